	.target	sm_90a

	.elftype	@"ET_EXEC"


//--------------------- .note.nv.tkinfo           --------------------------
	.section	.note.nv.tkinfo,"",@"SHT_NOTE"
	.sectionflags	@"SHF_NOTE_NV_TKINFO"
	.tkinfo
        /*0018*/ 	.word	0x00000002
        /*0030*/ 	.string	""
        /*0030*/ 	.string	"ptxas"
        /*0030*/ 	.string	"Cuda compilation tools, release 13.0, V13.0.88"
        /*0030*/ 	.string	"Build cuda_13.0.r13.0/compiler.36424714_0"
        /*0030*/ 	.string	"-arch sm_90a -m 64 "



//--------------------- .note.nv.cuinfo           --------------------------
	.section	.note.nv.cuinfo,"",@"SHT_NOTE"
	.sectionflags	@"SHF_NOTE_NV_CUINFO"
        /*0018*/ 	.short	0x0002
        /*001a*/ 	.short	0x005a
        /*001c*/ 	.short	0x0082
	.zero		2


//--------------------- .nv.info                  --------------------------
	.section	.nv.info,"",@"SHT_CUDA_INFO"
	.align	4


	//----- nvinfo : EIATTR_REGCOUNT
	.align		4
        /*0000*/ 	.byte	0x04, 0x2f
        /*0002*/ 	.short	(.L_12 - .L_11)
	.align		4
.L_11:
        /*0004*/ 	.word	index@(_ZN5flash24flash_fwd_splitkv_kernelI23Flash_fwd_kernel_traitsILi32ELi64ELi128ELi4ELb0ELb0EN7cutlass10bfloat16_tE19Flash_kernel_traitsILi32ELi64ELi128ELi4ES3_EELb1ELb0ELb1ELb0ELb0ELb1ELb1ELb1EEEvNS_16Flash_fwd_paramsE)
        /*0008*/ 	.word	0x000000a8


	//----- nvinfo : EIATTR_FRAME_SIZE
	.align		4
.L_12:
        /*000c*/ 	.byte	0x04, 0x11
        /*000e*/ 	.short	(.L_14 - .L_13)
	.align		4
.L_13:
        /*0010*/ 	.word	index@(_ZN5flash24flash_fwd_splitkv_kernelI23Flash_fwd_kernel_traitsILi32ELi64ELi128ELi4ELb0ELb0EN7cutlass10bfloat16_tE19Flash_kernel_traitsILi32ELi64ELi128ELi4ES3_EELb1ELb0ELb1ELb0ELb0ELb1ELb1ELb1EEEvNS_16Flash_fwd_paramsE)
        /*0014*/ 	.word	0x00000000


	//----- nvinfo : EIATTR_REGCOUNT
	.align		4
.L_14:
        /*0018*/ 	.byte	0x04, 0x2f
        /*001a*/ 	.short	(.L_16 - .L_15)
	.align		4
.L_15:
        /*001c*/ 	.word	index@(_ZN5flash24flash_fwd_splitkv_kernelI23Flash_fwd_kernel_traitsILi32ELi64ELi128ELi4ELb0ELb0EN7cutlass10bfloat16_tE19Flash_kernel_traitsILi32ELi64ELi128ELi4ES3_EELb1ELb0ELb1ELb0ELb0ELb0ELb1ELb1EEEvNS_16Flash_fwd_paramsE)
        /*0020*/ 	.word	0x000000a8


	//----- nvinfo : EIATTR_FRAME_SIZE
	.align		4
.L_16:
        /*0024*/ 	.byte	0x04, 0x11
        /*0026*/ 	.short	(.L_18 - .L_17)
	.align		4
.L_17:
        /*0028*/ 	.word	index@(_ZN5flash24flash_fwd_splitkv_kernelI23Flash_fwd_kernel_traitsILi32ELi64ELi128ELi4ELb0ELb0EN7cutlass10bfloat16_tE19Flash_kernel_traitsILi32ELi64ELi128ELi4ES3_EELb1ELb0ELb1ELb0ELb0ELb0ELb1ELb1EEEvNS_16Flash_fwd_paramsE)
        /*002c*/ 	.word	0x00000000


	//----- nvinfo : EIATTR_REGCOUNT
	.align		4
.L_18:
        /*0030*/ 	.byte	0x04, 0x2f
        /*0032*/ 	.short	(.L_20 - .L_19)
	.align		4
.L_19:
        /*0034*/ 	.word	index@(_ZN5flash24flash_fwd_splitkv_kernelI23Flash_fwd_kernel_traitsILi32ELi64ELi128ELi4ELb0ELb0EN7cutlass10bfloat16_tE19Flash_kernel_traitsILi32ELi64ELi128ELi4ES3_EELb1ELb0ELb0ELb0ELb1ELb1ELb1ELb1EEEvNS_16Flash_fwd_paramsE)
        /*0038*/ 	.word	0x000000a8


	//----- nvinfo : EIATTR_FRAME_SIZE
	.align		4
.L_20:
        /*003c*/ 	.byte	0x04, 0x11
        /*003e*/ 	.short	(.L_22 - .L_21)
	.align		4
.L_21:
        /*0040*/ 	.word	index@(_ZN5flash24flash_fwd_splitkv_kernelI23Flash_fwd_kernel_traitsILi32ELi64ELi128ELi4ELb0ELb0EN7cutlass10bfloat16_tE19Flash_kernel_traitsILi32ELi64ELi128ELi4ES3_EELb1ELb0ELb0ELb0ELb1ELb1ELb1ELb1EEEvNS_16Flash_fwd_paramsE)
        /*0044*/ 	.word	0x00000000


	//----- nvinfo : EIATTR_REGCOUNT
	.align		4
.L_22:
        /*0048*/ 	.byte	0x04, 0x2f
        /*004a*/ 	.short	(.L_24 - .L_23)
	.align		4
.L_23:
        /*004c*/ 	.word	index@(_ZN5flash24flash_fwd_splitkv_kernelI23Flash_fwd_kernel_traitsILi32ELi64ELi128ELi4ELb0ELb0EN7cutlass10bfloat16_tE19Flash_kernel_traitsILi32ELi64ELi128ELi4ES3_EELb1ELb0ELb0ELb0ELb1ELb0ELb1ELb1EEEvNS_16Flash_fwd_paramsE)
        /*0050*/ 	.word	0x000000a7


	//----- nvinfo : EIATTR_FRAME_SIZE
	.align		4
.L_24:
        /*0054*/ 	.byte	0x04, 0x11
        /*0056*/ 	.short	(.L_26 - .L_25)
	.align		4
.L_25:
        /*0058*/ 	.word	index@(_ZN5flash24flash_fwd_splitkv_kernelI23Flash_fwd_kernel_traitsILi32ELi64ELi128ELi4ELb0ELb0EN7cutlass10bfloat16_tE19Flash_kernel_traitsILi32ELi64ELi128ELi4ES3_EELb1ELb0ELb0ELb0ELb1ELb0ELb1ELb1EEEvNS_16Flash_fwd_paramsE)
        /*005c*/ 	.word	0x00000000


	//----- nvinfo : EIATTR_REGCOUNT
	.align		4
.L_26:
        /*0060*/ 	.byte	0x04, 0x2f
        /*0062*/ 	.short	(.L_28 - .L_27)
	.align		4
.L_27:
        /*0064*/ 	.word	index@(_ZN5flash24flash_fwd_splitkv_kernelI23Flash_fwd_kernel_traitsILi32ELi64ELi128ELi4ELb0ELb0EN7cutlass10bfloat16_tE19Flash_kernel_traitsILi32ELi64ELi128ELi4ES3_EELb1ELb0ELb1ELb0ELb0ELb1ELb1ELb0EEEvNS_16Flash_fwd_paramsE)
        /*0068*/ 	.word	0x000000a8


	//----- nvinfo : EIATTR_FRAME_SIZE
	.align		4
.L_28:
        /*006c*/ 	.byte	0x04, 0x11
        /*006e*/ 	.short	(.L_30 - .L_29)
	.align		4
.L_29:
        /*0070*/ 	.word	index@(_ZN5flash24flash_fwd_splitkv_kernelI23Flash_fwd_kernel_traitsILi32ELi64ELi128ELi4ELb0ELb0EN7cutlass10bfloat16_tE19Flash_kernel_traitsILi32ELi64ELi128ELi4ES3_EELb1ELb0ELb1ELb0ELb0ELb1ELb1ELb0EEEvNS_16Flash_fwd_paramsE)
        /*0074*/ 	.word	0x00000000


	//----- nvinfo : EIATTR_REGCOUNT
	.align		4
.L_30:
        /*0078*/ 	.byte	0x04, 0x2f
        /*007a*/ 	.short	(.L_32 - .L_31)
	.align		4
.L_31:
        /*007c*/ 	.word	index@(_ZN5flash24flash_fwd_splitkv_kernelI23Flash_fwd_kernel_traitsILi32ELi64ELi128ELi4ELb0ELb0EN7cutlass10bfloat16_tE19Flash_kernel_traitsILi32ELi64ELi128ELi4ES3_EELb1ELb0ELb1ELb0ELb0ELb0ELb1ELb0EEEvNS_16Flash_fwd_paramsE)
        /*0080*/ 	.word	0x000000a6


	//----- nvinfo : EIATTR_FRAME_SIZE
	.align		4
.L_32:
        /*0084*/ 	.byte	0x04, 0x11
        /*0086*/ 	.short	(.L_34 - .L_33)
	.align		4
.L_33:
        /*0088*/ 	.word	index@(_ZN5flash24flash_fwd_splitkv_kernelI23Flash_fwd_kernel_traitsILi32ELi64ELi128ELi4ELb0ELb0EN7cutlass10bfloat16_tE19Flash_kernel_traitsILi32ELi64ELi128ELi4ES3_EELb1ELb0ELb1ELb0ELb0ELb0ELb1ELb0EEEvNS_16Flash_fwd_paramsE)
        /*008c*/ 	.word	0x00000000


	//----- nvinfo : EIATTR_REGCOUNT
	.align		4
.L_34:
        /*0090*/ 	.byte	0x04, 0x2f
        /*0092*/ 	.short	(.L_36 - .L_35)
	.align		4
.L_35:
        /*0094*/ 	.word	index@(_ZN5flash24flash_fwd_splitkv_kernelI23Flash_fwd_kernel_traitsILi32ELi64ELi128ELi4ELb0ELb0EN7cutlass10bfloat16_tE19Flash_kernel_traitsILi32ELi64ELi128ELi4ES3_EELb1ELb0ELb0ELb0ELb1ELb1ELb1ELb0EEEvNS_16Flash_fwd_paramsE)
        /*0098*/ 	.word	0x000000a8


	//----- nvinfo : EIATTR_FRAME_SIZE
	.align		4
.L_36:
        /*009c*/ 	.byte	0x04, 0x11
        /*009e*/ 	.short	(.L_38 - .L_37)
	.align		4
.L_37:
        /*00a0*/ 	.word	index@(_ZN5flash24flash_fwd_splitkv_kernelI23Flash_fwd_kernel_traitsILi32ELi64ELi128ELi4ELb0ELb0EN7cutlass10bfloat16_tE19Flash_kernel_traitsILi32ELi64ELi128ELi4ES3_EELb1ELb0ELb0ELb0ELb1ELb1ELb1ELb0EEEvNS_16Flash_fwd_paramsE)
        /*00a4*/ 	.word	0x00000000


	//----- nvinfo : EIATTR_REGCOUNT
	.align		4
.L_38:
        /*00a8*/ 	.byte	0x04, 0x2f
        /*00aa*/ 	.short	(.L_40 - .L_39)
	.align		4
.L_39:
        /*00ac*/ 	.word	index@(_ZN5flash24flash_fwd_splitkv_kernelI23Flash_fwd_kernel_traitsILi32ELi64ELi128ELi4ELb0ELb0EN7cutlass10bfloat16_tE19Flash_kernel_traitsILi32ELi64ELi128ELi4ES3_EELb1ELb0ELb0ELb0ELb1ELb0ELb1ELb0EEEvNS_16Flash_fwd_paramsE)
        /*00b0*/ 	.word	0x000000a2


	//----- nvinfo : EIATTR_FRAME_SIZE
	.align		4
.L_40:
        /*00b4*/ 	.byte	0x04, 0x11
        /*00b6*/ 	.short	(.L_42 - .L_41)
	.align		4
.L_41:
        /*00b8*/ 	.word	index@(_ZN5flash24flash_fwd_splitkv_kernelI23Flash_fwd_kernel_traitsILi32ELi64ELi128ELi4ELb0ELb0EN7cutlass10bfloat16_tE19Flash_kernel_traitsILi32ELi64ELi128ELi4ES3_EELb1ELb0ELb0ELb0ELb1ELb0ELb1ELb0EEEvNS_16Flash_fwd_paramsE)
        /*00bc*/ 	.word	0x00000000


	//----- nvinfo : EIATTR_REGCOUNT
	.align		4
.L_42:
        /*00c0*/ 	.byte	0x04, 0x2f
        /*00c2*/ 	.short	(.L_44 - .L_43)
	.align		4
.L_43:
        /*00c4*/ 	.word	index@(_ZN5flash24flash_fwd_splitkv_kernelI23Flash_fwd_kernel_traitsILi32ELi64ELi128ELi4ELb0ELb0EN7cutlass10bfloat16_tE19Flash_kernel_traitsILi32ELi64ELi128ELi4ES3_EELb1ELb0ELb1ELb0ELb0ELb1ELb0ELb1EEEvNS_16Flash_fwd_paramsE)
        /*00c8*/ 	.word	0x000000a2


	//----- nvinfo : EIATTR_FRAME_SIZE
	.align		4
.L_44:
        /*00cc*/ 	.byte	0x04, 0x11
        /*00ce*/ 	.short	(.L_46 - .L_45)
	.align		4
.L_45:
        /*00d0*/ 	.word	index@(_ZN5flash24flash_fwd_splitkv_kernelI23Flash_fwd_kernel_traitsILi32ELi64ELi128ELi4ELb0ELb0EN7cutlass10bfloat16_tE19Flash_kernel_traitsILi32ELi64ELi128ELi4ES3_EELb1ELb0ELb1ELb0ELb0ELb1ELb0ELb1EEEvNS_16Flash_fwd_paramsE)
        /*00d4*/ 	.word	0x00000000


	//----- nvinfo : EIATTR_REGCOUNT
	.align		4
.L_46:
        /*00d8*/ 	.byte	0x04, 0x2f
        /*00da*/ 	.short	(.L_48 - .L_47)
	.align		4
.L_47:
        /*00dc*/ 	.word	index@(_ZN5flash24flash_fwd_splitkv_kernelI23Flash_fwd_kernel_traitsILi32ELi64ELi128ELi4ELb0ELb0EN7cutlass10bfloat16_tE19Flash_kernel_traitsILi32ELi64ELi128ELi4ES3_EELb1ELb0ELb1ELb0ELb0ELb0ELb0ELb1EEEvNS_16Flash_fwd_paramsE)
        /*00e0*/ 	.word	0x0000009e


	//----- nvinfo : EIATTR_FRAME_SIZE
	.align		4
.L_48:
        /*00e4*/ 	.byte	0x04, 0x11
        /*00e6*/ 	.short	(.L_50 - .L_49)
	.align		4
.L_49:
        /*00e8*/ 	.word	index@(_ZN5flash24flash_fwd_splitkv_kernelI23Flash_fwd_kernel_traitsILi32ELi64ELi128ELi4ELb0ELb0EN7cutlass10bfloat16_tE19Flash_kernel_traitsILi32ELi64ELi128ELi4ES3_EELb1ELb0ELb1ELb0ELb0ELb0ELb0ELb1EEEvNS_16Flash_fwd_paramsE)
        /*00ec*/ 	.word	0x00000000


	//----- nvinfo : EIATTR_REGCOUNT
	.align		4
.L_50:
        /*00f0*/ 	.byte	0x04, 0x2f
        /*00f2*/ 	.short	(.L_52 - .L_51)
	.align		4
.L_51:
        /*00f4*/ 	.word	index@(_ZN5flash24flash_fwd_splitkv_kernelI23Flash_fwd_kernel_traitsILi32ELi64ELi128ELi4ELb0ELb0EN7cutlass10bfloat16_tE19Flash_kernel_traitsILi32ELi64ELi128ELi4ES3_EELb1ELb0ELb0ELb0ELb1ELb1ELb0ELb1EEEvNS_16Flash_fwd_paramsE)
        /*00f8*/ 	.word	0x000000a8


	//----- nvinfo : EIATTR_FRAME_SIZE
	.align		4
.L_52:
        /*00fc*/ 	.byte	0x04, 0x11
        /*00fe*/ 	.short	(.L_54 - .L_53)
	.align		4
.L_53:
        /*0100*/ 	.word	index@(_ZN5flash24flash_fwd_splitkv_kernelI23Flash_fwd_kernel_traitsILi32ELi64ELi128ELi4ELb0ELb0EN7cutlass10bfloat16_tE19Flash_kernel_traitsILi32ELi64ELi128ELi4ES3_EELb1ELb0ELb0ELb0ELb1ELb1ELb0ELb1EEEvNS_16Flash_fwd_paramsE)
        /*0104*/ 	.word	0x00000000


	//----- nvinfo : EIATTR_REGCOUNT
	.align		4
.L_54:
        /*0108*/ 	.byte	0x04, 0x2f
        /*010a*/ 	.short	(.L_56 - .L_55)
	.align		4
.L_55:
        /*010c*/ 	.word	index@(_ZN5flash24flash_fwd_splitkv_kernelI23Flash_fwd_kernel_traitsILi32ELi64ELi128ELi4ELb0ELb0EN7cutlass10bfloat16_tE19Flash_kernel_traitsILi32ELi64ELi128ELi4ES3_EELb1ELb0ELb0ELb0ELb1ELb0ELb0ELb1EEEvNS_16Flash_fwd_paramsE)
        /*0110*/ 	.word	0x000000a8


	//----- nvinfo : EIATTR_FRAME_SIZE
	.align		4
.L_56:
        /*0114*/ 	.byte	0x04, 0x11
        /*0116*/ 	.short	(.L_58 - .L_57)
	.align		4
.L_57:
        /*0118*/ 	.word	index@(_ZN5flash24flash_fwd_splitkv_kernelI23Flash_fwd_kernel_traitsILi32ELi64ELi128ELi4ELb0ELb0EN7cutlass10bfloat16_tE19Flash_kernel_traitsILi32ELi64ELi128ELi4ES3_EELb1ELb0ELb0ELb0ELb1ELb0ELb0ELb1EEEvNS_16Flash_fwd_paramsE)
        /*011c*/ 	.word	0x00000000


	//----- nvinfo : EIATTR_REGCOUNT
	.align		4
.L_58:
        /*0120*/ 	.byte	0x04, 0x2f
        /*0122*/ 	.short	(.L_60 - .L_59)
	.align		4
.L_59:
        /*0124*/ 	.word	index@(_ZN5flash24flash_fwd_splitkv_kernelI23Flash_fwd_kernel_traitsILi32ELi64ELi128ELi4ELb0ELb0EN7cutlass10bfloat16_tE19Flash_kernel_traitsILi32ELi64ELi128ELi4ES3_EELb1ELb0ELb1ELb0ELb0ELb1ELb0ELb0EEEvNS_16Flash_fwd_paramsE)
        /*0128*/ 	.word	0x000000a7


	//----- nvinfo : EIATTR_FRAME_SIZE
	.align		4
.L_60:
        /*012c*/ 	.byte	0x04, 0x11
        /*012e*/ 	.short	(.L_62 - .L_61)
	.align		4
.L_61:
        /*0130*/ 	.word	index@(_ZN5flash24flash_fwd_splitkv_kernelI23Flash_fwd_kernel_traitsILi32ELi64ELi128ELi4ELb0ELb0EN7cutlass10bfloat16_tE19Flash_kernel_traitsILi32ELi64ELi128ELi4ES3_EELb1ELb0ELb1ELb0ELb0ELb1ELb0ELb0EEEvNS_16Flash_fwd_paramsE)
        /*0134*/ 	.word	0x00000000


	//----- nvinfo : EIATTR_REGCOUNT
	.align		4
.L_62:
        /*0138*/ 	.byte	0x04, 0x2f
        /*013a*/ 	.short	(.L_64 - .L_63)
	.align		4
.L_63:
        /*013c*/ 	.word	index@(_ZN5flash24flash_fwd_splitkv_kernelI23Flash_fwd_kernel_traitsILi32ELi64ELi128ELi4ELb0ELb0EN7cutlass10bfloat16_tE19Flash_kernel_traitsILi32ELi64ELi128ELi4ES3_EELb1ELb0ELb1ELb0ELb0ELb0ELb0ELb0EEEvNS_16Flash_fwd_paramsE)
        /*0140*/ 	.word	0x000000a7


	//----- nvinfo : EIATTR_FRAME_SIZE
	.align		4
.L_64:
        /*0144*/ 	.byte	0x04, 0x11
        /*0146*/ 	.short	(.L_66 - .L_65)
	.align		4
.L_65:
        /*0148*/ 	.word	index@(_ZN5flash24flash_fwd_splitkv_kernelI23Flash_fwd_kernel_traitsILi32ELi64ELi128ELi4ELb0ELb0EN7cutlass10bfloat16_tE19Flash_kernel_traitsILi32ELi64ELi128ELi4ES3_EELb1ELb0ELb1ELb0ELb0ELb0ELb0ELb0EEEvNS_16Flash_fwd_paramsE)
        /*014c*/ 	.word	0x00000000


	//----- nvinfo : EIATTR_REGCOUNT
	.align		4
.L_66:
        /*0150*/ 	.byte	0x04, 0x2f
        /*0152*/ 	.short	(.L_68 - .L_67)
	.align		4
.L_67:
        /*0154*/ 	.word	index@(_ZN5flash24flash_fwd_splitkv_kernelI23Flash_fwd_kernel_traitsILi32ELi64ELi128ELi4ELb0ELb0EN7cutlass10bfloat16_tE19Flash_kernel_traitsILi32ELi64ELi128ELi4ES3_EELb1ELb0ELb0ELb0ELb1ELb1ELb0ELb0EEEvNS_16Flash_fwd_paramsE)
        /*0158*/ 	.word	0x000000a8


	//----- nvinfo : EIATTR_FRAME_SIZE
	.align		4
.L_68:
        /*015c*/ 	.byte	0x04, 0x11
        /*015e*/ 	.short	(.L_70 - .L_69)
	.align		4
.L_69:
        /*0160*/ 	.word	index@(_ZN5flash24flash_fwd_splitkv_kernelI23Flash_fwd_kernel_traitsILi32ELi64ELi128ELi4ELb0ELb0EN7cutlass10bfloat16_tE19Flash_kernel_traitsILi32ELi64ELi128ELi4ES3_EELb1ELb0ELb0ELb0ELb1ELb1ELb0ELb0EEEvNS_16Flash_fwd_paramsE)
        /*0164*/ 	.word	0x00000000


	//----- nvinfo : EIATTR_REGCOUNT
	.align		4
.L_70:
        /*0168*/ 	.byte	0x04, 0x2f
        /*016a*/ 	.short	(.L_72 - .L_71)
	.align		4
.L_71:
        /*016c*/ 	.word	index@(_ZN5flash24flash_fwd_splitkv_kernelI23Flash_fwd_kernel_traitsILi32ELi64ELi128ELi4ELb0ELb0EN7cutlass10bfloat16_tE19Flash_kernel_traitsILi32ELi64ELi128ELi4ES3_EELb1ELb0ELb0ELb0ELb1ELb0ELb0ELb0EEEvNS_16Flash_fwd_paramsE)
        /*0170*/ 	.word	0x000000a8


	//----- nvinfo : EIATTR_FRAME_SIZE
	.align		4
.L_72:
        /*0174*/ 	.byte	0x04, 0x11
        /*0176*/ 	.short	(.L_74 - .L_73)
	.align		4
.L_73:
        /*0178*/ 	.word	index@(_ZN5flash24flash_fwd_splitkv_kernelI23Flash_fwd_kernel_traitsILi32ELi64ELi128ELi4ELb0ELb0EN7cutlass10bfloat16_tE19Flash_kernel_traitsILi32ELi64ELi128ELi4ES3_EELb1ELb0ELb0ELb0ELb1ELb0ELb0ELb0EEEvNS_16Flash_fwd_paramsE)
        /*017c*/ 	.word	0x00000000


	//----- nvinfo : EIATTR_REGCOUNT
	.align		4
.L_74:
        /*0180*/ 	.byte	0x04, 0x2f
        /*0182*/ 	.short	(.L_76 - .L_75)
	.align		4
.L_75:
        /*0184*/ 	.word	index@(_ZN5flash24flash_fwd_splitkv_kernelI23Flash_fwd_kernel_traitsILi32ELi64ELi128ELi4ELb0ELb0EN7cutlass10bfloat16_tE19Flash_kernel_traitsILi32ELi64ELi128ELi4ES3_EELb1ELb0ELb0ELb1ELb1ELb1ELb1ELb0EEEvNS_16Flash_fwd_paramsE)
        /*0188*/ 	.word	0x000000a8


	//----- nvinfo : EIATTR_FRAME_SIZE
	.align		4
.L_76:
        /*018c*/ 	.byte	0x04, 0x11
        /*018e*/ 	.short	(.L_78 - .L_77)
	.align		4
.L_77:
        /*0190*/ 	.word	index@(_ZN5flash24flash_fwd_splitkv_kernelI23Flash_fwd_kernel_traitsILi32ELi64ELi128ELi4ELb0ELb0EN7cutlass10bfloat16_tE19Flash_kernel_traitsILi32ELi64ELi128ELi4ES3_EELb1ELb0ELb0ELb1ELb1ELb1ELb1ELb0EEEvNS_16Flash_fwd_paramsE)
        /*0194*/ 	.word	0x00000000


	//----- nvinfo : EIATTR_REGCOUNT
	.align		4
.L_78:
        /*0198*/ 	.byte	0x04, 0x2f
        /*019a*/ 	.short	(.L_80 - .L_79)
	.align		4
.L_79:
        /*019c*/ 	.word	index@(_ZN5flash24flash_fwd_splitkv_kernelI23Flash_fwd_kernel_traitsILi32ELi64ELi128ELi4ELb0ELb0EN7cutlass10bfloat16_tE19Flash_kernel_traitsILi32ELi64ELi128ELi4ES3_EELb1ELb0ELb0ELb1ELb1ELb0ELb1ELb0EEEvNS_16Flash_fwd_paramsE)
        /*01a0*/ 	.word	0x000000a8


	//----- nvinfo : EIATTR_FRAME_SIZE
	.align		4
.L_80:
        /*01a4*/ 	.byte	0x04, 0x11
        /*01a6*/ 	.short	(.L_82 - .L_81)
	.align		4
.L_81:
        /*01a8*/ 	.word	index@(_ZN5flash24flash_fwd_splitkv_kernelI23Flash_fwd_kernel_traitsILi32ELi64ELi128ELi4ELb0ELb0EN7cutlass10bfloat16_tE19Flash_kernel_traitsILi32ELi64ELi128ELi4ES3_EELb1ELb0ELb0ELb1ELb1ELb0ELb1ELb0EEEvNS_16Flash_fwd_paramsE)
        /*01ac*/ 	.word	0x00000000


	//----- nvinfo : EIATTR_REGCOUNT
	.align		4
.L_82:
        /*01b0*/ 	.byte	0x04, 0x2f
        /*01b2*/ 	.short	(.L_84 - .L_83)
	.align		4
.L_83:
        /*01b4*/ 	.word	index@(_ZN5flash24flash_fwd_splitkv_kernelI23Flash_fwd_kernel_traitsILi32ELi64ELi128ELi4ELb0ELb0EN7cutlass10bfloat16_tE19Flash_kernel_traitsILi32ELi64ELi128ELi4ES3_EELb1ELb0ELb0ELb1ELb1ELb1ELb0ELb0EEEvNS_16Flash_fwd_paramsE)
        /*01b8*/ 	.word	0x000000a8


	//----- nvinfo : EIATTR_FRAME_SIZE
	.align		4
.L_84:
        /*01bc*/ 	.byte	0x04, 0x11
        /*01be*/ 	.short	(.L_86 - .L_85)
	.align		4
.L_85:
        /*01c0*/ 	.word	index@(_ZN5flash24flash_fwd_splitkv_kernelI23Flash_fwd_kernel_traitsILi32ELi64ELi128ELi4ELb0ELb0EN7cutlass10bfloat16_tE19Flash_kernel_traitsILi32ELi64ELi128ELi4ES3_EELb1ELb0ELb0ELb1ELb1ELb1ELb0ELb0EEEvNS_16Flash_fwd_paramsE)
        /*01c4*/ 	.word	0x00000000


	//----- nvinfo : EIATTR_REGCOUNT
	.align		4
.L_86:
        /*01c8*/ 	.byte	0x04, 0x2f
        /*01ca*/ 	.short	(.L_88 - .L_87)
	.align		4
.L_87:
        /*01cc*/ 	.word	index@(_ZN5flash24flash_fwd_splitkv_kernelI23Flash_fwd_kernel_traitsILi32ELi64ELi128ELi4ELb0ELb0EN7cutlass10bfloat16_tE19Flash_kernel_traitsILi32ELi64ELi128ELi4ES3_EELb1ELb0ELb0ELb1ELb1ELb0ELb0ELb0EEEvNS_16Flash_fwd_paramsE)
        /*01d0*/ 	.word	0x000000a8


	//----- nvinfo : EIATTR_FRAME_SIZE
	.align		4
.L_88:
        /*01d4*/ 	.byte	0x04, 0x11
        /*01d6*/ 	.short	(.L_90 - .L_89)
	.align		4
.L_89:
        /*01d8*/ 	.word	index@(_ZN5flash24flash_fwd_splitkv_kernelI23Flash_fwd_kernel_traitsILi32ELi64ELi128ELi4ELb0ELb0EN7cutlass10bfloat16_tE19Flash_kernel_traitsILi32ELi64ELi128ELi4ES3_EELb1ELb0ELb0ELb1ELb1ELb0ELb0ELb0EEEvNS_16Flash_fwd_paramsE)
        /*01dc*/ 	.word	0x00000000


	//----- nvinfo : EIATTR_REGCOUNT
	.align		4
.L_90:
        /*01e0*/ 	.byte	0x04, 0x2f
        /*01e2*/ 	.short	(.L_92 - .L_91)
	.align		4
.L_91:
        /*01e4*/ 	.word	index@(_ZN5flash24flash_fwd_splitkv_kernelI23Flash_fwd_kernel_traitsILi32ELi64ELi128ELi4ELb0ELb0EN7cutlass10bfloat16_tE19Flash_kernel_traitsILi32ELi64ELi128ELi4ES3_EELb1ELb0ELb0ELb0ELb0ELb1ELb1ELb1EEEvNS_16Flash_fwd_paramsE)
        /*01e8*/ 	.word	0x000000a5


	//----- nvinfo : EIATTR_FRAME_SIZE
	.align		4
.L_92:
        /*01ec*/ 	.byte	0x04, 0x11
        /*01ee*/ 	.short	(.L_94 - .L_93)
	.align		4
.L_93:
        /*01f0*/ 	.word	index@(_ZN5flash24flash_fwd_splitkv_kernelI23Flash_fwd_kernel_traitsILi32ELi64ELi128ELi4ELb0ELb0EN7cutlass10bfloat16_tE19Flash_kernel_traitsILi32ELi64ELi128ELi4ES3_EELb1ELb0ELb0ELb0ELb0ELb1ELb1ELb1EEEvNS_16Flash_fwd_paramsE)
        /*01f4*/ 	.word	0x00000000


	//----- nvinfo : EIATTR_REGCOUNT
	.align		4
.L_94:
        /*01f8*/ 	.byte	0x04, 0x2f
        /*01fa*/ 	.short	(.L_96 - .L_95)
	.align		4
.L_95:
        /*01fc*/ 	.word	index@(_ZN5flash24flash_fwd_splitkv_kernelI23Flash_fwd_kernel_traitsILi32ELi64ELi128ELi4ELb0ELb0EN7cutlass10bfloat16_tE19Flash_kernel_traitsILi32ELi64ELi128ELi4ES3_EELb1ELb0ELb0ELb0ELb0ELb0ELb1ELb1EEEvNS_16Flash_fwd_paramsE)
        /*0200*/ 	.word	0x000000a8


	//----- nvinfo : EIATTR_FRAME_SIZE
	.align		4
.L_96:
        /*0204*/ 	.byte	0x04, 0x11
        /*0206*/ 	.short	(.L_98 - .L_97)
	.align		4
.L_97:
        /*0208*/ 	.word	index@(_ZN5flash24flash_fwd_splitkv_kernelI23Flash_fwd_kernel_traitsILi32ELi64ELi128ELi4ELb0ELb0EN7cutlass10bfloat16_tE19Flash_kernel_traitsILi32ELi64ELi128ELi4ES3_EELb1ELb0ELb0ELb0ELb0ELb0ELb1ELb1EEEvNS_16Flash_fwd_paramsE)
        /*020c*/ 	.word	0x00000000


	//----- nvinfo : EIATTR_REGCOUNT
	.align		4
.L_98:
        /*0210*/ 	.byte	0x04, 0x2f
        /*0212*/ 	.short	(.L_100 - .L_99)
	.align		4
.L_99:
        /*0214*/ 	.word	index@(_ZN5flash24flash_fwd_splitkv_kernelI23Flash_fwd_kernel_traitsILi32ELi64ELi128ELi4ELb0ELb0EN7cutlass10bfloat16_tE19Flash_kernel_traitsILi32ELi64ELi128ELi4ES3_EELb1ELb0ELb0ELb0ELb0ELb1ELb1ELb0EEEvNS_16Flash_fwd_paramsE)
        /*0218*/ 	.word	0x000000fe


	//----- nvinfo : EIATTR_FRAME_SIZE
	.align		4
.L_100:
        /*021c*/ 	.byte	0x04, 0x11
        /*021e*/ 	.short	(.L_102 - .L_101)
	.align		4
.L_101:
        /*0220*/ 	.word	index@(_ZN5flash24flash_fwd_splitkv_kernelI23Flash_fwd_kernel_traitsILi32ELi64ELi128ELi4ELb0ELb0EN7cutlass10bfloat16_tE19Flash_kernel_traitsILi32ELi64ELi128ELi4ES3_EELb1ELb0ELb0ELb0ELb0ELb1ELb1ELb0EEEvNS_16Flash_fwd_paramsE)
        /*0224*/ 	.word	0x00000000


	//----- nvinfo : EIATTR_REGCOUNT
	.align		4
.L_102:
        /*0228*/ 	.byte	0x04, 0x2f
        /*022a*/ 	.short	(.L_104 - .L_103)
	.align		4
.L_103:
        /*022c*/ 	.word	index@(_ZN5flash24flash_fwd_splitkv_kernelI23Flash_fwd_kernel_traitsILi32ELi64ELi128ELi4ELb0ELb0EN7cutlass10bfloat16_tE19Flash_kernel_traitsILi32ELi64ELi128ELi4ES3_EELb1ELb0ELb0ELb0ELb0ELb0ELb1ELb0EEEvNS_16Flash_fwd_paramsE)
        /*0230*/ 	.word	0x000000a2


	//----- nvinfo : EIATTR_FRAME_SIZE
	.align		4
.L_104:
        /*0234*/ 	.byte	0x04, 0x11
        /*0236*/ 	.short	(.L_106 - .L_105)
	.align		4
.L_105:
        /*0238*/ 	.word	index@(_ZN5flash24flash_fwd_splitkv_kernelI23Flash_fwd_kernel_traitsILi32ELi64ELi128ELi4ELb0ELb0EN7cutlass10bfloat16_tE19Flash_kernel_traitsILi32ELi64ELi128ELi4ES3_EELb1ELb0ELb0ELb0ELb0ELb0ELb1ELb0EEEvNS_16Flash_fwd_paramsE)
        /*023c*/ 	.word	0x00000000


	//----- nvinfo : EIATTR_REGCOUNT
	.align		4
.L_106:
        /*0240*/ 	.byte	0x04, 0x2f
        /*0242*/ 	.short	(.L_108 - .L_107)
	.align		4
.L_107:
        /*0244*/ 	.word	index@(_ZN5flash24flash_fwd_splitkv_kernelI23Flash_fwd_kernel_traitsILi32ELi64ELi128ELi4ELb0ELb0EN7cutlass10bfloat16_tE19Flash_kernel_traitsILi32ELi64ELi128ELi4ES3_EELb1ELb0ELb0ELb0ELb0ELb1ELb0ELb1EEEvNS_16Flash_fwd_paramsE)
        /*0248*/ 	.word	0x000000a7


	//----- nvinfo : EIATTR_FRAME_SIZE
	.align		4
.L_108:
        /*024c*/ 	.byte	0x04, 0x11
        /*024e*/ 	.short	(.L_110 - .L_109)
	.align		4
.L_109:
        /*0250*/ 	.word	index@(_ZN5flash24flash_fwd_splitkv_kernelI23Flash_fwd_kernel_traitsILi32ELi64ELi128ELi4ELb0ELb0EN7cutlass10bfloat16_tE19Flash_kernel_traitsILi32ELi64ELi128ELi4ES3_EELb1ELb0ELb0ELb0ELb0ELb1ELb0ELb1EEEvNS_16Flash_fwd_paramsE)
        /*0254*/ 	.word	0x00000000


	//----- nvinfo : EIATTR_REGCOUNT
	.align		4
.L_110:
        /*0258*/ 	.byte	0x04, 0x2f
        /*025a*/ 	.short	(.L_112 - .L_111)
	.align		4
.L_111:
        /*025c*/ 	.word	index@(_ZN5flash24flash_fwd_splitkv_kernelI23Flash_fwd_kernel_traitsILi32ELi64ELi128ELi4ELb0ELb0EN7cutlass10bfloat16_tE19Flash_kernel_traitsILi32ELi64ELi128ELi4ES3_EELb1ELb0ELb0ELb0ELb0ELb0ELb0ELb1EEEvNS_16Flash_fwd_paramsE)
        /*0260*/ 	.word	0x000000a8


	//----- nvinfo : EIATTR_FRAME_SIZE
	.align		4
.L_112:
        /*0264*/ 	.byte	0x04, 0x11
        /*0266*/ 	.short	(.L_114 - .L_113)
	.align		4
.L_113:
        /*0268*/ 	.word	index@(_ZN5flash24flash_fwd_splitkv_kernelI23Flash_fwd_kernel_traitsILi32ELi64ELi128ELi4ELb0ELb0EN7cutlass10bfloat16_tE19Flash_kernel_traitsILi32ELi64ELi128ELi4ES3_EELb1ELb0ELb0ELb0ELb0ELb0ELb0ELb1EEEvNS_16Flash_fwd_paramsE)
        /*026c*/ 	.word	0x00000000


	//----- nvinfo : EIATTR_REGCOUNT
	.align		4
.L_114:
        /*0270*/ 	.byte	0x04, 0x2f
        /*0272*/ 	.short	(.L_116 - .L_115)
	.align		4
.L_115:
        /*0274*/ 	.word	index@(_ZN5flash24flash_fwd_splitkv_kernelI23Flash_fwd_kernel_traitsILi32ELi64ELi128ELi4ELb0ELb0EN7cutlass10bfloat16_tE19Flash_kernel_traitsILi32ELi64ELi128ELi4ES3_EELb1ELb0ELb0ELb0ELb0ELb1ELb0ELb0EEEvNS_16Flash_fwd_paramsE)
        /*0278*/ 	.word	0x000000a8


	//----- nvinfo : EIATTR_FRAME_SIZE
	.align		4
.L_116:
        /*027c*/ 	.byte	0x04, 0x11
        /*027e*/ 	.short	(.L_118 - .L_117)
	.align		4
.L_117:
        /*0280*/ 	.word	index@(_ZN5flash24flash_fwd_splitkv_kernelI23Flash_fwd_kernel_traitsILi32ELi64ELi128ELi4ELb0ELb0EN7cutlass10bfloat16_tE19Flash_kernel_traitsILi32ELi64ELi128ELi4ES3_EELb1ELb0ELb0ELb0ELb0ELb1ELb0ELb0EEEvNS_16Flash_fwd_paramsE)
        /*0284*/ 	.word	0x00000000


	//----- nvinfo : EIATTR_REGCOUNT
	.align		4
.L_118:
        /*0288*/ 	.byte	0x04, 0x2f
        /*028a*/ 	.short	(.L_120 - .L_119)
	.align		4
.L_119:
        /*028c*/ 	.word	index@(_ZN5flash24flash_fwd_splitkv_kernelI23Flash_fwd_kernel_traitsILi32ELi64ELi128ELi4ELb0ELb0EN7cutlass10bfloat16_tE19Flash_kernel_traitsILi32ELi64ELi128ELi4ES3_EELb1ELb0ELb0ELb0ELb0ELb0ELb0ELb0EEEvNS_16Flash_fwd_paramsE)
        /*0290*/ 	.word	0x000000a8


	//----- nvinfo : EIATTR_FRAME_SIZE
	.align		4
.L_120:
        /*0294*/ 	.byte	0x04, 0x11
        /*0296*/ 	.short	(.L_122 - .L_121)
	.align		4
.L_121:
        /*0298*/ 	.word	index@(_ZN5flash24flash_fwd_splitkv_kernelI23Flash_fwd_kernel_traitsILi32ELi64ELi128ELi4ELb0ELb0EN7cutlass10bfloat16_tE19Flash_kernel_traitsILi32ELi64ELi128ELi4ES3_EELb1ELb0ELb0ELb0ELb0ELb0ELb0ELb0EEEvNS_16Flash_fwd_paramsE)
        /*029c*/ 	.word	0x00000000


	//----- nvinfo : EIATTR_REGCOUNT
	.align		4
.L_122:
        /*02a0*/ 	.byte	0x04, 0x2f
        /*02a2*/ 	.short	(.L_124 - .L_123)
	.align		4
.L_123:
        /*02a4*/ 	.word	index@(_ZN5flash32flash_fwd_splitkv_combine_kernelI23Flash_fwd_kernel_traitsILi32ELi64ELi128ELi4ELb0ELb0EN7cutlass10bfloat16_tE19Flash_kernel_traitsILi32ELi64ELi128ELi4ES3_EELi16ELi1ELb1EEEvNS_16Flash_fwd_paramsE)
        /*02a8*/ 	.word	0x00000036


	//----- nvinfo : EIATTR_FRAME_SIZE
	.align		4
.L_124:
        /*02ac*/ 	.byte	0x04, 0x11
        /*02ae*/ 	.short	(.L_126 - .L_125)
	.align		4
.L_125:
        /*02b0*/ 	.word	index@($__internal_27_$__cuda_sm20_div_s64)
        /*02b4*/ 	.word	0x00000000


	//----- nvinfo : EIATTR_FRAME_SIZE
	.align		4
.L_126:
        /*02b8*/ 	.byte	0x04, 0x11
        /*02ba*/ 	.short	(.L_128 - .L_127)
	.align		4
.L_127:
        /*02bc*/ 	.word	index@(_ZN5flash32flash_fwd_splitkv_combine_kernelI23Flash_fwd_kernel_traitsILi32ELi64ELi128ELi4ELb0ELb0EN7cutlass10bfloat16_tE19Flash_kernel_traitsILi32ELi64ELi128ELi4ES3_EELi16ELi1ELb1EEEvNS_16Flash_fwd_paramsE)
        /*02c0*/ 	.word	0x00000000


	//----- nvinfo : EIATTR_REGCOUNT
	.align		4
.L_128:
        /*02c4*/ 	.byte	0x04, 0x2f
        /*02c6*/ 	.short	(.L_130 - .L_129)
	.align		4
.L_129:
        /*02c8*/ 	.word	index@(_ZN5flash32flash_fwd_splitkv_combine_kernelI23Flash_fwd_kernel_traitsILi32ELi64ELi128ELi4ELb0ELb0EN7cutlass10bfloat16_tE19Flash_kernel_traitsILi32ELi64ELi128ELi4ES3_EELi16ELi2ELb1EEEvNS_16Flash_fwd_paramsE)
        /*02cc*/ 	.word	0x00000036


	//----- nvinfo : EIATTR_FRAME_SIZE
	.align		4
.L_130:
        /*02d0*/ 	.byte	0x04, 0x11
        /*02d2*/ 	.short	(.L_132 - .L_131)
	.align		4
.L_131:
        /*02d4*/ 	.word	index@($__internal_26_$__cuda_sm20_div_s64)
        /*02d8*/ 	.word	0x00000000


	//----- nvinfo : EIATTR_FRAME_SIZE
	.align		4
.L_132:
        /*02dc*/ 	.byte	0x04, 0x11
        /*02de*/ 	.short	(.L_134 - .L_133)
	.align		4
.L_133:
        /*02e0*/ 	.word	index@(_ZN5flash32flash_fwd_splitkv_combine_kernelI23Flash_fwd_kernel_traitsILi32ELi64ELi128ELi4ELb0ELb0EN7cutlass10bfloat16_tE19Flash_kernel_traitsILi32ELi64ELi128ELi4ES3_EELi16ELi2ELb1EEEvNS_16Flash_fwd_paramsE)
        /*02e4*/ 	.word	0x00000000


	//----- nvinfo : EIATTR_REGCOUNT
	.align		4
.L_134:
        /*02e8*/ 	.byte	0x04, 0x2f
        /*02ea*/ 	.short	(.L_136 - .L_135)
	.align		4
.L_135:
        /*02ec*/ 	.word	index@(_ZN5flash32flash_fwd_splitkv_combine_kernelI23Flash_fwd_kernel_traitsILi32ELi64ELi128ELi4ELb0ELb0EN7cutlass10bfloat16_tE19Flash_kernel_traitsILi32ELi64ELi128ELi4ES3_EELi16ELi3ELb1EEEvNS_16Flash_fwd_paramsE)
        /*02f0*/ 	.word	0x00000034


	//----- nvinfo : EIATTR_FRAME_SIZE
	.align		4
.L_136:
        /*02f4*/ 	.byte	0x04, 0x11
        /*02f6*/ 	.short	(.L_138 - .L_137)
	.align		4
.L_137:
        /*02f8*/ 	.word	index@($__internal_25_$__cuda_sm20_div_s64)
        /*02fc*/ 	.word	0x00000000


	//----- nvinfo : EIATTR_FRAME_SIZE
	.align		4
.L_138:
        /*0300*/ 	.byte	0x04, 0x11
        /*0302*/ 	.short	(.L_140 - .L_139)
	.align		4
.L_139:
        /*0304*/ 	.word	index@(_ZN5flash32flash_fwd_splitkv_combine_kernelI23Flash_fwd_kernel_traitsILi32ELi64ELi128ELi4ELb0ELb0EN7cutlass10bfloat16_tE19Flash_kernel_traitsILi32ELi64ELi128ELi4ES3_EELi16ELi3ELb1EEEvNS_16Flash_fwd_paramsE)
        /*0308*/ 	.word	0x00000000


	//----- nvinfo : EIATTR_REGCOUNT
	.align		4
.L_140:
        /*030c*/ 	.byte	0x04, 0x2f
        /*030e*/ 	.short	(.L_142 - .L_141)
	.align		4
.L_141:
        /*0310*/ 	.word	index@(_ZN5flash32flash_fwd_splitkv_combine_kernelI23Flash_fwd_kernel_traitsILi32ELi64ELi128ELi4ELb0ELb0EN7cutlass10bfloat16_tE19Flash_kernel_traitsILi32ELi64ELi128ELi4ES3_EELi16ELi4ELb1EEEvNS_16Flash_fwd_paramsE)
        /*0314*/ 	.word	0x0000003a


	//----- nvinfo : EIATTR_FRAME_SIZE
	.align		4
.L_142:
        /*0318*/ 	.byte	0x04, 0x11
        /*031a*/ 	.short	(.L_144 - .L_143)
	.align		4
.L_143:
        /*031c*/ 	.word	index@($__internal_24_$__cuda_sm20_div_s64)
        /*0320*/ 	.word	0x00000000


	//----- nvinfo : EIATTR_FRAME_SIZE
	.align		4
.L_144:
        /*0324*/ 	.byte	0x04, 0x11
        /*0326*/ 	.short	(.L_146 - .L_145)
	.align		4
.L_145:
        /*0328*/ 	.word	index@(_ZN5flash32flash_fwd_splitkv_combine_kernelI23Flash_fwd_kernel_traitsILi32ELi64ELi128ELi4ELb0ELb0EN7cutlass10bfloat16_tE19Flash_kernel_traitsILi32ELi64ELi128ELi4ES3_EELi16ELi4ELb1EEEvNS_16Flash_fwd_paramsE)
        /*032c*/ 	.word	0x00000000


	//----- nvinfo : EIATTR_REGCOUNT
	.align		4
.L_146:
        /*0330*/ 	.byte	0x04, 0x2f
        /*0332*/ 	.short	(.L_148 - .L_147)
	.align		4
.L_147:
        /*0334*/ 	.word	index@(_ZN5flash32flash_fwd_splitkv_combine_kernelI23Flash_fwd_kernel_traitsILi32ELi64ELi128ELi4ELb0ELb0EN7cutlass10bfloat16_tE19Flash_kernel_traitsILi32ELi64ELi128ELi4ES3_EELi16ELi5ELb1EEEvNS_16Flash_fwd_paramsE)
        /*0338*/ 	.word	0x0000003c


	//----- nvinfo : EIATTR_FRAME_SIZE
	.align		4
.L_148:
        /*033c*/ 	.byte	0x04, 0x11
        /*033e*/ 	.short	(.L_150 - .L_149)
	.align		4
.L_149:
        /*0340*/ 	.word	index@($__internal_23_$__cuda_sm20_div_s64)
        /*0344*/ 	.word	0x00000000


	//----- nvinfo : EIATTR_FRAME_SIZE
	.align		4
.L_150:
        /*0348*/ 	.byte	0x04, 0x11
        /*034a*/ 	.short	(.L_152 - .L_151)
	.align		4
.L_151:
        /*034c*/ 	.word	index@(_ZN5flash32flash_fwd_splitkv_combine_kernelI23Flash_fwd_kernel_traitsILi32ELi64ELi128ELi4ELb0ELb0EN7cutlass10bfloat16_tE19Flash_kernel_traitsILi32ELi64ELi128ELi4ES3_EELi16ELi5ELb1EEEvNS_16Flash_fwd_paramsE)
        /*0350*/ 	.word	0x00000000


	//----- nvinfo : EIATTR_REGCOUNT
	.align		4
.L_152:
        /*0354*/ 	.byte	0x04, 0x2f
        /*0356*/ 	.short	(.L_154 - .L_153)
	.align		4
.L_153:
        /*0358*/ 	.word	index@(_ZN5flash32flash_fwd_splitkv_combine_kernelI23Flash_fwd_kernel_traitsILi32ELi64ELi128ELi4ELb0ELb0EN7cutlass10bfloat16_tE19Flash_kernel_traitsILi32ELi64ELi128ELi4ES3_EELi16ELi6ELb1EEEvNS_16Flash_fwd_paramsE)
        /*035c*/ 	.word	0x0000003e


	//----- nvinfo : EIATTR_FRAME_SIZE
	.align		4
.L_154:
        /*0360*/ 	.byte	0x04, 0x11
        /*0362*/ 	.short	(.L_156 - .L_155)
	.align		4
.L_155:
        /*0364*/ 	.word	index@($__internal_22_$__cuda_sm20_div_s64)
        /*0368*/ 	.word	0x00000000


	//----- nvinfo : EIATTR_FRAME_SIZE
	.align		4
.L_156:
        /*036c*/ 	.byte	0x04, 0x11
        /*036e*/ 	.short	(.L_158 - .L_157)
	.align		4
.L_157:
        /*0370*/ 	.word	index@(_ZN5flash32flash_fwd_splitkv_combine_kernelI23Flash_fwd_kernel_traitsILi32ELi64ELi128ELi4ELb0ELb0EN7cutlass10bfloat16_tE19Flash_kernel_traitsILi32ELi64ELi128ELi4ES3_EELi16ELi6ELb1EEEvNS_16Flash_fwd_paramsE)
        /*0374*/ 	.word	0x00000000


	//----- nvinfo : EIATTR_REGCOUNT
	.align		4
.L_158:
        /*0378*/ 	.byte	0x04, 0x2f
        /*037a*/ 	.short	(.L_160 - .L_159)
	.align		4
.L_159:
        /*037c*/ 	.word	index@(_ZN5flash32flash_fwd_splitkv_combine_kernelI23Flash_fwd_kernel_traitsILi32ELi64ELi128ELi4ELb0ELb0EN7cutlass10bfloat16_tE19Flash_kernel_traitsILi32ELi64ELi128ELi4ES3_EELi16ELi7ELb1EEEvNS_16Flash_fwd_paramsE)
        /*0380*/ 	.word	0x00000046


	//----- nvinfo : EIATTR_FRAME_SIZE
	.align		4
.L_160:
        /*0384*/ 	.byte	0x04, 0x11
        /*0386*/ 	.short	(.L_162 - .L_161)
	.align		4
.L_161:
        /*0388*/ 	.word	index@($__internal_21_$__cuda_sm20_div_s64)
        /*038c*/ 	.word	0x00000000


	//----- nvinfo : EIATTR_FRAME_SIZE
	.align		4
.L_162:
        /*0390*/ 	.byte	0x04, 0x11
        /*0392*/ 	.short	(.L_164 - .L_163)
	.align		4
.L_163:
        /*0394*/ 	.word	index@(_ZN5flash32flash_fwd_splitkv_combine_kernelI23Flash_fwd_kernel_traitsILi32ELi64ELi128ELi4ELb0ELb0EN7cutlass10bfloat16_tE19Flash_kernel_traitsILi32ELi64ELi128ELi4ES3_EELi16ELi7ELb1EEEvNS_16Flash_fwd_paramsE)
        /*0398*/ 	.word	0x00000000


	//----- nvinfo : EIATTR_REGCOUNT
	.align		4
.L_164:
        /*039c*/ 	.byte	0x04, 0x2f
        /*039e*/ 	.short	(.L_166 - .L_165)
	.align		4
.L_165:
        /*03a0*/ 	.word	index@(_ZN5flash32flash_fwd_splitkv_combine_kernelI23Flash_fwd_kernel_traitsILi32ELi64ELi128ELi4ELb0ELb0EN7cutlass10bfloat16_tE19Flash_kernel_traitsILi32ELi64ELi128ELi4ES3_EELi16ELi1ELb0EEEvNS_16Flash_fwd_paramsE)
        /*03a4*/ 	.word	0x00000036


	//----- nvinfo : EIATTR_FRAME_SIZE
	.align		4
.L_166:
        /*03a8*/ 	.byte	0x04, 0x11
        /*03aa*/ 	.short	(.L_168 - .L_167)
	.align		4
.L_167:
        /*03ac*/ 	.word	index@($__internal_20_$__cuda_sm20_div_s64)
        /*03b0*/ 	.word	0x00000000


	//----- nvinfo : EIATTR_FRAME_SIZE
	.align		4
.L_168:
        /*03b4*/ 	.byte	0x04, 0x11
        /*03b6*/ 	.short	(.L_170 - .L_169)
	.align		4
.L_169:
        /*03b8*/ 	.word	index@(_ZN5flash32flash_fwd_splitkv_combine_kernelI23Flash_fwd_kernel_traitsILi32ELi64ELi128ELi4ELb0ELb0EN7cutlass10bfloat16_tE19Flash_kernel_traitsILi32ELi64ELi128ELi4ES3_EELi16ELi1ELb0EEEvNS_16Flash_fwd_paramsE)
        /*03bc*/ 	.word	0x00000000


	//----- nvinfo : EIATTR_REGCOUNT
	.align		4
.L_170:
        /*03c0*/ 	.byte	0x04, 0x2f
        /*03c2*/ 	.short	(.L_172 - .L_171)
	.align		4
.L_171:
        /*03c4*/ 	.word	index@(_ZN5flash32flash_fwd_splitkv_combine_kernelI23Flash_fwd_kernel_traitsILi32ELi64ELi128ELi4ELb0ELb0EN7cutlass10bfloat16_tE19Flash_kernel_traitsILi32ELi64ELi128ELi4ES3_EELi16ELi2ELb0EEEvNS_16Flash_fwd_paramsE)
        /*03c8*/ 	.word	0x00000036


	//----- nvinfo : EIATTR_FRAME_SIZE
	.align		4
.L_172:
        /*03cc*/ 	.byte	0x04, 0x11
        /*03ce*/ 	.short	(.L_174 - .L_173)
	.align		4
.L_173:
        /*03d0*/ 	.word	index@($__internal_19_$__cuda_sm20_div_s64)
        /*03d4*/ 	.word	0x00000000


	//----- nvinfo : EIATTR_FRAME_SIZE
	.align		4
.L_174:
        /*03d8*/ 	.byte	0x04, 0x11
        /*03da*/ 	.short	(.L_176 - .L_175)
	.align		4
.L_175:
        /*03dc*/ 	.word	index@(_ZN5flash32flash_fwd_splitkv_combine_kernelI23Flash_fwd_kernel_traitsILi32ELi64ELi128ELi4ELb0ELb0EN7cutlass10bfloat16_tE19Flash_kernel_traitsILi32ELi64ELi128ELi4ES3_EELi16ELi2ELb0EEEvNS_16Flash_fwd_paramsE)
        /*03e0*/ 	.word	0x00000000


	//----- nvinfo : EIATTR_REGCOUNT
	.align		4
.L_176:
        /*03e4*/ 	.byte	0x04, 0x2f
        /*03e6*/ 	.short	(.L_178 - .L_177)
	.align		4
.L_177:
        /*03e8*/ 	.word	index@(_ZN5flash32flash_fwd_splitkv_combine_kernelI23Flash_fwd_kernel_traitsILi32ELi64ELi128ELi4ELb0ELb0EN7cutlass10bfloat16_tE19Flash_kernel_traitsILi32ELi64ELi128ELi4ES3_EELi16ELi3ELb0EEEvNS_16Flash_fwd_paramsE)
        /*03ec*/ 	.word	0x00000034


	//----- nvinfo : EIATTR_FRAME_SIZE
	.align		4
.L_178:
        /*03f0*/ 	.byte	0x04, 0x11
        /*03f2*/ 	.short	(.L_180 - .L_179)
	.align		4
.L_179:
        /*03f4*/ 	.word	index@($__internal_18_$__cuda_sm20_div_s64)
        /*03f8*/ 	.word	0x00000000


	//----- nvinfo : EIATTR_FRAME_SIZE
	.align		4
.L_180:
        /*03fc*/ 	.byte	0x04, 0x11
        /*03fe*/ 	.short	(.L_182 - .L_181)
	.align		4
.L_181:
        /*0400*/ 	.word	index@(_ZN5flash32flash_fwd_splitkv_combine_kernelI23Flash_fwd_kernel_traitsILi32ELi64ELi128ELi4ELb0ELb0EN7cutlass10bfloat16_tE19Flash_kernel_traitsILi32ELi64ELi128ELi4ES3_EELi16ELi3ELb0EEEvNS_16Flash_fwd_paramsE)
        /*0404*/ 	.word	0x00000000


	//----- nvinfo : EIATTR_REGCOUNT
	.align		4
.L_182:
        /*0408*/ 	.byte	0x04, 0x2f
        /*040a*/ 	.short	(.L_184 - .L_183)
	.align		4
.L_183:
        /*040c*/ 	.word	index@(_ZN5flash32flash_fwd_splitkv_combine_kernelI23Flash_fwd_kernel_traitsILi32ELi64ELi128ELi4ELb0ELb0EN7cutlass10bfloat16_tE19Flash_kernel_traitsILi32ELi64ELi128ELi4ES3_EELi16ELi4ELb0EEEvNS_16Flash_fwd_paramsE)
        /*0410*/ 	.word	0x0000003a


	//----- nvinfo : EIATTR_FRAME_SIZE
	.align		4
.L_184:
        /*0414*/ 	.byte	0x04, 0x11
        /*0416*/ 	.short	(.L_186 - .L_185)
	.align		4
.L_185:
        /*0418*/ 	.word	index@($__internal_17_$__cuda_sm20_div_s64)
        /*041c*/ 	.word	0x00000000


	//----- nvinfo : EIATTR_FRAME_SIZE
	.align		4
.L_186:
        /*0420*/ 	.byte	0x04, 0x11
        /*0422*/ 	.short	(.L_188 - .L_187)
	.align		4
.L_187:
        /*0424*/ 	.word	index@(_ZN5flash32flash_fwd_splitkv_combine_kernelI23Flash_fwd_kernel_traitsILi32ELi64ELi128ELi4ELb0ELb0EN7cutlass10bfloat16_tE19Flash_kernel_traitsILi32ELi64ELi128ELi4ES3_EELi16ELi4ELb0EEEvNS_16Flash_fwd_paramsE)
        /*0428*/ 	.word	0x00000000


	//----- nvinfo : EIATTR_REGCOUNT
	.align		4
.L_188:
        /*042c*/ 	.byte	0x04, 0x2f
        /*042e*/ 	.short	(.L_190 - .L_189)
	.align		4
.L_189:
        /*0430*/ 	.word	index@(_ZN5flash32flash_fwd_splitkv_combine_kernelI23Flash_fwd_kernel_traitsILi32ELi64ELi128ELi4ELb0ELb0EN7cutlass10bfloat16_tE19Flash_kernel_traitsILi32ELi64ELi128ELi4ES3_EELi16ELi5ELb0EEEvNS_16Flash_fwd_paramsE)
        /*0434*/ 	.word	0x0000003c


	//----- nvinfo : EIATTR_FRAME_SIZE
	.align		4
.L_190:
        /*0438*/ 	.byte	0x04, 0x11
        /*043a*/ 	.short	(.L_192 - .L_191)
	.align		4
.L_191:
        /*043c*/ 	.word	index@($__internal_16_$__cuda_sm20_div_s64)
        /*0440*/ 	.word	0x00000000


	//----- nvinfo : EIATTR_FRAME_SIZE
	.align		4
.L_192:
        /*0444*/ 	.byte	0x04, 0x11
        /*0446*/ 	.short	(.L_194 - .L_193)
	.align		4
.L_193:
        /*0448*/ 	.word	index@(_ZN5flash32flash_fwd_splitkv_combine_kernelI23Flash_fwd_kernel_traitsILi32ELi64ELi128ELi4ELb0ELb0EN7cutlass10bfloat16_tE19Flash_kernel_traitsILi32ELi64ELi128ELi4ES3_EELi16ELi5ELb0EEEvNS_16Flash_fwd_paramsE)
        /*044c*/ 	.word	0x00000000


	//----- nvinfo : EIATTR_REGCOUNT
	.align		4
.L_194:
        /*0450*/ 	.byte	0x04, 0x2f
        /*0452*/ 	.short	(.L_196 - .L_195)
	.align		4
.L_195:
        /*0454*/ 	.word	index@(_ZN5flash32flash_fwd_splitkv_combine_kernelI23Flash_fwd_kernel_traitsILi32ELi64ELi128ELi4ELb0ELb0EN7cutlass10bfloat16_tE19Flash_kernel_traitsILi32ELi64ELi128ELi4ES3_EELi16ELi6ELb0EEEvNS_16Flash_fwd_paramsE)
        /*0458*/ 	.word	0x0000003e


	//----- nvinfo : EIATTR_FRAME_SIZE
	.align		4
.L_196:
        /*045c*/ 	.byte	0x04, 0x11
        /*045e*/ 	.short	(.L_198 - .L_197)
	.align		4
.L_197:
        /*0460*/ 	.word	index@($__internal_15_$__cuda_sm20_div_s64)
        /*0464*/ 	.word	0x00000000


	//----- nvinfo : EIATTR_FRAME_SIZE
	.align		4
.L_198:
        /*0468*/ 	.byte	0x04, 0x11
        /*046a*/ 	.short	(.L_200 - .L_199)
	.align		4
.L_199:
        /*046c*/ 	.word	index@(_ZN5flash32flash_fwd_splitkv_combine_kernelI23Flash_fwd_kernel_traitsILi32ELi64ELi128ELi4ELb0ELb0EN7cutlass10bfloat16_tE19Flash_kernel_traitsILi32ELi64ELi128ELi4ES3_EELi16ELi6ELb0EEEvNS_16Flash_fwd_paramsE)
        /*0470*/ 	.word	0x00000000


	//----- nvinfo : EIATTR_REGCOUNT
	.align		4
.L_200:
        /*0474*/ 	.byte	0x04, 0x2f
        /*0476*/ 	.short	(.L_202 - .L_201)
	.align		4
.L_201:
        /*0478*/ 	.word	index@(_ZN5flash32flash_fwd_splitkv_combine_kernelI23Flash_fwd_kernel_traitsILi32ELi64ELi128ELi4ELb0ELb0EN7cutlass10bfloat16_tE19Flash_kernel_traitsILi32ELi64ELi128ELi4ES3_EELi16ELi7ELb0EEEvNS_16Flash_fwd_paramsE)
        /*047c*/ 	.word	0x00000046


	//----- nvinfo : EIATTR_FRAME_SIZE
	.align		4
.L_202:
        /*0480*/ 	.byte	0x04, 0x11
        /*0482*/ 	.short	(.L_204 - .L_203)
	.align		4
.L_203:
        /*0484*/ 	.word	index@($__internal_14_$__cuda_sm20_div_s64)
        /*0488*/ 	.word	0x00000000


	//----- nvinfo : EIATTR_FRAME_SIZE
	.align		4
.L_204:
        /*048c*/ 	.byte	0x04, 0x11
        /*048e*/ 	.short	(.L_206 - .L_205)
	.align		4
.L_205:
        /*0490*/ 	.word	index@(_ZN5flash32flash_fwd_splitkv_combine_kernelI23Flash_fwd_kernel_traitsILi32ELi64ELi128ELi4ELb0ELb0EN7cutlass10bfloat16_tE19Flash_kernel_traitsILi32ELi64ELi128ELi4ES3_EELi16ELi7ELb0EEEvNS_16Flash_fwd_paramsE)
        /*0494*/ 	.word	0x00000000


	//----- nvinfo : EIATTR_REGCOUNT
	.align		4
.L_206:
        /*0498*/ 	.byte	0x04, 0x2f
        /*049a*/ 	.short	(.L_208 - .L_207)
	.align		4
.L_207:
        /*049c*/ 	.word	index@(_ZN5flash24flash_fwd_splitkv_kernelI23Flash_fwd_kernel_traitsILi32ELi64ELi256ELi4ELb0ELb0EN7cutlass10bfloat16_tE19Flash_kernel_traitsILi32ELi64ELi256ELi4ES3_EELb1ELb0ELb1ELb0ELb0ELb1ELb1ELb1EEEvNS_16Flash_fwd_paramsE)
        /*04a0*/ 	.word	0x000000ff


	//----- nvinfo : EIATTR_FRAME_SIZE
	.align		4
.L_208:
        /*04a4*/ 	.byte	0x04, 0x11
        /*04a6*/ 	.short	(.L_210 - .L_209)
	.align		4
.L_209:
        /*04a8*/ 	.word	index@(_ZN5flash24flash_fwd_splitkv_kernelI23Flash_fwd_kernel_traitsILi32ELi64ELi256ELi4ELb0ELb0EN7cutlass10bfloat16_tE19Flash_kernel_traitsILi32ELi64ELi256ELi4ES3_EELb1ELb0ELb1ELb0ELb0ELb1ELb1ELb1EEEvNS_16Flash_fwd_paramsE)
        /*04ac*/ 	.word	0x00000000


	//----- nvinfo : EIATTR_REGCOUNT
	.align		4
.L_210:
        /*04b0*/ 	.byte	0x04, 0x2f
        /*04b2*/ 	.short	(.L_212 - .L_211)
	.align		4
.L_211:
        /*04b4*/ 	.word	index@(_ZN5flash24flash_fwd_splitkv_kernelI23Flash_fwd_kernel_traitsILi32ELi64ELi256ELi4ELb0ELb0EN7cutlass10bfloat16_tE19Flash_kernel_traitsILi32ELi64ELi256ELi4ES3_EELb1ELb0ELb1ELb0ELb0ELb0ELb1ELb1EEEvNS_16Flash_fwd_paramsE)
        /*04b8*/ 	.word	0x000000fe


	//----- nvinfo : EIATTR_FRAME_SIZE
	.align		4
.L_212:
        /*04bc*/ 	.byte	0x04, 0x11
        /*04be*/ 	.short	(.L_214 - .L_213)
	.align		4
.L_213:
        /*04c0*/ 	.word	index@(_ZN5flash24flash_fwd_splitkv_kernelI23Flash_fwd_kernel_traitsILi32ELi64ELi256ELi4ELb0ELb0EN7cutlass10bfloat16_tE19Flash_kernel_traitsILi32ELi64ELi256ELi4ES3_EELb1ELb0ELb1ELb0ELb0ELb0ELb1ELb1EEEvNS_16Flash_fwd_paramsE)
        /*04c4*/ 	.word	0x00000000


	//----- nvinfo : EIATTR_REGCOUNT
	.align		4
.L_214:
        /*04c8*/ 	.byte	0x04, 0x2f
        /*04ca*/ 	.short	(.L_216 - .L_215)
	.align		4
.L_215:
        /*04cc*/ 	.word	index@(_ZN5flash24flash_fwd_splitkv_kernelI23Flash_fwd_kernel_traitsILi32ELi64ELi256ELi4ELb0ELb0EN7cutlass10bfloat16_tE19Flash_kernel_traitsILi32ELi64ELi256ELi4ES3_EELb1ELb0ELb0ELb0ELb1ELb1ELb1ELb1EEEvNS_16Flash_fwd_paramsE)
        /*04d0*/ 	.word	0x000000ff


	//----- nvinfo : EIATTR_FRAME_SIZE
	.align		4
.L_216:
        /*04d4*/ 	.byte	0x04, 0x11
        /*04d6*/ 	.short	(.L_218 - .L_217)
	.align		4
.L_217:
        /*04d8*/ 	.word	index@(_ZN5flash24flash_fwd_splitkv_kernelI23Flash_fwd_kernel_traitsILi32ELi64ELi256ELi4ELb0ELb0EN7cutlass10bfloat16_tE19Flash_kernel_traitsILi32ELi64ELi256ELi4ES3_EELb1ELb0ELb0ELb0ELb1ELb1ELb1ELb1EEEvNS_16Flash_fwd_paramsE)
        /*04dc*/ 	.word	0x00000000


	//----- nvinfo : EIATTR_REGCOUNT
	.align		4
.L_218:
        /*04e0*/ 	.byte	0x04, 0x2f
        /*04e2*/ 	.short	(.L_220 - .L_219)
	.align		4
.L_219:
        /*04e4*/ 	.word	index@(_ZN5flash24flash_fwd_splitkv_kernelI23Flash_fwd_kernel_traitsILi32ELi64ELi256ELi4ELb0ELb0EN7cutlass10bfloat16_tE19Flash_kernel_traitsILi32ELi64ELi256ELi4ES3_EELb1ELb0ELb0ELb0ELb1ELb0ELb1ELb1EEEvNS_16Flash_fwd_paramsE)
        /*04e8*/ 	.word	0x000000fe


	//----- nvinfo : EIATTR_FRAME_SIZE
	.align		4
.L_220:
        /*04ec*/ 	.byte	0x04, 0x11
        /*04ee*/ 	.short	(.L_222 - .L_221)
	.align		4
.L_221:
        /*04f0*/ 	.word	index@(_ZN5flash24flash_fwd_splitkv_kernelI23Flash_fwd_kernel_traitsILi32ELi64ELi256ELi4ELb0ELb0EN7cutlass10bfloat16_tE19Flash_kernel_traitsILi32ELi64ELi256ELi4ES3_EELb1ELb0ELb0ELb0ELb1ELb0ELb1ELb1EEEvNS_16Flash_fwd_paramsE)
        /*04f4*/ 	.word	0x00000000


	//----- nvinfo : EIATTR_REGCOUNT
	.align		4
.L_222:
        /*04f8*/ 	.byte	0x04, 0x2f
        /*04fa*/ 	.short	(.L_224 - .L_223)
	.align		4
.L_223:
        /*04fc*/ 	.word	index@(_ZN5flash24flash_fwd_splitkv_kernelI23Flash_fwd_kernel_traitsILi32ELi64ELi256ELi4ELb0ELb0EN7cutlass10bfloat16_tE19Flash_kernel_traitsILi32ELi64ELi256ELi4ES3_EELb1ELb0ELb1ELb0ELb0ELb1ELb1ELb0EEEvNS_16Flash_fwd_paramsE)
        /*0500*/ 	.word	0x000000de


	//----- nvinfo : EIATTR_FRAME_SIZE
	.align		4
.L_224:
        /*0504*/ 	.byte	0x04, 0x11
        /*0506*/ 	.short	(.L_226 - .L_225)
	.align		4
.L_225:
        /*0508*/ 	.word	index@(_ZN5flash24flash_fwd_splitkv_kernelI23Flash_fwd_kernel_traitsILi32ELi64ELi256ELi4ELb0ELb0EN7cutlass10bfloat16_tE19Flash_kernel_traitsILi32ELi64ELi256ELi4ES3_EELb1ELb0ELb1ELb0ELb0ELb1ELb1ELb0EEEvNS_16Flash_fwd_paramsE)
        /*050c*/ 	.word	0x00000000


	//----- nvinfo : EIATTR_REGCOUNT
	.align		4
.L_226:
        /*0510*/ 	.byte	0x04, 0x2f
        /*0512*/ 	.short	(.L_228 - .L_227)
	.align		4
.L_227:
        /*0514*/ 	.word	index@(_ZN5flash24flash_fwd_splitkv_kernelI23Flash_fwd_kernel_traitsILi32ELi64ELi256ELi4ELb0ELb0EN7cutlass10bfloat16_tE19Flash_kernel_traitsILi32ELi64ELi256ELi4ES3_EELb1ELb0ELb1ELb0ELb0ELb0ELb1ELb0EEEvNS_16Flash_fwd_paramsE)
        /*0518*/ 	.word	0x000000ff


	//----- nvinfo : EIATTR_FRAME_SIZE
	.align		4
.L_228:
        /*051c*/ 	.byte	0x04, 0x11
        /*051e*/ 	.short	(.L_230 - .L_229)
	.align		4
.L_229:
        /*0520*/ 	.word	index@(_ZN5flash24flash_fwd_splitkv_kernelI23Flash_fwd_kernel_traitsILi32ELi64ELi256ELi4ELb0ELb0EN7cutlass10bfloat16_tE19Flash_kernel_traitsILi32ELi64ELi256ELi4ES3_EELb1ELb0ELb1ELb0ELb0ELb0ELb1ELb0EEEvNS_16Flash_fwd_paramsE)
        /*0524*/ 	.word	0x00000000


	//----- nvinfo : EIATTR_REGCOUNT
	.align		4
.L_230:
        /*0528*/ 	.byte	0x04, 0x2f
        /*052a*/ 	.short	(.L_232 - .L_231)
	.align		4
.L_231:
        /*052c*/ 	.word	index@(_ZN5flash24flash_fwd_splitkv_kernelI23Flash_fwd_kernel_traitsILi32ELi64ELi256ELi4ELb0ELb0EN7cutlass10bfloat16_tE19Flash_kernel_traitsILi32ELi64ELi256ELi4ES3_EELb1ELb0ELb0ELb0ELb1ELb1ELb1ELb0EEEvNS_16Flash_fwd_paramsE)
        /*0530*/ 	.word	0x000000ff


	//----- nvinfo : EIATTR_FRAME_SIZE
	.align		4
.L_232:
        /*0534*/ 	.byte	0x04, 0x11
        /*0536*/ 	.short	(.L_234 - .L_233)
	.align		4
.L_233:
        /*0538*/ 	.word	index@(_ZN5flash24flash_fwd_splitkv_kernelI23Flash_fwd_kernel_traitsILi32ELi64ELi256ELi4ELb0ELb0EN7cutlass10bfloat16_tE19Flash_kernel_traitsILi32ELi64ELi256ELi4ES3_EELb1ELb0ELb0ELb0ELb1ELb1ELb1ELb0EEEvNS_16Flash_fwd_paramsE)
        /*053c*/ 	.word	0x00000000


	//----- nvinfo : EIATTR_REGCOUNT
	.align		4
.L_234:
        /*0540*/ 	.byte	0x04, 0x2f
        /*0542*/ 	.short	(.L_236 - .L_235)
	.align		4
.L_235:
        /*0544*/ 	.word	index@(_ZN5flash24flash_fwd_splitkv_kernelI23Flash_fwd_kernel_traitsILi32ELi64ELi256ELi4ELb0ELb0EN7cutlass10bfloat16_tE19Flash_kernel_traitsILi32ELi64ELi256ELi4ES3_EELb1ELb0ELb0ELb0ELb1ELb0ELb1ELb0EEEvNS_16Flash_fwd_paramsE)
        /*0548*/ 	.word	0x000000ff


	//----- nvinfo : EIATTR_FRAME_SIZE
	.align		4
.L_236:
        /*054c*/ 	.byte	0x04, 0x11
        /*054e*/ 	.short	(.L_238 - .L_237)
	.align		4
.L_237:
        /*0550*/ 	.word	index@(_ZN5flash24flash_fwd_splitkv_kernelI23Flash_fwd_kernel_traitsILi32ELi64ELi256ELi4ELb0ELb0EN7cutlass10bfloat16_tE19Flash_kernel_traitsILi32ELi64ELi256ELi4ES3_EELb1ELb0ELb0ELb0ELb1ELb0ELb1ELb0EEEvNS_16Flash_fwd_paramsE)
        /*0554*/ 	.word	0x00000000


	//----- nvinfo : EIATTR_REGCOUNT
	.align		4
.L_238:
        /*0558*/ 	.byte	0x04, 0x2f
        /*055a*/ 	.short	(.L_240 - .L_239)
	.align		4
.L_239:
        /*055c*/ 	.word	index@(_ZN5flash24flash_fwd_splitkv_kernelI23Flash_fwd_kernel_traitsILi32ELi64ELi256ELi4ELb0ELb0EN7cutlass10bfloat16_tE19Flash_kernel_traitsILi32ELi64ELi256ELi4ES3_EELb1ELb0ELb1ELb0ELb0ELb1ELb0ELb1EEEvNS_16Flash_fwd_paramsE)
        /*0560*/ 	.word	0x000000ff


	//----- nvinfo : EIATTR_FRAME_SIZE
	.align		4
.L_240:
        /*0564*/ 	.byte	0x04, 0x11
        /*0566*/ 	.short	(.L_242 - .L_241)
	.align		4
.L_241:
        /*0568*/ 	.word	index@(_ZN5flash24flash_fwd_splitkv_kernelI23Flash_fwd_kernel_traitsILi32ELi64ELi256ELi4ELb0ELb0EN7cutlass10bfloat16_tE19Flash_kernel_traitsILi32ELi64ELi256ELi4ES3_EELb1ELb0ELb1ELb0ELb0ELb1ELb0ELb1EEEvNS_16Flash_fwd_paramsE)
        /*056c*/ 	.word	0x00000000


	//----- nvinfo : EIATTR_REGCOUNT
	.align		4
.L_242:
        /*0570*/ 	.byte	0x04, 0x2f
        /*0572*/ 	.short	(.L_244 - .L_243)
	.align		4
.L_243:
        /*0574*/ 	.word	index@(_ZN5flash24flash_fwd_splitkv_kernelI23Flash_fwd_kernel_traitsILi32ELi64ELi256ELi4ELb0ELb0EN7cutlass10bfloat16_tE19Flash_kernel_traitsILi32ELi64ELi256ELi4ES3_EELb1ELb0ELb1ELb0ELb0ELb0ELb0ELb1EEEvNS_16Flash_fwd_paramsE)
        /*0578*/ 	.word	0x000000fc


	//----- nvinfo : EIATTR_FRAME_SIZE
	.align		4
.L_244:
        /*057c*/ 	.byte	0x04, 0x11
        /*057e*/ 	.short	(.L_246 - .L_245)
	.align		4
.L_245:
        /*0580*/ 	.word	index@(_ZN5flash24flash_fwd_splitkv_kernelI23Flash_fwd_kernel_traitsILi32ELi64ELi256ELi4ELb0ELb0EN7cutlass10bfloat16_tE19Flash_kernel_traitsILi32ELi64ELi256ELi4ES3_EELb1ELb0ELb1ELb0ELb0ELb0ELb0ELb1EEEvNS_16Flash_fwd_paramsE)
        /*0584*/ 	.word	0x00000000


	//----- nvinfo : EIATTR_REGCOUNT
	.align		4
.L_246:
        /*0588*/ 	.byte	0x04, 0x2f
        /*058a*/ 	.short	(.L_248 - .L_247)
	.align		4
.L_247:
        /*058c*/ 	.word	index@(_ZN5flash24flash_fwd_splitkv_kernelI23Flash_fwd_kernel_traitsILi32ELi64ELi256ELi4ELb0ELb0EN7cutlass10bfloat16_tE19Flash_kernel_traitsILi32ELi64ELi256ELi4ES3_EELb1ELb0ELb0ELb0ELb1ELb1ELb0ELb1EEEvNS_16Flash_fwd_paramsE)
        /*0590*/ 	.word	0x000000ff


	//----- nvinfo : EIATTR_FRAME_SIZE
	.align		4
.L_248:
        /*0594*/ 	.byte	0x04, 0x11
        /*0596*/ 	.short	(.L_250 - .L_249)
	.align		4
.L_249:
        /*0598*/ 	.word	index@(_ZN5flash24flash_fwd_splitkv_kernelI23Flash_fwd_kernel_traitsILi32ELi64ELi256ELi4ELb0ELb0EN7cutlass10bfloat16_tE19Flash_kernel_traitsILi32ELi64ELi256ELi4ES3_EELb1ELb0ELb0ELb0ELb1ELb1ELb0ELb1EEEvNS_16Flash_fwd_paramsE)
        /*059c*/ 	.word	0x00000008


	//----- nvinfo : EIATTR_REGCOUNT
	.align		4
.L_250:
        /*05a0*/ 	.byte	0x04, 0x2f
        /*05a2*/ 	.short	(.L_252 - .L_251)
	.align		4
.L_251:
        /*05a4*/ 	.word	index@(_ZN5flash24flash_fwd_splitkv_kernelI23Flash_fwd_kernel_traitsILi32ELi64ELi256ELi4ELb0ELb0EN7cutlass10bfloat16_tE19Flash_kernel_traitsILi32ELi64ELi256ELi4ES3_EELb1ELb0ELb0ELb0ELb1ELb0ELb0ELb1EEEvNS_16Flash_fwd_paramsE)
        /*05a8*/ 	.word	0x000000ff


	//----- nvinfo : EIATTR_FRAME_SIZE
	.align		4
.L_252:
        /*05ac*/ 	.byte	0x04, 0x11
        /*05ae*/ 	.short	(.L_254 - .L_253)
	.align		4
.L_253:
        /*05b0*/ 	.word	index@(_ZN5flash24flash_fwd_splitkv_kernelI23Flash_fwd_kernel_traitsILi32ELi64ELi256ELi4ELb0ELb0EN7cutlass10bfloat16_tE19Flash_kernel_traitsILi32ELi64ELi256ELi4ES3_EELb1ELb0ELb0ELb0ELb1ELb0ELb0ELb1EEEvNS_16Flash_fwd_paramsE)
        /*05b4*/ 	.word	0x00000000


	//----- nvinfo : EIATTR_REGCOUNT
	.align		4
.L_254:
        /*05b8*/ 	.byte	0x04, 0x2f
        /*05ba*/ 	.short	(.L_256 - .L_255)
	.align		4
.L_255:
        /*05bc*/ 	.word	index@(_ZN5flash24flash_fwd_splitkv_kernelI23Flash_fwd_kernel_traitsILi32ELi64ELi256ELi4ELb0ELb0EN7cutlass10bfloat16_tE19Flash_kernel_traitsILi32ELi64ELi256ELi4ES3_EELb1ELb0ELb1ELb0ELb0ELb1ELb0ELb0EEEvNS_16Flash_fwd_paramsE)
        /*05c0*/ 	.word	0x000000f7


	//----- nvinfo : EIATTR_FRAME_SIZE
	.align		4
.L_256:
        /*05c4*/ 	.byte	0x04, 0x11
        /*05c6*/ 	.short	(.L_258 - .L_257)
	.align		4
.L_257:
        /*05c8*/ 	.word	index@(_ZN5flash24flash_fwd_splitkv_kernelI23Flash_fwd_kernel_traitsILi32ELi64ELi256ELi4ELb0ELb0EN7cutlass10bfloat16_tE19Flash_kernel_traitsILi32ELi64ELi256ELi4ES3_EELb1ELb0ELb1ELb0ELb0ELb1ELb0ELb0EEEvNS_16Flash_fwd_paramsE)
        /*05cc*/ 	.word	0x00000000


	//----- nvinfo : EIATTR_REGCOUNT
	.align		4
.L_258:
        /*05d0*/ 	.byte	0x04, 0x2f
        /*05d2*/ 	.short	(.L_260 - .L_259)
	.align		4
.L_259:
        /*05d4*/ 	.word	index@(_ZN5flash24flash_fwd_splitkv_kernelI23Flash_fwd_kernel_traitsILi32ELi64ELi256ELi4ELb0ELb0EN7cutlass10bfloat16_tE19Flash_kernel_traitsILi32ELi64ELi256ELi4ES3_EELb1ELb0ELb1ELb0ELb0ELb0ELb0ELb0EEEvNS_16Flash_fwd_paramsE)
        /*05d8*/ 	.word	0x000000ee


	//----- nvinfo : EIATTR_FRAME_SIZE
	.align		4
.L_260:
        /*05dc*/ 	.byte	0x04, 0x11
        /*05de*/ 	.short	(.L_262 - .L_261)
	.align		4
.L_261:
        /*05e0*/ 	.word	index@(_ZN5flash24flash_fwd_splitkv_kernelI23Flash_fwd_kernel_traitsILi32ELi64ELi256ELi4ELb0ELb0EN7cutlass10bfloat16_tE19Flash_kernel_traitsILi32ELi64ELi256ELi4ES3_EELb1ELb0ELb1ELb0ELb0ELb0ELb0ELb0EEEvNS_16Flash_fwd_paramsE)
        /*05e4*/ 	.word	0x00000000


	//----- nvinfo : EIATTR_REGCOUNT
	.align		4
.L_262:
        /*05e8*/ 	.byte	0x04, 0x2f
        /*05ea*/ 	.short	(.L_264 - .L_263)
	.align		4
.L_263:
        /*05ec*/ 	.word	index@(_ZN5flash24flash_fwd_splitkv_kernelI23Flash_fwd_kernel_traitsILi32ELi64ELi256ELi4ELb0ELb0EN7cutlass10bfloat16_tE19Flash_kernel_traitsILi32ELi64ELi256ELi4ES3_EELb1ELb0ELb0ELb0ELb1ELb1ELb0ELb0EEEvNS_16Flash_fwd_paramsE)
        /*05f0*/ 	.word	0x000000ff


	//----- nvinfo : EIATTR_FRAME_SIZE
	.align		4
.L_264:
        /*05f4*/ 	.byte	0x04, 0x11
        /*05f6*/ 	.short	(.L_266 - .L_265)
	.align		4
.L_265:
        /*05f8*/ 	.word	index@(_ZN5flash24flash_fwd_splitkv_kernelI23Flash_fwd_kernel_traitsILi32ELi64ELi256ELi4ELb0ELb0EN7cutlass10bfloat16_tE19Flash_kernel_traitsILi32ELi64ELi256ELi4ES3_EELb1ELb0ELb0ELb0ELb1ELb1ELb0ELb0EEEvNS_16Flash_fwd_paramsE)
        /*05fc*/ 	.word	0x00000000


	//----- nvinfo : EIATTR_REGCOUNT
	.align		4
.L_266:
        /*0600*/ 	.byte	0x04, 0x2f
        /*0602*/ 	.short	(.L_268 - .L_267)
	.align		4
.L_267:
        /*0604*/ 	.word	index@(_ZN5flash24flash_fwd_splitkv_kernelI23Flash_fwd_kernel_traitsILi32ELi64ELi256ELi4ELb0ELb0EN7cutlass10bfloat16_tE19Flash_kernel_traitsILi32ELi64ELi256ELi4ES3_EELb1ELb0ELb0ELb0ELb1ELb0ELb0ELb0EEEvNS_16Flash_fwd_paramsE)
        /*0608*/ 	.word	0x000000ff


	//----- nvinfo : EIATTR_FRAME_SIZE
	.align		4
.L_268:
        /*060c*/ 	.byte	0x04, 0x11
        /*060e*/ 	.short	(.L_270 - .L_269)
	.align		4
.L_269:
        /*0610*/ 	.word	index@(_ZN5flash24flash_fwd_splitkv_kernelI23Flash_fwd_kernel_traitsILi32ELi64ELi256ELi4ELb0ELb0EN7cutlass10bfloat16_tE19Flash_kernel_traitsILi32ELi64ELi256ELi4ES3_EELb1ELb0ELb0ELb0ELb1ELb0ELb0ELb0EEEvNS_16Flash_fwd_paramsE)
        /*0614*/ 	.word	0x00000000


	//----- nvinfo : EIATTR_REGCOUNT
	.align		4
.L_270:
        /*0618*/ 	.byte	0x04, 0x2f
        /*061a*/ 	.short	(.L_272 - .L_271)
	.align		4
.L_271:
        /*061c*/ 	.word	index@(_ZN5flash24flash_fwd_splitkv_kernelI23Flash_fwd_kernel_traitsILi32ELi64ELi256ELi4ELb0ELb0EN7cutlass10bfloat16_tE19Flash_kernel_traitsILi32ELi64ELi256ELi4ES3_EELb1ELb0ELb0ELb1ELb1ELb1ELb1ELb0EEEvNS_16Flash_fwd_paramsE)
        /*0620*/ 	.word	0x000000ff


	//----- nvinfo : EIATTR_FRAME_SIZE
	.align		4
.L_272:
        /*0624*/ 	.byte	0x04, 0x11
        /*0626*/ 	.short	(.L_274 - .L_273)
	.align		4
.L_273:
        /*0628*/ 	.word	index@(_ZN5flash24flash_fwd_splitkv_kernelI23Flash_fwd_kernel_traitsILi32ELi64ELi256ELi4ELb0ELb0EN7cutlass10bfloat16_tE19Flash_kernel_traitsILi32ELi64ELi256ELi4ES3_EELb1ELb0ELb0ELb1ELb1ELb1ELb1ELb0EEEvNS_16Flash_fwd_paramsE)
        /*062c*/ 	.word	0x00000000


	//----- nvinfo : EIATTR_REGCOUNT
	.align		4
.L_274:
        /*0630*/ 	.byte	0x04, 0x2f
        /*0632*/ 	.short	(.L_276 - .L_275)
	.align		4
.L_275:
        /*0634*/ 	.word	index@(_ZN5flash24flash_fwd_splitkv_kernelI23Flash_fwd_kernel_traitsILi32ELi64ELi256ELi4ELb0ELb0EN7cutlass10bfloat16_tE19Flash_kernel_traitsILi32ELi64ELi256ELi4ES3_EELb1ELb0ELb0ELb1ELb1ELb0ELb1ELb0EEEvNS_16Flash_fwd_paramsE)
        /*0638*/ 	.word	0x000000ff


	//----- nvinfo : EIATTR_FRAME_SIZE
	.align		4
.L_276:
        /*063c*/ 	.byte	0x04, 0x11
        /*063e*/ 	.short	(.L_278 - .L_277)
	.align		4
.L_277:
        /*0640*/ 	.word	index@(_ZN5flash24flash_fwd_splitkv_kernelI23Flash_fwd_kernel_traitsILi32ELi64ELi256ELi4ELb0ELb0EN7cutlass10bfloat16_tE19Flash_kernel_traitsILi32ELi64ELi256ELi4ES3_EELb1ELb0ELb0ELb1ELb1ELb0ELb1ELb0EEEvNS_16Flash_fwd_paramsE)
        /*0644*/ 	.word	0x00000000


	//----- nvinfo : EIATTR_REGCOUNT
	.align		4
.L_278:
        /*0648*/ 	.byte	0x04, 0x2f
        /*064a*/ 	.short	(.L_280 - .L_279)
	.align		4
.L_279:
        /*064c*/ 	.word	index@(_ZN5flash24flash_fwd_splitkv_kernelI23Flash_fwd_kernel_traitsILi32ELi64ELi256ELi4ELb0ELb0EN7cutlass10bfloat16_tE19Flash_kernel_traitsILi32ELi64ELi256ELi4ES3_EELb1ELb0ELb0ELb1ELb1ELb1ELb0ELb0EEEvNS_16Flash_fwd_paramsE)
        /*0650*/ 	.word	0x000000ff


	//----- nvinfo : EIATTR_FRAME_SIZE
	.align		4
.L_280:
        /*0654*/ 	.byte	0x04, 0x11
        /*0656*/ 	.short	(.L_282 - .L_281)
	.align		4
.L_281:
        /*0658*/ 	.word	index@(_ZN5flash24flash_fwd_splitkv_kernelI23Flash_fwd_kernel_traitsILi32ELi64ELi256ELi4ELb0ELb0EN7cutlass10bfloat16_tE19Flash_kernel_traitsILi32ELi64ELi256ELi4ES3_EELb1ELb0ELb0ELb1ELb1ELb1ELb0ELb0EEEvNS_16Flash_fwd_paramsE)
        /*065c*/ 	.word	0x00000000


	//----- nvinfo : EIATTR_REGCOUNT
	.align		4
.L_282:
        /*0660*/ 	.byte	0x04, 0x2f
        /*0662*/ 	.short	(.L_284 - .L_283)
	.align		4
.L_283:
        /*0664*/ 	.word	index@(_ZN5flash24flash_fwd_splitkv_kernelI23Flash_fwd_kernel_traitsILi32ELi64ELi256ELi4ELb0ELb0EN7cutlass10bfloat16_tE19Flash_kernel_traitsILi32ELi64ELi256ELi4ES3_EELb1ELb0ELb0ELb1ELb1ELb0ELb0ELb0EEEvNS_16Flash_fwd_paramsE)
        /*0668*/ 	.word	0x000000ff


	//----- nvinfo : EIATTR_FRAME_SIZE
	.align		4
.L_284:
        /*066c*/ 	.byte	0x04, 0x11
        /*066e*/ 	.short	(.L_286 - .L_285)
	.align		4
.L_285:
        /*0670*/ 	.word	index@(_ZN5flash24flash_fwd_splitkv_kernelI23Flash_fwd_kernel_traitsILi32ELi64ELi256ELi4ELb0ELb0EN7cutlass10bfloat16_tE19Flash_kernel_traitsILi32ELi64ELi256ELi4ES3_EELb1ELb0ELb0ELb1ELb1ELb0ELb0ELb0EEEvNS_16Flash_fwd_paramsE)
        /*0674*/ 	.word	0x00000000


	//----- nvinfo : EIATTR_REGCOUNT
	.align		4
.L_286:
        /*0678*/ 	.byte	0x04, 0x2f
        /*067a*/ 	.short	(.L_288 - .L_287)
	.align		4
.L_287:
        /*067c*/ 	.word	index@(_ZN5flash24flash_fwd_splitkv_kernelI23Flash_fwd_kernel_traitsILi32ELi64ELi256ELi4ELb0ELb0EN7cutlass10bfloat16_tE19Flash_kernel_traitsILi32ELi64ELi256ELi4ES3_EELb1ELb0ELb0ELb0ELb0ELb1ELb1ELb1EEEvNS_16Flash_fwd_paramsE)
        /*0680*/ 	.word	0x000000ff


	//----- nvinfo : EIATTR_FRAME_SIZE
	.align		4
.L_288:
        /*0684*/ 	.byte	0x04, 0x11
        /*0686*/ 	.short	(.L_290 - .L_289)
	.align		4
.L_289:
        /*0688*/ 	.word	index@(_ZN5flash24flash_fwd_splitkv_kernelI23Flash_fwd_kernel_traitsILi32ELi64ELi256ELi4ELb0ELb0EN7cutlass10bfloat16_tE19Flash_kernel_traitsILi32ELi64ELi256ELi4ES3_EELb1ELb0ELb0ELb0ELb0ELb1ELb1ELb1EEEvNS_16Flash_fwd_paramsE)
        /*068c*/ 	.word	0x00000008


	//----- nvinfo : EIATTR_REGCOUNT
	.align		4
.L_290:
        /*0690*/ 	.byte	0x04, 0x2f
        /*0692*/ 	.short	(.L_292 - .L_291)
	.align		4
.L_291:
        /*0694*/ 	.word	index@(_ZN5flash24flash_fwd_splitkv_kernelI23Flash_fwd_kernel_traitsILi32ELi64ELi256ELi4ELb0ELb0EN7cutlass10bfloat16_tE19Flash_kernel_traitsILi32ELi64ELi256ELi4ES3_EELb1ELb0ELb0ELb0ELb0ELb0ELb1ELb1EEEvNS_16Flash_fwd_paramsE)
        /*0698*/ 	.word	0x000000ff


	//----- nvinfo : EIATTR_FRAME_SIZE
	.align		4
.L_292:
        /*069c*/ 	.byte	0x04, 0x11
        /*069e*/ 	.short	(.L_294 - .L_293)
	.align		4
.L_293:
        /*06a0*/ 	.word	index@(_ZN5flash24flash_fwd_splitkv_kernelI23Flash_fwd_kernel_traitsILi32ELi64ELi256ELi4ELb0ELb0EN7cutlass10bfloat16_tE19Flash_kernel_traitsILi32ELi64ELi256ELi4ES3_EELb1ELb0ELb0ELb0ELb0ELb0ELb1ELb1EEEvNS_16Flash_fwd_paramsE)
        /*06a4*/ 	.word	0x00000010


	//----- nvinfo : EIATTR_REGCOUNT
	.align		4
.L_294:
        /*06a8*/ 	.byte	0x04, 0x2f
        /*06aa*/ 	.short	(.L_296 - .L_295)
	.align		4
.L_295:
        /*06ac*/ 	.word	index@(_ZN5flash24flash_fwd_splitkv_kernelI23Flash_fwd_kernel_traitsILi32ELi64ELi256ELi4ELb0ELb0EN7cutlass10bfloat16_tE19Flash_kernel_traitsILi32ELi64ELi256ELi4ES3_EELb1ELb0ELb0ELb0ELb0ELb1ELb1ELb0EEEvNS_16Flash_fwd_paramsE)
        /*06b0*/ 	.word	0x000000ff


	//----- nvinfo : EIATTR_FRAME_SIZE
	.align		4
.L_296:
        /*06b4*/ 	.byte	0x04, 0x11
        /*06b6*/ 	.short	(.L_298 - .L_297)
	.align		4
.L_297:
        /*06b8*/ 	.word	index@(_ZN5flash24flash_fwd_splitkv_kernelI23Flash_fwd_kernel_traitsILi32ELi64ELi256ELi4ELb0ELb0EN7cutlass10bfloat16_tE19Flash_kernel_traitsILi32ELi64ELi256ELi4ES3_EELb1ELb0ELb0ELb0ELb0ELb1ELb1ELb0EEEvNS_16Flash_fwd_paramsE)
        /*06bc*/ 	.word	0x00000008


	//----- nvinfo : EIATTR_REGCOUNT
	.align		4
.L_298:
        /*06c0*/ 	.byte	0x04, 0x2f
        /*06c2*/ 	.short	(.L_300 - .L_299)
	.align		4
.L_299:
        /*06c4*/ 	.word	index@(_ZN5flash24flash_fwd_splitkv_kernelI23Flash_fwd_kernel_traitsILi32ELi64ELi256ELi4ELb0ELb0EN7cutlass10bfloat16_tE19Flash_kernel_traitsILi32ELi64ELi256ELi4ES3_EELb1ELb0ELb0ELb0ELb0ELb0ELb1ELb0EEEvNS_16Flash_fwd_paramsE)
        /*06c8*/ 	.word	0x000000fe


	//----- nvinfo : EIATTR_FRAME_SIZE
	.align		4
.L_300:
        /*06cc*/ 	.byte	0x04, 0x11
        /*06ce*/ 	.short	(.L_302 - .L_301)
	.align		4
.L_301:
        /*06d0*/ 	.word	index@(_ZN5flash24flash_fwd_splitkv_kernelI23Flash_fwd_kernel_traitsILi32ELi64ELi256ELi4ELb0ELb0EN7cutlass10bfloat16_tE19Flash_kernel_traitsILi32ELi64ELi256ELi4ES3_EELb1ELb0ELb0ELb0ELb0ELb0ELb1ELb0EEEvNS_16Flash_fwd_paramsE)
        /*06d4*/ 	.word	0x00000000


	//----- nvinfo : EIATTR_REGCOUNT
	.align		4
.L_302:
        /*06d8*/ 	.byte	0x04, 0x2f
        /*06da*/ 	.short	(.L_304 - .L_303)
	.align		4
.L_303:
        /*06dc*/ 	.word	index@(_ZN5flash24flash_fwd_splitkv_kernelI23Flash_fwd_kernel_traitsILi32ELi64ELi256ELi4ELb0ELb0EN7cutlass10bfloat16_tE19Flash_kernel_traitsILi32ELi64ELi256ELi4ES3_EELb1ELb0ELb0ELb0ELb0ELb1ELb0ELb1EEEvNS_16Flash_fwd_paramsE)
        /*06e0*/ 	.word	0x000000ff


	//----- nvinfo : EIATTR_FRAME_SIZE
	.align		4
.L_304:
        /*06e4*/ 	.byte	0x04, 0x11
        /*06e6*/ 	.short	(.L_306 - .L_305)
	.align		4
.L_305:
        /*06e8*/ 	.word	index@(_ZN5flash24flash_fwd_splitkv_kernelI23Flash_fwd_kernel_traitsILi32ELi64ELi256ELi4ELb0ELb0EN7cutlass10bfloat16_tE19Flash_kernel_traitsILi32ELi64ELi256ELi4ES3_EELb1ELb0ELb0ELb0ELb0ELb1ELb0ELb1EEEvNS_16Flash_fwd_paramsE)
        /*06ec*/ 	.word	0x00000008


	//----- nvinfo : EIATTR_REGCOUNT
	.align		4
.L_306:
        /*06f0*/ 	.byte	0x04, 0x2f
        /*06f2*/ 	.short	(.L_308 - .L_307)
	.align		4
.L_307:
        /*06f4*/ 	.word	index@(_ZN5flash24flash_fwd_splitkv_kernelI23Flash_fwd_kernel_traitsILi32ELi64ELi256ELi4ELb0ELb0EN7cutlass10bfloat16_tE19Flash_kernel_traitsILi32ELi64ELi256ELi4ES3_EELb1ELb0ELb0ELb0ELb0ELb0ELb0ELb1EEEvNS_16Flash_fwd_paramsE)
        /*06f8*/ 	.word	0x000000ff


	//----- nvinfo : EIATTR_FRAME_SIZE
	.align		4
.L_308:
        /*06fc*/ 	.byte	0x04, 0x11
        /*06fe*/ 	.short	(.L_310 - .L_309)
	.align		4
.L_309:
        /*0700*/ 	.word	index@(_ZN5flash24flash_fwd_splitkv_kernelI23Flash_fwd_kernel_traitsILi32ELi64ELi256ELi4ELb0ELb0EN7cutlass10bfloat16_tE19Flash_kernel_traitsILi32ELi64ELi256ELi4ES3_EELb1ELb0ELb0ELb0ELb0ELb0ELb0ELb1EEEvNS_16Flash_fwd_paramsE)
        /*0704*/ 	.word	0x00000008


	//----- nvinfo : EIATTR_REGCOUNT
	.align		4
.L_310:
        /*0708*/ 	.byte	0x04, 0x2f
        /*070a*/ 	.short	(.L_312 - .L_311)
	.align		4
.L_311:
        /*070c*/ 	.word	index@(_ZN5flash24flash_fwd_splitkv_kernelI23Flash_fwd_kernel_traitsILi32ELi64ELi256ELi4ELb0ELb0EN7cutlass10bfloat16_tE19Flash_kernel_traitsILi32ELi64ELi256ELi4ES3_EELb1ELb0ELb0ELb0ELb0ELb1ELb0ELb0EEEvNS_16Flash_fwd_paramsE)
        /*0710*/ 	.word	0x000000ff


	//----- nvinfo : EIATTR_FRAME_SIZE
	.align		4
.L_312:
        /*0714*/ 	.byte	0x04, 0x11
        /*0716*/ 	.short	(.L_314 - .L_313)
	.align		4
.L_313:
        /*0718*/ 	.word	index@(_ZN5flash24flash_fwd_splitkv_kernelI23Flash_fwd_kernel_traitsILi32ELi64ELi256ELi4ELb0ELb0EN7cutlass10bfloat16_tE19Flash_kernel_traitsILi32ELi64ELi256ELi4ES3_EELb1ELb0ELb0ELb0ELb0ELb1ELb0ELb0EEEvNS_16Flash_fwd_paramsE)
        /*071c*/ 	.word	0x00000008


	//----- nvinfo : EIATTR_REGCOUNT
	.align		4
.L_314:
        /*0720*/ 	.byte	0x04, 0x2f
        /*0722*/ 	.short	(.L_316 - .L_315)
	.align		4
.L_315:
        /*0724*/ 	.word	index@(_ZN5flash24flash_fwd_splitkv_kernelI23Flash_fwd_kernel_traitsILi32ELi64ELi256ELi4ELb0ELb0EN7cutlass10bfloat16_tE19Flash_kernel_traitsILi32ELi64ELi256ELi4ES3_EELb1ELb0ELb0ELb0ELb0ELb0ELb0ELb0EEEvNS_16Flash_fwd_paramsE)
        /*0728*/ 	.word	0x000000ff


	//----- nvinfo : EIATTR_FRAME_SIZE
	.align		4
.L_316:
        /*072c*/ 	.byte	0x04, 0x11
        /*072e*/ 	.short	(.L_318 - .L_317)
	.align		4
.L_317:
        /*0730*/ 	.word	index@(_ZN5flash24flash_fwd_splitkv_kernelI23Flash_fwd_kernel_traitsILi32ELi64ELi256ELi4ELb0ELb0EN7cutlass10bfloat16_tE19Flash_kernel_traitsILi32ELi64ELi256ELi4ES3_EELb1ELb0ELb0ELb0ELb0ELb0ELb0ELb0EEEvNS_16Flash_fwd_paramsE)
        /*0734*/ 	.word	0x00000000


	//----- nvinfo : EIATTR_REGCOUNT
	.align		4
.L_318:
        /*0738*/ 	.byte	0x04, 0x2f
        /*073a*/ 	.short	(.L_320 - .L_319)
	.align		4
.L_319:
        /*073c*/ 	.word	index@(_ZN5flash32flash_fwd_splitkv_combine_kernelI23Flash_fwd_kernel_traitsILi32ELi64ELi256ELi4ELb0ELb0EN7cutlass10bfloat16_tE19Flash_kernel_traitsILi32ELi64ELi256ELi4ES3_EELi16ELi1ELb1EEEvNS_16Flash_fwd_paramsE)
        /*0740*/ 	.word	0x00000036


	//----- nvinfo : EIATTR_FRAME_SIZE
	.align		4
.L_320:
        /*0744*/ 	.byte	0x04, 0x11
        /*0746*/ 	.short	(.L_322 - .L_321)
	.align		4
.L_321:
        /*0748*/ 	.word	index@($__internal_13_$__cuda_sm20_div_s64)
        /*074c*/ 	.word	0x00000000


	//----- nvinfo : EIATTR_FRAME_SIZE
	.align		4
.L_322:
        /*0750*/ 	.byte	0x04, 0x11
        /*0752*/ 	.short	(.L_324 - .L_323)
	.align		4
.L_323:
        /*0754*/ 	.word	index@(_ZN5flash32flash_fwd_splitkv_combine_kernelI23Flash_fwd_kernel_traitsILi32ELi64ELi256ELi4ELb0ELb0EN7cutlass10bfloat16_tE19Flash_kernel_traitsILi32ELi64ELi256ELi4ES3_EELi16ELi1ELb1EEEvNS_16Flash_fwd_paramsE)
        /*0758*/ 	.word	0x00000000


	//----- nvinfo : EIATTR_REGCOUNT
	.align		4
.L_324:
        /*075c*/ 	.byte	0x04, 0x2f
        /*075e*/ 	.short	(.L_326 - .L_325)
	.align		4
.L_325:
        /*0760*/ 	.word	index@(_ZN5flash32flash_fwd_splitkv_combine_kernelI23Flash_fwd_kernel_traitsILi32ELi64ELi256ELi4ELb0ELb0EN7cutlass10bfloat16_tE19Flash_kernel_traitsILi32ELi64ELi256ELi4ES3_EELi16ELi2ELb1EEEvNS_16Flash_fwd_paramsE)
        /*0764*/ 	.word	0x00000036


	//----- nvinfo : EIATTR_FRAME_SIZE
	.align		4
.L_326:
        /*0768*/ 	.byte	0x04, 0x11
        /*076a*/ 	.short	(.L_328 - .L_327)
	.align		4
.L_327:
        /*076c*/ 	.word	index@($__internal_12_$__cuda_sm20_div_s64)
        /*0770*/ 	.word	0x00000000


	//----- nvinfo : EIATTR_FRAME_SIZE
	.align		4
.L_328:
        /*0774*/ 	.byte	0x04, 0x11
        /*0776*/ 	.short	(.L_330 - .L_329)
	.align		4
.L_329:
        /*0778*/ 	.word	index@(_ZN5flash32flash_fwd_splitkv_combine_kernelI23Flash_fwd_kernel_traitsILi32ELi64ELi256ELi4ELb0ELb0EN7cutlass10bfloat16_tE19Flash_kernel_traitsILi32ELi64ELi256ELi4ES3_EELi16ELi2ELb1EEEvNS_16Flash_fwd_paramsE)
        /*077c*/ 	.word	0x00000000


	//----- nvinfo : EIATTR_REGCOUNT
	.align		4
.L_330:
        /*0780*/ 	.byte	0x04, 0x2f
        /*0782*/ 	.short	(.L_332 - .L_331)
	.align		4
.L_331:
        /*0784*/ 	.word	index@(_ZN5flash32flash_fwd_splitkv_combine_kernelI23Flash_fwd_kernel_traitsILi32ELi64ELi256ELi4ELb0ELb0EN7cutlass10bfloat16_tE19Flash_kernel_traitsILi32ELi64ELi256ELi4ES3_EELi16ELi3ELb1EEEvNS_16Flash_fwd_paramsE)
        /*0788*/ 	.word	0x00000034


	//----- nvinfo : EIATTR_FRAME_SIZE
	.align		4
.L_332:
        /*078c*/ 	.byte	0x04, 0x11
        /*078e*/ 	.short	(.L_334 - .L_333)
	.align		4
.L_333:
        /*0790*/ 	.word	index@($__internal_11_$__cuda_sm20_div_s64)
        /*0794*/ 	.word	0x00000000


	//----- nvinfo : EIATTR_FRAME_SIZE
	.align		4
.L_334:
        /*0798*/ 	.byte	0x04, 0x11
        /*079a*/ 	.short	(.L_336 - .L_335)
	.align		4
.L_335:
        /*079c*/ 	.word	index@(_ZN5flash32flash_fwd_splitkv_combine_kernelI23Flash_fwd_kernel_traitsILi32ELi64ELi256ELi4ELb0ELb0EN7cutlass10bfloat16_tE19Flash_kernel_traitsILi32ELi64ELi256ELi4ES3_EELi16ELi3ELb1EEEvNS_16Flash_fwd_paramsE)
        /*07a0*/ 	.word	0x00000000


	//----- nvinfo : EIATTR_REGCOUNT
	.align		4
.L_336:
        /*07a4*/ 	.byte	0x04, 0x2f
        /*07a6*/ 	.short	(.L_338 - .L_337)
	.align		4
.L_337:
        /*07a8*/ 	.word	index@(_ZN5flash32flash_fwd_splitkv_combine_kernelI23Flash_fwd_kernel_traitsILi32ELi64ELi256ELi4ELb0ELb0EN7cutlass10bfloat16_tE19Flash_kernel_traitsILi32ELi64ELi256ELi4ES3_EELi16ELi4ELb1EEEvNS_16Flash_fwd_paramsE)
        /*07ac*/ 	.word	0x0000003a


	//----- nvinfo : EIATTR_FRAME_SIZE
	.align		4
.L_338:
        /*07b0*/ 	.byte	0x04, 0x11
        /*07b2*/ 	.short	(.L_340 - .L_339)
	.align		4
.L_339:
        /*07b4*/ 	.word	index@($__internal_10_$__cuda_sm20_div_s64)
        /*07b8*/ 	.word	0x00000000


	//----- nvinfo : EIATTR_FRAME_SIZE
	.align		4
.L_340:
        /*07bc*/ 	.byte	0x04, 0x11
        /*07be*/ 	.short	(.L_342 - .L_341)
	.align		4
.L_341:
        /*07c0*/ 	.word	index@(_ZN5flash32flash_fwd_splitkv_combine_kernelI23Flash_fwd_kernel_traitsILi32ELi64ELi256ELi4ELb0ELb0EN7cutlass10bfloat16_tE19Flash_kernel_traitsILi32ELi64ELi256ELi4ES3_EELi16ELi4ELb1EEEvNS_16Flash_fwd_paramsE)
        /*07c4*/ 	.word	0x00000000


	//----- nvinfo : EIATTR_REGCOUNT
	.align		4
.L_342:
        /*07c8*/ 	.byte	0x04, 0x2f
        /*07ca*/ 	.short	(.L_344 - .L_343)
	.align		4
.L_343:
        /*07cc*/ 	.word	index@(_ZN5flash32flash_fwd_splitkv_combine_kernelI23Flash_fwd_kernel_traitsILi32ELi64ELi256ELi4ELb0ELb0EN7cutlass10bfloat16_tE19Flash_kernel_traitsILi32ELi64ELi256ELi4ES3_EELi16ELi5ELb1EEEvNS_16Flash_fwd_paramsE)
        /*07d0*/ 	.word	0x0000003c


	//----- nvinfo : EIATTR_FRAME_SIZE
	.align		4
.L_344:
        /*07d4*/ 	.byte	0x04, 0x11
        /*07d6*/ 	.short	(.L_346 - .L_345)
	.align		4
.L_345:
        /*07d8*/ 	.word	index@($__internal_9_$__cuda_sm20_div_s64)
        /*07dc*/ 	.word	0x00000000


	//----- nvinfo : EIATTR_FRAME_SIZE
	.align		4
.L_346:
        /*07e0*/ 	.byte	0x04, 0x11
        /*07e2*/ 	.short	(.L_348 - .L_347)
	.align		4
.L_347:
        /*07e4*/ 	.word	index@(_ZN5flash32flash_fwd_splitkv_combine_kernelI23Flash_fwd_kernel_traitsILi32ELi64ELi256ELi4ELb0ELb0EN7cutlass10bfloat16_tE19Flash_kernel_traitsILi32ELi64ELi256ELi4ES3_EELi16ELi5ELb1EEEvNS_16Flash_fwd_paramsE)
        /*07e8*/ 	.word	0x00000000


	//----- nvinfo : EIATTR_REGCOUNT
	.align		4
.L_348:
        /*07ec*/ 	.byte	0x04, 0x2f
        /*07ee*/ 	.short	(.L_350 - .L_349)
	.align		4
.L_349:
        /*07f0*/ 	.word	index@(_ZN5flash32flash_fwd_splitkv_combine_kernelI23Flash_fwd_kernel_traitsILi32ELi64ELi256ELi4ELb0ELb0EN7cutlass10bfloat16_tE19Flash_kernel_traitsILi32ELi64ELi256ELi4ES3_EELi16ELi6ELb1EEEvNS_16Flash_fwd_paramsE)
        /*07f4*/ 	.word	0x0000003e


	//----- nvinfo : EIATTR_FRAME_SIZE
	.align		4
.L_350:
        /*07f8*/ 	.byte	0x04, 0x11
        /*07fa*/ 	.short	(.L_352 - .L_351)
	.align		4
.L_351:
        /*07fc*/ 	.word	index@($__internal_8_$__cuda_sm20_div_s64)
        /*0800*/ 	.word	0x00000000


	//----- nvinfo : EIATTR_FRAME_SIZE
	.align		4
.L_352:
        /*0804*/ 	.byte	0x04, 0x11
        /*0806*/ 	.short	(.L_354 - .L_353)
	.align		4
.L_353:
        /*0808*/ 	.word	index@(_ZN5flash32flash_fwd_splitkv_combine_kernelI23Flash_fwd_kernel_traitsILi32ELi64ELi256ELi4ELb0ELb0EN7cutlass10bfloat16_tE19Flash_kernel_traitsILi32ELi64ELi256ELi4ES3_EELi16ELi6ELb1EEEvNS_16Flash_fwd_paramsE)
        /*080c*/ 	.word	0x00000000


	//----- nvinfo : EIATTR_REGCOUNT
	.align		4
.L_354:
        /*0810*/ 	.byte	0x04, 0x2f
        /*0812*/ 	.short	(.L_356 - .L_355)
	.align		4
.L_355:
        /*0814*/ 	.word	index@(_ZN5flash32flash_fwd_splitkv_combine_kernelI23Flash_fwd_kernel_traitsILi32ELi64ELi256ELi4ELb0ELb0EN7cutlass10bfloat16_tE19Flash_kernel_traitsILi32ELi64ELi256ELi4ES3_EELi16ELi7ELb1EEEvNS_16Flash_fwd_paramsE)
        /*0818*/ 	.word	0x00000046


	//----- nvinfo : EIATTR_FRAME_SIZE
	.align		4
.L_356:
        /*081c*/ 	.byte	0x04, 0x11
        /*081e*/ 	.short	(.L_358 - .L_357)
	.align		4
.L_357:
        /*0820*/ 	.word	index@($__internal_7_$__cuda_sm20_div_s64)
        /*0824*/ 	.word	0x00000000


	//----- nvinfo : EIATTR_FRAME_SIZE
	.align		4
.L_358:
        /*0828*/ 	.byte	0x04, 0x11
        /*082a*/ 	.short	(.L_360 - .L_359)
	.align		4
.L_359:
        /*082c*/ 	.word	index@(_ZN5flash32flash_fwd_splitkv_combine_kernelI23Flash_fwd_kernel_traitsILi32ELi64ELi256ELi4ELb0ELb0EN7cutlass10bfloat16_tE19Flash_kernel_traitsILi32ELi64ELi256ELi4ES3_EELi16ELi7ELb1EEEvNS_16Flash_fwd_paramsE)
        /*0830*/ 	.word	0x00000000


	//----- nvinfo : EIATTR_REGCOUNT
	.align		4
.L_360:
        /*0834*/ 	.byte	0x04, 0x2f
        /*0836*/ 	.short	(.L_362 - .L_361)
	.align		4
.L_361:
        /*0838*/ 	.word	index@(_ZN5flash32flash_fwd_splitkv_combine_kernelI23Flash_fwd_kernel_traitsILi32ELi64ELi256ELi4ELb0ELb0EN7cutlass10bfloat16_tE19Flash_kernel_traitsILi32ELi64ELi256ELi4ES3_EELi16ELi1ELb0EEEvNS_16Flash_fwd_paramsE)
        /*083c*/ 	.word	0x00000036


	//----- nvinfo : EIATTR_FRAME_SIZE
	.align		4
.L_362:
        /*0840*/ 	.byte	0x04, 0x11
        /*0842*/ 	.short	(.L_364 - .L_363)
	.align		4
.L_363:
        /*0844*/ 	.word	index@($__internal_6_$__cuda_sm20_div_s64)
        /*0848*/ 	.word	0x00000000


	//----- nvinfo : EIATTR_FRAME_SIZE
	.align		4
.L_364:
        /*084c*/ 	.byte	0x04, 0x11
        /*084e*/ 	.short	(.L_366 - .L_365)
	.align		4
.L_365:
        /*0850*/ 	.word	index@(_ZN5flash32flash_fwd_splitkv_combine_kernelI23Flash_fwd_kernel_traitsILi32ELi64ELi256ELi4ELb0ELb0EN7cutlass10bfloat16_tE19Flash_kernel_traitsILi32ELi64ELi256ELi4ES3_EELi16ELi1ELb0EEEvNS_16Flash_fwd_paramsE)
        /*0854*/ 	.word	0x00000000


	//----- nvinfo : EIATTR_REGCOUNT
	.align		4
.L_366:
        /*0858*/ 	.byte	0x04, 0x2f
        /*085a*/ 	.short	(.L_368 - .L_367)
	.align		4
.L_367:
        /*085c*/ 	.word	index@(_ZN5flash32flash_fwd_splitkv_combine_kernelI23Flash_fwd_kernel_traitsILi32ELi64ELi256ELi4ELb0ELb0EN7cutlass10bfloat16_tE19Flash_kernel_traitsILi32ELi64ELi256ELi4ES3_EELi16ELi2ELb0EEEvNS_16Flash_fwd_paramsE)
        /*0860*/ 	.word	0x00000036


	//----- nvinfo : EIATTR_FRAME_SIZE
	.align		4
.L_368:
        /*0864*/ 	.byte	0x04, 0x11
        /*0866*/ 	.short	(.L_370 - .L_369)
	.align		4
.L_369:
        /*0868*/ 	.word	index@($__internal_5_$__cuda_sm20_div_s64)
        /*086c*/ 	.word	0x00000000


	//----- nvinfo : EIATTR_FRAME_SIZE
	.align		4
.L_370:
        /*0870*/ 	.byte	0x04, 0x11
        /*0872*/ 	.short	(.L_372 - .L_371)
	.align		4
.L_371:
        /*0874*/ 	.word	index@(_ZN5flash32flash_fwd_splitkv_combine_kernelI23Flash_fwd_kernel_traitsILi32ELi64ELi256ELi4ELb0ELb0EN7cutlass10bfloat16_tE19Flash_kernel_traitsILi32ELi64ELi256ELi4ES3_EELi16ELi2ELb0EEEvNS_16Flash_fwd_paramsE)
        /*0878*/ 	.word	0x00000000


	//----- nvinfo : EIATTR_REGCOUNT
	.align		4
.L_372:
        /*087c*/ 	.byte	0x04, 0x2f
        /*087e*/ 	.short	(.L_374 - .L_373)
	.align		4
.L_373:
        /*0880*/ 	.word	index@(_ZN5flash32flash_fwd_splitkv_combine_kernelI23Flash_fwd_kernel_traitsILi32ELi64ELi256ELi4ELb0ELb0EN7cutlass10bfloat16_tE19Flash_kernel_traitsILi32ELi64ELi256ELi4ES3_EELi16ELi3ELb0EEEvNS_16Flash_fwd_paramsE)
        /*0884*/ 	.word	0x00000034


	//----- nvinfo : EIATTR_FRAME_SIZE
	.align		4
.L_374:
        /*0888*/ 	.byte	0x04, 0x11
        /*088a*/ 	.short	(.L_376 - .L_375)
	.align		4
.L_375:
        /*088c*/ 	.word	index@($__internal_4_$__cuda_sm20_div_s64)
        /*0890*/ 	.word	0x00000000


	//----- nvinfo : EIATTR_FRAME_SIZE
	.align		4
.L_376:
        /*0894*/ 	.byte	0x04, 0x11
        /*0896*/ 	.short	(.L_378 - .L_377)
	.align		4
.L_377:
        /*0898*/ 	.word	index@(_ZN5flash32flash_fwd_splitkv_combine_kernelI23Flash_fwd_kernel_traitsILi32ELi64ELi256ELi4ELb0ELb0EN7cutlass10bfloat16_tE19Flash_kernel_traitsILi32ELi64ELi256ELi4ES3_EELi16ELi3ELb0EEEvNS_16Flash_fwd_paramsE)
        /*089c*/ 	.word	0x00000000


	//----- nvinfo : EIATTR_REGCOUNT
	.align		4
.L_378:
        /*08a0*/ 	.byte	0x04, 0x2f
        /*08a2*/ 	.short	(.L_380 - .L_379)
	.align		4
.L_379:
        /*08a4*/ 	.word	index@(_ZN5flash32flash_fwd_splitkv_combine_kernelI23Flash_fwd_kernel_traitsILi32ELi64ELi256ELi4ELb0ELb0EN7cutlass10bfloat16_tE19Flash_kernel_traitsILi32ELi64ELi256ELi4ES3_EELi16ELi4ELb0EEEvNS_16Flash_fwd_paramsE)
        /*08a8*/ 	.word	0x0000003a


	//----- nvinfo : EIATTR_FRAME_SIZE
	.align		4
.L_380:
        /*08ac*/ 	.byte	0x04, 0x11
        /*08ae*/ 	.short	(.L_382 - .L_381)
	.align		4
.L_381:
        /*08b0*/ 	.word	index@($__internal_3_$__cuda_sm20_div_s64)
        /*08b4*/ 	.word	0x00000000


	//----- nvinfo : EIATTR_FRAME_SIZE
	.align		4
.L_382:
        /*08b8*/ 	.byte	0x04, 0x11
        /*08ba*/ 	.short	(.L_384 - .L_383)
	.align		4
.L_383:
        /*08bc*/ 	.word	index@(_ZN5flash32flash_fwd_splitkv_combine_kernelI23Flash_fwd_kernel_traitsILi32ELi64ELi256ELi4ELb0ELb0EN7cutlass10bfloat16_tE19Flash_kernel_traitsILi32ELi64ELi256ELi4ES3_EELi16ELi4ELb0EEEvNS_16Flash_fwd_paramsE)
        /*08c0*/ 	.word	0x00000000


	//----- nvinfo : EIATTR_REGCOUNT
	.align		4
.L_384:
        /*08c4*/ 	.byte	0x04, 0x2f
        /*08c6*/ 	.short	(.L_386 - .L_385)
	.align		4
.L_385:
        /*08c8*/ 	.word	index@(_ZN5flash32flash_fwd_splitkv_combine_kernelI23Flash_fwd_kernel_traitsILi32ELi64ELi256ELi4ELb0ELb0EN7cutlass10bfloat16_tE19Flash_kernel_traitsILi32ELi64ELi256ELi4ES3_EELi16ELi5ELb0EEEvNS_16Flash_fwd_paramsE)
        /*08cc*/ 	.word	0x0000003c


	//----- nvinfo : EIATTR_FRAME_SIZE
	.align		4
.L_386:
        /*08d0*/ 	.byte	0x04, 0x11
        /*08d2*/ 	.short	(.L_388 - .L_387)
	.align		4
.L_387:
        /*08d4*/ 	.word	index@($__internal_2_$__cuda_sm20_div_s64)
        /*08d8*/ 	.word	0x00000000


	//----- nvinfo : EIATTR_FRAME_SIZE
	.align		4
.L_388:
        /*08dc*/ 	.byte	0x04, 0x11
        /*08de*/ 	.short	(.L_390 - .L_389)
	.align		4
.L_389:
        /*08e0*/ 	.word	index@(_ZN5flash32flash_fwd_splitkv_combine_kernelI23Flash_fwd_kernel_traitsILi32ELi64ELi256ELi4ELb0ELb0EN7cutlass10bfloat16_tE19Flash_kernel_traitsILi32ELi64ELi256ELi4ES3_EELi16ELi5ELb0EEEvNS_16Flash_fwd_paramsE)
        /*08e4*/ 	.word	0x00000000


	//----- nvinfo : EIATTR_REGCOUNT
	.align		4
.L_390:
        /*08e8*/ 	.byte	0x04, 0x2f
        /*08ea*/ 	.short	(.L_392 - .L_391)
	.align		4
.L_391:
        /*08ec*/ 	.word	index@(_ZN5flash32flash_fwd_splitkv_combine_kernelI23Flash_fwd_kernel_traitsILi32ELi64ELi256ELi4ELb0ELb0EN7cutlass10bfloat16_tE19Flash_kernel_traitsILi32ELi64ELi256ELi4ES3_EELi16ELi6ELb0EEEvNS_16Flash_fwd_paramsE)
        /*08f0*/ 	.word	0x0000003e


	//----- nvinfo : EIATTR_FRAME_SIZE
	.align		4
.L_392:
        /*08f4*/ 	.byte	0x04, 0x11
        /*08f6*/ 	.short	(.L_394 - .L_393)
	.align		4
.L_393:
        /*08f8*/ 	.word	index@($__internal_1_$__cuda_sm20_div_s64)
        /*08fc*/ 	.word	0x00000000


	//----- nvinfo : EIATTR_FRAME_SIZE
	.align		4
.L_394:
        /*0900*/ 	.byte	0x04, 0x11
        /*0902*/ 	.short	(.L_396 - .L_395)
	.align		4
.L_395:
        /*0904*/ 	.word	index@(_ZN5flash32flash_fwd_splitkv_combine_kernelI23Flash_fwd_kernel_traitsILi32ELi64ELi256ELi4ELb0ELb0EN7cutlass10bfloat16_tE19Flash_kernel_traitsILi32ELi64ELi256ELi4ES3_EELi16ELi6ELb0EEEvNS_16Flash_fwd_paramsE)
        /*0908*/ 	.word	0x00000000


	//----- nvinfo : EIATTR_REGCOUNT
	.align		4
.L_396:
        /*090c*/ 	.byte	0x04, 0x2f
        /*090e*/ 	.short	(.L_398 - .L_397)
	.align		4
.L_397:
        /*0910*/ 	.word	index@(_ZN5flash32flash_fwd_splitkv_combine_kernelI23Flash_fwd_kernel_traitsILi32ELi64ELi256ELi4ELb0ELb0EN7cutlass10bfloat16_tE19Flash_kernel_traitsILi32ELi64ELi256ELi4ES3_EELi16ELi7ELb0EEEvNS_16Flash_fwd_paramsE)
        /*0914*/ 	.word	0x00000046


	//----- nvinfo : EIATTR_FRAME_SIZE
	.align		4
.L_398:
        /*0918*/ 	.byte	0x04, 0x11
        /*091a*/ 	.short	(.L_400 - .L_399)
	.align		4
.L_399:
        /*091c*/ 	.word	index@($__internal_0_$__cuda_sm20_div_s64)
        /*0920*/ 	.word	0x00000000


	//----- nvinfo : EIATTR_FRAME_SIZE
	.align		4
.L_400:
        /*0924*/ 	.byte	0x04, 0x11
        /*0926*/ 	.short	(.L_402 - .L_401)
	.align		4
.L_401:
        /*0928*/ 	.word	index@(_ZN5flash32flash_fwd_splitkv_combine_kernelI23Flash_fwd_kernel_traitsILi32ELi64ELi256ELi4ELb0ELb0EN7cutlass10bfloat16_tE19Flash_kernel_traitsILi32ELi64ELi256ELi4ES3_EELi16ELi7ELb0EEEvNS_16Flash_fwd_paramsE)
        /*092c*/ 	.word	0x00000000


	//----- nvinfo : EIATTR_MIN_STACK_SIZE
	.align		4
.L_402:
        /*0930*/ 	.byte	0x04, 0x12
        /*0932*/ 	.short	(.L_404 - .L_403)
	.align		4
.L_403:
        /*0934*/ 	.word	index@(_ZN5flash32flash_fwd_splitkv_combine_kernelI23Flash_fwd_kernel_traitsILi32ELi64ELi256ELi4ELb0ELb0EN7cutlass10bfloat16_tE19Flash_kernel_traitsILi32ELi64ELi256ELi4ES3_EELi16ELi7ELb0EEEvNS_16Flash_fwd_paramsE)
        /*0938*/ 	.word	0x00000000


	//----- nvinfo : EIATTR_MIN_STACK_SIZE
	.align		4
.L_404:
        /*093c*/ 	.byte	0x04, 0x12
        /*093e*/ 	.short	(.L_406 - .L_405)
	.align		4
.L_405:
        /*0940*/ 	.word	index@(_ZN5flash32flash_fwd_splitkv_combine_kernelI23Flash_fwd_kernel_traitsILi32ELi64ELi256ELi4ELb0ELb0EN7cutlass10bfloat16_tE19Flash_kernel_traitsILi32ELi64ELi256ELi4ES3_EELi16ELi6ELb0EEEvNS_16Flash_fwd_paramsE)
        /*0944*/ 	.word	0x00000000


	//----- nvinfo : EIATTR_MIN_STACK_SIZE
	.align		4
.L_406:
        /*0948*/ 	.byte	0x04, 0x12
        /*094a*/ 	.short	(.L_408 - .L_407)
	.align		4
.L_407:
        /*094c*/ 	.word	index@(_ZN5flash32flash_fwd_splitkv_combine_kernelI23Flash_fwd_kernel_traitsILi32ELi64ELi256ELi4ELb0ELb0EN7cutlass10bfloat16_tE19Flash_kernel_traitsILi32ELi64ELi256ELi4ES3_EELi16ELi5ELb0EEEvNS_16Flash_fwd_paramsE)
        /*0950*/ 	.word	0x00000000


	//----- nvinfo : EIATTR_MIN_STACK_SIZE
	.align		4
.L_408:
        /*0954*/ 	.byte	0x04, 0x12
        /*0956*/ 	.short	(.L_410 - .L_409)
	.align		4
.L_409:
        /*0958*/ 	.word	index@(_ZN5flash32flash_fwd_splitkv_combine_kernelI23Flash_fwd_kernel_traitsILi32ELi64ELi256ELi4ELb0ELb0EN7cutlass10bfloat16_tE19Flash_kernel_traitsILi32ELi64ELi256ELi4ES3_EELi16ELi4ELb0EEEvNS_16Flash_fwd_paramsE)
        /*095c*/ 	.word	0x00000000


	//----- nvinfo : EIATTR_MIN_STACK_SIZE
	.align		4
.L_410:
        /*0960*/ 	.byte	0x04, 0x12
        /*0962*/ 	.short	(.L_412 - .L_411)
	.align		4
.L_411:
        /*0964*/ 	.word	index@(_ZN5flash32flash_fwd_splitkv_combine_kernelI23Flash_fwd_kernel_traitsILi32ELi64ELi256ELi4ELb0ELb0EN7cutlass10bfloat16_tE19Flash_kernel_traitsILi32ELi64ELi256ELi4ES3_EELi16ELi3ELb0EEEvNS_16Flash_fwd_paramsE)
        /*0968*/ 	.word	0x00000000


	//----- nvinfo : EIATTR_MIN_STACK_SIZE
	.align		4
.L_412:
        /*096c*/ 	.byte	0x04, 0x12
        /*096e*/ 	.short	(.L_414 - .L_413)
	.align		4
.L_413:
        /*0970*/ 	.word	index@(_ZN5flash32flash_fwd_splitkv_combine_kernelI23Flash_fwd_kernel_traitsILi32ELi64ELi256ELi4ELb0ELb0EN7cutlass10bfloat16_tE19Flash_kernel_traitsILi32ELi64ELi256ELi4ES3_EELi16ELi2ELb0EEEvNS_16Flash_fwd_paramsE)
        /*0974*/ 	.word	0x00000000


	//----- nvinfo : EIATTR_MIN_STACK_SIZE
	.align		4
.L_414:
        /*0978*/ 	.byte	0x04, 0x12
        /*097a*/ 	.short	(.L_416 - .L_415)
	.align		4
.L_415:
        /*097c*/ 	.word	index@(_ZN5flash32flash_fwd_splitkv_combine_kernelI23Flash_fwd_kernel_traitsILi32ELi64ELi256ELi4ELb0ELb0EN7cutlass10bfloat16_tE19Flash_kernel_traitsILi32ELi64ELi256ELi4ES3_EELi16ELi1ELb0EEEvNS_16Flash_fwd_paramsE)
        /*0980*/ 	.word	0x00000000


	//----- nvinfo : EIATTR_MIN_STACK_SIZE
	.align		4
.L_416:
        /*0984*/ 	.byte	0x04, 0x12
        /*0986*/ 	.short	(.L_418 - .L_417)
	.align		4
.L_417:
        /*0988*/ 	.word	index@(_ZN5flash32flash_fwd_splitkv_combine_kernelI23Flash_fwd_kernel_traitsILi32ELi64ELi256ELi4ELb0ELb0EN7cutlass10bfloat16_tE19Flash_kernel_traitsILi32ELi64ELi256ELi4ES3_EELi16ELi7ELb1EEEvNS_16Flash_fwd_paramsE)
        /*098c*/ 	.word	0x00000000


	//----- nvinfo : EIATTR_MIN_STACK_SIZE
	.align		4
.L_418:
        /*0990*/ 	.byte	0x04, 0x12
        /*0992*/ 	.short	(.L_420 - .L_419)
	.align		4
.L_419:
        /*0994*/ 	.word	index@(_ZN5flash32flash_fwd_splitkv_combine_kernelI23Flash_fwd_kernel_traitsILi32ELi64ELi256ELi4ELb0ELb0EN7cutlass10bfloat16_tE19Flash_kernel_traitsILi32ELi64ELi256ELi4ES3_EELi16ELi6ELb1EEEvNS_16Flash_fwd_paramsE)
        /*0998*/ 	.word	0x00000000


	//----- nvinfo : EIATTR_MIN_STACK_SIZE
	.align		4
.L_420:
        /*099c*/ 	.byte	0x04, 0x12
        /*099e*/ 	.short	(.L_422 - .L_421)
	.align		4
.L_421:
        /*09a0*/ 	.word	index@(_ZN5flash32flash_fwd_splitkv_combine_kernelI23Flash_fwd_kernel_traitsILi32ELi64ELi256ELi4ELb0ELb0EN7cutlass10bfloat16_tE19Flash_kernel_traitsILi32ELi64ELi256ELi4ES3_EELi16ELi5ELb1EEEvNS_16Flash_fwd_paramsE)
        /*09a4*/ 	.word	0x00000000


	//----- nvinfo : EIATTR_MIN_STACK_SIZE
	.align		4
.L_422:
        /*09a8*/ 	.byte	0x04, 0x12
        /*09aa*/ 	.short	(.L_424 - .L_423)
	.align		4
.L_423:
        /*09ac*/ 	.word	index@(_ZN5flash32flash_fwd_splitkv_combine_kernelI23Flash_fwd_kernel_traitsILi32ELi64ELi256ELi4ELb0ELb0EN7cutlass10bfloat16_tE19Flash_kernel_traitsILi32ELi64ELi256ELi4ES3_EELi16ELi4ELb1EEEvNS_16Flash_fwd_paramsE)
        /*09b0*/ 	.word	0x00000000


	//----- nvinfo : EIATTR_MIN_STACK_SIZE
	.align		4
.L_424:
        /*09b4*/ 	.byte	0x04, 0x12
        /*09b6*/ 	.short	(.L_426 - .L_425)
	.align		4
.L_425:
        /*09b8*/ 	.word	index@(_ZN5flash32flash_fwd_splitkv_combine_kernelI23Flash_fwd_kernel_traitsILi32ELi64ELi256ELi4ELb0ELb0EN7cutlass10bfloat16_tE19Flash_kernel_traitsILi32ELi64ELi256ELi4ES3_EELi16ELi3ELb1EEEvNS_16Flash_fwd_paramsE)
        /*09bc*/ 	.word	0x00000000


	//----- nvinfo : EIATTR_MIN_STACK_SIZE
	.align		4
.L_426:
        /*09c0*/ 	.byte	0x04, 0x12
        /*09c2*/ 	.short	(.L_428 - .L_427)
	.align		4
.L_427:
        /*09c4*/ 	.word	index@(_ZN5flash32flash_fwd_splitkv_combine_kernelI23Flash_fwd_kernel_traitsILi32ELi64ELi256ELi4ELb0ELb0EN7cutlass10bfloat16_tE19Flash_kernel_traitsILi32ELi64ELi256ELi4ES3_EELi16ELi2ELb1EEEvNS_16Flash_fwd_paramsE)
        /*09c8*/ 	.word	0x00000000


	//----- nvinfo : EIATTR_MIN_STACK_SIZE
	.align		4
.L_428:
        /*09cc*/ 	.byte	0x04, 0x12
        /*09ce*/ 	.short	(.L_430 - .L_429)
	.align		4
.L_429:
        /*09d0*/ 	.word	index@(_ZN5flash32flash_fwd_splitkv_combine_kernelI23Flash_fwd_kernel_traitsILi32ELi64ELi256ELi4ELb0ELb0EN7cutlass10bfloat16_tE19Flash_kernel_traitsILi32ELi64ELi256ELi4ES3_EELi16ELi1ELb1EEEvNS_16Flash_fwd_paramsE)
        /*09d4*/ 	.word	0x00000000


	//----- nvinfo : EIATTR_MIN_STACK_SIZE
	.align		4
.L_430:
        /*09d8*/ 	.byte	0x04, 0x12
        /*09da*/ 	.short	(.L_432 - .L_431)
	.align		4
.L_431:
        /*09dc*/ 	.word	index@(_ZN5flash24flash_fwd_splitkv_kernelI23Flash_fwd_kernel_traitsILi32ELi64ELi256ELi4ELb0ELb0EN7cutlass10bfloat16_tE19Flash_kernel_traitsILi32ELi64ELi256ELi4ES3_EELb1ELb0ELb0ELb0ELb0ELb0ELb0ELb0EEEvNS_16Flash_fwd_paramsE)
        /*09e0*/ 	.word	0x00000000


	//----- nvinfo : EIATTR_MIN_STACK_SIZE
	.align		4
.L_432:
        /*09e4*/ 	.byte	0x04, 0x12
        /*09e6*/ 	.short	(.L_434 - .L_433)
	.align		4
.L_433:
        /*09e8*/ 	.word	index@(_ZN5flash24flash_fwd_splitkv_kernelI23Flash_fwd_kernel_traitsILi32ELi64ELi256ELi4ELb0ELb0EN7cutlass10bfloat16_tE19Flash_kernel_traitsILi32ELi64ELi256ELi4ES3_EELb1ELb0ELb0ELb0ELb0ELb1ELb0ELb0EEEvNS_16Flash_fwd_paramsE)
        /*09ec*/ 	.word	0x00000008


	//----- nvinfo : EIATTR_MIN_STACK_SIZE
	.align		4
.L_434:
        /*09f0*/ 	.byte	0x04, 0x12
        /*09f2*/ 	.short	(.L_436 - .L_435)
	.align		4
.L_435:
        /*09f4*/ 	.word	index@(_ZN5flash24flash_fwd_splitkv_kernelI23Flash_fwd_kernel_traitsILi32ELi64ELi256ELi4ELb0ELb0EN7cutlass10bfloat16_tE19Flash_kernel_traitsILi32ELi64ELi256ELi4ES3_EELb1ELb0ELb0ELb0ELb0ELb0ELb0ELb1EEEvNS_16Flash_fwd_paramsE)
        /*09f8*/ 	.word	0x00000008


	//----- nvinfo : EIATTR_MIN_STACK_SIZE
	.align		4
.L_436:
        /*09fc*/ 	.byte	0x04, 0x12
        /*09fe*/ 	.short	(.L_438 - .L_437)
	.align		4
.L_437:
        /*0a00*/ 	.word	index@(_ZN5flash24flash_fwd_splitkv_kernelI23Flash_fwd_kernel_traitsILi32ELi64ELi256ELi4ELb0ELb0EN7cutlass10bfloat16_tE19Flash_kernel_traitsILi32ELi64ELi256ELi4ES3_EELb1ELb0ELb0ELb0ELb0ELb1ELb0ELb1EEEvNS_16Flash_fwd_paramsE)
        /*0a04*/ 	.word	0x00000008


	//----- nvinfo : EIATTR_MIN_STACK_SIZE
	.align		4
.L_438:
        /*0a08*/ 	.byte	0x04, 0x12
        /*0a0a*/ 	.short	(.L_440 - .L_439)
	.align		4
.L_439:
        /*0a0c*/ 	.word	index@(_ZN5flash24flash_fwd_splitkv_kernelI23Flash_fwd_kernel_traitsILi32ELi64ELi256ELi4ELb0ELb0EN7cutlass10bfloat16_tE19Flash_kernel_traitsILi32ELi64ELi256ELi4ES3_EELb1ELb0ELb0ELb0ELb0ELb0ELb1ELb0EEEvNS_16Flash_fwd_paramsE)
        /*0a10*/ 	.word	0x00000000


	//----- nvinfo : EIATTR_MIN_STACK_SIZE
	.align		4
.L_440:
        /*0a14*/ 	.byte	0x04, 0x12
        /*0a16*/ 	.short	(.L_442 - .L_441)
	.align		4
.L_441:
        /*0a18*/ 	.word	index@(_ZN5flash24flash_fwd_splitkv_kernelI23Flash_fwd_kernel_traitsILi32ELi64ELi256ELi4ELb0ELb0EN7cutlass10bfloat16_tE19Flash_kernel_traitsILi32ELi64ELi256ELi4ES3_EELb1ELb0ELb0ELb0ELb0ELb1ELb1ELb0EEEvNS_16Flash_fwd_paramsE)
        /*0a1c*/ 	.word	0x00000008


	//----- nvinfo : EIATTR_MIN_STACK_SIZE
	.align		4
.L_442:
        /*0a20*/ 	.byte	0x04, 0x12
        /*0a22*/ 	.short	(.L_444 - .L_443)
	.align		4
.L_443:
        /*0a24*/ 	.word	index@(_ZN5flash24flash_fwd_splitkv_kernelI23Flash_fwd_kernel_traitsILi32ELi64ELi256ELi4ELb0ELb0EN7cutlass10bfloat16_tE19Flash_kernel_traitsILi32ELi64ELi256ELi4ES3_EELb1ELb0ELb0ELb0ELb0ELb0ELb1ELb1EEEvNS_16Flash_fwd_paramsE)
        /*0a28*/ 	.word	0x00000010


	//----- nvinfo : EIATTR_MIN_STACK_SIZE
	.align		4
.L_444:
        /*0a2c*/ 	.byte	0x04, 0x12
        /*0a2e*/ 	.short	(.L_446 - .L_445)
	.align		4
.L_445:
        /*0a30*/ 	.word	index@(_ZN5flash24flash_fwd_splitkv_kernelI23Flash_fwd_kernel_traitsILi32ELi64ELi256ELi4ELb0ELb0EN7cutlass10bfloat16_tE19Flash_kernel_traitsILi32ELi64ELi256ELi4ES3_EELb1ELb0ELb0ELb0ELb0ELb1ELb1ELb1EEEvNS_16Flash_fwd_paramsE)
        /*0a34*/ 	.word	0x00000008


	//----- nvinfo : EIATTR_MIN_STACK_SIZE
	.align		4
.L_446:
        /*0a38*/ 	.byte	0x04, 0x12
        /*0a3a*/ 	.short	(.L_448 - .L_447)
	.align		4
.L_447:
        /*0a3c*/ 	.word	index@(_ZN5flash24flash_fwd_splitkv_kernelI23Flash_fwd_kernel_traitsILi32ELi64ELi256ELi4ELb0ELb0EN7cutlass10bfloat16_tE19Flash_kernel_traitsILi32ELi64ELi256ELi4ES3_EELb1ELb0ELb0ELb1ELb1ELb0ELb0ELb0EEEvNS_16Flash_fwd_paramsE)
        /*0a40*/ 	.word	0x00000000


	//----- nvinfo : EIATTR_MIN_STACK_SIZE
	.align		4
.L_448:
        /*0a44*/ 	.byte	0x04, 0x12
        /*0a46*/ 	.short	(.L_450 - .L_449)
	.align		4
.L_449:
        /*0a48*/ 	.word	index@(_ZN5flash24flash_fwd_splitkv_kernelI23Flash_fwd_kernel_traitsILi32ELi64ELi256ELi4ELb0ELb0EN7cutlass10bfloat16_tE19Flash_kernel_traitsILi32ELi64ELi256ELi4ES3_EELb1ELb0ELb0ELb1ELb1ELb1ELb0ELb0EEEvNS_16Flash_fwd_paramsE)
        /*0a4c*/ 	.word	0x00000000


	//----- nvinfo : EIATTR_MIN_STACK_SIZE
	.align		4
.L_450:
        /*0a50*/ 	.byte	0x04, 0x12
        /*0a52*/ 	.short	(.L_452 - .L_451)
	.align		4
.L_451:
        /*0a54*/ 	.word	index@(_ZN5flash24flash_fwd_splitkv_kernelI23Flash_fwd_kernel_traitsILi32ELi64ELi256ELi4ELb0ELb0EN7cutlass10bfloat16_tE19Flash_kernel_traitsILi32ELi64ELi256ELi4ES3_EELb1ELb0ELb0ELb1ELb1ELb0ELb1ELb0EEEvNS_16Flash_fwd_paramsE)
        /*0a58*/ 	.word	0x00000000


	//----- nvinfo : EIATTR_MIN_STACK_SIZE
	.align		4
.L_452:
        /*0a5c*/ 	.byte	0x04, 0x12
        /*0a5e*/ 	.short	(.L_454 - .L_453)
	.align		4
.L_453:
        /*0a60*/ 	.word	index@(_ZN5flash24flash_fwd_splitkv_kernelI23Flash_fwd_kernel_traitsILi32ELi64ELi256ELi4ELb0ELb0EN7cutlass10bfloat16_tE19Flash_kernel_traitsILi32ELi64ELi256ELi4ES3_EELb1ELb0ELb0ELb1ELb1ELb1ELb1ELb0EEEvNS_16Flash_fwd_paramsE)
        /*0a64*/ 	.word	0x00000000


	//----- nvinfo : EIATTR_MIN_STACK_SIZE
	.align		4
.L_454:
        /*0a68*/ 	.byte	0x04, 0x12
        /*0a6a*/ 	.short	(.L_456 - .L_455)
	.align		4
.L_455:
        /*0a6c*/ 	.word	index@(_ZN5flash24flash_fwd_splitkv_kernelI23Flash_fwd_kernel_traitsILi32ELi64ELi256ELi4ELb0ELb0EN7cutlass10bfloat16_tE19Flash_kernel_traitsILi32ELi64ELi256ELi4ES3_EELb1ELb0ELb0ELb0ELb1ELb0ELb0ELb0EEEvNS_16Flash_fwd_paramsE)
        /*0a70*/ 	.word	0x00000000


	//----- nvinfo : EIATTR_MIN_STACK_SIZE
	.align		4
.L_456:
        /*0a74*/ 	.byte	0x04, 0x12
        /*0a76*/ 	.short	(.L_458 - .L_457)
	.align		4
.L_457:
        /*0a78*/ 	.word	index@(_ZN5flash24flash_fwd_splitkv_kernelI23Flash_fwd_kernel_traitsILi32ELi64ELi256ELi4ELb0ELb0EN7cutlass10bfloat16_tE19Flash_kernel_traitsILi32ELi64ELi256ELi4ES3_EELb1ELb0ELb0ELb0ELb1ELb1ELb0ELb0EEEvNS_16Flash_fwd_paramsE)
        /*0a7c*/ 	.word	0x00000000


	//----- nvinfo : EIATTR_MIN_STACK_SIZE
	.align		4
.L_458:
        /*0a80*/ 	.byte	0x04, 0x12
        /*0a82*/ 	.short	(.L_460 - .L_459)
	.align		4
.L_459:
        /*0a84*/ 	.word	index@(_ZN5flash24flash_fwd_splitkv_kernelI23Flash_fwd_kernel_traitsILi32ELi64ELi256ELi4ELb0ELb0EN7cutlass10bfloat16_tE19Flash_kernel_traitsILi32ELi64ELi256ELi4ES3_EELb1ELb0ELb1ELb0ELb0ELb0ELb0ELb0EEEvNS_16Flash_fwd_paramsE)
        /*0a88*/ 	.word	0x00000000


	//----- nvinfo : EIATTR_MIN_STACK_SIZE
	.align		4
.L_460:
        /*0a8c*/ 	.byte	0x04, 0x12
        /*0a8e*/ 	.short	(.L_462 - .L_461)
	.align		4
.L_461:
        /*0a90*/ 	.word	index@(_ZN5flash24flash_fwd_splitkv_kernelI23Flash_fwd_kernel_traitsILi32ELi64ELi256ELi4ELb0ELb0EN7cutlass10bfloat16_tE19Flash_kernel_traitsILi32ELi64ELi256ELi4ES3_EELb1ELb0ELb1ELb0ELb0ELb1ELb0ELb0EEEvNS_16Flash_fwd_paramsE)
        /*0a94*/ 	.word	0x00000000


	//----- nvinfo : EIATTR_MIN_STACK_SIZE
	.align		4
.L_462:
        /*0a98*/ 	.byte	0x04, 0x12
        /*0a9a*/ 	.short	(.L_464 - .L_463)
	.align		4
.L_463:
        /*0a9c*/ 	.word	index@(_ZN5flash24flash_fwd_splitkv_kernelI23Flash_fwd_kernel_traitsILi32ELi64ELi256ELi4ELb0ELb0EN7cutlass10bfloat16_tE19Flash_kernel_traitsILi32ELi64ELi256ELi4ES3_EELb1ELb0ELb0ELb0ELb1ELb0ELb0ELb1EEEvNS_16Flash_fwd_paramsE)
        /*0aa0*/ 	.word	0x00000000


	//----- nvinfo : EIATTR_MIN_STACK_SIZE
	.align		4
.L_464:
        /*0aa4*/ 	.byte	0x04, 0x12
        /*0aa6*/ 	.short	(.L_466 - .L_465)
	.align		4
.L_465:
        /*0aa8*/ 	.word	index@(_ZN5flash24flash_fwd_splitkv_kernelI23Flash_fwd_kernel_traitsILi32ELi64ELi256ELi4ELb0ELb0EN7cutlass10bfloat16_tE19Flash_kernel_traitsILi32ELi64ELi256ELi4ES3_EELb1ELb0ELb0ELb0ELb1ELb1ELb0ELb1EEEvNS_16Flash_fwd_paramsE)
        /*0aac*/ 	.word	0x00000008


	//----- nvinfo : EIATTR_MIN_STACK_SIZE
	.align		4
.L_466:
        /*0ab0*/ 	.byte	0x04, 0x12
        /*0ab2*/ 	.short	(.L_468 - .L_467)
	.align		4
.L_467:
        /*0ab4*/ 	.word	index@(_ZN5flash24flash_fwd_splitkv_kernelI23Flash_fwd_kernel_traitsILi32ELi64ELi256ELi4ELb0ELb0EN7cutlass10bfloat16_tE19Flash_kernel_traitsILi32ELi64ELi256ELi4ES3_EELb1ELb0ELb1ELb0ELb0ELb0ELb0ELb1EEEvNS_16Flash_fwd_paramsE)
        /*0ab8*/ 	.word	0x00000000


	//----- nvinfo : EIATTR_MIN_STACK_SIZE
	.align		4
.L_468:
        /*0abc*/ 	.byte	0x04, 0x12
        /*0abe*/ 	.short	(.L_470 - .L_469)
	.align		4
.L_469:
        /*0ac0*/ 	.word	index@(_ZN5flash24flash_fwd_splitkv_kernelI23Flash_fwd_kernel_traitsILi32ELi64ELi256ELi4ELb0ELb0EN7cutlass10bfloat16_tE19Flash_kernel_traitsILi32ELi64ELi256ELi4ES3_EELb1ELb0ELb1ELb0ELb0ELb1ELb0ELb1EEEvNS_16Flash_fwd_paramsE)
        /*0ac4*/ 	.word	0x00000000


	//----- nvinfo : EIATTR_MIN_STACK_SIZE
	.align		4
.L_470:
        /*0ac8*/ 	.byte	0x04, 0x12
        /*0aca*/ 	.short	(.L_472 - .L_471)
	.align		4
.L_471:
        /*0acc*/ 	.word	index@(_ZN5flash24flash_fwd_splitkv_kernelI23Flash_fwd_kernel_traitsILi32ELi64ELi256ELi4ELb0ELb0EN7cutlass10bfloat16_tE19Flash_kernel_traitsILi32ELi64ELi256ELi4ES3_EELb1ELb0ELb0ELb0ELb1ELb0ELb1ELb0EEEvNS_16Flash_fwd_paramsE)
        /*0ad0*/ 	.word	0x00000000


	//----- nvinfo : EIATTR_MIN_STACK_SIZE
	.align		4
.L_472:
        /*0ad4*/ 	.byte	0x04, 0x12
        /*0ad6*/ 	.short	(.L_474 - .L_473)
	.align		4
.L_473:
        /*0ad8*/ 	.word	index@(_ZN5flash24flash_fwd_splitkv_kernelI23Flash_fwd_kernel_traitsILi32ELi64ELi256ELi4ELb0ELb0EN7cutlass10bfloat16_tE19Flash_kernel_traitsILi32ELi64ELi256ELi4ES3_EELb1ELb0ELb0ELb0ELb1ELb1ELb1ELb0EEEvNS_16Flash_fwd_paramsE)
        /*0adc*/ 	.word	0x00000000


	//----- nvinfo : EIATTR_MIN_STACK_SIZE
	.align		4
.L_474:
        /*0ae0*/ 	.byte	0x04, 0x12
        /*0ae2*/ 	.short	(.L_476 - .L_475)
	.align		4
.L_475:
        /*0ae4*/ 	.word	index@(_ZN5flash24flash_fwd_splitkv_kernelI23Flash_fwd_kernel_traitsILi32ELi64ELi256ELi4ELb0ELb0EN7cutlass10bfloat16_tE19Flash_kernel_traitsILi32ELi64ELi256ELi4ES3_EELb1ELb0ELb1ELb0ELb0ELb0ELb1ELb0EEEvNS_16Flash_fwd_paramsE)
        /*0ae8*/ 	.word	0x00000000


	//----- nvinfo : EIATTR_MIN_STACK_SIZE
	.align		4
.L_476:
        /*0aec*/ 	.byte	0x04, 0x12
        /*0aee*/ 	.short	(.L_478 - .L_477)
	.align		4
.L_477:
        /*0af0*/ 	.word	index@(_ZN5flash24flash_fwd_splitkv_kernelI23Flash_fwd_kernel_traitsILi32ELi64ELi256ELi4ELb0ELb0EN7cutlass10bfloat16_tE19Flash_kernel_traitsILi32ELi64ELi256ELi4ES3_EELb1ELb0ELb1ELb0ELb0ELb1ELb1ELb0EEEvNS_16Flash_fwd_paramsE)
        /*0af4*/ 	.word	0x00000000


	//----- nvinfo : EIATTR_MIN_STACK_SIZE
	.align		4
.L_478:
        /*0af8*/ 	.byte	0x04, 0x12
        /*0afa*/ 	.short	(.L_480 - .L_479)
	.align		4
.L_479:
        /*0afc*/ 	.word	index@(_ZN5flash24flash_fwd_splitkv_kernelI23Flash_fwd_kernel_traitsILi32ELi64ELi256ELi4ELb0ELb0EN7cutlass10bfloat16_tE19Flash_kernel_traitsILi32ELi64ELi256ELi4ES3_EELb1ELb0ELb0ELb0ELb1ELb0ELb1ELb1EEEvNS_16Flash_fwd_paramsE)
        /*0b00*/ 	.word	0x00000000


	//----- nvinfo : EIATTR_MIN_STACK_SIZE
	.align		4
.L_480:
        /*0b04*/ 	.byte	0x04, 0x12
        /*0b06*/ 	.short	(.L_482 - .L_481)
	.align		4
.L_481:
        /*0b08*/ 	.word	index@(_ZN5flash24flash_fwd_splitkv_kernelI23Flash_fwd_kernel_traitsILi32ELi64ELi256ELi4ELb0ELb0EN7cutlass10bfloat16_tE19Flash_kernel_traitsILi32ELi64ELi256ELi4ES3_EELb1ELb0ELb0ELb0ELb1ELb1ELb1ELb1EEEvNS_16Flash_fwd_paramsE)
        /*0b0c*/ 	.word	0x00000000


	//----- nvinfo : EIATTR_MIN_STACK_SIZE
	.align		4
.L_482:
        /*0b10*/ 	.byte	0x04, 0x12
        /*0b12*/ 	.short	(.L_484 - .L_483)
	.align		4
.L_483:
        /*0b14*/ 	.word	index@(_ZN5flash24flash_fwd_splitkv_kernelI23Flash_fwd_kernel_traitsILi32ELi64ELi256ELi4ELb0ELb0EN7cutlass10bfloat16_tE19Flash_kernel_traitsILi32ELi64ELi256ELi4ES3_EELb1ELb0ELb1ELb0ELb0ELb0ELb1ELb1EEEvNS_16Flash_fwd_paramsE)
        /*0b18*/ 	.word	0x00000000


	//----- nvinfo : EIATTR_MIN_STACK_SIZE
	.align		4
.L_484:
        /*0b1c*/ 	.byte	0x04, 0x12
        /*0b1e*/ 	.short	(.L_486 - .L_485)
	.align		4
.L_485:
        /*0b20*/ 	.word	index@(_ZN5flash24flash_fwd_splitkv_kernelI23Flash_fwd_kernel_traitsILi32ELi64ELi256ELi4ELb0ELb0EN7cutlass10bfloat16_tE19Flash_kernel_traitsILi32ELi64ELi256ELi4ES3_EELb1ELb0ELb1ELb0ELb0ELb1ELb1ELb1EEEvNS_16Flash_fwd_paramsE)
        /*0b24*/ 	.word	0x00000000


	//----- nvinfo : EIATTR_MIN_STACK_SIZE
	.align		4
.L_486:
        /*0b28*/ 	.byte	0x04, 0x12
        /*0b2a*/ 	.short	(.L_488 - .L_487)
	.align		4
.L_487:
        /*0b2c*/ 	.word	index@(_ZN5flash32flash_fwd_splitkv_combine_kernelI23Flash_fwd_kernel_traitsILi32ELi64ELi128ELi4ELb0ELb0EN7cutlass10bfloat16_tE19Flash_kernel_traitsILi32ELi64ELi128ELi4ES3_EELi16ELi7ELb0EEEvNS_16Flash_fwd_paramsE)
        /*0b30*/ 	.word	0x00000000


	//----- nvinfo : EIATTR_MIN_STACK_SIZE
	.align		4
.L_488:
        /*0b34*/ 	.byte	0x04, 0x12
        /*0b36*/ 	.short	(.L_490 - .L_489)
	.align		4
.L_489:
        /*0b38*/ 	.word	index@(_ZN5flash32flash_fwd_splitkv_combine_kernelI23Flash_fwd_kernel_traitsILi32ELi64ELi128ELi4ELb0ELb0EN7cutlass10bfloat16_tE19Flash_kernel_traitsILi32ELi64ELi128ELi4ES3_EELi16ELi6ELb0EEEvNS_16Flash_fwd_paramsE)
        /*0b3c*/ 	.word	0x00000000


	//----- nvinfo : EIATTR_MIN_STACK_SIZE
	.align		4
.L_490:
        /*0b40*/ 	.byte	0x04, 0x12
        /*0b42*/ 	.short	(.L_492 - .L_491)
	.align		4
.L_491:
        /*0b44*/ 	.word	index@(_ZN5flash32flash_fwd_splitkv_combine_kernelI23Flash_fwd_kernel_traitsILi32ELi64ELi128ELi4ELb0ELb0EN7cutlass10bfloat16_tE19Flash_kernel_traitsILi32ELi64ELi128ELi4ES3_EELi16ELi5ELb0EEEvNS_16Flash_fwd_paramsE)
        /*0b48*/ 	.word	0x00000000


	//----- nvinfo : EIATTR_MIN_STACK_SIZE
	.align		4
.L_492:
        /*0b4c*/ 	.byte	0x04, 0x12
        /*0b4e*/ 	.short	(.L_494 - .L_493)
	.align		4
.L_493:
        /*0b50*/ 	.word	index@(_ZN5flash32flash_fwd_splitkv_combine_kernelI23Flash_fwd_kernel_traitsILi32ELi64ELi128ELi4ELb0ELb0EN7cutlass10bfloat16_tE19Flash_kernel_traitsILi32ELi64ELi128ELi4ES3_EELi16ELi4ELb0EEEvNS_16Flash_fwd_paramsE)
        /*0b54*/ 	.word	0x00000000


	//----- nvinfo : EIATTR_MIN_STACK_SIZE
	.align		4
.L_494:
        /*0b58*/ 	.byte	0x04, 0x12
        /*0b5a*/ 	.short	(.L_496 - .L_495)
	.align		4
.L_495:
        /*0b5c*/ 	.word	index@(_ZN5flash32flash_fwd_splitkv_combine_kernelI23Flash_fwd_kernel_traitsILi32ELi64ELi128ELi4ELb0ELb0EN7cutlass10bfloat16_tE19Flash_kernel_traitsILi32ELi64ELi128ELi4ES3_EELi16ELi3ELb0EEEvNS_16Flash_fwd_paramsE)
        /*0b60*/ 	.word	0x00000000


	//----- nvinfo : EIATTR_MIN_STACK_SIZE
	.align		4
.L_496:
        /*0b64*/ 	.byte	0x04, 0x12
        /*0b66*/ 	.short	(.L_498 - .L_497)
	.align		4
.L_497:
        /*0b68*/ 	.word	index@(_ZN5flash32flash_fwd_splitkv_combine_kernelI23Flash_fwd_kernel_traitsILi32ELi64ELi128ELi4ELb0ELb0EN7cutlass10bfloat16_tE19Flash_kernel_traitsILi32ELi64ELi128ELi4ES3_EELi16ELi2ELb0EEEvNS_16Flash_fwd_paramsE)
        /*0b6c*/ 	.word	0x00000000


	//----- nvinfo : EIATTR_MIN_STACK_SIZE
	.align		4
.L_498:
        /*0b70*/ 	.byte	0x04, 0x12
        /*0b72*/ 	.short	(.L_500 - .L_499)
	.align		4
.L_499:
        /*0b74*/ 	.word	index@(_ZN5flash32flash_fwd_splitkv_combine_kernelI23Flash_fwd_kernel_traitsILi32ELi64ELi128ELi4ELb0ELb0EN7cutlass10bfloat16_tE19Flash_kernel_traitsILi32ELi64ELi128ELi4ES3_EELi16ELi1ELb0EEEvNS_16Flash_fwd_paramsE)
        /*0b78*/ 	.word	0x00000000


	//----- nvinfo : EIATTR_MIN_STACK_SIZE
	.align		4
.L_500:
        /*0b7c*/ 	.byte	0x04, 0x12
        /*0b7e*/ 	.short	(.L_502 - .L_501)
	.align		4
.L_501:
        /*0b80*/ 	.word	index@(_ZN5flash32flash_fwd_splitkv_combine_kernelI23Flash_fwd_kernel_traitsILi32ELi64ELi128ELi4ELb0ELb0EN7cutlass10bfloat16_tE19Flash_kernel_traitsILi32ELi64ELi128ELi4ES3_EELi16ELi7ELb1EEEvNS_16Flash_fwd_paramsE)
        /*0b84*/ 	.word	0x00000000


	//----- nvinfo : EIATTR_MIN_STACK_SIZE
	.align		4
.L_502:
        /*0b88*/ 	.byte	0x04, 0x12
        /*0b8a*/ 	.short	(.L_504 - .L_503)
	.align		4
.L_503:
        /*0b8c*/ 	.word	index@(_ZN5flash32flash_fwd_splitkv_combine_kernelI23Flash_fwd_kernel_traitsILi32ELi64ELi128ELi4ELb0ELb0EN7cutlass10bfloat16_tE19Flash_kernel_traitsILi32ELi64ELi128ELi4ES3_EELi16ELi6ELb1EEEvNS_16Flash_fwd_paramsE)
        /*0b90*/ 	.word	0x00000000


	//----- nvinfo : EIATTR_MIN_STACK_SIZE
	.align		4
.L_504:
        /*0b94*/ 	.byte	0x04, 0x12
        /*0b96*/ 	.short	(.L_506 - .L_505)
	.align		4
.L_505:
        /*0b98*/ 	.word	index@(_ZN5flash32flash_fwd_splitkv_combine_kernelI23Flash_fwd_kernel_traitsILi32ELi64ELi128ELi4ELb0ELb0EN7cutlass10bfloat16_tE19Flash_kernel_traitsILi32ELi64ELi128ELi4ES3_EELi16ELi5ELb1EEEvNS_16Flash_fwd_paramsE)
        /*0b9c*/ 	.word	0x00000000


	//----- nvinfo : EIATTR_MIN_STACK_SIZE
	.align		4
.L_506:
        /*0ba0*/ 	.byte	0x04, 0x12
        /*0ba2*/ 	.short	(.L_508 - .L_507)
	.align		4
.L_507:
        /*0ba4*/ 	.word	index@(_ZN5flash32flash_fwd_splitkv_combine_kernelI23Flash_fwd_kernel_traitsILi32ELi64ELi128ELi4ELb0ELb0EN7cutlass10bfloat16_tE19Flash_kernel_traitsILi32ELi64ELi128ELi4ES3_EELi16ELi4ELb1EEEvNS_16Flash_fwd_paramsE)
        /*0ba8*/ 	.word	0x00000000


	//----- nvinfo : EIATTR_MIN_STACK_SIZE
	.align		4
.L_508:
        /*0bac*/ 	.byte	0x04, 0x12
        /*0bae*/ 	.short	(.L_510 - .L_509)
	.align		4
.L_509:
        /*0bb0*/ 	.word	index@(_ZN5flash32flash_fwd_splitkv_combine_kernelI23Flash_fwd_kernel_traitsILi32ELi64ELi128ELi4ELb0ELb0EN7cutlass10bfloat16_tE19Flash_kernel_traitsILi32ELi64ELi128ELi4ES3_EELi16ELi3ELb1EEEvNS_16Flash_fwd_paramsE)
        /*0bb4*/ 	.word	0x00000000


	//----- nvinfo : EIATTR_MIN_STACK_SIZE
	.align		4
.L_510:
        /*0bb8*/ 	.byte	0x04, 0x12
        /*0bba*/ 	.short	(.L_512 - .L_511)
	.align		4
.L_511:
        /*0bbc*/ 	.word	index@(_ZN5flash32flash_fwd_splitkv_combine_kernelI23Flash_fwd_kernel_traitsILi32ELi64ELi128ELi4ELb0ELb0EN7cutlass10bfloat16_tE19Flash_kernel_traitsILi32ELi64ELi128ELi4ES3_EELi16ELi2ELb1EEEvNS_16Flash_fwd_paramsE)
        /*0bc0*/ 	.word	0x00000000


	//----- nvinfo : EIATTR_MIN_STACK_SIZE
	.align		4
.L_512:
        /*0bc4*/ 	.byte	0x04, 0x12
        /*0bc6*/ 	.short	(.L_514 - .L_513)
	.align		4
.L_513:
        /*0bc8*/ 	.word	index@(_ZN5flash32flash_fwd_splitkv_combine_kernelI23Flash_fwd_kernel_traitsILi32ELi64ELi128ELi4ELb0ELb0EN7cutlass10bfloat16_tE19Flash_kernel_traitsILi32ELi64ELi128ELi4ES3_EELi16ELi1ELb1EEEvNS_16Flash_fwd_paramsE)
        /*0bcc*/ 	.word	0x00000000


	//----- nvinfo : EIATTR_MIN_STACK_SIZE
	.align		4
.L_514:
        /*0bd0*/ 	.byte	0x04, 0x12
        /*0bd2*/ 	.short	(.L_516 - .L_515)
	.align		4
.L_515:
        /*0bd4*/ 	.word	index@(_ZN5flash24flash_fwd_splitkv_kernelI23Flash_fwd_kernel_traitsILi32ELi64ELi128ELi4ELb0ELb0EN7cutlass10bfloat16_tE19Flash_kernel_traitsILi32ELi64ELi128ELi4ES3_EELb1ELb0ELb0ELb0ELb0ELb0ELb0ELb0EEEvNS_16Flash_fwd_paramsE)
        /*0bd8*/ 	.word	0x00000000


	//----- nvinfo : EIATTR_MIN_STACK_SIZE
	.align		4
.L_516:
        /*0bdc*/ 	.byte	0x04, 0x12
        /*0bde*/ 	.short	(.L_518 - .L_517)
	.align		4
.L_517:
        /*0be0*/ 	.word	index@(_ZN5flash24flash_fwd_splitkv_kernelI23Flash_fwd_kernel_traitsILi32ELi64ELi128ELi4ELb0ELb0EN7cutlass10bfloat16_tE19Flash_kernel_traitsILi32ELi64ELi128ELi4ES3_EELb1ELb0ELb0ELb0ELb0ELb1ELb0ELb0EEEvNS_16Flash_fwd_paramsE)
        /*0be4*/ 	.word	0x00000000


	//----- nvinfo : EIATTR_MIN_STACK_SIZE
	.align		4
.L_518:
        /*0be8*/ 	.byte	0x04, 0x12
        /*0bea*/ 	.short	(.L_520 - .L_519)
	.align		4
.L_519:
        /*0bec*/ 	.word	index@(_ZN5flash24flash_fwd_splitkv_kernelI23Flash_fwd_kernel_traitsILi32ELi64ELi128ELi4ELb0ELb0EN7cutlass10bfloat16_tE19Flash_kernel_traitsILi32ELi64ELi128ELi4ES3_EELb1ELb0ELb0ELb0ELb0ELb0ELb0ELb1EEEvNS_16Flash_fwd_paramsE)
        /*0bf0*/ 	.word	0x00000000


	//----- nvinfo : EIATTR_MIN_STACK_SIZE
	.align		4
.L_520:
        /*0bf4*/ 	.byte	0x04, 0x12
        /*0bf6*/ 	.short	(.L_522 - .L_521)
	.align		4
.L_521:
        /*0bf8*/ 	.word	index@(_ZN5flash24flash_fwd_splitkv_kernelI23Flash_fwd_kernel_traitsILi32ELi64ELi128ELi4ELb0ELb0EN7cutlass10bfloat16_tE19Flash_kernel_traitsILi32ELi64ELi128ELi4ES3_EELb1ELb0ELb0ELb0ELb0ELb1ELb0ELb1EEEvNS_16Flash_fwd_paramsE)
        /*0bfc*/ 	.word	0x00000000


	//----- nvinfo : EIATTR_MIN_STACK_SIZE
	.align		4
.L_522:
        /*0c00*/ 	.byte	0x04, 0x12
        /*0c02*/ 	.short	(.L_524 - .L_523)
	.align		4
.L_523:
        /*0c04*/ 	.word	index@(_ZN5flash24flash_fwd_splitkv_kernelI23Flash_fwd_kernel_traitsILi32ELi64ELi128ELi4ELb0ELb0EN7cutlass10bfloat16_tE19Flash_kernel_traitsILi32ELi64ELi128ELi4ES3_EELb1ELb0ELb0ELb0ELb0ELb0ELb1ELb0EEEvNS_16Flash_fwd_paramsE)
        /*0c08*/ 	.word	0x00000000


	//----- nvinfo : EIATTR_MIN_STACK_SIZE
	.align		4
.L_524:
        /*0c0c*/ 	.byte	0x04, 0x12
        /*0c0e*/ 	.short	(.L_526 - .L_525)
	.align		4
.L_525:
        /*0c10*/ 	.word	index@(_ZN5flash24flash_fwd_splitkv_kernelI23Flash_fwd_kernel_traitsILi32ELi64ELi128ELi4ELb0ELb0EN7cutlass10bfloat16_tE19Flash_kernel_traitsILi32ELi64ELi128ELi4ES3_EELb1ELb0ELb0ELb0ELb0ELb1ELb1ELb0EEEvNS_16Flash_fwd_paramsE)
        /*0c14*/ 	.word	0x00000000


	//----- nvinfo : EIATTR_MIN_STACK_SIZE
	.align		4
.L_526:
        /*0c18*/ 	.byte	0x04, 0x12
        /*0c1a*/ 	.short	(.L_528 - .L_527)
	.align		4
.L_527:
        /*0c1c*/ 	.word	index@(_ZN5flash24flash_fwd_splitkv_kernelI23Flash_fwd_kernel_traitsILi32ELi64ELi128ELi4ELb0ELb0EN7cutlass10bfloat16_tE19Flash_kernel_traitsILi32ELi64ELi128ELi4ES3_EELb1ELb0ELb0ELb0ELb0ELb0ELb1ELb1EEEvNS_16Flash_fwd_paramsE)
        /*0c20*/ 	.word	0x00000000


	//----- nvinfo : EIATTR_MIN_STACK_SIZE
	.align		4
.L_528:
        /*0c24*/ 	.byte	0x04, 0x12
        /*0c26*/ 	.short	(.L_530 - .L_529)
	.align		4
.L_529:
        /*0c28*/ 	.word	index@(_ZN5flash24flash_fwd_splitkv_kernelI23Flash_fwd_kernel_traitsILi32ELi64ELi128ELi4ELb0ELb0EN7cutlass10bfloat16_tE19Flash_kernel_traitsILi32ELi64ELi128ELi4ES3_EELb1ELb0ELb0ELb0ELb0ELb1ELb1ELb1EEEvNS_16Flash_fwd_paramsE)
        /*0c2c*/ 	.word	0x00000000


	//----- nvinfo : EIATTR_MIN_STACK_SIZE
	.align		4
.L_530:
        /*0c30*/ 	.byte	0x04, 0x12
        /*0c32*/ 	.short	(.L_532 - .L_531)
	.align		4
.L_531:
        /*0c34*/ 	.word	index@(_ZN5flash24flash_fwd_splitkv_kernelI23Flash_fwd_kernel_traitsILi32ELi64ELi128ELi4ELb0ELb0EN7cutlass10bfloat16_tE19Flash_kernel_traitsILi32ELi64ELi128ELi4ES3_EELb1ELb0ELb0ELb1ELb1ELb0ELb0ELb0EEEvNS_16Flash_fwd_paramsE)
        /*0c38*/ 	.word	0x00000000


	//----- nvinfo : EIATTR_MIN_STACK_SIZE
	.align		4
.L_532:
        /*0c3c*/ 	.byte	0x04, 0x12
        /*0c3e*/ 	.short	(.L_534 - .L_533)
	.align		4
.L_533:
        /*0c40*/ 	.word	index@(_ZN5flash24flash_fwd_splitkv_kernelI23Flash_fwd_kernel_traitsILi32ELi64ELi128ELi4ELb0ELb0EN7cutlass10bfloat16_tE19Flash_kernel_traitsILi32ELi64ELi128ELi4ES3_EELb1ELb0ELb0ELb1ELb1ELb1ELb0ELb0EEEvNS_16Flash_fwd_paramsE)
        /*0c44*/ 	.word	0x00000000


	//----- nvinfo : EIATTR_MIN_STACK_SIZE
	.align		4
.L_534:
        /*0c48*/ 	.byte	0x04, 0x12
        /*0c4a*/ 	.short	(.L_536 - .L_535)
	.align		4
.L_535:
        /*0c4c*/ 	.word	index@(_ZN5flash24flash_fwd_splitkv_kernelI23Flash_fwd_kernel_traitsILi32ELi64ELi128ELi4ELb0ELb0EN7cutlass10bfloat16_tE19Flash_kernel_traitsILi32ELi64ELi128ELi4ES3_EELb1ELb0ELb0ELb1ELb1ELb0ELb1ELb0EEEvNS_16Flash_fwd_paramsE)
        /*0c50*/ 	.word	0x00000000


	//----- nvinfo : EIATTR_MIN_STACK_SIZE
	.align		4
.L_536:
        /*0c54*/ 	.byte	0x04, 0x12
        /*0c56*/ 	.short	(.L_538 - .L_537)
	.align		4
.L_537:
        /*0c58*/ 	.word	index@(_ZN5flash24flash_fwd_splitkv_kernelI23Flash_fwd_kernel_traitsILi32ELi64ELi128ELi4ELb0ELb0EN7cutlass10bfloat16_tE19Flash_kernel_traitsILi32ELi64ELi128ELi4ES3_EELb1ELb0ELb0ELb1ELb1ELb1ELb1ELb0EEEvNS_16Flash_fwd_paramsE)
        /*0c5c*/ 	.word	0x00000000


	//----- nvinfo : EIATTR_MIN_STACK_SIZE
	.align		4
.L_538:
        /*0c60*/ 	.byte	0x04, 0x12
        /*0c62*/ 	.short	(.L_540 - .L_539)
	.align		4
.L_539:
        /*0c64*/ 	.word	index@(_ZN5flash24flash_fwd_splitkv_kernelI23Flash_fwd_kernel_traitsILi32ELi64ELi128ELi4ELb0ELb0EN7cutlass10bfloat16_tE19Flash_kernel_traitsILi32ELi64ELi128ELi4ES3_EELb1ELb0ELb0ELb0ELb1ELb0ELb0ELb0EEEvNS_16Flash_fwd_paramsE)
        /*0c68*/ 	.word	0x00000000


	//----- nvinfo : EIATTR_MIN_STACK_SIZE
	.align		4
.L_540:
        /*0c6c*/ 	.byte	0x04, 0x12
        /*0c6e*/ 	.short	(.L_542 - .L_541)
	.align		4
.L_541:
        /*0c70*/ 	.word	index@(_ZN5flash24flash_fwd_splitkv_kernelI23Flash_fwd_kernel_traitsILi32ELi64ELi128ELi4ELb0ELb0EN7cutlass10bfloat16_tE19Flash_kernel_traitsILi32ELi64ELi128ELi4ES3_EELb1ELb0ELb0ELb0ELb1ELb1ELb0ELb0EEEvNS_16Flash_fwd_paramsE)
        /*0c74*/ 	.word	0x00000000


	//----- nvinfo : EIATTR_MIN_STACK_SIZE
	.align		4
.L_542:
        /*0c78*/ 	.byte	0x04, 0x12
        /*0c7a*/ 	.short	(.L_544 - .L_543)
	.align		4
.L_543:
        /*0c7c*/ 	.word	index@(_ZN5flash24flash_fwd_splitkv_kernelI23Flash_fwd_kernel_traitsILi32ELi64ELi128ELi4ELb0ELb0EN7cutlass10bfloat16_tE19Flash_kernel_traitsILi32ELi64ELi128ELi4ES3_EELb1ELb0ELb1ELb0ELb0ELb0ELb0ELb0EEEvNS_16Flash_fwd_paramsE)
        /*0c80*/ 	.word	0x00000000


	//----- nvinfo : EIATTR_MIN_STACK_SIZE
	.align		4
.L_544:
        /*0c84*/ 	.byte	0x04, 0x12
        /*0c86*/ 	.short	(.L_546 - .L_545)
	.align		4
.L_545:
        /*0c88*/ 	.word	index@(_ZN5flash24flash_fwd_splitkv_kernelI23Flash_fwd_kernel_traitsILi32ELi64ELi128ELi4ELb0ELb0EN7cutlass10bfloat16_tE19Flash_kernel_traitsILi32ELi64ELi128ELi4ES3_EELb1ELb0ELb1ELb0ELb0ELb1ELb0ELb0EEEvNS_16Flash_fwd_paramsE)
        /*0c8c*/ 	.word	0x00000000


	//----- nvinfo : EIATTR_MIN_STACK_SIZE
	.align		4
.L_546:
        /*0c90*/ 	.byte	0x04, 0x12
        /*0c92*/ 	.short	(.L_548 - .L_547)
	.align		4
.L_547:
        /*0c94*/ 	.word	index@(_ZN5flash24flash_fwd_splitkv_kernelI23Flash_fwd_kernel_traitsILi32ELi64ELi128ELi4ELb0ELb0EN7cutlass10bfloat16_tE19Flash_kernel_traitsILi32ELi64ELi128ELi4ES3_EELb1ELb0ELb0ELb0ELb1ELb0ELb0ELb1EEEvNS_16Flash_fwd_paramsE)
        /*0c98*/ 	.word	0x00000000


	//----- nvinfo : EIATTR_MIN_STACK_SIZE
	.align		4
.L_548:
        /*0c9c*/ 	.byte	0x04, 0x12
        /*0c9e*/ 	.short	(.L_550 - .L_549)
	.align		4
.L_549:
        /*0ca0*/ 	.word	index@(_ZN5flash24flash_fwd_splitkv_kernelI23Flash_fwd_kernel_traitsILi32ELi64ELi128ELi4ELb0ELb0EN7cutlass10bfloat16_tE19Flash_kernel_traitsILi32ELi64ELi128ELi4ES3_EELb1ELb0ELb0ELb0ELb1ELb1ELb0ELb1EEEvNS_16Flash_fwd_paramsE)
        /*0ca4*/ 	.word	0x00000000


	//----- nvinfo : EIATTR_MIN_STACK_SIZE
	.align		4
.L_550:
        /*0ca8*/ 	.byte	0x04, 0x12
        /*0caa*/ 	.short	(.L_552 - .L_551)
	.align		4
.L_551:
        /*0cac*/ 	.word	index@(_ZN5flash24flash_fwd_splitkv_kernelI23Flash_fwd_kernel_traitsILi32ELi64ELi128ELi4ELb0ELb0EN7cutlass10bfloat16_tE19Flash_kernel_traitsILi32ELi64ELi128ELi4ES3_EELb1ELb0ELb1ELb0ELb0ELb0ELb0ELb1EEEvNS_16Flash_fwd_paramsE)
        /*0cb0*/ 	.word	0x00000000


	//----- nvinfo : EIATTR_MIN_STACK_SIZE
	.align		4
.L_552:
        /*0cb4*/ 	.byte	0x04, 0x12
        /*0cb6*/ 	.short	(.L_554 - .L_553)
	.align		4
.L_553:
        /*0cb8*/ 	.word	index@(_ZN5flash24flash_fwd_splitkv_kernelI23Flash_fwd_kernel_traitsILi32ELi64ELi128ELi4ELb0ELb0EN7cutlass10bfloat16_tE19Flash_kernel_traitsILi32ELi64ELi128ELi4ES3_EELb1ELb0ELb1ELb0ELb0ELb1ELb0ELb1EEEvNS_16Flash_fwd_paramsE)
        /*0cbc*/ 	.word	0x00000000


	//----- nvinfo : EIATTR_MIN_STACK_SIZE
	.align		4
.L_554:
        /*0cc0*/ 	.byte	0x04, 0x12
        /*0cc2*/ 	.short	(.L_556 - .L_555)
	.align		4
.L_555:
        /*0cc4*/ 	.word	index@(_ZN5flash24flash_fwd_splitkv_kernelI23Flash_fwd_kernel_traitsILi32ELi64ELi128ELi4ELb0ELb0EN7cutlass10bfloat16_tE19Flash_kernel_traitsILi32ELi64ELi128ELi4ES3_EELb1ELb0ELb0ELb0ELb1ELb0ELb1ELb0EEEvNS_16Flash_fwd_paramsE)
        /*0cc8*/ 	.word	0x00000000


	//----- nvinfo : EIATTR_MIN_STACK_SIZE
	.align		4
.L_556:
        /*0ccc*/ 	.byte	0x04, 0x12
        /*0cce*/ 	.short	(.L_558 - .L_557)
	.align		4
.L_557:
        /*0cd0*/ 	.word	index@(_ZN5flash24flash_fwd_splitkv_kernelI23Flash_fwd_kernel_traitsILi32ELi64ELi128ELi4ELb0ELb0EN7cutlass10bfloat16_tE19Flash_kernel_traitsILi32ELi64ELi128ELi4ES3_EELb1ELb0ELb0ELb0ELb1ELb1ELb1ELb0EEEvNS_16Flash_fwd_paramsE)
        /*0cd4*/ 	.word	0x00000000


	//----- nvinfo : EIATTR_MIN_STACK_SIZE
	.align		4
.L_558:
        /*0cd8*/ 	.byte	0x04, 0x12
        /*0cda*/ 	.short	(.L_560 - .L_559)
	.align		4
.L_559:
        /*0cdc*/ 	.word	index@(_ZN5flash24flash_fwd_splitkv_kernelI23Flash_fwd_kernel_traitsILi32ELi64ELi128ELi4ELb0ELb0EN7cutlass10bfloat16_tE19Flash_kernel_traitsILi32ELi64ELi128ELi4ES3_EELb1ELb0ELb1ELb0ELb0ELb0ELb1ELb0EEEvNS_16Flash_fwd_paramsE)
        /*0ce0*/ 	.word	0x00000000


	//----- nvinfo : EIATTR_MIN_STACK_SIZE
	.align		4
.L_560:
        /*0ce4*/ 	.byte	0x04, 0x12
        /*0ce6*/ 	.short	(.L_562 - .L_561)
	.align		4
.L_561:
        /*0ce8*/ 	.word	index@(_ZN5flash24flash_fwd_splitkv_kernelI23Flash_fwd_kernel_traitsILi32ELi64ELi128ELi4ELb0ELb0EN7cutlass10bfloat16_tE19Flash_kernel_traitsILi32ELi64ELi128ELi4ES3_EELb1ELb0ELb1ELb0ELb0ELb1ELb1ELb0EEEvNS_16Flash_fwd_paramsE)
        /*0cec*/ 	.word	0x00000000


	//----- nvinfo : EIATTR_MIN_STACK_SIZE
	.align		4
.L_562:
        /*0cf0*/ 	.byte	0x04, 0x12
        /*0cf2*/ 	.short	(.L_564 - .L_563)
	.align		4
.L_563:
        /*0cf4*/ 	.word	index@(_ZN5flash24flash_fwd_splitkv_kernelI23Flash_fwd_kernel_traitsILi32ELi64ELi128ELi4ELb0ELb0EN7cutlass10bfloat16_tE19Flash_kernel_traitsILi32ELi64ELi128ELi4ES3_EELb1ELb0ELb0ELb0ELb1ELb0ELb1ELb1EEEvNS_16Flash_fwd_paramsE)
        /*0cf8*/ 	.word	0x00000000


	//----- nvinfo : EIATTR_MIN_STACK_SIZE
	.align		4
.L_564:
        /*0cfc*/ 	.byte	0x04, 0x12
        /*0cfe*/ 	.short	(.L_566 - .L_565)
	.align		4
.L_565:
        /*0d00*/ 	.word	index@(_ZN5flash24flash_fwd_splitkv_kernelI23Flash_fwd_kernel_traitsILi32ELi64ELi128ELi4ELb0ELb0EN7cutlass10bfloat16_tE19Flash_kernel_traitsILi32ELi64ELi128ELi4ES3_EELb1ELb0ELb0ELb0ELb1ELb1ELb1ELb1EEEvNS_16Flash_fwd_paramsE)
        /*0d04*/ 	.word	0x00000000


	//----- nvinfo : EIATTR_MIN_STACK_SIZE
	.align		4
.L_566:
        /*0d08*/ 	.byte	0x04, 0x12
        /*0d0a*/ 	.short	(.L_568 - .L_567)
	.align		4
.L_567:
        /*0d0c*/ 	.word	index@(_ZN5flash24flash_fwd_splitkv_kernelI23Flash_fwd_kernel_traitsILi32ELi64ELi128ELi4ELb0ELb0EN7cutlass10bfloat16_tE19Flash_kernel_traitsILi32ELi64ELi128ELi4ES3_EELb1ELb0ELb1ELb0ELb0ELb0ELb1ELb1EEEvNS_16Flash_fwd_paramsE)
        /*0d10*/ 	.word	0x00000000


	//----- nvinfo : EIATTR_MIN_STACK_SIZE
	.align		4
.L_568:
        /*0d14*/ 	.byte	0x04, 0x12
        /*0d16*/ 	.short	(.L_570 - .L_569)
	.align		4
.L_569:
        /*0d18*/ 	.word	index@(_ZN5flash24flash_fwd_splitkv_kernelI23Flash_fwd_kernel_traitsILi32ELi64ELi128ELi4ELb0ELb0EN7cutlass10bfloat16_tE19Flash_kernel_traitsILi32ELi64ELi128ELi4ES3_EELb1ELb0ELb1ELb0ELb0ELb1ELb1ELb1EEEvNS_16Flash_fwd_paramsE)
        /*0d1c*/ 	.word	0x00000000
.L_570:


//--------------------- .nv.compat                --------------------------
	.section	.nv.compat,"",@"SHT_CUDA_COMPAT_INFO"
	.align	4
        /*0000*/ 	.byte	0x02, 0x09, 0x01, 0x00, 0x02, 0x02, 0x01, 0x00, 0x02, 0x05, 0x05, 0x00, 0x03, 0x07, 0x01, 0x01
        /*0010*/ 	.byte	0x02, 0x03, 0x00, 0x00, 0x02, 0x06, 0x01, 0x00, 0x04, 0x0b, 0x08, 0x00, 0x00, 0x00, 0x00, 0x00
        /*0020*/ 	.byte	0x00, 0x00, 0x00, 0x00


//--------------------- .nv.info._ZN5flash32flash_fwd_splitkv_combine_kernelI23Flash_fwd_kernel_traitsILi32ELi64ELi256ELi4ELb0ELb0EN7cutlass10bfloat16_tE19Flash_kernel_traitsILi32ELi64ELi256ELi4ES3_EELi16ELi7ELb0EEEvNS_16Flash_fwd_paramsE --------------------------
	.section	.nv.info._ZN5flash32flash_fwd_splitkv_combine_kernelI23Flash_fwd_kernel_traitsILi32ELi64ELi256ELi4ELb0ELb0EN7cutlass10bfloat16_tE19Flash_kernel_traitsILi32ELi64ELi256ELi4ES3_EELi16ELi7ELb0EEEvNS_16Flash_fwd_paramsE,"",@"SHT_CUDA_INFO"
	.sectionflags	@""
	.align	4


	//----- nvinfo : EIATTR_CUDA_API_VERSION
	.align		4
        /*0000*/ 	.byte	0x04, 0x37
        /*0002*/ 	.short	(.L_572 - .L_571)
.L_571:
        /*0004*/ 	.word	0x00000082


	//----- nvinfo : EIATTR_KPARAM_INFO
	.align		4
.L_572:
        /*0008*/ 	.byte	0x04, 0x17
        /*000a*/ 	.short	(.L_574 - .L_573)
.L_573:
        /*000c*/ 	.word	0x00000000
        /*0010*/ 	.short	0x0000
        /*0012*/ 	.short	0x0000
        /*0014*/ 	.byte	0x00, 0xf0, 0x41, 0x07


	//----- nvinfo : EIATTR_SPARSE_MMA_MASK
	.align		4
.L_574:
        /*0018*/ 	.byte	0x03, 0x50
        /*001a*/ 	.short	0x0000


	//----- nvinfo : EIATTR_MAXREG_COUNT
	.align		4
        /*001c*/ 	.byte	0x03, 0x1b
        /*001e*/ 	.short	0x00ff


	//----- nvinfo : EIATTR_NUM_BARRIERS
	.align		4
        /*0020*/ 	.byte	0x02, 0x4c
        /*0022*/ 	.byte	0x01
	.zero		1


	//----- nvinfo : EIATTR_MERCURY_ISA_VERSION
	.align		4
        /*0024*/ 	.byte	0x03, 0x5f
        /*0026*/ 	.short	0x0101


	//----- nvinfo : EIATTR_COOP_GROUP_MASK_REGIDS
	.align		4
        /*0028*/ 	.byte	0x04, 0x29
        /*002a*/ 	.short	(.L_576 - .L_575)


	//   ....[0]....
.L_575:
        /*002c*/ 	.word	0xffffffff


	//   ....[1]....
        /*0030*/ 	.word	0xffffffff


	//   ....[2]....
        /*0034*/ 	.word	0xffffffff


	//   ....[3]....
        /*0038*/ 	.word	0xffffffff


	//   ....[4]....
        /*003c*/ 	.word	0xffffffff


	//   ....[5]....
        /*0040*/ 	.word	0xffffffff


	//----- nvinfo : EIATTR_COOP_GROUP_INSTR_OFFSETS
	.align		4
.L_576:
        /*0044*/ 	.byte	0x04, 0x28
        /*0046*/ 	.short	(.L_578 - .L_577)


	//   ....[0]....
.L_577:
        /*0048*/ 	.word	0x00002a50


	//   ....[1]....
        /*004c*/ 	.word	0x00002a70


	//   ....[2]....
        /*0050*/ 	.word	0x00002aa0


	//   ....[3]....
        /*0054*/ 	.word	0x00002f60


	//   ....[4]....
        /*0058*/ 	.word	0x00003010


	//   ....[5]....
        /*005c*/ 	.word	0x000030e0


	//----- nvinfo : EIATTR_EXIT_INSTR_OFFSETS
	.align		4
.L_578:
        /*0060*/ 	.byte	0x04, 0x1c
        /*0062*/ 	.short	(.L_580 - .L_579)


	//   ....[0]....
.L_579:
        /*0064*/ 	.word	0x00005a50


	//   ....[1]....
        /*0068*/ 	.word	0x00005a80


	//   ....[2]....
        /*006c*/ 	.word	0x00005f70


	//----- nvinfo : EIATTR_CRS_STACK_SIZE
	.align		4
.L_580:
        /*0070*/ 	.byte	0x04, 0x1e
        /*0072*/ 	.short	(.L_582 - .L_581)
.L_581:
        /*0074*/ 	.word	0x00000000


	//----- nvinfo : EIATTR_CBANK_PARAM_SIZE
	.align		4
.L_582:
        /*0078*/ 	.byte	0x03, 0x19
        /*007a*/ 	.short	0x01d0


	//----- nvinfo : EIATTR_PARAM_CBANK
	.align		4
        /*007c*/ 	.byte	0x04, 0x0a
        /*007e*/ 	.short	(.L_584 - .L_583)
	.align		4
.L_583:
        /*0080*/ 	.word	index@(.nv.constant0._ZN5flash32flash_fwd_splitkv_combine_kernelI23Flash_fwd_kernel_traitsILi32ELi64ELi256ELi4ELb0ELb0EN7cutlass10bfloat16_tE19Flash_kernel_traitsILi32ELi64ELi256ELi4ES3_EELi16ELi7ELb0EEEvNS_16Flash_fwd_paramsE)
        /*0084*/ 	.short	0x0210
        /*0086*/ 	.short	0x01d0


	//----- nvinfo : EIATTR_SW_WAR
	.align		4
.L_584:
        /*0088*/ 	.byte	0x04, 0x36
        /*008a*/ 	.short	(.L_586 - .L_585)
.L_585:
        /*008c*/ 	.word	0x00000008
.L_586:


//--------------------- .nv.info._ZN5flash32flash_fwd_splitkv_combine_kernelI23Flash_fwd_kernel_traitsILi32ELi64ELi256ELi4ELb0ELb0EN7cutlass10bfloat16_tE19Flash_kernel_traitsILi32ELi64ELi256ELi4ES3_EELi16ELi6ELb0EEEvNS_16Flash_fwd_paramsE --------------------------
	.section	.nv.info._ZN5flash32flash_fwd_splitkv_combine_kernelI23Flash_fwd_kernel_traitsILi32ELi64ELi256ELi4ELb0ELb0EN7cutlass10bfloat16_tE19Flash_kernel_traitsILi32ELi64ELi256ELi4ES3_EELi16ELi6ELb0EEEvNS_16Flash_fwd_paramsE,"",@"SHT_CUDA_INFO"
	.sectionflags	@""
	.align	4


	//----- nvinfo : EIATTR_CUDA_API_VERSION
	.align		4
        /*0000*/ 	.byte	0x04, 0x37
        /*0002*/ 	.short	(.L_588 - .L_587)
.L_587:
        /*0004*/ 	.word	0x00000082


	//----- nvinfo : EIATTR_KPARAM_INFO
	.align		4
.L_588:
        /*0008*/ 	.byte	0x04, 0x17
        /*000a*/ 	.short	(.L_590 - .L_589)
.L_589:
        /*000c*/ 	.word	0x00000000
        /*0010*/ 	.short	0x0000
        /*0012*/ 	.short	0x0000
        /*0014*/ 	.byte	0x00, 0xf0, 0x41, 0x07


	//----- nvinfo : EIATTR_SPARSE_MMA_MASK
	.align		4
.L_590:
        /*0018*/ 	.byte	0x03, 0x50
        /*001a*/ 	.short	0x0000


	//----- nvinfo : EIATTR_MAXREG_COUNT
	.align		4
        /*001c*/ 	.byte	0x03, 0x1b
        /*001e*/ 	.short	0x00ff


	//----- nvinfo : EIATTR_NUM_BARRIERS
	.align		4
        /*0020*/ 	.byte	0x02, 0x4c
        /*0022*/ 	.byte	0x01
	.zero		1


	//----- nvinfo : EIATTR_MERCURY_ISA_VERSION
	.align		4
        /*0024*/ 	.byte	0x03, 0x5f
        /*0026*/ 	.short	0x0101


	//----- nvinfo : EIATTR_COOP_GROUP_MASK_REGIDS
	.align		4
        /*0028*/ 	.byte	0x04, 0x29
        /*002a*/ 	.short	(.L_592 - .L_591)


	//   ....[0]....
.L_591:
        /*002c*/ 	.word	0xffffffff


	//   ....[1]....
        /*0030*/ 	.word	0xffffffff


	//   ....[2]....
        /*0034*/ 	.word	0xffffffff


	//   ....[3]....
        /*0038*/ 	.word	0xffffffff


	//   ....[4]....
        /*003c*/ 	.word	0xffffffff


	//   ....[5]....
        /*0040*/ 	.word	0xffffffff


	//----- nvinfo : EIATTR_COOP_GROUP_INSTR_OFFSETS
	.align		4
.L_592:
        /*0044*/ 	.byte	0x04, 0x28
        /*0046*/ 	.short	(.L_594 - .L_593)


	//   ....[0]....
.L_593:
        /*0048*/ 	.word	0x000020f0


	//   ....[1]....
        /*004c*/ 	.word	0x00002110


	//   ....[2]....
        /*0050*/ 	.word	0x00002140


	//   ....[3]....
        /*0054*/ 	.word	0x00002410


	//   ....[4]....
        /*0058*/ 	.word	0x000024b0


	//   ....[5]....
        /*005c*/ 	.word	0x00002560


	//----- nvinfo : EIATTR_EXIT_INSTR_OFFSETS
	.align		4
.L_594:
        /*0060*/ 	.byte	0x04, 0x1c
        /*0062*/ 	.short	(.L_596 - .L_595)


	//   ....[0]....
.L_595:
        /*0064*/ 	.word	0x00004bd0


	//   ....[1]....
        /*0068*/ 	.word	0x00004c00


	//   ....[2]....
        /*006c*/ 	.word	0x000050f0


	//----- nvinfo : EIATTR_CRS_STACK_SIZE
	.align		4
.L_596:
        /*0070*/ 	.byte	0x04, 0x1e
        /*0072*/ 	.short	(.L_598 - .L_597)
.L_597:
        /*0074*/ 	.word	0x00000000


	//----- nvinfo : EIATTR_CBANK_PARAM_SIZE
	.align		4
.L_598:
        /*0078*/ 	.byte	0x03, 0x19
        /*007a*/ 	.short	0x01d0


	//----- nvinfo : EIATTR_PARAM_CBANK
	.align		4
        /*007c*/ 	.byte	0x04, 0x0a
        /*007e*/ 	.short	(.L_600 - .L_599)
	.align		4
.L_599:
        /*0080*/ 	.word	index@(.nv.constant0._ZN5flash32flash_fwd_splitkv_combine_kernelI23Flash_fwd_kernel_traitsILi32ELi64ELi256ELi4ELb0ELb0EN7cutlass10bfloat16_tE19Flash_kernel_traitsILi32ELi64ELi256ELi4ES3_EELi16ELi6ELb0EEEvNS_16Flash_fwd_paramsE)
        /*0084*/ 	.short	0x0210
        /*0086*/ 	.short	0x01d0


	//----- nvinfo : EIATTR_SW_WAR
	.align		4
.L_600:
        /*0088*/ 	.byte	0x04, 0x36
        /*008a*/ 	.short	(.L_602 - .L_601)
.L_601:
        /*008c*/ 	.word	0x00000008
.L_602:


//--------------------- .nv.info._ZN5flash32flash_fwd_splitkv_combine_kernelI23Flash_fwd_kernel_traitsILi32ELi64ELi256ELi4ELb0ELb0EN7cutlass10bfloat16_tE19Flash_kernel_traitsILi32ELi64ELi256ELi4ES3_EELi16ELi5ELb0EEEvNS_16Flash_fwd_paramsE --------------------------
	.section	.nv.info._ZN5flash32flash_fwd_splitkv_combine_kernelI23Flash_fwd_kernel_traitsILi32ELi64ELi256ELi4ELb0ELb0EN7cutlass10bfloat16_tE19Flash_kernel_traitsILi32ELi64ELi256ELi4ES3_EELi16ELi5ELb0EEEvNS_16Flash_fwd_paramsE,"",@"SHT_CUDA_INFO"
	.sectionflags	@""
	.align	4


	//----- nvinfo : EIATTR_CUDA_API_VERSION
	.align		4
        /*0000*/ 	.byte	0x04, 0x37
        /*0002*/ 	.short	(.L_604 - .L_603)
.L_603:
        /*0004*/ 	.word	0x00000082


	//----- nvinfo : EIATTR_KPARAM_INFO
	.align		4
.L_604:
        /*0008*/ 	.byte	0x04, 0x17
        /*000a*/ 	.short	(.L_606 - .L_605)
.L_605:
        /*000c*/ 	.word	0x00000000
        /*0010*/ 	.short	0x0000
        /*0012*/ 	.short	0x0000
        /*0014*/ 	.byte	0x00, 0xf0, 0x41, 0x07


	//----- nvinfo : EIATTR_SPARSE_MMA_MASK
	.align		4
.L_606:
        /*0018*/ 	.byte	0x03, 0x50
        /*001a*/ 	.short	0x0000


	//----- nvinfo : EIATTR_MAXREG_COUNT
	.align		4
        /*001c*/ 	.byte	0x03, 0x1b
        /*001e*/ 	.short	0x00ff


	//----- nvinfo : EIATTR_NUM_BARRIERS
	.align		4
        /*0020*/ 	.byte	0x02, 0x4c
        /*0022*/ 	.byte	0x01
	.zero		1


	//----- nvinfo : EIATTR_MERCURY_ISA_VERSION
	.align		4
        /*0024*/ 	.byte	0x03, 0x5f
        /*0026*/ 	.short	0x0101


	//----- nvinfo : EIATTR_COOP_GROUP_MASK_REGIDS
	.align		4
        /*0028*/ 	.byte	0x04, 0x29
        /*002a*/ 	.short	(.L_608 - .L_607)


	//   ....[0]....
.L_607:
        /*002c*/ 	.word	0xffffffff


	//   ....[1]....
        /*0030*/ 	.word	0xffffffff


	//   ....[2]....
        /*0034*/ 	.word	0xffffffff


	//   ....[3]....
        /*0038*/ 	.word	0xffffffff


	//   ....[4]....
        /*003c*/ 	.word	0xffffffff


	//   ....[5]....
        /*0040*/ 	.word	0xffffffff


	//----- nvinfo : EIATTR_COOP_GROUP_INSTR_OFFSETS
	.align		4
.L_608:
        /*0044*/ 	.byte	0x04, 0x28
        /*0046*/ 	.short	(.L_610 - .L_609)


	//   ....[0]....
.L_609:
        /*0048*/ 	.word	0x00001bf0


	//   ....[1]....
        /*004c*/ 	.word	0x00001c20


	//   ....[2]....
        /*0050*/ 	.word	0x00001c50


	//   ....[3]....
        /*0054*/ 	.word	0x00001e20


	//   ....[4]....
        /*0058*/ 	.word	0x00001ee0


	//   ....[5]....
        /*005c*/ 	.word	0x00002000


	//----- nvinfo : EIATTR_EXIT_INSTR_OFFSETS
	.align		4
.L_610:
        /*0060*/ 	.byte	0x04, 0x1c
        /*0062*/ 	.short	(.L_612 - .L_611)


	//   ....[0]....
.L_611:
        /*0064*/ 	.word	0x00004350


	//   ....[1]....
        /*0068*/ 	.word	0x00004380


	//   ....[2]....
        /*006c*/ 	.word	0x00004880


	//----- nvinfo : EIATTR_CRS_STACK_SIZE
	.align		4
.L_612:
        /*0070*/ 	.byte	0x04, 0x1e
        /*0072*/ 	.short	(.L_614 - .L_613)
.L_613:
        /*0074*/ 	.word	0x00000000


	//----- nvinfo : EIATTR_CBANK_PARAM_SIZE
	.align		4
.L_614:
        /*0078*/ 	.byte	0x03, 0x19
        /*007a*/ 	.short	0x01d0


	//----- nvinfo : EIATTR_PARAM_CBANK
	.align		4
        /*007c*/ 	.byte	0x04, 0x0a
        /*007e*/ 	.short	(.L_616 - .L_615)
	.align		4
.L_615:
        /*0080*/ 	.word	index@(.nv.constant0._ZN5flash32flash_fwd_splitkv_combine_kernelI23Flash_fwd_kernel_traitsILi32ELi64ELi256ELi4ELb0ELb0EN7cutlass10bfloat16_tE19Flash_kernel_traitsILi32ELi64ELi256ELi4ES3_EELi16ELi5ELb0EEEvNS_16Flash_fwd_paramsE)
        /*0084*/ 	.short	0x0210
        /*0086*/ 	.short	0x01d0


	//----- nvinfo : EIATTR_SW_WAR
	.align		4
.L_616:
        /*0088*/ 	.byte	0x04, 0x36
        /*008a*/ 	.short	(.L_618 - .L_617)
.L_617:
        /*008c*/ 	.word	0x00000008
.L_618:


//--------------------- .nv.info._ZN5flash32flash_fwd_splitkv_combine_kernelI23Flash_fwd_kernel_traitsILi32ELi64ELi256ELi4ELb0ELb0EN7cutlass10bfloat16_tE19Flash_kernel_traitsILi32ELi64ELi256ELi4ES3_EELi16ELi4ELb0EEEvNS_16Flash_fwd_paramsE --------------------------
	.section	.nv.info._ZN5flash32flash_fwd_splitkv_combine_kernelI23Flash_fwd_kernel_traitsILi32ELi64ELi256ELi4ELb0ELb0EN7cutlass10bfloat16_tE19Flash_kernel_traitsILi32ELi64ELi256ELi4ES3_EELi16ELi4ELb0EEEvNS_16Flash_fwd_paramsE,"",@"SHT_CUDA_INFO"
	.sectionflags	@""
	.align	4


	//----- nvinfo : EIATTR_CUDA_API_VERSION
	.align		4
        /*0000*/ 	.byte	0x04, 0x37
        /*0002*/ 	.short	(.L_620 - .L_619)
.L_619:
        /*0004*/ 	.word	0x00000082


	//----- nvinfo : EIATTR_KPARAM_INFO
	.align		4
.L_620:
        /*0008*/ 	.byte	0x04, 0x17
        /*000a*/ 	.short	(.L_622 - .L_621)
.L_621:
        /*000c*/ 	.word	0x00000000
        /*0010*/ 	.short	0x0000
        /*0012*/ 	.short	0x0000
        /*0014*/ 	.byte	0x00, 0xf0, 0x41, 0x07


	//----- nvinfo : EIATTR_SPARSE_MMA_MASK
	.align		4
.L_622:
        /*0018*/ 	.byte	0x03, 0x50
        /*001a*/ 	.short	0x0000


	//----- nvinfo : EIATTR_MAXREG_COUNT
	.align		4
        /*001c*/ 	.byte	0x03, 0x1b
        /*001e*/ 	.short	0x00ff


	//----- nvinfo : EIATTR_NUM_BARRIERS
	.align		4
        /*0020*/ 	.byte	0x02, 0x4c
        /*0022*/ 	.byte	0x01
	.zero		1


	//----- nvinfo : EIATTR_MERCURY_ISA_VERSION
	.align		4
        /*0024*/ 	.byte	0x03, 0x5f
        /*0026*/ 	.short	0x0101


	//----- nvinfo : EIATTR_COOP_GROUP_MASK_REGIDS
	.align		4
        /*0028*/ 	.byte	0x04, 0x29
        /*002a*/ 	.short	(.L_624 - .L_623)


	//   ....[0]....
.L_623:
        /*002c*/ 	.word	0xffffffff


	//   ....[1]....
        /*0030*/ 	.word	0xffffffff


	//   ....[2]....
        /*0034*/ 	.word	0xffffffff


	//   ....[3]....
        /*0038*/ 	.word	0xffffffff


	//   ....[4]....
        /*003c*/ 	.word	0xffffffff


	//   ....[5]....
        /*0040*/ 	.word	0xffffffff


	//----- nvinfo : EIATTR_COOP_GROUP_INSTR_OFFSETS
	.align		4
.L_624:
        /*0044*/ 	.byte	0x04, 0x28
        /*0046*/ 	.short	(.L_626 - .L_625)


	//   ....[0]....
.L_625:
        /*0048*/ 	.word	0x00001760


	//   ....[1]....
        /*004c*/ 	.word	0x00001790


	//   ....[2]....
        /*0050*/ 	.word	0x00001800


	//   ....[3]....
        /*0054*/ 	.word	0x00001990


	//   ....[4]....
        /*0058*/ 	.word	0x00001a10


	//   ....[5]....
        /*005c*/ 	.word	0x00001b80


	//----- nvinfo : EIATTR_EXIT_INSTR_OFFSETS
	.align		4
.L_626:
        /*0060*/ 	.byte	0x04, 0x1c
        /*0062*/ 	.short	(.L_628 - .L_627)


	//   ....[0]....
.L_627:
        /*0064*/ 	.word	0x00003fa0


	//   ....[1]....
        /*0068*/ 	.word	0x00003fd0


	//   ....[2]....
        /*006c*/ 	.word	0x000044d0


	//----- nvinfo : EIATTR_CRS_STACK_SIZE
	.align		4
.L_628:
        /*0070*/ 	.byte	0x04, 0x1e
        /*0072*/ 	.short	(.L_630 - .L_629)
.L_629:
        /*0074*/ 	.word	0x00000000


	//----- nvinfo : EIATTR_CBANK_PARAM_SIZE
	.align		4
.L_630:
        /*0078*/ 	.byte	0x03, 0x19
        /*007a*/ 	.short	0x01d0


	//----- nvinfo : EIATTR_PARAM_CBANK
	.align		4
        /*007c*/ 	.byte	0x04, 0x0a
        /*007e*/ 	.short	(.L_632 - .L_631)
	.align		4
.L_631:
        /*0080*/ 	.word	index@(.nv.constant0._ZN5flash32flash_fwd_splitkv_combine_kernelI23Flash_fwd_kernel_traitsILi32ELi64ELi256ELi4ELb0ELb0EN7cutlass10bfloat16_tE19Flash_kernel_traitsILi32ELi64ELi256ELi4ES3_EELi16ELi4ELb0EEEvNS_16Flash_fwd_paramsE)
        /*0084*/ 	.short	0x0210
        /*0086*/ 	.short	0x01d0


	//----- nvinfo : EIATTR_SW_WAR
	.align		4
.L_632:
        /*0088*/ 	.byte	0x04, 0x36
        /*008a*/ 	.short	(.L_634 - .L_633)
.L_633:
        /*008c*/ 	.word	0x00000008
.L_634:


//--------------------- .nv.info._ZN5flash32flash_fwd_splitkv_combine_kernelI23Flash_fwd_kernel_traitsILi32ELi64ELi256ELi4ELb0ELb0EN7cutlass10bfloat16_tE19Flash_kernel_traitsILi32ELi64ELi256ELi4ES3_EELi16ELi3ELb0EEEvNS_16Flash_fwd_paramsE --------------------------
	.section	.nv.info._ZN5flash32flash_fwd_splitkv_combine_kernelI23Flash_fwd_kernel_traitsILi32ELi64ELi256ELi4ELb0ELb0EN7cutlass10bfloat16_tE19Flash_kernel_traitsILi32ELi64ELi256ELi4ES3_EELi16ELi3ELb0EEEvNS_16Flash_fwd_paramsE,"",@"SHT_CUDA_INFO"
	.sectionflags	@""
	.align	4


	//----- nvinfo : EIATTR_CUDA_API_VERSION
	.align		4
        /*0000*/ 	.byte	0x04, 0x37
        /*0002*/ 	.short	(.L_636 - .L_635)
.L_635:
        /*0004*/ 	.word	0x00000082


	//----- nvinfo : EIATTR_KPARAM_INFO
	.align		4
.L_636:
        /*0008*/ 	.byte	0x04, 0x17
        /*000a*/ 	.short	(.L_638 - .L_637)
.L_637:
        /*000c*/ 	.word	0x00000000
        /*0010*/ 	.short	0x0000
        /*0012*/ 	.short	0x0000
        /*0014*/ 	.byte	0x00, 0xf0, 0x41, 0x07


	//----- nvinfo : EIATTR_SPARSE_MMA_MASK
	.align		4
.L_638:
        /*0018*/ 	.byte	0x03, 0x50
        /*001a*/ 	.short	0x0000


	//----- nvinfo : EIATTR_MAXREG_COUNT
	.align		4
        /*001c*/ 	.byte	0x03, 0x1b
        /*001e*/ 	.short	0x00ff


	//----- nvinfo : EIATTR_NUM_BARRIERS
	.align		4
        /*0020*/ 	.byte	0x02, 0x4c
        /*0022*/ 	.byte	0x01
	.zero		1


	//----- nvinfo : EIATTR_MERCURY_ISA_VERSION
	.align		4
        /*0024*/ 	.byte	0x03, 0x5f
        /*0026*/ 	.short	0x0101


	//----- nvinfo : EIATTR_COOP_GROUP_MASK_REGIDS
	.align		4
        /*0028*/ 	.byte	0x04, 0x29
        /*002a*/ 	.short	(.L_640 - .L_639)


	//   ....[0]....
.L_639:
        /*002c*/ 	.word	0xffffffff


	//   ....[1]....
        /*0030*/ 	.word	0xffffffff


	//   ....[2]....
        /*0034*/ 	.word	0xffffffff


	//   ....[3]....
        /*0038*/ 	.word	0xffffffff


	//   ....[4]....
        /*003c*/ 	.word	0xffffffff


	//   ....[5]....
        /*0040*/ 	.word	0xffffffff


	//----- nvinfo : EIATTR_COOP_GROUP_INSTR_OFFSETS
	.align		4
.L_640:
        /*0044*/ 	.byte	0x04, 0x28
        /*0046*/ 	.short	(.L_642 - .L_641)


	//   ....[0]....
.L_641:
        /*0048*/ 	.word	0x00001830


	//   ....[1]....
        /*004c*/ 	.word	0x000018d0


	//   ....[2]....
        /*0050*/ 	.word	0x00001930


	//   ....[3]....
        /*0054*/ 	.word	0x00001a90


	//   ....[4]....
        /*0058*/ 	.word	0x00001b40


	//   ....[5]....
        /*005c*/ 	.word	0x00001c40


	//----- nvinfo : EIATTR_EXIT_INSTR_OFFSETS
	.align		4
.L_642:
        /*0060*/ 	.byte	0x04, 0x1c
        /*0062*/ 	.short	(.L_644 - .L_643)


	//   ....[0]....
.L_643:
        /*0064*/ 	.word	0x00003fd0


	//   ....[1]....
        /*0068*/ 	.word	0x00004000


	//   ....[2]....
        /*006c*/ 	.word	0x00004500


	//----- nvinfo : EIATTR_CRS_STACK_SIZE
	.align		4
.L_644:
        /*0070*/ 	.byte	0x04, 0x1e
        /*0072*/ 	.short	(.L_646 - .L_645)
.L_645:
        /*0074*/ 	.word	0x00000000


	//----- nvinfo : EIATTR_CBANK_PARAM_SIZE
	.align		4
.L_646:
        /*0078*/ 	.byte	0x03, 0x19
        /*007a*/ 	.short	0x01d0


	//----- nvinfo : EIATTR_PARAM_CBANK
	.align		4
        /*007c*/ 	.byte	0x04, 0x0a
        /*007e*/ 	.short	(.L_648 - .L_647)
	.align		4
.L_647:
        /*0080*/ 	.word	index@(.nv.constant0._ZN5flash32flash_fwd_splitkv_combine_kernelI23Flash_fwd_kernel_traitsILi32ELi64ELi256ELi4ELb0ELb0EN7cutlass10bfloat16_tE19Flash_kernel_traitsILi32ELi64ELi256ELi4ES3_EELi16ELi3ELb0EEEvNS_16Flash_fwd_paramsE)
        /*0084*/ 	.short	0x0210
        /*0086*/ 	.short	0x01d0


	//----- nvinfo : EIATTR_SW_WAR
	.align		4
.L_648:
        /*0088*/ 	.byte	0x04, 0x36
        /*008a*/ 	.short	(.L_650 - .L_649)
.L_649:
        /*008c*/ 	.word	0x00000008
.L_650:


//--------------------- .nv.info._ZN5flash32flash_fwd_splitkv_combine_kernelI23Flash_fwd_kernel_traitsILi32ELi64ELi256ELi4ELb0ELb0EN7cutlass10bfloat16_tE19Flash_kernel_traitsILi32ELi64ELi256ELi4ES3_EELi16ELi2ELb0EEEvNS_16Flash_fwd_paramsE --------------------------
	.section	.nv.info._ZN5flash32flash_fwd_splitkv_combine_kernelI23Flash_fwd_kernel_traitsILi32ELi64ELi256ELi4ELb0ELb0EN7cutlass10bfloat16_tE19Flash_kernel_traitsILi32ELi64ELi256ELi4ES3_EELi16ELi2ELb0EEEvNS_16Flash_fwd_paramsE,"",@"SHT_CUDA_INFO"
	.sectionflags	@""
	.align	4


	//----- nvinfo : EIATTR_CUDA_API_VERSION
	.align		4
        /*0000*/ 	.byte	0x04, 0x37
        /*0002*/ 	.short	(.L_652 - .L_651)
.L_651:
        /*0004*/ 	.word	0x00000082


	//----- nvinfo : EIATTR_KPARAM_INFO
	.align		4
.L_652:
        /*0008*/ 	.byte	0x04, 0x17
        /*000a*/ 	.short	(.L_654 - .L_653)
.L_653:
        /*000c*/ 	.word	0x00000000
        /*0010*/ 	.short	0x0000
        /*0012*/ 	.short	0x0000
        /*0014*/ 	.byte	0x00, 0xf0, 0x41, 0x07


	//----- nvinfo : EIATTR_SPARSE_MMA_MASK
	.align		4
.L_654:
        /*0018*/ 	.byte	0x03, 0x50
        /*001a*/ 	.short	0x0000


	//----- nvinfo : EIATTR_MAXREG_COUNT
	.align		4
        /*001c*/ 	.byte	0x03, 0x1b
        /*001e*/ 	.short	0x00ff


	//----- nvinfo : EIATTR_NUM_BARRIERS
	.align		4
        /*0020*/ 	.byte	0x02, 0x4c
        /*0022*/ 	.byte	0x01
	.zero		1


	//----- nvinfo : EIATTR_MERCURY_ISA_VERSION
	.align		4
        /*0024*/ 	.byte	0x03, 0x5f
        /*0026*/ 	.short	0x0101


	//----- nvinfo : EIATTR_COOP_GROUP_MASK_REGIDS
	.align		4
        /*0028*/ 	.byte	0x04, 0x29
        /*002a*/ 	.short	(.L_656 - .L_655)


	//   ....[0]....
.L_655:
        /*002c*/ 	.word	0xffffffff


	//   ....[1]....
        /*0030*/ 	.word	0xffffffff


	//   ....[2]....
        /*0034*/ 	.word	0xffffffff


	//   ....[3]....
        /*0038*/ 	.word	0xffffffff


	//----- nvinfo : EIATTR_COOP_GROUP_INSTR_OFFSETS
	.align		4
.L_656:
        /*003c*/ 	.byte	0x04, 0x28
        /*003e*/ 	.short	(.L_658 - .L_657)


	//   ....[0]....
.L_657:
        /*0040*/ 	.word	0x00001820


	//   ....[1]....
        /*0044*/ 	.word	0x000018c0


	//   ....[2]....
        /*0048*/ 	.word	0x00001a80


	//   ....[3]....
        /*004c*/ 	.word	0x00001af0


	//----- nvinfo : EIATTR_EXIT_INSTR_OFFSETS
	.align		4
.L_658:
        /*0050*/ 	.byte	0x04, 0x1c
        /*0052*/ 	.short	(.L_660 - .L_659)


	//   ....[0]....
.L_659:
        /*0054*/ 	.word	0x00003fb0


	//   ....[1]....
        /*0058*/ 	.word	0x00003fe0


	//   ....[2]....
        /*005c*/ 	.word	0x000044c0


	//----- nvinfo : EIATTR_CRS_STACK_SIZE
	.align		4
.L_660:
        /*0060*/ 	.byte	0x04, 0x1e
        /*0062*/ 	.short	(.L_662 - .L_661)
.L_661:
        /*0064*/ 	.word	0x00000000


	//----- nvinfo : EIATTR_CBANK_PARAM_SIZE
	.align		4
.L_662:
        /*0068*/ 	.byte	0x03, 0x19
        /*006a*/ 	.short	0x01d0


	//----- nvinfo : EIATTR_PARAM_CBANK
	.align		4
        /*006c*/ 	.byte	0x04, 0x0a
        /*006e*/ 	.short	(.L_664 - .L_663)
	.align		4
.L_663:
        /*0070*/ 	.word	index@(.nv.constant0._ZN5flash32flash_fwd_splitkv_combine_kernelI23Flash_fwd_kernel_traitsILi32ELi64ELi256ELi4ELb0ELb0EN7cutlass10bfloat16_tE19Flash_kernel_traitsILi32ELi64ELi256ELi4ES3_EELi16ELi2ELb0EEEvNS_16Flash_fwd_paramsE)
        /*0074*/ 	.short	0x0210
        /*0076*/ 	.short	0x01d0


	//----- nvinfo : EIATTR_SW_WAR
	.align		4
.L_664:
        /*0078*/ 	.byte	0x04, 0x36
        /*007a*/ 	.short	(.L_666 - .L_665)
.L_665:
        /*007c*/ 	.word	0x00000008
.L_666:


//--------------------- .nv.info._ZN5flash32flash_fwd_splitkv_combine_kernelI23Flash_fwd_kernel_traitsILi32ELi64ELi256ELi4ELb0ELb0EN7cutlass10bfloat16_tE19Flash_kernel_traitsILi32ELi64ELi256ELi4ES3_EELi16ELi1ELb0EEEvNS_16Flash_fwd_paramsE --------------------------
	.section	.nv.info._ZN5flash32flash_fwd_splitkv_combine_kernelI23Flash_fwd_kernel_traitsILi32ELi64ELi256ELi4ELb0ELb0EN7cutlass10bfloat16_tE19Flash_kernel_traitsILi32ELi64ELi256ELi4ES3_EELi16ELi1ELb0EEEvNS_16Flash_fwd_paramsE,"",@"SHT_CUDA_INFO"
	.sectionflags	@""
	.align	4


	//----- nvinfo : EIATTR_CUDA_API_VERSION
	.align		4
        /*0000*/ 	.byte	0x04, 0x37
        /*0002*/ 	.short	(.L_668 - .L_667)
.L_667:
        /*0004*/ 	.word	0x00000082


	//----- nvinfo : EIATTR_KPARAM_INFO
	.align		4
.L_668:
        /*0008*/ 	.byte	0x04, 0x17
        /*000a*/ 	.short	(.L_670 - .L_669)
.L_669:
        /*000c*/ 	.word	0x00000000
        /*0010*/ 	.short	0x0000
        /*0012*/ 	.short	0x0000
        /*0014*/ 	.byte	0x00, 0xf0, 0x41, 0x07


	//----- nvinfo : EIATTR_SPARSE_MMA_MASK
	.align		4
.L_670:
        /*0018*/ 	.byte	0x03, 0x50
        /*001a*/ 	.short	0x0000


	//----- nvinfo : EIATTR_MAXREG_COUNT
	.align		4
        /*001c*/ 	.byte	0x03, 0x1b
        /*001e*/ 	.short	0x00ff


	//----- nvinfo : EIATTR_NUM_BARRIERS
	.align		4
        /*0020*/ 	.byte	0x02, 0x4c
        /*0022*/ 	.byte	0x01
	.zero		1


	//----- nvinfo : EIATTR_MERCURY_ISA_VERSION
	.align		4
        /*0024*/ 	.byte	0x03, 0x5f
        /*0026*/ 	.short	0x0101


	//----- nvinfo : EIATTR_COOP_GROUP_MASK_REGIDS
	.align		4
        /*0028*/ 	.byte	0x04, 0x29
        /*002a*/ 	.short	(.L_672 - .L_671)


	//   ....[0]....
.L_671:
        /*002c*/ 	.word	0xffffffff


	//   ....[1]....
        /*0030*/ 	.word	0xffffffff


	//----- nvinfo : EIATTR_COOP_GROUP_INSTR_OFFSETS
	.align		4
.L_672:
        /*0034*/ 	.byte	0x04, 0x28
        /*0036*/ 	.short	(.L_674 - .L_673)


	//   ....[0]....
.L_673:
        /*0038*/ 	.word	0x00001910


	//   ....[1]....
        /*003c*/ 	.word	0x00001b60


	//----- nvinfo : EIATTR_EXIT_INSTR_OFFSETS
	.align		4
.L_674:
        /*0040*/ 	.byte	0x04, 0x1c
        /*0042*/ 	.short	(.L_676 - .L_675)


	//   ....[0]....
.L_675:
        /*0044*/ 	.word	0x00004040


	//   ....[1]....
        /*0048*/ 	.word	0x00004070


	//   ....[2]....
        /*004c*/ 	.word	0x00004550


	//----- nvinfo : EIATTR_CRS_STACK_SIZE
	.align		4
.L_676:
        /*0050*/ 	.byte	0x04, 0x1e
        /*0052*/ 	.short	(.L_678 - .L_677)
.L_677:
        /*0054*/ 	.word	0x00000000


	//----- nvinfo : EIATTR_CBANK_PARAM_SIZE
	.align		4
.L_678:
        /*0058*/ 	.byte	0x03, 0x19
        /*005a*/ 	.short	0x01d0


	//----- nvinfo : EIATTR_PARAM_CBANK
	.align		4
        /*005c*/ 	.byte	0x04, 0x0a
        /*005e*/ 	.short	(.L_680 - .L_679)
	.align		4
.L_679:
        /*0060*/ 	.word	index@(.nv.constant0._ZN5flash32flash_fwd_splitkv_combine_kernelI23Flash_fwd_kernel_traitsILi32ELi64ELi256ELi4ELb0ELb0EN7cutlass10bfloat16_tE19Flash_kernel_traitsILi32ELi64ELi256ELi4ES3_EELi16ELi1ELb0EEEvNS_16Flash_fwd_paramsE)
        /*0064*/ 	.short	0x0210
        /*0066*/ 	.short	0x01d0


	//----- nvinfo : EIATTR_SW_WAR
	.align		4
.L_680:
        /*0068*/ 	.byte	0x04, 0x36
        /*006a*/ 	.short	(.L_682 - .L_681)
.L_681:
        /*006c*/ 	.word	0x00000008
.L_682:


//--------------------- .nv.info._ZN5flash32flash_fwd_splitkv_combine_kernelI23Flash_fwd_kernel_traitsILi32ELi64ELi256ELi4ELb0ELb0EN7cutlass10bfloat16_tE19Flash_kernel_traitsILi32ELi64ELi256ELi4ES3_EELi16ELi7ELb1EEEvNS_16Flash_fwd_paramsE --------------------------
	.section	.nv.info._ZN5flash32flash_fwd_splitkv_combine_kernelI23Flash_fwd_kernel_traitsILi32ELi64ELi256ELi4ELb0ELb0EN7cutlass10bfloat16_tE19Flash_kernel_traitsILi32ELi64ELi256ELi4ES3_EELi16ELi7ELb1EEEvNS_16Flash_fwd_paramsE,"",@"SHT_CUDA_INFO"
	.sectionflags	@""
	.align	4


	//----- nvinfo : EIATTR_CUDA_API_VERSION
	.align		4
        /*0000*/ 	.byte	0x04, 0x37
        /*0002*/ 	.short	(.L_684 - .L_683)
.L_683:
        /*0004*/ 	.word	0x00000082


	//----- nvinfo : EIATTR_KPARAM_INFO
	.align		4
.L_684:
        /*0008*/ 	.byte	0x04, 0x17
        /*000a*/ 	.short	(.L_686 - .L_685)
.L_685:
        /*000c*/ 	.word	0x00000000
        /*0010*/ 	.short	0x0000
        /*0012*/ 	.short	0x0000
        /*0014*/ 	.byte	0x00, 0xf0, 0x41, 0x07


	//----- nvinfo : EIATTR_SPARSE_MMA_MASK
	.align		4
.L_686:
        /*0018*/ 	.byte	0x03, 0x50
        /*001a*/ 	.short	0x0000


	//----- nvinfo : EIATTR_MAXREG_COUNT
	.align		4
        /*001c*/ 	.byte	0x03, 0x1b
        /*001e*/ 	.short	0x00ff


	//----- nvinfo : EIATTR_NUM_BARRIERS
	.align		4
        /*0020*/ 	.byte	0x02, 0x4c
        /*0022*/ 	.byte	0x01
	.zero		1


	//----- nvinfo : EIATTR_MERCURY_ISA_VERSION
	.align		4
        /*0024*/ 	.byte	0x03, 0x5f
        /*0026*/ 	.short	0x0101


	//----- nvinfo : EIATTR_COOP_GROUP_MASK_REGIDS
	.align		4
        /*0028*/ 	.byte	0x04, 0x29
        /*002a*/ 	.short	(.L_688 - .L_687)


	//   ....[0]....
.L_687:
        /*002c*/ 	.word	0xffffffff


	//   ....[1]....
        /*0030*/ 	.word	0xffffffff


	//   ....[2]....
        /*0034*/ 	.word	0xffffffff


	//   ....[3]....
        /*0038*/ 	.word	0xffffffff


	//   ....[4]....
        /*003c*/ 	.word	0xffffffff


	//   ....[5]....
        /*0040*/ 	.word	0xffffffff


	//----- nvinfo : EIATTR_COOP_GROUP_INSTR_OFFSETS
	.align		4
.L_688:
        /*0044*/ 	.byte	0x04, 0x28
        /*0046*/ 	.short	(.L_690 - .L_689)


	//   ....[0]....
.L_689:
        /*0048*/ 	.word	0x00002a50


	//   ....[1]....
        /*004c*/ 	.word	0x00002a70


	//   ....[2]....
        /*0050*/ 	.word	0x00002aa0


	//   ....[3]....
        /*0054*/ 	.word	0x00002f60


	//   ....[4]....
        /*0058*/ 	.word	0x00003010


	//   ....[5]....
        /*005c*/ 	.word	0x000030e0


	//----- nvinfo : EIATTR_EXIT_INSTR_OFFSETS
	.align		4
.L_690:
        /*0060*/ 	.byte	0x04, 0x1c
        /*0062*/ 	.short	(.L_692 - .L_691)


	//   ....[0]....
.L_691:
        /*0064*/ 	.word	0x00005df0


	//   ....[1]....
        /*0068*/ 	.word	0x000062e0


	//----- nvinfo : EIATTR_CRS_STACK_SIZE
	.align		4
.L_692:
        /*006c*/ 	.byte	0x04, 0x1e
        /*006e*/ 	.short	(.L_694 - .L_693)
.L_693:
        /*0070*/ 	.word	0x00000000


	//----- nvinfo : EIATTR_CBANK_PARAM_SIZE
	.align		4
.L_694:
        /*0074*/ 	.byte	0x03, 0x19
        /*0076*/ 	.short	0x01d0


	//----- nvinfo : EIATTR_PARAM_CBANK
	.align		4
        /*0078*/ 	.byte	0x04, 0x0a
        /*007a*/ 	.short	(.L_696 - .L_695)
	.align		4
.L_695:
        /*007c*/ 	.word	index@(.nv.constant0._ZN5flash32flash_fwd_splitkv_combine_kernelI23Flash_fwd_kernel_traitsILi32ELi64ELi256ELi4ELb0ELb0EN7cutlass10bfloat16_tE19Flash_kernel_traitsILi32ELi64ELi256ELi4ES3_EELi16ELi7ELb1EEEvNS_16Flash_fwd_paramsE)
        /*0080*/ 	.short	0x0210
        /*0082*/ 	.short	0x01d0


	//----- nvinfo : EIATTR_SW_WAR
	.align		4
.L_696:
        /*0084*/ 	.byte	0x04, 0x36
        /*0086*/ 	.short	(.L_698 - .L_697)
.L_697:
        /*0088*/ 	.word	0x00000008
.L_698:


//--------------------- .nv.info._ZN5flash32flash_fwd_splitkv_combine_kernelI23Flash_fwd_kernel_traitsILi32ELi64ELi256ELi4ELb0ELb0EN7cutlass10bfloat16_tE19Flash_kernel_traitsILi32ELi64ELi256ELi4ES3_EELi16ELi6ELb1EEEvNS_16Flash_fwd_paramsE --------------------------
	.section	.nv.info._ZN5flash32flash_fwd_splitkv_combine_kernelI23Flash_fwd_kernel_traitsILi32ELi64ELi256ELi4ELb0ELb0EN7cutlass10bfloat16_tE19Flash_kernel_traitsILi32ELi64ELi256ELi4ES3_EELi16ELi6ELb1EEEvNS_16Flash_fwd_paramsE,"",@"SHT_CUDA_INFO"
	.sectionflags	@""
	.align	4


	//----- nvinfo : EIATTR_CUDA_API_VERSION
	.align		4
        /*0000*/ 	.byte	0x04, 0x37
        /*0002*/ 	.short	(.L_700 - .L_699)
.L_699:
        /*0004*/ 	.word	0x00000082


	//----- nvinfo : EIATTR_KPARAM_INFO
	.align		4
.L_700:
        /*0008*/ 	.byte	0x04, 0x17
        /*000a*/ 	.short	(.L_702 - .L_701)
.L_701:
        /*000c*/ 	.word	0x00000000
        /*0010*/ 	.short	0x0000
        /*0012*/ 	.short	0x0000
        /*0014*/ 	.byte	0x00, 0xf0, 0x41, 0x07


	//----- nvinfo : EIATTR_SPARSE_MMA_MASK
	.align		4
.L_702:
        /*0018*/ 	.byte	0x03, 0x50
        /*001a*/ 	.short	0x0000


	//----- nvinfo : EIATTR_MAXREG_COUNT
	.align		4
        /*001c*/ 	.byte	0x03, 0x1b
        /*001e*/ 	.short	0x00ff


	//----- nvinfo : EIATTR_NUM_BARRIERS
	.align		4
        /*0020*/ 	.byte	0x02, 0x4c
        /*0022*/ 	.byte	0x01
	.zero		1


	//----- nvinfo : EIATTR_MERCURY_ISA_VERSION
	.align		4
        /*0024*/ 	.byte	0x03, 0x5f
        /*0026*/ 	.short	0x0101


	//----- nvinfo : EIATTR_COOP_GROUP_MASK_REGIDS
	.align		4
        /*0028*/ 	.byte	0x04, 0x29
        /*002a*/ 	.short	(.L_704 - .L_703)


	//   ....[0]....
.L_703:
        /*002c*/ 	.word	0xffffffff


	//   ....[1]....
        /*0030*/ 	.word	0xffffffff


	//   ....[2]....
        /*0034*/ 	.word	0xffffffff


	//   ....[3]....
        /*0038*/ 	.word	0xffffffff


	//   ....[4]....
        /*003c*/ 	.word	0xffffffff


	//   ....[5]....
        /*0040*/ 	.word	0xffffffff


	//----- nvinfo : EIATTR_COOP_GROUP_INSTR_OFFSETS
	.align		4
.L_704:
        /*0044*/ 	.byte	0x04, 0x28
        /*0046*/ 	.short	(.L_706 - .L_705)


	//   ....[0]....
.L_705:
        /*0048*/ 	.word	0x000020f0


	//   ....[1]....
        /*004c*/ 	.word	0x00002110


	//   ....[2]....
        /*0050*/ 	.word	0x00002140


	//   ....[3]....
        /*0054*/ 	.word	0x00002410


	//   ....[4]....
        /*0058*/ 	.word	0x000024b0


	//   ....[5]....
        /*005c*/ 	.word	0x00002560


	//----- nvinfo : EIATTR_EXIT_INSTR_OFFSETS
	.align		4
.L_706:
        /*0060*/ 	.byte	0x04, 0x1c
        /*0062*/ 	.short	(.L_708 - .L_707)


	//   ....[0]....
.L_707:
        /*0064*/ 	.word	0x00004f70


	//   ....[1]....
        /*0068*/ 	.word	0x00005460


	//----- nvinfo : EIATTR_CRS_STACK_SIZE
	.align		4
.L_708:
        /*006c*/ 	.byte	0x04, 0x1e
        /*006e*/ 	.short	(.L_710 - .L_709)
.L_709:
        /*0070*/ 	.word	0x00000000


	//----- nvinfo : EIATTR_CBANK_PARAM_SIZE
	.align		4
.L_710:
        /*0074*/ 	.byte	0x03, 0x19
        /*0076*/ 	.short	0x01d0


	//----- nvinfo : EIATTR_PARAM_CBANK
	.align		4
        /*0078*/ 	.byte	0x04, 0x0a
        /*007a*/ 	.short	(.L_712 - .L_711)
	.align		4
.L_711:
        /*007c*/ 	.word	index@(.nv.constant0._ZN5flash32flash_fwd_splitkv_combine_kernelI23Flash_fwd_kernel_traitsILi32ELi64ELi256ELi4ELb0ELb0EN7cutlass10bfloat16_tE19Flash_kernel_traitsILi32ELi64ELi256ELi4ES3_EELi16ELi6ELb1EEEvNS_16Flash_fwd_paramsE)
        /*0080*/ 	.short	0x0210
        /*0082*/ 	.short	0x01d0


	//----- nvinfo : EIATTR_SW_WAR
	.align		4
.L_712:
        /*0084*/ 	.byte	0x04, 0x36
        /*0086*/ 	.short	(.L_714 - .L_713)
.L_713:
        /*0088*/ 	.word	0x00000008
.L_714:


//--------------------- .nv.info._ZN5flash32flash_fwd_splitkv_combine_kernelI23Flash_fwd_kernel_traitsILi32ELi64ELi256ELi4ELb0ELb0EN7cutlass10bfloat16_tE19Flash_kernel_traitsILi32ELi64ELi256ELi4ES3_EELi16ELi5ELb1EEEvNS_16Flash_fwd_paramsE --------------------------
	.section	.nv.info._ZN5flash32flash_fwd_splitkv_combine_kernelI23Flash_fwd_kernel_traitsILi32ELi64ELi256ELi4ELb0ELb0EN7cutlass10bfloat16_tE19Flash_kernel_traitsILi32ELi64ELi256ELi4ES3_EELi16ELi5ELb1EEEvNS_16Flash_fwd_paramsE,"",@"SHT_CUDA_INFO"
	.sectionflags	@""
	.align	4


	//----- nvinfo : EIATTR_CUDA_API_VERSION
	.align		4
        /*0000*/ 	.byte	0x04, 0x37
        /*0002*/ 	.short	(.L_716 - .L_715)
.L_715:
        /*0004*/ 	.word	0x00000082


	//----- nvinfo : EIATTR_KPARAM_INFO
	.align		4
.L_716:
        /*0008*/ 	.byte	0x04, 0x17
        /*000a*/ 	.short	(.L_718 - .L_717)
.L_717:
        /*000c*/ 	.word	0x00000000
        /*0010*/ 	.short	0x0000
        /*0012*/ 	.short	0x0000
        /*0014*/ 	.byte	0x00, 0xf0, 0x41, 0x07


	//----- nvinfo : EIATTR_SPARSE_MMA_MASK
	.align		4
.L_718:
        /*0018*/ 	.byte	0x03, 0x50
        /*001a*/ 	.short	0x0000


	//----- nvinfo : EIATTR_MAXREG_COUNT
	.align		4
        /*001c*/ 	.byte	0x03, 0x1b
        /*001e*/ 	.short	0x00ff


	//----- nvinfo : EIATTR_NUM_BARRIERS
	.align		4
        /*0020*/ 	.byte	0x02, 0x4c
        /*0022*/ 	.byte	0x01
	.zero		1


	//----- nvinfo : EIATTR_MERCURY_ISA_VERSION
	.align		4
        /*0024*/ 	.byte	0x03, 0x5f
        /*0026*/ 	.short	0x0101


	//----- nvinfo : EIATTR_COOP_GROUP_MASK_REGIDS
	.align		4
        /*0028*/ 	.byte	0x04, 0x29
        /*002a*/ 	.short	(.L_720 - .L_719)


	//   ....[0]....
.L_719:
        /*002c*/ 	.word	0xffffffff


	//   ....[1]....
        /*0030*/ 	.word	0xffffffff


	//   ....[2]....
        /*0034*/ 	.word	0xffffffff


	//   ....[3]....
        /*0038*/ 	.word	0xffffffff


	//   ....[4]....
        /*003c*/ 	.word	0xffffffff


	//   ....[5]....
        /*0040*/ 	.word	0xffffffff


	//----- nvinfo : EIATTR_COOP_GROUP_INSTR_OFFSETS
	.align		4
.L_720:
        /*0044*/ 	.byte	0x04, 0x28
        /*0046*/ 	.short	(.L_722 - .L_721)


	//   ....[0]....
.L_721:
        /*0048*/ 	.word	0x00001bf0


	//   ....[1]....
        /*004c*/ 	.word	0x00001c20


	//   ....[2]....
        /*0050*/ 	.word	0x00001c50


	//   ....[3]....
        /*0054*/ 	.word	0x00001e20


	//   ....[4]....
        /*0058*/ 	.word	0x00001ee0


	//   ....[5]....
        /*005c*/ 	.word	0x00002000


	//----- nvinfo : EIATTR_EXIT_INSTR_OFFSETS
	.align		4
.L_722:
        /*0060*/ 	.byte	0x04, 0x1c
        /*0062*/ 	.short	(.L_724 - .L_723)


	//   ....[0]....
.L_723:
        /*0064*/ 	.word	0x00004710


	//   ....[1]....
        /*0068*/ 	.word	0x00004c10


	//----- nvinfo : EIATTR_CRS_STACK_SIZE
	.align		4
.L_724:
        /*006c*/ 	.byte	0x04, 0x1e
        /*006e*/ 	.short	(.L_726 - .L_725)
.L_725:
        /*0070*/ 	.word	0x00000000


	//----- nvinfo : EIATTR_CBANK_PARAM_SIZE
	.align		4
.L_726:
        /*0074*/ 	.byte	0x03, 0x19
        /*0076*/ 	.short	0x01d0


	//----- nvinfo : EIATTR_PARAM_CBANK
	.align		4
        /*0078*/ 	.byte	0x04, 0x0a
        /*007a*/ 	.short	(.L_728 - .L_727)
	.align		4
.L_727:
        /*007c*/ 	.word	index@(.nv.constant0._ZN5flash32flash_fwd_splitkv_combine_kernelI23Flash_fwd_kernel_traitsILi32ELi64ELi256ELi4ELb0ELb0EN7cutlass10bfloat16_tE19Flash_kernel_traitsILi32ELi64ELi256ELi4ES3_EELi16ELi5ELb1EEEvNS_16Flash_fwd_paramsE)
        /*0080*/ 	.short	0x0210
        /*0082*/ 	.short	0x01d0


	//----- nvinfo : EIATTR_SW_WAR
	.align		4
.L_728:
        /*0084*/ 	.byte	0x04, 0x36
        /*0086*/ 	.short	(.L_730 - .L_729)
.L_729:
        /*0088*/ 	.word	0x00000008
.L_730:


//--------------------- .nv.info._ZN5flash32flash_fwd_splitkv_combine_kernelI23Flash_fwd_kernel_traitsILi32ELi64ELi256ELi4ELb0ELb0EN7cutlass10bfloat16_tE19Flash_kernel_traitsILi32ELi64ELi256ELi4ES3_EELi16ELi4ELb1EEEvNS_16Flash_fwd_paramsE --------------------------
	.section	.nv.info._ZN5flash32flash_fwd_splitkv_combine_kernelI23Flash_fwd_kernel_traitsILi32ELi64ELi256ELi4ELb0ELb0EN7cutlass10bfloat16_tE19Flash_kernel_traitsILi32ELi64ELi256ELi4ES3_EELi16ELi4ELb1EEEvNS_16Flash_fwd_paramsE,"",@"SHT_CUDA_INFO"
	.sectionflags	@""
	.align	4


	//----- nvinfo : EIATTR_CUDA_API_VERSION
	.align		4
        /*0000*/ 	.byte	0x04, 0x37
        /*0002*/ 	.short	(.L_732 - .L_731)
.L_731:
        /*0004*/ 	.word	0x00000082


	//----- nvinfo : EIATTR_KPARAM_INFO
	.align		4
.L_732:
        /*0008*/ 	.byte	0x04, 0x17
        /*000a*/ 	.short	(.L_734 - .L_733)
.L_733:
        /*000c*/ 	.word	0x00000000
        /*0010*/ 	.short	0x0000
        /*0012*/ 	.short	0x0000
        /*0014*/ 	.byte	0x00, 0xf0, 0x41, 0x07


	//----- nvinfo : EIATTR_SPARSE_MMA_MASK
	.align		4
.L_734:
        /*0018*/ 	.byte	0x03, 0x50
        /*001a*/ 	.short	0x0000


	//----- nvinfo : EIATTR_MAXREG_COUNT
	.align		4
        /*001c*/ 	.byte	0x03, 0x1b
        /*001e*/ 	.short	0x00ff


	//----- nvinfo : EIATTR_NUM_BARRIERS
	.align		4
        /*0020*/ 	.byte	0x02, 0x4c
        /*0022*/ 	.byte	0x01
	.zero		1


	//----- nvinfo : EIATTR_MERCURY_ISA_VERSION
	.align		4
        /*0024*/ 	.byte	0x03, 0x5f
        /*0026*/ 	.short	0x0101


	//----- nvinfo : EIATTR_COOP_GROUP_MASK_REGIDS
	.align		4
        /*0028*/ 	.byte	0x04, 0x29
        /*002a*/ 	.short	(.L_736 - .L_735)


	//   ....[0]....
.L_735:
        /*002c*/ 	.word	0xffffffff


	//   ....[1]....
        /*0030*/ 	.word	0xffffffff


	//   ....[2]....
        /*0034*/ 	.word	0xffffffff


	//   ....[3]....
        /*0038*/ 	.word	0xffffffff


	//   ....[4]....
        /*003c*/ 	.word	0xffffffff


	//   ....[5]....
        /*0040*/ 	.word	0xffffffff


	//----- nvinfo : EIATTR_COOP_GROUP_INSTR_OFFSETS
	.align		4
.L_736:
        /*0044*/ 	.byte	0x04, 0x28
        /*0046*/ 	.short	(.L_738 - .L_737)


	//   ....[0]....
.L_737:
        /*0048*/ 	.word	0x00001760


	//   ....[1]....
        /*004c*/ 	.word	0x00001790


	//   ....[2]....
        /*0050*/ 	.word	0x00001800


	//   ....[3]....
        /*0054*/ 	.word	0x00001990


	//   ....[4]....
        /*0058*/ 	.word	0x00001a10


	//   ....[5]....
        /*005c*/ 	.word	0x00001b80


	//----- nvinfo : EIATTR_EXIT_INSTR_OFFSETS
	.align		4
.L_738:
        /*0060*/ 	.byte	0x04, 0x1c
        /*0062*/ 	.short	(.L_740 - .L_739)


	//   ....[0]....
.L_739:
        /*0064*/ 	.word	0x00004360


	//   ....[1]....
        /*0068*/ 	.word	0x00004860


	//----- nvinfo : EIATTR_CRS_STACK_SIZE
	.align		4
.L_740:
        /*006c*/ 	.byte	0x04, 0x1e
        /*006e*/ 	.short	(.L_742 - .L_741)
.L_741:
        /*0070*/ 	.word	0x00000000


	//----- nvinfo : EIATTR_CBANK_PARAM_SIZE
	.align		4
.L_742:
        /*0074*/ 	.byte	0x03, 0x19
        /*0076*/ 	.short	0x01d0


	//----- nvinfo : EIATTR_PARAM_CBANK
	.align		4
        /*0078*/ 	.byte	0x04, 0x0a
        /*007a*/ 	.short	(.L_744 - .L_743)
	.align		4
.L_743:
        /*007c*/ 	.word	index@(.nv.constant0._ZN5flash32flash_fwd_splitkv_combine_kernelI23Flash_fwd_kernel_traitsILi32ELi64ELi256ELi4ELb0ELb0EN7cutlass10bfloat16_tE19Flash_kernel_traitsILi32ELi64ELi256ELi4ES3_EELi16ELi4ELb1EEEvNS_16Flash_fwd_paramsE)
        /*0080*/ 	.short	0x0210
        /*0082*/ 	.short	0x01d0


	//----- nvinfo : EIATTR_SW_WAR
	.align		4
.L_744:
        /*0084*/ 	.byte	0x04, 0x36
        /*0086*/ 	.short	(.L_746 - .L_745)
.L_745:
        /*0088*/ 	.word	0x00000008
.L_746:


//--------------------- .nv.info._ZN5flash32flash_fwd_splitkv_combine_kernelI23Flash_fwd_kernel_traitsILi32ELi64ELi256ELi4ELb0ELb0EN7cutlass10bfloat16_tE19Flash_kernel_traitsILi32ELi64ELi256ELi4ES3_EELi16ELi3ELb1EEEvNS_16Flash_fwd_paramsE --------------------------
	.section	.nv.info._ZN5flash32flash_fwd_splitkv_combine_kernelI23Flash_fwd_kernel_traitsILi32ELi64ELi256ELi4ELb0ELb0EN7cutlass10bfloat16_tE19Flash_kernel_traitsILi32ELi64ELi256ELi4ES3_EELi16ELi3ELb1EEEvNS_16Flash_fwd_paramsE,"",@"SHT_CUDA_INFO"
	.sectionflags	@""
	.align	4


	//----- nvinfo : EIATTR_CUDA_API_VERSION
	.align		4
        /*0000*/ 	.byte	0x04, 0x37
        /*0002*/ 	.short	(.L_748 - .L_747)
.L_747:
        /*0004*/ 	.word	0x00000082


	//----- nvinfo : EIATTR_KPARAM_INFO
	.align		4
.L_748:
        /*0008*/ 	.byte	0x04, 0x17
        /*000a*/ 	.short	(.L_750 - .L_749)
.L_749:
        /*000c*/ 	.word	0x00000000
        /*0010*/ 	.short	0x0000
        /*0012*/ 	.short	0x0000
        /*0014*/ 	.byte	0x00, 0xf0, 0x41, 0x07


	//----- nvinfo : EIATTR_SPARSE_MMA_MASK
	.align		4
.L_750:
        /*0018*/ 	.byte	0x03, 0x50
        /*001a*/ 	.short	0x0000


	//----- nvinfo : EIATTR_MAXREG_COUNT
	.align		4
        /*001c*/ 	.byte	0x03, 0x1b
        /*001e*/ 	.short	0x00ff


	//----- nvinfo : EIATTR_NUM_BARRIERS
	.align		4
        /*0020*/ 	.byte	0x02, 0x4c
        /*0022*/ 	.byte	0x01
	.zero		1


	//----- nvinfo : EIATTR_MERCURY_ISA_VERSION
	.align		4
        /*0024*/ 	.byte	0x03, 0x5f
        /*0026*/ 	.short	0x0101


	//----- nvinfo : EIATTR_COOP_GROUP_MASK_REGIDS
	.align		4
        /*0028*/ 	.byte	0x04, 0x29
        /*002a*/ 	.short	(.L_752 - .L_751)


	//   ....[0]....
.L_751:
        /*002c*/ 	.word	0xffffffff


	//   ....[1]....
        /*0030*/ 	.word	0xffffffff


	//   ....[2]....
        /*0034*/ 	.word	0xffffffff


	//   ....[3]....
        /*0038*/ 	.word	0xffffffff


	//   ....[4]....
        /*003c*/ 	.word	0xffffffff


	//   ....[5]....
        /*0040*/ 	.word	0xffffffff


	//----- nvinfo : EIATTR_COOP_GROUP_INSTR_OFFSETS
	.align		4
.L_752:
        /*0044*/ 	.byte	0x04, 0x28
        /*0046*/ 	.short	(.L_754 - .L_753)


	//   ....[0]....
.L_753:
        /*0048*/ 	.word	0x00001830


	//   ....[1]....
        /*004c*/ 	.word	0x000018d0


	//   ....[2]....
        /*0050*/ 	.word	0x00001930


	//   ....[3]....
        /*0054*/ 	.word	0x00001a90


	//   ....[4]....
        /*0058*/ 	.word	0x00001b40


	//   ....[5]....
        /*005c*/ 	.word	0x00001c40


	//----- nvinfo : EIATTR_EXIT_INSTR_OFFSETS
	.align		4
.L_754:
        /*0060*/ 	.byte	0x04, 0x1c
        /*0062*/ 	.short	(.L_756 - .L_755)


	//   ....[0]....
.L_755:
        /*0064*/ 	.word	0x00004390


	//   ....[1]....
        /*0068*/ 	.word	0x00004890


	//----- nvinfo : EIATTR_CRS_STACK_SIZE
	.align		4
.L_756:
        /*006c*/ 	.byte	0x04, 0x1e
        /*006e*/ 	.short	(.L_758 - .L_757)
.L_757:
        /*0070*/ 	.word	0x00000000


	//----- nvinfo : EIATTR_CBANK_PARAM_SIZE
	.align		4
.L_758:
        /*0074*/ 	.byte	0x03, 0x19
        /*0076*/ 	.short	0x01d0


	//----- nvinfo : EIATTR_PARAM_CBANK
	.align		4
        /*0078*/ 	.byte	0x04, 0x0a
        /*007a*/ 	.short	(.L_760 - .L_759)
	.align		4
.L_759:
        /*007c*/ 	.word	index@(.nv.constant0._ZN5flash32flash_fwd_splitkv_combine_kernelI23Flash_fwd_kernel_traitsILi32ELi64ELi256ELi4ELb0ELb0EN7cutlass10bfloat16_tE19Flash_kernel_traitsILi32ELi64ELi256ELi4ES3_EELi16ELi3ELb1EEEvNS_16Flash_fwd_paramsE)
        /*0080*/ 	.short	0x0210
        /*0082*/ 	.short	0x01d0


	//----- nvinfo : EIATTR_SW_WAR
	.align		4
.L_760:
        /*0084*/ 	.byte	0x04, 0x36
        /*0086*/ 	.short	(.L_762 - .L_761)
.L_761:
        /*0088*/ 	.word	0x00000008
.L_762:


//--------------------- .nv.info._ZN5flash32flash_fwd_splitkv_combine_kernelI23Flash_fwd_kernel_traitsILi32ELi64ELi256ELi4ELb0ELb0EN7cutlass10bfloat16_tE19Flash_kernel_traitsILi32ELi64ELi256ELi4ES3_EELi16ELi2ELb1EEEvNS_16Flash_fwd_paramsE --------------------------
	.section	.nv.info._ZN5flash32flash_fwd_splitkv_combine_kernelI23Flash_fwd_kernel_traitsILi32ELi64ELi256ELi4ELb0ELb0EN7cutlass10bfloat16_tE19Flash_kernel_traitsILi32ELi64ELi256ELi4ES3_EELi16ELi2ELb1EEEvNS_16Flash_fwd_paramsE,"",@"SHT_CUDA_INFO"
	.sectionflags	@""
	.align	4


	//----- nvinfo : EIATTR_CUDA_API_VERSION
	.align		4
        /*0000*/ 	.byte	0x04, 0x37
        /*0002*/ 	.short	(.L_764 - .L_763)
.L_763:
        /*0004*/ 	.word	0x00000082


	//----- nvinfo : EIATTR_KPARAM_INFO
	.align		4
.L_764:
        /*0008*/ 	.byte	0x04, 0x17
        /*000a*/ 	.short	(.L_766 - .L_765)
.L_765:
        /*000c*/ 	.word	0x00000000
        /*0010*/ 	.short	0x0000
        /*0012*/ 	.short	0x0000
        /*0014*/ 	.byte	0x00, 0xf0, 0x41, 0x07


	//----- nvinfo : EIATTR_SPARSE_MMA_MASK
	.align		4
.L_766:
        /*0018*/ 	.byte	0x03, 0x50
        /*001a*/ 	.short	0x0000


	//----- nvinfo : EIATTR_MAXREG_COUNT
	.align		4
        /*001c*/ 	.byte	0x03, 0x1b
        /*001e*/ 	.short	0x00ff


	//----- nvinfo : EIATTR_NUM_BARRIERS
	.align		4
        /*0020*/ 	.byte	0x02, 0x4c
        /*0022*/ 	.byte	0x01
	.zero		1


	//----- nvinfo : EIATTR_MERCURY_ISA_VERSION
	.align		4
        /*0024*/ 	.byte	0x03, 0x5f
        /*0026*/ 	.short	0x0101


	//----- nvinfo : EIATTR_COOP_GROUP_MASK_REGIDS
	.align		4
        /*0028*/ 	.byte	0x04, 0x29
        /*002a*/ 	.short	(.L_768 - .L_767)


	//   ....[0]....
.L_767:
        /*002c*/ 	.word	0xffffffff


	//   ....[1]....
        /*0030*/ 	.word	0xffffffff


	//   ....[2]....
        /*0034*/ 	.word	0xffffffff


	//   ....[3]....
        /*0038*/ 	.word	0xffffffff


	//----- nvinfo : EIATTR_COOP_GROUP_INSTR_OFFSETS
	.align		4
.L_768:
        /*003c*/ 	.byte	0x04, 0x28
        /*003e*/ 	.short	(.L_770 - .L_769)


	//   ....[0]....
.L_769:
        /*0040*/ 	.word	0x000017f0


	//   ....[1]....
        /*0044*/ 	.word	0x00001890


	//   ....[2]....
        /*0048*/ 	.word	0x00001a50


	//   ....[3]....
        /*004c*/ 	.word	0x00001ad0


	//----- nvinfo : EIATTR_EXIT_INSTR_OFFSETS
	.align		4
.L_770:
        /*0050*/ 	.byte	0x04, 0x1c
        /*0052*/ 	.short	(.L_772 - .L_771)


	//   ....[0]....
.L_771:
        /*0054*/ 	.word	0x00004340


	//   ....[1]....
        /*0058*/ 	.word	0x00004820


	//----- nvinfo : EIATTR_CRS_STACK_SIZE
	.align		4
.L_772:
        /*005c*/ 	.byte	0x04, 0x1e
        /*005e*/ 	.short	(.L_774 - .L_773)
.L_773:
        /*0060*/ 	.word	0x00000000


	//----- nvinfo : EIATTR_CBANK_PARAM_SIZE
	.align		4
.L_774:
        /*0064*/ 	.byte	0x03, 0x19
        /*0066*/ 	.short	0x01d0


	//----- nvinfo : EIATTR_PARAM_CBANK
	.align		4
        /*0068*/ 	.byte	0x04, 0x0a
        /*006a*/ 	.short	(.L_776 - .L_775)
	.align		4
.L_775:
        /*006c*/ 	.word	index@(.nv.constant0._ZN5flash32flash_fwd_splitkv_combine_kernelI23Flash_fwd_kernel_traitsILi32ELi64ELi256ELi4ELb0ELb0EN7cutlass10bfloat16_tE19Flash_kernel_traitsILi32ELi64ELi256ELi4ES3_EELi16ELi2ELb1EEEvNS_16Flash_fwd_paramsE)
        /*0070*/ 	.short	0x0210
        /*0072*/ 	.short	0x01d0


	//----- nvinfo : EIATTR_SW_WAR
	.align		4
.L_776:
        /*0074*/ 	.byte	0x04, 0x36
        /*0076*/ 	.short	(.L_778 - .L_777)
.L_777:
        /*0078*/ 	.word	0x00000008
.L_778:


//--------------------- .nv.info._ZN5flash32flash_fwd_splitkv_combine_kernelI23Flash_fwd_kernel_traitsILi32ELi64ELi256ELi4ELb0ELb0EN7cutlass10bfloat16_tE19Flash_kernel_traitsILi32ELi64ELi256ELi4ES3_EELi16ELi1ELb1EEEvNS_16Flash_fwd_paramsE --------------------------
	.section	.nv.info._ZN5flash32flash_fwd_splitkv_combine_kernelI23Flash_fwd_kernel_traitsILi32ELi64ELi256ELi4ELb0ELb0EN7cutlass10bfloat16_tE19Flash_kernel_traitsILi32ELi64ELi256ELi4ES3_EELi16ELi1ELb1EEEvNS_16Flash_fwd_paramsE,"",@"SHT_CUDA_INFO"
	.sectionflags	@""
	.align	4


	//----- nvinfo : EIATTR_CUDA_API_VERSION
	.align		4
        /*0000*/ 	.byte	0x04, 0x37
        /*0002*/ 	.short	(.L_780 - .L_779)
.L_779:
        /*0004*/ 	.word	0x00000082


	//----- nvinfo : EIATTR_KPARAM_INFO
	.align		4
.L_780:
        /*0008*/ 	.byte	0x04, 0x17
        /*000a*/ 	.short	(.L_782 - .L_781)
.L_781:
        /*000c*/ 	.word	0x00000000
        /*0010*/ 	.short	0x0000
        /*0012*/ 	.short	0x0000
        /*0014*/ 	.byte	0x00, 0xf0, 0x41, 0x07


	//----- nvinfo : EIATTR_SPARSE_MMA_MASK
	.align		4
.L_782:
        /*0018*/ 	.byte	0x03, 0x50
        /*001a*/ 	.short	0x0000


	//----- nvinfo : EIATTR_MAXREG_COUNT
	.align		4
        /*001c*/ 	.byte	0x03, 0x1b
        /*001e*/ 	.short	0x00ff


	//----- nvinfo : EIATTR_NUM_BARRIERS
	.align		4
        /*0020*/ 	.byte	0x02, 0x4c
        /*0022*/ 	.byte	0x01
	.zero		1


	//----- nvinfo : EIATTR_MERCURY_ISA_VERSION
	.align		4
        /*0024*/ 	.byte	0x03, 0x5f
        /*0026*/ 	.short	0x0101


	//----- nvinfo : EIATTR_COOP_GROUP_MASK_REGIDS
	.align		4
        /*0028*/ 	.byte	0x04, 0x29
        /*002a*/ 	.short	(.L_784 - .L_783)


	//   ....[0]....
.L_783:
        /*002c*/ 	.word	0xffffffff


	//   ....[1]....
        /*0030*/ 	.word	0xffffffff


	//----- nvinfo : EIATTR_COOP_GROUP_INSTR_OFFSETS
	.align		4
.L_784:
        /*0034*/ 	.byte	0x04, 0x28
        /*0036*/ 	.short	(.L_786 - .L_785)


	//   ....[0]....
.L_785:
        /*0038*/ 	.word	0x00001910


	//   ....[1]....
        /*003c*/ 	.word	0x00001b60


	//----- nvinfo : EIATTR_EXIT_INSTR_OFFSETS
	.align		4
.L_786:
        /*0040*/ 	.byte	0x04, 0x1c
        /*0042*/ 	.short	(.L_788 - .L_787)


	//   ....[0]....
.L_787:
        /*0044*/ 	.word	0x00004440


	//   ....[1]....
        /*0048*/ 	.word	0x00004920


	//----- nvinfo : EIATTR_CRS_STACK_SIZE
	.align		4
.L_788:
        /*004c*/ 	.byte	0x04, 0x1e
        /*004e*/ 	.short	(.L_790 - .L_789)
.L_789:
        /*0050*/ 	.word	0x00000000


	//----- nvinfo : EIATTR_CBANK_PARAM_SIZE
	.align		4
.L_790:
        /*0054*/ 	.byte	0x03, 0x19
        /*0056*/ 	.short	0x01d0


	//----- nvinfo : EIATTR_PARAM_CBANK
	.align		4
        /*0058*/ 	.byte	0x04, 0x0a
        /*005a*/ 	.short	(.L_792 - .L_791)
	.align		4
.L_791:
        /*005c*/ 	.word	index@(.nv.constant0._ZN5flash32flash_fwd_splitkv_combine_kernelI23Flash_fwd_kernel_traitsILi32ELi64ELi256ELi4ELb0ELb0EN7cutlass10bfloat16_tE19Flash_kernel_traitsILi32ELi64ELi256ELi4ES3_EELi16ELi1ELb1EEEvNS_16Flash_fwd_paramsE)
        /*0060*/ 	.short	0x0210
        /*0062*/ 	.short	0x01d0


	//----- nvinfo : EIATTR_SW_WAR
	.align		4
.L_792:
        /*0064*/ 	.byte	0x04, 0x36
        /*0066*/ 	.short	(.L_794 - .L_793)
.L_793:
        /*0068*/ 	.word	0x00000008
.L_794:


//--------------------- .nv.info._ZN5flash24flash_fwd_splitkv_kernelI23Flash_fwd_kernel_traitsILi32ELi64ELi256ELi4ELb0ELb0EN7cutlass10bfloat16_tE19Flash_kernel_traitsILi32ELi64ELi256ELi4ES3_EELb1ELb0ELb0ELb0ELb0ELb0ELb0ELb0EEEvNS_16Flash_fwd_paramsE --------------------------
	.section	.nv.info._ZN5flash24flash_fwd_splitkv_kernelI23Flash_fwd_kernel_traitsILi32ELi64ELi256ELi4ELb0ELb0EN7cutlass10bfloat16_tE19Flash_kernel_traitsILi32ELi64ELi256ELi4ES3_EELb1ELb0ELb0ELb0ELb0ELb0ELb0ELb0EEEvNS_16Flash_fwd_paramsE,"",@"SHT_CUDA_INFO"
	.sectionflags	@""
	.align	4


	//----- nvinfo : EIATTR_CUDA_API_VERSION
	.align		4
        /*0000*/ 	.byte	0x04, 0x37
        /*0002*/ 	.short	(.L_796 - .L_795)
.L_795:
        /*0004*/ 	.word	0x00000082


	//----- nvinfo : EIATTR_KPARAM_INFO
	.align		4
.L_796:
        /*0008*/ 	.byte	0x04, 0x17
        /*000a*/ 	.short	(.L_798 - .L_797)
.L_797:
        /*000c*/ 	.word	0x00000000
        /*0010*/ 	.short	0x0000
        /*0012*/ 	.short	0x0000
        /*0014*/ 	.byte	0x00, 0xf0, 0x41, 0x07


	//----- nvinfo : EIATTR_SPARSE_MMA_MASK
	.align		4
.L_798:
        /*0018*/ 	.byte	0x03, 0x50
        /*001a*/ 	.short	0x0000


	//----- nvinfo : EIATTR_MAXREG_COUNT
	.align		4
        /*001c*/ 	.byte	0x03, 0x1b
        /*001e*/ 	.short	0x00ff


	//----- nvinfo : EIATTR_NUM_BARRIERS
	.align		4
        /*0020*/ 	.byte	0x02, 0x4c
        /*0022*/ 	.byte	0x01
	.zero		1


	//----- nvinfo : EIATTR_MERCURY_ISA_VERSION
	.align		4
        /*0024*/ 	.byte	0x03, 0x5f
        /*0026*/ 	.short	0x0101


	//----- nvinfo : EIATTR_COOP_GROUP_MASK_REGIDS
	.align		4
        /*0028*/ 	.byte	0x04, 0x29
        /*002a*/ 	.short	(.L_800 - .L_799)


	//   ....[0]....
.L_799:
        /*002c*/ 	.word	0xffffffff


	//   ....[1]....
        /*0030*/ 	.word	0xffffffff


	//   ....[2]....
        /*0034*/ 	.word	0xffffffff


	//   ....[3]....
        /*0038*/ 	.word	0xffffffff


	//   ....[4]....
        /*003c*/ 	.word	0xffffffff


	//   ....[5]....
        /*0040*/ 	.word	0xffffffff


	//   ....[6]....
        /*0044*/ 	.word	0xffffffff


	//   ....[7]....
        /*0048*/ 	.word	0xffffffff


	//   ....[8]....
        /*004c*/ 	.word	0xffffffff


	//   ....[9]....
        /*0050*/ 	.word	0xffffffff


	//   ....[10]....
        /*0054*/ 	.word	0xffffffff


	//   ....[11]....
        /*0058*/ 	.word	0xffffffff


	//   ....[12]....
        /*005c*/ 	.word	0xffffffff


	//   ....[13]....
        /*0060*/ 	.word	0xffffffff


	//   ....[14]....
        /*0064*/ 	.word	0xffffffff


	//   ....[15]....
        /*0068*/ 	.word	0xffffffff


	//----- nvinfo : EIATTR_COOP_GROUP_INSTR_OFFSETS
	.align		4
.L_800:
        /*006c*/ 	.byte	0x04, 0x28
        /*006e*/ 	.short	(.L_802 - .L_801)


	//   ....[0]....
.L_801:
        /*0070*/ 	.word	0x000055c0


	//   ....[1]....
        /*0074*/ 	.word	0x000055e0


	//   ....[2]....
        /*0078*/ 	.word	0x000068f0


	//   ....[3]....
        /*007c*/ 	.word	0x00006960


	//   ....[4]....
        /*0080*/ 	.word	0x0000b790


	//   ....[5]....
        /*0084*/ 	.word	0x0000b7b0


	//   ....[6]....
        /*0088*/ 	.word	0x0000c1b0


	//   ....[7]....
        /*008c*/ 	.word	0x0000c210


	//   ....[8]....
        /*0090*/ 	.word	0x00010380


	//   ....[9]....
        /*0094*/ 	.word	0x00010390


	//   ....[10]....
        /*0098*/ 	.word	0x000103c0


	//   ....[11]....
        /*009c*/ 	.word	0x000103d0


	//   ....[12]....
        /*00a0*/ 	.word	0x00012880


	//   ....[13]....
        /*00a4*/ 	.word	0x000128b0


	//   ....[14]....
        /*00a8*/ 	.word	0x000128f0


	//   ....[15]....
        /*00ac*/ 	.word	0x00012910


	//----- nvinfo : EIATTR_EXIT_INSTR_OFFSETS
	.align		4
.L_802:
        /*00b0*/ 	.byte	0x04, 0x1c
        /*00b2*/ 	.short	(.L_804 - .L_803)


	//   ....[0]....
.L_803:
        /*00b4*/ 	.word	0x00000310


	//   ....[1]....
        /*00b8*/ 	.word	0x00000990


	//   ....[2]....
        /*00bc*/ 	.word	0x000009c0


	//   ....[3]....
        /*00c0*/ 	.word	0x000133e0


	//   ....[4]....
        /*00c4*/ 	.word	0x000134a0


	//----- nvinfo : EIATTR_CRS_STACK_SIZE
	.align		4
.L_804:
        /*00c8*/ 	.byte	0x04, 0x1e
        /*00ca*/ 	.short	(.L_806 - .L_805)
.L_805:
        /*00cc*/ 	.word	0x00000000


	//----- nvinfo : EIATTR_CBANK_PARAM_SIZE
	.align		4
.L_806:
        /*00d0*/ 	.byte	0x03, 0x19
        /*00d2*/ 	.short	0x01d0


	//----- nvinfo : EIATTR_PARAM_CBANK
	.align		4
        /*00d4*/ 	.byte	0x04, 0x0a
        /*00d6*/ 	.short	(.L_808 - .L_807)
	.align		4
.L_807:
        /*00d8*/ 	.word	index@(.nv.constant0._ZN5flash24flash_fwd_splitkv_kernelI23Flash_fwd_kernel_traitsILi32ELi64ELi256ELi4ELb0ELb0EN7cutlass10bfloat16_tE19Flash_kernel_traitsILi32ELi64ELi256ELi4ES3_EELb1ELb0ELb0ELb0ELb0ELb0ELb0ELb0EEEvNS_16Flash_fwd_paramsE)
        /*00dc*/ 	.short	0x0210
        /*00de*/ 	.short	0x01d0


	//----- nvinfo : EIATTR_SW_WAR
	.align		4
.L_808:
        /*00e0*/ 	.byte	0x04, 0x36
        /*00e2*/ 	.short	(.L_810 - .L_809)
.L_809:
        /*00e4*/ 	.word	0x00000008
.L_810:


//--------------------- .nv.info._ZN5flash24flash_fwd_splitkv_kernelI23Flash_fwd_kernel_traitsILi32ELi64ELi256ELi4ELb0ELb0EN7cutlass10bfloat16_tE19Flash_kernel_traitsILi32ELi64ELi256ELi4ES3_EELb1ELb0ELb0ELb0ELb0ELb1ELb0ELb0EEEvNS_16Flash_fwd_paramsE --------------------------
	.section	.nv.info._ZN5flash24flash_fwd_splitkv_kernelI23Flash_fwd_kernel_traitsILi32ELi64ELi256ELi4ELb0ELb0EN7cutlass10bfloat16_tE19Flash_kernel_traitsILi32ELi64ELi256ELi4ES3_EELb1ELb0ELb0ELb0ELb0ELb1ELb0ELb0EEEvNS_16Flash_fwd_paramsE,"",@"SHT_CUDA_INFO"
	.sectionflags	@""
	.align	4


	//----- nvinfo : EIATTR_CUDA_API_VERSION
	.align		4
        /*0000*/ 	.byte	0x04, 0x37
        /*0002*/ 	.short	(.L_812 - .L_811)
.L_811:
        /*0004*/ 	.word	0x00000082


	//----- nvinfo : EIATTR_KPARAM_INFO
	.align		4
.L_812:
        /*0008*/ 	.byte	0x04, 0x17
        /*000a*/ 	.short	(.L_814 - .L_813)
.L_813:
        /*000c*/ 	.word	0x00000000
        /*0010*/ 	.short	0x0000
        /*0012*/ 	.short	0x0000
        /*0014*/ 	.byte	0x00, 0xf0, 0x41, 0x07


	//----- nvinfo : EIATTR_SPARSE_MMA_MASK
	.align		4
.L_814:
        /*0018*/ 	.byte	0x03, 0x50
        /*001a*/ 	.short	0x0000


	//----- nvinfo : EIATTR_MAXREG_COUNT
	.align		4
        /*001c*/ 	.byte	0x03, 0x1b
        /*001e*/ 	.short	0x00ff


	//----- nvinfo : EIATTR_NUM_BARRIERS
	.align		4
        /*0020*/ 	.byte	0x02, 0x4c
        /*0022*/ 	.byte	0x01
	.zero		1


	//----- nvinfo : EIATTR_ANNOTATIONS
	.align		4
        /*0024*/ 	.byte	0x04, 0x55
        /*0026*/ 	.short	(.L_816 - .L_815)


	//   ....[0]....
.L_815:
        /*0028*/ 	.word	0x00000001
        /*002c*/ 	.byte	0x60, 0x4a, 0x00, 0x00, 0x01, 0x00, 0x00, 0x00, 0x00, 0x60, 0x01, 0x00


	//----- nvinfo : EIATTR_MERCURY_ISA_VERSION
	.align		4
.L_816:
        /*0038*/ 	.byte	0x03, 0x5f
        /*003a*/ 	.short	0x0101


	//----- nvinfo : EIATTR_COOP_GROUP_MASK_REGIDS
	.align		4
        /*003c*/ 	.byte	0x04, 0x29
        /*003e*/ 	.short	(.L_818 - .L_817)


	//   ....[0]....
.L_817:
        /*0040*/ 	.word	0xffffffff


	//   ....[1]....
        /*0044*/ 	.word	0xffffffff


	//   ....[2]....
        /*0048*/ 	.word	0xffffffff


	//   ....[3]....
        /*004c*/ 	.word	0xffffffff


	//   ....[4]....
        /*0050*/ 	.word	0xffffffff


	//   ....[5]....
        /*0054*/ 	.word	0xffffffff


	//   ....[6]....
        /*0058*/ 	.word	0xffffffff


	//   ....[7]....
        /*005c*/ 	.word	0xffffffff


	//   ....[8]....
        /*0060*/ 	.word	0xffffffff


	//   ....[9]....
        /*0064*/ 	.word	0xffffffff


	//   ....[10]....
        /*0068*/ 	.word	0xffffffff


	//   ....[11]....
        /*006c*/ 	.word	0xffffffff


	//   ....[12]....
        /*0070*/ 	.word	0xffffffff


	//   ....[13]....
        /*0074*/ 	.word	0xffffffff


	//   ....[14]....
        /*0078*/ 	.word	0xffffffff


	//   ....[15]....
        /*007c*/ 	.word	0xffffffff


	//----- nvinfo : EIATTR_COOP_GROUP_INSTR_OFFSETS
	.align		4
.L_818:
        /*0080*/ 	.byte	0x04, 0x28
        /*0082*/ 	.short	(.L_820 - .L_819)


	//   ....[0]....
.L_819:
        /*0084*/ 	.word	0x000065d0


	//   ....[1]....
        /*0088*/ 	.word	0x000065f0


	//   ....[2]....
        /*008c*/ 	.word	0x00007680


	//   ....[3]....
        /*0090*/ 	.word	0x000076e0


	//   ....[4]....
        /*0094*/ 	.word	0x0000d7a0


	//   ....[5]....
        /*0098*/ 	.word	0x0000d7c0


	//   ....[6]....
        /*009c*/ 	.word	0x0000df90


	//   ....[7]....
        /*00a0*/ 	.word	0x0000dff0


	//   ....[8]....
        /*00a4*/ 	.word	0x00013390


	//   ....[9]....
        /*00a8*/ 	.word	0x000133b0


	//   ....[10]....
        /*00ac*/ 	.word	0x000133e0


	//   ....[11]....
        /*00b0*/ 	.word	0x000133f0


	//   ....[12]....
        /*00b4*/ 	.word	0x00015830


	//   ....[13]....
        /*00b8*/ 	.word	0x00015870


	//   ....[14]....
        /*00bc*/ 	.word	0x000158d0


	//   ....[15]....
        /*00c0*/ 	.word	0x000158e0


	//----- nvinfo : EIATTR_EXIT_INSTR_OFFSETS
	.align		4
.L_820:
        /*00c4*/ 	.byte	0x04, 0x1c
        /*00c6*/ 	.short	(.L_822 - .L_821)


	//   ....[0]....
.L_821:
        /*00c8*/ 	.word	0x00000320


	//   ....[1]....
        /*00cc*/ 	.word	0x000009a0


	//   ....[2]....
        /*00d0*/ 	.word	0x000009d0


	//   ....[3]....
        /*00d4*/ 	.word	0x000163e0


	//   ....[4]....
        /*00d8*/ 	.word	0x000164a0


	//----- nvinfo : EIATTR_CRS_STACK_SIZE
	.align		4
.L_822:
        /*00dc*/ 	.byte	0x04, 0x1e
        /*00de*/ 	.short	(.L_824 - .L_823)
.L_823:
        /*00e0*/ 	.word	0x00000000


	//----- nvinfo : EIATTR_CBANK_PARAM_SIZE
	.align		4
.L_824:
        /*00e4*/ 	.byte	0x03, 0x19
        /*00e6*/ 	.short	0x01d0


	//----- nvinfo : EIATTR_PARAM_CBANK
	.align		4
        /*00e8*/ 	.byte	0x04, 0x0a
        /*00ea*/ 	.short	(.L_826 - .L_825)
	.align		4
.L_825:
        /*00ec*/ 	.word	index@(.nv.constant0._ZN5flash24flash_fwd_splitkv_kernelI23Flash_fwd_kernel_traitsILi32ELi64ELi256ELi4ELb0ELb0EN7cutlass10bfloat16_tE19Flash_kernel_traitsILi32ELi64ELi256ELi4ES3_EELb1ELb0ELb0ELb0ELb0ELb1ELb0ELb0EEEvNS_16Flash_fwd_paramsE)
        /*00f0*/ 	.short	0x0210
        /*00f2*/ 	.short	0x01d0


	//----- nvinfo : EIATTR_SW_WAR
	.align		4
.L_826:
        /*00f4*/ 	.byte	0x04, 0x36
        /*00f6*/ 	.short	(.L_828 - .L_827)
.L_827:
        /*00f8*/ 	.word	0x00000008
.L_828:


//--------------------- .nv.info._ZN5flash24flash_fwd_splitkv_kernelI23Flash_fwd_kernel_traitsILi32ELi64ELi256ELi4ELb0ELb0EN7cutlass10bfloat16_tE19Flash_kernel_traitsILi32ELi64ELi256ELi4ES3_EELb1ELb0ELb0ELb0ELb0ELb0ELb0ELb1EEEvNS_16Flash_fwd_paramsE --------------------------
	.section	.nv.info._ZN5flash24flash_fwd_splitkv_kernelI23Flash_fwd_kernel_traitsILi32ELi64ELi256ELi4ELb0ELb0EN7cutlass10bfloat16_tE19Flash_kernel_traitsILi32ELi64ELi256ELi4ES3_EELb1ELb0ELb0ELb0ELb0ELb0ELb0ELb1EEEvNS_16Flash_fwd_paramsE,"",@"SHT_CUDA_INFO"
	.sectionflags	@""
	.align	4


	//----- nvinfo : EIATTR_CUDA_API_VERSION
	.align		4
        /*0000*/ 	.byte	0x04, 0x37
        /*0002*/ 	.short	(.L_830 - .L_829)
.L_829:
        /*0004*/ 	.word	0x00000082


	//----- nvinfo : EIATTR_KPARAM_INFO
	.align		4
.L_830:
        /*0008*/ 	.byte	0x04, 0x17
        /*000a*/ 	.short	(.L_832 - .L_831)
.L_831:
        /*000c*/ 	.word	0x00000000
        /*0010*/ 	.short	0x0000
        /*0012*/ 	.short	0x0000
        /*0014*/ 	.byte	0x00, 0xf0, 0x41, 0x07


	//----- nvinfo : EIATTR_SPARSE_MMA_MASK
	.align		4
.L_832:
        /*0018*/ 	.byte	0x03, 0x50
        /*001a*/ 	.short	0x0000


	//----- nvinfo : EIATTR_MAXREG_COUNT
	.align		4
        /*001c*/ 	.byte	0x03, 0x1b
        /*001e*/ 	.short	0x00ff


	//----- nvinfo : EIATTR_NUM_BARRIERS
	.align		4
        /*0020*/ 	.byte	0x02, 0x4c
        /*0022*/ 	.byte	0x01
	.zero		1


	//----- nvinfo : EIATTR_ANNOTATIONS
	.align		4
        /*0024*/ 	.byte	0x04, 0x55
        /*0026*/ 	.short	(.L_834 - .L_833)


	//   ....[0]....
.L_833:
        /*0028*/ 	.word	0x00000001
        /*002c*/ 	.byte	0x60, 0x02, 0x00, 0x00, 0x01, 0x00, 0x00, 0x00, 0xd0, 0x8b, 0x00, 0x00, 0x01, 0x00, 0x00, 0x00
        /*003c*/ 	.byte	0x30, 0xb9, 0x01, 0x00


	//----- nvinfo : EIATTR_MERCURY_ISA_VERSION
	.align		4
.L_834:
        /*0040*/ 	.byte	0x03, 0x5f
        /*0042*/ 	.short	0x0101


	//----- nvinfo : EIATTR_COOP_GROUP_MASK_REGIDS
	.align		4
        /*0044*/ 	.byte	0x04, 0x29
        /*0046*/ 	.short	(.L_836 - .L_835)


	//   ....[0]....
.L_835:
        /*0048*/ 	.word	0xffffffff


	//   ....[1]....
        /*004c*/ 	.word	0xffffffff


	//   ....[2]....
        /*0050*/ 	.word	0xffffffff


	//   ....[3]....
        /*0054*/ 	.word	0xffffffff


	//   ....[4]....
        /*0058*/ 	.word	0xffffffff


	//   ....[5]....
        /*005c*/ 	.word	0xffffffff


	//   ....[6]....
        /*0060*/ 	.word	0xffffffff


	//   ....[7]....
        /*0064*/ 	.word	0xffffffff


	//   ....[8]....
        /*0068*/ 	.word	0xffffffff


	//   ....[9]....
        /*006c*/ 	.word	0xffffffff


	//   ....[10]....
        /*0070*/ 	.word	0xffffffff


	//   ....[11]....
        /*0074*/ 	.word	0xffffffff


	//   ....[12]....
        /*0078*/ 	.word	0xffffffff


	//   ....[13]....
        /*007c*/ 	.word	0xffffffff


	//   ....[14]....
        /*0080*/ 	.word	0xffffffff


	//   ....[15]....
        /*0084*/ 	.word	0xffffffff


	//----- nvinfo : EIATTR_COOP_GROUP_INSTR_OFFSETS
	.align		4
.L_836:
        /*0088*/ 	.byte	0x04, 0x28
        /*008a*/ 	.short	(.L_838 - .L_837)


	//   ....[0]....
.L_837:
        /*008c*/ 	.word	0x0000e520


	//   ....[1]....
        /*0090*/ 	.word	0x0000e540


	//   ....[2]....
        /*0094*/ 	.word	0x0000eef0


	//   ....[3]....
        /*0098*/ 	.word	0x0000ef40


	//   ....[4]....
        /*009c*/ 	.word	0x000140a0


	//   ....[5]....
        /*00a0*/ 	.word	0x000140c0


	//   ....[6]....
        /*00a4*/ 	.word	0x00014860


	//   ....[7]....
        /*00a8*/ 	.word	0x000148d0


	//   ....[8]....
        /*00ac*/ 	.word	0x00018d80


	//   ....[9]....
        /*00b0*/ 	.word	0x00018da0


	//   ....[10]....
        /*00b4*/ 	.word	0x00018dd0


	//   ....[11]....
        /*00b8*/ 	.word	0x00018de0


	//   ....[12]....
        /*00bc*/ 	.word	0x0001b230


	//   ....[13]....
        /*00c0*/ 	.word	0x0001b260


	//   ....[14]....
        /*00c4*/ 	.word	0x0001b2c0


	//   ....[15]....
        /*00c8*/ 	.word	0x0001b2d0


	//----- nvinfo : EIATTR_EXIT_INSTR_OFFSETS
	.align		4
.L_838:
        /*00cc*/ 	.byte	0x04, 0x1c
        /*00ce*/ 	.short	(.L_840 - .L_839)


	//   ....[0]....
.L_839:
        /*00d0*/ 	.word	0x00000370


	//   ....[1]....
        /*00d4*/ 	.word	0x000009e0


	//   ....[2]....
        /*00d8*/ 	.word	0x00000a10


	//   ....[3]....
        /*00dc*/ 	.word	0x0001be60


	//   ....[4]....
        /*00e0*/ 	.word	0x0001bf20


	//----- nvinfo : EIATTR_CRS_STACK_SIZE
	.align		4
.L_840:
        /*00e4*/ 	.byte	0x04, 0x1e
        /*00e6*/ 	.short	(.L_842 - .L_841)
.L_841:
        /*00e8*/ 	.word	0x00000000


	//----- nvinfo : EIATTR_CBANK_PARAM_SIZE
	.align		4
.L_842:
        /*00ec*/ 	.byte	0x03, 0x19
        /*00ee*/ 	.short	0x01d0


	//----- nvinfo : EIATTR_PARAM_CBANK
	.align		4
        /*00f0*/ 	.byte	0x04, 0x0a
        /*00f2*/ 	.short	(.L_844 - .L_843)
	.align		4
.L_843:
        /*00f4*/ 	.word	index@(.nv.constant0._ZN5flash24flash_fwd_splitkv_kernelI23Flash_fwd_kernel_traitsILi32ELi64ELi256ELi4ELb0ELb0EN7cutlass10bfloat16_tE19Flash_kernel_traitsILi32ELi64ELi256ELi4ES3_EELb1ELb0ELb0ELb0ELb0ELb0ELb0ELb1EEEvNS_16Flash_fwd_paramsE)
        /*00f8*/ 	.short	0x0210
        /*00fa*/ 	.short	0x01d0


	//----- nvinfo : EIATTR_SW_WAR
	.align		4
.L_844:
        /*00fc*/ 	.byte	0x04, 0x36
        /*00fe*/ 	.short	(.L_846 - .L_845)
.L_845:
        /*0100*/ 	.word	0x00000008
.L_846:


//--------------------- .nv.info._ZN5flash24flash_fwd_splitkv_kernelI23Flash_fwd_kernel_traitsILi32ELi64ELi256ELi4ELb0ELb0EN7cutlass10bfloat16_tE19Flash_kernel_traitsILi32ELi64ELi256ELi4ES3_EELb1ELb0ELb0ELb0ELb0ELb1ELb0ELb1EEEvNS_16Flash_fwd_paramsE --------------------------
	.section	.nv.info._ZN5flash24flash_fwd_splitkv_kernelI23Flash_fwd_kernel_traitsILi32ELi64ELi256ELi4ELb0ELb0EN7cutlass10bfloat16_tE19Flash_kernel_traitsILi32ELi64ELi256ELi4ES3_EELb1ELb0ELb0ELb0ELb0ELb1ELb0ELb1EEEvNS_16Flash_fwd_paramsE,"",@"SHT_CUDA_INFO"
	.sectionflags	@""
	.align	4


	//----- nvinfo : EIATTR_CUDA_API_VERSION
	.align		4
        /*0000*/ 	.byte	0x04, 0x37
        /*0002*/ 	.short	(.L_848 - .L_847)
.L_847:
        /*0004*/ 	.word	0x00000082


	//----- nvinfo : EIATTR_KPARAM_INFO
	.align		4
.L_848:
        /*0008*/ 	.byte	0x04, 0x17
        /*000a*/ 	.short	(.L_850 - .L_849)
.L_849:
        /*000c*/ 	.word	0x00000000
        /*0010*/ 	.short	0x0000
        /*0012*/ 	.short	0x0000
        /*0014*/ 	.byte	0x00, 0xf0, 0x41, 0x07


	//----- nvinfo : EIATTR_SPARSE_MMA_MASK
	.align		4
.L_850:
        /*0018*/ 	.byte	0x03, 0x50
        /*001a*/ 	.short	0x0000


	//----- nvinfo : EIATTR_MAXREG_COUNT
	.align		4
        /*001c*/ 	.byte	0x03, 0x1b
        /*001e*/ 	.short	0x00ff


	//----- nvinfo : EIATTR_NUM_BARRIERS
	.align		4
        /*0020*/ 	.byte	0x02, 0x4c
        /*0022*/ 	.byte	0x01
	.zero		1


	//----- nvinfo : EIATTR_ANNOTATIONS
	.align		4
        /*0024*/ 	.byte	0x04, 0x55
        /*0026*/ 	.short	(.L_852 - .L_851)


	//   ....[0]....
.L_851:
        /*0028*/ 	.word	0x00000001
        /*002c*/ 	.byte	0x60, 0x02, 0x00, 0x00, 0x01, 0x00, 0x00, 0x00, 0xd0, 0x8b, 0x00, 0x00, 0x01, 0x00, 0x00, 0x00
        /*003c*/ 	.byte	0xc0, 0xe8, 0x01, 0x00


	//----- nvinfo : EIATTR_MERCURY_ISA_VERSION
	.align		4
.L_852:
        /*0040*/ 	.byte	0x03, 0x5f
        /*0042*/ 	.short	0x0101


	//----- nvinfo : EIATTR_COOP_GROUP_MASK_REGIDS
	.align		4
        /*0044*/ 	.byte	0x04, 0x29
        /*0046*/ 	.short	(.L_854 - .L_853)


	//   ....[0]....
.L_853:
        /*0048*/ 	.word	0xffffffff


	//   ....[1]....
        /*004c*/ 	.word	0xffffffff


	//   ....[2]....
        /*0050*/ 	.word	0xffffffff


	//   ....[3]....
        /*0054*/ 	.word	0xffffffff


	//   ....[4]....
        /*0058*/ 	.word	0xffffffff


	//   ....[5]....
        /*005c*/ 	.word	0xffffffff


	//   ....[6]....
        /*0060*/ 	.word	0xffffffff


	//   ....[7]....
        /*0064*/ 	.word	0xffffffff


	//   ....[8]....
        /*0068*/ 	.word	0xffffffff


	//   ....[9]....
        /*006c*/ 	.word	0xffffffff


	//   ....[10]....
        /*0070*/ 	.word	0xffffffff


	//   ....[11]....
        /*0074*/ 	.word	0xffffffff


	//   ....[12]....
        /*0078*/ 	.word	0xffffffff


	//   ....[13]....
        /*007c*/ 	.word	0xffffffff


	//   ....[14]....
        /*0080*/ 	.word	0xffffffff


	//   ....[15]....
        /*0084*/ 	.word	0xffffffff


	//----- nvinfo : EIATTR_COOP_GROUP_INSTR_OFFSETS
	.align		4
.L_854:
        /*0088*/ 	.byte	0x04, 0x28
        /*008a*/ 	.short	(.L_856 - .L_855)


	//   ....[0]....
.L_855:
        /*008c*/ 	.word	0x0000f560


	//   ....[1]....
        /*0090*/ 	.word	0x0000f580


	//   ....[2]....
        /*0094*/ 	.word	0x0000ff70


	//   ....[3]....
        /*0098*/ 	.word	0x0000ffc0


	//   ....[4]....
        /*009c*/ 	.word	0x00016090


	//   ....[5]....
        /*00a0*/ 	.word	0x000160b0


	//   ....[6]....
        /*00a4*/ 	.word	0x00016870


	//   ....[7]....
        /*00a8*/ 	.word	0x000168d0


	//   ....[8]....
        /*00ac*/ 	.word	0x0001bd20


	//   ....[9]....
        /*00b0*/ 	.word	0x0001bd40


	//   ....[10]....
        /*00b4*/ 	.word	0x0001bd70


	//   ....[11]....
        /*00b8*/ 	.word	0x0001bd80


	//   ....[12]....
        /*00bc*/ 	.word	0x0001e1c0


	//   ....[13]....
        /*00c0*/ 	.word	0x0001e1f0


	//   ....[14]....
        /*00c4*/ 	.word	0x0001e250


	//   ....[15]....
        /*00c8*/ 	.word	0x0001e260


	//----- nvinfo : EIATTR_EXIT_INSTR_OFFSETS
	.align		4
.L_856:
        /*00cc*/ 	.byte	0x04, 0x1c
        /*00ce*/ 	.short	(.L_858 - .L_857)


	//   ....[0]....
.L_857:
        /*00d0*/ 	.word	0x00000370


	//   ....[1]....
        /*00d4*/ 	.word	0x000009e0


	//   ....[2]....
        /*00d8*/ 	.word	0x00000a10


	//   ....[3]....
        /*00dc*/ 	.word	0x0001edf0


	//   ....[4]....
        /*00e0*/ 	.word	0x0001eeb0


	//----- nvinfo : EIATTR_CRS_STACK_SIZE
	.align		4
.L_858:
        /*00e4*/ 	.byte	0x04, 0x1e
        /*00e6*/ 	.short	(.L_860 - .L_859)
.L_859:
        /*00e8*/ 	.word	0x00000000


	//----- nvinfo : EIATTR_CBANK_PARAM_SIZE
	.align		4
.L_860:
        /*00ec*/ 	.byte	0x03, 0x19
        /*00ee*/ 	.short	0x01d0


	//----- nvinfo : EIATTR_PARAM_CBANK
	.align		4
        /*00f0*/ 	.byte	0x04, 0x0a
        /*00f2*/ 	.short	(.L_862 - .L_861)
	.align		4
.L_861:
        /*00f4*/ 	.word	index@(.nv.constant0._ZN5flash24flash_fwd_splitkv_kernelI23Flash_fwd_kernel_traitsILi32ELi64ELi256ELi4ELb0ELb0EN7cutlass10bfloat16_tE19Flash_kernel_traitsILi32ELi64ELi256ELi4ES3_EELb1ELb0ELb0ELb0ELb0ELb1ELb0ELb1EEEvNS_16Flash_fwd_paramsE)
        /*00f8*/ 	.short	0x0210
        /*00fa*/ 	.short	0x01d0


	//----- nvinfo : EIATTR_SW_WAR
	.align		4
.L_862:
        /*00fc*/ 	.byte	0x04, 0x36
        /*00fe*/ 	.short	(.L_864 - .L_863)
.L_863:
        /*0100*/ 	.word	0x00000008
.L_864:


//--------------------- .nv.info._ZN5flash24flash_fwd_splitkv_kernelI23Flash_fwd_kernel_traitsILi32ELi64ELi256ELi4ELb0ELb0EN7cutlass10bfloat16_tE19Flash_kernel_traitsILi32ELi64ELi256ELi4ES3_EELb1ELb0ELb0ELb0ELb0ELb0ELb1ELb0EEEvNS_16Flash_fwd_paramsE --------------------------
	.section	.nv.info._ZN5flash24flash_fwd_splitkv_kernelI23Flash_fwd_kernel_traitsILi32ELi64ELi256ELi4ELb0ELb0EN7cutlass10bfloat16_tE19Flash_kernel_traitsILi32ELi64ELi256ELi4ES3_EELb1ELb0ELb0ELb0ELb0ELb0ELb1ELb0EEEvNS_16Flash_fwd_paramsE,"",@"SHT_CUDA_INFO"
	.sectionflags	@""
	.align	4


	//----- nvinfo : EIATTR_CUDA_API_VERSION
	.align		4
        /*0000*/ 	.byte	0x04, 0x37
        /*0002*/ 	.short	(.L_866 - .L_865)
.L_865:
        /*0004*/ 	.word	0x00000082


	//----- nvinfo : EIATTR_KPARAM_INFO
	.align		4
.L_866:
        /*0008*/ 	.byte	0x04, 0x17
        /*000a*/ 	.short	(.L_868 - .L_867)
.L_867:
        /*000c*/ 	.word	0x00000000
        /*0010*/ 	.short	0x0000
        /*0012*/ 	.short	0x0000
        /*0014*/ 	.byte	0x00, 0xf0, 0x41, 0x07


	//----- nvinfo : EIATTR_SPARSE_MMA_MASK
	.align		4
.L_868:
        /*0018*/ 	.byte	0x03, 0x50
        /*001a*/ 	.short	0x0000


	//----- nvinfo : EIATTR_MAXREG_COUNT
	.align		4
        /*001c*/ 	.byte	0x03, 0x1b
        /*001e*/ 	.short	0x00ff


	//----- nvinfo : EIATTR_NUM_BARRIERS
	.align		4
        /*0020*/ 	.byte	0x02, 0x4c
        /*0022*/ 	.byte	0x01
	.zero		1


	//----- nvinfo : EIATTR_MERCURY_ISA_VERSION
	.align		4
        /*0024*/ 	.byte	0x03, 0x5f
        /*0026*/ 	.short	0x0101


	//----- nvinfo : EIATTR_COOP_GROUP_MASK_REGIDS
	.align		4
        /*0028*/ 	.byte	0x04, 0x29
        /*002a*/ 	.short	(.L_870 - .L_869)


	//   ....[0]....
.L_869:
        /*002c*/ 	.word	0xffffffff


	//   ....[1]....
        /*0030*/ 	.word	0xffffffff


	//   ....[2]....
        /*0034*/ 	.word	0xffffffff


	//   ....[3]....
        /*0038*/ 	.word	0xffffffff


	//   ....[4]....
        /*003c*/ 	.word	0xffffffff


	//   ....[5]....
        /*0040*/ 	.word	0xffffffff


	//   ....[6]....
        /*0044*/ 	.word	0xffffffff


	//   ....[7]....
        /*0048*/ 	.word	0xffffffff


	//   ....[8]....
        /*004c*/ 	.word	0xffffffff


	//   ....[9]....
        /*0050*/ 	.word	0xffffffff


	//   ....[10]....
        /*0054*/ 	.word	0xffffffff


	//   ....[11]....
        /*0058*/ 	.word	0xffffffff


	//   ....[12]....
        /*005c*/ 	.word	0xffffffff


	//   ....[13]....
        /*0060*/ 	.word	0xffffffff


	//   ....[14]....
        /*0064*/ 	.word	0xffffffff


	//   ....[15]....
        /*0068*/ 	.word	0xffffffff


	//----- nvinfo : EIATTR_COOP_GROUP_INSTR_OFFSETS
	.align		4
.L_870:
        /*006c*/ 	.byte	0x04, 0x28
        /*006e*/ 	.short	(.L_872 - .L_871)


	//   ....[0]....
.L_871:
        /*0070*/ 	.word	0x00005fb0


	//   ....[1]....
        /*0074*/ 	.word	0x00005fd0


	//   ....[2]....
        /*0078*/ 	.word	0x00006aa0


	//   ....[3]....
        /*007c*/ 	.word	0x00006af0


	//   ....[4]....
        /*0080*/ 	.word	0x0000b9b0


	//   ....[5]....
        /*0084*/ 	.word	0x0000b9d0


	//   ....[6]....
        /*0088*/ 	.word	0x0000c440


	//   ....[7]....
        /*008c*/ 	.word	0x0000c490


	//   ....[8]....
        /*0090*/ 	.word	0x00010570


	//   ....[9]....
        /*0094*/ 	.word	0x00010580


	//   ....[10]....
        /*0098*/ 	.word	0x000105b0


	//   ....[11]....
        /*009c*/ 	.word	0x000105c0


	//   ....[12]....
        /*00a0*/ 	.word	0x00012a10


	//   ....[13]....
        /*00a4*/ 	.word	0x00012a50


	//   ....[14]....
        /*00a8*/ 	.word	0x00012ae0


	//   ....[15]....
        /*00ac*/ 	.word	0x00012af0


	//----- nvinfo : EIATTR_EXIT_INSTR_OFFSETS
	.align		4
.L_872:
        /*00b0*/ 	.byte	0x04, 0x1c
        /*00b2*/ 	.short	(.L_874 - .L_873)


	//   ....[0]....
.L_873:
        /*00b4*/ 	.word	0x00000450


	//   ....[1]....
        /*00b8*/ 	.word	0x00000b00


	//   ....[2]....
        /*00bc*/ 	.word	0x00000b30


	//   ....[3]....
        /*00c0*/ 	.word	0x00013550


	//   ....[4]....
        /*00c4*/ 	.word	0x00013570


	//----- nvinfo : EIATTR_CRS_STACK_SIZE
	.align		4
.L_874:
        /*00c8*/ 	.byte	0x04, 0x1e
        /*00ca*/ 	.short	(.L_876 - .L_875)
.L_875:
        /*00cc*/ 	.word	0x00000000


	//----- nvinfo : EIATTR_CBANK_PARAM_SIZE
	.align		4
.L_876:
        /*00d0*/ 	.byte	0x03, 0x19
        /*00d2*/ 	.short	0x01d0


	//----- nvinfo : EIATTR_PARAM_CBANK
	.align		4
        /*00d4*/ 	.byte	0x04, 0x0a
        /*00d6*/ 	.short	(.L_878 - .L_877)
	.align		4
.L_877:
        /*00d8*/ 	.word	index@(.nv.constant0._ZN5flash24flash_fwd_splitkv_kernelI23Flash_fwd_kernel_traitsILi32ELi64ELi256ELi4ELb0ELb0EN7cutlass10bfloat16_tE19Flash_kernel_traitsILi32ELi64ELi256ELi4ES3_EELb1ELb0ELb0ELb0ELb0ELb0ELb1ELb0EEEvNS_16Flash_fwd_paramsE)
        /*00dc*/ 	.short	0x0210
        /*00de*/ 	.short	0x01d0


	//----- nvinfo : EIATTR_SW_WAR
	.align		4
.L_878:
        /*00e0*/ 	.byte	0x04, 0x36
        /*00e2*/ 	.short	(.L_880 - .L_879)
.L_879:
        /*00e4*/ 	.word	0x00000008
.L_880:


//--------------------- .nv.info._ZN5flash24flash_fwd_splitkv_kernelI23Flash_fwd_kernel_traitsILi32ELi64ELi256ELi4ELb0ELb0EN7cutlass10bfloat16_tE19Flash_kernel_traitsILi32ELi64ELi256ELi4ES3_EELb1ELb0ELb0ELb0ELb0ELb1ELb1ELb0EEEvNS_16Flash_fwd_paramsE --------------------------
	.section	.nv.info._ZN5flash24flash_fwd_splitkv_kernelI23Flash_fwd_kernel_traitsILi32ELi64ELi256ELi4ELb0ELb0EN7cutlass10bfloat16_tE19Flash_kernel_traitsILi32ELi64ELi256ELi4ES3_EELb1ELb0ELb0ELb0ELb0ELb1ELb1ELb0EEEvNS_16Flash_fwd_paramsE,"",@"SHT_CUDA_INFO"
	.sectionflags	@""
	.align	4


	//----- nvinfo : EIATTR_CUDA_API_VERSION
	.align		4
        /*0000*/ 	.byte	0x04, 0x37
        /*0002*/ 	.short	(.L_882 - .L_881)
.L_881:
        /*0004*/ 	.word	0x00000082


	//----- nvinfo : EIATTR_KPARAM_INFO
	.align		4
.L_882:
        /*0008*/ 	.byte	0x04, 0x17
        /*000a*/ 	.short	(.L_884 - .L_883)
.L_883:
        /*000c*/ 	.word	0x00000000
        /*0010*/ 	.short	0x0000
        /*0012*/ 	.short	0x0000
        /*0014*/ 	.byte	0x00, 0xf0, 0x41, 0x07


	//----- nvinfo : EIATTR_SPARSE_MMA_MASK
	.align		4
.L_884:
        /*0018*/ 	.byte	0x03, 0x50
        /*001a*/ 	.short	0x0000


	//----- nvinfo : EIATTR_MAXREG_COUNT
	.align		4
        /*001c*/ 	.byte	0x03, 0x1b
        /*001e*/ 	.short	0x00ff


	//----- nvinfo : EIATTR_NUM_BARRIERS
	.align		4
        /*0020*/ 	.byte	0x02, 0x4c
        /*0022*/ 	.byte	0x01
	.zero		1


	//----- nvinfo : EIATTR_ANNOTATIONS
	.align		4
        /*0024*/ 	.byte	0x04, 0x55
        /*0026*/ 	.short	(.L_886 - .L_885)


	//   ....[0]....
.L_885:
        /*0028*/ 	.word	0x00000001
        /*002c*/ 	.byte	0xf0, 0x17, 0x00, 0x00, 0x01, 0x00, 0x00, 0x00, 0x80, 0x5d, 0x01, 0x00


	//----- nvinfo : EIATTR_MERCURY_ISA_VERSION
	.align		4
.L_886:
        /*0038*/ 	.byte	0x03, 0x5f
        /*003a*/ 	.short	0x0101


	//----- nvinfo : EIATTR_COOP_GROUP_MASK_REGIDS
	.align		4
        /*003c*/ 	.byte	0x04, 0x29
        /*003e*/ 	.short	(.L_888 - .L_887)


	//   ....[0]....
.L_887:
        /*0040*/ 	.word	0xffffffff


	//   ....[1]....
        /*0044*/ 	.word	0xffffffff


	//   ....[2]....
        /*0048*/ 	.word	0xffffffff


	//   ....[3]....
        /*004c*/ 	.word	0xffffffff


	//   ....[4]....
        /*0050*/ 	.word	0xffffffff


	//   ....[5]....
        /*0054*/ 	.word	0xffffffff


	//   ....[6]....
        /*0058*/ 	.word	0xffffffff


	//   ....[7]....
        /*005c*/ 	.word	0xffffffff


	//   ....[8]....
        /*0060*/ 	.word	0xffffffff


	//   ....[9]....
        /*0064*/ 	.word	0xffffffff


	//   ....[10]....
        /*0068*/ 	.word	0xffffffff


	//   ....[11]....
        /*006c*/ 	.word	0xffffffff


	//   ....[12]....
        /*0070*/ 	.word	0xffffffff


	//   ....[13]....
        /*0074*/ 	.word	0xffffffff


	//   ....[14]....
        /*0078*/ 	.word	0xffffffff


	//   ....[15]....
        /*007c*/ 	.word	0xffffffff


	//----- nvinfo : EIATTR_COOP_GROUP_INSTR_OFFSETS
	.align		4
.L_888:
        /*0080*/ 	.byte	0x04, 0x28
        /*0082*/ 	.short	(.L_890 - .L_889)


	//   ....[0]....
.L_889:
        /*0084*/ 	.word	0x00007040


	//   ....[1]....
        /*0088*/ 	.word	0x00007060


	//   ....[2]....
        /*008c*/ 	.word	0x00007a00


	//   ....[3]....
        /*0090*/ 	.word	0x00007a40


	//   ....[4]....
        /*0094*/ 	.word	0x0000dbe0


	//   ....[5]....
        /*0098*/ 	.word	0x0000dc00


	//   ....[6]....
        /*009c*/ 	.word	0x0000e3b0


	//   ....[7]....
        /*00a0*/ 	.word	0x0000e410


	//   ....[8]....
        /*00a4*/ 	.word	0x00013900


	//   ....[9]....
        /*00a8*/ 	.word	0x00013920


	//   ....[10]....
        /*00ac*/ 	.word	0x00013950


	//   ....[11]....
        /*00b0*/ 	.word	0x00013960


	//   ....[12]....
        /*00b4*/ 	.word	0x00015dc0


	//   ....[13]....
        /*00b8*/ 	.word	0x00015dd0


	//   ....[14]....
        /*00bc*/ 	.word	0x00015e50


	//   ....[15]....
        /*00c0*/ 	.word	0x00015e60


	//----- nvinfo : EIATTR_EXIT_INSTR_OFFSETS
	.align		4
.L_890:
        /*00c4*/ 	.byte	0x04, 0x1c
        /*00c6*/ 	.short	(.L_892 - .L_891)


	//   ....[0]....
.L_891:
        /*00c8*/ 	.word	0x00000460


	//   ....[1]....
        /*00cc*/ 	.word	0x00000b40


	//   ....[2]....
        /*00d0*/ 	.word	0x00000b70


	//   ....[3]....
        /*00d4*/ 	.word	0x000168d0


	//   ....[4]....
        /*00d8*/ 	.word	0x000168f0


	//----- nvinfo : EIATTR_CRS_STACK_SIZE
	.align		4
.L_892:
        /*00dc*/ 	.byte	0x04, 0x1e
        /*00de*/ 	.short	(.L_894 - .L_893)
.L_893:
        /*00e0*/ 	.word	0x00000000


	//----- nvinfo : EIATTR_CBANK_PARAM_SIZE
	.align		4
.L_894:
        /*00e4*/ 	.byte	0x03, 0x19
        /*00e6*/ 	.short	0x01d0


	//----- nvinfo : EIATTR_PARAM_CBANK
	.align		4
        /*00e8*/ 	.byte	0x04, 0x0a
        /*00ea*/ 	.short	(.L_896 - .L_895)
	.align		4
.L_895:
        /*00ec*/ 	.word	index@(.nv.constant0._ZN5flash24flash_fwd_splitkv_kernelI23Flash_fwd_kernel_traitsILi32ELi64ELi256ELi4ELb0ELb0EN7cutlass10bfloat16_tE19Flash_kernel_traitsILi32ELi64ELi256ELi4ES3_EELb1ELb0ELb0ELb0ELb0ELb1ELb1ELb0EEEvNS_16Flash_fwd_paramsE)
        /*00f0*/ 	.short	0x0210
        /*00f2*/ 	.short	0x01d0


	//----- nvinfo : EIATTR_SW_WAR
	.align		4
.L_896:
        /*00f4*/ 	.byte	0x04, 0x36
        /*00f6*/ 	.short	(.L_898 - .L_897)
.L_897:
        /*00f8*/ 	.word	0x00000008
.L_898:


//--------------------- .nv.info._ZN5flash24flash_fwd_splitkv_kernelI23Flash_fwd_kernel_traitsILi32ELi64ELi256ELi4ELb0ELb0EN7cutlass10bfloat16_tE19Flash_kernel_traitsILi32ELi64ELi256ELi4ES3_EELb1ELb0ELb0ELb0ELb0ELb0ELb1ELb1EEEvNS_16Flash_fwd_paramsE --------------------------
	.section	.nv.info._ZN5flash24flash_fwd_splitkv_kernelI23Flash_fwd_kernel_traitsILi32ELi64ELi256ELi4ELb0ELb0EN7cutlass10bfloat16_tE19Flash_kernel_traitsILi32ELi64ELi256ELi4ES3_EELb1ELb0ELb0ELb0ELb0ELb0ELb1ELb1EEEvNS_16Flash_fwd_paramsE,"",@"SHT_CUDA_INFO"
	.sectionflags	@""
	.align	4


	//----- nvinfo : EIATTR_CUDA_API_VERSION
	.align		4
        /*0000*/ 	.byte	0x04, 0x37
        /*0002*/ 	.short	(.L_900 - .L_899)
.L_899:
        /*0004*/ 	.word	0x00000082


	//----- nvinfo : EIATTR_KPARAM_INFO
	.align		4
.L_900:
        /*0008*/ 	.byte	0x04, 0x17
        /*000a*/ 	.short	(.L_902 - .L_901)
.L_901:
        /*000c*/ 	.word	0x00000000
        /*0010*/ 	.short	0x0000
        /*0012*/ 	.short	0x0000
        /*0014*/ 	.byte	0x00, 0xf0, 0x41, 0x07


	//----- nvinfo : EIATTR_SPARSE_MMA_MASK
	.align		4
.L_902:
        /*0018*/ 	.byte	0x03, 0x50
        /*001a*/ 	.short	0x0000


	//----- nvinfo : EIATTR_MAXREG_COUNT
	.align		4
        /*001c*/ 	.byte	0x03, 0x1b
        /*001e*/ 	.short	0x00ff


	//----- nvinfo : EIATTR_NUM_BARRIERS
	.align		4
        /*0020*/ 	.byte	0x02, 0x4c
        /*0022*/ 	.byte	0x01
	.zero		1


	//----- nvinfo : EIATTR_ANNOTATIONS
	.align		4
        /*0024*/ 	.byte	0x04, 0x55
        /*0026*/ 	.short	(.L_904 - .L_903)


	//   ....[0]....
.L_903:
        /*0028*/ 	.word	0x00000001
        /*002c*/ 	.byte	0x70, 0x03, 0x00, 0x00, 0x01, 0x00, 0x00, 0x00, 0x30, 0x1d, 0x00, 0x00, 0x01, 0x00, 0x00, 0x00
        /*003c*/ 	.byte	0xe0, 0x8d, 0x00, 0x00, 0x01, 0x00, 0x00, 0x00, 0xe0, 0xa6, 0x00, 0x00, 0x01, 0x00, 0x00, 0x00
        /*004c*/ 	.byte	0x90, 0x13, 0x01, 0x00, 0x01, 0x00, 0x00, 0x00, 0x60, 0x15, 0x01, 0x00, 0x01, 0x00, 0x00, 0x00
        /*005c*/ 	.byte	0x90, 0xb5, 0x01, 0x00


	//----- nvinfo : EIATTR_MERCURY_ISA_VERSION
	.align		4
.L_904:
        /*0060*/ 	.byte	0x03, 0x5f
        /*0062*/ 	.short	0x0101


	//----- nvinfo : EIATTR_COOP_GROUP_MASK_REGIDS
	.align		4
        /*0064*/ 	.byte	0x04, 0x29
        /*0066*/ 	.short	(.L_906 - .L_905)


	//   ....[0]....
.L_905:
        /*0068*/ 	.word	0xffffffff


	//   ....[1]....
        /*006c*/ 	.word	0xffffffff


	//   ....[2]....
        /*0070*/ 	.word	0xffffffff


	//   ....[3]....
        /*0074*/ 	.word	0xffffffff


	//   ....[4]....
        /*0078*/ 	.word	0xffffffff


	//   ....[5]....
        /*007c*/ 	.word	0xffffffff


	//   ....[6]....
        /*0080*/ 	.word	0xffffffff


	//   ....[7]....
        /*0084*/ 	.word	0xffffffff


	//   ....[8]....
        /*0088*/ 	.word	0xffffffff


	//   ....[9]....
        /*008c*/ 	.word	0xffffffff


	//   ....[10]....
        /*0090*/ 	.word	0xffffffff


	//   ....[11]....
        /*0094*/ 	.word	0xffffffff


	//   ....[12]....
        /*0098*/ 	.word	0xffffffff


	//   ....[13]....
        /*009c*/ 	.word	0xffffffff


	//   ....[14]....
        /*00a0*/ 	.word	0xffffffff


	//   ....[15]....
        /*00a4*/ 	.word	0xffffffff


	//----- nvinfo : EIATTR_COOP_GROUP_INSTR_OFFSETS
	.align		4
.L_906:
        /*00a8*/ 	.byte	0x04, 0x28
        /*00aa*/ 	.short	(.L_908 - .L_907)


	//   ....[0]....
.L_907:
        /*00ac*/ 	.word	0x0000e7c0


	//   ....[1]....
        /*00b0*/ 	.word	0x0000e7e0


	//   ....[2]....
        /*00b4*/ 	.word	0x0000f190


	//   ....[3]....
        /*00b8*/ 	.word	0x0000f1e0


	//   ....[4]....
        /*00bc*/ 	.word	0x00014310


	//   ....[5]....
        /*00c0*/ 	.word	0x00014330


	//   ....[6]....
        /*00c4*/ 	.word	0x00014ae0


	//   ....[7]....
        /*00c8*/ 	.word	0x00014b40


	//   ....[8]....
        /*00cc*/ 	.word	0x000190e0


	//   ....[9]....
        /*00d0*/ 	.word	0x00019100


	//   ....[10]....
        /*00d4*/ 	.word	0x00019130


	//   ....[11]....
        /*00d8*/ 	.word	0x00019140


	//   ....[12]....
        /*00dc*/ 	.word	0x0001b5d0


	//   ....[13]....
        /*00e0*/ 	.word	0x0001b5f0


	//   ....[14]....
        /*00e4*/ 	.word	0x0001b680


	//   ....[15]....
        /*00e8*/ 	.word	0x0001b690


	//----- nvinfo : EIATTR_EXIT_INSTR_OFFSETS
	.align		4
.L_908:
        /*00ec*/ 	.byte	0x04, 0x1c
        /*00ee*/ 	.short	(.L_910 - .L_909)


	//   ....[0]....
.L_909:
        /*00f0*/ 	.word	0x00000470


	//   ....[1]....
        /*00f4*/ 	.word	0x00000b60


	//   ....[2]....
        /*00f8*/ 	.word	0x00000b90


	//   ....[3]....
        /*00fc*/ 	.word	0x0001c100


	//   ....[4]....
        /*0100*/ 	.word	0x0001c120


	//----- nvinfo : EIATTR_CRS_STACK_SIZE
	.align		4
.L_910:
        /*0104*/ 	.byte	0x04, 0x1e
        /*0106*/ 	.short	(.L_912 - .L_911)
.L_911:
        /*0108*/ 	.word	0x00000000


	//----- nvinfo : EIATTR_CBANK_PARAM_SIZE
	.align		4
.L_912:
        /*010c*/ 	.byte	0x03, 0x19
        /*010e*/ 	.short	0x01d0


	//----- nvinfo : EIATTR_PARAM_CBANK
	.align		4
        /*0110*/ 	.byte	0x04, 0x0a
        /*0112*/ 	.short	(.L_914 - .L_913)
	.align		4
.L_913:
        /*0114*/ 	.word	index@(.nv.constant0._ZN5flash24flash_fwd_splitkv_kernelI23Flash_fwd_kernel_traitsILi32ELi64ELi256ELi4ELb0ELb0EN7cutlass10bfloat16_tE19Flash_kernel_traitsILi32ELi64ELi256ELi4ES3_EELb1ELb0ELb0ELb0ELb0ELb0ELb1ELb1EEEvNS_16Flash_fwd_paramsE)
        /*0118*/ 	.short	0x0210
        /*011a*/ 	.short	0x01d0


	//----- nvinfo : EIATTR_SW_WAR
	.align		4
.L_914:
        /*011c*/ 	.byte	0x04, 0x36
        /*011e*/ 	.short	(.L_916 - .L_915)
.L_915:
        /*0120*/ 	.word	0x00000008
.L_916:


//--------------------- .nv.info._ZN5flash24flash_fwd_splitkv_kernelI23Flash_fwd_kernel_traitsILi32ELi64ELi256ELi4ELb0ELb0EN7cutlass10bfloat16_tE19Flash_kernel_traitsILi32ELi64ELi256ELi4ES3_EELb1ELb0ELb0ELb0ELb0ELb1ELb1ELb1EEEvNS_16Flash_fwd_paramsE --------------------------
	.section	.nv.info._ZN5flash24flash_fwd_splitkv_kernelI23Flash_fwd_kernel_traitsILi32ELi64ELi256ELi4ELb0ELb0EN7cutlass10bfloat16_tE19Flash_kernel_traitsILi32ELi64ELi256ELi4ES3_EELb1ELb0ELb0ELb0ELb0ELb1ELb1ELb1EEEvNS_16Flash_fwd_paramsE,"",@"SHT_CUDA_INFO"
	.sectionflags	@""
	.align	4


	//----- nvinfo : EIATTR_CUDA_API_VERSION
	.align		4
        /*0000*/ 	.byte	0x04, 0x37
        /*0002*/ 	.short	(.L_918 - .L_917)
.L_917:
        /*0004*/ 	.word	0x00000082


	//----- nvinfo : EIATTR_KPARAM_INFO
	.align		4
.L_918:
        /*0008*/ 	.byte	0x04, 0x17
        /*000a*/ 	.short	(.L_920 - .L_919)
.L_919:
        /*000c*/ 	.word	0x00000000
        /*0010*/ 	.short	0x0000
        /*0012*/ 	.short	0x0000
        /*0014*/ 	.byte	0x00, 0xf0, 0x41, 0x07


	//----- nvinfo : EIATTR_SPARSE_MMA_MASK
	.align		4
.L_920:
        /*0018*/ 	.byte	0x03, 0x50
        /*001a*/ 	.short	0x0000


	//----- nvinfo : EIATTR_MAXREG_COUNT
	.align		4
        /*001c*/ 	.byte	0x03, 0x1b
        /*001e*/ 	.short	0x00ff


	//----- nvinfo : EIATTR_NUM_BARRIERS
	.align		4
        /*0020*/ 	.byte	0x02, 0x4c
        /*0022*/ 	.byte	0x01
	.zero		1


	//----- nvinfo : EIATTR_ANNOTATIONS
	.align		4
        /*0024*/ 	.byte	0x04, 0x55
        /*0026*/ 	.short	(.L_922 - .L_921)


	//   ....[0]....
.L_921:
        /*0028*/ 	.word	0x00000001
        /*002c*/ 	.byte	0x70, 0x03, 0x00, 0x00, 0x01, 0x00, 0x00, 0x00, 0xd0, 0x8d, 0x00, 0x00, 0x01, 0x00, 0x00, 0x00
        /*003c*/ 	.byte	0xb0, 0xe4, 0x01, 0x00


	//----- nvinfo : EIATTR_MERCURY_ISA_VERSION
	.align		4
.L_922:
        /*0040*/ 	.byte	0x03, 0x5f
        /*0042*/ 	.short	0x0101


	//----- nvinfo : EIATTR_COOP_GROUP_MASK_REGIDS
	.align		4
        /*0044*/ 	.byte	0x04, 0x29
        /*0046*/ 	.short	(.L_924 - .L_923)


	//   ....[0]....
.L_923:
        /*0048*/ 	.word	0xffffffff


	//   ....[1]....
        /*004c*/ 	.word	0xffffffff


	//   ....[2]....
        /*0050*/ 	.word	0xffffffff


	//   ....[3]....
        /*0054*/ 	.word	0xffffffff


	//   ....[4]....
        /*0058*/ 	.word	0xffffffff


	//   ....[5]....
        /*005c*/ 	.word	0xffffffff


	//   ....[6]....
        /*0060*/ 	.word	0xffffffff


	//   ....[7]....
        /*0064*/ 	.word	0xffffffff


	//   ....[8]....
        /*0068*/ 	.word	0xffffffff


	//   ....[9]....
        /*006c*/ 	.word	0xffffffff


	//   ....[10]....
        /*0070*/ 	.word	0xffffffff


	//   ....[11]....
        /*0074*/ 	.word	0xffffffff


	//   ....[12]....
        /*0078*/ 	.word	0xffffffff


	//   ....[13]....
        /*007c*/ 	.word	0xffffffff


	//   ....[14]....
        /*0080*/ 	.word	0xffffffff


	//   ....[15]....
        /*0084*/ 	.word	0xffffffff


	//----- nvinfo : EIATTR_COOP_GROUP_INSTR_OFFSETS
	.align		4
.L_924:
        /*0088*/ 	.byte	0x04, 0x28
        /*008a*/ 	.short	(.L_926 - .L_925)


	//   ....[0]....
.L_925:
        /*008c*/ 	.word	0x0000f790


	//   ....[1]....
        /*0090*/ 	.word	0x0000f7b0


	//   ....[2]....
        /*0094*/ 	.word	0x000101a0


	//   ....[3]....
        /*0098*/ 	.word	0x000101f0


	//   ....[4]....
        /*009c*/ 	.word	0x00016280


	//   ....[5]....
        /*00a0*/ 	.word	0x000162a0


	//   ....[6]....
        /*00a4*/ 	.word	0x00016a50


	//   ....[7]....
        /*00a8*/ 	.word	0x00016ab0


	//   ....[8]....
        /*00ac*/ 	.word	0x0001c030


	//   ....[9]....
        /*00b0*/ 	.word	0x0001c050


	//   ....[10]....
        /*00b4*/ 	.word	0x0001c080


	//   ....[11]....
        /*00b8*/ 	.word	0x0001c090


	//   ....[12]....
        /*00bc*/ 	.word	0x0001e4f0


	//   ....[13]....
        /*00c0*/ 	.word	0x0001e510


	//   ....[14]....
        /*00c4*/ 	.word	0x0001e5a0


	//   ....[15]....
        /*00c8*/ 	.word	0x0001e5b0


	//----- nvinfo : EIATTR_EXIT_INSTR_OFFSETS
	.align		4
.L_926:
        /*00cc*/ 	.byte	0x04, 0x1c
        /*00ce*/ 	.short	(.L_928 - .L_927)


	//   ....[0]....
.L_927:
        /*00d0*/ 	.word	0x00000470


	//   ....[1]....
        /*00d4*/ 	.word	0x00000b60


	//   ....[2]....
        /*00d8*/ 	.word	0x00000b90


	//   ....[3]....
        /*00dc*/ 	.word	0x0001f020


	//   ....[4]....
        /*00e0*/ 	.word	0x0001f040


	//----- nvinfo : EIATTR_CRS_STACK_SIZE
	.align		4
.L_928:
        /*00e4*/ 	.byte	0x04, 0x1e
        /*00e6*/ 	.short	(.L_930 - .L_929)
.L_929:
        /*00e8*/ 	.word	0x00000000


	//----- nvinfo : EIATTR_CBANK_PARAM_SIZE
	.align		4
.L_930:
        /*00ec*/ 	.byte	0x03, 0x19
        /*00ee*/ 	.short	0x01d0


	//----- nvinfo : EIATTR_PARAM_CBANK
	.align		4
        /*00f0*/ 	.byte	0x04, 0x0a
        /*00f2*/ 	.short	(.L_932 - .L_931)
	.align		4
.L_931:
        /*00f4*/ 	.word	index@(.nv.constant0._ZN5flash24flash_fwd_splitkv_kernelI23Flash_fwd_kernel_traitsILi32ELi64ELi256ELi4ELb0ELb0EN7cutlass10bfloat16_tE19Flash_kernel_traitsILi32ELi64ELi256ELi4ES3_EELb1ELb0ELb0ELb0ELb0ELb1ELb1ELb1EEEvNS_16Flash_fwd_paramsE)
        /*00f8*/ 	.short	0x0210
        /*00fa*/ 	.short	0x01d0


	//----- nvinfo : EIATTR_SW_WAR
	.align		4
.L_932:
        /*00fc*/ 	.byte	0x04, 0x36
        /*00fe*/ 	.short	(.L_934 - .L_933)
.L_933:
        /*0100*/ 	.word	0x00000008
.L_934:


//--------------------- .nv.info._ZN5flash24flash_fwd_splitkv_kernelI23Flash_fwd_kernel_traitsILi32ELi64ELi256ELi4ELb0ELb0EN7cutlass10bfloat16_tE19Flash_kernel_traitsILi32ELi64ELi256ELi4ES3_EELb1ELb0ELb0ELb1ELb1ELb0ELb0ELb0EEEvNS_16Flash_fwd_paramsE --------------------------
	.section	.nv.info._ZN5flash24flash_fwd_splitkv_kernelI23Flash_fwd_kernel_traitsILi32ELi64ELi256ELi4ELb0ELb0EN7cutlass10bfloat16_tE19Flash_kernel_traitsILi32ELi64ELi256ELi4ES3_EELb1ELb0ELb0ELb1ELb1ELb0ELb0ELb0EEEvNS_16Flash_fwd_paramsE,"",@"SHT_CUDA_INFO"
	.sectionflags	@""
	.align	4


	//----- nvinfo : EIATTR_CUDA_API_VERSION
	.align		4
        /*0000*/ 	.byte	0x04, 0x37
        /*0002*/ 	.short	(.L_936 - .L_935)
.L_935:
        /*0004*/ 	.word	0x00000082


	//----- nvinfo : EIATTR_KPARAM_INFO
	.align		4
.L_936:
        /*0008*/ 	.byte	0x04, 0x17
        /*000a*/ 	.short	(.L_938 - .L_937)
.L_937:
        /*000c*/ 	.word	0x00000000
        /*0010*/ 	.short	0x0000
        /*0012*/ 	.short	0x0000
        /*0014*/ 	.byte	0x00, 0xf0, 0x41, 0x07


	//----- nvinfo : EIATTR_SPARSE_MMA_MASK
	.align		4
.L_938:
        /*0018*/ 	.byte	0x03, 0x50
        /*001a*/ 	.short	0x0000


	//----- nvinfo : EIATTR_MAXREG_COUNT
	.align		4
        /*001c*/ 	.byte	0x03, 0x1b
        /*001e*/ 	.short	0x00ff


	//----- nvinfo : EIATTR_NUM_BARRIERS
	.align		4
        /*0020*/ 	.byte	0x02, 0x4c
        /*0022*/ 	.byte	0x01
	.zero		1


	//----- nvinfo : EIATTR_MERCURY_ISA_VERSION
	.align		4
        /*0024*/ 	.byte	0x03, 0x5f
        /*0026*/ 	.short	0x0101


	//----- nvinfo : EIATTR_COOP_GROUP_MASK_REGIDS
	.align		4
        /*0028*/ 	.byte	0x04, 0x29
        /*002a*/ 	.short	(.L_940 - .L_939)


	//   ....[0]....
.L_939:
        /*002c*/ 	.word	0xffffffff


	//   ....[1]....
        /*0030*/ 	.word	0xffffffff


	//   ....[2]....
        /*0034*/ 	.word	0xffffffff


	//   ....[3]....
        /*0038*/ 	.word	0xffffffff


	//   ....[4]....
        /*003c*/ 	.word	0xffffffff


	//   ....[5]....
        /*0040*/ 	.word	0xffffffff


	//   ....[6]....
        /*0044*/ 	.word	0xffffffff


	//   ....[7]....
        /*0048*/ 	.word	0xffffffff


	//   ....[8]....
        /*004c*/ 	.word	0xffffffff


	//   ....[9]....
        /*0050*/ 	.word	0xffffffff


	//   ....[10]....
        /*0054*/ 	.word	0xffffffff


	//   ....[11]....
        /*0058*/ 	.word	0xffffffff


	//----- nvinfo : EIATTR_COOP_GROUP_INSTR_OFFSETS
	.align		4
.L_940:
        /*005c*/ 	.byte	0x04, 0x28
        /*005e*/ 	.short	(.L_942 - .L_941)


	//   ....[0]....
.L_941:
        /*0060*/ 	.word	0x00004280


	//   ....[1]....
        /*0064*/ 	.word	0x000042a0


	//   ....[2]....
        /*0068*/ 	.word	0x00004cd0


	//   ....[3]....
        /*006c*/ 	.word	0x00004d30


	//   ....[4]....
        /*0070*/ 	.word	0x00008460


	//   ....[5]....
        /*0074*/ 	.word	0x00008480


	//   ....[6]....
        /*0078*/ 	.word	0x000084b0


	//   ....[7]....
        /*007c*/ 	.word	0x000084c0


	//   ....[8]....
        /*0080*/ 	.word	0x0000a910


	//   ....[9]....
        /*0084*/ 	.word	0x0000a950


	//   ....[10]....
        /*0088*/ 	.word	0x0000a9c0


	//   ....[11]....
        /*008c*/ 	.word	0x0000a9d0


	//----- nvinfo : EIATTR_EXIT_INSTR_OFFSETS
	.align		4
.L_942:
        /*0090*/ 	.byte	0x04, 0x1c
        /*0092*/ 	.short	(.L_944 - .L_943)


	//   ....[0]....
.L_943:
        /*0094*/ 	.word	0x000001a0


	//   ....[1]....
        /*0098*/ 	.word	0x00000670


	//   ....[2]....
        /*009c*/ 	.word	0x000006a0


	//   ....[3]....
        /*00a0*/ 	.word	0x0000b460


	//----- nvinfo : EIATTR_CRS_STACK_SIZE
	.align		4
.L_944:
        /*00a4*/ 	.byte	0x04, 0x1e
        /*00a6*/ 	.short	(.L_946 - .L_945)
.L_945:
        /*00a8*/ 	.word	0x00000000


	//----- nvinfo : EIATTR_CBANK_PARAM_SIZE
	.align		4
.L_946:
        /*00ac*/ 	.byte	0x03, 0x19
        /*00ae*/ 	.short	0x01d0


	//----- nvinfo : EIATTR_PARAM_CBANK
	.align		4
        /*00b0*/ 	.byte	0x04, 0x0a
        /*00b2*/ 	.short	(.L_948 - .L_947)
	.align		4
.L_947:
        /*00b4*/ 	.word	index@(.nv.constant0._ZN5flash24flash_fwd_splitkv_kernelI23Flash_fwd_kernel_traitsILi32ELi64ELi256ELi4ELb0ELb0EN7cutlass10bfloat16_tE19Flash_kernel_traitsILi32ELi64ELi256ELi4ES3_EELb1ELb0ELb0ELb1ELb1ELb0ELb0ELb0EEEvNS_16Flash_fwd_paramsE)
        /*00b8*/ 	.short	0x0210
        /*00ba*/ 	.short	0x01d0


	//----- nvinfo : EIATTR_SW_WAR
	.align		4
.L_948:
        /*00bc*/ 	.byte	0x04, 0x36
        /*00be*/ 	.short	(.L_950 - .L_949)
.L_949:
        /*00c0*/ 	.word	0x00000008
.L_950:


//--------------------- .nv.info._ZN5flash24flash_fwd_splitkv_kernelI23Flash_fwd_kernel_traitsILi32ELi64ELi256ELi4ELb0ELb0EN7cutlass10bfloat16_tE19Flash_kernel_traitsILi32ELi64ELi256ELi4ES3_EELb1ELb0ELb0ELb1ELb1ELb1ELb0ELb0EEEvNS_16Flash_fwd_paramsE --------------------------
	.section	.nv.info._ZN5flash24flash_fwd_splitkv_kernelI23Flash_fwd_kernel_traitsILi32ELi64ELi256ELi4ELb0ELb0EN7cutlass10bfloat16_tE19Flash_kernel_traitsILi32ELi64ELi256ELi4ES3_EELb1ELb0ELb0ELb1ELb1ELb1ELb0ELb0EEEvNS_16Flash_fwd_paramsE,"",@"SHT_CUDA_INFO"
	.sectionflags	@""
	.align	4


	//----- nvinfo : EIATTR_CUDA_API_VERSION
	.align		4
        /*0000*/ 	.byte	0x04, 0x37
        /*0002*/ 	.short	(.L_952 - .L_951)
.L_951:
        /*0004*/ 	.word	0x00000082


	//----- nvinfo : EIATTR_KPARAM_INFO
	.align		4
.L_952:
        /*0008*/ 	.byte	0x04, 0x17
        /*000a*/ 	.short	(.L_954 - .L_953)
.L_953:
        /*000c*/ 	.word	0x00000000
        /*0010*/ 	.short	0x0000
        /*0012*/ 	.short	0x0000
        /*0014*/ 	.byte	0x00, 0xf0, 0x41, 0x07


	//----- nvinfo : EIATTR_SPARSE_MMA_MASK
	.align		4
.L_954:
        /*0018*/ 	.byte	0x03, 0x50
        /*001a*/ 	.short	0x0000


	//----- nvinfo : EIATTR_MAXREG_COUNT
	.align		4
        /*001c*/ 	.byte	0x03, 0x1b
        /*001e*/ 	.short	0x00ff


	//----- nvinfo : EIATTR_NUM_BARRIERS
	.align		4
        /*0020*/ 	.byte	0x02, 0x4c
        /*0022*/ 	.byte	0x01
	.zero		1


	//----- nvinfo : EIATTR_MERCURY_ISA_VERSION
	.align		4
        /*0024*/ 	.byte	0x03, 0x5f
        /*0026*/ 	.short	0x0101


	//----- nvinfo : EIATTR_COOP_GROUP_MASK_REGIDS
	.align		4
        /*0028*/ 	.byte	0x04, 0x29
        /*002a*/ 	.short	(.L_956 - .L_955)


	//   ....[0]....
.L_955:
        /*002c*/ 	.word	0xffffffff


	//   ....[1]....
        /*0030*/ 	.word	0xffffffff


	//   ....[2]....
        /*0034*/ 	.word	0xffffffff


	//   ....[3]....
        /*0038*/ 	.word	0xffffffff


	//   ....[4]....
        /*003c*/ 	.word	0xffffffff


	//   ....[5]....
        /*0040*/ 	.word	0xffffffff


	//   ....[6]....
        /*0044*/ 	.word	0xffffffff


	//   ....[7]....
        /*0048*/ 	.word	0xffffffff


	//   ....[8]....
        /*004c*/ 	.word	0xffffffff


	//   ....[9]....
        /*0050*/ 	.word	0xffffffff


	//   ....[10]....
        /*0054*/ 	.word	0xffffffff


	//   ....[11]....
        /*0058*/ 	.word	0xffffffff


	//----- nvinfo : EIATTR_COOP_GROUP_INSTR_OFFSETS
	.align		4
.L_956:
        /*005c*/ 	.byte	0x04, 0x28
        /*005e*/ 	.short	(.L_958 - .L_957)


	//   ....[0]....
.L_957:
        /*0060*/ 	.word	0x00005410


	//   ....[1]....
        /*0064*/ 	.word	0x00005430


	//   ....[2]....
        /*0068*/ 	.word	0x00005dd0


	//   ....[3]....
        /*006c*/ 	.word	0x00005e10


	//   ....[4]....
        /*0070*/ 	.word	0x0000a640


	//   ....[5]....
        /*0074*/ 	.word	0x0000a660


	//   ....[6]....
        /*0078*/ 	.word	0x0000a690


	//   ....[7]....
        /*007c*/ 	.word	0x0000a6a0


	//   ....[8]....
        /*0080*/ 	.word	0x0000caf0


	//   ....[9]....
        /*0084*/ 	.word	0x0000cb20


	//   ....[10]....
        /*0088*/ 	.word	0x0000cb80


	//   ....[11]....
        /*008c*/ 	.word	0x0000cb90


	//----- nvinfo : EIATTR_EXIT_INSTR_OFFSETS
	.align		4
.L_958:
        /*0090*/ 	.byte	0x04, 0x1c
        /*0092*/ 	.short	(.L_960 - .L_959)


	//   ....[0]....
.L_959:
        /*0094*/ 	.word	0x000001a0


	//   ....[1]....
        /*0098*/ 	.word	0x00000670


	//   ....[2]....
        /*009c*/ 	.word	0x000006a0


	//   ....[3]....
        /*00a0*/ 	.word	0x0000d640


	//----- nvinfo : EIATTR_CRS_STACK_SIZE
	.align		4
.L_960:
        /*00a4*/ 	.byte	0x04, 0x1e
        /*00a6*/ 	.short	(.L_962 - .L_961)
.L_961:
        /*00a8*/ 	.word	0x00000000


	//----- nvinfo : EIATTR_CBANK_PARAM_SIZE
	.align		4
.L_962:
        /*00ac*/ 	.byte	0x03, 0x19
        /*00ae*/ 	.short	0x01d0


	//----- nvinfo : EIATTR_PARAM_CBANK
	.align		4
        /*00b0*/ 	.byte	0x04, 0x0a
        /*00b2*/ 	.short	(.L_964 - .L_963)
	.align		4
.L_963:
        /*00b4*/ 	.word	index@(.nv.constant0._ZN5flash24flash_fwd_splitkv_kernelI23Flash_fwd_kernel_traitsILi32ELi64ELi256ELi4ELb0ELb0EN7cutlass10bfloat16_tE19Flash_kernel_traitsILi32ELi64ELi256ELi4ES3_EELb1ELb0ELb0ELb1ELb1ELb1ELb0ELb0EEEvNS_16Flash_fwd_paramsE)
        /*00b8*/ 	.short	0x0210
        /*00ba*/ 	.short	0x01d0


	//----- nvinfo : EIATTR_SW_WAR
	.align		4
.L_964:
        /*00bc*/ 	.byte	0x04, 0x36
        /*00be*/ 	.short	(.L_966 - .L_965)
.L_965:
        /*00c0*/ 	.word	0x00000008
.L_966:


//--------------------- .nv.info._ZN5flash24flash_fwd_splitkv_kernelI23Flash_fwd_kernel_traitsILi32ELi64ELi256ELi4ELb0ELb0EN7cutlass10bfloat16_tE19Flash_kernel_traitsILi32ELi64ELi256ELi4ES3_EELb1ELb0ELb0ELb1ELb1ELb0ELb1ELb0EEEvNS_16Flash_fwd_paramsE --------------------------
	.section	.nv.info._ZN5flash24flash_fwd_splitkv_kernelI23Flash_fwd_kernel_traitsILi32ELi64ELi256ELi4ELb0ELb0EN7cutlass10bfloat16_tE19Flash_kernel_traitsILi32ELi64ELi256ELi4ES3_EELb1ELb0ELb0ELb1ELb1ELb0ELb1ELb0EEEvNS_16Flash_fwd_paramsE,"",@"SHT_CUDA_INFO"
	.sectionflags	@""
	.align	4


	//----- nvinfo : EIATTR_CUDA_API_VERSION
	.align		4
        /*0000*/ 	.byte	0x04, 0x37
        /*0002*/ 	.short	(.L_968 - .L_967)
.L_967:
        /*0004*/ 	.word	0x00000082


	//----- nvinfo : EIATTR_KPARAM_INFO
	.align		4
.L_968:
        /*0008*/ 	.byte	0x04, 0x17
        /*000a*/ 	.short	(.L_970 - .L_969)
.L_969:
        /*000c*/ 	.word	0x00000000
        /*0010*/ 	.short	0x0000
        /*0012*/ 	.short	0x0000
        /*0014*/ 	.byte	0x00, 0xf0, 0x41, 0x07


	//----- nvinfo : EIATTR_SPARSE_MMA_MASK
	.align		4
.L_970:
        /*0018*/ 	.byte	0x03, 0x50
        /*001a*/ 	.short	0x0000


	//----- nvinfo : EIATTR_MAXREG_COUNT
	.align		4
        /*001c*/ 	.byte	0x03, 0x1b
        /*001e*/ 	.short	0x00ff


	//----- nvinfo : EIATTR_NUM_BARRIERS
	.align		4
        /*0020*/ 	.byte	0x02, 0x4c
        /*0022*/ 	.byte	0x01
	.zero		1


	//----- nvinfo : EIATTR_MERCURY_ISA_VERSION
	.align		4
        /*0024*/ 	.byte	0x03, 0x5f
        /*0026*/ 	.short	0x0101


	//----- nvinfo : EIATTR_COOP_GROUP_MASK_REGIDS
	.align		4
        /*0028*/ 	.byte	0x04, 0x29
        /*002a*/ 	.short	(.L_972 - .L_971)


	//   ....[0]....
.L_971:
        /*002c*/ 	.word	0xffffffff


	//   ....[1]....
        /*0030*/ 	.word	0xffffffff


	//   ....[2]....
        /*0034*/ 	.word	0xffffffff


	//   ....[3]....
        /*0038*/ 	.word	0xffffffff


	//   ....[4]....
        /*003c*/ 	.word	0xffffffff


	//   ....[5]....
        /*0040*/ 	.word	0xffffffff


	//   ....[6]....
        /*0044*/ 	.word	0xffffffff


	//   ....[7]....
        /*0048*/ 	.word	0xffffffff


	//   ....[8]....
        /*004c*/ 	.word	0xffffffff


	//   ....[9]....
        /*0050*/ 	.word	0xffffffff


	//   ....[10]....
        /*0054*/ 	.word	0xffffffff


	//   ....[11]....
        /*0058*/ 	.word	0xffffffff


	//----- nvinfo : EIATTR_COOP_GROUP_INSTR_OFFSETS
	.align		4
.L_972:
        /*005c*/ 	.byte	0x04, 0x28
        /*005e*/ 	.short	(.L_974 - .L_973)


	//   ....[0]....
.L_973:
        /*0060*/ 	.word	0x00004500


	//   ....[1]....
        /*0064*/ 	.word	0x00004530


	//   ....[2]....
        /*0068*/ 	.word	0x00004fb0


	//   ....[3]....
        /*006c*/ 	.word	0x00005000


	//   ....[4]....
        /*0070*/ 	.word	0x000086a0


	//   ....[5]....
        /*0074*/ 	.word	0x000086c0


	//   ....[6]....
        /*0078*/ 	.word	0x000086f0


	//   ....[7]....
        /*007c*/ 	.word	0x00008700


	//   ....[8]....
        /*0080*/ 	.word	0x0000ab50


	//   ....[9]....
        /*0084*/ 	.word	0x0000abd0


	//   ....[10]....
        /*0088*/ 	.word	0x0000ac30


	//   ....[11]....
        /*008c*/ 	.word	0x0000ac80


	//----- nvinfo : EIATTR_EXIT_INSTR_OFFSETS
	.align		4
.L_974:
        /*0090*/ 	.byte	0x04, 0x1c
        /*0092*/ 	.short	(.L_976 - .L_975)


	//   ....[0]....
.L_975:
        /*0094*/ 	.word	0x00000290


	//   ....[1]....
        /*0098*/ 	.word	0x000008e0


	//   ....[2]....
        /*009c*/ 	.word	0x00000910


	//   ....[3]....
        /*00a0*/ 	.word	0x0000b650


	//----- nvinfo : EIATTR_CRS_STACK_SIZE
	.align		4
.L_976:
        /*00a4*/ 	.byte	0x04, 0x1e
        /*00a6*/ 	.short	(.L_978 - .L_977)
.L_977:
        /*00a8*/ 	.word	0x00000000


	//----- nvinfo : EIATTR_CBANK_PARAM_SIZE
	.align		4
.L_978:
        /*00ac*/ 	.byte	0x03, 0x19
        /*00ae*/ 	.short	0x01d0


	//----- nvinfo : EIATTR_PARAM_CBANK
	.align		4
        /*00b0*/ 	.byte	0x04, 0x0a
        /*00b2*/ 	.short	(.L_980 - .L_979)
	.align		4
.L_979:
        /*00b4*/ 	.word	index@(.nv.constant0._ZN5flash24flash_fwd_splitkv_kernelI23Flash_fwd_kernel_traitsILi32ELi64ELi256ELi4ELb0ELb0EN7cutlass10bfloat16_tE19Flash_kernel_traitsILi32ELi64ELi256ELi4ES3_EELb1ELb0ELb0ELb1ELb1ELb0ELb1ELb0EEEvNS_16Flash_fwd_paramsE)
        /*00b8*/ 	.short	0x0210
        /*00ba*/ 	.short	0x01d0


	//----- nvinfo : EIATTR_SW_WAR
	.align		4
.L_980:
        /*00bc*/ 	.byte	0x04, 0x36
        /*00be*/ 	.short	(.L_982 - .L_981)
.L_981:
        /*00c0*/ 	.word	0x00000008
.L_982:


//--------------------- .nv.info._ZN5flash24flash_fwd_splitkv_kernelI23Flash_fwd_kernel_traitsILi32ELi64ELi256ELi4ELb0ELb0EN7cutlass10bfloat16_tE19Flash_kernel_traitsILi32ELi64ELi256ELi4ES3_EELb1ELb0ELb0ELb1ELb1ELb1ELb1ELb0EEEvNS_16Flash_fwd_paramsE --------------------------
	.section	.nv.info._ZN5flash24flash_fwd_splitkv_kernelI23Flash_fwd_kernel_traitsILi32ELi64ELi256ELi4ELb0ELb0EN7cutlass10bfloat16_tE19Flash_kernel_traitsILi32ELi64ELi256ELi4ES3_EELb1ELb0ELb0ELb1ELb1ELb1ELb1ELb0EEEvNS_16Flash_fwd_paramsE,"",@"SHT_CUDA_INFO"
	.sectionflags	@""
	.align	4


	//----- nvinfo : EIATTR_CUDA_API_VERSION
	.align		4
        /*0000*/ 	.byte	0x04, 0x37
        /*0002*/ 	.short	(.L_984 - .L_983)
.L_983:
        /*0004*/ 	.word	0x00000082


	//----- nvinfo : EIATTR_KPARAM_INFO
	.align		4
.L_984:
        /*0008*/ 	.byte	0x04, 0x17
        /*000a*/ 	.short	(.L_986 - .L_985)
.L_985:
        /*000c*/ 	.word	0x00000000
        /*0010*/ 	.short	0x0000
        /*0012*/ 	.short	0x0000
        /*0014*/ 	.byte	0x00, 0xf0, 0x41, 0x07


	//----- nvinfo : EIATTR_SPARSE_MMA_MASK
	.align		4
.L_986:
        /*0018*/ 	.byte	0x03, 0x50
        /*001a*/ 	.short	0x0000


	//----- nvinfo : EIATTR_MAXREG_COUNT
	.align		4
        /*001c*/ 	.byte	0x03, 0x1b
        /*001e*/ 	.short	0x00ff


	//----- nvinfo : EIATTR_NUM_BARRIERS
	.align		4
        /*0020*/ 	.byte	0x02, 0x4c
        /*0022*/ 	.byte	0x01
	.zero		1


	//----- nvinfo : EIATTR_MERCURY_ISA_VERSION
	.align		4
        /*0024*/ 	.byte	0x03, 0x5f
        /*0026*/ 	.short	0x0101


	//----- nvinfo : EIATTR_COOP_GROUP_MASK_REGIDS
	.align		4
        /*0028*/ 	.byte	0x04, 0x29
        /*002a*/ 	.short	(.L_988 - .L_987)


	//   ....[0]....
.L_987:
        /*002c*/ 	.word	0xffffffff


	//   ....[1]....
        /*0030*/ 	.word	0xffffffff


	//   ....[2]....
        /*0034*/ 	.word	0xffffffff


	//   ....[3]....
        /*0038*/ 	.word	0xffffffff


	//   ....[4]....
        /*003c*/ 	.word	0xffffffff


	//   ....[5]....
        /*0040*/ 	.word	0xffffffff


	//   ....[6]....
        /*0044*/ 	.word	0xffffffff


	//   ....[7]....
        /*0048*/ 	.word	0xffffffff


	//   ....[8]....
        /*004c*/ 	.word	0xffffffff


	//   ....[9]....
        /*0050*/ 	.word	0xffffffff


	//   ....[10]....
        /*0054*/ 	.word	0xffffffff


	//   ....[11]....
        /*0058*/ 	.word	0xffffffff


	//----- nvinfo : EIATTR_COOP_GROUP_INSTR_OFFSETS
	.align		4
.L_988:
        /*005c*/ 	.byte	0x04, 0x28
        /*005e*/ 	.short	(.L_990 - .L_989)


	//   ....[0]....
.L_989:
        /*0060*/ 	.word	0x000056d0


	//   ....[1]....
        /*0064*/ 	.word	0x000056f0


	//   ....[2]....
        /*0068*/ 	.word	0x00006090


	//   ....[3]....
        /*006c*/ 	.word	0x000060d0


	//   ....[4]....
        /*0070*/ 	.word	0x0000a900


	//   ....[5]....
        /*0074*/ 	.word	0x0000a920


	//   ....[6]....
        /*0078*/ 	.word	0x0000a950


	//   ....[7]....
        /*007c*/ 	.word	0x0000a960


	//   ....[8]....
        /*0080*/ 	.word	0x0000cdb0


	//   ....[9]....
        /*0084*/ 	.word	0x0000cdf0


	//   ....[10]....
        /*0088*/ 	.word	0x0000ce90


	//   ....[11]....
        /*008c*/ 	.word	0x0000cea0


	//----- nvinfo : EIATTR_EXIT_INSTR_OFFSETS
	.align		4
.L_990:
        /*0090*/ 	.byte	0x04, 0x1c
        /*0092*/ 	.short	(.L_992 - .L_991)


	//   ....[0]....
.L_991:
        /*0094*/ 	.word	0x00000290


	//   ....[1]....
        /*0098*/ 	.word	0x00000910


	//   ....[2]....
        /*009c*/ 	.word	0x00000940


	//   ....[3]....
        /*00a0*/ 	.word	0x0000d8b0


	//----- nvinfo : EIATTR_CRS_STACK_SIZE
	.align		4
.L_992:
        /*00a4*/ 	.byte	0x04, 0x1e
        /*00a6*/ 	.short	(.L_994 - .L_993)
.L_993:
        /*00a8*/ 	.word	0x00000000


	//----- nvinfo : EIATTR_CBANK_PARAM_SIZE
	.align		4
.L_994:
        /*00ac*/ 	.byte	0x03, 0x19
        /*00ae*/ 	.short	0x01d0


	//----- nvinfo : EIATTR_PARAM_CBANK
	.align		4
        /*00b0*/ 	.byte	0x04, 0x0a
        /*00b2*/ 	.short	(.L_996 - .L_995)
	.align		4
.L_995:
        /*00b4*/ 	.word	index@(.nv.constant0._ZN5flash24flash_fwd_splitkv_kernelI23Flash_fwd_kernel_traitsILi32ELi64ELi256ELi4ELb0ELb0EN7cutlass10bfloat16_tE19Flash_kernel_traitsILi32ELi64ELi256ELi4ES3_EELb1ELb0ELb0ELb1ELb1ELb1ELb1ELb0EEEvNS_16Flash_fwd_paramsE)
        /*00b8*/ 	.short	0x0210
        /*00ba*/ 	.short	0x01d0


	//----- nvinfo : EIATTR_SW_WAR
	.align		4
.L_996:
        /*00bc*/ 	.byte	0x04, 0x36
        /*00be*/ 	.short	(.L_998 - .L_997)
.L_997:
        /*00c0*/ 	.word	0x00000008
.L_998:


//--------------------- .nv.info._ZN5flash24flash_fwd_splitkv_kernelI23Flash_fwd_kernel_traitsILi32ELi64ELi256ELi4ELb0ELb0EN7cutlass10bfloat16_tE19Flash_kernel_traitsILi32ELi64ELi256ELi4ES3_EELb1ELb0ELb0ELb0ELb1ELb0ELb0ELb0EEEvNS_16Flash_fwd_paramsE --------------------------
	.section	.nv.info._ZN5flash24flash_fwd_splitkv_kernelI23Flash_fwd_kernel_traitsILi32ELi64ELi256ELi4ELb0ELb0EN7cutlass10bfloat16_tE19Flash_kernel_traitsILi32ELi64ELi256ELi4ES3_EELb1ELb0ELb0ELb0ELb1ELb0ELb0ELb0EEEvNS_16Flash_fwd_paramsE,"",@"SHT_CUDA_INFO"
	.sectionflags	@""
	.align	4


	//----- nvinfo : EIATTR_CUDA_API_VERSION
	.align		4
        /*0000*/ 	.byte	0x04, 0x37
        /*0002*/ 	.short	(.L_1000 - .L_999)
.L_999:
        /*0004*/ 	.word	0x00000082


	//----- nvinfo : EIATTR_KPARAM_INFO
	.align		4
.L_1000:
        /*0008*/ 	.byte	0x04, 0x17
        /*000a*/ 	.short	(.L_1002 - .L_1001)
.L_1001:
        /*000c*/ 	.word	0x00000000
        /*0010*/ 	.short	0x0000
        /*0012*/ 	.short	0x0000
        /*0014*/ 	.byte	0x00, 0xf0, 0x41, 0x07


	//----- nvinfo : EIATTR_SPARSE_MMA_MASK
	.align		4
.L_1002:
        /*0018*/ 	.byte	0x03, 0x50
        /*001a*/ 	.short	0x0000


	//----- nvinfo : EIATTR_MAXREG_COUNT
	.align		4
        /*001c*/ 	.byte	0x03, 0x1b
        /*001e*/ 	.short	0x00ff


	//----- nvinfo : EIATTR_NUM_BARRIERS
	.align		4
        /*0020*/ 	.byte	0x02, 0x4c
        /*0022*/ 	.byte	0x01
	.zero		1


	//----- nvinfo : EIATTR_MERCURY_ISA_VERSION
	.align		4
        /*0024*/ 	.byte	0x03, 0x5f
        /*0026*/ 	.short	0x0101


	//----- nvinfo : EIATTR_COOP_GROUP_MASK_REGIDS
	.align		4
        /*0028*/ 	.byte	0x04, 0x29
        /*002a*/ 	.short	(.L_1004 - .L_1003)


	//   ....[0]....
.L_1003:
        /*002c*/ 	.word	0xffffffff


	//   ....[1]....
        /*0030*/ 	.word	0xffffffff


	//   ....[2]....
        /*0034*/ 	.word	0xffffffff


	//   ....[3]....
        /*0038*/ 	.word	0xffffffff


	//   ....[4]....
        /*003c*/ 	.word	0xffffffff


	//   ....[5]....
        /*0040*/ 	.word	0xffffffff


	//   ....[6]....
        /*0044*/ 	.word	0xffffffff


	//   ....[7]....
        /*0048*/ 	.word	0xffffffff


	//   ....[8]....
        /*004c*/ 	.word	0xffffffff


	//   ....[9]....
        /*0050*/ 	.word	0xffffffff


	//   ....[10]....
        /*0054*/ 	.word	0xffffffff


	//   ....[11]....
        /*0058*/ 	.word	0xffffffff


	//   ....[12]....
        /*005c*/ 	.word	0xffffffff


	//   ....[13]....
        /*0060*/ 	.word	0xffffffff


	//   ....[14]....
        /*0064*/ 	.word	0xffffffff


	//   ....[15]....
        /*0068*/ 	.word	0xffffffff


	//----- nvinfo : EIATTR_COOP_GROUP_INSTR_OFFSETS
	.align		4
.L_1004:
        /*006c*/ 	.byte	0x04, 0x28
        /*006e*/ 	.short	(.L_1006 - .L_1005)


	//   ....[0]....
.L_1005:
        /*0070*/ 	.word	0x00004840


	//   ....[1]....
        /*0074*/ 	.word	0x00004860


	//   ....[2]....
        /*0078*/ 	.word	0x00005b20


	//   ....[3]....
        /*007c*/ 	.word	0x00005bb0


	//   ....[4]....
        /*0080*/ 	.word	0x0000a1b0


	//   ....[5]....
        /*0084*/ 	.word	0x0000a1e0


	//   ....[6]....
        /*0088*/ 	.word	0x0000ac20


	//   ....[7]....
        /*008c*/ 	.word	0x0000ac80


	//   ....[8]....
        /*0090*/ 	.word	0x0000e570


	//   ....[9]....
        /*0094*/ 	.word	0x0000e590


	//   ....[10]....
        /*0098*/ 	.word	0x0000e5c0


	//   ....[11]....
        /*009c*/ 	.word	0x0000e5d0


	//   ....[12]....
        /*00a0*/ 	.word	0x00010a20


	//   ....[13]....
        /*00a4*/ 	.word	0x00010a60


	//   ....[14]....
        /*00a8*/ 	.word	0x00010ad0


	//   ....[15]....
        /*00ac*/ 	.word	0x00010ae0


	//----- nvinfo : EIATTR_EXIT_INSTR_OFFSETS
	.align		4
.L_1006:
        /*00b0*/ 	.byte	0x04, 0x1c
        /*00b2*/ 	.short	(.L_1008 - .L_1007)


	//   ....[0]....
.L_1007:
        /*00b4*/ 	.word	0x00000310


	//   ....[1]....
        /*00b8*/ 	.word	0x00000950


	//   ....[2]....
        /*00bc*/ 	.word	0x00000980


	//   ....[3]....
        /*00c0*/ 	.word	0x00011570


	//   ....[4]....
        /*00c4*/ 	.word	0x00011640


	//----- nvinfo : EIATTR_CRS_STACK_SIZE
	.align		4
.L_1008:
        /*00c8*/ 	.byte	0x04, 0x1e
        /*00ca*/ 	.short	(.L_1010 - .L_1009)
.L_1009:
        /*00cc*/ 	.word	0x00000000


	//----- nvinfo : EIATTR_CBANK_PARAM_SIZE
	.align		4
.L_1010:
        /*00d0*/ 	.byte	0x03, 0x19
        /*00d2*/ 	.short	0x01d0


	//----- nvinfo : EIATTR_PARAM_CBANK
	.align		4
        /*00d4*/ 	.byte	0x04, 0x0a
        /*00d6*/ 	.short	(.L_1012 - .L_1011)
	.align		4
.L_1011:
        /*00d8*/ 	.word	index@(.nv.constant0._ZN5flash24flash_fwd_splitkv_kernelI23Flash_fwd_kernel_traitsILi32ELi64ELi256ELi4ELb0ELb0EN7cutlass10bfloat16_tE19Flash_kernel_traitsILi32ELi64ELi256ELi4ES3_EELb1ELb0ELb0ELb0ELb1ELb0ELb0ELb0EEEvNS_16Flash_fwd_paramsE)
        /*00dc*/ 	.short	0x0210
        /*00de*/ 	.short	0x01d0


	//----- nvinfo : EIATTR_SW_WAR
	.align		4
.L_1012:
        /*00e0*/ 	.byte	0x04, 0x36
        /*00e2*/ 	.short	(.L_1014 - .L_1013)
.L_1013:
        /*00e4*/ 	.word	0x00000008
.L_1014:


//--------------------- .nv.info._ZN5flash24flash_fwd_splitkv_kernelI23Flash_fwd_kernel_traitsILi32ELi64ELi256ELi4ELb0ELb0EN7cutlass10bfloat16_tE19Flash_kernel_traitsILi32ELi64ELi256ELi4ES3_EELb1ELb0ELb0ELb0ELb1ELb1ELb0ELb0EEEvNS_16Flash_fwd_paramsE --------------------------
	.section	.nv.info._ZN5flash24flash_fwd_splitkv_kernelI23Flash_fwd_kernel_traitsILi32ELi64ELi256ELi4ELb0ELb0EN7cutlass10bfloat16_tE19Flash_kernel_traitsILi32ELi64ELi256ELi4ES3_EELb1ELb0ELb0ELb0ELb1ELb1ELb0ELb0EEEvNS_16Flash_fwd_paramsE,"",@"SHT_CUDA_INFO"
	.sectionflags	@""
	.align	4


	//----- nvinfo : EIATTR_CUDA_API_VERSION
	.align		4
        /*0000*/ 	.byte	0x04, 0x37
        /*0002*/ 	.short	(.L_1016 - .L_1015)
.L_1015:
        /*0004*/ 	.word	0x00000082


	//----- nvinfo : EIATTR_KPARAM_INFO
	.align		4
.L_1016:
        /*0008*/ 	.byte	0x04, 0x17
        /*000a*/ 	.short	(.L_1018 - .L_1017)
.L_1017:
        /*000c*/ 	.word	0x00000000
        /*0010*/ 	.short	0x0000
        /*0012*/ 	.short	0x0000
        /*0014*/ 	.byte	0x00, 0xf0, 0x41, 0x07


	//----- nvinfo : EIATTR_SPARSE_MMA_MASK
	.align		4
.L_1018:
        /*0018*/ 	.byte	0x03, 0x50
        /*001a*/ 	.short	0x0000


	//----- nvinfo : EIATTR_MAXREG_COUNT
	.align		4
        /*001c*/ 	.byte	0x03, 0x1b
        /*001e*/ 	.short	0x00ff


	//----- nvinfo : EIATTR_NUM_BARRIERS
	.align		4
        /*0020*/ 	.byte	0x02, 0x4c
        /*0022*/ 	.byte	0x01
	.zero		1


	//----- nvinfo : EIATTR_MERCURY_ISA_VERSION
	.align		4
        /*0024*/ 	.byte	0x03, 0x5f
        /*0026*/ 	.short	0x0101


	//----- nvinfo : EIATTR_COOP_GROUP_MASK_REGIDS
	.align		4
        /*0028*/ 	.byte	0x04, 0x29
        /*002a*/ 	.short	(.L_1020 - .L_1019)


	//   ....[0]....
.L_1019:
        /*002c*/ 	.word	0xffffffff


	//   ....[1]....
        /*0030*/ 	.word	0xffffffff


	//   ....[2]....
        /*0034*/ 	.word	0xffffffff


	//   ....[3]....
        /*0038*/ 	.word	0xffffffff


	//   ....[4]....
        /*003c*/ 	.word	0xffffffff


	//   ....[5]....
        /*0040*/ 	.word	0xffffffff


	//   ....[6]....
        /*0044*/ 	.word	0xffffffff


	//   ....[7]....
        /*0048*/ 	.word	0xffffffff


	//   ....[8]....
        /*004c*/ 	.word	0xffffffff


	//   ....[9]....
        /*0050*/ 	.word	0xffffffff


	//   ....[10]....
        /*0054*/ 	.word	0xffffffff


	//   ....[11]....
        /*0058*/ 	.word	0xffffffff


	//   ....[12]....
        /*005c*/ 	.word	0xffffffff


	//   ....[13]....
        /*0060*/ 	.word	0xffffffff


	//   ....[14]....
        /*0064*/ 	.word	0xffffffff


	//   ....[15]....
        /*0068*/ 	.word	0xffffffff


	//----- nvinfo : EIATTR_COOP_GROUP_INSTR_OFFSETS
	.align		4
.L_1020:
        /*006c*/ 	.byte	0x04, 0x28
        /*006e*/ 	.short	(.L_1022 - .L_1021)


	//   ....[0]....
.L_1021:
        /*0070*/ 	.word	0x000057f0


	//   ....[1]....
        /*0074*/ 	.word	0x00005810


	//   ....[2]....
        /*0078*/ 	.word	0x00006ae0


	//   ....[3]....
        /*007c*/ 	.word	0x00006b40


	//   ....[4]....
        /*0080*/ 	.word	0x0000c150


	//   ....[5]....
        /*0084*/ 	.word	0x0000c180


	//   ....[6]....
        /*0088*/ 	.word	0x0000cb90


	//   ....[7]....
        /*008c*/ 	.word	0x0000cc00


	//   ....[8]....
        /*0090*/ 	.word	0x00011510


	//   ....[9]....
        /*0094*/ 	.word	0x00011530


	//   ....[10]....
        /*0098*/ 	.word	0x00011560


	//   ....[11]....
        /*009c*/ 	.word	0x00011570


	//   ....[12]....
        /*00a0*/ 	.word	0x000139b0


	//   ....[13]....
        /*00a4*/ 	.word	0x000139f0


	//   ....[14]....
        /*00a8*/ 	.word	0x00013a60


	//   ....[15]....
        /*00ac*/ 	.word	0x00013a70


	//----- nvinfo : EIATTR_EXIT_INSTR_OFFSETS
	.align		4
.L_1022:
        /*00b0*/ 	.byte	0x04, 0x1c
        /*00b2*/ 	.short	(.L_1024 - .L_1023)


	//   ....[0]....
.L_1023:
        /*00b4*/ 	.word	0x00000310


	//   ....[1]....
        /*00b8*/ 	.word	0x00000950


	//   ....[2]....
        /*00bc*/ 	.word	0x00000980


	//   ....[3]....
        /*00c0*/ 	.word	0x00014540


	//   ....[4]....
        /*00c4*/ 	.word	0x00014610


	//----- nvinfo : EIATTR_CRS_STACK_SIZE
	.align		4
.L_1024:
        /*00c8*/ 	.byte	0x04, 0x1e
        /*00ca*/ 	.short	(.L_1026 - .L_1025)
.L_1025:
        /*00cc*/ 	.word	0x00000000


	//----- nvinfo : EIATTR_CBANK_PARAM_SIZE
	.align		4
.L_1026:
        /*00d0*/ 	.byte	0x03, 0x19
        /*00d2*/ 	.short	0x01d0


	//----- nvinfo : EIATTR_PARAM_CBANK
	.align		4
        /*00d4*/ 	.byte	0x04, 0x0a
        /*00d6*/ 	.short	(.L_1028 - .L_1027)
	.align		4
.L_1027:
        /*00d8*/ 	.word	index@(.nv.constant0._ZN5flash24flash_fwd_splitkv_kernelI23Flash_fwd_kernel_traitsILi32ELi64ELi256ELi4ELb0ELb0EN7cutlass10bfloat16_tE19Flash_kernel_traitsILi32ELi64ELi256ELi4ES3_EELb1ELb0ELb0ELb0ELb1ELb1ELb0ELb0EEEvNS_16Flash_fwd_paramsE)
        /*00dc*/ 	.short	0x0210
        /*00de*/ 	.short	0x01d0


	//----- nvinfo : EIATTR_SW_WAR
	.align		4
.L_1028:
        /*00e0*/ 	.byte	0x04, 0x36
        /*00e2*/ 	.short	(.L_1030 - .L_1029)
.L_1029:
        /*00e4*/ 	.word	0x00000008
.L_1030:


//--------------------- .nv.info._ZN5flash24flash_fwd_splitkv_kernelI23Flash_fwd_kernel_traitsILi32ELi64ELi256ELi4ELb0ELb0EN7cutlass10bfloat16_tE19Flash_kernel_traitsILi32ELi64ELi256ELi4ES3_EELb1ELb0ELb1ELb0ELb0ELb0ELb0ELb0EEEvNS_16Flash_fwd_paramsE --------------------------
	.section	.nv.info._ZN5flash24flash_fwd_splitkv_kernelI23Flash_fwd_kernel_traitsILi32ELi64ELi256ELi4ELb0ELb0EN7cutlass10bfloat16_tE19Flash_kernel_traitsILi32ELi64ELi256ELi4ES3_EELb1ELb0ELb1ELb0ELb0ELb0ELb0ELb0EEEvNS_16Flash_fwd_paramsE,"",@"SHT_CUDA_INFO"
	.sectionflags	@""
	.align	4


	//----- nvinfo : EIATTR_CUDA_API_VERSION
	.align		4
        /*0000*/ 	.byte	0x04, 0x37
        /*0002*/ 	.short	(.L_1032 - .L_1031)
.L_1031:
        /*0004*/ 	.word	0x00000082


	//----- nvinfo : EIATTR_KPARAM_INFO
	.align		4
.L_1032:
        /*0008*/ 	.byte	0x04, 0x17
        /*000a*/ 	.short	(.L_1034 - .L_1033)
.L_1033:
        /*000c*/ 	.word	0x00000000
        /*0010*/ 	.short	0x0000
        /*0012*/ 	.short	0x0000
        /*0014*/ 	.byte	0x00, 0xf0, 0x41, 0x07


	//----- nvinfo : EIATTR_SPARSE_MMA_MASK
	.align		4
.L_1034:
        /*0018*/ 	.byte	0x03, 0x50
        /*001a*/ 	.short	0x0000


	//----- nvinfo : EIATTR_MAXREG_COUNT
	.align		4
        /*001c*/ 	.byte	0x03, 0x1b
        /*001e*/ 	.short	0x00ff


	//----- nvinfo : EIATTR_NUM_BARRIERS
	.align		4
        /*0020*/ 	.byte	0x02, 0x4c
        /*0022*/ 	.byte	0x01
	.zero		1


	//----- nvinfo : EIATTR_MERCURY_ISA_VERSION
	.align		4
        /*0024*/ 	.byte	0x03, 0x5f
        /*0026*/ 	.short	0x0101


	//----- nvinfo : EIATTR_INT_WARP_WIDE_INSTR_OFFSETS
	.align		4
        /*0028*/ 	.byte	0x04, 0x31
        /*002a*/ 	.short	(.L_1036 - .L_1035)


	//   ....[0]....
.L_1035:
        /*002c*/ 	.word	0x00006720


	//   ....[1]....
        /*0030*/ 	.word	0x00009e40


	//----- nvinfo : EIATTR_COOP_GROUP_MASK_REGIDS
	.align		4
.L_1036:
        /*0034*/ 	.byte	0x04, 0x29
        /*0036*/ 	.short	(.L_1038 - .L_1037)


	//   ....[0]....
.L_1037:
        /*0038*/ 	.word	0xffffffff


	//   ....[1]....
        /*003c*/ 	.word	0xffffffff


	//   ....[2]....
        /*0040*/ 	.word	0xffffffff


	//   ....[3]....
        /*0044*/ 	.word	0xffffffff


	//   ....[4]....
        /*0048*/ 	.word	0xffffffff


	//   ....[5]....
        /*004c*/ 	.word	0xffffffff


	//   ....[6]....
        /*0050*/ 	.word	0xffffffff


	//   ....[7]....
        /*0054*/ 	.word	0xffffffff


	//   ....[8]....
        /*0058*/ 	.word	0xffffffff


	//   ....[9]....
        /*005c*/ 	.word	0xffffffff


	//   ....[10]....
        /*0060*/ 	.word	0xffffffff


	//   ....[11]....
        /*0064*/ 	.word	0xffffffff


	//   ....[12]....
        /*0068*/ 	.word	0xffffffff


	//   ....[13]....
        /*006c*/ 	.word	0xffffffff


	//   ....[14]....
        /*0070*/ 	.word	0xffffffff


	//   ....[15]....
        /*0074*/ 	.word	0xffffffff


	//----- nvinfo : EIATTR_COOP_GROUP_INSTR_OFFSETS
	.align		4
.L_1038:
        /*0078*/ 	.byte	0x04, 0x28
        /*007a*/ 	.short	(.L_1040 - .L_1039)


	//   ....[0]....
.L_1039:
        /*007c*/ 	.word	0x00007200


	//   ....[1]....
        /*0080*/ 	.word	0x00007220


	//   ....[2]....
        /*0084*/ 	.word	0x00007c80


	//   ....[3]....
        /*0088*/ 	.word	0x00007ce0


	//   ....[4]....
        /*008c*/ 	.word	0x0000e2f0


	//   ....[5]....
        /*0090*/ 	.word	0x0000e310


	//   ....[6]....
        /*0094*/ 	.word	0x0000e330


	//   ....[7]....
        /*0098*/ 	.word	0x0000e480


	//   ....[8]....
        /*009c*/ 	.word	0x00013ba0


	//   ....[9]....
        /*00a0*/ 	.word	0x00013bb0


	//   ....[10]....
        /*00a4*/ 	.word	0x00013be0


	//   ....[11]....
        /*00a8*/ 	.word	0x00013bf0


	//   ....[12]....
        /*00ac*/ 	.word	0x00016040


	//   ....[13]....
        /*00b0*/ 	.word	0x00016080


	//   ....[14]....
        /*00b4*/ 	.word	0x000160e0


	//   ....[15]....
        /*00b8*/ 	.word	0x000160f0


	//----- nvinfo : EIATTR_EXIT_INSTR_OFFSETS
	.align		4
.L_1040:
        /*00bc*/ 	.byte	0x04, 0x1c
        /*00be*/ 	.short	(.L_1042 - .L_1041)


	//   ....[0]....
.L_1041:
        /*00c0*/ 	.word	0x000004a0


	//   ....[1]....
        /*00c4*/ 	.word	0x00000b50


	//   ....[2]....
        /*00c8*/ 	.word	0x00000b80


	//   ....[3]....
        /*00cc*/ 	.word	0x00016c50


	//   ....[4]....
        /*00d0*/ 	.word	0x00016d20


	//----- nvinfo : EIATTR_CRS_STACK_SIZE
	.align		4
.L_1042:
        /*00d4*/ 	.byte	0x04, 0x1e
        /*00d6*/ 	.short	(.L_1044 - .L_1043)
.L_1043:
        /*00d8*/ 	.word	0x00000000


	//----- nvinfo : EIATTR_CBANK_PARAM_SIZE
	.align		4
.L_1044:
        /*00dc*/ 	.byte	0x03, 0x19
        /*00de*/ 	.short	0x01d0


	//----- nvinfo : EIATTR_PARAM_CBANK
	.align		4
        /*00e0*/ 	.byte	0x04, 0x0a
        /*00e2*/ 	.short	(.L_1046 - .L_1045)
	.align		4
.L_1045:
        /*00e4*/ 	.word	index@(.nv.constant0._ZN5flash24flash_fwd_splitkv_kernelI23Flash_fwd_kernel_traitsILi32ELi64ELi256ELi4ELb0ELb0EN7cutlass10bfloat16_tE19Flash_kernel_traitsILi32ELi64ELi256ELi4ES3_EELb1ELb0ELb1ELb0ELb0ELb0ELb0ELb0EEEvNS_16Flash_fwd_paramsE)
        /*00e8*/ 	.short	0x0210
        /*00ea*/ 	.short	0x01d0


	//----- nvinfo : EIATTR_SW_WAR
	.align		4
.L_1046:
        /*00ec*/ 	.byte	0x04, 0x36
        /*00ee*/ 	.short	(.L_1048 - .L_1047)
.L_1047:
        /*00f0*/ 	.word	0x00000008
.L_1048:


//--------------------- .nv.info._ZN5flash24flash_fwd_splitkv_kernelI23Flash_fwd_kernel_traitsILi32ELi64ELi256ELi4ELb0ELb0EN7cutlass10bfloat16_tE19Flash_kernel_traitsILi32ELi64ELi256ELi4ES3_EELb1ELb0ELb1ELb0ELb0ELb1ELb0ELb0EEEvNS_16Flash_fwd_paramsE --------------------------
	.section	.nv.info._ZN5flash24flash_fwd_splitkv_kernelI23Flash_fwd_kernel_traitsILi32ELi64ELi256ELi4ELb0ELb0EN7cutlass10bfloat16_tE19Flash_kernel_traitsILi32ELi64ELi256ELi4ES3_EELb1ELb0ELb1ELb0ELb0ELb1ELb0ELb0EEEvNS_16Flash_fwd_paramsE,"",@"SHT_CUDA_INFO"
	.sectionflags	@""
	.align	4


	//----- nvinfo : EIATTR_CUDA_API_VERSION
	.align		4
        /*0000*/ 	.byte	0x04, 0x37
        /*0002*/ 	.short	(.L_1050 - .L_1049)
.L_1049:
        /*0004*/ 	.word	0x00000082


	//----- nvinfo : EIATTR_KPARAM_INFO
	.align		4
.L_1050:
        /*0008*/ 	.byte	0x04, 0x17
        /*000a*/ 	.short	(.L_1052 - .L_1051)
.L_1051:
        /*000c*/ 	.word	0x00000000
        /*0010*/ 	.short	0x0000
        /*0012*/ 	.short	0x0000
        /*0014*/ 	.byte	0x00, 0xf0, 0x41, 0x07


	//----- nvinfo : EIATTR_SPARSE_MMA_MASK
	.align		4
.L_1052:
        /*0018*/ 	.byte	0x03, 0x50
        /*001a*/ 	.short	0x0000


	//----- nvinfo : EIATTR_MAXREG_COUNT
	.align		4
        /*001c*/ 	.byte	0x03, 0x1b
        /*001e*/ 	.short	0x00ff


	//----- nvinfo : EIATTR_NUM_BARRIERS
	.align		4
        /*0020*/ 	.byte	0x02, 0x4c
        /*0022*/ 	.byte	0x01
	.zero		1


	//----- nvinfo : EIATTR_MERCURY_ISA_VERSION
	.align		4
        /*0024*/ 	.byte	0x03, 0x5f
        /*0026*/ 	.short	0x0101


	//----- nvinfo : EIATTR_INT_WARP_WIDE_INSTR_OFFSETS
	.align		4
        /*0028*/ 	.byte	0x04, 0x31
        /*002a*/ 	.short	(.L_1054 - .L_1053)


	//   ....[0]....
.L_1053:
        /*002c*/ 	.word	0x000075d0


	//   ....[1]....
        /*0030*/ 	.word	0x0000acb0


	//----- nvinfo : EIATTR_COOP_GROUP_MASK_REGIDS
	.align		4
.L_1054:
        /*0034*/ 	.byte	0x04, 0x29
        /*0036*/ 	.short	(.L_1056 - .L_1055)


	//   ....[0]....
.L_1055:
        /*0038*/ 	.word	0xffffffff


	//   ....[1]....
        /*003c*/ 	.word	0xffffffff


	//   ....[2]....
        /*0040*/ 	.word	0xffffffff


	//   ....[3]....
        /*0044*/ 	.word	0xffffffff


	//   ....[4]....
        /*0048*/ 	.word	0xffffffff


	//   ....[5]....
        /*004c*/ 	.word	0xffffffff


	//   ....[6]....
        /*0050*/ 	.word	0xffffffff


	//   ....[7]....
        /*0054*/ 	.word	0xffffffff


	//   ....[8]....
        /*0058*/ 	.word	0xffffffff


	//   ....[9]....
        /*005c*/ 	.word	0xffffffff


	//   ....[10]....
        /*0060*/ 	.word	0xffffffff


	//   ....[11]....
        /*0064*/ 	.word	0xffffffff


	//   ....[12]....
        /*0068*/ 	.word	0xffffffff


	//   ....[13]....
        /*006c*/ 	.word	0xffffffff


	//   ....[14]....
        /*0070*/ 	.word	0xffffffff


	//   ....[15]....
        /*0074*/ 	.word	0xffffffff


	//----- nvinfo : EIATTR_COOP_GROUP_INSTR_OFFSETS
	.align		4
.L_1056:
        /*0078*/ 	.byte	0x04, 0x28
        /*007a*/ 	.short	(.L_1058 - .L_1057)


	//   ....[0]....
.L_1057:
        /*007c*/ 	.word	0x000080a0


	//   ....[1]....
        /*0080*/ 	.word	0x000080d0


	//   ....[2]....
        /*0084*/ 	.word	0x00008a60


	//   ....[3]....
        /*0088*/ 	.word	0x00008ac0


	//   ....[4]....
        /*008c*/ 	.word	0x0000fd10


	//   ....[5]....
        /*0090*/ 	.word	0x0000fd30


	//   ....[6]....
        /*0094*/ 	.word	0x000106e0


	//   ....[7]....
        /*0098*/ 	.word	0x00010730


	//   ....[8]....
        /*009c*/ 	.word	0x00016930


	//   ....[9]....
        /*00a0*/ 	.word	0x00016940


	//   ....[10]....
        /*00a4*/ 	.word	0x00016970


	//   ....[11]....
        /*00a8*/ 	.word	0x00016980


	//   ....[12]....
        /*00ac*/ 	.word	0x00018dd0


	//   ....[13]....
        /*00b0*/ 	.word	0x00018e10


	//   ....[14]....
        /*00b4*/ 	.word	0x00018e80


	//   ....[15]....
        /*00b8*/ 	.word	0x00018e90


	//----- nvinfo : EIATTR_EXIT_INSTR_OFFSETS
	.align		4
.L_1058:
        /*00bc*/ 	.byte	0x04, 0x1c
        /*00be*/ 	.short	(.L_1060 - .L_1059)


	//   ....[0]....
.L_1059:
        /*00c0*/ 	.word	0x000004a0


	//   ....[1]....
        /*00c4*/ 	.word	0x00000b50


	//   ....[2]....
        /*00c8*/ 	.word	0x00000b80


	//   ....[3]....
        /*00cc*/ 	.word	0x000199e0


	//   ....[4]....
        /*00d0*/ 	.word	0x00019ab0


	//----- nvinfo : EIATTR_CRS_STACK_SIZE
	.align		4
.L_1060:
        /*00d4*/ 	.byte	0x04, 0x1e
        /*00d6*/ 	.short	(.L_1062 - .L_1061)
.L_1061:
        /*00d8*/ 	.word	0x00000000


	//----- nvinfo : EIATTR_CBANK_PARAM_SIZE
	.align		4
.L_1062:
        /*00dc*/ 	.byte	0x03, 0x19
        /*00de*/ 	.short	0x01d0


	//----- nvinfo : EIATTR_PARAM_CBANK
	.align		4
        /*00e0*/ 	.byte	0x04, 0x0a
        /*00e2*/ 	.short	(.L_1064 - .L_1063)
	.align		4
.L_1063:
        /*00e4*/ 	.word	index@(.nv.constant0._ZN5flash24flash_fwd_splitkv_kernelI23Flash_fwd_kernel_traitsILi32ELi64ELi256ELi4ELb0ELb0EN7cutlass10bfloat16_tE19Flash_kernel_traitsILi32ELi64ELi256ELi4ES3_EELb1ELb0ELb1ELb0ELb0ELb1ELb0ELb0EEEvNS_16Flash_fwd_paramsE)
        /*00e8*/ 	.short	0x0210
        /*00ea*/ 	.short	0x01d0


	//----- nvinfo : EIATTR_SW_WAR
	.align		4
.L_1064:
        /*00ec*/ 	.byte	0x04, 0x36
        /*00ee*/ 	.short	(.L_1066 - .L_1065)
.L_1065:
        /*00f0*/ 	.word	0x00000008
.L_1066:


//--------------------- .nv.info._ZN5flash24flash_fwd_splitkv_kernelI23Flash_fwd_kernel_traitsILi32ELi64ELi256ELi4ELb0ELb0EN7cutlass10bfloat16_tE19Flash_kernel_traitsILi32ELi64ELi256ELi4ES3_EELb1ELb0ELb0ELb0ELb1ELb0ELb0ELb1EEEvNS_16Flash_fwd_paramsE --------------------------
	.section	.nv.info._ZN5flash24flash_fwd_splitkv_kernelI23Flash_fwd_kernel_traitsILi32ELi64ELi256ELi4ELb0ELb0EN7cutlass10bfloat16_tE19Flash_kernel_traitsILi32ELi64ELi256ELi4ES3_EELb1ELb0ELb0ELb0ELb1ELb0ELb0ELb1EEEvNS_16Flash_fwd_paramsE,"",@"SHT_CUDA_INFO"
	.sectionflags	@""
	.align	4


	//----- nvinfo : EIATTR_CUDA_API_VERSION
	.align		4
        /*0000*/ 	.byte	0x04, 0x37
        /*0002*/ 	.short	(.L_1068 - .L_1067)
.L_1067:
        /*0004*/ 	.word	0x00000082


	//----- nvinfo : EIATTR_KPARAM_INFO
	.align		4
.L_1068:
        /*0008*/ 	.byte	0x04, 0x17
        /*000a*/ 	.short	(.L_1070 - .L_1069)
.L_1069:
        /*000c*/ 	.word	0x00000000
        /*0010*/ 	.short	0x0000
        /*0012*/ 	.short	0x0000
        /*0014*/ 	.byte	0x00, 0xf0, 0x41, 0x07


	//----- nvinfo : EIATTR_SPARSE_MMA_MASK
	.align		4
.L_1070:
        /*0018*/ 	.byte	0x03, 0x50
        /*001a*/ 	.short	0x0000


	//----- nvinfo : EIATTR_MAXREG_COUNT
	.align		4
        /*001c*/ 	.byte	0x03, 0x1b
        /*001e*/ 	.short	0x00ff


	//----- nvinfo : EIATTR_NUM_BARRIERS
	.align		4
        /*0020*/ 	.byte	0x02, 0x4c
        /*0022*/ 	.byte	0x01
	.zero		1


	//----- nvinfo : EIATTR_MERCURY_ISA_VERSION
	.align		4
        /*0024*/ 	.byte	0x03, 0x5f
        /*0026*/ 	.short	0x0101


	//----- nvinfo : EIATTR_COOP_GROUP_MASK_REGIDS
	.align		4
        /*0028*/ 	.byte	0x04, 0x29
        /*002a*/ 	.short	(.L_1072 - .L_1071)


	//   ....[0]....
.L_1071:
        /*002c*/ 	.word	0xffffffff


	//   ....[1]....
        /*0030*/ 	.word	0xffffffff


	//   ....[2]....
        /*0034*/ 	.word	0xffffffff


	//   ....[3]....
        /*0038*/ 	.word	0xffffffff


	//   ....[4]....
        /*003c*/ 	.word	0xffffffff


	//   ....[5]....
        /*0040*/ 	.word	0xffffffff


	//   ....[6]....
        /*0044*/ 	.word	0xffffffff


	//   ....[7]....
        /*0048*/ 	.word	0xffffffff


	//   ....[8]....
        /*004c*/ 	.word	0xffffffff


	//   ....[9]....
        /*0050*/ 	.word	0xffffffff


	//   ....[10]....
        /*0054*/ 	.word	0xffffffff


	//   ....[11]....
        /*0058*/ 	.word	0xffffffff


	//   ....[12]....
        /*005c*/ 	.word	0xffffffff


	//   ....[13]....
        /*0060*/ 	.word	0xffffffff


	//   ....[14]....
        /*0064*/ 	.word	0xffffffff


	//   ....[15]....
        /*0068*/ 	.word	0xffffffff


	//----- nvinfo : EIATTR_COOP_GROUP_INSTR_OFFSETS
	.align		4
.L_1072:
        /*006c*/ 	.byte	0x04, 0x28
        /*006e*/ 	.short	(.L_1074 - .L_1073)


	//   ....[0]....
.L_1073:
        /*0070*/ 	.word	0x0000cd20


	//   ....[1]....
        /*0074*/ 	.word	0x0000cd50


	//   ....[2]....
        /*0078*/ 	.word	0x0000d770


	//   ....[3]....
        /*007c*/ 	.word	0x0000d7d0


	//   ....[4]....
        /*0080*/ 	.word	0x00011f30


	//   ....[5]....
        /*0084*/ 	.word	0x00011f50


	//   ....[6]....
        /*0088*/ 	.word	0x00012970


	//   ....[7]....
        /*008c*/ 	.word	0x000129c0


	//   ....[8]....
        /*0090*/ 	.word	0x00016310


	//   ....[9]....
        /*0094*/ 	.word	0x00016330


	//   ....[10]....
        /*0098*/ 	.word	0x00016360


	//   ....[11]....
        /*009c*/ 	.word	0x00016370


	//   ....[12]....
        /*00a0*/ 	.word	0x000187c0


	//   ....[13]....
        /*00a4*/ 	.word	0x00018800


	//   ....[14]....
        /*00a8*/ 	.word	0x00018870


	//   ....[15]....
        /*00ac*/ 	.word	0x00018880


	//----- nvinfo : EIATTR_EXIT_INSTR_OFFSETS
	.align		4
.L_1074:
        /*00b0*/ 	.byte	0x04, 0x1c
        /*00b2*/ 	.short	(.L_1076 - .L_1075)


	//   ....[0]....
.L_1075:
        /*00b4*/ 	.word	0x00000340


	//   ....[1]....
        /*00b8*/ 	.word	0x00000970


	//   ....[2]....
        /*00bc*/ 	.word	0x000009a0


	//   ....[3]....
        /*00c0*/ 	.word	0x000193c0


	//   ....[4]....
        /*00c4*/ 	.word	0x00019480


	//----- nvinfo : EIATTR_CRS_STACK_SIZE
	.align		4
.L_1076:
        /*00c8*/ 	.byte	0x04, 0x1e
        /*00ca*/ 	.short	(.L_1078 - .L_1077)
.L_1077:
        /*00cc*/ 	.word	0x00000000


	//----- nvinfo : EIATTR_CBANK_PARAM_SIZE
	.align		4
.L_1078:
        /*00d0*/ 	.byte	0x03, 0x19
        /*00d2*/ 	.short	0x01d0


	//----- nvinfo : EIATTR_PARAM_CBANK
	.align		4
        /*00d4*/ 	.byte	0x04, 0x0a
        /*00d6*/ 	.short	(.L_1080 - .L_1079)
	.align		4
.L_1079:
        /*00d8*/ 	.word	index@(.nv.constant0._ZN5flash24flash_fwd_splitkv_kernelI23Flash_fwd_kernel_traitsILi32ELi64ELi256ELi4ELb0ELb0EN7cutlass10bfloat16_tE19Flash_kernel_traitsILi32ELi64ELi256ELi4ES3_EELb1ELb0ELb0ELb0ELb1ELb0ELb0ELb1EEEvNS_16Flash_fwd_paramsE)
        /*00dc*/ 	.short	0x0210
        /*00de*/ 	.short	0x01d0


	//----- nvinfo : EIATTR_SW_WAR
	.align		4
.L_1080:
        /*00e0*/ 	.byte	0x04, 0x36
        /*00e2*/ 	.short	(.L_1082 - .L_1081)
.L_1081:
        /*00e4*/ 	.word	0x00000008
.L_1082:


//--------------------- .nv.info._ZN5flash24flash_fwd_splitkv_kernelI23Flash_fwd_kernel_traitsILi32ELi64ELi256ELi4ELb0ELb0EN7cutlass10bfloat16_tE19Flash_kernel_traitsILi32ELi64ELi256ELi4ES3_EELb1ELb0ELb0ELb0ELb1ELb1ELb0ELb1EEEvNS_16Flash_fwd_paramsE --------------------------
	.section	.nv.info._ZN5flash24flash_fwd_splitkv_kernelI23Flash_fwd_kernel_traitsILi32ELi64ELi256ELi4ELb0ELb0EN7cutlass10bfloat16_tE19Flash_kernel_traitsILi32ELi64ELi256ELi4ES3_EELb1ELb0ELb0ELb0ELb1ELb1ELb0ELb1EEEvNS_16Flash_fwd_paramsE,"",@"SHT_CUDA_INFO"
	.sectionflags	@""
	.align	4


	//----- nvinfo : EIATTR_CUDA_API_VERSION
	.align		4
        /*0000*/ 	.byte	0x04, 0x37
        /*0002*/ 	.short	(.L_1084 - .L_1083)
.L_1083:
        /*0004*/ 	.word	0x00000082


	//----- nvinfo : EIATTR_KPARAM_INFO
	.align		4
.L_1084:
        /*0008*/ 	.byte	0x04, 0x17
        /*000a*/ 	.short	(.L_1086 - .L_1085)
.L_1085:
        /*000c*/ 	.word	0x00000000
        /*0010*/ 	.short	0x0000
        /*0012*/ 	.short	0x0000
        /*0014*/ 	.byte	0x00, 0xf0, 0x41, 0x07


	//----- nvinfo : EIATTR_SPARSE_MMA_MASK
	.align		4
.L_1086:
        /*0018*/ 	.byte	0x03, 0x50
        /*001a*/ 	.short	0x0000


	//----- nvinfo : EIATTR_MAXREG_COUNT
	.align		4
        /*001c*/ 	.byte	0x03, 0x1b
        /*001e*/ 	.short	0x00ff


	//----- nvinfo : EIATTR_NUM_BARRIERS
	.align		4
        /*0020*/ 	.byte	0x02, 0x4c
        /*0022*/ 	.byte	0x01
	.zero		1


	//----- nvinfo : EIATTR_ANNOTATIONS
	.align		4
        /*0024*/ 	.byte	0x04, 0x55
        /*0026*/ 	.short	(.L_1088 - .L_1087)


	//   ....[0]....
.L_1087:
        /*0028*/ 	.word	0x00000001
        /*002c*/ 	.byte	0x10, 0x39, 0x01, 0x00, 0x01, 0x00, 0x00, 0x00, 0xb0, 0x3a, 0x01, 0x00


	//----- nvinfo : EIATTR_MERCURY_ISA_VERSION
	.align		4
.L_1088:
        /*0038*/ 	.byte	0x03, 0x5f
        /*003a*/ 	.short	0x0101


	//----- nvinfo : EIATTR_COOP_GROUP_MASK_REGIDS
	.align		4
        /*003c*/ 	.byte	0x04, 0x29
        /*003e*/ 	.short	(.L_1090 - .L_1089)


	//   ....[0]....
.L_1089:
        /*0040*/ 	.word	0xffffffff


	//   ....[1]....
        /*0044*/ 	.word	0xffffffff


	//   ....[2]....
        /*0048*/ 	.word	0xffffffff


	//   ....[3]....
        /*004c*/ 	.word	0xffffffff


	//   ....[4]....
        /*0050*/ 	.word	0xffffffff


	//   ....[5]....
        /*0054*/ 	.word	0xffffffff


	//   ....[6]....
        /*0058*/ 	.word	0xffffffff


	//   ....[7]....
        /*005c*/ 	.word	0xffffffff


	//   ....[8]....
        /*0060*/ 	.word	0xffffffff


	//   ....[9]....
        /*0064*/ 	.word	0xffffffff


	//   ....[10]....
        /*0068*/ 	.word	0xffffffff


	//   ....[11]....
        /*006c*/ 	.word	0xffffffff


	//   ....[12]....
        /*0070*/ 	.word	0xffffffff


	//   ....[13]....
        /*0074*/ 	.word	0xffffffff


	//   ....[14]....
        /*0078*/ 	.word	0xffffffff


	//   ....[15]....
        /*007c*/ 	.word	0xffffffff


	//----- nvinfo : EIATTR_COOP_GROUP_INSTR_OFFSETS
	.align		4
.L_1090:
        /*0080*/ 	.byte	0x04, 0x28
        /*0082*/ 	.short	(.L_1092 - .L_1091)


	//   ....[0]....
.L_1091:
        /*0084*/ 	.word	0x0000dd10


	//   ....[1]....
        /*0088*/ 	.word	0x0000dd30


	//   ....[2]....
        /*008c*/ 	.word	0x0000e770


	//   ....[3]....
        /*0090*/ 	.word	0x0000e7c0


	//   ....[4]....
        /*0094*/ 	.word	0x00013f40


	//   ....[5]....
        /*0098*/ 	.word	0x00013f60


	//   ....[6]....
        /*009c*/ 	.word	0x000149e0


	//   ....[7]....
        /*00a0*/ 	.word	0x00014a60


	//   ....[8]....
        /*00a4*/ 	.word	0x00019350


	//   ....[9]....
        /*00a8*/ 	.word	0x00019370


	//   ....[10]....
        /*00ac*/ 	.word	0x000193a0


	//   ....[11]....
        /*00b0*/ 	.word	0x000193b0


	//   ....[12]....
        /*00b4*/ 	.word	0x0001b800


	//   ....[13]....
        /*00b8*/ 	.word	0x0001b840


	//   ....[14]....
        /*00bc*/ 	.word	0x0001b8b0


	//   ....[15]....
        /*00c0*/ 	.word	0x0001b8c0


	//----- nvinfo : EIATTR_EXIT_INSTR_OFFSETS
	.align		4
.L_1092:
        /*00c4*/ 	.byte	0x04, 0x1c
        /*00c6*/ 	.short	(.L_1094 - .L_1093)


	//   ....[0]....
.L_1093:
        /*00c8*/ 	.word	0x00000350


	//   ....[1]....
        /*00cc*/ 	.word	0x00000980


	//   ....[2]....
        /*00d0*/ 	.word	0x000009b0


	//   ....[3]....
        /*00d4*/ 	.word	0x0001c400


	//   ....[4]....
        /*00d8*/ 	.word	0x0001c4c0


	//----- nvinfo : EIATTR_CRS_STACK_SIZE
	.align		4
.L_1094:
        /*00dc*/ 	.byte	0x04, 0x1e
        /*00de*/ 	.short	(.L_1096 - .L_1095)
.L_1095:
        /*00e0*/ 	.word	0x00000000


	//----- nvinfo : EIATTR_CBANK_PARAM_SIZE
	.align		4
.L_1096:
        /*00e4*/ 	.byte	0x03, 0x19
        /*00e6*/ 	.short	0x01d0


	//----- nvinfo : EIATTR_PARAM_CBANK
	.align		4
        /*00e8*/ 	.byte	0x04, 0x0a
        /*00ea*/ 	.short	(.L_1098 - .L_1097)
	.align		4
.L_1097:
        /*00ec*/ 	.word	index@(.nv.constant0._ZN5flash24flash_fwd_splitkv_kernelI23Flash_fwd_kernel_traitsILi32ELi64ELi256ELi4ELb0ELb0EN7cutlass10bfloat16_tE19Flash_kernel_traitsILi32ELi64ELi256ELi4ES3_EELb1ELb0ELb0ELb0ELb1ELb1ELb0ELb1EEEvNS_16Flash_fwd_paramsE)
        /*00f0*/ 	.short	0x0210
        /*00f2*/ 	.short	0x01d0


	//----- nvinfo : EIATTR_SW_WAR
	.align		4
.L_1098:
        /*00f4*/ 	.byte	0x04, 0x36
        /*00f6*/ 	.short	(.L_1100 - .L_1099)
.L_1099:
        /*00f8*/ 	.word	0x00000008
.L_1100:


//--------------------- .nv.info._ZN5flash24flash_fwd_splitkv_kernelI23Flash_fwd_kernel_traitsILi32ELi64ELi256ELi4ELb0ELb0EN7cutlass10bfloat16_tE19Flash_kernel_traitsILi32ELi64ELi256ELi4ES3_EELb1ELb0ELb1ELb0ELb0ELb0ELb0ELb1EEEvNS_16Flash_fwd_paramsE --------------------------
	.section	.nv.info._ZN5flash24flash_fwd_splitkv_kernelI23Flash_fwd_kernel_traitsILi32ELi64ELi256ELi4ELb0ELb0EN7cutlass10bfloat16_tE19Flash_kernel_traitsILi32ELi64ELi256ELi4ES3_EELb1ELb0ELb1ELb0ELb0ELb0ELb0ELb1EEEvNS_16Flash_fwd_paramsE,"",@"SHT_CUDA_INFO"
	.sectionflags	@""
	.align	4


	//----- nvinfo : EIATTR_CUDA_API_VERSION
	.align		4
        /*0000*/ 	.byte	0x04, 0x37
        /*0002*/ 	.short	(.L_1102 - .L_1101)
.L_1101:
        /*0004*/ 	.word	0x00000082


	//----- nvinfo : EIATTR_KPARAM_INFO
	.align		4
.L_1102:
        /*0008*/ 	.byte	0x04, 0x17
        /*000a*/ 	.short	(.L_1104 - .L_1103)
.L_1103:
        /*000c*/ 	.word	0x00000000
        /*0010*/ 	.short	0x0000
        /*0012*/ 	.short	0x0000
        /*0014*/ 	.byte	0x00, 0xf0, 0x41, 0x07


	//----- nvinfo : EIATTR_SPARSE_MMA_MASK
	.align		4
.L_1104:
        /*0018*/ 	.byte	0x03, 0x50
        /*001a*/ 	.short	0x0000


	//----- nvinfo : EIATTR_MAXREG_COUNT
	.align		4
        /*001c*/ 	.byte	0x03, 0x1b
        /*001e*/ 	.short	0x00ff


	//----- nvinfo : EIATTR_NUM_BARRIERS
	.align		4
        /*0020*/ 	.byte	0x02, 0x4c
        /*0022*/ 	.byte	0x01
	.zero		1


	//----- nvinfo : EIATTR_MERCURY_ISA_VERSION
	.align		4
        /*0024*/ 	.byte	0x03, 0x5f
        /*0026*/ 	.short	0x0101


	//----- nvinfo : EIATTR_COOP_GROUP_MASK_REGIDS
	.align		4
        /*0028*/ 	.byte	0x04, 0x29
        /*002a*/ 	.short	(.L_1106 - .L_1105)


	//   ....[0]....
.L_1105:
        /*002c*/ 	.word	0xffffffff


	//   ....[1]....
        /*0030*/ 	.word	0xffffffff


	//   ....[2]....
        /*0034*/ 	.word	0xffffffff


	//   ....[3]....
        /*0038*/ 	.word	0xffffffff


	//   ....[4]....
        /*003c*/ 	.word	0xffffffff


	//   ....[5]....
        /*0040*/ 	.word	0xffffffff


	//   ....[6]....
        /*0044*/ 	.word	0xffffffff


	//   ....[7]....
        /*0048*/ 	.word	0xffffffff


	//   ....[8]....
        /*004c*/ 	.word	0xffffffff


	//   ....[9]....
        /*0050*/ 	.word	0xffffffff


	//   ....[10]....
        /*0054*/ 	.word	0xffffffff


	//   ....[11]....
        /*0058*/ 	.word	0xffffffff


	//   ....[12]....
        /*005c*/ 	.word	0xffffffff


	//   ....[13]....
        /*0060*/ 	.word	0xffffffff


	//   ....[14]....
        /*0064*/ 	.word	0xffffffff


	//   ....[15]....
        /*0068*/ 	.word	0xffffffff


	//----- nvinfo : EIATTR_COOP_GROUP_INSTR_OFFSETS
	.align		4
.L_1106:
        /*006c*/ 	.byte	0x04, 0x28
        /*006e*/ 	.short	(.L_1108 - .L_1107)


	//   ....[0]....
.L_1107:
        /*0070*/ 	.word	0x0000f800


	//   ....[1]....
        /*0074*/ 	.word	0x0000f820


	//   ....[2]....
        /*0078*/ 	.word	0x000102d0


	//   ....[3]....
        /*007c*/ 	.word	0x00010330


	//   ....[4]....
        /*0080*/ 	.word	0x00016800


	//   ....[5]....
        /*0084*/ 	.word	0x00016820


	//   ....[6]....
        /*0088*/ 	.word	0x00016890


	//   ....[7]....
        /*008c*/ 	.word	0x00016a60


	//   ....[8]....
        /*0090*/ 	.word	0x0001c0b0


	//   ....[9]....
        /*0094*/ 	.word	0x0001c0d0


	//   ....[10]....
        /*0098*/ 	.word	0x0001c100


	//   ....[11]....
        /*009c*/ 	.word	0x0001c110


	//   ....[12]....
        /*00a0*/ 	.word	0x0001e560


	//   ....[13]....
        /*00a4*/ 	.word	0x0001e5a0


	//   ....[14]....
        /*00a8*/ 	.word	0x0001e610


	//   ....[15]....
        /*00ac*/ 	.word	0x0001e620


	//----- nvinfo : EIATTR_EXIT_INSTR_OFFSETS
	.align		4
.L_1108:
        /*00b0*/ 	.byte	0x04, 0x1c
        /*00b2*/ 	.short	(.L_1110 - .L_1109)


	//   ....[0]....
.L_1109:
        /*00b4*/ 	.word	0x000004d0


	//   ....[1]....
        /*00b8*/ 	.word	0x00000b50


	//   ....[2]....
        /*00bc*/ 	.word	0x00000b80


	//   ....[3]....
        /*00c0*/ 	.word	0x0001f1b0


	//   ....[4]....
        /*00c4*/ 	.word	0x0001f280


	//----- nvinfo : EIATTR_CRS_STACK_SIZE
	.align		4
.L_1110:
        /*00c8*/ 	.byte	0x04, 0x1e
        /*00ca*/ 	.short	(.L_1112 - .L_1111)
.L_1111:
        /*00cc*/ 	.word	0x00000000


	//----- nvinfo : EIATTR_CBANK_PARAM_SIZE
	.align		4
.L_1112:
        /*00d0*/ 	.byte	0x03, 0x19
        /*00d2*/ 	.short	0x01d0


	//----- nvinfo : EIATTR_PARAM_CBANK
	.align		4
        /*00d4*/ 	.byte	0x04, 0x0a
        /*00d6*/ 	.short	(.L_1114 - .L_1113)
	.align		4
.L_1113:
        /*00d8*/ 	.word	index@(.nv.constant0._ZN5flash24flash_fwd_splitkv_kernelI23Flash_fwd_kernel_traitsILi32ELi64ELi256ELi4ELb0ELb0EN7cutlass10bfloat16_tE19Flash_kernel_traitsILi32ELi64ELi256ELi4ES3_EELb1ELb0ELb1ELb0ELb0ELb0ELb0ELb1EEEvNS_16Flash_fwd_paramsE)
        /*00dc*/ 	.short	0x0210
        /*00de*/ 	.short	0x01d0


	//----- nvinfo : EIATTR_SW_WAR
	.align		4
.L_1114:
        /*00e0*/ 	.byte	0x04, 0x36
        /*00e2*/ 	.short	(.L_1116 - .L_1115)
.L_1115:
        /*00e4*/ 	.word	0x00000008
.L_1116:


//--------------------- .nv.info._ZN5flash24flash_fwd_splitkv_kernelI23Flash_fwd_kernel_traitsILi32ELi64ELi256ELi4ELb0ELb0EN7cutlass10bfloat16_tE19Flash_kernel_traitsILi32ELi64ELi256ELi4ES3_EELb1ELb0ELb1ELb0ELb0ELb1ELb0ELb1EEEvNS_16Flash_fwd_paramsE --------------------------
	.section	.nv.info._ZN5flash24flash_fwd_splitkv_kernelI23Flash_fwd_kernel_traitsILi32ELi64ELi256ELi4ELb0ELb0EN7cutlass10bfloat16_tE19Flash_kernel_traitsILi32ELi64ELi256ELi4ES3_EELb1ELb0ELb1ELb0ELb0ELb1ELb0ELb1EEEvNS_16Flash_fwd_paramsE,"",@"SHT_CUDA_INFO"
	.sectionflags	@""
	.align	4


	//----- nvinfo : EIATTR_CUDA_API_VERSION
	.align		4
        /*0000*/ 	.byte	0x04, 0x37
        /*0002*/ 	.short	(.L_1118 - .L_1117)
.L_1117:
        /*0004*/ 	.word	0x00000082


	//----- nvinfo : EIATTR_KPARAM_INFO
	.align		4
.L_1118:
        /*0008*/ 	.byte	0x04, 0x17
        /*000a*/ 	.short	(.L_1120 - .L_1119)
.L_1119:
        /*000c*/ 	.word	0x00000000
        /*0010*/ 	.short	0x0000
        /*0012*/ 	.short	0x0000
        /*0014*/ 	.byte	0x00, 0xf0, 0x41, 0x07


	//----- nvinfo : EIATTR_SPARSE_MMA_MASK
	.align		4
.L_1120:
        /*0018*/ 	.byte	0x03, 0x50
        /*001a*/ 	.short	0x0000


	//----- nvinfo : EIATTR_MAXREG_COUNT
	.align		4
        /*001c*/ 	.byte	0x03, 0x1b
        /*001e*/ 	.short	0x00ff


	//----- nvinfo : EIATTR_NUM_BARRIERS
	.align		4
        /*0020*/ 	.byte	0x02, 0x4c
        /*0022*/ 	.byte	0x01
	.zero		1


	//----- nvinfo : EIATTR_MERCURY_ISA_VERSION
	.align		4
        /*0024*/ 	.byte	0x03, 0x5f
        /*0026*/ 	.short	0x0101


	//----- nvinfo : EIATTR_COOP_GROUP_MASK_REGIDS
	.align		4
        /*0028*/ 	.byte	0x04, 0x29
        /*002a*/ 	.short	(.L_1122 - .L_1121)


	//   ....[0]....
.L_1121:
        /*002c*/ 	.word	0xffffffff


	//   ....[1]....
        /*0030*/ 	.word	0xffffffff


	//   ....[2]....
        /*0034*/ 	.word	0xffffffff


	//   ....[3]....
        /*0038*/ 	.word	0xffffffff


	//   ....[4]....
        /*003c*/ 	.word	0xffffffff


	//   ....[5]....
        /*0040*/ 	.word	0xffffffff


	//   ....[6]....
        /*0044*/ 	.word	0xffffffff


	//   ....[7]....
        /*0048*/ 	.word	0xffffffff


	//   ....[8]....
        /*004c*/ 	.word	0xffffffff


	//   ....[9]....
        /*0050*/ 	.word	0xffffffff


	//   ....[10]....
        /*0054*/ 	.word	0xffffffff


	//   ....[11]....
        /*0058*/ 	.word	0xffffffff


	//   ....[12]....
        /*005c*/ 	.word	0xffffffff


	//   ....[13]....
        /*0060*/ 	.word	0xffffffff


	//   ....[14]....
        /*0064*/ 	.word	0xffffffff


	//   ....[15]....
        /*0068*/ 	.word	0xffffffff


	//----- nvinfo : EIATTR_COOP_GROUP_INSTR_OFFSETS
	.align		4
.L_1122:
        /*006c*/ 	.byte	0x04, 0x28
        /*006e*/ 	.short	(.L_1124 - .L_1123)


	//   ....[0]....
.L_1123:
        /*0070*/ 	.word	0x000102d0


	//   ....[1]....
        /*0074*/ 	.word	0x000102f0


	//   ....[2]....
        /*0078*/ 	.word	0x00010cd0


	//   ....[3]....
        /*007c*/ 	.word	0x00010d30


	//   ....[4]....
        /*0080*/ 	.word	0x00017f30


	//   ....[5]....
        /*0084*/ 	.word	0x00017f50


	//   ....[6]....
        /*0088*/ 	.word	0x00018910


	//   ....[7]....
        /*008c*/ 	.word	0x00018970


	//   ....[8]....
        /*0090*/ 	.word	0x0001e980


	//   ....[9]....
        /*0094*/ 	.word	0x0001ea10


	//   ....[10]....
        /*0098*/ 	.word	0x0001f040


	//   ....[11]....
        /*009c*/ 	.word	0x0001f120


	//   ....[12]....
        /*00a0*/ 	.word	0x00020ff0


	//   ....[13]....
        /*00a4*/ 	.word	0x00021030


	//   ....[14]....
        /*00a8*/ 	.word	0x00021090


	//   ....[15]....
        /*00ac*/ 	.word	0x000210b0


	//----- nvinfo : EIATTR_EXIT_INSTR_OFFSETS
	.align		4
.L_1124:
        /*00b0*/ 	.byte	0x04, 0x1c
        /*00b2*/ 	.short	(.L_1126 - .L_1125)


	//   ....[0]....
.L_1125:
        /*00b4*/ 	.word	0x000004d0


	//   ....[1]....
        /*00b8*/ 	.word	0x00000b50


	//   ....[2]....
        /*00bc*/ 	.word	0x00000b80


	//   ....[3]....
        /*00c0*/ 	.word	0x00021c30


	//   ....[4]....
        /*00c4*/ 	.word	0x00021cf0


	//----- nvinfo : EIATTR_CRS_STACK_SIZE
	.align		4
.L_1126:
        /*00c8*/ 	.byte	0x04, 0x1e
        /*00ca*/ 	.short	(.L_1128 - .L_1127)
.L_1127:
        /*00cc*/ 	.word	0x00000000


	//----- nvinfo : EIATTR_CBANK_PARAM_SIZE
	.align		4
.L_1128:
        /*00d0*/ 	.byte	0x03, 0x19
        /*00d2*/ 	.short	0x01d0


	//----- nvinfo : EIATTR_PARAM_CBANK
	.align		4
        /*00d4*/ 	.byte	0x04, 0x0a
        /*00d6*/ 	.short	(.L_1130 - .L_1129)
	.align		4
.L_1129:
        /*00d8*/ 	.word	index@(.nv.constant0._ZN5flash24flash_fwd_splitkv_kernelI23Flash_fwd_kernel_traitsILi32ELi64ELi256ELi4ELb0ELb0EN7cutlass10bfloat16_tE19Flash_kernel_traitsILi32ELi64ELi256ELi4ES3_EELb1ELb0ELb1ELb0ELb0ELb1ELb0ELb1EEEvNS_16Flash_fwd_paramsE)
        /*00dc*/ 	.short	0x0210
        /*00de*/ 	.short	0x01d0


	//----- nvinfo : EIATTR_SW_WAR
	.align		4
.L_1130:
        /*00e0*/ 	.byte	0x04, 0x36
        /*00e2*/ 	.short	(.L_1132 - .L_1131)
.L_1131:
        /*00e4*/ 	.word	0x00000008
.L_1132:


//--------------------- .nv.info._ZN5flash24flash_fwd_splitkv_kernelI23Flash_fwd_kernel_traitsILi32ELi64ELi256ELi4ELb0ELb0EN7cutlass10bfloat16_tE19Flash_kernel_traitsILi32ELi64ELi256ELi4ES3_EELb1ELb0ELb0ELb0ELb1ELb0ELb1ELb0EEEvNS_16Flash_fwd_paramsE --------------------------
	.section	.nv.info._ZN5flash24flash_fwd_splitkv_kernelI23Flash_fwd_kernel_traitsILi32ELi64ELi256ELi4ELb0ELb0EN7cutlass10bfloat16_tE19Flash_kernel_traitsILi32ELi64ELi256ELi4ES3_EELb1ELb0ELb0ELb0ELb1ELb0ELb1ELb0EEEvNS_16Flash_fwd_paramsE,"",@"SHT_CUDA_INFO"
	.sectionflags	@""
	.align	4


	//----- nvinfo : EIATTR_CUDA_API_VERSION
	.align		4
        /*0000*/ 	.byte	0x04, 0x37
        /*0002*/ 	.short	(.L_1134 - .L_1133)
.L_1133:
        /*0004*/ 	.word	0x00000082


	//----- nvinfo : EIATTR_KPARAM_INFO
	.align		4
.L_1134:
        /*0008*/ 	.byte	0x04, 0x17
        /*000a*/ 	.short	(.L_1136 - .L_1135)
.L_1135:
        /*000c*/ 	.word	0x00000000
        /*0010*/ 	.short	0x0000
        /*0012*/ 	.short	0x0000
        /*0014*/ 	.byte	0x00, 0xf0, 0x41, 0x07


	//----- nvinfo : EIATTR_SPARSE_MMA_MASK
	.align		4
.L_1136:
        /*0018*/ 	.byte	0x03, 0x50
        /*001a*/ 	.short	0x0000


	//----- nvinfo : EIATTR_MAXREG_COUNT
	.align		4
        /*001c*/ 	.byte	0x03, 0x1b
        /*001e*/ 	.short	0x00ff


	//----- nvinfo : EIATTR_NUM_BARRIERS
	.align		4
        /*0020*/ 	.byte	0x02, 0x4c
        /*0022*/ 	.byte	0x01
	.zero		1


	//----- nvinfo : EIATTR_MERCURY_ISA_VERSION
	.align		4
        /*0024*/ 	.byte	0x03, 0x5f
        /*0026*/ 	.short	0x0101


	//----- nvinfo : EIATTR_COOP_GROUP_MASK_REGIDS
	.align		4
        /*0028*/ 	.byte	0x04, 0x29
        /*002a*/ 	.short	(.L_1138 - .L_1137)


	//   ....[0]....
.L_1137:
        /*002c*/ 	.word	0xffffffff


	//   ....[1]....
        /*0030*/ 	.word	0xffffffff


	//   ....[2]....
        /*0034*/ 	.word	0xffffffff


	//   ....[3]....
        /*0038*/ 	.word	0xffffffff


	//   ....[4]....
        /*003c*/ 	.word	0xffffffff


	//   ....[5]....
        /*0040*/ 	.word	0xffffffff


	//   ....[6]....
        /*0044*/ 	.word	0xffffffff


	//   ....[7]....
        /*0048*/ 	.word	0xffffffff


	//   ....[8]....
        /*004c*/ 	.word	0xffffffff


	//   ....[9]....
        /*0050*/ 	.word	0xffffffff


	//   ....[10]....
        /*0054*/ 	.word	0xffffffff


	//   ....[11]....
        /*0058*/ 	.word	0xffffffff


	//   ....[12]....
        /*005c*/ 	.word	0xffffffff


	//   ....[13]....
        /*0060*/ 	.word	0xffffffff


	//   ....[14]....
        /*0064*/ 	.word	0xffffffff


	//   ....[15]....
        /*0068*/ 	.word	0xffffffff


	//----- nvinfo : EIATTR_COOP_GROUP_INSTR_OFFSETS
	.align		4
.L_1138:
        /*006c*/ 	.byte	0x04, 0x28
        /*006e*/ 	.short	(.L_1140 - .L_1139)


	//   ....[0]....
.L_1139:
        /*0070*/ 	.word	0x00005220


	//   ....[1]....
        /*0074*/ 	.word	0x00005240


	//   ....[2]....
        /*0078*/ 	.word	0x00005c90


	//   ....[3]....
        /*007c*/ 	.word	0x00005cf0


	//   ....[4]....
        /*0080*/ 	.word	0x0000a3c0


	//   ....[5]....
        /*0084*/ 	.word	0x0000a3e0


	//   ....[6]....
        /*0088*/ 	.word	0x0000ae00


	//   ....[7]....
        /*008c*/ 	.word	0x0000ae60


	//   ....[8]....
        /*0090*/ 	.word	0x0000e740


	//   ....[9]....
        /*0094*/ 	.word	0x0000e760


	//   ....[10]....
        /*0098*/ 	.word	0x0000e790


	//   ....[11]....
        /*009c*/ 	.word	0x0000e7a0


	//   ....[12]....
        /*00a0*/ 	.word	0x00010bf0


	//   ....[13]....
        /*00a4*/ 	.word	0x00010c30


	//   ....[14]....
        /*00a8*/ 	.word	0x00010cd0


	//   ....[15]....
        /*00ac*/ 	.word	0x00010ce0


	//----- nvinfo : EIATTR_EXIT_INSTR_OFFSETS
	.align		4
.L_1140:
        /*00b0*/ 	.byte	0x04, 0x1c
        /*00b2*/ 	.short	(.L_1142 - .L_1141)


	//   ....[0]....
.L_1141:
        /*00b4*/ 	.word	0x00000450


	//   ....[1]....
        /*00b8*/ 	.word	0x00000ab0


	//   ....[2]....
        /*00bc*/ 	.word	0x00000ae0


	//   ....[3]....
        /*00c0*/ 	.word	0x00011740


	//   ....[4]....
        /*00c4*/ 	.word	0x00011760


	//----- nvinfo : EIATTR_CRS_STACK_SIZE
	.align		4
.L_1142:
        /*00c8*/ 	.byte	0x04, 0x1e
        /*00ca*/ 	.short	(.L_1144 - .L_1143)
.L_1143:
        /*00cc*/ 	.word	0x00000000


	//----- nvinfo : EIATTR_CBANK_PARAM_SIZE
	.align		4
.L_1144:
        /*00d0*/ 	.byte	0x03, 0x19
        /*00d2*/ 	.short	0x01d0


	//----- nvinfo : EIATTR_PARAM_CBANK
	.align		4
        /*00d4*/ 	.byte	0x04, 0x0a
        /*00d6*/ 	.short	(.L_1146 - .L_1145)
	.align		4
.L_1145:
        /*00d8*/ 	.word	index@(.nv.constant0._ZN5flash24flash_fwd_splitkv_kernelI23Flash_fwd_kernel_traitsILi32ELi64ELi256ELi4ELb0ELb0EN7cutlass10bfloat16_tE19Flash_kernel_traitsILi32ELi64ELi256ELi4ES3_EELb1ELb0ELb0ELb0ELb1ELb0ELb1ELb0EEEvNS_16Flash_fwd_paramsE)
        /*00dc*/ 	.short	0x0210
        /*00de*/ 	.short	0x01d0


	//----- nvinfo : EIATTR_SW_WAR
	.align		4
.L_1146:
        /*00e0*/ 	.byte	0x04, 0x36
        /*00e2*/ 	.short	(.L_1148 - .L_1147)
.L_1147:
        /*00e4*/ 	.word	0x00000008
.L_1148:


//--------------------- .nv.info._ZN5flash24flash_fwd_splitkv_kernelI23Flash_fwd_kernel_traitsILi32ELi64ELi256ELi4ELb0ELb0EN7cutlass10bfloat16_tE19Flash_kernel_traitsILi32ELi64ELi256ELi4ES3_EELb1ELb0ELb0ELb0ELb1ELb1ELb1ELb0EEEvNS_16Flash_fwd_paramsE --------------------------
	.section	.nv.info._ZN5flash24flash_fwd_splitkv_kernelI23Flash_fwd_kernel_traitsILi32ELi64ELi256ELi4ELb0ELb0EN7cutlass10bfloat16_tE19Flash_kernel_traitsILi32ELi64ELi256ELi4ES3_EELb1ELb0ELb0ELb0ELb1ELb1ELb1ELb0EEEvNS_16Flash_fwd_paramsE,"",@"SHT_CUDA_INFO"
	.sectionflags	@""
	.align	4


	//----- nvinfo : EIATTR_CUDA_API_VERSION
	.align		4
        /*0000*/ 	.byte	0x04, 0x37
        /*0002*/ 	.short	(.L_1150 - .L_1149)
.L_1149:
        /*0004*/ 	.word	0x00000082


	//----- nvinfo : EIATTR_KPARAM_INFO
	.align		4
.L_1150:
        /*0008*/ 	.byte	0x04, 0x17
        /*000a*/ 	.short	(.L_1152 - .L_1151)
.L_1151:
        /*000c*/ 	.word	0x00000000
        /*0010*/ 	.short	0x0000
        /*0012*/ 	.short	0x0000
        /*0014*/ 	.byte	0x00, 0xf0, 0x41, 0x07


	//----- nvinfo : EIATTR_SPARSE_MMA_MASK
	.align		4
.L_1152:
        /*0018*/ 	.byte	0x03, 0x50
        /*001a*/ 	.short	0x0000


	//----- nvinfo : EIATTR_MAXREG_COUNT
	.align		4
        /*001c*/ 	.byte	0x03, 0x1b
        /*001e*/ 	.short	0x00ff


	//----- nvinfo : EIATTR_NUM_BARRIERS
	.align		4
        /*0020*/ 	.byte	0x02, 0x4c
        /*0022*/ 	.byte	0x01
	.zero		1


	//----- nvinfo : EIATTR_MERCURY_ISA_VERSION
	.align		4
        /*0024*/ 	.byte	0x03, 0x5f
        /*0026*/ 	.short	0x0101


	//----- nvinfo : EIATTR_COOP_GROUP_MASK_REGIDS
	.align		4
        /*0028*/ 	.byte	0x04, 0x29
        /*002a*/ 	.short	(.L_1154 - .L_1153)


	//   ....[0]....
.L_1153:
        /*002c*/ 	.word	0xffffffff


	//   ....[1]....
        /*0030*/ 	.word	0xffffffff


	//   ....[2]....
        /*0034*/ 	.word	0xffffffff


	//   ....[3]....
        /*0038*/ 	.word	0xffffffff


	//   ....[4]....
        /*003c*/ 	.word	0xffffffff


	//   ....[5]....
        /*0040*/ 	.word	0xffffffff


	//   ....[6]....
        /*0044*/ 	.word	0xffffffff


	//   ....[7]....
        /*0048*/ 	.word	0xffffffff


	//   ....[8]....
        /*004c*/ 	.word	0xffffffff


	//   ....[9]....
        /*0050*/ 	.word	0xffffffff


	//   ....[10]....
        /*0054*/ 	.word	0xffffffff


	//   ....[11]....
        /*0058*/ 	.word	0xffffffff


	//   ....[12]....
        /*005c*/ 	.word	0xffffffff


	//   ....[13]....
        /*0060*/ 	.word	0xffffffff


	//   ....[14]....
        /*0064*/ 	.word	0xffffffff


	//   ....[15]....
        /*0068*/ 	.word	0xffffffff


	//----- nvinfo : EIATTR_COOP_GROUP_INSTR_OFFSETS
	.align		4
.L_1154:
        /*006c*/ 	.byte	0x04, 0x28
        /*006e*/ 	.short	(.L_1156 - .L_1155)


	//   ....[0]....
.L_1155:
        /*0070*/ 	.word	0x00006400


	//   ....[1]....
        /*0074*/ 	.word	0x00006420


	//   ....[2]....
        /*0078*/ 	.word	0x00006dc0


	//   ....[3]....
        /*007c*/ 	.word	0x00006e00


	//   ....[4]....
        /*0080*/ 	.word	0x0000c720


	//   ....[5]....
        /*0084*/ 	.word	0x0000c740


	//   ....[6]....
        /*0088*/ 	.word	0x0000cef0


	//   ....[7]....
        /*008c*/ 	.word	0x0000cf50


	//   ....[8]....
        /*0090*/ 	.word	0x00011bf0


	//   ....[9]....
        /*0094*/ 	.word	0x00011c10


	//   ....[10]....
        /*0098*/ 	.word	0x00011c40


	//   ....[11]....
        /*009c*/ 	.word	0x00011c50


	//   ....[12]....
        /*00a0*/ 	.word	0x00014080


	//   ....[13]....
        /*00a4*/ 	.word	0x000140c0


	//   ....[14]....
        /*00a8*/ 	.word	0x00014140


	//   ....[15]....
        /*00ac*/ 	.word	0x00014150


	//----- nvinfo : EIATTR_EXIT_INSTR_OFFSETS
	.align		4
.L_1156:
        /*00b0*/ 	.byte	0x04, 0x1c
        /*00b2*/ 	.short	(.L_1158 - .L_1157)


	//   ....[0]....
.L_1157:
        /*00b4*/ 	.word	0x00000450


	//   ....[1]....
        /*00b8*/ 	.word	0x00000ae0


	//   ....[2]....
        /*00bc*/ 	.word	0x00000b10


	//   ....[3]....
        /*00c0*/ 	.word	0x00014bd0


	//   ....[4]....
        /*00c4*/ 	.word	0x00014bf0


	//----- nvinfo : EIATTR_CRS_STACK_SIZE
	.align		4
.L_1158:
        /*00c8*/ 	.byte	0x04, 0x1e
        /*00ca*/ 	.short	(.L_1160 - .L_1159)
.L_1159:
        /*00cc*/ 	.word	0x00000000


	//----- nvinfo : EIATTR_CBANK_PARAM_SIZE
	.align		4
.L_1160:
        /*00d0*/ 	.byte	0x03, 0x19
        /*00d2*/ 	.short	0x01d0


	//----- nvinfo : EIATTR_PARAM_CBANK
	.align		4
        /*00d4*/ 	.byte	0x04, 0x0a
        /*00d6*/ 	.short	(.L_1162 - .L_1161)
	.align		4
.L_1161:
        /*00d8*/ 	.word	index@(.nv.constant0._ZN5flash24flash_fwd_splitkv_kernelI23Flash_fwd_kernel_traitsILi32ELi64ELi256ELi4ELb0ELb0EN7cutlass10bfloat16_tE19Flash_kernel_traitsILi32ELi64ELi256ELi4ES3_EELb1ELb0ELb0ELb0ELb1ELb1ELb1ELb0EEEvNS_16Flash_fwd_paramsE)
        /*00dc*/ 	.short	0x0210
        /*00de*/ 	.short	0x01d0


	//----- nvinfo : EIATTR_SW_WAR
	.align		4
.L_1162:
        /*00e0*/ 	.byte	0x04, 0x36
        /*00e2*/ 	.short	(.L_1164 - .L_1163)
.L_1163:
        /*00e4*/ 	.word	0x00000008
.L_1164:


//--------------------- .nv.info._ZN5flash24flash_fwd_splitkv_kernelI23Flash_fwd_kernel_traitsILi32ELi64ELi256ELi4ELb0ELb0EN7cutlass10bfloat16_tE19Flash_kernel_traitsILi32ELi64ELi256ELi4ES3_EELb1ELb0ELb1ELb0ELb0ELb0ELb1ELb0EEEvNS_16Flash_fwd_paramsE --------------------------
	.section	.nv.info._ZN5flash24flash_fwd_splitkv_kernelI23Flash_fwd_kernel_traitsILi32ELi64ELi256ELi4ELb0ELb0EN7cutlass10bfloat16_tE19Flash_kernel_traitsILi32ELi64ELi256ELi4ES3_EELb1ELb0ELb1ELb0ELb0ELb0ELb1ELb0EEEvNS_16Flash_fwd_paramsE,"",@"SHT_CUDA_INFO"
	.sectionflags	@""
	.align	4


	//----- nvinfo : EIATTR_CUDA_API_VERSION
	.align		4
        /*0000*/ 	.byte	0x04, 0x37
        /*0002*/ 	.short	(.L_1166 - .L_1165)
.L_1165:
        /*0004*/ 	.word	0x00000082


	//----- nvinfo : EIATTR_KPARAM_INFO
	.align		4
.L_1166:
        /*0008*/ 	.byte	0x04, 0x17
        /*000a*/ 	.short	(.L_1168 - .L_1167)
.L_1167:
        /*000c*/ 	.word	0x00000000
        /*0010*/ 	.short	0x0000
        /*0012*/ 	.short	0x0000
        /*0014*/ 	.byte	0x00, 0xf0, 0x41, 0x07


	//----- nvinfo : EIATTR_SPARSE_MMA_MASK
	.align		4
.L_1168:
        /*0018*/ 	.byte	0x03, 0x50
        /*001a*/ 	.short	0x0000


	//----- nvinfo : EIATTR_MAXREG_COUNT
	.align		4
        /*001c*/ 	.byte	0x03, 0x1b
        /*001e*/ 	.short	0x00ff


	//----- nvinfo : EIATTR_NUM_BARRIERS
	.align		4
        /*0020*/ 	.byte	0x02, 0x4c
        /*0022*/ 	.byte	0x01
	.zero		1


	//----- nvinfo : EIATTR_MERCURY_ISA_VERSION
	.align		4
        /*0024*/ 	.byte	0x03, 0x5f
        /*0026*/ 	.short	0x0101


	//----- nvinfo : EIATTR_INT_WARP_WIDE_INSTR_OFFSETS
	.align		4
        /*0028*/ 	.byte	0x04, 0x31
        /*002a*/ 	.short	(.L_1170 - .L_1169)


	//   ....[0]....
.L_1169:
        /*002c*/ 	.word	0x000069c0


	//   ....[1]....
        /*0030*/ 	.word	0x0000da50


	//----- nvinfo : EIATTR_COOP_GROUP_MASK_REGIDS
	.align		4
.L_1170:
        /*0034*/ 	.byte	0x04, 0x29
        /*0036*/ 	.short	(.L_1172 - .L_1171)


	//   ....[0]....
.L_1171:
        /*0038*/ 	.word	0xffffffff


	//   ....[1]....
        /*003c*/ 	.word	0xffffffff


	//   ....[2]....
        /*0040*/ 	.word	0xffffffff


	//   ....[3]....
        /*0044*/ 	.word	0xffffffff


	//   ....[4]....
        /*0048*/ 	.word	0xffffffff


	//   ....[5]....
        /*004c*/ 	.word	0xffffffff


	//   ....[6]....
        /*0050*/ 	.word	0xffffffff


	//   ....[7]....
        /*0054*/ 	.word	0xffffffff


	//   ....[8]....
        /*0058*/ 	.word	0xffffffff


	//   ....[9]....
        /*005c*/ 	.word	0xffffffff


	//   ....[10]....
        /*0060*/ 	.word	0xffffffff


	//   ....[11]....
        /*0064*/ 	.word	0xffffffff


	//   ....[12]....
        /*0068*/ 	.word	0xffffffff


	//   ....[13]....
        /*006c*/ 	.word	0xffffffff


	//   ....[14]....
        /*0070*/ 	.word	0xffffffff


	//   ....[15]....
        /*0074*/ 	.word	0xffffffff


	//----- nvinfo : EIATTR_COOP_GROUP_INSTR_OFFSETS
	.align		4
.L_1172:
        /*0078*/ 	.byte	0x04, 0x28
        /*007a*/ 	.short	(.L_1174 - .L_1173)


	//   ....[0]....
.L_1173:
        /*007c*/ 	.word	0x00007450


	//   ....[1]....
        /*0080*/ 	.word	0x00007480


	//   ....[2]....
        /*0084*/ 	.word	0x00007e90


	//   ....[3]....
        /*0088*/ 	.word	0x00007f00


	//   ....[4]....
        /*008c*/ 	.word	0x0000e4e0


	//   ....[5]....
        /*0090*/ 	.word	0x0000e500


	//   ....[6]....
        /*0094*/ 	.word	0x0000eeb0


	//   ....[7]....
        /*0098*/ 	.word	0x0000ef20


	//   ....[8]....
        /*009c*/ 	.word	0x000140e0


	//   ....[9]....
        /*00a0*/ 	.word	0x000140f0


	//   ....[10]....
        /*00a4*/ 	.word	0x00014120


	//   ....[11]....
        /*00a8*/ 	.word	0x00014130


	//   ....[12]....
        /*00ac*/ 	.word	0x00016580


	//   ....[13]....
        /*00b0*/ 	.word	0x000165c0


	//   ....[14]....
        /*00b4*/ 	.word	0x00016650


	//   ....[15]....
        /*00b8*/ 	.word	0x00016660


	//----- nvinfo : EIATTR_EXIT_INSTR_OFFSETS
	.align		4
.L_1174:
        /*00bc*/ 	.byte	0x04, 0x1c
        /*00be*/ 	.short	(.L_1176 - .L_1175)


	//   ....[0]....
.L_1175:
        /*00c0*/ 	.word	0x00000620


	//   ....[1]....
        /*00c4*/ 	.word	0x00000d20


	//   ....[2]....
        /*00c8*/ 	.word	0x00000d50


	//   ....[3]....
        /*00cc*/ 	.word	0x000170c0


	//   ....[4]....
        /*00d0*/ 	.word	0x000170e0


	//----- nvinfo : EIATTR_CRS_STACK_SIZE
	.align		4
.L_1176:
        /*00d4*/ 	.byte	0x04, 0x1e
        /*00d6*/ 	.short	(.L_1178 - .L_1177)
.L_1177:
        /*00d8*/ 	.word	0x00000000


	//----- nvinfo : EIATTR_CBANK_PARAM_SIZE
	.align		4
.L_1178:
        /*00dc*/ 	.byte	0x03, 0x19
        /*00de*/ 	.short	0x01d0


	//----- nvinfo : EIATTR_PARAM_CBANK
	.align		4
        /*00e0*/ 	.byte	0x04, 0x0a
        /*00e2*/ 	.short	(.L_1180 - .L_1179)
	.align		4
.L_1179:
        /*00e4*/ 	.word	index@(.nv.constant0._ZN5flash24flash_fwd_splitkv_kernelI23Flash_fwd_kernel_traitsILi32ELi64ELi256ELi4ELb0ELb0EN7cutlass10bfloat16_tE19Flash_kernel_traitsILi32ELi64ELi256ELi4ES3_EELb1ELb0ELb1ELb0ELb0ELb0ELb1ELb0EEEvNS_16Flash_fwd_paramsE)
        /*00e8*/ 	.short	0x0210
        /*00ea*/ 	.short	0x01d0


	//----- nvinfo : EIATTR_SW_WAR
	.align		4
.L_1180:
        /*00ec*/ 	.byte	0x04, 0x36
        /*00ee*/ 	.short	(.L_1182 - .L_1181)
.L_1181:
        /*00f0*/ 	.word	0x00000008
.L_1182:


//--------------------- .nv.info._ZN5flash24flash_fwd_splitkv_kernelI23Flash_fwd_kernel_traitsILi32ELi64ELi256ELi4ELb0ELb0EN7cutlass10bfloat16_tE19Flash_kernel_traitsILi32ELi64ELi256ELi4ES3_EELb1ELb0ELb1ELb0ELb0ELb1ELb1ELb0EEEvNS_16Flash_fwd_paramsE --------------------------
	.section	.nv.info._ZN5flash24flash_fwd_splitkv_kernelI23Flash_fwd_kernel_traitsILi32ELi64ELi256ELi4ELb0ELb0EN7cutlass10bfloat16_tE19Flash_kernel_traitsILi32ELi64ELi256ELi4ES3_EELb1ELb0ELb1ELb0ELb0ELb1ELb1ELb0EEEvNS_16Flash_fwd_paramsE,"",@"SHT_CUDA_INFO"
	.sectionflags	@""
	.align	4


	//----- nvinfo : EIATTR_CUDA_API_VERSION
	.align		4
        /*0000*/ 	.byte	0x04, 0x37
        /*0002*/ 	.short	(.L_1184 - .L_1183)
.L_1183:
        /*0004*/ 	.word	0x00000082


	//----- nvinfo : EIATTR_KPARAM_INFO
	.align		4
.L_1184:
        /*0008*/ 	.byte	0x04, 0x17
        /*000a*/ 	.short	(.L_1186 - .L_1185)
.L_1185:
        /*000c*/ 	.word	0x00000000
        /*0010*/ 	.short	0x0000
        /*0012*/ 	.short	0x0000
        /*0014*/ 	.byte	0x00, 0xf0, 0x41, 0x07


	//----- nvinfo : EIATTR_SPARSE_MMA_MASK
	.align		4
.L_1186:
        /*0018*/ 	.byte	0x03, 0x50
        /*001a*/ 	.short	0x0000


	//----- nvinfo : EIATTR_MAXREG_COUNT
	.align		4
        /*001c*/ 	.byte	0x03, 0x1b
        /*001e*/ 	.short	0x00ff


	//----- nvinfo : EIATTR_NUM_BARRIERS
	.align		4
        /*0020*/ 	.byte	0x02, 0x4c
        /*0022*/ 	.byte	0x01
	.zero		1


	//----- nvinfo : EIATTR_MERCURY_ISA_VERSION
	.align		4
        /*0024*/ 	.byte	0x03, 0x5f
        /*0026*/ 	.short	0x0101


	//----- nvinfo : EIATTR_INT_WARP_WIDE_INSTR_OFFSETS
	.align		4
        /*0028*/ 	.byte	0x04, 0x31
        /*002a*/ 	.short	(.L_1188 - .L_1187)


	//   ....[0]....
.L_1187:
        /*002c*/ 	.word	0x00007b20


	//   ....[1]....
        /*0030*/ 	.word	0x0000fc40


	//----- nvinfo : EIATTR_COOP_GROUP_MASK_REGIDS
	.align		4
.L_1188:
        /*0034*/ 	.byte	0x04, 0x29
        /*0036*/ 	.short	(.L_1190 - .L_1189)


	//   ....[0]....
.L_1189:
        /*0038*/ 	.word	0xffffffff


	//   ....[1]....
        /*003c*/ 	.word	0xffffffff


	//   ....[2]....
        /*0040*/ 	.word	0xffffffff


	//   ....[3]....
        /*0044*/ 	.word	0xffffffff


	//   ....[4]....
        /*0048*/ 	.word	0xffffffff


	//   ....[5]....
        /*004c*/ 	.word	0xffffffff


	//   ....[6]....
        /*0050*/ 	.word	0xffffffff


	//   ....[7]....
        /*0054*/ 	.word	0xffffffff


	//   ....[8]....
        /*0058*/ 	.word	0xffffffff


	//   ....[9]....
        /*005c*/ 	.word	0xffffffff


	//   ....[10]....
        /*0060*/ 	.word	0xffffffff


	//   ....[11]....
        /*0064*/ 	.word	0xffffffff


	//   ....[12]....
        /*0068*/ 	.word	0xffffffff


	//   ....[13]....
        /*006c*/ 	.word	0xffffffff


	//   ....[14]....
        /*0070*/ 	.word	0xffffffff


	//   ....[15]....
        /*0074*/ 	.word	0xffffffff


	//----- nvinfo : EIATTR_COOP_GROUP_INSTR_OFFSETS
	.align		4
.L_1190:
        /*0078*/ 	.byte	0x04, 0x28
        /*007a*/ 	.short	(.L_1192 - .L_1191)


	//   ....[0]....
.L_1191:
        /*007c*/ 	.word	0x000089c0


	//   ....[1]....
        /*0080*/ 	.word	0x00008a20


	//   ....[2]....
        /*0084*/ 	.word	0x00008a40


	//   ....[3]....
        /*0088*/ 	.word	0x00008b80


	//   ....[4]....
        /*008c*/ 	.word	0x00010740


	//   ....[5]....
        /*0090*/ 	.word	0x00010760


	//   ....[6]....
        /*0094*/ 	.word	0x00011190


	//   ....[7]....
        /*0098*/ 	.word	0x000111e0


	//   ....[8]....
        /*009c*/ 	.word	0x000172e0


	//   ....[9]....
        /*00a0*/ 	.word	0x000172f0


	//   ....[10]....
        /*00a4*/ 	.word	0x00017320


	//   ....[11]....
        /*00a8*/ 	.word	0x00017330


	//   ....[12]....
        /*00ac*/ 	.word	0x00019780


	//   ....[13]....
        /*00b0*/ 	.word	0x000197c0


	//   ....[14]....
        /*00b4*/ 	.word	0x00019850


	//   ....[15]....
        /*00b8*/ 	.word	0x00019860


	//----- nvinfo : EIATTR_EXIT_INSTR_OFFSETS
	.align		4
.L_1192:
        /*00bc*/ 	.byte	0x04, 0x1c
        /*00be*/ 	.short	(.L_1194 - .L_1193)


	//   ....[0]....
.L_1193:
        /*00c0*/ 	.word	0x00000620


	//   ....[1]....
        /*00c4*/ 	.word	0x00000d30


	//   ....[2]....
        /*00c8*/ 	.word	0x00000d60


	//   ....[3]....
        /*00cc*/ 	.word	0x0001a2c0


	//   ....[4]....
        /*00d0*/ 	.word	0x0001a2e0


	//----- nvinfo : EIATTR_CRS_STACK_SIZE
	.align		4
.L_1194:
        /*00d4*/ 	.byte	0x04, 0x1e
        /*00d6*/ 	.short	(.L_1196 - .L_1195)
.L_1195:
        /*00d8*/ 	.word	0x00000000


	//----- nvinfo : EIATTR_CBANK_PARAM_SIZE
	.align		4
.L_1196:
        /*00dc*/ 	.byte	0x03, 0x19
        /*00de*/ 	.short	0x01d0


	//----- nvinfo : EIATTR_PARAM_CBANK
	.align		4
        /*00e0*/ 	.byte	0x04, 0x0a
        /*00e2*/ 	.short	(.L_1198 - .L_1197)
	.align		4
.L_1197:
        /*00e4*/ 	.word	index@(.nv.constant0._ZN5flash24flash_fwd_splitkv_kernelI23Flash_fwd_kernel_traitsILi32ELi64ELi256ELi4ELb0ELb0EN7cutlass10bfloat16_tE19Flash_kernel_traitsILi32ELi64ELi256ELi4ES3_EELb1ELb0ELb1ELb0ELb0ELb1ELb1ELb0EEEvNS_16Flash_fwd_paramsE)
        /*00e8*/ 	.short	0x0210
        /*00ea*/ 	.short	0x01d0


	//----- nvinfo : EIATTR_SW_WAR
	.align		4
.L_1198:
        /*00ec*/ 	.byte	0x04, 0x36
        /*00ee*/ 	.short	(.L_1200 - .L_1199)
.L_1199:
        /*00f0*/ 	.word	0x00000008
.L_1200:


//--------------------- .nv.info._ZN5flash24flash_fwd_splitkv_kernelI23Flash_fwd_kernel_traitsILi32ELi64ELi256ELi4ELb0ELb0EN7cutlass10bfloat16_tE19Flash_kernel_traitsILi32ELi64ELi256ELi4ES3_EELb1ELb0ELb0ELb0ELb1ELb0ELb1ELb1EEEvNS_16Flash_fwd_paramsE --------------------------
	.section	.nv.info._ZN5flash24flash_fwd_splitkv_kernelI23Flash_fwd_kernel_traitsILi32ELi64ELi256ELi4ELb0ELb0EN7cutlass10bfloat16_tE19Flash_kernel_traitsILi32ELi64ELi256ELi4ES3_EELb1ELb0ELb0ELb0ELb1ELb0ELb1ELb1EEEvNS_16Flash_fwd_paramsE,"",@"SHT_CUDA_INFO"
	.sectionflags	@""
	.align	4


	//----- nvinfo : EIATTR_CUDA_API_VERSION
	.align		4
        /*0000*/ 	.byte	0x04, 0x37
        /*0002*/ 	.short	(.L_1202 - .L_1201)
.L_1201:
        /*0004*/ 	.word	0x00000082


	//----- nvinfo : EIATTR_KPARAM_INFO
	.align		4
.L_1202:
        /*0008*/ 	.byte	0x04, 0x17
        /*000a*/ 	.short	(.L_1204 - .L_1203)
.L_1203:
        /*000c*/ 	.word	0x00000000
        /*0010*/ 	.short	0x0000
        /*0012*/ 	.short	0x0000
        /*0014*/ 	.byte	0x00, 0xf0, 0x41, 0x07


	//----- nvinfo : EIATTR_SPARSE_MMA_MASK
	.align		4
.L_1204:
        /*0018*/ 	.byte	0x03, 0x50
        /*001a*/ 	.short	0x0000


	//----- nvinfo : EIATTR_MAXREG_COUNT
	.align		4
        /*001c*/ 	.byte	0x03, 0x1b
        /*001e*/ 	.short	0x00ff


	//----- nvinfo : EIATTR_NUM_BARRIERS
	.align		4
        /*0020*/ 	.byte	0x02, 0x4c
        /*0022*/ 	.byte	0x01
	.zero		1


	//----- nvinfo : EIATTR_MERCURY_ISA_VERSION
	.align		4
        /*0024*/ 	.byte	0x03, 0x5f
        /*0026*/ 	.short	0x0101


	//----- nvinfo : EIATTR_COOP_GROUP_MASK_REGIDS
	.align		4
        /*0028*/ 	.byte	0x04, 0x29
        /*002a*/ 	.short	(.L_1206 - .L_1205)


	//   ....[0]....
.L_1205:
        /*002c*/ 	.word	0xffffffff


	//   ....[1]....
        /*0030*/ 	.word	0xffffffff


	//   ....[2]....
        /*0034*/ 	.word	0xffffffff


	//   ....[3]....
        /*0038*/ 	.word	0xffffffff


	//   ....[4]....
        /*003c*/ 	.word	0xffffffff


	//   ....[5]....
        /*0040*/ 	.word	0xffffffff


	//   ....[6]....
        /*0044*/ 	.word	0xffffffff


	//   ....[7]....
        /*0048*/ 	.word	0xffffffff


	//   ....[8]....
        /*004c*/ 	.word	0xffffffff


	//   ....[9]....
        /*0050*/ 	.word	0xffffffff


	//   ....[10]....
        /*0054*/ 	.word	0xffffffff


	//   ....[11]....
        /*0058*/ 	.word	0xffffffff


	//   ....[12]....
        /*005c*/ 	.word	0xffffffff


	//   ....[13]....
        /*0060*/ 	.word	0xffffffff


	//   ....[14]....
        /*0064*/ 	.word	0xffffffff


	//   ....[15]....
        /*0068*/ 	.word	0xffffffff


	//----- nvinfo : EIATTR_COOP_GROUP_INSTR_OFFSETS
	.align		4
.L_1206:
        /*006c*/ 	.byte	0x04, 0x28
        /*006e*/ 	.short	(.L_1208 - .L_1207)


	//   ....[0]....
.L_1207:
        /*0070*/ 	.word	0x0000cee0


	//   ....[1]....
        /*0074*/ 	.word	0x0000cf10


	//   ....[2]....
        /*0078*/ 	.word	0x0000d950


	//   ....[3]....
        /*007c*/ 	.word	0x0000d9b0


	//   ....[4]....
        /*0080*/ 	.word	0x000120d0


	//   ....[5]....
        /*0084*/ 	.word	0x00012100


	//   ....[6]....
        /*0088*/ 	.word	0x00012b20


	//   ....[7]....
        /*008c*/ 	.word	0x00012b80


	//   ....[8]....
        /*0090*/ 	.word	0x000164b0


	//   ....[9]....
        /*0094*/ 	.word	0x000164d0


	//   ....[10]....
        /*0098*/ 	.word	0x00016500


	//   ....[11]....
        /*009c*/ 	.word	0x00016510


	//   ....[12]....
        /*00a0*/ 	.word	0x00018960


	//   ....[13]....
        /*00a4*/ 	.word	0x000189a0


	//   ....[14]....
        /*00a8*/ 	.word	0x00018a40


	//   ....[15]....
        /*00ac*/ 	.word	0x00018a50


	//----- nvinfo : EIATTR_EXIT_INSTR_OFFSETS
	.align		4
.L_1208:
        /*00b0*/ 	.byte	0x04, 0x1c
        /*00b2*/ 	.short	(.L_1210 - .L_1209)


	//   ....[0]....
.L_1209:
        /*00b4*/ 	.word	0x00000450


	//   ....[1]....
        /*00b8*/ 	.word	0x00000ac0


	//   ....[2]....
        /*00bc*/ 	.word	0x00000af0


	//   ....[3]....
        /*00c0*/ 	.word	0x000194a0


	//   ....[4]....
        /*00c4*/ 	.word	0x000194c0


	//----- nvinfo : EIATTR_CRS_STACK_SIZE
	.align		4
.L_1210:
        /*00c8*/ 	.byte	0x04, 0x1e
        /*00ca*/ 	.short	(.L_1212 - .L_1211)
.L_1211:
        /*00cc*/ 	.word	0x00000000


	//----- nvinfo : EIATTR_CBANK_PARAM_SIZE
	.align		4
.L_1212:
        /*00d0*/ 	.byte	0x03, 0x19
        /*00d2*/ 	.short	0x01d0


	//----- nvinfo : EIATTR_PARAM_CBANK
	.align		4
        /*00d4*/ 	.byte	0x04, 0x0a
        /*00d6*/ 	.short	(.L_1214 - .L_1213)
	.align		4
.L_1213:
        /*00d8*/ 	.word	index@(.nv.constant0._ZN5flash24flash_fwd_splitkv_kernelI23Flash_fwd_kernel_traitsILi32ELi64ELi256ELi4ELb0ELb0EN7cutlass10bfloat16_tE19Flash_kernel_traitsILi32ELi64ELi256ELi4ES3_EELb1ELb0ELb0ELb0ELb1ELb0ELb1ELb1EEEvNS_16Flash_fwd_paramsE)
        /*00dc*/ 	.short	0x0210
        /*00de*/ 	.short	0x01d0


	//----- nvinfo : EIATTR_SW_WAR
	.align		4
.L_1214:
        /*00e0*/ 	.byte	0x04, 0x36
        /*00e2*/ 	.short	(.L_1216 - .L_1215)
.L_1215:
        /*00e4*/ 	.word	0x00000008
.L_1216:


//--------------------- .nv.info._ZN5flash24flash_fwd_splitkv_kernelI23Flash_fwd_kernel_traitsILi32ELi64ELi256ELi4ELb0ELb0EN7cutlass10bfloat16_tE19Flash_kernel_traitsILi32ELi64ELi256ELi4ES3_EELb1ELb0ELb0ELb0ELb1ELb1ELb1ELb1EEEvNS_16Flash_fwd_paramsE --------------------------
	.section	.nv.info._ZN5flash24flash_fwd_splitkv_kernelI23Flash_fwd_kernel_traitsILi32ELi64ELi256ELi4ELb0ELb0EN7cutlass10bfloat16_tE19Flash_kernel_traitsILi32ELi64ELi256ELi4ES3_EELb1ELb0ELb0ELb0ELb1ELb1ELb1ELb1EEEvNS_16Flash_fwd_paramsE,"",@"SHT_CUDA_INFO"
	.sectionflags	@""
	.align	4


	//----- nvinfo : EIATTR_CUDA_API_VERSION
	.align		4
        /*0000*/ 	.byte	0x04, 0x37
        /*0002*/ 	.short	(.L_1218 - .L_1217)
.L_1217:
        /*0004*/ 	.word	0x00000082


	//----- nvinfo : EIATTR_KPARAM_INFO
	.align		4
.L_1218:
        /*0008*/ 	.byte	0x04, 0x17
        /*000a*/ 	.short	(.L_1220 - .L_1219)
.L_1219:
        /*000c*/ 	.word	0x00000000
        /*0010*/ 	.short	0x0000
        /*0012*/ 	.short	0x0000
        /*0014*/ 	.byte	0x00, 0xf0, 0x41, 0x07


	//----- nvinfo : EIATTR_SPARSE_MMA_MASK
	.align		4
.L_1220:
        /*0018*/ 	.byte	0x03, 0x50
        /*001a*/ 	.short	0x0000


	//----- nvinfo : EIATTR_MAXREG_COUNT
	.align		4
        /*001c*/ 	.byte	0x03, 0x1b
        /*001e*/ 	.short	0x00ff


	//----- nvinfo : EIATTR_NUM_BARRIERS
	.align		4
        /*0020*/ 	.byte	0x02, 0x4c
        /*0022*/ 	.byte	0x01
	.zero		1


	//----- nvinfo : EIATTR_MERCURY_ISA_VERSION
	.align		4
        /*0024*/ 	.byte	0x03, 0x5f
        /*0026*/ 	.short	0x0101


	//----- nvinfo : EIATTR_COOP_GROUP_MASK_REGIDS
	.align		4
        /*0028*/ 	.byte	0x04, 0x29
        /*002a*/ 	.short	(.L_1222 - .L_1221)


	//   ....[0]....
.L_1221:
        /*002c*/ 	.word	0xffffffff


	//   ....[1]....
        /*0030*/ 	.word	0xffffffff


	//   ....[2]....
        /*0034*/ 	.word	0xffffffff


	//   ....[3]....
        /*0038*/ 	.word	0xffffffff


	//   ....[4]....
        /*003c*/ 	.word	0xffffffff


	//   ....[5]....
        /*0040*/ 	.word	0xffffffff


	//   ....[6]....
        /*0044*/ 	.word	0xffffffff


	//   ....[7]....
        /*0048*/ 	.word	0xffffffff


	//   ....[8]....
        /*004c*/ 	.word	0xffffffff


	//   ....[9]....
        /*0050*/ 	.word	0xffffffff


	//   ....[10]....
        /*0054*/ 	.word	0xffffffff


	//   ....[11]....
        /*0058*/ 	.word	0xffffffff


	//   ....[12]....
        /*005c*/ 	.word	0xffffffff


	//   ....[13]....
        /*0060*/ 	.word	0xffffffff


	//   ....[14]....
        /*0064*/ 	.word	0xffffffff


	//   ....[15]....
        /*0068*/ 	.word	0xffffffff


	//----- nvinfo : EIATTR_COOP_GROUP_INSTR_OFFSETS
	.align		4
.L_1222:
        /*006c*/ 	.byte	0x04, 0x28
        /*006e*/ 	.short	(.L_1224 - .L_1223)


	//   ....[0]....
.L_1223:
        /*0070*/ 	.word	0x0000dee0


	//   ....[1]....
        /*0074*/ 	.word	0x0000df10


	//   ....[2]....
        /*0078*/ 	.word	0x0000e8f0


	//   ....[3]....
        /*007c*/ 	.word	0x0000e950


	//   ....[4]....
        /*0080*/ 	.word	0x000140d0


	//   ....[5]....
        /*0084*/ 	.word	0x000140f0


	//   ....[6]....
        /*0088*/ 	.word	0x00014b90


	//   ....[7]....
        /*008c*/ 	.word	0x00014c00


	//   ....[8]....
        /*0090*/ 	.word	0x000194d0


	//   ....[9]....
        /*0094*/ 	.word	0x000194f0


	//   ....[10]....
        /*0098*/ 	.word	0x00019520


	//   ....[11]....
        /*009c*/ 	.word	0x00019530


	//   ....[12]....
        /*00a0*/ 	.word	0x0001b980


	//   ....[13]....
        /*00a4*/ 	.word	0x0001b9c0


	//   ....[14]....
        /*00a8*/ 	.word	0x0001ba60


	//   ....[15]....
        /*00ac*/ 	.word	0x0001ba70


	//----- nvinfo : EIATTR_EXIT_INSTR_OFFSETS
	.align		4
.L_1224:
        /*00b0*/ 	.byte	0x04, 0x1c
        /*00b2*/ 	.short	(.L_1226 - .L_1225)


	//   ....[0]....
.L_1225:
        /*00b4*/ 	.word	0x00000450


	//   ....[1]....
        /*00b8*/ 	.word	0x00000ac0


	//   ....[2]....
        /*00bc*/ 	.word	0x00000af0


	//   ....[3]....
        /*00c0*/ 	.word	0x0001c4c0


	//   ....[4]....
        /*00c4*/ 	.word	0x0001c4e0


	//----- nvinfo : EIATTR_CRS_STACK_SIZE
	.align		4
.L_1226:
        /*00c8*/ 	.byte	0x04, 0x1e
        /*00ca*/ 	.short	(.L_1228 - .L_1227)
.L_1227:
        /*00cc*/ 	.word	0x00000000


	//----- nvinfo : EIATTR_CBANK_PARAM_SIZE
	.align		4
.L_1228:
        /*00d0*/ 	.byte	0x03, 0x19
        /*00d2*/ 	.short	0x01d0


	//----- nvinfo : EIATTR_PARAM_CBANK
	.align		4
        /*00d4*/ 	.byte	0x04, 0x0a
        /*00d6*/ 	.short	(.L_1230 - .L_1229)
	.align		4
.L_1229:
        /*00d8*/ 	.word	index@(.nv.constant0._ZN5flash24flash_fwd_splitkv_kernelI23Flash_fwd_kernel_traitsILi32ELi64ELi256ELi4ELb0ELb0EN7cutlass10bfloat16_tE19Flash_kernel_traitsILi32ELi64ELi256ELi4ES3_EELb1ELb0ELb0ELb0ELb1ELb1ELb1ELb1EEEvNS_16Flash_fwd_paramsE)
        /*00dc*/ 	.short	0x0210
        /*00de*/ 	.short	0x01d0


	//----- nvinfo : EIATTR_SW_WAR
	.align		4
.L_1230:
        /*00e0*/ 	.byte	0x04, 0x36
        /*00e2*/ 	.short	(.L_1232 - .L_1231)
.L_1231:
        /*00e4*/ 	.word	0x00000008
.L_1232:


//--------------------- .nv.info._ZN5flash24flash_fwd_splitkv_kernelI23Flash_fwd_kernel_traitsILi32ELi64ELi256ELi4ELb0ELb0EN7cutlass10bfloat16_tE19Flash_kernel_traitsILi32ELi64ELi256ELi4ES3_EELb1ELb0ELb1ELb0ELb0ELb0ELb1ELb1EEEvNS_16Flash_fwd_paramsE --------------------------
	.section	.nv.info._ZN5flash24flash_fwd_splitkv_kernelI23Flash_fwd_kernel_traitsILi32ELi64ELi256ELi4ELb0ELb0EN7cutlass10bfloat16_tE19Flash_kernel_traitsILi32ELi64ELi256ELi4ES3_EELb1ELb0ELb1ELb0ELb0ELb0ELb1ELb1EEEvNS_16Flash_fwd_paramsE,"",@"SHT_CUDA_INFO"
	.sectionflags	@""
	.align	4


	//----- nvinfo : EIATTR_CUDA_API_VERSION
	.align		4
        /*0000*/ 	.byte	0x04, 0x37
        /*0002*/ 	.short	(.L_1234 - .L_1233)
.L_1233:
        /*0004*/ 	.word	0x00000082


	//----- nvinfo : EIATTR_KPARAM_INFO
	.align		4
.L_1234:
        /*0008*/ 	.byte	0x04, 0x17
        /*000a*/ 	.short	(.L_1236 - .L_1235)
.L_1235:
        /*000c*/ 	.word	0x00000000
        /*0010*/ 	.short	0x0000
        /*0012*/ 	.short	0x0000
        /*0014*/ 	.byte	0x00, 0xf0, 0x41, 0x07


	//----- nvinfo : EIATTR_SPARSE_MMA_MASK
	.align		4
.L_1236:
        /*0018*/ 	.byte	0x03, 0x50
        /*001a*/ 	.short	0x0000


	//----- nvinfo : EIATTR_MAXREG_COUNT
	.align		4
        /*001c*/ 	.byte	0x03, 0x1b
        /*001e*/ 	.short	0x00ff


	//----- nvinfo : EIATTR_NUM_BARRIERS
	.align		4
        /*0020*/ 	.byte	0x02, 0x4c
        /*0022*/ 	.byte	0x01
	.zero		1


	//----- nvinfo : EIATTR_MERCURY_ISA_VERSION
	.align		4
        /*0024*/ 	.byte	0x03, 0x5f
        /*0026*/ 	.short	0x0101


	//----- nvinfo : EIATTR_COOP_GROUP_MASK_REGIDS
	.align		4
        /*0028*/ 	.byte	0x04, 0x29
        /*002a*/ 	.short	(.L_1238 - .L_1237)


	//   ....[0]....
.L_1237:
        /*002c*/ 	.word	0xffffffff


	//   ....[1]....
        /*0030*/ 	.word	0xffffffff


	//   ....[2]....
        /*0034*/ 	.word	0xffffffff


	//   ....[3]....
        /*0038*/ 	.word	0xffffffff


	//   ....[4]....
        /*003c*/ 	.word	0xffffffff


	//   ....[5]....
        /*0040*/ 	.word	0xffffffff


	//   ....[6]....
        /*0044*/ 	.word	0xffffffff


	//   ....[7]....
        /*0048*/ 	.word	0xffffffff


	//   ....[8]....
        /*004c*/ 	.word	0xffffffff


	//   ....[9]....
        /*0050*/ 	.word	0xffffffff


	//   ....[10]....
        /*0054*/ 	.word	0xffffffff


	//   ....[11]....
        /*0058*/ 	.word	0xffffffff


	//   ....[12]....
        /*005c*/ 	.word	0xffffffff


	//   ....[13]....
        /*0060*/ 	.word	0xffffffff


	//   ....[14]....
        /*0064*/ 	.word	0xffffffff


	//   ....[15]....
        /*0068*/ 	.word	0xffffffff


	//----- nvinfo : EIATTR_COOP_GROUP_INSTR_OFFSETS
	.align		4
.L_1238:
        /*006c*/ 	.byte	0x04, 0x28
        /*006e*/ 	.short	(.L_1240 - .L_1239)


	//   ....[0]....
.L_1239:
        /*0070*/ 	.word	0x0000fc80


	//   ....[1]....
        /*0074*/ 	.word	0x0000fca0


	//   ....[2]....
        /*0078*/ 	.word	0x00010700


	//   ....[3]....
        /*007c*/ 	.word	0x00010760


	//   ....[4]....
        /*0080*/ 	.word	0x00016cd0


	//   ....[5]....
        /*0084*/ 	.word	0x00016cf0


	//   ....[6]....
        /*0088*/ 	.word	0x00017720


	//   ....[7]....
        /*008c*/ 	.word	0x00017780


	//   ....[8]....
        /*0090*/ 	.word	0x0001c930


	//   ....[9]....
        /*0094*/ 	.word	0x0001c940


	//   ....[10]....
        /*0098*/ 	.word	0x0001c970


	//   ....[11]....
        /*009c*/ 	.word	0x0001c980


	//   ....[12]....
        /*00a0*/ 	.word	0x0001edd0


	//   ....[13]....
        /*00a4*/ 	.word	0x0001ee50


	//   ....[14]....
        /*00a8*/ 	.word	0x0001eef0


	//   ....[15]....
        /*00ac*/ 	.word	0x0001ef10


	//----- nvinfo : EIATTR_EXIT_INSTR_OFFSETS
	.align		4
.L_1240:
        /*00b0*/ 	.byte	0x04, 0x1c
        /*00b2*/ 	.short	(.L_1242 - .L_1241)


	//   ....[0]....
.L_1241:
        /*00b4*/ 	.word	0x00000620


	//   ....[1]....
        /*00b8*/ 	.word	0x00000d20


	//   ....[2]....
        /*00bc*/ 	.word	0x00000d50


	//   ....[3]....
        /*00c0*/ 	.word	0x0001f910


	//   ....[4]....
        /*00c4*/ 	.word	0x0001f930


	//----- nvinfo : EIATTR_CRS_STACK_SIZE
	.align		4
.L_1242:
        /*00c8*/ 	.byte	0x04, 0x1e
        /*00ca*/ 	.short	(.L_1244 - .L_1243)
.L_1243:
        /*00cc*/ 	.word	0x00000000


	//----- nvinfo : EIATTR_CBANK_PARAM_SIZE
	.align		4
.L_1244:
        /*00d0*/ 	.byte	0x03, 0x19
        /*00d2*/ 	.short	0x01d0


	//----- nvinfo : EIATTR_PARAM_CBANK
	.align		4
        /*00d4*/ 	.byte	0x04, 0x0a
        /*00d6*/ 	.short	(.L_1246 - .L_1245)
	.align		4
.L_1245:
        /*00d8*/ 	.word	index@(.nv.constant0._ZN5flash24flash_fwd_splitkv_kernelI23Flash_fwd_kernel_traitsILi32ELi64ELi256ELi4ELb0ELb0EN7cutlass10bfloat16_tE19Flash_kernel_traitsILi32ELi64ELi256ELi4ES3_EELb1ELb0ELb1ELb0ELb0ELb0ELb1ELb1EEEvNS_16Flash_fwd_paramsE)
        /*00dc*/ 	.short	0x0210
        /*00de*/ 	.short	0x01d0


	//----- nvinfo : EIATTR_SW_WAR
	.align		4
.L_1246:
        /*00e0*/ 	.byte	0x04, 0x36
        /*00e2*/ 	.short	(.L_1248 - .L_1247)
.L_1247:
        /*00e4*/ 	.word	0x00000008
.L_1248:


//--------------------- .nv.info._ZN5flash24flash_fwd_splitkv_kernelI23Flash_fwd_kernel_traitsILi32ELi64ELi256ELi4ELb0ELb0EN7cutlass10bfloat16_tE19Flash_kernel_traitsILi32ELi64ELi256ELi4ES3_EELb1ELb0ELb1ELb0ELb0ELb1ELb1ELb1EEEvNS_16Flash_fwd_paramsE --------------------------
	.section	.nv.info._ZN5flash24flash_fwd_splitkv_kernelI23Flash_fwd_kernel_traitsILi32ELi64ELi256ELi4ELb0ELb0EN7cutlass10bfloat16_tE19Flash_kernel_traitsILi32ELi64ELi256ELi4ES3_EELb1ELb0ELb1ELb0ELb0ELb1ELb1ELb1EEEvNS_16Flash_fwd_paramsE,"",@"SHT_CUDA_INFO"
	.sectionflags	@""
	.align	4


	//----- nvinfo : EIATTR_CUDA_API_VERSION
	.align		4
        /*0000*/ 	.byte	0x04, 0x37
        /*0002*/ 	.short	(.L_1250 - .L_1249)
.L_1249:
        /*0004*/ 	.word	0x00000082


	//----- nvinfo : EIATTR_KPARAM_INFO
	.align		4
.L_1250:
        /*0008*/ 	.byte	0x04, 0x17
        /*000a*/ 	.short	(.L_1252 - .L_1251)
.L_1251:
        /*000c*/ 	.word	0x00000000
        /*0010*/ 	.short	0x0000
        /*0012*/ 	.short	0x0000
        /*0014*/ 	.byte	0x00, 0xf0, 0x41, 0x07


	//----- nvinfo : EIATTR_SPARSE_MMA_MASK
	.align		4
.L_1252:
        /*0018*/ 	.byte	0x03, 0x50
        /*001a*/ 	.short	0x0000


	//----- nvinfo : EIATTR_MAXREG_COUNT
	.align		4
        /*001c*/ 	.byte	0x03, 0x1b
        /*001e*/ 	.short	0x00ff


	//----- nvinfo : EIATTR_NUM_BARRIERS
	.align		4
        /*0020*/ 	.byte	0x02, 0x4c
        /*0022*/ 	.byte	0x01
	.zero		1


	//----- nvinfo : EIATTR_MERCURY_ISA_VERSION
	.align		4
        /*0024*/ 	.byte	0x03, 0x5f
        /*0026*/ 	.short	0x0101


	//----- nvinfo : EIATTR_COOP_GROUP_MASK_REGIDS
	.align		4
        /*0028*/ 	.byte	0x04, 0x29
        /*002a*/ 	.short	(.L_1254 - .L_1253)


	//   ....[0]....
.L_1253:
        /*002c*/ 	.word	0xffffffff


	//   ....[1]....
        /*0030*/ 	.word	0xffffffff


	//   ....[2]....
        /*0034*/ 	.word	0xffffffff


	//   ....[3]....
        /*0038*/ 	.word	0xffffffff


	//   ....[4]....
        /*003c*/ 	.word	0xffffffff


	//   ....[5]....
        /*0040*/ 	.word	0xffffffff


	//   ....[6]....
        /*0044*/ 	.word	0xffffffff


	//   ....[7]....
        /*0048*/ 	.word	0xffffffff


	//   ....[8]....
        /*004c*/ 	.word	0xffffffff


	//   ....[9]....
        /*0050*/ 	.word	0xffffffff


	//   ....[10]....
        /*0054*/ 	.word	0xffffffff


	//   ....[11]....
        /*0058*/ 	.word	0xffffffff


	//   ....[12]....
        /*005c*/ 	.word	0xffffffff


	//   ....[13]....
        /*0060*/ 	.word	0xffffffff


	//   ....[14]....
        /*0064*/ 	.word	0xffffffff


	//   ....[15]....
        /*0068*/ 	.word	0xffffffff


	//----- nvinfo : EIATTR_COOP_GROUP_INSTR_OFFSETS
	.align		4
.L_1254:
        /*006c*/ 	.byte	0x04, 0x28
        /*006e*/ 	.short	(.L_1256 - .L_1255)


	//   ....[0]....
.L_1255:
        /*0070*/ 	.word	0x00010590


	//   ....[1]....
        /*0074*/ 	.word	0x000105b0


	//   ....[2]....
        /*0078*/ 	.word	0x00010fd0


	//   ....[3]....
        /*007c*/ 	.word	0x00011050


	//   ....[4]....
        /*0080*/ 	.word	0x00018430


	//   ....[5]....
        /*0084*/ 	.word	0x00018460


	//   ....[6]....
        /*0088*/ 	.word	0x00018eb0


	//   ....[7]....
        /*008c*/ 	.word	0x00018f20


	//   ....[8]....
        /*0090*/ 	.word	0x0001efb0


	//   ....[9]....
        /*0094*/ 	.word	0x0001f000


	//   ....[10]....
        /*0098*/ 	.word	0x0001f030


	//   ....[11]....
        /*009c*/ 	.word	0x0001f040


	//   ....[12]....
        /*00a0*/ 	.word	0x00021490


	//   ....[13]....
        /*00a4*/ 	.word	0x000214d0


	//   ....[14]....
        /*00a8*/ 	.word	0x00021570


	//   ....[15]....
        /*00ac*/ 	.word	0x00021580


	//----- nvinfo : EIATTR_EXIT_INSTR_OFFSETS
	.align		4
.L_1256:
        /*00b0*/ 	.byte	0x04, 0x1c
        /*00b2*/ 	.short	(.L_1258 - .L_1257)


	//   ....[0]....
.L_1257:
        /*00b4*/ 	.word	0x00000620


	//   ....[1]....
        /*00b8*/ 	.word	0x00000d20


	//   ....[2]....
        /*00bc*/ 	.word	0x00000d50


	//   ....[3]....
        /*00c0*/ 	.word	0x00021fd0


	//   ....[4]....
        /*00c4*/ 	.word	0x00021ff0


	//----- nvinfo : EIATTR_CRS_STACK_SIZE
	.align		4
.L_1258:
        /*00c8*/ 	.byte	0x04, 0x1e
        /*00ca*/ 	.short	(.L_1260 - .L_1259)
.L_1259:
        /*00cc*/ 	.word	0x00000000


	//----- nvinfo : EIATTR_CBANK_PARAM_SIZE
	.align		4
.L_1260:
        /*00d0*/ 	.byte	0x03, 0x19
        /*00d2*/ 	.short	0x01d0


	//----- nvinfo : EIATTR_PARAM_CBANK
	.align		4
        /*00d4*/ 	.byte	0x04, 0x0a
        /*00d6*/ 	.short	(.L_1262 - .L_1261)
	.align		4
.L_1261:
        /*00d8*/ 	.word	index@(.nv.constant0._ZN5flash24flash_fwd_splitkv_kernelI23Flash_fwd_kernel_traitsILi32ELi64ELi256ELi4ELb0ELb0EN7cutlass10bfloat16_tE19Flash_kernel_traitsILi32ELi64ELi256ELi4ES3_EELb1ELb0ELb1ELb0ELb0ELb1ELb1ELb1EEEvNS_16Flash_fwd_paramsE)
        /*00dc*/ 	.short	0x0210
        /*00de*/ 	.short	0x01d0


	//----- nvinfo : EIATTR_SW_WAR
	.align		4
.L_1262:
        /*00e0*/ 	.byte	0x04, 0x36
        /*00e2*/ 	.short	(.L_1264 - .L_1263)
.L_1263:
        /*00e4*/ 	.word	0x00000008
.L_1264:


//--------------------- .nv.info._ZN5flash32flash_fwd_splitkv_combine_kernelI23Flash_fwd_kernel_traitsILi32ELi64ELi128ELi4ELb0ELb0EN7cutlass10bfloat16_tE19Flash_kernel_traitsILi32ELi64ELi128ELi4ES3_EELi16ELi7ELb0EEEvNS_16Flash_fwd_paramsE --------------------------
	.section	.nv.info._ZN5flash32flash_fwd_splitkv_combine_kernelI23Flash_fwd_kernel_traitsILi32ELi64ELi128ELi4ELb0ELb0EN7cutlass10bfloat16_tE19Flash_kernel_traitsILi32ELi64ELi128ELi4ES3_EELi16ELi7ELb0EEEvNS_16Flash_fwd_paramsE,"",@"SHT_CUDA_INFO"
	.sectionflags	@""
	.align	4


	//----- nvinfo : EIATTR_CUDA_API_VERSION
	.align		4
        /*0000*/ 	.byte	0x04, 0x37
        /*0002*/ 	.short	(.L_1266 - .L_1265)
.L_1265:
        /*0004*/ 	.word	0x00000082


	//----- nvinfo : EIATTR_KPARAM_INFO
	.align		4
.L_1266:
        /*0008*/ 	.byte	0x04, 0x17
        /*000a*/ 	.short	(.L_1268 - .L_1267)
.L_1267:
        /*000c*/ 	.word	0x00000000
        /*0010*/ 	.short	0x0000
        /*0012*/ 	.short	0x0000
        /*0014*/ 	.byte	0x00, 0xf0, 0x41, 0x07


	//----- nvinfo : EIATTR_SPARSE_MMA_MASK
	.align		4
.L_1268:
        /*0018*/ 	.byte	0x03, 0x50
        /*001a*/ 	.short	0x0000


	//----- nvinfo : EIATTR_MAXREG_COUNT
	.align		4
        /*001c*/ 	.byte	0x03, 0x1b
        /*001e*/ 	.short	0x00ff


	//----- nvinfo : EIATTR_NUM_BARRIERS
	.align		4
        /*0020*/ 	.byte	0x02, 0x4c
        /*0022*/ 	.byte	0x01
	.zero		1


	//----- nvinfo : EIATTR_MERCURY_ISA_VERSION
	.align		4
        /*0024*/ 	.byte	0x03, 0x5f
        /*0026*/ 	.short	0x0101


	//----- nvinfo : EIATTR_COOP_GROUP_MASK_REGIDS
	.align		4
        /*0028*/ 	.byte	0x04, 0x29
        /*002a*/ 	.short	(.L_1270 - .L_1269)


	//   ....[0]....
.L_1269:
        /*002c*/ 	.word	0xffffffff


	//   ....[1]....
        /*0030*/ 	.word	0xffffffff


	//   ....[2]....
        /*0034*/ 	.word	0xffffffff


	//   ....[3]....
        /*0038*/ 	.word	0xffffffff


	//   ....[4]....
        /*003c*/ 	.word	0xffffffff


	//   ....[5]....
        /*0040*/ 	.word	0xffffffff


	//----- nvinfo : EIATTR_COOP_GROUP_INSTR_OFFSETS
	.align		4
.L_1270:
        /*0044*/ 	.byte	0x04, 0x28
        /*0046*/ 	.short	(.L_1272 - .L_1271)


	//   ....[0]....
.L_1271:
        /*0048*/ 	.word	0x00002a50


	//   ....[1]....
        /*004c*/ 	.word	0x00002a70


	//   ....[2]....
        /*0050*/ 	.word	0x00002aa0


	//   ....[3]....
        /*0054*/ 	.word	0x00002f60


	//   ....[4]....
        /*0058*/ 	.word	0x00003010


	//   ....[5]....
        /*005c*/ 	.word	0x000030e0


	//----- nvinfo : EIATTR_EXIT_INSTR_OFFSETS
	.align		4
.L_1272:
        /*0060*/ 	.byte	0x04, 0x1c
        /*0062*/ 	.short	(.L_1274 - .L_1273)


	//   ....[0]....
.L_1273:
        /*0064*/ 	.word	0x00005a50


	//   ....[1]....
        /*0068*/ 	.word	0x00005a80


	//   ....[2]....
        /*006c*/ 	.word	0x00005f70


	//----- nvinfo : EIATTR_CRS_STACK_SIZE
	.align		4
.L_1274:
        /*0070*/ 	.byte	0x04, 0x1e
        /*0072*/ 	.short	(.L_1276 - .L_1275)
.L_1275:
        /*0074*/ 	.word	0x00000000


	//----- nvinfo : EIATTR_CBANK_PARAM_SIZE
	.align		4
.L_1276:
        /*0078*/ 	.byte	0x03, 0x19
        /*007a*/ 	.short	0x01d0


	//----- nvinfo : EIATTR_PARAM_CBANK
	.align		4
        /*007c*/ 	.byte	0x04, 0x0a
        /*007e*/ 	.short	(.L_1278 - .L_1277)
	.align		4
.L_1277:
        /*0080*/ 	.word	index@(.nv.constant0._ZN5flash32flash_fwd_splitkv_combine_kernelI23Flash_fwd_kernel_traitsILi32ELi64ELi128ELi4ELb0ELb0EN7cutlass10bfloat16_tE19Flash_kernel_traitsILi32ELi64ELi128ELi4ES3_EELi16ELi7ELb0EEEvNS_16Flash_fwd_paramsE)
        /*0084*/ 	.short	0x0210
        /*0086*/ 	.short	0x01d0


	//----- nvinfo : EIATTR_SW_WAR
	.align		4
.L_1278:
        /*0088*/ 	.byte	0x04, 0x36
        /*008a*/ 	.short	(.L_1280 - .L_1279)
.L_1279:
        /*008c*/ 	.word	0x00000008
.L_1280:


//--------------------- .nv.info._ZN5flash32flash_fwd_splitkv_combine_kernelI23Flash_fwd_kernel_traitsILi32ELi64ELi128ELi4ELb0ELb0EN7cutlass10bfloat16_tE19Flash_kernel_traitsILi32ELi64ELi128ELi4ES3_EELi16ELi6ELb0EEEvNS_16Flash_fwd_paramsE --------------------------
	.section	.nv.info._ZN5flash32flash_fwd_splitkv_combine_kernelI23Flash_fwd_kernel_traitsILi32ELi64ELi128ELi4ELb0ELb0EN7cutlass10bfloat16_tE19Flash_kernel_traitsILi32ELi64ELi128ELi4ES3_EELi16ELi6ELb0EEEvNS_16Flash_fwd_paramsE,"",@"SHT_CUDA_INFO"
	.sectionflags	@""
	.align	4


	//----- nvinfo : EIATTR_CUDA_API_VERSION
	.align		4
        /*0000*/ 	.byte	0x04, 0x37
        /*0002*/ 	.short	(.L_1282 - .L_1281)
.L_1281:
        /*0004*/ 	.word	0x00000082


	//----- nvinfo : EIATTR_KPARAM_INFO
	.align		4
.L_1282:
        /*0008*/ 	.byte	0x04, 0x17
        /*000a*/ 	.short	(.L_1284 - .L_1283)
.L_1283:
        /*000c*/ 	.word	0x00000000
        /*0010*/ 	.short	0x0000
        /*0012*/ 	.short	0x0000
        /*0014*/ 	.byte	0x00, 0xf0, 0x41, 0x07


	//----- nvinfo : EIATTR_SPARSE_MMA_MASK
	.align		4
.L_1284:
        /*0018*/ 	.byte	0x03, 0x50
        /*001a*/ 	.short	0x0000


	//----- nvinfo : EIATTR_MAXREG_COUNT
	.align		4
        /*001c*/ 	.byte	0x03, 0x1b
        /*001e*/ 	.short	0x00ff


	//----- nvinfo : EIATTR_NUM_BARRIERS
	.align		4
        /*0020*/ 	.byte	0x02, 0x4c
        /*0022*/ 	.byte	0x01
	.zero		1


	//----- nvinfo : EIATTR_MERCURY_ISA_VERSION
	.align		4
        /*0024*/ 	.byte	0x03, 0x5f
        /*0026*/ 	.short	0x0101


	//----- nvinfo : EIATTR_COOP_GROUP_MASK_REGIDS
	.align		4
        /*0028*/ 	.byte	0x04, 0x29
        /*002a*/ 	.short	(.L_1286 - .L_1285)


	//   ....[0]....
.L_1285:
        /*002c*/ 	.word	0xffffffff


	//   ....[1]....
        /*0030*/ 	.word	0xffffffff


	//   ....[2]....
        /*0034*/ 	.word	0xffffffff


	//   ....[3]....
        /*0038*/ 	.word	0xffffffff


	//   ....[4]....
        /*003c*/ 	.word	0xffffffff


	//   ....[5]....
        /*0040*/ 	.word	0xffffffff


	//----- nvinfo : EIATTR_COOP_GROUP_INSTR_OFFSETS
	.align		4
.L_1286:
        /*0044*/ 	.byte	0x04, 0x28
        /*0046*/ 	.short	(.L_1288 - .L_1287)


	//   ....[0]....
.L_1287:
        /*0048*/ 	.word	0x000020f0


	//   ....[1]....
        /*004c*/ 	.word	0x00002110


	//   ....[2]....
        /*0050*/ 	.word	0x00002140


	//   ....[3]....
        /*0054*/ 	.word	0x00002410


	//   ....[4]....
        /*0058*/ 	.word	0x000024b0


	//   ....[5]....
        /*005c*/ 	.word	0x00002560


	//----- nvinfo : EIATTR_EXIT_INSTR_OFFSETS
	.align		4
.L_1288:
        /*0060*/ 	.byte	0x04, 0x1c
        /*0062*/ 	.short	(.L_1290 - .L_1289)


	//   ....[0]....
.L_1289:
        /*0064*/ 	.word	0x00004bd0


	//   ....[1]....
        /*0068*/ 	.word	0x00004c00


	//   ....[2]....
        /*006c*/ 	.word	0x000050f0


	//----- nvinfo : EIATTR_CRS_STACK_SIZE
	.align		4
.L_1290:
        /*0070*/ 	.byte	0x04, 0x1e
        /*0072*/ 	.short	(.L_1292 - .L_1291)
.L_1291:
        /*0074*/ 	.word	0x00000000


	//----- nvinfo : EIATTR_CBANK_PARAM_SIZE
	.align		4
.L_1292:
        /*0078*/ 	.byte	0x03, 0x19
        /*007a*/ 	.short	0x01d0


	//----- nvinfo : EIATTR_PARAM_CBANK
	.align		4
        /*007c*/ 	.byte	0x04, 0x0a
        /*007e*/ 	.short	(.L_1294 - .L_1293)
	.align		4
.L_1293:
        /*0080*/ 	.word	index@(.nv.constant0._ZN5flash32flash_fwd_splitkv_combine_kernelI23Flash_fwd_kernel_traitsILi32ELi64ELi128ELi4ELb0ELb0EN7cutlass10bfloat16_tE19Flash_kernel_traitsILi32ELi64ELi128ELi4ES3_EELi16ELi6ELb0EEEvNS_16Flash_fwd_paramsE)
        /*0084*/ 	.short	0x0210
        /*0086*/ 	.short	0x01d0


	//----- nvinfo : EIATTR_SW_WAR
	.align		4
.L_1294:
        /*0088*/ 	.byte	0x04, 0x36
        /*008a*/ 	.short	(.L_1296 - .L_1295)
.L_1295:
        /*008c*/ 	.word	0x00000008
.L_1296:


//--------------------- .nv.info._ZN5flash32flash_fwd_splitkv_combine_kernelI23Flash_fwd_kernel_traitsILi32ELi64ELi128ELi4ELb0ELb0EN7cutlass10bfloat16_tE19Flash_kernel_traitsILi32ELi64ELi128ELi4ES3_EELi16ELi5ELb0EEEvNS_16Flash_fwd_paramsE --------------------------
	.section	.nv.info._ZN5flash32flash_fwd_splitkv_combine_kernelI23Flash_fwd_kernel_traitsILi32ELi64ELi128ELi4ELb0ELb0EN7cutlass10bfloat16_tE19Flash_kernel_traitsILi32ELi64ELi128ELi4ES3_EELi16ELi5ELb0EEEvNS_16Flash_fwd_paramsE,"",@"SHT_CUDA_INFO"
	.sectionflags	@""
	.align	4


	//----- nvinfo : EIATTR_CUDA_API_VERSION
	.align		4
        /*0000*/ 	.byte	0x04, 0x37
        /*0002*/ 	.short	(.L_1298 - .L_1297)
.L_1297:
        /*0004*/ 	.word	0x00000082


	//----- nvinfo : EIATTR_KPARAM_INFO
	.align		4
.L_1298:
        /*0008*/ 	.byte	0x04, 0x17
        /*000a*/ 	.short	(.L_1300 - .L_1299)
.L_1299:
        /*000c*/ 	.word	0x00000000
        /*0010*/ 	.short	0x0000
        /*0012*/ 	.short	0x0000
        /*0014*/ 	.byte	0x00, 0xf0, 0x41, 0x07


	//----- nvinfo : EIATTR_SPARSE_MMA_MASK
	.align		4
.L_1300:
        /*0018*/ 	.byte	0x03, 0x50
        /*001a*/ 	.short	0x0000


	//----- nvinfo : EIATTR_MAXREG_COUNT
	.align		4
        /*001c*/ 	.byte	0x03, 0x1b
        /*001e*/ 	.short	0x00ff


	//----- nvinfo : EIATTR_NUM_BARRIERS
	.align		4
        /*0020*/ 	.byte	0x02, 0x4c
        /*0022*/ 	.byte	0x01
	.zero		1


	//----- nvinfo : EIATTR_MERCURY_ISA_VERSION
	.align		4
        /*0024*/ 	.byte	0x03, 0x5f
        /*0026*/ 	.short	0x0101


	//----- nvinfo : EIATTR_COOP_GROUP_MASK_REGIDS
	.align		4
        /*0028*/ 	.byte	0x04, 0x29
        /*002a*/ 	.short	(.L_1302 - .L_1301)


	//   ....[0]....
.L_1301:
        /*002c*/ 	.word	0xffffffff


	//   ....[1]....
        /*0030*/ 	.word	0xffffffff


	//   ....[2]....
        /*0034*/ 	.word	0xffffffff


	//   ....[3]....
        /*0038*/ 	.word	0xffffffff


	//   ....[4]....
        /*003c*/ 	.word	0xffffffff


	//   ....[5]....
        /*0040*/ 	.word	0xffffffff


	//----- nvinfo : EIATTR_COOP_GROUP_INSTR_OFFSETS
	.align		4
.L_1302:
        /*0044*/ 	.byte	0x04, 0x28
        /*0046*/ 	.short	(.L_1304 - .L_1303)


	//   ....[0]....
.L_1303:
        /*0048*/ 	.word	0x00001bf0


	//   ....[1]....
        /*004c*/ 	.word	0x00001c20


	//   ....[2]....
        /*0050*/ 	.word	0x00001c50


	//   ....[3]....
        /*0054*/ 	.word	0x00001e20


	//   ....[4]....
        /*0058*/ 	.word	0x00001ee0


	//   ....[5]....
        /*005c*/ 	.word	0x00002000


	//----- nvinfo : EIATTR_EXIT_INSTR_OFFSETS
	.align		4
.L_1304:
        /*0060*/ 	.byte	0x04, 0x1c
        /*0062*/ 	.short	(.L_1306 - .L_1305)


	//   ....[0]....
.L_1305:
        /*0064*/ 	.word	0x00004350


	//   ....[1]....
        /*0068*/ 	.word	0x00004380


	//   ....[2]....
        /*006c*/ 	.word	0x00004880


	//----- nvinfo : EIATTR_CRS_STACK_SIZE
	.align		4
.L_1306:
        /*0070*/ 	.byte	0x04, 0x1e
        /*0072*/ 	.short	(.L_1308 - .L_1307)
.L_1307:
        /*0074*/ 	.word	0x00000000


	//----- nvinfo : EIATTR_CBANK_PARAM_SIZE
	.align		4
.L_1308:
        /*0078*/ 	.byte	0x03, 0x19
        /*007a*/ 	.short	0x01d0


	//----- nvinfo : EIATTR_PARAM_CBANK
	.align		4
        /*007c*/ 	.byte	0x04, 0x0a
        /*007e*/ 	.short	(.L_1310 - .L_1309)
	.align		4
.L_1309:
        /*0080*/ 	.word	index@(.nv.constant0._ZN5flash32flash_fwd_splitkv_combine_kernelI23Flash_fwd_kernel_traitsILi32ELi64ELi128ELi4ELb0ELb0EN7cutlass10bfloat16_tE19Flash_kernel_traitsILi32ELi64ELi128ELi4ES3_EELi16ELi5ELb0EEEvNS_16Flash_fwd_paramsE)
        /*0084*/ 	.short	0x0210
        /*0086*/ 	.short	0x01d0


	//----- nvinfo : EIATTR_SW_WAR
	.align		4
.L_1310:
        /*0088*/ 	.byte	0x04, 0x36
        /*008a*/ 	.short	(.L_1312 - .L_1311)
.L_1311:
        /*008c*/ 	.word	0x00000008
.L_1312:


//--------------------- .nv.info._ZN5flash32flash_fwd_splitkv_combine_kernelI23Flash_fwd_kernel_traitsILi32ELi64ELi128ELi4ELb0ELb0EN7cutlass10bfloat16_tE19Flash_kernel_traitsILi32ELi64ELi128ELi4ES3_EELi16ELi4ELb0EEEvNS_16Flash_fwd_paramsE --------------------------
	.section	.nv.info._ZN5flash32flash_fwd_splitkv_combine_kernelI23Flash_fwd_kernel_traitsILi32ELi64ELi128ELi4ELb0ELb0EN7cutlass10bfloat16_tE19Flash_kernel_traitsILi32ELi64ELi128ELi4ES3_EELi16ELi4ELb0EEEvNS_16Flash_fwd_paramsE,"",@"SHT_CUDA_INFO"
	.sectionflags	@""
	.align	4


	//----- nvinfo : EIATTR_CUDA_API_VERSION
	.align		4
        /*0000*/ 	.byte	0x04, 0x37
        /*0002*/ 	.short	(.L_1314 - .L_1313)
.L_1313:
        /*0004*/ 	.word	0x00000082


	//----- nvinfo : EIATTR_KPARAM_INFO
	.align		4
.L_1314:
        /*0008*/ 	.byte	0x04, 0x17
        /*000a*/ 	.short	(.L_1316 - .L_1315)
.L_1315:
        /*000c*/ 	.word	0x00000000
        /*0010*/ 	.short	0x0000
        /*0012*/ 	.short	0x0000
        /*0014*/ 	.byte	0x00, 0xf0, 0x41, 0x07


	//----- nvinfo : EIATTR_SPARSE_MMA_MASK
	.align		4
.L_1316:
        /*0018*/ 	.byte	0x03, 0x50
        /*001a*/ 	.short	0x0000


	//----- nvinfo : EIATTR_MAXREG_COUNT
	.align		4
        /*001c*/ 	.byte	0x03, 0x1b
        /*001e*/ 	.short	0x00ff


	//----- nvinfo : EIATTR_NUM_BARRIERS
	.align		4
        /*0020*/ 	.byte	0x02, 0x4c
        /*0022*/ 	.byte	0x01
	.zero		1


	//----- nvinfo : EIATTR_MERCURY_ISA_VERSION
	.align		4
        /*0024*/ 	.byte	0x03, 0x5f
        /*0026*/ 	.short	0x0101


	//----- nvinfo : EIATTR_COOP_GROUP_MASK_REGIDS
	.align		4
        /*0028*/ 	.byte	0x04, 0x29
        /*002a*/ 	.short	(.L_1318 - .L_1317)


	//   ....[0]....
.L_1317:
        /*002c*/ 	.word	0xffffffff


	//   ....[1]....
        /*0030*/ 	.word	0xffffffff


	//   ....[2]....
        /*0034*/ 	.word	0xffffffff


	//   ....[3]....
        /*0038*/ 	.word	0xffffffff


	//   ....[4]....
        /*003c*/ 	.word	0xffffffff


	//   ....[5]....
        /*0040*/ 	.word	0xffffffff


	//----- nvinfo : EIATTR_COOP_GROUP_INSTR_OFFSETS
	.align		4
.L_1318:
        /*0044*/ 	.byte	0x04, 0x28
        /*0046*/ 	.short	(.L_1320 - .L_1319)


	//   ....[0]....
.L_1319:
        /*0048*/ 	.word	0x00001760


	//   ....[1]....
        /*004c*/ 	.word	0x00001790


	//   ....[2]....
        /*0050*/ 	.word	0x00001800


	//   ....[3]....
        /*0054*/ 	.word	0x00001990


	//   ....[4]....
        /*0058*/ 	.word	0x00001a10


	//   ....[5]....
        /*005c*/ 	.word	0x00001b80


	//----- nvinfo : EIATTR_EXIT_INSTR_OFFSETS
	.align		4
.L_1320:
        /*0060*/ 	.byte	0x04, 0x1c
        /*0062*/ 	.short	(.L_1322 - .L_1321)


	//   ....[0]....
.L_1321:
        /*0064*/ 	.word	0x00003fa0


	//   ....[1]....
        /*0068*/ 	.word	0x00003fd0


	//   ....[2]....
        /*006c*/ 	.word	0x000044d0


	//----- nvinfo : EIATTR_CRS_STACK_SIZE
	.align		4
.L_1322:
        /*0070*/ 	.byte	0x04, 0x1e
        /*0072*/ 	.short	(.L_1324 - .L_1323)
.L_1323:
        /*0074*/ 	.word	0x00000000


	//----- nvinfo : EIATTR_CBANK_PARAM_SIZE
	.align		4
.L_1324:
        /*0078*/ 	.byte	0x03, 0x19
        /*007a*/ 	.short	0x01d0


	//----- nvinfo : EIATTR_PARAM_CBANK
	.align		4
        /*007c*/ 	.byte	0x04, 0x0a
        /*007e*/ 	.short	(.L_1326 - .L_1325)
	.align		4
.L_1325:
        /*0080*/ 	.word	index@(.nv.constant0._ZN5flash32flash_fwd_splitkv_combine_kernelI23Flash_fwd_kernel_traitsILi32ELi64ELi128ELi4ELb0ELb0EN7cutlass10bfloat16_tE19Flash_kernel_traitsILi32ELi64ELi128ELi4ES3_EELi16ELi4ELb0EEEvNS_16Flash_fwd_paramsE)
        /*0084*/ 	.short	0x0210
        /*0086*/ 	.short	0x01d0


	//----- nvinfo : EIATTR_SW_WAR
	.align		4
.L_1326:
        /*0088*/ 	.byte	0x04, 0x36
        /*008a*/ 	.short	(.L_1328 - .L_1327)
.L_1327:
        /*008c*/ 	.word	0x00000008
.L_1328:


//--------------------- .nv.info._ZN5flash32flash_fwd_splitkv_combine_kernelI23Flash_fwd_kernel_traitsILi32ELi64ELi128ELi4ELb0ELb0EN7cutlass10bfloat16_tE19Flash_kernel_traitsILi32ELi64ELi128ELi4ES3_EELi16ELi3ELb0EEEvNS_16Flash_fwd_paramsE --------------------------
	.section	.nv.info._ZN5flash32flash_fwd_splitkv_combine_kernelI23Flash_fwd_kernel_traitsILi32ELi64ELi128ELi4ELb0ELb0EN7cutlass10bfloat16_tE19Flash_kernel_traitsILi32ELi64ELi128ELi4ES3_EELi16ELi3ELb0EEEvNS_16Flash_fwd_paramsE,"",@"SHT_CUDA_INFO"
	.sectionflags	@""
	.align	4


	//----- nvinfo : EIATTR_CUDA_API_VERSION
	.align		4
        /*0000*/ 	.byte	0x04, 0x37
        /*0002*/ 	.short	(.L_1330 - .L_1329)
.L_1329:
        /*0004*/ 	.word	0x00000082


	//----- nvinfo : EIATTR_KPARAM_INFO
	.align		4
.L_1330:
        /*0008*/ 	.byte	0x04, 0x17
        /*000a*/ 	.short	(.L_1332 - .L_1331)
.L_1331:
        /*000c*/ 	.word	0x00000000
        /*0010*/ 	.short	0x0000
        /*0012*/ 	.short	0x0000
        /*0014*/ 	.byte	0x00, 0xf0, 0x41, 0x07


	//----- nvinfo : EIATTR_SPARSE_MMA_MASK
	.align		4
.L_1332:
        /*0018*/ 	.byte	0x03, 0x50
        /*001a*/ 	.short	0x0000


	//----- nvinfo : EIATTR_MAXREG_COUNT
	.align		4
        /*001c*/ 	.byte	0x03, 0x1b
        /*001e*/ 	.short	0x00ff


	//----- nvinfo : EIATTR_NUM_BARRIERS
	.align		4
        /*0020*/ 	.byte	0x02, 0x4c
        /*0022*/ 	.byte	0x01
	.zero		1


	//----- nvinfo : EIATTR_MERCURY_ISA_VERSION
	.align		4
        /*0024*/ 	.byte	0x03, 0x5f
        /*0026*/ 	.short	0x0101


	//----- nvinfo : EIATTR_COOP_GROUP_MASK_REGIDS
	.align		4
        /*0028*/ 	.byte	0x04, 0x29
        /*002a*/ 	.short	(.L_1334 - .L_1333)


	//   ....[0]....
.L_1333:
        /*002c*/ 	.word	0xffffffff


	//   ....[1]....
        /*0030*/ 	.word	0xffffffff


	//   ....[2]....
        /*0034*/ 	.word	0xffffffff


	//   ....[3]....
        /*0038*/ 	.word	0xffffffff


	//   ....[4]....
        /*003c*/ 	.word	0xffffffff


	//   ....[5]....
        /*0040*/ 	.word	0xffffffff


	//----- nvinfo : EIATTR_COOP_GROUP_INSTR_OFFSETS
	.align		4
.L_1334:
        /*0044*/ 	.byte	0x04, 0x28
        /*0046*/ 	.short	(.L_1336 - .L_1335)


	//   ....[0]....
.L_1335:
        /*0048*/ 	.word	0x00001830


	//   ....[1]....
        /*004c*/ 	.word	0x000018d0


	//   ....[2]....
        /*0050*/ 	.word	0x00001930


	//   ....[3]....
        /*0054*/ 	.word	0x00001a90


	//   ....[4]....
        /*0058*/ 	.word	0x00001b40


	//   ....[5]....
        /*005c*/ 	.word	0x00001c40


	//----- nvinfo : EIATTR_EXIT_INSTR_OFFSETS
	.align		4
.L_1336:
        /*0060*/ 	.byte	0x04, 0x1c
        /*0062*/ 	.short	(.L_1338 - .L_1337)


	//   ....[0]....
.L_1337:
        /*0064*/ 	.word	0x00003fd0


	//   ....[1]....
        /*0068*/ 	.word	0x00004000


	//   ....[2]....
        /*006c*/ 	.word	0x00004500


	//----- nvinfo : EIATTR_CRS_STACK_SIZE
	.align		4
.L_1338:
        /*0070*/ 	.byte	0x04, 0x1e
        /*0072*/ 	.short	(.L_1340 - .L_1339)
.L_1339:
        /*0074*/ 	.word	0x00000000


	//----- nvinfo : EIATTR_CBANK_PARAM_SIZE
	.align		4
.L_1340:
        /*0078*/ 	.byte	0x03, 0x19
        /*007a*/ 	.short	0x01d0


	//----- nvinfo : EIATTR_PARAM_CBANK
	.align		4
        /*007c*/ 	.byte	0x04, 0x0a
        /*007e*/ 	.short	(.L_1342 - .L_1341)
	.align		4
.L_1341:
        /*0080*/ 	.word	index@(.nv.constant0._ZN5flash32flash_fwd_splitkv_combine_kernelI23Flash_fwd_kernel_traitsILi32ELi64ELi128ELi4ELb0ELb0EN7cutlass10bfloat16_tE19Flash_kernel_traitsILi32ELi64ELi128ELi4ES3_EELi16ELi3ELb0EEEvNS_16Flash_fwd_paramsE)
        /*0084*/ 	.short	0x0210
        /*0086*/ 	.short	0x01d0


	//----- nvinfo : EIATTR_SW_WAR
	.align		4
.L_1342:
        /*0088*/ 	.byte	0x04, 0x36
        /*008a*/ 	.short	(.L_1344 - .L_1343)
.L_1343:
        /*008c*/ 	.word	0x00000008
.L_1344:


//--------------------- .nv.info._ZN5flash32flash_fwd_splitkv_combine_kernelI23Flash_fwd_kernel_traitsILi32ELi64ELi128ELi4ELb0ELb0EN7cutlass10bfloat16_tE19Flash_kernel_traitsILi32ELi64ELi128ELi4ES3_EELi16ELi2ELb0EEEvNS_16Flash_fwd_paramsE --------------------------
	.section	.nv.info._ZN5flash32flash_fwd_splitkv_combine_kernelI23Flash_fwd_kernel_traitsILi32ELi64ELi128ELi4ELb0ELb0EN7cutlass10bfloat16_tE19Flash_kernel_traitsILi32ELi64ELi128ELi4ES3_EELi16ELi2ELb0EEEvNS_16Flash_fwd_paramsE,"",@"SHT_CUDA_INFO"
	.sectionflags	@""
	.align	4


	//----- nvinfo : EIATTR_CUDA_API_VERSION
	.align		4
        /*0000*/ 	.byte	0x04, 0x37
        /*0002*/ 	.short	(.L_1346 - .L_1345)
.L_1345:
        /*0004*/ 	.word	0x00000082


	//----- nvinfo : EIATTR_KPARAM_INFO
	.align		4
.L_1346:
        /*0008*/ 	.byte	0x04, 0x17
        /*000a*/ 	.short	(.L_1348 - .L_1347)
.L_1347:
        /*000c*/ 	.word	0x00000000
        /*0010*/ 	.short	0x0000
        /*0012*/ 	.short	0x0000
        /*0014*/ 	.byte	0x00, 0xf0, 0x41, 0x07


	//----- nvinfo : EIATTR_SPARSE_MMA_MASK
	.align		4
.L_1348:
        /*0018*/ 	.byte	0x03, 0x50
        /*001a*/ 	.short	0x0000


	//----- nvinfo : EIATTR_MAXREG_COUNT
	.align		4
        /*001c*/ 	.byte	0x03, 0x1b
        /*001e*/ 	.short	0x00ff


	//----- nvinfo : EIATTR_NUM_BARRIERS
	.align		4
        /*0020*/ 	.byte	0x02, 0x4c
        /*0022*/ 	.byte	0x01
	.zero		1


	//----- nvinfo : EIATTR_MERCURY_ISA_VERSION
	.align		4
        /*0024*/ 	.byte	0x03, 0x5f
        /*0026*/ 	.short	0x0101


	//----- nvinfo : EIATTR_COOP_GROUP_MASK_REGIDS
	.align		4
        /*0028*/ 	.byte	0x04, 0x29
        /*002a*/ 	.short	(.L_1350 - .L_1349)


	//   ....[0]....
.L_1349:
        /*002c*/ 	.word	0xffffffff


	//   ....[1]....
        /*0030*/ 	.word	0xffffffff


	//   ....[2]....
        /*0034*/ 	.word	0xffffffff


	//   ....[3]....
        /*0038*/ 	.word	0xffffffff


	//----- nvinfo : EIATTR_COOP_GROUP_INSTR_OFFSETS
	.align		4
.L_1350:
        /*003c*/ 	.byte	0x04, 0x28
        /*003e*/ 	.short	(.L_1352 - .L_1351)


	//   ....[0]....
.L_1351:
        /*0040*/ 	.word	0x00001820


	//   ....[1]....
        /*0044*/ 	.word	0x000018c0


	//   ....[2]....
        /*0048*/ 	.word	0x00001a80


	//   ....[3]....
        /*004c*/ 	.word	0x00001af0


	//----- nvinfo : EIATTR_EXIT_INSTR_OFFSETS
	.align		4
.L_1352:
        /*0050*/ 	.byte	0x04, 0x1c
        /*0052*/ 	.short	(.L_1354 - .L_1353)


	//   ....[0]....
.L_1353:
        /*0054*/ 	.word	0x00003fb0


	//   ....[1]....
        /*0058*/ 	.word	0x00003fe0


	//   ....[2]....
        /*005c*/ 	.word	0x000044c0


	//----- nvinfo : EIATTR_CRS_STACK_SIZE
	.align		4
.L_1354:
        /*0060*/ 	.byte	0x04, 0x1e
        /*0062*/ 	.short	(.L_1356 - .L_1355)
.L_1355:
        /*0064*/ 	.word	0x00000000


	//----- nvinfo : EIATTR_CBANK_PARAM_SIZE
	.align		4
.L_1356:
        /*0068*/ 	.byte	0x03, 0x19
        /*006a*/ 	.short	0x01d0


	//----- nvinfo : EIATTR_PARAM_CBANK
	.align		4
        /*006c*/ 	.byte	0x04, 0x0a
        /*006e*/ 	.short	(.L_1358 - .L_1357)
	.align		4
.L_1357:
        /*0070*/ 	.word	index@(.nv.constant0._ZN5flash32flash_fwd_splitkv_combine_kernelI23Flash_fwd_kernel_traitsILi32ELi64ELi128ELi4ELb0ELb0EN7cutlass10bfloat16_tE19Flash_kernel_traitsILi32ELi64ELi128ELi4ES3_EELi16ELi2ELb0EEEvNS_16Flash_fwd_paramsE)
        /*0074*/ 	.short	0x0210
        /*0076*/ 	.short	0x01d0


	//----- nvinfo : EIATTR_SW_WAR
	.align		4
.L_1358:
        /*0078*/ 	.byte	0x04, 0x36
        /*007a*/ 	.short	(.L_1360 - .L_1359)
.L_1359:
        /*007c*/ 	.word	0x00000008
.L_1360:


//--------------------- .nv.info._ZN5flash32flash_fwd_splitkv_combine_kernelI23Flash_fwd_kernel_traitsILi32ELi64ELi128ELi4ELb0ELb0EN7cutlass10bfloat16_tE19Flash_kernel_traitsILi32ELi64ELi128ELi4ES3_EELi16ELi1ELb0EEEvNS_16Flash_fwd_paramsE --------------------------
	.section	.nv.info._ZN5flash32flash_fwd_splitkv_combine_kernelI23Flash_fwd_kernel_traitsILi32ELi64ELi128ELi4ELb0ELb0EN7cutlass10bfloat16_tE19Flash_kernel_traitsILi32ELi64ELi128ELi4ES3_EELi16ELi1ELb0EEEvNS_16Flash_fwd_paramsE,"",@"SHT_CUDA_INFO"
	.sectionflags	@""
	.align	4


	//----- nvinfo : EIATTR_CUDA_API_VERSION
	.align		4
        /*0000*/ 	.byte	0x04, 0x37
        /*0002*/ 	.short	(.L_1362 - .L_1361)
.L_1361:
        /*0004*/ 	.word	0x00000082


	//----- nvinfo : EIATTR_KPARAM_INFO
	.align		4
.L_1362:
        /*0008*/ 	.byte	0x04, 0x17
        /*000a*/ 	.short	(.L_1364 - .L_1363)
.L_1363:
        /*000c*/ 	.word	0x00000000
        /*0010*/ 	.short	0x0000
        /*0012*/ 	.short	0x0000
        /*0014*/ 	.byte	0x00, 0xf0, 0x41, 0x07


	//----- nvinfo : EIATTR_SPARSE_MMA_MASK
	.align		4
.L_1364:
        /*0018*/ 	.byte	0x03, 0x50
        /*001a*/ 	.short	0x0000


	//----- nvinfo : EIATTR_MAXREG_COUNT
	.align		4
        /*001c*/ 	.byte	0x03, 0x1b
        /*001e*/ 	.short	0x00ff


	//----- nvinfo : EIATTR_NUM_BARRIERS
	.align		4
        /*0020*/ 	.byte	0x02, 0x4c
        /*0022*/ 	.byte	0x01
	.zero		1


	//----- nvinfo : EIATTR_MERCURY_ISA_VERSION
	.align		4
        /*0024*/ 	.byte	0x03, 0x5f
        /*0026*/ 	.short	0x0101


	//----- nvinfo : EIATTR_COOP_GROUP_MASK_REGIDS
	.align		4
        /*0028*/ 	.byte	0x04, 0x29
        /*002a*/ 	.short	(.L_1366 - .L_1365)


	//   ....[0]....
.L_1365:
        /*002c*/ 	.word	0xffffffff


	//   ....[1]....
        /*0030*/ 	.word	0xffffffff


	//----- nvinfo : EIATTR_COOP_GROUP_INSTR_OFFSETS
	.align		4
.L_1366:
        /*0034*/ 	.byte	0x04, 0x28
        /*0036*/ 	.short	(.L_1368 - .L_1367)


	//   ....[0]....
.L_1367:
        /*0038*/ 	.word	0x00001910


	//   ....[1]....
        /*003c*/ 	.word	0x00001b60


	//----- nvinfo : EIATTR_EXIT_INSTR_OFFSETS
	.align		4
.L_1368:
        /*0040*/ 	.byte	0x04, 0x1c
        /*0042*/ 	.short	(.L_1370 - .L_1369)


	//   ....[0]....
.L_1369:
        /*0044*/ 	.word	0x00004040


	//   ....[1]....
        /*0048*/ 	.word	0x00004070


	//   ....[2]....
        /*004c*/ 	.word	0x00004550


	//----- nvinfo : EIATTR_CRS_STACK_SIZE
	.align		4
.L_1370:
        /*0050*/ 	.byte	0x04, 0x1e
        /*0052*/ 	.short	(.L_1372 - .L_1371)
.L_1371:
        /*0054*/ 	.word	0x00000000


	//----- nvinfo : EIATTR_CBANK_PARAM_SIZE
	.align		4
.L_1372:
        /*0058*/ 	.byte	0x03, 0x19
        /*005a*/ 	.short	0x01d0


	//----- nvinfo : EIATTR_PARAM_CBANK
	.align		4
        /*005c*/ 	.byte	0x04, 0x0a
        /*005e*/ 	.short	(.L_1374 - .L_1373)
	.align		4
.L_1373:
        /*0060*/ 	.word	index@(.nv.constant0._ZN5flash32flash_fwd_splitkv_combine_kernelI23Flash_fwd_kernel_traitsILi32ELi64ELi128ELi4ELb0ELb0EN7cutlass10bfloat16_tE19Flash_kernel_traitsILi32ELi64ELi128ELi4ES3_EELi16ELi1ELb0EEEvNS_16Flash_fwd_paramsE)
        /*0064*/ 	.short	0x0210
        /*0066*/ 	.short	0x01d0


	//----- nvinfo : EIATTR_SW_WAR
	.align		4
.L_1374:
        /*0068*/ 	.byte	0x04, 0x36
        /*006a*/ 	.short	(.L_1376 - .L_1375)
.L_1375:
        /*006c*/ 	.word	0x00000008
.L_1376:


//--------------------- .nv.info._ZN5flash32flash_fwd_splitkv_combine_kernelI23Flash_fwd_kernel_traitsILi32ELi64ELi128ELi4ELb0ELb0EN7cutlass10bfloat16_tE19Flash_kernel_traitsILi32ELi64ELi128ELi4ES3_EELi16ELi7ELb1EEEvNS_16Flash_fwd_paramsE --------------------------
	.section	.nv.info._ZN5flash32flash_fwd_splitkv_combine_kernelI23Flash_fwd_kernel_traitsILi32ELi64ELi128ELi4ELb0ELb0EN7cutlass10bfloat16_tE19Flash_kernel_traitsILi32ELi64ELi128ELi4ES3_EELi16ELi7ELb1EEEvNS_16Flash_fwd_paramsE,"",@"SHT_CUDA_INFO"
	.sectionflags	@""
	.align	4


	//----- nvinfo : EIATTR_CUDA_API_VERSION
	.align		4
        /*0000*/ 	.byte	0x04, 0x37
        /*0002*/ 	.short	(.L_1378 - .L_1377)
.L_1377:
        /*0004*/ 	.word	0x00000082


	//----- nvinfo : EIATTR_KPARAM_INFO
	.align		4
.L_1378:
        /*0008*/ 	.byte	0x04, 0x17
        /*000a*/ 	.short	(.L_1380 - .L_1379)
.L_1379:
        /*000c*/ 	.word	0x00000000
        /*0010*/ 	.short	0x0000
        /*0012*/ 	.short	0x0000
        /*0014*/ 	.byte	0x00, 0xf0, 0x41, 0x07


	//----- nvinfo : EIATTR_SPARSE_MMA_MASK
	.align		4
.L_1380:
        /*0018*/ 	.byte	0x03, 0x50
        /*001a*/ 	.short	0x0000


	//----- nvinfo : EIATTR_MAXREG_COUNT
	.align		4
        /*001c*/ 	.byte	0x03, 0x1b
        /*001e*/ 	.short	0x00ff


	//----- nvinfo : EIATTR_NUM_BARRIERS
	.align		4
        /*0020*/ 	.byte	0x02, 0x4c
        /*0022*/ 	.byte	0x01
	.zero		1


	//----- nvinfo : EIATTR_MERCURY_ISA_VERSION
	.align		4
        /*0024*/ 	.byte	0x03, 0x5f
        /*0026*/ 	.short	0x0101


	//----- nvinfo : EIATTR_COOP_GROUP_MASK_REGIDS
	.align		4
        /*0028*/ 	.byte	0x04, 0x29
        /*002a*/ 	.short	(.L_1382 - .L_1381)


	//   ....[0]....
.L_1381:
        /*002c*/ 	.word	0xffffffff


	//   ....[1]....
        /*0030*/ 	.word	0xffffffff


	//   ....[2]....
        /*0034*/ 	.word	0xffffffff


	//   ....[3]....
        /*0038*/ 	.word	0xffffffff


	//   ....[4]....
        /*003c*/ 	.word	0xffffffff


	//   ....[5]....
        /*0040*/ 	.word	0xffffffff


	//----- nvinfo : EIATTR_COOP_GROUP_INSTR_OFFSETS
	.align		4
.L_1382:
        /*0044*/ 	.byte	0x04, 0x28
        /*0046*/ 	.short	(.L_1384 - .L_1383)


	//   ....[0]....
.L_1383:
        /*0048*/ 	.word	0x00002a50


	//   ....[1]....
        /*004c*/ 	.word	0x00002a70


	//   ....[2]....
        /*0050*/ 	.word	0x00002aa0


	//   ....[3]....
        /*0054*/ 	.word	0x00002f60


	//   ....[4]....
        /*0058*/ 	.word	0x00003010


	//   ....[5]....
        /*005c*/ 	.word	0x000030e0


	//----- nvinfo : EIATTR_EXIT_INSTR_OFFSETS
	.align		4
.L_1384:
        /*0060*/ 	.byte	0x04, 0x1c
        /*0062*/ 	.short	(.L_1386 - .L_1385)


	//   ....[0]....
.L_1385:
        /*0064*/ 	.word	0x00005df0


	//   ....[1]....
        /*0068*/ 	.word	0x000062e0


	//----- nvinfo : EIATTR_CRS_STACK_SIZE
	.align		4
.L_1386:
        /*006c*/ 	.byte	0x04, 0x1e
        /*006e*/ 	.short	(.L_1388 - .L_1387)
.L_1387:
        /*0070*/ 	.word	0x00000000


	//----- nvinfo : EIATTR_CBANK_PARAM_SIZE
	.align		4
.L_1388:
        /*0074*/ 	.byte	0x03, 0x19
        /*0076*/ 	.short	0x01d0


	//----- nvinfo : EIATTR_PARAM_CBANK
	.align		4
        /*0078*/ 	.byte	0x04, 0x0a
        /*007a*/ 	.short	(.L_1390 - .L_1389)
	.align		4
.L_1389:
        /*007c*/ 	.word	index@(.nv.constant0._ZN5flash32flash_fwd_splitkv_combine_kernelI23Flash_fwd_kernel_traitsILi32ELi64ELi128ELi4ELb0ELb0EN7cutlass10bfloat16_tE19Flash_kernel_traitsILi32ELi64ELi128ELi4ES3_EELi16ELi7ELb1EEEvNS_16Flash_fwd_paramsE)
        /*0080*/ 	.short	0x0210
        /*0082*/ 	.short	0x01d0


	//----- nvinfo : EIATTR_SW_WAR
	.align		4
.L_1390:
        /*0084*/ 	.byte	0x04, 0x36
        /*0086*/ 	.short	(.L_1392 - .L_1391)
.L_1391:
        /*0088*/ 	.word	0x00000008
.L_1392:


//--------------------- .nv.info._ZN5flash32flash_fwd_splitkv_combine_kernelI23Flash_fwd_kernel_traitsILi32ELi64ELi128ELi4ELb0ELb0EN7cutlass10bfloat16_tE19Flash_kernel_traitsILi32ELi64ELi128ELi4ES3_EELi16ELi6ELb1EEEvNS_16Flash_fwd_paramsE --------------------------
	.section	.nv.info._ZN5flash32flash_fwd_splitkv_combine_kernelI23Flash_fwd_kernel_traitsILi32ELi64ELi128ELi4ELb0ELb0EN7cutlass10bfloat16_tE19Flash_kernel_traitsILi32ELi64ELi128ELi4ES3_EELi16ELi6ELb1EEEvNS_16Flash_fwd_paramsE,"",@"SHT_CUDA_INFO"
	.sectionflags	@""
	.align	4


	//----- nvinfo : EIATTR_CUDA_API_VERSION
	.align		4
        /*0000*/ 	.byte	0x04, 0x37
        /*0002*/ 	.short	(.L_1394 - .L_1393)
.L_1393:
        /*0004*/ 	.word	0x00000082


	//----- nvinfo : EIATTR_KPARAM_INFO
	.align		4
.L_1394:
        /*0008*/ 	.byte	0x04, 0x17
        /*000a*/ 	.short	(.L_1396 - .L_1395)
.L_1395:
        /*000c*/ 	.word	0x00000000
        /*0010*/ 	.short	0x0000
        /*0012*/ 	.short	0x0000
        /*0014*/ 	.byte	0x00, 0xf0, 0x41, 0x07


	//----- nvinfo : EIATTR_SPARSE_MMA_MASK
	.align		4
.L_1396:
        /*0018*/ 	.byte	0x03, 0x50
        /*001a*/ 	.short	0x0000


	//----- nvinfo : EIATTR_MAXREG_COUNT
	.align		4
        /*001c*/ 	.byte	0x03, 0x1b
        /*001e*/ 	.short	0x00ff


	//----- nvinfo : EIATTR_NUM_BARRIERS
	.align		4
        /*0020*/ 	.byte	0x02, 0x4c
        /*0022*/ 	.byte	0x01
	.zero		1


	//----- nvinfo : EIATTR_MERCURY_ISA_VERSION
	.align		4
        /*0024*/ 	.byte	0x03, 0x5f
        /*0026*/ 	.short	0x0101


	//----- nvinfo : EIATTR_COOP_GROUP_MASK_REGIDS
	.align		4
        /*0028*/ 	.byte	0x04, 0x29
        /*002a*/ 	.short	(.L_1398 - .L_1397)


	//   ....[0]....
.L_1397:
        /*002c*/ 	.word	0xffffffff


	//   ....[1]....
        /*0030*/ 	.word	0xffffffff


	//   ....[2]....
        /*0034*/ 	.word	0xffffffff


	//   ....[3]....
        /*0038*/ 	.word	0xffffffff


	//   ....[4]....
        /*003c*/ 	.word	0xffffffff


	//   ....[5]....
        /*0040*/ 	.word	0xffffffff


	//----- nvinfo : EIATTR_COOP_GROUP_INSTR_OFFSETS
	.align		4
.L_1398:
        /*0044*/ 	.byte	0x04, 0x28
        /*0046*/ 	.short	(.L_1400 - .L_1399)


	//   ....[0]....
.L_1399:
        /*0048*/ 	.word	0x000020f0


	//   ....[1]....
        /*004c*/ 	.word	0x00002110


	//   ....[2]....
        /*0050*/ 	.word	0x00002140


	//   ....[3]....
        /*0054*/ 	.word	0x00002410


	//   ....[4]....
        /*0058*/ 	.word	0x000024b0


	//   ....[5]....
        /*005c*/ 	.word	0x00002560


	//----- nvinfo : EIATTR_EXIT_INSTR_OFFSETS
	.align		4
.L_1400:
        /*0060*/ 	.byte	0x04, 0x1c
        /*0062*/ 	.short	(.L_1402 - .L_1401)


	//   ....[0]....
.L_1401:
        /*0064*/ 	.word	0x00004f70


	//   ....[1]....
        /*0068*/ 	.word	0x00005460


	//----- nvinfo : EIATTR_CRS_STACK_SIZE
	.align		4
.L_1402:
        /*006c*/ 	.byte	0x04, 0x1e
        /*006e*/ 	.short	(.L_1404 - .L_1403)
.L_1403:
        /*0070*/ 	.word	0x00000000


	//----- nvinfo : EIATTR_CBANK_PARAM_SIZE
	.align		4
.L_1404:
        /*0074*/ 	.byte	0x03, 0x19
        /*0076*/ 	.short	0x01d0


	//----- nvinfo : EIATTR_PARAM_CBANK
	.align		4
        /*0078*/ 	.byte	0x04, 0x0a
        /*007a*/ 	.short	(.L_1406 - .L_1405)
	.align		4
.L_1405:
        /*007c*/ 	.word	index@(.nv.constant0._ZN5flash32flash_fwd_splitkv_combine_kernelI23Flash_fwd_kernel_traitsILi32ELi64ELi128ELi4ELb0ELb0EN7cutlass10bfloat16_tE19Flash_kernel_traitsILi32ELi64ELi128ELi4ES3_EELi16ELi6ELb1EEEvNS_16Flash_fwd_paramsE)
        /*0080*/ 	.short	0x0210
        /*0082*/ 	.short	0x01d0


	//----- nvinfo : EIATTR_SW_WAR
	.align		4
.L_1406:
        /*0084*/ 	.byte	0x04, 0x36
        /*0086*/ 	.short	(.L_1408 - .L_1407)
.L_1407:
        /*0088*/ 	.word	0x00000008
.L_1408:


//--------------------- .nv.info._ZN5flash32flash_fwd_splitkv_combine_kernelI23Flash_fwd_kernel_traitsILi32ELi64ELi128ELi4ELb0ELb0EN7cutlass10bfloat16_tE19Flash_kernel_traitsILi32ELi64ELi128ELi4ES3_EELi16ELi5ELb1EEEvNS_16Flash_fwd_paramsE --------------------------
	.section	.nv.info._ZN5flash32flash_fwd_splitkv_combine_kernelI23Flash_fwd_kernel_traitsILi32ELi64ELi128ELi4ELb0ELb0EN7cutlass10bfloat16_tE19Flash_kernel_traitsILi32ELi64ELi128ELi4ES3_EELi16ELi5ELb1EEEvNS_16Flash_fwd_paramsE,"",@"SHT_CUDA_INFO"
	.sectionflags	@""
	.align	4


	//----- nvinfo : EIATTR_CUDA_API_VERSION
	.align		4
        /*0000*/ 	.byte	0x04, 0x37
        /*0002*/ 	.short	(.L_1410 - .L_1409)
.L_1409:
        /*0004*/ 	.word	0x00000082


	//----- nvinfo : EIATTR_KPARAM_INFO
	.align		4
.L_1410:
        /*0008*/ 	.byte	0x04, 0x17
        /*000a*/ 	.short	(.L_1412 - .L_1411)
.L_1411:
        /*000c*/ 	.word	0x00000000
        /*0010*/ 	.short	0x0000
        /*0012*/ 	.short	0x0000
        /*0014*/ 	.byte	0x00, 0xf0, 0x41, 0x07


	//----- nvinfo : EIATTR_SPARSE_MMA_MASK
	.align		4
.L_1412:
        /*0018*/ 	.byte	0x03, 0x50
        /*001a*/ 	.short	0x0000


	//----- nvinfo : EIATTR_MAXREG_COUNT
	.align		4
        /*001c*/ 	.byte	0x03, 0x1b
        /*001e*/ 	.short	0x00ff


	//----- nvinfo : EIATTR_NUM_BARRIERS
	.align		4
        /*0020*/ 	.byte	0x02, 0x4c
        /*0022*/ 	.byte	0x01
	.zero		1


	//----- nvinfo : EIATTR_MERCURY_ISA_VERSION
	.align		4
        /*0024*/ 	.byte	0x03, 0x5f
        /*0026*/ 	.short	0x0101


	//----- nvinfo : EIATTR_COOP_GROUP_MASK_REGIDS
	.align		4
        /*0028*/ 	.byte	0x04, 0x29
        /*002a*/ 	.short	(.L_1414 - .L_1413)


	//   ....[0]....
.L_1413:
        /*002c*/ 	.word	0xffffffff


	//   ....[1]....
        /*0030*/ 	.word	0xffffffff


	//   ....[2]....
        /*0034*/ 	.word	0xffffffff


	//   ....[3]....
        /*0038*/ 	.word	0xffffffff


	//   ....[4]....
        /*003c*/ 	.word	0xffffffff


	//   ....[5]....
        /*0040*/ 	.word	0xffffffff


	//----- nvinfo : EIATTR_COOP_GROUP_INSTR_OFFSETS
	.align		4
.L_1414:
        /*0044*/ 	.byte	0x04, 0x28
        /*0046*/ 	.short	(.L_1416 - .L_1415)


	//   ....[0]....
.L_1415:
        /*0048*/ 	.word	0x00001bf0


	//   ....[1]....
        /*004c*/ 	.word	0x00001c20


	//   ....[2]....
        /*0050*/ 	.word	0x00001c50


	//   ....[3]....
        /*0054*/ 	.word	0x00001e20


	//   ....[4]....
        /*0058*/ 	.word	0x00001ee0


	//   ....[5]....
        /*005c*/ 	.word	0x00002000


	//----- nvinfo : EIATTR_EXIT_INSTR_OFFSETS
	.align		4
.L_1416:
        /*0060*/ 	.byte	0x04, 0x1c
        /*0062*/ 	.short	(.L_1418 - .L_1417)


	//   ....[0]....
.L_1417:
        /*0064*/ 	.word	0x00004710


	//   ....[1]....
        /*0068*/ 	.word	0x00004c10


	//----- nvinfo : EIATTR_CRS_STACK_SIZE
	.align		4
.L_1418:
        /*006c*/ 	.byte	0x04, 0x1e
        /*006e*/ 	.short	(.L_1420 - .L_1419)
.L_1419:
        /*0070*/ 	.word	0x00000000


	//----- nvinfo : EIATTR_CBANK_PARAM_SIZE
	.align		4
.L_1420:
        /*0074*/ 	.byte	0x03, 0x19
        /*0076*/ 	.short	0x01d0


	//----- nvinfo : EIATTR_PARAM_CBANK
	.align		4
        /*0078*/ 	.byte	0x04, 0x0a
        /*007a*/ 	.short	(.L_1422 - .L_1421)
	.align		4
.L_1421:
        /*007c*/ 	.word	index@(.nv.constant0._ZN5flash32flash_fwd_splitkv_combine_kernelI23Flash_fwd_kernel_traitsILi32ELi64ELi128ELi4ELb0ELb0EN7cutlass10bfloat16_tE19Flash_kernel_traitsILi32ELi64ELi128ELi4ES3_EELi16ELi5ELb1EEEvNS_16Flash_fwd_paramsE)
        /*0080*/ 	.short	0x0210
        /*0082*/ 	.short	0x01d0


	//----- nvinfo : EIATTR_SW_WAR
	.align		4
.L_1422:
        /*0084*/ 	.byte	0x04, 0x36
        /*0086*/ 	.short	(.L_1424 - .L_1423)
.L_1423:
        /*0088*/ 	.word	0x00000008
.L_1424:


//--------------------- .nv.info._ZN5flash32flash_fwd_splitkv_combine_kernelI23Flash_fwd_kernel_traitsILi32ELi64ELi128ELi4ELb0ELb0EN7cutlass10bfloat16_tE19Flash_kernel_traitsILi32ELi64ELi128ELi4ES3_EELi16ELi4ELb1EEEvNS_16Flash_fwd_paramsE --------------------------
	.section	.nv.info._ZN5flash32flash_fwd_splitkv_combine_kernelI23Flash_fwd_kernel_traitsILi32ELi64ELi128ELi4ELb0ELb0EN7cutlass10bfloat16_tE19Flash_kernel_traitsILi32ELi64ELi128ELi4ES3_EELi16ELi4ELb1EEEvNS_16Flash_fwd_paramsE,"",@"SHT_CUDA_INFO"
	.sectionflags	@""
	.align	4


	//----- nvinfo : EIATTR_CUDA_API_VERSION
	.align		4
        /*0000*/ 	.byte	0x04, 0x37
        /*0002*/ 	.short	(.L_1426 - .L_1425)
.L_1425:
        /*0004*/ 	.word	0x00000082


	//----- nvinfo : EIATTR_KPARAM_INFO
	.align		4
.L_1426:
        /*0008*/ 	.byte	0x04, 0x17
        /*000a*/ 	.short	(.L_1428 - .L_1427)
.L_1427:
        /*000c*/ 	.word	0x00000000
        /*0010*/ 	.short	0x0000
        /*0012*/ 	.short	0x0000
        /*0014*/ 	.byte	0x00, 0xf0, 0x41, 0x07


	//----- nvinfo : EIATTR_SPARSE_MMA_MASK
	.align		4
.L_1428:
        /*0018*/ 	.byte	0x03, 0x50
        /*001a*/ 	.short	0x0000


	//----- nvinfo : EIATTR_MAXREG_COUNT
	.align		4
        /*001c*/ 	.byte	0x03, 0x1b
        /*001e*/ 	.short	0x00ff


	//----- nvinfo : EIATTR_NUM_BARRIERS
	.align		4
        /*0020*/ 	.byte	0x02, 0x4c
        /*0022*/ 	.byte	0x01
	.zero		1


	//----- nvinfo : EIATTR_MERCURY_ISA_VERSION
	.align		4
        /*0024*/ 	.byte	0x03, 0x5f
        /*0026*/ 	.short	0x0101


	//----- nvinfo : EIATTR_COOP_GROUP_MASK_REGIDS
	.align		4
        /*0028*/ 	.byte	0x04, 0x29
        /*002a*/ 	.short	(.L_1430 - .L_1429)


	//   ....[0]....
.L_1429:
        /*002c*/ 	.word	0xffffffff


	//   ....[1]....
        /*0030*/ 	.word	0xffffffff


	//   ....[2]....
        /*0034*/ 	.word	0xffffffff


	//   ....[3]....
        /*0038*/ 	.word	0xffffffff


	//   ....[4]....
        /*003c*/ 	.word	0xffffffff


	//   ....[5]....
        /*0040*/ 	.word	0xffffffff


	//----- nvinfo : EIATTR_COOP_GROUP_INSTR_OFFSETS
	.align		4
.L_1430:
        /*0044*/ 	.byte	0x04, 0x28
        /*0046*/ 	.short	(.L_1432 - .L_1431)


	//   ....[0]....
.L_1431:
        /*0048*/ 	.word	0x00001760


	//   ....[1]....
        /*004c*/ 	.word	0x00001790


	//   ....[2]....
        /*0050*/ 	.word	0x00001800


	//   ....[3]....
        /*0054*/ 	.word	0x00001990


	//   ....[4]....
        /*0058*/ 	.word	0x00001a10


	//   ....[5]....
        /*005c*/ 	.word	0x00001b80


	//----- nvinfo : EIATTR_EXIT_INSTR_OFFSETS
	.align		4
.L_1432:
        /*0060*/ 	.byte	0x04, 0x1c
        /*0062*/ 	.short	(.L_1434 - .L_1433)


	//   ....[0]....
.L_1433:
        /*0064*/ 	.word	0x00004360


	//   ....[1]....
        /*0068*/ 	.word	0x00004860


	//----- nvinfo : EIATTR_CRS_STACK_SIZE
	.align		4
.L_1434:
        /*006c*/ 	.byte	0x04, 0x1e
        /*006e*/ 	.short	(.L_1436 - .L_1435)
.L_1435:
        /*0070*/ 	.word	0x00000000


	//----- nvinfo : EIATTR_CBANK_PARAM_SIZE
	.align		4
.L_1436:
        /*0074*/ 	.byte	0x03, 0x19
        /*0076*/ 	.short	0x01d0


	//----- nvinfo : EIATTR_PARAM_CBANK
	.align		4
        /*0078*/ 	.byte	0x04, 0x0a
        /*007a*/ 	.short	(.L_1438 - .L_1437)
	.align		4
.L_1437:
        /*007c*/ 	.word	index@(.nv.constant0._ZN5flash32flash_fwd_splitkv_combine_kernelI23Flash_fwd_kernel_traitsILi32ELi64ELi128ELi4ELb0ELb0EN7cutlass10bfloat16_tE19Flash_kernel_traitsILi32ELi64ELi128ELi4ES3_EELi16ELi4ELb1EEEvNS_16Flash_fwd_paramsE)
        /*0080*/ 	.short	0x0210
        /*0082*/ 	.short	0x01d0


	//----- nvinfo : EIATTR_SW_WAR
	.align		4
.L_1438:
        /*0084*/ 	.byte	0x04, 0x36
        /*0086*/ 	.short	(.L_1440 - .L_1439)
.L_1439:
        /*0088*/ 	.word	0x00000008
.L_1440:


//--------------------- .nv.info._ZN5flash32flash_fwd_splitkv_combine_kernelI23Flash_fwd_kernel_traitsILi32ELi64ELi128ELi4ELb0ELb0EN7cutlass10bfloat16_tE19Flash_kernel_traitsILi32ELi64ELi128ELi4ES3_EELi16ELi3ELb1EEEvNS_16Flash_fwd_paramsE --------------------------
	.section	.nv.info._ZN5flash32flash_fwd_splitkv_combine_kernelI23Flash_fwd_kernel_traitsILi32ELi64ELi128ELi4ELb0ELb0EN7cutlass10bfloat16_tE19Flash_kernel_traitsILi32ELi64ELi128ELi4ES3_EELi16ELi3ELb1EEEvNS_16Flash_fwd_paramsE,"",@"SHT_CUDA_INFO"
	.sectionflags	@""
	.align	4


	//----- nvinfo : EIATTR_CUDA_API_VERSION
	.align		4
        /*0000*/ 	.byte	0x04, 0x37
        /*0002*/ 	.short	(.L_1442 - .L_1441)
.L_1441:
        /*0004*/ 	.word	0x00000082


	//----- nvinfo : EIATTR_KPARAM_INFO
	.align		4
.L_1442:
        /*0008*/ 	.byte	0x04, 0x17
        /*000a*/ 	.short	(.L_1444 - .L_1443)
.L_1443:
        /*000c*/ 	.word	0x00000000
        /*0010*/ 	.short	0x0000
        /*0012*/ 	.short	0x0000
        /*0014*/ 	.byte	0x00, 0xf0, 0x41, 0x07


	//----- nvinfo : EIATTR_SPARSE_MMA_MASK
	.align		4
.L_1444:
        /*0018*/ 	.byte	0x03, 0x50
        /*001a*/ 	.short	0x0000


	//----- nvinfo : EIATTR_MAXREG_COUNT
	.align		4
        /*001c*/ 	.byte	0x03, 0x1b
        /*001e*/ 	.short	0x00ff


	//----- nvinfo : EIATTR_NUM_BARRIERS
	.align		4
        /*0020*/ 	.byte	0x02, 0x4c
        /*0022*/ 	.byte	0x01
	.zero		1


	//----- nvinfo : EIATTR_MERCURY_ISA_VERSION
	.align		4
        /*0024*/ 	.byte	0x03, 0x5f
        /*0026*/ 	.short	0x0101


	//----- nvinfo : EIATTR_COOP_GROUP_MASK_REGIDS
	.align		4
        /*0028*/ 	.byte	0x04, 0x29
        /*002a*/ 	.short	(.L_1446 - .L_1445)


	//   ....[0]....
.L_1445:
        /*002c*/ 	.word	0xffffffff


	//   ....[1]....
        /*0030*/ 	.word	0xffffffff


	//   ....[2]....
        /*0034*/ 	.word	0xffffffff


	//   ....[3]....
        /*0038*/ 	.word	0xffffffff


	//   ....[4]....
        /*003c*/ 	.word	0xffffffff


	//   ....[5]....
        /*0040*/ 	.word	0xffffffff


	//----- nvinfo : EIATTR_COOP_GROUP_INSTR_OFFSETS
	.align		4
.L_1446:
        /*0044*/ 	.byte	0x04, 0x28
        /*0046*/ 	.short	(.L_1448 - .L_1447)


	//   ....[0]....
.L_1447:
        /*0048*/ 	.word	0x00001830


	//   ....[1]....
        /*004c*/ 	.word	0x000018d0


	//   ....[2]....
        /*0050*/ 	.word	0x00001930


	//   ....[3]....
        /*0054*/ 	.word	0x00001a90


	//   ....[4]....
        /*0058*/ 	.word	0x00001b40


	//   ....[5]....
        /*005c*/ 	.word	0x00001c40


	//----- nvinfo : EIATTR_EXIT_INSTR_OFFSETS
	.align		4
.L_1448:
        /*0060*/ 	.byte	0x04, 0x1c
        /*0062*/ 	.short	(.L_1450 - .L_1449)


	//   ....[0]....
.L_1449:
        /*0064*/ 	.word	0x00004390


	//   ....[1]....
        /*0068*/ 	.word	0x00004890


	//----- nvinfo : EIATTR_CRS_STACK_SIZE
	.align		4
.L_1450:
        /*006c*/ 	.byte	0x04, 0x1e
        /*006e*/ 	.short	(.L_1452 - .L_1451)
.L_1451:
        /*0070*/ 	.word	0x00000000


	//----- nvinfo : EIATTR_CBANK_PARAM_SIZE
	.align		4
.L_1452:
        /*0074*/ 	.byte	0x03, 0x19
        /*0076*/ 	.short	0x01d0


	//----- nvinfo : EIATTR_PARAM_CBANK
	.align		4
        /*0078*/ 	.byte	0x04, 0x0a
        /*007a*/ 	.short	(.L_1454 - .L_1453)
	.align		4
.L_1453:
        /*007c*/ 	.word	index@(.nv.constant0._ZN5flash32flash_fwd_splitkv_combine_kernelI23Flash_fwd_kernel_traitsILi32ELi64ELi128ELi4ELb0ELb0EN7cutlass10bfloat16_tE19Flash_kernel_traitsILi32ELi64ELi128ELi4ES3_EELi16ELi3ELb1EEEvNS_16Flash_fwd_paramsE)
        /*0080*/ 	.short	0x0210
        /*0082*/ 	.short	0x01d0


	//----- nvinfo : EIATTR_SW_WAR
	.align		4
.L_1454:
        /*0084*/ 	.byte	0x04, 0x36
        /*0086*/ 	.short	(.L_1456 - .L_1455)
.L_1455:
        /*0088*/ 	.word	0x00000008
.L_1456:


//--------------------- .nv.info._ZN5flash32flash_fwd_splitkv_combine_kernelI23Flash_fwd_kernel_traitsILi32ELi64ELi128ELi4ELb0ELb0EN7cutlass10bfloat16_tE19Flash_kernel_traitsILi32ELi64ELi128ELi4ES3_EELi16ELi2ELb1EEEvNS_16Flash_fwd_paramsE --------------------------
	.section	.nv.info._ZN5flash32flash_fwd_splitkv_combine_kernelI23Flash_fwd_kernel_traitsILi32ELi64ELi128ELi4ELb0ELb0EN7cutlass10bfloat16_tE19Flash_kernel_traitsILi32ELi64ELi128ELi4ES3_EELi16ELi2ELb1EEEvNS_16Flash_fwd_paramsE,"",@"SHT_CUDA_INFO"
	.sectionflags	@""
	.align	4


	//----- nvinfo : EIATTR_CUDA_API_VERSION
	.align		4
        /*0000*/ 	.byte	0x04, 0x37
        /*0002*/ 	.short	(.L_1458 - .L_1457)
.L_1457:
        /*0004*/ 	.word	0x00000082


	//----- nvinfo : EIATTR_KPARAM_INFO
	.align		4
.L_1458:
        /*0008*/ 	.byte	0x04, 0x17
        /*000a*/ 	.short	(.L_1460 - .L_1459)
.L_1459:
        /*000c*/ 	.word	0x00000000
        /*0010*/ 	.short	0x0000
        /*0012*/ 	.short	0x0000
        /*0014*/ 	.byte	0x00, 0xf0, 0x41, 0x07


	//----- nvinfo : EIATTR_SPARSE_MMA_MASK
	.align		4
.L_1460:
        /*0018*/ 	.byte	0x03, 0x50
        /*001a*/ 	.short	0x0000


	//----- nvinfo : EIATTR_MAXREG_COUNT
	.align		4
        /*001c*/ 	.byte	0x03, 0x1b
        /*001e*/ 	.short	0x00ff


	//----- nvinfo : EIATTR_NUM_BARRIERS
	.align		4
        /*0020*/ 	.byte	0x02, 0x4c
        /*0022*/ 	.byte	0x01
	.zero		1


	//----- nvinfo : EIATTR_MERCURY_ISA_VERSION
	.align		4
        /*0024*/ 	.byte	0x03, 0x5f
        /*0026*/ 	.short	0x0101


	//----- nvinfo : EIATTR_COOP_GROUP_MASK_REGIDS
	.align		4
        /*0028*/ 	.byte	0x04, 0x29
        /*002a*/ 	.short	(.L_1462 - .L_1461)


	//   ....[0]....
.L_1461:
        /*002c*/ 	.word	0xffffffff


	//   ....[1]....
        /*0030*/ 	.word	0xffffffff


	//   ....[2]....
        /*0034*/ 	.word	0xffffffff


	//   ....[3]....
        /*0038*/ 	.word	0xffffffff


	//----- nvinfo : EIATTR_COOP_GROUP_INSTR_OFFSETS
	.align		4
.L_1462:
        /*003c*/ 	.byte	0x04, 0x28
        /*003e*/ 	.short	(.L_1464 - .L_1463)


	//   ....[0]....
.L_1463:
        /*0040*/ 	.word	0x000017f0


	//   ....[1]....
        /*0044*/ 	.word	0x00001890


	//   ....[2]....
        /*0048*/ 	.word	0x00001a50


	//   ....[3]....
        /*004c*/ 	.word	0x00001ad0


	//----- nvinfo : EIATTR_EXIT_INSTR_OFFSETS
	.align		4
.L_1464:
        /*0050*/ 	.byte	0x04, 0x1c
        /*0052*/ 	.short	(.L_1466 - .L_1465)


	//   ....[0]....
.L_1465:
        /*0054*/ 	.word	0x00004340


	//   ....[1]....
        /*0058*/ 	.word	0x00004820


	//----- nvinfo : EIATTR_CRS_STACK_SIZE
	.align		4
.L_1466:
        /*005c*/ 	.byte	0x04, 0x1e
        /*005e*/ 	.short	(.L_1468 - .L_1467)
.L_1467:
        /*0060*/ 	.word	0x00000000


	//----- nvinfo : EIATTR_CBANK_PARAM_SIZE
	.align		4
.L_1468:
        /*0064*/ 	.byte	0x03, 0x19
        /*0066*/ 	.short	0x01d0


	//----- nvinfo : EIATTR_PARAM_CBANK
	.align		4
        /*0068*/ 	.byte	0x04, 0x0a
        /*006a*/ 	.short	(.L_1470 - .L_1469)
	.align		4
.L_1469:
        /*006c*/ 	.word	index@(.nv.constant0._ZN5flash32flash_fwd_splitkv_combine_kernelI23Flash_fwd_kernel_traitsILi32ELi64ELi128ELi4ELb0ELb0EN7cutlass10bfloat16_tE19Flash_kernel_traitsILi32ELi64ELi128ELi4ES3_EELi16ELi2ELb1EEEvNS_16Flash_fwd_paramsE)
        /*0070*/ 	.short	0x0210
        /*0072*/ 	.short	0x01d0


	//----- nvinfo : EIATTR_SW_WAR
	.align		4
.L_1470:
        /*0074*/ 	.byte	0x04, 0x36
        /*0076*/ 	.short	(.L_1472 - .L_1471)
.L_1471:
        /*0078*/ 	.word	0x00000008
.L_1472:


//--------------------- .nv.info._ZN5flash32flash_fwd_splitkv_combine_kernelI23Flash_fwd_kernel_traitsILi32ELi64ELi128ELi4ELb0ELb0EN7cutlass10bfloat16_tE19Flash_kernel_traitsILi32ELi64ELi128ELi4ES3_EELi16ELi1ELb1EEEvNS_16Flash_fwd_paramsE --------------------------
	.section	.nv.info._ZN5flash32flash_fwd_splitkv_combine_kernelI23Flash_fwd_kernel_traitsILi32ELi64ELi128ELi4ELb0ELb0EN7cutlass10bfloat16_tE19Flash_kernel_traitsILi32ELi64ELi128ELi4ES3_EELi16ELi1ELb1EEEvNS_16Flash_fwd_paramsE,"",@"SHT_CUDA_INFO"
	.sectionflags	@""
	.align	4


	//----- nvinfo : EIATTR_CUDA_API_VERSION
	.align		4
        /*0000*/ 	.byte	0x04, 0x37
        /*0002*/ 	.short	(.L_1474 - .L_1473)
.L_1473:
        /*0004*/ 	.word	0x00000082


	//----- nvinfo : EIATTR_KPARAM_INFO
	.align		4
.L_1474:
        /*0008*/ 	.byte	0x04, 0x17
        /*000a*/ 	.short	(.L_1476 - .L_1475)
.L_1475:
        /*000c*/ 	.word	0x00000000
        /*0010*/ 	.short	0x0000
        /*0012*/ 	.short	0x0000
        /*0014*/ 	.byte	0x00, 0xf0, 0x41, 0x07


	//----- nvinfo : EIATTR_SPARSE_MMA_MASK
	.align		4
.L_1476:
        /*0018*/ 	.byte	0x03, 0x50
        /*001a*/ 	.short	0x0000


	//----- nvinfo : EIATTR_MAXREG_COUNT
	.align		4
        /*001c*/ 	.byte	0x03, 0x1b
        /*001e*/ 	.short	0x00ff


	//----- nvinfo : EIATTR_NUM_BARRIERS
	.align		4
        /*0020*/ 	.byte	0x02, 0x4c
        /*0022*/ 	.byte	0x01
	.zero		1


	//----- nvinfo : EIATTR_MERCURY_ISA_VERSION
	.align		4
        /*0024*/ 	.byte	0x03, 0x5f
        /*0026*/ 	.short	0x0101


	//----- nvinfo : EIATTR_COOP_GROUP_MASK_REGIDS
	.align		4
        /*0028*/ 	.byte	0x04, 0x29
        /*002a*/ 	.short	(.L_1478 - .L_1477)


	//   ....[0]....
.L_1477:
        /*002c*/ 	.word	0xffffffff


	//   ....[1]....
        /*0030*/ 	.word	0xffffffff


	//----- nvinfo : EIATTR_COOP_GROUP_INSTR_OFFSETS
	.align		4
.L_1478:
        /*0034*/ 	.byte	0x04, 0x28
        /*0036*/ 	.short	(.L_1480 - .L_1479)


	//   ....[0]....
.L_1479:
        /*0038*/ 	.word	0x00001910


	//   ....[1]....
        /*003c*/ 	.word	0x00001b60


	//----- nvinfo : EIATTR_EXIT_INSTR_OFFSETS
	.align		4
.L_1480:
        /*0040*/ 	.byte	0x04, 0x1c
        /*0042*/ 	.short	(.L_1482 - .L_1481)


	//   ....[0]....
.L_1481:
        /*0044*/ 	.word	0x00004440


	//   ....[1]....
        /*0048*/ 	.word	0x00004920


	//----- nvinfo : EIATTR_CRS_STACK_SIZE
	.align		4
.L_1482:
        /*004c*/ 	.byte	0x04, 0x1e
        /*004e*/ 	.short	(.L_1484 - .L_1483)
.L_1483:
        /*0050*/ 	.word	0x00000000


	//----- nvinfo : EIATTR_CBANK_PARAM_SIZE
	.align		4
.L_1484:
        /*0054*/ 	.byte	0x03, 0x19
        /*0056*/ 	.short	0x01d0


	//----- nvinfo : EIATTR_PARAM_CBANK
	.align		4
        /*0058*/ 	.byte	0x04, 0x0a
        /*005a*/ 	.short	(.L_1486 - .L_1485)
	.align		4
.L_1485:
        /*005c*/ 	.word	index@(.nv.constant0._ZN5flash32flash_fwd_splitkv_combine_kernelI23Flash_fwd_kernel_traitsILi32ELi64ELi128ELi4ELb0ELb0EN7cutlass10bfloat16_tE19Flash_kernel_traitsILi32ELi64ELi128ELi4ES3_EELi16ELi1ELb1EEEvNS_16Flash_fwd_paramsE)
        /*0060*/ 	.short	0x0210
        /*0062*/ 	.short	0x01d0


	//----- nvinfo : EIATTR_SW_WAR
	.align		4
.L_1486:
        /*0064*/ 	.byte	0x04, 0x36
        /*0066*/ 	.short	(.L_1488 - .L_1487)
.L_1487:
        /*0068*/ 	.word	0x00000008
.L_1488:


//--------------------- .nv.info._ZN5flash24flash_fwd_splitkv_kernelI23Flash_fwd_kernel_traitsILi32ELi64ELi128ELi4ELb0ELb0EN7cutlass10bfloat16_tE19Flash_kernel_traitsILi32ELi64ELi128ELi4ES3_EELb1ELb0ELb0ELb0ELb0ELb0ELb0ELb0EEEvNS_16Flash_fwd_paramsE --------------------------
	.section	.nv.info._ZN5flash24flash_fwd_splitkv_kernelI23Flash_fwd_kernel_traitsILi32ELi64ELi128ELi4ELb0ELb0EN7cutlass10bfloat16_tE19Flash_kernel_traitsILi32ELi64ELi128ELi4ES3_EELb1ELb0ELb0ELb0ELb0ELb0ELb0ELb0EEEvNS_16Flash_fwd_paramsE,"",@"SHT_CUDA_INFO"
	.sectionflags	@""
	.align	4


	//----- nvinfo : EIATTR_CUDA_API_VERSION
	.align		4
        /*0000*/ 	.byte	0x04, 0x37
        /*0002*/ 	.short	(.L_1490 - .L_1489)
.L_1489:
        /*0004*/ 	.word	0x00000082


	//----- nvinfo : EIATTR_KPARAM_INFO
	.align		4
.L_1490:
        /*0008*/ 	.byte	0x04, 0x17
        /*000a*/ 	.short	(.L_1492 - .L_1491)
.L_1491:
        /*000c*/ 	.word	0x00000000
        /*0010*/ 	.short	0x0000
        /*0012*/ 	.short	0x0000
        /*0014*/ 	.byte	0x00, 0xf0, 0x41, 0x07


	//----- nvinfo : EIATTR_SPARSE_MMA_MASK
	.align		4
.L_1492:
        /*0018*/ 	.byte	0x03, 0x50
        /*001a*/ 	.short	0x0000


	//----- nvinfo : EIATTR_MAXREG_COUNT
	.align		4
        /*001c*/ 	.byte	0x03, 0x1b
        /*001e*/ 	.short	0x00ff


	//----- nvinfo : EIATTR_NUM_BARRIERS
	.align		4
        /*0020*/ 	.byte	0x02, 0x4c
        /*0022*/ 	.byte	0x01
	.zero		1


	//----- nvinfo : EIATTR_MERCURY_ISA_VERSION
	.align		4
        /*0024*/ 	.byte	0x03, 0x5f
        /*0026*/ 	.short	0x0101


	//----- nvinfo : EIATTR_COOP_GROUP_MASK_REGIDS
	.align		4
        /*0028*/ 	.byte	0x04, 0x29
        /*002a*/ 	.short	(.L_1494 - .L_1493)


	//   ....[0]....
.L_1493:
        /*002c*/ 	.word	0xffffffff


	//   ....[1]....
        /*0030*/ 	.word	0xffffffff


	//   ....[2]....
        /*0034*/ 	.word	0xffffffff


	//   ....[3]....
        /*0038*/ 	.word	0xffffffff


	//   ....[4]....
        /*003c*/ 	.word	0xffffffff


	//   ....[5]....
        /*0040*/ 	.word	0xffffffff


	//   ....[6]....
        /*0044*/ 	.word	0xffffffff


	//   ....[7]....
        /*0048*/ 	.word	0xffffffff


	//   ....[8]....
        /*004c*/ 	.word	0xffffffff


	//   ....[9]....
        /*0050*/ 	.word	0xffffffff


	//   ....[10]....
        /*0054*/ 	.word	0xffffffff


	//   ....[11]....
        /*0058*/ 	.word	0xffffffff


	//   ....[12]....
        /*005c*/ 	.word	0xffffffff


	//   ....[13]....
        /*0060*/ 	.word	0xffffffff


	//   ....[14]....
        /*0064*/ 	.word	0xffffffff


	//   ....[15]....
        /*0068*/ 	.word	0xffffffff


	//----- nvinfo : EIATTR_COOP_GROUP_INSTR_OFFSETS
	.align		4
.L_1494:
        /*006c*/ 	.byte	0x04, 0x28
        /*006e*/ 	.short	(.L_1496 - .L_1495)


	//   ....[0]....
.L_1495:
        /*0070*/ 	.word	0x00004190


	//   ....[1]....
        /*0074*/ 	.word	0x000042c0


	//   ....[2]....
        /*0078*/ 	.word	0x000042d0


	//   ....[3]....
        /*007c*/ 	.word	0x00004320


	//   ....[4]....
        /*0080*/ 	.word	0x000073c0


	//   ....[5]....
        /*0084*/ 	.word	0x000073d0


	//   ....[6]....
        /*0088*/ 	.word	0x00007400


	//   ....[7]....
        /*008c*/ 	.word	0x00007410


	//   ....[8]....
        /*0090*/ 	.word	0x00009cd0


	//   ....[9]....
        /*0094*/ 	.word	0x00009cf0


	//   ....[10]....
        /*0098*/ 	.word	0x00009d20


	//   ....[11]....
        /*009c*/ 	.word	0x00009d30


	//   ....[12]....
        /*00a0*/ 	.word	0x0000b080


	//   ....[13]....
        /*00a4*/ 	.word	0x0000b0c0


	//   ....[14]....
        /*00a8*/ 	.word	0x0000b130


	//   ....[15]....
        /*00ac*/ 	.word	0x0000b140


	//----- nvinfo : EIATTR_EXIT_INSTR_OFFSETS
	.align		4
.L_1496:
        /*00b0*/ 	.byte	0x04, 0x1c
        /*00b2*/ 	.short	(.L_1498 - .L_1497)


	//   ....[0]....
.L_1497:
        /*00b4*/ 	.word	0x00000310


	//   ....[1]....
        /*00b8*/ 	.word	0x00000990


	//   ....[2]....
        /*00bc*/ 	.word	0x000009c0


	//   ....[3]....
        /*00c0*/ 	.word	0x0000bc50


	//   ....[4]....
        /*00c4*/ 	.word	0x0000bd10


	//----- nvinfo : EIATTR_CRS_STACK_SIZE
	.align		4
.L_1498:
        /*00c8*/ 	.byte	0x04, 0x1e
        /*00ca*/ 	.short	(.L_1500 - .L_1499)
.L_1499:
        /*00cc*/ 	.word	0x00000000


	//----- nvinfo : EIATTR_CBANK_PARAM_SIZE
	.align		4
.L_1500:
        /*00d0*/ 	.byte	0x03, 0x19
        /*00d2*/ 	.short	0x01d0


	//----- nvinfo : EIATTR_PARAM_CBANK
	.align		4
        /*00d4*/ 	.byte	0x04, 0x0a
        /*00d6*/ 	.short	(.L_1502 - .L_1501)
	.align		4
.L_1501:
        /*00d8*/ 	.word	index@(.nv.constant0._ZN5flash24flash_fwd_splitkv_kernelI23Flash_fwd_kernel_traitsILi32ELi64ELi128ELi4ELb0ELb0EN7cutlass10bfloat16_tE19Flash_kernel_traitsILi32ELi64ELi128ELi4ES3_EELb1ELb0ELb0ELb0ELb0ELb0ELb0ELb0EEEvNS_16Flash_fwd_paramsE)
        /*00dc*/ 	.short	0x0210
        /*00de*/ 	.short	0x01d0


	//----- nvinfo : EIATTR_SW_WAR
	.align		4
.L_1502:
        /*00e0*/ 	.byte	0x04, 0x36
        /*00e2*/ 	.short	(.L_1504 - .L_1503)
.L_1503:
        /*00e4*/ 	.word	0x00000008
.L_1504:


//--------------------- .nv.info._ZN5flash24flash_fwd_splitkv_kernelI23Flash_fwd_kernel_traitsILi32ELi64ELi128ELi4ELb0ELb0EN7cutlass10bfloat16_tE19Flash_kernel_traitsILi32ELi64ELi128ELi4ES3_EELb1ELb0ELb0ELb0ELb0ELb1ELb0ELb0EEEvNS_16Flash_fwd_paramsE --------------------------
	.section	.nv.info._ZN5flash24flash_fwd_splitkv_kernelI23Flash_fwd_kernel_traitsILi32ELi64ELi128ELi4ELb0ELb0EN7cutlass10bfloat16_tE19Flash_kernel_traitsILi32ELi64ELi128ELi4ES3_EELb1ELb0ELb0ELb0ELb0ELb1ELb0ELb0EEEvNS_16Flash_fwd_paramsE,"",@"SHT_CUDA_INFO"
	.sectionflags	@""
	.align	4


	//----- nvinfo : EIATTR_CUDA_API_VERSION
	.align		4
        /*0000*/ 	.byte	0x04, 0x37
        /*0002*/ 	.short	(.L_1506 - .L_1505)
.L_1505:
        /*0004*/ 	.word	0x00000082


	//----- nvinfo : EIATTR_KPARAM_INFO
	.align		4
.L_1506:
        /*0008*/ 	.byte	0x04, 0x17
        /*000a*/ 	.short	(.L_1508 - .L_1507)
.L_1507:
        /*000c*/ 	.word	0x00000000
        /*0010*/ 	.short	0x0000
        /*0012*/ 	.short	0x0000
        /*0014*/ 	.byte	0x00, 0xf0, 0x41, 0x07


	//----- nvinfo : EIATTR_SPARSE_MMA_MASK
	.align		4
.L_1508:
        /*0018*/ 	.byte	0x03, 0x50
        /*001a*/ 	.short	0x0000


	//----- nvinfo : EIATTR_MAXREG_COUNT
	.align		4
        /*001c*/ 	.byte	0x03, 0x1b
        /*001e*/ 	.short	0x00ff


	//----- nvinfo : EIATTR_NUM_BARRIERS
	.align		4
        /*0020*/ 	.byte	0x02, 0x4c
        /*0022*/ 	.byte	0x01
	.zero		1


	//----- nvinfo : EIATTR_MERCURY_ISA_VERSION
	.align		4
        /*0024*/ 	.byte	0x03, 0x5f
        /*0026*/ 	.short	0x0101


	//----- nvinfo : EIATTR_COOP_GROUP_MASK_REGIDS
	.align		4
        /*0028*/ 	.byte	0x04, 0x29
        /*002a*/ 	.short	(.L_1510 - .L_1509)


	//   ....[0]....
.L_1509:
        /*002c*/ 	.word	0xffffffff


	//   ....[1]....
        /*0030*/ 	.word	0xffffffff


	//   ....[2]....
        /*0034*/ 	.word	0xffffffff


	//   ....[3]....
        /*0038*/ 	.word	0xffffffff


	//   ....[4]....
        /*003c*/ 	.word	0xffffffff


	//   ....[5]....
        /*0040*/ 	.word	0xffffffff


	//   ....[6]....
        /*0044*/ 	.word	0xffffffff


	//   ....[7]....
        /*0048*/ 	.word	0xffffffff


	//   ....[8]....
        /*004c*/ 	.word	0xffffffff


	//   ....[9]....
        /*0050*/ 	.word	0xffffffff


	//   ....[10]....
        /*0054*/ 	.word	0xffffffff


	//   ....[11]....
        /*0058*/ 	.word	0xffffffff


	//   ....[12]....
        /*005c*/ 	.word	0xffffffff


	//   ....[13]....
        /*0060*/ 	.word	0xffffffff


	//   ....[14]....
        /*0064*/ 	.word	0xffffffff


	//   ....[15]....
        /*0068*/ 	.word	0xffffffff


	//----- nvinfo : EIATTR_COOP_GROUP_INSTR_OFFSETS
	.align		4
.L_1510:
        /*006c*/ 	.byte	0x04, 0x28
        /*006e*/ 	.short	(.L_1512 - .L_1511)


	//   ....[0]....
.L_1511:
        /*0070*/ 	.word	0x00004990


	//   ....[1]....
        /*0074*/ 	.word	0x00004ab0


	//   ....[2]....
        /*0078*/ 	.word	0x00004ac0


	//   ....[3]....
        /*007c*/ 	.word	0x00004b10


	//   ....[4]....
        /*0080*/ 	.word	0x000083b0


	//   ....[5]....
        /*0084*/ 	.word	0x000083c0


	//   ....[6]....
        /*0088*/ 	.word	0x000083f0


	//   ....[7]....
        /*008c*/ 	.word	0x00008400


	//   ....[8]....
        /*0090*/ 	.word	0x0000b4f0


	//   ....[9]....
        /*0094*/ 	.word	0x0000b500


	//   ....[10]....
        /*0098*/ 	.word	0x0000b530


	//   ....[11]....
        /*009c*/ 	.word	0x0000b540


	//   ....[12]....
        /*00a0*/ 	.word	0x0000c890


	//   ....[13]....
        /*00a4*/ 	.word	0x0000c8d0


	//   ....[14]....
        /*00a8*/ 	.word	0x0000c940


	//   ....[15]....
        /*00ac*/ 	.word	0x0000c950


	//----- nvinfo : EIATTR_EXIT_INSTR_OFFSETS
	.align		4
.L_1512:
        /*00b0*/ 	.byte	0x04, 0x1c
        /*00b2*/ 	.short	(.L_1514 - .L_1513)


	//   ....[0]....
.L_1513:
        /*00b4*/ 	.word	0x00000310


	//   ....[1]....
        /*00b8*/ 	.word	0x00000990


	//   ....[2]....
        /*00bc*/ 	.word	0x000009c0


	//   ....[3]....
        /*00c0*/ 	.word	0x0000d460


	//   ....[4]....
        /*00c4*/ 	.word	0x0000d530


	//----- nvinfo : EIATTR_CRS_STACK_SIZE
	.align		4
.L_1514:
        /*00c8*/ 	.byte	0x04, 0x1e
        /*00ca*/ 	.short	(.L_1516 - .L_1515)
.L_1515:
        /*00cc*/ 	.word	0x00000000


	//----- nvinfo : EIATTR_CBANK_PARAM_SIZE
	.align		4
.L_1516:
        /*00d0*/ 	.byte	0x03, 0x19
        /*00d2*/ 	.short	0x01d0


	//----- nvinfo : EIATTR_PARAM_CBANK
	.align		4
        /*00d4*/ 	.byte	0x04, 0x0a
        /*00d6*/ 	.short	(.L_1518 - .L_1517)
	.align		4
.L_1517:
        /*00d8*/ 	.word	index@(.nv.constant0._ZN5flash24flash_fwd_splitkv_kernelI23Flash_fwd_kernel_traitsILi32ELi64ELi128ELi4ELb0ELb0EN7cutlass10bfloat16_tE19Flash_kernel_traitsILi32ELi64ELi128ELi4ES3_EELb1ELb0ELb0ELb0ELb0ELb1ELb0ELb0EEEvNS_16Flash_fwd_paramsE)
        /*00dc*/ 	.short	0x0210
        /*00de*/ 	.short	0x01d0


	//----- nvinfo : EIATTR_SW_WAR
	.align		4
.L_1518:
        /*00e0*/ 	.byte	0x04, 0x36
        /*00e2*/ 	.short	(.L_1520 - .L_1519)
.L_1519:
        /*00e4*/ 	.word	0x00000008
.L_1520:


//--------------------- .nv.info._ZN5flash24flash_fwd_splitkv_kernelI23Flash_fwd_kernel_traitsILi32ELi64ELi128ELi4ELb0ELb0EN7cutlass10bfloat16_tE19Flash_kernel_traitsILi32ELi64ELi128ELi4ES3_EELb1ELb0ELb0ELb0ELb0ELb0ELb0ELb1EEEvNS_16Flash_fwd_paramsE --------------------------
	.section	.nv.info._ZN5flash24flash_fwd_splitkv_kernelI23Flash_fwd_kernel_traitsILi32ELi64ELi128ELi4ELb0ELb0EN7cutlass10bfloat16_tE19Flash_kernel_traitsILi32ELi64ELi128ELi4ES3_EELb1ELb0ELb0ELb0ELb0ELb0ELb0ELb1EEEvNS_16Flash_fwd_paramsE,"",@"SHT_CUDA_INFO"
	.sectionflags	@""
	.align	4


	//----- nvinfo : EIATTR_CUDA_API_VERSION
	.align		4
        /*0000*/ 	.byte	0x04, 0x37
        /*0002*/ 	.short	(.L_1522 - .L_1521)
.L_1521:
        /*0004*/ 	.word	0x00000082


	//----- nvinfo : EIATTR_KPARAM_INFO
	.align		4
.L_1522:
        /*0008*/ 	.byte	0x04, 0x17
        /*000a*/ 	.short	(.L_1524 - .L_1523)
.L_1523:
        /*000c*/ 	.word	0x00000000
        /*0010*/ 	.short	0x0000
        /*0012*/ 	.short	0x0000
        /*0014*/ 	.byte	0x00, 0xf0, 0x41, 0x07


	//----- nvinfo : EIATTR_SPARSE_MMA_MASK
	.align		4
.L_1524:
        /*0018*/ 	.byte	0x03, 0x50
        /*001a*/ 	.short	0x0000


	//----- nvinfo : EIATTR_MAXREG_COUNT
	.align		4
        /*001c*/ 	.byte	0x03, 0x1b
        /*001e*/ 	.short	0x00ff


	//----- nvinfo : EIATTR_NUM_BARRIERS
	.align		4
        /*0020*/ 	.byte	0x02, 0x4c
        /*0022*/ 	.byte	0x01
	.zero		1


	//----- nvinfo : EIATTR_MERCURY_ISA_VERSION
	.align		4
        /*0024*/ 	.byte	0x03, 0x5f
        /*0026*/ 	.short	0x0101


	//----- nvinfo : EIATTR_COOP_GROUP_MASK_REGIDS
	.align		4
        /*0028*/ 	.byte	0x04, 0x29
        /*002a*/ 	.short	(.L_1526 - .L_1525)


	//   ....[0]....
.L_1525:
        /*002c*/ 	.word	0xffffffff


	//   ....[1]....
        /*0030*/ 	.word	0xffffffff


	//   ....[2]....
        /*0034*/ 	.word	0xffffffff


	//   ....[3]....
        /*0038*/ 	.word	0xffffffff


	//   ....[4]....
        /*003c*/ 	.word	0xffffffff


	//   ....[5]....
        /*0040*/ 	.word	0xffffffff


	//   ....[6]....
        /*0044*/ 	.word	0xffffffff


	//   ....[7]....
        /*0048*/ 	.word	0xffffffff


	//   ....[8]....
        /*004c*/ 	.word	0xffffffff


	//   ....[9]....
        /*0050*/ 	.word	0xffffffff


	//   ....[10]....
        /*0054*/ 	.word	0xffffffff


	//   ....[11]....
        /*0058*/ 	.word	0xffffffff


	//   ....[12]....
        /*005c*/ 	.word	0xffffffff


	//   ....[13]....
        /*0060*/ 	.word	0xffffffff


	//   ....[14]....
        /*0064*/ 	.word	0xffffffff


	//   ....[15]....
        /*0068*/ 	.word	0xffffffff


	//----- nvinfo : EIATTR_COOP_GROUP_INSTR_OFFSETS
	.align		4
.L_1526:
        /*006c*/ 	.byte	0x04, 0x28
        /*006e*/ 	.short	(.L_1528 - .L_1527)


	//   ....[0]....
.L_1527:
        /*0070*/ 	.word	0x00009230


	//   ....[1]....
        /*0074*/ 	.word	0x00009240


	//   ....[2]....
        /*0078*/ 	.word	0x00009280


	//   ....[3]....
        /*007c*/ 	.word	0x000092a0


	//   ....[4]....
        /*0080*/ 	.word	0x0000c400


	//   ....[5]....
        /*0084*/ 	.word	0x0000c410


	//   ....[6]....
        /*0088*/ 	.word	0x0000c440


	//   ....[7]....
        /*008c*/ 	.word	0x0000c450


	//   ....[8]....
        /*0090*/ 	.word	0x0000ed70


	//   ....[9]....
        /*0094*/ 	.word	0x0000ed90


	//   ....[10]....
        /*0098*/ 	.word	0x0000edc0


	//   ....[11]....
        /*009c*/ 	.word	0x0000edd0


	//   ....[12]....
        /*00a0*/ 	.word	0x00010140


	//   ....[13]....
        /*00a4*/ 	.word	0x00010180


	//   ....[14]....
        /*00a8*/ 	.word	0x00010220


	//   ....[15]....
        /*00ac*/ 	.word	0x00010230


	//----- nvinfo : EIATTR_EXIT_INSTR_OFFSETS
	.align		4
.L_1528:
        /*00b0*/ 	.byte	0x04, 0x1c
        /*00b2*/ 	.short	(.L_1530 - .L_1529)


	//   ....[0]....
.L_1529:
        /*00b4*/ 	.word	0x00000340


	//   ....[1]....
        /*00b8*/ 	.word	0x000009a0


	//   ....[2]....
        /*00bc*/ 	.word	0x000009d0


	//   ....[3]....
        /*00c0*/ 	.word	0x00010cd0


	//   ....[4]....
        /*00c4*/ 	.word	0x00010d90


	//----- nvinfo : EIATTR_CRS_STACK_SIZE
	.align		4
.L_1530:
        /*00c8*/ 	.byte	0x04, 0x1e
        /*00ca*/ 	.short	(.L_1532 - .L_1531)
.L_1531:
        /*00cc*/ 	.word	0x00000000


	//----- nvinfo : EIATTR_CBANK_PARAM_SIZE
	.align		4
.L_1532:
        /*00d0*/ 	.byte	0x03, 0x19
        /*00d2*/ 	.short	0x01d0


	//----- nvinfo : EIATTR_PARAM_CBANK
	.align		4
        /*00d4*/ 	.byte	0x04, 0x0a
        /*00d6*/ 	.short	(.L_1534 - .L_1533)
	.align		4
.L_1533:
        /*00d8*/ 	.word	index@(.nv.constant0._ZN5flash24flash_fwd_splitkv_kernelI23Flash_fwd_kernel_traitsILi32ELi64ELi128ELi4ELb0ELb0EN7cutlass10bfloat16_tE19Flash_kernel_traitsILi32ELi64ELi128ELi4ES3_EELb1ELb0ELb0ELb0ELb0ELb0ELb0ELb1EEEvNS_16Flash_fwd_paramsE)
        /*00dc*/ 	.short	0x0210
        /*00de*/ 	.short	0x01d0


	//----- nvinfo : EIATTR_SW_WAR
	.align		4
.L_1534:
        /*00e0*/ 	.byte	0x04, 0x36
        /*00e2*/ 	.short	(.L_1536 - .L_1535)
.L_1535:
        /*00e4*/ 	.word	0x00000008
.L_1536:


//--------------------- .nv.info._ZN5flash24flash_fwd_splitkv_kernelI23Flash_fwd_kernel_traitsILi32ELi64ELi128ELi4ELb0ELb0EN7cutlass10bfloat16_tE19Flash_kernel_traitsILi32ELi64ELi128ELi4ES3_EELb1ELb0ELb0ELb0ELb0ELb1ELb0ELb1EEEvNS_16Flash_fwd_paramsE --------------------------
	.section	.nv.info._ZN5flash24flash_fwd_splitkv_kernelI23Flash_fwd_kernel_traitsILi32ELi64ELi128ELi4ELb0ELb0EN7cutlass10bfloat16_tE19Flash_kernel_traitsILi32ELi64ELi128ELi4ES3_EELb1ELb0ELb0ELb0ELb0ELb1ELb0ELb1EEEvNS_16Flash_fwd_paramsE,"",@"SHT_CUDA_INFO"
	.sectionflags	@""
	.align	4


	//----- nvinfo : EIATTR_CUDA_API_VERSION
	.align		4
        /*0000*/ 	.byte	0x04, 0x37
        /*0002*/ 	.short	(.L_1538 - .L_1537)
.L_1537:
        /*0004*/ 	.word	0x00000082


	//----- nvinfo : EIATTR_KPARAM_INFO
	.align		4
.L_1538:
        /*0008*/ 	.byte	0x04, 0x17
        /*000a*/ 	.short	(.L_1540 - .L_1539)
.L_1539:
        /*000c*/ 	.word	0x00000000
        /*0010*/ 	.short	0x0000
        /*0012*/ 	.short	0x0000
        /*0014*/ 	.byte	0x00, 0xf0, 0x41, 0x07


	//----- nvinfo : EIATTR_SPARSE_MMA_MASK
	.align		4
.L_1540:
        /*0018*/ 	.byte	0x03, 0x50
        /*001a*/ 	.short	0x0000


	//----- nvinfo : EIATTR_MAXREG_COUNT
	.align		4
        /*001c*/ 	.byte	0x03, 0x1b
        /*001e*/ 	.short	0x00ff


	//----- nvinfo : EIATTR_NUM_BARRIERS
	.align		4
        /*0020*/ 	.byte	0x02, 0x4c
        /*0022*/ 	.byte	0x01
	.zero		1


	//----- nvinfo : EIATTR_MERCURY_ISA_VERSION
	.align		4
        /*0024*/ 	.byte	0x03, 0x5f
        /*0026*/ 	.short	0x0101


	//----- nvinfo : EIATTR_COOP_GROUP_MASK_REGIDS
	.align		4
        /*0028*/ 	.byte	0x04, 0x29
        /*002a*/ 	.short	(.L_1542 - .L_1541)


	//   ....[0]....
.L_1541:
        /*002c*/ 	.word	0xffffffff


	//   ....[1]....
        /*0030*/ 	.word	0xffffffff


	//   ....[2]....
        /*0034*/ 	.word	0xffffffff


	//   ....[3]....
        /*0038*/ 	.word	0xffffffff


	//   ....[4]....
        /*003c*/ 	.word	0xffffffff


	//   ....[5]....
        /*0040*/ 	.word	0xffffffff


	//   ....[6]....
        /*0044*/ 	.word	0xffffffff


	//   ....[7]....
        /*0048*/ 	.word	0xffffffff


	//   ....[8]....
        /*004c*/ 	.word	0xffffffff


	//   ....[9]....
        /*0050*/ 	.word	0xffffffff


	//   ....[10]....
        /*0054*/ 	.word	0xffffffff


	//   ....[11]....
        /*0058*/ 	.word	0xffffffff


	//   ....[12]....
        /*005c*/ 	.word	0xffffffff


	//   ....[13]....
        /*0060*/ 	.word	0xffffffff


	//   ....[14]....
        /*0064*/ 	.word	0xffffffff


	//   ....[15]....
        /*0068*/ 	.word	0xffffffff


	//----- nvinfo : EIATTR_COOP_GROUP_INSTR_OFFSETS
	.align		4
.L_1542:
        /*006c*/ 	.byte	0x04, 0x28
        /*006e*/ 	.short	(.L_1544 - .L_1543)


	//   ....[0]....
.L_1543:
        /*0070*/ 	.word	0x00009da0


	//   ....[1]....
        /*0074*/ 	.word	0x00009dd0


	//   ....[2]....
        /*0078*/ 	.word	0x00009de0


	//   ....[3]....
        /*007c*/ 	.word	0x00009e60


	//   ....[4]....
        /*0080*/ 	.word	0x0000d770


	//   ....[5]....
        /*0084*/ 	.word	0x0000d780


	//   ....[6]....
        /*0088*/ 	.word	0x0000d7c0


	//   ....[7]....
        /*008c*/ 	.word	0x0000d7d0


	//   ....[8]....
        /*0090*/ 	.word	0x000108f0


	//   ....[9]....
        /*0094*/ 	.word	0x00010900


	//   ....[10]....
        /*0098*/ 	.word	0x00010930


	//   ....[11]....
        /*009c*/ 	.word	0x00010940


	//   ....[12]....
        /*00a0*/ 	.word	0x00011ca0


	//   ....[13]....
        /*00a4*/ 	.word	0x00011ce0


	//   ....[14]....
        /*00a8*/ 	.word	0x00011dc0


	//   ....[15]....
        /*00ac*/ 	.word	0x00011e00


	//----- nvinfo : EIATTR_EXIT_INSTR_OFFSETS
	.align		4
.L_1544:
        /*00b0*/ 	.byte	0x04, 0x1c
        /*00b2*/ 	.short	(.L_1546 - .L_1545)


	//   ....[0]....
.L_1545:
        /*00b4*/ 	.word	0x00000350


	//   ....[1]....
        /*00b8*/ 	.word	0x000009b0


	//   ....[2]....
        /*00bc*/ 	.word	0x000009e0


	//   ....[3]....
        /*00c0*/ 	.word	0x00012830


	//   ....[4]....
        /*00c4*/ 	.word	0x000128f0


	//----- nvinfo : EIATTR_CRS_STACK_SIZE
	.align		4
.L_1546:
        /*00c8*/ 	.byte	0x04, 0x1e
        /*00ca*/ 	.short	(.L_1548 - .L_1547)
.L_1547:
        /*00cc*/ 	.word	0x00000000


	//----- nvinfo : EIATTR_CBANK_PARAM_SIZE
	.align		4
.L_1548:
        /*00d0*/ 	.byte	0x03, 0x19
        /*00d2*/ 	.short	0x01d0


	//----- nvinfo : EIATTR_PARAM_CBANK
	.align		4
        /*00d4*/ 	.byte	0x04, 0x0a
        /*00d6*/ 	.short	(.L_1550 - .L_1549)
	.align		4
.L_1549:
        /*00d8*/ 	.word	index@(.nv.constant0._ZN5flash24flash_fwd_splitkv_kernelI23Flash_fwd_kernel_traitsILi32ELi64ELi128ELi4ELb0ELb0EN7cutlass10bfloat16_tE19Flash_kernel_traitsILi32ELi64ELi128ELi4ES3_EELb1ELb0ELb0ELb0ELb0ELb1ELb0ELb1EEEvNS_16Flash_fwd_paramsE)
        /*00dc*/ 	.short	0x0210
        /*00de*/ 	.short	0x01d0


	//----- nvinfo : EIATTR_SW_WAR
	.align		4
.L_1550:
        /*00e0*/ 	.byte	0x04, 0x36
        /*00e2*/ 	.short	(.L_1552 - .L_1551)
.L_1551:
        /*00e4*/ 	.word	0x00000008
.L_1552:


//--------------------- .nv.info._ZN5flash24flash_fwd_splitkv_kernelI23Flash_fwd_kernel_traitsILi32ELi64ELi128ELi4ELb0ELb0EN7cutlass10bfloat16_tE19Flash_kernel_traitsILi32ELi64ELi128ELi4ES3_EELb1ELb0ELb0ELb0ELb0ELb0ELb1ELb0EEEvNS_16Flash_fwd_paramsE --------------------------
	.section	.nv.info._ZN5flash24flash_fwd_splitkv_kernelI23Flash_fwd_kernel_traitsILi32ELi64ELi128ELi4ELb0ELb0EN7cutlass10bfloat16_tE19Flash_kernel_traitsILi32ELi64ELi128ELi4ES3_EELb1ELb0ELb0ELb0ELb0ELb0ELb1ELb0EEEvNS_16Flash_fwd_paramsE,"",@"SHT_CUDA_INFO"
	.sectionflags	@""
	.align	4


	//----- nvinfo : EIATTR_CUDA_API_VERSION
	.align		4
        /*0000*/ 	.byte	0x04, 0x37
        /*0002*/ 	.short	(.L_1554 - .L_1553)
.L_1553:
        /*0004*/ 	.word	0x00000082


	//----- nvinfo : EIATTR_KPARAM_INFO
	.align		4
.L_1554:
        /*0008*/ 	.byte	0x04, 0x17
        /*000a*/ 	.short	(.L_1556 - .L_1555)
.L_1555:
        /*000c*/ 	.word	0x00000000
        /*0010*/ 	.short	0x0000
        /*0012*/ 	.short	0x0000
        /*0014*/ 	.byte	0x00, 0xf0, 0x41, 0x07


	//----- nvinfo : EIATTR_SPARSE_MMA_MASK
	.align		4
.L_1556:
        /*0018*/ 	.byte	0x03, 0x50
        /*001a*/ 	.short	0x0000


	//----- nvinfo : EIATTR_MAXREG_COUNT
	.align		4
        /*001c*/ 	.byte	0x03, 0x1b
        /*001e*/ 	.short	0x00ff


	//----- nvinfo : EIATTR_NUM_BARRIERS
	.align		4
        /*0020*/ 	.byte	0x02, 0x4c
        /*0022*/ 	.byte	0x01
	.zero		1


	//----- nvinfo : EIATTR_MERCURY_ISA_VERSION
	.align		4
        /*0024*/ 	.byte	0x03, 0x5f
        /*0026*/ 	.short	0x0101


	//----- nvinfo : EIATTR_COOP_GROUP_MASK_REGIDS
	.align		4
        /*0028*/ 	.byte	0x04, 0x29
        /*002a*/ 	.short	(.L_1558 - .L_1557)


	//   ....[0]....
.L_1557:
        /*002c*/ 	.word	0xffffffff


	//   ....[1]....
        /*0030*/ 	.word	0xffffffff


	//   ....[2]....
        /*0034*/ 	.word	0xffffffff


	//   ....[3]....
        /*0038*/ 	.word	0xffffffff


	//   ....[4]....
        /*003c*/ 	.word	0xffffffff


	//   ....[5]....
        /*0040*/ 	.word	0xffffffff


	//   ....[6]....
        /*0044*/ 	.word	0xffffffff


	//   ....[7]....
        /*0048*/ 	.word	0xffffffff


	//   ....[8]....
        /*004c*/ 	.word	0xffffffff


	//   ....[9]....
        /*0050*/ 	.word	0xffffffff


	//   ....[10]....
        /*0054*/ 	.word	0xffffffff


	//   ....[11]....
        /*0058*/ 	.word	0xffffffff


	//   ....[12]....
        /*005c*/ 	.word	0xffffffff


	//   ....[13]....
        /*0060*/ 	.word	0xffffffff


	//   ....[14]....
        /*0064*/ 	.word	0xffffffff


	//   ....[15]....
        /*0068*/ 	.word	0xffffffff


	//----- nvinfo : EIATTR_COOP_GROUP_INSTR_OFFSETS
	.align		4
.L_1558:
        /*006c*/ 	.byte	0x04, 0x28
        /*006e*/ 	.short	(.L_1560 - .L_1559)


	//   ....[0]....
.L_1559:
        /*0070*/ 	.word	0x00004380


	//   ....[1]....
        /*0074*/ 	.word	0x000043a0


	//   ....[2]....
        /*0078*/ 	.word	0x00004930


	//   ....[3]....
        /*007c*/ 	.word	0x00004990


	//   ....[4]....
        /*0080*/ 	.word	0x000074e0


	//   ....[5]....
        /*0084*/ 	.word	0x00007500


	//   ....[6]....
        /*0088*/ 	.word	0x00007a10


	//   ....[7]....
        /*008c*/ 	.word	0x00007a70


	//   ....[8]....
        /*0090*/ 	.word	0x0000a030


	//   ....[9]....
        /*0094*/ 	.word	0x0000a040


	//   ....[10]....
        /*0098*/ 	.word	0x0000a070


	//   ....[11]....
        /*009c*/ 	.word	0x0000a080


	//   ....[12]....
        /*00a0*/ 	.word	0x0000b410


	//   ....[13]....
        /*00a4*/ 	.word	0x0000b440


	//   ....[14]....
        /*00a8*/ 	.word	0x0000b4c0


	//   ....[15]....
        /*00ac*/ 	.word	0x0000b4e0


	//----- nvinfo : EIATTR_EXIT_INSTR_OFFSETS
	.align		4
.L_1560:
        /*00b0*/ 	.byte	0x04, 0x1c
        /*00b2*/ 	.short	(.L_1562 - .L_1561)


	//   ....[0]....
.L_1561:
        /*00b4*/ 	.word	0x00000440


	//   ....[1]....
        /*00b8*/ 	.word	0x00000b00


	//   ....[2]....
        /*00bc*/ 	.word	0x00000b30


	//   ....[3]....
        /*00c0*/ 	.word	0x0000bf40


	//   ....[4]....
        /*00c4*/ 	.word	0x0000bf60


	//----- nvinfo : EIATTR_CRS_STACK_SIZE
	.align		4
.L_1562:
        /*00c8*/ 	.byte	0x04, 0x1e
        /*00ca*/ 	.short	(.L_1564 - .L_1563)
.L_1563:
        /*00cc*/ 	.word	0x00000000


	//----- nvinfo : EIATTR_CBANK_PARAM_SIZE
	.align		4
.L_1564:
        /*00d0*/ 	.byte	0x03, 0x19
        /*00d2*/ 	.short	0x01d0


	//----- nvinfo : EIATTR_PARAM_CBANK
	.align		4
        /*00d4*/ 	.byte	0x04, 0x0a
        /*00d6*/ 	.short	(.L_1566 - .L_1565)
	.align		4
.L_1565:
        /*00d8*/ 	.word	index@(.nv.constant0._ZN5flash24flash_fwd_splitkv_kernelI23Flash_fwd_kernel_traitsILi32ELi64ELi128ELi4ELb0ELb0EN7cutlass10bfloat16_tE19Flash_kernel_traitsILi32ELi64ELi128ELi4ES3_EELb1ELb0ELb0ELb0ELb0ELb0ELb1ELb0EEEvNS_16Flash_fwd_paramsE)
        /*00dc*/ 	.short	0x0210
        /*00de*/ 	.short	0x01d0


	//----- nvinfo : EIATTR_SW_WAR
	.align		4
.L_1566:
        /*00e0*/ 	.byte	0x04, 0x36
        /*00e2*/ 	.short	(.L_1568 - .L_1567)
.L_1567:
        /*00e4*/ 	.word	0x00000008
.L_1568:


//--------------------- .nv.info._ZN5flash24flash_fwd_splitkv_kernelI23Flash_fwd_kernel_traitsILi32ELi64ELi128ELi4ELb0ELb0EN7cutlass10bfloat16_tE19Flash_kernel_traitsILi32ELi64ELi128ELi4ES3_EELb1ELb0ELb0ELb0ELb0ELb1ELb1ELb0EEEvNS_16Flash_fwd_paramsE --------------------------
	.section	.nv.info._ZN5flash24flash_fwd_splitkv_kernelI23Flash_fwd_kernel_traitsILi32ELi64ELi128ELi4ELb0ELb0EN7cutlass10bfloat16_tE19Flash_kernel_traitsILi32ELi64ELi128ELi4ES3_EELb1ELb0ELb0ELb0ELb0ELb1ELb1ELb0EEEvNS_16Flash_fwd_paramsE,"",@"SHT_CUDA_INFO"
	.sectionflags	@""
	.align	4


	//----- nvinfo : EIATTR_CUDA_API_VERSION
	.align		4
        /*0000*/ 	.byte	0x04, 0x37
        /*0002*/ 	.short	(.L_1570 - .L_1569)
.L_1569:
        /*0004*/ 	.word	0x00000082


	//----- nvinfo : EIATTR_KPARAM_INFO
	.align		4
.L_1570:
        /*0008*/ 	.byte	0x04, 0x17
        /*000a*/ 	.short	(.L_1572 - .L_1571)
.L_1571:
        /*000c*/ 	.word	0x00000000
        /*0010*/ 	.short	0x0000
        /*0012*/ 	.short	0x0000
        /*0014*/ 	.byte	0x00, 0xf0, 0x41, 0x07


	//----- nvinfo : EIATTR_SPARSE_MMA_MASK
	.align		4
.L_1572:
        /*0018*/ 	.byte	0x03, 0x50
        /*001a*/ 	.short	0x0000


	//----- nvinfo : EIATTR_MAXREG_COUNT
	.align		4
        /*001c*/ 	.byte	0x03, 0x1b
        /*001e*/ 	.short	0x00ff


	//----- nvinfo : EIATTR_NUM_BARRIERS
	.align		4
        /*0020*/ 	.byte	0x02, 0x4c
        /*0022*/ 	.byte	0x01
	.zero		1


	//----- nvinfo : EIATTR_MERCURY_ISA_VERSION
	.align		4
        /*0024*/ 	.byte	0x03, 0x5f
        /*0026*/ 	.short	0x0101


	//----- nvinfo : EIATTR_COOP_GROUP_MASK_REGIDS
	.align		4
        /*0028*/ 	.byte	0x04, 0x29
        /*002a*/ 	.short	(.L_1574 - .L_1573)


	//   ....[0]....
.L_1573:
        /*002c*/ 	.word	0xffffffff


	//   ....[1]....
        /*0030*/ 	.word	0xffffffff


	//   ....[2]....
        /*0034*/ 	.word	0xffffffff


	//   ....[3]....
        /*0038*/ 	.word	0xffffffff


	//   ....[4]....
        /*003c*/ 	.word	0xffffffff


	//   ....[5]....
        /*0040*/ 	.word	0xffffffff


	//   ....[6]....
        /*0044*/ 	.word	0xffffffff


	//   ....[7]....
        /*0048*/ 	.word	0xffffffff


	//   ....[8]....
        /*004c*/ 	.word	0xffffffff


	//   ....[9]....
        /*0050*/ 	.word	0xffffffff


	//   ....[10]....
        /*0054*/ 	.word	0xffffffff


	//   ....[11]....
        /*0058*/ 	.word	0xffffffff


	//   ....[12]....
        /*005c*/ 	.word	0xffffffff


	//   ....[13]....
        /*0060*/ 	.word	0xffffffff


	//   ....[14]....
        /*0064*/ 	.word	0xffffffff


	//   ....[15]....
        /*0068*/ 	.word	0xffffffff


	//----- nvinfo : EIATTR_COOP_GROUP_INSTR_OFFSETS
	.align		4
.L_1574:
        /*006c*/ 	.byte	0x04, 0x28
        /*006e*/ 	.short	(.L_1576 - .L_1575)


	//   ....[0]....
.L_1575:
        /*0070*/ 	.word	0x00004b40


	//   ....[1]....
        /*0074*/ 	.word	0x00004b70


	//   ....[2]....
        /*0078*/ 	.word	0x000050a0


	//   ....[3]....
        /*007c*/ 	.word	0x00005100


	//   ....[4]....
        /*0080*/ 	.word	0x000084c0


	//   ....[5]....
        /*0084*/ 	.word	0x000084e0


	//   ....[6]....
        /*0088*/ 	.word	0x00008a00


	//   ....[7]....
        /*008c*/ 	.word	0x00008a60


	//   ....[8]....
        /*0090*/ 	.word	0x0000b800


	//   ....[9]....
        /*0094*/ 	.word	0x0000b810


	//   ....[10]....
        /*0098*/ 	.word	0x0000b840


	//   ....[11]....
        /*009c*/ 	.word	0x0000b850


	//   ....[12]....
        /*00a0*/ 	.word	0x0000cb50


	//   ....[13]....
        /*00a4*/ 	.word	0x0000cb90


	//   ....[14]....
        /*00a8*/ 	.word	0x0000cc30


	//   ....[15]....
        /*00ac*/ 	.word	0x0000cc40


	//----- nvinfo : EIATTR_EXIT_INSTR_OFFSETS
	.align		4
.L_1576:
        /*00b0*/ 	.byte	0x04, 0x1c
        /*00b2*/ 	.short	(.L_1578 - .L_1577)


	//   ....[0]....
.L_1577:
        /*00b4*/ 	.word	0x00000440


	//   ....[1]....
        /*00b8*/ 	.word	0x00000b00


	//   ....[2]....
        /*00bc*/ 	.word	0x00000b30


	//   ....[3]....
        /*00c0*/ 	.word	0x0000d6c0


	//   ....[4]....
        /*00c4*/ 	.word	0x0000d6e0


	//----- nvinfo : EIATTR_CRS_STACK_SIZE
	.align		4
.L_1578:
        /*00c8*/ 	.byte	0x04, 0x1e
        /*00ca*/ 	.short	(.L_1580 - .L_1579)
.L_1579:
        /*00cc*/ 	.word	0x00000000


	//----- nvinfo : EIATTR_CBANK_PARAM_SIZE
	.align		4
.L_1580:
        /*00d0*/ 	.byte	0x03, 0x19
        /*00d2*/ 	.short	0x01d0


	//----- nvinfo : EIATTR_PARAM_CBANK
	.align		4
        /*00d4*/ 	.byte	0x04, 0x0a
        /*00d6*/ 	.short	(.L_1582 - .L_1581)
	.align		4
.L_1581:
        /*00d8*/ 	.word	index@(.nv.constant0._ZN5flash24flash_fwd_splitkv_kernelI23Flash_fwd_kernel_traitsILi32ELi64ELi128ELi4ELb0ELb0EN7cutlass10bfloat16_tE19Flash_kernel_traitsILi32ELi64ELi128ELi4ES3_EELb1ELb0ELb0ELb0ELb0ELb1ELb1ELb0EEEvNS_16Flash_fwd_paramsE)
        /*00dc*/ 	.short	0x0210
        /*00de*/ 	.short	0x01d0


	//----- nvinfo : EIATTR_SW_WAR
	.align		4
.L_1582:
        /*00e0*/ 	.byte	0x04, 0x36
        /*00e2*/ 	.short	(.L_1584 - .L_1583)
.L_1583:
        /*00e4*/ 	.word	0x00000008
.L_1584:


//--------------------- .nv.info._ZN5flash24flash_fwd_splitkv_kernelI23Flash_fwd_kernel_traitsILi32ELi64ELi128ELi4ELb0ELb0EN7cutlass10bfloat16_tE19Flash_kernel_traitsILi32ELi64ELi128ELi4ES3_EELb1ELb0ELb0ELb0ELb0ELb0ELb1ELb1EEEvNS_16Flash_fwd_paramsE --------------------------
	.section	.nv.info._ZN5flash24flash_fwd_splitkv_kernelI23Flash_fwd_kernel_traitsILi32ELi64ELi128ELi4ELb0ELb0EN7cutlass10bfloat16_tE19Flash_kernel_traitsILi32ELi64ELi128ELi4ES3_EELb1ELb0ELb0ELb0ELb0ELb0ELb1ELb1EEEvNS_16Flash_fwd_paramsE,"",@"SHT_CUDA_INFO"
	.sectionflags	@""
	.align	4


	//----- nvinfo : EIATTR_CUDA_API_VERSION
	.align		4
        /*0000*/ 	.byte	0x04, 0x37
        /*0002*/ 	.short	(.L_1586 - .L_1585)
.L_1585:
        /*0004*/ 	.word	0x00000082


	//----- nvinfo : EIATTR_KPARAM_INFO
	.align		4
.L_1586:
        /*0008*/ 	.byte	0x04, 0x17
        /*000a*/ 	.short	(.L_1588 - .L_1587)
.L_1587:
        /*000c*/ 	.word	0x00000000
        /*0010*/ 	.short	0x0000
        /*0012*/ 	.short	0x0000
        /*0014*/ 	.byte	0x00, 0xf0, 0x41, 0x07


	//----- nvinfo : EIATTR_SPARSE_MMA_MASK
	.align		4
.L_1588:
        /*0018*/ 	.byte	0x03, 0x50
        /*001a*/ 	.short	0x0000


	//----- nvinfo : EIATTR_MAXREG_COUNT
	.align		4
        /*001c*/ 	.byte	0x03, 0x1b
        /*001e*/ 	.short	0x00ff


	//----- nvinfo : EIATTR_NUM_BARRIERS
	.align		4
        /*0020*/ 	.byte	0x02, 0x4c
        /*0022*/ 	.byte	0x01
	.zero		1


	//----- nvinfo : EIATTR_MERCURY_ISA_VERSION
	.align		4
        /*0024*/ 	.byte	0x03, 0x5f
        /*0026*/ 	.short	0x0101


	//----- nvinfo : EIATTR_COOP_GROUP_MASK_REGIDS
	.align		4
        /*0028*/ 	.byte	0x04, 0x29
        /*002a*/ 	.short	(.L_1590 - .L_1589)


	//   ....[0]....
.L_1589:
        /*002c*/ 	.word	0xffffffff


	//   ....[1]....
        /*0030*/ 	.word	0xffffffff


	//   ....[2]....
        /*0034*/ 	.word	0xffffffff


	//   ....[3]....
        /*0038*/ 	.word	0xffffffff


	//   ....[4]....
        /*003c*/ 	.word	0xffffffff


	//   ....[5]....
        /*0040*/ 	.word	0xffffffff


	//   ....[6]....
        /*0044*/ 	.word	0xffffffff


	//   ....[7]....
        /*0048*/ 	.word	0xffffffff


	//   ....[8]....
        /*004c*/ 	.word	0xffffffff


	//   ....[9]....
        /*0050*/ 	.word	0xffffffff


	//   ....[10]....
        /*0054*/ 	.word	0xffffffff


	//   ....[11]....
        /*0058*/ 	.word	0xffffffff


	//   ....[12]....
        /*005c*/ 	.word	0xffffffff


	//   ....[13]....
        /*0060*/ 	.word	0xffffffff


	//   ....[14]....
        /*0064*/ 	.word	0xffffffff


	//   ....[15]....
        /*0068*/ 	.word	0xffffffff


	//----- nvinfo : EIATTR_COOP_GROUP_INSTR_OFFSETS
	.align		4
.L_1590:
        /*006c*/ 	.byte	0x04, 0x28
        /*006e*/ 	.short	(.L_1592 - .L_1591)


	//   ....[0]....
.L_1591:
        /*0070*/ 	.word	0x000094f0


	//   ....[1]....
        /*0074*/ 	.word	0x00009510


	//   ....[2]....
        /*0078*/ 	.word	0x00009550


	//   ....[3]....
        /*007c*/ 	.word	0x00009560


	//   ....[4]....
        /*0080*/ 	.word	0x0000c6e0


	//   ....[5]....
        /*0084*/ 	.word	0x0000c6f0


	//   ....[6]....
        /*0088*/ 	.word	0x0000c720


	//   ....[7]....
        /*008c*/ 	.word	0x0000c730


	//   ....[8]....
        /*0090*/ 	.word	0x0000f020


	//   ....[9]....
        /*0094*/ 	.word	0x0000f040


	//   ....[10]....
        /*0098*/ 	.word	0x0000f070


	//   ....[11]....
        /*009c*/ 	.word	0x0000f080


	//   ....[12]....
        /*00a0*/ 	.word	0x000103d0


	//   ....[13]....
        /*00a4*/ 	.word	0x00010410


	//   ....[14]....
        /*00a8*/ 	.word	0x000104c0


	//   ....[15]....
        /*00ac*/ 	.word	0x000104d0


	//----- nvinfo : EIATTR_EXIT_INSTR_OFFSETS
	.align		4
.L_1592:
        /*00b0*/ 	.byte	0x04, 0x1c
        /*00b2*/ 	.short	(.L_1594 - .L_1593)


	//   ....[0]....
.L_1593:
        /*00b4*/ 	.word	0x00000440


	//   ....[1]....
        /*00b8*/ 	.word	0x00000b10


	//   ....[2]....
        /*00bc*/ 	.word	0x00000b40


	//   ....[3]....
        /*00c0*/ 	.word	0x00010ea0


	//   ....[4]....
        /*00c4*/ 	.word	0x00010ec0


	//----- nvinfo : EIATTR_CRS_STACK_SIZE
	.align		4
.L_1594:
        /*00c8*/ 	.byte	0x04, 0x1e
        /*00ca*/ 	.short	(.L_1596 - .L_1595)
.L_1595:
        /*00cc*/ 	.word	0x00000000


	//----- nvinfo : EIATTR_CBANK_PARAM_SIZE
	.align		4
.L_1596:
        /*00d0*/ 	.byte	0x03, 0x19
        /*00d2*/ 	.short	0x01d0


	//----- nvinfo : EIATTR_PARAM_CBANK
	.align		4
        /*00d4*/ 	.byte	0x04, 0x0a
        /*00d6*/ 	.short	(.L_1598 - .L_1597)
	.align		4
.L_1597:
        /*00d8*/ 	.word	index@(.nv.constant0._ZN5flash24flash_fwd_splitkv_kernelI23Flash_fwd_kernel_traitsILi32ELi64ELi128ELi4ELb0ELb0EN7cutlass10bfloat16_tE19Flash_kernel_traitsILi32ELi64ELi128ELi4ES3_EELb1ELb0ELb0ELb0ELb0ELb0ELb1ELb1EEEvNS_16Flash_fwd_paramsE)
        /*00dc*/ 	.short	0x0210
        /*00de*/ 	.short	0x01d0


	//----- nvinfo : EIATTR_SW_WAR
	.align		4
.L_1598:
        /*00e0*/ 	.byte	0x04, 0x36
        /*00e2*/ 	.short	(.L_1600 - .L_1599)
.L_1599:
        /*00e4*/ 	.word	0x00000008
.L_1600:


//--------------------- .nv.info._ZN5flash24flash_fwd_splitkv_kernelI23Flash_fwd_kernel_traitsILi32ELi64ELi128ELi4ELb0ELb0EN7cutlass10bfloat16_tE19Flash_kernel_traitsILi32ELi64ELi128ELi4ES3_EELb1ELb0ELb0ELb0ELb0ELb1ELb1ELb1EEEvNS_16Flash_fwd_paramsE --------------------------
	.section	.nv.info._ZN5flash24flash_fwd_splitkv_kernelI23Flash_fwd_kernel_traitsILi32ELi64ELi128ELi4ELb0ELb0EN7cutlass10bfloat16_tE19Flash_kernel_traitsILi32ELi64ELi128ELi4ES3_EELb1ELb0ELb0ELb0ELb0ELb1ELb1ELb1EEEvNS_16Flash_fwd_paramsE,"",@"SHT_CUDA_INFO"
	.sectionflags	@""
	.align	4


	//----- nvinfo : EIATTR_CUDA_API_VERSION
	.align		4
        /*0000*/ 	.byte	0x04, 0x37
        /*0002*/ 	.short	(.L_1602 - .L_1601)
.L_1601:
        /*0004*/ 	.word	0x00000082


	//----- nvinfo : EIATTR_KPARAM_INFO
	.align		4
.L_1602:
        /*0008*/ 	.byte	0x04, 0x17
        /*000a*/ 	.short	(.L_1604 - .L_1603)
.L_1603:
        /*000c*/ 	.word	0x00000000
        /*0010*/ 	.short	0x0000
        /*0012*/ 	.short	0x0000
        /*0014*/ 	.byte	0x00, 0xf0, 0x41, 0x07


	//----- nvinfo : EIATTR_SPARSE_MMA_MASK
	.align		4
.L_1604:
        /*0018*/ 	.byte	0x03, 0x50
        /*001a*/ 	.short	0x0000


	//----- nvinfo : EIATTR_MAXREG_COUNT
	.align		4
        /*001c*/ 	.byte	0x03, 0x1b
        /*001e*/ 	.short	0x00ff


	//----- nvinfo : EIATTR_NUM_BARRIERS
	.align		4
        /*0020*/ 	.byte	0x02, 0x4c
        /*0022*/ 	.byte	0x01
	.zero		1


	//----- nvinfo : EIATTR_MERCURY_ISA_VERSION
	.align		4
        /*0024*/ 	.byte	0x03, 0x5f
        /*0026*/ 	.short	0x0101


	//----- nvinfo : EIATTR_COOP_GROUP_MASK_REGIDS
	.align		4
        /*0028*/ 	.byte	0x04, 0x29
        /*002a*/ 	.short	(.L_1606 - .L_1605)


	//   ....[0]....
.L_1605:
        /*002c*/ 	.word	0xffffffff


	//   ....[1]....
        /*0030*/ 	.word	0xffffffff


	//   ....[2]....
        /*0034*/ 	.word	0xffffffff


	//   ....[3]....
        /*0038*/ 	.word	0xffffffff


	//   ....[4]....
        /*003c*/ 	.word	0xffffffff


	//   ....[5]....
        /*0040*/ 	.word	0xffffffff


	//   ....[6]....
        /*0044*/ 	.word	0xffffffff


	//   ....[7]....
        /*0048*/ 	.word	0xffffffff


	//   ....[8]....
        /*004c*/ 	.word	0xffffffff


	//   ....[9]....
        /*0050*/ 	.word	0xffffffff


	//   ....[10]....
        /*0054*/ 	.word	0xffffffff


	//   ....[11]....
        /*0058*/ 	.word	0xffffffff


	//   ....[12]....
        /*005c*/ 	.word	0xffffffff


	//   ....[13]....
        /*0060*/ 	.word	0xffffffff


	//   ....[14]....
        /*0064*/ 	.word	0xffffffff


	//   ....[15]....
        /*0068*/ 	.word	0xffffffff


	//----- nvinfo : EIATTR_COOP_GROUP_INSTR_OFFSETS
	.align		4
.L_1606:
        /*006c*/ 	.byte	0x04, 0x28
        /*006e*/ 	.short	(.L_1608 - .L_1607)


	//   ....[0]....
.L_1607:
        /*0070*/ 	.word	0x0000a020


	//   ....[1]....
        /*0074*/ 	.word	0x0000a050


	//   ....[2]....
        /*0078*/ 	.word	0x0000a060


	//   ....[3]....
        /*007c*/ 	.word	0x0000a0e0


	//   ....[4]....
        /*0080*/ 	.word	0x0000da20


	//   ....[5]....
        /*0084*/ 	.word	0x0000da30


	//   ....[6]....
        /*0088*/ 	.word	0x0000da60


	//   ....[7]....
        /*008c*/ 	.word	0x0000da70


	//   ....[8]....
        /*0090*/ 	.word	0x00010b80


	//   ....[9]....
        /*0094*/ 	.word	0x00010b90


	//   ....[10]....
        /*0098*/ 	.word	0x00010bc0


	//   ....[11]....
        /*009c*/ 	.word	0x00010bd0


	//   ....[12]....
        /*00a0*/ 	.word	0x00011f10


	//   ....[13]....
        /*00a4*/ 	.word	0x00011f80


	//   ....[14]....
        /*00a8*/ 	.word	0x00012000


	//   ....[15]....
        /*00ac*/ 	.word	0x00012020


	//----- nvinfo : EIATTR_EXIT_INSTR_OFFSETS
	.align		4
.L_1608:
        /*00b0*/ 	.byte	0x04, 0x1c
        /*00b2*/ 	.short	(.L_1610 - .L_1609)


	//   ....[0]....
.L_1609:
        /*00b4*/ 	.word	0x00000440


	//   ....[1]....
        /*00b8*/ 	.word	0x00000b10


	//   ....[2]....
        /*00bc*/ 	.word	0x00000b40


	//   ....[3]....
        /*00c0*/ 	.word	0x000129e0


	//   ....[4]....
        /*00c4*/ 	.word	0x00012a00


	//----- nvinfo : EIATTR_CRS_STACK_SIZE
	.align		4
.L_1610:
        /*00c8*/ 	.byte	0x04, 0x1e
        /*00ca*/ 	.short	(.L_1612 - .L_1611)
.L_1611:
        /*00cc*/ 	.word	0x00000000


	//----- nvinfo : EIATTR_CBANK_PARAM_SIZE
	.align		4
.L_1612:
        /*00d0*/ 	.byte	0x03, 0x19
        /*00d2*/ 	.short	0x01d0


	//----- nvinfo : EIATTR_PARAM_CBANK
	.align		4
        /*00d4*/ 	.byte	0x04, 0x0a
        /*00d6*/ 	.short	(.L_1614 - .L_1613)
	.align		4
.L_1613:
        /*00d8*/ 	.word	index@(.nv.constant0._ZN5flash24flash_fwd_splitkv_kernelI23Flash_fwd_kernel_traitsILi32ELi64ELi128ELi4ELb0ELb0EN7cutlass10bfloat16_tE19Flash_kernel_traitsILi32ELi64ELi128ELi4ES3_EELb1ELb0ELb0ELb0ELb0ELb1ELb1ELb1EEEvNS_16Flash_fwd_paramsE)
        /*00dc*/ 	.short	0x0210
        /*00de*/ 	.short	0x01d0


	//----- nvinfo : EIATTR_SW_WAR
	.align		4
.L_1614:
        /*00e0*/ 	.byte	0x04, 0x36
        /*00e2*/ 	.short	(.L_1616 - .L_1615)
.L_1615:
        /*00e4*/ 	.word	0x00000008
.L_1616:


//--------------------- .nv.info._ZN5flash24flash_fwd_splitkv_kernelI23Flash_fwd_kernel_traitsILi32ELi64ELi128ELi4ELb0ELb0EN7cutlass10bfloat16_tE19Flash_kernel_traitsILi32ELi64ELi128ELi4ES3_EELb1ELb0ELb0ELb1ELb1ELb0ELb0ELb0EEEvNS_16Flash_fwd_paramsE --------------------------
	.section	.nv.info._ZN5flash24flash_fwd_splitkv_kernelI23Flash_fwd_kernel_traitsILi32ELi64ELi128ELi4ELb0ELb0EN7cutlass10bfloat16_tE19Flash_kernel_traitsILi32ELi64ELi128ELi4ES3_EELb1ELb0ELb0ELb1ELb1ELb0ELb0ELb0EEEvNS_16Flash_fwd_paramsE,"",@"SHT_CUDA_INFO"
	.sectionflags	@""
	.align	4


	//----- nvinfo : EIATTR_CUDA_API_VERSION
	.align		4
        /*0000*/ 	.byte	0x04, 0x37
        /*0002*/ 	.short	(.L_1618 - .L_1617)
.L_1617:
        /*0004*/ 	.word	0x00000082


	//----- nvinfo : EIATTR_KPARAM_INFO
	.align		4
.L_1618:
        /*0008*/ 	.byte	0x04, 0x17
        /*000a*/ 	.short	(.L_1620 - .L_1619)
.L_1619:
        /*000c*/ 	.word	0x00000000
        /*0010*/ 	.short	0x0000
        /*0012*/ 	.short	0x0000
        /*0014*/ 	.byte	0x00, 0xf0, 0x41, 0x07


	//----- nvinfo : EIATTR_SPARSE_MMA_MASK
	.align		4
.L_1620:
        /*0018*/ 	.byte	0x03, 0x50
        /*001a*/ 	.short	0x0000


	//----- nvinfo : EIATTR_MAXREG_COUNT
	.align		4
        /*001c*/ 	.byte	0x03, 0x1b
        /*001e*/ 	.short	0x00ff


	//----- nvinfo : EIATTR_NUM_BARRIERS
	.align		4
        /*0020*/ 	.byte	0x02, 0x4c
        /*0022*/ 	.byte	0x01
	.zero		1


	//----- nvinfo : EIATTR_MERCURY_ISA_VERSION
	.align		4
        /*0024*/ 	.byte	0x03, 0x5f
        /*0026*/ 	.short	0x0101


	//----- nvinfo : EIATTR_COOP_GROUP_MASK_REGIDS
	.align		4
        /*0028*/ 	.byte	0x04, 0x29
        /*002a*/ 	.short	(.L_1622 - .L_1621)


	//   ....[0]....
.L_1621:
        /*002c*/ 	.word	0xffffffff


	//   ....[1]....
        /*0030*/ 	.word	0xffffffff


	//   ....[2]....
        /*0034*/ 	.word	0xffffffff


	//   ....[3]....
        /*0038*/ 	.word	0xffffffff


	//   ....[4]....
        /*003c*/ 	.word	0xffffffff


	//   ....[5]....
        /*0040*/ 	.word	0xffffffff


	//   ....[6]....
        /*0044*/ 	.word	0xffffffff


	//   ....[7]....
        /*0048*/ 	.word	0xffffffff


	//   ....[8]....
        /*004c*/ 	.word	0xffffffff


	//   ....[9]....
        /*0050*/ 	.word	0xffffffff


	//   ....[10]....
        /*0054*/ 	.word	0xffffffff


	//   ....[11]....
        /*0058*/ 	.word	0xffffffff


	//----- nvinfo : EIATTR_COOP_GROUP_INSTR_OFFSETS
	.align		4
.L_1622:
        /*005c*/ 	.byte	0x04, 0x28
        /*005e*/ 	.short	(.L_1624 - .L_1623)


	//   ....[0]....
.L_1623:
        /*0060*/ 	.word	0x00003340


	//   ....[1]....
        /*0064*/ 	.word	0x00003390


	//   ....[2]....
        /*0068*/ 	.word	0x000033a0


	//   ....[3]....
        /*006c*/ 	.word	0x000033f0


	//   ....[4]....
        /*0070*/ 	.word	0x00005790


	//   ....[5]....
        /*0074*/ 	.word	0x000057a0


	//   ....[6]....
        /*0078*/ 	.word	0x000057d0


	//   ....[7]....
        /*007c*/ 	.word	0x000057e0


	//   ....[8]....
        /*0080*/ 	.word	0x00006b20


	//   ....[9]....
        /*0084*/ 	.word	0x00006b60


	//   ....[10]....
        /*0088*/ 	.word	0x00006bd0


	//   ....[11]....
        /*008c*/ 	.word	0x00006be0


	//----- nvinfo : EIATTR_EXIT_INSTR_OFFSETS
	.align		4
.L_1624:
        /*0090*/ 	.byte	0x04, 0x1c
        /*0092*/ 	.short	(.L_1626 - .L_1625)


	//   ....[0]....
.L_1625:
        /*0094*/ 	.word	0x000001a0


	//   ....[1]....
        /*0098*/ 	.word	0x00000670


	//   ....[2]....
        /*009c*/ 	.word	0x000006a0


	//   ....[3]....
        /*00a0*/ 	.word	0x00007590


	//----- nvinfo : EIATTR_CRS_STACK_SIZE
	.align		4
.L_1626:
        /*00a4*/ 	.byte	0x04, 0x1e
        /*00a6*/ 	.short	(.L_1628 - .L_1627)
.L_1627:
        /*00a8*/ 	.word	0x00000000


	//----- nvinfo : EIATTR_CBANK_PARAM_SIZE
	.align		4
.L_1628:
        /*00ac*/ 	.byte	0x03, 0x19
        /*00ae*/ 	.short	0x01d0


	//----- nvinfo : EIATTR_PARAM_CBANK
	.align		4
        /*00b0*/ 	.byte	0x04, 0x0a
        /*00b2*/ 	.short	(.L_1630 - .L_1629)
	.align		4
.L_1629:
        /*00b4*/ 	.word	index@(.nv.constant0._ZN5flash24flash_fwd_splitkv_kernelI23Flash_fwd_kernel_traitsILi32ELi64ELi128ELi4ELb0ELb0EN7cutlass10bfloat16_tE19Flash_kernel_traitsILi32ELi64ELi128ELi4ES3_EELb1ELb0ELb0ELb1ELb1ELb0ELb0ELb0EEEvNS_16Flash_fwd_paramsE)
        /*00b8*/ 	.short	0x0210
        /*00ba*/ 	.short	0x01d0


	//----- nvinfo : EIATTR_SW_WAR
	.align		4
.L_1630:
        /*00bc*/ 	.byte	0x04, 0x36
        /*00be*/ 	.short	(.L_1632 - .L_1631)
.L_1631:
        /*00c0*/ 	.word	0x00000008
.L_1632:


//--------------------- .nv.info._ZN5flash24flash_fwd_splitkv_kernelI23Flash_fwd_kernel_traitsILi32ELi64ELi128ELi4ELb0ELb0EN7cutlass10bfloat16_tE19Flash_kernel_traitsILi32ELi64ELi128ELi4ES3_EELb1ELb0ELb0ELb1ELb1ELb1ELb0ELb0EEEvNS_16Flash_fwd_paramsE --------------------------
	.section	.nv.info._ZN5flash24flash_fwd_splitkv_kernelI23Flash_fwd_kernel_traitsILi32ELi64ELi128ELi4ELb0ELb0EN7cutlass10bfloat16_tE19Flash_kernel_traitsILi32ELi64ELi128ELi4ES3_EELb1ELb0ELb0ELb1ELb1ELb1ELb0ELb0EEEvNS_16Flash_fwd_paramsE,"",@"SHT_CUDA_INFO"
	.sectionflags	@""
	.align	4


	//----- nvinfo : EIATTR_CUDA_API_VERSION
	.align		4
        /*0000*/ 	.byte	0x04, 0x37
        /*0002*/ 	.short	(.L_1634 - .L_1633)
.L_1633:
        /*0004*/ 	.word	0x00000082


	//----- nvinfo : EIATTR_KPARAM_INFO
	.align		4
.L_1634:
        /*0008*/ 	.byte	0x04, 0x17
        /*000a*/ 	.short	(.L_1636 - .L_1635)
.L_1635:
        /*000c*/ 	.word	0x00000000
        /*0010*/ 	.short	0x0000
        /*0012*/ 	.short	0x0000
        /*0014*/ 	.byte	0x00, 0xf0, 0x41, 0x07


	//----- nvinfo : EIATTR_SPARSE_MMA_MASK
	.align		4
.L_1636:
        /*0018*/ 	.byte	0x03, 0x50
        /*001a*/ 	.short	0x0000


	//----- nvinfo : EIATTR_MAXREG_COUNT
	.align		4
        /*001c*/ 	.byte	0x03, 0x1b
        /*001e*/ 	.short	0x00ff


	//----- nvinfo : EIATTR_NUM_BARRIERS
	.align		4
        /*0020*/ 	.byte	0x02, 0x4c
        /*0022*/ 	.byte	0x01
	.zero		1


	//----- nvinfo : EIATTR_MERCURY_ISA_VERSION
	.align		4
        /*0024*/ 	.byte	0x03, 0x5f
        /*0026*/ 	.short	0x0101


	//----- nvinfo : EIATTR_COOP_GROUP_MASK_REGIDS
	.align		4
        /*0028*/ 	.byte	0x04, 0x29
        /*002a*/ 	.short	(.L_1638 - .L_1637)


	//   ....[0]....
.L_1637:
        /*002c*/ 	.word	0xffffffff


	//   ....[1]....
        /*0030*/ 	.word	0xffffffff


	//   ....[2]....
        /*0034*/ 	.word	0xffffffff


	//   ....[3]....
        /*0038*/ 	.word	0xffffffff


	//   ....[4]....
        /*003c*/ 	.word	0xffffffff


	//   ....[5]....
        /*0040*/ 	.word	0xffffffff


	//   ....[6]....
        /*0044*/ 	.word	0xffffffff


	//   ....[7]....
        /*0048*/ 	.word	0xffffffff


	//   ....[8]....
        /*004c*/ 	.word	0xffffffff


	//   ....[9]....
        /*0050*/ 	.word	0xffffffff


	//   ....[10]....
        /*0054*/ 	.word	0xffffffff


	//   ....[11]....
        /*0058*/ 	.word	0xffffffff


	//----- nvinfo : EIATTR_COOP_GROUP_INSTR_OFFSETS
	.align		4
.L_1638:
        /*005c*/ 	.byte	0x04, 0x28
        /*005e*/ 	.short	(.L_1640 - .L_1639)


	//   ....[0]....
.L_1639:
        /*0060*/ 	.word	0x00003b60


	//   ....[1]....
        /*0064*/ 	.word	0x00003b90


	//   ....[2]....
        /*0068*/ 	.word	0x00003ba0


	//   ....[3]....
        /*006c*/ 	.word	0x00003c10


	//   ....[4]....
        /*0070*/ 	.word	0x00006790


	//   ....[5]....
        /*0074*/ 	.word	0x000067b0


	//   ....[6]....
        /*0078*/ 	.word	0x000067e0


	//   ....[7]....
        /*007c*/ 	.word	0x000067f0


	//   ....[8]....
        /*0080*/ 	.word	0x00007b40


	//   ....[9]....
        /*0084*/ 	.word	0x00007b80


	//   ....[10]....
        /*0088*/ 	.word	0x00007bf0


	//   ....[11]....
        /*008c*/ 	.word	0x00007c00


	//----- nvinfo : EIATTR_EXIT_INSTR_OFFSETS
	.align		4
.L_1640:
        /*0090*/ 	.byte	0x04, 0x1c
        /*0092*/ 	.short	(.L_1642 - .L_1641)


	//   ....[0]....
.L_1641:
        /*0094*/ 	.word	0x000001a0


	//   ....[1]....
        /*0098*/ 	.word	0x00000670


	//   ....[2]....
        /*009c*/ 	.word	0x000006a0


	//   ....[3]....
        /*00a0*/ 	.word	0x000085b0


	//----- nvinfo : EIATTR_CRS_STACK_SIZE
	.align		4
.L_1642:
        /*00a4*/ 	.byte	0x04, 0x1e
        /*00a6*/ 	.short	(.L_1644 - .L_1643)
.L_1643:
        /*00a8*/ 	.word	0x00000000


	//----- nvinfo : EIATTR_CBANK_PARAM_SIZE
	.align		4
.L_1644:
        /*00ac*/ 	.byte	0x03, 0x19
        /*00ae*/ 	.short	0x01d0


	//----- nvinfo : EIATTR_PARAM_CBANK
	.align		4
        /*00b0*/ 	.byte	0x04, 0x0a
        /*00b2*/ 	.short	(.L_1646 - .L_1645)
	.align		4
.L_1645:
        /*00b4*/ 	.word	index@(.nv.constant0._ZN5flash24flash_fwd_splitkv_kernelI23Flash_fwd_kernel_traitsILi32ELi64ELi128ELi4ELb0ELb0EN7cutlass10bfloat16_tE19Flash_kernel_traitsILi32ELi64ELi128ELi4ES3_EELb1ELb0ELb0ELb1ELb1ELb1ELb0ELb0EEEvNS_16Flash_fwd_paramsE)
        /*00b8*/ 	.short	0x0210
        /*00ba*/ 	.short	0x01d0


	//----- nvinfo : EIATTR_SW_WAR
	.align		4
.L_1646:
        /*00bc*/ 	.byte	0x04, 0x36
        /*00be*/ 	.short	(.L_1648 - .L_1647)
.L_1647:
        /*00c0*/ 	.word	0x00000008
.L_1648:


//--------------------- .nv.info._ZN5flash24flash_fwd_splitkv_kernelI23Flash_fwd_kernel_traitsILi32ELi64ELi128ELi4ELb0ELb0EN7cutlass10bfloat16_tE19Flash_kernel_traitsILi32ELi64ELi128ELi4ES3_EELb1ELb0ELb0ELb1ELb1ELb0ELb1ELb0EEEvNS_16Flash_fwd_paramsE --------------------------
	.section	.nv.info._ZN5flash24flash_fwd_splitkv_kernelI23Flash_fwd_kernel_traitsILi32ELi64ELi128ELi4ELb0ELb0EN7cutlass10bfloat16_tE19Flash_kernel_traitsILi32ELi64ELi128ELi4ES3_EELb1ELb0ELb0ELb1ELb1ELb0ELb1ELb0EEEvNS_16Flash_fwd_paramsE,"",@"SHT_CUDA_INFO"
	.sectionflags	@""
	.align	4


	//----- nvinfo : EIATTR_CUDA_API_VERSION
	.align		4
        /*0000*/ 	.byte	0x04, 0x37
        /*0002*/ 	.short	(.L_1650 - .L_1649)
.L_1649:
        /*0004*/ 	.word	0x00000082


	//----- nvinfo : EIATTR_KPARAM_INFO
	.align		4
.L_1650:
        /*0008*/ 	.byte	0x04, 0x17
        /*000a*/ 	.short	(.L_1652 - .L_1651)
.L_1651:
        /*000c*/ 	.word	0x00000000
        /*0010*/ 	.short	0x0000
        /*0012*/ 	.short	0x0000
        /*0014*/ 	.byte	0x00, 0xf0, 0x41, 0x07


	//----- nvinfo : EIATTR_SPARSE_MMA_MASK
	.align		4
.L_1652:
        /*0018*/ 	.byte	0x03, 0x50
        /*001a*/ 	.short	0x0000


	//----- nvinfo : EIATTR_MAXREG_COUNT
	.align		4
        /*001c*/ 	.byte	0x03, 0x1b
        /*001e*/ 	.short	0x00ff


	//----- nvinfo : EIATTR_NUM_BARRIERS
	.align		4
        /*0020*/ 	.byte	0x02, 0x4c
        /*0022*/ 	.byte	0x01
	.zero		1


	//----- nvinfo : EIATTR_MERCURY_ISA_VERSION
	.align		4
        /*0024*/ 	.byte	0x03, 0x5f
        /*0026*/ 	.short	0x0101


	//----- nvinfo : EIATTR_COOP_GROUP_MASK_REGIDS
	.align		4
        /*0028*/ 	.byte	0x04, 0x29
        /*002a*/ 	.short	(.L_1654 - .L_1653)


	//   ....[0]....
.L_1653:
        /*002c*/ 	.word	0xffffffff


	//   ....[1]....
        /*0030*/ 	.word	0xffffffff


	//   ....[2]....
        /*0034*/ 	.word	0xffffffff


	//   ....[3]....
        /*0038*/ 	.word	0xffffffff


	//   ....[4]....
        /*003c*/ 	.word	0xffffffff


	//   ....[5]....
        /*0040*/ 	.word	0xffffffff


	//   ....[6]....
        /*0044*/ 	.word	0xffffffff


	//   ....[7]....
        /*0048*/ 	.word	0xffffffff


	//   ....[8]....
        /*004c*/ 	.word	0xffffffff


	//   ....[9]....
        /*0050*/ 	.word	0xffffffff


	//   ....[10]....
        /*0054*/ 	.word	0xffffffff


	//   ....[11]....
        /*0058*/ 	.word	0xffffffff


	//----- nvinfo : EIATTR_COOP_GROUP_INSTR_OFFSETS
	.align		4
.L_1654:
        /*005c*/ 	.byte	0x04, 0x28
        /*005e*/ 	.short	(.L_1656 - .L_1655)


	//   ....[0]....
.L_1655:
        /*0060*/ 	.word	0x00003530


	//   ....[1]....
        /*0064*/ 	.word	0x000035c0


	//   ....[2]....
        /*0068*/ 	.word	0x000035d0


	//   ....[3]....
        /*006c*/ 	.word	0x00003640


	//   ....[4]....
        /*0070*/ 	.word	0x000059e0


	//   ....[5]....
        /*0074*/ 	.word	0x00005a00


	//   ....[6]....
        /*0078*/ 	.word	0x00005a30


	//   ....[7]....
        /*007c*/ 	.word	0x00005a40


	//   ....[8]....
        /*0080*/ 	.word	0x00006d90


	//   ....[9]....
        /*0084*/ 	.word	0x00006e00


	//   ....[10]....
        /*0088*/ 	.word	0x00006e60


	//   ....[11]....
        /*008c*/ 	.word	0x00006e90


	//----- nvinfo : EIATTR_EXIT_INSTR_OFFSETS
	.align		4
.L_1656:
        /*0090*/ 	.byte	0x04, 0x1c
        /*0092*/ 	.short	(.L_1658 - .L_1657)


	//   ....[0]....
.L_1657:
        /*0094*/ 	.word	0x00000290


	//   ....[1]....
        /*0098*/ 	.word	0x000008e0


	//   ....[2]....
        /*009c*/ 	.word	0x00000910


	//   ....[3]....
        /*00a0*/ 	.word	0x00007710


	//----- nvinfo : EIATTR_CRS_STACK_SIZE
	.align		4
.L_1658:
        /*00a4*/ 	.byte	0x04, 0x1e
        /*00a6*/ 	.short	(.L_1660 - .L_1659)
.L_1659:
        /*00a8*/ 	.word	0x00000000


	//----- nvinfo : EIATTR_CBANK_PARAM_SIZE
	.align		4
.L_1660:
        /*00ac*/ 	.byte	0x03, 0x19
        /*00ae*/ 	.short	0x01d0


	//----- nvinfo : EIATTR_PARAM_CBANK
	.align		4
        /*00b0*/ 	.byte	0x04, 0x0a
        /*00b2*/ 	.short	(.L_1662 - .L_1661)
	.align		4
.L_1661:
        /*00b4*/ 	.word	index@(.nv.constant0._ZN5flash24flash_fwd_splitkv_kernelI23Flash_fwd_kernel_traitsILi32ELi64ELi128ELi4ELb0ELb0EN7cutlass10bfloat16_tE19Flash_kernel_traitsILi32ELi64ELi128ELi4ES3_EELb1ELb0ELb0ELb1ELb1ELb0ELb1ELb0EEEvNS_16Flash_fwd_paramsE)
        /*00b8*/ 	.short	0x0210
        /*00ba*/ 	.short	0x01d0


	//----- nvinfo : EIATTR_SW_WAR
	.align		4
.L_1662:
        /*00bc*/ 	.byte	0x04, 0x36
        /*00be*/ 	.short	(.L_1664 - .L_1663)
.L_1663:
        /*00c0*/ 	.word	0x00000008
.L_1664:


//--------------------- .nv.info._ZN5flash24flash_fwd_splitkv_kernelI23Flash_fwd_kernel_traitsILi32ELi64ELi128ELi4ELb0ELb0EN7cutlass10bfloat16_tE19Flash_kernel_traitsILi32ELi64ELi128ELi4ES3_EELb1ELb0ELb0ELb1ELb1ELb1ELb1ELb0EEEvNS_16Flash_fwd_paramsE --------------------------
	.section	.nv.info._ZN5flash24flash_fwd_splitkv_kernelI23Flash_fwd_kernel_traitsILi32ELi64ELi128ELi4ELb0ELb0EN7cutlass10bfloat16_tE19Flash_kernel_traitsILi32ELi64ELi128ELi4ES3_EELb1ELb0ELb0ELb1ELb1ELb1ELb1ELb0EEEvNS_16Flash_fwd_paramsE,"",@"SHT_CUDA_INFO"
	.sectionflags	@""
	.align	4


	//----- nvinfo : EIATTR_CUDA_API_VERSION
	.align		4
        /*0000*/ 	.byte	0x04, 0x37
        /*0002*/ 	.short	(.L_1666 - .L_1665)
.L_1665:
        /*0004*/ 	.word	0x00000082


	//----- nvinfo : EIATTR_KPARAM_INFO
	.align		4
.L_1666:
        /*0008*/ 	.byte	0x04, 0x17
        /*000a*/ 	.short	(.L_1668 - .L_1667)
.L_1667:
        /*000c*/ 	.word	0x00000000
        /*0010*/ 	.short	0x0000
        /*0012*/ 	.short	0x0000
        /*0014*/ 	.byte	0x00, 0xf0, 0x41, 0x07


	//----- nvinfo : EIATTR_SPARSE_MMA_MASK
	.align		4
.L_1668:
        /*0018*/ 	.byte	0x03, 0x50
        /*001a*/ 	.short	0x0000


	//----- nvinfo : EIATTR_MAXREG_COUNT
	.align		4
        /*001c*/ 	.byte	0x03, 0x1b
        /*001e*/ 	.short	0x00ff


	//----- nvinfo : EIATTR_NUM_BARRIERS
	.align		4
        /*0020*/ 	.byte	0x02, 0x4c
        /*0022*/ 	.byte	0x01
	.zero		1


	//----- nvinfo : EIATTR_MERCURY_ISA_VERSION
	.align		4
        /*0024*/ 	.byte	0x03, 0x5f
        /*0026*/ 	.short	0x0101


	//----- nvinfo : EIATTR_COOP_GROUP_MASK_REGIDS
	.align		4
        /*0028*/ 	.byte	0x04, 0x29
        /*002a*/ 	.short	(.L_1670 - .L_1669)


	//   ....[0]....
.L_1669:
        /*002c*/ 	.word	0xffffffff


	//   ....[1]....
        /*0030*/ 	.word	0xffffffff


	//   ....[2]....
        /*0034*/ 	.word	0xffffffff


	//   ....[3]....
        /*0038*/ 	.word	0xffffffff


	//   ....[4]....
        /*003c*/ 	.word	0xffffffff


	//   ....[5]....
        /*0040*/ 	.word	0xffffffff


	//   ....[6]....
        /*0044*/ 	.word	0xffffffff


	//   ....[7]....
        /*0048*/ 	.word	0xffffffff


	//   ....[8]....
        /*004c*/ 	.word	0xffffffff


	//   ....[9]....
        /*0050*/ 	.word	0xffffffff


	//   ....[10]....
        /*0054*/ 	.word	0xffffffff


	//   ....[11]....
        /*0058*/ 	.word	0xffffffff


	//----- nvinfo : EIATTR_COOP_GROUP_INSTR_OFFSETS
	.align		4
.L_1670:
        /*005c*/ 	.byte	0x04, 0x28
        /*005e*/ 	.short	(.L_1672 - .L_1671)


	//   ....[0]....
.L_1671:
        /*0060*/ 	.word	0x00003de0


	//   ....[1]....
        /*0064*/ 	.word	0x00003e10


	//   ....[2]....
        /*0068*/ 	.word	0x00003e20


	//   ....[3]....
        /*006c*/ 	.word	0x00003e50


	//   ....[4]....
        /*0070*/ 	.word	0x00006a30


	//   ....[5]....
        /*0074*/ 	.word	0x00006a50


	//   ....[6]....
        /*0078*/ 	.word	0x00006a80


	//   ....[7]....
        /*007c*/ 	.word	0x00006a90


	//   ....[8]....
        /*0080*/ 	.word	0x00007de0


	//   ....[9]....
        /*0084*/ 	.word	0x00007e50


	//   ....[10]....
        /*0088*/ 	.word	0x00007eb0


	//   ....[11]....
        /*008c*/ 	.word	0x00007ee0


	//----- nvinfo : EIATTR_EXIT_INSTR_OFFSETS
	.align		4
.L_1672:
        /*0090*/ 	.byte	0x04, 0x1c
        /*0092*/ 	.short	(.L_1674 - .L_1673)


	//   ....[0]....
.L_1673:
        /*0094*/ 	.word	0x00000290


	//   ....[1]....
        /*0098*/ 	.word	0x000008e0


	//   ....[2]....
        /*009c*/ 	.word	0x00000910


	//   ....[3]....
        /*00a0*/ 	.word	0x00008760


	//----- nvinfo : EIATTR_CRS_STACK_SIZE
	.align		4
.L_1674:
        /*00a4*/ 	.byte	0x04, 0x1e
        /*00a6*/ 	.short	(.L_1676 - .L_1675)
.L_1675:
        /*00a8*/ 	.word	0x00000000


	//----- nvinfo : EIATTR_CBANK_PARAM_SIZE
	.align		4
.L_1676:
        /*00ac*/ 	.byte	0x03, 0x19
        /*00ae*/ 	.short	0x01d0


	//----- nvinfo : EIATTR_PARAM_CBANK
	.align		4
        /*00b0*/ 	.byte	0x04, 0x0a
        /*00b2*/ 	.short	(.L_1678 - .L_1677)
	.align		4
.L_1677:
        /*00b4*/ 	.word	index@(.nv.constant0._ZN5flash24flash_fwd_splitkv_kernelI23Flash_fwd_kernel_traitsILi32ELi64ELi128ELi4ELb0ELb0EN7cutlass10bfloat16_tE19Flash_kernel_traitsILi32ELi64ELi128ELi4ES3_EELb1ELb0ELb0ELb1ELb1ELb1ELb1ELb0EEEvNS_16Flash_fwd_paramsE)
        /*00b8*/ 	.short	0x0210
        /*00ba*/ 	.short	0x01d0


	//----- nvinfo : EIATTR_SW_WAR
	.align		4
.L_1678:
        /*00bc*/ 	.byte	0x04, 0x36
        /*00be*/ 	.short	(.L_1680 - .L_1679)
.L_1679:
        /*00c0*/ 	.word	0x00000008
.L_1680:


//--------------------- .nv.info._ZN5flash24flash_fwd_splitkv_kernelI23Flash_fwd_kernel_traitsILi32ELi64ELi128ELi4ELb0ELb0EN7cutlass10bfloat16_tE19Flash_kernel_traitsILi32ELi64ELi128ELi4ES3_EELb1ELb0ELb0ELb0ELb1ELb0ELb0ELb0EEEvNS_16Flash_fwd_paramsE --------------------------
	.section	.nv.info._ZN5flash24flash_fwd_splitkv_kernelI23Flash_fwd_kernel_traitsILi32ELi64ELi128ELi4ELb0ELb0EN7cutlass10bfloat16_tE19Flash_kernel_traitsILi32ELi64ELi128ELi4ES3_EELb1ELb0ELb0ELb0ELb1ELb0ELb0ELb0EEEvNS_16Flash_fwd_paramsE,"",@"SHT_CUDA_INFO"
	.sectionflags	@""
	.align	4


	//----- nvinfo : EIATTR_CUDA_API_VERSION
	.align		4
        /*0000*/ 	.byte	0x04, 0x37
        /*0002*/ 	.short	(.L_1682 - .L_1681)
.L_1681:
        /*0004*/ 	.word	0x00000082


	//----- nvinfo : EIATTR_KPARAM_INFO
	.align		4
.L_1682:
        /*0008*/ 	.byte	0x04, 0x17
        /*000a*/ 	.short	(.L_1684 - .L_1683)
.L_1683:
        /*000c*/ 	.word	0x00000000
        /*0010*/ 	.short	0x0000
        /*0012*/ 	.short	0x0000
        /*0014*/ 	.byte	0x00, 0xf0, 0x41, 0x07


	//----- nvinfo : EIATTR_SPARSE_MMA_MASK
	.align		4
.L_1684:
        /*0018*/ 	.byte	0x03, 0x50
        /*001a*/ 	.short	0x0000


	//----- nvinfo : EIATTR_MAXREG_COUNT
	.align		4
        /*001c*/ 	.byte	0x03, 0x1b
        /*001e*/ 	.short	0x00ff


	//----- nvinfo : EIATTR_NUM_BARRIERS
	.align		4
        /*0020*/ 	.byte	0x02, 0x4c
        /*0022*/ 	.byte	0x01
	.zero		1


	//----- nvinfo : EIATTR_MERCURY_ISA_VERSION
	.align		4
        /*0024*/ 	.byte	0x03, 0x5f
        /*0026*/ 	.short	0x0101


	//----- nvinfo : EIATTR_COOP_GROUP_MASK_REGIDS
	.align		4
        /*0028*/ 	.byte	0x04, 0x29
        /*002a*/ 	.short	(.L_1686 - .L_1685)


	//   ....[0]....
.L_1685:
        /*002c*/ 	.word	0xffffffff


	//   ....[1]....
        /*0030*/ 	.word	0xffffffff


	//   ....[2]....
        /*0034*/ 	.word	0xffffffff


	//   ....[3]....
        /*0038*/ 	.word	0xffffffff


	//   ....[4]....
        /*003c*/ 	.word	0xffffffff


	//   ....[5]....
        /*0040*/ 	.word	0xffffffff


	//   ....[6]....
        /*0044*/ 	.word	0xffffffff


	//   ....[7]....
        /*0048*/ 	.word	0xffffffff


	//   ....[8]....
        /*004c*/ 	.word	0xffffffff


	//   ....[9]....
        /*0050*/ 	.word	0xffffffff


	//   ....[10]....
        /*0054*/ 	.word	0xffffffff


	//   ....[11]....
        /*0058*/ 	.word	0xffffffff


	//   ....[12]....
        /*005c*/ 	.word	0xffffffff


	//   ....[13]....
        /*0060*/ 	.word	0xffffffff


	//   ....[14]....
        /*0064*/ 	.word	0xffffffff


	//   ....[15]....
        /*0068*/ 	.word	0xffffffff


	//----- nvinfo : EIATTR_COOP_GROUP_INSTR_OFFSETS
	.align		4
.L_1686:
        /*006c*/ 	.byte	0x04, 0x28
        /*006e*/ 	.short	(.L_1688 - .L_1687)


	//   ....[0]....
.L_1687:
        /*0070*/ 	.word	0x00003ae0


	//   ....[1]....
        /*0074*/ 	.word	0x00003c60


	//   ....[2]....
        /*0078*/ 	.word	0x00003cb0


	//   ....[3]....
        /*007c*/ 	.word	0x00003d50


	//   ....[4]....
        /*0080*/ 	.word	0x00006a70


	//   ....[5]....
        /*0084*/ 	.word	0x00006a80


	//   ....[6]....
        /*0088*/ 	.word	0x00006ab0


	//   ....[7]....
        /*008c*/ 	.word	0x00006ac0


	//   ....[8]....
        /*0090*/ 	.word	0x000090b0


	//   ....[9]....
        /*0094*/ 	.word	0x000090c0


	//   ....[10]....
        /*0098*/ 	.word	0x000090f0


	//   ....[11]....
        /*009c*/ 	.word	0x00009100


	//   ....[12]....
        /*00a0*/ 	.word	0x0000a440


	//   ....[13]....
        /*00a4*/ 	.word	0x0000a480


	//   ....[14]....
        /*00a8*/ 	.word	0x0000a4f0


	//   ....[15]....
        /*00ac*/ 	.word	0x0000a500


	//----- nvinfo : EIATTR_EXIT_INSTR_OFFSETS
	.align		4
.L_1688:
        /*00b0*/ 	.byte	0x04, 0x1c
        /*00b2*/ 	.short	(.L_1690 - .L_1689)


	//   ....[0]....
.L_1689:
        /*00b4*/ 	.word	0x00000310


	//   ....[1]....
        /*00b8*/ 	.word	0x00000950


	//   ....[2]....
        /*00bc*/ 	.word	0x00000980


	//   ....[3]....
        /*00c0*/ 	.word	0x0000afe0


	//   ....[4]....
        /*00c4*/ 	.word	0x0000b0b0


	//----- nvinfo : EIATTR_CRS_STACK_SIZE
	.align		4
.L_1690:
        /*00c8*/ 	.byte	0x04, 0x1e
        /*00ca*/ 	.short	(.L_1692 - .L_1691)
.L_1691:
        /*00cc*/ 	.word	0x00000000


	//----- nvinfo : EIATTR_CBANK_PARAM_SIZE
	.align		4
.L_1692:
        /*00d0*/ 	.byte	0x03, 0x19
        /*00d2*/ 	.short	0x01d0


	//----- nvinfo : EIATTR_PARAM_CBANK
	.align		4
        /*00d4*/ 	.byte	0x04, 0x0a
        /*00d6*/ 	.short	(.L_1694 - .L_1693)
	.align		4
.L_1693:
        /*00d8*/ 	.word	index@(.nv.constant0._ZN5flash24flash_fwd_splitkv_kernelI23Flash_fwd_kernel_traitsILi32ELi64ELi128ELi4ELb0ELb0EN7cutlass10bfloat16_tE19Flash_kernel_traitsILi32ELi64ELi128ELi4ES3_EELb1ELb0ELb0ELb0ELb1ELb0ELb0ELb0EEEvNS_16Flash_fwd_paramsE)
        /*00dc*/ 	.short	0x0210
        /*00de*/ 	.short	0x01d0


	//----- nvinfo : EIATTR_SW_WAR
	.align		4
.L_1694:
        /*00e0*/ 	.byte	0x04, 0x36
        /*00e2*/ 	.short	(.L_1696 - .L_1695)
.L_1695:
        /*00e4*/ 	.word	0x00000008
.L_1696:


//--------------------- .nv.info._ZN5flash24flash_fwd_splitkv_kernelI23Flash_fwd_kernel_traitsILi32ELi64ELi128ELi4ELb0ELb0EN7cutlass10bfloat16_tE19Flash_kernel_traitsILi32ELi64ELi128ELi4ES3_EELb1ELb0ELb0ELb0ELb1ELb1ELb0ELb0EEEvNS_16Flash_fwd_paramsE --------------------------
	.section	.nv.info._ZN5flash24flash_fwd_splitkv_kernelI23Flash_fwd_kernel_traitsILi32ELi64ELi128ELi4ELb0ELb0EN7cutlass10bfloat16_tE19Flash_kernel_traitsILi32ELi64ELi128ELi4ES3_EELb1ELb0ELb0ELb0ELb1ELb1ELb0ELb0EEEvNS_16Flash_fwd_paramsE,"",@"SHT_CUDA_INFO"
	.sectionflags	@""
	.align	4


	//----- nvinfo : EIATTR_CUDA_API_VERSION
	.align		4
        /*0000*/ 	.byte	0x04, 0x37
        /*0002*/ 	.short	(.L_1698 - .L_1697)
.L_1697:
        /*0004*/ 	.word	0x00000082


	//----- nvinfo : EIATTR_KPARAM_INFO
	.align		4
.L_1698:
        /*0008*/ 	.byte	0x04, 0x17
        /*000a*/ 	.short	(.L_1700 - .L_1699)
.L_1699:
        /*000c*/ 	.word	0x00000000
        /*0010*/ 	.short	0x0000
        /*0012*/ 	.short	0x0000
        /*0014*/ 	.byte	0x00, 0xf0, 0x41, 0x07


	//----- nvinfo : EIATTR_SPARSE_MMA_MASK
	.align		4
.L_1700:
        /*0018*/ 	.byte	0x03, 0x50
        /*001a*/ 	.short	0x0000


	//----- nvinfo : EIATTR_MAXREG_COUNT
	.align		4
        /*001c*/ 	.byte	0x03, 0x1b
        /*001e*/ 	.short	0x00ff


	//----- nvinfo : EIATTR_NUM_BARRIERS
	.align		4
        /*0020*/ 	.byte	0x02, 0x4c
        /*0022*/ 	.byte	0x01
	.zero		1


	//----- nvinfo : EIATTR_MERCURY_ISA_VERSION
	.align		4
        /*0024*/ 	.byte	0x03, 0x5f
        /*0026*/ 	.short	0x0101


	//----- nvinfo : EIATTR_COOP_GROUP_MASK_REGIDS
	.align		4
        /*0028*/ 	.byte	0x04, 0x29
        /*002a*/ 	.short	(.L_1702 - .L_1701)


	//   ....[0]....
.L_1701:
        /*002c*/ 	.word	0xffffffff


	//   ....[1]....
        /*0030*/ 	.word	0xffffffff


	//   ....[2]....
        /*0034*/ 	.word	0xffffffff


	//   ....[3]....
        /*0038*/ 	.word	0xffffffff


	//   ....[4]....
        /*003c*/ 	.word	0xffffffff


	//   ....[5]....
        /*0040*/ 	.word	0xffffffff


	//   ....[6]....
        /*0044*/ 	.word	0xffffffff


	//   ....[7]....
        /*0048*/ 	.word	0xffffffff


	//   ....[8]....
        /*004c*/ 	.word	0xffffffff


	//   ....[9]....
        /*0050*/ 	.word	0xffffffff


	//   ....[10]....
        /*0054*/ 	.word	0xffffffff


	//   ....[11]....
        /*0058*/ 	.word	0xffffffff


	//   ....[12]....
        /*005c*/ 	.word	0xffffffff


	//   ....[13]....
        /*0060*/ 	.word	0xffffffff


	//   ....[14]....
        /*0064*/ 	.word	0xffffffff


	//   ....[15]....
        /*0068*/ 	.word	0xffffffff


	//----- nvinfo : EIATTR_COOP_GROUP_INSTR_OFFSETS
	.align		4
.L_1702:
        /*006c*/ 	.byte	0x04, 0x28
        /*006e*/ 	.short	(.L_1704 - .L_1703)


	//   ....[0]....
.L_1703:
        /*0070*/ 	.word	0x00004360


	//   ....[1]....
        /*0074*/ 	.word	0x00004480


	//   ....[2]....
        /*0078*/ 	.word	0x00004490


	//   ....[3]....
        /*007c*/ 	.word	0x000044e0


	//   ....[4]....
        /*0080*/ 	.word	0x00007a10


	//   ....[5]....
        /*0084*/ 	.word	0x00007a20


	//   ....[6]....
        /*0088*/ 	.word	0x00007a50


	//   ....[7]....
        /*008c*/ 	.word	0x00007a60


	//   ....[8]....
        /*0090*/ 	.word	0x0000a830


	//   ....[9]....
        /*0094*/ 	.word	0x0000a850


	//   ....[10]....
        /*0098*/ 	.word	0x0000a880


	//   ....[11]....
        /*009c*/ 	.word	0x0000a890


	//   ....[12]....
        /*00a0*/ 	.word	0x0000bbe0


	//   ....[13]....
        /*00a4*/ 	.word	0x0000bc20


	//   ....[14]....
        /*00a8*/ 	.word	0x0000bc90


	//   ....[15]....
        /*00ac*/ 	.word	0x0000bca0


	//----- nvinfo : EIATTR_EXIT_INSTR_OFFSETS
	.align		4
.L_1704:
        /*00b0*/ 	.byte	0x04, 0x1c
        /*00b2*/ 	.short	(.L_1706 - .L_1705)


	//   ....[0]....
.L_1705:
        /*00b4*/ 	.word	0x00000310


	//   ....[1]....
        /*00b8*/ 	.word	0x00000950


	//   ....[2]....
        /*00bc*/ 	.word	0x00000980


	//   ....[3]....
        /*00c0*/ 	.word	0x0000c780


	//   ....[4]....
        /*00c4*/ 	.word	0x0000c850


	//----- nvinfo : EIATTR_CRS_STACK_SIZE
	.align		4
.L_1706:
        /*00c8*/ 	.byte	0x04, 0x1e
        /*00ca*/ 	.short	(.L_1708 - .L_1707)
.L_1707:
        /*00cc*/ 	.word	0x00000000


	//----- nvinfo : EIATTR_CBANK_PARAM_SIZE
	.align		4
.L_1708:
        /*00d0*/ 	.byte	0x03, 0x19
        /*00d2*/ 	.short	0x01d0


	//----- nvinfo : EIATTR_PARAM_CBANK
	.align		4
        /*00d4*/ 	.byte	0x04, 0x0a
        /*00d6*/ 	.short	(.L_1710 - .L_1709)
	.align		4
.L_1709:
        /*00d8*/ 	.word	index@(.nv.constant0._ZN5flash24flash_fwd_splitkv_kernelI23Flash_fwd_kernel_traitsILi32ELi64ELi128ELi4ELb0ELb0EN7cutlass10bfloat16_tE19Flash_kernel_traitsILi32ELi64ELi128ELi4ES3_EELb1ELb0ELb0ELb0ELb1ELb1ELb0ELb0EEEvNS_16Flash_fwd_paramsE)
        /*00dc*/ 	.short	0x0210
        /*00de*/ 	.short	0x01d0


	//----- nvinfo : EIATTR_SW_WAR
	.align		4
.L_1710:
        /*00e0*/ 	.byte	0x04, 0x36
        /*00e2*/ 	.short	(.L_1712 - .L_1711)
.L_1711:
        /*00e4*/ 	.word	0x00000008
.L_1712:


//--------------------- .nv.info._ZN5flash24flash_fwd_splitkv_kernelI23Flash_fwd_kernel_traitsILi32ELi64ELi128ELi4ELb0ELb0EN7cutlass10bfloat16_tE19Flash_kernel_traitsILi32ELi64ELi128ELi4ES3_EELb1ELb0ELb1ELb0ELb0ELb0ELb0ELb0EEEvNS_16Flash_fwd_paramsE --------------------------
	.section	.nv.info._ZN5flash24flash_fwd_splitkv_kernelI23Flash_fwd_kernel_traitsILi32ELi64ELi128ELi4ELb0ELb0EN7cutlass10bfloat16_tE19Flash_kernel_traitsILi32ELi64ELi128ELi4ES3_EELb1ELb0ELb1ELb0ELb0ELb0ELb0ELb0EEEvNS_16Flash_fwd_paramsE,"",@"SHT_CUDA_INFO"
	.sectionflags	@""
	.align	4


	//----- nvinfo : EIATTR_CUDA_API_VERSION
	.align		4
        /*0000*/ 	.byte	0x04, 0x37
        /*0002*/ 	.short	(.L_1714 - .L_1713)
.L_1713:
        /*0004*/ 	.word	0x00000082


	//----- nvinfo : EIATTR_KPARAM_INFO
	.align		4
.L_1714:
        /*0008*/ 	.byte	0x04, 0x17
        /*000a*/ 	.short	(.L_1716 - .L_1715)
.L_1715:
        /*000c*/ 	.word	0x00000000
        /*0010*/ 	.short	0x0000
        /*0012*/ 	.short	0x0000
        /*0014*/ 	.byte	0x00, 0xf0, 0x41, 0x07


	//----- nvinfo : EIATTR_SPARSE_MMA_MASK
	.align		4
.L_1716:
        /*0018*/ 	.byte	0x03, 0x50
        /*001a*/ 	.short	0x0000


	//----- nvinfo : EIATTR_MAXREG_COUNT
	.align		4
        /*001c*/ 	.byte	0x03, 0x1b
        /*001e*/ 	.short	0x00ff


	//----- nvinfo : EIATTR_NUM_BARRIERS
	.align		4
        /*0020*/ 	.byte	0x02, 0x4c
        /*0022*/ 	.byte	0x01
	.zero		1


	//----- nvinfo : EIATTR_MERCURY_ISA_VERSION
	.align		4
        /*0024*/ 	.byte	0x03, 0x5f
        /*0026*/ 	.short	0x0101


	//----- nvinfo : EIATTR_INT_WARP_WIDE_INSTR_OFFSETS
	.align		4
        /*0028*/ 	.byte	0x04, 0x31
        /*002a*/ 	.short	(.L_1718 - .L_1717)


	//   ....[0]....
.L_1717:
        /*002c*/ 	.word	0x00006110


	//----- nvinfo : EIATTR_COOP_GROUP_MASK_REGIDS
	.align		4
.L_1718:
        /*0030*/ 	.byte	0x04, 0x29
        /*0032*/ 	.short	(.L_1720 - .L_1719)


	//   ....[0]....
.L_1719:
        /*0034*/ 	.word	0xffffffff


	//   ....[1]....
        /*0038*/ 	.word	0xffffffff


	//   ....[2]....
        /*003c*/ 	.word	0xffffffff


	//   ....[3]....
        /*0040*/ 	.word	0xffffffff


	//   ....[4]....
        /*0044*/ 	.word	0xffffffff


	//   ....[5]....
        /*0048*/ 	.word	0xffffffff


	//   ....[6]....
        /*004c*/ 	.word	0xffffffff


	//   ....[7]....
        /*0050*/ 	.word	0xffffffff


	//   ....[8]....
        /*0054*/ 	.word	0xffffffff


	//   ....[9]....
        /*0058*/ 	.word	0xffffffff


	//   ....[10]....
        /*005c*/ 	.word	0xffffffff


	//   ....[11]....
        /*0060*/ 	.word	0xffffffff


	//   ....[12]....
        /*0064*/ 	.word	0xffffffff


	//   ....[13]....
        /*0068*/ 	.word	0xffffffff


	//   ....[14]....
        /*006c*/ 	.word	0xffffffff


	//   ....[15]....
        /*0070*/ 	.word	0xffffffff


	//----- nvinfo : EIATTR_COOP_GROUP_INSTR_OFFSETS
	.align		4
.L_1720:
        /*0074*/ 	.byte	0x04, 0x28
        /*0076*/ 	.short	(.L_1722 - .L_1721)


	//   ....[0]....
.L_1721:
        /*0078*/ 	.word	0x00004a50


	//   ....[1]....
        /*007c*/ 	.word	0x00004a90


	//   ....[2]....
        /*0080*/ 	.word	0x00004aa0


	//   ....[3]....
        /*0084*/ 	.word	0x00004ad0


	//   ....[4]....
        /*0088*/ 	.word	0x00008320


	//   ....[5]....
        /*008c*/ 	.word	0x00008360


	//   ....[6]....
        /*0090*/ 	.word	0x00008380


	//   ....[7]....
        /*0094*/ 	.word	0x000083a0


	//   ....[8]....
        /*0098*/ 	.word	0x0000b480


	//   ....[9]....
        /*009c*/ 	.word	0x0000b4a0


	//   ....[10]....
        /*00a0*/ 	.word	0x0000b4d0


	//   ....[11]....
        /*00a4*/ 	.word	0x0000b4e0


	//   ....[12]....
        /*00a8*/ 	.word	0x0000c820


	//   ....[13]....
        /*00ac*/ 	.word	0x0000c860


	//   ....[14]....
        /*00b0*/ 	.word	0x0000c8c0


	//   ....[15]....
        /*00b4*/ 	.word	0x0000c8d0


	//----- nvinfo : EIATTR_EXIT_INSTR_OFFSETS
	.align		4
.L_1722:
        /*00b8*/ 	.byte	0x04, 0x1c
        /*00ba*/ 	.short	(.L_1724 - .L_1723)


	//   ....[0]....
.L_1723:
        /*00bc*/ 	.word	0x00000310


	//   ....[1]....
        /*00c0*/ 	.word	0x00000990


	//   ....[2]....
        /*00c4*/ 	.word	0x000009c0


	//   ....[3]....
        /*00c8*/ 	.word	0x0000d3d0


	//   ....[4]....
        /*00cc*/ 	.word	0x0000d490


	//----- nvinfo : EIATTR_CRS_STACK_SIZE
	.align		4
.L_1724:
        /*00d0*/ 	.byte	0x04, 0x1e
        /*00d2*/ 	.short	(.L_1726 - .L_1725)
.L_1725:
        /*00d4*/ 	.word	0x00000000


	//----- nvinfo : EIATTR_CBANK_PARAM_SIZE
	.align		4
.L_1726:
        /*00d8*/ 	.byte	0x03, 0x19
        /*00da*/ 	.short	0x01d0


	//----- nvinfo : EIATTR_PARAM_CBANK
	.align		4
        /*00dc*/ 	.byte	0x04, 0x0a
        /*00de*/ 	.short	(.L_1728 - .L_1727)
	.align		4
.L_1727:
        /*00e0*/ 	.word	index@(.nv.constant0._ZN5flash24flash_fwd_splitkv_kernelI23Flash_fwd_kernel_traitsILi32ELi64ELi128ELi4ELb0ELb0EN7cutlass10bfloat16_tE19Flash_kernel_traitsILi32ELi64ELi128ELi4ES3_EELb1ELb0ELb1ELb0ELb0ELb0ELb0ELb0EEEvNS_16Flash_fwd_paramsE)
        /*00e4*/ 	.short	0x0210
        /*00e6*/ 	.short	0x01d0


	//----- nvinfo : EIATTR_SW_WAR
	.align		4
.L_1728:
        /*00e8*/ 	.byte	0x04, 0x36
        /*00ea*/ 	.short	(.L_1730 - .L_1729)
.L_1729:
        /*00ec*/ 	.word	0x00000008
.L_1730:


//--------------------- .nv.info._ZN5flash24flash_fwd_splitkv_kernelI23Flash_fwd_kernel_traitsILi32ELi64ELi128ELi4ELb0ELb0EN7cutlass10bfloat16_tE19Flash_kernel_traitsILi32ELi64ELi128ELi4ES3_EELb1ELb0ELb1ELb0ELb0ELb1ELb0ELb0EEEvNS_16Flash_fwd_paramsE --------------------------
	.section	.nv.info._ZN5flash24flash_fwd_splitkv_kernelI23Flash_fwd_kernel_traitsILi32ELi64ELi128ELi4ELb0ELb0EN7cutlass10bfloat16_tE19Flash_kernel_traitsILi32ELi64ELi128ELi4ES3_EELb1ELb0ELb1ELb0ELb0ELb1ELb0ELb0EEEvNS_16Flash_fwd_paramsE,"",@"SHT_CUDA_INFO"
	.sectionflags	@""
	.align	4


	//----- nvinfo : EIATTR_CUDA_API_VERSION
	.align		4
        /*0000*/ 	.byte	0x04, 0x37
        /*0002*/ 	.short	(.L_1732 - .L_1731)
.L_1731:
        /*0004*/ 	.word	0x00000082


	//----- nvinfo : EIATTR_KPARAM_INFO
	.align		4
.L_1732:
        /*0008*/ 	.byte	0x04, 0x17
        /*000a*/ 	.short	(.L_1734 - .L_1733)
.L_1733:
        /*000c*/ 	.word	0x00000000
        /*0010*/ 	.short	0x0000
        /*0012*/ 	.short	0x0000
        /*0014*/ 	.byte	0x00, 0xf0, 0x41, 0x07


	//----- nvinfo : EIATTR_SPARSE_MMA_MASK
	.align		4
.L_1734:
        /*0018*/ 	.byte	0x03, 0x50
        /*001a*/ 	.short	0x0000


	//----- nvinfo : EIATTR_MAXREG_COUNT
	.align		4
        /*001c*/ 	.byte	0x03, 0x1b
        /*001e*/ 	.short	0x00ff


	//----- nvinfo : EIATTR_NUM_BARRIERS
	.align		4
        /*0020*/ 	.byte	0x02, 0x4c
        /*0022*/ 	.byte	0x01
	.zero		1


	//----- nvinfo : EIATTR_MERCURY_ISA_VERSION
	.align		4
        /*0024*/ 	.byte	0x03, 0x5f
        /*0026*/ 	.short	0x0101


	//----- nvinfo : EIATTR_COOP_GROUP_MASK_REGIDS
	.align		4
        /*0028*/ 	.byte	0x04, 0x29
        /*002a*/ 	.short	(.L_1736 - .L_1735)


	//   ....[0]....
.L_1735:
        /*002c*/ 	.word	0xffffffff


	//   ....[1]....
        /*0030*/ 	.word	0xffffffff


	//   ....[2]....
        /*0034*/ 	.word	0xffffffff


	//   ....[3]....
        /*0038*/ 	.word	0xffffffff


	//   ....[4]....
        /*003c*/ 	.word	0xffffffff


	//   ....[5]....
        /*0040*/ 	.word	0xffffffff


	//   ....[6]....
        /*0044*/ 	.word	0xffffffff


	//   ....[7]....
        /*0048*/ 	.word	0xffffffff


	//   ....[8]....
        /*004c*/ 	.word	0xffffffff


	//   ....[9]....
        /*0050*/ 	.word	0xffffffff


	//   ....[10]....
        /*0054*/ 	.word	0xffffffff


	//   ....[11]....
        /*0058*/ 	.word	0xffffffff


	//   ....[12]....
        /*005c*/ 	.word	0xffffffff


	//   ....[13]....
        /*0060*/ 	.word	0xffffffff


	//   ....[14]....
        /*0064*/ 	.word	0xffffffff


	//   ....[15]....
        /*0068*/ 	.word	0xffffffff


	//----- nvinfo : EIATTR_COOP_GROUP_INSTR_OFFSETS
	.align		4
.L_1736:
        /*006c*/ 	.byte	0x04, 0x28
        /*006e*/ 	.short	(.L_1738 - .L_1737)


	//   ....[0]....
.L_1737:
        /*0070*/ 	.word	0x00005210


	//   ....[1]....
        /*0074*/ 	.word	0x00005230


	//   ....[2]....
        /*0078*/ 	.word	0x00005270


	//   ....[3]....
        /*007c*/ 	.word	0x00005280


	//   ....[4]....
        /*0080*/ 	.word	0x000092e0


	//   ....[5]....
        /*0084*/ 	.word	0x000092f0


	//   ....[6]....
        /*0088*/ 	.word	0x00009320


	//   ....[7]....
        /*008c*/ 	.word	0x00009330


	//   ....[8]....
        /*0090*/ 	.word	0x0000cc20


	//   ....[9]....
        /*0094*/ 	.word	0x0000cc30


	//   ....[10]....
        /*0098*/ 	.word	0x0000cc60


	//   ....[11]....
        /*009c*/ 	.word	0x0000cc70


	//   ....[12]....
        /*00a0*/ 	.word	0x0000dfb0


	//   ....[13]....
        /*00a4*/ 	.word	0x0000dff0


	//   ....[14]....
        /*00a8*/ 	.word	0x0000e050


	//   ....[15]....
        /*00ac*/ 	.word	0x0000e060


	//----- nvinfo : EIATTR_EXIT_INSTR_OFFSETS
	.align		4
.L_1738:
        /*00b0*/ 	.byte	0x04, 0x1c
        /*00b2*/ 	.short	(.L_1740 - .L_1739)


	//   ....[0]....
.L_1739:
        /*00b4*/ 	.word	0x00000310


	//   ....[1]....
        /*00b8*/ 	.word	0x00000990


	//   ....[2]....
        /*00bc*/ 	.word	0x000009c0


	//   ....[3]....
        /*00c0*/ 	.word	0x0000eb60


	//   ....[4]....
        /*00c4*/ 	.word	0x0000ec20


	//----- nvinfo : EIATTR_CRS_STACK_SIZE
	.align		4
.L_1740:
        /*00c8*/ 	.byte	0x04, 0x1e
        /*00ca*/ 	.short	(.L_1742 - .L_1741)
.L_1741:
        /*00cc*/ 	.word	0x00000000


	//----- nvinfo : EIATTR_CBANK_PARAM_SIZE
	.align		4
.L_1742:
        /*00d0*/ 	.byte	0x03, 0x19
        /*00d2*/ 	.short	0x01d0


	//----- nvinfo : EIATTR_PARAM_CBANK
	.align		4
        /*00d4*/ 	.byte	0x04, 0x0a
        /*00d6*/ 	.short	(.L_1744 - .L_1743)
	.align		4
.L_1743:
        /*00d8*/ 	.word	index@(.nv.constant0._ZN5flash24flash_fwd_splitkv_kernelI23Flash_fwd_kernel_traitsILi32ELi64ELi128ELi4ELb0ELb0EN7cutlass10bfloat16_tE19Flash_kernel_traitsILi32ELi64ELi128ELi4ES3_EELb1ELb0ELb1ELb0ELb0ELb1ELb0ELb0EEEvNS_16Flash_fwd_paramsE)
        /*00dc*/ 	.short	0x0210
        /*00de*/ 	.short	0x01d0


	//----- nvinfo : EIATTR_SW_WAR
	.align		4
.L_1744:
        /*00e0*/ 	.byte	0x04, 0x36
        /*00e2*/ 	.short	(.L_1746 - .L_1745)
.L_1745:
        /*00e4*/ 	.word	0x00000008
.L_1746:


//--------------------- .nv.info._ZN5flash24flash_fwd_splitkv_kernelI23Flash_fwd_kernel_traitsILi32ELi64ELi128ELi4ELb0ELb0EN7cutlass10bfloat16_tE19Flash_kernel_traitsILi32ELi64ELi128ELi4ES3_EELb1ELb0ELb0ELb0ELb1ELb0ELb0ELb1EEEvNS_16Flash_fwd_paramsE --------------------------
	.section	.nv.info._ZN5flash24flash_fwd_splitkv_kernelI23Flash_fwd_kernel_traitsILi32ELi64ELi128ELi4ELb0ELb0EN7cutlass10bfloat16_tE19Flash_kernel_traitsILi32ELi64ELi128ELi4ES3_EELb1ELb0ELb0ELb0ELb1ELb0ELb0ELb1EEEvNS_16Flash_fwd_paramsE,"",@"SHT_CUDA_INFO"
	.sectionflags	@""
	.align	4


	//----- nvinfo : EIATTR_CUDA_API_VERSION
	.align		4
        /*0000*/ 	.byte	0x04, 0x37
        /*0002*/ 	.short	(.L_1748 - .L_1747)
.L_1747:
        /*0004*/ 	.word	0x00000082


	//----- nvinfo : EIATTR_KPARAM_INFO
	.align		4
.L_1748:
        /*0008*/ 	.byte	0x04, 0x17
        /*000a*/ 	.short	(.L_1750 - .L_1749)
.L_1749:
        /*000c*/ 	.word	0x00000000
        /*0010*/ 	.short	0x0000
        /*0012*/ 	.short	0x0000
        /*0014*/ 	.byte	0x00, 0xf0, 0x41, 0x07


	//----- nvinfo : EIATTR_SPARSE_MMA_MASK
	.align		4
.L_1750:
        /*0018*/ 	.byte	0x03, 0x50
        /*001a*/ 	.short	0x0000


	//----- nvinfo : EIATTR_MAXREG_COUNT
	.align		4
        /*001c*/ 	.byte	0x03, 0x1b
        /*001e*/ 	.short	0x00ff


	//----- nvinfo : EIATTR_NUM_BARRIERS
	.align		4
        /*0020*/ 	.byte	0x02, 0x4c
        /*0022*/ 	.byte	0x01
	.zero		1


	//----- nvinfo : EIATTR_MERCURY_ISA_VERSION
	.align		4
        /*0024*/ 	.byte	0x03, 0x5f
        /*0026*/ 	.short	0x0101


	//----- nvinfo : EIATTR_COOP_GROUP_MASK_REGIDS
	.align		4
        /*0028*/ 	.byte	0x04, 0x29
        /*002a*/ 	.short	(.L_1752 - .L_1751)


	//   ....[0]....
.L_1751:
        /*002c*/ 	.word	0xffffffff


	//   ....[1]....
        /*0030*/ 	.word	0xffffffff


	//   ....[2]....
        /*0034*/ 	.word	0xffffffff


	//   ....[3]....
        /*0038*/ 	.word	0xffffffff


	//   ....[4]....
        /*003c*/ 	.word	0xffffffff


	//   ....[5]....
        /*0040*/ 	.word	0xffffffff


	//   ....[6]....
        /*0044*/ 	.word	0xffffffff


	//   ....[7]....
        /*0048*/ 	.word	0xffffffff


	//   ....[8]....
        /*004c*/ 	.word	0xffffffff


	//   ....[9]....
        /*0050*/ 	.word	0xffffffff


	//   ....[10]....
        /*0054*/ 	.word	0xffffffff


	//   ....[11]....
        /*0058*/ 	.word	0xffffffff


	//   ....[12]....
        /*005c*/ 	.word	0xffffffff


	//   ....[13]....
        /*0060*/ 	.word	0xffffffff


	//   ....[14]....
        /*0064*/ 	.word	0xffffffff


	//   ....[15]....
        /*0068*/ 	.word	0xffffffff


	//----- nvinfo : EIATTR_COOP_GROUP_INSTR_OFFSETS
	.align		4
.L_1752:
        /*006c*/ 	.byte	0x04, 0x28
        /*006e*/ 	.short	(.L_1754 - .L_1753)


	//   ....[0]....
.L_1753:
        /*0070*/ 	.word	0x00008ac0


	//   ....[1]....
        /*0074*/ 	.word	0x00008af0


	//   ....[2]....
        /*0078*/ 	.word	0x00008b00


	//   ....[3]....
        /*007c*/ 	.word	0x00008b30


	//   ....[4]....
        /*0080*/ 	.word	0x0000b8f0


	//   ....[5]....
        /*0084*/ 	.word	0x0000b920


	//   ....[6]....
        /*0088*/ 	.word	0x0000b940


	//   ....[7]....
        /*008c*/ 	.word	0x0000b960


	//   ....[8]....
        /*0090*/ 	.word	0x0000df50


	//   ....[9]....
        /*0094*/ 	.word	0x0000df70


	//   ....[10]....
        /*0098*/ 	.word	0x0000dfa0


	//   ....[11]....
        /*009c*/ 	.word	0x0000dfb0


	//   ....[12]....
        /*00a0*/ 	.word	0x0000f320


	//   ....[13]....
        /*00a4*/ 	.word	0x0000f380


	//   ....[14]....
        /*00a8*/ 	.word	0x0000f3c0


	//   ....[15]....
        /*00ac*/ 	.word	0x0000f3e0


	//----- nvinfo : EIATTR_EXIT_INSTR_OFFSETS
	.align		4
.L_1754:
        /*00b0*/ 	.byte	0x04, 0x1c
        /*00b2*/ 	.short	(.L_1756 - .L_1755)


	//   ....[0]....
.L_1755:
        /*00b4*/ 	.word	0x00000330


	//   ....[1]....
        /*00b8*/ 	.word	0x00000970


	//   ....[2]....
        /*00bc*/ 	.word	0x000009a0


	//   ....[3]....
        /*00c0*/ 	.word	0x0000fea0


	//   ....[4]....
        /*00c4*/ 	.word	0x0000ff60


	//----- nvinfo : EIATTR_CRS_STACK_SIZE
	.align		4
.L_1756:
        /*00c8*/ 	.byte	0x04, 0x1e
        /*00ca*/ 	.short	(.L_1758 - .L_1757)
.L_1757:
        /*00cc*/ 	.word	0x00000000


	//----- nvinfo : EIATTR_CBANK_PARAM_SIZE
	.align		4
.L_1758:
        /*00d0*/ 	.byte	0x03, 0x19
        /*00d2*/ 	.short	0x01d0


	//----- nvinfo : EIATTR_PARAM_CBANK
	.align		4
        /*00d4*/ 	.byte	0x04, 0x0a
        /*00d6*/ 	.short	(.L_1760 - .L_1759)
	.align		4
.L_1759:
        /*00d8*/ 	.word	index@(.nv.constant0._ZN5flash24flash_fwd_splitkv_kernelI23Flash_fwd_kernel_traitsILi32ELi64ELi128ELi4ELb0ELb0EN7cutlass10bfloat16_tE19Flash_kernel_traitsILi32ELi64ELi128ELi4ES3_EELb1ELb0ELb0ELb0ELb1ELb0ELb0ELb1EEEvNS_16Flash_fwd_paramsE)
        /*00dc*/ 	.short	0x0210
        /*00de*/ 	.short	0x01d0


	//----- nvinfo : EIATTR_SW_WAR
	.align		4
.L_1760:
        /*00e0*/ 	.byte	0x04, 0x36
        /*00e2*/ 	.short	(.L_1762 - .L_1761)
.L_1761:
        /*00e4*/ 	.word	0x00000008
.L_1762:


//--------------------- .nv.info._ZN5flash24flash_fwd_splitkv_kernelI23Flash_fwd_kernel_traitsILi32ELi64ELi128ELi4ELb0ELb0EN7cutlass10bfloat16_tE19Flash_kernel_traitsILi32ELi64ELi128ELi4ES3_EELb1ELb0ELb0ELb0ELb1ELb1ELb0ELb1EEEvNS_16Flash_fwd_paramsE --------------------------
	.section	.nv.info._ZN5flash24flash_fwd_splitkv_kernelI23Flash_fwd_kernel_traitsILi32ELi64ELi128ELi4ELb0ELb0EN7cutlass10bfloat16_tE19Flash_kernel_traitsILi32ELi64ELi128ELi4ES3_EELb1ELb0ELb0ELb0ELb1ELb1ELb0ELb1EEEvNS_16Flash_fwd_paramsE,"",@"SHT_CUDA_INFO"
	.sectionflags	@""
	.align	4


	//----- nvinfo : EIATTR_CUDA_API_VERSION
	.align		4
        /*0000*/ 	.byte	0x04, 0x37
        /*0002*/ 	.short	(.L_1764 - .L_1763)
.L_1763:
        /*0004*/ 	.word	0x00000082


	//----- nvinfo : EIATTR_KPARAM_INFO
	.align		4
.L_1764:
        /*0008*/ 	.byte	0x04, 0x17
        /*000a*/ 	.short	(.L_1766 - .L_1765)
.L_1765:
        /*000c*/ 	.word	0x00000000
        /*0010*/ 	.short	0x0000
        /*0012*/ 	.short	0x0000
        /*0014*/ 	.byte	0x00, 0xf0, 0x41, 0x07


	//----- nvinfo : EIATTR_SPARSE_MMA_MASK
	.align		4
.L_1766:
        /*0018*/ 	.byte	0x03, 0x50
        /*001a*/ 	.short	0x0000


	//----- nvinfo : EIATTR_MAXREG_COUNT
	.align		4
        /*001c*/ 	.byte	0x03, 0x1b
        /*001e*/ 	.short	0x00ff


	//----- nvinfo : EIATTR_NUM_BARRIERS
	.align		4
        /*0020*/ 	.byte	0x02, 0x4c
        /*0022*/ 	.byte	0x01
	.zero		1


	//----- nvinfo : EIATTR_MERCURY_ISA_VERSION
	.align		4
        /*0024*/ 	.byte	0x03, 0x5f
        /*0026*/ 	.short	0x0101


	//----- nvinfo : EIATTR_COOP_GROUP_MASK_REGIDS
	.align		4
        /*0028*/ 	.byte	0x04, 0x29
        /*002a*/ 	.short	(.L_1768 - .L_1767)


	//   ....[0]....
.L_1767:
        /*002c*/ 	.word	0xffffffff


	//   ....[1]....
        /*0030*/ 	.word	0xffffffff


	//   ....[2]....
        /*0034*/ 	.word	0xffffffff


	//   ....[3]....
        /*0038*/ 	.word	0xffffffff


	//   ....[4]....
        /*003c*/ 	.word	0xffffffff


	//   ....[5]....
        /*0040*/ 	.word	0xffffffff


	//   ....[6]....
        /*0044*/ 	.word	0xffffffff


	//   ....[7]....
        /*0048*/ 	.word	0xffffffff


	//   ....[8]....
        /*004c*/ 	.word	0xffffffff


	//   ....[9]....
        /*0050*/ 	.word	0xffffffff


	//   ....[10]....
        /*0054*/ 	.word	0xffffffff


	//   ....[11]....
        /*0058*/ 	.word	0xffffffff


	//   ....[12]....
        /*005c*/ 	.word	0xffffffff


	//   ....[13]....
        /*0060*/ 	.word	0xffffffff


	//   ....[14]....
        /*0064*/ 	.word	0xffffffff


	//   ....[15]....
        /*0068*/ 	.word	0xffffffff


	//----- nvinfo : EIATTR_COOP_GROUP_INSTR_OFFSETS
	.align		4
.L_1768:
        /*006c*/ 	.byte	0x04, 0x28
        /*006e*/ 	.short	(.L_1770 - .L_1769)


	//   ....[0]....
.L_1769:
        /*0070*/ 	.word	0x00009180


	//   ....[1]....
        /*0074*/ 	.word	0x000091c0


	//   ....[2]....
        /*0078*/ 	.word	0x000091d0


	//   ....[3]....
        /*007c*/ 	.word	0x00009210


	//   ....[4]....
        /*0080*/ 	.word	0x0000c800


	//   ....[5]....
        /*0084*/ 	.word	0x0000c810


	//   ....[6]....
        /*0088*/ 	.word	0x0000c840


	//   ....[7]....
        /*008c*/ 	.word	0x0000c850


	//   ....[8]....
        /*0090*/ 	.word	0x0000f660


	//   ....[9]....
        /*0094*/ 	.word	0x0000f680


	//   ....[10]....
        /*0098*/ 	.word	0x0000f6b0


	//   ....[11]....
        /*009c*/ 	.word	0x0000f6c0


	//   ....[12]....
        /*00a0*/ 	.word	0x00010a20


	//   ....[13]....
        /*00a4*/ 	.word	0x00010a60


	//   ....[14]....
        /*00a8*/ 	.word	0x00010b00


	//   ....[15]....
        /*00ac*/ 	.word	0x00010b10


	//----- nvinfo : EIATTR_EXIT_INSTR_OFFSETS
	.align		4
.L_1770:
        /*00b0*/ 	.byte	0x04, 0x1c
        /*00b2*/ 	.short	(.L_1772 - .L_1771)


	//   ....[0]....
.L_1771:
        /*00b4*/ 	.word	0x00000340


	//   ....[1]....
        /*00b8*/ 	.word	0x00000970


	//   ....[2]....
        /*00bc*/ 	.word	0x000009a0


	//   ....[3]....
        /*00c0*/ 	.word	0x000115a0


	//   ....[4]....
        /*00c4*/ 	.word	0x00011660


	//----- nvinfo : EIATTR_CRS_STACK_SIZE
	.align		4
.L_1772:
        /*00c8*/ 	.byte	0x04, 0x1e
        /*00ca*/ 	.short	(.L_1774 - .L_1773)
.L_1773:
        /*00cc*/ 	.word	0x00000000


	//----- nvinfo : EIATTR_CBANK_PARAM_SIZE
	.align		4
.L_1774:
        /*00d0*/ 	.byte	0x03, 0x19
        /*00d2*/ 	.short	0x01d0


	//----- nvinfo : EIATTR_PARAM_CBANK
	.align		4
        /*00d4*/ 	.byte	0x04, 0x0a
        /*00d6*/ 	.short	(.L_1776 - .L_1775)
	.align		4
.L_1775:
        /*00d8*/ 	.word	index@(.nv.constant0._ZN5flash24flash_fwd_splitkv_kernelI23Flash_fwd_kernel_traitsILi32ELi64ELi128ELi4ELb0ELb0EN7cutlass10bfloat16_tE19Flash_kernel_traitsILi32ELi64ELi128ELi4ES3_EELb1ELb0ELb0ELb0ELb1ELb1ELb0ELb1EEEvNS_16Flash_fwd_paramsE)
        /*00dc*/ 	.short	0x0210
        /*00de*/ 	.short	0x01d0


	//----- nvinfo : EIATTR_SW_WAR
	.align		4
.L_1776:
        /*00e0*/ 	.byte	0x04, 0x36
        /*00e2*/ 	.short	(.L_1778 - .L_1777)
.L_1777:
        /*00e4*/ 	.word	0x00000008
.L_1778:


//--------------------- .nv.info._ZN5flash24flash_fwd_splitkv_kernelI23Flash_fwd_kernel_traitsILi32ELi64ELi128ELi4ELb0ELb0EN7cutlass10bfloat16_tE19Flash_kernel_traitsILi32ELi64ELi128ELi4ES3_EELb1ELb0ELb1ELb0ELb0ELb0ELb0ELb1EEEvNS_16Flash_fwd_paramsE --------------------------
	.section	.nv.info._ZN5flash24flash_fwd_splitkv_kernelI23Flash_fwd_kernel_traitsILi32ELi64ELi128ELi4ELb0ELb0EN7cutlass10bfloat16_tE19Flash_kernel_traitsILi32ELi64ELi128ELi4ES3_EELb1ELb0ELb1ELb0ELb0ELb0ELb0ELb1EEEvNS_16Flash_fwd_paramsE,"",@"SHT_CUDA_INFO"
	.sectionflags	@""
	.align	4


	//----- nvinfo : EIATTR_CUDA_API_VERSION
	.align		4
        /*0000*/ 	.byte	0x04, 0x37
        /*0002*/ 	.short	(.L_1780 - .L_1779)
.L_1779:
        /*0004*/ 	.word	0x00000082


	//----- nvinfo : EIATTR_KPARAM_INFO
	.align		4
.L_1780:
        /*0008*/ 	.byte	0x04, 0x17
        /*000a*/ 	.short	(.L_1782 - .L_1781)
.L_1781:
        /*000c*/ 	.word	0x00000000
        /*0010*/ 	.short	0x0000
        /*0012*/ 	.short	0x0000
        /*0014*/ 	.byte	0x00, 0xf0, 0x41, 0x07


	//----- nvinfo : EIATTR_SPARSE_MMA_MASK
	.align		4
.L_1782:
        /*0018*/ 	.byte	0x03, 0x50
        /*001a*/ 	.short	0x0000


	//----- nvinfo : EIATTR_MAXREG_COUNT
	.align		4
        /*001c*/ 	.byte	0x03, 0x1b
        /*001e*/ 	.short	0x00ff


	//----- nvinfo : EIATTR_NUM_BARRIERS
	.align		4
        /*0020*/ 	.byte	0x02, 0x4c
        /*0022*/ 	.byte	0x01
	.zero		1


	//----- nvinfo : EIATTR_MERCURY_ISA_VERSION
	.align		4
        /*0024*/ 	.byte	0x03, 0x5f
        /*0026*/ 	.short	0x0101


	//----- nvinfo : EIATTR_COOP_GROUP_MASK_REGIDS
	.align		4
        /*0028*/ 	.byte	0x04, 0x29
        /*002a*/ 	.short	(.L_1784 - .L_1783)


	//   ....[0]....
.L_1783:
        /*002c*/ 	.word	0xffffffff


	//   ....[1]....
        /*0030*/ 	.word	0xffffffff


	//   ....[2]....
        /*0034*/ 	.word	0xffffffff


	//   ....[3]....
        /*0038*/ 	.word	0xffffffff


	//   ....[4]....
        /*003c*/ 	.word	0xffffffff


	//   ....[5]....
        /*0040*/ 	.word	0xffffffff


	//   ....[6]....
        /*0044*/ 	.word	0xffffffff


	//   ....[7]....
        /*0048*/ 	.word	0xffffffff


	//   ....[8]....
        /*004c*/ 	.word	0xffffffff


	//   ....[9]....
        /*0050*/ 	.word	0xffffffff


	//   ....[10]....
        /*0054*/ 	.word	0xffffffff


	//   ....[11]....
        /*0058*/ 	.word	0xffffffff


	//   ....[12]....
        /*005c*/ 	.word	0xffffffff


	//   ....[13]....
        /*0060*/ 	.word	0xffffffff


	//   ....[14]....
        /*0064*/ 	.word	0xffffffff


	//   ....[15]....
        /*0068*/ 	.word	0xffffffff


	//----- nvinfo : EIATTR_COOP_GROUP_INSTR_OFFSETS
	.align		4
.L_1784:
        /*006c*/ 	.byte	0x04, 0x28
        /*006e*/ 	.short	(.L_1786 - .L_1785)


	//   ....[0]....
.L_1785:
        /*0070*/ 	.word	0x00009980


	//   ....[1]....
        /*0074*/ 	.word	0x00009990


	//   ....[2]....
        /*0078*/ 	.word	0x000099c0


	//   ....[3]....
        /*007c*/ 	.word	0x000099d0


	//   ....[4]....
        /*0080*/ 	.word	0x0000d260


	//   ....[5]....
        /*0084*/ 	.word	0x0000d280


	//   ....[6]....
        /*0088*/ 	.word	0x0000d2a0


	//   ....[7]....
        /*008c*/ 	.word	0x0000d2c0


	//   ....[8]....
        /*0090*/ 	.word	0x00010270


	//   ....[9]....
        /*0094*/ 	.word	0x00010300


	//   ....[10]....
        /*0098*/ 	.word	0x00010440


	//   ....[11]....
        /*009c*/ 	.word	0x00010460


	//   ....[12]....
        /*00a0*/ 	.word	0x000117a0


	//   ....[13]....
        /*00a4*/ 	.word	0x00011800


	//   ....[14]....
        /*00a8*/ 	.word	0x00011840


	//   ....[15]....
        /*00ac*/ 	.word	0x00011870


	//----- nvinfo : EIATTR_EXIT_INSTR_OFFSETS
	.align		4
.L_1786:
        /*00b0*/ 	.byte	0x04, 0x1c
        /*00b2*/ 	.short	(.L_1788 - .L_1787)


	//   ....[0]....
.L_1787:
        /*00b4*/ 	.word	0x00000340


	//   ....[1]....
        /*00b8*/ 	.word	0x000009a0


	//   ....[2]....
        /*00bc*/ 	.word	0x000009d0


	//   ....[3]....
        /*00c0*/ 	.word	0x00012330


	//   ....[4]....
        /*00c4*/ 	.word	0x000123f0


	//----- nvinfo : EIATTR_CRS_STACK_SIZE
	.align		4
.L_1788:
        /*00c8*/ 	.byte	0x04, 0x1e
        /*00ca*/ 	.short	(.L_1790 - .L_1789)
.L_1789:
        /*00cc*/ 	.word	0x00000000


	//----- nvinfo : EIATTR_CBANK_PARAM_SIZE
	.align		4
.L_1790:
        /*00d0*/ 	.byte	0x03, 0x19
        /*00d2*/ 	.short	0x01d0


	//----- nvinfo : EIATTR_PARAM_CBANK
	.align		4
        /*00d4*/ 	.byte	0x04, 0x0a
        /*00d6*/ 	.short	(.L_1792 - .L_1791)
	.align		4
.L_1791:
        /*00d8*/ 	.word	index@(.nv.constant0._ZN5flash24flash_fwd_splitkv_kernelI23Flash_fwd_kernel_traitsILi32ELi64ELi128ELi4ELb0ELb0EN7cutlass10bfloat16_tE19Flash_kernel_traitsILi32ELi64ELi128ELi4ES3_EELb1ELb0ELb1ELb0ELb0ELb0ELb0ELb1EEEvNS_16Flash_fwd_paramsE)
        /*00dc*/ 	.short	0x0210
        /*00de*/ 	.short	0x01d0


	//----- nvinfo : EIATTR_SW_WAR
	.align		4
.L_1792:
        /*00e0*/ 	.byte	0x04, 0x36
        /*00e2*/ 	.short	(.L_1794 - .L_1793)
.L_1793:
        /*00e4*/ 	.word	0x00000008
.L_1794:


//--------------------- .nv.info._ZN5flash24flash_fwd_splitkv_kernelI23Flash_fwd_kernel_traitsILi32ELi64ELi128ELi4ELb0ELb0EN7cutlass10bfloat16_tE19Flash_kernel_traitsILi32ELi64ELi128ELi4ES3_EELb1ELb0ELb1ELb0ELb0ELb1ELb0ELb1EEEvNS_16Flash_fwd_paramsE --------------------------
	.section	.nv.info._ZN5flash24flash_fwd_splitkv_kernelI23Flash_fwd_kernel_traitsILi32ELi64ELi128ELi4ELb0ELb0EN7cutlass10bfloat16_tE19Flash_kernel_traitsILi32ELi64ELi128ELi4ES3_EELb1ELb0ELb1ELb0ELb0ELb1ELb0ELb1EEEvNS_16Flash_fwd_paramsE,"",@"SHT_CUDA_INFO"
	.sectionflags	@""
	.align	4


	//----- nvinfo : EIATTR_CUDA_API_VERSION
	.align		4
        /*0000*/ 	.byte	0x04, 0x37
        /*0002*/ 	.short	(.L_1796 - .L_1795)
.L_1795:
        /*0004*/ 	.word	0x00000082


	//----- nvinfo : EIATTR_KPARAM_INFO
	.align		4
.L_1796:
        /*0008*/ 	.byte	0x04, 0x17
        /*000a*/ 	.short	(.L_1798 - .L_1797)
.L_1797:
        /*000c*/ 	.word	0x00000000
        /*0010*/ 	.short	0x0000
        /*0012*/ 	.short	0x0000
        /*0014*/ 	.byte	0x00, 0xf0, 0x41, 0x07


	//----- nvinfo : EIATTR_SPARSE_MMA_MASK
	.align		4
.L_1798:
        /*0018*/ 	.byte	0x03, 0x50
        /*001a*/ 	.short	0x0000


	//----- nvinfo : EIATTR_MAXREG_COUNT
	.align		4
        /*001c*/ 	.byte	0x03, 0x1b
        /*001e*/ 	.short	0x00ff


	//----- nvinfo : EIATTR_NUM_BARRIERS
	.align		4
        /*0020*/ 	.byte	0x02, 0x4c
        /*0022*/ 	.byte	0x01
	.zero		1


	//----- nvinfo : EIATTR_MERCURY_ISA_VERSION
	.align		4
        /*0024*/ 	.byte	0x03, 0x5f
        /*0026*/ 	.short	0x0101


	//----- nvinfo : EIATTR_COOP_GROUP_MASK_REGIDS
	.align		4
        /*0028*/ 	.byte	0x04, 0x29
        /*002a*/ 	.short	(.L_1800 - .L_1799)


	//   ....[0]....
.L_1799:
        /*002c*/ 	.word	0xffffffff


	//   ....[1]....
        /*0030*/ 	.word	0xffffffff


	//   ....[2]....
        /*0034*/ 	.word	0xffffffff


	//   ....[3]....
        /*0038*/ 	.word	0xffffffff


	//   ....[4]....
        /*003c*/ 	.word	0xffffffff


	//   ....[5]....
        /*0040*/ 	.word	0xffffffff


	//   ....[6]....
        /*0044*/ 	.word	0xffffffff


	//   ....[7]....
        /*0048*/ 	.word	0xffffffff


	//   ....[8]....
        /*004c*/ 	.word	0xffffffff


	//   ....[9]....
        /*0050*/ 	.word	0xffffffff


	//   ....[10]....
        /*0054*/ 	.word	0xffffffff


	//   ....[11]....
        /*0058*/ 	.word	0xffffffff


	//   ....[12]....
        /*005c*/ 	.word	0xffffffff


	//   ....[13]....
        /*0060*/ 	.word	0xffffffff


	//   ....[14]....
        /*0064*/ 	.word	0xffffffff


	//   ....[15]....
        /*0068*/ 	.word	0xffffffff


	//----- nvinfo : EIATTR_COOP_GROUP_INSTR_OFFSETS
	.align		4
.L_1800:
        /*006c*/ 	.byte	0x04, 0x28
        /*006e*/ 	.short	(.L_1802 - .L_1801)


	//   ....[0]....
.L_1801:
        /*0070*/ 	.word	0x0000a1a0


	//   ....[1]....
        /*0074*/ 	.word	0x0000a1c0


	//   ....[2]....
        /*0078*/ 	.word	0x0000a200


	//   ....[3]....
        /*007c*/ 	.word	0x0000a270


	//   ....[4]....
        /*0080*/ 	.word	0x0000e270


	//   ....[5]....
        /*0084*/ 	.word	0x0000e2a0


	//   ....[6]....
        /*0088*/ 	.word	0x0000e2c0


	//   ....[7]....
        /*008c*/ 	.word	0x0000e2e0


	//   ....[8]....
        /*0090*/ 	.word	0x00011ae0


	//   ....[9]....
        /*0094*/ 	.word	0x00011b90


	//   ....[10]....
        /*0098*/ 	.word	0x00011c30


	//   ....[11]....
        /*009c*/ 	.word	0x00011c50


	//   ....[12]....
        /*00a0*/ 	.word	0x00012f90


	//   ....[13]....
        /*00a4*/ 	.word	0x00012ff0


	//   ....[14]....
        /*00a8*/ 	.word	0x00013030


	//   ....[15]....
        /*00ac*/ 	.word	0x00013060


	//----- nvinfo : EIATTR_EXIT_INSTR_OFFSETS
	.align		4
.L_1802:
        /*00b0*/ 	.byte	0x04, 0x1c
        /*00b2*/ 	.short	(.L_1804 - .L_1803)


	//   ....[0]....
.L_1803:
        /*00b4*/ 	.word	0x00000340


	//   ....[1]....
        /*00b8*/ 	.word	0x000009a0


	//   ....[2]....
        /*00bc*/ 	.word	0x000009d0


	//   ....[3]....
        /*00c0*/ 	.word	0x00013b20


	//   ....[4]....
        /*00c4*/ 	.word	0x00013be0


	//----- nvinfo : EIATTR_CRS_STACK_SIZE
	.align		4
.L_1804:
        /*00c8*/ 	.byte	0x04, 0x1e
        /*00ca*/ 	.short	(.L_1806 - .L_1805)
.L_1805:
        /*00cc*/ 	.word	0x00000000


	//----- nvinfo : EIATTR_CBANK_PARAM_SIZE
	.align		4
.L_1806:
        /*00d0*/ 	.byte	0x03, 0x19
        /*00d2*/ 	.short	0x01d0


	//----- nvinfo : EIATTR_PARAM_CBANK
	.align		4
        /*00d4*/ 	.byte	0x04, 0x0a
        /*00d6*/ 	.short	(.L_1808 - .L_1807)
	.align		4
.L_1807:
        /*00d8*/ 	.word	index@(.nv.constant0._ZN5flash24flash_fwd_splitkv_kernelI23Flash_fwd_kernel_traitsILi32ELi64ELi128ELi4ELb0ELb0EN7cutlass10bfloat16_tE19Flash_kernel_traitsILi32ELi64ELi128ELi4ES3_EELb1ELb0ELb1ELb0ELb0ELb1ELb0ELb1EEEvNS_16Flash_fwd_paramsE)
        /*00dc*/ 	.short	0x0210
        /*00de*/ 	.short	0x01d0


	//----- nvinfo : EIATTR_SW_WAR
	.align		4
.L_1808:
        /*00e0*/ 	.byte	0x04, 0x36
        /*00e2*/ 	.short	(.L_1810 - .L_1809)
.L_1809:
        /*00e4*/ 	.word	0x00000008
.L_1810:


//--------------------- .nv.info._ZN5flash24flash_fwd_splitkv_kernelI23Flash_fwd_kernel_traitsILi32ELi64ELi128ELi4ELb0ELb0EN7cutlass10bfloat16_tE19Flash_kernel_traitsILi32ELi64ELi128ELi4ES3_EELb1ELb0ELb0ELb0ELb1ELb0ELb1ELb0EEEvNS_16Flash_fwd_paramsE --------------------------
	.section	.nv.info._ZN5flash24flash_fwd_splitkv_kernelI23Flash_fwd_kernel_traitsILi32ELi64ELi128ELi4ELb0ELb0EN7cutlass10bfloat16_tE19Flash_kernel_traitsILi32ELi64ELi128ELi4ES3_EELb1ELb0ELb0ELb0ELb1ELb0ELb1ELb0EEEvNS_16Flash_fwd_paramsE,"",@"SHT_CUDA_INFO"
	.sectionflags	@""
	.align	4


	//----- nvinfo : EIATTR_CUDA_API_VERSION
	.align		4
        /*0000*/ 	.byte	0x04, 0x37
        /*0002*/ 	.short	(.L_1812 - .L_1811)
.L_1811:
        /*0004*/ 	.word	0x00000082


	//----- nvinfo : EIATTR_KPARAM_INFO
	.align		4
.L_1812:
        /*0008*/ 	.byte	0x04, 0x17
        /*000a*/ 	.short	(.L_1814 - .L_1813)
.L_1813:
        /*000c*/ 	.word	0x00000000
        /*0010*/ 	.short	0x0000
        /*0012*/ 	.short	0x0000
        /*0014*/ 	.byte	0x00, 0xf0, 0x41, 0x07


	//----- nvinfo : EIATTR_SPARSE_MMA_MASK
	.align		4
.L_1814:
        /*0018*/ 	.byte	0x03, 0x50
        /*001a*/ 	.short	0x0000


	//----- nvinfo : EIATTR_MAXREG_COUNT
	.align		4
        /*001c*/ 	.byte	0x03, 0x1b
        /*001e*/ 	.short	0x00ff


	//----- nvinfo : EIATTR_NUM_BARRIERS
	.align		4
        /*0020*/ 	.byte	0x02, 0x4c
        /*0022*/ 	.byte	0x01
	.zero		1


	//----- nvinfo : EIATTR_MERCURY_ISA_VERSION
	.align		4
        /*0024*/ 	.byte	0x03, 0x5f
        /*0026*/ 	.short	0x0101


	//----- nvinfo : EIATTR_COOP_GROUP_MASK_REGIDS
	.align		4
        /*0028*/ 	.byte	0x04, 0x29
        /*002a*/ 	.short	(.L_1816 - .L_1815)


	//   ....[0]....
.L_1815:
        /*002c*/ 	.word	0xffffffff


	//   ....[1]....
        /*0030*/ 	.word	0xffffffff


	//   ....[2]....
        /*0034*/ 	.word	0xffffffff


	//   ....[3]....
        /*0038*/ 	.word	0xffffffff


	//   ....[4]....
        /*003c*/ 	.word	0xffffffff


	//   ....[5]....
        /*0040*/ 	.word	0xffffffff


	//   ....[6]....
        /*0044*/ 	.word	0xffffffff


	//   ....[7]....
        /*0048*/ 	.word	0xffffffff


	//   ....[8]....
        /*004c*/ 	.word	0xffffffff


	//   ....[9]....
        /*0050*/ 	.word	0xffffffff


	//   ....[10]....
        /*0054*/ 	.word	0xffffffff


	//   ....[11]....
        /*0058*/ 	.word	0xffffffff


	//   ....[12]....
        /*005c*/ 	.word	0xffffffff


	//   ....[13]....
        /*0060*/ 	.word	0xffffffff


	//   ....[14]....
        /*0064*/ 	.word	0xffffffff


	//   ....[15]....
        /*0068*/ 	.word	0xffffffff


	//----- nvinfo : EIATTR_COOP_GROUP_INSTR_OFFSETS
	.align		4
.L_1816:
        /*006c*/ 	.byte	0x04, 0x28
        /*006e*/ 	.short	(.L_1818 - .L_1817)


	//   ....[0]....
.L_1817:
        /*0070*/ 	.word	0x00003d10


	//   ....[1]....
        /*0074*/ 	.word	0x00003d30


	//   ....[2]....
        /*0078*/ 	.word	0x00004280


	//   ....[3]....
        /*007c*/ 	.word	0x000042f0


	//   ....[4]....
        /*0080*/ 	.word	0x00006d10


	//   ....[5]....
        /*0084*/ 	.word	0x00006d30


	//   ....[6]....
        /*0088*/ 	.word	0x00006d50


	//   ....[7]....
        /*008c*/ 	.word	0x00006e90


	//   ....[8]....
        /*0090*/ 	.word	0x00009360


	//   ....[9]....
        /*0094*/ 	.word	0x00009370


	//   ....[10]....
        /*0098*/ 	.word	0x000093a0


	//   ....[11]....
        /*009c*/ 	.word	0x000093b0


	//   ....[12]....
        /*00a0*/ 	.word	0x0000a740


	//   ....[13]....
        /*00a4*/ 	.word	0x0000a780


	//   ....[14]....
        /*00a8*/ 	.word	0x0000a800


	//   ....[15]....
        /*00ac*/ 	.word	0x0000a840


	//----- nvinfo : EIATTR_EXIT_INSTR_OFFSETS
	.align		4
.L_1818:
        /*00b0*/ 	.byte	0x04, 0x1c
        /*00b2*/ 	.short	(.L_1820 - .L_1819)


	//   ....[0]....
.L_1819:
        /*00b4*/ 	.word	0x00000440


	//   ....[1]....
        /*00b8*/ 	.word	0x00000ab0


	//   ....[2]....
        /*00bc*/ 	.word	0x00000ae0


	//   ....[3]....
        /*00c0*/ 	.word	0x0000b110


	//   ....[4]....
        /*00c4*/ 	.word	0x0000b130


	//----- nvinfo : EIATTR_CRS_STACK_SIZE
	.align		4
.L_1820:
        /*00c8*/ 	.byte	0x04, 0x1e
        /*00ca*/ 	.short	(.L_1822 - .L_1821)
.L_1821:
        /*00cc*/ 	.word	0x00000000


	//----- nvinfo : EIATTR_CBANK_PARAM_SIZE
	.align		4
.L_1822:
        /*00d0*/ 	.byte	0x03, 0x19
        /*00d2*/ 	.short	0x01d0


	//----- nvinfo : EIATTR_PARAM_CBANK
	.align		4
        /*00d4*/ 	.byte	0x04, 0x0a
        /*00d6*/ 	.short	(.L_1824 - .L_1823)
	.align		4
.L_1823:
        /*00d8*/ 	.word	index@(.nv.constant0._ZN5flash24flash_fwd_splitkv_kernelI23Flash_fwd_kernel_traitsILi32ELi64ELi128ELi4ELb0ELb0EN7cutlass10bfloat16_tE19Flash_kernel_traitsILi32ELi64ELi128ELi4ES3_EELb1ELb0ELb0ELb0ELb1ELb0ELb1ELb0EEEvNS_16Flash_fwd_paramsE)
        /*00dc*/ 	.short	0x0210
        /*00de*/ 	.short	0x01d0


	//----- nvinfo : EIATTR_SW_WAR
	.align		4
.L_1824:
        /*00e0*/ 	.byte	0x04, 0x36
        /*00e2*/ 	.short	(.L_1826 - .L_1825)
.L_1825:
        /*00e4*/ 	.word	0x00000008
.L_1826:


//--------------------- .nv.info._ZN5flash24flash_fwd_splitkv_kernelI23Flash_fwd_kernel_traitsILi32ELi64ELi128ELi4ELb0ELb0EN7cutlass10bfloat16_tE19Flash_kernel_traitsILi32ELi64ELi128ELi4ES3_EELb1ELb0ELb0ELb0ELb1ELb1ELb1ELb0EEEvNS_16Flash_fwd_paramsE --------------------------
	.section	.nv.info._ZN5flash24flash_fwd_splitkv_kernelI23Flash_fwd_kernel_traitsILi32ELi64ELi128ELi4ELb0ELb0EN7cutlass10bfloat16_tE19Flash_kernel_traitsILi32ELi64ELi128ELi4ES3_EELb1ELb0ELb0ELb0ELb1ELb1ELb1ELb0EEEvNS_16Flash_fwd_paramsE,"",@"SHT_CUDA_INFO"
	.sectionflags	@""
	.align	4


	//----- nvinfo : EIATTR_CUDA_API_VERSION
	.align		4
        /*0000*/ 	.byte	0x04, 0x37
        /*0002*/ 	.short	(.L_1828 - .L_1827)
.L_1827:
        /*0004*/ 	.word	0x00000082


	//----- nvinfo : EIATTR_KPARAM_INFO
	.align		4
.L_1828:
        /*0008*/ 	.byte	0x04, 0x17
        /*000a*/ 	.short	(.L_1830 - .L_1829)
.L_1829:
        /*000c*/ 	.word	0x00000000
        /*0010*/ 	.short	0x0000
        /*0012*/ 	.short	0x0000
        /*0014*/ 	.byte	0x00, 0xf0, 0x41, 0x07


	//----- nvinfo : EIATTR_SPARSE_MMA_MASK
	.align		4
.L_1830:
        /*0018*/ 	.byte	0x03, 0x50
        /*001a*/ 	.short	0x0000


	//----- nvinfo : EIATTR_MAXREG_COUNT
	.align		4
        /*001c*/ 	.byte	0x03, 0x1b
        /*001e*/ 	.short	0x00ff


	//----- nvinfo : EIATTR_NUM_BARRIERS
	.align		4
        /*0020*/ 	.byte	0x02, 0x4c
        /*0022*/ 	.byte	0x01
	.zero		1


	//----- nvinfo : EIATTR_MERCURY_ISA_VERSION
	.align		4
        /*0024*/ 	.byte	0x03, 0x5f
        /*0026*/ 	.short	0x0101


	//----- nvinfo : EIATTR_COOP_GROUP_MASK_REGIDS
	.align		4
        /*0028*/ 	.byte	0x04, 0x29
        /*002a*/ 	.short	(.L_1832 - .L_1831)


	//   ....[0]....
.L_1831:
        /*002c*/ 	.word	0xffffffff


	//   ....[1]....
        /*0030*/ 	.word	0xffffffff


	//   ....[2]....
        /*0034*/ 	.word	0xffffffff


	//   ....[3]....
        /*0038*/ 	.word	0xffffffff


	//   ....[4]....
        /*003c*/ 	.word	0xffffffff


	//   ....[5]....
        /*0040*/ 	.word	0xffffffff


	//   ....[6]....
        /*0044*/ 	.word	0xffffffff


	//   ....[7]....
        /*0048*/ 	.word	0xffffffff


	//   ....[8]....
        /*004c*/ 	.word	0xffffffff


	//   ....[9]....
        /*0050*/ 	.word	0xffffffff


	//   ....[10]....
        /*0054*/ 	.word	0xffffffff


	//   ....[11]....
        /*0058*/ 	.word	0xffffffff


	//   ....[12]....
        /*005c*/ 	.word	0xffffffff


	//   ....[13]....
        /*0060*/ 	.word	0xffffffff


	//   ....[14]....
        /*0064*/ 	.word	0xffffffff


	//   ....[15]....
        /*0068*/ 	.word	0xffffffff


	//----- nvinfo : EIATTR_COOP_GROUP_INSTR_OFFSETS
	.align		4
.L_1832:
        /*006c*/ 	.byte	0x04, 0x28
        /*006e*/ 	.short	(.L_1834 - .L_1833)


	//   ....[0]....
.L_1833:
        /*0070*/ 	.word	0x000045c0


	//   ....[1]....
        /*0074*/ 	.word	0x000045f0


	//   ....[2]....
        /*0078*/ 	.word	0x00004640


	//   ....[3]....
        /*007c*/ 	.word	0x00004650


	//   ....[4]....
        /*0080*/ 	.word	0x00007bb0


	//   ....[5]....
        /*0084*/ 	.word	0x00007bd0


	//   ....[6]....
        /*0088*/ 	.word	0x00007bf0


	//   ....[7]....
        /*008c*/ 	.word	0x00007c10


	//   ....[8]....
        /*0090*/ 	.word	0x0000a9e0


	//   ....[9]....
        /*0094*/ 	.word	0x0000a9f0


	//   ....[10]....
        /*0098*/ 	.word	0x0000aa20


	//   ....[11]....
        /*009c*/ 	.word	0x0000aa30


	//   ....[12]....
        /*00a0*/ 	.word	0x0000bd80


	//   ....[13]....
        /*00a4*/ 	.word	0x0000bdc0


	//   ....[14]....
        /*00a8*/ 	.word	0x0000be60


	//   ....[15]....
        /*00ac*/ 	.word	0x0000be70


	//----- nvinfo : EIATTR_EXIT_INSTR_OFFSETS
	.align		4
.L_1834:
        /*00b0*/ 	.byte	0x04, 0x1c
        /*00b2*/ 	.short	(.L_1836 - .L_1835)


	//   ....[0]....
.L_1835:
        /*00b4*/ 	.word	0x00000440


	//   ....[1]....
        /*00b8*/ 	.word	0x00000ab0


	//   ....[2]....
        /*00bc*/ 	.word	0x00000ae0


	//   ....[3]....
        /*00c0*/ 	.word	0x0000c8d0


	//   ....[4]....
        /*00c4*/ 	.word	0x0000c8f0


	//----- nvinfo : EIATTR_CRS_STACK_SIZE
	.align		4
.L_1836:
        /*00c8*/ 	.byte	0x04, 0x1e
        /*00ca*/ 	.short	(.L_1838 - .L_1837)
.L_1837:
        /*00cc*/ 	.word	0x00000000


	//----- nvinfo : EIATTR_CBANK_PARAM_SIZE
	.align		4
.L_1838:
        /*00d0*/ 	.byte	0x03, 0x19
        /*00d2*/ 	.short	0x01d0


	//----- nvinfo : EIATTR_PARAM_CBANK
	.align		4
        /*00d4*/ 	.byte	0x04, 0x0a
        /*00d6*/ 	.short	(.L_1840 - .L_1839)
	.align		4
.L_1839:
        /*00d8*/ 	.word	index@(.nv.constant0._ZN5flash24flash_fwd_splitkv_kernelI23Flash_fwd_kernel_traitsILi32ELi64ELi128ELi4ELb0ELb0EN7cutlass10bfloat16_tE19Flash_kernel_traitsILi32ELi64ELi128ELi4ES3_EELb1ELb0ELb0ELb0ELb1ELb1ELb1ELb0EEEvNS_16Flash_fwd_paramsE)
        /*00dc*/ 	.short	0x0210
        /*00de*/ 	.short	0x01d0


	//----- nvinfo : EIATTR_SW_WAR
	.align		4
.L_1840:
        /*00e0*/ 	.byte	0x04, 0x36
        /*00e2*/ 	.short	(.L_1842 - .L_1841)
.L_1841:
        /*00e4*/ 	.word	0x00000008
.L_1842:


//--------------------- .nv.info._ZN5flash24flash_fwd_splitkv_kernelI23Flash_fwd_kernel_traitsILi32ELi64ELi128ELi4ELb0ELb0EN7cutlass10bfloat16_tE19Flash_kernel_traitsILi32ELi64ELi128ELi4ES3_EELb1ELb0ELb1ELb0ELb0ELb0ELb1ELb0EEEvNS_16Flash_fwd_paramsE --------------------------
	.section	.nv.info._ZN5flash24flash_fwd_splitkv_kernelI23Flash_fwd_kernel_traitsILi32ELi64ELi128ELi4ELb0ELb0EN7cutlass10bfloat16_tE19Flash_kernel_traitsILi32ELi64ELi128ELi4ES3_EELb1ELb0ELb1ELb0ELb0ELb0ELb1ELb0EEEvNS_16Flash_fwd_paramsE,"",@"SHT_CUDA_INFO"
	.sectionflags	@""
	.align	4


	//----- nvinfo : EIATTR_CUDA_API_VERSION
	.align		4
        /*0000*/ 	.byte	0x04, 0x37
        /*0002*/ 	.short	(.L_1844 - .L_1843)
.L_1843:
        /*0004*/ 	.word	0x00000082


	//----- nvinfo : EIATTR_KPARAM_INFO
	.align		4
.L_1844:
        /*0008*/ 	.byte	0x04, 0x17
        /*000a*/ 	.short	(.L_1846 - .L_1845)
.L_1845:
        /*000c*/ 	.word	0x00000000
        /*0010*/ 	.short	0x0000
        /*0012*/ 	.short	0x0000
        /*0014*/ 	.byte	0x00, 0xf0, 0x41, 0x07


	//----- nvinfo : EIATTR_SPARSE_MMA_MASK
	.align		4
.L_1846:
        /*0018*/ 	.byte	0x03, 0x50
        /*001a*/ 	.short	0x0000


	//----- nvinfo : EIATTR_MAXREG_COUNT
	.align		4
        /*001c*/ 	.byte	0x03, 0x1b
        /*001e*/ 	.short	0x00ff


	//----- nvinfo : EIATTR_NUM_BARRIERS
	.align		4
        /*0020*/ 	.byte	0x02, 0x4c
        /*0022*/ 	.byte	0x01
	.zero		1


	//----- nvinfo : EIATTR_MERCURY_ISA_VERSION
	.align		4
        /*0024*/ 	.byte	0x03, 0x5f
        /*0026*/ 	.short	0x0101


	//----- nvinfo : EIATTR_COOP_GROUP_MASK_REGIDS
	.align		4
        /*0028*/ 	.byte	0x04, 0x29
        /*002a*/ 	.short	(.L_1848 - .L_1847)


	//   ....[0]....
.L_1847:
        /*002c*/ 	.word	0xffffffff


	//   ....[1]....
        /*0030*/ 	.word	0xffffffff


	//   ....[2]....
        /*0034*/ 	.word	0xffffffff


	//   ....[3]....
        /*0038*/ 	.word	0xffffffff


	//   ....[4]....
        /*003c*/ 	.word	0xffffffff


	//   ....[5]....
        /*0040*/ 	.word	0xffffffff


	//   ....[6]....
        /*0044*/ 	.word	0xffffffff


	//   ....[7]....
        /*0048*/ 	.word	0xffffffff


	//   ....[8]....
        /*004c*/ 	.word	0xffffffff


	//   ....[9]....
        /*0050*/ 	.word	0xffffffff


	//   ....[10]....
        /*0054*/ 	.word	0xffffffff


	//   ....[11]....
        /*0058*/ 	.word	0xffffffff


	//   ....[12]....
        /*005c*/ 	.word	0xffffffff


	//   ....[13]....
        /*0060*/ 	.word	0xffffffff


	//   ....[14]....
        /*0064*/ 	.word	0xffffffff


	//   ....[15]....
        /*0068*/ 	.word	0xffffffff


	//----- nvinfo : EIATTR_COOP_GROUP_INSTR_OFFSETS
	.align		4
.L_1848:
        /*006c*/ 	.byte	0x04, 0x28
        /*006e*/ 	.short	(.L_1850 - .L_1849)


	//   ....[0]....
.L_1849:
        /*0070*/ 	.word	0x00004d30


	//   ....[1]....
        /*0074*/ 	.word	0x00004d70


	//   ....[2]....
        /*0078*/ 	.word	0x00004e00


	//   ....[3]....
        /*007c*/ 	.word	0x00004fd0


	//   ....[4]....
        /*0080*/ 	.word	0x00008620


	//   ....[5]....
        /*0084*/ 	.word	0x00008640


	//   ....[6]....
        /*0088*/ 	.word	0x00008660


	//   ....[7]....
        /*008c*/ 	.word	0x000087a0


	//   ....[8]....
        /*0090*/ 	.word	0x0000b790


	//   ....[9]....
        /*0094*/ 	.word	0x0000b7b0


	//   ....[10]....
        /*0098*/ 	.word	0x0000b7e0


	//   ....[11]....
        /*009c*/ 	.word	0x0000b7f0


	//   ....[12]....
        /*00a0*/ 	.word	0x0000cb40


	//   ....[13]....
        /*00a4*/ 	.word	0x0000cb80


	//   ....[14]....
        /*00a8*/ 	.word	0x0000cc20


	//   ....[15]....
        /*00ac*/ 	.word	0x0000cc30


	//----- nvinfo : EIATTR_EXIT_INSTR_OFFSETS
	.align		4
.L_1850:
        /*00b0*/ 	.byte	0x04, 0x1c
        /*00b2*/ 	.short	(.L_1852 - .L_1851)


	//   ....[0]....
.L_1851:
        /*00b4*/ 	.word	0x00000440


	//   ....[1]....
        /*00b8*/ 	.word	0x00000b00


	//   ....[2]....
        /*00bc*/ 	.word	0x00000b30


	//   ....[3]....
        /*00c0*/ 	.word	0x0000d6b0


	//   ....[4]....
        /*00c4*/ 	.word	0x0000d6d0


	//----- nvinfo : EIATTR_CRS_STACK_SIZE
	.align		4
.L_1852:
        /*00c8*/ 	.byte	0x04, 0x1e
        /*00ca*/ 	.short	(.L_1854 - .L_1853)
.L_1853:
        /*00cc*/ 	.word	0x00000000


	//----- nvinfo : EIATTR_CBANK_PARAM_SIZE
	.align		4
.L_1854:
        /*00d0*/ 	.byte	0x03, 0x19
        /*00d2*/ 	.short	0x01d0


	//----- nvinfo : EIATTR_PARAM_CBANK
	.align		4
        /*00d4*/ 	.byte	0x04, 0x0a
        /*00d6*/ 	.short	(.L_1856 - .L_1855)
	.align		4
.L_1855:
        /*00d8*/ 	.word	index@(.nv.constant0._ZN5flash24flash_fwd_splitkv_kernelI23Flash_fwd_kernel_traitsILi32ELi64ELi128ELi4ELb0ELb0EN7cutlass10bfloat16_tE19Flash_kernel_traitsILi32ELi64ELi128ELi4ES3_EELb1ELb0ELb1ELb0ELb0ELb0ELb1ELb0EEEvNS_16Flash_fwd_paramsE)
        /*00dc*/ 	.short	0x0210
        /*00de*/ 	.short	0x01d0


	//----- nvinfo : EIATTR_SW_WAR
	.align		4
.L_1856:
        /*00e0*/ 	.byte	0x04, 0x36
        /*00e2*/ 	.short	(.L_1858 - .L_1857)
.L_1857:
        /*00e4*/ 	.word	0x00000008
.L_1858:


//--------------------- .nv.info._ZN5flash24flash_fwd_splitkv_kernelI23Flash_fwd_kernel_traitsILi32ELi64ELi128ELi4ELb0ELb0EN7cutlass10bfloat16_tE19Flash_kernel_traitsILi32ELi64ELi128ELi4ES3_EELb1ELb0ELb1ELb0ELb0ELb1ELb1ELb0EEEvNS_16Flash_fwd_paramsE --------------------------
	.section	.nv.info._ZN5flash24flash_fwd_splitkv_kernelI23Flash_fwd_kernel_traitsILi32ELi64ELi128ELi4ELb0ELb0EN7cutlass10bfloat16_tE19Flash_kernel_traitsILi32ELi64ELi128ELi4ES3_EELb1ELb0ELb1ELb0ELb0ELb1ELb1ELb0EEEvNS_16Flash_fwd_paramsE,"",@"SHT_CUDA_INFO"
	.sectionflags	@""
	.align	4


	//----- nvinfo : EIATTR_CUDA_API_VERSION
	.align		4
        /*0000*/ 	.byte	0x04, 0x37
        /*0002*/ 	.short	(.L_1860 - .L_1859)
.L_1859:
        /*0004*/ 	.word	0x00000082


	//----- nvinfo : EIATTR_KPARAM_INFO
	.align		4
.L_1860:
        /*0008*/ 	.byte	0x04, 0x17
        /*000a*/ 	.short	(.L_1862 - .L_1861)
.L_1861:
        /*000c*/ 	.word	0x00000000
        /*0010*/ 	.short	0x0000
        /*0012*/ 	.short	0x0000
        /*0014*/ 	.byte	0x00, 0xf0, 0x41, 0x07


	//----- nvinfo : EIATTR_SPARSE_MMA_MASK
	.align		4
.L_1862:
        /*0018*/ 	.byte	0x03, 0x50
        /*001a*/ 	.short	0x0000


	//----- nvinfo : EIATTR_MAXREG_COUNT
	.align		4
        /*001c*/ 	.byte	0x03, 0x1b
        /*001e*/ 	.short	0x00ff


	//----- nvinfo : EIATTR_NUM_BARRIERS
	.align		4
        /*0020*/ 	.byte	0x02, 0x4c
        /*0022*/ 	.byte	0x01
	.zero		1


	//----- nvinfo : EIATTR_MERCURY_ISA_VERSION
	.align		4
        /*0024*/ 	.byte	0x03, 0x5f
        /*0026*/ 	.short	0x0101


	//----- nvinfo : EIATTR_COOP_GROUP_MASK_REGIDS
	.align		4
        /*0028*/ 	.byte	0x04, 0x29
        /*002a*/ 	.short	(.L_1864 - .L_1863)


	//   ....[0]....
.L_1863:
        /*002c*/ 	.word	0xffffffff


	//   ....[1]....
        /*0030*/ 	.word	0xffffffff


	//   ....[2]....
        /*0034*/ 	.word	0xffffffff


	//   ....[3]....
        /*0038*/ 	.word	0xffffffff


	//   ....[4]....
        /*003c*/ 	.word	0xffffffff


	//   ....[5]....
        /*0040*/ 	.word	0xffffffff


	//   ....[6]....
        /*0044*/ 	.word	0xffffffff


	//   ....[7]....
        /*0048*/ 	.word	0xffffffff


	//   ....[8]....
        /*004c*/ 	.word	0xffffffff


	//   ....[9]....
        /*0050*/ 	.word	0xffffffff


	//   ....[10]....
        /*0054*/ 	.word	0xffffffff


	//   ....[11]....
        /*0058*/ 	.word	0xffffffff


	//   ....[12]....
        /*005c*/ 	.word	0xffffffff


	//   ....[13]....
        /*0060*/ 	.word	0xffffffff


	//   ....[14]....
        /*0064*/ 	.word	0xffffffff


	//   ....[15]....
        /*0068*/ 	.word	0xffffffff


	//----- nvinfo : EIATTR_COOP_GROUP_INSTR_OFFSETS
	.align		4
.L_1864:
        /*006c*/ 	.byte	0x04, 0x28
        /*006e*/ 	.short	(.L_1866 - .L_1865)


	//   ....[0]....
.L_1865:
        /*0070*/ 	.word	0x00005230


	//   ....[1]....
        /*0074*/ 	.word	0x00005260


	//   ....[2]....
        /*0078*/ 	.word	0x00005720


	//   ....[3]....
        /*007c*/ 	.word	0x00005790


	//   ....[4]....
        /*0080*/ 	.word	0x00009480


	//   ....[5]....
        /*0084*/ 	.word	0x000094b0


	//   ....[6]....
        /*0088*/ 	.word	0x00009510


	//   ....[7]....
        /*008c*/ 	.word	0x00009680


	//   ....[8]....
        /*0090*/ 	.word	0x0000cdd0


	//   ....[9]....
        /*0094*/ 	.word	0x0000ce10


	//   ....[10]....
        /*0098*/ 	.word	0x0000ce40


	//   ....[11]....
        /*009c*/ 	.word	0x0000ce50


	//   ....[12]....
        /*00a0*/ 	.word	0x0000e150


	//   ....[13]....
        /*00a4*/ 	.word	0x0000e1d0


	//   ....[14]....
        /*00a8*/ 	.word	0x0000e220


	//   ....[15]....
        /*00ac*/ 	.word	0x0000e270


	//----- nvinfo : EIATTR_EXIT_INSTR_OFFSETS
	.align		4
.L_1866:
        /*00b0*/ 	.byte	0x04, 0x1c
        /*00b2*/ 	.short	(.L_1868 - .L_1867)


	//   ....[0]....
.L_1867:
        /*00b4*/ 	.word	0x00000440


	//   ....[1]....
        /*00b8*/ 	.word	0x00000b00


	//   ....[2]....
        /*00bc*/ 	.word	0x00000b30


	//   ....[3]....
        /*00c0*/ 	.word	0x0000ecc0


	//   ....[4]....
        /*00c4*/ 	.word	0x0000ece0


	//----- nvinfo : EIATTR_CRS_STACK_SIZE
	.align		4
.L_1868:
        /*00c8*/ 	.byte	0x04, 0x1e
        /*00ca*/ 	.short	(.L_1870 - .L_1869)
.L_1869:
        /*00cc*/ 	.word	0x00000000


	//----- nvinfo : EIATTR_CBANK_PARAM_SIZE
	.align		4
.L_1870:
        /*00d0*/ 	.byte	0x03, 0x19
        /*00d2*/ 	.short	0x01d0


	//----- nvinfo : EIATTR_PARAM_CBANK
	.align		4
        /*00d4*/ 	.byte	0x04, 0x0a
        /*00d6*/ 	.short	(.L_1872 - .L_1871)
	.align		4
.L_1871:
        /*00d8*/ 	.word	index@(.nv.constant0._ZN5flash24flash_fwd_splitkv_kernelI23Flash_fwd_kernel_traitsILi32ELi64ELi128ELi4ELb0ELb0EN7cutlass10bfloat16_tE19Flash_kernel_traitsILi32ELi64ELi128ELi4ES3_EELb1ELb0ELb1ELb0ELb0ELb1ELb1ELb0EEEvNS_16Flash_fwd_paramsE)
        /*00dc*/ 	.short	0x0210
        /*00de*/ 	.short	0x01d0


	//----- nvinfo : EIATTR_SW_WAR
	.align		4
.L_1872:
        /*00e0*/ 	.byte	0x04, 0x36
        /*00e2*/ 	.short	(.L_1874 - .L_1873)
.L_1873:
        /*00e4*/ 	.word	0x00000008
.L_1874:


//--------------------- .nv.info._ZN5flash24flash_fwd_splitkv_kernelI23Flash_fwd_kernel_traitsILi32ELi64ELi128ELi4ELb0ELb0EN7cutlass10bfloat16_tE19Flash_kernel_traitsILi32ELi64ELi128ELi4ES3_EELb1ELb0ELb0ELb0ELb1ELb0ELb1ELb1EEEvNS_16Flash_fwd_paramsE --------------------------
	.section	.nv.info._ZN5flash24flash_fwd_splitkv_kernelI23Flash_fwd_kernel_traitsILi32ELi64ELi128ELi4ELb0ELb0EN7cutlass10bfloat16_tE19Flash_kernel_traitsILi32ELi64ELi128ELi4ES3_EELb1ELb0ELb0ELb0ELb1ELb0ELb1ELb1EEEvNS_16Flash_fwd_paramsE,"",@"SHT_CUDA_INFO"
	.sectionflags	@""
	.align	4


	//----- nvinfo : EIATTR_CUDA_API_VERSION
	.align		4
        /*0000*/ 	.byte	0x04, 0x37
        /*0002*/ 	.short	(.L_1876 - .L_1875)
.L_1875:
        /*0004*/ 	.word	0x00000082


	//----- nvinfo : EIATTR_KPARAM_INFO
	.align		4
.L_1876:
        /*0008*/ 	.byte	0x04, 0x17
        /*000a*/ 	.short	(.L_1878 - .L_1877)
.L_1877:
        /*000c*/ 	.word	0x00000000
        /*0010*/ 	.short	0x0000
        /*0012*/ 	.short	0x0000
        /*0014*/ 	.byte	0x00, 0xf0, 0x41, 0x07


	//----- nvinfo : EIATTR_SPARSE_MMA_MASK
	.align		4
.L_1878:
        /*0018*/ 	.byte	0x03, 0x50
        /*001a*/ 	.short	0x0000


	//----- nvinfo : EIATTR_MAXREG_COUNT
	.align		4
        /*001c*/ 	.byte	0x03, 0x1b
        /*001e*/ 	.short	0x00ff


	//----- nvinfo : EIATTR_NUM_BARRIERS
	.align		4
        /*0020*/ 	.byte	0x02, 0x4c
        /*0022*/ 	.byte	0x01
	.zero		1


	//----- nvinfo : EIATTR_MERCURY_ISA_VERSION
	.align		4
        /*0024*/ 	.byte	0x03, 0x5f
        /*0026*/ 	.short	0x0101


	//----- nvinfo : EIATTR_COOP_GROUP_MASK_REGIDS
	.align		4
        /*0028*/ 	.byte	0x04, 0x29
        /*002a*/ 	.short	(.L_1880 - .L_1879)


	//   ....[0]....
.L_1879:
        /*002c*/ 	.word	0xffffffff


	//   ....[1]....
        /*0030*/ 	.word	0xffffffff


	//   ....[2]....
        /*0034*/ 	.word	0xffffffff


	//   ....[3]....
        /*0038*/ 	.word	0xffffffff


	//   ....[4]....
        /*003c*/ 	.word	0xffffffff


	//   ....[5]....
        /*0040*/ 	.word	0xffffffff


	//   ....[6]....
        /*0044*/ 	.word	0xffffffff


	//   ....[7]....
        /*0048*/ 	.word	0xffffffff


	//   ....[8]....
        /*004c*/ 	.word	0xffffffff


	//   ....[9]....
        /*0050*/ 	.word	0xffffffff


	//   ....[10]....
        /*0054*/ 	.word	0xffffffff


	//   ....[11]....
        /*0058*/ 	.word	0xffffffff


	//   ....[12]....
        /*005c*/ 	.word	0xffffffff


	//   ....[13]....
        /*0060*/ 	.word	0xffffffff


	//   ....[14]....
        /*0064*/ 	.word	0xffffffff


	//   ....[15]....
        /*0068*/ 	.word	0xffffffff


	//----- nvinfo : EIATTR_COOP_GROUP_INSTR_OFFSETS
	.align		4
.L_1880:
        /*006c*/ 	.byte	0x04, 0x28
        /*006e*/ 	.short	(.L_1882 - .L_1881)


	//   ....[0]....
.L_1881:
        /*0070*/ 	.word	0x00008bc0


	//   ....[1]....
        /*0074*/ 	.word	0x00008bf0


	//   ....[2]....
        /*0078*/ 	.word	0x00008c00


	//   ....[3]....
        /*007c*/ 	.word	0x00008c30


	//   ....[4]....
        /*0080*/ 	.word	0x0000ba10


	//   ....[5]....
        /*0084*/ 	.word	0x0000ba20


	//   ....[6]....
        /*0088*/ 	.word	0x0000ba50


	//   ....[7]....
        /*008c*/ 	.word	0x0000ba60


	//   ....[8]....
        /*0090*/ 	.word	0x0000e030


	//   ....[9]....
        /*0094*/ 	.word	0x0000e050


	//   ....[10]....
        /*0098*/ 	.word	0x0000e080


	//   ....[11]....
        /*009c*/ 	.word	0x0000e090


	//   ....[12]....
        /*00a0*/ 	.word	0x0000f3e0


	//   ....[13]....
        /*00a4*/ 	.word	0x0000f420


	//   ....[14]....
        /*00a8*/ 	.word	0x0000f4d0


	//   ....[15]....
        /*00ac*/ 	.word	0x0000f4e0


	//----- nvinfo : EIATTR_EXIT_INSTR_OFFSETS
	.align		4
.L_1882:
        /*00b0*/ 	.byte	0x04, 0x1c
        /*00b2*/ 	.short	(.L_1884 - .L_1883)


	//   ....[0]....
.L_1883:
        /*00b4*/ 	.word	0x00000440


	//   ....[1]....
        /*00b8*/ 	.word	0x00000ac0


	//   ....[2]....
        /*00bc*/ 	.word	0x00000af0


	//   ....[3]....
        /*00c0*/ 	.word	0x0000fe90


	//   ....[4]....
        /*00c4*/ 	.word	0x0000feb0


	//----- nvinfo : EIATTR_CRS_STACK_SIZE
	.align		4
.L_1884:
        /*00c8*/ 	.byte	0x04, 0x1e
        /*00ca*/ 	.short	(.L_1886 - .L_1885)
.L_1885:
        /*00cc*/ 	.word	0x00000000


	//----- nvinfo : EIATTR_CBANK_PARAM_SIZE
	.align		4
.L_1886:
        /*00d0*/ 	.byte	0x03, 0x19
        /*00d2*/ 	.short	0x01d0


	//----- nvinfo : EIATTR_PARAM_CBANK
	.align		4
        /*00d4*/ 	.byte	0x04, 0x0a
        /*00d6*/ 	.short	(.L_1888 - .L_1887)
	.align		4
.L_1887:
        /*00d8*/ 	.word	index@(.nv.constant0._ZN5flash24flash_fwd_splitkv_kernelI23Flash_fwd_kernel_traitsILi32ELi64ELi128ELi4ELb0ELb0EN7cutlass10bfloat16_tE19Flash_kernel_traitsILi32ELi64ELi128ELi4ES3_EELb1ELb0ELb0ELb0ELb1ELb0ELb1ELb1EEEvNS_16Flash_fwd_paramsE)
        /*00dc*/ 	.short	0x0210
        /*00de*/ 	.short	0x01d0


	//----- nvinfo : EIATTR_SW_WAR
	.align		4
.L_1888:
        /*00e0*/ 	.byte	0x04, 0x36
        /*00e2*/ 	.short	(.L_1890 - .L_1889)
.L_1889:
        /*00e4*/ 	.word	0x00000008
.L_1890:


//--------------------- .nv.info._ZN5flash24flash_fwd_splitkv_kernelI23Flash_fwd_kernel_traitsILi32ELi64ELi128ELi4ELb0ELb0EN7cutlass10bfloat16_tE19Flash_kernel_traitsILi32ELi64ELi128ELi4ES3_EELb1ELb0ELb0ELb0ELb1ELb1ELb1ELb1EEEvNS_16Flash_fwd_paramsE --------------------------
	.section	.nv.info._ZN5flash24flash_fwd_splitkv_kernelI23Flash_fwd_kernel_traitsILi32ELi64ELi128ELi4ELb0ELb0EN7cutlass10bfloat16_tE19Flash_kernel_traitsILi32ELi64ELi128ELi4ES3_EELb1ELb0ELb0ELb0ELb1ELb1ELb1ELb1EEEvNS_16Flash_fwd_paramsE,"",@"SHT_CUDA_INFO"
	.sectionflags	@""
	.align	4


	//----- nvinfo : EIATTR_CUDA_API_VERSION
	.align		4
        /*0000*/ 	.byte	0x04, 0x37
        /*0002*/ 	.short	(.L_1892 - .L_1891)
.L_1891:
        /*0004*/ 	.word	0x00000082


	//----- nvinfo : EIATTR_KPARAM_INFO
	.align		4
.L_1892:
        /*0008*/ 	.byte	0x04, 0x17
        /*000a*/ 	.short	(.L_1894 - .L_1893)
.L_1893:
        /*000c*/ 	.word	0x00000000
        /*0010*/ 	.short	0x0000
        /*0012*/ 	.short	0x0000
        /*0014*/ 	.byte	0x00, 0xf0, 0x41, 0x07


	//----- nvinfo : EIATTR_SPARSE_MMA_MASK
	.align		4
.L_1894:
        /*0018*/ 	.byte	0x03, 0x50
        /*001a*/ 	.short	0x0000


	//----- nvinfo : EIATTR_MAXREG_COUNT
	.align		4
        /*001c*/ 	.byte	0x03, 0x1b
        /*001e*/ 	.short	0x00ff


	//----- nvinfo : EIATTR_NUM_BARRIERS
	.align		4
        /*0020*/ 	.byte	0x02, 0x4c
        /*0022*/ 	.byte	0x01
	.zero		1


	//----- nvinfo : EIATTR_MERCURY_ISA_VERSION
	.align		4
        /*0024*/ 	.byte	0x03, 0x5f
        /*0026*/ 	.short	0x0101


	//----- nvinfo : EIATTR_COOP_GROUP_MASK_REGIDS
	.align		4
        /*0028*/ 	.byte	0x04, 0x29
        /*002a*/ 	.short	(.L_1896 - .L_1895)


	//   ....[0]....
.L_1895:
        /*002c*/ 	.word	0xffffffff


	//   ....[1]....
        /*0030*/ 	.word	0xffffffff


	//   ....[2]....
        /*0034*/ 	.word	0xffffffff


	//   ....[3]....
        /*0038*/ 	.word	0xffffffff


	//   ....[4]....
        /*003c*/ 	.word	0xffffffff


	//   ....[5]....
        /*0040*/ 	.word	0xffffffff


	//   ....[6]....
        /*0044*/ 	.word	0xffffffff


	//   ....[7]....
        /*0048*/ 	.word	0xffffffff


	//   ....[8]....
        /*004c*/ 	.word	0xffffffff


	//   ....[9]....
        /*0050*/ 	.word	0xffffffff


	//   ....[10]....
        /*0054*/ 	.word	0xffffffff


	//   ....[11]....
        /*0058*/ 	.word	0xffffffff


	//   ....[12]....
        /*005c*/ 	.word	0xffffffff


	//   ....[13]....
        /*0060*/ 	.word	0xffffffff


	//   ....[14]....
        /*0064*/ 	.word	0xffffffff


	//   ....[15]....
        /*0068*/ 	.word	0xffffffff


	//----- nvinfo : EIATTR_COOP_GROUP_INSTR_OFFSETS
	.align		4
.L_1896:
        /*006c*/ 	.byte	0x04, 0x28
        /*006e*/ 	.short	(.L_1898 - .L_1897)


	//   ....[0]....
.L_1897:
        /*0070*/ 	.word	0x000093c0


	//   ....[1]....
        /*0074*/ 	.word	0x000093f0


	//   ....[2]....
        /*0078*/ 	.word	0x00009400


	//   ....[3]....
        /*007c*/ 	.word	0x00009430


	//   ....[4]....
        /*0080*/ 	.word	0x0000c9e0


	//   ....[5]....
        /*0084*/ 	.word	0x0000c9f0


	//   ....[6]....
        /*0088*/ 	.word	0x0000ca20


	//   ....[7]....
        /*008c*/ 	.word	0x0000ca30


	//   ....[8]....
        /*0090*/ 	.word	0x0000f810


	//   ....[9]....
        /*0094*/ 	.word	0x0000f830


	//   ....[10]....
        /*0098*/ 	.word	0x0000f860


	//   ....[11]....
        /*009c*/ 	.word	0x0000f870


	//   ....[12]....
        /*00a0*/ 	.word	0x00010bc0


	//   ....[13]....
        /*00a4*/ 	.word	0x00010c00


	//   ....[14]....
        /*00a8*/ 	.word	0x00010cb0


	//   ....[15]....
        /*00ac*/ 	.word	0x00010cc0


	//----- nvinfo : EIATTR_EXIT_INSTR_OFFSETS
	.align		4
.L_1898:
        /*00b0*/ 	.byte	0x04, 0x1c
        /*00b2*/ 	.short	(.L_1900 - .L_1899)


	//   ....[0]....
.L_1899:
        /*00b4*/ 	.word	0x00000440


	//   ....[1]....
        /*00b8*/ 	.word	0x00000ac0


	//   ....[2]....
        /*00bc*/ 	.word	0x00000af0


	//   ....[3]....
        /*00c0*/ 	.word	0x00011670


	//   ....[4]....
        /*00c4*/ 	.word	0x00011690


	//----- nvinfo : EIATTR_CRS_STACK_SIZE
	.align		4
.L_1900:
        /*00c8*/ 	.byte	0x04, 0x1e
        /*00ca*/ 	.short	(.L_1902 - .L_1901)
.L_1901:
        /*00cc*/ 	.word	0x00000000


	//----- nvinfo : EIATTR_CBANK_PARAM_SIZE
	.align		4
.L_1902:
        /*00d0*/ 	.byte	0x03, 0x19
        /*00d2*/ 	.short	0x01d0


	//----- nvinfo : EIATTR_PARAM_CBANK
	.align		4
        /*00d4*/ 	.byte	0x04, 0x0a
        /*00d6*/ 	.short	(.L_1904 - .L_1903)
	.align		4
.L_1903:
        /*00d8*/ 	.word	index@(.nv.constant0._ZN5flash24flash_fwd_splitkv_kernelI23Flash_fwd_kernel_traitsILi32ELi64ELi128ELi4ELb0ELb0EN7cutlass10bfloat16_tE19Flash_kernel_traitsILi32ELi64ELi128ELi4ES3_EELb1ELb0ELb0ELb0ELb1ELb1ELb1ELb1EEEvNS_16Flash_fwd_paramsE)
        /*00dc*/ 	.short	0x0210
        /*00de*/ 	.short	0x01d0


	//----- nvinfo : EIATTR_SW_WAR
	.align		4
.L_1904:
        /*00e0*/ 	.byte	0x04, 0x36
        /*00e2*/ 	.short	(.L_1906 - .L_1905)
.L_1905:
        /*00e4*/ 	.word	0x00000008
.L_1906:


//--------------------- .nv.info._ZN5flash24flash_fwd_splitkv_kernelI23Flash_fwd_kernel_traitsILi32ELi64ELi128ELi4ELb0ELb0EN7cutlass10bfloat16_tE19Flash_kernel_traitsILi32ELi64ELi128ELi4ES3_EELb1ELb0ELb1ELb0ELb0ELb0ELb1ELb1EEEvNS_16Flash_fwd_paramsE --------------------------
	.section	.nv.info._ZN5flash24flash_fwd_splitkv_kernelI23Flash_fwd_kernel_traitsILi32ELi64ELi128ELi4ELb0ELb0EN7cutlass10bfloat16_tE19Flash_kernel_traitsILi32ELi64ELi128ELi4ES3_EELb1ELb0ELb1ELb0ELb0ELb0ELb1ELb1EEEvNS_16Flash_fwd_paramsE,"",@"SHT_CUDA_INFO"
	.sectionflags	@""
	.align	4


	//----- nvinfo : EIATTR_CUDA_API_VERSION
	.align		4
        /*0000*/ 	.byte	0x04, 0x37
        /*0002*/ 	.short	(.L_1908 - .L_1907)
.L_1907:
        /*0004*/ 	.word	0x00000082


	//----- nvinfo : EIATTR_KPARAM_INFO
	.align		4
.L_1908:
        /*0008*/ 	.byte	0x04, 0x17
        /*000a*/ 	.short	(.L_1910 - .L_1909)
.L_1909:
        /*000c*/ 	.word	0x00000000
        /*0010*/ 	.short	0x0000
        /*0012*/ 	.short	0x0000
        /*0014*/ 	.byte	0x00, 0xf0, 0x41, 0x07


	//----- nvinfo : EIATTR_SPARSE_MMA_MASK
	.align		4
.L_1910:
        /*0018*/ 	.byte	0x03, 0x50
        /*001a*/ 	.short	0x0000


	//----- nvinfo : EIATTR_MAXREG_COUNT
	.align		4
        /*001c*/ 	.byte	0x03, 0x1b
        /*001e*/ 	.short	0x00ff


	//----- nvinfo : EIATTR_NUM_BARRIERS
	.align		4
        /*0020*/ 	.byte	0x02, 0x4c
        /*0022*/ 	.byte	0x01
	.zero		1


	//----- nvinfo : EIATTR_MERCURY_ISA_VERSION
	.align		4
        /*0024*/ 	.byte	0x03, 0x5f
        /*0026*/ 	.short	0x0101


	//----- nvinfo : EIATTR_COOP_GROUP_MASK_REGIDS
	.align		4
        /*0028*/ 	.byte	0x04, 0x29
        /*002a*/ 	.short	(.L_1912 - .L_1911)


	//   ....[0]....
.L_1911:
        /*002c*/ 	.word	0xffffffff


	//   ....[1]....
        /*0030*/ 	.word	0xffffffff


	//   ....[2]....
        /*0034*/ 	.word	0xffffffff


	//   ....[3]....
        /*0038*/ 	.word	0xffffffff


	//   ....[4]....
        /*003c*/ 	.word	0xffffffff


	//   ....[5]....
        /*0040*/ 	.word	0xffffffff


	//   ....[6]....
        /*0044*/ 	.word	0xffffffff


	//   ....[7]....
        /*0048*/ 	.word	0xffffffff


	//   ....[8]....
        /*004c*/ 	.word	0xffffffff


	//   ....[9]....
        /*0050*/ 	.word	0xffffffff


	//   ....[10]....
        /*0054*/ 	.word	0xffffffff


	//   ....[11]....
        /*0058*/ 	.word	0xffffffff


	//   ....[12]....
        /*005c*/ 	.word	0xffffffff


	//   ....[13]....
        /*0060*/ 	.word	0xffffffff


	//   ....[14]....
        /*0064*/ 	.word	0xffffffff


	//   ....[15]....
        /*0068*/ 	.word	0xffffffff


	//----- nvinfo : EIATTR_COOP_GROUP_INSTR_OFFSETS
	.align		4
.L_1912:
        /*006c*/ 	.byte	0x04, 0x28
        /*006e*/ 	.short	(.L_1914 - .L_1913)


	//   ....[0]....
.L_1913:
        /*0070*/ 	.word	0x00009aa0


	//   ....[1]....
        /*0074*/ 	.word	0x00009ac0


	//   ....[2]....
        /*0078*/ 	.word	0x0000a050


	//   ....[3]....
        /*007c*/ 	.word	0x0000a0b0


	//   ....[4]....
        /*0080*/ 	.word	0x0000d3c0


	//   ....[5]....
        /*0084*/ 	.word	0x0000d3e0


	//   ....[6]....
        /*0088*/ 	.word	0x0000d890


	//   ....[7]....
        /*008c*/ 	.word	0x0000d8e0


	//   ....[8]....
        /*0090*/ 	.word	0x000106f0


	//   ....[9]....
        /*0094*/ 	.word	0x00010700


	//   ....[10]....
        /*0098*/ 	.word	0x00010730


	//   ....[11]....
        /*009c*/ 	.word	0x00010740


	//   ....[12]....
        /*00a0*/ 	.word	0x00011a40


	//   ....[13]....
        /*00a4*/ 	.word	0x00011a80


	//   ....[14]....
        /*00a8*/ 	.word	0x00011b20


	//   ....[15]....
        /*00ac*/ 	.word	0x00011b30


	//----- nvinfo : EIATTR_EXIT_INSTR_OFFSETS
	.align		4
.L_1914:
        /*00b0*/ 	.byte	0x04, 0x1c
        /*00b2*/ 	.short	(.L_1916 - .L_1915)


	//   ....[0]....
.L_1915:
        /*00b4*/ 	.word	0x00000440


	//   ....[1]....
        /*00b8*/ 	.word	0x00000b10


	//   ....[2]....
        /*00bc*/ 	.word	0x00000b40


	//   ....[3]....
        /*00c0*/ 	.word	0x00012510


	//   ....[4]....
        /*00c4*/ 	.word	0x00012530


	//----- nvinfo : EIATTR_CRS_STACK_SIZE
	.align		4
.L_1916:
        /*00c8*/ 	.byte	0x04, 0x1e
        /*00ca*/ 	.short	(.L_1918 - .L_1917)
.L_1917:
        /*00cc*/ 	.word	0x00000000


	//----- nvinfo : EIATTR_CBANK_PARAM_SIZE
	.align		4
.L_1918:
        /*00d0*/ 	.byte	0x03, 0x19
        /*00d2*/ 	.short	0x01d0


	//----- nvinfo : EIATTR_PARAM_CBANK
	.align		4
        /*00d4*/ 	.byte	0x04, 0x0a
        /*00d6*/ 	.short	(.L_1920 - .L_1919)
	.align		4
.L_1919:
        /*00d8*/ 	.word	index@(.nv.constant0._ZN5flash24flash_fwd_splitkv_kernelI23Flash_fwd_kernel_traitsILi32ELi64ELi128ELi4ELb0ELb0EN7cutlass10bfloat16_tE19Flash_kernel_traitsILi32ELi64ELi128ELi4ES3_EELb1ELb0ELb1ELb0ELb0ELb0ELb1ELb1EEEvNS_16Flash_fwd_paramsE)
        /*00dc*/ 	.short	0x0210
        /*00de*/ 	.short	0x01d0


	//----- nvinfo : EIATTR_SW_WAR
	.align		4
.L_1920:
        /*00e0*/ 	.byte	0x04, 0x36
        /*00e2*/ 	.short	(.L_1922 - .L_1921)
.L_1921:
        /*00e4*/ 	.word	0x00000008
.L_1922:


//--------------------- .nv.info._ZN5flash24flash_fwd_splitkv_kernelI23Flash_fwd_kernel_traitsILi32ELi64ELi128ELi4ELb0ELb0EN7cutlass10bfloat16_tE19Flash_kernel_traitsILi32ELi64ELi128ELi4ES3_EELb1ELb0ELb1ELb0ELb0ELb1ELb1ELb1EEEvNS_16Flash_fwd_paramsE --------------------------
	.section	.nv.info._ZN5flash24flash_fwd_splitkv_kernelI23Flash_fwd_kernel_traitsILi32ELi64ELi128ELi4ELb0ELb0EN7cutlass10bfloat16_tE19Flash_kernel_traitsILi32ELi64ELi128ELi4ES3_EELb1ELb0ELb1ELb0ELb0ELb1ELb1ELb1EEEvNS_16Flash_fwd_paramsE,"",@"SHT_CUDA_INFO"
	.sectionflags	@""
	.align	4


	//----- nvinfo : EIATTR_CUDA_API_VERSION
	.align		4
        /*0000*/ 	.byte	0x04, 0x37
        /*0002*/ 	.short	(.L_1924 - .L_1923)
.L_1923:
        /*0004*/ 	.word	0x00000082


	//----- nvinfo : EIATTR_KPARAM_INFO
	.align		4
.L_1924:
        /*0008*/ 	.byte	0x04, 0x17
        /*000a*/ 	.short	(.L_1926 - .L_1925)
.L_1925:
        /*000c*/ 	.word	0x00000000
        /*0010*/ 	.short	0x0000
        /*0012*/ 	.short	0x0000
        /*0014*/ 	.byte	0x00, 0xf0, 0x41, 0x07


	//----- nvinfo : EIATTR_SPARSE_MMA_MASK
	.align		4
.L_1926:
        /*0018*/ 	.byte	0x03, 0x50
        /*001a*/ 	.short	0x0000


	//----- nvinfo : EIATTR_MAXREG_COUNT
	.align		4
        /*001c*/ 	.byte	0x03, 0x1b
        /*001e*/ 	.short	0x00ff


	//----- nvinfo : EIATTR_NUM_BARRIERS
	.align		4
        /*0020*/ 	.byte	0x02, 0x4c
        /*0022*/ 	.byte	0x01
	.zero		1


	//----- nvinfo : EIATTR_MERCURY_ISA_VERSION
	.align		4
        /*0024*/ 	.byte	0x03, 0x5f
        /*0026*/ 	.short	0x0101


	//----- nvinfo : EIATTR_COOP_GROUP_MASK_REGIDS
	.align		4
        /*0028*/ 	.byte	0x04, 0x29
        /*002a*/ 	.short	(.L_1928 - .L_1927)


	//   ....[0]....
.L_1927:
        /*002c*/ 	.word	0xffffffff


	//   ....[1]....
        /*0030*/ 	.word	0xffffffff


	//   ....[2]....
        /*0034*/ 	.word	0xffffffff


	//   ....[3]....
        /*0038*/ 	.word	0xffffffff


	//   ....[4]....
        /*003c*/ 	.word	0xffffffff


	//   ....[5]....
        /*0040*/ 	.word	0xffffffff


	//   ....[6]....
        /*0044*/ 	.word	0xffffffff


	//   ....[7]....
        /*0048*/ 	.word	0xffffffff


	//   ....[8]....
        /*004c*/ 	.word	0xffffffff


	//   ....[9]....
        /*0050*/ 	.word	0xffffffff


	//   ....[10]....
        /*0054*/ 	.word	0xffffffff


	//   ....[11]....
        /*0058*/ 	.word	0xffffffff


	//   ....[12]....
        /*005c*/ 	.word	0xffffffff


	//   ....[13]....
        /*0060*/ 	.word	0xffffffff


	//   ....[14]....
        /*0064*/ 	.word	0xffffffff


	//   ....[15]....
        /*0068*/ 	.word	0xffffffff


	//----- nvinfo : EIATTR_COOP_GROUP_INSTR_OFFSETS
	.align		4
.L_1928:
        /*006c*/ 	.byte	0x04, 0x28
        /*006e*/ 	.short	(.L_1930 - .L_1929)


	//   ....[0]....
.L_1929:
        /*0070*/ 	.word	0x0000a2b0


	//   ....[1]....
        /*0074*/ 	.word	0x0000a2d0


	//   ....[2]....
        /*0078*/ 	.word	0x0000a830


	//   ....[3]....
        /*007c*/ 	.word	0x0000a890


	//   ....[4]....
        /*0080*/ 	.word	0x0000e470


	//   ....[5]....
        /*0084*/ 	.word	0x0000e490


	//   ....[6]....
        /*0088*/ 	.word	0x0000e850


	//   ....[7]....
        /*008c*/ 	.word	0x0000e8d0


	//   ....[8]....
        /*0090*/ 	.word	0x00011d90


	//   ....[9]....
        /*0094*/ 	.word	0x00011f20


	//   ....[10]....
        /*0098*/ 	.word	0x00011f30


	//   ....[11]....
        /*009c*/ 	.word	0x00011f60


	//   ....[12]....
        /*00a0*/ 	.word	0x00013270


	//   ....[13]....
        /*00a4*/ 	.word	0x000132b0


	//   ....[14]....
        /*00a8*/ 	.word	0x00013350


	//   ....[15]....
        /*00ac*/ 	.word	0x00013360


	//----- nvinfo : EIATTR_EXIT_INSTR_OFFSETS
	.align		4
.L_1930:
        /*00b0*/ 	.byte	0x04, 0x1c
        /*00b2*/ 	.short	(.L_1932 - .L_1931)


	//   ....[0]....
.L_1931:
        /*00b4*/ 	.word	0x00000440


	//   ....[1]....
        /*00b8*/ 	.word	0x00000b10


	//   ....[2]....
        /*00bc*/ 	.word	0x00000b40


	//   ....[3]....
        /*00c0*/ 	.word	0x00013d40


	//   ....[4]....
        /*00c4*/ 	.word	0x00013d60


	//----- nvinfo : EIATTR_CRS_STACK_SIZE
	.align		4
.L_1932:
        /*00c8*/ 	.byte	0x04, 0x1e
        /*00ca*/ 	.short	(.L_1934 - .L_1933)
.L_1933:
        /*00cc*/ 	.word	0x00000000


	//----- nvinfo : EIATTR_CBANK_PARAM_SIZE
	.align		4
.L_1934:
        /*00d0*/ 	.byte	0x03, 0x19
        /*00d2*/ 	.short	0x01d0


	//----- nvinfo : EIATTR_PARAM_CBANK
	.align		4
        /*00d4*/ 	.byte	0x04, 0x0a
        /*00d6*/ 	.short	(.L_1936 - .L_1935)
	.align		4
.L_1935:
        /*00d8*/ 	.word	index@(.nv.constant0._ZN5flash24flash_fwd_splitkv_kernelI23Flash_fwd_kernel_traitsILi32ELi64ELi128ELi4ELb0ELb0EN7cutlass10bfloat16_tE19Flash_kernel_traitsILi32ELi64ELi128ELi4ES3_EELb1ELb0ELb1ELb0ELb0ELb1ELb1ELb1EEEvNS_16Flash_fwd_paramsE)
        /*00dc*/ 	.short	0x0210
        /*00de*/ 	.short	0x01d0


	//----- nvinfo : EIATTR_SW_WAR
	.align		4
.L_1936:
        /*00e0*/ 	.byte	0x04, 0x36
        /*00e2*/ 	.short	(.L_1938 - .L_1937)
.L_1937:
        /*00e4*/ 	.word	0x00000008
.L_1938:


//--------------------- .nv.callgraph             --------------------------
	.section	.nv.callgraph,"",@"SHT_CUDA_CALLGRAPH"
	.align	4
	.sectionentsize	8
	.align		4
        /*0000*/ 	.word	0x00000000
	.align		4
        /*0004*/ 	.word	0xffffffff
	.align		4
        /*0008*/ 	.word	0x00000000
	.align		4
        /*000c*/ 	.word	0xfffffffe
	.align		4
        /*0010*/ 	.word	0x00000000
	.align		4
        /*0014*/ 	.word	0xfffffffd
	.align		4
        /*0018*/ 	.word	0x00000000
	.align		4
        /*001c*/ 	.word	0xfffffffc


//--------------------- .nv.constant4             --------------------------
	.section	.nv.constant4,"a",@progbits
	.align	8
	.align		8
.nv.constant4:
        /*0000*/ 	.dword	_ZN78_INTERNAL_248877fc_42_flash_fwd_split_hdim32_bf16_causal_sm80_cu_0106449f_29384cuda3std3__45__cpo5beginE
	.align		8
        /*0008*/ 	.dword	_ZN78_INTERNAL_248877fc_42_flash_fwd_split_hdim32_bf16_causal_sm80_cu_0106449f_29384cuda3std3__45__cpo3endE
	.align		8
        /*0010*/ 	.dword	_ZN78_INTERNAL_248877fc_42_flash_fwd_split_hdim32_bf16_causal_sm80_cu_0106449f_29384cuda3std3__45__cpo6cbeginE
	.align		8
        /*0018*/ 	.dword	_ZN78_INTERNAL_248877fc_42_flash_fwd_split_hdim32_bf16_causal_sm80_cu_0106449f_29384cuda3std3__45__cpo4cendE
	.align		8
        /*0020*/ 	.dword	_ZN78_INTERNAL_248877fc_42_flash_fwd_split_hdim32_bf16_causal_sm80_cu_0106449f_29384cuda3std3__480_GLOBAL__N__248877fc_42_flash_fwd_split_hdim32_bf16_causal_sm80_cu_0106449f_29386ignoreE
	.align		8
        /*0028*/ 	.dword	_ZN78_INTERNAL_248877fc_42_flash_fwd_split_hdim32_bf16_causal_sm80_cu_0106449f_29384cuda3std3__419piecewise_constructE
	.align		8
        /*0030*/ 	.dword	_ZN78_INTERNAL_248877fc_42_flash_fwd_split_hdim32_bf16_causal_sm80_cu_0106449f_29384cuda3std3__48in_placeE
	.align		8
        /*0038*/ 	.dword	_ZN78_INTERNAL_248877fc_42_flash_fwd_split_hdim32_bf16_causal_sm80_cu_0106449f_29384cuda3std6ranges3__45__cpo4swapE
	.align		8
        /*0040*/ 	.dword	_ZN78_INTERNAL_248877fc_42_flash_fwd_split_hdim32_bf16_causal_sm80_cu_0106449f_29384cuda3std6ranges3__45__cpo9iter_moveE
	.align		8
        /*0048*/ 	.dword	_ZN78_INTERNAL_248877fc_42_flash_fwd_split_hdim32_bf16_causal_sm80_cu_0106449f_29384cute7productE
	.align		8
        /*0050*/ 	.dword	_ZN78_INTERNAL_248877fc_42_flash_fwd_split_hdim32_bf16_causal_sm80_cu_0106449f_29384cute1_E


//--------------------- .text._ZN5flash32flash_fwd_splitkv_combine_kernelI23Flash_fwd_kernel_traitsILi32ELi64ELi256ELi4ELb0ELb0EN7cutlass10bfloat16_tE19Flash_kernel_traitsILi32ELi64ELi256ELi4ES3_EELi16ELi7ELb0EEEvNS_16Flash_fwd_paramsE --------------------------
	.section	.text._ZN5flash32flash_fwd_splitkv_combine_kernelI23Flash_fwd_kernel_traitsILi32ELi64ELi256ELi4ELb0ELb0EN7cutlass10bfloat16_tE19Flash_kernel_traitsILi32ELi64ELi256ELi4ES3_EELi16ELi7ELb0EEEvNS_16Flash_fwd_paramsE,"ax",@progbits
	.align	128
        .global         _ZN5flash32flash_fwd_splitkv_combine_kernelI23Flash_fwd_kernel_traitsILi32ELi64ELi256ELi4ELb0ELb0EN7cutlass10bfloat16_tE19Flash_kernel_traitsILi32ELi64ELi256ELi4ES3_EELi16ELi7ELb0EEEvNS_16Flash_fwd_paramsE
        .type           _ZN5flash32flash_fwd_splitkv_combine_kernelI23Flash_fwd_kernel_traitsILi32ELi64ELi256ELi4ELb0ELb0EN7cutlass10bfloat16_tE19Flash_kernel_traitsILi32ELi64ELi256ELi4ES3_EELi16ELi7ELb0EEEvNS_16Flash_fwd_paramsE,@function
        .size           _ZN5flash32flash_fwd_splitkv_combine_kernelI23Flash_fwd_kernel_traitsILi32ELi64ELi256ELi4ELb0ELb0EN7cutlass10bfloat16_tE19Flash_kernel_traitsILi32ELi64ELi256ELi4ES3_EELi16ELi7ELb0EEEvNS_16Flash_fwd_paramsE,(.L_x_5276 - _ZN5flash32flash_fwd_splitkv_combine_kernelI23Flash_fwd_kernel_traitsILi32ELi64ELi256ELi4ELb0ELb0EN7cutlass10bfloat16_tE19Flash_kernel_traitsILi32ELi64ELi256ELi4ES3_EELi16ELi7ELb0EEEvNS_16Flash_fwd_paramsE)
        .other          _ZN5flash32flash_fwd_splitkv_combine_kernelI23Flash_fwd_kernel_traitsILi32ELi64ELi256ELi4ELb0ELb0EN7cutlass10bfloat16_tE19Flash_kernel_traitsILi32ELi64ELi256ELi4ES3_EELi16ELi7ELb0EEEvNS_16Flash_fwd_paramsE,@"STO_CUDA_ENTRY STV_DEFAULT"
_ZN5flash32flash_fwd_splitkv_combine_kernelI23Flash_fwd_kernel_traitsILi32ELi64ELi256ELi4ELb0ELb0EN7cutlass10bfloat16_tE19Flash_kernel_traitsILi32ELi64ELi256ELi4ES3_EELi16ELi7ELb0EEEvNS_16Flash_fwd_paramsE:
.text._ZN5flash32flash_fwd_splitkv_combine_kernelI23Flash_fwd_kernel_traitsILi32ELi64ELi256ELi4ELb0ELb0EN7cutlass10bfloat16_tE19Flash_kernel_traitsILi32ELi64ELi256ELi4ES3_EELi16ELi7ELb0EEEvNS_16Flash_fwd_paramsE:
[----:B------:R-:W-:Y:S08]  /*0000*/  LDC R1, c[0x0][0x28] ;  /* 0x00000a00ff017b82 */ /* 0x000ff00000000800 */
[----:B------:R-:W0:Y:S01]  /*0010*/  LDC.64 R2, c[0x0][0x2c0] ;  /* 0x0000b000ff027b82 */ /* 0x000e220000000a00 */
[----:B------:R-:W-:-:S07]  /*0020*/  ULDC UR5, c[0x0][0x270] ;  /* 0x00009c0000057ab9 */ /* 0x000fce0000000800 */
[----:B------:R-:W1:Y:S01]  /*0030*/  S2UR UR7, SR_CTAID.X ;  /* 0x00000000000779c3 */ /* 0x000e620000002500 */
[----:B0-----:R-:W-:Y:S01]  /*0040*/  IMAD R2, R2, UR5, RZ ;  /* 0x0000000502027c24 */ /* 0x001fe2000f8e02ff */
[----:B------:R-:W-:-:S03]  /*0050*/  USHF.R.S32.HI UR5, URZ, 0x1f, UR5 ;  /* 0x0000001f3f057899 */ /* 0x000fc60008011405 */
[----:B------:R-:W-:Y:S01]  /*0060*/  IMAD R12, R2, R3, RZ ;  /* 0x00000003020c7224 */ /* 0x000fe200078e02ff */
[----:B------:R-:W-:Y:S01]  /*0070*/  SHF.R.S32.HI R2, RZ, 0x1f, R3 ;  /* 0x0000001fff027819 */ /* 0x000fe20000011403 */
[----:B-1----:R-:W-:-:S03]  /*0080*/  USHF.L.U32 UR7, UR7, 0x4, URZ ;  /* 0x0000000407077899 */ /* 0x002fc6000800063f */
[----:B------:R-:W-:Y:S02]  /*0090*/  ISETP.LT.U32.AND P0, PT, R12, R3, PT ;  /* 0x000000030c00720c */ /* 0x000fe40003f01070 */
[----:B------:R-:W-:Y:S01]  /*00a0*/  SHF.R.S32.HI R5, RZ, 0x1f, R12 ;  /* 0x0000001fff057819 */ /* 0x000fe2000001140c */
[----:B------:R-:W-:-:S03]  /*00b0*/  USHF.R.S32.HI UR6, URZ, 0x1f, UR7 ;  /* 0x0000001f3f067899 */ /* 0x000fc60008011407 */
[----:B------:R-:W-:-:S04]  /*00c0*/  ISETP.LT.AND.EX P0, PT, R5, R2, PT, P0 ;  /* 0x000000020500720c */ /* 0x000fc80003f01300 */
[C---:B------:R-:W-:Y:S02]  /*00d0*/  SEL R2, R5.reuse, R2, P0 ;  /* 0x0000000205027207 */ /* 0x040fe40000000000 */
[----:B------:R-:W-:Y:S02]  /*00e0*/  SEL R48, R12, R3, P0 ;  /* 0x000000030c307207 */ /* 0x000fe40000000000 */
[----:B------:R-:W-:-:S04]  /*00f0*/  LOP3.LUT R0, R5, R2, RZ, 0xfc, !PT ;  /* 0x0000000205007212 */ /* 0x000fc800078efcff */
[----:B------:R-:W-:-:S13]  /*0100*/  ISETP.NE.U32.AND P1, PT, R0, RZ, PT ;  /* 0x000000ff0000720c */ /* 0x000fda0003f25070 */
[----:B------:R-:W-:Y:S05]  /*0110*/  @!P1 BRA `(.L_x_0) ;  /* 0x0000000000249947 */ /* 0x000fea0003800000 */
[----:B------:R-:W-:Y:S01]  /*0120*/  IMAD.MOV.U32 R27, RZ, RZ, R12 ;  /* 0x000000ffff1b7224 */ /* 0x000fe200078e000c */
[----:B------:R-:W-:Y:S01]  /*0130*/  MOV R25, R48 ;  /* 0x0000003000197202 */ /* 0x000fe20000000f00 */
[----:B------:R-:W-:Y:S01]  /*0140*/  IMAD.MOV.U32 R19, RZ, RZ, R5 ;  /* 0x000000ffff137224 */ /* 0x000fe200078e0005 */
[----:B------:R-:W-:Y:S02]  /*0150*/  MOV R24, R2 ;  /* 0x0000000200187202 */ /* 0x000fe40000000f00 */
[----:B------:R-:W-:Y:S02]  /*0160*/  MOV R23, 0x180 ;  /* 0x0000018000177802 */ /* 0x000fe40000000f00 */
[----:B------:R-:W-:Y:S05]  /*0170*/  CALL.REL.NOINC `($__internal_0_$__cuda_sm20_div_s64) ;  /* 0x0000005c00807944 */ /* 0x000fea0003c00000 */
[----:B------:R-:W-:Y:S02]  /*0180*/  MOV R8, R0 ;  /* 0x0000000000087202 */ /* 0x000fe40000000f00 */
[----:B------:R-:W-:Y:S01]  /*0190*/  MOV R9, R25 ;  /* 0x0000001900097202 */ /* 0x000fe20000000f00 */
[----:B------:R-:W-:Y:S06]  /*01a0*/  BRA `(.L_x_1) ;  /* 0x00000000004c7947 */ /* 0x000fec0003800000 */
.L_x_0:
[----:B------:R-:W0:Y:S01]  /*01b0*/  I2F.U32.RP R6, R48 ;  /* 0x0000003000067306 */ /* 0x000e220000209000 */
[----:B------:R-:W-:Y:S02]  /*01c0*/  ISETP.NE.U32.AND P0, PT, R48, RZ, PT ;  /* 0x000000ff3000720c */ /* 0x000fe40003f05070 */
[----:B------:R-:W-:-:S05]  /*01d0*/  MOV R9, RZ ;  /* 0x000000ff00097202 */ /* 0x000fca0000000f00 */
[----:B0-----:R-:W0:Y:S02]  /*01e0*/  MUFU.RCP R6, R6 ;  /* 0x0000000600067308 */ /* 0x001e240000001000 */
[----:B0-----:R-:W-:-:S06]  /*01f0*/  VIADD R6, R6, 0xffffffe ;  /* 0x0ffffffe06067836 */ /* 0x001fcc0000000000 */
[----:B------:R0:W1:Y:S02]  /*0200*/  F2I.FTZ.U32.TRUNC.NTZ R7, R6 ;  /* 0x0000000600077305 */ /* 0x000064000021f000 */
[----:B0-----:R-:W-:Y:S01]  /*0210*/  HFMA2.MMA R6, -RZ, RZ, 0, 0 ;  /* 0x00000000ff067435 */ /* 0x001fe200000001ff */
[----:B-1----:R-:W-:-:S04]  /*0220*/  IMAD.MOV R0, RZ, RZ, -R7 ;  /* 0x000000ffff007224 */ /* 0x002fc800078e0a07 */
[----:B------:R-:W-:-:S05]  /*0230*/  IMAD R0, R0, R48, RZ ;  /* 0x0000003000007224 */ /* 0x000fca00078e02ff */
[----:B------:R-:W-:-:S06]  /*0240*/  IMAD.HI.U32 R0, R7, R0, R6 ;  /* 0x0000000007007227 */ /* 0x000fcc00078e0006 */
[----:B------:R-:W-:-:S04]  /*0250*/  IMAD.HI.U32 R8, R0, R12, RZ ;  /* 0x0000000c00087227 */ /* 0x000fc800078e00ff */
[----:B------:R-:W-:-:S04]  /*0260*/  IMAD.MOV R0, RZ, RZ, -R8 ;  /* 0x000000ffff007224 */ /* 0x000fc800078e0a08 */
[----:B------:R-:W-:-:S05]  /*0270*/  IMAD R0, R48, R0, R12 ;  /* 0x0000000030007224 */ /* 0x000fca00078e020c */
[----:B------:R-:W-:-:S13]  /*0280*/  ISETP.GE.U32.AND P2, PT, R0, R48, PT ;  /* 0x000000300000720c */ /* 0x000fda0003f46070 */
[----:B------:R-:W-:Y:S01]  /*0290*/  @P2 IADD3 R0, R0, -R48, RZ ;  /* 0x8000003000002210 */ /* 0x000fe20007ffe0ff */
[----:B------:R-:W-:-:S03]  /*02a0*/  @P2 VIADD R8, R8, 0x1 ;  /* 0x0000000108082836 */ /* 0x000fc60000000000 */
[----:B------:R-:W-:-:S13]  /*02b0*/  ISETP.GE.U32.AND P1, PT, R0, R48, PT ;  /* 0x000000300000720c */ /* 0x000fda0003f26070 */
[----:B------:R-:W-:Y:S02]  /*02c0*/  @P1 IADD3 R8, R8, 0x1, RZ ;  /* 0x0000000108081810 */ /* 0x000fe40007ffe0ff */
[----:B------:R-:W-:-:S07]  /*02d0*/  @!P0 LOP3.LUT R8, RZ, R48, RZ, 0x33, !PT ;  /* 0x00000030ff088212 */ /* 0x000fce00078e33ff */
.L_x_1:
[----:B------:R-:W-:Y:S01]  /*02e0*/  ULDC UR4, c[0x0][0x270] ;  /* 0x00009c0000047ab9 */ /* 0x000fe20000000800 */
[----:B------:R-:W-:Y:S01]  /*02f0*/  BSSY B0, `(.L_x_2) ;  /* 0x0000025000007945 */ /* 0x000fe20003800000 */
[----:B------:R-:W-:-:S04]  /*0300*/  ISETP.LT.U32.AND P0, PT, R8, UR4, PT ;  /* 0x0000000408007c0c */ /* 0x000fc8000bf01070 */
[----:B------:R-:W-:-:S04]  /*0310*/  ISETP.LT.AND.EX P0, PT, R9, UR5, PT, P0 ;  /* 0x0000000509007c0c */ /* 0x000fc8000bf01300 */
[C---:B------:R-:W-:Y:S02]  /*0320*/  SEL R6, R9.reuse, UR5, P0 ;  /* 0x0000000509067c07 */ /* 0x040fe40008000000 */
[----:B------:R-:W-:Y:S02]  /*0330*/  SEL R7, R8, UR4, P0 ;  /* 0x0000000408077c07 */ /* 0x000fe40008000000 */
        /* <DEDUP_REMOVED lines=11> */
[----:B------:R-:W-:Y:S05]  /*03f0*/  BRA `(.L_x_4) ;  /* 0x0000000000507947 */ /* 0x000fea0003800000 */
.L_x_3:
[----:B------:R-:W0:Y:S01]  /*0400*/  I2F.U32.RP R10, R7 ;  /* 0x00000007000a7306 */ /* 0x000e220000209000 */
[----:B------:R-:W-:-:S07]  /*0410*/  ISETP.NE.U32.AND P0, PT, R7, RZ, PT ;  /* 0x000000ff0700720c */ /* 0x000fce0003f05070 */
[----:B0-----:R-:W0:Y:S02]  /*0420*/  MUFU.RCP R10, R10 ;  /* 0x0000000a000a7308 */ /* 0x001e240000001000 */
[----:B0-----:R-:W-:-:S06]  /*0430*/  IADD3 R10, R10, 0xffffffe, RZ ;  /* 0x0ffffffe0a0a7810 */ /* 0x001fcc0007ffe0ff */
[----:B------:R-:W0:Y:S02]  /*0440*/  F2I.FTZ.U32.TRUNC.NTZ R11, R10 ;  /* 0x0000000a000b7305 */ /* 0x000e24000021f000 */
[----:B0-----:R-:W-:Y:S01]  /*0450*/  IADD3 R0, RZ, -R11, RZ ;  /* 0x8000000bff007210 */ /* 0x001fe20007ffe0ff */
[----:B------:R-:W-:-:S04]  /*0460*/  IMAD.MOV.U32 R10, RZ, RZ, RZ ;  /* 0x000000ffff0a7224 */ /* 0x000fc800078e00ff */
[----:B------:R-:W-:-:S04]  /*0470*/  IMAD R0, R0, R7, RZ ;  /* 0x0000000700007224 */ /* 0x000fc800078e02ff */
[----:B------:R-:W-:-:S06]  /*0480*/  IMAD.HI.U32 R0, R11, R0, R10 ;  /* 0x000000000b007227 */ /* 0x000fcc00078e000a */
[----:B------:R-:W-:-:S05]  /*0490*/  IMAD.HI.U32 R9, R0, R8, RZ ;  /* 0x0000000800097227 */ /* 0x000fca00078e00ff */
[----:B------:R-:W-:-:S05]  /*04a0*/  IADD3 R0, -R9, RZ, RZ ;  /* 0x000000ff09007210 */ /* 0x000fca0007ffe1ff */
[----:B------:R-:W-:-:S05]  /*04b0*/  IMAD R0, R7, R0, R8 ;  /* 0x0000000007007224 */ /* 0x000fca00078e0208 */
[----:B------:R-:W-:-:S13]  /*04c0*/  ISETP.GE.U32.AND P2, PT, R0, R7, PT ;  /* 0x000000070000720c */ /* 0x000fda0003f46070 */
[----:B------:R-:W-:Y:S01]  /*04d0*/  @P2 IMAD.IADD R0, R0, 0x1, -R7 ;  /* 0x0000000100002824 */ /* 0x000fe200078e0a07 */
[----:B------:R-:W-:-:S04]  /*04e0*/  @P2 IADD3 R9, R9, 0x1, RZ ;  /* 0x0000000109092810 */ /* 0x000fc80007ffe0ff */
[----:B------:R-:W-:-:S13]  /*04f0*/  ISETP.GE.U32.AND P1, PT, R0, R7, PT ;  /* 0x000000070000720c */ /* 0x000fda0003f26070 */
[----:B------:R-:W-:Y:S01]  /*0500*/  @P1 VIADD R9, R9, 0x1 ;  /* 0x0000000109091836 */ /* 0x000fe20000000000 */
[----:B------:R-:W-:-:S04]  /*0510*/  @!P0 LOP3.LUT R9, RZ, R7, RZ, 0x33, !PT ;  /* 0x00000007ff098212 */ /* 0x000fc800078e33ff */
[----:B------:R-:W-:Y:S01]  /*0520*/  MOV R8, R9 ;  /* 0x0000000900087202 */ /* 0x000fe20000000f00 */
[----:B------:R-:W-:Y:S02]  /*0530*/  IMAD.MOV.U32 R9, RZ, RZ, RZ ;  /* 0x000000ffff097224 */ /* 0x000fe400078e00ff */
.L_x_4:
[----:B------:R-:W-:Y:S05]  /*0540*/  BSYNC B0 ;  /* 0x0000000000007941 */ /* 0x000fea0003800000 */
.L_x_2:
[----:B------:R-:W0:Y:S01]  /*0550*/  LDC R0, c[0x0][0x2c4] ;  /* 0x0000b100ff007b82 */ /* 0x000e220000000800 */
[----:B------:R-:W-:Y:S01]  /*0560*/  BSSY B0, `(.L_x_5) ;  /* 0x000004b000007945 */ /* 0x000fe20003800000 */
[----:B0-----:R-:W-:Y:S01]  /*0570*/  IABS R4, R0 ;  /* 0x0000000000047213 */ /* 0x001fe20000000000 */
[C---:B------:R-:W-:Y:S01]  /*0580*/  VIADD R3, R0.reuse, 0xffffffff ;  /* 0xffffffff00037836 */ /* 0x040fe20000000000 */
[----:B------:R-:W-:Y:S02]  /*0590*/  ISETP.NE.AND P3, PT, R0, RZ, PT ;  /* 0x000000ff0000720c */ /* 0x000fe40003f65270 */
[----:B------:R-:W0:Y:S01]  /*05a0*/  I2F.RP R14, R4 ;  /* 0x00000004000e7306 */ /* 0x000e220000209400 */
[----:B------:R-:W-:-:S05]  /*05b0*/  IMAD.IADD R10, R3, 0x1, R4 ;  /* 0x00000001030a7824 */ /* 0x000fca00078e0204 */
[----:B------:R-:W-:Y:S02]  /*05c0*/  IABS R11, R10 ;  /* 0x0000000a000b7213 */ /* 0x000fe40000000000 */
[----:B0-----:R-:W0:Y:S02]  /*05d0*/  MUFU.RCP R14, R14 ;  /* 0x0000000e000e7308 */ /* 0x001e240000001000 */
[----:B0-----:R-:W-:-:S06]  /*05e0*/  VIADD R14, R14, 0xffffffe ;  /* 0x0ffffffe0e0e7836 */ /* 0x001fcc0000000000 */
[----:B------:R-:W0:Y:S02]  /*05f0*/  F2I.FTZ.U32.TRUNC.NTZ R15, R14 ;  /* 0x0000000e000f7305 */ /* 0x000e24000021f000 */
[----:B0-----:R-:W-:Y:S02]  /*0600*/  IMAD.MOV R13, RZ, RZ, -R15 ;  /* 0x000000ffff0d7224 */ /* 0x001fe400078e0a0f */
[----:B------:R-:W-:Y:S02]  /*0610*/  IMAD.MOV.U32 R14, RZ, RZ, RZ ;  /* 0x000000ffff0e7224 */ /* 0x000fe400078e00ff */
[----:B------:R-:W-:-:S04]  /*0620*/  IMAD R13, R13, R4, RZ ;  /* 0x000000040d0d7224 */ /* 0x000fc800078e02ff */
[----:B------:R-:W-:-:S04]  /*0630*/  IMAD.HI.U32 R13, R15, R13, R14 ;  /* 0x0000000d0f0d7227 */ /* 0x000fc800078e000e */
[----:B------:R-:W-:-:S04]  /*0640*/  IMAD.MOV.U32 R14, RZ, RZ, R11 ;  /* 0x000000ffff0e7224 */ /* 0x000fc800078e000b */
[----:B------:R-:W-:-:S04]  /*0650*/  IMAD.HI.U32 R11, R13, R14, RZ ;  /* 0x0000000e0d0b7227 */ /* 0x000fc800078e00ff */
[----:B------:R-:W-:-:S04]  /*0660*/  IMAD.MOV R13, RZ, RZ, -R11 ;  /* 0x000000ffff0d7224 */ /* 0x000fc800078e0a0b */
[----:B------:R-:W-:-:S05]  /*0670*/  IMAD R13, R4, R13, R14 ;  /* 0x0000000d040d7224 */ /* 0x000fca00078e020e */
[----:B------:R-:W-:-:S13]  /*0680*/  ISETP.GT.U32.AND P1, PT, R4, R13, PT ;  /* 0x0000000d0400720c */ /* 0x000fda0003f24070 */
[----:B------:R-:W-:Y:S02]  /*0690*/  @!P1 IMAD.IADD R13, R13, 0x1, -R4 ;  /* 0x000000010d0d9824 */ /* 0x000fe400078e0a04 */
[----:B------:R-:W-:Y:S01]  /*06a0*/  @!P1 VIADD R11, R11, 0x1 ;  /* 0x000000010b0b9836 */ /* 0x000fe20000000000 */
[----:B------:R-:W-:Y:S02]  /*06b0*/  ISETP.NE.AND P1, PT, R0, RZ, PT ;  /* 0x000000ff0000720c */ /* 0x000fe40003f25270 */
[-C--:B------:R-:W-:Y:S02]  /*06c0*/  ISETP.GE.U32.AND P2, PT, R13, R4.reuse, PT ;  /* 0x000000040d00720c */ /* 0x080fe40003f46070 */
[C---:B------:R-:W-:Y:S02]  /*06d0*/  LOP3.LUT R13, R10.reuse, R4, RZ, 0x3c, !PT ;  /* 0x000000040a0d7212 */ /* 0x040fe400078e3cff */
[----:B------:R-:W-:Y:S02]  /*06e0*/  LOP3.LUT R10, R10, R0, RZ, 0x3c, !PT ;  /* 0x000000000a0a7212 */ /* 0x000fe400078e3cff */
[----:B------:R-:W-:-:S07]  /*06f0*/  ISETP.GE.AND P0, PT, R13, RZ, PT ;  /* 0x000000ff0d00720c */ /* 0x000fce0003f06270 */
[----:B------:R-:W-:Y:S01]  /*0700*/  @P2 VIADD R11, R11, 0x1 ;  /* 0x000000010b0b2836 */ /* 0x000fe20000000000 */
[----:B------:R-:W-:-:S03]  /*0710*/  ISETP.GT.AND P2, PT, R0, RZ, PT ;  /* 0x000000ff0000720c */ /* 0x000fc60003f44270 */
[--C-:B------:R-:W-:Y:S02]  /*0720*/  IMAD.MOV.U32 R18, RZ, RZ, R11.reuse ;  /* 0x000000ffff127224 */ /* 0x100fe400078e000b */
[----:B------:R-:W-:Y:S01]  /*0730*/  IMAD.MOV.U32 R13, RZ, RZ, R11 ;  /* 0x000000ffff0d7224 */ /* 0x000fe200078e000b */
[----:B------:R-:W-:Y:S01]  /*0740*/  SHF.R.S32.HI R11, RZ, 0x1f, R0 ;  /* 0x0000001fff0b7819 */ /* 0x000fe20000011400 */
[----:B------:R-:W-:Y:S01]  /*0750*/  @!P0 IMAD.MOV R18, RZ, RZ, -R18 ;  /* 0x000000ffff128224 */ /* 0x000fe200078e0a12 */
[----:B------:R-:W-:Y:S02]  /*0760*/  @!P1 LOP3.LUT R18, RZ, R4, RZ, 0x33, !PT ;  /* 0x00000004ff129212 */ /* 0x000fe400078e33ff */
[----:B------:R-:W-:Y:S02]  /*0770*/  ISETP.GE.AND P1, PT, R10, RZ, PT ;  /* 0x000000ff0a00720c */ /* 0x000fe40003f26270 */
[----:B------:R-:W-:Y:S02]  /*0780*/  ISETP.LT.U32.AND P0, PT, R7, R18, PT ;  /* 0x000000120700720c */ /* 0x000fe40003f01070 */
[----:B------:R-:W-:-:S02]  /*0790*/  SHF.R.S32.HI R17, RZ, 0x1f, R18 ;  /* 0x0000001fff117819 */ /* 0x000fc40000011412 */
[----:B------:R-:W-:Y:S01]  /*07a0*/  LEA.HI.SX32 R10, R0, 0x1, 0x1 ;  /* 0x00000001000a7811 */ /* 0x000fe200078f0aff */
[----:B------:R-:W-:Y:S01]  /*07b0*/  @!P2 IMAD.MOV R10, RZ, RZ, R11 ;  /* 0x000000ffff0aa224 */ /* 0x000fe200078e020b */
[----:B------:R-:W-:-:S04]  /*07c0*/  ISETP.LT.AND.EX P0, PT, R6, R17, PT, P0 ;  /* 0x000000110600720c */ /* 0x000fc80003f01300 */
[C---:B------:R-:W-:Y:S01]  /*07d0*/  SEL R17, R6.reuse, R17, P0 ;  /* 0x0000001106117207 */ /* 0x040fe20000000000 */
[----:B------:R-:W-:Y:S01]  /*07e0*/  @!P1 IMAD.MOV R13, RZ, RZ, -R13 ;  /* 0x000000ffff0d9224 */ /* 0x000fe200078e0a0d */
[----:B------:R-:W-:Y:S02]  /*07f0*/  @!P3 LOP3.LUT R13, RZ, R0, RZ, 0x33, !PT ;  /* 0x00000000ff0db212 */ /* 0x000fe400078e33ff */
[----:B------:R-:W-:Y:S02]  /*0800*/  LOP3.LUT R4, R6, R17, RZ, 0xfc, !PT ;  /* 0x0000001106047212 */ /* 0x000fe400078efcff */
[----:B------:R-:W-:Y:S02]  /*0810*/  SEL R18, R7, R18, P0 ;  /* 0x0000001207127207 */ /* 0x000fe40000000000 */
[----:B------:R-:W-:Y:S01]  /*0820*/  ISETP.NE.U32.AND P1, PT, R4, RZ, PT ;  /* 0x000000ff0400720c */ /* 0x000fe20003f25070 */
[----:B------:R-:W-:-:S12]  /*0830*/  IMAD R4, R13, R10, RZ ;  /* 0x0000000a0d047224 */ /* 0x000fd800078e02ff */
        /* <DEDUP_REMOVED lines=10> */
.L_x_6:
        /* <DEDUP_REMOVED lines=18> */
[----:B------:R-:W-:Y:S02]  /*0a00*/  @!P0 LOP3.LUT R30, RZ, R18, RZ, 0x33, !PT ;  /* 0x00000012ff1e8212 */ /* 0x000fe400078e33ff */
.L_x_7:
[----:B------:R-:W-:Y:S05]  /*0a10*/  BSYNC B0 ;  /* 0x0000000000007941 */ /* 0x000fea0003800000 */
.L_x_5:
[----:B------:R-:W0:Y:S01]  /*0a20*/  LDC R0, c[0x0][0x2c4] ;  /* 0x0000b100ff007b82 */ /* 0x000e220000000800 */
[----:B------:R-:W-:Y:S01]  /*0a30*/  ULDC UR5, c[0x0][0x270] ;  /* 0x00009c0000057ab9 */ /* 0x000fe20000000800 */
[-C--:B------:R-:W-:Y:S01]  /*0a40*/  IABS R10, R4.reuse ;  /* 0x00000004000a7213 */ /* 0x080fe20000000000 */
[----:B------:R-:W-:Y:S01]  /*0a50*/  IMAD.MOV.U32 R22, RZ, RZ, RZ ;  /* 0x000000ffff167224 */ /* 0x000fe200078e00ff */
[----:B------:R-:W-:Y:S01]  /*0a60*/  IABS R15, R4 ;  /* 0x00000004000f7213 */ /* 0x000fe20000000000 */
[----:B------:R-:W1:Y:S01]  /*0a70*/  S2R R47, SR_TID.X ;  /* 0x00000000002f7919 */ /* 0x000e620000002100 */
[----:B------:R-:W2:Y:S01]  /*0a80*/  I2F.RP R6, R10 ;  /* 0x0000000a00067306 */ /* 0x000ea20000209400 */
[----:B------:R-:W-:Y:S02]  /*0a90*/  BSSY B0, `(.L_x_8) ;  /* 0x0000076000007945 */ /* 0x000fe40003800000 */
[----:B------:R-:W-:-:S05]  /*0aa0*/  IMAD.MOV R15, RZ, RZ, -R15 ;  /* 0x000000ffff0f7224 */ /* 0x000fca00078e0a0f */
[----:B--2---:R-:W2:Y:S01]  /*0ab0*/  MUFU.RCP R6, R6 ;  /* 0x0000000600067308 */ /* 0x004ea20000001000 */
[----:B0-----:R-:W-:Y:S01]  /*0ac0*/  IMAD R7, R0, UR5, RZ ;  /* 0x0000000500077c24 */ /* 0x001fe2000f8e02ff */
[----:B------:R-:W-:Y:S01]  /*0ad0*/  IABS R11, R0 ;  /* 0x00000000000b7213 */ /* 0x000fe20000000000 */
[----:B------:R-:W-:-:S03]  /*0ae0*/  UIADD3 UR5, UR5, -0x1, URZ ;  /* 0xffffffff05057890 */ /* 0x000fc6000fffe03f */
[-C--:B------:R-:W-:Y:S02]  /*0af0*/  IABS R13, R7.reuse ;  /* 0x00000007000d7213 */ /* 0x080fe40000000000 */
[----:B------:R-:W0:Y:S01]  /*0b00*/  I2F.RP R24, R11 ;  /* 0x0000000b00187306 */ /* 0x000e220000209400 */
[----:B------:R-:W-:Y:S02]  /*0b10*/  IABS R19, R7 ;  /* 0x0000000700137213 */ /* 0x000fe40000000000 */
[----:B------:R-:W-:-:S03]  /*0b20*/  ISETP.NE.AND P5, PT, R7, RZ, PT ;  /* 0x000000ff0700720c */ /* 0x000fc60003fa5270 */
[----:B------:R-:W-:Y:S02]  /*0b30*/  IMAD.MOV R19, RZ, RZ, -R19 ;  /* 0x000000ffff137224 */ /* 0x000fe400078e0a13 */
[----:B------:R-:W3:Y:S01]  /*0b40*/  I2F.RP R26, R13 ;  /* 0x0000000d001a7306 */ /* 0x000ee20000209400 */
[----:B--2---:R-:W-:-:S07]  /*0b50*/  VIADD R6, R6, 0xffffffe ;  /* 0x0ffffffe06067836 */ /* 0x004fce0000000000 */
[----:B0-----:R-:W0:Y:S08]  /*0b60*/  MUFU.RCP R24, R24 ;  /* 0x0000001800187308 */ /* 0x001e300000001000 */
[----:B---3--:R-:W2:Y:S08]  /*0b70*/  MUFU.RCP R26, R26 ;  /* 0x0000001a001a7308 */ /* 0x008eb00000001000 */
[----:B------:R-:W3:Y:S01]  /*0b80*/  F2I.FTZ.U32.TRUNC.NTZ R23, R6 ;  /* 0x0000000600177305 */ /* 0x000ee2000021f000 */
[----:B0-----:R-:W-:-:S07]  /*0b90*/  VIADD R24, R24, 0xffffffe ;  /* 0x0ffffffe18187836 */ /* 0x001fce0000000000 */
[----:B------:R-:W0:Y:S01]  /*0ba0*/  F2I.FTZ.U32.TRUNC.NTZ R25, R24 ;  /* 0x0000001800197305 */ /* 0x000e22000021f000 */
[----:B--2---:R-:W-:Y:S02]  /*0bb0*/  VIADD R26, R26, 0xffffffe ;  /* 0x0ffffffe1a1a7836 */ /* 0x004fe40000000000 */
[----:B---3--:R-:W-:-:S05]  /*0bc0*/  IMAD.MOV R14, RZ, RZ, -R23 ;  /* 0x000000ffff0e7224 */ /* 0x008fca00078e0a17 */
[----:B------:R-:W2:Y:S01]  /*0bd0*/  F2I.FTZ.U32.TRUNC.NTZ R27, R26 ;  /* 0x0000001a001b7305 */ /* 0x000ea2000021f000 */
[----:B------:R-:W-:Y:S02]  /*0be0*/  VIADD R6, R10, UR5 ;  /* 0x000000050a067c36 */ /* 0x000fe40008000000 */
[----:B------:R-:W-:-:S03]  /*0bf0*/  IMAD R14, R14, R10, RZ ;  /* 0x0000000a0e0e7224 */ /* 0x000fc600078e02ff */
[----:B------:R-:W-:Y:S01]  /*0c00*/  IABS R16, R6 ;  /* 0x0000000600107213 */ /* 0x000fe20000000000 */
[----:B------:R-:W-:-:S04]  /*0c10*/  IMAD.HI.U32 R14, R23, R14, R22 ;  /* 0x0000000e170e7227 */ /* 0x000fc800078e0016 */
[----:B------:R-:W-:Y:S02]  /*0c20*/  IMAD.IADD R22, R3, 0x1, R13 ;  /* 0x0000000103167824 */ /* 0x000fe400078e020d */
[----:B0-----:R-:W-:Y:S02]  /*0c30*/  IMAD.MOV R3, RZ, RZ, -R25 ;  /* 0x000000ffff037224 */ /* 0x001fe400078e0a19 */
[----:B--2---:R-:W-:Y:S01]  /*0c40*/  IMAD.MOV R21, RZ, RZ, -R27 ;  /* 0x000000ffff157224 */ /* 0x004fe200078e0a1b */
[----:B------:R-:W-:Y:S01]  /*0c50*/  IABS R20, R22 ;  /* 0x0000001600147213 */ /* 0x000fe20000000000 */
[----:B------:R-:W-:Y:S02]  /*0c60*/  IMAD.MOV.U32 R26, RZ, RZ, RZ ;  /* 0x000000ffff1a7224 */ /* 0x000fe400078e00ff */
[----:B------:R-:W-:Y:S02]  /*0c70*/  IMAD R21, R21, R13, RZ ;  /* 0x0000000d15157224 */ /* 0x000fe400078e02ff */
[----:B------:R-:W-:-:S02]  /*0c80*/  IMAD R3, R3, R11, RZ ;  /* 0x0000000b03037224 */ /* 0x000fc400078e02ff */
[----:B------:R-:W-:-:S04]  /*0c90*/  IMAD.HI.U32 R21, R27, R21, R26 ;  /* 0x000000151b157227 */ /* 0x000fc800078e001a */
[----:B------:R-:W-:Y:S02]  /*0ca0*/  IMAD.MOV.U32 R24, RZ, RZ, RZ ;  /* 0x000000ffff187224 */ /* 0x000fe400078e00ff */
[----:B------:R-:W-:-:S04]  /*0cb0*/  IMAD.HI.U32 R21, R21, R20, RZ ;  /* 0x0000001415157227 */ /* 0x000fc800078e00ff */
[----:B------:R-:W-:Y:S02]  /*0cc0*/  IMAD R19, R21, R19, R20 ;  /* 0x0000001315137224 */ /* 0x000fe400078e0214 */
[----:B------:R-:W-:-:S03]  /*0cd0*/  IMAD.HI.U32 R3, R25, R3, R24 ;  /* 0x0000000319037227 */ /* 0x000fc600078e0018 */
[----:B------:R-:W-:Y:S01]  /*0ce0*/  ISETP.GT.U32.AND P4, PT, R13, R19, PT ;  /* 0x000000130d00720c */ /* 0x000fe20003f84070 */
[----:B------:R-:W-:-:S04]  /*0cf0*/  IMAD.HI.U32 R14, R14, R16, RZ ;  /* 0x000000100e0e7227 */ /* 0x000fc800078e00ff */
[----:B------:R-:W-:-:S04]  /*0d00*/  IMAD.HI.U32 R3, R3, R20, RZ ;  /* 0x0000001403037227 */ /* 0x000fc800078e00ff */
[----:B------:R-:W-:Y:S01]  /*0d10*/  IMAD R16, R14, R15, R16 ;  /* 0x0000000f0e107224 */ /* 0x000fe200078e0210 */
[----:B------:R-:W-:-:S03]  /*0d20*/  IADD3 R15, -R3, RZ, RZ ;  /* 0x000000ff030f7210 */ /* 0x000fc60007ffe1ff */
[----:B------:R-:W-:Y:S01]  /*0d30*/  @!P4 IMAD.IADD R19, R19, 0x1, -R13 ;  /* 0x000000011313c824 */ /* 0x000fe200078e0a0d */
[----:B------:R-:W-:Y:S01]  /*0d40*/  ISETP.GT.U32.AND P3, PT, R10, R16, PT ;  /* 0x000000100a00720c */ /* 0x000fe20003f64070 */
[----:B------:R-:W-:Y:S02]  /*0d50*/  IMAD R15, R11, R15, R20 ;  /* 0x0000000f0b0f7224 */ /* 0x000fe400078e0214 */
[----:B------:R-:W-:Y:S01]  /*0d60*/  @!P4 VIADD R21, R21, 0x1 ;  /* 0x000000011515c836 */ /* 0x000fe20000000000 */
[-C--:B------:R-:W-:Y:S02]  /*0d70*/  ISETP.GE.U32.AND P2, PT, R19, R13.reuse, PT ;  /* 0x0000000d1300720c */ /* 0x080fe40003f46070 */
[----:B------:R-:W-:Y:S02]  /*0d80*/  LOP3.LUT R19, R22, R13, RZ, 0x3c, !PT ;  /* 0x0000000d16137212 */ /* 0x000fe400078e3cff */
[----:B------:R-:W-:Y:S02]  /*0d90*/  ISETP.GT.U32.AND P0, PT, R11, R15, PT ;  /* 0x0000000f0b00720c */ /* 0x000fe40003f04070 */
[----:B------:R-:W-:-:S02]  /*0da0*/  ISETP.GE.AND P1, PT, R19, RZ, PT ;  /* 0x000000ff1300720c */ /* 0x000fc40003f26270 */
[----:B------:R-:W-:Y:S01]  /*0db0*/  LOP3.LUT R22, R22, R0, RZ, 0x3c, !PT ;  /* 0x0000000016167212 */ /* 0x000fe200078e3cff */
[----:B------:R-:W-:Y:S02]  /*0dc0*/  @!P3 IMAD.IADD R16, R16, 0x1, -R10 ;  /* 0x000000011010b824 */ /* 0x000fe400078e0a0a */
[----:B------:R-:W-:Y:S01]  /*0dd0*/  @!P3 VIADD R14, R14, 0x1 ;  /* 0x000000010e0eb836 */ /* 0x000fe20000000000 */
[----:B------:R-:W-:Y:S01]  /*0de0*/  ISETP.NE.AND P3, PT, R4, RZ, PT ;  /* 0x000000ff0400720c */ /* 0x000fe20003f65270 */
[----:B------:R-:W-:Y:S01]  /*0df0*/  @P2 VIADD R21, R21, 0x1 ;  /* 0x0000000115152836 */ /* 0x000fe20000000000 */
[-C--:B------:R-:W-:Y:S02]  /*0e00*/  ISETP.GE.U32.AND P6, PT, R16, R10.reuse, PT ;  /* 0x0000000a1000720c */ /* 0x080fe40003fc6070 */
[----:B------:R-:W-:Y:S01]  /*0e10*/  LOP3.LUT R16, R6, R10, RZ, 0x3c, !PT ;  /* 0x0000000a06107212 */ /* 0x000fe200078e3cff */
[----:B------:R-:W-:Y:S02]  /*0e20*/  @!P0 IMAD.IADD R15, R15, 0x1, -R11 ;  /* 0x000000010f0f8824 */ /* 0x000fe400078e0a0b */
[----:B------:R-:W-:Y:S01]  /*0e30*/  @!P1 IMAD.MOV R21, RZ, RZ, -R21 ;  /* 0x000000ffff159224 */ /* 0x000fe200078e0a15 */
[----:B------:R-:W-:Y:S01]  /*0e40*/  ISETP.GE.AND P2, PT, R16, RZ, PT ;  /* 0x000000ff1000720c */ /* 0x000fe20003f46270 */
[----:B------:R-:W-:Y:S01]  /*0e50*/  @!P0 VIADD R3, R3, 0x1 ;  /* 0x0000000103038836 */ /* 0x000fe20000000000 */
[----:B------:R-:W-:-:S02]  /*0e60*/  @!P5 LOP3.LUT R21, RZ, R13, RZ, 0x33, !PT ;  /* 0x0000000dff15d212 */ /* 0x000fc400078e33ff */
[----:B------:R-:W-:Y:S02]  /*0e70*/  ISETP.GE.U32.AND P4, PT, R15, R11, PT ;  /* 0x0000000b0f00720c */ /* 0x000fe40003f86070 */
[----:B------:R-:W-:Y:S02]  /*0e80*/  ISETP.LT.U32.AND P0, PT, R8, R21, PT ;  /* 0x000000150800720c */ /* 0x000fe40003f01070 */
[----:B------:R-:W-:Y:S02]  /*0e90*/  SHF.R.S32.HI R13, RZ, 0x1f, R21 ;  /* 0x0000001fff0d7819 */ /* 0x000fe40000011415 */
[----:B------:R-:W-:Y:S02]  /*0ea0*/  ISETP.GE.AND P1, PT, R22, RZ, PT ;  /* 0x000000ff1600720c */ /* 0x000fe40003f26270 */
[----:B------:R-:W-:Y:S02]  /*0eb0*/  @P6 IADD3 R14, R14, 0x1, RZ ;  /* 0x000000010e0e6810 */ /* 0x000fe40007ffe0ff */
[----:B------:R-:W-:-:S02]  /*0ec0*/  ISETP.LT.AND.EX P0, PT, R9, R13, PT, P0 ;  /* 0x0000000d0900720c */ /* 0x000fc40003f01300 */
[----:B------:R-:W-:Y:S01]  /*0ed0*/  ISETP.GT.AND P5, PT, R7, RZ, PT ;  /* 0x000000ff0700720c */ /* 0x000fe20003fa4270 */
[----:B------:R-:W-:Y:S01]  /*0ee0*/  @!P2 IMAD.MOV R14, RZ, RZ, -R14 ;  /* 0x000000ffff0ea224 */ /* 0x000fe200078e0a0e */
[----:B------:R-:W-:Y:S01]  /*0ef0*/  SEL R13, R9, R13, P0 ;  /* 0x0000000d090d7207 */ /* 0x000fe20000000000 */
[----:B------:R-:W-:Y:S01]  /*0f00*/  @P4 VIADD R3, R3, 0x1 ;  /* 0x0000000103034836 */ /* 0x000fe20000000000 */
[----:B------:R-:W-:Y:S02]  /*0f10*/  @!P3 LOP3.LUT R14, RZ, R10, RZ, 0x33, !PT ;  /* 0x0000000aff0eb212 */ /* 0x000fe400078e33ff */
[----:B------:R-:W-:Y:S01]  /*0f20*/  SHF.R.S32.HI R10, RZ, 0x1f, R7 ;  /* 0x0000001fff0a7819 */ /* 0x000fe20000011407 */
[----:B------:R-:W-:Y:S01]  /*0f30*/  @!P1 IMAD.MOV R3, RZ, RZ, -R3 ;  /* 0x000000ffff039224 */ /* 0x000fe200078e0a03 */
[----:B------:R-:W-:Y:S02]  /*0f40*/  LEA.HI.SX32 R11, R7, 0x1, 0x1 ;  /* 0x00000001070b7811 */ /* 0x000fe400078f0aff */
[----:B------:R-:W-:-:S02]  /*0f50*/  LOP3.LUT R7, R9, R13, RZ, 0xfc, !PT ;  /* 0x0000000d09077212 */ /* 0x000fc400078efcff */
[----:B------:R-:W-:Y:S01]  /*0f60*/  ISETP.NE.AND P2, PT, R0, RZ, PT ;  /* 0x000000ff0000720c */ /* 0x000fe20003f45270 */
[----:B------:R-:W-:Y:S01]  /*0f70*/  @!P5 IMAD.MOV R11, RZ, RZ, R10 ;  /* 0x000000ffff0bd224 */ /* 0x000fe200078e020a */
[----:B------:R-:W-:Y:S02]  /*0f80*/  ISETP.NE.U32.AND P1, PT, R7, RZ, PT ;  /* 0x000000ff0700720c */ /* 0x000fe40003f25070 */
[----:B------:R-:W-:Y:S02]  /*0f90*/  ISETP.LT.U32.AND P3, PT, R30, R14, PT ;  /* 0x0000000e1e00720c */ /* 0x000fe40003f61070 */
[----:B------:R-:W-:-:S04]  /*0fa0*/  SHF.R.S32.HI R15, RZ, 0x1f, R14 ;  /* 0x0000001fff0f7819 */ /* 0x000fc8000001140e */
[----:B------:R-:W-:-:S03]  /*0fb0*/  ISETP.LT.AND.EX P3, PT, R31, R15, PT, P3 ;  /* 0x0000000f1f00720c */ /* 0x000fc60003f61330 */
[----:B------:R-:W-:Y:S02]  /*0fc0*/  @!P2 LOP3.LUT R3, RZ, R0, RZ, 0x33, !PT ;  /* 0x00000000ff03a212 */ /* 0x000fe400078e33ff */
[----:B------:R-:W-:Y:S02]  /*0fd0*/  SEL R16, R30, R14, P3 ;  /* 0x0000000e1e107207 */ /* 0x000fe40001800000 */
[----:B------:R-:W-:Y:S01]  /*0fe0*/  SEL R15, R31, R15, P3 ;  /* 0x0000000f1f0f7207 */ /* 0x000fe20001800000 */
[----:B------:R-:W-:Y:S01]  /*0ff0*/  IMAD R3, R3, R11, RZ ;  /* 0x0000000b03037224 */ /* 0x000fe200078e02ff */
[----:B------:R-:W-:Y:S01]  /*1000*/  SEL R14, R8, R21, P0 ;  /* 0x00000015080e7207 */ /* 0x000fe20000000000 */
[----:B-1----:R-:W-:Y:S06]  /*1010*/  @!P1 BRA `(.L_x_9) ;  /* 0x0000000000249947 */ /* 0x002fec0003800000 */
        /* <DEDUP_REMOVED lines=9> */
.L_x_9:
        /* <DEDUP_REMOVED lines=20> */
.L_x_10:
[----:B------:R-:W-:Y:S05]  /*11f0*/  BSYNC B0 ;  /* 0x0000000000007941 */ /* 0x000fea0003800000 */
.L_x_8:
[----:B------:R-:W-:Y:S01]  /*1200*/  SHF.R.S32.HI R10, RZ, 0x1f, R47 ;  /* 0x0000001fff0a7819 */ /* 0x000fe2000001142f */
[----:B------:R-:W-:Y:S01]  /*1210*/  ULDC UR4, c[0x0][0x3c4] ;  /* 0x0000f10000047ab9 */ /* 0x000fe20000000800 */
[----:B------:R-:W-:Y:S01]  /*1220*/  IADD3 R0, P0, R12, -UR7, RZ ;  /* 0x800000070c007c10 */ /* 0x000fe2000ff1e0ff */
[----:B------:R-:W-:Y:S01]  /*1230*/  ULDC.64 UR8, c[0x0][0x208] ;  /* 0x0000820000087ab9 */ /* 0x000fe20000000a00 */
[----:B------:R-:W-:Y:S02]  /*1240*/  LEA.HI R11, R10, R47, RZ, 0x4 ;  /* 0x0000002f0a0b7211 */ /* 0x000fe400078f20ff */
[----:B------:R-:W-:Y:S02]  /*1250*/  IADD3.X R7, R5, ~UR6, RZ, P0, !PT ;  /* 0x8000000605077c10 */ /* 0x000fe400087fe4ff */
[----:B------:R-:W-:Y:S02]  /*1260*/  LOP3.LUT R19, R11, 0xfffffff0, RZ, 0xc0, !PT ;  /* 0xfffffff00b137812 */ /* 0x000fe400078ec0ff */
[----:B------:R-:W-:-:S03]  /*1270*/  SHF.R.S32.HI R11, RZ, 0x4, R11 ;  /* 0x00000004ff0b7819 */ /* 0x000fc6000001140b */
[----:B------:R-:W-:Y:S01]  /*1280*/  IMAD.IADD R19, R47, 0x1, -R19 ;  /* 0x000000012f137824 */ /* 0x000fe200078e0a13 */
[C---:B------:R-:W-:Y:S01]  /*1290*/  IADD3 R26, R11.reuse, 0x20, RZ ;  /* 0x000000200b1a7810 */ /* 0x040fe20007ffe0ff */
[C---:B------:R-:W-:Y:S02]  /*12a0*/  VIADD R32, R11.reuse, 0x8 ;  /* 0x000000080b207836 */ /* 0x040fe40000000000 */
[C---:B------:R-:W-:Y:S01]  /*12b0*/  VIADD R27, R11.reuse, 0x18 ;  /* 0x000000180b1b7836 */ /* 0x040fe20000000000 */
[----:B------:R-:W-:Y:S01]  /*12c0*/  ISETP.GT.U32.AND P1, PT, R0, R19, PT ;  /* 0x000000130000720c */ /* 0x000fe20003f24070 */
[----:B------:R-:W-:Y:S01]  /*12d0*/  VIADD R36, R11, 0x28 ;  /* 0x000000280b247836 */ /* 0x000fe20000000000 */
[----:B------:R-:W-:Y:S02]  /*12e0*/  SHF.R.S32.HI R0, RZ, 0x1f, R19 ;  /* 0x0000001fff007819 */ /* 0x000fe40000011413 */
[----:B------:R-:W-:Y:S02]  /*12f0*/  IADD3 R28, P0, R19, UR7, RZ ;  /* 0x00000007131c7c10 */ /* 0x000fe4000ff1e0ff */
[----:B------:R-:W-:Y:S01]  /*1300*/  ISETP.GT.AND.EX P1, PT, R7, R0, PT, P1 ;  /* 0x000000000700720c */ /* 0x000fe20003f24310 */
[----:B------:R-:W-:Y:S01]  /*1310*/  VIADD R7, R11, 0x10 ;  /* 0x000000100b077836 */ /* 0x000fe20000000000 */
[----:B------:R-:W-:-:S02]  /*1320*/  IADD3.X R29, R0, UR6, RZ, P0, !PT ;  /* 0x00000006001d7c10 */ /* 0x000fc400087fe4ff */
[----:B------:R-:W-:Y:S02]  /*1330*/  ISETP.GE.OR P6, PT, R11, UR4, !P1 ;  /* 0x000000040b007c0c */ /* 0x000fe4000cfc6670 */
[----:B------:R-:W-:Y:S02]  /*1340*/  ISETP.GE.OR P5, PT, R32, UR4, !P1 ;  /* 0x0000000420007c0c */ /* 0x000fe4000cfa6670 */
[----:B------:R-:W-:Y:S02]  /*1350*/  ISETP.GE.OR P4, PT, R7, UR4, !P1 ;  /* 0x0000000407007c0c */ /* 0x000fe4000cf86670 */
[----:B------:R-:W-:Y:S02]  /*1360*/  ISETP.GE.OR P0, PT, R27, UR4, !P1 ;  /* 0x000000041b007c0c */ /* 0x000fe4000cf06670 */
[----:B------:R-:W-:-:S05]  /*1370*/  ISETP.GE.OR P3, PT, R26, UR4, !P1 ;  /* 0x000000041a007c0c */ /* 0x000fca000cf66670 */
[----:B------:R-:W0:Y:S01]  /*1380*/  @!P6 LDC.64 R20, c[0x0][0x2b8] ;  /* 0x0000ae00ff14eb82 */ /* 0x000e220000000a00 */
[----:B------:R-:W-:Y:S01]  /*1390*/  @!P6 SHF.R.S32.HI R0, RZ, 0x1f, R11 ;  /* 0x0000001fff00e819 */ /* 0x000fe2000001140b */
[----:B------:R-:W-:Y:S01]  /*13a0*/  @!P6 IMAD.WIDE.U32 R24, R12, R11, R28 ;  /* 0x0000000b0c18e225 */ /* 0x000fe200078e001c */
[----:B------:R-:W-:Y:S02]  /*13b0*/  @!P5 SHF.R.S32.HI R34, RZ, 0x1f, R32 ;  /* 0x0000001fff22d819 */ /* 0x000fe40000011420 */
[----:B------:R-:W-:Y:S01]  /*13c0*/  @!P4 SHF.R.S32.HI R33, RZ, 0x1f, R7 ;  /* 0x0000001fff21c819 */ /* 0x000fe20000011407 */
[----:B------:R-:W-:Y:S01]  /*13d0*/  @!P6 IMAD R0, R0, R12, RZ ;  /* 0x0000000c0000e224 */ /* 0x000fe200078e02ff */
[----:B------:R-:W-:Y:S01]  /*13e0*/  @!P4 MOV R39, R29 ;  /* 0x0000001d0027c202 */ /* 0x000fe20000000f00 */
[----:B------:R-:W1:Y:S01]  /*13f0*/  @!P5 LDC.64 R22, c[0x0][0x2b8] ;  /* 0x0000ae00ff16db82 */ /* 0x000e620000000a00 */
[----:B------:R-:W-:Y:S02]  /*1400*/  @!P5 IMAD.MOV.U32 R40, RZ, RZ, R28 ;  /* 0x000000ffff28d224 */ /* 0x000fe400078e001c */
[----:B------:R-:W-:-:S02]  /*1410*/  @!P6 IMAD R0, R11, R5, R0 ;  /* 0x000000050b00e224 */ /* 0x000fc400078e0200 */
[----:B------:R-:W-:Y:S02]  /*1420*/  @!P5 IMAD.MOV.U32 R41, RZ, RZ, R29 ;  /* 0x000000ffff29d224 */ /* 0x000fe400078e001d */
[----:B------:R-:W-:Y:S02]  /*1430*/  @!P6 IMAD.IADD R0, R25, 0x1, R0 ;  /* 0x000000011900e824 */ /* 0x000fe400078e0200 */
[----:B------:R-:W-:Y:S02]  /*1440*/  @!P5 IMAD R34, R34, R12, RZ ;  /* 0x0000000c2222d224 */ /* 0x000fe400078e02ff */
[----:B------:R-:W-:-:S04]  /*1450*/  @!P5 IMAD.WIDE.U32 R40, R12, R32, R40 ;  /* 0x000000200c28d225 */ /* 0x000fc800078e0028 */
[----:B------:R-:W-:Y:S01]  /*1460*/  @!P5 IMAD R34, R32, R5, R34 ;  /* 0x000000052022d224 */ /* 0x000fe200078e0222 */
[C---:B0-----:R-:W-:Y:S01]  /*1470*/  @!P6 LEA R20, P2, R24.reuse, R20, 0x2 ;  /* 0x000000141814e211 */ /* 0x041fe200078410ff */
[----:B------:R-:W-:Y:S01]  /*1480*/  @!P0 IMAD.MOV.U32 R42, RZ, RZ, R28 ;  /* 0x000000ffff2a8224 */ /* 0x000fe200078e001c */
[----:B------:R-:W-:Y:S01]  /*1490*/  @!P0 SHF.R.S32.HI R32, RZ, 0x1f, R27 ;  /* 0x0000001fff208819 */ /* 0x000fe2000001141b */
[-C--:B------:R-:W-:Y:S01]  /*14a0*/  @!P4 IMAD R33, R33, R12.reuse, RZ ;  /* 0x0000000c2121c224 */ /* 0x080fe200078e02ff */
[----:B------:R-:W-:Y:S01]  /*14b0*/  @!P6 LEA.HI.X R21, R24, R21, R0, 0x2, P2 ;  /* 0x000000151815e211 */ /* 0x000fe200010f1400 */
[----:B------:R-:W-:Y:S01]  /*14c0*/  IMAD.MOV.U32 R0, RZ, RZ, -0x800000 ;  /* 0xff800000ff007424 */ /* 0x000fe200078e00ff */
[----:B------:R-:W0:Y:S01]  /*14d0*/  @!P4 LDC.64 R24, c[0x0][0x2b8] ;  /* 0x0000ae00ff18cb82 */ /* 0x000e220000000a00 */
[----:B------:R-:W-:Y:S01]  /*14e0*/  @!P0 MOV R43, R29 ;  /* 0x0000001d002b8202 */ /* 0x000fe20000000f00 */
[----:B------:R-:W-:Y:S01]  /*14f0*/  @!P0 IMAD R32, R32, R12, RZ ;  /* 0x0000000c20208224 */ /* 0x000fe200078e02ff */
[----:B-1----:R-:W-:Y:S01]  /*1500*/  @!P5 LEA R22, P2, R40, R22, 0x2 ;  /* 0x000000162816d211 */ /* 0x002fe200078410ff */
[----:B------:R-:W-:Y:S01]  /*1510*/  @!P5 IMAD.IADD R34, R41, 0x1, R34 ;  /* 0x000000012922d824 */ /* 0x000fe200078e0222 */
[----:B------:R1:W2:Y:S01]  /*1520*/  @!P6 LDG.E R0, desc[UR8][R20.64] ;  /* 0x000000081400e981 */ /* 0x0002a2000c1e1900 */
[----:B------:R-:W-:Y:S01]  /*1530*/  @!P0 IMAD.WIDE.U32 R42, R12, R27, R42 ;  /* 0x0000001b0c2a8225 */ /* 0x000fe200078e002a */
[----:B------:R-:W-:-:S03]  /*1540*/  ISETP.GE.OR P6, PT, R36, UR4, !P1 ;  /* 0x0000000424007c0c */ /* 0x000fc6000cfc6670 */
[----:B------:R-:W-:Y:S02]  /*1550*/  @!P4 IMAD.MOV.U32 R38, RZ, RZ, R28 ;  /* 0x000000ffff26c224 */ /* 0x000fe400078e001c */
[----:B------:R-:W-:Y:S01]  /*1560*/  @!P0 IMAD R27, R27, R5, R32 ;  /* 0x000000051b1b8224 */ /* 0x000fe200078e0220 */
[----:B------:R-:W-:Y:S01]  /*1570*/  @!P5 LEA.HI.X R23, R40, R23, R34, 0x2, P2 ;  /* 0x000000172817d211 */ /* 0x000fe200010f1422 */
[----:B------:R-:W-:Y:S02]  /*1580*/  IMAD.MOV.U32 R32, RZ, RZ, -0x800000 ;  /* 0xff800000ff207424 */ /* 0x000fe400078e00ff */
[----:B------:R-:W-:-:S04]  /*1590*/  @!P4 IMAD.WIDE.U32 R38, R12, R7, R38 ;  /* 0x000000070c26c225 */ /* 0x000fc800078e0026 */
[----:B------:R-:W-:Y:S01]  /*15a0*/  @!P4 IMAD R33, R7, R5, R33 ;  /* 0x000000050721c224 */ /* 0x000fe200078e0221 */
[----:B------:R-:W-:Y:S01]  /*15b0*/  @!P3 SHF.R.S32.HI R7, RZ, 0x1f, R26 ;  /* 0x0000001fff07b819 */ /* 0x000fe2000001141a */
[----:B------:R3:W4:Y:S01]  /*15c0*/  @!P5 LDG.E R32, desc[UR8][R22.64] ;  /* 0x000000081620d981 */ /* 0x000722000c1e1900 */
[----:B-1----:R-:W1:Y:S01]  /*15d0*/  @!P0 LDC.64 R20, c[0x0][0x2b8] ;  /* 0x0000ae00ff148b82 */ /* 0x002e620000000a00 */
[----:B------:R-:W-:Y:S01]  /*15e0*/  @!P3 IMAD.MOV.U32 R44, RZ, RZ, R28 ;  /* 0x000000ffff2cb224 */ /* 0x000fe200078e001c */
[----:B0-----:R-:W-:Y:S01]  /*15f0*/  @!P4 LEA R24, P2, R38, R24, 0x2 ;  /* 0x000000182618c211 */ /* 0x001fe200078410ff */
[----:B------:R-:W-:Y:S01]  /*1600*/  @!P3 IMAD.MOV.U32 R45, RZ, RZ, R29 ;  /* 0x000000ffff2db224 */ /* 0x000fe200078e001d */
[----:B------:R-:W-:Y:S01]  /*1610*/  @!P4 IADD3 R33, R39, R33, RZ ;  /* 0x000000212721c210 */ /* 0x000fe20007ffe0ff */
[----:B------:R-:W-:Y:S02]  /*1620*/  @!P3 IMAD R7, R7, R12, RZ ;  /* 0x0000000c0707b224 */ /* 0x000fe400078e02ff */
[----:B------:R-:W-:Y:S01]  /*1630*/  @!P3 IMAD.WIDE.U32 R44, R12, R26, R44 ;  /* 0x0000001a0c2cb225 */ /* 0x000fe200078e002c */
[----:B------:R-:W-:-:S02]  /*1640*/  @!P4 LEA.HI.X R25, R38, R25, R33, 0x2, P2 ;  /* 0x000000192619c211 */ /* 0x000fc400010f1421 */
[----:B------:R-:W-:Y:S01]  /*1650*/  @!P6 SHF.R.S32.HI R34, RZ, 0x1f, R36 ;  /* 0x0000001fff22e819 */ /* 0x000fe20000011424 */
[----:B------:R-:W-:Y:S01]  /*1660*/  @!P3 IMAD R26, R26, R5, R7 ;  /* 0x000000051a1ab224 */ /* 0x000fe200078e0207 */
[----:B---3--:R-:W0:Y:S01]  /*1670*/  @!P3 LDC.64 R22, c[0x0][0x2b8] ;  /* 0x0000ae00ff16bb82 */ /* 0x008e220000000a00 */
[----:B------:R-:W-:Y:S02]  /*1680*/  IMAD.MOV.U32 R33, RZ, RZ, -0x800000 ;  /* 0xff800000ff217424 */ /* 0x000fe400078e00ff */
[C---:B------:R-:W-:Y:S01]  /*1690*/  VIADD R7, R11.reuse, 0x30 ;  /* 0x000000300b077836 */ /* 0x040fe20000000000 */
[----:B------:R-:W-:Y:S01]  /*16a0*/  IADD3 R38, R11, 0x38, RZ ;  /* 0x000000380b267810 */ /* 0x000fe20007ffe0ff */
[----:B------:R-:W-:Y:S02]  /*16b0*/  @!P6 IMAD.MOV.U32 R40, RZ, RZ, R28 ;  /* 0x000000ffff28e224 */ /* 0x000fe400078e001c */
[----:B------:R-:W-:Y:S01]  /*16c0*/  @!P6 IMAD.MOV.U32 R41, RZ, RZ, R29 ;  /* 0x000000ffff29e224 */ /* 0x000fe200078e001d */
[----:B------:R-:W-:Y:S01]  /*16d0*/  ISETP.GE.OR P5, PT, R7, UR4, !P1 ;  /* 0x0000000407007c0c */ /* 0x000fe2000cfa6670 */
[----:B------:R-:W-:Y:S01]  /*16e0*/  @!P6 IMAD R34, R34, R12, RZ ;  /* 0x0000000c2222e224 */ /* 0x000fe200078e02ff */
[----:B------:R3:W5:Y:S01]  /*16f0*/  @!P4 LDG.E R33, desc[UR8][R24.64] ;  /* 0x000000081821c981 */ /* 0x000762000c1e1900 */
[----:B------:R-:W-:Y:S01]  /*1700*/  @!P0 IMAD.IADD R27, R43, 0x1, R27 ;  /* 0x000000012b1b8824 */ /* 0x000fe200078e021b */
[----:B------:R-:W-:Y:S01]  /*1710*/  ISETP.GE.OR P4, PT, R38, UR4, !P1 ;  /* 0x0000000426007c0c */ /* 0x000fe2000cf86670 */
[----:B------:R-:W-:Y:S01]  /*1720*/  @!P6 IMAD.WIDE.U32 R40, R12, R36, R40 ;  /* 0x000000240c28e225 */ /* 0x000fe200078e0028 */
[----:B-1----:R-:W-:-:S03]  /*1730*/  @!P0 LEA R20, P2, R42, R20, 0x2 ;  /* 0x000000142a148211 */ /* 0x002fc600078410ff */
[----:B------:R-:W-:Y:S01]  /*1740*/  @!P6 IMAD R36, R36, R5, R34 ;  /* 0x000000052424e224 */ /* 0x000fe200078e0222 */
[----:B------:R-:W-:Y:S01]  /*1750*/  @!P0 LEA.HI.X R21, R42, R21, R27, 0x2, P2 ;  /* 0x000000152a158211 */ /* 0x000fe200010f141b */
[----:B------:R-:W-:Y:S02]  /*1760*/  IMAD.MOV.U32 R34, RZ, RZ, -0x800000 ;  /* 0xff800000ff227424 */ /* 0x000fe400078e00ff */
[----:B------:R-:W-:Y:S01]  /*1770*/  VIADD R39, R11, 0x40 ;  /* 0x000000400b277836 */ /* 0x000fe20000000000 */
[----:B------:R-:W-:-:S03]  /*1780*/  @!P3 IADD3 R26, R45, R26, RZ ;  /* 0x0000001a2d1ab210 */ /* 0x000fc60007ffe0ff */
[----:B------:R1:W2:Y:S01]  /*1790*/  @!P0 LDG.E R34, desc[UR8][R20.64] ;  /* 0x0000000814228981 */ /* 0x0002a2000c1e1900 */
[----:B------:R-:W-:Y:S02]  /*17a0*/  ISETP.GE.OR P2, PT, R39, UR4, !P1 ;  /* 0x0000000427007c0c */ /* 0x000fe4000cf46670 */
[C---:B0-----:R-:W-:Y:S02]  /*17b0*/  @!P3 LEA R42, P0, R44.reuse, R22, 0x2 ;  /* 0x000000162c2ab211 */ /* 0x041fe400078010ff */
[----:B------:R-:W-:Y:S02]  /*17c0*/  @!P4 SHF.R.S32.HI R22, RZ, 0x1f, R38 ;  /* 0x0000001fff16c819 */ /* 0x000fe40000011426 */
[----:B------:R-:W-:Y:S02]  /*17d0*/  @!P3 LEA.HI.X R43, R44, R23, R26, 0x2, P0 ;  /* 0x000000172c2bb211 */ /* 0x000fe400000f141a */
[----:B---3--:R-:W-:Y:S01]  /*17e0*/  @!P5 SHF.R.S32.HI R24, RZ, 0x1f, R7 ;  /* 0x0000001fff18d819 */ /* 0x008fe20000011407 */
[----:B------:R-:W0:Y:S01]  /*17f0*/  @!P5 LDC.64 R26, c[0x0][0x2b8] ;  /* 0x0000ae00ff1adb82 */ /* 0x000e220000000a00 */
[----:B------:R-:W-:-:S02]  /*1800*/  @!P5 IMAD.MOV.U32 R52, RZ, RZ, R28 ;  /* 0x000000ffff34d224 */ /* 0x000fc400078e001c */
[--C-:B------:R-:W-:Y:S02]  /*1810*/  @!P5 IMAD.MOV.U32 R53, RZ, RZ, R29.reuse ;  /* 0x000000ffff35d224 */ /* 0x100fe400078e001d */
[-C--:B------:R-:W-:Y:S02]  /*1820*/  @!P5 IMAD R24, R24, R12.reuse, RZ ;  /* 0x0000000c1818d224 */ /* 0x080fe400078e02ff */
[----:B------:R-:W-:Y:S01]  /*1830*/  @!P4 IMAD.MOV.U32 R50, RZ, RZ, R28 ;  /* 0x000000ffff32c224 */ /* 0x000fe200078e001c */
[----:B-1----:R-:W1:Y:S01]  /*1840*/  @!P6 LDC.64 R20, c[0x0][0x2b8] ;  /* 0x0000ae00ff14eb82 */ /* 0x002e620000000a00 */
[----:B------:R-:W-:Y:S02]  /*1850*/  @!P4 IMAD.MOV.U32 R51, RZ, RZ, R29 ;  /* 0x000000ffff33c224 */ /* 0x000fe400078e001d */
[----:B------:R-:W-:Y:S02]  /*1860*/  @!P4 IMAD R22, R22, R12, RZ ;  /* 0x0000000c1616c224 */ /* 0x000fe400078e02ff */
[----:B------:R-:W-:-:S02]  /*1870*/  IMAD.MOV.U32 R35, RZ, RZ, -0x800000 ;  /* 0xff800000ff237424 */ /* 0x000fc400078e00ff */
[----:B------:R-:W-:-:S04]  /*1880*/  @!P5 IMAD.WIDE.U32 R52, R12, R7, R52 ;  /* 0x000000070c34d225 */ /* 0x000fc800078e0034 */
[----:B------:R-:W-:Y:S01]  /*1890*/  @!P4 IMAD.WIDE.U32 R50, R12, R38, R50 ;  /* 0x000000260c32c225 */ /* 0x000fe200078e0032 */
[----:B------:R3:W5:Y:S03]  /*18a0*/  @!P3 LDG.E R35, desc[UR8][R42.64] ;  /* 0x000000082a23b981 */ /* 0x000766000c1e1900 */
[-C--:B------:R-:W-:Y:S02]  /*18b0*/  @!P5 IMAD R7, R7, R5.reuse, R24 ;  /* 0x000000050707d224 */ /* 0x080fe400078e0218 */
[----:B------:R-:W-:Y:S01]  /*18c0*/  VIADD R37, R11, 0x48 ;  /* 0x000000480b257836 */ /* 0x000fe20000000000 */
[----:B------:R-:W0:Y:S01]  /*18d0*/  @!P4 LDC.64 R24, c[0x0][0x2b8] ;  /* 0x0000ae00ff18cb82 */ /* 0x000e220000000a00 */
[----:B------:R-:W-:Y:S01]  /*18e0*/  @!P4 IMAD R38, R38, R5, R22 ;  /* 0x000000052626c224 */ /* 0x000fe200078e0216 */
[----:B------:R-:W-:Y:S02]  /*18f0*/  @!P2 SHF.R.S32.HI R22, RZ, 0x1f, R39 ;  /* 0x0000001fff16a819 */ /* 0x000fe40000011427 */
[----:B------:R-:W-:-:S03]  /*1900*/  ISETP.GE.OR P0, PT, R37, UR4, !P1 ;  /* 0x0000000425007c0c */ /* 0x000fc6000cf06670 */
[----:B------:R-:W-:Y:S01]  /*1910*/  @!P2 IMAD R22, R22, R12, RZ ;  /* 0x0000000c1616a224 */ /* 0x000fe200078e02ff */
[----:B-1----:R-:W-:Y:S01]  /*1920*/  @!P6 LEA R54, P3, R40, R20, 0x2 ;  /* 0x000000142836e211 */ /* 0x002fe200078610ff */
[----:B------:R-:W-:Y:S01]  /*1930*/  @!P6 IMAD.IADD R36, R41, 0x1, R36 ;  /* 0x000000012924e824 */ /* 0x000fe200078e0224 */
[----:B---3--:R-:W-:Y:S01]  /*1940*/  @!P2 MOV R42, R28 ;  /* 0x0000001c002aa202 */ /* 0x008fe20000000f00 */
[----:B------:R-:W-:-:S04]  /*1950*/  @!P2 IMAD.MOV.U32 R43, RZ, RZ, R29 ;  /* 0x000000ffff2ba224 */ /* 0x000fc800078e001d */
[----:B------:R-:W-:-:S04]  /*1960*/  @!P2 IMAD.WIDE.U32 R42, R12, R39, R42 ;  /* 0x000000270c2aa225 */ /* 0x000fc800078e002a */
[----:B------:R-:W-:Y:S02]  /*1970*/  @!P2 IMAD R39, R39, R5, R22 ;  /* 0x000000052727a224 */ /* 0x000fe400078e0216 */
[----:B------:R-:W1:Y:S01]  /*1980*/  @!P2 LDC.64 R22, c[0x0][0x2b8] ;  /* 0x0000ae00ff16ab82 */ /* 0x000e620000000a00 */
[----:B------:R-:W-:Y:S01]  /*1990*/  @!P6 LEA.HI.X R55, R40, R21, R36, 0x2, P3 ;  /* 0x000000152837e211 */ /* 0x000fe200018f1424 */
[----:B------:R-:W-:Y:S01]  /*19a0*/  @!P5 IMAD.IADD R7, R53, 0x1, R7 ;  /* 0x000000013507d824 */ /* 0x000fe200078e0207 */
[----:B------:R-:W-:Y:S02]  /*19b0*/  @!P0 SHF.R.S32.HI R44, RZ, 0x1f, R37 ;  /* 0x0000001fff2c8819 */ /* 0x000fe40000011425 */
[C---:B0-----:R-:W-:Y:S01]  /*19c0*/  @!P5 LEA R56, P3, R52.reuse, R26, 0x2 ;  /* 0x0000001a3438d211 */ /* 0x041fe200078610ff */
[----:B------:R-:W-:Y:S02]  /*19d0*/  IMAD.MOV.U32 R36, RZ, RZ, -0x800000 ;  /* 0xff800000ff247424 */ /* 0x000fe400078e00ff */
[----:B------:R-:W0:Y:S01]  /*19e0*/  @!P0 LDC.64 R20, c[0x0][0x2b8] ;  /* 0x0000ae00ff148b82 */ /* 0x000e220000000a00 */
[----:B------:R-:W-:Y:S01]  /*19f0*/  @!P0 MOV R41, R29 ;  /* 0x0000001d00298202 */ /* 0x000fe20000000f00 */
[----:B------:R-:W-:Y:S01]  /*1a00*/  @!P0 IMAD.MOV.U32 R40, RZ, RZ, R28 ;  /* 0x000000ffff288224 */ /* 0x000fe200078e001c */
[----:B------:R-:W-:Y:S01]  /*1a10*/  @!P5 LEA.HI.X R57, R52, R27, R7, 0x2, P3 ;  /* 0x0000001b3439d211 */ /* 0x000fe200018f1407 */
[----:B------:R-:W-:Y:S01]  /*1a20*/  @!P0 IMAD R44, R44, R12, RZ ;  /* 0x0000000c2c2c8224 */ /* 0x000fe200078e02ff */
[----:B------:R-:W-:Y:S01]  /*1a30*/  @!P4 IADD3 R38, R51, R38, RZ ;  /* 0x000000263326c210 */ /* 0x000fe20007ffe0ff */
[----:B------:R-:W-:Y:S01]  /*1a40*/  VIADD R7, R11, 0x50 ;  /* 0x000000500b077836 */ /* 0x000fe20000000000 */
[----:B------:R-:W-:Y:S01]  /*1a50*/  @!P4 LEA R52, P3, R50, R24, 0x2 ;  /* 0x000000183234c211 */ /* 0x000fe200078610ff */
[----:B------:R-:W-:Y:S01]  /*1a60*/  @!P0 IMAD.WIDE.U32 R40, R12, R37, R40 ;  /* 0x000000250c288225 */ /* 0x000fe200078e0028 */
[----:B------:R-:W3:Y:S02]  /*1a70*/  @!P6 LDG.E R36, desc[UR8][R54.64] ;  /* 0x000000083624e981 */ /* 0x000ee4000c1e1900 */
[----:B------:R-:W-:Y:S01]  /*1a80*/  ISETP.GE.OR P6, PT, R7, UR4, !P1 ;  /* 0x0000000407007c0c */ /* 0x000fe2000cfc6670 */
[----:B------:R-:W-:Y:S01]  /*1a90*/  @!P0 IMAD R26, R37, R5, R44 ;  /* 0x00000005251a8224 */ /* 0x000fe200078e022c */
[----:B------:R-:W-:Y:S01]  /*1aa0*/  @!P4 LEA.HI.X R53, R50, R25, R38, 0x2, P3 ;  /* 0x000000193235c211 */ /* 0x000fe200018f1426 */
[----:B------:R-:W-:-:S02]  /*1ab0*/  IMAD.MOV.U32 R37, RZ, RZ, -0x800000 ;  /* 0xff800000ff257424 */ /* 0x000fc400078e00ff */
[----:B------:R-:W-:Y:S01]  /*1ac0*/  VIADD R25, R11, 0x58 ;  /* 0x000000580b197836 */ /* 0x000fe20000000000 */
[C---:B-1----:R-:W-:Y:S01]  /*1ad0*/  @!P2 LEA R44, P3, R42.reuse, R22, 0x2 ;  /* 0x000000162a2ca211 */ /* 0x042fe200078610ff */
[----:B------:R-:W-:Y:S02]  /*1ae0*/  @!P2 IMAD.IADD R39, R43, 0x1, R39 ;  /* 0x000000012b27a824 */ /* 0x000fe400078e0227 */
[----:B------:R-:W3:Y:S01]  /*1af0*/  @!P5 LDG.E R37, desc[UR8][R56.64] ;  /* 0x000000083825d981 */ /* 0x000ee2000c1e1900 */
[----:B------:R-:W-:Y:S02]  /*1b00*/  ISETP.GE.OR P5, PT, R25, UR4, !P1 ;  /* 0x0000000419007c0c */ /* 0x000fe4000cfa6670 */
[----:B------:R-:W-:Y:S01]  /*1b10*/  @!P2 LEA.HI.X R45, R42, R23, R39, 0x2, P3 ;  /* 0x000000172a2da211 */ /* 0x000fe200018f1427 */
[----:B------:R-:W-:Y:S01]  /*1b20*/  IMAD.MOV.U32 R38, RZ, RZ, -0x800000 ;  /* 0xff800000ff267424 */ /* 0x000fe200078e00ff */
[----:B------:R-:W1:Y:S01]  /*1b30*/  @!P6 LDC.64 R22, c[0x0][0x2b8] ;  /* 0x0000ae00ff16eb82 */ /* 0x000e620000000a00 */
[----:B0-----:R-:W-:Y:S01]  /*1b40*/  @!P0 LEA R42, P3, R40, R20, 0x2 ;  /* 0x00000014282a8211 */ /* 0x001fe200078610ff */
[----:B------:R-:W-:Y:S01]  /*1b50*/  VIADD R24, R11, 0x60 ;  /* 0x000000600b187836 */ /* 0x000fe20000000000 */
[----:B------:R-:W-:-:S02]  /*1b60*/  @!P0 IADD3 R26, R41, R26, RZ ;  /* 0x0000001a291a8210 */ /* 0x000fc40007ffe0ff */
[----:B------:R0:W3:Y:S02]  /*1b70*/  @!P4 LDG.E R38, desc[UR8][R52.64] ;  /* 0x000000083426c981 */ /* 0x0000e4000c1e1900 */
[----:B------:R-:W-:Y:S02]  /*1b80*/  @!P0 LEA.HI.X R43, R40, R21, R26, 0x2, P3 ;  /* 0x00000015282b8211 */ /* 0x000fe400018f141a */
[----:B------:R-:W1:Y:S01]  /*1b90*/  @!P5 LDC.64 R20, c[0x0][0x2b8] ;  /* 0x0000ae00ff14db82 */ /* 0x000e620000000a00 */
[----:B------:R-:W-:Y:S01]  /*1ba0*/  ISETP.GE.OR P4, PT, R24, UR4, !P1 ;  /* 0x0000000418007c0c */ /* 0x000fe2000cf86670 */
[----:B------:R-:W-:Y:S01]  /*1bb0*/  IMAD.MOV.U32 R40, RZ, RZ, -0x800000 ;  /* 0xff800000ff287424 */ /* 0x000fe200078e00ff */
[----:B------:R-:W-:Y:S01]  /*1bc0*/  @!P6 SHF.R.S32.HI R46, RZ, 0x1f, R7 ;  /* 0x0000001fff2ee819 */ /* 0x000fe20000011407 */
[----:B------:R-:W-:Y:S01]  /*1bd0*/  IMAD.MOV.U32 R39, RZ, RZ, -0x800000 ;  /* 0xff800000ff277424 */ /* 0x000fe200078e00ff */
[----:B------:R-:W-:Y:S01]  /*1be0*/  @!P6 MOV R50, R28 ;  /* 0x0000001c0032e202 */ /* 0x000fe20000000f00 */
[----:B------:R-:W-:-:S02]  /*1bf0*/  @!P6 IMAD.MOV.U32 R51, RZ, RZ, R29 ;  /* 0x000000ffff33e224 */ /* 0x000fc400078e001d */
[----:B------:R1:W3:Y:S01]  /*1c00*/  @!P2 LDG.E R40, desc[UR8][R44.64] ;  /* 0x000000082c28a981 */ /* 0x0002e2000c1e1900 */
[----:B------:R-:W-:-:S03]  /*1c10*/  @!P6 IMAD R46, R46, R12, RZ ;  /* 0x0000000c2e2ee224 */ /* 0x000fc600078e02ff */
[----:B------:R1:W3:Y:S01]  /*1c20*/  @!P0 LDG.E R39, desc[UR8][R42.64] ;  /* 0x000000082a278981 */ /* 0x0002e2000c1e1900 */
[----:B------:R-:W-:Y:S01]  /*1c30*/  @!P6 IMAD.WIDE.U32 R50, R12, R7, R50 ;  /* 0x000000070c32e225 */ /* 0x000fe200078e0032 */
[----:B------:R-:W4:Y:S03]  /*1c40*/  @!P4 LDC.64 R26, c[0x0][0x2b8] ;  /* 0x0000ae00ff1acb82 */ /* 0x000f260000000a00 */
[----:B------:R-:W-:Y:S02]  /*1c50*/  @!P6 IMAD R46, R7, R5, R46 ;  /* 0x00000005072ee224 */ /* 0x000fe400078e022e */
[----:B0-----:R-:W-:Y:S02]  /*1c60*/  @!P5 IMAD.MOV.U32 R52, RZ, RZ, R28 ;  /* 0x000000ffff34d224 */ /* 0x001fe400078e001c */
[----:B------:R-:W-:Y:S01]  /*1c70*/  @!P5 IMAD.MOV.U32 R53, RZ, RZ, R29 ;  /* 0x000000ffff35d224 */ /* 0x000fe200078e001d */
[----:B-1----:R-:W-:Y:S01]  /*1c80*/  @!P5 SHF.R.S32.HI R45, RZ, 0x1f, R25 ;  /* 0x0000001fff2dd819 */ /* 0x002fe20000011419 */
[----:B------:R-:W-:-:S04]  /*1c90*/  VIADD R42, R11, 0x68 ;  /* 0x000000680b2a7836 */ /* 0x000fc80000000000 */
[----:B------:R-:W-:Y:S01]  /*1ca0*/  @!P5 IMAD R45, R45, R12, RZ ;  /* 0x0000000c2d2dd224 */ /* 0x000fe200078e02ff */
[----:B------:R-:W-:Y:S02]  /*1cb0*/  @!P6 LEA R44, P0, R50, R22, 0x2 ;  /* 0x00000016322ce211 */ /* 0x000fe400078010ff */
[----:B------:R-:W-:Y:S01]  /*1cc0*/  ISETP.GE.OR P3, PT, R42, UR4, !P1 ;  /* 0x000000042a007c0c */ /* 0x000fe2000cf66670 */
[----:B------:R-:W-:Y:S02]  /*1cd0*/  @!P6 IMAD.IADD R22, R51, 0x1, R46 ;  /* 0x000000013316e824 */ /* 0x000fe400078e022e */
[----:B------:R-:W-:-:S04]  /*1ce0*/  @!P5 IMAD.WIDE.U32 R52, R12, R25, R52 ;  /* 0x000000190c34d225 */ /* 0x000fc800078e0034 */
[----:B------:R-:W-:Y:S02]  /*1cf0*/  @!P5 IMAD R25, R25, R5, R45 ;  /* 0x000000051919d224 */ /* 0x000fe400078e022d */
[C---:B------:R-:W-:Y:S01]  /*1d00*/  VIADD R41, R11.reuse, 0x70 ;  /* 0x000000700b297836 */ /* 0x040fe20000000000 */
[----:B------:R-:W-:Y:S02]  /*1d10*/  IADD3 R7, R11, 0x78, RZ ;  /* 0x000000780b077810 */ /* 0x000fe40007ffe0ff */
[----:B------:R-:W-:Y:S02]  /*1d20*/  @!P6 LEA.HI.X R45, R50, R23, R22, 0x2, P0 ;  /* 0x00000017322de211 */ /* 0x000fe400000f1416 */
[----:B------:R-:W-:Y:S02]  /*1d30*/  @!P5 LEA R50, P0, R52, R20, 0x2 ;  /* 0x000000143432d211 */ /* 0x000fe400078010ff */
[----:B------:R-:W-:Y:S02]  /*1d40*/  @!P5 IADD3 R25, R53, R25, RZ ;  /* 0x000000193519d210 */ /* 0x000fe40007ffe0ff */
[----:B------:R-:W-:-:S02]  /*1d50*/  @!P4 SHF.R.S32.HI R43, RZ, 0x1f, R24 ;  /* 0x0000001fff2bc819 */ /* 0x000fc40000011418 */
[----:B------:R-:W-:Y:S02]  /*1d60*/  ISETP.GE.OR P2, PT, R41, UR4, !P1 ;  /* 0x0000000429007c0c */ /* 0x000fe4000cf46670 */
[----:B------:R-:W-:Y:S01]  /*1d70*/  ISETP.GE.OR P1, PT, R7, UR4, !P1 ;  /* 0x0000000407007c0c */ /* 0x000fe2000cf26670 */
[----:B------:R-:W-:Y:S01]  /*1d80*/  @!P4 IMAD.MOV.U32 R56, RZ, RZ, R28 ;  /* 0x000000ffff38c224 */ /* 0x000fe200078e001c */
[----:B------:R-:W-:Y:S01]  /*1d90*/  @!P5 LEA.HI.X R51, R52, R21, R25, 0x2, P0 ;  /* 0x000000153433d211 */ /* 0x000fe200000f1419 */
[----:B------:R-:W-:Y:S01]  /*1da0*/  @!P4 IMAD.MOV.U32 R57, RZ, RZ, R29 ;  /* 0x000000ffff39c224 */ /* 0x000fe200078e001d */
[----:B------:R-:W-:Y:S01]  /*1db0*/  @!P3 SHF.R.S32.HI R21, RZ, 0x1f, R42 ;  /* 0x0000001fff15b819 */ /* 0x000fe2000001142a */
[----:B------:R-:W-:Y:S01]  /*1dc0*/  @!P4 IMAD R22, R43, R12, RZ ;  /* 0x0000000c2b16c224 */ /* 0x000fe200078e02ff */
[----:B------:R-:W-:Y:S01]  /*1dd0*/  @!P3 MOV R53, R29 ;  /* 0x0000001d0035b202 */ /* 0x000fe20000000f00 */
[----:B------:R-:W-:-:S04]  /*1de0*/  @!P4 IMAD.WIDE.U32 R56, R12, R24, R56 ;  /* 0x000000180c38c225 */ /* 0x000fc800078e0038 */
[----:B------:R-:W-:Y:S02]  /*1df0*/  @!P4 IMAD R20, R24, R5, R22 ;  /* 0x000000051814c224 */ /* 0x000fe400078e0216 */
[----:B------:R-:W-:Y:S02]  /*1e00*/  @!P3 IMAD.MOV.U32 R52, RZ, RZ, R28 ;  /* 0x000000ffff34b224 */ /* 0x000fe400078e001c */
[----:B------:R-:W-:Y:S01]  /*1e10*/  @!P3 IMAD R21, R21, R12, RZ ;  /* 0x0000000c1515b224 */ /* 0x000fe200078e02ff */
[----:B----4-:R-:W-:Y:S01]  /*1e20*/  @!P4 LEA R54, P0, R56, R26, 0x2 ;  /* 0x0000001a3836c211 */ /* 0x010fe200078010ff */
[----:B------:R-:W-:Y:S01]  /*1e30*/  @!P3 IMAD.WIDE.U32 R52, R12, R42, R52 ;  /* 0x0000002a0c34b225 */ /* 0x000fe200078e0034 */
[----:B------:R-:W0:Y:S03]  /*1e40*/  @!P3 LDC.64 R24, c[0x0][0x2b8] ;  /* 0x0000ae00ff18bb82 */ /* 0x000e260000000a00 */
[----:B------:R-:W-:-:S02]  /*1e50*/  @!P4 IMAD.IADD R26, R57, 0x1, R20 ;  /* 0x00000001391ac824 */ /* 0x000fc400078e0214 */
[----:B------:R-:W-:-:S03]  /*1e60*/  @!P3 IMAD R42, R42, R5, R21 ;  /* 0x000000052a2ab224 */ /* 0x000fc600078e0215 */
[----:B------:R-:W1:Y:S01]  /*1e70*/  @!P1 LDC.64 R20, c[0x0][0x2b8] ;  /* 0x0000ae00ff149b82 */ /* 0x000e620000000a00 */
[----:B------:R-:W-:Y:S01]  /*1e80*/  @!P4 LEA.HI.X R55, R56, R27, R26, 0x2, P0 ;  /* 0x0000001b3837c211 */ /* 0x000fe200000f141a */
[----:B------:R-:W-:Y:S01]  /*1e90*/  IMAD.MOV.U32 R26, RZ, RZ, -0x800000 ;  /* 0xff800000ff1a7424 */ /* 0x000fe200078e00ff */
[----:B------:R-:W-:-:S05]  /*1ea0*/  @!P1 SHF.R.S32.HI R27, RZ, 0x1f, R7 ;  /* 0x0000001fff1b9819 */ /* 0x000fca0000011407 */
[----:B------:R-:W4:Y:S01]  /*1eb0*/  @!P2 LDC.64 R22, c[0x0][0x2b8] ;  /* 0x0000ae00ff16ab82 */ /* 0x000f220000000a00 */
[----:B------:R-:W-:Y:S01]  /*1ec0*/  @!P2 SHF.R.S32.HI R43, RZ, 0x1f, R41 ;  /* 0x0000001fff2ba819 */ /* 0x000fe20000011429 */
[----:B------:R0:W3:Y:S01]  /*1ed0*/  @!P6 LDG.E R26, desc[UR8][R44.64] ;  /* 0x000000082c1ae981 */ /* 0x0000e2000c1e1900 */
[----:B------:R-:W-:Y:S01]  /*1ee0*/  @!P2 MOV R57, R29 ;  /* 0x0000001d0039a202 */ /* 0x000fe20000000f00 */
[--C-:B------:R-:W-:Y:S02]  /*1ef0*/  @!P2 IMAD.MOV.U32 R56, RZ, RZ, R28.reuse ;  /* 0x000000ffff38a224 */ /* 0x100fe400078e001c */
[----:B------:R-:W-:Y:S02]  /*1f00*/  @!P2 IMAD R43, R43, R12, RZ ;  /* 0x0000000c2b2ba224 */ /* 0x000fe400078e02ff */
[----:B------:R-:W-:-:S04]  /*1f10*/  @!P1 IMAD.WIDE.U32 R28, R12, R7, R28 ;  /* 0x000000070c1c9225 */ /* 0x000fc800078e001c */
[----:B------:R-:W-:Y:S02]  /*1f20*/  @!P2 IMAD R43, R41, R5, R43 ;  /* 0x00000005292ba224 */ /* 0x000fe400078e022b */
[----:B------:R-:W-:Y:S01]  /*1f30*/  @!P2 IMAD.WIDE.U32 R56, R12, R41, R56 ;  /* 0x000000290c38a225 */ /* 0x000fe200078e0038 */
[----:B-1----:R-:W-:-:S03]  /*1f40*/  @!P1 LEA R20, P0, R28, R20, 0x2 ;  /* 0x000000141c149211 */ /* 0x002fc600078010ff */
[----:B------:R-:W-:Y:S02]  /*1f50*/  IMAD.MOV.U32 R41, RZ, RZ, -0x800000 ;  /* 0xff800000ff297424 */ /* 0x000fe400078e00ff */
[----:B0-----:R-:W-:-:S04]  /*1f60*/  @!P1 IMAD R44, R27, R12, RZ ;  /* 0x0000000c1b2c9224 */ /* 0x001fc800078e02ff */
[----:B------:R-:W3:Y:S01]  /*1f70*/  @!P5 LDG.E R41, desc[UR8][R50.64] ;  /* 0x000000083229d981 */ /* 0x000ee2000c1e1900 */
[----:B------:R-:W-:Y:S02]  /*1f80*/  @!P1 IMAD R44, R7, R5, R44 ;  /* 0x00000005072c9224 */ /* 0x000fe400078e022c */
[----:B------:R-:W-:Y:S02]  /*1f90*/  IMAD.MOV.U32 R27, RZ, RZ, -0x800000 ;  /* 0xff800000ff1b7424 */ /* 0x000fe400078e00ff */
[----:B------:R-:W-:Y:S01]  /*1fa0*/  @!P1 IMAD.IADD R44, R29, 0x1, R44 ;  /* 0x000000011d2c9824 */ /* 0x000fe200078e022c */
[----:B------:R-:W-:Y:S01]  /*1fb0*/  @!P3 LEA R24, P5, R52, R24, 0x2 ;  /* 0x000000183418b211 */ /* 0x000fe200078a10ff */
[----:B------:R-:W-:Y:S01]  /*1fc0*/  @!P3 IMAD.IADD R42, R53, 0x1, R42 ;  /* 0x00000001352ab824 */ /* 0x000fe200078e022a */
[----:B------:R-:W-:Y:S01]  /*1fd0*/  @!P2 IADD3 R43, R57, R43, RZ ;  /* 0x0000002b392ba210 */ /* 0x000fe20007ffe0ff */
[----:B------:R-:W3:Y:S01]  /*1fe0*/  @!P4 LDG.E R27, desc[UR8][R54.64] ;  /* 0x00000008361bc981 */ /* 0x000ee2000c1e1900 */
[----:B------:R-:W-:-:S02]  /*1ff0*/  @!P1 LEA.HI.X R21, R28, R21, R44, 0x2, P0 ;  /* 0x000000151c159211 */ /* 0x000fc400000f142c */
[----:B------:R-:W-:Y:S01]  /*2000*/  MOV R28, 0xff800000 ;  /* 0xff800000001c7802 */ /* 0x000fe20000000f00 */
[----:B------:R-:W-:Y:S01]  /*2010*/  IMAD.MOV.U32 R29, RZ, RZ, -0x800000 ;  /* 0xff800000ff1d7424 */ /* 0x000fe200078e00ff */
[----:B----4-:R-:W-:Y:S02]  /*2020*/  @!P2 LEA R22, P4, R56, R22, 0x2 ;  /* 0x000000163816a211 */ /* 0x010fe400078810ff */
[----:B------:R-:W-:Y:S01]  /*2030*/  @!P3 LEA.HI.X R25, R52, R25, R42, 0x2, P5 ;  /* 0x000000193419b211 */ /* 0x000fe200028f142a */
[----:B------:R-:W-:Y:S01]  /*2040*/  IMAD.MOV.U32 R42, RZ, RZ, -0x800000 ;  /* 0xff800000ff2a7424 */ /* 0x000fe200078e00ff */
[----:B------:R0:W4:Y:S01]  /*2050*/  @!P1 LDG.E R28, desc[UR8][R20.64] ;  /* 0x00000008141c9981 */ /* 0x000122000c1e1900 */
[----:B------:R-:W-:-:S03]  /*2060*/  @!P2 LEA.HI.X R23, R56, R23, R43, 0x2, P4 ;  /* 0x000000173817a211 */ /* 0x000fc600020f142b */
[----:B------:R-:W4:Y:S04]  /*2070*/  @!P3 LDG.E R29, desc[UR8][R24.64] ;  /* 0x00000008181db981 */ /* 0x000f28000c1e1900 */
[----:B------:R1:W4:Y:S01]  /*2080*/  @!P2 LDG.E R42, desc[UR8][R22.64] ;  /* 0x00000008162aa981 */ /* 0x000322000c1e1900 */
[----:B0-----:R-:W1:Y:S01]  /*2090*/  LDC R20, c[0x0][0x270] ;  /* 0x00009c00ff147b82 */ /* 0x001e620000000800 */
[----:B------:R-:W0:Y:S01]  /*20a0*/  S2R R7, SR_CgaCtaId ;  /* 0x0000000000077919 */ /* 0x000e220000008800 */
[----:B-1----:R-:W-:-:S04]  /*20b0*/  IABS R23, R20 ;  /* 0x0000001400177213 */ /* 0x002fc80000000000 */
[----:B------:R-:W1:Y:S08]  /*20c0*/  I2F.U32.RP R44, R23 ;  /* 0x00000017002c7306 */ /* 0x000e700000209000 */
[----:B-1----:R-:W1:Y:S01]  /*20d0*/  MUFU.RCP R44, R44 ;  /* 0x0000002c002c7308 */ /* 0x002e620000001000 */
[----:B------:R-:W-:Y:S01]  /*20e0*/  MOV R21, 0x400 ;  /* 0x0000040000157802 */ /* 0x000fe20000000f00 */
[----:B-1----:R-:W-:-:S06]  /*20f0*/  VIADD R44, R44, 0xffffffe ;  /* 0x0ffffffe2c2c7836 */ /* 0x002fcc0000000000 */
[----:B------:R-:W1:Y:S01]  /*2100*/  F2I.FTZ.U32.TRUNC.NTZ R45, R44 ;  /* 0x0000002c002d7305 */ /* 0x000e62000021f000 */
[----:B0-----:R-:W-:Y:S02]  /*2110*/  LEA R7, R7, R21, 0x18 ;  /* 0x0000001507077211 */ /* 0x001fe400078ec0ff */
[----:B------:R-:W-:-:S03]  /*2120*/  ISETP.GT.AND P3, PT, R47, 0x77f, PT ;  /* 0x0000077f2f00780c */ /* 0x000fc60003f64270 */
[----:B------:R-:W-:Y:S01]  /*2130*/  IMAD R11, R11, 0x44, R7 ;  /* 0x000000440b0b7824 */ /* 0x000fe200078e0207 */
[C---:B------:R-:W-:Y:S01]  /*2140*/  ISETP.GT.AND P1, PT, R47.reuse, 0x67f, PT ;  /* 0x0000067f2f00780c */ /* 0x040fe20003f24270 */
[----:B-1----:R-:W-:Y:S02]  /*2150*/  IMAD.MOV R24, RZ, RZ, -R45 ;  /* 0x000000ffff187224 */ /* 0x002fe400078e0a2d */
[----:B------:R-:W-:Y:S02]  /*2160*/  IMAD.MOV.U32 R44, RZ, RZ, RZ ;  /* 0x000000ffff2c7224 */ /* 0x000fe400078e00ff */
[----:B------:R-:W-:Y:S01]  /*2170*/  IMAD R24, R24, R23, RZ ;  /* 0x0000001718187224 */ /* 0x000fe200078e02ff */
[----:B------:R-:W-:Y:S01]  /*2180*/  ISETP.GT.AND P2, PT, R47, 0x6ff, PT ;  /* 0x000006ff2f00780c */ /* 0x000fe20003f44270 */
[----:B------:R-:W-:Y:S01]  /*2190*/  IMAD R11, R19, 0x4, R11 ;  /* 0x00000004130b7824 */ /* 0x000fe200078e020b */
[----:B------:R-:W-:Y:S01]  /*21a0*/  IABS R22, R6 ;  /* 0x0000000600167213 */ /* 0x000fe20000000000 */
[----:B------:R-:W-:Y:S01]  /*21b0*/  IMAD.HI.U32 R24, R45, R24, R44 ;  /* 0x000000182d187227 */ /* 0x000fe200078e002c */
[----:B------:R-:W-:-:S02]  /*21c0*/  IABS R21, R20 ;  /* 0x0000001400157213 */ /* 0x000fc40000000000 */
[C---:B------:R-:W-:Y:S02]  /*21d0*/  ISETP.GT.AND P0, PT, R47.reuse, 0x5ff, PT ;  /* 0x000005ff2f00780c */ /* 0x040fe40003f04270 */
[C---:B------:R-:W-:Y:S01]  /*21e0*/  ISETP.GT.AND P4, PT, R47.reuse, 0x57f, PT ;  /* 0x0000057f2f00780c */ /* 0x040fe20003f84270 */
[----:B------:R-:W-:Y:S01]  /*21f0*/  @!P3 STS [R11+0x220], R32 ;  /* 0x000220200b00b388 */ /* 0x000fe20000000800 */
[----:B------:R-:W-:Y:S01]  /*2200*/  IADD3 R21, RZ, -R21, RZ ;  /* 0x80000015ff157210 */ /* 0x000fe20007ffe0ff */
[----:B------:R-:W-:Y:S01]  /*2210*/  IMAD.HI.U32 R24, R24, R22, RZ ;  /* 0x0000001618187227 */ /* 0x000fe200078e00ff */
[C---:B------:R-:W-:Y:S02]  /*2220*/  ISETP.GT.AND P3, PT, R47.reuse, 0x4ff, PT ;  /* 0x000004ff2f00780c */ /* 0x040fe40003f64270 */
[C---:B------:R-:W-:Y:S01]  /*2230*/  ISETP.GT.AND P5, PT, R47.reuse, 0x7ff, PT ;  /* 0x000007ff2f00780c */ /* 0x040fe20003fa4270 */
[----:B------:R-:W-:Y:S01]  /*2240*/  IMAD R21, R24, R21, R22 ;  /* 0x0000001518157224 */ /* 0x000fe200078e0216 */
[----:B--2---:R-:W-:Y:S01]  /*2250*/  @!P1 STS [R11+0x660], R34 ;  /* 0x000660220b009388 */ /* 0x004fe20000000800 */
[----:B------:R-:W-:-:S03]  /*2260*/  ISETP.GT.AND P1, PT, R47, 0x37f, PT ;  /* 0x0000037f2f00780c */ /* 0x000fc60003f24270 */
[----:B-----5:R-:W-:Y:S01]  /*2270*/  @!P2 STS [R11+0x440], R33 ;  /* 0x000440210b00a388 */ /* 0x020fe20000000800 */
[----:B------:R-:W-:-:S03]  /*2280*/  ISETP.GT.AND P2, PT, R47, 0x3ff, PT ;  /* 0x000003ff2f00780c */ /* 0x000fc60003f44270 */
[----:B------:R-:W-:Y:S01]  /*2290*/  @!P0 STS [R11+0x880], R35 ;  /* 0x000880230b008388 */ /* 0x000fe20000000800 */
[----:B------:R-:W-:-:S03]  /*22a0*/  ISETP.GT.AND P0, PT, R47, 0x2ff, PT ;  /* 0x000002ff2f00780c */ /* 0x000fc60003f04270 */
[----:B---3--:R-:W-:Y:S01]  /*22b0*/  @!P4 STS [R11+0xaa0], R36 ;  /* 0x000aa0240b00c388 */ /* 0x008fe20000000800 */
[----:B------:R-:W-:-:S03]  /*22c0*/  ISETP.GT.U32.AND P4, PT, R23, R21, PT ;  /* 0x000000151700720c */ /* 0x000fc60003f84070 */
[----:B------:R-:W-:Y:S01]  /*22d0*/  @!P3 STS [R11+0xcc0], R37 ;  /* 0x000cc0250b00b388 */ /* 0x000fe20000000800 */
[C---:B------:R-:W-:Y:S02]  /*22e0*/  ISETP.GT.AND P3, PT, R47.reuse, 0x27f, PT ;  /* 0x0000027f2f00780c */ /* 0x040fe40003f64270 */
[C---:B------:R-:W-:Y:S01]  /*22f0*/  ISETP.GT.AND P6, PT, R47.reuse, 0x7f, PT ;  /* 0x0000007f2f00780c */ /* 0x040fe20003fc4270 */
[----:B------:R0:W-:Y:S01]  /*2300*/  @!P5 STS [R11], R0 ;  /* 0x000000000b00d388 */ /* 0x0001e20000000800 */
[----:B------:R-:W-:-:S05]  /*2310*/  ISETP.GT.AND P5, PT, R47, 0x47f, PT ;  /* 0x0000047f2f00780c */ /* 0x000fca0003fa4270 */
[----:B------:R-:W-:Y:S01]  /*2320*/  @!P4 IMAD.IADD R21, R21, 0x1, -R23 ;  /* 0x000000011515c824 */ /* 0x000fe200078e0a17 */
[----:B------:R1:W-:Y:S01]  /*2330*/  @!P2 STS [R11+0x1100], R40 ;  /* 0x001100280b00a388 */ /* 0x0003e20000000800 */
[----:B------:R-:W-:-:S03]  /*2340*/  ISETP.GT.AND P2, PT, R47, 0x1ff, PT ;  /* 0x000001ff2f00780c */ /* 0x000fc60003f44270 */
[----:B------:R1:W-:Y:S01]  /*2350*/  @!P1 STS [R11+0x1320], R39 ;  /* 0x001320270b009388 */ /* 0x0003e20000000800 */
[----:B------:R-:W-:-:S03]  /*2360*/  ISETP.GT.AND P1, PT, R47, 0x17f, PT ;  /* 0x0000017f2f00780c */ /* 0x000fc60003f24270 */
[----:B------:R1:W-:Y:S01]  /*2370*/  @!P5 STS [R11+0xee0], R38 ;  /* 0x000ee0260b00d388 */ /* 0x0003e20000000800 */
[----:B0-----:R-:W-:Y:S02]  /*2380*/  LOP3.LUT R0, R31, R15, RZ, 0xfc, !PT ;  /* 0x0000000f1f007212 */ /* 0x001fe400078efcff */
[----:B------:R-:W-:Y:S01]  /*2390*/  LOP3.LUT R6, R6, R20, RZ, 0x3c, !PT ;  /* 0x0000001406067212 */ /* 0x000fe200078e3cff */
[----:B------:R-:W-:Y:S01]  /*23a0*/  @!P4 VIADD R24, R24, 0x1 ;  /* 0x000000011818c836 */ /* 0x000fe20000000000 */
[----:B------:R-:W-:Y:S01]  /*23b0*/  BSSY B0, `(.L_x_11) ;  /* 0x000002d000007945 */ /* 0x000fe20003800000 */
[----:B------:R1:W-:Y:S01]  /*23c0*/  @!P0 STS [R11+0x1540], R26 ;  /* 0x0015401a0b008388 */ /* 0x0003e20000000800 */
[----:B------:R-:W-:-:S03]  /*23d0*/  ISETP.GT.AND P0, PT, R47, 0xff, PT ;  /* 0x000000ff2f00780c */ /* 0x000fc60003f04270 */
[----:B------:R1:W-:Y:S01]  /*23e0*/  @!P3 STS [R11+0x1760], R41 ;  /* 0x001760290b00b388 */ /* 0x0003e20000000800 */
[----:B------:R-:W-:-:S03]  /*23f0*/  ISETP.GE.U32.AND P3, PT, R21, R23, PT ;  /* 0x000000171500720c */ /* 0x000fc60003f66070 */
[----:B------:R1:W-:Y:S01]  /*2400*/  @!P2 STS [R11+0x1980], R27 ;  /* 0x0019801b0b00a388 */ /* 0x0003e20000000800 */
[----:B------:R-:W-:-:S03]  /*2410*/  ISETP.GE.AND P2, PT, R6, RZ, PT ;  /* 0x000000ff0600720c */ /* 0x000fc60003f46270 */
[----:B----4-:R1:W-:Y:S04]  /*2420*/  @!P6 STS [R11+0x1fe0], R28 ;  /* 0x001fe01c0b00e388 */ /* 0x0103e80000000800 */
[----:B------:R1:W-:Y:S01]  /*2430*/  @!P1 STS [R11+0x1ba0], R29 ;  /* 0x001ba01d0b009388 */ /* 0x0003e20000000800 */
[----:B------:R-:W-:-:S03]  /*2440*/  ISETP.NE.U32.AND P1, PT, R0, RZ, PT ;  /* 0x000000ff0000720c */ /* 0x000fc60003f25070 */
[----:B------:R1:W-:Y:S01]  /*2450*/  @!P0 STS [R11+0x1dc0], R42 ;  /* 0x001dc02a0b008388 */ /* 0x0003e20000000800 */
[----:B------:R-:W-:Y:S02]  /*2460*/  ISETP.NE.AND P0, PT, R20, RZ, PT ;  /* 0x000000ff1400720c */ /* 0x000fe40003f05270 */
[----:B------:R-:W-:-:S05]  /*2470*/  @P3 IADD3 R24, R24, 0x1, RZ ;  /* 0x0000000118183810 */ /* 0x000fca0007ffe0ff */
[----:B------:R-:W-:-:S04]  /*2480*/  IMAD.MOV.U32 R6, RZ, RZ, R24 ;  /* 0x000000ffff067224 */ /* 0x000fc800078e0018 */
[----:B------:R-:W-:Y:S02]  /*2490*/  @!P2 IMAD.MOV R6, RZ, RZ, -R6 ;  /* 0x000000ffff06a224 */ /* 0x000fe400078e0a06 */
[----:B------:R-:W-:Y:S01]  /*24a0*/  @!P0 LOP3.LUT R6, RZ, R20, RZ, 0x33, !PT ;  /* 0x00000014ff068212 */ /* 0x000fe200078e33ff */
[----:B------:R-:W-:Y:S06]  /*24b0*/  @!P1 BRA `(.L_x_12) ;  /* 0x0000000000249947 */ /* 0x000fec0003800000 */
[----:B-1----:R-:W-:Y:S01]  /*24c0*/  IMAD.MOV.U32 R27, RZ, RZ, R30 ;  /* 0x000000ffff1b7224 */ /* 0x002fe200078e001e */
        /* <DEDUP_REMOVED lines=8> */
.L_x_12:
[----:B------:R-:W0:Y:S01]  /*2550*/  I2F.U32.RP R20, R16 ;  /* 0x0000001000147306 */ /* 0x000e220000209000 */
[----:B------:R-:W-:Y:S02]  /*2560*/  ISETP.NE.U32.AND P0, PT, R16, RZ, PT ;  /* 0x000000ff1000720c */ /* 0x000fe40003f05070 */
[----:B------:R-:W-:-:S05]  /*2570*/  MOV R51, RZ ;  /* 0x000000ff00337202 */ /* 0x000fca0000000f00 */
[----:B0-----:R-:W0:Y:S02]  /*2580*/  MUFU.RCP R20, R20 ;  /* 0x0000001400147308 */ /* 0x001e240000001000 */
[----:B0-----:R-:W-:-:S06]  /*2590*/  VIADD R20, R20, 0xffffffe ;  /* 0x0ffffffe14147836 */ /* 0x001fcc0000000000 */
[----:B------:R0:W2:Y:S02]  /*25a0*/  F2I.FTZ.U32.TRUNC.NTZ R21, R20 ;  /* 0x0000001400157305 */ /* 0x0000a4000021f000 */
[----:B0-----:R-:W-:Y:S01]  /*25b0*/  HFMA2.MMA R20, -RZ, RZ, 0, 0 ;  /* 0x00000000ff147435 */ /* 0x001fe200000001ff */
[----:B--2---:R-:W-:-:S04]  /*25c0*/  IMAD.MOV R0, RZ, RZ, -R21 ;  /* 0x000000ffff007224 */ /* 0x004fc800078e0a15 */
        /* <DEDUP_REMOVED lines=11> */
.L_x_13:
[----:B------:R-:W-:Y:S05]  /*2680*/  BSYNC B0 ;  /* 0x0000000000007941 */ /* 0x000fea0003800000 */
.L_x_11:
[----:B------:R-:W-:Y:S01]  /*2690*/  BAR.SYNC.DEFER_BLOCKING 0x0 ;  /* 0x0000000000007b1d */ /* 0x000fe20000010000 */
[-C--:B------:R-:W-:Y:S01]  /*26a0*/  LEA.HI R10, R10, R47.reuse, RZ, 0x3 ;  /* 0x0000002f0a0a7211 */ /* 0x080fe200078f18ff */
[----:B------:R-:W-:Y:S01]  /*26b0*/  IMAD.MOV.U32 R44, RZ, RZ, -0x800000 ;  /* 0xff800000ff2c7424 */ /* 0x000fe200078e00ff */
[----:B-1----:R-:W-:Y:S01]  /*26c0*/  MOV R42, 0xff800000 ;  /* 0xff800000002a7802 */ /* 0x002fe20000000f00 */
[----:B------:R-:W-:Y:S01]  /*26d0*/  IMAD.MOV.U32 R45, RZ, RZ, -0x800000 ;  /* 0xff800000ff2d7424 */ /* 0x000fe200078e00ff */
[----:B------:R-:W-:Y:S01]  /*26e0*/  LOP3.LUT R0, R10, 0xfffffff8, RZ, 0xc0, !PT ;  /* 0xfffffff80a007812 */ /* 0x000fe200078ec0ff */
[----:B------:R-:W-:Y:S01]  /*26f0*/  IMAD.MOV.U32 R43, RZ, RZ, -0x800000 ;  /* 0xff800000ff2b7424 */ /* 0x000fe200078e00ff */
[----:B------:R-:W-:Y:S01]  /*2700*/  MOV R40, 0xff800000 ;  /* 0xff80000000287802 */ /* 0x000fe20000000f00 */
[----:B------:R-:W-:Y:S01]  /*2710*/  IMAD.MOV.U32 R41, RZ, RZ, -0x800000 ;  /* 0xff800000ff297424 */ /* 0x000fe200078e00ff */
[----:B------:R-:W-:Y:S01]  /*2720*/  IADD3 R47, -R0, R47, RZ ;  /* 0x0000002f002f7210 */ /* 0x000fe20007ffe1ff */
[----:B------:R-:W-:Y:S01]  /*2730*/  IMAD.MOV.U32 R39, RZ, RZ, -0x800000 ;  /* 0xff800000ff277424 */ /* 0x000fe200078e00ff */
[----:B------:R-:W-:Y:S01]  /*2740*/  MOV R38, 0xff800000 ;  /* 0xff80000000267802 */ /* 0x000fe20000000f00 */
[----:B------:R-:W-:Y:S01]  /*2750*/  IMAD.MOV.U32 R37, RZ, RZ, -0x800000 ;  /* 0xff800000ff257424 */ /* 0x000fe200078e00ff */
[----:B------:R-:W-:Y:S01]  /*2760*/  MOV R36, 0xff800000 ;  /* 0xff80000000247802 */ /* 0x000fe20000000f00 */
[----:B------:R-:W-:Y:S01]  /*2770*/  IMAD R46, R47, 0x44, R7 ;  /* 0x000000442f2e7824 */ /* 0x000fe200078e0207 */
[----:B------:R-:W-:Y:S01]  /*2780*/  SHF.R.S32.HI R7, RZ, 0x3, R10 ;  /* 0x00000003ff077819 */ /* 0x000fe2000001140a */
[----:B------:R-:W-:Y:S01]  /*2790*/  IMAD.MOV.U32 R35, RZ, RZ, -0x800000 ;  /* 0xff800000ff237424 */ /* 0x000fe200078e00ff */
[----:B------:R-:W-:Y:S01]  /*27a0*/  MOV R34, 0xff800000 ;  /* 0xff80000000227802 */ /* 0x000fe20000000f00 */
[----:B------:R-:W-:Y:S01]  /*27b0*/  IMAD.MOV.U32 R33, RZ, RZ, -0x800000 ;  /* 0xff800000ff217424 */ /* 0x000fe200078e00ff */
[----:B------:R-:W-:Y:S01]  /*27c0*/  LEA R46, R7, R46, 0x2 ;  /* 0x0000002e072e7211 */ /* 0x000fe200078e10ff */
[----:B------:R-:W-:Y:S01]  /*27d0*/  IMAD.MOV.U32 R31, RZ, RZ, -0x800000 ;  /* 0xff800000ff1f7424 */ /* 0x000fe200078e00ff */
[----:B------:R-:W-:Y:S01]  /*27e0*/  MOV R32, 0xff800000 ;  /* 0xff80000000207802 */ /* 0x000fe20000000f00 */
[----:B------:R-:W-:Y:S01]  /*27f0*/  ULDC.U8 UR4, c[0x0][0x3d9] ;  /* 0x0000f64000047ab9 */ /* 0x000fe20000000000 */
[----:B------:R-:W-:Y:S01]  /*2800*/  MOV R30, 0xff800000 ;  /* 0xff800000001e7802 */ /* 0x000fe20000000f00 */
[----:B------:R-:W-:Y:S01]  /*2810*/  @!P6 LDS R44, [R46] ;  /* 0x000000002e2ce984 */ /* 0x000fe20000000800 */
[----:B------:R-:W-:Y:S01]  /*2820*/  IABS R20, R3 ;  /* 0x0000000300147213 */ /* 0x000fe20000000000 */
[----:B------:R-:W-:Y:S02]  /*2830*/  BSSY B1, `(.L_x_14) ;  /* 0x000028c000017945 */ /* 0x000fe40003800000 */
[----:B------:R-:W0:Y:S01]  /*2840*/  @!P6 LDS R45, [R46+0x220] ;  /* 0x000220002e2de984 */ /* 0x000e220000000800 */
[----:B------:R-:W1:Y:S03]  /*2850*/  I2F.RP R54, R20 ;  /* 0x0000001400367306 */ /* 0x000e660000209400 */
[----:B------:R-:W2:Y:S04]  /*2860*/  @!P6 LDS R42, [R46+0x440] ;  /* 0x000440002e2ae984 */ /* 0x000ea80000000800 */
[----:B------:R-:W3:Y:S04]  /*2870*/  @!P6 LDS R43, [R46+0x660] ;  /* 0x000660002e2be984 */ /* 0x000ee80000000800 */
[----:B------:R-:W4:Y:S04]  /*2880*/  @!P6 LDS R40, [R46+0x880] ;  /* 0x000880002e28e984 */ /* 0x000f280000000800 */
[----:B------:R-:W5:Y:S01]  /*2890*/  @!P6 LDS R41, [R46+0xaa0] ;  /* 0x000aa0002e29e984 */ /* 0x000f620000000800 */
[----:B-1----:R-:W1:Y:S03]  /*28a0*/  MUFU.RCP R54, R54 ;  /* 0x0000003600367308 */ /* 0x002e660000001000 */
[----:B------:R-:W5:Y:S04]  /*28b0*/  @!P6 LDS R38, [R46+0xcc0] ;  /* 0x000cc0002e26e984 */ /* 0x000f680000000800 */
[----:B------:R-:W5:Y:S04]  /*28c0*/  @!P6 LDS R39, [R46+0xee0] ;  /* 0x000ee0002e27e984 */ /* 0x000f680000000800 */
[----:B------:R-:W5:Y:S04]  /*28d0*/  @!P6 LDS R36, [R46+0x1100] ;  /* 0x001100002e24e984 */ /* 0x000f680000000800 */
[----:B------:R-:W5:Y:S01]  /*28e0*/  @!P6 LDS R37, [R46+0x1320] ;  /* 0x001320002e25e984 */ /* 0x000f620000000800 */
[----:B-1----:R-:W-:-:S03]  /*28f0*/  IADD3 R54, R54, 0xffffffe, RZ ;  /* 0x0ffffffe36367810 */ /* 0x002fc60007ffe0ff */
[----:B------:R-:W1:Y:S04]  /*2900*/  @!P6 LDS R34, [R46+0x1540] ;  /* 0x001540002e22e984 */ /* 0x000e680000000800 */
[----:B------:R-:W1:Y:S01]  /*2910*/  @!P6 LDS R35, [R46+0x1760] ;  /* 0x001760002e23e984 */ /* 0x000e620000000800 */
[----:B0-----:R-:W-:-:S03]  /*2920*/  FMNMX.FTZ R10, R44, R45, !PT ;  /* 0x0000002d2c0a7209 */ /* 0x001fc60007810000 */
[----:B------:R-:W0:Y:S01]  /*2930*/  @!P6 LDS R32, [R46+0x1980] ;  /* 0x001980002e20e984 */ /* 0x000e220000000800 */
[----:B--2---:R-:W-:-:S03]  /*2940*/  FMNMX.FTZ R10, R10, R42, !PT ;  /* 0x0000002a0a0a7209 */ /* 0x004fc60007810000 */
[----:B------:R-:W2:Y:S01]  /*2950*/  @!P6 LDS R33, [R46+0x1ba0] ;  /* 0x001ba0002e21e984 */ /* 0x000ea20000000800 */
[----:B---3--:R-:W-:-:S03]  /*2960*/  FMNMX.FTZ R10, R10, R43, !PT ;  /* 0x0000002b0a0a7209 */ /* 0x008fc60007810000 */
[----:B------:R-:W3:Y:S01]  /*2970*/  @!P6 LDS R30, [R46+0x1dc0] ;  /* 0x001dc0002e1ee984 */ /* 0x000ee20000000800 */
[----:B----4-:R-:W-:-:S03]  /*2980*/  FMNMX.FTZ R10, R10, R40, !PT ;  /* 0x000000280a0a7209 */ /* 0x010fc60007810000 */
[----:B------:R-:W4:Y:S01]  /*2990*/  @!P6 LDS R31, [R46+0x1fe0] ;  /* 0x001fe0002e1fe984 */ /* 0x000f220000000800 */
[----:B-----5:R-:W-:-:S04]  /*29a0*/  FMNMX.FTZ R10, R10, R41, !PT ;  /* 0x000000290a0a7209 */ /* 0x020fc80007810000 */
[----:B------:R-:W-:-:S04]  /*29b0*/  FMNMX.FTZ R10, R10, R38, !PT ;  /* 0x000000260a0a7209 */ /* 0x000fc80007810000 */
[----:B------:R-:W-:-:S04]  /*29c0*/  FMNMX.FTZ R10, R10, R39, !PT ;  /* 0x000000270a0a7209 */ /* 0x000fc80007810000 */
[----:B------:R-:W-:-:S04]  /*29d0*/  FMNMX.FTZ R10, R10, R36, !PT ;  /* 0x000000240a0a7209 */ /* 0x000fc80007810000 */
[----:B------:R-:W-:-:S04]  /*29e0*/  FMNMX.FTZ R10, R10, R37, !PT ;  /* 0x000000250a0a7209 */ /* 0x000fc80007810000 */
[----:B-1----:R-:W-:-:S04]  /*29f0*/  FMNMX.FTZ R10, R10, R34, !PT ;  /* 0x000000220a0a7209 */ /* 0x002fc80007810000 */
[----:B------:R-:W-:-:S04]  /*2a00*/  FMNMX.FTZ R10, R10, R35, !PT ;  /* 0x000000230a0a7209 */ /* 0x000fc80007810000 */
[----:B0-----:R-:W-:-:S04]  /*2a10*/  FMNMX.FTZ R10, R10, R32, !PT ;  /* 0x000000200a0a7209 */ /* 0x001fc80007810000 */
[----:B--2---:R-:W-:-:S04]  /*2a20*/  FMNMX.FTZ R10, R10, R33, !PT ;  /* 0x000000210a0a7209 */ /* 0x004fc80007810000 */
[----:B---3--:R-:W-:-:S04]  /*2a30*/  FMNMX.FTZ R10, R10, R30, !PT ;  /* 0x0000001e0a0a7209 */ /* 0x008fc80007810000 */
[----:B----4-:R-:W-:-:S05]  /*2a40*/  FMNMX.FTZ R10, R10, R31, !PT ;  /* 0x0000001f0a0a7209 */ /* 0x010fca0007810000 */
[----:B------:R-:W0:Y:S02]  /*2a50*/  SHFL.BFLY PT, R0, R10, 0x4, 0x1f ;  /* 0x0c801f000a007f89 */ /* 0x000e2400000e0000 */
[----:B0-----:R-:W-:-:S05]  /*2a60*/  FMNMX.FTZ R0, R10, R0, !PT ;  /* 0x000000000a007209 */ /* 0x001fca0007810000 */
[----:B------:R-:W0:Y:S02]  /*2a70*/  SHFL.BFLY PT, R10, R0, 0x2, 0x1f ;  /* 0x0c401f00000a7f89 */ /* 0x000e2400000e0000 */
[----:B0-----:R-:W-:Y:S02]  /*2a80*/  FMNMX.FTZ R10, R0, R10, !PT ;  /* 0x0000000a000a7209 */ /* 0x001fe40007810000 */
[----:B------:R-:W0:Y:S03]  /*2a90*/  LDC R0, c[0x0][0x270] ;  /* 0x00009c00ff007b82 */ /* 0x000e260000000800 */
[----:B------:R-:W1:Y:S01]  /*2aa0*/  SHFL.BFLY PT, R19, R10, 0x1, 0x1f ;  /* 0x0c201f000a137f89 */ /* 0x000e6200000e0000 */
[----:B0-----:R-:W-:Y:S02]  /*2ab0*/  IABS R11, R0 ;  /* 0x00000000000b7213 */ /* 0x001fe40000000000 */
[----:B-1----:R-:W-:-:S02]  /*2ac0*/  FMNMX.FTZ R19, R10, R19, !PT ;  /* 0x000000130a137209 */ /* 0x002fc40007810000 */
[----:B------:R-:W-:Y:S02]  /*2ad0*/  I2F.U32.RP R10, R11 ;  /* 0x0000000b000a7306 */ /* 0x000fe40000209000 */
[----:B------:R-:W-:-:S04]  /*2ae0*/  FSETP.NEU.FTZ.AND P0, PT, R19, -INF , PT ;  /* 0xff8000001300780b */ /* 0x000fc80003f1d000 */
[----:B------:R-:W-:Y:S02]  /*2af0*/  FSEL R19, R19, RZ, P0 ;  /* 0x000000ff13137208 */ /* 0x000fe40000000000 */
[----:B------:R-:W-:-:S03]  /*2b00*/  ISETP.GT.AND P0, PT, R3, RZ, PT ;  /* 0x000000ff0300720c */ /* 0x000fc60003f04270 */
[C---:B------:R-:W-:Y:S01]  /*2b10*/  FADD.FTZ R53, -R19.reuse, R44 ;  /* 0x0000002c13357221 */ /* 0x040fe20000010100 */
[C---:B------:R-:W-:Y:S01]  /*2b20*/  FADD.FTZ R52, -R19.reuse, R45 ;  /* 0x0000002d13347221 */ /* 0x040fe20000010100 */
[C---:B------:R-:W-:Y:S01]  /*2b30*/  FADD.FTZ R49, -R19.reuse, R42 ;  /* 0x0000002a13317221 */ /* 0x040fe20000010100 */
[----:B------:R-:W-:Y:S01]  /*2b40*/  FADD.FTZ R29, -R19, R43 ;  /* 0x0000002b131d7221 */ /* 0x000fe20000010100 */
[----:B------:R-:W-:Y:S01]  /*2b50*/  FMUL.FTZ R53, R53, 1.4426950216293334961 ;  /* 0x3fb8aa3b35357820 */ /* 0x000fe20000410000 */
[----:B------:R-:W-:Y:S01]  /*2b60*/  FMUL.FTZ R52, R52, 1.4426950216293334961 ;  /* 0x3fb8aa3b34347820 */ /* 0x000fe20000410000 */
[----:B------:R-:W-:Y:S01]  /*2b70*/  FMUL.FTZ R49, R49, 1.4426950216293334961 ;  /* 0x3fb8aa3b31317820 */ /* 0x000fe20000410000 */
[----:B------:R-:W-:Y:S01]  /*2b80*/  FMUL.FTZ R29, R29, 1.4426950216293334961 ;  /* 0x3fb8aa3b1d1d7820 */ /* 0x000fe20000410000 */
[C---:B------:R-:W-:Y:S01]  /*2b90*/  FADD.FTZ R28, -R19.reuse, R40 ;  /* 0x00000028131c7221 */ /* 0x040fe20000010100 */
[C---:B------:R-:W-:Y:S01]  /*2ba0*/  FADD.FTZ R27, -R19.reuse, R41 ;  /* 0x00000029131b7221 */ /* 0x040fe20000010100 */
[----:B------:R-:W-:Y:S01]  /*2bb0*/  MUFU.EX2 R53, R53 ;  /* 0x0000003500357308 */ /* 0x000fe20000000800 */
[----:B------:R-:W-:Y:S01]  /*2bc0*/  FADD.FTZ R26, -R19, R38 ;  /* 0x00000026131a7221 */ /* 0x000fe20000010100 */
[----:B------:R-:W-:Y:S01]  /*2bd0*/  FMUL.FTZ R28, R28, 1.4426950216293334961 ;  /* 0x3fb8aa3b1c1c7820 */ /* 0x000fe20000410000 */
[----:B------:R-:W-:Y:S01]  /*2be0*/  FMUL.FTZ R27, R27, 1.4426950216293334961 ;  /* 0x3fb8aa3b1b1b7820 */ /* 0x000fe20000410000 */
[C---:B------:R-:W-:Y:S01]  /*2bf0*/  FADD.FTZ R25, -R19.reuse, R39 ;  /* 0x0000002713197221 */ /* 0x040fe20000010100 */
[----:B------:R-:W-:Y:S01]  /*2c00*/  FMUL.FTZ R26, R26, 1.4426950216293334961 ;  /* 0x3fb8aa3b1a1a7820 */ /* 0x000fe20000410000 */
[C---:B------:R-:W-:Y:S01]  /*2c10*/  FADD.FTZ R24, -R19.reuse, R36 ;  /* 0x0000002413187221 */ /* 0x040fe20000010100 */
[----:B------:R-:W-:Y:S01]  /*2c20*/  FADD.FTZ R23, -R19, R37 ;  /* 0x0000002513177221 */ /* 0x000fe20000010100 */
[----:B------:R-:W0:Y:S01]  /*2c30*/  MUFU.EX2 R52, R52 ;  /* 0x0000003400347308 */ /* 0x000e220000000800 */
[----:B------:R-:W-:Y:S01]  /*2c40*/  FMUL.FTZ R25, R25, 1.4426950216293334961 ;  /* 0x3fb8aa3b19197820 */ /* 0x000fe20000410000 */
[----:B------:R-:W-:Y:S01]  /*2c50*/  FMUL.FTZ R24, R24, 1.4426950216293334961 ;  /* 0x3fb8aa3b18187820 */ /* 0x000fe20000410000 */
[----:B------:R-:W-:Y:S01]  /*2c60*/  FMUL.FTZ R23, R23, 1.4426950216293334961 ;  /* 0x3fb8aa3b17177820 */ /* 0x000fe20000410000 */
[C---:B------:R-:W-:Y:S01]  /*2c70*/  FADD.FTZ R22, -R19.reuse, R34 ;  /* 0x0000002213167221 */ /* 0x040fe20000010100 */
[----:B------:R-:W-:-:S03]  /*2c80*/  FADD.FTZ R21, -R19, R35 ;  /* 0x0000002313157221 */ /* 0x000fc60000010100 */
[----:B------:R-:W1:Y:S01]  /*2c90*/  MUFU.EX2 R49, R49 ;  /* 0x0000003100317308 */ /* 0x000e620000000800 */
[----:B------:R-:W-:Y:S01]  /*2ca0*/  FMUL.FTZ R22, R22, 1.4426950216293334961 ;  /* 0x3fb8aa3b16167820 */ /* 0x000fe20000410000 */
[----:B------:R-:W-:-:S06]  /*2cb0*/  FMUL.FTZ R21, R21, 1.4426950216293334961 ;  /* 0x3fb8aa3b15157820 */ /* 0x000fcc0000410000 */
[----:B------:R-:W2:Y:S01]  /*2cc0*/  MUFU.EX2 R29, R29 ;  /* 0x0000001d001d7308 */ /* 0x000ea20000000800 */
[----:B0-----:R-:W-:-:S07]  /*2cd0*/  FADD.FTZ R52, R53, R52 ;  /* 0x0000003435347221 */ /* 0x001fce0000010000 */
[----:B------:R-:W0:Y:S01]  /*2ce0*/  MUFU.EX2 R28, R28 ;  /* 0x0000001c001c7308 */ /* 0x000e220000000800 */
[----:B-1----:R-:W-:Y:S01]  /*2cf0*/  FADD.FTZ R52, R52, R49 ;  /* 0x0000003134347221 */ /* 0x002fe20000010000 */
[----:B------:R-:W-:-:S04]  /*2d00*/  FADD.FTZ R49, -R19, R32 ;  /* 0x0000002013317221 */ /* 0x000fc80000010100 */
[----:B------:R-:W-:Y:S02]  /*2d10*/  FMUL.FTZ R49, R49, 1.4426950216293334961 ;  /* 0x3fb8aa3b31317820 */ /* 0x000fe40000410000 */
[----:B------:R-:W1:Y:S01]  /*2d20*/  MUFU.EX2 R27, R27 ;  /* 0x0000001b001b7308 */ /* 0x000e620000000800 */
[----:B--2---:R-:W-:Y:S01]  /*2d30*/  FADD.FTZ R29, R52, R29 ;  /* 0x0000001d341d7221 */ /* 0x004fe20000010000 */
[----:B------:R-:W-:-:S06]  /*2d40*/  IMAD.MOV.U32 R52, RZ, RZ, RZ ;  /* 0x000000ffff347224 */ /* 0x000fcc00078e00ff */
[----:B------:R-:W2:Y:S01]  /*2d50*/  MUFU.EX2 R26, R26 ;  /* 0x0000001a001a7308 */ /* 0x000ea20000000800 */
[----:B0-----:R-:W-:Y:S01]  /*2d60*/  FADD.FTZ R29, R29, R28 ;  /* 0x0000001c1d1d7221 */ /* 0x001fe20000010000 */
[----:B------:R-:W-:-:S04]  /*2d70*/  FADD.FTZ R28, -R19, R33 ;  /* 0x00000021131c7221 */ /* 0x000fc80000010100 */
[----:B------:R-:W-:Y:S02]  /*2d80*/  FMUL.FTZ R28, R28, 1.4426950216293334961 ;  /* 0x3fb8aa3b1c1c7820 */ /* 0x000fe40000410000 */
[----:B------:R-:W0:Y:S01]  /*2d90*/  MUFU.EX2 R25, R25 ;  /* 0x0000001900197308 */ /* 0x000e220000000800 */
[----:B-1----:R-:W-:-:S07]  /*2da0*/  FADD.FTZ R27, R29, R27 ;  /* 0x0000001b1d1b7221 */ /* 0x002fce0000010000 */
[----:B------:R-:W1:Y:S01]  /*2db0*/  MUFU.EX2 R24, R24 ;  /* 0x0000001800187308 */ /* 0x000e620000000800 */
[----:B--2---:R-:W-:Y:S01]  /*2dc0*/  FADD.FTZ R27, R27, R26 ;  /* 0x0000001a1b1b7221 */ /* 0x004fe20000010000 */
[----:B------:R-:W-:-:S04]  /*2dd0*/  FADD.FTZ R26, -R19, R30 ;  /* 0x0000001e131a7221 */ /* 0x000fc80000010100 */
[----:B------:R-:W-:Y:S02]  /*2de0*/  FMUL.FTZ R26, R26, 1.4426950216293334961 ;  /* 0x3fb8aa3b1a1a7820 */ /* 0x000fe40000410000 */
[----:B------:R-:W2:Y:S01]  /*2df0*/  MUFU.EX2 R23, R23 ;  /* 0x0000001700177308 */ /* 0x000ea20000000800 */
[----:B0-----:R-:W-:-:S07]  /*2e00*/  FADD.FTZ R25, R27, R25 ;  /* 0x000000191b197221 */ /* 0x001fce0000010000 */
[----:B------:R-:W0:Y:S01]  /*2e10*/  MUFU.EX2 R22, R22 ;  /* 0x0000001600167308 */ /* 0x000e220000000800 */
[----:B-1----:R-:W-:Y:S01]  /*2e20*/  FADD.FTZ R25, R25, R24 ;  /* 0x0000001819197221 */ /* 0x002fe20000010000 */
[----:B------:R-:W-:-:S04]  /*2e30*/  FADD.FTZ R24, -R19, R31 ;  /* 0x0000001f13187221 */ /* 0x000fc80000010100 */
[----:B------:R-:W-:Y:S02]  /*2e40*/  FMUL.FTZ R24, R24, 1.4426950216293334961 ;  /* 0x3fb8aa3b18187820 */ /* 0x000fe40000410000 */
[----:B------:R-:W1:Y:S01]  /*2e50*/  MUFU.EX2 R21, R21 ;  /* 0x0000001500157308 */ /* 0x000e620000000800 */
[----:B--2---:R-:W-:-:S07]  /*2e60*/  FADD.FTZ R23, R25, R23 ;  /* 0x0000001719177221 */ /* 0x004fce0000010000 */
[----:B------:R-:W2:Y:S01]  /*2e70*/  MUFU.EX2 R49, R49 ;  /* 0x0000003100317308 */ /* 0x000ea20000000800 */
[----:B0-----:R-:W-:-:S07]  /*2e80*/  FADD.FTZ R22, R23, R22 ;  /* 0x0000001617167221 */ /* 0x001fce0000010000 */
[----:B------:R-:W0:Y:S01]  /*2e90*/  MUFU.EX2 R28, R28 ;  /* 0x0000001c001c7308 */ /* 0x000e220000000800 */
[----:B-1----:R-:W-:-:S07]  /*2ea0*/  FADD.FTZ R21, R22, R21 ;  /* 0x0000001516157221 */ /* 0x002fce0000010000 */
[----:B------:R-:W1:Y:S01]  /*2eb0*/  MUFU.EX2 R26, R26 ;  /* 0x0000001a001a7308 */ /* 0x000e620000000800 */
[----:B--2---:R-:W-:Y:S01]  /*2ec0*/  FADD.FTZ R49, R21, R49 ;  /* 0x0000003115317221 */ /* 0x004fe20000010000 */
[----:B------:R-:W-:-:S04]  /*2ed0*/  IABS R21, R3 ;  /* 0x0000000300157213 */ /* 0x000fc80000000000 */
[----:B------:R-:W-:Y:S02]  /*2ee0*/  IADD3 R21, RZ, -R21, RZ ;  /* 0x80000015ff157210 */ /* 0x000fe40007ffe0ff */
[----:B------:R-:W2:Y:S01]  /*2ef0*/  MUFU.EX2 R24, R24 ;  /* 0x0000001800187308 */ /* 0x000ea20000000800 */
[----:B0-----:R-:W-:-:S07]  /*2f00*/  FADD.FTZ R28, R49, R28 ;  /* 0x0000001c311c7221 */ /* 0x001fce0000010000 */
[----:B------:R-:W0:Y:S01]  /*2f10*/  MUFU.RCP R10, R10 ;  /* 0x0000000a000a7308 */ /* 0x000e220000001000 */
[----:B-1----:R-:W-:Y:S01]  /*2f20*/  FADD.FTZ R26, R28, R26 ;  /* 0x0000001a1c1a7221 */ /* 0x002fe20000010000 */
[----:B------:R-:W-:-:S06]  /*2f30*/  HFMA2.MMA R28, -RZ, RZ, 0, 0 ;  /* 0x00000000ff1c7435 */ /* 0x000fcc00000001ff */
[----:B------:R-:W1:Y:S01]  /*2f40*/  F2I.FTZ.U32.TRUNC.NTZ R53, R54 ;  /* 0x0000003600357305 */ /* 0x000e62000021f000 */
[----:B--2---:R-:W-:-:S05]  /*2f50*/  FADD.FTZ R24, R26, R24 ;  /* 0x000000181a187221 */ /* 0x004fca0000010000 */
[----:B------:R-:W2:Y:S01]  /*2f60*/  SHFL.BFLY PT, R26, R24, 0x4, 0x1f ;  /* 0x0c801f00181a7f89 */ /* 0x000ea200000e0000 */
[----:B0-----:R-:W-:-:S04]  /*2f70*/  IADD3 R10, R10, 0xffffffe, RZ ;  /* 0x0ffffffe0a0a7810 */ /* 0x001fc80007ffe0ff */
[----:B------:R-:W0:Y:S01]  /*2f80*/  F2I.FTZ.U32.TRUNC.NTZ R29, R10 ;  /* 0x0000000a001d7305 */ /* 0x000e22000021f000 */
[----:B-1----:R-:W-:-:S04]  /*2f90*/  IMAD.MOV R27, RZ, RZ, -R53 ;  /* 0x000000ffff1b7224 */ /* 0x002fc800078e0a35 */
[----:B------:R-:W-:-:S04]  /*2fa0*/  IMAD R27, R27, R20, RZ ;  /* 0x000000141b1b7224 */ /* 0x000fc800078e02ff */
[----:B------:R-:W-:Y:S01]  /*2fb0*/  IMAD.HI.U32 R27, R53, R27, R52 ;  /* 0x0000001b351b7227 */ /* 0x000fe200078e0034 */
[----:B0-----:R-:W-:-:S03]  /*2fc0*/  IADD3 R23, RZ, -R29, RZ ;  /* 0x8000001dff177210 */ /* 0x001fc60007ffe0ff */
[----:B--2---:R-:W-:Y:S01]  /*2fd0*/  FADD.FTZ R26, R24, R26 ;  /* 0x0000001a181a7221 */ /* 0x004fe20000010000 */
[----:B------:R-:W-:Y:S01]  /*2fe0*/  IADD3 R24, R20, UR5, RZ ;  /* 0x0000000514187c10 */ /* 0x000fe2000fffe0ff */
[----:B------:R-:W-:Y:S01]  /*2ff0*/  IMAD R23, R23, R11, RZ ;  /* 0x0000000b17177224 */ /* 0x000fe200078e02ff */
[----:B------:R-:W-:Y:S02]  /*3000*/  IABS R10, R0 ;  /* 0x00000000000a7213 */ /* 0x000fe40000000000 */
[----:B------:R-:W0:Y:S01]  /*3010*/  SHFL.BFLY PT, R25, R26, 0x2, 0x1f ;  /* 0x0c401f001a197f89 */ /* 0x000e2200000e0000 */
[----:B------:R-:W-:Y:S01]  /*3020*/  IABS R22, R24 ;  /* 0x0000001800167213 */ /* 0x000fe20000000000 */
[----:B------:R-:W-:Y:S01]  /*3030*/  IMAD.HI.U32 R23, R29, R23, R28 ;  /* 0x000000171d177227 */ /* 0x000fe200078e001c */
[----:B------:R-:W-:-:S03]  /*3040*/  MOV R29, 0x7f800000 ;  /* 0x7f800000001d7802 */ /* 0x000fc60000000f00 */
[----:B------:R-:W-:Y:S02]  /*3050*/  IMAD.MOV R10, RZ, RZ, -R10 ;  /* 0x000000ffff0a7224 */ /* 0x000fe400078e0a0a */
[----:B------:R-:W-:-:S04]  /*3060*/  IMAD.HI.U32 R23, R23, R22, RZ ;  /* 0x0000001617177227 */ /* 0x000fc800078e00ff */
[----:B------:R-:W-:-:S04]  /*3070*/  IMAD.HI.U32 R27, R27, R22, RZ ;  /* 0x000000161b1b7227 */ /* 0x000fc800078e00ff */
[----:B------:R-:W-:-:S05]  /*3080*/  IMAD R21, R27, R21, R22 ;  /* 0x000000151b157224 */ /* 0x000fca00078e0216 */
[----:B------:R-:W-:Y:S01]  /*3090*/  ISETP.GT.U32.AND P4, PT, R20, R21, PT ;  /* 0x000000151400720c */ /* 0x000fe20003f84070 */
[----:B0-----:R-:W-:Y:S01]  /*30a0*/  FADD.FTZ R25, R26, R25 ;  /* 0x000000191a197221 */ /* 0x001fe20000010000 */
[----:B------:R-:W-:Y:S02]  /*30b0*/  IMAD R26, R23, R10, R22 ;  /* 0x0000000a171a7224 */ /* 0x000fe400078e0216 */
[----:B------:R-:W0:Y:S03]  /*30c0*/  S2R R10, SR_TID.X ;  /* 0x00000000000a7919 */ /* 0x000e260000002100 */
[----:B------:R-:W-:Y:S01]  /*30d0*/  ISETP.GT.U32.AND P1, PT, R11, R26, PT ;  /* 0x0000001a0b00720c */ /* 0x000fe20003f24070 */
[----:B------:R-:W1:Y:S05]  /*30e0*/  SHFL.BFLY PT, R22, R25, 0x1, 0x1f ;  /* 0x0c201f0019167f89 */ /* 0x000e6a00000e0000 */
[----:B------:R-:W-:Y:S01]  /*30f0*/  @!P4 IADD3 R21, R21, -R20, RZ ;  /* 0x800000141515c210 */ /* 0x000fe20007ffe0ff */
[----:B------:R-:W-:Y:S01]  /*3100*/  @!P4 VIADD R27, R27, 0x1 ;  /* 0x000000011b1bc836 */ /* 0x000fe20000000000 */
[----:B------:R-:W-:-:S02]  /*3110*/  ISETP.GT.AND P4, PT, R4, RZ, PT ;  /* 0x000000ff0400720c */ /* 0x000fc40003f84270 */
[-C--:B------:R-:W-:Y:S02]  /*3120*/  ISETP.GE.U32.AND P2, PT, R21, R20.reuse, PT ;  /* 0x000000141500720c */ /* 0x080fe40003f46070 */
[C---:B------:R-:W-:Y:S02]  /*3130*/  LOP3.LUT R21, R24.reuse, R20, RZ, 0x3c, !PT ;  /* 0x0000001418157212 */ /* 0x040fe400078e3cff */
[----:B------:R-:W-:Y:S02]  /*3140*/  LOP3.LUT R24, R24, R0, RZ, 0x3c, !PT ;  /* 0x0000000018187212 */ /* 0x000fe400078e3cff */
[-C--:B------:R-:W-:Y:S02]  /*3150*/  @!P1 IADD3 R26, R26, -R11.reuse, RZ ;  /* 0x8000000b1a1a9210 */ /* 0x080fe40007ffe0ff */
[----:B------:R-:W-:Y:S02]  /*3160*/  @!P1 IADD3 R23, R23, 0x1, RZ ;  /* 0x0000000117179810 */ /* 0x000fe40007ffe0ff */
[----:B------:R-:W-:-:S02]  /*3170*/  ISETP.GE.U32.AND P5, PT, R26, R11, PT ;  /* 0x0000000b1a00720c */ /* 0x000fc40003fa6070 */
[----:B------:R-:W2:Y:S01]  /*3180*/  LDC R11, c[0x0][0x2c4] ;  /* 0x0000b100ff0b7b82 */ /* 0x000ea20000000800 */
[----:B------:R-:W-:Y:S02]  /*3190*/  ISETP.GE.AND P3, PT, R21, RZ, PT ;  /* 0x000000ff1500720c */ /* 0x000fe40003f66270 */
[----:B------:R-:W-:Y:S01]  /*31a0*/  SHF.R.S32.HI R26, RZ, 0x1f, R3 ;  /* 0x0000001fff1a7819 */ /* 0x000fe20000011403 */
[----:B-1----:R-:W-:Y:S01]  /*31b0*/  FADD.FTZ R25, R25, R22 ;  /* 0x0000001619197221 */ /* 0x002fe20000010000 */
[----:B------:R-:W-:Y:S02]  /*31c0*/  @P2 IADD3 R27, R27, 0x1, RZ ;  /* 0x000000011b1b2810 */ /* 0x000fe40007ffe0ff */
[----:B------:R-:W-:Y:S02]  /*31d0*/  ISETP.GE.AND P2, PT, R24, RZ, PT ;  /* 0x000000ff1800720c */ /* 0x000fe40003f46270 */
[----:B------:R-:W-:Y:S02]  /*31e0*/  FSETP.NE.FTZ.AND P1, PT, R25, RZ, PT ;  /* 0x000000ff1900720b */ /* 0x000fe40003f35000 */
[----:B------:R-:W-:Y:S01]  /*31f0*/  @P5 VIADD R23, R23, 0x1 ;  /* 0x0000000117175836 */ /* 0x000fe20000000000 */
[----:B------:R-:W-:-:S02]  /*3200*/  ISETP.NE.AND P5, PT, R3, RZ, PT ;  /* 0x000000ff0300720c */ /* 0x000fc40003fa5270 */
[----:B------:R-:W-:Y:S01]  /*3210*/  LEA.HI.SX32 R21, R3, 0x1, 0x1 ;  /* 0x0000000103157811 */ /* 0x000fe200078f0aff */
[----:B------:R-:W-:Y:S01]  /*3220*/  @!P3 IMAD.MOV R27, RZ, RZ, -R27 ;  /* 0x000000ffff1bb224 */ /* 0x000fe200078e0a1b */
[----:B------:R-:W-:Y:S02]  /*3230*/  SHF.R.S32.HI R24, RZ, 0x1f, R4 ;  /* 0x0000001fff187819 */ /* 0x000fe40000011404 */
[----:B------:R-:W-:Y:S02]  /*3240*/  @!P0 IADD3 R21, R26, RZ, RZ ;  /* 0x000000ff1a158210 */ /* 0x000fe40007ffe0ff */
[----:B------:R-:W-:Y:S02]  /*3250*/  ISETP.NE.AND P0, PT, R0, RZ, PT ;  /* 0x000000ff0000720c */ /* 0x000fe40003f05270 */
[----:B------:R-:W-:Y:S02]  /*3260*/  LEA.HI.SX32 R22, R4, 0x1, 0x1 ;  /* 0x0000000104167811 */ /* 0x000fe400078f0aff */
[----:B------:R-:W-:-:S02]  /*3270*/  @!P4 IADD3 R22, R24, RZ, RZ ;  /* 0x000000ff1816c210 */ /* 0x000fc40007ffe0ff */
[C---:B0-----:R-:W-:Y:S01]  /*3280*/  LOP3.LUT P4, RZ, R10.reuse, 0x7, RZ, 0xc0, !PT ;  /* 0x000000070aff7812 */ /* 0x041fe2000788c0ff */
[----:B------:R-:W0:Y:S01]  /*3290*/  @P1 MUFU.LG2 R24, R25 ;  /* 0x0000001900181308 */ /* 0x000e220000000c00 */
[----:B------:R-:W-:Y:S02]  /*32a0*/  @!P5 LOP3.LUT R27, RZ, R20, RZ, 0x33, !PT ;  /* 0x00000014ff1bd212 */ /* 0x000fe400078e33ff */
[----:B------:R-:W-:Y:S02]  /*32b0*/  ISETP.GT.OR P4, PT, R10, 0x7f, P4 ;  /* 0x0000007f0a00780c */ /* 0x000fe40002784670 */
[----:B------:R-:W-:Y:S02]  /*32c0*/  ISETP.NE.AND P3, PT, RZ, UR4, PT ;  /* 0x00000004ff007c0c */ /* 0x000fe4000bf65270 */
[----:B------:R-:W-:Y:S02]  /*32d0*/  @!P2 IADD3 R23, -R23, RZ, RZ ;  /* 0x000000ff1717a210 */ /* 0x000fe40007ffe1ff */
[----:B------:R-:W-:-:S02]  /*32e0*/  ISETP.LT.U32.AND P2, PT, R8, R27, PT ;  /* 0x0000001b0800720c */ /* 0x000fc40003f41070 */
[----:B------:R-:W-:Y:S02]  /*32f0*/  SHF.R.S32.HI R20, RZ, 0x1f, R27 ;  /* 0x0000001fff147819 */ /* 0x000fe4000001141b */
[----:B--2---:R-:W-:Y:S02]  /*3300*/  SEL R11, R11, 0x1, !P3 ;  /* 0x000000010b0b7807 */ /* 0x004fe40005800000 */
[----:B------:R-:W-:Y:S02]  /*3310*/  @!P0 LOP3.LUT R23, RZ, R0, RZ, 0x33, !PT ;  /* 0x00000000ff178212 */ /* 0x000fe400078e33ff */
[----:B------:R-:W-:Y:S01]  /*3320*/  ISETP.LT.AND.EX P2, PT, R9, R20, PT, P2 ;  /* 0x000000140900720c */ /* 0x000fe20003f41320 */
[-C--:B------:R-:W-:Y:S02]  /*3330*/  IMAD R6, R6, R11.reuse, RZ ;  /* 0x0000000b06067224 */ /* 0x080fe400078e02ff */
[----:B0-----:R-:W-:Y:S01]  /*3340*/  @P1 FFMA.FTZ R29, R24, 0.69314718246459960938, R19 ;  /* 0x3f317218181d1823 */ /* 0x001fe20000010013 */
[----:B------:R-:W-:Y:S01]  /*3350*/  IMAD R23, R23, R11, RZ ;  /* 0x0000000b17177224 */ /* 0x000fe200078e02ff */
[----:B------:R-:W-:Y:S01]  /*3360*/  SEL R11, R8, R27, P2 ;  /* 0x0000001b080b7207 */ /* 0x000fe20001000000 */
[----:B------:R-:W-:Y:S01]  /*3370*/  IMAD R8, R6, R22, RZ ;  /* 0x0000001606087224 */ /* 0x000fe200078e02ff */
[----:B------:R-:W-:Y:S01]  /*3380*/  SEL R10, R9, R20, P2 ;  /* 0x00000014090a7207 */ /* 0x000fe20001000000 */
[----:B------:R-:W-:Y:S01]  /*3390*/  IMAD R9, R21, R23, RZ ;  /* 0x0000001715097224 */ /* 0x000fe200078e02ff */
[----:B------:R-:W-:Y:S06]  /*33a0*/  @P4 BRA `(.L_x_15) ;  /* 0x0000001c00504947 */ /* 0x000fec0003800000 */
[----:B------:R-:W-:Y:S01]  /*33b0*/  ULDC.U8 UR4, c[0x0][0x3d8] ;  /* 0x0000f60000047ab9 */ /* 0x000fe20000000000 */
[C---:B------:R-:W-:Y:S02]  /*33c0*/  IADD3 R52, P0, R7.reuse, UR7, RZ ;  /* 0x0000000707347c10 */ /* 0x040fe4000ff1e0ff */
[----:B------:R-:W-:Y:S02]  /*33d0*/  ISETP.NE.AND P1, PT, RZ, UR4, PT ;  /* 0x00000004ff007c0c */ /* 0x000fe4000bf25270 */
[----:B------:R-:W-:-:S11]  /*33e0*/  LEA.HI.X.SX32 R53, R7, UR6, 0x1, P0 ;  /* 0x0000000607357c11 */ /* 0x000fd600080f0eff */
[----:B------:R-:W-:Y:S05]  /*33f0*/  @!P1 BRA `(.L_x_16) ;  /* 0x0000001c002c9947 */ /* 0x000fea0003800000 */
[----:B------:R-:W-:Y:S02]  /*3400*/  ISETP.GE.U32.AND P1, PT, R52, R12, PT ;  /* 0x0000000c3400720c */ /* 0x000fe40003f26070 */
[----:B------:R-:W-:Y:S02]  /*3410*/  ISETP.LT.U32.AND P0, PT, R0, 0x1, PT ;  /* 0x000000010000780c */ /* 0x000fe40003f01070 */
[----:B------:R-:W-:Y:S02]  /*3420*/  ISETP.GE.AND.EX P1, PT, R53, R5, PT, P1 ;  /* 0x000000053500720c */ /* 0x000fe40003f26310 */
[----:B------:R-:W-:-:S04]  /*3430*/  SHF.R.S32.HI R19, RZ, 0x1f, R0 ;  /* 0x0000001fff137819 */ /* 0x000fc80000011400 */
[----:B------:R-:W-:-:S04]  /*3440*/  ISETP.LT.AND.EX P0, PT, R19, RZ, PT, P0 ;  /* 0x000000ff1300720c */ /* 0x000fc80003f01300 */
[----:B------:R-:W-:Y:S02]  /*3450*/  SEL R6, R0, 0x1, P0 ;  /* 0x0000000100067807 */ /* 0x000fe40000000000 */
[----:B------:R-:W-:Y:S01]  /*3460*/  SEL R5, R19, RZ, P0 ;  /* 0x000000ff13057207 */ /* 0x000fe20000000000 */
[----:B------:R-:W-:Y:S06]  /*3470*/  @P1 BRA `(.L_x_15) ;  /* 0x0000001c001c1947 */ /* 0x000fec0003800000 */
[----:B------:R-:W-:Y:S01]  /*3480*/  IADD3 R0, P1, R6, 0x1, RZ ;  /* 0x0000000106007810 */ /* 0x000fe20007f3e0ff */
[----:B------:R-:W-:Y:S03]  /*3490*/  BSSY B0, `(.L_x_17) ;  /* 0x0000037000007945 */ /* 0x000fe60003800000 */
[----:B------:R-:W-:Y:S01]  /*34a0*/  ISETP.GE.U32.AND P0, PT, R0, 0x3, PT ;  /* 0x000000030000780c */ /* 0x000fe20003f06070 */
[----:B------:R-:W-:-:S05]  /*34b0*/  IMAD.X R0, RZ, RZ, R5, P1 ;  /* 0x000000ffff007224 */ /* 0x000fca00008e0605 */
[----:B------:R-:W-:-:S04]  /*34c0*/  ISETP.GE.U32.AND.EX P0, PT, R0, RZ, PT, P0 ;  /* 0x000000ff0000720c */ /* 0x000fc80003f06100 */
[----:B------:R-:W-:Y:S02]  /*34d0*/  SEL R0, R5, RZ, !P0 ;  /* 0x000000ff05007207 */ /* 0x000fe40004000000 */
[----:B------:R-:W-:-:S03]  /*34e0*/  SEL R19, R6, RZ, !P0 ;  /* 0x000000ff06137207 */ /* 0x000fc60004000000 */
[-C--:B------:R-:W-:Y:S02]  /*34f0*/  IMAD R0, R0, R48.reuse, RZ ;  /* 0x0000003000007224 */ /* 0x080fe400078e02ff */
[----:B------:R-:W-:-:S04]  /*3500*/  IMAD.WIDE.U32 R22, R19, R48, RZ ;  /* 0x0000003013167225 */ /* 0x000fc800078e00ff */
[----:B------:R-:W-:Y:S02]  /*3510*/  IMAD R0, R19, R2, R0 ;  /* 0x0000000213007224 */ /* 0x000fe400078e0200 */
[----:B------:R-:W-:-:S03]  /*3520*/  IMAD.WIDE.U32 R56, R22, R6, RZ ;  /* 0x0000000616387225 */ /* 0x000fc600078e00ff */
[----:B------:R-:W-:-:S05]  /*3530*/  IADD3 R0, R23, R0, RZ ;  /* 0x0000000017007210 */ /* 0x000fca0007ffe0ff */
[----:B------:R-:W-:-:S04]  /*3540*/  IMAD R20, R0, R6, RZ ;  /* 0x0000000600147224 */ /* 0x000fc800078e02ff */
[----:B------:R-:W-:-:S04]  /*3550*/  IMAD R20, R5, R22, R20 ;  /* 0x0000001605147224 */ /* 0x000fc800078e0214 */
[----:B------:R-:W-:-:S05]  /*3560*/  IMAD.IADD R20, R57, 0x1, R20 ;  /* 0x0000000139147824 */ /* 0x000fca00078e0214 */
        /* <DEDUP_REMOVED lines=9> */
[-C--:B------:R-:W-:Y:S02]  /*3600*/  IADD3 R21, P0, RZ, -R0.reuse, RZ ;  /* 0x80000000ff157210 */ /* 0x080fe40007f1e0ff */
[----:B------:R-:W-:Y:S02]  /*3610*/  MOV R58, R0 ;  /* 0x00000000003a7202 */ /* 0x000fe40000000f00 */
[----:B------:R-:W-:Y:S01]  /*3620*/  IADD3.X R19, RZ, ~R25, RZ, P0, !PT ;  /* 0x80000019ff137210 */ /* 0x000fe200007fe4ff */
[----:B------:R-:W-:Y:S01]  /*3630*/  IMAD.WIDE.U32 R52, R56, R21, R52 ;  /* 0x0000001538347225 */ /* 0x000fe200078e0034 */
[----:B------:R-:W-:-:S03]  /*3640*/  MOV R59, R25 ;  /* 0x00000019003b7202 */ /* 0x000fc60000000f00 */
[----:B------:R-:W-:-:S04]  /*3650*/  IMAD R19, R19, R56, RZ ;  /* 0x0000003813137224 */ /* 0x000fc800078e02ff */
[----:B------:R-:W-:Y:S01]  /*3660*/  IMAD R19, R20, R21, R19 ;  /* 0x0000001514137224 */ /* 0x000fe200078e0213 */
[----:B------:R-:W-:-:S04]  /*3670*/  MOV R20, R52 ;  /* 0x0000003400147202 */ /* 0x000fc80000000f00 */
[----:B------:R-:W-:Y:S01]  /*3680*/  IADD3 R19, R53, R19, RZ ;  /* 0x0000001335137210 */ /* 0x000fe20007ffe0ff */
[----:B------:R-:W-:Y:S05]  /*3690*/  BRA `(.L_x_19) ;  /* 0x0000000000587947 */ /* 0x000fea0003800000 */
.L_x_18:
[----:B------:R-:W0:Y:S01]  /*36a0*/  I2F.U32.RP R20, R56 ;  /* 0x0000003800147306 */ /* 0x000e220000209000 */
[----:B------:R-:W-:Y:S01]  /*36b0*/  ISETP.NE.U32.AND P0, PT, R56, RZ, PT ;  /* 0x000000ff3800720c */ /* 0x000fe20003f05070 */
[----:B------:R-:W-:Y:S01]  /*36c0*/  HFMA2.MMA R59, -RZ, RZ, 0, 0 ;  /* 0x00000000ff3b7435 */ /* 0x000fe200000001ff */
[----:B------:R-:W-:-:S05]  /*36d0*/  MOV R19, RZ ;  /* 0x000000ff00137202 */ /* 0x000fca0000000f00 */
[----:B0-----:R-:W0:Y:S02]  /*36e0*/  MUFU.RCP R20, R20 ;  /* 0x0000001400147308 */ /* 0x001e240000001000 */
[----:B0-----:R-:W-:-:S06]  /*36f0*/  IADD3 R20, R20, 0xffffffe, RZ ;  /* 0x0ffffffe14147810 */ /* 0x001fcc0007ffe0ff */
        /* <DEDUP_REMOVED lines=13> */
[----:B------:R-:W-:-:S05]  /*37d0*/  @!P0 LOP3.LUT R58, RZ, R56, RZ, 0x33, !PT ;  /* 0x00000038ff3a8212 */ /* 0x000fca00078e33ff */
[----:B------:R-:W-:-:S04]  /*37e0*/  IMAD.MOV R20, RZ, RZ, -R58 ;  /* 0x000000ffff147224 */ /* 0x000fc800078e0a3a */
[----:B------:R-:W-:Y:S02]  /*37f0*/  IMAD R20, R56, R20, R52 ;  /* 0x0000001438147224 */ /* 0x000fe400078e0234 */
.L_x_19:
[----:B------:R-:W-:Y:S05]  /*3800*/  BSYNC B0 ;  /* 0x0000000000007941 */ /* 0x000fea0003800000 */
.L_x_17:
[----:B------:R-:W-:Y:S01]  /*3810*/  LOP3.LUT R0, R19, R2, RZ, 0xfc, !PT ;  /* 0x0000000213007212 */ /* 0x000fe200078efcff */
[----:B------:R-:W-:Y:S03]  /*3820*/  BSSY B0, `(.L_x_20) ;  /* 0x0000029000007945 */ /* 0x000fe60003800000 */
[----:B------:R-:W-:-:S13]  /*3830*/  ISETP.NE.U32.AND P0, PT, R0, RZ, PT ;  /* 0x000000ff0000720c */ /* 0x000fda0003f05070 */
[----:B------:R-:W-:Y:S05]  /*3840*/  @!P0 BRA `(.L_x_21) ;  /* 0x0000000000408947 */ /* 0x000fea0003800000 */
[----:B------:R-:W-:Y:S01]  /*3850*/  IMAD.MOV.U32 R27, RZ, RZ, R20 ;  /* 0x000000ffff1b7224 */ /* 0x000fe200078e0014 */
[----:B------:R-:W-:Y:S01]  /*3860*/  MOV R25, R48 ;  /* 0x0000003000197202 */ /* 0x000fe20000000f00 */
[----:B------:R-:W-:Y:S01]  /*3870*/  IMAD.MOV.U32 R24, RZ, RZ, R2 ;  /* 0x000000ffff187224 */ /* 0x000fe200078e0002 */
[----:B------:R-:W-:Y:S02]  /*3880*/  MOV R23, 0x38a0 ;  /* 0x000038a000177802 */ /* 0x000fe40000000f00 */
[----:B------:R-:W-:Y:S05]  /*3890*/  CALL.REL.NOINC `($__internal_0_$__cuda_sm20_div_s64) ;  /* 0x0000002400b87944 */ /* 0x000fea0003c00000 */
[----:B------:R-:W-:Y:S01]  /*38a0*/  IADD3 R22, P0, RZ, -R0, RZ ;  /* 0x80000000ff167210 */ /* 0x000fe20007f1e0ff */
[----:B------:R-:W-:Y:S01]  /*38b0*/  IMAD.MOV.U32 R53, RZ, RZ, R25 ;  /* 0x000000ffff357224 */ /* 0x000fe200078e0019 */
[----:B------:R-:W-:Y:S02]  /*38c0*/  MOV R26, R20 ;  /* 0x00000014001a7202 */ /* 0x000fe40000000f00 */
[----:B------:R-:W-:Y:S02]  /*38d0*/  IADD3.X R21, RZ, ~R25, RZ, P0, !PT ;  /* 0x80000019ff157210 */ /* 0x000fe400007fe4ff */
[----:B------:R-:W-:Y:S02]  /*38e0*/  MOV R27, R19 ;  /* 0x00000013001b7202 */ /* 0x000fe40000000f00 */
[----:B------:R-:W-:Y:S01]  /*38f0*/  MOV R52, R0 ;  /* 0x0000000000347202 */ /* 0x000fe20000000f00 */
[----:B------:R-:W-:Y:S02]  /*3900*/  IMAD R21, R21, R48, RZ ;  /* 0x0000003015157224 */ /* 0x000fe400078e02ff */
[----:B------:R-:W-:-:S04]  /*3910*/  IMAD.WIDE.U32 R48, R48, R22, R26 ;  /* 0x0000001630307225 */ /* 0x000fc800078e001a */
[----:B------:R-:W-:-:S04]  /*3920*/  IMAD R2, R2, R22, R21 ;  /* 0x0000001602027224 */ /* 0x000fc800078e0215 */
[----:B------:R-:W-:Y:S01]  /*3930*/  IMAD.IADD R2, R49, 0x1, R2 ;  /* 0x0000000131027824 */ /* 0x000fe200078e0202 */
[----:B------:R-:W-:Y:S05]  /*3940*/  BRA `(.L_x_22) ;  /* 0x0000000000587947 */ /* 0x000fea0003800000 */
.L_x_21:
        /* <DEDUP_REMOVED lines=22> */
.L_x_22:
[----:B------:R-:W-:Y:S05]  /*3ab0*/  BSYNC B0 ;  /* 0x0000000000007941 */ /* 0x000fea0003800000 */
.L_x_20:
[----:B------:R-:W0:Y:S01]  /*3ac0*/  LDC R26, c[0x0][0x2c0] ;  /* 0x0000b000ff1a7b82 */ /* 0x000e220000000800 */
[----:B------:R-:W-:Y:S01]  /*3ad0*/  LOP3.LUT R0, R53, R5, RZ, 0xfc, !PT ;  /* 0x0000000535007212 */ /* 0x000fe200078efcff */
[----:B------:R-:W-:Y:S03]  /*3ae0*/  BSSY B0, `(.L_x_23) ;  /* 0x000002c000007945 */ /* 0x000fe60003800000 */
[----:B------:R-:W-:Y:S02]  /*3af0*/  ISETP.NE.U32.AND P0, PT, R0, RZ, PT ;  /* 0x000000ff0000720c */ /* 0x000fe40003f05070 */
[----:B0-----:R-:W-:-:S11]  /*3b00*/  SEL R26, R26, 0x1, P3 ;  /* 0x000000011a1a7807 */ /* 0x001fd60001800000 */
[----:B------:R-:W-:Y:S05]  /*3b10*/  @!P0 BRA `(.L_x_24) ;  /* 0x0000000000488947 */ /* 0x000fea0003800000 */
[----:B------:R-:W-:Y:S01]  /*3b20*/  IMAD.MOV.U32 R27, RZ, RZ, R52 ;  /* 0x000000ffff1b7224 */ /* 0x000fe200078e0034 */
[----:B------:R-:W-:Y:S01]  /*3b30*/  MOV R25, R6 ;  /* 0x0000000600197202 */ /* 0x000fe20000000f00 */
[----:B------:R-:W-:Y:S01]  /*3b40*/  IMAD.MOV.U32 R19, RZ, RZ, R53 ;  /* 0x000000ffff137224 */ /* 0x000fe200078e0035 */
[----:B------:R-:W-:Y:S02]  /*3b50*/  MOV R24, R5 ;  /* 0x0000000500187202 */ /* 0x000fe40000000f00 */
[----:B------:R-:W-:Y:S02]  /*3b60*/  MOV R23, 0x3b80 ;  /* 0x00003b8000177802 */ /* 0x000fe40000000f00 */
[----:B------:R-:W-:Y:S05]  /*3b70*/  CALL.REL.NOINC `($__internal_0_$__cuda_sm20_div_s64) ;  /* 0x0000002400007944 */ /* 0x000fea0003c00000 */
[----:B------:R-:W-:Y:S01]  /*3b80*/  IADD3 R20, P0, RZ, -R0, RZ ;  /* 0x80000000ff147210 */ /* 0x000fe20007f1e0ff */
[----:B------:R-:W-:Y:S01]  /*3b90*/  IMAD.MOV.U32 R23, RZ, RZ, R53 ;  /* 0x000000ffff177224 */ /* 0x000fe200078e0035 */
[----:B------:R-:W-:Y:S02]  /*3ba0*/  MOV R22, R52 ;  /* 0x0000003400167202 */ /* 0x000fe40000000f00 */
[----:B------:R-:W-:-:S03]  /*3bb0*/  IADD3.X R19, RZ, ~R25, RZ, P0, !PT ;  /* 0x80000019ff137210 */ /* 0x000fc600007fe4ff */
[----:B------:R-:W-:-:S04]  /*3bc0*/  IMAD.WIDE.U32 R22, R6, R20, R22 ;  /* 0x0000001406167225 */ /* 0x000fc800078e0016 */
[----:B------:R-:W-:Y:S01]  /*3bd0*/  IMAD R19, R19, R6, RZ ;  /* 0x0000000613137224 */ /* 0x000fe200078e02ff */
[----:B------:R-:W-:Y:S02]  /*3be0*/  MOV R52, R22 ;  /* 0x0000001600347202 */ /* 0x000fe40000000f00 */
[----:B------:R-:W-:Y:S01]  /*3bf0*/  MOV R22, R0 ;  /* 0x0000000000167202 */ /* 0x000fe20000000f00 */
[----:B------:R-:W-:-:S04]  /*3c00*/  IMAD R5, R5, R20, R19 ;  /* 0x0000001405057224 */ /* 0x000fc800078e0213 */
[----:B------:R-:W-:Y:S01]  /*3c10*/  IMAD.IADD R5, R23, 0x1, R5 ;  /* 0x0000000117057824 */ /* 0x000fe200078e0205 */
[----:B------:R-:W-:Y:S01]  /*3c20*/  MOV R23, R25 ;  /* 0x0000001900177202 */ /* 0x000fe20000000f00 */
[----:B------:R-:W-:Y:S05]  /*3c30*/  BRA `(.L_x_25) ;  /* 0x0000000000587947 */ /* 0x000fea0003800000 */
.L_x_24:
        /* <DEDUP_REMOVED lines=22> */
.L_x_25:
[----:B------:R-:W-:Y:S05]  /*3da0*/  BSYNC B0 ;  /* 0x0000000000007941 */ /* 0x000fea0003800000 */
.L_x_23:
[-C--:B------:R-:W-:Y:S01]  /*3db0*/  IMAD R0, R51, R18.reuse, RZ ;  /* 0x0000001233007224 */ /* 0x080fe200078e02ff */
[----:B------:R-:W-:Y:S01]  /*3dc0*/  ULDC.U8 UR10, c[0x0][0x3d9] ;  /* 0x0000f640000a7ab9 */ /* 0x000fe20000000000 */
[C---:B------:R-:W-:Y:S01]  /*3dd0*/  IMAD.WIDE.U32 R56, R50.reuse, R18, RZ ;  /* 0x0000001232387225 */ /* 0x040fe200078e00ff */
[----:B------:R-:W-:Y:S01]  /*3de0*/  UISETP.NE.AND UP0, UPT, UR10, URZ, UPT ;  /* 0x0000003f0a00728c */ /* 0x000fe2000bf05270 */
[----:B------:R-:W-:Y:S01]  /*3df0*/  BSSY B0, `(.L_x_26) ;  /* 0x0000047000007945 */ /* 0x000fe20003800000 */
[----:B------:R-:W-:Y:S01]  /*3e00*/  ULDC.64 UR4, c[0x0][0x2c0] ;  /* 0x0000b00000047ab9 */ /* 0x000fe20000000a00 */
[----:B------:R-:W-:Y:S01]  /*3e10*/  IMAD R0, R50, R17, R0 ;  /* 0x0000001132007224 */ /* 0x000fe200078e0200 */
[----:B------:R-:W-:Y:S01]  /*3e20*/  UIMAD UR4, UR4, UR5, URZ ;  /* 0x00000005040472a4 */ /* 0x000fe2000f8e023f */
[----:B------:R-:W-:Y:S01]  /*3e30*/  IMAD R2, R2, R26, RZ ;  /* 0x0000001a02027224 */ /* 0x000fe200078e02ff */
[----:B------:R-:W-:Y:S02]  /*3e40*/  USEL UR5, UR5, 0x1, !UP0 ;  /* 0x0000000105057887 */ /* 0x000fe4000c000000 */
[----:B------:R-:W-:Y:S01]  /*3e50*/  IADD3 R0, R57, R0, RZ ;  /* 0x0000000039007210 */ /* 0x000fe20007ffe0ff */
[----:B------:R-:W-:Y:S01]  /*3e60*/  USHF.R.S32.HI UR11, URZ, 0x1f, UR4 ;  /* 0x0000001f3f0b7899 */ /* 0x000fe20008011404 */
[----:B------:R-:W-:Y:S01]  /*3e70*/  IMAD R6, R5, UR4, RZ ;  /* 0x0000000405067c24 */ /* 0x000fe2000f8e02ff */
[----:B------:R-:W-:Y:S01]  /*3e80*/  USHF.R.S32.HI UR10, URZ, 0x1f, UR5 ;  /* 0x0000001f3f0a7899 */ /* 0x000fe20008011405 */
[----:B------:R-:W-:-:S02]  /*3e90*/  IMAD R5, R23, UR5, RZ ;  /* 0x0000000517057c24 */ /* 0x000fc4000f8e02ff */
[----:B------:R-:W-:Y:S01]  /*3ea0*/  IMAD R20, R0, R16, RZ ;  /* 0x0000001000147224 */ /* 0x000fe200078e02ff */
[----:B------:R-:W-:Y:S01]  /*3eb0*/  SHF.R.S32.HI R0, RZ, 0x1f, R26 ;  /* 0x0000001fff007819 */ /* 0x000fe2000001141a */
[----:B------:R-:W-:Y:S02]  /*3ec0*/  IMAD R6, R52, UR11, R6 ;  /* 0x0000000b34067c24 */ /* 0x000fe4000f8e0206 */
[----:B------:R-:W-:Y:S02]  /*3ed0*/  IMAD R20, R15, R56, R20 ;  /* 0x000000380f147224 */ /* 0x000fe400078e0214 */
[----:B------:R-:W-:-:S04]  /*3ee0*/  IMAD.WIDE.U32 R56, R56, R16, RZ ;  /* 0x0000001038387225 */ /* 0x000fc800078e00ff */
[----:B------:R-:W-:Y:S01]  /*3ef0*/  IMAD R2, R0, R48, R2 ;  /* 0x0000003000027224 */ /* 0x000fe200078e0202 */
[----:B------:R-:W-:Y:S01]  /*3f00*/  IADD3 R20, R57, R20, RZ ;  /* 0x0000001439147210 */ /* 0x000fe20007ffe0ff */
[----:B------:R-:W-:-:S03]  /*3f10*/  IMAD.WIDE.U32 R48, R48, R26, RZ ;  /* 0x0000001a30307225 */ /* 0x000fc600078e00ff */
[----:B------:R-:W-:Y:S01]  /*3f20*/  LOP3.LUT R0, R59, R20, RZ, 0xfc, !PT ;  /* 0x000000143b007212 */ /* 0x000fe200078efcff */
[----:B------:R-:W-:Y:S01]  /*3f30*/  IMAD.WIDE.U32 R52, R52, UR4, RZ ;  /* 0x0000000434347c25 */ /* 0x000fe2000f8e00ff */
[----:B------:R-:W-:Y:S02]  /*3f40*/  IADD3 R2, R49, R2, RZ ;  /* 0x0000000231027210 */ /* 0x000fe40007ffe0ff */
[----:B------:R-:W-:Y:S01]  /*3f50*/  ISETP.NE.U32.AND P0, PT, R0, RZ, PT ;  /* 0x000000ff0000720c */ /* 0x000fe20003f05070 */
[C---:B------:R-:W-:Y:S01]  /*3f60*/  IMAD R5, R22.reuse, UR10, R5 ;  /* 0x0000000a16057c24 */ /* 0x040fe2000f8e0205 */
[----:B------:R-:W-:Y:S01]  /*3f70*/  IADD3 R6, R53, R6, RZ ;  /* 0x0000000635067210 */ /* 0x000fe20007ffe0ff */
[----:B------:R-:W-:-:S04]  /*3f80*/  IMAD.WIDE.U32 R50, R22, UR5, RZ ;  /* 0x0000000516327c25 */ /* 0x000fc8000f8e00ff */
[----:B------:R-:W-:Y:S01]  /*3f90*/  IMAD R4, R4, UR4, RZ ;  /* 0x0000000404047c24 */ /* 0x000fe2000f8e02ff */
[----:B------:R-:W-:Y:S01]  /*3fa0*/  IADD3 R5, R51, R5, RZ ;  /* 0x0000000533057210 */ /* 0x000fe20007ffe0ff */
[----:B------:R-:W-:-:S04]  /*3fb0*/  IMAD R3, R3, UR4, RZ ;  /* 0x0000000403037c24 */ /* 0x000fc8000f8e02ff */
        /* <DEDUP_REMOVED lines=10> */
[----:B------:R-:W-:-:S05]  /*4060*/  IADD3.X R19, RZ, ~R25, RZ, P0, !PT ;  /* 0x80000019ff137210 */ /* 0x000fca00007fe4ff */
[-C--:B------:R-:W-:Y:S02]  /*4070*/  IMAD R19, R19, R56.reuse, RZ ;  /* 0x0000003813137224 */ /* 0x080fe400078e02ff */
[----:B------:R-:W-:-:S04]  /*4080*/  IMAD.WIDE.U32 R56, R21, R56, R22 ;  /* 0x0000003815387225 */ /* 0x000fc800078e0016 */
[----:B------:R-:W-:Y:S01]  /*4090*/  IMAD R19, R20, R21, R19 ;  /* 0x0000001514137224 */ /* 0x000fe200078e0213 */
[----:B------:R-:W-:Y:S02]  /*40a0*/  MOV R20, R56 ;  /* 0x0000003800147202 */ /* 0x000fe40000000f00 */
[----:B------:R-:W-:Y:S01]  /*40b0*/  MOV R56, R0 ;  /* 0x0000000000387202 */ /* 0x000fe20000000f00 */
[----:B------:R-:W-:Y:S01]  /*40c0*/  IMAD.IADD R19, R57, 0x1, R19 ;  /* 0x0000000139137824 */ /* 0x000fe200078e0213 */
[----:B------:R-:W-:Y:S01]  /*40d0*/  MOV R57, R25 ;  /* 0x0000001900397202 */ /* 0x000fe20000000f00 */
[----:B------:R-:W-:Y:S05]  /*40e0*/  BRA `(.L_x_28) ;  /* 0x00000000005c7947 */ /* 0x000fea0003800000 */
.L_x_27:
[----:B------:R-:W0:Y:S01]  /*40f0*/  I2F.U32.RP R0, R56 ;  /* 0x0000003800007306 */ /* 0x000e220000209000 */
[----:B------:R-:W-:Y:S01]  /*4100*/  IMAD.MOV.U32 R20, RZ, RZ, RZ ;  /* 0x000000ffff147224 */ /* 0x000fe200078e00ff */
[----:B------:R-:W-:Y:S01]  /*4110*/  ISETP.NE.U32.AND P0, PT, R56, RZ, PT ;  /* 0x000000ff3800720c */ /* 0x000fe20003f05070 */
[----:B------:R-:W-:-:S05]  /*4120*/  IMAD.MOV.U32 R19, RZ, RZ, RZ ;  /* 0x000000ffff137224 */ /* 0x000fca00078e00ff */
[----:B0-----:R-:W0:Y:S02]  /*4130*/  MUFU.RCP R0, R0 ;  /* 0x0000000000007308 */ /* 0x001e240000001000 */
[----:B0-----:R-:W-:-:S06]  /*4140*/  IADD3 R0, R0, 0xffffffe, RZ ;  /* 0x0ffffffe00007810 */ /* 0x001fcc0007ffe0ff */
[----:B------:R-:W0:Y:S02]  /*4150*/  F2I.FTZ.U32.TRUNC.NTZ R21, R0 ;  /* 0x0000000000157305 */ /* 0x000e24000021f000 */
[----:B0-----:R-:W-:-:S05]  /*4160*/  IADD3 R0, RZ, -R21, RZ ;  /* 0x80000015ff007210 */ /* 0x001fca0007ffe0ff */
        /* <DEDUP_REMOVED lines=11> */
[----:B------:R-:W-:-:S05]  /*4220*/  IADD3 R20, -R57, RZ, RZ ;  /* 0x000000ff39147210 */ /* 0x000fca0007ffe1ff */
[----:B------:R-:W-:Y:S01]  /*4230*/  IMAD R20, R56, R20, R58 ;  /* 0x0000001438147224 */ /* 0x000fe200078e023a */
[----:B------:R-:W-:Y:S01]  /*4240*/  MOV R56, R57 ;  /* 0x0000003900387202 */ /* 0x000fe20000000f00 */
[----:B------:R-:W-:Y:S02]  /*4250*/  IMAD.MOV.U32 R57, RZ, RZ, RZ ;  /* 0x000000ffff397224 */ /* 0x000fe400078e00ff */
.L_x_28:
[----:B------:R-:W-:Y:S05]  /*4260*/  BSYNC B0 ;  /* 0x0000000000007941 */ /* 0x000fea0003800000 */
.L_x_26:
        /* <DEDUP_REMOVED lines=20> */
.L_x_30:
[----:B------:R-:W0:Y:S01]  /*43b0*/  I2F.U32.RP R0, R18 ;  /* 0x0000001200007306 */ /* 0x000e220000209000 */
[----:B------:R-:W-:Y:S01]  /*43c0*/  HFMA2.MMA R58, -RZ, RZ, 0, 0 ;  /* 0x00000000ff3a7435 */ /* 0x000fe200000001ff */
[----:B------:R-:W-:Y:S02]  /*43d0*/  ISETP.NE.U32.AND P0, PT, R18, RZ, PT ;  /* 0x000000ff1200720c */ /* 0x000fe40003f05070 */
[----:B------:R-:W-:-:S04]  /*43e0*/  MOV R17, RZ ;  /* 0x000000ff00117202 */ /* 0x000fc80000000f00 */
[----:B0-----:R-:W0:Y:S02]  /*43f0*/  MUFU.RCP R0, R0 ;  /* 0x0000000000007308 */ /* 0x001e240000001000 */
[----:B0-----:R-:W-:-:S06]  /*4400*/  IADD3 R0, R0, 0xffffffe, RZ ;  /* 0x0ffffffe00007810 */ /* 0x001fcc0007ffe0ff */
[----:B------:R-:W0:Y:S02]  /*4410*/  F2I.FTZ.U32.TRUNC.NTZ R59, R0 ;  /* 0x00000000003b7305 */ /* 0x000e24000021f000 */
[----:B0-----:R-:W-:-:S04]  /*4420*/  IMAD.MOV R0, RZ, RZ, -R59 ;  /* 0x000000ffff007224 */ /* 0x001fc800078e0a3b */
[----:B------:R-:W-:-:S04]  /*4430*/  IMAD R0, R0, R18, RZ ;  /* 0x0000001200007224 */ /* 0x000fc800078e02ff */
[----:B------:R-:W-:Y:S01]  /*4440*/  IMAD.HI.U32 R58, R59, R0, R58 ;  /* 0x000000003b3a7227 */ /* 0x000fe200078e003a */
[----:B------:R-:W-:-:S05]  /*4450*/  HFMA2.MMA R59, -RZ, RZ, 0, 0 ;  /* 0x00000000ff3b7435 */ /* 0x000fca00000001ff */
        /* <DEDUP_REMOVED lines=11> */
.L_x_31:
[----:B------:R-:W-:Y:S05]  /*4510*/  BSYNC B0 ;  /* 0x0000000000007941 */ /* 0x000fea0003800000 */
.L_x_29:
[----:B------:R-:W-:Y:S01]  /*4520*/  LOP3.LUT R0, R59, R15, RZ, 0xfc, !PT ;  /* 0x0000000f3b007212 */ /* 0x000fe200078efcff */
[----:B------:R-:W-:Y:S03]  /*4530*/  BSSY B0, `(.L_x_32) ;  /* 0x000002c000007945 */ /* 0x000fe60003800000 */
        /* <DEDUP_REMOVED lines=11> */
[-C--:B------:R-:W-:Y:S02]  /*45f0*/  IADD3.X R19, RZ, ~R25.reuse, RZ, P0, !PT ;  /* 0x80000019ff137210 */ /* 0x080fe400007fe4ff */
[----:B------:R-:W-:Y:S01]  /*4600*/  MOV R21, R25 ;  /* 0x0000001900157202 */ /* 0x000fe20000000f00 */
[----:B------:R-:W-:-:S04]  /*4610*/  IMAD.WIDE.U32 R22, R16, R20, R22 ;  /* 0x0000001410167225 */ /* 0x000fc800078e0016 */
[----:B------:R-:W-:Y:S01]  /*4620*/  IMAD R19, R19, R16, RZ ;  /* 0x0000001013137224 */ /* 0x000fe200078e02ff */
[----:B------:R-:W-:-:S03]  /*4630*/  MOV R16, R22 ;  /* 0x0000001600107202 */ /* 0x000fc60000000f00 */
[----:B------:R-:W-:Y:S01]  /*4640*/  IMAD R15, R15, R20, R19 ;  /* 0x000000140f0f7224 */ /* 0x000fe200078e0213 */
[----:B------:R-:W-:-:S03]  /*4650*/  MOV R20, R0 ;  /* 0x0000000000147202 */ /* 0x000fc60000000f00 */
[----:B------:R-:W-:Y:S01]  /*4660*/  IMAD.IADD R15, R23, 0x1, R15 ;  /* 0x00000001170f7824 */ /* 0x000fe200078e020f */
[----:B------:R-:W-:Y:S05]  /*4670*/  BRA `(.L_x_34) ;  /* 0x00000000005c7947 */ /* 0x000fea0003800000 */
.L_x_33:
[----:B------:R-:W0:Y:S01]  /*4680*/  I2F.U32.RP R0, R16 ;  /* 0x0000001000007306 */ /* 0x000e220000209000 */
[----:B------:R-:W-:Y:S01]  /*4690*/  IMAD.MOV.U32 R20, RZ, RZ, RZ ;  /* 0x000000ffff147224 */ /* 0x000fe200078e00ff */
[----:B------:R-:W-:-:S06]  /*46a0*/  ISETP.NE.U32.AND P0, PT, R16, RZ, PT ;  /* 0x000000ff1000720c */ /* 0x000fcc0003f05070 */
[----:B0-----:R-:W0:Y:S02]  /*46b0*/  MUFU.RCP R0, R0 ;  /* 0x0000000000007308 */ /* 0x001e240000001000 */
[----:B0-----:R-:W-:-:S06]  /*46c0*/  IADD3 R0, R0, 0xffffffe, RZ ;  /* 0x0ffffffe00007810 */ /* 0x001fcc0007ffe0ff */
[----:B------:R-:W0:Y:S02]  /*46d0*/  F2I.FTZ.U32.TRUNC.NTZ R21, R0 ;  /* 0x0000000000157305 */ /* 0x000e24000021f000 */
[----:B0-----:R-:W-:-:S05]  /*46e0*/  IADD3 R0, RZ, -R21, RZ ;  /* 0x80000015ff007210 */ /* 0x001fca0007ffe0ff */
[----:B------:R-:W-:-:S04]  /*46f0*/  IMAD R0, R0, R16, RZ ;  /* 0x0000001000007224 */ /* 0x000fc800078e02ff */
[----:B------:R-:W-:-:S04]  /*4700*/  IMAD.HI.U32 R0, R21, R0, R20 ;  /* 0x0000000015007227 */ /* 0x000fc800078e0014 */
[----:B------:R-:W-:Y:S02]  /*4710*/  IMAD.MOV.U32 R21, RZ, RZ, RZ ;  /* 0x000000ffff157224 */ /* 0x000fe400078e00ff */
[----:B------:R-:W-:-:S05]  /*4720*/  IMAD.HI.U32 R0, R0, R58, RZ ;  /* 0x0000003a00007227 */ /* 0x000fca00078e00ff */
[----:B------:R-:W-:-:S05]  /*4730*/  IADD3 R15, -R0, RZ, RZ ;  /* 0x000000ff000f7210 */ /* 0x000fca0007ffe1ff */
[----:B------:R-:W-:-:S05]  /*4740*/  IMAD R15, R16, R15, R58 ;  /* 0x0000000f100f7224 */ /* 0x000fca00078e023a */
[----:B------:R-:W-:-:S13]  /*4750*/  ISETP.GE.U32.AND P2, PT, R15, R16, PT ;  /* 0x000000100f00720c */ /* 0x000fda0003f46070 */
[----:B------:R-:W-:Y:S01]  /*4760*/  @P2 IMAD.IADD R15, R15, 0x1, -R16 ;  /* 0x000000010f0f2824 */ /* 0x000fe200078e0a10 */
[----:B------:R-:W-:-:S04]  /*4770*/  @P2 IADD3 R0, R0, 0x1, RZ ;  /* 0x0000000100002810 */ /* 0x000fc80007ffe0ff */
[----:B------:R-:W-:Y:S01]  /*4780*/  ISETP.GE.U32.AND P1, PT, R15, R16, PT ;  /* 0x000000100f00720c */ /* 0x000fe20003f26070 */
[----:B------:R-:W-:-:S12]  /*4790*/  IMAD.MOV.U32 R15, RZ, RZ, RZ ;  /* 0x000000ffff0f7224 */ /* 0x000fd800078e00ff */
[----:B------:R-:W-:Y:S01]  /*47a0*/  @P1 VIADD R0, R0, 0x1 ;  /* 0x0000000100001836 */ /* 0x000fe20000000000 */
[----:B------:R-:W-:-:S04]  /*47b0*/  @!P0 LOP3.LUT R0, RZ, R16, RZ, 0x33, !PT ;  /* 0x00000010ff008212 */ /* 0x000fc800078e33ff */
[----:B------:R-:W-:Y:S02]  /*47c0*/  IADD3 R19, -R0, RZ, RZ ;  /* 0x000000ff00137210 */ /* 0x000fe40007ffe1ff */
[----:B------:R-:W-:-:S03]  /*47d0*/  MOV R20, R0 ;  /* 0x0000000000147202 */ /* 0x000fc60000000f00 */
[----:B------:R-:W-:Y:S02]  /*47e0*/  IMAD R16, R16, R19, R58 ;  /* 0x0000001310107224 */ /* 0x000fe400078e023a */
.L_x_34:
[----:B------:R-:W-:Y:S05]  /*47f0*/  BSYNC B0 ;  /* 0x0000000000007941 */ /* 0x000fea0003800000 */
.L_x_32:
[----:B------:R-:W-:Y:S01]  /*4800*/  SHF.R.S32.HI R19, RZ, 0x1f, R8 ;  /* 0x0000001fff137819 */ /* 0x000fe20000011408 */
[-C--:B------:R-:W-:Y:S01]  /*4810*/  IMAD R0, R21, R8.reuse, RZ ;  /* 0x0000000815007224 */ /* 0x080fe200078e02ff */
[----:B------:R-:W-:Y:S01]  /*4820*/  ULDC UR4, c[0x0][0x2c4] ;  /* 0x0000b10000047ab9 */ /* 0x000fe20000000800 */
[----:B------:R-:W-:Y:S01]  /*4830*/  IMAD.WIDE.U32 R58, R20, R8, RZ ;  /* 0x00000008143a7225 */ /* 0x000fe200078e00ff */
[----:B------:R-:W-:Y:S01]  /*4840*/  SHF.R.S32.HI R21, RZ, 0x1f, R4 ;  /* 0x0000001fff157819 */ /* 0x000fe20000011404 */
[----:B------:R-:W-:Y:S02]  /*4850*/  BSSY B0, `(.L_x_35) ;  /* 0x0000039000007945 */ /* 0x000fe40003800000 */
[----:B------:R-:W-:Y:S01]  /*4860*/  IMAD R8, R19, R20, R0 ;  /* 0x0000001413087224 */ /* 0x000fe200078e0200 */
[----:B------:R-:W-:Y:S01]  /*4870*/  LOP3.LUT R20, R57, R13, RZ, 0xfc, !PT ;  /* 0x0000000d39147212 */ /* 0x000fe200078efcff */
[----:B------:R-:W-:Y:S02]  /*4880*/  IMAD R60, R26, UR4, RZ ;  /* 0x000000041a3c7c24 */ /* 0x000fe4000f8e02ff */
[----:B------:R-:W-:Y:S01]  /*4890*/  IMAD R15, R15, R4, RZ ;  /* 0x000000040f0f7224 */ /* 0x000fe200078e02ff */
[----:B------:R-:W-:Y:S01]  /*48a0*/  ISETP.NE.U32.AND P0, PT, R20, RZ, PT ;  /* 0x000000ff1400720c */ /* 0x000fe20003f05070 */
[----:B------:R-:W-:Y:S01]  /*48b0*/  IMAD R19, R17, R60, RZ ;  /* 0x0000003c11137224 */ /* 0x000fe200078e02ff */
[----:B------:R-:W-:Y:S01]  /*48c0*/  SHF.R.S32.HI R0, RZ, 0x1f, R60 ;  /* 0x0000001fff007819 */ /* 0x000fe2000001143c */
[----:B------:R-:W-:Y:S01]  /*48d0*/  IMAD R15, R21, R16, R15 ;  /* 0x00000010150f7224 */ /* 0x000fe200078e020f */
[----:B------:R-:W-:Y:S01]  /*48e0*/  IADD3 R8, R59, R8, RZ ;  /* 0x000000083b087210 */ /* 0x000fe20007ffe0ff */
[----:B------:R-:W-:-:S04]  /*48f0*/  IMAD.WIDE.U32 R16, R16, R4, RZ ;  /* 0x0000000410107225 */ /* 0x000fc800078e00ff */
[----:B------:R-:W-:Y:S01]  /*4900*/  IMAD R4, R0, R18, R19 ;  /* 0x0000001200047224 */ /* 0x000fe200078e0213 */
[----:B------:R-:W-:Y:S01]  /*4910*/  IADD3 R15, R17, R15, RZ ;  /* 0x0000000f110f7210 */ /* 0x000fe20007ffe0ff */
[----:B------:R-:W-:-:S05]  /*4920*/  IMAD.WIDE.U32 R60, R18, R60, RZ ;  /* 0x0000003c123c7225 */ /* 0x000fca00078e00ff */
[----:B------:R-:W-:Y:S01]  /*4930*/  IADD3 R4, R61, R4, RZ ;  /* 0x000000043d047210 */ /* 0x000fe20007ffe0ff */
[----:B------:R-:W-:Y:S06]  /*4940*/  @!P0 BRA `(.L_x_36) ;  /* 0x0000000000488947 */ /* 0x000fec0003800000 */
        /* <DEDUP_REMOVED lines=9> */
[----:B------:R-:W-:Y:S02]  /*49e0*/  IADD3.X R18, RZ, ~R25, RZ, P0, !PT ;  /* 0x80000019ff127210 */ /* 0x000fe400007fe4ff */
[----:B------:R-:W-:Y:S01]  /*49f0*/  MOV R56, R0 ;  /* 0x0000000000387202 */ /* 0x000fe20000000f00 */
[----:B------:R-:W-:Y:S01]  /*4a00*/  IMAD.WIDE.U32 R20, R14, R19, R20 ;  /* 0x000000130e147225 */ /* 0x000fe200078e0014 */
[----:B------:R-:W-:-:S03]  /*4a10*/  MOV R57, R25 ;  /* 0x0000001900397202 */ /* 0x000fc60000000f00 */
[----:B------:R-:W-:Y:S01]  /*4a20*/  IMAD R18, R18, R14, RZ ;  /* 0x0000000e12127224 */ /* 0x000fe200078e02ff */
[----:B------:R-:W-:-:S03]  /*4a30*/  MOV R14, R20 ;  /* 0x00000014000e7202 */ /* 0x000fc60000000f00 */
[----:B------:R-:W-:-:S04]  /*4a40*/  IMAD R13, R13, R19, R18 ;  /* 0x000000130d0d7224 */ /* 0x000fc800078e0212 */
[----:B------:R-:W-:Y:S01]  /*4a50*/  IMAD.IADD R13, R21, 0x1, R13 ;  /* 0x00000001150d7824 */ /* 0x000fe200078e020d */
[----:B------:R-:W-:Y:S05]  /*4a60*/  BRA `(.L_x_37) ;  /* 0x00000000005c7947 */ /* 0x000fea0003800000 */
.L_x_36:
        /* <DEDUP_REMOVED lines=23> */
.L_x_37:
[----:B------:R-:W-:Y:S05]  /*4be0*/  BSYNC B0 ;  /* 0x0000000000007941 */ /* 0x000fea0003800000 */
.L_x_35:
[----:B------:R-:W-:Y:S01]  /*4bf0*/  ULDC UR5, c[0x0][0x270] ;  /* 0x00009c0000057ab9 */ /* 0x000fe20000000800 */
[----:B------:R-:W-:Y:S01]  /*4c00*/  ULDC UR4, c[0x0][0x2c4] ;  /* 0x0000b10000047ab9 */ /* 0x000fe20000000800 */
[----:B------:R-:W-:Y:S01]  /*4c10*/  LOP3.LUT R18, R57, R10, RZ, 0xfc, !PT ;  /* 0x0000000a39127212 */ /* 0x000fe200078efcff */
[----:B------:R-:W-:Y:S01]  /*4c20*/  UIMAD UR4, UR5, UR4, URZ ;  /* 0x00000004050472a4 */ /* 0x000fe2000f8e023f */
[----:B------:R-:W-:Y:S02]  /*4c30*/  BSSY B0, `(.L_x_38) ;  /* 0x0000032000007945 */ /* 0x000fe40003800000 */
[----:B------:R-:W-:-:S03]  /*4c40*/  ISETP.NE.U32.AND P0, PT, R18, RZ, PT ;  /* 0x000000ff1200720c */ /* 0x000fc60003f05070 */
[----:B------:R-:W-:-:S04]  /*4c50*/  IMAD R26, R26, UR4, RZ ;  /* 0x000000041a1a7c24 */ /* 0x000fc8000f8e02ff */
[-C--:B------:R-:W-:Y:S01]  /*4c60*/  IMAD R13, R13, R26.reuse, RZ ;  /* 0x0000001a0d0d7224 */ /* 0x080fe200078e02ff */
[----:B------:R-:W-:Y:S01]  /*4c70*/  SHF.R.S32.HI R0, RZ, 0x1f, R26 ;  /* 0x0000001fff007819 */ /* 0x000fe2000001141a */
[----:B------:R-:W-:-:S04]  /*4c80*/  IMAD.WIDE.U32 R62, R14, R26, RZ ;  /* 0x0000001a0e3e7225 */ /* 0x000fc800078e00ff */
[----:B------:R-:W-:-:S05]  /*4c90*/  IMAD R13, R0, R14, R13 ;  /* 0x0000000e000d7224 */ /* 0x000fca00078e020d */
        /* <DEDUP_REMOVED lines=20> */
.L_x_39:
        /* <DEDUP_REMOVED lines=20> */
[----:B------:R-:W-:Y:S02]  /*4f20*/  IADD3 R0, -R14, RZ, RZ ;  /* 0x000000ff0e007210 */ /* 0x000fe40007ffe1ff */
[----:B------:R-:W-:-:S03]  /*4f30*/  MOV R18, R14 ;  /* 0x0000000e00127202 */ /* 0x000fc60000000f00 */
[----:B------:R-:W-:Y:S02]  /*4f40*/  IMAD R11, R11, R0, R56 ;  /* 0x000000000b0b7224 */ /* 0x000fe400078e0238 */
.L_x_40:
[----:B------:R-:W-:Y:S05]  /*4f50*/  BSYNC B0 ;  /* 0x0000000000007941 */ /* 0x000fea0003800000 */
.L_x_38:
[----:B------:R-:W-:Y:S01]  /*4f60*/  IADD3 R48, P1, P0, R52, R50, R48 ;  /* 0x0000003234307210 */ /* 0x000fe2000783e030 */
[----:B------:R-:W-:Y:S01]  /*4f70*/  IMAD R0, R19, R9, RZ ;  /* 0x0000000913007224 */ /* 0x000fe200078e02ff */
[----:B------:R-:W-:Y:S01]  /*4f80*/  ULDC.64 UR4, c[0x0][0x2b0] ;  /* 0x0000ac0000047ab9 */ /* 0x000fe20000000a00 */
[----:B------:R-:W-:Y:S01]  /*4f90*/  IMAD R10, R10, R3, RZ ;  /* 0x000000030a0a7224 */ /* 0x000fe200078e02ff */
[----:B------:R-:W-:Y:S02]  /*4fa0*/  IADD3 R48, P3, P2, R58, R48, R60 ;  /* 0x000000303a307210 */ /* 0x000fe40007a7e03c */
[----:B------:R-:W-:Y:S02]  /*4fb0*/  IADD3.X R2, R6, R5, R2, P1, P0 ;  /* 0x0000000506027210 */ /* 0x000fe40000fe0402 */
[----:B------:R-:W-:Y:S02]  /*4fc0*/  IADD3 R16, P1, P0, R62, R48, R16 ;  /* 0x000000303e107210 */ /* 0x000fe4000783e010 */
[----:B------:R-:W-:-:S02]  /*4fd0*/  IADD3.X R2, R8, R2, R4, P3, P2 ;  /* 0x0000000208027210 */ /* 0x000fc40001fe4404 */
[----:B------:R-:W-:Y:S02]  /*4fe0*/  SHF.R.S32.HI R4, RZ, 0x1f, R9 ;  /* 0x0000001fff047819 */ /* 0x000fe40000011409 */
[----:B------:R-:W-:Y:S02]  /*4ff0*/  IADD3.X R17, R13, R2, R15, P1, P0 ;  /* 0x000000020d117210 */ /* 0x000fe40000fe040f */
[----:B------:R-:W-:Y:S01]  /*5000*/  SHF.R.S32.HI R2, RZ, 0x1f, R3 ;  /* 0x0000001fff027819 */ /* 0x000fe20000011403 */
[-C--:B------:R-:W-:Y:S02]  /*5010*/  IMAD R0, R4, R18.reuse, R0 ;  /* 0x0000001204007224 */ /* 0x080fe400078e0200 */
[----:B------:R-:W-:-:S04]  /*5020*/  IMAD.WIDE.U32 R16, R9, R18, R16 ;  /* 0x0000001209107225 */ /* 0x000fc800078e0010 */
[----:B------:R-:W-:Y:S02]  /*5030*/  IMAD.IADD R17, R17, 0x1, R0 ;  /* 0x0000000111117824 */ /* 0x000fe400078e0200 */
[-C--:B------:R-:W-:Y:S02]  /*5040*/  IMAD R2, R2, R11.reuse, R10 ;  /* 0x0000000b02027224 */ /* 0x080fe400078e020a */
[----:B------:R-:W-:-:S04]  /*5050*/  IMAD.WIDE.U32 R16, R3, R11, R16 ;  /* 0x0000000b03107225 */ /* 0x000fc800078e0010 */
[----:B------:R-:W-:Y:S01]  /*5060*/  IMAD.IADD R2, R17, 0x1, R2 ;  /* 0x0000000111027824 */ /* 0x000fe200078e0202 */
[----:B------:R-:W-:-:S04]  /*5070*/  LEA R4, P0, R16, UR4, 0x2 ;  /* 0x0000000410047c11 */ /* 0x000fc8000f8010ff */
[----:B------:R-:W-:-:S05]  /*5080*/  LEA.HI.X R5, R16, UR5, R2, 0x2, P0 ;  /* 0x0000000510057c11 */ /* 0x000fca00080f1402 */
[----:B------:R1:W-:Y:S01]  /*5090*/  STG.E desc[UR8][R4.64], R29 ;  /* 0x0000001d04007986 */ /* 0x0003e2000c101908 */
[----:B------:R-:W-:Y:S05]  /*50a0*/  BRA `(.L_x_15) ;  /* 0x0000000000107947 */ /* 0x000fea0003800000 */
.L_x_16:
[----:B------:R-:W-:Y:S02]  /*50b0*/  ULDC.64 UR4, c[0x0][0x2b0] ;  /* 0x0000ac0000047ab9 */ /* 0x000fe40000000a00 */
[----:B------:R-:W-:-:S04]  /*50c0*/  LEA R2, P0, R52, UR4, 0x2 ;  /* 0x0000000434027c11 */ /* 0x000fc8000f8010ff */
[----:B------:R-:W-:-:S05]  /*50d0*/  LEA.HI.X R3, R52, UR5, R53, 0x2, P0 ;  /* 0x0000000534037c11 */ /* 0x000fca00080f1435 */
[----:B------:R0:W-:Y:S04]  /*50e0*/  STG.E desc[UR8][R2.64], R29 ;  /* 0x0000001d02007986 */ /* 0x0001e8000c101908 */
.L_x_15:
[----:B------:R-:W-:Y:S05]  /*50f0*/  BSYNC B1 ;  /* 0x0000000000017941 */ /* 0x000fea0003800000 */
.L_x_14:
[----:B------:R-:W2:Y:S01]  /*5100*/  LDC R0, c[0x0][0x3c4] ;  /* 0x0000f100ff007b82 */ /* 0x000ea20000000800 */
[C---:B0-----:R-:W-:Y:S01]  /*5110*/  IADD3 R2, R47.reuse, 0x8, RZ ;  /* 0x000000082f027810 */ /* 0x041fe20007ffe0ff */
[----:B-1----:R-:W-:Y:S01]  /*5120*/  HFMA2.MMA R4, -RZ, RZ, 0, 0 ;  /* 0x00000000ff047435 */ /* 0x002fe200000001ff */
[C---:B------:R-:W-:Y:S02]  /*5130*/  SHF.L.U32 R16, R47.reuse, 0x2, RZ ;  /* 0x000000022f107819 */ /* 0x040fe400000006ff */
[CC--:B--2---:R-:W-:Y:S02]  /*5140*/  ISETP.GE.OR P2, PT, R47.reuse, R0.reuse, P6 ;  /* 0x000000002f00720c */ /* 0x0c4fe40003746670 */
[----:B------:R-:W-:Y:S02]  /*5150*/  ISETP.GE.OR P1, PT, R2, R0, P6 ;  /* 0x000000000200720c */ /* 0x000fe40003726670 */
[----:B------:R-:W-:-:S04]  /*5160*/  IADD3 R2, R47, 0x10, RZ ;  /* 0x000000102f027810 */ /* 0x000fc80007ffe0ff */
[----:B------:R-:W-:Y:S02]  /*5170*/  ISETP.GE.OR P0, PT, R2, R0, P6 ;  /* 0x000000000200720c */ /* 0x000fe40003706670 */
[----:B------:R-:W-:-:S03]  /*5180*/  IADD3 R2, R47, 0x18, RZ ;  /* 0x000000182f027810 */ /* 0x000fc60007ffe0ff */
[C---:B------:R-:W-:Y:S01]  /*5190*/  @!P2 FADD.FTZ R3, -R29.reuse, R44 ;  /* 0x0000002c1d03a221 */ /* 0x040fe20000010100 */
[-C--:B------:R-:W-:Y:S01]  /*51a0*/  ISETP.GE.OR P5, PT, R2, R0.reuse, P6 ;  /* 0x000000000200720c */ /* 0x080fe200037a6670 */
[----:B------:R-:W-:Y:S01]  /*51b0*/  @!P1 FADD.FTZ R45, -R29, R45 ;  /* 0x0000002d1d2d9221 */ /* 0x000fe20000010100 */
[----:B------:R-:W-:Y:S01]  /*51c0*/  IADD3 R2, R47, 0x20, RZ ;  /* 0x000000202f027810 */ /* 0x000fe20007ffe0ff */
[----:B------:R-:W-:Y:S02]  /*51d0*/  @!P2 FMUL.FTZ R3, R3, 1.4426950216293334961 ;  /* 0x3fb8aa3b0303a820 */ /* 0x000fe40000410000 */
[----:B------:R-:W-:Y:S01]  /*51e0*/  @!P1 FMUL.FTZ R45, R45, 1.4426950216293334961 ;  /* 0x3fb8aa3b2d2d9820 */ /* 0x000fe20000410000 */
[-C--:B------:R-:W-:Y:S01]  /*51f0*/  ISETP.GE.OR P4, PT, R2, R0.reuse, P6 ;  /* 0x000000000200720c */ /* 0x080fe20003786670 */
[----:B------:R-:W-:Y:S01]  /*5200*/  @!P0 FADD.FTZ R42, -R29, R42 ;  /* 0x0000002a1d2a8221 */ /* 0x000fe20000010100 */
[----:B------:R-:W-:Y:S01]  /*5210*/  IADD3 R2, R47, 0x28, RZ ;  /* 0x000000282f027810 */ /* 0x000fe20007ffe0ff */
[----:B------:R-:W0:Y:S02]  /*5220*/  @!P2 MUFU.EX2 R3, R3 ;  /* 0x000000030003a308 */ /* 0x000e240000000800 */
[----:B------:R-:W-:Y:S01]  /*5230*/  @!P0 FMUL.FTZ R42, R42, 1.4426950216293334961 ;  /* 0x3fb8aa3b2a2a8820 */ /* 0x000fe20000410000 */
[----:B------:R-:W-:Y:S01]  /*5240*/  ISETP.GE.OR P3, PT, R2, R0, P6 ;  /* 0x000000000200720c */ /* 0x000fe20003766670 */
[----:B------:R-:W-:Y:S01]  /*5250*/  @!P5 FADD.FTZ R43, -R29, R43 ;  /* 0x0000002b1d2bd221 */ /* 0x000fe20000010100 */
[----:B------:R-:W-:-:S03]  /*5260*/  IADD3 R2, R47, 0x30, RZ ;  /* 0x000000302f027810 */ /* 0x000fc60007ffe0ff */
[----:B------:R-:W1:Y:S01]  /*5270*/  @!P1 MUFU.EX2 R45, R45 ;  /* 0x0000002d002d9308 */ /* 0x000e620000000800 */
[----:B------:R-:W-:Y:S01]  /*5280*/  @!P5 FMUL.FTZ R43, R43, 1.4426950216293334961 ;  /* 0x3fb8aa3b2b2bd820 */ /* 0x000fe20000410000 */
[----:B------:R-:W-:-:S04]  /*5290*/  @!P4 FADD.FTZ R40, -R29, R40 ;  /* 0x000000281d28c221 */ /* 0x000fc80000010100 */
[----:B------:R-:W-:Y:S02]  /*52a0*/  @!P4 FMUL.FTZ R40, R40, 1.4426950216293334961 ;  /* 0x3fb8aa3b2828c820 */ /* 0x000fe40000410000 */
[----:B------:R-:W2:Y:S01]  /*52b0*/  @!P0 MUFU.EX2 R42, R42 ;  /* 0x0000002a002a8308 */ /* 0x000ea20000000800 */
[----:B0-----:R-:W-:Y:S01]  /*52c0*/  @!P2 STS [R46], R3 ;  /* 0x000000032e00a388 */ /* 0x001fe20000000800 */
[----:B------:R-:W-:Y:S01]  /*52d0*/  ISETP.GE.OR P2, PT, R2, R0, P6 ;  /* 0x000000000200720c */ /* 0x000fe20003746670 */
[----:B------:R-:W-:Y:S01]  /*52e0*/  @!P3 FADD.FTZ R41, -R29, R41 ;  /* 0x000000291d29b221 */ /* 0x000fe20000010100 */
[----:B------:R-:W-:-:S03]  /*52f0*/  IADD3 R2, R47, 0x38, RZ ;  /* 0x000000382f027810 */ /* 0x000fc60007ffe0ff */
[----:B------:R-:W-:Y:S01]  /*5300*/  @!P3 FMUL.FTZ R41, R41, 1.4426950216293334961 ;  /* 0x3fb8aa3b2929b820 */ /* 0x000fe20000410000 */
[----:B------:R-:W0:Y:S01]  /*5310*/  @!P5 MUFU.EX2 R43, R43 ;  /* 0x0000002b002bd308 */ /* 0x000e220000000800 */
[----:B-1----:R-:W-:Y:S01]  /*5320*/  @!P1 STS [R46+0x220], R45 ;  /* 0x0002202d2e009388 */ /* 0x002fe20000000800 */
[----:B------:R-:W-:Y:S02]  /*5330*/  ISETP.GE.OR P1, PT, R2, R0, P6 ;  /* 0x000000000200720c */ /* 0x000fe40003726670 */
[----:B------:R-:W-:-:S03]  /*5340*/  IADD3 R2, R47, 0x40, RZ ;  /* 0x000000402f027810 */ /* 0x000fc60007ffe0ff */
[----:B------:R-:W-:Y:S01]  /*5350*/  @!P2 FADD.FTZ R38, -R29, R38 ;  /* 0x000000261d26a221 */ /* 0x000fe20000010100 */
[----:B------:R-:W1:Y:S01]  /*5360*/  @!P4 MUFU.EX2 R40, R40 ;  /* 0x000000280028c308 */ /* 0x000e620000000800 */
[----:B--2---:R-:W-:Y:S01]  /*5370*/  @!P0 STS [R46+0x440], R42 ;  /* 0x0004402a2e008388 */ /* 0x004fe20000000800 */
[----:B------:R-:W-:Y:S01]  /*5380*/  ISETP.GE.OR P0, PT, R2, R0, P6 ;  /* 0x000000000200720c */ /* 0x000fe20003706670 */
[----:B------:R-:W-:Y:S01]  /*5390*/  @!P2 FMUL.FTZ R38, R38, 1.4426950216293334961 ;  /* 0x3fb8aa3b2626a820 */ /* 0x000fe20000410000 */
[----:B------:R-:W-:-:S03]  /*53a0*/  VIADD R2, R47, 0x48 ;  /* 0x000000482f027836 */ /* 0x000fc60000000000 */
[----:B------:R-:W-:Y:S01]  /*53b0*/  @!P1 FADD.FTZ R39, -R29, R39 ;  /* 0x000000271d279221 */ /* 0x000fe20000010100 */
[----:B------:R-:W2:Y:S01]  /*53c0*/  @!P3 MUFU.EX2 R41, R41 ;  /* 0x000000290029b308 */ /* 0x000ea20000000800 */
[----:B0-----:R-:W-:Y:S01]  /*53d0*/  @!P5 STS [R46+0x660], R43 ;  /* 0x0006602b2e00d388 */ /* 0x001fe20000000800 */
[----:B------:R-:W-:Y:S01]  /*53e0*/  ISETP.GE.OR P5, PT, R2, R0, P6 ;  /* 0x000000000200720c */ /* 0x000fe200037a6670 */
[----:B------:R-:W-:Y:S01]  /*53f0*/  @!P1 FMUL.FTZ R39, R39, 1.4426950216293334961 ;  /* 0x3fb8aa3b27279820 */ /* 0x000fe20000410000 */
[----:B------:R-:W-:-:S03]  /*5400*/  IADD3 R2, R47, 0x50, RZ ;  /* 0x000000502f027810 */ /* 0x000fc60007ffe0ff */
[----:B------:R-:W-:Y:S01]  /*5410*/  @!P0 FADD.FTZ R36, -R29, R36 ;  /* 0x000000241d248221 */ /* 0x000fe20000010100 */
[----:B------:R-:W0:Y:S01]  /*5420*/  @!P2 MUFU.EX2 R38, R38 ;  /* 0x000000260026a308 */ /* 0x000e220000000800 */
[----:B-1----:R-:W-:Y:S01]  /*5430*/  @!P4 STS [R46+0x880], R40 ;  /* 0x000880282e00c388 */ /* 0x002fe20000000800 */
[----:B------:R-:W-:Y:S01]  /*5440*/  ISETP.GE.OR P4, PT, R2, R0, P6 ;  /* 0x000000000200720c */ /* 0x000fe20003786670 */
[----:B------:R-:W-:Y:S01]  /*5450*/  @!P0 FMUL.FTZ R36, R36, 1.4426950216293334961 ;  /* 0x3fb8aa3b24248820 */ /* 0x000fe20000410000 */
[----:B------:R-:W-:-:S03]  /*5460*/  IADD3 R2, R47, 0x58, RZ ;  /* 0x000000582f027810 */ /* 0x000fc60007ffe0ff */
[----:B------:R-:W-:Y:S01]  /*5470*/  @!P5 FADD.FTZ R37, -R29, R37 ;  /* 0x000000251d25d221 */ /* 0x000fe20000010100 */
[----:B------:R-:W1:Y:S01]  /*5480*/  @!P1 MUFU.EX2 R39, R39 ;  /* 0x0000002700279308 */ /* 0x000e620000000800 */
[----:B--2---:R-:W-:Y:S01]  /*5490*/  @!P3 STS [R46+0xaa0], R41 ;  /* 0x000aa0292e00b388 */ /* 0x004fe20000000800 */
[----:B------:R-:W-:Y:S01]  /*54a0*/  ISETP.GE.OR P3, PT, R2, R0, P6 ;  /* 0x000000000200720c */ /* 0x000fe20003766670 */
[----:B------:R-:W-:Y:S01]  /*54b0*/  @!P5 FMUL.FTZ R37, R37, 1.4426950216293334961 ;  /* 0x3fb8aa3b2525d820 */ /* 0x000fe20000410000 */
[----:B------:R-:W-:-:S03]  /*54c0*/  IADD3 R2, R47, 0x60, RZ ;  /* 0x000000602f027810 */ /* 0x000fc60007ffe0ff */
        /* <DEDUP_REMOVED lines=9> */
[-C--:B------:R-:W-:Y:S01]  /*5560*/  ISETP.GE.OR P1, PT, R2, R0.reuse, P6 ;  /* 0x000000000200720c */ /* 0x080fe20003726670 */
[----:B------:R-:W-:Y:S02]  /*5570*/  VIADD R2, R47, 0x70 ;  /* 0x000000702f027836 */ /* 0x000fe40000000000 */
[----:B------:R-:W-:Y:S02]  /*5580*/  @!P3 FMUL.FTZ R35, R35, 1.4426950216293334961 ;  /* 0x3fb8aa3b2323b820 */ /* 0x000fe40000410000 */
[----:B------:R-:W-:Y:S01]  /*5590*/  @!P2 FADD.FTZ R32, -R29, R32 ;  /* 0x000000201d20a221 */ /* 0x000fe20000010100 */
[----:B------:R-:W1:Y:S01]  /*55a0*/  @!P4 MUFU.EX2 R34, R34 ;  /* 0x000000220022c308 */ /* 0x000e620000000800 */
[----:B--2---:R-:W-:Y:S01]  /*55b0*/  @!P0 STS [R46+0x1100], R36 ;  /* 0x001100242e008388 */ /* 0x004fe20000000800 */
[----:B------:R-:W-:Y:S01]  /*55c0*/  ISETP.GE.OR P0, PT, R2, R0, P6 ;  /* 0x000000000200720c */ /* 0x000fe20003706670 */
[----:B------:R-:W-:Y:S01]  /*55d0*/  @!P2 FMUL.FTZ R32, R32, 1.4426950216293334961 ;  /* 0x3fb8aa3b2020a820 */ /* 0x000fe20000410000 */
[----:B------:R-:W-:-:S03]  /*55e0*/  IADD3 R2, R47, 0x78, RZ ;  /* 0x000000782f027810 */ /* 0x000fc60007ffe0ff */
[----:B------:R-:W-:Y:S01]  /*55f0*/  @!P1 FADD.FTZ R33, -R29, R33 ;  /* 0x000000211d219221 */ /* 0x000fe20000010100 */
[----:B------:R-:W-:Y:S01]  /*5600*/  ISETP.GE.OR P6, PT, R2, R0, P6 ;  /* 0x000000000200720c */ /* 0x000fe200037c6670 */
[----:B------:R-:W2:Y:S01]  /*5610*/  @!P3 MUFU.EX2 R35, R35 ;  /* 0x000000230023b308 */ /* 0x000ea20000000800 */
[----:B0-----:R-:W-:Y:S01]  /*5620*/  @!P5 STS [R46+0x1320], R37 ;  /* 0x001320252e00d388 */ /* 0x001fe20000000800 */
[----:B------:R-:W-:-:S04]  /*5630*/  @!P1 FMUL.FTZ R33, R33, 1.4426950216293334961 ;  /* 0x3fb8aa3b21219820 */ /* 0x000fc80000410000 */
[C---:B------:R-:W-:Y:S02]  /*5640*/  @!P0 FADD.FTZ R30, -R29.reuse, R30 ;  /* 0x0000001e1d1e8221 */ /* 0x040fe40000010100 */
[----:B------:R-:W0:Y:S01]  /*5650*/  @!P2 MUFU.EX2 R32, R32 ;  /* 0x000000200020a308 */ /* 0x000e220000000800 */
[----:B-1----:R-:W-:Y:S01]  /*5660*/  @!P4 STS [R46+0x1540], R34 ;  /* 0x001540222e00c388 */ /* 0x002fe20000000800 */
[----:B------:R-:W-:Y:S02]  /*5670*/  @!P0 FMUL.FTZ R30, R30, 1.4426950216293334961 ;  /* 0x3fb8aa3b1e1e8820 */ /* 0x000fe40000410000 */
[----:B------:R-:W-:-:S04]  /*5680*/  @!P6 FADD.FTZ R29, -R29, R31 ;  /* 0x0000001f1d1de221 */ /* 0x000fc80000010100 */
[----:B------:R-:W1:Y:S01]  /*5690*/  @!P0 MUFU.EX2 R30, R30 ;  /* 0x0000001e001e8308 */ /* 0x000e620000000800 */
[----:B------:R-:W-:Y:S01]  /*56a0*/  @!P6 FMUL.FTZ R2, R29, 1.4426950216293334961 ;  /* 0x3fb8aa3b1d02e820 */ /* 0x000fe20000410000 */
[----:B--2---:R-:W-:Y:S06]  /*56b0*/  @!P3 STS [R46+0x1760], R35 ;  /* 0x001760232e00b388 */ /* 0x004fec0000000800 */
[----:B------:R-:W2:Y:S01]  /*56c0*/  @!P1 MUFU.EX2 R33, R33 ;  /* 0x0000002100219308 */ /* 0x000ea20000000800 */
[----:B0-----:R-:W-:Y:S07]  /*56d0*/  @!P2 STS [R46+0x1980], R32 ;  /* 0x001980202e00a388 */ /* 0x001fee0000000800 */
[----:B------:R-:W0:Y:S01]  /*56e0*/  @!P6 MUFU.EX2 R2, R2 ;  /* 0x000000020002e308 */ /* 0x000e220000000800 */
[----:B-1----:R-:W-:Y:S01]  /*56f0*/  @!P0 STS [R46+0x1dc0], R30 ;  /* 0x001dc01e2e008388 */ /* 0x002fe20000000800 */
[----:B------:R-:W-:-:S02]  /*5700*/  ISETP.GE.AND P0, PT, R0, 0x1, PT ;  /* 0x000000010000780c */ /* 0x000fc40003f06270 */
[----:B------:R-:W-:Y:S01]  /*5710*/  MOV R0, RZ ;  /* 0x000000ff00007202 */ /* 0x000fe20000000f00 */
[----:B--2---:R-:W-:Y:S04]  /*5720*/  @!P1 STS [R46+0x1ba0], R33 ;  /* 0x001ba0212e009388 */ /* 0x004fe80000000800 */
[----:B0-----:R0:W-:Y:S02]  /*5730*/  @!P6 STS [R46+0x1fe0], R2 ;  /* 0x001fe0022e00e388 */ /* 0x0011e40000000800 */
[----:B0-----:R-:W-:Y:S01]  /*5740*/  CS2R R2, SRZ ;  /* 0x0000000000027805 */ /* 0x001fe2000001ff00 */
[----:B------:R-:W-:Y:S06]  /*5750*/  BAR.SYNC.DEFER_BLOCKING 0x0 ;  /* 0x0000000000007b1d */ /* 0x000fec0000010000 */
[----:B------:R-:W-:Y:S05]  /*5760*/  @!P0 BRA `(.L_x_41) ;  /* 0x0000000000b08947 */ /* 0x000fea0003800000 */
[----:B------:R-:W0:Y:S01]  /*5770*/  S2UR UR6, SR_CgaCtaId ;  /* 0x00000000000679c3 */ /* 0x000e220000008800 */
[----:B------:R-:W-:Y:S01]  /*5780*/  ULDC UR10, c[0x0][0x2dc] ;  /* 0x0000b700000a7ab9 */ /* 0x000fe20000000800 */
[C---:B------:R-:W-:Y:S01]  /*5790*/  IMAD R14, R7.reuse, 0x20, R16 ;  /* 0x00000020070e7824 */ /* 0x040fe200078e0210 */
[----:B------:R-:W-:Y:S01]  /*57a0*/  UIMAD UR4, UR7, UR10, URZ ;  /* 0x0000000a070472a4 */ /* 0x000fe2000f8e023f */
[C---:B------:R-:W-:Y:S01]  /*57b0*/  VIADD R5, R12.reuse, -UR7 ;  /* 0x800000070c057c36 */ /* 0x040fe20008000000 */
[----:B------:R-:W-:Y:S01]  /*57c0*/  CS2R R8, SRZ ;  /* 0x0000000000087805 */ /* 0x000fe2000001ff00 */
[----:B------:R-:W-:Y:S01]  /*57d0*/  IMAD R20, R12, UR10, RZ ;  /* 0x0000000a0c147c24 */ /* 0x000fe2000f8e02ff */
[----:B------:R-:W-:Y:S01]  /*57e0*/  USHF.R.S32.HI UR11, URZ, 0x1f, UR4 ;  /* 0x0000001f3f0b7899 */ /* 0x000fe20008011404 */
[----:B------:R-:W1:Y:S01]  /*57f0*/  LDC R13, c[0x0][0x3c4] ;  /* 0x0000f100ff0d7b82 */ /* 0x000e620000000800 */
[----:B------:R-:W-:Y:S01]  /*5800*/  IADD3 R4, P0, R14, UR4, RZ ;  /* 0x000000040e047c10 */ /* 0x000fe2000ff1e0ff */
[----:B------:R-:W-:Y:S01]  /*5810*/  ULDC.64 UR4, c[0x0][0x288] ;  /* 0x0000a20000047ab9 */ /* 0x000fe20000000a00 */
[----:B------:R-:W-:-:S02]  /*5820*/  ISETP.GE.AND P2, PT, R7, R5, PT ;  /* 0x000000050700720c */ /* 0x000fc40003f46270 */
[----:B------:R-:W-:Y:S02]  /*5830*/  CS2R R10, SRZ ;  /* 0x00000000000a7805 */ /* 0x000fe4000001ff00 */
[----:B------:R-:W-:Y:S01]  /*5840*/  LEA.HI.X.SX32 R14, R14, UR11, 0x1, P0 ;  /* 0x0000000b0e0e7c11 */ /* 0x000fe200080f0eff */
[----:B------:R-:W-:Y:S01]  /*5850*/  IMAD.WIDE R20, R20, 0x4, RZ ;  /* 0x0000000414147825 */ /* 0x000fe200078e02ff */
[----:B------:R-:W-:Y:S01]  /*5860*/  LEA R15, P0, R4, UR4, 0x2 ;  /* 0x00000004040f7c11 */ /* 0x000fe2000f8010ff */
[----:B------:R-:W-:-:S03]  /*5870*/  UMOV UR4, 0x400 ;  /* 0x0000040000047882 */ /* 0x000fc60000000000 */
[----:B------:R-:W-:Y:S01]  /*5880*/  LEA.HI.X R14, R4, UR5, R14, 0x2, P0 ;  /* 0x00000005040e7c11 */ /* 0x000fe200080f140e */
[----:B------:R-:W-:Y:S01]  /*5890*/  IMAD.MOV.U32 R4, RZ, RZ, RZ ;  /* 0x000000ffff047224 */ /* 0x000fe200078e00ff */
[----:B------:R-:W-:Y:S01]  /*58a0*/  UMOV UR5, URZ ;  /* 0x0000003f00057c82 */ /* 0x000fe20008000000 */
[----:B0-----:R-:W-:-:S06]  /*58b0*/  ULEA UR4, UR6, UR4, 0x18 ;  /* 0x0000000406047291 */ /* 0x001fcc000f8ec03f */
[----:B------:R-:W-:Y:S01]  /*58c0*/  LEA R6, R7, UR4, 0x2 ;  /* 0x0000000407067c11 */ /* 0x000fe2000f8e10ff */
[----:B------:R-:W-:-:S06]  /*58d0*/  ULDC UR4, c[0x0][0x2d0] ;  /* 0x0000b40000047ab9 */ /* 0x000fcc0000000800 */
.L_x_44:
[----:B------:R0:W2:Y:S01]  /*58e0*/  LDS R5, [R6] ;  /* 0x0000000006057984 */ /* 0x0000a20000000800 */
[----:B------:R-:W-:Y:S01]  /*58f0*/  UIADD3 UR5, UR5, 0x1, URZ ;  /* 0x0000000105057890 */ /* 0x000fe2000fffe03f */
[----:B------:R-:W-:Y:S05]  /*5900*/  BSSY B0, `(.L_x_42) ;  /* 0x000000a000007945 */ /* 0x000fea0003800000 */
[----:B-1----:R-:W-:Y:S01]  /*5910*/  ISETP.LE.AND P1, PT, R13, UR5, PT ;  /* 0x000000050d007c0c */ /* 0x002fe2000bf23270 */
[----:B------:R-:W-:Y:S01]  /*5920*/  @!UPT UIADD3 URZ, URZ, URZ, URZ ;  /* 0x0000003f3f3ff290 */ /* 0x000fe2000fffe03f */
[----:B------:R-:W-:Y:S11]  /*5930*/  @P2 BRA `(.L_x_43) ;  /* 0x0000000000182947 */ /* 0x000ff60003800000 */
[----:B------:R-:W-:Y:S02]  /*5940*/  ISETP.GE.AND P0, PT, R16, UR4, PT ;  /* 0x0000000410007c0c */ /* 0x000fe4000bf06270 */
[----:B------:R-:W-:Y:S02]  /*5950*/  CS2R R8, SRZ ;  /* 0x0000000000087805 */ /* 0x000fe4000001ff00 */
[----:B------:R-:W-:Y:S09]  /*5960*/  CS2R R10, SRZ ;  /* 0x00000000000a7805 */ /* 0x000ff2000001ff00 */
[----:B------:R-:W-:Y:S02]  /*5970*/  @!P0 IMAD.MOV.U32 R18, RZ, RZ, R15 ;  /* 0x000000ffff128224 */ /* 0x000fe400078e000f */
[----:B------:R-:W-:Y:S05]  /*5980*/  @!P0 IMAD.MOV.U32 R19, RZ, RZ, R14 ;  /* 0x000000ffff138224 */ /* 0x000fea00078e000e */
[----:B------:R1:W5:Y:S02]  /*5990*/  @!P0 LDG.E.128 R8, desc[UR8][R18.64] ;  /* 0x0000000812088981 */ /* 0x000364000c1e1d00 */
.L_x_43:
[----:B------:R-:W-:Y:S05]  /*59a0*/  BSYNC B0 ;  /* 0x0000000000007941 */ /* 0x000fea0003800000 */
.L_x_42:
[----:B------:R-:W-:Y:S01]  /*59b0*/  IADD3 R15, P0, R20, R15, RZ ;  /* 0x0000000f140f7210 */ /* 0x000fe20007f1e0ff */
[C---:B--2--5:R-:W-:Y:S01]  /*59c0*/  FFMA.FTZ R0, R5.reuse, R8, R0 ;  /* 0x0000000805007223 */ /* 0x064fe20000010000 */
[----:B0-----:R-:W-:Y:S01]  /*59d0*/  IADD3 R6, R6, 0x44, RZ ;  /* 0x0000004406067810 */ /* 0x001fe20007ffe0ff */
[C---:B------:R-:W-:Y:S01]  /*59e0*/  FFMA.FTZ R2, R5.reuse, R9, R2 ;  /* 0x0000000905027223 */ /* 0x040fe20000010002 */
[----:B------:R-:W-:Y:S01]  /*59f0*/  FFMA.FTZ R3, R5, R10, R3 ;  /* 0x0000000a05037223 */ /* 0x000fe20000010003 */
[----:B------:R-:W-:Y:S01]  /*5a00*/  IADD3.X R14, R21, R14, RZ, P0, !PT ;  /* 0x0000000e150e7210 */ /* 0x000fe200007fe4ff */
[----:B------:R-:W-:Y:S01]  /*5a10*/  FFMA.FTZ R4, R5, R11, R4 ;  /* 0x0000000b05047223 */ /* 0x000fe20000010004 */
[----:B------:R-:W-:Y:S06]  /*5a20*/  @!P1 BRA `(.L_x_44) ;  /* 0xfffffffc00ac9947 */ /* 0x000fec000383ffff */
.L_x_41:
[----:B------:R-:W-:-:S04]  /*5a30*/  IADD3 R7, R7, UR7, RZ ;  /* 0x0000000707077c10 */ /* 0x000fc8000fffe0ff */
[----:B------:R-:W-:-:S13]  /*5a40*/  ISETP.GE.AND P0, PT, R7, R12, PT ;  /* 0x0000000c0700720c */ /* 0x000fda0003f06270 */
[----:B------:R-:W-:Y:S05]  /*5a50*/  @P0 EXIT ;  /* 0x000000000000094d */ /* 0x000fea0003800000 */
[----:B------:R-:W-:Y:S02]  /*5a60*/  ULDC UR4, c[0x0][0x2d0] ;  /* 0x0000b40000047ab9 */ /* 0x000fe40000000800 */
[----:B------:R-:W-:-:S13]  /*5a70*/  ISETP.GE.AND P0, PT, R16, UR4, PT ;  /* 0x0000000410007c0c */ /* 0x000fda000bf06270 */
[----:B------:R-:W-:Y:S05]  /*5a80*/  @P0 EXIT ;  /* 0x000000000000094d */ /* 0x000fea0003800000 */
[----:B------:R-:W0:Y:S01]  /*5a90*/  LDC R9, c[0x0][0x2c4] ;  /* 0x0000b100ff097b82 */ /* 0x000e220000000800 */
[----:B------:R-:W-:Y:S01]  /*5aa0*/  ULDC UR4, c[0x0][0x270] ;  /* 0x00009c0000047ab9 */ /* 0x000fe20000000800 */
[----:B------:R-:W-:Y:S02]  /*5ab0*/  IABS R13, R7 ;  /* 0x00000007000d7213 */ /* 0x000fe40000000000 */
[----:B------:R-:W-:Y:S02]  /*5ac0*/  SHF.R.S32.HI R17, RZ, 0x1f, R16 ;  /* 0x0000001fff117819 */ /* 0x000fe40000011410 */
[----:B------:R-:W-:Y:S02]  /*5ad0*/  F2FP.BF16.F32.PACK_AB R2, R2, R0 ;  /* 0x000000000202723e */ /* 0x000fe400000010ff */
[----:B------:R-:W-:Y:S01]  /*5ae0*/  F2FP.BF16.F32.PACK_AB R3, R4, R3 ;  /* 0x000000030403723e */ /* 0x000fe200000010ff */
[----:B0-----:R-:W-:Y:S01]  /*5af0*/  IMAD R10, R9, UR4, RZ ;  /* 0x00000004090a7c24 */ /* 0x001fe2000f8e02ff */
[----:B------:R-:W-:Y:S01]  /*5b00*/  IABS R8, R9 ;  /* 0x0000000900087213 */ /* 0x000fe20000000000 */
[----:B------:R-:W-:-:S03]  /*5b10*/  ULDC.64 UR4, c[0x0][0x290] ;  /* 0x0000a40000047ab9 */ /* 0x000fc60000000a00 */
[-C--:B------:R-:W-:Y:S01]  /*5b20*/  IABS R12, R10.reuse ;  /* 0x0000000a000c7213 */ /* 0x080fe20000000000 */
[----:B------:R-:W0:Y:S01]  /*5b30*/  I2F.RP R5, R8 ;  /* 0x0000000800057306 */ /* 0x000e220000209400 */
[----:B------:R-:W-:-:S05]  /*5b40*/  IABS R6, R10 ;  /* 0x0000000a00067213 */ /* 0x000fca0000000000 */
[----:B------:R-:W-:Y:S02]  /*5b50*/  IMAD.MOV R6, RZ, RZ, -R6 ;  /* 0x000000ffff067224 */ /* 0x000fe400078e0a06 */
[----:B------:R-:W2:Y:S08]  /*5b60*/  I2F.RP R14, R12 ;  /* 0x0000000c000e7306 */ /* 0x000eb00000209400 */
[----:B0-----:R-:W0:Y:S08]  /*5b70*/  MUFU.RCP R5, R5 ;  /* 0x0000000500057308 */ /* 0x001e300000001000 */
[----:B--2---:R-:W2:Y:S01]  /*5b80*/  MUFU.RCP R14, R14 ;  /* 0x0000000e000e7308 */ /* 0x004ea20000001000 */
[----:B0-----:R-:W-:-:S02]  /*5b90*/  VIADD R5, R5, 0xffffffe ;  /* 0x0ffffffe05057836 */ /* 0x001fc40000000000 */
[----:B--2---:R-:W-:-:S05]  /*5ba0*/  VIADD R14, R14, 0xffffffe ;  /* 0x0ffffffe0e0e7836 */ /* 0x004fca0000000000 */
[----:B------:R0:W2:Y:S02]  /*5bb0*/  F2I.FTZ.U32.TRUNC.NTZ R15, R14 ;  /* 0x0000000e000f7305 */ /* 0x0000a4000021f000 */
[----:B0-----:R-:W-:Y:S01]  /*5bc0*/  HFMA2.MMA R14, -RZ, RZ, 0, 0 ;  /* 0x00000000ff0e7435 */ /* 0x001fe200000001ff */
[----:B--2---:R-:W-:-:S04]  /*5bd0*/  IMAD.MOV R11, RZ, RZ, -R15 ;  /* 0x000000ffff0b7224 */ /* 0x004fc800078e0a0f */
[----:B------:R-:W-:-:S05]  /*5be0*/  IMAD R11, R11, R12, RZ ;  /* 0x0000000c0b0b7224 */ /* 0x000fca00078e02ff */
[----:B------:R-:W-:Y:S02]  /*5bf0*/  IMAD.HI.U32 R11, R15, R11, R14 ;  /* 0x0000000b0f0b7227 */ /* 0x000fe400078e000e */
[----:B------:R-:W0:Y:S04]  /*5c00*/  F2I.FTZ.U32.TRUNC.NTZ R15, R5 ;  /* 0x00000005000f7305 */ /* 0x000e28000021f000 */
[----:B------:R-:W-:-:S04]  /*5c10*/  IMAD.HI.U32 R11, R11, R13, RZ ;  /* 0x0000000d0b0b7227 */ /* 0x000fc800078e00ff */
[----:B------:R-:W-:-:S05]  /*5c20*/  IMAD R6, R11, R6, R13 ;  /* 0x000000060b067224 */ /* 0x000fca00078e020d */
[----:B------:R-:W-:-:S13]  /*5c30*/  ISETP.GT.U32.AND P1, PT, R12, R6, PT ;  /* 0x000000060c00720c */ /* 0x000fda0003f24070 */
[----:B------:R-:W-:Y:S01]  /*5c40*/  @!P1 IMAD.IADD R6, R6, 0x1, -R12 ;  /* 0x0000000106069824 */ /* 0x000fe200078e0a0c */
[----:B------:R-:W-:Y:S02]  /*5c50*/  @!P1 IADD3 R11, R11, 0x1, RZ ;  /* 0x000000010b0b9810 */ /* 0x000fe40007ffe0ff */
[----:B------:R-:W-:Y:S02]  /*5c60*/  ISETP.NE.AND P1, PT, R10, RZ, PT ;  /* 0x000000ff0a00720c */ /* 0x000fe40003f25270 */
[----:B------:R-:W-:Y:S02]  /*5c70*/  ISETP.GE.U32.AND P2, PT, R6, R12, PT ;  /* 0x0000000c0600720c */ /* 0x000fe40003f46070 */
[----:B------:R-:W-:-:S04]  /*5c80*/  LOP3.LUT R6, R7, R10, RZ, 0x3c, !PT ;  /* 0x0000000a07067212 */ /* 0x000fc800078e3cff */
[----:B------:R-:W-:Y:S02]  /*5c90*/  ISETP.GE.AND P0, PT, R6, RZ, PT ;  /* 0x000000ff0600720c */ /* 0x000fe40003f06270 */
[----:B0-----:R-:W-:-:S05]  /*5ca0*/  IADD3 R6, RZ, -R15, RZ ;  /* 0x8000000fff067210 */ /* 0x001fca0007ffe0ff */
[----:B------:R-:W-:Y:S01]  /*5cb0*/  @P2 IADD3 R11, R11, 0x1, RZ ;  /* 0x000000010b0b2810 */ /* 0x000fe20007ffe0ff */
[----:B------:R-:W-:-:S04]  /*5cc0*/  IMAD R6, R6, R8, RZ ;  /* 0x0000000806067224 */ /* 0x000fc800078e02ff */
[----:B------:R-:W-:-:S04]  /*5cd0*/  IMAD.HI.U32 R6, R15, R6, R14 ;  /* 0x000000060f067227 */ /* 0x000fc800078e000e */
[----:B------:R-:W-:Y:S01]  /*5ce0*/  @!P0 IMAD.MOV R11, RZ, RZ, -R11 ;  /* 0x000000ffff0b8224 */ /* 0x000fe200078e0a0b */
[----:B------:R-:W-:-:S05]  /*5cf0*/  @!P1 LOP3.LUT R11, RZ, R10, RZ, 0x33, !PT ;  /* 0x0000000aff0b9212 */ /* 0x000fca00078e33ff */
[C---:B------:R-:W-:Y:S02]  /*5d00*/  IMAD R10, R11.reuse, R10, RZ ;  /* 0x0000000a0b0a7224 */ /* 0x040fe400078e02ff */
[----:B------:R-:W-:-:S04]  /*5d10*/  IMAD.WIDE.U32 R16, R11, UR4, R16 ;  /* 0x000000040b107c25 */ /* 0x000fc8000f8e0010 */
[----:B------:R-:W-:-:S05]  /*5d20*/  IMAD.IADD R12, R7, 0x1, -R10 ;  /* 0x00000001070c7824 */ /* 0x000fca00078e0a0a */
[----:B------:R-:W-:Y:S02]  /*5d30*/  IABS R5, R12 ;  /* 0x0000000c00057213 */ /* 0x000fe40000000000 */
[----:B------:R-:W-:-:S03]  /*5d40*/  LOP3.LUT R12, R12, R9, RZ, 0x3c, !PT ;  /* 0x000000090c0c7212 */ /* 0x000fc600078e3cff */
[----:B------:R-:W-:Y:S01]  /*5d50*/  IMAD.HI.U32 R13, R6, R5, RZ ;  /* 0x00000005060d7227 */ /* 0x000fe200078e00ff */
[----:B------:R-:W-:-:S04]  /*5d60*/  ISETP.GE.AND P1, PT, R12, RZ, PT ;  /* 0x000000ff0c00720c */ /* 0x000fc80003f26270 */
[----:B------:R-:W-:-:S05]  /*5d70*/  IADD3 R6, -R13, RZ, RZ ;  /* 0x000000ff0d067210 */ /* 0x000fca0007ffe1ff */
[----:B------:R-:W-:-:S05]  /*5d80*/  IMAD R5, R8, R6, R5 ;  /* 0x0000000608057224 */ /* 0x000fca00078e0205 */
[----:B------:R-:W-:-:S13]  /*5d90*/  ISETP.GT.U32.AND P0, PT, R8, R5, PT ;  /* 0x000000050800720c */ /* 0x000fda0003f04070 */
[----:B------:R-:W-:Y:S01]  /*5da0*/  @!P0 IMAD.IADD R5, R5, 0x1, -R8 ;  /* 0x0000000105058824 */ /* 0x000fe200078e0a08 */
[----:B------:R-:W-:Y:S02]  /*5db0*/  @!P0 IADD3 R13, R13, 0x1, RZ ;  /* 0x000000010d0d8810 */ /* 0x000fe40007ffe0ff */
[----:B------:R-:W-:Y:S02]  /*5dc0*/  ISETP.NE.AND P0, PT, R9, RZ, PT ;  /* 0x000000ff0900720c */ /* 0x000fe40003f05270 */
[----:B------:R-:W-:Y:S02]  /*5dd0*/  ISETP.GE.U32.AND P2, PT, R5, R8, PT ;  /* 0x000000080500720c */ /* 0x000fe40003f46070 */
[----:B------:R-:W-:-:S05]  /*5de0*/  SHF.R.S32.HI R5, RZ, 0x1f, R11 ;  /* 0x0000001fff057819 */ /* 0x000fca000001140b */
[----:B------:R-:W-:-:S04]  /*5df0*/  IMAD R5, R5, UR4, RZ ;  /* 0x0000000405057c24 */ /* 0x000fc8000f8e02ff */
[----:B------:R-:W-:Y:S01]  /*5e00*/  IMAD R11, R11, UR5, R5 ;  /* 0x000000050b0b7c24 */ /* 0x000fe2000f8e0205 */
[----:B------:R-:W-:Y:S01]  /*5e10*/  ULDC.64 UR4, c[0x0][0x2a0] ;  /* 0x0000a80000047ab9 */ /* 0x000fe20000000a00 */
[----:B------:R-:W-:Y:S02]  /*5e20*/  @P2 VIADD R13, R13, 0x1 ;  /* 0x000000010d0d2836 */ /* 0x000fe40000000000 */
[----:B------:R-:W-:-:S03]  /*5e30*/  IMAD.IADD R17, R17, 0x1, R11 ;  /* 0x0000000111117824 */ /* 0x000fc600078e020b */
[----:B------:R-:W-:Y:S02]  /*5e40*/  @!P1 IADD3 R13, -R13, RZ, RZ ;  /* 0x000000ff0d0d9210 */ /* 0x000fe40007ffe1ff */
[----:B------:R-:W-:-:S04]  /*5e50*/  @!P0 LOP3.LUT R13, RZ, R9, RZ, 0x33, !PT ;  /* 0x00000009ff0d8212 */ /* 0x000fc800078e33ff */
[----:B------:R-:W-:Y:S01]  /*5e60*/  SHF.R.S32.HI R5, RZ, 0x1f, R13 ;  /* 0x0000001fff057819 */ /* 0x000fe2000001140d */
[C---:B------:R-:W-:Y:S02]  /*5e70*/  IMAD R9, R13.reuse, R9, R10 ;  /* 0x000000090d097224 */ /* 0x040fe400078e020a */
[----:B------:R-:W-:-:S03]  /*5e80*/  IMAD.WIDE.U32 R16, R13, UR4, R16 ;  /* 0x000000040d107c25 */ /* 0x000fc6000f8e0010 */
[----:B------:R-:W-:Y:S01]  /*5e90*/  IADD3 R9, R7, -R9, RZ ;  /* 0x8000000907097210 */ /* 0x000fe20007ffe0ff */
[----:B------:R-:W-:-:S04]  /*5ea0*/  IMAD R5, R5, UR4, RZ ;  /* 0x0000000405057c24 */ /* 0x000fc8000f8e02ff */
[----:B------:R-:W-:Y:S01]  /*5eb0*/  IMAD R13, R13, UR5, R5 ;  /* 0x000000050d0d7c24 */ /* 0x000fe2000f8e0205 */
[----:B------:R-:W-:Y:S01]  /*5ec0*/  SHF.R.S32.HI R5, RZ, 0x1f, R9 ;  /* 0x0000001fff057819 */ /* 0x000fe20000011409 */
[----:B------:R-:W-:Y:S02]  /*5ed0*/  ULDC.64 UR4, c[0x0][0x298] ;  /* 0x0000a60000047ab9 */ /* 0x000fe40000000a00 */
[----:B------:R-:W-:Y:S02]  /*5ee0*/  IMAD.IADD R17, R17, 0x1, R13 ;  /* 0x0000000111117824 */ /* 0x000fe400078e020d */
[----:B------:R-:W-:Y:S02]  /*5ef0*/  IMAD R5, R5, UR4, RZ ;  /* 0x0000000405057c24 */ /* 0x000fe4000f8e02ff */
[----:B------:R-:W-:-:S04]  /*5f00*/  IMAD.WIDE.U32 R16, R9, UR4, R16 ;  /* 0x0000000409107c25 */ /* 0x000fc8000f8e0010 */
[----:B------:R-:W-:Y:S01]  /*5f10*/  IMAD R5, R9, UR5, R5 ;  /* 0x0000000509057c24 */ /* 0x000fe2000f8e0205 */
[----:B------:R-:W-:Y:S02]  /*5f20*/  ULDC.64 UR4, c[0x0][0x280] ;  /* 0x0000a00000047ab9 */ /* 0x000fe40000000a00 */
[----:B------:R-:W-:Y:S02]  /*5f30*/  LEA R6, P0, R16, UR4, 0x1 ;  /* 0x0000000410067c11 */ /* 0x000fe4000f8008ff */
[----:B------:R-:W-:-:S04]  /*5f40*/  IADD3 R5, R17, R5, RZ ;  /* 0x0000000511057210 */ /* 0x000fc80007ffe0ff */
[----:B------:R-:W-:-:S05]  /*5f50*/  LEA.HI.X R7, R16, UR5, R5, 0x1, P0 ;  /* 0x0000000510077c11 */ /* 0x000fca00080f0c05 */
[----:B------:R-:W-:Y:S01]  /*5f60*/  STG.E.64 desc[UR8][R6.64], R2 ;  /* 0x0000000206007986 */ /* 0x000fe2000c101b08 */
[----:B------:R-:W-:Y:S05]  /*5f70*/  EXIT ;  /* 0x000000000000794d */ /* 0x000fea0003800000 */
        .weak           $__internal_0_$__cuda_sm20_div_s64
        .type           $__internal_0_$__cuda_sm20_div_s64,@function
        .size           $__internal_0_$__cuda_sm20_div_s64,(.L_x_5276 - $__internal_0_$__cuda_sm20_div_s64)
$__internal_0_$__cuda_sm20_div_s64:
[----:B------:R-:W-:Y:S02]  /*5f80*/  IADD3 R54, P0, RZ, -R25, RZ ;  /* 0x80000019ff367210 */ /* 0x000fe40007f1e0ff */
[----:B------:R-:W-:-:S03]  /*5f90*/  ISETP.GE.AND P1, PT, R24, RZ, PT ;  /* 0x000000ff1800720c */ /* 0x000fc60003f26270 */
[----:B------:R-:W-:Y:S01]  /*5fa0*/  IMAD.X R0, RZ, RZ, ~R24, P0 ;  /* 0x000000ffff007224 */ /* 0x000fe200000e0e18 */
[----:B------:R-:W-:-:S04]  /*5fb0*/  SEL R54, R54, R25, !P1 ;  /* 0x0000001936367207 */ /* 0x000fc80004800000 */
[----:B------:R-:W-:-:S04]  /*5fc0*/  SEL R55, R0, R24, !P1 ;  /* 0x0000001800377207 */ /* 0x000fc80004800000 */
[----:B------:R-:W0:Y:S08]  /*5fd0*/  I2F.U64.RP R0, R54 ;  /* 0x0000003600007312 */ /* 0x000e300000309000 */
[----:B0-----:R-:W0:Y:S02]  /*5fe0*/  MUFU.RCP R0, R0 ;  /* 0x0000000000007308 */ /* 0x001e240000001000 */
[----:B0-----:R-:W-:-:S06]  /*5ff0*/  VIADD R0, R0, 0x1ffffffe ;  /* 0x1ffffffe00007836 */ /* 0x001fcc0000000000 */
[----:B------:R-:W0:Y:S02]  /*6000*/  F2I.U64.TRUNC R64, R0 ;  /* 0x0000000000407311 */ /* 0x000e24000020d800 */
[----:B0-----:R-:W-:-:S04]  /*6010*/  IMAD.WIDE.U32 R66, R64, R54, RZ ;  /* 0x0000003640427225 */ /* 0x001fc800078e00ff */
[C---:B------:R-:W-:Y:S01]  /*6020*/  IMAD R0, R64.reuse, R55, R67 ;  /* 0x0000003740007224 */ /* 0x040fe200078e0243 */
[----:B------:R-:W-:Y:S01]  /*6030*/  IADD3 R21, P0, RZ, -R66, RZ ;  /* 0x80000042ff157210 */ /* 0x000fe20007f1e0ff */
[----:B------:R-:W-:Y:S02]  /*6040*/  IMAD.MOV.U32 R67, RZ, RZ, R64 ;  /* 0x000000ffff437224 */ /* 0x000fe400078e0040 */
[----:B------:R-:W-:Y:S02]  /*6050*/  IMAD R0, R65, R54, R0 ;  /* 0x0000003641007224 */ /* 0x000fe400078e0200 */
[----:B------:R-:W-:-:S04]  /*6060*/  IMAD.HI.U32 R66, R64, R21, RZ ;  /* 0x0000001540427227 */ /* 0x000fc800078e00ff */
[----:B------:R-:W-:-:S04]  /*6070*/  IMAD.X R0, RZ, RZ, ~R0, P0 ;  /* 0x000000ffff007224 */ /* 0x000fc800000e0e00 */
[----:B------:R-:W-:-:S04]  /*6080*/  IMAD.WIDE.U32 R66, P0, R64, R0, R66 ;  /* 0x0000000040427225 */ /* 0x000fc80007800042 */
[----:B------:R-:W-:-:S04]  /*6090*/  IMAD.HI.U32 R28, R65, R0, RZ ;  /* 0x00000000411c7227 */ /* 0x000fc800078e00ff */
[----:B------:R-:W-:-:S04]  /*60a0*/  IMAD.HI.U32 R21, P1, R65, R21, R66 ;  /* 0x0000001541157227 */ /* 0x000fc80007820042 */
[----:B------:R-:W-:Y:S02]  /*60b0*/  IMAD R0, R65, R0, RZ ;  /* 0x0000000041007224 */ /* 0x000fe400078e02ff */
[----:B------:R-:W-:-:S03]  /*60c0*/  IMAD.X R28, R28, 0x1, R65, P0 ;  /* 0x000000011c1c7824 */ /* 0x000fc600000e0641 */
[----:B------:R-:W-:-:S04]  /*60d0*/  IADD3 R65, P0, R0, R21, RZ ;  /* 0x0000001500417210 */ /* 0x000fc80007f1e0ff */
[----:B------:R-:W-:Y:S01]  /*60e0*/  IADD3.X R28, RZ, RZ, R28, P0, P1 ;  /* 0x000000ffff1c7210 */ /* 0x000fe200007e241c */
[----:B------:R-:W-:Y:S01]  /*60f0*/  IMAD.WIDE.U32 R66, R65, R54, RZ ;  /* 0x0000003641427225 */ /* 0x000fe200078e00ff */
[----:B------:R-:W-:-:S03]  /*6100*/  ISETP.GE.AND P1, PT, R19, RZ, PT ;  /* 0x000000ff1300720c */ /* 0x000fc60003f26270 */
[----:B------:R-:W-:Y:S01]  /*6110*/  IMAD R21, R65, R55, R67 ;  /* 0x0000003741157224 */ /* 0x000fe200078e0243 */
[----:B------:R-:W-:-:S03]  /*6120*/  IADD3 R22, P0, RZ, -R66, RZ ;  /* 0x80000042ff167210 */ /* 0x000fc60007f1e0ff */
[----:B------:R-:W-:Y:S02]  /*6130*/  IMAD R21, R28, R54, R21 ;  /* 0x000000361c157224 */ /* 0x000fe400078e0215 */
[----:B------:R-:W-:-:S04]  /*6140*/  IMAD.HI.U32 R64, R65, R22, RZ ;  /* 0x0000001641407227 */ /* 0x000fc800078e00ff */
[----:B------:R-:W-:-:S04]  /*6150*/  IMAD.X R21, RZ, RZ, ~R21, P0 ;  /* 0x000000ffff157224 */ /* 0x000fc800000e0e15 */
[----:B------:R-:W-:-:S04]  /*6160*/  IMAD.WIDE.U32 R64, P0, R65, R21, R64 ;  /* 0x0000001541407225 */ /* 0x000fc80007800040 */
[----:B------:R-:W-:-:S04]  /*6170*/  IMAD.HI.U32 R0, R28, R21, RZ ;  /* 0x000000151c007227 */ /* 0x000fc800078e00ff */
[----:B------:R-:W-:Y:S01]  /*6180*/  IMAD.HI.U32 R22, P4, R28, R22, R64 ;  /* 0x000000161c167227 */ /* 0x000fe20007880040 */
[----:B------:R-:W-:-:S03]  /*6190*/  IADD3.X R0, R0, R28, RZ, P0, !PT ;  /* 0x0000001c00007210 */ /* 0x000fc600007fe4ff */
[----:B------:R-:W-:Y:S02]  /*61a0*/  IMAD R21, R28, R21, RZ ;  /* 0x000000151c157224 */ /* 0x000fe400078e02ff */
[----:B------:R-:W-:-:S03]  /*61b0*/  IMAD.MOV.U32 R65, RZ, RZ, RZ ;  /* 0x000000ffff417224 */ /* 0x000fc600078e00ff */
[----:B------:R-:W-:Y:S02]  /*61c0*/  IADD3 R28, P2, R21, R22, RZ ;  /* 0x00000016151c7210 */ /* 0x000fe40007f5e0ff */
[-C--:B------:R-:W-:Y:S02]  /*61d0*/  IADD3 R22, P0, RZ, -R27.reuse, RZ ;  /* 0x8000001bff167210 */ /* 0x080fe40007f1e0ff */
[----:B------:R-:W-:Y:S02]  /*61e0*/  IADD3.X R0, RZ, RZ, R0, P2, P4 ;  /* 0x000000ffff007210 */ /* 0x000fe400017e8400 */
[----:B------:R-:W-:Y:S01]  /*61f0*/  SEL R22, R22, R27, !P1 ;  /* 0x0000001b16167207 */ /* 0x000fe20004800000 */
[----:B------:R-:W-:-:S04]  /*6200*/  IMAD.X R21, RZ, RZ, ~R19, P0 ;  /* 0x000000ffff157224 */ /* 0x000fc800000e0e13 */
[----:B------:R-:W-:Y:S01]  /*6210*/  IMAD.HI.U32 R64, R28, R22, RZ ;  /* 0x000000161c407227 */ /* 0x000fe200078e00ff */
[----:B------:R-:W-:-:S05]  /*6220*/  SEL R21, R21, R19, !P1 ;  /* 0x0000001315157207 */ /* 0x000fca0004800000 */
[----:B------:R-:W-:-:S04]  /*6230*/  IMAD.WIDE.U32 R64, R28, R21, R64 ;  /* 0x000000151c407225 */ /* 0x000fc800078e0040 */
[C---:B------:R-:W-:Y:S02]  /*6240*/  IMAD R28, R0.reuse, R21, RZ ;  /* 0x00000015001c7224 */ /* 0x040fe400078e02ff */
[----:B------:R-:W-:-:S04]  /*6250*/  IMAD.HI.U32 R27, P2, R0, R22, R64 ;  /* 0x00000016001b7227 */ /* 0x000fc80007840040 */
[----:B------:R-:W-:Y:S01]  /*6260*/  IMAD.HI.U32 R0, R0, R21, RZ ;  /* 0x0000001500007227 */ /* 0x000fe200078e00ff */
[----:B------:R-:W-:-:S03]  /*6270*/  IADD3 R28, P1, R28, R27, RZ ;  /* 0x0000001b1c1c7210 */ /* 0x000fc60007f3e0ff */
[----:B------:R-:W-:Y:S02]  /*6280*/  IMAD.X R0, RZ, RZ, R0, P2 ;  /* 0x000000ffff007224 */ /* 0x000fe400010e0600 */
[----:B------:R-:W-:-:S04]  /*6290*/  IMAD.WIDE.U32 R64, R28, R54, RZ ;  /* 0x000000361c407225 */ /* 0x000fc800078e00ff */
[----:B------:R-:W-:Y:S01]  /*62a0*/  IMAD R27, R28, R55, R65 ;  /* 0x000000371c1b7224 */ /* 0x000fe200078e0241 */
[----:B------:R-:W-:Y:S01]  /*62b0*/  IADD3 R22, P0, -R64, R22, RZ ;  /* 0x0000001640167210 */ /* 0x000fe20007f1e1ff */
[----:B------:R-:W-:-:S03]  /*62c0*/  IMAD.X R0, RZ, RZ, R0, P1 ;  /* 0x000000ffff007224 */ /* 0x000fc600008e0600 */
[-C--:B------:R-:W-:Y:S01]  /*62d0*/  ISETP.GE.U32.AND P2, PT, R22, R54.reuse, PT ;  /* 0x000000361600720c */ /* 0x080fe20003f46070 */
[----:B------:R-:W-:-:S05]  /*62e0*/  IMAD R27, R0, R54, R27 ;  /* 0x00000036001b7224 */ /* 0x000fca00078e021b */
[----:B------:R-:W-:Y:S02]  /*62f0*/  IADD3.X R21, ~R27, R21, RZ, P0, !PT ;  /* 0x000000151b157210 */ /* 0x000fe400007fe5ff */
[----:B------:R-:W-:Y:S02]  /*6300*/  IADD3 R27, P0, R22, -R54, RZ ;  /* 0x80000036161b7210 */ /* 0x000fe40007f1e0ff */
[----:B------:R-:W-:-:S04]  /*6310*/  ISETP.GE.U32.AND.EX P2, PT, R21, R55, PT, P2 ;  /* 0x000000371500720c */ /* 0x000fc80003f46120 */
[----:B------:R-:W-:Y:S01]  /*6320*/  SEL R27, R27, R22, P2 ;  /* 0x000000161b1b7207 */ /* 0x000fe20001000000 */
[----:B------:R-:W-:-:S03]  /*6330*/  IMAD.X R22, R21, 0x1, ~R55, P0 ;  /* 0x0000000115167824 */ /* 0x000fc600000e0e37 */
[----:B------:R-:W-:Y:S02]  /*6340*/  ISETP.GE.U32.AND P1, PT, R27, R54, PT ;  /* 0x000000361b00720c */ /* 0x000fe40003f26070 */
[----:B------:R-:W-:Y:S02]  /*6350*/  SEL R22, R22, R21, P2 ;  /* 0x0000001516167207 */ /* 0x000fe40001000000 */
[----:B------:R-:W-:Y:S02]  /*6360*/  IADD3 R21, P0, R28, 0x1, RZ ;  /* 0x000000011c157810 */ /* 0x000fe40007f1e0ff */
[----:B------:R-:W-:Y:S02]  /*6370*/  ISETP.GE.U32.AND.EX P1, PT, R22, R55, PT, P1 ;  /* 0x000000371600720c */ /* 0x000fe40003f26110 */
[----:B------:R-:W-:Y:S01]  /*6380*/  SEL R28, R21, R28, P2 ;  /* 0x0000001c151c7207 */ /* 0x000fe20001000000 */
[----:B------:R-:W-:Y:S01]  /*6390*/  IMAD.X R21, RZ, RZ, R0, P0 ;  /* 0x000000ffff157224 */ /* 0x000fe200000e0600 */
[----:B------:R-:W-:-:S02]  /*63a0*/  LOP3.LUT R27, R24, R19, RZ, 0x3c, !PT ;  /* 0x00000013181b7212 */ /* 0x000fc400078e3cff */
[----:B------:R-:W-:Y:S02]  /*63b0*/  IADD3 R22, P0, R28, 0x1, RZ ;  /* 0x000000011c167810 */ /* 0x000fe40007f1e0ff */
[----:B------:R-:W-:Y:S02]  /*63c0*/  SEL R21, R21, R0, P2 ;  /* 0x0000000015157207 */ /* 0x000fe40001000000 */
[----:B------:R-:W-:Y:S02]  /*63d0*/  SEL R22, R22, R28, P1 ;  /* 0x0000001c16167207 */ /* 0x000fe40000800000 */
[----:B------:R-:W-:Y:S01]  /*63e0*/  ISETP.GE.AND P2, PT, R27, RZ, PT ;  /* 0x000000ff1b00720c */ /* 0x000fe20003f46270 */
[----:B------:R-:W-:Y:S01]  /*63f0*/  IMAD.X R0, RZ, RZ, R21, P0 ;  /* 0x000000ffff007224 */ /* 0x000fe200000e0615 */
[----:B------:R-:W-:-:S04]  /*6400*/  ISETP.NE.U32.AND P0, PT, R25, RZ, PT ;  /* 0x000000ff1900720c */ /* 0x000fc80003f05070 */
[----:B------:R-:W-:Y:S02]  /*6410*/  SEL R21, R0, R21, P1 ;  /* 0x0000001500157207 */ /* 0x000fe40000800000 */
[-C--:B------:R-:W-:Y:S02]  /*6420*/  IADD3 R0, P1, RZ, -R22.reuse, RZ ;  /* 0x80000016ff007210 */ /* 0x080fe40007f3e0ff */
[----:B------:R-:W-:Y:S02]  /*6430*/  ISETP.NE.AND.EX P0, PT, R24, RZ, PT, P0 ;  /* 0x000000ff1800720c */ /* 0x000fe40003f05300 */
[-C--:B------:R-:W-:Y:S02]  /*6440*/  IADD3.X R25, RZ, ~R21.reuse, RZ, P1, !PT ;  /* 0x80000015ff197210 */ /* 0x080fe40000ffe4ff */
[----:B------:R-:W-:Y:S01]  /*6450*/  SEL R0, R0, R22, !P2 ;  /* 0x0000001600007207 */ /* 0x000fe20005000000 */
[----:B------:R-:W-:Y:S01]  /*6460*/  IMAD.MOV.U32 R22, RZ, RZ, R23 ;  /* 0x000000ffff167224 */ /* 0x000fe200078e0017 */
[----:B------:R-:W-:Y:S01]  /*6470*/  SEL R25, R25, R21, !P2 ;  /* 0x0000001519197207 */ /* 0x000fe20005000000 */
[----:B------:R-:W-:Y:S01]  /*6480*/  IMAD.MOV.U32 R23, RZ, RZ, 0x0 ;  /* 0x00000000ff177424 */ /* 0x000fe200078e00ff */
[----:B------:R-:W-:-:S02]  /*6490*/  SEL R0, R0, 0xffffffff, P0 ;  /* 0xffffffff00007807 */ /* 0x000fc40000000000 */
[----:B------:R-:W-:Y:S01]  /*64a0*/  SEL R25, R25, 0xffffffff, P0 ;  /* 0xffffffff19197807 */ /* 0x000fe20000000000 */
[----:B------:R-:W-:Y:S06]  /*64b0*/  RET.REL.NODEC R22 `(_ZN5flash32flash_fwd_splitkv_combine_kernelI23Flash_fwd_kernel_traitsILi32ELi64ELi256ELi4ELb0ELb0EN7cutlass10bfloat16_tE19Flash_kernel_traitsILi32ELi64ELi256ELi4ES3_EELi16ELi7ELb0EEEvNS_16Flash_fwd_paramsE) ;  /* 0xffffff9816d07950 */ /* 0x000fec0003c3ffff */
.L_x_45:
[----:B------:R-:W-:-:S00]  /*64c0*/  BRA `(.L_x_45) ;  /* 0xfffffffc00fc7947 */ /* 0x000fc0000383ffff */
[----:B------:R-:W-:-:S00]  /*64d0*/  NOP ;  /* 0x0000000000007918 */ /* 0x000fc00000000000 */
        /* <DEDUP_REMOVED lines=10> */
.L_x_5276:


//--------------------- .text._ZN5flash32flash_fwd_splitkv_combine_kernelI23Flash_fwd_kernel_traitsILi32ELi64ELi256ELi4ELb0ELb0EN7cutlass10bfloat16_tE19Flash_kernel_traitsILi32ELi64ELi256ELi4ES3_EELi16ELi6ELb0EEEvNS_16Flash_fwd_paramsE --------------------------
	.section	.text._ZN5flash32flash_fwd_splitkv_combine_kernelI23Flash_fwd_kernel_traitsILi32ELi64ELi256ELi4ELb0ELb0EN7cutlass10bfloat16_tE19Flash_kernel_traitsILi32ELi64ELi256ELi4ES3_EELi16ELi6ELb0EEEvNS_16Flash_fwd_paramsE,"ax",@progbits
	.align	128
        .global         _ZN5flash32flash_fwd_splitkv_combine_kernelI23Flash_fwd_kernel_traitsILi32ELi64ELi256ELi4ELb0ELb0EN7cutlass10bfloat16_tE19Flash_kernel_traitsILi32ELi64ELi256ELi4ES3_EELi16ELi6ELb0EEEvNS_16Flash_fwd_paramsE
        .type           _ZN5flash32flash_fwd_splitkv_combine_kernelI23Flash_fwd_kernel_traitsILi32ELi64ELi256ELi4ELb0ELb0EN7cutlass10bfloat16_tE19Flash_kernel_traitsILi32ELi64ELi256ELi4ES3_EELi16ELi6ELb0EEEvNS_16Flash_fwd_paramsE,@function
        .size           _ZN5flash32flash_fwd_splitkv_combine_kernelI23Flash_fwd_kernel_traitsILi32ELi64ELi256ELi4ELb0ELb0EN7cutlass10bfloat16_tE19Flash_kernel_traitsILi32ELi64ELi256ELi4ES3_EELi16ELi6ELb0EEEvNS_16Flash_fwd_paramsE,(.L_x_5277 - _ZN5flash32flash_fwd_splitkv_combine_kernelI23Flash_fwd_kernel_traitsILi32ELi64ELi256ELi4ELb0ELb0EN7cutlass10bfloat16_tE19Flash_kernel_traitsILi32ELi64ELi256ELi4ES3_EELi16ELi6ELb0EEEvNS_16Flash_fwd_paramsE)
        .other          _ZN5flash32flash_fwd_splitkv_combine_kernelI23Flash_fwd_kernel_traitsILi32ELi64ELi256ELi4ELb0ELb0EN7cutlass10bfloat16_tE19Flash_kernel_traitsILi32ELi64ELi256ELi4ES3_EELi16ELi6ELb0EEEvNS_16Flash_fwd_paramsE,@"STO_CUDA_ENTRY STV_DEFAULT"
_ZN5flash32flash_fwd_splitkv_combine_kernelI23Flash_fwd_kernel_traitsILi32ELi64ELi256ELi4ELb0ELb0EN7cutlass10bfloat16_tE19Flash_kernel_traitsILi32ELi64ELi256ELi4ES3_EELi16ELi6ELb0EEEvNS_16Flash_fwd_paramsE:
.text._ZN5flash32flash_fwd_splitkv_combine_kernelI23Flash_fwd_kernel_traitsILi32ELi64ELi256ELi4ELb0ELb0EN7cutlass10bfloat16_tE19Flash_kernel_traitsILi32ELi64ELi256ELi4ES3_EELi16ELi6ELb0EEEvNS_16Flash_fwd_paramsE:
        /* <DEDUP_REMOVED lines=23> */
[----:B------:R-:W-:Y:S05]  /*0170*/  CALL.REL.NOINC `($__internal_1_$__cuda_sm20_div_s64) ;  /* 0x0000004c00e07944 */ /* 0x000fea0003c00000 */
[----:B------:R-:W-:Y:S02]  /*0180*/  MOV R8, R0 ;  /* 0x0000000000087202 */ /* 0x000fe40000000f00 */
[----:B------:R-:W-:Y:S01]  /*0190*/  MOV R9, R25 ;  /* 0x0000001900097202 */ /* 0x000fe20000000f00 */
[----:B------:R-:W-:Y:S06]  /*01a0*/  BRA `(.L_x_47) ;  /* 0x00000000004c7947 */ /* 0x000fec0003800000 */
.L_x_46:
        /* <DEDUP_REMOVED lines=19> */
.L_x_47:
        /* <DEDUP_REMOVED lines=17> */
[----:B------:R-:W-:Y:S05]  /*03f0*/  BRA `(.L_x_50) ;  /* 0x0000000000507947 */ /* 0x000fea0003800000 */
.L_x_49:
        /* <DEDUP_REMOVED lines=20> */
.L_x_50:
[----:B------:R-:W-:Y:S05]  /*0540*/  BSYNC B0 ;  /* 0x0000000000007941 */ /* 0x000fea0003800000 */
.L_x_48:
        /* <DEDUP_REMOVED lines=57> */
.L_x_52:
        /* <DEDUP_REMOVED lines=19> */
.L_x_53:
[----:B------:R-:W-:Y:S05]  /*0a10*/  BSYNC B0 ;  /* 0x0000000000007941 */ /* 0x000fea0003800000 */
.L_x_51:
        /* <DEDUP_REMOVED lines=105> */
.L_x_55:
        /* <DEDUP_REMOVED lines=20> */
.L_x_56:
[----:B------:R-:W-:Y:S05]  /*11f0*/  BSYNC B0 ;  /* 0x0000000000007941 */ /* 0x000fea0003800000 */
.L_x_54:
        /* <DEDUP_REMOVED lines=8> */
[----:B------:R-:W-:Y:S02]  /*1280*/  IMAD.IADD R11, R39, 0x1, -R11 ;  /* 0x00000001270b7824 */ /* 0x000fe400078e0a0b */
[C---:B------:R-:W-:Y:S02]  /*1290*/  VIADD R22, R0.reuse, 0x8 ;  /* 0x0000000800167836 */ /* 0x040fe40000000000 */
[C---:B------:R-:W-:Y:S01]  /*12a0*/  VIADD R27, R0.reuse, 0x10 ;  /* 0x00000010001b7836 */ /* 0x040fe20000000000 */
[----:B------:R-:W-:Y:S01]  /*12b0*/  ISETP.GT.U32.AND P1, PT, R19, R11, PT ;  /* 0x0000000b1300720c */ /* 0x000fe20003f24070 */
[----:B------:R-:W-:Y:S01]  /*12c0*/  VIADD R35, R0, 0x18 ;  /* 0x0000001800237836 */ /* 0x000fe20000000000 */
[----:B------:R-:W-:Y:S02]  /*12d0*/  SHF.R.S32.HI R19, RZ, 0x1f, R11 ;  /* 0x0000001fff137819 */ /* 0x000fe4000001140b */
[----:B------:R-:W-:Y:S02]  /*12e0*/  IADD3 R28, P3, R11, UR7, RZ ;  /* 0x000000070b1c7c10 */ /* 0x000fe4000ff7e0ff */
[----:B------:R-:W-:-:S02]  /*12f0*/  ISETP.GT.AND.EX P1, PT, R7, R19, PT, P1 ;  /* 0x000000130700720c */ /* 0x000fc40003f24310 */
[----:B------:R-:W-:Y:S02]  /*1300*/  IADD3.X R29, R19, UR6, RZ, P3, !PT ;  /* 0x00000006131d7c10 */ /* 0x000fe40009ffe4ff */
[----:B------:R-:W-:Y:S02]  /*1310*/  ISETP.GE.OR P2, PT, R0, UR4, !P1 ;  /* 0x0000000400007c0c */ /* 0x000fe4000cf46670 */
[----:B------:R-:W-:Y:S02]  /*1320*/  ISETP.GE.OR P0, PT, R22, UR4, !P1 ;  /* 0x0000000416007c0c */ /* 0x000fe4000cf06670 */
[----:B------:R-:W-:Y:S02]  /*1330*/  ISETP.GE.OR P6, PT, R27, UR4, !P1 ;  /* 0x000000041b007c0c */ /* 0x000fe4000cfc6670 */
[----:B------:R-:W-:-:S07]  /*1340*/  ISETP.GE.OR P5, PT, R35, UR4, !P1 ;  /* 0x0000000423007c0c */ /* 0x000fce000cfa6670 */
[----:B------:R-:W0:Y:S01]  /*1350*/  @!P2 LDC.64 R24, c[0x0][0x2b8] ;  /* 0x0000ae00ff18ab82 */ /* 0x000e220000000a00 */
[----:B------:R-:W-:Y:S01]  /*1360*/  @!P2 SHF.R.S32.HI R19, RZ, 0x1f, R0 ;  /* 0x0000001fff13a819 */ /* 0x000fe20000011400 */
[----:B------:R-:W-:Y:S01]  /*1370*/  @!P2 IMAD.MOV.U32 R46, RZ, RZ, R28 ;  /* 0x000000ffff2ea224 */ /* 0x000fe200078e001c */
[----:B------:R-:W-:Y:S01]  /*1380*/  @!P0 SHF.R.S32.HI R7, RZ, 0x1f, R22 ;  /* 0x0000001fff078819 */ /* 0x000fe20000011416 */
[----:B------:R-:W-:Y:S01]  /*1390*/  @!P2 IMAD.MOV.U32 R47, RZ, RZ, R29 ;  /* 0x000000ffff2fa224 */ /* 0x000fe200078e001d */
[----:B------:R-:W-:Y:S01]  /*13a0*/  @!P6 SHF.R.S32.HI R37, RZ, 0x1f, R27 ;  /* 0x0000001fff25e819 */ /* 0x000fe2000001141b */
[----:B------:R-:W-:Y:S01]  /*13b0*/  @!P2 IMAD R19, R19, R12, RZ ;  /* 0x0000000c1313a224 */ /* 0x000fe200078e02ff */
[----:B------:R-:W-:Y:S01]  /*13c0*/  @!P6 MOV R42, R28 ;  /* 0x0000001c002ae202 */ /* 0x000fe20000000f00 */
[----:B------:R-:W1:Y:S01]  /*13d0*/  @!P0 LDC.64 R20, c[0x0][0x2b8] ;  /* 0x0000ae00ff148b82 */ /* 0x000e620000000a00 */
[----:B------:R-:W-:Y:S02]  /*13e0*/  @!P0 IMAD R7, R7, R12, RZ ;  /* 0x0000000c07078224 */ /* 0x000fe400078e02ff */
[----:B------:R-:W-:-:S04]  /*13f0*/  @!P0 IMAD.WIDE.U32 R32, R12, R22, R28 ;  /* 0x000000160c208225 */ /* 0x000fc800078e001c */
[-C--:B------:R-:W-:Y:S02]  /*1400*/  @!P0 IMAD R7, R22, R5.reuse, R7 ;  /* 0x0000000516078224 */ /* 0x080fe400078e0207 */
[----:B------:R-:W-:Y:S01]  /*1410*/  @!P2 IMAD.WIDE.U32 R46, R12, R0, R46 ;  /* 0x000000000c2ea225 */ /* 0x000fe200078e002e */
[----:B------:R-:W2:Y:S03]  /*1420*/  @!P6 LDC.64 R22, c[0x0][0x2b8] ;  /* 0x0000ae00ff16eb82 */ /* 0x000ea60000000a00 */
[----:B------:R-:W-:Y:S02]  /*1430*/  @!P2 IMAD R19, R0, R5, R19 ;  /* 0x000000050013a224 */ /* 0x000fe400078e0213 */
[----:B------:R-:W-:Y:S01]  /*1440*/  @!P0 IMAD.IADD R7, R33, 0x1, R7 ;  /* 0x0000000121078824 */ /* 0x000fe200078e0207 */
[----:B0-----:R-:W-:Y:S01]  /*1450*/  @!P2 LEA R26, P4, R46, R24, 0x2 ;  /* 0x000000182e1aa211 */ /* 0x001fe200078810ff */
[----:B------:R-:W-:-:S02]  /*1460*/  @!P6 IMAD.MOV.U32 R43, RZ, RZ, R29 ;  /* 0x000000ffff2be224 */ /* 0x000fc400078e001d */
[----:B------:R-:W-:Y:S02]  /*1470*/  @!P6 IMAD R37, R37, R12, RZ ;  /* 0x0000000c2525e224 */ /* 0x000fe400078e02ff */
[----:B------:R-:W-:Y:S02]  /*1480*/  @!P2 IMAD.IADD R19, R47, 0x1, R19 ;  /* 0x000000012f13a824 */ /* 0x000fe400078e0213 */
[----:B------:R-:W-:Y:S01]  /*1490*/  VIADD R24, R0, 0x20 ;  /* 0x0000002000187836 */ /* 0x000fe20000000000 */
[----:B-1----:R-:W-:Y:S01]  /*14a0*/  @!P0 LEA R44, P3, R32, R20, 0x2 ;  /* 0x00000014202c8211 */ /* 0x002fe200078610ff */
[----:B------:R-:W-:-:S03]  /*14b0*/  @!P6 IMAD.WIDE.U32 R42, R12, R27, R42 ;  /* 0x0000001b0c2ae225 */ /* 0x000fc600078e002a */
[----:B------:R-:W-:Y:S01]  /*14c0*/  @!P0 LEA.HI.X R45, R32, R21, R7, 0x2, P3 ;  /* 0x00000015202d8211 */ /* 0x000fe200018f1407 */
[----:B------:R-:W-:Y:S01]  /*14d0*/  @!P6 IMAD R37, R27, R5, R37 ;  /* 0x000000051b25e224 */ /* 0x000fe200078e0225 */
[----:B------:R-:W-:Y:S01]  /*14e0*/  @!P2 LEA.HI.X R27, R46, R25, R19, 0x2, P4 ;  /* 0x000000192e1ba211 */ /* 0x000fe200020f1413 */
[----:B------:R-:W0:Y:S01]  /*14f0*/  @!P5 LDC.64 R20, c[0x0][0x2b8] ;  /* 0x0000ae00ff14db82 */ /* 0x000e220000000a00 */
[----:B------:R-:W-:Y:S01]  /*1500*/  ISETP.GE.OR P4, PT, R24, UR4, !P1 ;  /* 0x0000000418007c0c */ /* 0x000fe2000cf86670 */
[----:B------:R-:W-:Y:S01]  /*1510*/  IMAD.MOV.U32 R32, RZ, RZ, -0x800000 ;  /* 0xff800000ff207424 */ /* 0x000fe200078e00ff */
[----:B------:R-:W-:Y:S01]  /*1520*/  MOV R19, 0xff800000 ;  /* 0xff80000000137802 */ /* 0x000fe20000000f00 */
[----:B------:R-:W-:Y:S01]  /*1530*/  VIADD R34, R0, 0x28 ;  /* 0x0000002800227836 */ /* 0x000fe20000000000 */
[----:B------:R-:W-:-:S03]  /*1540*/  @!P5 SHF.R.S32.HI R25, RZ, 0x1f, R35 ;  /* 0x0000001fff19d819 */ /* 0x000fc60000011423 */
[----:B------:R1:W3:Y:S01]  /*1550*/  @!P2 LDG.E R32, desc[UR8][R26.64] ;  /* 0x000000081a20a981 */ /* 0x0002e2000c1e1900 */
[----:B------:R-:W-:Y:S01]  /*1560*/  ISETP.GE.OR P3, PT, R34, UR4, !P1 ;  /* 0x0000000422007c0c */ /* 0x000fe2000cf66670 */
[----:B------:R-:W-:Y:S02]  /*1570*/  @!P5 IMAD R25, R25, R12, RZ ;  /* 0x0000000c1919d224 */ /* 0x000fe400078e02ff */
[----:B------:R4:W5:Y:S01]  /*1580*/  @!P0 LDG.E R19, desc[UR8][R44.64] ;  /* 0x000000082c138981 */ /* 0x000962000c1e1900 */
[----:B------:R-:W-:Y:S01]  /*1590*/  @!P6 IMAD.IADD R37, R43, 0x1, R37 ;  /* 0x000000012b25e824 */ /* 0x000fe200078e0225 */
[----:B--2---:R-:W-:Y:S01]  /*15a0*/  @!P6 LEA R36, P0, R42, R22, 0x2 ;  /* 0x000000162a24e211 */ /* 0x004fe200078010ff */
[----:B------:R-:W-:Y:S01]  /*15b0*/  @!P5 IMAD R25, R35, R5, R25 ;  /* 0x000000052319d224 */ /* 0x000fe200078e0219 */
[----:B------:R-:W-:Y:S01]  /*15c0*/  @!P4 SHF.R.S32.HI R38, RZ, 0x1f, R24 ;  /* 0x0000001fff26c819 */ /* 0x000fe20000011418 */
[----:B------:R-:W-:Y:S01]  /*15d0*/  VIADD R33, R0, 0x30 ;  /* 0x0000003000217836 */ /* 0x000fe20000000000 */
[----:B------:R-:W-:Y:S01]  /*15e0*/  @!P6 LEA.HI.X R37, R42, R23, R37, 0x2, P0 ;  /* 0x000000172a25e211 */ /* 0x000fe200000f1425 */
[----:B------:R-:W-:-:S02]  /*15f0*/  VIADD R7, R0, 0x38 ;  /* 0x0000003800077836 */ /* 0x000fc40000000000 */
[----:B------:R-:W-:Y:S01]  /*1600*/  @!P4 IMAD.MOV.U32 R48, RZ, RZ, R28 ;  /* 0x000000ffff30c224 */ /* 0x000fe200078e001c */
[----:B------:R-:W-:Y:S01]  /*1610*/  ISETP.GE.OR P2, PT, R33, UR4, !P1 ;  /* 0x0000000421007c0c */ /* 0x000fe2000cf46670 */
[----:B------:R-:W-:Y:S01]  /*1620*/  @!P4 IMAD.MOV.U32 R49, RZ, RZ, R29 ;  /* 0x000000ffff31c224 */ /* 0x000fe200078e001d */
[----:B------:R-:W-:Y:S01]  /*1630*/  ISETP.GE.OR P1, PT, R7, UR4, !P1 ;  /* 0x0000000407007c0c */ /* 0x000fe2000cf26670 */
[----:B------:R-:W-:Y:S02]  /*1640*/  @!P4 IMAD R38, R38, R12, RZ ;  /* 0x0000000c2626c224 */ /* 0x000fe400078e02ff */
[----:B------:R-:W-:Y:S01]  /*1650*/  @!P4 IMAD.WIDE.U32 R48, R12, R24, R48 ;  /* 0x000000180c30c225 */ /* 0x000fe200078e0030 */
[----:B-1----:R-:W1:Y:S01]  /*1660*/  @!P4 LDC.64 R26, c[0x0][0x2b8] ;  /* 0x0000ae00ff1acb82 */ /* 0x002e620000000a00 */
[----:B----4-:R-:W-:Y:S02]  /*1670*/  @!P5 MOV R45, R29 ;  /* 0x0000001d002dd202 */ /* 0x010fe40000000f00 */
[----:B------:R-:W-:-:S05]  /*1680*/  @!P5 IMAD.MOV.U32 R44, RZ, RZ, R28 ;  /* 0x000000ffff2cd224 */ /* 0x000fca00078e001c */
[----:B------:R-:W2:Y:S01]  /*1690*/  @!P2 LDC.64 R22, c[0x0][0x2b8] ;  /* 0x0000ae00ff16ab82 */ /* 0x000ea20000000a00 */
[----:B------:R-:W-:Y:S01]  /*16a0*/  @!P5 IMAD.WIDE.U32 R44, R12, R35, R44 ;  /* 0x000000230c2cd225 */ /* 0x000fe200078e002c */
[----:B------:R-:W-:-:S03]  /*16b0*/  @!P2 SHF.R.S32.HI R35, RZ, 0x1f, R33 ;  /* 0x0000001fff23a819 */ /* 0x000fc60000011421 */
[----:B------:R-:W-:Y:S01]  /*16c0*/  @!P5 IMAD.IADD R25, R45, 0x1, R25 ;  /* 0x000000012d19d824 */ /* 0x000fe200078e0219 */
[----:B0-----:R-:W-:Y:S01]  /*16d0*/  @!P5 LEA R42, P0, R44, R20, 0x2 ;  /* 0x000000142c2ad211 */ /* 0x001fe200078010ff */
[----:B------:R-:W-:Y:S02]  /*16e0*/  @!P4 IMAD R20, R24, R5, R38 ;  /* 0x000000051814c224 */ /* 0x000fe400078e0226 */
[----:B------:R-:W-:Y:S01]  /*16f0*/  @!P3 IMAD.MOV.U32 R45, RZ, RZ, R29 ;  /* 0x000000ffff2db224 */ /* 0x000fe200078e001d */
[----:B------:R-:W-:Y:S01]  /*1700*/  @!P5 LEA.HI.X R43, R44, R21, R25, 0x2, P0 ;  /* 0x000000152c2bd211 */ /* 0x000fe200000f1419 */
[----:B------:R-:W-:Y:S01]  /*1710*/  @!P3 IMAD.MOV.U32 R44, RZ, RZ, R28 ;  /* 0x000000ffff2cb224 */ /* 0x000fe200078e001c */
[----:B------:R-:W-:Y:S01]  /*1720*/  @!P3 SHF.R.S32.HI R21, RZ, 0x1f, R34 ;  /* 0x0000001fff15b819 */ /* 0x000fe20000011422 */
[----:B------:R-:W0:Y:S01]  /*1730*/  @!P3 LDC.64 R24, c[0x0][0x2b8] ;  /* 0x0000ae00ff18bb82 */ /* 0x000e220000000a00 */
[----:B------:R-:W-:Y:S02]  /*1740*/  @!P2 IMAD R35, R35, R12, RZ ;  /* 0x0000000c2323a224 */ /* 0x000fe400078e02ff */
[----:B------:R-:W-:Y:S01]  /*1750*/  @!P3 IMAD.WIDE.U32 R44, R12, R34, R44 ;  /* 0x000000220c2cb225 */ /* 0x000fe200078e002c */
[----:B-1----:R-:W-:-:S02]  /*1760*/  @!P4 LEA R46, P0, R48, R26, 0x2 ;  /* 0x0000001a302ec211 */ /* 0x002fc400078010ff */
[----:B------:R-:W-:Y:S01]  /*1770*/  @!P4 IADD3 R26, R49, R20, RZ ;  /* 0x00000014311ac210 */ /* 0x000fe20007ffe0ff */
[----:B------:R-:W-:Y:S02]  /*1780*/  @!P3 IMAD R21, R21, R12, RZ ;  /* 0x0000000c1515b224 */ /* 0x000fe400078e02ff */
[----:B------:R-:W-:Y:S01]  /*1790*/  @!P2 IMAD.MOV.U32 R49, RZ, RZ, R29 ;  /* 0x000000ffff31a224 */ /* 0x000fe200078e001d */
[----:B------:R-:W-:Y:S01]  /*17a0*/  @!P4 LEA.HI.X R47, R48, R27, R26, 0x2, P0 ;  /* 0x0000001b302fc211 */ /* 0x000fe200000f141a */
[----:B------:R-:W-:Y:S01]  /*17b0*/  @!P3 IMAD R34, R34, R5, R21 ;  /* 0x000000052222b224 */ /* 0x000fe200078e0215 */
[----:B------:R-:W-:Y:S01]  /*17c0*/  @!P1 SHF.R.S32.HI R27, RZ, 0x1f, R7 ;  /* 0x0000001fff1b9819 */ /* 0x000fe20000011407 */
[----:B------:R-:W1:Y:S01]  /*17d0*/  @!P1 LDC.64 R20, c[0x0][0x2b8] ;  /* 0x0000ae00ff149b82 */ /* 0x000e620000000a00 */
[----:B------:R-:W-:Y:S02]  /*17e0*/  IMAD.MOV.U32 R26, RZ, RZ, -0x800000 ;  /* 0xff800000ff1a7424 */ /* 0x000fe400078e00ff */
[----:B------:R-:W-:-:S02]  /*17f0*/  @!P2 IMAD.MOV.U32 R48, RZ, RZ, R28 ;  /* 0x000000ffff30a224 */ /* 0x000fc400078e001c */
[----:B------:R-:W-:Y:S02]  /*1800*/  @!P2 IMAD R35, R33, R5, R35 ;  /* 0x000000052123a224 */ /* 0x000fe400078e0223 */
[----:B------:R4:W5:Y:S01]  /*1810*/  @!P6 LDG.E R26, desc[UR8][R36.64] ;  /* 0x00000008241ae981 */ /* 0x000962000c1e1900 */
[----:B------:R-:W-:-:S04]  /*1820*/  @!P2 IMAD.WIDE.U32 R48, R12, R33, R48 ;  /* 0x000000210c30a225 */ /* 0x000fc800078e0030 */
[----:B------:R-:W-:Y:S02]  /*1830*/  IMAD.MOV.U32 R33, RZ, RZ, -0x800000 ;  /* 0xff800000ff217424 */ /* 0x000fe400078e00ff */
[----:B------:R-:W-:Y:S01]  /*1840*/  @!P1 IMAD.WIDE.U32 R28, R12, R7, R28 ;  /* 0x000000070c1c9225 */ /* 0x000fe200078e001c */
[----:B------:R-:W-:-:S03]  /*1850*/  @!P3 IADD3 R34, R45, R34, RZ ;  /* 0x000000222d22b210 */ /* 0x000fc60007ffe0ff */
[----:B------:R-:W5:Y:S01]  /*1860*/  @!P5 LDG.E R33, desc[UR8][R42.64] ;  /* 0x000000082a21d981 */ /* 0x000f62000c1e1900 */
[----:B0-----:R-:W-:Y:S01]  /*1870*/  @!P3 LEA R24, P5, R44, R24, 0x2 ;  /* 0x000000182c18b211 */ /* 0x001fe200078a10ff */
[----:B------:R-:W-:Y:S02]  /*1880*/  @!P2 IMAD.IADD R35, R49, 0x1, R35 ;  /* 0x000000013123a824 */ /* 0x000fe400078e0223 */
[----:B----4-:R-:W-:Y:S02]  /*1890*/  @!P1 IMAD R36, R27, R12, RZ ;  /* 0x0000000c1b249224 */ /* 0x010fe400078e02ff */
[----:B------:R-:W-:Y:S02]  /*18a0*/  IMAD.MOV.U32 R27, RZ, RZ, -0x800000 ;  /* 0xff800000ff1b7424 */ /* 0x000fe400078e00ff */
[----:B------:R-:W-:Y:S01]  /*18b0*/  @!P1 IMAD R36, R7, R5, R36 ;  /* 0x0000000507249224 */ /* 0x000fe200078e0224 */
[----:B-1----:R-:W-:-:S03]  /*18c0*/  @!P1 LEA R20, P0, R28, R20, 0x2 ;  /* 0x000000141c149211 */ /* 0x002fc600078010ff */
[----:B------:R-:W-:Y:S01]  /*18d0*/  @!P1 IMAD.IADD R36, R29, 0x1, R36 ;  /* 0x000000011d249824 */ /* 0x000fe200078e0224 */
[----:B------:R-:W4:Y:S01]  /*18e0*/  @!P4 LDG.E R27, desc[UR8][R46.64] ;  /* 0x000000082e1bc981 */ /* 0x000f22000c1e1900 */
[----:B--2---:R-:W-:Y:S01]  /*18f0*/  @!P2 LEA R22, P4, R48, R22, 0x2 ;  /* 0x000000163016a211 */ /* 0x004fe200078810ff */
[----:B------:R-:W-:Y:S01]  /*1900*/  IMAD.MOV.U32 R29, RZ, RZ, -0x800000 ;  /* 0xff800000ff1d7424 */ /* 0x000fe200078e00ff */
[----:B------:R-:W-:Y:S01]  /*1910*/  @!P3 LEA.HI.X R25, R44, R25, R34, 0x2, P5 ;  /* 0x000000192c19b211 */ /* 0x000fe200028f1422 */
[----:B------:R-:W-:Y:S01]  /*1920*/  IMAD.MOV.U32 R34, RZ, RZ, -0x800000 ;  /* 0xff800000ff227424 */ /* 0x000fe200078e00ff */
[----:B------:R-:W-:Y:S01]  /*1930*/  @!P1 LEA.HI.X R21, R28, R21, R36, 0x2, P0 ;  /* 0x000000151c159211 */ /* 0x000fe200000f1424 */
[----:B------:R-:W-:Y:S01]  /*1940*/  IMAD.MOV.U32 R28, RZ, RZ, -0x800000 ;  /* 0xff800000ff1c7424 */ /* 0x000fe200078e00ff */
[----:B------:R-:W-:Y:S01]  /*1950*/  @!P2 LEA.HI.X R23, R48, R23, R35, 0x2, P4 ;  /* 0x000000173017a211 */ /* 0x000fe200020f1423 */
[----:B------:R-:W2:Y:S04]  /*1960*/  @!P3 LDG.E R29, desc[UR8][R24.64] ;  /* 0x00000008181db981 */ /* 0x000ea8000c1e1900 */
[----:B------:R-:W2:Y:S04]  /*1970*/  @!P2 LDG.E R34, desc[UR8][R22.64] ;  /* 0x000000081622a981 */ /* 0x000ea8000c1e1900 */
[----:B------:R0:W2:Y:S02]  /*1980*/  @!P1 LDG.E R28, desc[UR8][R20.64] ;  /* 0x00000008141c9981 */ /* 0x0000a4000c1e1900 */
[----:B0-----:R-:W0:Y:S02]  /*1990*/  LDC R20, c[0x0][0x270] ;  /* 0x00009c00ff147b82 */ /* 0x001e240000000800 */
[----:B0-----:R-:W-:-:S04]  /*19a0*/  IABS R23, R20 ;  /* 0x0000001400177213 */ /* 0x001fc80000000000 */
[----:B------:R-:W0:Y:S08]  /*19b0*/  I2F.U32.RP R36, R23 ;  /* 0x0000001700247306 */ /* 0x000e300000209000 */
[----:B0-----:R-:W0:Y:S01]  /*19c0*/  MUFU.RCP R36, R36 ;  /* 0x0000002400247308 */ /* 0x001e220000001000 */
[----:B------:R-:W1:Y:S01]  /*19d0*/  S2R R7, SR_CgaCtaId ;  /* 0x0000000000077919 */ /* 0x000e620000008800 */
[----:B0-----:R-:W-:-:S06]  /*19e0*/  IADD3 R36, R36, 0xffffffe, RZ ;  /* 0x0ffffffe24247810 */ /* 0x001fcc0007ffe0ff */
[----:B------:R-:W0:Y:S01]  /*19f0*/  F2I.FTZ.U32.TRUNC.NTZ R37, R36 ;  /* 0x0000002400257305 */ /* 0x000e22000021f000 */
[----:B------:R-:W-:Y:S02]  /*1a00*/  IABS R22, R20 ;  /* 0x0000001400167213 */ /* 0x000fe40000000000 */
[----:B------:R-:W-:Y:S01]  /*1a10*/  MOV R25, 0x400 ;  /* 0x0000040000197802 */ /* 0x000fe20000000f00 */
[----:B0-----:R-:W-:Y:S02]  /*1a20*/  IMAD.MOV R21, RZ, RZ, -R37 ;  /* 0x000000ffff157224 */ /* 0x001fe400078e0a25 */
[----:B------:R-:W-:Y:S02]  /*1a30*/  IMAD.MOV.U32 R36, RZ, RZ, RZ ;  /* 0x000000ffff247224 */ /* 0x000fe400078e00ff */
[----:B------:R-:W-:Y:S01]  /*1a40*/  IMAD R24, R21, R23, RZ ;  /* 0x0000001715187224 */ /* 0x000fe200078e02ff */
[----:B------:R-:W-:-:S03]  /*1a50*/  IABS R21, R6 ;  /* 0x0000000600157213 */ /* 0x000fc60000000000 */
[----:B------:R-:W-:Y:S01]  /*1a60*/  IMAD.HI.U32 R24, R37, R24, R36 ;  /* 0x0000001825187227 */ /* 0x000fe200078e0024 */
[----:B-1----:R-:W-:-:S03]  /*1a70*/  LEA R7, R7, R25, 0x18 ;  /* 0x0000001907077211 */ /* 0x002fc600078ec0ff */
[----:B------:R-:W-:Y:S02]  /*1a80*/  IMAD.MOV R22, RZ, RZ, -R22 ;  /* 0x000000ffff167224 */ /* 0x000fe400078e0a16 */
[----:B------:R-:W-:Y:S01]  /*1a90*/  IMAD.HI.U32 R24, R24, R21, RZ ;  /* 0x0000001518187227 */ /* 0x000fe200078e00ff */
[C---:B------:R-:W-:Y:S02]  /*1aa0*/  ISETP.GT.AND P2, PT, R39.reuse, 0x3ff, PT ;  /* 0x000003ff2700780c */ /* 0x040fe40003f44270 */
[C---:B------:R-:W-:Y:S02]  /*1ab0*/  ISETP.GT.AND P1, PT, R39.reuse, 0x37f, PT ;  /* 0x0000037f2700780c */ /* 0x040fe40003f24270 */
[----:B------:R-:W-:Y:S01]  /*1ac0*/  ISETP.GT.AND P0, PT, R39, 0x2ff, PT ;  /* 0x000002ff2700780c */ /* 0x000fe20003f04270 */
[----:B------:R-:W-:Y:S02]  /*1ad0*/  IMAD R21, R24, R22, R21 ;  /* 0x0000001618157224 */ /* 0x000fe400078e0215 */
[----:B------:R-:W-:-:S03]  /*1ae0*/  IMAD R0, R0, 0x44, R7 ;  /* 0x0000004400007824 */ /* 0x000fc600078e0207 */
[----:B------:R-:W-:Y:S01]  /*1af0*/  ISETP.GT.U32.AND P4, PT, R23, R21, PT ;  /* 0x000000151700720c */ /* 0x000fe20003f84070 */
[----:B------:R-:W-:Y:S01]  /*1b00*/  IMAD R0, R11, 0x4, R0 ;  /* 0x000000040b007824 */ /* 0x000fe200078e0200 */
[C---:B------:R-:W-:Y:S02]  /*1b10*/  ISETP.GT.AND P3, PT, R39.reuse, 0x27f, PT ;  /* 0x0000027f2700780c */ /* 0x040fe40003f64270 */
[----:B------:R-:W-:-:S09]  /*1b20*/  ISETP.GT.AND P6, PT, R39, 0x7f, PT ;  /* 0x0000007f2700780c */ /* 0x000fd20003fc4270 */
[----:B------:R-:W-:Y:S01]  /*1b30*/  @!P4 IMAD.IADD R21, R21, 0x1, -R23 ;  /* 0x000000011515c824 */ /* 0x000fe200078e0a17 */
[----:B------:R-:W-:Y:S02]  /*1b40*/  LOP3.LUT R6, R6, R20, RZ, 0x3c, !PT ;  /* 0x0000001406067212 */ /* 0x000fe400078e3cff */
[----:B------:R-:W-:Y:S01]  /*1b50*/  @!P4 IADD3 R24, R24, 0x1, RZ ;  /* 0x000000011818c810 */ /* 0x000fe20007ffe0ff */
[----:B------:R-:W-:Y:S01]  /*1b60*/  BSSY B0, `(.L_x_57) ;  /* 0x0000032000007945 */ /* 0x000fe20003800000 */
[----:B---3--:R-:W-:Y:S01]  /*1b70*/  @!P2 STS [R0], R32 ;  /* 0x000000200000a388 */ /* 0x008fe20000000800 */
[----:B------:R-:W-:-:S03]  /*1b80*/  ISETP.GT.AND P2, PT, R39, 0x1ff, PT ;  /* 0x000001ff2700780c */ /* 0x000fc60003f44270 */
[----:B-----5:R-:W-:Y:S01]  /*1b90*/  @!P1 STS [R0+0x220], R19 ;  /* 0x0002201300009388 */ /* 0x020fe20000000800 */
[----:B------:R-:W-:-:S03]  /*1ba0*/  ISETP.GT.AND P1, PT, R39, 0x17f, PT ;  /* 0x0000017f2700780c */ /* 0x000fc60003f24270 */
[----:B------:R-:W-:Y:S01]  /*1bb0*/  @!P0 STS [R0+0x440], R26 ;  /* 0x0004401a00008388 */ /* 0x000fe20000000800 */
[----:B------:R-:W-:-:S03]  /*1bc0*/  ISETP.GT.AND P0, PT, R39, 0xff, PT ;  /* 0x000000ff2700780c */ /* 0x000fc60003f04270 */
[----:B------:R-:W-:Y:S01]  /*1bd0*/  @!P3 STS [R0+0x660], R33 ;  /* 0x000660210000b388 */ /* 0x000fe20000000800 */
[----:B------:R-:W-:-:S03]  /*1be0*/  ISETP.GE.U32.AND P3, PT, R21, R23, PT ;  /* 0x000000171500720c */ /* 0x000fc60003f66070 */
[----:B----4-:R-:W-:Y:S01]  /*1bf0*/  @!P2 STS [R0+0x880], R27 ;  /* 0x0008801b0000a388 */ /* 0x010fe20000000800 */
[----:B------:R-:W-:-:S03]  /*1c00*/  ISETP.GE.AND P2, PT, R6, RZ, PT ;  /* 0x000000ff0600720c */ /* 0x000fc60003f46270 */
[----:B--2---:R-:W-:Y:S04]  /*1c10*/  @!P1 STS [R0+0xaa0], R29 ;  /* 0x000aa01d00009388 */ /* 0x004fe80000000800 */
[----:B------:R-:W-:Y:S04]  /*1c20*/  @!P0 STS [R0+0xcc0], R34 ;  /* 0x000cc02200008388 */ /* 0x000fe80000000800 */
[----:B------:R0:W-:Y:S01]  /*1c30*/  @!P6 STS [R0+0xee0], R28 ;  /* 0x000ee01c0000e388 */ /* 0x0001e20000000800 */
[----:B------:R-:W-:Y:S01]  /*1c40*/  ISETP.NE.AND P0, PT, R20, RZ, PT ;  /* 0x000000ff1400720c */ /* 0x000fe20003f05270 */
[----:B------:R-:W-:-:S04]  /*1c50*/  @P3 VIADD R24, R24, 0x1 ;  /* 0x0000000118183836 */ /* 0x000fc80000000000 */
[----:B------:R-:W-:Y:S01]  /*1c60*/  IMAD.MOV.U32 R6, RZ, RZ, R24 ;  /* 0x000000ffff067224 */ /* 0x000fe200078e0018 */
[----:B0-----:R-:W-:-:S04]  /*1c70*/  LOP3.LUT R0, R31, R15, RZ, 0xfc, !PT ;  /* 0x0000000f1f007212 */ /* 0x001fc800078efcff */
[----:B------:R-:W-:Y:S01]  /*1c80*/  ISETP.NE.U32.AND P1, PT, R0, RZ, PT ;  /* 0x000000ff0000720c */ /* 0x000fe20003f25070 */
[----:B------:R-:W-:Y:S02]  /*1c90*/  @!P2 IMAD.MOV R6, RZ, RZ, -R6 ;  /* 0x000000ffff06a224 */ /* 0x000fe400078e0a06 */
[----:B------:R-:W-:-:S10]  /*1ca0*/  @!P0 LOP3.LUT R6, RZ, R20, RZ, 0x33, !PT ;  /* 0x00000014ff068212 */ /* 0x000fd400078e33ff */
        /* <DEDUP_REMOVED lines=10> */
.L_x_58:
        /* <DEDUP_REMOVED lines=19> */
.L_x_59:
[----:B------:R-:W-:Y:S05]  /*1e80*/  BSYNC B0 ;  /* 0x0000000000007941 */ /* 0x000fea0003800000 */
.L_x_57:
[----:B------:R-:W-:Y:S01]  /*1e90*/  BAR.SYNC.DEFER_BLOCKING 0x0 ;  /* 0x0000000000007b1d */ /* 0x000fe20000010000 */
[----:B------:R-:W-:Y:S01]  /*1ea0*/  LEA.HI R10, R10, R39, RZ, 0x3 ;  /* 0x000000270a0a7211 */ /* 0x000fe200078f18ff */
[----:B------:R-:W-:Y:S01]  /*1eb0*/  IMAD.MOV.U32 R36, RZ, RZ, -0x800000 ;  /* 0xff800000ff247424 */ /* 0x000fe200078e00ff */
[----:B------:R-:W-:Y:S01]  /*1ec0*/  MOV R35, 0xff800000 ;  /* 0xff80000000237802 */ /* 0x000fe20000000f00 */
[----:B------:R-:W-:Y:S01]  /*1ed0*/  IMAD.MOV.U32 R37, RZ, RZ, -0x800000 ;  /* 0xff800000ff257424 */ /* 0x000fe200078e00ff */
[----:B------:R-:W-:Y:S01]  /*1ee0*/  LOP3.LUT R0, R10, 0xfffffff8, RZ, 0xc0, !PT ;  /* 0xfffffff80a007812 */ /* 0x000fe200078ec0ff */
[----:B------:R-:W-:Y:S01]  /*1ef0*/  IMAD.MOV.U32 R34, RZ, RZ, -0x800000 ;  /* 0xff800000ff227424 */ /* 0x000fe200078e00ff */
[----:B------:R-:W-:Y:S01]  /*1f00*/  MOV R30, 0xff800000 ;  /* 0xff800000001e7802 */ /* 0x000fe20000000f00 */
[----:B------:R-:W-:Y:S01]  /*1f10*/  IMAD.MOV.U32 R32, RZ, RZ, -0x800000 ;  /* 0xff800000ff207424 */ /* 0x000fe200078e00ff */
[----:B------:R-:W-:Y:S01]  /*1f20*/  IABS R20, R3 ;  /* 0x0000000300147213 */ /* 0x000fe20000000000 */
[----:B------:R-:W-:Y:S01]  /*1f30*/  IMAD.IADD R39, R39, 0x1, -R0 ;  /* 0x0000000127277824 */ /* 0x000fe200078e0a00 */
[----:B------:R-:W-:Y:S01]  /*1f40*/  ULDC.U8 UR4, c[0x0][0x3d9] ;  /* 0x0000f64000047ab9 */ /* 0x000fe20000000000 */
[----:B------:R-:W-:Y:S01]  /*1f50*/  IMAD.MOV.U32 R33, RZ, RZ, -0x800000 ;  /* 0xff800000ff217424 */ /* 0x000fe200078e00ff */
[----:B------:R-:W0:Y:S01]  /*1f60*/  I2F.RP R29, R20 ;  /* 0x00000014001d7306 */ /* 0x000e220000209400 */
[----:B------:R-:W-:Y:S01]  /*1f70*/  IMAD R38, R39, 0x44, R7 ;  /* 0x0000004427267824 */ /* 0x000fe200078e0207 */
[----:B------:R-:W-:Y:S01]  /*1f80*/  SHF.R.S32.HI R7, RZ, 0x3, R10 ;  /* 0x00000003ff077819 */ /* 0x000fe2000001140a */
[----:B------:R-:W-:Y:S01]  /*1f90*/  IMAD.MOV.U32 R31, RZ, RZ, -0x800000 ;  /* 0xff800000ff1f7424 */ /* 0x000fe200078e00ff */
[----:B------:R-:W-:Y:S01]  /*1fa0*/  BSSY B1, `(.L_x_60) ;  /* 0x000025d000017945 */ /* 0x000fe20003800000 */
[----:B------:R-:W-:Y:S01]  /*1fb0*/  IMAD.MOV.U32 R44, RZ, RZ, RZ ;  /* 0x000000ffff2c7224 */ /* 0x000fe200078e00ff */
[----:B------:R-:W-:-:S05]  /*1fc0*/  LEA R38, R7, R38, 0x2 ;  /* 0x0000002607267211 */ /* 0x000fca00078e10ff */
[----:B------:R-:W-:Y:S04]  /*1fd0*/  @!P6 LDS R36, [R38] ;  /* 0x000000002624e984 */ /* 0x000fe80000000800 */
[----:B------:R-:W1:Y:S01]  /*1fe0*/  @!P6 LDS R37, [R38+0x220] ;  /* 0x000220002625e984 */ /* 0x000e620000000800 */
[----:B0-----:R-:W0:Y:S03]  /*1ff0*/  MUFU.RCP R29, R29 ;  /* 0x0000001d001d7308 */ /* 0x001e260000001000 */
[----:B------:R-:W2:Y:S04]  /*2000*/  @!P6 LDS R34, [R38+0x440] ;  /* 0x000440002622e984 */ /* 0x000ea80000000800 */
[----:B------:R-:W3:Y:S04]  /*2010*/  @!P6 LDS R35, [R38+0x660] ;  /* 0x000660002623e984 */ /* 0x000ee80000000800 */
[----:B------:R-:W4:Y:S04]  /*2020*/  @!P6 LDS R32, [R38+0x880] ;  /* 0x000880002620e984 */ /* 0x000f280000000800 */
[----:B------:R-:W5:Y:S01]  /*2030*/  @!P6 LDS R33, [R38+0xaa0] ;  /* 0x000aa0002621e984 */ /* 0x000f620000000800 */
[----:B0-----:R-:W-:-:S03]  /*2040*/  VIADD R29, R29, 0xffffffe ;  /* 0x0ffffffe1d1d7836 */ /* 0x001fc60000000000 */
[----:B------:R-:W0:Y:S01]  /*2050*/  @!P6 LDS R30, [R38+0xcc0] ;  /* 0x000cc000261ee984 */ /* 0x000e220000000800 */
[----:B------:R-:W-:Y:S03]  /*2060*/  F2I.FTZ.U32.TRUNC.NTZ R45, R29 ;  /* 0x0000001d002d7305 */ /* 0x000fe6000021f000 */
[----:B------:R-:W0:Y:S01]  /*2070*/  @!P6 LDS R31, [R38+0xee0] ;  /* 0x000ee000261fe984 */ /* 0x000e220000000800 */
[----:B-1----:R-:W-:-:S04]  /*2080*/  FMNMX.FTZ R10, R36, R37, !PT ;  /* 0x00000025240a7209 */ /* 0x002fc80007810000 */
[----:B--2---:R-:W-:-:S04]  /*2090*/  FMNMX.FTZ R10, R10, R34, !PT ;  /* 0x000000220a0a7209 */ /* 0x004fc80007810000 */
[----:B---3--:R-:W-:-:S04]  /*20a0*/  FMNMX.FTZ R10, R10, R35, !PT ;  /* 0x000000230a0a7209 */ /* 0x008fc80007810000 */
[----:B----4-:R-:W-:-:S04]  /*20b0*/  FMNMX.FTZ R10, R10, R32, !PT ;  /* 0x000000200a0a7209 */ /* 0x010fc80007810000 */
[----:B-----5:R-:W-:-:S04]  /*20c0*/  FMNMX.FTZ R10, R10, R33, !PT ;  /* 0x000000210a0a7209 */ /* 0x020fc80007810000 */
[----:B0-----:R-:W-:-:S04]  /*20d0*/  FMNMX.FTZ R10, R10, R30, !PT ;  /* 0x0000001e0a0a7209 */ /* 0x001fc80007810000 */
[----:B------:R-:W-:-:S05]  /*20e0*/  FMNMX.FTZ R10, R10, R31, !PT ;  /* 0x0000001f0a0a7209 */ /* 0x000fca0007810000 */
        /* <DEDUP_REMOVED lines=26> */
[----:B------:R-:W-:Y:S01]  /*2290*/  FADD.FTZ R21, -R19, R31 ;  /* 0x0000001f13157221 */ /* 0x000fe20000010100 */
[----:B------:R-:W-:-:S03]  /*22a0*/  FMUL.FTZ R22, R22, 1.4426950216293334961 ;  /* 0x3fb8aa3b16167820 */ /* 0x000fc60000410000 */
[----:B------:R-:W0:Y:S01]  /*22b0*/  MUFU.EX2 R27, R27 ;  /* 0x0000001b001b7308 */ /* 0x000e220000000800 */
[----:B------:R-:W-:-:S07]  /*22c0*/  FMUL.FTZ R21, R21, 1.4426950216293334961 ;  /* 0x3fb8aa3b15157820 */ /* 0x000fce0000410000 */
[----:B------:R-:W1:Y:S08]  /*22d0*/  MUFU.EX2 R26, R26 ;  /* 0x0000001a001a7308 */ /* 0x000e700000000800 */
[----:B------:R-:W2:Y:S01]  /*22e0*/  MUFU.EX2 R25, R25 ;  /* 0x0000001900197308 */ /* 0x000ea20000000800 */
[----:B0-----:R-:W-:Y:S01]  /*22f0*/  FADD.FTZ R27, R28, R27 ;  /* 0x0000001b1c1b7221 */ /* 0x001fe20000010000 */
[----:B------:R-:W-:-:S06]  /*2300*/  HFMA2.MMA R28, -RZ, RZ, 0, 0 ;  /* 0x00000000ff1c7435 */ /* 0x000fcc00000001ff */
[----:B------:R-:W0:Y:S01]  /*2310*/  MUFU.EX2 R24, R24 ;  /* 0x0000001800187308 */ /* 0x000e220000000800 */
[----:B-1----:R-:W-:Y:S01]  /*2320*/  FADD.FTZ R26, R27, R26 ;  /* 0x0000001a1b1a7221 */ /* 0x002fe20000010000 */
[----:B------:R-:W-:-:S04]  /*2330*/  IMAD.MOV R27, RZ, RZ, -R45 ;  /* 0x000000ffff1b7224 */ /* 0x000fc800078e0a2d */
[----:B------:R-:W-:Y:S02]  /*2340*/  IMAD R27, R27, R20, RZ ;  /* 0x000000141b1b7224 */ /* 0x000fe400078e02ff */
[----:B------:R-:W1:Y:S01]  /*2350*/  MUFU.EX2 R23, R23 ;  /* 0x0000001700177308 */ /* 0x000e620000000800 */
[----:B--2---:R-:W-:Y:S01]  /*2360*/  FADD.FTZ R25, R26, R25 ;  /* 0x000000191a197221 */ /* 0x004fe20000010000 */
[----:B------:R-:W-:-:S06]  /*2370*/  IMAD.HI.U32 R27, R45, R27, R44 ;  /* 0x0000001b2d1b7227 */ /* 0x000fcc00078e002c */
[----:B------:R-:W2:Y:S01]  /*2380*/  MUFU.EX2 R22, R22 ;  /* 0x0000001600167308 */ /* 0x000ea20000000800 */
[----:B0-----:R-:W-:-:S07]  /*2390*/  FADD.FTZ R24, R25, R24 ;  /* 0x0000001819187221 */ /* 0x001fce0000010000 */
[----:B------:R-:W0:Y:S01]  /*23a0*/  MUFU.EX2 R21, R21 ;  /* 0x0000001500157308 */ /* 0x000e220000000800 */
[----:B-1----:R-:W-:Y:S01]  /*23b0*/  FADD.FTZ R23, R24, R23 ;  /* 0x0000001718177221 */ /* 0x002fe20000010000 */
[----:B------:R-:W-:-:S06]  /*23c0*/  IADD3 R24, R20, UR5, RZ ;  /* 0x0000000514187c10 */ /* 0x000fcc000fffe0ff */
[----:B------:R-:W1:Y:S01]  /*23d0*/  MUFU.RCP R10, R10 ;  /* 0x0000000a000a7308 */ /* 0x000e620000001000 */
[----:B--2---:R-:W-:-:S04]  /*23e0*/  FADD.FTZ R22, R23, R22 ;  /* 0x0000001617167221 */ /* 0x004fc80000010000 */
[----:B0-----:R-:W-:Y:S01]  /*23f0*/  FADD.FTZ R21, R22, R21 ;  /* 0x0000001516157221 */ /* 0x001fe20000010000 */
[----:B------:R-:W-:-:S04]  /*2400*/  IABS R22, R24 ;  /* 0x0000001800167213 */ /* 0x000fc80000000000 */
[----:B------:R-:W0:Y:S01]  /*2410*/  SHFL.BFLY PT, R26, R21, 0x4, 0x1f ;  /* 0x0c801f00151a7f89 */ /* 0x000e2200000e0000 */
[----:B------:R-:W-:Y:S01]  /*2420*/  IMAD.HI.U32 R27, R27, R22, RZ ;  /* 0x000000161b1b7227 */ /* 0x000fe200078e00ff */
[----:B-1----:R-:W-:-:S04]  /*2430*/  IADD3 R10, R10, 0xffffffe, RZ ;  /* 0x0ffffffe0a0a7810 */ /* 0x002fc80007ffe0ff */
[----:B------:R-:W1:Y:S02]  /*2440*/  F2I.FTZ.U32.TRUNC.NTZ R29, R10 ;  /* 0x0000000a001d7305 */ /* 0x000e64000021f000 */
[--C-:B-1----:R-:W-:Y:S01]  /*2450*/  IMAD.MOV R23, RZ, RZ, -R29.reuse ;  /* 0x000000ffff177224 */ /* 0x102fe200078e0a1d */
[----:B------:R-:W-:Y:S01]  /*2460*/  IABS R10, R0 ;  /* 0x00000000000a7213 */ /* 0x000fe20000000000 */
[----:B0-----:R-:W-:Y:S01]  /*2470*/  FADD.FTZ R26, R21, R26 ;  /* 0x0000001a151a7221 */ /* 0x001fe20000010000 */
[----:B------:R-:W-:Y:S01]  /*2480*/  IABS R21, R3 ;  /* 0x0000000300157213 */ /* 0x000fe20000000000 */
[----:B------:R-:W-:Y:S02]  /*2490*/  IMAD R23, R23, R11, RZ ;  /* 0x0000000b17177224 */ /* 0x000fe400078e02ff */
[----:B------:R-:W-:Y:S01]  /*24a0*/  IMAD.MOV R10, RZ, RZ, -R10 ;  /* 0x000000ffff0a7224 */ /* 0x000fe200078e0a0a */
[----:B------:R-:W0:Y:S01]  /*24b0*/  SHFL.BFLY PT, R25, R26, 0x2, 0x1f ;  /* 0x0c401f001a197f89 */ /* 0x000e2200000e0000 */
[----:B------:R-:W-:Y:S01]  /*24c0*/  IMAD.HI.U32 R23, R29, R23, R28 ;  /* 0x000000171d177227 */ /* 0x000fe200078e001c */
[----:B------:R-:W-:-:S03]  /*24d0*/  MOV R29, 0x7f800000 ;  /* 0x7f800000001d7802 */ /* 0x000fc60000000f00 */
[----:B------:R-:W-:Y:S02]  /*24e0*/  IMAD.MOV R21, RZ, RZ, -R21 ;  /* 0x000000ffff157224 */ /* 0x000fe400078e0a15 */
[----:B------:R-:W-:-:S04]  /*24f0*/  IMAD.HI.U32 R23, R23, R22, RZ ;  /* 0x0000001617177227 */ /* 0x000fc800078e00ff */
[----:B------:R-:W-:-:S05]  /*2500*/  IMAD R21, R27, R21, R22 ;  /* 0x000000151b157224 */ /* 0x000fca00078e0216 */
[----:B------:R-:W-:Y:S01]  /*2510*/  ISETP.GT.U32.AND P4, PT, R20, R21, PT ;  /* 0x000000151400720c */ /* 0x000fe20003f84070 */
[----:B0-----:R-:W-:Y:S01]  /*2520*/  FADD.FTZ R25, R26, R25 ;  /* 0x000000191a197221 */ /* 0x001fe20000010000 */
[----:B------:R-:W-:Y:S02]  /*2530*/  IMAD R26, R23, R10, R22 ;  /* 0x0000000a171a7224 */ /* 0x000fe400078e0216 */
[----:B------:R-:W0:Y:S09]  /*2540*/  S2R R10, SR_TID.X ;  /* 0x00000000000a7919 */ /* 0x000e320000002100 */
[----:B------:R-:W-:Y:S01]  /*2550*/  @!P4 IADD3 R21, R21, -R20, RZ ;  /* 0x800000141515c210 */ /* 0x000fe20007ffe0ff */
[----:B------:R-:W1:Y:S01]  /*2560*/  SHFL.BFLY PT, R22, R25, 0x1, 0x1f ;  /* 0x0c201f0019167f89 */ /* 0x000e6200000e0000 */
[----:B------:R-:W-:-:S02]  /*2570*/  ISETP.GT.U32.AND P1, PT, R11, R26, PT ;  /* 0x0000001a0b00720c */ /* 0x000fc40003f24070 */
[-C--:B------:R-:W-:Y:S02]  /*2580*/  ISETP.GE.U32.AND P2, PT, R21, R20.reuse, PT ;  /* 0x000000141500720c */ /* 0x080fe40003f46070 */
[----:B------:R-:W-:Y:S02]  /*2590*/  @!P4 IADD3 R27, R27, 0x1, RZ ;  /* 0x000000011b1bc810 */ /* 0x000fe40007ffe0ff */
[----:B------:R-:W-:Y:S02]  /*25a0*/  ISETP.GT.AND P4, PT, R4, RZ, PT ;  /* 0x000000ff0400720c */ /* 0x000fe40003f84270 */
[C---:B------:R-:W-:Y:S02]  /*25b0*/  LOP3.LUT R21, R24.reuse, R20, RZ, 0x3c, !PT ;  /* 0x0000001418157212 */ /* 0x040fe400078e3cff */
[----:B------:R-:W-:Y:S02]  /*25c0*/  LOP3.LUT R24, R24, R0, RZ, 0x3c, !PT ;  /* 0x0000000018187212 */ /* 0x000fe400078e3cff */
[----:B------:R-:W-:Y:S01]  /*25d0*/  ISETP.GE.AND P3, PT, R21, RZ, PT ;  /* 0x000000ff1500720c */ /* 0x000fe20003f66270 */
[----:B------:R-:W-:Y:S01]  /*25e0*/  @!P1 IMAD.IADD R26, R26, 0x1, -R11 ;  /* 0x000000011a1a9824 */ /* 0x000fe200078e0a0b */
[----:B------:R-:W-:Y:S01]  /*25f0*/  LEA.HI.SX32 R21, R3, 0x1, 0x1 ;  /* 0x0000000103157811 */ /* 0x000fe200078f0aff */
[----:B------:R-:W-:Y:S01]  /*2600*/  @!P1 VIADD R23, R23, 0x1 ;  /* 0x0000000117179836 */ /* 0x000fe20000000000 */
[----:B------:R-:W-:-:S02]  /*2610*/  @P2 IADD3 R27, R27, 0x1, RZ ;  /* 0x000000011b1b2810 */ /* 0x000fc40007ffe0ff */
[----:B------:R-:W-:Y:S02]  /*2620*/  ISETP.GE.U32.AND P5, PT, R26, R11, PT ;  /* 0x0000000b1a00720c */ /* 0x000fe40003fa6070 */
[----:B------:R-:W2:Y:S01]  /*2630*/  LDC R11, c[0x0][0x2c4] ;  /* 0x0000b100ff0b7b82 */ /* 0x000ea20000000800 */
[----:B------:R-:W-:Y:S01]  /*2640*/  SHF.R.S32.HI R26, RZ, 0x1f, R3 ;  /* 0x0000001fff1a7819 */ /* 0x000fe20000011403 */
[----:B-1----:R-:W-:Y:S01]  /*2650*/  FADD.FTZ R25, R25, R22 ;  /* 0x0000001619197221 */ /* 0x002fe20000010000 */
[----:B------:R-:W-:Y:S02]  /*2660*/  ISETP.GE.AND P2, PT, R24, RZ, PT ;  /* 0x000000ff1800720c */ /* 0x000fe40003f46270 */
[----:B------:R-:W-:Y:S02]  /*2670*/  SHF.R.S32.HI R24, RZ, 0x1f, R4 ;  /* 0x0000001fff187819 */ /* 0x000fe40000011404 */
[----:B------:R-:W-:Y:S02]  /*2680*/  FSETP.NE.FTZ.AND P1, PT, R25, RZ, PT ;  /* 0x000000ff1900720b */ /* 0x000fe40003f35000 */
[----:B------:R-:W-:-:S02]  /*2690*/  @!P0 IADD3 R21, R26, RZ, RZ ;  /* 0x000000ff1a158210 */ /* 0x000fc40007ffe0ff */
[----:B------:R-:W-:Y:S01]  /*26a0*/  @P5 VIADD R23, R23, 0x1 ;  /* 0x0000000117175836 */ /* 0x000fe20000000000 */
[----:B------:R-:W-:Y:S02]  /*26b0*/  ISETP.NE.AND P5, PT, R3, RZ, PT ;  /* 0x000000ff0300720c */ /* 0x000fe40003fa5270 */
[----:B------:R-:W-:Y:S02]  /*26c0*/  ISETP.NE.AND P0, PT, R0, RZ, PT ;  /* 0x000000ff0000720c */ /* 0x000fe40003f05270 */
[----:B------:R-:W-:Y:S01]  /*26d0*/  LEA.HI.SX32 R22, R4, 0x1, 0x1 ;  /* 0x0000000104167811 */ /* 0x000fe200078f0aff */
[----:B------:R-:W-:Y:S01]  /*26e0*/  @!P4 IMAD.MOV R22, RZ, RZ, R24 ;  /* 0x000000ffff16c224 */ /* 0x000fe200078e0218 */
[C---:B0-----:R-:W-:Y:S01]  /*26f0*/  LOP3.LUT P4, RZ, R10.reuse, 0x7, RZ, 0xc0, !PT ;  /* 0x000000070aff7812 */ /* 0x041fe2000788c0ff */
[----:B------:R-:W-:Y:S01]  /*2700*/  @!P2 IMAD.MOV R23, RZ, RZ, -R23 ;  /* 0x000000ffff17a224 */ /* 0x000fe200078e0a17 */
[----:B------:R-:W-:Y:S01]  /*2710*/  @!P3 IADD3 R27, -R27, RZ, RZ ;  /* 0x000000ff1b1bb210 */ /* 0x000fe20007ffe1ff */
[----:B------:R-:W0:Y:S01]  /*2720*/  @P1 MUFU.LG2 R24, R25 ;  /* 0x0000001900181308 */ /* 0x000e220000000c00 */
[----:B------:R-:W-:-:S02]  /*2730*/  ISETP.GT.OR P4, PT, R10, 0x7f, P4 ;  /* 0x0000007f0a00780c */ /* 0x000fc40002784670 */
[----:B------:R-:W-:Y:S02]  /*2740*/  ISETP.NE.AND P3, PT, RZ, UR4, PT ;  /* 0x00000004ff007c0c */ /* 0x000fe4000bf65270 */
[----:B------:R-:W-:Y:S02]  /*2750*/  @!P5 LOP3.LUT R27, RZ, R20, RZ, 0x33, !PT ;  /* 0x00000014ff1bd212 */ /* 0x000fe400078e33ff */
[----:B--2---:R-:W-:Y:S02]  /*2760*/  SEL R11, R11, 0x1, !P3 ;  /* 0x000000010b0b7807 */ /* 0x004fe40005800000 */
[----:B------:R-:W-:Y:S02]  /*2770*/  ISETP.LT.U32.AND P2, PT, R8, R27, PT ;  /* 0x0000001b0800720c */ /* 0x000fe40003f41070 */
[----:B------:R-:W-:Y:S01]  /*2780*/  SHF.R.S32.HI R20, RZ, 0x1f, R27 ;  /* 0x0000001fff147819 */ /* 0x000fe2000001141b */
[----:B------:R-:W-:Y:S01]  /*2790*/  IMAD R6, R6, R11, RZ ;  /* 0x0000000b06067224 */ /* 0x000fe200078e02ff */
[----:B------:R-:W-:-:S02]  /*27a0*/  @!P0 LOP3.LUT R23, RZ, R0, RZ, 0x33, !PT ;  /* 0x00000000ff178212 */ /* 0x000fc400078e33ff */
[----:B------:R-:W-:Y:S01]  /*27b0*/  ISETP.LT.AND.EX P2, PT, R9, R20, PT, P2 ;  /* 0x000000140900720c */ /* 0x000fe20003f41320 */
[----:B0-----:R-:W-:Y:S02]  /*27c0*/  @P1 FFMA.FTZ R29, R24, 0.69314718246459960938, R19 ;  /* 0x3f317218181d1823 */ /* 0x001fe40000010013 */
        /* <DEDUP_REMOVED lines=53> */
.L_x_64:
        /* <DEDUP_REMOVED lines=22> */
.L_x_65:
[----:B------:R-:W-:Y:S05]  /*2c80*/  BSYNC B0 ;  /* 0x0000000000007941 */ /* 0x000fea0003800000 */
.L_x_63:
        /* <DEDUP_REMOVED lines=8> */
[----:B------:R-:W-:Y:S05]  /*2d10*/  CALL.REL.NOINC `($__internal_1_$__cuda_sm20_div_s64) ;  /* 0x0000002000f87944 */ /* 0x000fea0003c00000 */
        /* <DEDUP_REMOVED lines=11> */
.L_x_67:
        /* <DEDUP_REMOVED lines=22> */
.L_x_68:
[----:B------:R-:W-:Y:S05]  /*2f30*/  BSYNC B0 ;  /* 0x0000000000007941 */ /* 0x000fea0003800000 */
.L_x_66:
        /* <DEDUP_REMOVED lines=11> */
[----:B------:R-:W-:Y:S05]  /*2ff0*/  CALL.REL.NOINC `($__internal_1_$__cuda_sm20_div_s64) ;  /* 0x0000002000407944 */ /* 0x000fea0003c00000 */
        /* <DEDUP_REMOVED lines=12> */
.L_x_70:
        /* <DEDUP_REMOVED lines=22> */
.L_x_71:
[----:B------:R-:W-:Y:S05]  /*3220*/  BSYNC B0 ;  /* 0x0000000000007941 */ /* 0x000fea0003800000 */
.L_x_69:
        /* <DEDUP_REMOVED lines=52> */
.L_x_73:
        /* <DEDUP_REMOVED lines=23> */
.L_x_74:
[----:B------:R-:W-:Y:S05]  /*36e0*/  BSYNC B0 ;  /* 0x0000000000007941 */ /* 0x000fea0003800000 */
.L_x_72:
        /* <DEDUP_REMOVED lines=20> */
.L_x_76:
        /* <DEDUP_REMOVED lines=22> */
.L_x_77:
[----:B------:R-:W-:Y:S05]  /*3990*/  BSYNC B0 ;  /* 0x0000000000007941 */ /* 0x000fea0003800000 */
.L_x_75:
        /* <DEDUP_REMOVED lines=22> */
.L_x_79:
        /* <DEDUP_REMOVED lines=23> */
.L_x_80:
[----:B------:R-:W-:Y:S05]  /*3c70*/  BSYNC B0 ;  /* 0x0000000000007941 */ /* 0x000fea0003800000 */
.L_x_78:
        /* <DEDUP_REMOVED lines=39> */
.L_x_82:
        /* <DEDUP_REMOVED lines=23> */
.L_x_83:
[----:B------:R-:W-:Y:S05]  /*4060*/  BSYNC B0 ;  /* 0x0000000000007941 */ /* 0x000fea0003800000 */
.L_x_81:
        /* <DEDUP_REMOVED lines=31> */
.L_x_85:
        /* <DEDUP_REMOVED lines=23> */
.L_x_86:
[----:B------:R-:W-:Y:S05]  /*43d0*/  BSYNC B0 ;  /* 0x0000000000007941 */ /* 0x000fea0003800000 */
.L_x_84:
        /* <DEDUP_REMOVED lines=21> */
.L_x_62:
[----:B------:R-:W-:Y:S02]  /*4530*/  ULDC.64 UR4, c[0x0][0x2b0] ;  /* 0x0000ac0000047ab9 */ /* 0x000fe40000000a00 */
[----:B------:R-:W-:-:S04]  /*4540*/  LEA R2, P0, R44, UR4, 0x2 ;  /* 0x000000042c027c11 */ /* 0x000fc8000f8010ff */
[----:B------:R-:W-:-:S05]  /*4550*/  LEA.HI.X R3, R44, UR5, R45, 0x2, P0 ;  /* 0x000000052c037c11 */ /* 0x000fca00080f142d */
[----:B------:R0:W-:Y:S04]  /*4560*/  STG.E desc[UR8][R2.64], R29 ;  /* 0x0000001d02007986 */ /* 0x0001e8000c101908 */
.L_x_61:
[----:B------:R-:W-:Y:S05]  /*4570*/  BSYNC B1 ;  /* 0x0000000000017941 */ /* 0x000fea0003800000 */
.L_x_60:
[----:B------:R-:W2:Y:S01]  /*4580*/  LDC R0, c[0x0][0x3c4] ;  /* 0x0000f100ff007b82 */ /* 0x000ea20000000800 */
[C---:B0-----:R-:W-:Y:S01]  /*4590*/  IADD3 R2, R39.reuse, 0x8, RZ ;  /* 0x0000000827027810 */ /* 0x041fe20007ffe0ff */
[----:B-1----:R-:W-:Y:S01]  /*45a0*/  HFMA2.MMA R4, -RZ, RZ, 0, 0 ;  /* 0x00000000ff047435 */ /* 0x002fe200000001ff */
[C---:B------:R-:W-:Y:S01]  /*45b0*/  IMAD.SHL.U32 R16, R39.reuse, 0x4, RZ ;  /* 0x0000000427107824 */ /* 0x040fe200078e00ff */
        /* <DEDUP_REMOVED lines=12> */
[----:B------:R-:W-:Y:S02]  /*4680*/  VIADD R2, R39, 0x28 ;  /* 0x0000002827027836 */ /* 0x000fe40000000000 */
[C---:B------:R-:W-:Y:S01]  /*4690*/  @!P4 FADD.FTZ R34, -R29.reuse, R34 ;  /* 0x000000221d22c221 */ /* 0x040fe20000010100 */
[----:B------:R-:W0:Y:S02]  /*46a0*/  @!P0 MUFU.EX2 R3, R3 ;  /* 0x0000000300038308 */ /* 0x000e240000000800 */
[----:B------:R-:W-:Y:S01]  /*46b0*/  ISETP.GE.OR P1, PT, R2, R0, P6 ;  /* 0x000000000200720c */ /* 0x000fe20003726670 */
[----:B------:R-:W-:Y:S01]  /*46c0*/  @!P3 FADD.FTZ R35, -R29, R35 ;  /* 0x000000231d23b221 */ /* 0x000fe20000010100 */
[----:B------:R-:W-:Y:S01]  /*46d0*/  IADD3 R2, R39, 0x30, RZ ;  /* 0x0000003027027810 */ /* 0x000fe20007ffe0ff */
[----:B------:R-:W-:-:S02]  /*46e0*/  @!P4 FMUL.FTZ R34, R34, 1.4426950216293334961 ;  /* 0x3fb8aa3b2222c820 */ /* 0x000fc40000410000 */
[----:B------:R-:W-:Y:S01]  /*46f0*/  @!P3 FMUL.FTZ R35, R35, 1.4426950216293334961 ;  /* 0x3fb8aa3b2323b820 */ /* 0x000fe20000410000 */
[----:B------:R-:W1:Y:S01]  /*4700*/  @!P5 MUFU.EX2 R37, R37 ;  /* 0x000000250025d308 */ /* 0x000e620000000800 */
[----:B------:R-:W-:-:S04]  /*4710*/  @!P2 FADD.FTZ R32, -R29, R32 ;  /* 0x000000201d20a221 */ /* 0x000fc80000010100 */
[----:B------:R-:W-:Y:S02]  /*4720*/  @!P2 FMUL.FTZ R32, R32, 1.4426950216293334961 ;  /* 0x3fb8aa3b2020a820 */ /* 0x000fe40000410000 */
[----:B------:R-:W-:Y:S01]  /*4730*/  @!P1 FADD.FTZ R33, -R29, R33 ;  /* 0x000000211d219221 */ /* 0x000fe20000010100 */
[----:B0-----:R-:W-:Y:S01]  /*4740*/  @!P0 STS [R38], R3 ;  /* 0x0000000326008388 */ /* 0x001fe20000000800 */
[----:B------:R-:W-:Y:S01]  /*4750*/  ISETP.GE.OR P0, PT, R2, R0, P6 ;  /* 0x000000000200720c */ /* 0x000fe20003706670 */
[----:B------:R-:W0:Y:S01]  /*4760*/  @!P4 MUFU.EX2 R34, R34 ;  /* 0x000000220022c308 */ /* 0x000e220000000800 */
[----:B------:R-:W-:Y:S01]  /*4770*/  IADD3 R2, R39, 0x38, RZ ;  /* 0x0000003827027810 */ /* 0x000fe20007ffe0ff */
[----:B------:R-:W-:-:S03]  /*4780*/  @!P1 FMUL.FTZ R33, R33, 1.4426950216293334961 ;  /* 0x3fb8aa3b21219820 */ /* 0x000fc60000410000 */
[----:B------:R-:W-:Y:S01]  /*4790*/  ISETP.GE.OR P6, PT, R2, R0, P6 ;  /* 0x000000000200720c */ /* 0x000fe200037c6670 */
[----:B-1----:R-:W-:Y:S02]  /*47a0*/  @!P5 STS [R38+0x220], R37 ;  /* 0x000220252600d388 */ /* 0x002fe40000000800 */
[----:B------:R-:W1:Y:S04]  /*47b0*/  @!P3 MUFU.EX2 R35, R35 ;  /* 0x000000230023b308 */ /* 0x000e680000000800 */
[----:B------:R-:W-:-:S04]  /*47c0*/  @!P0 FADD.FTZ R30, -R29, R30 ;  /* 0x0000001e1d1e8221 */ /* 0x000fc80000010100 */
[----:B------:R-:W-:Y:S01]  /*47d0*/  @!P0 FMUL.FTZ R30, R30, 1.4426950216293334961 ;  /* 0x3fb8aa3b1e1e8820 */ /* 0x000fe20000410000 */
[----:B------:R-:W2:Y:S01]  /*47e0*/  @!P2 MUFU.EX2 R32, R32 ;  /* 0x000000200020a308 */ /* 0x000ea20000000800 */
[----:B------:R-:W-:Y:S01]  /*47f0*/  @!P6 FADD.FTZ R29, -R29, R31 ;  /* 0x0000001f1d1de221 */ /* 0x000fe20000010100 */
[----:B0-----:R-:W-:Y:S03]  /*4800*/  @!P4 STS [R38+0x440], R34 ;  /* 0x000440222600c388 */ /* 0x001fe60000000800 */
[----:B------:R-:W-:-:S03]  /*4810*/  @!P6 FMUL.FTZ R2, R29, 1.4426950216293334961 ;  /* 0x3fb8aa3b1d02e820 */ /* 0x000fc60000410000 */
[----:B------:R-:W0:Y:S01]  /*4820*/  @!P0 MUFU.EX2 R30, R30 ;  /* 0x0000001e001e8308 */ /* 0x000e220000000800 */
[----:B-1----:R-:W-:Y:S07]  /*4830*/  @!P3 STS [R38+0x660], R35 ;  /* 0x000660232600b388 */ /* 0x002fee0000000800 */
[----:B------:R-:W1:Y:S01]  /*4840*/  @!P1 MUFU.EX2 R33, R33 ;  /* 0x0000002100219308 */ /* 0x000e620000000800 */
[----:B--2---:R-:W-:Y:S07]  /*4850*/  @!P2 STS [R38+0x880], R32 ;  /* 0x000880202600a388 */ /* 0x004fee0000000800 */
[----:B------:R-:W2:Y:S01]  /*4860*/  @!P6 MUFU.EX2 R2, R2 ;  /* 0x000000020002e308 */ /* 0x000ea20000000800 */
[----:B0-----:R-:W-:Y:S01]  /*4870*/  @!P0 STS [R38+0xcc0], R30 ;  /* 0x000cc01e26008388 */ /* 0x001fe20000000800 */
[----:B------:R-:W-:-:S02]  /*4880*/  ISETP.GE.AND P0, PT, R0, 0x1, PT ;  /* 0x000000010000780c */ /* 0x000fc40003f06270 */
[----:B------:R-:W-:Y:S01]  /*4890*/  MOV R0, RZ ;  /* 0x000000ff00007202 */ /* 0x000fe20000000f00 */
[----:B-1----:R-:W-:Y:S04]  /*48a0*/  @!P1 STS [R38+0xaa0], R33 ;  /* 0x000aa02126009388 */ /* 0x002fe80000000800 */
[----:B--2---:R0:W-:Y:S02]  /*48b0*/  @!P6 STS [R38+0xee0], R2 ;  /* 0x000ee0022600e388 */ /* 0x0041e40000000800 */
        /* <DEDUP_REMOVED lines=26> */
.L_x_90:
        /* <DEDUP_REMOVED lines=12> */
.L_x_89:
[----:B------:R-:W-:Y:S05]  /*4b20*/  BSYNC B0 ;  /* 0x0000000000007941 */ /* 0x000fea0003800000 */
.L_x_88:
        /* <DEDUP_REMOVED lines=8> */
.L_x_87:
        /* <DEDUP_REMOVED lines=85> */
        .weak           $__internal_1_$__cuda_sm20_div_s64
        .type           $__internal_1_$__cuda_sm20_div_s64,@function
        .size           $__internal_1_$__cuda_sm20_div_s64,(.L_x_5277 - $__internal_1_$__cuda_sm20_div_s64)
$__internal_1_$__cuda_sm20_div_s64:
        /* <DEDUP_REMOVED lines=83> */
[----:B------:R-:W-:Y:S06]  /*5630*/  RET.REL.NODEC R22 `(_ZN5flash32flash_fwd_splitkv_combine_kernelI23Flash_fwd_kernel_traitsILi32ELi64ELi256ELi4ELb0ELb0EN7cutlass10bfloat16_tE19Flash_kernel_traitsILi32ELi64ELi256ELi4ES3_EELi16ELi6ELb0EEEvNS_16Flash_fwd_paramsE) ;  /* 0xffffffa816707950 */ /* 0x000fec0003c3ffff */
.L_x_91:
        /* <DEDUP_REMOVED lines=12> */
.L_x_5277:


//--------------------- .text._ZN5flash32flash_fwd_splitkv_combine_kernelI23Flash_fwd_kernel_traitsILi32ELi64ELi256ELi4ELb0ELb0EN7cutlass10bfloat16_tE19Flash_kernel_traitsILi32ELi64ELi256ELi4ES3_EELi16ELi5ELb0EEEvNS_16Flash_fwd_paramsE --------------------------
	.section	.text._ZN5flash32flash_fwd_splitkv_combine_kernelI23Flash_fwd_kernel_traitsILi32ELi64ELi256ELi4ELb0ELb0EN7cutlass10bfloat16_tE19Flash_kernel_traitsILi32ELi64ELi256ELi4ES3_EELi16ELi5ELb0EEEvNS_16Flash_fwd_paramsE,"ax",@progbits
	.align	128
        .global         _ZN5flash32flash_fwd_splitkv_combine_kernelI23Flash_fwd_kernel_traitsILi32ELi64ELi256ELi4ELb0ELb0EN7cutlass10bfloat16_tE19Flash_kernel_traitsILi32ELi64ELi256ELi4ES3_EELi16ELi5ELb0EEEvNS_16Flash_fwd_paramsE
        .type           _ZN5flash32flash_fwd_splitkv_combine_kernelI23Flash_fwd_kernel_traitsILi32ELi64ELi256ELi4ELb0ELb0EN7cutlass10bfloat16_tE19Flash_kernel_traitsILi32ELi64ELi256ELi4ES3_EELi16ELi5ELb0EEEvNS_16Flash_fwd_paramsE,@function
        .size           _ZN5flash32flash_fwd_splitkv_combine_kernelI23Flash_fwd_kernel_traitsILi32ELi64ELi256ELi4ELb0ELb0EN7cutlass10bfloat16_tE19Flash_kernel_traitsILi32ELi64ELi256ELi4ES3_EELi16ELi5ELb0EEEvNS_16Flash_fwd_paramsE,(.L_x_5278 - _ZN5flash32flash_fwd_splitkv_combine_kernelI23Flash_fwd_kernel_traitsILi32ELi64ELi256ELi4ELb0ELb0EN7cutlass10bfloat16_tE19Flash_kernel_traitsILi32ELi64ELi256ELi4ES3_EELi16ELi5ELb0EEEvNS_16Flash_fwd_paramsE)
        .other          _ZN5flash32flash_fwd_splitkv_combine_kernelI23Flash_fwd_kernel_traitsILi32ELi64ELi256ELi4ELb0ELb0EN7cutlass10bfloat16_tE19Flash_kernel_traitsILi32ELi64ELi256ELi4ES3_EELi16ELi5ELb0EEEvNS_16Flash_fwd_paramsE,@"STO_CUDA_ENTRY STV_DEFAULT"
_ZN5flash32flash_fwd_splitkv_combine_kernelI23Flash_fwd_kernel_traitsILi32ELi64ELi256ELi4ELb0ELb0EN7cutlass10bfloat16_tE19Flash_kernel_traitsILi32ELi64ELi256ELi4ES3_EELi16ELi5ELb0EEEvNS_16Flash_fwd_paramsE:
.text._ZN5flash32flash_fwd_splitkv_combine_kernelI23Flash_fwd_kernel_traitsILi32ELi64ELi256ELi4ELb0ELb0EN7cutlass10bfloat16_tE19Flash_kernel_traitsILi32ELi64ELi256ELi4ES3_EELi16ELi5ELb0EEEvNS_16Flash_fwd_paramsE:
[----:B------:R-:W-:Y:S08]  /*0000*/  LDC R1, c[0x0][0x28] ;  /* 0x00000a00ff017b82 */ /* 0x000ff00000000800 */
[----:B------:R-:W0:Y:S01]  /*0010*/  LDC.64 R26, c[0x0][0x2c0] ;  /* 0x0000b000ff1a7b82 */ /* 0x000e220000000a00 */
[----:B------:R-:W-:-:S07]  /*0020*/  ULDC UR5, c[0x0][0x270] ;  /* 0x00009c0000057ab9 */ /* 0x000fce0000000800 */
[----:B------:R-:W1:Y:S01]  /*0030*/  S2UR UR7, SR_CTAID.X ;  /* 0x00000000000779c3 */ /* 0x000e620000002500 */
[----:B0-----:R-:W-:Y:S01]  /*0040*/  IMAD R12, R26, UR5, RZ ;  /* 0x000000051a0c7c24 */ /* 0x001fe2000f8e02ff */
[----:B------:R-:W-:Y:S01]  /*0050*/  SHF.R.S32.HI R0, RZ, 0x1f, R27 ;  /* 0x0000001fff007819 */ /* 0x000fe2000001141b */
[----:B------:R-:W-:Y:S02]  /*0060*/  USHF.R.S32.HI UR5, URZ, 0x1f, UR5 ;  /* 0x0000001f3f057899 */ /* 0x000fe40008011405 */
[----:B------:R-:W-:Y:S01]  /*0070*/  IMAD R12, R12, R27, RZ ;  /* 0x0000001b0c0c7224 */ /* 0x000fe200078e02ff */
[----:B-1----:R-:W-:-:S04]  /*0080*/  USHF.L.U32 UR7, UR7, 0x4, URZ ;  /* 0x0000000407077899 */ /* 0x002fc8000800063f */
        /* <DEDUP_REMOVED lines=14> */
[----:B------:R-:W-:Y:S05]  /*0170*/  CALL.REL.NOINC `($__internal_2_$__cuda_sm20_div_s64) ;  /* 0x0000004400c47944 */ /* 0x000fea0003c00000 */
[----:B------:R-:W-:Y:S05]  /*0180*/  BRA `(.L_x_93) ;  /* 0x00000000004c7947 */ /* 0x000fea0003800000 */
.L_x_92:
[----:B------:R-:W0:Y:S01]  /*0190*/  I2F.U32.RP R4, R27 ;  /* 0x0000001b00047306 */ /* 0x000e220000209000 */
[----:B------:R-:W-:Y:S02]  /*01a0*/  ISETP.NE.U32.AND P0, PT, R27, RZ, PT ;  /* 0x000000ff1b00720c */ /* 0x000fe40003f05070 */
[----:B------:R-:W-:-:S05]  /*01b0*/  MOV R21, RZ ;  /* 0x000000ff00157202 */ /* 0x000fca0000000f00 */
[----:B0-----:R-:W0:Y:S02]  /*01c0*/  MUFU.RCP R3, R4 ;  /* 0x0000000400037308 */ /* 0x001e240000001000 */
[----:B0-----:R-:W-:-:S06]  /*01d0*/  VIADD R3, R3, 0xffffffe ;  /* 0x0ffffffe03037836 */ /* 0x001fcc0000000000 */
[----:B------:R-:W0:Y:S02]  /*01e0*/  F2I.FTZ.U32.TRUNC.NTZ R3, R3 ;  /* 0x0000000300037305 */ /* 0x000e24000021f000 */
[----:B0-----:R-:W-:-:S04]  /*01f0*/  IMAD.MOV R2, RZ, RZ, -R3 ;  /* 0x000000ffff027224 */ /* 0x001fc800078e0a03 */
[----:B------:R-:W-:Y:S01]  /*0200*/  IMAD R7, R2, R27, RZ ;  /* 0x0000001b02077224 */ /* 0x000fe200078e02ff */
[----:B------:R-:W-:-:S10]  /*0210*/  HFMA2.MMA R2, -RZ, RZ, 0, 0 ;  /* 0x00000000ff027435 */ /* 0x000fd400000001ff */
        /* <DEDUP_REMOVED lines=10> */
.L_x_93:
        /* <DEDUP_REMOVED lines=10> */
[----:B------:R-:W-:Y:S02]  /*0360*/  MOV R19, R21 ;  /* 0x0000001500137202 */ /* 0x000fe40000000f00 */
[----:B------:R-:W-:Y:S02]  /*0370*/  MOV R24, 0x390 ;  /* 0x0000039000187802 */ /* 0x000fe40000000f00 */
[----:B------:R-:W-:Y:S05]  /*0380*/  CALL.REL.NOINC `($__internal_2_$__cuda_sm20_div_s64) ;  /* 0x0000004400407944 */ /* 0x000fea0003c00000 */
[----:B------:R-:W-:Y:S02]  /*0390*/  MOV R6, R20 ;  /* 0x0000001400067202 */ /* 0x000fe40000000f00 */
[----:B------:R-:W-:Y:S01]  /*03a0*/  MOV R7, R21 ;  /* 0x0000001500077202 */ /* 0x000fe20000000f00 */
[----:B------:R-:W-:Y:S05]  /*03b0*/  BRA `(.L_x_96) ;  /* 0x00000000004c7947 */ /* 0x000fea0003800000 */
.L_x_95:
[----:B------:R-:W0:Y:S01]  /*03c0*/  I2F.U32.RP R8, R26 ;  /* 0x0000001a00087306 */ /* 0x000e220000209000 */
[----:B------:R-:W-:-:S07]  /*03d0*/  ISETP.NE.U32.AND P0, PT, R26, RZ, PT ;  /* 0x000000ff1a00720c */ /* 0x000fce0003f05070 */
[----:B0-----:R-:W0:Y:S02]  /*03e0*/  MUFU.RCP R4, R8 ;  /* 0x0000000800047308 */ /* 0x001e240000001000 */
[----:B0-----:R-:W-:-:S06]  /*03f0*/  VIADD R4, R4, 0xffffffe ;  /* 0x0ffffffe04047836 */ /* 0x001fcc0000000000 */
[----:B------:R-:W0:Y:S02]  /*0400*/  F2I.FTZ.U32.TRUNC.NTZ R3, R4 ;  /* 0x0000000400037305 */ /* 0x000e24000021f000 */
[----:B0-----:R-:W-:-:S04]  /*0410*/  IMAD.MOV R2, RZ, RZ, -R3 ;  /* 0x000000ffff027224 */ /* 0x001fc800078e0a03 */
[----:B------:R-:W-:Y:S01]  /*0420*/  IMAD R7, R2, R26, RZ ;  /* 0x0000001a02077224 */ /* 0x000fe200078e02ff */
[----:B------:R-:W-:-:S10]  /*0430*/  HFMA2.MMA R2, -RZ, RZ, 0, 0 ;  /* 0x00000000ff027435 */ /* 0x000fd400000001ff */
[----:B------:R-:W-:-:S06]  /*0440*/  IMAD.HI.U32 R7, R3, R7, R2 ;  /* 0x0000000703077227 */ /* 0x000fcc00078e0002 */
[----:B------:R-:W-:Y:S01]  /*0450*/  IMAD.HI.U32 R6, R7, R20, RZ ;  /* 0x0000001407067227 */ /* 0x000fe200078e00ff */
[----:B------:R-:W-:-:S03]  /*0460*/  MOV R7, RZ ;  /* 0x000000ff00077202 */ /* 0x000fc60000000f00 */
        /* <DEDUP_REMOVED lines=8> */
.L_x_96:
[----:B------:R-:W-:Y:S05]  /*04f0*/  BSYNC B0 ;  /* 0x0000000000007941 */ /* 0x000fea0003800000 */
.L_x_94:
        /* <DEDUP_REMOVED lines=26> */
[----:B------:R-:W-:-:S02]  /*06a0*/  ISETP.GE.AND P0, PT, R8, RZ, PT ;  /* 0x000000ff0800720c */ /* 0x000fc40003f06270 */
[----:B------:R-:W-:-:S05]  /*06b0*/  LEA.HI.SX32 R8, R3, 0x1, 0x1 ;  /* 0x0000000103087811 */ /* 0x000fca00078f0aff */
[----:B------:R-:W-:Y:S01]  /*06c0*/  @P2 VIADD R11, R11, 0x1 ;  /* 0x000000010b0b2836 */ /* 0x000fe20000000000 */
[----:B------:R-:W-:-:S03]  /*06d0*/  ISETP.GT.AND P2, PT, R3, RZ, PT ;  /* 0x000000ff0300720c */ /* 0x000fc60003f44270 */
[----:B------:R-:W-:-:S04]  /*06e0*/  IMAD.MOV.U32 R17, RZ, RZ, R11 ;  /* 0x000000ffff117224 */ /* 0x000fc800078e000b */
[----:B------:R-:W-:Y:S01]  /*06f0*/  @!P0 IMAD.MOV R17, RZ, RZ, -R17 ;  /* 0x000000ffff118224 */ /* 0x000fe200078e0a11 */
[----:B------:R-:W-:Y:S02]  /*0700*/  @!P1 LOP3.LUT R17, RZ, R9, RZ, 0x33, !PT ;  /* 0x00000009ff119212 */ /* 0x000fe400078e33ff */
[----:B------:R-:W-:Y:S02]  /*0710*/  ISETP.GE.AND P1, PT, R4, RZ, PT ;  /* 0x000000ff0400720c */ /* 0x000fe40003f26270 */
[----:B------:R-:W-:Y:S02]  /*0720*/  ISETP.LT.U32.AND P0, PT, R26, R17, PT ;  /* 0x000000111a00720c */ /* 0x000fe40003f01070 */
[----:B------:R-:W-:Y:S02]  /*0730*/  SHF.R.S32.HI R16, RZ, 0x1f, R17 ;  /* 0x0000001fff107819 */ /* 0x000fe40000011411 */
[----:B------:R-:W-:Y:S02]  /*0740*/  SHF.R.S32.HI R9, RZ, 0x1f, R3 ;  /* 0x0000001fff097819 */ /* 0x000fe40000011403 */
[----:B------:R-:W-:-:S03]  /*0750*/  ISETP.LT.AND.EX P0, PT, R25, R16, PT, P0 ;  /* 0x000000101900720c */ /* 0x000fc60003f01300 */
[----:B------:R-:W-:Y:S01]  /*0760*/  @!P2 IMAD.MOV R8, RZ, RZ, R9 ;  /* 0x000000ffff08a224 */ /* 0x000fe200078e0209 */
[C---:B------:R-:W-:Y:S01]  /*0770*/  SEL R16, R25.reuse, R16, P0 ;  /* 0x0000001019107207 */ /* 0x040fe20000000000 */
[----:B------:R-:W-:Y:S01]  /*0780*/  @!P1 IMAD.MOV R11, RZ, RZ, -R11 ;  /* 0x000000ffff0b9224 */ /* 0x000fe200078e0a0b */
[----:B------:R-:W-:Y:S02]  /*0790*/  @!P3 LOP3.LUT R11, RZ, R3, RZ, 0x33, !PT ;  /* 0x00000003ff0bb212 */ /* 0x000fe400078e33ff */
[----:B------:R-:W-:Y:S02]  /*07a0*/  LOP3.LUT R4, R25, R16, RZ, 0xfc, !PT ;  /* 0x0000001019047212 */ /* 0x000fe400078efcff */
[----:B------:R-:W-:Y:S01]  /*07b0*/  SEL R17, R26, R17, P0 ;  /* 0x000000111a117207 */ /* 0x000fe20000000000 */
[----:B------:R-:W-:Y:S01]  /*07c0*/  IMAD R3, R11, R8, RZ ;  /* 0x000000080b037224 */ /* 0x000fe200078e02ff */
        /* <DEDUP_REMOVED lines=8> */
[----:B------:R-:W-:Y:S02]  /*0850*/  MOV R32, R20 ;  /* 0x0000001400207202 */ /* 0x000fe40000000f00 */
[----:B------:R-:W-:Y:S01]  /*0860*/  MOV R33, R21 ;  /* 0x0000001500217202 */ /* 0x000fe20000000f00 */
[----:B------:R-:W-:Y:S05]  /*0870*/  BRA `(.L_x_99) ;  /* 0x00000000004c7947 */ /* 0x000fea0003800000 */
.L_x_98:
        /* <DEDUP_REMOVED lines=19> */
.L_x_99:
[----:B------:R-:W-:Y:S05]  /*09b0*/  BSYNC B0 ;  /* 0x0000000000007941 */ /* 0x000fea0003800000 */
.L_x_97:
[----:B------:R-:W0:Y:S01]  /*09c0*/  LDC R8, c[0x0][0x2c4] ;  /* 0x0000b100ff087b82 */ /* 0x000e220000000800 */
[----:B------:R-:W-:Y:S01]  /*09d0*/  ULDC UR4, c[0x0][0x270] ;  /* 0x00009c0000047ab9 */ /* 0x000fe20000000800 */
[----:B------:R-:W-:Y:S01]  /*09e0*/  IABS R11, R3 ;  /* 0x00000003000b7213 */ /* 0x000fe20000000000 */
[----:B------:R-:W1:Y:S01]  /*09f0*/  S2R R35, SR_TID.X ;  /* 0x0000000000237919 */ /* 0x000e620000002100 */
[----:B------:R-:W-:Y:S02]  /*0a00*/  BSSY B0, `(.L_x_100) ;  /* 0x0000078000007945 */ /* 0x000fe40003800000 */
[----:B------:R-:W2:Y:S08]  /*0a10*/  I2F.RP R4, R11 ;  /* 0x0000000b00047306 */ /* 0x000eb00000209400 */
[----:B--2---:R-:W2:Y:S01]  /*0a20*/  MUFU.RCP R4, R4 ;  /* 0x0000000400047308 */ /* 0x004ea20000001000 */
[----:B0-----:R-:W-:Y:S01]  /*0a30*/  IMAD R9, R8, UR4, RZ ;  /* 0x0000000408097c24 */ /* 0x001fe2000f8e02ff */
[----:B------:R-:W-:Y:S01]  /*0a40*/  IABS R10, R8 ;  /* 0x00000008000a7213 */ /* 0x000fe20000000000 */
[----:B------:R-:W-:-:S03]  /*0a50*/  UIADD3 UR4, UR4, -0x1, URZ ;  /* 0xffffffff04047890 */ /* 0x000fc6000fffe03f */
[----:B------:R-:W-:Y:S02]  /*0a60*/  IABS R13, R9 ;  /* 0x00000009000d7213 */ /* 0x000fe40000000000 */
[----:B------:R-:W0:Y:S01]  /*0a70*/  I2F.RP R15, R10 ;  /* 0x0000000a000f7306 */ /* 0x000e220000209400 */
[----:B------:R-:W-:Y:S02]  /*0a80*/  ISETP.NE.AND P5, PT, R9, RZ, PT ;  /* 0x000000ff0900720c */ /* 0x000fe40003fa5270 */
[----:B------:R-:W-:Y:S01]  /*0a90*/  IMAD.IADD R22, R2, 0x1, R13 ;  /* 0x0000000102167824 */ /* 0x000fe200078e020d */
[----:B------:R-:W-:-:S04]  /*0aa0*/  IABS R2, R3 ;  /* 0x0000000300027213 */ /* 0x000fc80000000000 */
[----:B------:R-:W3:Y:S01]  /*0ab0*/  I2F.RP R20, R13 ;  /* 0x0000000d00147306 */ /* 0x000ee20000209400 */
[----:B--2---:R-:W-:Y:S02]  /*0ac0*/  VIADD R18, R4, 0xffffffe ;  /* 0x0ffffffe04127836 */ /* 0x004fe40000000000 */
[----:B------:R-:W-:-:S05]  /*0ad0*/  IMAD.MOV R2, RZ, RZ, -R2 ;  /* 0x000000ffff027224 */ /* 0x000fca00078e0a02 */
[----:B0-----:R-:W0:Y:S08]  /*0ae0*/  MUFU.RCP R24, R15 ;  /* 0x0000000f00187308 */ /* 0x001e300000001000 */
[----:B---3--:R-:W2:Y:S08]  /*0af0*/  MUFU.RCP R28, R20 ;  /* 0x00000014001c7308 */ /* 0x008eb00000001000 */
[----:B------:R-:W3:Y:S01]  /*0b00*/  F2I.FTZ.U32.TRUNC.NTZ R19, R18 ;  /* 0x0000001200137305 */ /* 0x000ee2000021f000 */
[----:B0-----:R-:W-:-:S07]  /*0b10*/  VIADD R24, R24, 0xffffffe ;  /* 0x0ffffffe18187836 */ /* 0x001fce0000000000 */
[----:B------:R-:W0:Y:S01]  /*0b20*/  F2I.FTZ.U32.TRUNC.NTZ R25, R24 ;  /* 0x0000001800197305 */ /* 0x000e22000021f000 */
[----:B--2---:R-:W-:Y:S01]  /*0b30*/  VIADD R28, R28, 0xffffffe ;  /* 0x0ffffffe1c1c7836 */ /* 0x004fe20000000000 */
[----:B------:R-:W-:Y:S01]  /*0b40*/  IABS R20, R22 ;  /* 0x0000001600147213 */ /* 0x000fe20000000000 */
[----:B---3--:R-:W-:-:S05]  /*0b50*/  IMAD.MOV R14, RZ, RZ, -R19 ;  /* 0x000000ffff0e7224 */ /* 0x008fca00078e0a13 */
[----:B------:R-:W2:Y:S01]  /*0b60*/  F2I.FTZ.U32.TRUNC.NTZ R29, R28 ;  /* 0x0000001c001d7305 */ /* 0x000ea2000021f000 */
[----:B------:R-:W-:Y:S02]  /*0b70*/  IMAD.MOV.U32 R18, RZ, RZ, RZ ;  /* 0x000000ffff127224 */ /* 0x000fe400078e00ff */
[----:B------:R-:W-:-:S04]  /*0b80*/  IMAD R14, R14, R11, RZ ;  /* 0x0000000b0e0e7224 */ /* 0x000fc800078e02ff */
[----:B------:R-:W-:Y:S01]  /*0b90*/  IMAD.HI.U32 R14, R19, R14, R18 ;  /* 0x0000000e130e7227 */ /* 0x000fe200078e0012 */
[----:B------:R-:W-:-:S03]  /*0ba0*/  IABS R19, R9 ;  /* 0x0000000900137213 */ /* 0x000fc60000000000 */
[----:B0-----:R-:W-:Y:S02]  /*0bb0*/  IMAD.MOV R15, RZ, RZ, -R25 ;  /* 0x000000ffff0f7224 */ /* 0x001fe400078e0a19 */
[----:B------:R-:W-:Y:S02]  /*0bc0*/  IMAD.MOV R19, RZ, RZ, -R19 ;  /* 0x000000ffff137224 */ /* 0x000fe400078e0a13 */
[----:B--2---:R-:W-:Y:S02]  /*0bd0*/  IMAD.MOV R4, RZ, RZ, -R29 ;  /* 0x000000ffff047224 */ /* 0x004fe400078e0a1d */
[----:B------:R-:W-:Y:S02]  /*0be0*/  IMAD.MOV.U32 R28, RZ, RZ, RZ ;  /* 0x000000ffff1c7224 */ /* 0x000fe400078e00ff */
[----:B------:R-:W-:Y:S02]  /*0bf0*/  IMAD R21, R4, R13, RZ ;  /* 0x0000000d04157224 */ /* 0x000fe400078e02ff */
[----:B------:R-:W-:-:S02]  /*0c00*/  VIADD R4, R11, UR4 ;  /* 0x000000040b047c36 */ /* 0x000fc40008000000 */
[----:B------:R-:W-:-:S03]  /*0c10*/  IMAD.HI.U32 R21, R29, R21, R28 ;  /* 0x000000151d157227 */ /* 0x000fc600078e001c */
[----:B------:R-:W-:Y:S01]  /*0c20*/  IABS R18, R4 ;  /* 0x0000000400127213 */ /* 0x000fe20000000000 */
[----:B------:R-:W-:Y:S02]  /*0c30*/  IMAD R15, R15, R10, RZ ;  /* 0x0000000a0f0f7224 */ /* 0x000fe400078e02ff */
[----:B------:R-:W-:-:S04]  /*0c40*/  IMAD.HI.U32 R21, R21, R20, RZ ;  /* 0x0000001415157227 */ /* 0x000fc800078e00ff */
[----:B------:R-:W-:Y:S02]  /*0c50*/  IMAD R26, R21, R19, R20 ;  /* 0x00000013151a7224 */ /* 0x000fe400078e0214 */
[----:B------:R-:W-:Y:S02]  /*0c60*/  IMAD.MOV.U32 R24, RZ, RZ, RZ ;  /* 0x000000ffff187224 */ /* 0x000fe400078e00ff */
[----:B------:R-:W-:Y:S01]  /*0c70*/  IMAD.HI.U32 R19, R14, R18, RZ ;  /* 0x000000120e137227 */ /* 0x000fe200078e00ff */
[----:B------:R-:W-:Y:S02]  /*0c80*/  ISETP.GT.U32.AND P4, PT, R13, R26, PT ;  /* 0x0000001a0d00720c */ /* 0x000fe40003f84070 */
[C---:B------:R-:W-:Y:S01]  /*0c90*/  LOP3.LUT R14, R22.reuse, R13, RZ, 0x3c, !PT ;  /* 0x0000000d160e7212 */ /* 0x040fe200078e3cff */
[----:B------:R-:W-:Y:S01]  /*0ca0*/  IMAD.HI.U32 R15, R25, R15, R24 ;  /* 0x0000000f190f7227 */ /* 0x000fe200078e0018 */
[----:B------:R-:W-:Y:S02]  /*0cb0*/  LOP3.LUT R22, R22, R8, RZ, 0x3c, !PT ;  /* 0x0000000816167212 */ /* 0x000fe400078e3cff */
[----:B------:R-:W-:Y:S01]  /*0cc0*/  ISETP.GE.AND P1, PT, R14, RZ, PT ;  /* 0x000000ff0e00720c */ /* 0x000fe20003f26270 */
[----:B------:R-:W-:Y:S01]  /*0cd0*/  IMAD R2, R19, R2, R18 ;  /* 0x0000000213027224 */ /* 0x000fe200078e0212 */
[----:B------:R-:W-:Y:S01]  /*0ce0*/  LEA.HI.SX32 R14, R9, 0x1, 0x1 ;  /* 0x00000001090e7811 */ /* 0x000fe200078f0aff */
[----:B------:R-:W-:-:S03]  /*0cf0*/  IMAD.HI.U32 R15, R15, R20, RZ ;  /* 0x000000140f0f7227 */ /* 0x000fc600078e00ff */
[----:B------:R-:W-:Y:S01]  /*0d00*/  ISETP.GT.U32.AND P3, PT, R11, R2, PT ;  /* 0x000000020b00720c */ /* 0x000fe20003f64070 */
[----:B------:R-:W-:Y:S01]  /*0d10*/  @!P4 IMAD.IADD R26, R26, 0x1, -R13 ;  /* 0x000000011a1ac824 */ /* 0x000fe200078e0a0d */
[----:B------:R-:W-:Y:S01]  /*0d20*/  IADD3 R23, -R15, RZ, RZ ;  /* 0x000000ff0f177210 */ /* 0x000fe20007ffe1ff */
[----:B------:R-:W-:-:S03]  /*0d30*/  @!P4 VIADD R21, R21, 0x1 ;  /* 0x000000011515c836 */ /* 0x000fc60000000000 */
[----:B------:R-:W-:Y:S01]  /*0d40*/  ISETP.GE.U32.AND P2, PT, R26, R13, PT ;  /* 0x0000000d1a00720c */ /* 0x000fe20003f46070 */
[----:B------:R-:W-:-:S05]  /*0d50*/  IMAD R23, R10, R23, R20 ;  /* 0x000000170a177224 */ /* 0x000fca00078e0214 */
[----:B------:R-:W-:Y:S01]  /*0d60*/  ISETP.GT.U32.AND P0, PT, R10, R23, PT ;  /* 0x000000170a00720c */ /* 0x000fe20003f04070 */
[----:B------:R-:W-:Y:S02]  /*0d70*/  @!P3 IMAD.IADD R2, R2, 0x1, -R11 ;  /* 0x000000010202b824 */ /* 0x000fe400078e0a0b */
[----:B------:R-:W-:Y:S01]  /*0d80*/  @!P3 VIADD R19, R19, 0x1 ;  /* 0x000000011313b836 */ /* 0x000fe20000000000 */
[----:B------:R-:W-:Y:S02]  /*0d90*/  ISETP.NE.AND P3, PT, R3, RZ, PT ;  /* 0x000000ff0300720c */ /* 0x000fe40003f65270 */
[-C--:B------:R-:W-:Y:S01]  /*0da0*/  ISETP.GE.U32.AND P6, PT, R2, R11.reuse, PT ;  /* 0x0000000b0200720c */ /* 0x080fe20003fc6070 */
[----:B------:R-:W-:Y:S01]  /*0db0*/  @P2 VIADD R21, R21, 0x1 ;  /* 0x0000000115152836 */ /* 0x000fe20000000000 */
[----:B------:R-:W-:-:S03]  /*0dc0*/  LOP3.LUT R2, R4, R11, RZ, 0x3c, !PT ;  /* 0x0000000b04027212 */ /* 0x000fc600078e3cff */
[----:B------:R-:W-:Y:S01]  /*0dd0*/  @!P1 IMAD.MOV R21, RZ, RZ, -R21 ;  /* 0x000000ffff159224 */ /* 0x000fe200078e0a15 */
[----:B------:R-:W-:Y:S01]  /*0de0*/  ISETP.GE.AND P2, PT, R2, RZ, PT ;  /* 0x000000ff0200720c */ /* 0x000fe20003f46270 */
[----:B------:R-:W-:Y:S01]  /*0df0*/  @!P0 IMAD.IADD R23, R23, 0x1, -R10 ;  /* 0x0000000117178824 */ /* 0x000fe200078e0a0a */
[----:B------:R-:W-:Y:S01]  /*0e00*/  @!P5 LOP3.LUT R21, RZ, R13, RZ, 0x33, !PT ;  /* 0x0000000dff15d212 */ /* 0x000fe200078e33ff */
[----:B------:R-:W-:Y:S01]  /*0e10*/  @!P0 VIADD R15, R15, 0x1 ;  /* 0x000000010f0f8836 */ /* 0x000fe20000000000 */
[----:B------:R-:W-:Y:S02]  /*0e20*/  ISETP.GE.AND P1, PT, R22, RZ, PT ;  /* 0x000000ff1600720c */ /* 0x000fe40003f26270 */
[----:B------:R-:W-:Y:S02]  /*0e30*/  ISETP.GE.U32.AND P4, PT, R23, R10, PT ;  /* 0x0000000a1700720c */ /* 0x000fe40003f86070 */
[----:B------:R-:W-:Y:S02]  /*0e40*/  ISETP.LT.U32.AND P0, PT, R6, R21, PT ;  /* 0x000000150600720c */ /* 0x000fe40003f01070 */
[----:B------:R-:W-:-:S02]  /*0e50*/  SHF.R.S32.HI R13, RZ, 0x1f, R21 ;  /* 0x0000001fff0d7819 */ /* 0x000fc40000011415 */
[----:B------:R-:W-:Y:S02]  /*0e60*/  @P6 IADD3 R19, R19, 0x1, RZ ;  /* 0x0000000113136810 */ /* 0x000fe40007ffe0ff */
[----:B------:R-:W-:Y:S02]  /*0e70*/  ISETP.LT.AND.EX P0, PT, R7, R13, PT, P0 ;  /* 0x0000000d0700720c */ /* 0x000fe40003f01300 */
[----:B------:R-:W-:Y:S01]  /*0e80*/  ISETP.GT.AND P5, PT, R9, RZ, PT ;  /* 0x000000ff0900720c */ /* 0x000fe20003fa4270 */
[----:B------:R-:W-:Y:S01]  /*0e90*/  @!P2 IMAD.MOV R19, RZ, RZ, -R19 ;  /* 0x000000ffff13a224 */ /* 0x000fe200078e0a13 */
[----:B------:R-:W-:Y:S01]  /*0ea0*/  @!P3 LOP3.LUT R19, RZ, R11, RZ, 0x33, !PT ;  /* 0x0000000bff13b212 */ /* 0x000fe200078e33ff */
[----:B------:R-:W-:Y:S01]  /*0eb0*/  @P4 VIADD R15, R15, 0x1 ;  /* 0x000000010f0f4836 */ /* 0x000fe20000000000 */
[C---:B------:R-:W-:Y:S02]  /*0ec0*/  SEL R11, R7.reuse, R13, P0 ;  /* 0x0000000d070b7207 */ /* 0x040fe40000000000 */
[----:B------:R-:W-:Y:S01]  /*0ed0*/  ISETP.NE.AND P2, PT, R8, RZ, PT ;  /* 0x000000ff0800720c */ /* 0x000fe20003f45270 */
[----:B------:R-:W-:Y:S01]  /*0ee0*/  @!P1 IMAD.MOV R15, RZ, RZ, -R15 ;  /* 0x000000ffff0f9224 */ /* 0x000fe200078e0a0f */
[----:B------:R-:W-:-:S02]  /*0ef0*/  LOP3.LUT R10, R7, R11, RZ, 0xfc, !PT ;  /* 0x0000000b070a7212 */ /* 0x000fc400078efcff */
[----:B------:R-:W-:Y:S02]  /*0f00*/  SHF.R.S32.HI R2, RZ, 0x1f, R9 ;  /* 0x0000001fff027819 */ /* 0x000fe40000011409 */
[----:B------:R-:W-:Y:S02]  /*0f10*/  ISETP.NE.U32.AND P1, PT, R10, RZ, PT ;  /* 0x000000ff0a00720c */ /* 0x000fe40003f25070 */
[----:B------:R-:W-:Y:S01]  /*0f20*/  ISETP.LT.U32.AND P3, PT, R32, R19, PT ;  /* 0x000000132000720c */ /* 0x000fe20003f61070 */
[----:B------:R-:W-:Y:S01]  /*0f30*/  @!P5 IMAD.MOV R14, RZ, RZ, R2 ;  /* 0x000000ffff0ed224 */ /* 0x000fe200078e0202 */
[----:B------:R-:W-:Y:S02]  /*0f40*/  SHF.R.S32.HI R9, RZ, 0x1f, R19 ;  /* 0x0000001fff097819 */ /* 0x000fe40000011413 */
[----:B------:R-:W-:Y:S02]  /*0f50*/  SEL R13, R6, R21, P0 ;  /* 0x00000015060d7207 */ /* 0x000fe40000000000 */
[----:B------:R-:W-:-:S02]  /*0f60*/  @!P2 LOP3.LUT R15, RZ, R8, RZ, 0x33, !PT ;  /* 0x00000008ff0fa212 */ /* 0x000fc400078e33ff */
[----:B------:R-:W-:-:S03]  /*0f70*/  ISETP.LT.AND.EX P3, PT, R33, R9, PT, P3 ;  /* 0x000000092100720c */ /* 0x000fc60003f61330 */
[----:B------:R-:W-:Y:S01]  /*0f80*/  IMAD R2, R15, R14, RZ ;  /* 0x0000000e0f027224 */ /* 0x000fe200078e02ff */
[----:B------:R-:W-:Y:S02]  /*0f90*/  SEL R15, R32, R19, P3 ;  /* 0x00000013200f7207 */ /* 0x000fe40001800000 */
[----:B------:R-:W-:Y:S01]  /*0fa0*/  SEL R14, R33, R9, P3 ;  /* 0x00000009210e7207 */ /* 0x000fe20001800000 */
[----:B-1----:R-:W-:Y:S06]  /*0fb0*/  @!P1 BRA `(.L_x_101) ;  /* 0x0000000000249947 */ /* 0x002fec0003800000 */
        /* <DEDUP_REMOVED lines=9> */
.L_x_101:
[----:B------:R-:W0:Y:S01]  /*1050*/  I2F.U32.RP R10, R13 ;  /* 0x0000000d000a7306 */ /* 0x000e220000209000 */
[----:B------:R-:W-:Y:S01]  /*1060*/  HFMA2.MMA R8, -RZ, RZ, 0, 0 ;  /* 0x00000000ff087435 */ /* 0x000fe200000001ff */
[----:B------:R-:W-:-:S06]  /*1070*/  ISETP.NE.U32.AND P0, PT, R13, RZ, PT ;  /* 0x000000ff0d00720c */ /* 0x000fcc0003f05070 */
[----:B0-----:R-:W0:Y:S02]  /*1080*/  MUFU.RCP R9, R10 ;  /* 0x0000000a00097308 */ /* 0x001e240000001000 */
[----:B0-----:R-:W-:-:S06]  /*1090*/  VIADD R9, R9, 0xffffffe ;  /* 0x0ffffffe09097836 */ /* 0x001fcc0000000000 */
[----:B------:R-:W0:Y:S02]  /*10a0*/  F2I.FTZ.U32.TRUNC.NTZ R9, R9 ;  /* 0x0000000900097305 */ /* 0x000e24000021f000 */
[----:B0-----:R-:W-:-:S04]  /*10b0*/  IMAD.MOV R7, RZ, RZ, -R9 ;  /* 0x000000ffff077224 */ /* 0x001fc800078e0a09 */
[----:B------:R-:W-:-:S04]  /*10c0*/  IMAD R7, R7, R13, RZ ;  /* 0x0000000d07077224 */ /* 0x000fc800078e02ff */
[----:B------:R-:W-:Y:S01]  /*10d0*/  IMAD.HI.U32 R7, R9, R7, R8 ;  /* 0x0000000709077227 */ /* 0x000fe200078e0008 */
[----:B------:R-:W-:-:S05]  /*10e0*/  MOV R9, RZ ;  /* 0x000000ff00097202 */ /* 0x000fca0000000f00 */
        /* <DEDUP_REMOVED lines=9> */
.L_x_102:
[----:B------:R-:W-:Y:S05]  /*1180*/  BSYNC B0 ;  /* 0x0000000000007941 */ /* 0x000fea0003800000 */
.L_x_100:
        /* <DEDUP_REMOVED lines=10> */
[----:B------:R-:W-:Y:S01]  /*1230*/  VIADD R37, R25, 0x10 ;  /* 0x0000001019257836 */ /* 0x000fe20000000000 */
        /* <DEDUP_REMOVED lines=12> */
[----:B------:R-:W-:Y:S01]  /*1300*/  @!P1 IMAD.WIDE.U32 R44, R12, R25, R42 ;  /* 0x000000190c2c9225 */ /* 0x000fe200078e002a */
[----:B------:R-:W-:Y:S02]  /*1310*/  @!P5 SHF.R.S32.HI R29, RZ, 0x1f, R31 ;  /* 0x0000001fff1dd819 */ /* 0x000fe4000001141f */
[----:B------:R-:W-:Y:S01]  /*1320*/  @!P4 SHF.R.S32.HI R39, RZ, 0x1f, R37 ;  /* 0x0000001fff27c819 */ /* 0x000fe20000011425 */
[-C--:B------:R-:W-:Y:S02]  /*1330*/  @!P1 IMAD R26, R41, R12.reuse, RZ ;  /* 0x0000000c291a9224 */ /* 0x080fe400078e02ff */
[----:B------:R-:W1:Y:S01]  /*1340*/  @!P3 LDC.64 R6, c[0x0][0x2b8] ;  /* 0x0000ae00ff06bb82 */ /* 0x000e620000000a00 */
[----:B------:R-:W-:Y:S02]  /*1350*/  @!P5 IMAD R28, R29, R12, RZ ;  /* 0x0000000c1d1cd224 */ /* 0x000fe400078e02ff */
[----:B------:R-:W-:-:S02]  /*1360*/  @!P1 IMAD R29, R25, R5, R26 ;  /* 0x00000005191d9224 */ /* 0x000fc400078e021a */
[----:B------:R-:W-:-:S03]  /*1370*/  @!P5 IMAD.WIDE.U32 R40, R12, R31, R42 ;  /* 0x0000001f0c28d225 */ /* 0x000fc600078e002a */
[----:B------:R-:W2:Y:S01]  /*1380*/  @!P4 LDC.64 R18, c[0x0][0x2b8] ;  /* 0x0000ae00ff12cb82 */ /* 0x000ea20000000a00 */
[----:B------:R-:W-:Y:S01]  /*1390*/  @!P5 IMAD R28, R31, R5, R28 ;  /* 0x000000051f1cd224 */ /* 0x000fe200078e021c */
[----:B------:R-:W-:Y:S01]  /*13a0*/  @!P3 SHF.R.S32.HI R31, RZ, 0x1f, R30 ;  /* 0x0000001fff1fb819 */ /* 0x000fe2000001141e */
[----:B------:R-:W-:Y:S02]  /*13b0*/  @!P4 IMAD R26, R39, R12, RZ ;  /* 0x0000000c271ac224 */ /* 0x000fe400078e02ff */
[----:B------:R-:W-:Y:S02]  /*13c0*/  @!P4 IMAD.MOV.U32 R38, RZ, RZ, R42 ;  /* 0x000000ffff26c224 */ /* 0x000fe400078e002a */
[----:B------:R-:W-:Y:S01]  /*13d0*/  @!P4 IMAD.MOV.U32 R39, RZ, RZ, R43 ;  /* 0x000000ffff27c224 */ /* 0x000fe200078e002b */
[----:B------:R-:W3:Y:S01]  /*13e0*/  @!P5 LDC.64 R20, c[0x0][0x2b8] ;  /* 0x0000ae00ff14db82 */ /* 0x000ee20000000a00 */
[----:B------:R-:W-:Y:S01]  /*13f0*/  @!P1 IMAD.IADD R29, R45, 0x1, R29 ;  /* 0x000000012d1d9824 */ /* 0x000fe200078e021d */
[----:B0-----:R-:W-:Y:S01]  /*1400*/  @!P1 LEA R22, P0, R44, R22, 0x2 ;  /* 0x000000162c169211 */ /* 0x001fe200078010ff */
[----:B------:R-:W-:-:S03]  /*1410*/  @!P4 IMAD.WIDE.U32 R38, R12, R37, R38 ;  /* 0x000000250c26c225 */ /* 0x000fc600078e0026 */
[----:B------:R-:W-:Y:S01]  /*1420*/  @!P1 LEA.HI.X R23, R44, R23, R29, 0x2, P0 ;  /* 0x000000172c179211 */ /* 0x000fe200000f141d */
[----:B------:R-:W-:Y:S02]  /*1430*/  @!P4 IMAD R26, R37, R5, R26 ;  /* 0x00000005251ac224 */ /* 0x000fe400078e021a */
[----:B------:R-:W-:Y:S02]  /*1440*/  @!P3 IMAD R31, R31, R12, RZ ;  /* 0x0000000c1f1fb224 */ /* 0x000fe400078e02ff */
[----:B------:R-:W-:Y:S02]  /*1450*/  @!P3 IMAD.MOV.U32 R36, RZ, RZ, R42 ;  /* 0x000000ffff24b224 */ /* 0x000fe400078e002a */
[----:B------:R-:W-:Y:S02]  /*1460*/  @!P3 IMAD.MOV.U32 R37, RZ, RZ, R43 ;  /* 0x000000ffff25b224 */ /* 0x000fe400078e002b */
[----:B------:R-:W-:Y:S02]  /*1470*/  IMAD.MOV.U32 R29, RZ, RZ, -0x800000 ;  /* 0xff800000ff1d7424 */ /* 0x000fe400078e00ff */
[----:B------:R-:W-:-:S04]  /*1480*/  @!P3 IMAD.WIDE.U32 R36, R12, R30, R36 ;  /* 0x0000001e0c24b225 */ /* 0x000fc800078e0024 */
[----:B------:R-:W-:Y:S01]  /*1490*/  @!P3 IMAD R31, R30, R5, R31 ;  /* 0x000000051e1fb224 */ /* 0x000fe200078e021f */
[----:B-1----:R-:W-:Y:S01]  /*14a0*/  @!P3 LEA R6, P0, R36, R6, 0x2 ;  /* 0x000000062406b211 */ /* 0x002fe200078010ff */
[----:B------:R0:W4:Y:S01]  /*14b0*/  @!P1 LDG.E R29, desc[UR8][R22.64] ;  /* 0x00000008161d9981 */ /* 0x000122000c1e1900 */
[----:B------:R-:W-:Y:S01]  /*14c0*/  @!P4 IMAD.IADD R26, R39, 0x1, R26 ;  /* 0x00000001271ac824 */ /* 0x000fe200078e021a */
[----:B--2---:R-:W-:Y:S01]  /*14d0*/  @!P4 LEA R18, P1, R38, R18, 0x2 ;  /* 0x000000122612c211 */ /* 0x004fe200078210ff */
[----:B------:R-:W-:Y:S01]  /*14e0*/  @!P3 IMAD.IADD R31, R37, 0x1, R31 ;  /* 0x00000001251fb824 */ /* 0x000fe200078e021f */
[----:B---3--:R-:W-:Y:S01]  /*14f0*/  @!P5 LEA R20, P2, R40, R20, 0x2 ;  /* 0x000000142814d211 */ /* 0x008fe200078410ff */
[----:B------:R-:W-:Y:S01]  /*1500*/  @!P5 IMAD.IADD R28, R41, 0x1, R28 ;  /* 0x00000001291cd824 */ /* 0x000fe200078e021c */
[----:B------:R-:W-:Y:S01]  /*1510*/  @!P4 LEA.HI.X R19, R38, R19, R26, 0x2, P1 ;  /* 0x000000132613c211 */ /* 0x000fe200008f141a */
[----:B------:R-:W-:Y:S01]  /*1520*/  IMAD.MOV.U32 R26, RZ, RZ, -0x800000 ;  /* 0xff800000ff1a7424 */ /* 0x000fe200078e00ff */
[----:B------:R-:W-:-:S02]  /*1530*/  @!P3 LEA.HI.X R7, R36, R7, R31, 0x2, P0 ;  /* 0x000000072407b211 */ /* 0x000fc400000f141f */
[----:B------:R-:W-:Y:S01]  /*1540*/  @!P5 LEA.HI.X R21, R40, R21, R28, 0x2, P2 ;  /* 0x000000152815d211 */ /* 0x000fe200010f141c */
[----:B------:R-:W1:Y:S04]  /*1550*/  LDC R31, c[0x0][0x270] ;  /* 0x00009c00ff1f7b82 */ /* 0x000e680000000800 */
[----:B------:R2:W3:Y:S01]  /*1560*/  @!P5 LDG.E R26, desc[UR8][R20.64] ;  /* 0x00000008141ad981 */ /* 0x0004e2000c1e1900 */
[----:B0-----:R-:W-:Y:S02]  /*1570*/  IMAD.MOV.U32 R22, RZ, RZ, -0x800000 ;  /* 0xff800000ff167424 */ /* 0x001fe400078e00ff */
[----:B------:R-:W-:-:S04]  /*1580*/  IMAD.MOV.U32 R23, RZ, RZ, -0x800000 ;  /* 0xff800000ff177424 */ /* 0x000fc800078e00ff */
[----:B------:R0:W5:Y:S04]  /*1590*/  @!P3 LDG.E R22, desc[UR8][R6.64] ;  /* 0x000000080616b981 */ /* 0x000168000c1e1900 */
[----:B------:R0:W5:Y:S01]  /*15a0*/  @!P4 LDG.E R23, desc[UR8][R18.64] ;  /* 0x000000081217c981 */ /* 0x000162000c1e1900 */
[----:B-1----:R-:W-:-:S04]  /*15b0*/  IABS R28, R31 ;  /* 0x0000001f001c7213 */ /* 0x002fc80000000000 */
[----:B------:R-:W1:Y:S08]  /*15c0*/  I2F.U32.RP R34, R28 ;  /* 0x0000001c00227306 */ /* 0x000e700000209000 */
[----:B-1----:R-:W1:Y:S01]  /*15d0*/  MUFU.RCP R36, R34 ;  /* 0x0000002200247308 */ /* 0x002e620000001000 */
[----:B--2---:R-:W2:Y:S01]  /*15e0*/  S2R R20, SR_CgaCtaId ;  /* 0x0000000000147919 */ /* 0x004ea20000008800 */
[----:B-1----:R-:W-:-:S06]  /*15f0*/  VIADD R36, R36, 0xffffffe ;  /* 0x0ffffffe24247836 */ /* 0x002fcc0000000000 */
[----:B------:R-:W1:Y:S01]  /*1600*/  F2I.FTZ.U32.TRUNC.NTZ R37, R36 ;  /* 0x0000002400257305 */ /* 0x000e62000021f000 */
[----:B0-----:R-:W-:Y:S02]  /*1610*/  IABS R6, R4 ;  /* 0x0000000400067213 */ /* 0x001fe40000000000 */
[----:B------:R-:W-:Y:S01]  /*1620*/  IABS R18, R31 ;  /* 0x0000001f00127213 */ /* 0x000fe20000000000 */
[----:B-1----:R-:W-:Y:S02]  /*1630*/  IMAD.MOV R30, RZ, RZ, -R37 ;  /* 0x000000ffff1e7224 */ /* 0x002fe400078e0a25 */
[----:B------:R-:W-:Y:S02]  /*1640*/  IMAD.MOV.U32 R36, RZ, RZ, RZ ;  /* 0x000000ffff247224 */ /* 0x000fe400078e00ff */
[----:B------:R-:W-:-:S04]  /*1650*/  IMAD R7, R30, R28, RZ ;  /* 0x0000001c1e077224 */ /* 0x000fc800078e02ff */
[----:B------:R-:W-:-:S04]  /*1660*/  IMAD.HI.U32 R7, R37, R7, R36 ;  /* 0x0000000725077227 */ /* 0x000fc800078e0024 */
[----:B------:R-:W-:Y:S02]  /*1670*/  IMAD.MOV R18, RZ, RZ, -R18 ;  /* 0x000000ffff127224 */ /* 0x000fe400078e0a12 */
[----:B------:R-:W-:-:S04]  /*1680*/  IMAD.HI.U32 R7, R7, R6, RZ ;  /* 0x0000000607077227 */ /* 0x000fc800078e00ff */
[----:B------:R-:W-:Y:S01]  /*1690*/  IMAD R19, R7, R18, R6 ;  /* 0x0000001207137224 */ /* 0x000fe200078e0206 */
[----:B------:R-:W-:-:S04]  /*16a0*/  MOV R21, 0x400 ;  /* 0x0000040000157802 */ /* 0x000fc80000000f00 */
[----:B------:R-:W-:Y:S02]  /*16b0*/  ISETP.GT.U32.AND P3, PT, R28, R19, PT ;  /* 0x000000131c00720c */ /* 0x000fe40003f64070 */
[----:B--2---:R-:W-:Y:S02]  /*16c0*/  LEA R6, R20, R21, 0x18 ;  /* 0x0000001514067211 */ /* 0x004fe400078ec0ff */
[C---:B------:R-:W-:Y:S02]  /*16d0*/  ISETP.GT.AND P6, PT, R35.reuse, 0x7f, PT ;  /* 0x0000007f2300780c */ /* 0x040fe40003fc4270 */
[----:B------:R-:W-:Y:S01]  /*16e0*/  ISETP.GT.AND P1, PT, R35, 0x17f, PT ;  /* 0x0000017f2300780c */ /* 0x000fe20003f24270 */
[----:B------:R-:W-:Y:S01]  /*16f0*/  IMAD R25, R25, 0x44, R6 ;  /* 0x0000004419197824 */ /* 0x000fe200078e0206 */
[C---:B------:R-:W-:Y:S02]  /*1700*/  ISETP.GT.AND P2, PT, R35.reuse, 0x1ff, PT ;  /* 0x000001ff2300780c */ /* 0x040fe40003f44270 */
[----:B------:R-:W-:Y:S01]  /*1710*/  ISETP.GT.AND P0, PT, R35, 0xff, PT ;  /* 0x000000ff2300780c */ /* 0x000fe20003f04270 */
[----:B------:R-:W-:-:S02]  /*1720*/  IMAD R25, R24, 0x4, R25 ;  /* 0x0000000418197824 */ /* 0x000fc400078e0219 */
[----:B------:R-:W-:Y:S01]  /*1730*/  @!P3 IMAD.IADD R19, R19, 0x1, -R28 ;  /* 0x000000011313b824 */ /* 0x000fe200078e0a1c */
[----:B------:R-:W-:-:S04]  /*1740*/  LOP3.LUT R18, R33, R14, RZ, 0xfc, !PT ;  /* 0x0000000e21127212 */ /* 0x000fc800078efcff */
[----:B------:R-:W-:Y:S02]  /*1750*/  ISETP.GE.U32.AND P4, PT, R19, R28, PT ;  /* 0x0000001c1300720c */ /* 0x000fe40003f86070 */
[----:B------:R-:W-:Y:S01]  /*1760*/  LOP3.LUT R4, R4, R31, RZ, 0x3c, !PT ;  /* 0x0000001f04047212 */ /* 0x000fe200078e3cff */
[----:B------:R-:W-:Y:S01]  /*1770*/  @!P3 VIADD R7, R7, 0x1 ;  /* 0x000000010707b836 */ /* 0x000fe20000000000 */
[----:B------:R-:W-:Y:S09]  /*1780*/  BSSY B0, `(.L_x_103) ;  /* 0x0000029000007945 */ /* 0x000ff20003800000 */
[----:B------:R-:W-:Y:S01]  /*1790*/  @P4 VIADD R7, R7, 0x1 ;  /* 0x0000000107074836 */ /* 0x000fe20000000000 */
[----:B----4-:R0:W-:Y:S01]  /*17a0*/  @!P2 STS [R25], R29 ;  /* 0x0000001d1900a388 */ /* 0x0101e20000000800 */
[----:B------:R-:W-:-:S02]  /*17b0*/  ISETP.GE.AND P2, PT, R4, RZ, PT ;  /* 0x000000ff0400720c */ /* 0x000fc40003f46270 */
[----:B------:R-:W-:Y:S01]  /*17c0*/  IMAD.MOV.U32 R4, RZ, RZ, R7 ;  /* 0x000000ffff047224 */ /* 0x000fe200078e0007 */
[----:B---3--:R0:W-:Y:S01]  /*17d0*/  @!P1 STS [R25+0x220], R26 ;  /* 0x0002201a19009388 */ /* 0x0081e20000000800 */
[----:B------:R-:W-:-:S03]  /*17e0*/  ISETP.NE.U32.AND P1, PT, R18, RZ, PT ;  /* 0x000000ff1200720c */ /* 0x000fc60003f25070 */
[----:B-----5:R0:W-:Y:S04]  /*17f0*/  @!P6 STS [R25+0x660], R22 ;  /* 0x000660161900e388 */ /* 0x0201e80000000800 */
[----:B------:R0:W-:Y:S01]  /*1800*/  @!P0 STS [R25+0x440], R23 ;  /* 0x0004401719008388 */ /* 0x0001e20000000800 */
[----:B------:R-:W-:Y:S01]  /*1810*/  ISETP.NE.AND P0, PT, R31, RZ, PT ;  /* 0x000000ff1f00720c */ /* 0x000fe20003f05270 */
[----:B------:R-:W-:-:S12]  /*1820*/  @!P2 IMAD.MOV R4, RZ, RZ, -R4 ;  /* 0x000000ffff04a224 */ /* 0x000fd800078e0a04 */
[----:B------:R-:W-:Y:S01]  /*1830*/  @!P0 LOP3.LUT R4, RZ, R31, RZ, 0x33, !PT ;  /* 0x0000001fff048212 */ /* 0x000fe200078e33ff */
[----:B------:R-:W-:Y:S06]  /*1840*/  @!P1 BRA `(.L_x_104) ;  /* 0x0000000000249947 */ /* 0x000fec0003800000 */
[----:B------:R-:W-:Y:S01]  /*1850*/  IMAD.MOV.U32 R28, RZ, RZ, R32 ;  /* 0x000000ffff1c7224 */ /* 0x000fe200078e0020 */
[----:B0-----:R-:W-:Y:S01]  /*1860*/  MOV R26, R15 ;  /* 0x0000000f001a7202 */ /* 0x001fe20000000f00 */
[----:B------:R-:W-:Y:S01]  /*1870*/  IMAD.MOV.U32 R19, RZ, RZ, R33 ;  /* 0x000000ffff137224 */ /* 0x000fe200078e0021 */
[----:B------:R-:W-:Y:S02]  /*1880*/  MOV R25, R14 ;  /* 0x0000000e00197202 */ /* 0x000fe40000000f00 */
[----:B------:R-:W-:Y:S02]  /*1890*/  MOV R24, 0x18b0 ;  /* 0x000018b000187802 */ /* 0x000fe40000000f00 */
[----:B------:R-:W-:Y:S05]  /*18a0*/  CALL.REL.NOINC `($__internal_2_$__cuda_sm20_div_s64) ;  /* 0x0000002c00f87944 */ /* 0x000fea0003c00000 */
[----:B------:R-:W-:Y:S02]  /*18b0*/  MOV R40, R20 ;  /* 0x0000001400287202 */ /* 0x000fe40000000f00 */
[----:B------:R-:W-:Y:S01]  /*18c0*/  MOV R41, R21 ;  /* 0x0000001500297202 */ /* 0x000fe20000000f00 */
[----:B------:R-:W-:Y:S05]  /*18d0*/  BRA `(.L_x_105) ;  /* 0x00000000004c7947 */ /* 0x000fea0003800000 */
.L_x_104:
[----:B------:R-:W1:Y:S01]  /*18e0*/  I2F.U32.RP R20, R15 ;  /* 0x0000000f00147306 */ /* 0x000e620000209000 */
[----:B------:R-:W-:Y:S02]  /*18f0*/  ISETP.NE.U32.AND P0, PT, R15, RZ, PT ;  /* 0x000000ff0f00720c */ /* 0x000fe40003f05070 */
[----:B------:R-:W-:-:S05]  /*1900*/  MOV R41, RZ ;  /* 0x000000ff00297202 */ /* 0x000fca0000000f00 */
[----:B-1----:R-:W1:Y:S02]  /*1910*/  MUFU.RCP R18, R20 ;  /* 0x0000001400127308 */ /* 0x002e640000001000 */
[----:B-1----:R-:W-:-:S06]  /*1920*/  VIADD R18, R18, 0xffffffe ;  /* 0x0ffffffe12127836 */ /* 0x002fcc0000000000 */
[----:B------:R1:W2:Y:S02]  /*1930*/  F2I.FTZ.U32.TRUNC.NTZ R19, R18 ;  /* 0x0000001200137305 */ /* 0x0002a4000021f000 */
[----:B-1----:R-:W-:Y:S01]  /*1940*/  HFMA2.MMA R18, -RZ, RZ, 0, 0 ;  /* 0x00000000ff127435 */ /* 0x002fe200000001ff */
        /* <DEDUP_REMOVED lines=12> */
.L_x_105:
[----:B------:R-:W-:Y:S05]  /*1a10*/  BSYNC B0 ;  /* 0x0000000000007941 */ /* 0x000fea0003800000 */
.L_x_103:
[----:B------:R-:W-:Y:S01]  /*1a20*/  BAR.SYNC.DEFER_BLOCKING 0x0 ;  /* 0x0000000000007b1d */ /* 0x000fe20000010000 */
[----:B------:R-:W-:Y:S01]  /*1a30*/  LEA.HI R7, R10, R35, RZ, 0x3 ;  /* 0x000000230a077211 */ /* 0x000fe200078f18ff */
[----:B------:R-:W-:Y:S01]  /*1a40*/  IMAD.MOV.U32 R36, RZ, RZ, -0x800000 ;  /* 0xff800000ff247424 */ /* 0x000fe200078e00ff */
[----:B------:R-:W-:Y:S01]  /*1a50*/  MOV R32, 0xff800000 ;  /* 0xff80000000207802 */ /* 0x000fe20000000f00 */
[----:B------:R-:W-:Y:S01]  /*1a60*/  IMAD.MOV.U32 R31, RZ, RZ, -0x800000 ;  /* 0xff800000ff1f7424 */ /* 0x000fe200078e00ff */
[----:B------:R-:W-:Y:S01]  /*1a70*/  LOP3.LUT R10, R7, 0xfffffff8, RZ, 0xc0, !PT ;  /* 0xfffffff8070a7812 */ /* 0x000fe200078ec0ff */
[----:B------:R-:W-:Y:S01]  /*1a80*/  IMAD.MOV.U32 R34, RZ, RZ, -0x800000 ;  /* 0xff800000ff227424 */ /* 0x000fe200078e00ff */
[----:B------:R-:W-:Y:S01]  /*1a90*/  SHF.R.S32.HI R7, RZ, 0x3, R7 ;  /* 0x00000003ff077819 */ /* 0x000fe20000011407 */
[----:B------:R-:W0:Y:S01]  /*1aa0*/  LDC R18, c[0x0][0x270] ;  /* 0x00009c00ff127b82 */ /* 0x000e220000000800 */
[----:B------:R-:W-:Y:S01]  /*1ab0*/  IABS R24, R2 ;  /* 0x0000000200187213 */ /* 0x000fe20000000000 */
[----:B------:R-:W-:Y:S01]  /*1ac0*/  IMAD.IADD R35, R35, 0x1, -R10 ;  /* 0x0000000123237824 */ /* 0x000fe200078e0a0a */
[----:B------:R-:W-:Y:S02]  /*1ad0*/  BSSY B1, `(.L_x_106) ;  /* 0x000023c000017945 */ /* 0x000fe40003800000 */
[----:B------:R-:W1:Y:S01]  /*1ae0*/  I2F.RP R10, R24 ;  /* 0x00000018000a7306 */ /* 0x000e620000209400 */
[----:B------:R-:W-:-:S04]  /*1af0*/  IMAD R6, R35, 0x44, R6 ;  /* 0x0000004423067824 */ /* 0x000fc800078e0206 */
[----:B------:R-:W-:-:S05]  /*1b00*/  IMAD R33, R7, 0x4, R6 ;  /* 0x0000000407217824 */ /* 0x000fca00078e0206 */
[----:B------:R-:W-:Y:S04]  /*1b10*/  @!P6 LDS R36, [R33] ;  /* 0x000000002124e984 */ /* 0x000fe80000000800 */
[----:B------:R-:W2:Y:S01]  /*1b20*/  @!P6 LDS R31, [R33+0x220] ;  /* 0x00022000211fe984 */ /* 0x000ea20000000800 */
[----:B-1----:R-:W1:Y:S03]  /*1b30*/  MUFU.RCP R10, R10 ;  /* 0x0000000a000a7308 */ /* 0x002e660000001000 */
[----:B------:R-:W3:Y:S01]  /*1b40*/  @!P6 LDS R32, [R33+0x440] ;  /* 0x000440002120e984 */ /* 0x000ee20000000800 */
[----:B0-----:R-:W-:-:S03]  /*1b50*/  IABS R22, R18 ;  /* 0x0000001200167213 */ /* 0x001fc60000000000 */
[----:B------:R-:W0:Y:S01]  /*1b60*/  @!P6 LDS R34, [R33+0x660] ;  /* 0x000660002122e984 */ /* 0x000e220000000800 */
[----:B-1----:R-:W-:Y:S01]  /*1b70*/  VIADD R42, R10, 0xffffffe ;  /* 0x0ffffffe0a2a7836 */ /* 0x002fe20000000000 */
[----:B------:R-:W-:-:S03]  /*1b80*/  IABS R10, R2 ;  /* 0x00000002000a7213 */ /* 0x000fc60000000000 */
[----:B------:R1:W-:Y:S01]  /*1b90*/  F2I.FTZ.U32.TRUNC.NTZ R43, R42 ;  /* 0x0000002a002b7305 */ /* 0x0003e2000021f000 */
[----:B------:R-:W-:Y:S01]  /*1ba0*/  IADD3 R10, RZ, -R10, RZ ;  /* 0x8000000aff0a7210 */ /* 0x000fe20007ffe0ff */
[----:B-1----:R-:W-:Y:S01]  /*1bb0*/  IMAD.MOV.U32 R42, RZ, RZ, RZ ;  /* 0x000000ffff2a7224 */ /* 0x002fe200078e00ff */
[----:B--2---:R-:W-:-:S04]  /*1bc0*/  FMNMX.FTZ R19, R36, R31, !PT ;  /* 0x0000001f24137209 */ /* 0x004fc80007810000 */
[----:B---3--:R-:W-:-:S04]  /*1bd0*/  FMNMX.FTZ R19, R19, R32, !PT ;  /* 0x0000002013137209 */ /* 0x008fc80007810000 */
[----:B0-----:R-:W-:-:S05]  /*1be0*/  FMNMX.FTZ R6, R19, R34, !PT ;  /* 0x0000002213067209 */ /* 0x001fca0007810000 */
[----:B------:R-:W0:Y:S02]  /*1bf0*/  SHFL.BFLY PT, R21, R6, 0x4, 0x1f ;  /* 0x0c801f0006157f89 */ /* 0x000e2400000e0000 */
[----:B0-----:R-:W-:Y:S02]  /*1c00*/  FMNMX.FTZ R21, R6, R21, !PT ;  /* 0x0000001506157209 */ /* 0x001fe40007810000 */
[----:B------:R-:W0:Y:S03]  /*1c10*/  I2F.U32.RP R6, R22 ;  /* 0x0000001600067306 */ /* 0x000e260000209000 */
[----:B------:R-:W1:Y:S05]  /*1c20*/  SHFL.BFLY PT, R20, R21, 0x2, 0x1f ;  /* 0x0c401f0015147f89 */ /* 0x000e6a00000e0000 */
[----:B0-----:R-:W0:Y:S01]  /*1c30*/  MUFU.RCP R6, R6 ;  /* 0x0000000600067308 */ /* 0x001e220000001000 */
[----:B-1----:R-:W-:-:S05]  /*1c40*/  FMNMX.FTZ R20, R21, R20, !PT ;  /* 0x0000001415147209 */ /* 0x002fca0007810000 */
[----:B------:R-:W1:Y:S01]  /*1c50*/  SHFL.BFLY PT, R19, R20, 0x1, 0x1f ;  /* 0x0c201f0014137f89 */ /* 0x000e6200000e0000 */
[----:B0-----:R-:W-:Y:S01]  /*1c60*/  VIADD R38, R6, 0xffffffe ;  /* 0x0ffffffe06267836 */ /* 0x001fe20000000000 */
[----:B------:R-:W-:-:S03]  /*1c70*/  IABS R6, R18 ;  /* 0x0000001200067213 */ /* 0x000fc60000000000 */
[----:B------:R0:W-:Y:S02]  /*1c80*/  F2I.FTZ.U32.TRUNC.NTZ R39, R38 ;  /* 0x0000002600277305 */ /* 0x0001e4000021f000 */
[----:B------:R-:W-:Y:S02]  /*1c90*/  IMAD.MOV R6, RZ, RZ, -R6 ;  /* 0x000000ffff067224 */ /* 0x000fe400078e0a06 */
[----:B0-----:R-:W-:Y:S01]  /*1ca0*/  IMAD.MOV.U32 R38, RZ, RZ, RZ ;  /* 0x000000ffff267224 */ /* 0x001fe200078e00ff */
[----:B-1----:R-:W-:-:S04]  /*1cb0*/  FMNMX.FTZ R19, R20, R19, !PT ;  /* 0x0000001314137209 */ /* 0x002fc80007810000 */
        /* <DEDUP_REMOVED lines=10> */
[----:B------:R-:W-:Y:S02]  /*1d60*/  FMUL.FTZ R23, R23, 1.4426950216293334961 ;  /* 0x3fb8aa3b17177820 */ /* 0x000fe40000410000 */
[----:B------:R-:W-:Y:S08]  /*1d70*/  MUFU.EX2 R21, R25 ;  /* 0x0000001900157308 */ /* 0x000ff00000000800 */
[----:B------:R-:W0:Y:S08]  /*1d80*/  MUFU.EX2 R26, R26 ;  /* 0x0000001a001a7308 */ /* 0x000e300000000800 */
[----:B------:R-:W1:Y:S08]  /*1d90*/  MUFU.EX2 R20, R20 ;  /* 0x0000001400147308 */ /* 0x000e700000000800 */
[----:B------:R-:W2:Y:S01]  /*1da0*/  MUFU.EX2 R29, R23 ;  /* 0x00000017001d7308 */ /* 0x000ea20000000800 */
[----:B0-----:R-:W-:-:S04]  /*1db0*/  FADD.FTZ R21, R26, R21 ;  /* 0x000000151a157221 */ /* 0x001fc80000010000 */
[----:B-1----:R-:W-:Y:S01]  /*1dc0*/  FADD.FTZ R26, R21, R20 ;  /* 0x00000014151a7221 */ /* 0x002fe20000010000 */
[----:B------:R-:W-:-:S04]  /*1dd0*/  IMAD.MOV R21, RZ, RZ, -R39 ;  /* 0x000000ffff157224 */ /* 0x000fc800078e0a27 */
[----:B------:R-:W-:Y:S02]  /*1de0*/  IMAD R21, R21, R22, RZ ;  /* 0x0000001615157224 */ /* 0x000fe400078e02ff */
[----:B--2---:R-:W-:Y:S01]  /*1df0*/  FADD.FTZ R29, R26, R29 ;  /* 0x0000001d1a1d7221 */ /* 0x004fe20000010000 */
[----:B------:R-:W-:Y:S01]  /*1e00*/  IADD3 R23, RZ, -R43, RZ ;  /* 0x8000002bff177210 */ /* 0x000fe20007ffe0ff */
[----:B------:R-:W-:-:S03]  /*1e10*/  IMAD.HI.U32 R21, R39, R21, R38 ;  /* 0x0000001527157227 */ /* 0x000fc600078e0026 */
[----:B------:R-:W0:Y:S01]  /*1e20*/  SHFL.BFLY PT, R26, R29, 0x4, 0x1f ;  /* 0x0c801f001d1a7f89 */ /* 0x000e2200000e0000 */
[----:B------:R-:W-:Y:S02]  /*1e30*/  IMAD R28, R23, R24, RZ ;  /* 0x00000018171c7224 */ /* 0x000fe400078e02ff */
[----:B------:R-:W-:Y:S01]  /*1e40*/  VIADD R23, R24, UR4 ;  /* 0x0000000418177c36 */ /* 0x000fe20008000000 */
[----:B------:R-:W-:Y:S01]  /*1e50*/  ULDC.U8 UR4, c[0x0][0x3d9] ;  /* 0x0000f64000047ab9 */ /* 0x000fe20000000000 */
[----:B------:R-:W-:-:S03]  /*1e60*/  IMAD.HI.U32 R28, R43, R28, R42 ;  /* 0x0000001c2b1c7227 */ /* 0x000fc600078e002a */
[----:B------:R-:W-:-:S05]  /*1e70*/  IABS R20, R23 ;  /* 0x0000001700147213 */ /* 0x000fca0000000000 */
[----:B------:R-:W-:-:S04]  /*1e80*/  IMAD.HI.U32 R21, R21, R20, RZ ;  /* 0x0000001415157227 */ /* 0x000fc800078e00ff */
[----:B------:R-:W-:-:S05]  /*1e90*/  IMAD R39, R21, R6, R20 ;  /* 0x0000000615277224 */ /* 0x000fca00078e0214 */
[----:B------:R-:W-:Y:S01]  /*1ea0*/  ISETP.GT.U32.AND P1, PT, R22, R39, PT ;  /* 0x000000271600720c */ /* 0x000fe20003f24070 */
[----:B0-----:R-:W-:Y:S01]  /*1eb0*/  FADD.FTZ R26, R29, R26 ;  /* 0x0000001a1d1a7221 */ /* 0x001fe20000010000 */
[----:B------:R-:W-:Y:S01]  /*1ec0*/  IMAD.HI.U32 R29, R28, R20, RZ ;  /* 0x000000141c1d7227 */ /* 0x000fe200078e00ff */
[----:B------:R-:W-:-:S03]  /*1ed0*/  SHF.R.S32.HI R28, RZ, 0x1f, R2 ;  /* 0x0000001fff1c7819 */ /* 0x000fc60000011402 */
[----:B------:R-:W0:Y:S01]  /*1ee0*/  SHFL.BFLY PT, R25, R26, 0x2, 0x1f ;  /* 0x0c401f001a197f89 */ /* 0x000e2200000e0000 */
[----:B------:R-:W-:Y:S01]  /*1ef0*/  IMAD R37, R29, R10, R20 ;  /* 0x0000000a1d257224 */ /* 0x000fe200078e0214 */
[----:B------:R-:W-:Y:S01]  /*1f00*/  LOP3.LUT R20, R23, R24, RZ, 0x3c, !PT ;  /* 0x0000001817147212 */ /* 0x000fe200078e3cff */
[----:B------:R-:W1:Y:S03]  /*1f10*/  S2R R10, SR_TID.X ;  /* 0x00000000000a7919 */ /* 0x000e660000002100 */
[----:B------:R-:W-:Y:S01]  /*1f20*/  ISETP.GT.U32.AND P4, PT, R24, R37, PT ;  /* 0x000000251800720c */ /* 0x000fe20003f84070 */
[----:B------:R-:W-:Y:S01]  /*1f30*/  @!P1 VIADD R21, R21, 0x1 ;  /* 0x0000000115159836 */ /* 0x000fe20000000000 */
[----:B------:R-:W-:Y:S02]  /*1f40*/  @!P1 IADD3 R39, R39, -R22, RZ ;  /* 0x8000001627279210 */ /* 0x000fe40007ffe0ff */
[----:B------:R-:W-:-:S02]  /*1f50*/  ISETP.GE.AND P3, PT, R20, RZ, PT ;  /* 0x000000ff1400720c */ /* 0x000fc40003f66270 */
[----:B------:R-:W-:Y:S02]  /*1f60*/  ISETP.GE.U32.AND P5, PT, R39, R22, PT ;  /* 0x000000162700720c */ /* 0x000fe40003fa6070 */
[----:B------:R-:W-:Y:S01]  /*1f70*/  LEA.HI.SX32 R20, R2, 0x1, 0x1 ;  /* 0x0000000102147811 */ /* 0x000fe200078f0aff */
[----:B------:R-:W-:Y:S01]  /*1f80*/  @!P0 IMAD.MOV R20, RZ, RZ, R28 ;  /* 0x000000ffff148224 */ /* 0x000fe200078e021c */
[----:B------:R-:W-:-:S03]  /*1f90*/  ISETP.NE.AND P0, PT, R18, RZ, PT ;  /* 0x000000ff1200720c */ /* 0x000fc60003f05270 */
[----:B------:R-:W-:Y:S02]  /*1fa0*/  @!P4 IMAD.IADD R37, R37, 0x1, -R24 ;  /* 0x000000012525c824 */ /* 0x000fe400078e0a18 */
[----:B------:R-:W-:Y:S01]  /*1fb0*/  @!P4 VIADD R29, R29, 0x1 ;  /* 0x000000011d1dc836 */ /* 0x000fe20000000000 */
[----:B------:R-:W-:Y:S01]  /*1fc0*/  ISETP.GT.AND P4, PT, R3, RZ, PT ;  /* 0x000000ff0300720c */ /* 0x000fe20003f84270 */
[----:B0-----:R-:W-:Y:S01]  /*1fd0*/  FADD.FTZ R25, R26, R25 ;  /* 0x000000191a197221 */ /* 0x001fe20000010000 */
[----:B------:R-:W-:Y:S02]  /*1fe0*/  ISETP.GE.U32.AND P2, PT, R37, R24, PT ;  /* 0x000000182500720c */ /* 0x000fe40003f46070 */
[----:B------:R-:W-:Y:S02]  /*1ff0*/  @P5 IADD3 R21, R21, 0x1, RZ ;  /* 0x0000000115155810 */ /* 0x000fe40007ffe0ff */
[----:B------:R-:W0:Y:S01]  /*2000*/  SHFL.BFLY PT, R6, R25, 0x1, 0x1f ;  /* 0x0c201f0019067f89 */ /* 0x000e2200000e0000 */
[----:B------:R-:W-:-:S02]  /*2010*/  ISETP.NE.AND P5, PT, R2, RZ, PT ;  /* 0x000000ff0200720c */ /* 0x000fc40003fa5270 */
[----:B------:R-:W-:-:S06]  /*2020*/  SHF.R.S32.HI R26, RZ, 0x1f, R3 ;  /* 0x0000001fff1a7819 */ /* 0x000fcc0000011403 */
[----:B------:R-:W-:Y:S02]  /*2030*/  @P2 VIADD R29, R29, 0x1 ;  /* 0x000000011d1d2836 */ /* 0x000fe40000000000 */
[----:B0-----:R-:W-:Y:S01]  /*2040*/  FADD.FTZ R22, R25, R6 ;  /* 0x0000000619167221 */ /* 0x001fe20000010000 */
[----:B------:R-:W-:Y:S01]  /*2050*/  LOP3.LUT R6, R23, R18, RZ, 0x3c, !PT ;  /* 0x0000001217067212 */ /* 0x000fe200078e3cff */
[----:B------:R-:W-:Y:S01]  /*2060*/  IMAD.MOV.U32 R25, RZ, RZ, R29 ;  /* 0x000000ffff197224 */ /* 0x000fe200078e001d */
[----:B------:R-:W0:Y:S01]  /*2070*/  LDC R23, c[0x0][0x2c4] ;  /* 0x0000b100ff177b82 */ /* 0x000e220000000800 */
[----:B------:R-:W-:Y:S01]  /*2080*/  IMAD.MOV.U32 R29, RZ, RZ, 0x7f800000 ;  /* 0x7f800000ff1d7424 */ /* 0x000fe200078e00ff */
[----:B------:R-:W-:Y:S01]  /*2090*/  FSETP.NE.FTZ.AND P1, PT, R22, RZ, PT ;  /* 0x000000ff1600720b */ /* 0x000fe20003f35000 */
[----:B------:R-:W-:Y:S01]  /*20a0*/  @!P3 IMAD.MOV R25, RZ, RZ, -R25 ;  /* 0x000000ffff19b224 */ /* 0x000fe200078e0a19 */
[----:B------:R-:W-:Y:S02]  /*20b0*/  ISETP.GE.AND P2, PT, R6, RZ, PT ;  /* 0x000000ff0600720c */ /* 0x000fe40003f46270 */
[----:B------:R-:W-:-:S02]  /*20c0*/  LEA.HI.SX32 R6, R3, 0x1, 0x1 ;  /* 0x0000000103067811 */ /* 0x000fc400078f0aff */
[----:B------:R-:W-:Y:S01]  /*20d0*/  @!P4 IADD3 R6, R26, RZ, RZ ;  /* 0x000000ff1a06c210 */ /* 0x000fe20007ffe0ff */
[----:B------:R-:W-:Y:S01]  /*20e0*/  IMAD.MOV.U32 R26, RZ, RZ, R21 ;  /* 0x000000ffff1a7224 */ /* 0x000fe200078e0015 */
[C---:B-1----:R-:W-:Y:S02]  /*20f0*/  LOP3.LUT P4, RZ, R10.reuse, 0x7, RZ, 0xc0, !PT ;  /* 0x000000070aff7812 */ /* 0x042fe4000788c0ff */
[----:B------:R-:W-:Y:S02]  /*2100*/  ISETP.NE.AND P3, PT, RZ, UR4, PT ;  /* 0x00000004ff007c0c */ /* 0x000fe4000bf65270 */
[----:B------:R-:W-:Y:S01]  /*2110*/  ISETP.GT.OR P4, PT, R10, 0x7f, P4 ;  /* 0x0000007f0a00780c */ /* 0x000fe20002784670 */
[----:B------:R-:W1:Y:S01]  /*2120*/  @P1 MUFU.LG2 R22, R22 ;  /* 0x0000001600161308 */ /* 0x000e620000000c00 */
[----:B------:R-:W-:Y:S02]  /*2130*/  @!P5 LOP3.LUT R25, RZ, R24, RZ, 0x33, !PT ;  /* 0x00000018ff19d212 */ /* 0x000fe400078e33ff */
[----:B------:R-:W-:-:S02]  /*2140*/  @!P2 IADD3 R26, -R26, RZ, RZ ;  /* 0x000000ff1a1aa210 */ /* 0x000fc40007ffe1ff */
[----:B------:R-:W-:Y:S02]  /*2150*/  ISETP.LT.U32.AND P2, PT, R8, R25, PT ;  /* 0x000000190800720c */ /* 0x000fe40003f41070 */
[----:B------:R-:W-:Y:S02]  /*2160*/  SHF.R.S32.HI R21, RZ, 0x1f, R25 ;  /* 0x0000001fff157819 */ /* 0x000fe40000011419 */
[----:B0-----:R-:W-:Y:S02]  /*2170*/  SEL R23, R23, 0x1, !P3 ;  /* 0x0000000117177807 */ /* 0x001fe40005800000 */
[----:B------:R-:W-:Y:S02]  /*2180*/  @!P0 LOP3.LUT R26, RZ, R18, RZ, 0x33, !PT ;  /* 0x00000012ff1a8212 */ /* 0x000fe400078e33ff */
[C---:B------:R-:W-:Y:S01]  /*2190*/  ISETP.LT.AND.EX P2, PT, R9.reuse, R21, PT, P2 ;  /* 0x000000150900720c */ /* 0x040fe20003f41320 */
[-C--:B------:R-:W-:Y:S02]  /*21a0*/  IMAD R37, R4, R23.reuse, RZ ;  /* 0x0000001704257224 */ /* 0x080fe400078e02ff */
[----:B------:R-:W-:Y:S01]  /*21b0*/  IMAD R23, R26, R23, RZ ;  /* 0x000000171a177224 */ /* 0x000fe200078e02ff */
[----:B------:R-:W-:Y:S01]  /*21c0*/  SEL R10, R8, R25, P2 ;  /* 0x00000019080a7207 */ /* 0x000fe20001000000 */
[----:B-1----:R-:W-:Y:S01]  /*21d0*/  @P1 FFMA.FTZ R29, R22, 0.69314718246459960938, R19 ;  /* 0x3f317218161d1823 */ /* 0x002fe20000010013 */
[----:B------:R-:W-:Y:S01]  /*21e0*/  SEL R9, R9, R21, P2 ;  /* 0x0000001509097207 */ /* 0x000fe20001000000 */
[----:B------:R-:W-:-:S02]  /*21f0*/  IMAD R6, R37, R6, RZ ;  /* 0x0000000625067224 */ /* 0x000fc400078e02ff */
        /* <DEDUP_REMOVED lines=36> */
[----:B------:R-:W-:Y:S02]  /*2440*/  MOV R24, 0x2460 ;  /* 0x0000246000187802 */ /* 0x000fe40000000f00 */
[----:B------:R-:W-:Y:S05]  /*2450*/  CALL.REL.NOINC `($__internal_2_$__cuda_sm20_div_s64) ;  /* 0x00000024000c7944 */ /* 0x000fea0003c00000 */
[-C--:B------:R-:W-:Y:S02]  /*2460*/  IADD3 R23, P0, RZ, -R20.reuse, RZ ;  /* 0x80000014ff177210 */ /* 0x080fe40007f1e0ff */
[----:B------:R-:W-:Y:S02]  /*2470*/  MOV R48, R20 ;  /* 0x0000001400307202 */ /* 0x000fe40000000f00 */
[----:B------:R-:W-:Y:S01]  /*2480*/  IADD3.X R19, RZ, ~R21, RZ, P0, !PT ;  /* 0x80000015ff137210 */ /* 0x000fe200007fe4ff */
[----:B------:R-:W-:Y:S01]  /*2490*/  IMAD.WIDE.U32 R38, R42, R23, R38 ;  /* 0x000000172a267225 */ /* 0x000fe200078e0026 */
[----:B------:R-:W-:-:S03]  /*24a0*/  MOV R49, R21 ;  /* 0x0000001500317202 */ /* 0x000fc60000000f00 */
[----:B------:R-:W-:-:S04]  /*24b0*/  IMAD R18, R19, R42, RZ ;  /* 0x0000002a13127224 */ /* 0x000fc800078e02ff */
[----:B------:R-:W-:-:S05]  /*24c0*/  IMAD R19, R25, R23, R18 ;  /* 0x0000001719137224 */ /* 0x000fca00078e0212 */
[----:B------:R-:W-:Y:S01]  /*24d0*/  IADD3 R19, R39, R19, RZ ;  /* 0x0000001327137210 */ /* 0x000fe20007ffe0ff */
[----:B------:R-:W-:Y:S05]  /*24e0*/  BRA `(.L_x_111) ;  /* 0x0000000000587947 */ /* 0x000fea0003800000 */
.L_x_110:
[----:B------:R-:W0:Y:S01]  /*24f0*/  I2F.U32.RP R22, R42 ;  /* 0x0000002a00167306 */ /* 0x000e220000209000 */
[----:B------:R-:W-:Y:S01]  /*2500*/  ISETP.NE.U32.AND P0, PT, R42, RZ, PT ;  /* 0x000000ff2a00720c */ /* 0x000fe20003f05070 */
[----:B------:R-:W-:-:S06]  /*2510*/  HFMA2.MMA R49, -RZ, RZ, 0, 0 ;  /* 0x00000000ff317435 */ /* 0x000fcc00000001ff */
        /* <DEDUP_REMOVED lines=13> */
[----:B------:R-:W-:Y:S02]  /*25f0*/  ISETP.GE.U32.AND P1, PT, R19, R42, PT ;  /* 0x0000002a1300720c */ /* 0x000fe40003f26070 */
[----:B------:R-:W-:-:S11]  /*2600*/  MOV R19, RZ ;  /* 0x000000ff00137202 */ /* 0x000fd60000000f00 */
[----:B------:R-:W-:Y:S02]  /*2610*/  @P1 IADD3 R48, R48, 0x1, RZ ;  /* 0x0000000130301810 */ /* 0x000fe40007ffe0ff */
[----:B------:R-:W-:-:S05]  /*2620*/  @!P0 LOP3.LUT R48, RZ, R42, RZ, 0x33, !PT ;  /* 0x0000002aff308212 */ /* 0x000fca00078e33ff */
[----:B------:R-:W-:-:S04]  /*2630*/  IMAD.MOV R21, RZ, RZ, -R48 ;  /* 0x000000ffff157224 */ /* 0x000fc800078e0a30 */
[----:B------:R-:W-:Y:S02]  /*2640*/  IMAD R38, R42, R21, R38 ;  /* 0x000000152a267224 */ /* 0x000fe400078e0226 */
.L_x_111:
[----:B------:R-:W-:Y:S05]  /*2650*/  BSYNC B0 ;  /* 0x0000000000007941 */ /* 0x000fea0003800000 */
.L_x_109:
        /* <DEDUP_REMOVED lines=11> */
[-C--:B------:R-:W-:Y:S02]  /*2710*/  IADD3.X R18, RZ, ~R21.reuse, RZ, P0, !PT ;  /* 0x80000015ff127210 */ /* 0x080fe400007fe4ff */
[----:B------:R-:W-:Y:S01]  /*2720*/  MOV R42, R20 ;  /* 0x00000014002a7202 */ /* 0x000fe20000000f00 */
[----:B------:R-:W-:Y:S01]  /*2730*/  IMAD.WIDE.U32 R38, R27, R22, R38 ;  /* 0x000000161b267225 */ /* 0x000fe200078e0026 */
[----:B------:R-:W-:-:S03]  /*2740*/  MOV R43, R21 ;  /* 0x00000015002b7202 */ /* 0x000fc60000000f00 */
[----:B------:R-:W-:-:S04]  /*2750*/  IMAD R23, R18, R27, RZ ;  /* 0x0000001b12177224 */ /* 0x000fc800078e02ff */
[----:B------:R-:W-:-:S05]  /*2760*/  IMAD R0, R0, R22, R23 ;  /* 0x0000001600007224 */ /* 0x000fca00078e0217 */
[----:B------:R-:W-:Y:S01]  /*2770*/  IADD3 R0, R39, R0, RZ ;  /* 0x0000000027007210 */ /* 0x000fe20007ffe0ff */
[----:B------:R-:W-:Y:S05]  /*2780*/  BRA `(.L_x_114) ;  /* 0x0000000000587947 */ /* 0x000fea0003800000 */
.L_x_113:
        /* <DEDUP_REMOVED lines=22> */
.L_x_114:
[----:B------:R-:W-:Y:S05]  /*28f0*/  BSYNC B0 ;  /* 0x0000000000007941 */ /* 0x000fea0003800000 */
.L_x_112:
        /* <DEDUP_REMOVED lines=11> */
[----:B------:R-:W-:Y:S05]  /*29b0*/  CALL.REL.NOINC `($__internal_2_$__cuda_sm20_div_s64) ;  /* 0x0000001c00b47944 */ /* 0x000fea0003c00000 */
[----:B------:R-:W-:-:S04]  /*29c0*/  IADD3 R19, P0, RZ, -R20, RZ ;  /* 0x80000014ff137210 */ /* 0x000fc80007f1e0ff */
[----:B------:R-:W-:Y:S01]  /*29d0*/  IADD3.X R18, RZ, ~R21, RZ, P0, !PT ;  /* 0x80000015ff127210 */ /* 0x000fe200007fe4ff */
[----:B------:R-:W-:-:S04]  /*29e0*/  IMAD.WIDE.U32 R42, R5, R19, R42 ;  /* 0x00000013052a7225 */ /* 0x000fc800078e002a */
[----:B------:R-:W-:-:S04]  /*29f0*/  IMAD R18, R18, R5, RZ ;  /* 0x0000000512127224 */ /* 0x000fc800078e02ff */
[----:B------:R-:W-:-:S05]  /*2a00*/  IMAD R4, R4, R19, R18 ;  /* 0x0000001304047224 */ /* 0x000fca00078e0212 */
[----:B------:R-:W-:Y:S01]  /*2a10*/  IADD3 R4, R43, R4, RZ ;  /* 0x000000042b047210 */ /* 0x000fe20007ffe0ff */
[----:B------:R-:W-:Y:S05]  /*2a20*/  BRA `(.L_x_117) ;  /* 0x0000000000587947 */ /* 0x000fea0003800000 */
.L_x_116:
[----:B------:R-:W0:Y:S01]  /*2a30*/  I2F.U32.RP R21, R5 ;  /* 0x0000000500157306 */ /* 0x000e220000209000 */
[----:B------:R-:W-:-:S07]  /*2a40*/  ISETP.NE.U32.AND P0, PT, R5, RZ, PT ;  /* 0x000000ff0500720c */ /* 0x000fce0003f05070 */
[----:B0-----:R-:W0:Y:S02]  /*2a50*/  MUFU.RCP R18, R21 ;  /* 0x0000001500127308 */ /* 0x001e240000001000 */
[----:B0-----:R-:W-:Y:S01]  /*2a60*/  IADD3 R18, R18, 0xffffffe, RZ ;  /* 0x0ffffffe12127810 */ /* 0x001fe20007ffe0ff */
[----:B------:R-:W-:-:S05]  /*2a70*/  HFMA2.MMA R21, -RZ, RZ, 0, 0 ;  /* 0x00000000ff157435 */ /* 0x000fca00000001ff */
        /* <DEDUP_REMOVED lines=17> */
.L_x_117:
[----:B------:R-:W-:Y:S05]  /*2b90*/  BSYNC B0 ;  /* 0x0000000000007941 */ /* 0x000fea0003800000 */
.L_x_115:
[-C--:B------:R-:W-:Y:S01]  /*2ba0*/  IMAD R5, R41, R17.reuse, RZ ;  /* 0x0000001129057224 */ /* 0x080fe200078e02ff */
[----:B------:R-:W-:Y:S01]  /*2bb0*/  SHF.R.S32.HI R19, RZ, 0x1f, R27 ;  /* 0x0000001fff137819 */ /* 0x000fe2000001141b */
[C---:B------:R-:W-:Y:S01]  /*2bc0*/  IMAD.WIDE.U32 R46, R40.reuse, R17, RZ ;  /* 0x00000011282e7225 */ /* 0x040fe200078e00ff */
[----:B------:R-:W-:Y:S01]  /*2bd0*/  ULDC.U8 UR10, c[0x0][0x3d9] ;  /* 0x0000f640000a7ab9 */ /* 0x000fe20000000000 */
[----:B------:R-:W-:Y:S01]  /*2be0*/  ULDC.64 UR4, c[0x0][0x2c0] ;  /* 0x0000b00000047ab9 */ /* 0x000fe20000000a00 */
[----:B------:R-:W-:Y:S01]  /*2bf0*/  UISETP.NE.AND UP0, UPT, UR10, URZ, UPT ;  /* 0x0000003f0a00728c */ /* 0x000fe2000bf05270 */
[----:B------:R-:W-:Y:S01]  /*2c00*/  IMAD R5, R40, R16, R5 ;  /* 0x0000001028057224 */ /* 0x000fe200078e0205 */
[----:B------:R-:W-:Y:S01]  /*2c10*/  UIMAD UR4, UR4, UR5, URZ ;  /* 0x00000005040472a4 */ /* 0x000fe2000f8e023f */
[----:B------:R-:W-:Y:S01]  /*2c20*/  IMAD R0, R0, R27, RZ ;  /* 0x0000001b00007224 */ /* 0x000fe200078e02ff */
[----:B------:R-:W-:Y:S01]  /*2c30*/  USEL UR5, UR5, 0x1, !UP0 ;  /* 0x0000000105057887 */ /* 0x000fe2000c000000 */
[----:B------:R-:W-:Y:S01]  /*2c40*/  BSSY B0, `(.L_x_118) ;  /* 0x0000040000007945 */ /* 0x000fe20003800000 */
[----:B------:R-:W-:Y:S01]  /*2c50*/  IADD3 R18, R47, R5, RZ ;  /* 0x000000052f127210 */ /* 0x000fe20007ffe0ff */
[----:B------:R-:W-:Y:S01]  /*2c60*/  IMAD R19, R19, R38, R0 ;  /* 0x0000002613137224 */ /* 0x000fe200078e0200 */
[----:B------:R-:W-:Y:S01]  /*2c70*/  USHF.R.S32.HI UR11, URZ, 0x1f, UR4 ;  /* 0x0000001f3f0b7899 */ /* 0x000fe20008011404 */
[----:B------:R-:W-:Y:S01]  /*2c80*/  IMAD R23, R4, UR4, RZ ;  /* 0x0000000404177c24 */ /* 0x000fe2000f8e02ff */
[----:B------:R-:W-:Y:S01]  /*2c90*/  USHF.R.S32.HI UR10, URZ, 0x1f, UR5 ;  /* 0x0000001f3f0a7899 */ /* 0x000fe20008011405 */
[----:B------:R-:W-:-:S02]  /*2ca0*/  IMAD R25, R18, R15, RZ ;  /* 0x0000000f12197224 */ /* 0x000fc400078e02ff */
[----:B------:R-:W-:Y:S02]  /*2cb0*/  IMAD R5, R21, UR5, RZ ;  /* 0x0000000515057c24 */ /* 0x000fe4000f8e02ff */
[----:B------:R-:W-:Y:S02]  /*2cc0*/  IMAD R25, R14, R46, R25 ;  /* 0x0000002e0e197224 */ /* 0x000fe400078e0219 */
[----:B------:R-:W-:-:S04]  /*2cd0*/  IMAD.WIDE.U32 R46, R46, R15, RZ ;  /* 0x0000000f2e2e7225 */ /* 0x000fc800078e00ff */
[----:B------:R-:W-:Y:S01]  /*2ce0*/  IMAD R21, R42, UR11, R23 ;  /* 0x0000000b2a157c24 */ /* 0x000fe2000f8e0217 */
[----:B------:R-:W-:Y:S01]  /*2cf0*/  IADD3 R25, R47, R25, RZ ;  /* 0x000000192f197210 */ /* 0x000fe20007ffe0ff */
[----:B------:R-:W-:-:S03]  /*2d00*/  IMAD.WIDE.U32 R38, R38, R27, RZ ;  /* 0x0000001b26267225 */ /* 0x000fc600078e00ff */
[----:B------:R-:W-:Y:S01]  /*2d10*/  LOP3.LUT R0, R49, R25, RZ, 0xfc, !PT ;  /* 0x0000001931007212 */ /* 0x000fe200078efcff */
[----:B------:R-:W-:-:S03]  /*2d20*/  IMAD.WIDE.U32 R42, R42, UR4, RZ ;  /* 0x000000042a2a7c25 */ /* 0x000fc6000f8e00ff */
[----:B------:R-:W-:Y:S01]  /*2d30*/  ISETP.NE.U32.AND P0, PT, R0, RZ, PT ;  /* 0x000000ff0000720c */ /* 0x000fe20003f05070 */
[C---:B------:R-:W-:Y:S01]  /*2d40*/  IMAD R5, R20.reuse, UR10, R5 ;  /* 0x0000000a14057c24 */ /* 0x040fe2000f8e0205 */
[----:B------:R-:W-:Y:S01]  /*2d50*/  IADD3 R0, R39, R19, RZ ;  /* 0x0000001327007210 */ /* 0x000fe20007ffe0ff */
[----:B------:R-:W-:Y:S01]  /*2d60*/  IMAD.WIDE.U32 R40, R20, UR5, RZ ;  /* 0x0000000514287c25 */ /* 0x000fe2000f8e00ff */
[----:B------:R-:W-:-:S03]  /*2d70*/  IADD3 R4, R43, R21, RZ ;  /* 0x000000152b047210 */ /* 0x000fc60007ffe0ff */
[----:B------:R-:W-:Y:S01]  /*2d80*/  IMAD R3, R3, UR4, RZ ;  /* 0x0000000403037c24 */ /* 0x000fe2000f8e02ff */
[----:B------:R-:W-:Y:S01]  /*2d90*/  IADD3 R5, R41, R5, RZ ;  /* 0x0000000529057210 */ /* 0x000fe20007ffe0ff */
[----:B------:R-:W-:-:S04]  /*2da0*/  IMAD R2, R2, UR4, RZ ;  /* 0x0000000402027c24 */ /* 0x000fc8000f8e02ff */
[----:B------:R-:W-:Y:S05]  /*2db0*/  @!P0 BRA `(.L_x_119) ;  /* 0x0000000000448947 */ /* 0x000fea0003800000 */
[----:B------:R-:W-:Y:S01]  /*2dc0*/  IMAD.MOV.U32 R28, RZ, RZ, R48 ;  /* 0x000000ffff1c7224 */ /* 0x000fe200078e0030 */
[----:B------:R-:W-:Y:S01]  /*2dd0*/  MOV R19, R49 ;  /* 0x0000003100137202 */ /* 0x000fe20000000f00 */
[----:B------:R-:W-:Y:S01]  /*2de0*/  IMAD.MOV.U32 R26, RZ, RZ, R46 ;  /* 0x000000ffff1a7224 */ /* 0x000fe200078e002e */
[----:B------:R-:W-:Y:S02]  /*2df0*/  MOV R24, 0x2e10 ;  /* 0x00002e1000187802 */ /* 0x000fe40000000f00 */
[----:B------:R-:W-:Y:S05]  /*2e00*/  CALL.REL.NOINC `($__internal_2_$__cuda_sm20_div_s64) ;  /* 0x0000001800a07944 */ /* 0x000fea0003c00000 */
        /* <DEDUP_REMOVED lines=12> */
.L_x_119:
        /* <DEDUP_REMOVED lines=20> */
[----:B------:R-:W-:-:S05]  /*3010*/  IADD3 R21, -R20, RZ, RZ ;  /* 0x000000ff14157210 */ /* 0x000fca0007ffe1ff */
[----:B------:R-:W-:Y:S01]  /*3020*/  IMAD R18, R46, R21, R48 ;  /* 0x000000152e127224 */ /* 0x000fe200078e0230 */
[----:B------:R-:W-:Y:S02]  /*3030*/  MOV R46, R20 ;  /* 0x00000014002e7202 */ /* 0x000fe40000000f00 */
.L_x_120:
[----:B------:R-:W-:Y:S05]  /*3040*/  BSYNC B0 ;  /* 0x0000000000007941 */ /* 0x000fea0003800000 */
.L_x_118:
        /* <DEDUP_REMOVED lines=18> */
.L_x_122:
[----:B------:R-:W0:Y:S01]  /*3170*/  I2F.U32.RP R21, R17 ;  /* 0x0000001100157306 */ /* 0x000e220000209000 */
[----:B------:R-:W-:Y:S01]  /*3180*/  HFMA2.MMA R22, -RZ, RZ, 0, 0 ;  /* 0x00000000ff167435 */ /* 0x000fe200000001ff */
[----:B------:R-:W-:Y:S01]  /*3190*/  ISETP.NE.U32.AND P0, PT, R17, RZ, PT ;  /* 0x000000ff1100720c */ /* 0x000fe20003f05070 */
[----:B------:R-:W-:-:S05]  /*31a0*/  HFMA2.MMA R49, -RZ, RZ, 0, 0 ;  /* 0x00000000ff317435 */ /* 0x000fca00000001ff */
[----:B0-----:R-:W0:Y:S02]  /*31b0*/  MUFU.RCP R20, R21 ;  /* 0x0000001500147308 */ /* 0x001e240000001000 */
[----:B0-----:R-:W-:-:S06]  /*31c0*/  IADD3 R20, R20, 0xffffffe, RZ ;  /* 0x0ffffffe14147810 */ /* 0x001fcc0007ffe0ff */
[----:B------:R-:W0:Y:S02]  /*31d0*/  F2I.FTZ.U32.TRUNC.NTZ R23, R20 ;  /* 0x0000001400177305 */ /* 0x000e24000021f000 */
[----:B0-----:R-:W-:-:S04]  /*31e0*/  IMAD.MOV R16, RZ, RZ, -R23 ;  /* 0x000000ffff107224 */ /* 0x001fc800078e0a17 */
[----:B------:R-:W-:-:S04]  /*31f0*/  IMAD R16, R16, R17, RZ ;  /* 0x0000001110107224 */ /* 0x000fc800078e02ff */
        /* <DEDUP_REMOVED lines=13> */
.L_x_123:
[----:B------:R-:W-:Y:S05]  /*32d0*/  BSYNC B0 ;  /* 0x0000000000007941 */ /* 0x000fea0003800000 */
.L_x_121:
        /* <DEDUP_REMOVED lines=10> */
[----:B------:R-:W-:Y:S01]  /*3380*/  IADD3 R17, P0, RZ, -R20, RZ ;  /* 0x80000014ff117210 */ /* 0x000fe20007f1e0ff */
[----:B------:R-:W-:Y:S01]  /*3390*/  IMAD.MOV.U32 R25, RZ, RZ, R49 ;  /* 0x000000ffff197224 */ /* 0x000fe200078e0031 */
[----:B------:R-:W-:Y:S02]  /*33a0*/  MOV R24, R48 ;  /* 0x0000003000187202 */ /* 0x000fe40000000f00 */
[----:B------:R-:W-:-:S03]  /*33b0*/  IADD3.X R22, RZ, ~R21, RZ, P0, !PT ;  /* 0x80000015ff167210 */ /* 0x000fc600007fe4ff */
[----:B------:R-:W-:-:S04]  /*33c0*/  IMAD.WIDE.U32 R24, R15, R17, R24 ;  /* 0x000000110f187225 */ /* 0x000fc800078e0018 */
[----:B------:R-:W-:-:S04]  /*33d0*/  IMAD R22, R22, R15, RZ ;  /* 0x0000000f16167224 */ /* 0x000fc800078e02ff */
[----:B------:R-:W-:Y:S01]  /*33e0*/  IMAD R14, R14, R17, R22 ;  /* 0x000000110e0e7224 */ /* 0x000fe200078e0216 */
[----:B------:R-:W-:Y:S02]  /*33f0*/  MOV R22, R24 ;  /* 0x0000001800167202 */ /* 0x000fe40000000f00 */
[----:B------:R-:W-:Y:S01]  /*3400*/  MOV R24, R20 ;  /* 0x0000001400187202 */ /* 0x000fe20000000f00 */
[----:B------:R-:W-:Y:S01]  /*3410*/  IMAD.IADD R14, R25, 0x1, R14 ;  /* 0x00000001190e7824 */ /* 0x000fe200078e020e */
[----:B------:R-:W-:Y:S01]  /*3420*/  MOV R25, R21 ;  /* 0x0000001500197202 */ /* 0x000fe20000000f00 */
[----:B------:R-:W-:Y:S05]  /*3430*/  BRA `(.L_x_126) ;  /* 0x00000000005c7947 */ /* 0x000fea0003800000 */
.L_x_125:
        /* <DEDUP_REMOVED lines=23> */
.L_x_126:
[----:B------:R-:W-:Y:S05]  /*35b0*/  BSYNC B0 ;  /* 0x0000000000007941 */ /* 0x000fea0003800000 */
.L_x_124:
[----:B------:R-:W-:Y:S01]  /*35c0*/  IMAD R17, R14, R3, RZ ;  /* 0x000000030e117224 */ /* 0x000fe200078e02ff */
[----:B------:R-:W-:Y:S01]  /*35d0*/  LOP3.LUT R14, R47, R11, RZ, 0xfc, !PT ;  /* 0x0000000b2f0e7212 */ /* 0x000fe200078efcff */
[----:B------:R-:W-:Y:S01]  /*35e0*/  ULDC UR4, c[0x0][0x2c4] ;  /* 0x0000b10000047ab9 */ /* 0x000fe20000000800 */
[----:B------:R-:W-:Y:S01]  /*35f0*/  SHF.R.S32.HI R19, RZ, 0x1f, R3 ;  /* 0x0000001fff137819 */ /* 0x000fe20000011403 */
[----:B------:R-:W-:Y:S01]  /*3600*/  IMAD R51, R27, UR4, RZ ;  /* 0x000000041b337c24 */ /* 0x000fe2000f8e02ff */
[----:B------:R-:W-:Y:S01]  /*3610*/  ISETP.NE.U32.AND P0, PT, R14, RZ, PT ;  /* 0x000000ff0e00720c */ /* 0x000fe20003f05070 */
[-C--:B------:R-:W-:Y:S01]  /*3620*/  IMAD R15, R25, R6.reuse, RZ ;  /* 0x00000006190f7224 */ /* 0x080fe200078e02ff */
[----:B------:R-:W-:Y:S01]  /*3630*/  SHF.R.S32.HI R20, RZ, 0x1f, R6 ;  /* 0x0000001fff147819 */ /* 0x000fe20000011406 */
[----:B------:R-:W-:Y:S01]  /*3640*/  IMAD.WIDE.U32 R48, R24, R6, RZ ;  /* 0x0000000618307225 */ /* 0x000fe200078e00ff */
[----:B------:R-:W-:Y:S01]  /*3650*/  SHF.R.S32.HI R21, RZ, 0x1f, R51 ;  /* 0x0000001fff157819 */ /* 0x000fe20000011433 */
[----:B------:R-:W-:Y:S02]  /*3660*/  BSSY B0, `(.L_x_127) ;  /* 0x0000034000007945 */ /* 0x000fe40003800000 */
[----:B------:R-:W-:-:S02]  /*3670*/  IMAD R6, R16, R51, RZ ;  /* 0x0000003310067224 */ /* 0x000fc400078e02ff */
[----:B------:R-:W-:Y:S02]  /*3680*/  IMAD R19, R19, R22, R17 ;  /* 0x0000001613137224 */ /* 0x000fe400078e0211 */
[----:B------:R-:W-:-:S04]  /*3690*/  IMAD.WIDE.U32 R16, R22, R3, RZ ;  /* 0x0000000316107225 */ /* 0x000fc800078e00ff */
[----:B------:R-:W-:Y:S01]  /*36a0*/  IMAD R15, R20, R24, R15 ;  /* 0x00000018140f7224 */ /* 0x000fe200078e020f */
[----:B------:R-:W-:Y:S01]  /*36b0*/  IADD3 R14, R17, R19, RZ ;  /* 0x00000013110e7210 */ /* 0x000fe20007ffe0ff */
[----:B------:R-:W-:Y:S02]  /*36c0*/  IMAD R3, R21, R18, R6 ;  /* 0x0000001215037224 */ /* 0x000fe400078e0206 */
[----:B------:R-:W-:Y:S01]  /*36d0*/  IMAD.WIDE.U32 R50, R18, R51, RZ ;  /* 0x0000003312327225 */ /* 0x000fe200078e00ff */
[----:B------:R-:W-:-:S04]  /*36e0*/  IADD3 R6, R49, R15, RZ ;  /* 0x0000000f31067210 */ /* 0x000fc80007ffe0ff */
[----:B------:R-:W-:Y:S01]  /*36f0*/  IADD3 R3, R51, R3, RZ ;  /* 0x0000000333037210 */ /* 0x000fe20007ffe0ff */
[----:B------:R-:W-:Y:S06]  /*3700*/  @!P0 BRA `(.L_x_128) ;  /* 0x0000000000488947 */ /* 0x000fec0003800000 */
        /* <DEDUP_REMOVED lines=9> */
[-C--:B------:R-:W-:Y:S02]  /*37a0*/  IADD3.X R18, RZ, ~R21.reuse, RZ, P0, !PT ;  /* 0x80000015ff127210 */ /* 0x080fe400007fe4ff */
[----:B------:R-:W-:Y:S01]  /*37b0*/  MOV R46, R20 ;  /* 0x00000014002e7202 */ /* 0x000fe20000000f00 */
[----:B------:R-:W-:Y:S01]  /*37c0*/  IMAD.WIDE.U32 R24, R13, R22, R24 ;  /* 0x000000160d187225 */ /* 0x000fe200078e0018 */
[----:B------:R-:W-:-:S03]  /*37d0*/  MOV R47, R21 ;  /* 0x00000015002f7202 */ /* 0x000fc60000000f00 */
[----:B------:R-:W-:-:S04]  /*37e0*/  IMAD R18, R18, R13, RZ ;  /* 0x0000000d12127224 */ /* 0x000fc800078e02ff */
[----:B------:R-:W-:Y:S01]  /*37f0*/  IMAD R11, R11, R22, R18 ;  /* 0x000000160b0b7224 */ /* 0x000fe200078e0212 */
[----:B------:R-:W-:-:S03]  /*3800*/  MOV R18, R24 ;  /* 0x0000001800127202 */ /* 0x000fc60000000f00 */
[----:B------:R-:W-:Y:S01]  /*3810*/  IMAD.IADD R11, R25, 0x1, R11 ;  /* 0x00000001190b7824 */ /* 0x000fe200078e020b */
[----:B------:R-:W-:Y:S05]  /*3820*/  BRA `(.L_x_129) ;  /* 0x00000000005c7947 */ /* 0x000fea0003800000 */
.L_x_128:
        /* <DEDUP_REMOVED lines=12> */
[----:B------:R-:W-:Y:S02]  /*38f0*/  IMAD R18, R13, R11, R46 ;  /* 0x0000000b0d127224 */ /* 0x000fe400078e022e */
[----:B------:R-:W-:-:S03]  /*3900*/  IMAD.MOV.U32 R11, RZ, RZ, RZ ;  /* 0x000000ffff0b7224 */ /* 0x000fc600078e00ff */
        /* <DEDUP_REMOVED lines=8> */
[----:B------:R-:W-:Y:S02]  /*3990*/  MOV R46, R15 ;  /* 0x0000000f002e7202 */ /* 0x000fe40000000f00 */
.L_x_129:
[----:B------:R-:W-:Y:S05]  /*39a0*/  BSYNC B0 ;  /* 0x0000000000007941 */ /* 0x000fea0003800000 */
.L_x_127:
        /* <DEDUP_REMOVED lines=19> */
[----:B------:R-:W-:Y:S02]  /*3ae0*/  IADD3 R15, P0, RZ, -R20, RZ ;  /* 0x80000014ff0f7210 */ /* 0x000fe40007f1e0ff */
[----:B------:R-:W-:Y:S02]  /*3af0*/  MOV R22, R46 ;  /* 0x0000002e00167202 */ /* 0x000fe40000000f00 */
[----:B------:R-:W-:Y:S02]  /*3b00*/  IADD3.X R13, RZ, ~R21, RZ, P0, !PT ;  /* 0x80000015ff0d7210 */ /* 0x000fe400007fe4ff */
[----:B------:R-:W-:-:S03]  /*3b10*/  MOV R23, R47 ;  /* 0x0000002f00177202 */ /* 0x000fc60000000f00 */
[----:B------:R-:W-:Y:S02]  /*3b20*/  IMAD R18, R13, R10, RZ ;  /* 0x0000000a0d127224 */ /* 0x000fe400078e02ff */
[----:B------:R-:W-:-:S04]  /*3b30*/  IMAD.WIDE.U32 R22, R10, R15, R22 ;  /* 0x0000000f0a167225 */ /* 0x000fc800078e0016 */
[----:B------:R-:W-:Y:S01]  /*3b40*/  IMAD R9, R9, R15, R18 ;  /* 0x0000000f09097224 */ /* 0x000fe200078e0212 */
[----:B------:R-:W-:-:S04]  /*3b50*/  MOV R10, R22 ;  /* 0x00000016000a7202 */ /* 0x000fc80000000f00 */
[----:B------:R-:W-:Y:S01]  /*3b60*/  IADD3 R9, R23, R9, RZ ;  /* 0x0000000917097210 */ /* 0x000fe20007ffe0ff */
[----:B------:R-:W-:Y:S05]  /*3b70*/  BRA `(.L_x_132) ;  /* 0x00000000005c7947 */ /* 0x000fea0003800000 */
.L_x_131:
        /* <DEDUP_REMOVED lines=23> */
.L_x_132:
[----:B------:R-:W-:Y:S05]  /*3cf0*/  BSYNC B0 ;  /* 0x0000000000007941 */ /* 0x000fea0003800000 */
.L_x_130:
[----:B------:R-:W-:Y:S01]  /*3d00*/  IADD3 R39, P1, P0, R42, R40, R38 ;  /* 0x000000282a277210 */ /* 0x000fe2000783e026 */
[----:B------:R-:W-:Y:S01]  /*3d10*/  IMAD R9, R9, R2, RZ ;  /* 0x0000000209097224 */ /* 0x000fe200078e02ff */
[----:B------:R-:W-:Y:S02]  /*3d20*/  ULDC.64 UR4, c[0x0][0x2b0] ;  /* 0x0000ac0000047ab9 */ /* 0x000fe40000000a00 */
[----:B------:R-:W-:Y:S02]  /*3d30*/  IADD3 R39, P3, P2, R48, R39, R50 ;  /* 0x0000002730277210 */ /* 0x000fe40007a7e032 */
[----:B------:R-:W-:Y:S02]  /*3d40*/  IADD3.X R0, R4, R5, R0, P1, P0 ;  /* 0x0000000504007210 */ /* 0x000fe40000fe0400 */
[----:B------:R-:W-:Y:S02]  /*3d50*/  IADD3 R16, P1, P0, R52, R39, R16 ;  /* 0x0000002734107210 */ /* 0x000fe4000783e010 */
[----:B------:R-:W-:Y:S01]  /*3d60*/  IADD3.X R0, R6, R0, R3, P3, P2 ;  /* 0x0000000006007210 */ /* 0x000fe20001fe4403 */
[----:B------:R-:W-:Y:S01]  /*3d70*/  IMAD R3, R21, R8, RZ ;  /* 0x0000000815037224 */ /* 0x000fe200078e02ff */
[----:B------:R-:W-:-:S02]  /*3d80*/  SHF.R.S32.HI R4, RZ, 0x1f, R8 ;  /* 0x0000001fff047819 */ /* 0x000fc40000011408 */
        /* <DEDUP_REMOVED lines=12> */
.L_x_108:
[----:B------:R-:W-:Y:S02]  /*3e50*/  ULDC.64 UR4, c[0x0][0x2b0] ;  /* 0x0000ac0000047ab9 */ /* 0x000fe40000000a00 */
[----:B------:R-:W-:-:S04]  /*3e60*/  LEA R2, P0, R38, UR4, 0x2 ;  /* 0x0000000426027c11 */ /* 0x000fc8000f8010ff */
[----:B------:R-:W-:-:S05]  /*3e70*/  LEA.HI.X R3, R38, UR5, R39, 0x2, P0 ;  /* 0x0000000526037c11 */ /* 0x000fca00080f1427 */
[----:B------:R0:W-:Y:S04]  /*3e80*/  STG.E desc[UR8][R2.64], R29 ;  /* 0x0000001d02007986 */ /* 0x0001e8000c101908 */
.L_x_107:
[----:B------:R-:W-:Y:S05]  /*3e90*/  BSYNC B1 ;  /* 0x0000000000017941 */ /* 0x000fea0003800000 */
.L_x_106:
[----:B------:R-:W2:Y:S01]  /*3ea0*/  LDC R0, c[0x0][0x3c4] ;  /* 0x0000f100ff007b82 */ /* 0x000ea20000000800 */
[C---:B0-----:R-:W-:Y:S01]  /*3eb0*/  IADD3 R3, R35.reuse, 0x8, RZ ;  /* 0x0000000823037810 */ /* 0x041fe20007ffe0ff */
[----:B-1----:R-:W-:Y:S01]  /*3ec0*/  HFMA2.MMA R5, -RZ, RZ, 0, 0 ;  /* 0x00000000ff057435 */ /* 0x002fe200000001ff */
[----:B------:R-:W-:Y:S02]  /*3ed0*/  IMAD.SHL.U32 R16, R35, 0x4, RZ ;  /* 0x0000000423107824 */ /* 0x000fe400078e00ff */
[-C--:B--2---:R-:W-:Y:S02]  /*3ee0*/  ISETP.GE.OR P1, PT, R3, R0.reuse, P6 ;  /* 0x000000000300720c */ /* 0x084fe40003726670 */
[C---:B------:R-:W-:Y:S02]  /*3ef0*/  IADD3 R3, R35.reuse, 0x10, RZ ;  /* 0x0000001023037810 */ /* 0x040fe40007ffe0ff */
[-C--:B------:R-:W-:Y:S02]  /*3f00*/  ISETP.GE.OR P2, PT, R35, R0.reuse, P6 ;  /* 0x000000002300720c */ /* 0x080fe40003746670 */
[----:B------:R-:W-:-:S02]  /*3f10*/  ISETP.GE.OR P0, PT, R3, R0, P6 ;  /* 0x000000000300720c */ /* 0x000fc40003706670 */
[----:B------:R-:W-:-:S04]  /*3f20*/  IADD3 R3, R35, 0x18, RZ ;  /* 0x0000001823037810 */ /* 0x000fc80007ffe0ff */
[----:B------:R-:W-:Y:S01]  /*3f30*/  ISETP.GE.OR P6, PT, R3, R0, P6 ;  /* 0x000000000300720c */ /* 0x000fe200037c6670 */
[----:B------:R-:W-:Y:S01]  /*3f40*/  @!P1 FADD.FTZ R31, -R29, R31 ;  /* 0x0000001f1d1f9221 */ /* 0x000fe20000010100 */
[----:B------:R-:W-:-:S03]  /*3f50*/  CS2R R2, SRZ ;  /* 0x0000000000027805 */ /* 0x000fc6000001ff00 */
[----:B------:R-:W-:Y:S01]  /*3f60*/  @!P2 FADD.FTZ R36, -R29, R36 ;  /* 0x000000241d24a221 */ /* 0x000fe20000010100 */
[----:B------:R-:W-:Y:S01]  /*3f70*/  @!P1 FMUL.FTZ R31, R31, 1.4426950216293334961 ;  /* 0x3fb8aa3b1f1f9820 */ /* 0x000fe20000410000 */
[C---:B------:R-:W-:Y:S02]  /*3f80*/  @!P0 FADD.FTZ R32, -R29.reuse, R32 ;  /* 0x000000201d208221 */ /* 0x040fe40000010100 */
[----:B------:R-:W-:Y:S01]  /*3f90*/  @!P2 FMUL.FTZ R36, R36, 1.4426950216293334961 ;  /* 0x3fb8aa3b2424a820 */ /* 0x000fe20000410000 */
[----:B------:R-:W0:Y:S01]  /*3fa0*/  @!P1 MUFU.EX2 R4, R31 ;  /* 0x0000001f00049308 */ /* 0x000e220000000800 */
[----:B------:R-:W-:Y:S02]  /*3fb0*/  @!P0 FMUL.FTZ R32, R32, 1.4426950216293334961 ;  /* 0x3fb8aa3b20208820 */ /* 0x000fe40000410000 */
[----:B------:R-:W-:-:S04]  /*3fc0*/  @!P6 FADD.FTZ R29, -R29, R34 ;  /* 0x000000221d1de221 */ /* 0x000fc80000010100 */
[----:B------:R-:W-:Y:S01]  /*3fd0*/  @!P6 FMUL.FTZ R6, R29, 1.4426950216293334961 ;  /* 0x3fb8aa3b1d06e820 */ /* 0x000fe20000410000 */
[----:B------:R-:W1:Y:S08]  /*3fe0*/  @!P0 MUFU.EX2 R32, R32 ;  /* 0x0000002000208308 */ /* 0x000e700000000800 */
[----:B------:R-:W2:Y:S01]  /*3ff0*/  @!P2 MUFU.EX2 R36, R36 ;  /* 0x000000240024a308 */ /* 0x000ea20000000800 */
[----:B0-----:R0:W-:Y:S07]  /*4000*/  @!P1 STS [R33+0x220], R4 ;  /* 0x0002200421009388 */ /* 0x0011ee0000000800 */
[----:B------:R-:W3:Y:S01]  /*4010*/  @!P6 MUFU.EX2 R6, R6 ;  /* 0x000000060006e308 */ /* 0x000ee20000000800 */
[----:B-1----:R0:W-:Y:S01]  /*4020*/  @!P0 STS [R33+0x440], R32 ;  /* 0x0004402021008388 */ /* 0x0021e20000000800 */
[----:B------:R-:W-:Y:S01]  /*4030*/  ISETP.GE.AND P0, PT, R0, 0x1, PT ;  /* 0x000000010000780c */ /* 0x000fe20003f06270 */
[----:B------:R-:W-:-:S02]  /*4040*/  IMAD.MOV.U32 R0, RZ, RZ, RZ ;  /* 0x000000ffff007224 */ /* 0x000fc400078e00ff */
[----:B--2---:R0:W-:Y:S04]  /*4050*/  @!P2 STS [R33], R36 ;  /* 0x000000242100a388 */ /* 0x0041e80000000800 */
[----:B---3--:R0:W-:Y:S01]  /*4060*/  @!P6 STS [R33+0x660], R6 ;  /* 0x000660062100e388 */ /* 0x0081e20000000800 */
[----:B------:R-:W-:Y:S06]  /*4070*/  BAR.SYNC.DEFER_BLOCKING 0x0 ;  /* 0x0000000000007b1d */ /* 0x000fec0000010000 */
[----:B------:R-:W-:Y:S05]  /*4080*/  @!P0 BRA `(.L_x_133) ;  /* 0x0000000000a88947 */ /* 0x000fea0003800000 */
[----:B------:R-:W1:Y:S01]  /*4090*/  S2UR UR6, SR_CgaCtaId ;  /* 0x00000000000679c3 */ /* 0x000e620000008800 */
[----:B------:R-:W-:Y:S01]  /*40a0*/  ULDC UR10, c[0x0][0x2dc] ;  /* 0x0000b700000a7ab9 */ /* 0x000fe20000000800 */
[----:B------:R-:W-:Y:S01]  /*40b0*/  IMAD R15, R7, 0x20, R16 ;  /* 0x00000020070f7824 */ /* 0x000fe200078e0210 */
[----:B------:R-:W-:Y:S01]  /*40c0*/  UIMAD UR4, UR7, UR10, URZ ;  /* 0x0000000a070472a4 */ /* 0x000fe2000f8e023f */
[C---:B0-----:R-:W-:Y:S01]  /*40d0*/  VIADD R4, R12.reuse, -UR7 ;  /* 0x800000070c047c36 */ /* 0x041fe20008000000 */
[----:B------:R-:W-:Y:S01]  /*40e0*/  CS2R R8, SRZ ;  /* 0x0000000000087805 */ /* 0x000fe2000001ff00 */
[----:B------:R-:W-:Y:S01]  /*40f0*/  IMAD R18, R12, UR10, RZ ;  /* 0x0000000a0c127c24 */ /* 0x000fe2000f8e02ff */
[----:B------:R-:W-:Y:S01]  /*4100*/  USHF.R.S32.HI UR11, URZ, 0x1f, UR4 ;  /* 0x0000001f3f0b7899 */ /* 0x000fe20008011404 */
[----:B------:R-:W0:Y:S01]  /*4110*/  LDC R13, c[0x0][0x3c4] ;  /* 0x0000f100ff0d7b82 */ /* 0x000e220000000800 */
        /* <DEDUP_REMOVED lines=11> */
[----:B-1----:R-:W-:-:S06]  /*41d0*/  ULEA UR4, UR6, UR4, 0x18 ;  /* 0x0000000406047291 */ /* 0x002fcc000f8ec03f */
[----:B------:R-:W-:Y:S01]  /*41e0*/  LEA R6, R7, UR4, 0x2 ;  /* 0x0000000407067c11 */ /* 0x000fe2000f8e10ff */
[----:B------:R-:W-:-:S06]  /*41f0*/  ULDC UR4, c[0x0][0x2d0] ;  /* 0x0000b40000047ab9 */ /* 0x000fcc0000000800 */
.L_x_136:
[----:B------:R1:W2:Y:S01]  /*4200*/  LDS R4, [R6] ;  /* 0x0000000006047984 */ /* 0x0002a20000000800 */
[----:B------:R-:W-:Y:S01]  /*4210*/  UIADD3 UR5, UR5, 0x1, URZ ;  /* 0x0000000105057890 */ /* 0x000fe2000fffe03f */
[----:B------:R-:W-:Y:S05]  /*4220*/  BSSY B0, `(.L_x_134) ;  /* 0x0000008000007945 */ /* 0x000fea0003800000 */
[----:B0-----:R-:W-:Y:S01]  /*4230*/  ISETP.LE.AND P1, PT, R13, UR5, PT ;  /* 0x000000050d007c0c */ /* 0x001fe2000bf23270 */
[----:B------:R-:W-:Y:S01]  /*4240*/  @!UPT UIADD3 URZ, URZ, URZ, URZ ;  /* 0x0000003f3f3ff290 */ /* 0x000fe2000fffe03f */
[----:B------:R-:W-:Y:S11]  /*4250*/  @P2 BRA `(.L_x_135) ;  /* 0x0000000000102947 */ /* 0x000ff60003800000 */
[----:B------:R-:W-:Y:S02]  /*4260*/  ISETP.GE.AND P0, PT, R16, UR4, PT ;  /* 0x0000000410007c0c */ /* 0x000fe4000bf06270 */
[----:B------:R-:W-:Y:S02]  /*4270*/  CS2R R8, SRZ ;  /* 0x0000000000087805 */ /* 0x000fe4000001ff00 */
[----:B------:R-:W-:Y:S09]  /*4280*/  CS2R R10, SRZ ;  /* 0x00000000000a7805 */ /* 0x000ff2000001ff00 */
[----:B------:R0:W5:Y:S02]  /*4290*/  @!P0 LDG.E.128 R8, desc[UR8][R14.64] ;  /* 0x000000080e088981 */ /* 0x000164000c1e1d00 */
.L_x_135:
[----:B------:R-:W-:Y:S05]  /*42a0*/  BSYNC B0 ;  /* 0x0000000000007941 */ /* 0x000fea0003800000 */
.L_x_134:
[----:B0-----:R-:W-:Y:S01]  /*42b0*/  IADD3 R14, P0, R18, R14, RZ ;  /* 0x0000000e120e7210 */ /* 0x001fe20007f1e0ff */
[----:B--2--5:R-:W-:Y:S01]  /*42c0*/  FFMA.FTZ R3, R4, R8, R3 ;  /* 0x0000000804037223 */ /* 0x024fe20000010003 */
[----:B-1----:R-:W-:Y:S01]  /*42d0*/  IADD3 R6, R6, 0x44, RZ ;  /* 0x0000004406067810 */ /* 0x002fe20007ffe0ff */
[C---:B------:R-:W-:Y:S01]  /*42e0*/  FFMA.FTZ R0, R4.reuse, R9, R0 ;  /* 0x0000000904007223 */ /* 0x040fe20000010000 */
[C---:B------:R-:W-:Y:S01]  /*42f0*/  FFMA.FTZ R5, R4.reuse, R10, R5 ;  /* 0x0000000a04057223 */ /* 0x040fe20000010005 */
[----:B------:R-:W-:Y:S01]  /*4300*/  IADD3.X R15, R19, R15, RZ, P0, !PT ;  /* 0x0000000f130f7210 */ /* 0x000fe200007fe4ff */
[----:B------:R-:W-:Y:S01]  /*4310*/  FFMA.FTZ R2, R4, R11, R2 ;  /* 0x0000000b04027223 */ /* 0x000fe20000010002 */
[----:B------:R-:W-:Y:S06]  /*4320*/  @!P1 BRA `(.L_x_136) ;  /* 0xfffffffc00b49947 */ /* 0x000fec000383ffff */
.L_x_133:
[----:B------:R-:W-:-:S04]  /*4330*/  IADD3 R7, R7, UR7, RZ ;  /* 0x0000000707077c10 */ /* 0x000fc8000fffe0ff */
[----:B------:R-:W-:-:S13]  /*4340*/  ISETP.GE.AND P0, PT, R7, R12, PT ;  /* 0x0000000c0700720c */ /* 0x000fda0003f06270 */
[----:B------:R-:W-:Y:S05]  /*4350*/  @P0 EXIT ;  /* 0x000000000000094d */ /* 0x000fea0003800000 */
[----:B------:R-:W-:Y:S02]  /*4360*/  ULDC UR4, c[0x0][0x2d0] ;  /* 0x0000b40000047ab9 */ /* 0x000fe40000000800 */
[----:B------:R-:W-:-:S13]  /*4370*/  ISETP.GE.AND P0, PT, R16, UR4, PT ;  /* 0x0000000410007c0c */ /* 0x000fda000bf06270 */
[----:B------:R-:W-:Y:S05]  /*4380*/  @P0 EXIT ;  /* 0x000000000000094d */ /* 0x000fea0003800000 */
[----:B------:R-:W1:Y:S01]  /*4390*/  LDC R9, c[0x0][0x2c4] ;  /* 0x0000b100ff097b82 */ /* 0x000e620000000800 */
[----:B------:R-:W-:Y:S01]  /*43a0*/  ULDC UR4, c[0x0][0x270] ;  /* 0x00009c0000047ab9 */ /* 0x000fe20000000800 */
[----:B------:R-:W-:Y:S02]  /*43b0*/  IABS R13, R7 ;  /* 0x00000007000d7213 */ /* 0x000fe40000000000 */
[----:B------:R-:W-:Y:S02]  /*43c0*/  SHF.R.S32.HI R17, RZ, 0x1f, R16 ;  /* 0x0000001fff117819 */ /* 0x000fe40000011410 */
[----:B------:R-:W-:Y:S01]  /*43d0*/  F2FP.BF16.F32.PACK_AB R5, R2, R5 ;  /* 0x000000050205723e */ /* 0x000fe200000010ff */
[----:B-1----:R-:W-:Y:S01]  /*43e0*/  IMAD R10, R9, UR4, RZ ;  /* 0x00000004090a7c24 */ /* 0x002fe2000f8e02ff */
[----:B------:R-:W-:-:S04]  /*43f0*/  ULDC.64 UR4, c[0x0][0x290] ;  /* 0x0000a40000047ab9 */ /* 0x000fc80000000a00 */
[-C--:B------:R-:W-:Y:S02]  /*4400*/  IABS R12, R10.reuse ;  /* 0x0000000a000c7213 */ /* 0x080fe40000000000 */
[----:B0-----:R-:W-:Y:S02]  /*4410*/  IABS R6, R10 ;  /* 0x0000000a00067213 */ /* 0x001fe40000000000 */
[----:B------:R-:W0:Y:S03]  /*4420*/  I2F.RP R8, R12 ;  /* 0x0000000c00087306 */ /* 0x000e260000209400 */
[----:B------:R-:W-:-:S05]  /*4430*/  IMAD.MOV R6, RZ, RZ, -R6 ;  /* 0x000000ffff067224 */ /* 0x000fca00078e0a06 */
[----:B0-----:R-:W0:Y:S02]  /*4440*/  MUFU.RCP R14, R8 ;  /* 0x00000008000e7308 */ /* 0x001e240000001000 */
[----:B0-----:R-:W-:Y:S01]  /*4450*/  VIADD R14, R14, 0xffffffe ;  /* 0x0ffffffe0e0e7836 */ /* 0x001fe20000000000 */
[----:B------:R-:W-:-:S05]  /*4460*/  IABS R8, R9 ;  /* 0x0000000900087213 */ /* 0x000fca0000000000 */
[----:B------:R-:W0:Y:S02]  /*4470*/  F2I.FTZ.U32.TRUNC.NTZ R15, R14 ;  /* 0x0000000e000f7305 */ /* 0x000e24000021f000 */
[----:B0-----:R-:W-:Y:S01]  /*4480*/  IMAD.MOV R11, RZ, RZ, -R15 ;  /* 0x000000ffff0b7224 */ /* 0x001fe200078e0a0f */
[----:B------:R-:W-:-:S03]  /*4490*/  MOV R14, RZ ;  /* 0x000000ff000e7202 */ /* 0x000fc60000000f00 */
[----:B------:R-:W-:-:S04]  /*44a0*/  IMAD R4, R11, R12, RZ ;  /* 0x0000000c0b047224 */ /* 0x000fc800078e02ff */
[----:B------:R-:W-:-:S06]  /*44b0*/  IMAD.HI.U32 R4, R15, R4, R14 ;  /* 0x000000040f047227 */ /* 0x000fcc00078e000e */
[----:B------:R-:W-:Y:S02]  /*44c0*/  IMAD.HI.U32 R11, R4, R13, RZ ;  /* 0x0000000d040b7227 */ /* 0x000fe400078e00ff */
[----:B------:R-:W0:Y:S02]  /*44d0*/  I2F.RP R4, R8 ;  /* 0x0000000800047306 */ /* 0x000e240000209400 */
[----:B------:R-:W-:Y:S01]  /*44e0*/  IMAD R13, R11, R6, R13 ;  /* 0x000000060b0d7224 */ /* 0x000fe200078e020d */
[----:B------:R-:W-:-:S04]  /*44f0*/  LOP3.LUT R6, R7, R10, RZ, 0x3c, !PT ;  /* 0x0000000a07067212 */ /* 0x000fc800078e3cff */
[----:B------:R-:W-:Y:S02]  /*4500*/  ISETP.GT.U32.AND P1, PT, R12, R13, PT ;  /* 0x0000000d0c00720c */ /* 0x000fe40003f24070 */
[----:B------:R-:W-:Y:S01]  /*4510*/  ISETP.GE.AND P0, PT, R6, RZ, PT ;  /* 0x000000ff0600720c */ /* 0x000fe20003f06270 */
[----:B0-----:R-:W0:Y:S10]  /*4520*/  MUFU.RCP R4, R4 ;  /* 0x0000000400047308 */ /* 0x001e340000001000 */
[----:B------:R-:W-:Y:S01]  /*4530*/  @!P1 IMAD.IADD R13, R13, 0x1, -R12 ;  /* 0x000000010d0d9824 */ /* 0x000fe200078e0a0c */
[----:B------:R-:W-:-:S02]  /*4540*/  @!P1 IADD3 R11, R11, 0x1, RZ ;  /* 0x000000010b0b9810 */ /* 0x000fc40007ffe0ff */
[----:B------:R-:W-:Y:S02]  /*4550*/  ISETP.NE.AND P1, PT, R10, RZ, PT ;  /* 0x000000ff0a00720c */ /* 0x000fe40003f25270 */
[----:B------:R-:W-:Y:S01]  /*4560*/  ISETP.GE.U32.AND P2, PT, R13, R12, PT ;  /* 0x0000000c0d00720c */ /* 0x000fe20003f46070 */
[----:B0-----:R-:W-:-:S04]  /*4570*/  VIADD R14, R4, 0xffffffe ;  /* 0x0ffffffe040e7836 */ /* 0x001fc80000000000 */
[----:B------:R-:W0:Y:S08]  /*4580*/  F2I.FTZ.U32.TRUNC.NTZ R15, R14 ;  /* 0x0000000e000f7305 */ /* 0x000e30000021f000 */
[----:B------:R-:W-:-:S05]  /*4590*/  @P2 VIADD R11, R11, 0x1 ;  /* 0x000000010b0b2836 */ /* 0x000fca0000000000 */
[----:B------:R-:W-:Y:S02]  /*45a0*/  @!P0 IADD3 R11, -R11, RZ, RZ ;  /* 0x000000ff0b0b8210 */ /* 0x000fe40007ffe1ff */
[----:B------:R-:W-:-:S05]  /*45b0*/  @!P1 LOP3.LUT R11, RZ, R10, RZ, 0x33, !PT ;  /* 0x0000000aff0b9212 */ /* 0x000fca00078e33ff */
[----:B------:R-:W-:Y:S02]  /*45c0*/  IMAD R10, R11, R10, RZ ;  /* 0x0000000a0b0a7224 */ /* 0x000fe400078e02ff */
[----:B0-----:R-:W-:Y:S02]  /*45d0*/  IMAD.MOV R13, RZ, RZ, -R15 ;  /* 0x000000ffff0d7224 */ /* 0x001fe400078e0a0f */
[----:B------:R-:W-:Y:S01]  /*45e0*/  IMAD.MOV.U32 R14, RZ, RZ, RZ ;  /* 0x000000ffff0e7224 */ /* 0x000fe200078e00ff */
[----:B------:R-:W-:Y:S01]  /*45f0*/  IADD3 R12, R7, -R10, RZ ;  /* 0x8000000a070c7210 */ /* 0x000fe20007ffe0ff */
[----:B------:R-:W-:Y:S02]  /*4600*/  IMAD R6, R13, R8, RZ ;  /* 0x000000080d067224 */ /* 0x000fe400078e02ff */
[----:B------:R-:W-:Y:S01]  /*4610*/  IMAD.WIDE.U32 R16, R11, UR4, R16 ;  /* 0x000000040b107c25 */ /* 0x000fe2000f8e0010 */
[----:B------:R-:W-:Y:S02]  /*4620*/  IABS R4, R12 ;  /* 0x0000000c00047213 */ /* 0x000fe40000000000 */
[----:B------:R-:W-:Y:S01]  /*4630*/  LOP3.LUT R12, R12, R9, RZ, 0x3c, !PT ;  /* 0x000000090c0c7212 */ /* 0x000fe200078e3cff */
[----:B------:R-:W-:-:S03]  /*4640*/  IMAD.HI.U32 R6, R15, R6, R14 ;  /* 0x000000060f067227 */ /* 0x000fc600078e000e */
[----:B------:R-:W-:-:S03]  /*4650*/  ISETP.GE.AND P1, PT, R12, RZ, PT ;  /* 0x000000ff0c00720c */ /* 0x000fc60003f26270 */
[----:B------:R-:W-:-:S05]  /*4660*/  IMAD.HI.U32 R6, R6, R4, RZ ;  /* 0x0000000406067227 */ /* 0x000fca00078e00ff */
[----:B------:R-:W-:-:S05]  /*4670*/  IADD3 R13, -R6, RZ, RZ ;  /* 0x000000ff060d7210 */ /* 0x000fca0007ffe1ff */
[----:B------:R-:W-:Y:S01]  /*4680*/  IMAD R13, R8, R13, R4 ;  /* 0x0000000d080d7224 */ /* 0x000fe200078e0204 */
[----:B------:R-:W-:-:S04]  /*4690*/  SHF.R.S32.HI R4, RZ, 0x1f, R11 ;  /* 0x0000001fff047819 */ /* 0x000fc8000001140b */
[----:B------:R-:W-:Y:S01]  /*46a0*/  ISETP.GT.U32.AND P0, PT, R8, R13, PT ;  /* 0x0000000d0800720c */ /* 0x000fe20003f04070 */
[----:B------:R-:W-:-:S04]  /*46b0*/  IMAD R4, R4, UR4, RZ ;  /* 0x0000000404047c24 */ /* 0x000fc8000f8e02ff */
[----:B------:R-:W-:Y:S01]  /*46c0*/  IMAD R11, R11, UR5, R4 ;  /* 0x000000050b0b7c24 */ /* 0x000fe2000f8e0204 */
[----:B------:R-:W-:-:S03]  /*46d0*/  ULDC.64 UR4, c[0x0][0x2a0] ;  /* 0x0000a80000047ab9 */ /* 0x000fc60000000a00 */
[----:B------:R-:W-:-:S04]  /*46e0*/  IMAD.IADD R17, R17, 0x1, R11 ;  /* 0x0000000111117824 */ /* 0x000fc800078e020b */
[----:B------:R-:W-:Y:S01]  /*46f0*/  @!P0 IMAD.IADD R13, R13, 0x1, -R8 ;  /* 0x000000010d0d8824 */ /* 0x000fe200078e0a08 */
[----:B------:R-:W-:Y:S02]  /*4700*/  @!P0 IADD3 R6, R6, 0x1, RZ ;  /* 0x0000000106068810 */ /* 0x000fe40007ffe0ff */
[----:B------:R-:W-:Y:S02]  /*4710*/  ISETP.NE.AND P0, PT, R9, RZ, PT ;  /* 0x000000ff0900720c */ /* 0x000fe40003f05270 */
[----:B------:R-:W-:-:S13]  /*4720*/  ISETP.GE.U32.AND P2, PT, R13, R8, PT ;  /* 0x000000080d00720c */ /* 0x000fda0003f46070 */
[----:B------:R-:W-:-:S05]  /*4730*/  @P2 VIADD R6, R6, 0x1 ;  /* 0x0000000106062836 */ /* 0x000fca0000000000 */
[----:B------:R-:W-:Y:S02]  /*4740*/  @!P1 IADD3 R6, -R6, RZ, RZ ;  /* 0x000000ff06069210 */ /* 0x000fe40007ffe1ff */
[----:B------:R-:W-:-:S04]  /*4750*/  @!P0 LOP3.LUT R6, RZ, R9, RZ, 0x33, !PT ;  /* 0x00000009ff068212 */ /* 0x000fc800078e33ff */
[----:B------:R-:W-:Y:S01]  /*4760*/  SHF.R.S32.HI R4, RZ, 0x1f, R6 ;  /* 0x0000001fff047819 */ /* 0x000fe20000011406 */
[C---:B------:R-:W-:Y:S02]  /*4770*/  IMAD R10, R6.reuse, R9, R10 ;  /* 0x00000009060a7224 */ /* 0x040fe400078e020a */
[----:B------:R-:W-:-:S03]  /*4780*/  IMAD.WIDE.U32 R16, R6, UR4, R16 ;  /* 0x0000000406107c25 */ /* 0x000fc6000f8e0010 */
[----:B------:R-:W-:Y:S01]  /*4790*/  IADD3 R10, R7, -R10, RZ ;  /* 0x8000000a070a7210 */ /* 0x000fe20007ffe0ff */
[----:B------:R-:W-:Y:S01]  /*47a0*/  IMAD R9, R4, UR4, RZ ;  /* 0x0000000404097c24 */ /* 0x000fe2000f8e02ff */
[----:B------:R-:W-:Y:S02]  /*47b0*/  F2FP.BF16.F32.PACK_AB R4, R0, R3 ;  /* 0x000000030004723e */ /* 0x000fe400000010ff */
[----:B------:R-:W-:Y:S01]  /*47c0*/  SHF.R.S32.HI R7, RZ, 0x1f, R10 ;  /* 0x0000001fff077819 */ /* 0x000fe2000001140a */
[----:B------:R-:W-:Y:S01]  /*47d0*/  IMAD R9, R6, UR5, R9 ;  /* 0x0000000506097c24 */ /* 0x000fe2000f8e0209 */
[----:B------:R-:W-:-:S03]  /*47e0*/  ULDC.64 UR4, c[0x0][0x298] ;  /* 0x0000a60000047ab9 */ /* 0x000fc60000000a00 */
[----:B------:R-:W-:Y:S02]  /*47f0*/  IMAD R7, R7, UR4, RZ ;  /* 0x0000000407077c24 */ /* 0x000fe4000f8e02ff */
[----:B------:R-:W-:Y:S02]  /*4800*/  IMAD.IADD R17, R17, 0x1, R9 ;  /* 0x0000000111117824 */ /* 0x000fe400078e0209 */
[C---:B------:R-:W-:Y:S02]  /*4810*/  IMAD R7, R10.reuse, UR5, R7 ;  /* 0x000000050a077c24 */ /* 0x040fe4000f8e0207 */
[----:B------:R-:W-:Y:S01]  /*4820*/  IMAD.WIDE.U32 R10, R10, UR4, R16 ;  /* 0x000000040a0a7c25 */ /* 0x000fe2000f8e0010 */
[----:B------:R-:W-:-:S04]  /*4830*/  ULDC.64 UR4, c[0x0][0x280] ;  /* 0x0000a00000047ab9 */ /* 0x000fc80000000a00 */
[----:B------:R-:W-:Y:S02]  /*4840*/  IADD3 R7, R11, R7, RZ ;  /* 0x000000070b077210 */ /* 0x000fe40007ffe0ff */
[----:B------:R-:W-:-:S04]  /*4850*/  LEA R6, P0, R10, UR4, 0x1 ;  /* 0x000000040a067c11 */ /* 0x000fc8000f8008ff */
[----:B------:R-:W-:-:S05]  /*4860*/  LEA.HI.X R7, R10, UR5, R7, 0x1, P0 ;  /* 0x000000050a077c11 */ /* 0x000fca00080f0c07 */
[----:B------:R-:W-:Y:S01]  /*4870*/  STG.E.64 desc[UR8][R6.64], R4 ;  /* 0x0000000406007986 */ /* 0x000fe2000c101b08 */
[----:B------:R-:W-:Y:S05]  /*4880*/  EXIT ;  /* 0x000000000000794d */ /* 0x000fea0003800000 */
        .weak           $__internal_2_$__cuda_sm20_div_s64
        .type           $__internal_2_$__cuda_sm20_div_s64,@function
        .size           $__internal_2_$__cuda_sm20_div_s64,(.L_x_5278 - $__internal_2_$__cuda_sm20_div_s64)
$__internal_2_$__cuda_sm20_div_s64:
        /* <DEDUP_REMOVED lines=17> */
[C---:B------:R-:W-:Y:S02]  /*49a0*/  IMAD R20, R57.reuse, R21, RZ ;  /* 0x0000001539147224 */ /* 0x040fe400078e02ff */
[----:B------:R-:W-:-:S04]  /*49b0*/  IMAD.HI.U32 R23, P1, R57, R23, R54 ;  /* 0x0000001739177227 */ /* 0x000fc80007820036 */
[----:B------:R-:W-:Y:S01]  /*49c0*/  IMAD.HI.U32 R21, R57, R21, RZ ;  /* 0x0000001539157227 */ /* 0x000fe200078e00ff */
[----:B------:R-:W-:-:S03]  /*49d0*/  IADD3 R55, P0, R20, R23, RZ ;  /* 0x0000001714377210 */ /* 0x000fc60007f1e0ff */
[----:B------:R-:W-:Y:S02]  /*49e0*/  IMAD.X R21, R21, 0x1, R57, P2 ;  /* 0x0000000115157824 */ /* 0x000fe400010e0639 */
[----:B------:R-:W-:-:S03]  /*49f0*/  IMAD.WIDE.U32 R56, R55, R44, RZ ;  /* 0x0000002c37387225 */ /* 0x000fc600078e00ff */
[----:B------:R-:W-:Y:S01]  /*4a00*/  IADD3.X R37, RZ, RZ, R21, P0, P1 ;  /* 0x000000ffff257210 */ /* 0x000fe200007e2415 */
[----:B------:R-:W-:Y:S01]  /*4a10*/  IMAD R22, R55, R45, R57 ;  /* 0x0000002d37167224 */ /* 0x000fe200078e0239 */
[----:B------:R-:W-:Y:S02]  /*4a20*/  IADD3 R20, P0, RZ, -R56, RZ ;  /* 0x80000038ff147210 */ /* 0x000fe40007f1e0ff */
[----:B------:R-:W-:Y:S01]  /*4a30*/  ISETP.GE.AND P1, PT, R19, RZ, PT ;  /* 0x000000ff1300720c */ /* 0x000fe20003f26270 */
[----:B------:R-:W-:Y:S02]  /*4a40*/  IMAD R22, R37, R44, R22 ;  /* 0x0000002c25167224 */ /* 0x000fe400078e0216 */
[----:B------:R-:W-:-:S04]  /*4a50*/  IMAD.HI.U32 R54, R55, R20, RZ ;  /* 0x0000001437367227 */ /* 0x000fc800078e00ff */
[----:B------:R-:W-:Y:S01]  /*4a60*/  IMAD.X R22, RZ, RZ, ~R22, P0 ;  /* 0x000000ffff167224 */ /* 0x000fe200000e0e16 */
[----:B------:R-:W-:-:S03]  /*4a70*/  IADD3 R21, P0, RZ, -R28, RZ ;  /* 0x8000001cff157210 */ /* 0x000fc60007f1e0ff */
[----:B------:R-:W-:Y:S01]  /*4a80*/  IMAD.WIDE.U32 R54, P5, R55, R22, R54 ;  /* 0x0000001637367225 */ /* 0x000fe200078a0036 */
[----:B------:R-:W-:-:S03]  /*4a90*/  SEL R21, R21, R28, !P1 ;  /* 0x0000001c15157207 */ /* 0x000fc60004800000 */
[C---:B------:R-:W-:Y:S02]  /*4aa0*/  IMAD R23, R37.reuse, R22, RZ ;  /* 0x0000001625177224 */ /* 0x040fe400078e02ff */
[----:B------:R-:W-:-:S04]  /*4ab0*/  IMAD.HI.U32 R20, P4, R37, R20, R54 ;  /* 0x0000001425147227 */ /* 0x000fc80007880036 */
[----:B------:R-:W-:Y:S01]  /*4ac0*/  IMAD.HI.U32 R22, R37, R22, RZ ;  /* 0x0000001625167227 */ /* 0x000fe200078e00ff */
[----:B------:R-:W-:Y:S02]  /*4ad0*/  IADD3 R23, P2, R23, R20, RZ ;  /* 0x0000001417177210 */ /* 0x000fe40007f5e0ff */
[----:B------:R-:W-:Y:S01]  /*4ae0*/  IADD3.X R20, RZ, ~R19, RZ, P0, !PT ;  /* 0x80000013ff147210 */ /* 0x000fe200007fe4ff */
[----:B------:R-:W-:Y:S02]  /*4af0*/  IMAD.X R37, R22, 0x1, R37, P5 ;  /* 0x0000000116257824 */ /* 0x000fe400028e0625 */
[----:B------:R-:W-:Y:S01]  /*4b00*/  IMAD.HI.U32 R54, R23, R21, RZ ;  /* 0x0000001517367227 */ /* 0x000fe200078e00ff */
[----:B------:R-:W-:Y:S02]  /*4b10*/  SEL R20, R20, R19, !P1 ;  /* 0x0000001314147207 */ /* 0x000fe40004800000 */
[----:B------:R-:W-:Y:S01]  /*4b20*/  IADD3.X R37, RZ, RZ, R37, P2, P4 ;  /* 0x000000ffff257210 */ /* 0x000fe200017e8425 */
[----:B------:R-:W-:-:S02]  /*4b30*/  IMAD.MOV.U32 R55, RZ, RZ, RZ ;  /* 0x000000ffff377224 */ /* 0x000fc400078e00ff */
[----:B------:R-:W-:-:S04]  /*4b40*/  IMAD.WIDE.U32 R54, R23, R20, R54 ;  /* 0x0000001417367225 */ /* 0x000fc800078e0036 */
[C---:B------:R-:W-:Y:S02]  /*4b50*/  IMAD R30, R37.reuse, R20, RZ ;  /* 0x00000014251e7224 */ /* 0x040fe400078e02ff */
[----:B------:R-:W-:-:S04]  /*4b60*/  IMAD.HI.U32 R23, P1, R37, R21, R54 ;  /* 0x0000001525177227 */ /* 0x000fc80007820036 */
[----:B------:R-:W-:Y:S01]  /*4b70*/  IMAD.HI.U32 R22, R37, R20, RZ ;  /* 0x0000001425167227 */ /* 0x000fe200078e00ff */
[----:B------:R-:W-:-:S03]  /*4b80*/  IADD3 R30, P0, R30, R23, RZ ;  /* 0x000000171e1e7210 */ /* 0x000fc60007f1e0ff */
[----:B------:R-:W-:Y:S02]  /*4b90*/  IMAD.X R22, RZ, RZ, R22, P1 ;  /* 0x000000ffff167224 */ /* 0x000fe400008e0616 */
[----:B------:R-:W-:-:S04]  /*4ba0*/  IMAD.WIDE.U32 R54, R30, R44, RZ ;  /* 0x0000002c1e367225 */ /* 0x000fc800078e00ff */
[----:B------:R-:W-:Y:S01]  /*4bb0*/  IMAD.X R28, RZ, RZ, R22, P0 ;  /* 0x000000ffff1c7224 */ /* 0x000fe200000e0616 */
[----:B------:R-:W-:Y:S01]  /*4bc0*/  IADD3 R21, P0, -R54, R21, RZ ;  /* 0x0000001536157210 */ /* 0x000fe20007f1e1ff */
[----:B------:R-:W-:-:S03]  /*4bd0*/  IMAD R23, R30, R45, R55 ;  /* 0x0000002d1e177224 */ /* 0x000fc600078e0237 */
[CC--:B------:R-:W-:Y:S01]  /*4be0*/  ISETP.GE.U32.AND P2, PT, R21.reuse, R44.reuse, PT ;  /* 0x0000002c1500720c */ /* 0x0c0fe20003f46070 */
[-C--:B------:R-:W-:Y:S01]  /*4bf0*/  IMAD R23, R28, R44.reuse, R23 ;  /* 0x0000002c1c177224 */ /* 0x080fe200078e0217 */
[----:B------:R-:W-:-:S04]  /*4c00*/  IADD3 R22, P1, R21, -R44, RZ ;  /* 0x8000002c15167210 */ /* 0x000fc80007f3e0ff */
[----:B------:R-:W-:Y:S02]  /*4c10*/  IADD3.X R20, ~R23, R20, RZ, P0, !PT ;  /* 0x0000001417147210 */ /* 0x000fe400007fe5ff */
[----:B------:R-:W-:Y:S02]  /*4c20*/  IADD3 R23, P0, R30, 0x1, RZ ;  /* 0x000000011e177810 */ /* 0x000fe40007f1e0ff */
[----:B------:R-:W-:-:S04]  /*4c30*/  ISETP.GE.U32.AND.EX P2, PT, R20, R45, PT, P2 ;  /* 0x0000002d1400720c */ /* 0x000fc80003f46120 */
[----:B------:R-:W-:Y:S01]  /*4c40*/  SEL R22, R22, R21, P2 ;  /* 0x0000001516167207 */ /* 0x000fe20001000000 */
[----:B------:R-:W-:Y:S01]  /*4c50*/  IMAD.X R21, R20, 0x1, ~R45, P1 ;  /* 0x0000000114157824 */ /* 0x000fe200008e0e2d */
[----:B------:R-:W-:Y:S01]  /*4c60*/  SEL R30, R23, R30, P2 ;  /* 0x0000001e171e7207 */ /* 0x000fe20001000000 */
[----:B------:R-:W-:Y:S01]  /*4c70*/  IMAD.X R23, RZ, RZ, R28, P0 ;  /* 0x000000ffff177224 */ /* 0x000fe200000e061c */
[----:B------:R-:W-:Y:S02]  /*4c80*/  ISETP.GE.U32.AND P0, PT, R22, R44, PT ;  /* 0x0000002c1600720c */ /* 0x000fe40003f06070 */
[----:B------:R-:W-:Y:S02]  /*4c90*/  SEL R21, R21, R20, P2 ;  /* 0x0000001415157207 */ /* 0x000fe40001000000 */
[----:B------:R-:W-:Y:S02]  /*4ca0*/  SEL R23, R23, R28, P2 ;  /* 0x0000001c17177207 */ /* 0x000fe40001000000 */
[----:B------:R-:W-:-:S02]  /*4cb0*/  IADD3 R37, P1, R30, 0x1, RZ ;  /* 0x000000011e257810 */ /* 0x000fc40007f3e0ff */
[----:B------:R-:W-:Y:S02]  /*4cc0*/  ISETP.GE.U32.AND.EX P0, PT, R21, R45, PT, P0 ;  /* 0x0000002d1500720c */ /* 0x000fe40003f06100 */
[----:B------:R-:W-:Y:S01]  /*4cd0*/  LOP3.LUT R21, R25, R19, RZ, 0x3c, !PT ;  /* 0x0000001319157212 */ /* 0x000fe200078e3cff */
[----:B------:R-:W-:Y:S01]  /*4ce0*/  IMAD.X R20, RZ, RZ, R23, P1 ;  /* 0x000000ffff147224 */ /* 0x000fe200008e0617 */
[----:B------:R-:W-:Y:S02]  /*4cf0*/  SEL R37, R37, R30, P0 ;  /* 0x0000001e25257207 */ /* 0x000fe40000000000 */
[----:B------:R-:W-:Y:S02]  /*4d00*/  ISETP.GE.AND P2, PT, R21, RZ, PT ;  /* 0x000000ff1500720c */ /* 0x000fe40003f46270 */
[----:B------:R-:W-:Y:S02]  /*4d10*/  SEL R23, R20, R23, P0 ;  /* 0x0000001714177207 */ /* 0x000fe40000000000 */
[----:B------:R-:W-:-:S02]  /*4d20*/  IADD3 R20, P1, RZ, -R37, RZ ;  /* 0x80000025ff147210 */ /* 0x000fc40007f3e0ff */
[----:B------:R-:W-:Y:S02]  /*4d30*/  ISETP.NE.U32.AND P0, PT, R26, RZ, PT ;  /* 0x000000ff1a00720c */ /* 0x000fe40003f05070 */
[-C--:B------:R-:W-:Y:S02]  /*4d40*/  IADD3.X R22, RZ, ~R23.reuse, RZ, P1, !PT ;  /* 0x80000017ff167210 */ /* 0x080fe40000ffe4ff */
[----:B------:R-:W-:Y:S02]  /*4d50*/  ISETP.NE.AND.EX P0, PT, R25, RZ, PT, P0 ;  /* 0x000000ff1900720c */ /* 0x000fe40003f05300 */
[----:B------:R-:W-:Y:S01]  /*4d60*/  SEL R22, R22, R23, !P2 ;  /* 0x0000001716167207 */ /* 0x000fe20005000000 */
[----:B------:R-:W-:Y:S01]  /*4d70*/  IMAD.MOV.U32 R23, RZ, RZ, 0x0 ;  /* 0x00000000ff177424 */ /* 0x000fe200078e00ff */
[----:B------:R-:W-:Y:S02]  /*4d80*/  SEL R20, R20, R37, !P2 ;  /* 0x0000002514147207 */ /* 0x000fe40005000000 */
[----:B------:R-:W-:Y:S01]  /*4d90*/  SEL R21, R22, 0xffffffff, P0 ;  /* 0xffffffff16157807 */ /* 0x000fe20000000000 */
[----:B------:R-:W-:Y:S01]  /*4da0*/  IMAD.MOV.U32 R22, RZ, RZ, R24 ;  /* 0x000000ffff167224 */ /* 0x000fe200078e0018 */
[----:B------:R-:W-:-:S03]  /*4db0*/  SEL R20, R20, 0xffffffff, P0 ;  /* 0xffffffff14147807 */ /* 0x000fc60000000000 */
[----:B------:R-:W-:Y:S05]  /*4dc0*/  RET.REL.NODEC R22 `(_ZN5flash32flash_fwd_splitkv_combine_kernelI23Flash_fwd_kernel_traitsILi32ELi64ELi256ELi4ELb0ELb0EN7cutlass10bfloat16_tE19Flash_kernel_traitsILi32ELi64ELi256ELi4ES3_EELi16ELi5ELb0EEEvNS_16Flash_fwd_paramsE) ;  /* 0xffffffb0168c7950 */ /* 0x000fea0003c3ffff */
.L_x_137:
        /* <DEDUP_REMOVED lines=11> */
.L_x_5278:


//--------------------- .text._ZN5flash32flash_fwd_splitkv_combine_kernelI23Flash_fwd_kernel_traitsILi32ELi64ELi256ELi4ELb0ELb0EN7cutlass10bfloat16_tE19Flash_kernel_traitsILi32ELi64ELi256ELi4ES3_EELi16ELi4ELb0EEEvNS_16Flash_fwd_paramsE --------------------------
	.section	.text._ZN5flash32flash_fwd_splitkv_combine_kernelI23Flash_fwd_kernel_traitsILi32ELi64ELi256ELi4ELb0ELb0EN7cutlass10bfloat16_tE19Flash_kernel_traitsILi32ELi64ELi256ELi4ES3_EELi16ELi4ELb0EEEvNS_16Flash_fwd_paramsE,"ax",@progbits
	.align	128
        .global         _ZN5flash32flash_fwd_splitkv_combine_kernelI23Flash_fwd_kernel_traitsILi32ELi64ELi256ELi4ELb0ELb0EN7cutlass10bfloat16_tE19Flash_kernel_traitsILi32ELi64ELi256ELi4ES3_EELi16ELi4ELb0EEEvNS_16Flash_fwd_paramsE
        .type           _ZN5flash32flash_fwd_splitkv_combine_kernelI23Flash_fwd_kernel_traitsILi32ELi64ELi256ELi4ELb0ELb0EN7cutlass10bfloat16_tE19Flash_kernel_traitsILi32ELi64ELi256ELi4ES3_EELi16ELi4ELb0EEEvNS_16Flash_fwd_paramsE,@function
        .size           _ZN5flash32flash_fwd_splitkv_combine_kernelI23Flash_fwd_kernel_traitsILi32ELi64ELi256ELi4ELb0ELb0EN7cutlass10bfloat16_tE19Flash_kernel_traitsILi32ELi64ELi256ELi4ES3_EELi16ELi4ELb0EEEvNS_16Flash_fwd_paramsE,(.L_x_5279 - _ZN5flash32flash_fwd_splitkv_combine_kernelI23Flash_fwd_kernel_traitsILi32ELi64ELi256ELi4ELb0ELb0EN7cutlass10bfloat16_tE19Flash_kernel_traitsILi32ELi64ELi256ELi4ES3_EELi16ELi4ELb0EEEvNS_16Flash_fwd_paramsE)
        .other          _ZN5flash32flash_fwd_splitkv_combine_kernelI23Flash_fwd_kernel_traitsILi32ELi64ELi256ELi4ELb0ELb0EN7cutlass10bfloat16_tE19Flash_kernel_traitsILi32ELi64ELi256ELi4ES3_EELi16ELi4ELb0EEEvNS_16Flash_fwd_paramsE,@"STO_CUDA_ENTRY STV_DEFAULT"
_ZN5flash32flash_fwd_splitkv_combine_kernelI23Flash_fwd_kernel_traitsILi32ELi64ELi256ELi4ELb0ELb0EN7cutlass10bfloat16_tE19Flash_kernel_traitsILi32ELi64ELi256ELi4ES3_EELi16ELi4ELb0EEEvNS_16Flash_fwd_paramsE:
.text._ZN5flash32flash_fwd_splitkv_combine_kernelI23Flash_fwd_kernel_traitsILi32ELi64ELi256ELi4ELb0ELb0EN7cutlass10bfloat16_tE19Flash_kernel_traitsILi32ELi64ELi256ELi4ES3_EELi16ELi4ELb0EEEvNS_16Flash_fwd_paramsE:
        /* <DEDUP_REMOVED lines=23> */
[----:B------:R-:W-:Y:S05]  /*0170*/  CALL.REL.NOINC `($__internal_3_$__cuda_sm20_div_s64) ;  /* 0x0000004000d87944 */ /* 0x000fea0003c00000 */
[----:B------:R-:W-:Y:S05]  /*0180*/  BRA `(.L_x_139) ;  /* 0x00000000004c7947 */ /* 0x000fea0003800000 */
.L_x_138:
        /* <DEDUP_REMOVED lines=19> */
.L_x_139:
        /* <DEDUP_REMOVED lines=12> */
[----:B------:R-:W-:Y:S05]  /*0380*/  CALL.REL.NOINC `($__internal_3_$__cuda_sm20_div_s64) ;  /* 0x0000004000547944 */ /* 0x000fea0003c00000 */
[----:B------:R-:W-:Y:S02]  /*0390*/  MOV R8, R22 ;  /* 0x0000001600087202 */ /* 0x000fe40000000f00 */
[----:B------:R-:W-:Y:S01]  /*03a0*/  MOV R9, R23 ;  /* 0x0000001700097202 */ /* 0x000fe20000000f00 */
[----:B------:R-:W-:Y:S05]  /*03b0*/  BRA `(.L_x_142) ;  /* 0x00000000004c7947 */ /* 0x000fea0003800000 */
.L_x_141:
        /* <DEDUP_REMOVED lines=19> */
.L_x_142:
[----:B------:R-:W-:Y:S05]  /*04f0*/  BSYNC B0 ;  /* 0x0000000000007941 */ /* 0x000fea0003800000 */
.L_x_140:
[----:B------:R-:W0:Y:S01]  /*0500*/  LDC R4, c[0x0][0x2c4] ;  /* 0x0000b100ff047b82 */ /* 0x000e220000000800 */
[----:B------:R-:W-:Y:S01]  /*0510*/  IMAD.MOV.U32 R14, RZ, RZ, RZ ;  /* 0x000000ffff0e7224 */ /* 0x000fe200078e00ff */
[----:B------:R-:W-:Y:S01]  /*0520*/  BSSY B0, `(.L_x_143) ;  /* 0x000003b000007945 */ /* 0x000fe20003800000 */
[----:B0-----:R-:W-:Y:S01]  /*0530*/  IABS R11, R4 ;  /* 0x00000004000b7213 */ /* 0x001fe20000000000 */
[----:B------:R-:W-:-:S03]  /*0540*/  VIADD R6, R4, 0xffffffff ;  /* 0xffffffff04067836 */ /* 0x000fc60000000000 */
[----:B------:R-:W0:Y:S01]  /*0550*/  I2F.RP R13, R11 ;  /* 0x0000000b000d7306 */ /* 0x000e220000209400 */
[----:B------:R-:W-:-:S05]  /*0560*/  IMAD.IADD R2, R6, 0x1, R11 ;  /* 0x0000000106027824 */ /* 0x000fca00078e020b */
[----:B------:R-:W-:Y:S02]  /*0570*/  IABS R3, R2 ;  /* 0x0000000200037213 */ /* 0x000fe40000000000 */
[----:B0-----:R-:W0:Y:S02]  /*0580*/  MUFU.RCP R15, R13 ;  /* 0x0000000d000f7308 */ /* 0x001e240000001000 */
[----:B0-----:R-:W-:-:S06]  /*0590*/  VIADD R15, R15, 0xffffffe ;  /* 0x0ffffffe0f0f7836 */ /* 0x001fcc0000000000 */
[----:B------:R-:W0:Y:S02]  /*05a0*/  F2I.FTZ.U32.TRUNC.NTZ R15, R15 ;  /* 0x0000000f000f7305 */ /* 0x000e24000021f000 */
[----:B0-----:R-:W-:-:S04]  /*05b0*/  IMAD.MOV R10, RZ, RZ, -R15 ;  /* 0x000000ffff0a7224 */ /* 0x001fc800078e0a0f */
[----:B------:R-:W-:-:S04]  /*05c0*/  IMAD R7, R10, R11, RZ ;  /* 0x0000000b0a077224 */ /* 0x000fc800078e02ff */
[----:B------:R-:W-:-:S06]  /*05d0*/  IMAD.HI.U32 R14, R15, R7, R14 ;  /* 0x000000070f0e7227 */ /* 0x000fcc00078e000e */
[----:B------:R-:W-:-:S04]  /*05e0*/  IMAD.HI.U32 R7, R14, R3, RZ ;  /* 0x000000030e077227 */ /* 0x000fc800078e00ff */
[----:B------:R-:W-:-:S04]  /*05f0*/  IMAD.MOV R10, RZ, RZ, -R7 ;  /* 0x000000ffff0a7224 */ /* 0x000fc800078e0a07 */
[----:B------:R-:W-:Y:S01]  /*0600*/  IMAD R10, R11, R10, R3 ;  /* 0x0000000a0b0a7224 */ /* 0x000fe200078e0203 */
[----:B------:R-:W-:-:S04]  /*0610*/  LOP3.LUT R3, R2, R11, RZ, 0x3c, !PT ;  /* 0x0000000b02037212 */ /* 0x000fc800078e3cff */
[----:B------:R-:W-:Y:S02]  /*0620*/  ISETP.GT.U32.AND P1, PT, R11, R10, PT ;  /* 0x0000000a0b00720c */ /* 0x000fe40003f24070 */
[----:B------:R-:W-:-:S11]  /*0630*/  ISETP.GE.AND P0, PT, R3, RZ, PT ;  /* 0x000000ff0300720c */ /* 0x000fd60003f06270 */
[----:B------:R-:W-:Y:S02]  /*0640*/  @!P1 IMAD.IADD R10, R10, 0x1, -R11 ;  /* 0x000000010a0a9824 */ /* 0x000fe400078e0a0b */
[----:B------:R-:W-:Y:S01]  /*0650*/  @!P1 VIADD R7, R7, 0x1 ;  /* 0x0000000107079836 */ /* 0x000fe20000000000 */
[----:B------:R-:W-:Y:S02]  /*0660*/  ISETP.NE.AND P1, PT, R4, RZ, PT ;  /* 0x000000ff0400720c */ /* 0x000fe40003f25270 */
[----:B------:R-:W-:-:S13]  /*0670*/  ISETP.GE.U32.AND P2, PT, R10, R11, PT ;  /* 0x0000000b0a00720c */ /* 0x000fda0003f46070 */
[----:B------:R-:W-:-:S04]  /*0680*/  @P2 VIADD R7, R7, 0x1 ;  /* 0x0000000107072836 */ /* 0x000fc80000000000 */
[----:B------:R-:W-:Y:S01]  /*0690*/  @!P0 IMAD.MOV R7, RZ, RZ, -R7 ;  /* 0x000000ffff078224 */ /* 0x000fe200078e0a07 */
[----:B------:R-:W-:-:S04]  /*06a0*/  @!P1 LOP3.LUT R7, RZ, R11, RZ, 0x33, !PT ;  /* 0x0000000bff079212 */ /* 0x000fc800078e33ff */
[----:B------:R-:W-:Y:S02]  /*06b0*/  ISETP.LT.U32.AND P0, PT, R28, R7, PT ;  /* 0x000000071c00720c */ /* 0x000fe40003f01070 */
[----:B------:R-:W-:-:S04]  /*06c0*/  SHF.R.S32.HI R16, RZ, 0x1f, R7 ;  /* 0x0000001fff107819 */ /* 0x000fc80000011407 */
        /* <DEDUP_REMOVED lines=13> */
.L_x_144:
        /* <DEDUP_REMOVED lines=19> */
.L_x_145:
[----:B------:R-:W-:Y:S05]  /*08d0*/  BSYNC B0 ;  /* 0x0000000000007941 */ /* 0x000fea0003800000 */
.L_x_143:
[----:B------:R-:W0:Y:S01]  /*08e0*/  LDC R7, c[0x0][0x2c4] ;  /* 0x0000b100ff077b82 */ /* 0x000e220000000800 */
[----:B------:R-:W-:Y:S01]  /*08f0*/  ULDC UR5, c[0x0][0x270] ;  /* 0x00009c0000057ab9 */ /* 0x000fe20000000800 */
[----:B------:R-:W-:Y:S01]  /*0900*/  BSSY B0, `(.L_x_146) ;  /* 0x000005d000007945 */ /* 0x000fe20003800000 */
[----:B------:R-:W-:Y:S01]  /*0910*/  UIADD3 UR4, UR5, -0x1, URZ ;  /* 0xffffffff05047890 */ /* 0x000fe2000fffe03f */
[----:B0-----:R-:W-:Y:S02]  /*0920*/  IABS R10, R7 ;  /* 0x00000007000a7213 */ /* 0x001fe40000000000 */
[----:B------:R-:W-:Y:S02]  /*0930*/  ISETP.GT.AND P3, PT, R7, RZ, PT ;  /* 0x000000ff0700720c */ /* 0x000fe40003f64270 */
[----:B------:R-:W0:Y:S08]  /*0940*/  I2F.RP R13, R10 ;  /* 0x0000000a000d7306 */ /* 0x000e300000209400 */
[----:B0-----:R-:W0:Y:S02]  /*0950*/  MUFU.RCP R14, R13 ;  /* 0x0000000d000e7308 */ /* 0x001e240000001000 */
[----:B0-----:R-:W-:-:S06]  /*0960*/  VIADD R14, R14, 0xffffffe ;  /* 0x0ffffffe0e0e7836 */ /* 0x001fcc0000000000 */
[----:B------:R-:W0:Y:S02]  /*0970*/  F2I.FTZ.U32.TRUNC.NTZ R15, R14 ;  /* 0x0000000e000f7305 */ /* 0x000e24000021f000 */
[--C-:B0-----:R-:W-:Y:S02]  /*0980*/  IMAD.MOV R3, RZ, RZ, -R15.reuse ;  /* 0x000000ffff037224 */ /* 0x101fe400078e0a0f */
[----:B------:R-:W-:Y:S02]  /*0990*/  IMAD.MOV.U32 R14, RZ, RZ, RZ ;  /* 0x000000ffff0e7224 */ /* 0x000fe400078e00ff */
[----:B------:R-:W-:Y:S01]  /*09a0*/  IMAD R4, R3, R10, RZ ;  /* 0x0000000a03047224 */ /* 0x000fe200078e02ff */
[----:B------:R-:W-:Y:S02]  /*09b0*/  IABS R3, R2 ;  /* 0x0000000200037213 */ /* 0x000fe40000000000 */
[----:B------:R-:W-:Y:S01]  /*09c0*/  LOP3.LUT R2, R2, R7, RZ, 0x3c, !PT ;  /* 0x0000000702027212 */ /* 0x000fe200078e3cff */
[----:B------:R-:W-:-:S03]  /*09d0*/  IMAD.HI.U32 R4, R15, R4, R14 ;  /* 0x000000040f047227 */ /* 0x000fc600078e000e */
[----:B------:R-:W-:Y:S01]  /*09e0*/  ISETP.GE.AND P1, PT, R2, RZ, PT ;  /* 0x000000ff0200720c */ /* 0x000fe20003f26270 */
[----:B------:R-:W-:Y:S01]  /*09f0*/  IMAD.MOV.U32 R11, RZ, RZ, R3 ;  /* 0x000000ffff0b7224 */ /* 0x000fe200078e0003 */
[----:B------:R-:W-:-:S03]  /*0a00*/  SHF.R.S32.HI R2, RZ, 0x1f, R7 ;  /* 0x0000001fff027819 */ /* 0x000fc60000011407 */
[----:B------:R-:W-:-:S04]  /*0a10*/  IMAD.HI.U32 R4, R4, R11, RZ ;  /* 0x0000000b04047227 */ /* 0x000fc800078e00ff */
[----:B------:R-:W-:-:S04]  /*0a20*/  IMAD.MOV R3, RZ, RZ, -R4 ;  /* 0x000000ffff037224 */ /* 0x000fc800078e0a04 */
[----:B------:R-:W-:-:S05]  /*0a30*/  IMAD R3, R10, R3, R11 ;  /* 0x000000030a037224 */ /* 0x000fca00078e020b */
[----:B------:R-:W-:-:S13]  /*0a40*/  ISETP.GT.U32.AND P2, PT, R10, R3, PT ;  /* 0x000000030a00720c */ /* 0x000fda0003f44070 */
[----:B------:R-:W-:Y:S02]  /*0a50*/  @!P2 IMAD.IADD R3, R3, 0x1, -R10 ;  /* 0x000000010303a824 */ /* 0x000fe400078e0a0a */
[----:B------:R-:W-:Y:S01]  /*0a60*/  @!P2 VIADD R4, R4, 0x1 ;  /* 0x000000010404a836 */ /* 0x000fe20000000000 */
[----:B------:R-:W-:Y:S02]  /*0a70*/  ISETP.NE.AND P2, PT, R7, RZ, PT ;  /* 0x000000ff0700720c */ /* 0x000fe40003f45270 */
[----:B------:R-:W-:Y:S02]  /*0a80*/  ISETP.GE.U32.AND P0, PT, R3, R10, PT ;  /* 0x0000000a0300720c */ /* 0x000fe40003f06070 */
[----:B------:R-:W-:Y:S02]  /*0a90*/  LEA.HI.SX32 R3, R7, 0x1, 0x1 ;  /* 0x0000000107037811 */ /* 0x000fe400078f0aff */
[----:B------:R-:W-:-:S09]  /*0aa0*/  @!P3 IADD3 R3, R2, RZ, RZ ;  /* 0x000000ff0203b210 */ /* 0x000fd20007ffe0ff */
[----:B------:R-:W-:-:S04]  /*0ab0*/  @P0 VIADD R4, R4, 0x1 ;  /* 0x0000000104040836 */ /* 0x000fc80000000000 */
[----:B------:R-:W-:Y:S01]  /*0ac0*/  @!P1 IMAD.MOV R4, RZ, RZ, -R4 ;  /* 0x000000ffff049224 */ /* 0x000fe200078e0a04 */
[----:B------:R-:W-:-:S05]  /*0ad0*/  @!P2 LOP3.LUT R4, RZ, R7, RZ, 0x33, !PT ;  /* 0x00000007ff04a212 */ /* 0x000fca00078e33ff */
[----:B------:R-:W-:-:S05]  /*0ae0*/  IMAD R3, R3, R4, RZ ;  /* 0x0000000403037224 */ /* 0x000fca00078e02ff */
[-C--:B------:R-:W-:Y:S02]  /*0af0*/  IABS R13, R3.reuse ;  /* 0x00000003000d7213 */ /* 0x080fe40000000000 */
[----:B------:R-:W-:Y:S02]  /*0b00*/  IABS R2, R3 ;  /* 0x0000000300027213 */ /* 0x000fe40000000000 */
[----:B------:R-:W0:Y:S01]  /*0b10*/  I2F.RP R18, R13 ;  /* 0x0000000d00127306 */ /* 0x000e220000209400 */
[----:B------:R-:W-:Y:S02]  /*0b20*/  VIADD R4, R13, UR4 ;  /* 0x000000040d047c36 */ /* 0x000fe40008000000 */
[----:B------:R-:W-:-:S05]  /*0b30*/  IMAD.MOV R2, RZ, RZ, -R2 ;  /* 0x000000ffff027224 */ /* 0x000fca00078e0a02 */
[----:B0-----:R-:W0:Y:S02]  /*0b40*/  MUFU.RCP R14, R18 ;  /* 0x00000012000e7308 */ /* 0x001e240000001000 */
[----:B0-----:R-:W-:-:S06]  /*0b50*/  VIADD R14, R14, 0xffffffe ;  /* 0x0ffffffe0e0e7836 */ /* 0x001fcc0000000000 */
[----:B------:R-:W0:Y:S02]  /*0b60*/  F2I.FTZ.U32.TRUNC.NTZ R15, R14 ;  /* 0x0000000e000f7305 */ /* 0x000e24000021f000 */
[----:B0-----:R-:W-:Y:S02]  /*0b70*/  IMAD.MOV R10, RZ, RZ, -R15 ;  /* 0x000000ffff0a7224 */ /* 0x001fe400078e0a0f */
[----:B------:R-:W-:Y:S02]  /*0b80*/  IMAD.MOV.U32 R14, RZ, RZ, RZ ;  /* 0x000000ffff0e7224 */ /* 0x000fe400078e00ff */
[----:B------:R-:W-:Y:S01]  /*0b90*/  IMAD R11, R10, R13, RZ ;  /* 0x0000000d0a0b7224 */ /* 0x000fe200078e02ff */
[----:B------:R-:W-:-:S03]  /*0ba0*/  IABS R10, R4 ;  /* 0x00000004000a7213 */ /* 0x000fc60000000000 */
[----:B------:R-:W-:-:S06]  /*0bb0*/  IMAD.HI.U32 R11, R15, R11, R14 ;  /* 0x0000000b0f0b7227 */ /* 0x000fcc00078e000e */
[----:B------:R-:W-:-:S04]  /*0bc0*/  IMAD.HI.U32 R15, R11, R10, RZ ;  /* 0x0000000a0b0f7227 */ /* 0x000fc800078e00ff */
[----:B------:R-:W-:-:S05]  /*0bd0*/  IMAD R2, R15, R2, R10 ;  /* 0x000000020f027224 */ /* 0x000fca00078e020a */
[----:B------:R-:W-:-:S13]  /*0be0*/  ISETP.GT.U32.AND P1, PT, R13, R2, PT ;  /* 0x000000020d00720c */ /* 0x000fda0003f24070 */
[-C--:B------:R-:W-:Y:S01]  /*0bf0*/  @!P1 IADD3 R2, R2, -R13.reuse, RZ ;  /* 0x8000000d02029210 */ /* 0x080fe20007ffe0ff */
[----:B------:R-:W-:Y:S01]  /*0c00*/  @!P1 VIADD R15, R15, 0x1 ;  /* 0x000000010f0f9836 */ /* 0x000fe20000000000 */
[----:B------:R-:W-:Y:S02]  /*0c10*/  ISETP.NE.AND P1, PT, R3, RZ, PT ;  /* 0x000000ff0300720c */ /* 0x000fe40003f25270 */
[-C--:B------:R-:W-:Y:S02]  /*0c20*/  ISETP.GE.U32.AND P2, PT, R2, R13.reuse, PT ;  /* 0x0000000d0200720c */ /* 0x080fe40003f46070 */
[----:B------:R-:W-:-:S04]  /*0c30*/  LOP3.LUT R2, R4, R13, RZ, 0x3c, !PT ;  /* 0x0000000d04027212 */ /* 0x000fc800078e3cff */
[----:B------:R-:W-:-:S07]  /*0c40*/  ISETP.GE.AND P0, PT, R2, RZ, PT ;  /* 0x000000ff0200720c */ /* 0x000fce0003f06270 */
[----:B------:R-:W-:-:S06]  /*0c50*/  @P2 VIADD R15, R15, 0x1 ;  /* 0x000000010f0f2836 */ /* 0x000fcc0000000000 */
        /* <DEDUP_REMOVED lines=8> */
[----:B------:R-:W-:Y:S01]  /*0ce0*/  ISETP.NE.U32.AND P1, PT, R2, RZ, PT ;  /* 0x000000ff0200720c */ /* 0x000fe20003f25070 */
[----:B------:R-:W-:-:S12]  /*0cf0*/  IMAD R2, R7, UR5, RZ ;  /* 0x0000000507027c24 */ /* 0x000fd8000f8e02ff */
[----:B------:R-:W-:Y:S05]  /*0d00*/  @!P1 BRA `(.L_x_147) ;  /* 0x0000000000249947 */ /* 0x000fea0003800000 */
[----:B------:R-:W-:Y:S01]  /*0d10*/  IMAD.MOV.U32 R24, RZ, RZ, R22 ;  /* 0x000000ffff187224 */ /* 0x000fe200078e0016 */
[----:B------:R-:W-:Y:S01]  /*0d20*/  MOV R28, R15 ;  /* 0x0000000f001c7202 */ /* 0x000fe20000000f00 */
[----:B------:R-:W-:Y:S01]  /*0d30*/  IMAD.MOV.U32 R19, RZ, RZ, R23 ;  /* 0x000000ffff137224 */ /* 0x000fe200078e0017 */
[----:B------:R-:W-:Y:S02]  /*0d40*/  MOV R25, R14 ;  /* 0x0000000e00197202 */ /* 0x000fe40000000f00 */
[----:B------:R-:W-:Y:S02]  /*0d50*/  MOV R26, 0xd70 ;  /* 0x00000d70001a7802 */ /* 0x000fe40000000f00 */
[----:B------:R-:W-:Y:S05]  /*0d60*/  CALL.REL.NOINC `($__internal_3_$__cuda_sm20_div_s64) ;  /* 0x0000003400dc7944 */ /* 0x000fea0003c00000 */
[----:B------:R-:W-:Y:S02]  /*0d70*/  MOV R38, R22 ;  /* 0x0000001600267202 */ /* 0x000fe40000000f00 */
[----:B------:R-:W-:Y:S01]  /*0d80*/  MOV R39, R23 ;  /* 0x0000001700277202 */ /* 0x000fe20000000f00 */
[----:B------:R-:W-:Y:S05]  /*0d90*/  BRA `(.L_x_148) ;  /* 0x00000000004c7947 */ /* 0x000fea0003800000 */
.L_x_147:
        /* <DEDUP_REMOVED lines=19> */
.L_x_148:
[----:B------:R-:W-:Y:S05]  /*0ed0*/  BSYNC B0 ;  /* 0x0000000000007941 */ /* 0x000fea0003800000 */
.L_x_146:
[-C--:B------:R-:W-:Y:S01]  /*0ee0*/  IABS R7, R2.reuse ;  /* 0x0000000200077213 */ /* 0x080fe20000000000 */
[----:B------:R-:W-:Y:S01]  /*0ef0*/  BSSY B0, `(.L_x_149) ;  /* 0x000003b000007945 */ /* 0x000fe20003800000 */
[----:B------:R-:W-:Y:S02]  /*0f00*/  IABS R10, R2 ;  /* 0x00000002000a7213 */ /* 0x000fe40000000000 */
[----:B------:R-:W0:Y:S01]  /*0f10*/  I2F.RP R20, R7 ;  /* 0x0000000700147306 */ /* 0x000e220000209400 */
[----:B------:R-:W-:Y:S02]  /*0f20*/  IMAD.IADD R6, R6, 0x1, R7 ;  /* 0x0000000106067824 */ /* 0x000fe400078e0207 */
[----:B------:R-:W-:-:S03]  /*0f30*/  IMAD.MOV R10, RZ, RZ, -R10 ;  /* 0x000000ffff0a7224 */ /* 0x000fc600078e0a0a */
[----:B------:R-:W-:Y:S02]  /*0f40*/  IABS R11, R6 ;  /* 0x00000006000b7213 */ /* 0x000fe40000000000 */
[----:B0-----:R-:W0:Y:S02]  /*0f50*/  MUFU.RCP R19, R20 ;  /* 0x0000001400137308 */ /* 0x001e240000001000 */
[----:B0-----:R-:W-:-:S06]  /*0f60*/  VIADD R19, R19, 0xffffffe ;  /* 0x0ffffffe13137836 */ /* 0x001fcc0000000000 */
[----:B------:R-:W0:Y:S02]  /*0f70*/  F2I.FTZ.U32.TRUNC.NTZ R19, R19 ;  /* 0x0000001300137305 */ /* 0x000e24000021f000 */
[----:B0-----:R-:W-:-:S04]  /*0f80*/  IMAD.MOV R18, RZ, RZ, -R19 ;  /* 0x000000ffff127224 */ /* 0x001fc800078e0a13 */
[----:B------:R-:W-:Y:S02]  /*0f90*/  IMAD R13, R18, R7, RZ ;  /* 0x00000007120d7224 */ /* 0x000fe400078e02ff */
[----:B------:R-:W-:-:S04]  /*0fa0*/  IMAD.MOV.U32 R18, RZ, RZ, RZ ;  /* 0x000000ffff127224 */ /* 0x000fc800078e00ff */
[----:B------:R-:W-:-:S06]  /*0fb0*/  IMAD.HI.U32 R13, R19, R13, R18 ;  /* 0x0000000d130d7227 */ /* 0x000fcc00078e0012 */
[----:B------:R-:W-:-:S04]  /*0fc0*/  IMAD.HI.U32 R13, R13, R11, RZ ;  /* 0x0000000b0d0d7227 */ /* 0x000fc800078e00ff */
[----:B------:R-:W-:-:S05]  /*0fd0*/  IMAD R10, R13, R10, R11 ;  /* 0x0000000a0d0a7224 */ /* 0x000fca00078e020b */
[----:B------:R-:W-:-:S13]  /*0fe0*/  ISETP.GT.U32.AND P1, PT, R7, R10, PT ;  /* 0x0000000a0700720c */ /* 0x000fda0003f24070 */
[----:B------:R-:W-:Y:S02]  /*0ff0*/  @!P1 IMAD.IADD R10, R10, 0x1, -R7 ;  /* 0x000000010a0a9824 */ /* 0x000fe400078e0a07 */
        /* <DEDUP_REMOVED lines=23> */
.L_x_150:
        /* <DEDUP_REMOVED lines=19> */
.L_x_151:
[----:B------:R-:W-:Y:S05]  /*12a0*/  BSYNC B0 ;  /* 0x0000000000007941 */ /* 0x000fea0003800000 */
.L_x_149:
[----:B------:R-:W0:Y:S01]  /*12b0*/  S2R R10, SR_TID.X ;  /* 0x00000000000a7919 */ /* 0x000e220000002100 */
[----:B------:R-:W-:Y:S01]  /*12c0*/  IADD3 R19, P0, R12, -UR7, RZ ;  /* 0x800000070c137c10 */ /* 0x000fe2000ff1e0ff */
[----:B------:R-:W-:Y:S01]  /*12d0*/  ULDC UR5, c[0x0][0x3c4] ;  /* 0x0000f10000057ab9 */ /* 0x000fe20000000800 */
[----:B------:R-:W-:Y:S01]  /*12e0*/  ULDC.64 UR8, c[0x0][0x208] ;  /* 0x0000820000087ab9 */ /* 0x000fe20000000a00 */
[----:B0-----:R-:W-:-:S04]  /*12f0*/  SHF.R.S32.HI R21, RZ, 0x1f, R10 ;  /* 0x0000001fff157819 */ /* 0x001fc8000001140a */
[----:B------:R-:W-:-:S04]  /*1300*/  LEA.HI R7, R21, R10, RZ, 0x4 ;  /* 0x0000000a15077211 */ /* 0x000fc800078f20ff */
[----:B------:R-:W-:Y:S02]  /*1310*/  LOP3.LUT R9, R7, 0xfffffff0, RZ, 0xc0, !PT ;  /* 0xfffffff007097812 */ /* 0x000fe400078ec0ff */
[----:B------:R-:W-:-:S03]  /*1320*/  SHF.R.S32.HI R7, RZ, 0x4, R7 ;  /* 0x00000004ff077819 */ /* 0x000fc60000011407 */
[----:B------:R-:W-:Y:S01]  /*1330*/  IMAD.IADD R20, R10, 0x1, -R9 ;  /* 0x000000010a147824 */ /* 0x000fe200078e0a09 */
[----:B------:R-:W-:Y:S01]  /*1340*/  IADD3.X R9, R5, ~UR6, RZ, P0, !PT ;  /* 0x8000000605097c10 */ /* 0x000fe200087fe4ff */
[----:B------:R-:W-:-:S03]  /*1350*/  VIADD R29, R7, 0x8 ;  /* 0x00000008071d7836 */ /* 0x000fc60000000000 */
[----:B------:R-:W-:Y:S02]  /*1360*/  ISETP.GT.U32.AND P2, PT, R19, R20, PT ;  /* 0x000000141300720c */ /* 0x000fe40003f44070 */
[----:B------:R-:W-:Y:S02]  /*1370*/  SHF.R.S32.HI R24, RZ, 0x1f, R20 ;  /* 0x0000001fff187819 */ /* 0x000fe40000011414 */
[----:B------:R-:W-:Y:S02]  /*1380*/  IADD3 R30, P0, R20, UR7, RZ ;  /* 0x00000007141e7c10 */ /* 0x000fe4000ff1e0ff */
[----:B------:R-:W-:Y:S02]  /*1390*/  ISETP.GT.AND.EX P2, PT, R9, R24, PT, P2 ;  /* 0x000000180900720c */ /* 0x000fe40003f44320 */
[----:B------:R-:W-:Y:S02]  /*13a0*/  IADD3.X R31, R24, UR6, RZ, P0, !PT ;  /* 0x00000006181f7c10 */ /* 0x000fe400087fe4ff */
[----:B------:R-:W-:-:S02]  /*13b0*/  ISETP.GE.OR P3, PT, R7, UR5, !P2 ;  /* 0x0000000507007c0c */ /* 0x000fc4000d766670 */
[----:B------:R-:W-:-:S11]  /*13c0*/  ISETP.GE.OR P2, PT, R29, UR5, !P2 ;  /* 0x000000051d007c0c */ /* 0x000fd6000d746670 */
[----:B------:R-:W0:Y:S01]  /*13d0*/  @!P3 LDC.64 R18, c[0x0][0x2b8] ;  /* 0x0000ae00ff12bb82 */ /* 0x000e220000000a00 */
[----:B------:R-:W-:Y:S02]  /*13e0*/  @!P3 SHF.R.S32.HI R33, RZ, 0x1f, R7 ;  /* 0x0000001fff21b819 */ /* 0x000fe40000011407 */
[----:B------:R-:W-:-:S03]  /*13f0*/  @!P2 SHF.R.S32.HI R25, RZ, 0x1f, R29 ;  /* 0x0000001fff19a819 */ /* 0x000fc6000001141d */
[-C--:B------:R-:W-:Y:S02]  /*1400*/  @!P3 IMAD R26, R33, R12.reuse, RZ ;  /* 0x0000000c211ab224 */ /* 0x080fe400078e02ff */
[----:B------:R-:W1:Y:S01]  /*1410*/  @!P2 LDC.64 R8, c[0x0][0x2b8] ;  /* 0x0000ae00ff08ab82 */ /* 0x000e620000000a00 */
[----:B------:R-:W-:Y:S02]  /*1420*/  @!P2 IMAD R24, R25, R12, RZ ;  /* 0x0000000c1918a224 */ /* 0x000fe400078e02ff */
[----:B------:R-:W-:-:S04]  /*1430*/  @!P3 IMAD.WIDE.U32 R32, R12, R7, R30 ;  /* 0x000000070c20b225 */ /* 0x000fc800078e001e */
[----:B------:R-:W-:-:S04]  /*1440*/  @!P2 IMAD.WIDE.U32 R30, R12, R29, R30 ;  /* 0x0000001d0c1ea225 */ /* 0x000fc800078e001e */
[-C--:B------:R-:W-:Y:S02]  /*1450*/  @!P2 IMAD R24, R29, R5.reuse, R24 ;  /* 0x000000051d18a224 */ /* 0x080fe400078e0218 */
[----:B------:R-:W-:Y:S02]  /*1460*/  @!P3 IMAD R25, R7, R5, R26 ;  /* 0x000000050719b224 */ /* 0x000fe400078e021a */
[----:B------:R-:W-:Y:S01]  /*1470*/  @!P2 IMAD.IADD R24, R31, 0x1, R24 ;  /* 0x000000011f18a824 */ /* 0x000fe200078e0218 */
[----:B0-----:R-:W-:Y:S01]  /*1480*/  @!P3 LEA R18, P1, R32, R18, 0x2 ;  /* 0x000000122012b211 */ /* 0x001fe200078210ff */
[----:B------:R-:W-:-:S05]  /*1490*/  @!P3 IMAD.IADD R25, R33, 0x1, R25 ;  /* 0x000000012119b824 */ /* 0x000fca00078e0219 */
[----:B------:R-:W-:Y:S02]  /*14a0*/  @!P3 LEA.HI.X R19, R32, R19, R25, 0x2, P1 ;  /* 0x000000132013b211 */ /* 0x000fe400008f1419 */
[----:B-1----:R-:W-:Y:S01]  /*14b0*/  @!P2 LEA R28, P0, R30, R8, 0x2 ;  /* 0x000000081e1ca211 */ /* 0x002fe200078010ff */
[----:B------:R-:W-:-:S03]  /*14c0*/  IMAD.MOV.U32 R8, RZ, RZ, -0x800000 ;  /* 0xff800000ff087424 */ /* 0x000fc600078e00ff */
[----:B------:R-:W-:Y:S01]  /*14d0*/  @!P2 LEA.HI.X R29, R30, R9, R24, 0x2, P0 ;  /* 0x000000091e1da211 */ /* 0x000fe200000f1418 */
[----:B------:R-:W-:Y:S01]  /*14e0*/  IMAD.MOV.U32 R24, RZ, RZ, -0x800000 ;  /* 0xff800000ff187424 */ /* 0x000fe200078e00ff */
[----:B------:R-:W0:Y:S01]  /*14f0*/  S2R R34, SR_CgaCtaId ;  /* 0x0000000000227919 */ /* 0x000e220000008800 */
[----:B------:R-:W1:Y:S02]  /*1500*/  LDC R9, c[0x0][0x2c4] ;  /* 0x0000b100ff097b82 */ /* 0x000e640000000800 */
[----:B------:R-:W2:Y:S04]  /*1510*/  @!P2 LDG.E R8, desc[UR8][R28.64] ;  /* 0x000000081c08a981 */ /* 0x000ea8000c1e1900 */
[----:B------:R3:W4:Y:S01]  /*1520*/  @!P3 LDG.E R24, desc[UR8][R18.64] ;  /* 0x000000081218b981 */ /* 0x000722000c1e1900 */
[----:B------:R-:W-:-:S02]  /*1530*/  MOV R31, 0x400 ;  /* 0x00000400001f7802 */ /* 0x000fc40000000f00 */
[C---:B------:R-:W-:Y:S02]  /*1540*/  ISETP.GT.AND P0, PT, R10.reuse, 0xff, PT ;  /* 0x000000ff0a00780c */ /* 0x040fe40003f04270 */
[----:B------:R-:W-:Y:S02]  /*1550*/  ISETP.GT.AND P3, PT, R10, 0x7f, PT ;  /* 0x0000007f0a00780c */ /* 0x000fe40003f64270 */
[----:B------:R-:W-:Y:S02]  /*1560*/  LEA.HI R26, R21, R10, RZ, 0x3 ;  /* 0x0000000a151a7211 */ /* 0x000fe400078f18ff */
[----:B0-----:R-:W-:-:S05]  /*1570*/  LEA R34, R34, R31, 0x18 ;  /* 0x0000001f22227211 */ /* 0x001fca00078ec0ff */
[----:B---3--:R-:W-:-:S04]  /*1580*/  IMAD R19, R7, 0x44, R34 ;  /* 0x0000004407137824 */ /* 0x008fc800078e0222 */
[----:B------:R-:W-:Y:S01]  /*1590*/  IMAD R19, R20, 0x4, R19 ;  /* 0x0000000414137824 */ /* 0x000fe200078e0213 */
[----:B-1----:R-:W-:Y:S02]  /*15a0*/  IABS R25, R9 ;  /* 0x0000000900197213 */ /* 0x002fe40000000000 */
[----:B------:R-:W-:Y:S02]  /*15b0*/  LOP3.LUT R35, R26, 0xfffffff8, RZ, 0xc0, !PT ;  /* 0xfffffff81a237812 */ /* 0x000fe400078ec0ff */
[----:B------:R-:W0:Y:S03]  /*15c0*/  I2F.RP R21, R25 ;  /* 0x0000001900157306 */ /* 0x000e260000209400 */
[----:B------:R-:W-:Y:S01]  /*15d0*/  IMAD.IADD R35, R10, 0x1, -R35 ;  /* 0x000000010a237824 */ /* 0x000fe200078e0a23 */
[----:B------:R-:W-:-:S03]  /*15e0*/  SHF.R.S32.HI R7, RZ, 0x3, R26 ;  /* 0x00000003ff077819 */ /* 0x000fc6000001141a */
[----:B------:R-:W-:Y:S02]  /*15f0*/  IMAD R34, R35, 0x44, R34 ;  /* 0x0000004423227824 */ /* 0x000fe400078e0222 */
[----:B------:R-:W-:Y:S02]  /*1600*/  IMAD.MOV.U32 R33, RZ, RZ, -0x800000 ;  /* 0xff800000ff217424 */ /* 0x000fe400078e00ff */
[----:B------:R-:W-:Y:S02]  /*1610*/  IMAD.MOV.U32 R32, RZ, RZ, -0x800000 ;  /* 0xff800000ff207424 */ /* 0x000fe400078e00ff */
[----:B------:R-:W-:Y:S01]  /*1620*/  IMAD R34, R7, 0x4, R34 ;  /* 0x0000000407227824 */ /* 0x000fe200078e0222 */
[----:B0-----:R-:W0:Y:S02]  /*1630*/  MUFU.RCP R18, R21 ;  /* 0x0000001500127308 */ /* 0x001e240000001000 */
[----:B0-----:R-:W-:-:S06]  /*1640*/  VIADD R28, R18, 0xffffffe ;  /* 0x0ffffffe121c7836 */ /* 0x001fcc0000000000 */
[----:B------:R-:W0:Y:S02]  /*1650*/  F2I.FTZ.U32.TRUNC.NTZ R29, R28 ;  /* 0x0000001c001d7305 */ /* 0x000e24000021f000 */
[----:B0-----:R-:W-:Y:S02]  /*1660*/  IMAD.MOV R18, RZ, RZ, -R29 ;  /* 0x000000ffff127224 */ /* 0x001fe400078e0a1d */
[----:B------:R-:W-:Y:S02]  /*1670*/  IMAD.MOV.U32 R28, RZ, RZ, RZ ;  /* 0x000000ffff1c7224 */ /* 0x000fe400078e00ff */
[----:B------:R-:W-:Y:S01]  /*1680*/  IMAD R20, R18, R25, RZ ;  /* 0x0000001912147224 */ /* 0x000fe200078e02ff */
[----:B------:R-:W-:Y:S02]  /*1690*/  IABS R18, R6 ;  /* 0x0000000600127213 */ /* 0x000fe40000000000 */
[----:B------:R-:W-:-:S04]  /*16a0*/  LOP3.LUT R6, R6, R9, RZ, 0x3c, !PT ;  /* 0x0000000906067212 */ /* 0x000fc800078e3cff */
[----:B------:R-:W-:Y:S02]  /*16b0*/  ISETP.GE.AND P1, PT, R6, RZ, PT ;  /* 0x000000ff0600720c */ /* 0x000fe40003f26270 */
[----:B------:R-:W-:Y:S01]  /*16c0*/  ISETP.GT.AND P4, PT, R2, RZ, PT ;  /* 0x000000ff0200720c */ /* 0x000fe20003f84270 */
[----:B--2---:R-:W-:Y:S04]  /*16d0*/  @!P3 STS [R19+0x220], R8 ;  /* 0x000220081300b388 */ /* 0x004fe80000000800 */
[----:B----4-:R0:W-:Y:S01]  /*16e0*/  @!P0 STS [R19], R24 ;  /* 0x0000001813008388 */ /* 0x0101e20000000800 */
[----:B------:R-:W-:Y:S06]  /*16f0*/  BAR.SYNC.DEFER_BLOCKING 0x0 ;  /* 0x0000000000007b1d */ /* 0x000fec0000010000 */
[----:B------:R-:W-:Y:S04]  /*1700*/  @!P3 LDS R33, [R34] ;  /* 0x000000002221b984 */ /* 0x000fe80000000800 */
[----:B------:R-:W1:Y:S01]  /*1710*/  @!P3 LDS R32, [R34+0x220] ;  /* 0x000220002220b984 */ /* 0x000e620000000800 */
[----:B0-----:R-:W-:-:S06]  /*1720*/  IMAD.HI.U32 R19, R29, R20, R28 ;  /* 0x000000141d137227 */ /* 0x001fcc00078e001c */
[----:B------:R-:W-:-:S04]  /*1730*/  IMAD.HI.U32 R8, R19, R18, RZ ;  /* 0x0000001213087227 */ /* 0x000fc800078e00ff */
[----:B------:R-:W-:Y:S01]  /*1740*/  IMAD.MOV R19, RZ, RZ, -R8 ;  /* 0x000000ffff137224 */ /* 0x000fe200078e0a08 */
[----:B-1----:R-:W-:-:S05]  /*1750*/  FMNMX.FTZ R21, R33, R32, !PT ;  /* 0x0000002021157209 */ /* 0x002fca0007810000 */
[----:B------:R-:W0:Y:S01]  /*1760*/  SHFL.BFLY PT, R20, R21, 0x4, 0x1f ;  /* 0x0c801f0015147f89 */ /* 0x000e2200000e0000 */
[----:B------:R-:W-:Y:S01]  /*1770*/  IMAD R18, R25, R19, R18 ;  /* 0x0000001319127224 */ /* 0x000fe200078e0212 */
[----:B0-----:R-:W-:-:S05]  /*1780*/  FMNMX.FTZ R20, R21, R20, !PT ;  /* 0x0000001415147209 */ /* 0x001fca0007810000 */
[----:B------:R-:W0:Y:S01]  /*1790*/  SHFL.BFLY PT, R19, R20, 0x2, 0x1f ;  /* 0x0c401f0014137f89 */ /* 0x000e2200000e0000 */
[----:B------:R-:W-:-:S13]  /*17a0*/  ISETP.GT.U32.AND P0, PT, R25, R18, PT ;  /* 0x000000121900720c */ /* 0x000fda0003f04070 */
[----:B------:R-:W-:Y:S01]  /*17b0*/  @!P0 IMAD.IADD R18, R18, 0x1, -R25 ;  /* 0x0000000112128824 */ /* 0x000fe200078e0a19 */
[----:B0-----:R-:W-:-:S04]  /*17c0*/  FMNMX.FTZ R6, R20, R19, !PT ;  /* 0x0000001314067209 */ /* 0x001fc80007810000 */
[----:B------:R-:W-:Y:S01]  /*17d0*/  ISETP.GE.U32.AND P2, PT, R18, R25, PT ;  /* 0x000000191200720c */ /* 0x000fe20003f46070 */
[----:B------:R-:W-:Y:S01]  /*17e0*/  @!P0 VIADD R8, R8, 0x1 ;  /* 0x0000000108088836 */ /* 0x000fe20000000000 */
[----:B------:R-:W0:Y:S01]  /*17f0*/  LDC R19, c[0x0][0x270] ;  /* 0x00009c00ff137b82 */ /* 0x000e220000000800 */
[----:B------:R-:W1:Y:S01]  /*1800*/  SHFL.BFLY PT, R21, R6, 0x1, 0x1f ;  /* 0x0c201f0006157f89 */ /* 0x000e6200000e0000 */
[----:B------:R-:W-:Y:S02]  /*1810*/  ISETP.NE.AND P0, PT, R9, RZ, PT ;  /* 0x000000ff0900720c */ /* 0x000fe40003f05270 */
[----:B------:R-:W-:-:S07]  /*1820*/  SHF.R.S32.HI R18, RZ, 0x1f, R2 ;  /* 0x0000001fff127819 */ /* 0x000fce0000011402 */
[----:B------:R-:W-:Y:S01]  /*1830*/  @P2 VIADD R8, R8, 0x1 ;  /* 0x0000000108082836 */ /* 0x000fe20000000000 */
[----:B------:R-:W-:-:S03]  /*1840*/  LEA.HI.SX32 R25, R2, 0x1, 0x1 ;  /* 0x0000000102197811 */ /* 0x000fc600078f0aff */
[----:B------:R-:W-:Y:S01]  /*1850*/  @!P1 IMAD.MOV R8, RZ, RZ, -R8 ;  /* 0x000000ffff089224 */ /* 0x000fe200078e0a08 */
[----:B------:R-:W-:Y:S01]  /*1860*/  @!P0 LOP3.LUT R8, RZ, R9, RZ, 0x33, !PT ;  /* 0x00000009ff088212 */ /* 0x000fe200078e33ff */
[----:B------:R-:W-:Y:S01]  /*1870*/  @!P4 IMAD.MOV R25, RZ, RZ, R18 ;  /* 0x000000ffff19c224 */ /* 0x000fe200078e0212 */
[----:B-1----:R-:W-:-:S04]  /*1880*/  FMNMX.FTZ R21, R6, R21, !PT ;  /* 0x0000001506157209 */ /* 0x002fc80007810000 */
[----:B------:R-:W-:Y:S01]  /*1890*/  FSETP.NEU.FTZ.AND P0, PT, R21, -INF , PT ;  /* 0xff8000001500780b */ /* 0x000fe20003f1d000 */
[----:B------:R-:W-:-:S03]  /*18a0*/  IMAD R2, R25, R8, RZ ;  /* 0x0000000819027224 */ /* 0x000fc600078e02ff */
[----:B------:R-:W-:Y:S02]  /*18b0*/  FSEL R6, R21, RZ, P0 ;  /* 0x000000ff15067208 */ /* 0x000fe40000000000 */
[----:B------:R-:W-:-:S03]  /*18c0*/  IABS R29, R2 ;  /* 0x00000002001d7213 */ /* 0x000fc60000000000 */
[C---:B------:R-:W-:Y:S01]  /*18d0*/  FADD.FTZ R21, -R6.reuse, R33 ;  /* 0x0000002106157221 */ /* 0x040fe20000010100 */
[----:B------:R-:W-:Y:S01]  /*18e0*/  FADD.FTZ R25, -R6, R32 ;  /* 0x0000002006197221 */ /* 0x000fe20000010100 */
[----:B------:R-:W1:Y:S02]  /*18f0*/  I2F.RP R18, R29 ;  /* 0x0000001d00127306 */ /* 0x000e640000209400 */
[----:B------:R-:W-:Y:S01]  /*1900*/  FMUL.FTZ R21, R21, 1.4426950216293334961 ;  /* 0x3fb8aa3b15157820 */ /* 0x000fe20000410000 */
[----:B------:R-:W-:Y:S01]  /*1910*/  FMUL.FTZ R25, R25, 1.4426950216293334961 ;  /* 0x3fb8aa3b19197820 */ /* 0x000fe20000410000 */
[----:B0-----:R-:W-:-:S04]  /*1920*/  IABS R24, R19 ;  /* 0x0000001300187213 */ /* 0x001fc80000000000 */
[----:B------:R-:W-:Y:S08]  /*1930*/  MUFU.EX2 R21, R21 ;  /* 0x0000001500157308 */ /* 0x000ff00000000800 */
[----:B------:R-:W0:Y:S08]  /*1940*/  MUFU.EX2 R8, R25 ;  /* 0x0000001900087308 */ /* 0x000e300000000800 */
[----:B------:R-:W2:Y:S08]  /*1950*/  I2F.U32.RP R20, R24 ;  /* 0x0000001800147306 */ /* 0x000eb00000209000 */
[----:B-1----:R-:W1:Y:S01]  /*1960*/  MUFU.RCP R42, R18 ;  /* 0x00000012002a7308 */ /* 0x002e620000001000 */
[----:B0-----:R-:W-:-:S07]  /*1970*/  FADD.FTZ R8, R21, R8 ;  /* 0x0000000815087221 */ /* 0x001fce0000010000 */
[----:B--2---:R-:W0:Y:S01]  /*1980*/  MUFU.RCP R40, R20 ;  /* 0x0000001400287308 */ /* 0x004e220000001000 */
[----:B------:R-:W2:Y:S01]  /*1990*/  SHFL.BFLY PT, R31, R8, 0x4, 0x1f ;  /* 0x0c801f00081f7f89 */ /* 0x000ea200000e0000 */
[----:B-1----:R-:W-:-:S06]  /*19a0*/  VIADD R42, R42, 0xffffffe ;  /* 0x0ffffffe2a2a7836 */ /* 0x002fcc0000000000 */
[----:B------:R-:W1:Y:S01]  /*19b0*/  F2I.FTZ.U32.TRUNC.NTZ R43, R42 ;  /* 0x0000002a002b7305 */ /* 0x000e62000021f000 */
[----:B0-----:R-:W-:-:S07]  /*19c0*/  VIADD R40, R40, 0xffffffe ;  /* 0x0ffffffe28287836 */ /* 0x001fce0000000000 */
[----:B------:R-:W0:Y:S01]  /*19d0*/  F2I.FTZ.U32.TRUNC.NTZ R41, R40 ;  /* 0x0000002800297305 */ /* 0x000e22000021f000 */
[----:B--2---:R-:W-:Y:S01]  /*19e0*/  FADD.FTZ R31, R8, R31 ;  /* 0x0000001f081f7221 */ /* 0x004fe20000010000 */
[----:B-1----:R-:W-:Y:S02]  /*19f0*/  IMAD.MOV R18, RZ, RZ, -R43 ;  /* 0x000000ffff127224 */ /* 0x002fe400078e0a2b */
[----:B------:R-:W-:Y:S02]  /*1a00*/  VIADD R20, R29, UR4 ;  /* 0x000000041d147c36 */ /* 0x000fe40008000000 */
[----:B------:R-:W1:Y:S01]  /*1a10*/  SHFL.BFLY PT, R28, R31, 0x2, 0x1f ;  /* 0x0c401f001f1c7f89 */ /* 0x000e6200000e0000 */
[----:B------:R-:W-:Y:S02]  /*1a20*/  IMAD R37, R18, R29, RZ ;  /* 0x0000001d12257224 */ /* 0x000fe400078e02ff */
[----:B------:R-:W-:Y:S01]  /*1a30*/  IMAD.MOV.U32 R42, RZ, RZ, RZ ;  /* 0x000000ffff2a7224 */ /* 0x000fe200078e00ff */
[----:B------:R-:W-:Y:S01]  /*1a40*/  IABS R25, R2 ;  /* 0x0000000200197213 */ /* 0x000fe20000000000 */
[----:B0-----:R-:W-:Y:S01]  /*1a50*/  IMAD.MOV R21, RZ, RZ, -R41 ;  /* 0x000000ffff157224 */ /* 0x001fe200078e0a29 */
[----:B------:R-:W-:Y:S01]  /*1a60*/  IABS R26, R20 ;  /* 0x00000014001a7213 */ /* 0x000fe20000000000 */
[----:B------:R-:W-:-:S04]  /*1a70*/  IMAD.HI.U32 R37, R43, R37, R42 ;  /* 0x000000252b257227 */ /* 0x000fc800078e002a */
[----:B------:R-:W-:Y:S02]  /*1a80*/  IMAD R21, R21, R24, RZ ;  /* 0x0000001815157224 */ /* 0x000fe400078e02ff */
[----:B------:R-:W-:Y:S02]  /*1a90*/  IMAD.MOV.U32 R40, RZ, RZ, RZ ;  /* 0x000000ffff287224 */ /* 0x000fe400078e00ff */
[----:B------:R-:W-:Y:S02]  /*1aa0*/  IMAD.MOV R25, RZ, RZ, -R25 ;  /* 0x000000ffff197224 */ /* 0x000fe400078e0a19 */
[----:B------:R-:W-:Y:S01]  /*1ab0*/  IMAD.HI.U32 R30, R37, R26, RZ ;  /* 0x0000001a251e7227 */ /* 0x000fe200078e00ff */
[----:B------:R-:W-:Y:S02]  /*1ac0*/  IABS R18, R19 ;  /* 0x0000001300127213 */ /* 0x000fe40000000000 */
[----:B------:R-:W-:Y:S01]  /*1ad0*/  IABS R8, R4 ;  /* 0x0000000400087213 */ /* 0x000fe20000000000 */
[----:B------:R-:W-:-:S04]  /*1ae0*/  IMAD.HI.U32 R21, R41, R21, R40 ;  /* 0x0000001529157227 */ /* 0x000fc800078e0028 */
[----:B------:R-:W-:Y:S02]  /*1af0*/  IMAD R36, R30, R25, R26 ;  /* 0x000000191e247224 */ /* 0x000fe400078e021a */
[----:B------:R-:W-:Y:S02]  /*1b00*/  IMAD.MOV R25, RZ, RZ, -R18 ;  /* 0x000000ffff197224 */ /* 0x000fe400078e0a12 */
[----:B------:R-:W-:Y:S01]  /*1b10*/  IMAD.HI.U32 R18, R21, R8, RZ ;  /* 0x0000000815127227 */ /* 0x000fe200078e00ff */
[----:B------:R-:W-:-:S03]  /*1b20*/  ISETP.GT.U32.AND P4, PT, R29, R36, PT ;  /* 0x000000241d00720c */ /* 0x000fc60003f84070 */
[----:B------:R-:W-:-:S04]  /*1b30*/  IMAD.HI.U32 R21, R21, R26, RZ ;  /* 0x0000001a15157227 */ /* 0x000fc800078e00ff */
[----:B-1----:R-:W-:Y:S01]  /*1b40*/  FADD.FTZ R31, R31, R28 ;  /* 0x0000001c1f1f7221 */ /* 0x002fe20000010000 */
[-C--:B------:R-:W-:Y:S02]  /*1b50*/  IMAD R37, R18, R25.reuse, R8 ;  /* 0x0000001912257224 */ /* 0x080fe400078e0208 */
[----:B------:R-:W-:-:S03]  /*1b60*/  IMAD R25, R21, R25, R26 ;  /* 0x0000001915197224 */ /* 0x000fc600078e021a */
[C---:B------:R-:W-:Y:S01]  /*1b70*/  ISETP.GT.U32.AND P1, PT, R24.reuse, R37, PT ;  /* 0x000000251800720c */ /* 0x040fe20003f24070 */
[----:B------:R-:W0:Y:S01]  /*1b80*/  SHFL.BFLY PT, R8, R31, 0x1, 0x1f ;  /* 0x0c201f001f087f89 */ /* 0x000e2200000e0000 */
[----:B------:R-:W-:Y:S01]  /*1b90*/  ISETP.GT.U32.AND P5, PT, R24, R25, PT ;  /* 0x000000191800720c */ /* 0x000fe20003fa4070 */
[----:B------:R-:W-:-:S05]  /*1ba0*/  @!P4 IMAD.IADD R36, R36, 0x1, -R29 ;  /* 0x000000012424c824 */ /* 0x000fca00078e0a1d */
[----:B------:R-:W-:Y:S01]  /*1bb0*/  ISETP.GE.U32.AND P0, PT, R36, R29, PT ;  /* 0x0000001d2400720c */ /* 0x000fe20003f06070 */
[----:B------:R-:W-:-:S04]  /*1bc0*/  @!P4 VIADD R30, R30, 0x1 ;  /* 0x000000011e1ec836 */ /* 0x000fc80000000000 */
[--C-:B------:R-:W-:Y:S02]  /*1bd0*/  @!P1 IMAD.IADD R37, R37, 0x1, -R24.reuse ;  /* 0x0000000125259824 */ /* 0x100fe400078e0a18 */
[----:B------:R-:W-:Y:S01]  /*1be0*/  @!P5 IMAD.IADD R25, R25, 0x1, -R24 ;  /* 0x000000011919d824 */ /* 0x000fe200078e0a18 */
[----:B------:R-:W-:Y:S02]  /*1bf0*/  LOP3.LUT R26, R20, R29, RZ, 0x3c, !PT ;  /* 0x0000001d141a7212 */ /* 0x000fe400078e3cff */
[-C--:B------:R-:W-:Y:S02]  /*1c00*/  ISETP.GE.U32.AND P4, PT, R37, R24.reuse, PT ;  /* 0x000000182500720c */ /* 0x080fe40003f86070 */
[-C--:B------:R-:W-:Y:S02]  /*1c10*/  LOP3.LUT R4, R4, R19.reuse, RZ, 0x3c, !PT ;  /* 0x0000001304047212 */ /* 0x080fe400078e3cff */
[----:B------:R-:W-:Y:S02]  /*1c20*/  ISETP.GE.U32.AND P6, PT, R25, R24, PT ;  /* 0x000000181900720c */ /* 0x000fe40003fc6070 */
[----:B------:R-:W-:Y:S01]  /*1c30*/  LOP3.LUT R20, R20, R19, RZ, 0x3c, !PT ;  /* 0x0000001314147212 */ /* 0x000fe200078e3cff */
[----:B------:R-:W-:Y:S01]  /*1c40*/  @P0 VIADD R30, R30, 0x1 ;  /* 0x000000011e1e0836 */ /* 0x000fe20000000000 */
[----:B------:R-:W-:Y:S01]  /*1c50*/  ISETP.GE.AND P0, PT, R4, RZ, PT ;  /* 0x000000ff0400720c */ /* 0x000fe20003f06270 */
[----:B------:R-:W-:Y:S01]  /*1c60*/  @!P5 VIADD R21, R21, 0x1 ;  /* 0x000000011515d836 */ /* 0x000fe20000000000 */
[----:B------:R-:W-:Y:S01]  /*1c70*/  ISETP.GT.AND P5, PT, R3, RZ, PT ;  /* 0x000000ff0300720c */ /* 0x000fe20003fa4270 */
[----:B------:R-:W-:Y:S01]  /*1c80*/  @!P1 VIADD R18, R18, 0x1 ;  /* 0x0000000112129836 */ /* 0x000fe20000000000 */
[----:B------:R-:W-:Y:S01]  /*1c90*/  ISETP.GE.AND P1, PT, R20, RZ, PT ;  /* 0x000000ff1400720c */ /* 0x000fe20003f26270 */
[----:B------:R-:W1:Y:S01]  /*1ca0*/  LDC.U8 R4, c[0x0][0x3d9] ;  /* 0x0000f640ff047b82 */ /* 0x000e620000000000 */
[----:B0-----:R-:W-:Y:S01]  /*1cb0*/  FADD.FTZ R31, R31, R8 ;  /* 0x000000081f1f7221 */ /* 0x001fe20000010000 */
[----:B------:R-:W-:Y:S01]  /*1cc0*/  @P4 VIADD R18, R18, 0x1 ;  /* 0x0000000112124836 */ /* 0x000fe20000000000 */
[----:B------:R-:W-:-:S02]  /*1cd0*/  ISETP.GE.AND P2, PT, R26, RZ, PT ;  /* 0x000000ff1a00720c */ /* 0x000fc40003f46270 */
[----:B------:R-:W-:Y:S02]  /*1ce0*/  SHF.R.S32.HI R20, RZ, 0x1f, R3 ;  /* 0x0000001fff147819 */ /* 0x000fe40000011403 */
[----:B------:R-:W-:Y:S01]  /*1cf0*/  FSETP.NE.FTZ.AND P4, PT, R31, RZ, PT ;  /* 0x000000ff1f00720b */ /* 0x000fe20003f95000 */
[----:B------:R-:W-:Y:S01]  /*1d00*/  @P6 VIADD R21, R21, 0x1 ;  /* 0x0000000115156836 */ /* 0x000fe20000000000 */
[----:B------:R-:W-:Y:S01]  /*1d10*/  LEA.HI.SX32 R8, R3, 0x1, 0x1 ;  /* 0x0000000103087811 */ /* 0x000fe200078f0aff */
[----:B------:R-:W-:Y:S01]  /*1d20*/  @!P5 IMAD.MOV R8, RZ, RZ, R20 ;  /* 0x000000ffff08d224 */ /* 0x000fe200078e0214 */
[----:B------:R-:W-:Y:S01]  /*1d30*/  ISETP.NE.AND P6, PT, R2, RZ, PT ;  /* 0x000000ff0200720c */ /* 0x000fe20003fc5270 */
[----:B------:R-:W-:Y:S01]  /*1d40*/  @!P0 IMAD.MOV R18, RZ, RZ, -R18 ;  /* 0x000000ffff128224 */ /* 0x000fe200078e0a12 */
[----:B------:R-:W-:Y:S01]  /*1d50*/  ISETP.NE.AND P5, PT, R19, RZ, PT ;  /* 0x000000ff1300720c */ /* 0x000fe20003fa5270 */
[----:B------:R-:W-:Y:S01]  /*1d60*/  @!P1 IMAD.MOV R21, RZ, RZ, -R21 ;  /* 0x000000ffff159224 */ /* 0x000fe200078e0a15 */
[----:B------:R-:W-:Y:S01]  /*1d70*/  LOP3.LUT R20, RZ, R19, RZ, 0x33, !PT ;  /* 0x00000013ff147212 */ /* 0x000fe200078e33ff */
[----:B------:R-:W-:-:S03]  /*1d80*/  IMAD.MOV.U32 R25, RZ, RZ, R30 ;  /* 0x000000ffff197224 */ /* 0x000fc600078e001e */
[C---:B------:R-:W-:Y:S02]  /*1d90*/  SEL R18, R20.reuse, R18, !P5 ;  /* 0x0000001214127207 */ /* 0x040fe40006800000 */
[----:B------:R-:W-:Y:S01]  /*1da0*/  SEL R20, R20, R21, !P5 ;  /* 0x0000001514147207 */ /* 0x000fe20006800000 */
[----:B------:R-:W-:Y:S01]  /*1db0*/  @!P2 IMAD.MOV R25, RZ, RZ, -R25 ;  /* 0x000000ffff19a224 */ /* 0x000fe200078e0a19 */
[----:B------:R-:W-:Y:S01]  /*1dc0*/  LOP3.LUT P5, RZ, R10, 0x7, RZ, 0xc0, !PT ;  /* 0x000000070aff7812 */ /* 0x000fe200078ac0ff */
[----:B------:R-:W0:Y:S01]  /*1dd0*/  @P4 MUFU.LG2 R31, R31 ;  /* 0x0000001f001f4308 */ /* 0x000e220000000c00 */
[----:B------:R-:W-:Y:S02]  /*1de0*/  ISETP.GT.AND P2, PT, R2, RZ, PT ;  /* 0x000000ff0200720c */ /* 0x000fe40003f44270 */
[----:B------:R-:W-:Y:S02]  /*1df0*/  ISETP.GT.OR P5, PT, R10, 0x7f, P5 ;  /* 0x0000007f0a00780c */ /* 0x000fe40002fa4670 */
[----:B-1----:R-:W-:-:S02]  /*1e00*/  ISETP.NE.AND P0, PT, R4, RZ, PT ;  /* 0x000000ff0400720c */ /* 0x002fc40003f05270 */
[----:B------:R-:W-:Y:S02]  /*1e10*/  @!P6 LOP3.LUT R25, RZ, R29, RZ, 0x33, !PT ;  /* 0x0000001dff19e212 */ /* 0x000fe400078e33ff */
[----:B------:R-:W-:Y:S02]  /*1e20*/  SHF.R.S32.HI R24, RZ, 0x1f, R2 ;  /* 0x0000001fff187819 */ /* 0x000fe40000011402 */
[----:B------:R-:W-:Y:S02]  /*1e30*/  SEL R9, R9, 0x1, !P0 ;  /* 0x0000000109097807 */ /* 0x000fe40004000000 */
[----:B------:R-:W-:Y:S02]  /*1e40*/  ISETP.LT.U32.AND P1, PT, R22, R25, PT ;  /* 0x000000191600720c */ /* 0x000fe40003f21070 */
[----:B------:R-:W-:Y:S01]  /*1e50*/  SHF.R.S32.HI R21, RZ, 0x1f, R25 ;  /* 0x0000001fff157819 */ /* 0x000fe20000011419 */
[----:B------:R-:W-:Y:S01]  /*1e60*/  IMAD R29, R18, R9, RZ ;  /* 0x00000009121d7224 */ /* 0x000fe200078e02ff */
[----:B------:R-:W-:Y:S01]  /*1e70*/  LEA.HI.SX32 R4, R2, 0x1, 0x1 ;  /* 0x0000000102047811 */ /* 0x000fe200078f0aff */
[----:B------:R-:W-:Y:S01]  /*1e80*/  @!P2 IMAD.MOV R4, RZ, RZ, R24 ;  /* 0x000000ffff04a224 */ /* 0x000fe200078e0218 */
[----:B------:R-:W-:Y:S01]  /*1e90*/  ISETP.LT.AND.EX P1, PT, R23, R21, PT, P1 ;  /* 0x000000151700720c */ /* 0x000fe20003f21310 */
[----:B------:R-:W-:Y:S01]  /*1ea0*/  IMAD R37, R20, R9, RZ ;  /* 0x0000000914257224 */ /* 0x000fe200078e02ff */
[----:B------:R-:W-:Y:S01]  /*1eb0*/  BSSY B1, `(.L_x_152) ;  /* 0x00001cf000017945 */ /* 0x000fe20003800000 */
[----:B------:R-:W-:-:S02]  /*1ec0*/  IMAD.MOV.U32 R30, RZ, RZ, 0x7f800000 ;  /* 0x7f800000ff1e7424 */ /* 0x000fc400078e00ff */
[----:B0-----:R-:W-:Y:S01]  /*1ed0*/  @P4 FFMA.FTZ R30, R31, 0.69314718246459960938, R6 ;  /* 0x3f3172181f1e4823 */ /* 0x001fe20000010006 */
        /* <DEDUP_REMOVED lines=40> */
[----:B------:R-:W-:Y:S05]  /*2160*/  CALL.REL.NOINC `($__internal_3_$__cuda_sm20_div_s64) ;  /* 0x0000002000dc7944 */ /* 0x000fea0003c00000 */
        /* <DEDUP_REMOVED lines=9> */
.L_x_156:
        /* <DEDUP_REMOVED lines=22> */
.L_x_157:
[----:B------:R-:W-:Y:S05]  /*2360*/  BSYNC B0 ;  /* 0x0000000000007941 */ /* 0x000fea0003800000 */
.L_x_155:
        /* <DEDUP_REMOVED lines=19> */
.L_x_159:
        /* <DEDUP_REMOVED lines=22> */
.L_x_160:
[----:B------:R-:W-:Y:S05]  /*2600*/  BSYNC B0 ;  /* 0x0000000000007941 */ /* 0x000fea0003800000 */
.L_x_158:
        /* <DEDUP_REMOVED lines=11> */
[----:B------:R-:W-:Y:S05]  /*26c0*/  CALL.REL.NOINC `($__internal_3_$__cuda_sm20_div_s64) ;  /* 0x0000001c00847944 */ /* 0x000fea0003c00000 */
[----:B------:R-:W-:-:S04]  /*26d0*/  IADD3 R19, P0, RZ, -R22, RZ ;  /* 0x80000016ff137210 */ /* 0x000fc80007f1e0ff */
[----:B------:R-:W-:Y:S01]  /*26e0*/  IADD3.X R18, RZ, ~R23, RZ, P0, !PT ;  /* 0x80000017ff127210 */ /* 0x000fe200007fe4ff */
[----:B------:R-:W-:-:S04]  /*26f0*/  IMAD.WIDE.U32 R42, R5, R19, R42 ;  /* 0x00000013052a7225 */ /* 0x000fc800078e002a */
[----:B------:R-:W-:-:S04]  /*2700*/  IMAD R18, R18, R5, RZ ;  /* 0x0000000512127224 */ /* 0x000fc800078e02ff */
[----:B------:R-:W-:-:S05]  /*2710*/  IMAD R4, R4, R19, R18 ;  /* 0x0000001304047224 */ /* 0x000fca00078e0212 */
[----:B------:R-:W-:Y:S01]  /*2720*/  IADD3 R4, R43, R4, RZ ;  /* 0x000000042b047210 */ /* 0x000fe20007ffe0ff */
[----:B------:R-:W-:Y:S05]  /*2730*/  BRA `(.L_x_163) ;  /* 0x0000000000587947 */ /* 0x000fea0003800000 */
.L_x_162:
        /* <DEDUP_REMOVED lines=22> */
.L_x_163:
[----:B------:R-:W-:Y:S05]  /*28a0*/  BSYNC B0 ;  /* 0x0000000000007941 */ /* 0x000fea0003800000 */
.L_x_161:
        /* <DEDUP_REMOVED lines=38> */
[----:B------:R-:W-:Y:S05]  /*2b10*/  CALL.REL.NOINC `($__internal_3_$__cuda_sm20_div_s64) ;  /* 0x0000001800707944 */ /* 0x000fea0003c00000 */
        /* <DEDUP_REMOVED lines=12> */
.L_x_165:
        /* <DEDUP_REMOVED lines=23> */
.L_x_166:
[----:B------:R-:W-:Y:S05]  /*2d50*/  BSYNC B0 ;  /* 0x0000000000007941 */ /* 0x000fea0003800000 */
.L_x_164:
        /* <DEDUP_REMOVED lines=18> */
.L_x_168:
        /* <DEDUP_REMOVED lines=22> */
.L_x_169:
[----:B------:R-:W-:Y:S05]  /*2fe0*/  BSYNC B0 ;  /* 0x0000000000007941 */ /* 0x000fea0003800000 */
.L_x_167:
        /* <DEDUP_REMOVED lines=22> */
.L_x_171:
        /* <DEDUP_REMOVED lines=23> */
.L_x_172:
[----:B------:R-:W-:Y:S05]  /*32c0*/  BSYNC B0 ;  /* 0x0000000000007941 */ /* 0x000fea0003800000 */
.L_x_170:
        /* <DEDUP_REMOVED lines=39> */
.L_x_174:
        /* <DEDUP_REMOVED lines=23> */
.L_x_175:
[----:B------:R-:W-:Y:S05]  /*36b0*/  BSYNC B0 ;  /* 0x0000000000007941 */ /* 0x000fea0003800000 */
.L_x_173:
        /* <DEDUP_REMOVED lines=29> */
.L_x_177:
        /* <DEDUP_REMOVED lines=23> */
.L_x_178:
[----:B------:R-:W-:Y:S05]  /*3a00*/  BSYNC B0 ;  /* 0x0000000000007941 */ /* 0x000fea0003800000 */
.L_x_176:
        /* <DEDUP_REMOVED lines=21> */
.L_x_154:
[----:B------:R-:W-:Y:S02]  /*3b60*/  ULDC.64 UR4, c[0x0][0x2b0] ;  /* 0x0000ac0000047ab9 */ /* 0x000fe40000000a00 */
[----:B------:R-:W-:-:S04]  /*3b70*/  LEA R2, P0, R36, UR4, 0x2 ;  /* 0x0000000424027c11 */ /* 0x000fc8000f8010ff */
[----:B------:R-:W-:-:S05]  /*3b80*/  LEA.HI.X R3, R36, UR5, R37, 0x2, P0 ;  /* 0x0000000524037c11 */ /* 0x000fca00080f1425 */
[----:B------:R0:W-:Y:S04]  /*3b90*/  STG.E desc[UR8][R2.64], R30 ;  /* 0x0000001e02007986 */ /* 0x0001e8000c101908 */
.L_x_153:
[----:B------:R-:W-:Y:S05]  /*3ba0*/  BSYNC B1 ;  /* 0x0000000000017941 */ /* 0x000fea0003800000 */
.L_x_152:
[----:B------:R-:W2:Y:S01]  /*3bb0*/  LDC R0, c[0x0][0x3c4] ;  /* 0x0000f100ff007b82 */ /* 0x000ea20000000800 */
[C---:B0-----:R-:W-:Y:S01]  /*3bc0*/  VIADD R3, R35.reuse, 0x8 ;  /* 0x0000000823037836 */ /* 0x041fe20000000000 */
[----:B-1----:R-:W-:Y:S01]  /*3bd0*/  HFMA2.MMA R5, -RZ, RZ, 0, 0 ;  /* 0x00000000ff057435 */ /* 0x002fe200000001ff */
[C---:B------:R-:W-:Y:S01]  /*3be0*/  IMAD.SHL.U32 R16, R35.reuse, 0x4, RZ ;  /* 0x0000000423107824 */ /* 0x040fe200078e00ff */
[-C--:B--2---:R-:W-:Y:S02]  /*3bf0*/  ISETP.GE.OR P0, PT, R35, R0.reuse, P3 ;  /* 0x000000002300720c */ /* 0x084fe40001f06670 */
[----:B------:R-:W-:-:S11]  /*3c00*/  ISETP.GE.OR P3, PT, R3, R0, P3 ;  /* 0x000000000300720c */ /* 0x000fd60001f66670 */
[C---:B------:R-:W-:Y:S02]  /*3c10*/  @!P0 FADD.FTZ R3, -R30.reuse, R33 ;  /* 0x000000211e038221 */ /* 0x040fe40000010100 */
[----:B------:R-:W-:Y:S02]  /*3c20*/  @!P3 FADD.FTZ R30, -R30, R32 ;  /* 0x000000201e1eb221 */ /* 0x000fe40000010100 */
[----:B------:R-:W-:Y:S02]  /*3c30*/  @!P0 FMUL.FTZ R3, R3, 1.4426950216293334961 ;  /* 0x3fb8aa3b03038820 */ /* 0x000fe40000410000 */
[----:B------:R-:W-:Y:S02]  /*3c40*/  @!P3 FMUL.FTZ R11, R30, 1.4426950216293334961 ;  /* 0x3fb8aa3b1e0bb820 */ /* 0x000fe40000410000 */
[----:B------:R-:W0:Y:S08]  /*3c50*/  @!P0 MUFU.EX2 R9, R3 ;  /* 0x0000000300098308 */ /* 0x000e300000000800 */
[----:B------:R-:W1:Y:S01]  /*3c60*/  @!P3 MUFU.EX2 R11, R11 ;  /* 0x0000000b000bb308 */ /* 0x000e620000000800 */
[----:B0-----:R0:W-:Y:S01]  /*3c70*/  @!P0 STS [R34], R9 ;  /* 0x0000000922008388 */ /* 0x0011e20000000800 */
[----:B------:R-:W-:-:S02]  /*3c80*/  ISETP.GE.AND P0, PT, R0, 0x1, PT ;  /* 0x000000010000780c */ /* 0x000fc40003f06270 */
[----:B------:R-:W-:Y:S02]  /*3c90*/  CS2R R2, SRZ ;  /* 0x0000000000027805 */ /* 0x000fe4000001ff00 */
[----:B------:R-:W-:Y:S01]  /*3ca0*/  MOV R0, RZ ;  /* 0x000000ff00007202 */ /* 0x000fe20000000f00 */
[----:B-1----:R0:W-:Y:S01]  /*3cb0*/  @!P3 STS [R34+0x220], R11 ;  /* 0x0002200b2200b388 */ /* 0x0021e20000000800 */
[----:B------:R-:W-:Y:S07]  /*3cc0*/  BAR.SYNC.DEFER_BLOCKING 0x0 ;  /* 0x0000000000007b1d */ /* 0x000fee0000010000 */
[----:B------:R-:W-:Y:S05]  /*3cd0*/  @!P0 BRA `(.L_x_179) ;  /* 0x0000000000a88947 */ /* 0x000fea0003800000 */
[----:B------:R-:W1:Y:S01]  /*3ce0*/  S2UR UR6, SR_CgaCtaId ;  /* 0x00000000000679c3 */ /* 0x000e620000008800 */
[----:B------:R-:W-:Y:S01]  /*3cf0*/  ULDC UR10, c[0x0][0x2dc] ;  /* 0x0000b700000a7ab9 */ /* 0x000fe20000000800 */
[----:B------:R-:W-:Y:S01]  /*3d00*/  IMAD R15, R7, 0x20, R16 ;  /* 0x00000020070f7824 */ /* 0x000fe200078e0210 */
[----:B------:R-:W-:Y:S01]  /*3d10*/  UIMAD UR4, UR7, UR10, URZ ;  /* 0x0000000a070472a4 */ /* 0x000fe2000f8e023f */
[C---:B------:R-:W-:Y:S01]  /*3d20*/  VIADD R4, R12.reuse, -UR7 ;  /* 0x800000070c047c36 */ /* 0x040fe20008000000 */
[----:B0-----:R-:W-:Y:S01]  /*3d30*/  CS2R R8, SRZ ;  /* 0x0000000000087805 */ /* 0x001fe2000001ff00 */
        /* <DEDUP_REMOVED lines=17> */
.L_x_182:
        /* <DEDUP_REMOVED lines=10> */
.L_x_181:
[----:B------:R-:W-:Y:S05]  /*3ef0*/  BSYNC B0 ;  /* 0x0000000000007941 */ /* 0x000fea0003800000 */
.L_x_180:
        /* <DEDUP_REMOVED lines=8> */
.L_x_179:
[----:B------:R-:W-:-:S04]  /*3f80*/  IADD3 R7, R7, UR7, RZ ;  /* 0x0000000707077c10 */ /* 0x000fc8000fffe0ff */
[----:B------:R-:W-:-:S13]  /*3f90*/  ISETP.GE.AND P0, PT, R7, R12, PT ;  /* 0x0000000c0700720c */ /* 0x000fda0003f06270 */
[----:B------:R-:W-:Y:S05]  /*3fa0*/  @P0 EXIT ;  /* 0x000000000000094d */ /* 0x000fea0003800000 */
[----:B------:R-:W-:Y:S02]  /*3fb0*/  ULDC UR4, c[0x0][0x2d0] ;  /* 0x0000b40000047ab9 */ /* 0x000fe40000000800 */
[----:B------:R-:W-:-:S13]  /*3fc0*/  ISETP.GE.AND P0, PT, R16, UR4, PT ;  /* 0x0000000410007c0c */ /* 0x000fda000bf06270 */
[----:B------:R-:W-:Y:S05]  /*3fd0*/  @P0 EXIT ;  /* 0x000000000000094d */ /* 0x000fea0003800000 */
[----:B0-----:R-:W0:Y:S01]  /*3fe0*/  LDC R9, c[0x0][0x2c4] ;  /* 0x0000b100ff097b82 */ /* 0x001e220000000800 */
[----:B------:R-:W-:Y:S01]  /*3ff0*/  ULDC UR4, c[0x0][0x270] ;  /* 0x00009c0000047ab9 */ /* 0x000fe20000000800 */
[----:B------:R-:W-:Y:S02]  /*4000*/  IABS R13, R7 ;  /* 0x00000007000d7213 */ /* 0x000fe40000000000 */
[----:B------:R-:W-:Y:S02]  /*4010*/  SHF.R.S32.HI R17, RZ, 0x1f, R16 ;  /* 0x0000001fff117819 */ /* 0x000fe40000011410 */
[----:B------:R-:W-:Y:S01]  /*4020*/  F2FP.BF16.F32.PACK_AB R5, R2, R5 ;  /* 0x000000050205723e */ /* 0x000fe200000010ff */
[----:B0-----:R-:W-:Y:S01]  /*4030*/  IMAD R10, R9, UR4, RZ ;  /* 0x00000004090a7c24 */ /* 0x001fe2000f8e02ff */
[----:B------:R-:W-:-:S04]  /*4040*/  ULDC.64 UR4, c[0x0][0x290] ;  /* 0x0000a40000047ab9 */ /* 0x000fc80000000a00 */
[-C--:B------:R-:W-:Y:S02]  /*4050*/  IABS R12, R10.reuse ;  /* 0x0000000a000c7213 */ /* 0x080fe40000000000 */
[----:B------:R-:W-:Y:S02]  /*4060*/  IABS R6, R10 ;  /* 0x0000000a00067213 */ /* 0x000fe40000000000 */
[----:B------:R-:W0:Y:S03]  /*4070*/  I2F.RP R8, R12 ;  /* 0x0000000c00087306 */ /* 0x000e260000209400 */
[----:B------:R-:W-:-:S05]  /*4080*/  IMAD.MOV R6, RZ, RZ, -R6 ;  /* 0x000000ffff067224 */ /* 0x000fca00078e0a06 */
[----:B0-----:R-:W0:Y:S02]  /*4090*/  MUFU.RCP R14, R8 ;  /* 0x00000008000e7308 */ /* 0x001e240000001000 */
[----:B0-----:R-:W-:Y:S01]  /*40a0*/  VIADD R14, R14, 0xffffffe ;  /* 0x0ffffffe0e0e7836 */ /* 0x001fe20000000000 */
[----:B------:R-:W-:-:S05]  /*40b0*/  IABS R8, R9 ;  /* 0x0000000900087213 */ /* 0x000fca0000000000 */
[----:B------:R0:W1:Y:S02]  /*40c0*/  F2I.FTZ.U32.TRUNC.NTZ R15, R14 ;  /* 0x0000000e000f7305 */ /* 0x000064000021f000 */
[----:B0-----:R-:W-:Y:S01]  /*40d0*/  HFMA2.MMA R14, -RZ, RZ, 0, 0 ;  /* 0x00000000ff0e7435 */ /* 0x001fe200000001ff */
[----:B-1----:R-:W-:-:S04]  /*40e0*/  IMAD.MOV R11, RZ, RZ, -R15 ;  /* 0x000000ffff0b7224 */ /* 0x002fc800078e0a0f */
[----:B------:R-:W-:-:S05]  /*40f0*/  IMAD R4, R11, R12, RZ ;  /* 0x0000000c0b047224 */ /* 0x000fca00078e02ff */
        /* <DEDUP_REMOVED lines=62> */
        .weak           $__internal_3_$__cuda_sm20_div_s64
        .type           $__internal_3_$__cuda_sm20_div_s64,@function
        .size           $__internal_3_$__cuda_sm20_div_s64,(.L_x_5279 - $__internal_3_$__cuda_sm20_div_s64)
$__internal_3_$__cuda_sm20_div_s64:
        /* <DEDUP_REMOVED lines=32> */
[----:B------:R-:W-:Y:S02]  /*46e0*/  SEL R21, R21, R24, !P2 ;  /* 0x0000001815157207 */ /* 0x000fe40005000000 */
[----:B------:R-:W-:Y:S01]  /*46f0*/  IADD3.X R24, RZ, ~R19, RZ, P1, !PT ;  /* 0x80000013ff187210 */ /* 0x000fe20000ffe4ff */
[----:B------:R-:W-:-:S04]  /*4700*/  IMAD.HI.U32 R29, P5, R23, R22, R40 ;  /* 0x00000016171d7227 */ /* 0x000fc800078a0028 */
[CC--:B------:R-:W-:Y:S02]  /*4710*/  IMAD R22, R23.reuse, R20.reuse, RZ ;  /* 0x0000001417167224 */ /* 0x0c0fe400078e02ff */
[----:B------:R-:W-:-:S03]  /*4720*/  IMAD.HI.U32 R20, R23, R20, RZ ;  /* 0x0000001417147227 */ /* 0x000fc600078e00ff */
[----:B------:R-:W-:Y:S01]  /*4730*/  IADD3 R22, P4, R22, R29, RZ ;  /* 0x0000001d16167210 */ /* 0x000fe20007f9e0ff */
[----:B------:R-:W-:Y:S01]  /*4740*/  IMAD.X R23, R20, 0x1, R23, P6 ;  /* 0x0000000114177824 */ /* 0x000fe200030e0617 */
[----:B------:R-:W-:Y:S01]  /*4750*/  SEL R20, R24, R19, !P2 ;  /* 0x0000001318147207 */ /* 0x000fe20005000000 */
[----:B------:R-:W-:Y:S02]  /*4760*/  IMAD.MOV.U32 R41, RZ, RZ, RZ ;  /* 0x000000ffff297224 */ /* 0x000fe400078e00ff */
[----:B------:R-:W-:Y:S01]  /*4770*/  IMAD.HI.U32 R40, R22, R21, RZ ;  /* 0x0000001516287227 */ /* 0x000fe200078e00ff */
[----:B------:R-:W-:-:S03]  /*4780*/  IADD3.X R23, RZ, RZ, R23, P4, P5 ;  /* 0x000000ffff177210 */ /* 0x000fc600027ea417 */
        /* <DEDUP_REMOVED lines=10> */
[-C--:B------:R-:W-:Y:S01]  /*4830*/  ISETP.GE.U32.AND P4, PT, R21, R44.reuse, PT ;  /* 0x0000002c1500720c */ /* 0x080fe20003f86070 */
[-C--:B------:R-:W-:Y:S01]  /*4840*/  IMAD R23, R29, R44.reuse, R22 ;  /* 0x0000002c1d177224 */ /* 0x080fe200078e0216 */
[----:B------:R-:W-:-:S04]  /*4850*/  IADD3 R22, P2, R21, -R44, RZ ;  /* 0x8000002c15167210 */ /* 0x000fc80007f5e0ff */
[----:B------:R-:W-:Y:S02]  /*4860*/  IADD3.X R20, ~R23, R20, RZ, P1, !PT ;  /* 0x0000001417147210 */ /* 0x000fe40000ffe5ff */
[----:B------:R-:W-:Y:S02]  /*4870*/  IADD3 R24, P1, R31, 0x1, RZ ;  /* 0x000000011f187810 */ /* 0x000fe40007f3e0ff */
[C---:B------:R-:W-:Y:S01]  /*4880*/  ISETP.GE.U32.AND.EX P4, PT, R20.reuse, R45, PT, P4 ;  /* 0x0000002d1400720c */ /* 0x040fe20003f86140 */
[----:B------:R-:W-:Y:S02]  /*4890*/  IMAD.X R23, R20, 0x1, ~R45, P2 ;  /* 0x0000000114177824 */ /* 0x000fe400010e0e2d */
[----:B------:R-:W-:Y:S01]  /*48a0*/  IMAD.X R40, RZ, RZ, R29, P1 ;  /* 0x000000ffff287224 */ /* 0x000fe200008e061d */
[----:B------:R-:W-:Y:S02]  /*48b0*/  SEL R22, R22, R21, P4 ;  /* 0x0000001516167207 */ /* 0x000fe40002000000 */
[----:B------:R-:W-:-:S02]  /*48c0*/  SEL R24, R24, R31, P4 ;  /* 0x0000001f18187207 */ /* 0x000fc40002000000 */
[----:B------:R-:W-:Y:S02]  /*48d0*/  SEL R23, R23, R20, P4 ;  /* 0x0000001417177207 */ /* 0x000fe40002000000 */
[----:B------:R-:W-:Y:S02]  /*48e0*/  ISETP.GE.U32.AND P1, PT, R22, R44, PT ;  /* 0x0000002c1600720c */ /* 0x000fe40003f26070 */
[----:B------:R-:W-:Y:S02]  /*48f0*/  SEL R40, R40, R29, P4 ;  /* 0x0000001d28287207 */ /* 0x000fe40002000000 */
[----:B------:R-:W-:Y:S02]  /*4900*/  IADD3 R21, P2, R24, 0x1, RZ ;  /* 0x0000000118157810 */ /* 0x000fe40007f5e0ff */
[----:B------:R-:W-:Y:S02]  /*4910*/  ISETP.GE.U32.AND.EX P1, PT, R23, R45, PT, P1 ;  /* 0x0000002d1700720c */ /* 0x000fe40003f26110 */
[----:B------:R-:W-:Y:S01]  /*4920*/  LOP3.LUT R20, R25, R19, RZ, 0x3c, !PT ;  /* 0x0000001319147212 */ /* 0x000fe200078e3cff */
[----:B------:R-:W-:Y:S01]  /*4930*/  IMAD.X R23, RZ, RZ, R40, P2 ;  /* 0x000000ffff177224 */ /* 0x000fe200010e0628 */
[----:B------:R-:W-:-:S02]  /*4940*/  SEL R21, R21, R24, P1 ;  /* 0x0000001815157207 */ /* 0x000fc40000800000 */
[----:B------:R-:W-:Y:S02]  /*4950*/  ISETP.GE.AND P4, PT, R20, RZ, PT ;  /* 0x000000ff1400720c */ /* 0x000fe40003f86270 */
[----:B------:R-:W-:Y:S02]  /*4960*/  SEL R23, R23, R40, P1 ;  /* 0x0000002817177207 */ /* 0x000fe40000800000 */
[----:B------:R-:W-:Y:S02]  /*4970*/  IADD3 R22, P2, RZ, -R21, RZ ;  /* 0x80000015ff167210 */ /* 0x000fe40007f5e0ff */
[----:B------:R-:W-:Y:S02]  /*4980*/  ISETP.NE.U32.AND P1, PT, R28, RZ, PT ;  /* 0x000000ff1c00720c */ /* 0x000fe40003f25070 */
[----:B------:R-:W-:Y:S02]  /*4990*/  IADD3.X R20, RZ, ~R23, RZ, P2, !PT ;  /* 0x80000017ff147210 */ /* 0x000fe400017fe4ff */
[----:B------:R-:W-:-:S02]  /*49a0*/  ISETP.NE.AND.EX P1, PT, R25, RZ, PT, P1 ;  /* 0x000000ff1900720c */ /* 0x000fc40003f25310 */
[----:B------:R-:W-:Y:S02]  /*49b0*/  SEL R20, R20, R23, !P4 ;  /* 0x0000001714147207 */ /* 0x000fe40006000000 */
[----:B------:R-:W-:Y:S01]  /*49c0*/  SEL R22, R22, R21, !P4 ;  /* 0x0000001516167207 */ /* 0x000fe20006000000 */
[----:B------:R-:W-:Y:S01]  /*49d0*/  IMAD.MOV.U32 R21, RZ, RZ, 0x0 ;  /* 0x00000000ff157424 */ /* 0x000fe200078e00ff */
[----:B------:R-:W-:Y:S01]  /*49e0*/  SEL R23, R20, 0xffffffff, P1 ;  /* 0xffffffff14177807 */ /* 0x000fe20000800000 */
[----:B------:R-:W-:Y:S01]  /*49f0*/  IMAD.MOV.U32 R20, RZ, RZ, R26 ;  /* 0x000000ffff147224 */ /* 0x000fe200078e001a */
[----:B------:R-:W-:-:S03]  /*4a00*/  SEL R22, R22, 0xffffffff, P1 ;  /* 0xffffffff16167807 */ /* 0x000fc60000800000 */
[----:B------:R-:W-:Y:S05]  /*4a10*/  RET.REL.NODEC R20 `(_ZN5flash32flash_fwd_splitkv_combine_kernelI23Flash_fwd_kernel_traitsILi32ELi64ELi256ELi4ELb0ELb0EN7cutlass10bfloat16_tE19Flash_kernel_traitsILi32ELi64ELi256ELi4ES3_EELi16ELi4ELb0EEEvNS_16Flash_fwd_paramsE) ;  /* 0xffffffb414787950 */ /* 0x000fea0003c3ffff */
.L_x_183:
        /* <DEDUP_REMOVED lines=14> */
.L_x_5279:


//--------------------- .text._ZN5flash32flash_fwd_splitkv_combine_kernelI23Flash_fwd_kernel_traitsILi32ELi64ELi256ELi4ELb0ELb0EN7cutlass10bfloat16_tE19Flash_kernel_traitsILi32ELi64ELi256ELi4ES3_EELi16ELi3ELb0EEEvNS_16Flash_fwd_paramsE --------------------------
	.section	.text._ZN5flash32flash_fwd_splitkv_combine_kernelI23Flash_fwd_kernel_traitsILi32ELi64ELi256ELi4ELb0ELb0EN7cutlass10bfloat16_tE19Flash_kernel_traitsILi32ELi64ELi256ELi4ES3_EELi16ELi3ELb0EEEvNS_16Flash_fwd_paramsE,"ax",@progbits
	.align	128
        .global         _ZN5flash32flash_fwd_splitkv_combine_kernelI23Flash_fwd_kernel_traitsILi32ELi64ELi256ELi4ELb0ELb0EN7cutlass10bfloat16_tE19Flash_kernel_traitsILi32ELi64ELi256ELi4ES3_EELi16ELi3ELb0EEEvNS_16Flash_fwd_paramsE
        .type           _ZN5flash32flash_fwd_splitkv_combine_kernelI23Flash_fwd_kernel_traitsILi32ELi64ELi256ELi4ELb0ELb0EN7cutlass10bfloat16_tE19Flash_kernel_traitsILi32ELi64ELi256ELi4ES3_EELi16ELi3ELb0EEEvNS_16Flash_fwd_paramsE,@function
        .size           _ZN5flash32flash_fwd_splitkv_combine_kernelI23Flash_fwd_kernel_traitsILi32ELi64ELi256ELi4ELb0ELb0EN7cutlass10bfloat16_tE19Flash_kernel_traitsILi32ELi64ELi256ELi4ES3_EELi16ELi3ELb0EEEvNS_16Flash_fwd_paramsE,(.L_x_5280 - _ZN5flash32flash_fwd_splitkv_combine_kernelI23Flash_fwd_kernel_traitsILi32ELi64ELi256ELi4ELb0ELb0EN7cutlass10bfloat16_tE19Flash_kernel_traitsILi32ELi64ELi256ELi4ES3_EELi16ELi3ELb0EEEvNS_16Flash_fwd_paramsE)
        .other          _ZN5flash32flash_fwd_splitkv_combine_kernelI23Flash_fwd_kernel_traitsILi32ELi64ELi256ELi4ELb0ELb0EN7cutlass10bfloat16_tE19Flash_kernel_traitsILi32ELi64ELi256ELi4ES3_EELi16ELi3ELb0EEEvNS_16Flash_fwd_paramsE,@"STO_CUDA_ENTRY STV_DEFAULT"
_ZN5flash32flash_fwd_splitkv_combine_kernelI23Flash_fwd_kernel_traitsILi32ELi64ELi256ELi4ELb0ELb0EN7cutlass10bfloat16_tE19Flash_kernel_traitsILi32ELi64ELi256ELi4ES3_EELi16ELi3ELb0EEEvNS_16Flash_fwd_paramsE:
.text._ZN5flash32flash_fwd_splitkv_combine_kernelI23Flash_fwd_kernel_traitsILi32ELi64ELi256ELi4ELb0ELb0EN7cutlass10bfloat16_tE19Flash_kernel_traitsILi32ELi64ELi256ELi4ES3_EELi16ELi3ELb0EEEvNS_16Flash_fwd_paramsE:
        /* <DEDUP_REMOVED lines=23> */
[----:B------:R-:W-:Y:S05]  /*0170*/  CALL.REL.NOINC `($__internal_4_$__cuda_sm20_div_s64) ;  /* 0x0000004000e47944 */ /* 0x000fea0003c00000 */
[----:B------:R-:W-:Y:S05]  /*0180*/  BRA `(.L_x_185) ;  /* 0x00000000004c7947 */ /* 0x000fea0003800000 */
.L_x_184:
        /* <DEDUP_REMOVED lines=19> */
.L_x_185:
        /* <DEDUP_REMOVED lines=12> */
[----:B------:R-:W-:Y:S02]  /*0380*/  MOV R22, 0x3a0 ;  /* 0x000003a000167802 */ /* 0x000fe40000000f00 */
[----:B------:R-:W-:Y:S05]  /*0390*/  CALL.REL.NOINC `($__internal_4_$__cuda_sm20_div_s64) ;  /* 0x00000040005c7944 */ /* 0x000fea0003c00000 */
[----:B------:R-:W-:Y:S02]  /*03a0*/  MOV R8, R20 ;  /* 0x0000001400087202 */ /* 0x000fe40000000f00 */
[----:B------:R-:W-:Y:S01]  /*03b0*/  MOV R9, R21 ;  /* 0x0000001500097202 */ /* 0x000fe20000000f00 */
[----:B------:R-:W-:Y:S05]  /*03c0*/  BRA `(.L_x_188) ;  /* 0x00000000004c7947 */ /* 0x000fea0003800000 */
.L_x_187:
[----:B------:R-:W0:Y:S01]  /*03d0*/  I2F.U32.RP R4, R3 ;  /* 0x0000000300047306 */ /* 0x000e220000209000 */
[----:B------:R-:W-:-:S07]  /*03e0*/  ISETP.NE.U32.AND P0, PT, R3, RZ, PT ;  /* 0x000000ff0300720c */ /* 0x000fce0003f05070 */
[----:B0-----:R-:W0:Y:S02]  /*03f0*/  MUFU.RCP R6, R4 ;  /* 0x0000000400067308 */ /* 0x001e240000001000 */
[----:B0-----:R-:W-:-:S06]  /*0400*/  VIADD R6, R6, 0xffffffe ;  /* 0x0ffffffe06067836 */ /* 0x001fcc0000000000 */
[----:B------:R0:W1:Y:S02]  /*0410*/  F2I.FTZ.U32.TRUNC.NTZ R7, R6 ;  /* 0x0000000600077305 */ /* 0x000064000021f000 */
[----:B0-----:R-:W-:Y:S01]  /*0420*/  HFMA2.MMA R6, -RZ, RZ, 0, 0 ;  /* 0x00000000ff067435 */ /* 0x001fe200000001ff */
[----:B-1----:R-:W-:-:S04]  /*0430*/  IMAD.MOV R2, RZ, RZ, -R7 ;  /* 0x000000ffff027224 */ /* 0x002fc800078e0a07 */
[----:B------:R-:W-:-:S05]  /*0440*/  IMAD R9, R2, R3, RZ ;  /* 0x0000000302097224 */ /* 0x000fca00078e02ff */
        /* <DEDUP_REMOVED lines=11> */
.L_x_188:
[----:B------:R-:W-:Y:S05]  /*0500*/  BSYNC B0 ;  /* 0x0000000000007941 */ /* 0x000fea0003800000 */
.L_x_186:
[----:B------:R-:W0:Y:S01]  /*0510*/  LDC R7, c[0x0][0x2c4] ;  /* 0x0000b100ff077b82 */ /* 0x000e220000000800 */
        /* <DEDUP_REMOVED lines=30> */
[----:B------:R-:W-:Y:S02]  /*0700*/  SEL R15, R23, R4, P0 ;  /* 0x00000004170f7207 */ /* 0x000fe40000000000 */
        /* <DEDUP_REMOVED lines=11> */
.L_x_190:
[----:B------:R-:W0:Y:S01]  /*07c0*/  I2F.U32.RP R13, R16 ;  /* 0x00000010000d7306 */ /* 0x000e220000209000 */
[----:B------:R-:W-:Y:S01]  /*07d0*/  HFMA2.MMA R10, -RZ, RZ, 0, 0 ;  /* 0x00000000ff0a7435 */ /* 0x000fe200000001ff */
[----:B------:R-:W-:Y:S02]  /*07e0*/  ISETP.NE.U32.AND P0, PT, R16, RZ, PT ;  /* 0x000000ff1000720c */ /* 0x000fe40003f05070 */
[----:B------:R-:W-:-:S04]  /*07f0*/  MOV R21, RZ ;  /* 0x000000ff00157202 */ /* 0x000fc80000000f00 */
        /* <DEDUP_REMOVED lines=15> */
.L_x_191:
[----:B------:R-:W-:Y:S05]  /*08f0*/  BSYNC B0 ;  /* 0x0000000000007941 */ /* 0x000fea0003800000 */
.L_x_189:
[----:B------:R-:W0:Y:S01]  /*0900*/  LDC R3, c[0x0][0x2c4] ;  /* 0x0000b100ff037b82 */ /* 0x000e220000000800 */
[----:B------:R-:W-:Y:S01]  /*0910*/  IMAD.MOV.U32 R18, RZ, RZ, RZ ;  /* 0x000000ffff127224 */ /* 0x000fe200078e00ff */
        /* <DEDUP_REMOVED lines=9> */
[----:B0-----:R-:W-:-:S04]  /*09b0*/  IMAD.MOV R4, RZ, RZ, -R19 ;  /* 0x000000ffff047224 */ /* 0x001fc800078e0a13 */
        /* <DEDUP_REMOVED lines=11> */
[----:B------:R-:W-:Y:S01]  /*0a70*/  @!P2 IMAD.IADD R7, R7, 0x1, -R10 ;  /* 0x000000010707a824 */ /* 0x000fe200078e0a0a */
[----:B------:R-:W-:Y:S02]  /*0a80*/  @!P2 IADD3 R4, R4, 0x1, RZ ;  /* 0x000000010404a810 */ /* 0x000fe40007ffe0ff */
[----:B------:R-:W-:Y:S02]  /*0a90*/  ISETP.NE.AND P2, PT, R3, RZ, PT ;  /* 0x000000ff0300720c */ /* 0x000fe40003f45270 */
[----:B------:R-:W-:Y:S02]  /*0aa0*/  ISETP.GE.U32.AND P0, PT, R7, R10, PT ;  /* 0x0000000a0700720c */ /* 0x000fe40003f06070 */
[----:B------:R-:W-:Y:S01]  /*0ab0*/  LEA.HI.SX32 R7, R3, 0x1, 0x1 ;  /* 0x0000000103077811 */ /* 0x000fe200078f0aff */
[----:B------:R-:W-:-:S10]  /*0ac0*/  @!P3 IMAD.MOV R7, RZ, RZ, R2 ;  /* 0x000000ffff07b224 */ /* 0x000fd400078e0202 */
[----:B------:R-:W-:-:S04]  /*0ad0*/  @P0 VIADD R4, R4, 0x1 ;  /* 0x0000000104040836 */ /* 0x000fc80000000000 */
[----:B------:R-:W-:Y:S01]  /*0ae0*/  @!P1 IMAD.MOV R4, RZ, RZ, -R4 ;  /* 0x000000ffff049224 */ /* 0x000fe200078e0a04 */
[----:B------:R-:W-:Y:S01]  /*0af0*/  @!P2 LOP3.LUT R4, RZ, R3, RZ, 0x33, !PT ;  /* 0x00000003ff04a212 */ /* 0x000fe200078e33ff */
[----:B------:R-:W-:-:S04]  /*0b00*/  IMAD R3, R3, UR5, RZ ;  /* 0x0000000503037c24 */ /* 0x000fc8000f8e02ff */
        /* <DEDUP_REMOVED lines=9> */
[----:B0-----:R-:W-:Y:S01]  /*0ba0*/  IADD3 R10, RZ, -R19, RZ ;  /* 0x80000013ff0a7210 */ /* 0x001fe20007ffe0ff */
[----:B------:R-:W-:-:S04]  /*0bb0*/  IMAD.MOV.U32 R18, RZ, RZ, RZ ;  /* 0x000000ffff127224 */ /* 0x000fc800078e00ff */
[----:B------:R-:W-:Y:S01]  /*0bc0*/  IMAD R11, R10, R13, RZ ;  /* 0x0000000d0a0b7224 */ /* 0x000fe200078e02ff */
[----:B------:R-:W-:-:S03]  /*0bd0*/  IABS R10, R4 ;  /* 0x00000004000a7213 */ /* 0x000fc60000000000 */
[----:B------:R-:W-:-:S06]  /*0be0*/  IMAD.HI.U32 R11, R19, R11, R18 ;  /* 0x0000000b130b7227 */ /* 0x000fcc00078e0012 */
[----:B------:R-:W-:-:S04]  /*0bf0*/  IMAD.HI.U32 R11, R11, R10, RZ ;  /* 0x0000000a0b0b7227 */ /* 0x000fc800078e00ff */
[----:B------:R-:W-:Y:S01]  /*0c00*/  IMAD R10, R11, R7, R10 ;  /* 0x000000070b0a7224 */ /* 0x000fe200078e020a */
[----:B------:R-:W-:-:S04]  /*0c10*/  LOP3.LUT R7, R4, R13, RZ, 0x3c, !PT ;  /* 0x0000000d04077212 */ /* 0x000fc800078e3cff */
[----:B------:R-:W-:Y:S02]  /*0c20*/  ISETP.GT.U32.AND P1, PT, R13, R10, PT ;  /* 0x0000000a0d00720c */ /* 0x000fe40003f24070 */
[----:B------:R-:W-:-:S11]  /*0c30*/  ISETP.GE.AND P0, PT, R7, RZ, PT ;  /* 0x000000ff0700720c */ /* 0x000fd60003f06270 */
[----:B------:R-:W-:Y:S01]  /*0c40*/  @!P1 IMAD.IADD R10, R10, 0x1, -R13 ;  /* 0x000000010a0a9824 */ /* 0x000fe200078e0a0d */
[----:B------:R-:W-:Y:S02]  /*0c50*/  @!P1 IADD3 R11, R11, 0x1, RZ ;  /* 0x000000010b0b9810 */ /* 0x000fe40007ffe0ff */
[----:B------:R-:W-:Y:S02]  /*0c60*/  ISETP.NE.AND P1, PT, R2, RZ, PT ;  /* 0x000000ff0200720c */ /* 0x000fe40003f25270 */
[----:B------:R-:W-:-:S13]  /*0c70*/  ISETP.GE.U32.AND P2, PT, R10, R13, PT ;  /* 0x0000000d0a00720c */ /* 0x000fda0003f46070 */
[----:B------:R-:W-:-:S04]  /*0c80*/  @P2 VIADD R11, R11, 0x1 ;  /* 0x000000010b0b2836 */ /* 0x000fc80000000000 */
[----:B------:R-:W-:-:S04]  /*0c90*/  IMAD.MOV.U32 R7, RZ, RZ, R11 ;  /* 0x000000ffff077224 */ /* 0x000fc800078e000b */
        /* <DEDUP_REMOVED lines=16> */
[----:B------:R-:W-:Y:S02]  /*0da0*/  MOV R32, R20 ;  /* 0x0000001400207202 */ /* 0x000fe40000000f00 */
[----:B------:R-:W-:Y:S01]  /*0db0*/  MOV R33, R21 ;  /* 0x0000001500217202 */ /* 0x000fe20000000f00 */
[----:B------:R-:W-:Y:S05]  /*0dc0*/  BRA `(.L_x_194) ;  /* 0x00000000004c7947 */ /* 0x000fea0003800000 */
.L_x_193:
        /* <DEDUP_REMOVED lines=19> */
.L_x_194:
[----:B------:R-:W-:Y:S05]  /*0f00*/  BSYNC B0 ;  /* 0x0000000000007941 */ /* 0x000fea0003800000 */
.L_x_192:
        /* <DEDUP_REMOVED lines=43> */
.L_x_196:
        /* <DEDUP_REMOVED lines=19> */
.L_x_197:
[----:B------:R-:W-:Y:S05]  /*12f0*/  BSYNC B0 ;  /* 0x0000000000007941 */ /* 0x000fea0003800000 */
.L_x_195:
[----:B------:R-:W0:Y:S01]  /*1300*/  LDC R9, c[0x0][0x2c4] ;  /* 0x0000b100ff097b82 */ /* 0x000e220000000800 */
[----:B------:R-:W1:Y:S01]  /*1310*/  S2R R18, SR_TID.X ;  /* 0x0000000000127919 */ /* 0x000e620000002100 */
[----:B------:R-:W-:Y:S01]  /*1320*/  ISETP.GT.AND P4, PT, R3, RZ, PT ;  /* 0x000000ff0300720c */ /* 0x000fe20003f84270 */
[----:B------:R-:W-:Y:S01]  /*1330*/  ULDC UR5, c[0x0][0x3c4] ;  /* 0x0000f10000057ab9 */ /* 0x000fe20000000800 */
[----:B------:R-:W-:Y:S01]  /*1340*/  ULDC.64 UR8, c[0x0][0x208] ;  /* 0x0000820000087ab9 */ /* 0x000fe20000000a00 */
[----:B------:R-:W-:Y:S01]  /*1350*/  BSSY B0, `(.L_x_198) ;  /* 0x000003e000007945 */ /* 0x000fe20003800000 */
[----:B------:R-:W-:Y:S01]  /*1360*/  IMAD.MOV.U32 R29, RZ, RZ, -0x800000 ;  /* 0xff800000ff1d7424 */ /* 0x000fe200078e00ff */
[----:B0-----:R-:W-:-:S04]  /*1370*/  IABS R8, R9 ;  /* 0x0000000900087213 */ /* 0x001fc80000000000 */
[----:B------:R-:W0:Y:S01]  /*1380*/  I2F.RP R17, R8 ;  /* 0x0000000800117306 */ /* 0x000e220000209400 */
[----:B-1----:R-:W-:-:S07]  /*1390*/  ISETP.GT.AND P1, PT, R18, 0x7f, PT ;  /* 0x0000007f1200780c */ /* 0x002fce0003f24270 */
        /* <DEDUP_REMOVED lines=9> */
[----:B------:R-:W-:Y:S02]  /*1430*/  ISETP.GE.AND P2, PT, R6, RZ, PT ;  /* 0x000000ff0600720c */ /* 0x000fe40003f46270 */
[----:B------:R-:W-:Y:S01]  /*1440*/  SHF.R.S32.HI R6, RZ, 0x1f, R3 ;  /* 0x0000001fff067819 */ /* 0x000fe20000011403 */
[----:B------:R-:W-:Y:S01]  /*1450*/  IMAD.HI.U32 R17, R20, R7, RZ ;  /* 0x0000000714117227 */ /* 0x000fe200078e00ff */
[----:B------:R-:W-:-:S03]  /*1460*/  LEA.HI.SX32 R20, R3, 0x1, 0x1 ;  /* 0x0000000103147811 */ /* 0x000fc600078f0aff */
[----:B------:R-:W-:Y:S02]  /*1470*/  IMAD.MOV R19, RZ, RZ, -R17 ;  /* 0x000000ffff137224 */ /* 0x000fe400078e0a11 */
[----:B------:R-:W-:Y:S01]  /*1480*/  @!P4 IMAD.MOV R20, RZ, RZ, R6 ;  /* 0x000000ffff14c224 */ /* 0x000fe200078e0206 */
[----:B------:R-:W-:Y:S01]  /*1490*/  @!P1 MOV R6, 0x400 ;  /* 0x0000040000069802 */ /* 0x000fe20000000f00 */
[C---:B------:R-:W-:Y:S02]  /*14a0*/  IMAD R19, R8.reuse, R19, R7 ;  /* 0x0000001308137224 */ /* 0x040fe400078e0207 */
[----:B------:R-:W0:Y:S03]  /*14b0*/  @!P1 S2R R7, SR_CgaCtaId ;  /* 0x0000000000079919 */ /* 0x000e260000008800 */
[----:B------:R-:W-:-:S13]  /*14c0*/  ISETP.GT.U32.AND P0, PT, R8, R19, PT ;  /* 0x000000130800720c */ /* 0x000fda0003f04070 */
[----:B------:R-:W-:Y:S02]  /*14d0*/  @!P0 IMAD.IADD R19, R19, 0x1, -R8 ;  /* 0x0000000113138824 */ /* 0x000fe400078e0a08 */
[----:B------:R-:W-:Y:S01]  /*14e0*/  @!P0 VIADD R17, R17, 0x1 ;  /* 0x0000000111118836 */ /* 0x000fe20000000000 */
[----:B------:R-:W-:Y:S02]  /*14f0*/  ISETP.NE.AND P0, PT, R9, RZ, PT ;  /* 0x000000ff0900720c */ /* 0x000fe40003f05270 */
[----:B------:R-:W-:Y:S02]  /*1500*/  ISETP.GE.U32.AND P3, PT, R19, R8, PT ;  /* 0x000000081300720c */ /* 0x000fe40003f66070 */
[----:B------:R-:W-:-:S04]  /*1510*/  SHF.R.S32.HI R19, RZ, 0x1f, R18 ;  /* 0x0000001fff137819 */ /* 0x000fc80000011412 */
[----:B------:R-:W-:-:S04]  /*1520*/  LEA.HI R8, R19, R18, RZ, 0x4 ;  /* 0x0000001213087211 */ /* 0x000fc800078f20ff */
[----:B------:R-:W-:Y:S02]  /*1530*/  SHF.R.S32.HI R21, RZ, 0x4, R8 ;  /* 0x00000004ff157819 */ /* 0x000fe40000011408 */
[----:B0-----:R-:W-:Y:S01]  /*1540*/  @!P1 LEA R6, R7, R6, 0x18 ;  /* 0x0000000607069211 */ /* 0x001fe200078ec0ff */
[----:B------:R-:W-:Y:S01]  /*1550*/  @P3 VIADD R17, R17, 0x1 ;  /* 0x0000000111113836 */ /* 0x000fe20000000000 */
[----:B------:R-:W-:-:S03]  /*1560*/  LOP3.LUT R7, R8, 0xfffffff0, RZ, 0xc0, !PT ;  /* 0xfffffff008077812 */ /* 0x000fc600078ec0ff */
[----:B------:R-:W-:Y:S01]  /*1570*/  @!P2 IMAD.MOV R17, RZ, RZ, -R17 ;  /* 0x000000ffff11a224 */ /* 0x000fe200078e0a11 */
[----:B------:R-:W-:Y:S01]  /*1580*/  @!P0 LOP3.LUT R17, RZ, R9, RZ, 0x33, !PT ;  /* 0x00000009ff118212 */ /* 0x000fe200078e33ff */
[----:B------:R-:W-:Y:S01]  /*1590*/  IMAD.IADD R8, R18, 0x1, -R7 ;  /* 0x0000000112087824 */ /* 0x000fe200078e0a07 */
[----:B------:R-:W-:-:S03]  /*15a0*/  ISETP.GE.AND P0, PT, R21, UR5, PT ;  /* 0x0000000515007c0c */ /* 0x000fc6000bf06270 */
[----:B------:R-:W-:Y:S02]  /*15b0*/  IMAD R3, R20, R17, RZ ;  /* 0x0000001114037224 */ /* 0x000fe400078e02ff */
[----:B------:R-:W-:Y:S02]  /*15c0*/  @!P1 IMAD R17, R21, 0x44, R6 ;  /* 0x0000004415119824 */ /* 0x000fe400078e0206 */
[----:B------:R-:W-:Y:S01]  /*15d0*/  IMAD.MOV.U32 R20, RZ, RZ, -0x800000 ;  /* 0xff800000ff147424 */ /* 0x000fe200078e00ff */
[----:B------:R-:W-:Y:S01]  /*15e0*/  IABS R31, R3 ;  /* 0x00000003001f7213 */ /* 0x000fe20000000000 */
[----:B------:R-:W-:-:S04]  /*15f0*/  @!P1 IMAD R17, R8, 0x4, R17 ;  /* 0x0000000408119824 */ /* 0x000fc800078e0211 */
[----:B------:R-:W-:Y:S01]  /*1600*/  VIADD R24, R31, UR4 ;  /* 0x000000041f187c36 */ /* 0x000fe20008000000 */
[----:B------:R-:W-:Y:S06]  /*1610*/  @P0 BRA `(.L_x_199) ;  /* 0x0000000000440947 */ /* 0x000fec0003800000 */
[----:B------:R-:W-:Y:S02]  /*1620*/  IADD3 R27, P2, R12, -UR7, RZ ;  /* 0x800000070c1b7c10 */ /* 0x000fe4000ff5e0ff */
[----:B------:R-:W-:Y:S02]  /*1630*/  SHF.R.S32.HI R7, RZ, 0x1f, R8 ;  /* 0x0000001fff077819 */ /* 0x000fe40000011408 */
[----:B------:R-:W-:Y:S02]  /*1640*/  ISETP.GT.U32.AND P0, PT, R27, R8, PT ;  /* 0x000000081b00720c */ /* 0x000fe40003f04070 */
[----:B------:R-:W-:-:S04]  /*1650*/  IADD3.X R6, R5, ~UR6, RZ, P2, !PT ;  /* 0x8000000605067c10 */ /* 0x000fc800097fe4ff */
[----:B------:R-:W-:-:S13]  /*1660*/  ISETP.GT.AND.EX P0, PT, R6, R7, PT, P0 ;  /* 0x000000070600720c */ /* 0x000fda0003f04300 */
[----:B------:R-:W-:Y:S05]  /*1670*/  @!P0 BRA `(.L_x_199) ;  /* 0x00000000002c8947 */ /* 0x000fea0003800000 */
[----:B------:R-:W-:Y:S01]  /*1680*/  IADD3 R34, P0, R8, UR7, RZ ;  /* 0x0000000708227c10 */ /* 0x000fe2000ff1e0ff */
[----:B------:R-:W-:Y:S01]  /*1690*/  IMAD R27, R5, R21, RZ ;  /* 0x00000015051b7224 */ /* 0x000fe200078e02ff */
[----:B------:R-:W-:Y:S01]  /*16a0*/  SHF.R.S32.HI R6, RZ, 0x1f, R21 ;  /* 0x0000001fff067819 */ /* 0x000fe20000011415 */
[----:B------:R-:W-:Y:S01]  /*16b0*/  ULDC.64 UR4, c[0x0][0x2b8] ;  /* 0x0000ae0000047ab9 */ /* 0x000fe20000000a00 */
[----:B------:R-:W-:-:S03]  /*16c0*/  IADD3.X R35, R7, UR6, RZ, P0, !PT ;  /* 0x0000000607237c10 */ /* 0x000fc600087fe4ff */
[C---:B------:R-:W-:Y:S02]  /*16d0*/  IMAD R6, R12.reuse, R6, R27 ;  /* 0x000000060c067224 */ /* 0x040fe400078e021b */
[----:B------:R-:W-:-:S04]  /*16e0*/  IMAD.WIDE.U32 R34, R12, R21, R34 ;  /* 0x000000150c227225 */ /* 0x000fc800078e0022 */
[----:B------:R-:W-:Y:S01]  /*16f0*/  IMAD.IADD R6, R35, 0x1, R6 ;  /* 0x0000000123067824 */ /* 0x000fe200078e0206 */
[----:B------:R-:W-:-:S04]  /*1700*/  LEA R20, P0, R34, UR4, 0x2 ;  /* 0x0000000422147c11 */ /* 0x000fc8000f8010ff */
[----:B------:R-:W-:-:S05]  /*1710*/  LEA.HI.X R21, R34, UR5, R6, 0x2, P0 ;  /* 0x0000000522157c11 */ /* 0x000fca00080f1406 */
[----:B------:R0:W5:Y:S04]  /*1720*/  LDG.E R20, desc[UR8][R20.64] ;  /* 0x0000000814147981 */ /* 0x000168000c1e1900 */
.L_x_199:
[----:B------:R-:W-:Y:S05]  /*1730*/  BSYNC B0 ;  /* 0x0000000000007941 */ /* 0x000fea0003800000 */
.L_x_198:
[----:B-----5:R1:W-:Y:S01]  /*1740*/  @!P1 STS [R17], R20 ;  /* 0x0000001411009388 */ /* 0x0203e20000000800 */
[----:B------:R-:W-:Y:S01]  /*1750*/  BSSY B0, `(.L_x_200) ;  /* 0x000000d000007945 */ /* 0x000fe20003800000 */
[----:B------:R-:W-:Y:S06]  /*1760*/  BAR.SYNC.DEFER_BLOCKING 0x0 ;  /* 0x0000000000007b1d */ /* 0x000fec0000010000 */
[----:B------:R-:W-:Y:S05]  /*1770*/  @P1 BRA `(.L_x_201) ;  /* 0x0000000000281947 */ /* 0x000fea0003800000 */
[----:B------:R-:W2:Y:S01]  /*1780*/  S2R R6, SR_CgaCtaId ;  /* 0x0000000000067919 */ /* 0x000ea20000008800 */
[----:B------:R-:W-:Y:S02]  /*1790*/  LEA.HI R8, R19, R18, RZ, 0x3 ;  /* 0x0000001213087211 */ /* 0x000fe400078f18ff */
[----:B------:R-:W-:Y:S02]  /*17a0*/  MOV R7, 0x400 ;  /* 0x0000040000077802 */ /* 0x000fe40000000f00 */
[----:B-1----:R-:W-:-:S05]  /*17b0*/  LOP3.LUT R17, R8, 0xfffffff8, RZ, 0xc0, !PT ;  /* 0xfffffff808117812 */ /* 0x002fca00078ec0ff */
[----:B------:R-:W-:Y:S01]  /*17c0*/  IMAD.IADD R17, R18, 0x1, -R17 ;  /* 0x0000000112117824 */ /* 0x000fe200078e0a11 */
[----:B--2---:R-:W-:Y:S02]  /*17d0*/  LEA R6, R6, R7, 0x18 ;  /* 0x0000000706067211 */ /* 0x004fe400078ec0ff */
[----:B------:R-:W-:-:S03]  /*17e0*/  SHF.R.S32.HI R7, RZ, 0x3, R8 ;  /* 0x00000003ff077819 */ /* 0x000fc60000011408 */
[----:B------:R-:W-:-:S04]  /*17f0*/  IMAD R6, R17, 0x44, R6 ;  /* 0x0000004411067824 */ /* 0x000fc800078e0206 */
[----:B------:R-:W-:-:S05]  /*1800*/  IMAD R6, R7, 0x4, R6 ;  /* 0x0000000407067824 */ /* 0x000fca00078e0206 */
[----:B------:R2:W3:Y:S02]  /*1810*/  LDS R29, [R6] ;  /* 0x00000000061d7984 */ /* 0x0004e40000000800 */
.L_x_201:
[----:B------:R-:W-:Y:S05]  /*1820*/  BSYNC B0 ;  /* 0x0000000000007941 */ /* 0x000fea0003800000 */
.L_x_200:
[----:B--23--:R-:W2:Y:S01]  /*1830*/  SHFL.BFLY PT, R6, R29, 0x4, 0x1f ;  /* 0x0c801f001d067f89 */ /* 0x00cea200000e0000 */
[----:B-1----:R-:W1:Y:S01]  /*1840*/  LDC R17, c[0x0][0x270] ;  /* 0x00009c00ff117b82 */ /* 0x002e620000000800 */
[----:B0-----:R-:W0:Y:S01]  /*1850*/  I2F.RP R21, R31 ;  /* 0x0000001f00157306 */ /* 0x001e220000209400 */
[----:B------:R-:W-:Y:S01]  /*1860*/  IMAD.MOV.U32 R34, RZ, RZ, RZ ;  /* 0x000000ffff227224 */ /* 0x000fe200078e00ff */
[----:B------:R-:W-:Y:S01]  /*1870*/  ISETP.GT.AND P5, PT, R3, RZ, PT ;  /* 0x000000ff0300720c */ /* 0x000fe20003fa4270 */
[----:B------:R-:W-:Y:S05]  /*1880*/  BSSY B1, `(.L_x_202) ;  /* 0x000022b000017945 */ /* 0x000fea0003800000 */
[----:B0-----:R-:W0:Y:S01]  /*1890*/  MUFU.RCP R8, R21 ;  /* 0x0000001500087308 */ /* 0x001e220000001000 */
[----:B--2---:R-:W-:-:S02]  /*18a0*/  FMNMX.FTZ R6, R6, R29, !PT ;  /* 0x0000001d06067209 */ /* 0x004fc40007810000 */
[-C--:B-1----:R-:W-:Y:S02]  /*18b0*/  IABS R27, R17.reuse ;  /* 0x00000011001b7213 */ /* 0x082fe40000000000 */
[----:B------:R-:W-:Y:S01]  /*18c0*/  IABS R36, R17 ;  /* 0x0000001100247213 */ /* 0x000fe20000000000 */
[----:B------:R-:W1:Y:S02]  /*18d0*/  SHFL.BFLY PT, R35, R6, 0x2, 0x1f ;  /* 0x0c401f0006237f89 */ /* 0x000e6400000e0000 */
[----:B------:R-:W2:Y:S02]  /*18e0*/  I2F.U32.RP R26, R27 ;  /* 0x0000001b001a7306 */ /* 0x000ea40000209000 */
[----:B------:R-:W-:Y:S02]  /*18f0*/  IMAD.MOV R36, RZ, RZ, -R36 ;  /* 0x000000ffff247224 */ /* 0x000fe400078e0a24 */
[----:B0-----:R-:W-:Y:S01]  /*1900*/  VIADD R8, R8, 0xffffffe ;  /* 0x0ffffffe08087836 */ /* 0x001fe20000000000 */
[----:B-1----:R-:W-:-:S03]  /*1910*/  FMNMX.FTZ R35, R6, R35, !PT ;  /* 0x0000002306237209 */ /* 0x002fc60007810000 */
[----:B--2---:R-:W0:Y:S02]  /*1920*/  MUFU.RCP R6, R26 ;  /* 0x0000001a00067308 */ /* 0x004e240000001000 */
[----:B------:R-:W1:Y:S01]  /*1930*/  SHFL.BFLY PT, R20, R35, 0x1, 0x1f ;  /* 0x0c201f0023147f89 */ /* 0x000e6200000e0000 */
[----:B0-----:R-:W-:Y:S01]  /*1940*/  VIADD R38, R6, 0xffffffe ;  /* 0x0ffffffe06267836 */ /* 0x001fe20000000000 */
[----:B------:R-:W-:-:S04]  /*1950*/  IABS R26, R24 ;  /* 0x00000018001a7213 */ /* 0x000fc80000000000 */
[----:B------:R0:W-:Y:S01]  /*1960*/  F2I.FTZ.U32.TRUNC.NTZ R39, R38 ;  /* 0x0000002600277305 */ /* 0x0001e2000021f000 */
[----:B-1----:R-:W-:-:S07]  /*1970*/  FMNMX.FTZ R20, R35, R20, !PT ;  /* 0x0000001423147209 */ /* 0x002fce0007810000 */
[----:B------:R-:W1:Y:S01]  /*1980*/  F2I.FTZ.U32.TRUNC.NTZ R35, R8 ;  /* 0x0000000800237305 */ /* 0x000e62000021f000 */
[----:B------:R-:W-:-:S04]  /*1990*/  FSETP.NEU.FTZ.AND P0, PT, R20, -INF , PT ;  /* 0xff8000001400780b */ /* 0x000fc80003f1d000 */
[----:B------:R-:W-:Y:S01]  /*19a0*/  FSEL R20, R20, RZ, P0 ;  /* 0x000000ff14147208 */ /* 0x000fe20000000000 */
[----:B0-----:R-:W-:Y:S01]  /*19b0*/  IMAD.MOV.U32 R38, RZ, RZ, RZ ;  /* 0x000000ffff267224 */ /* 0x001fe200078e00ff */
[----:B------:R-:W-:-:S03]  /*19c0*/  ISETP.GT.AND P0, PT, R2, RZ, PT ;  /* 0x000000ff0200720c */ /* 0x000fc60003f04270 */
[----:B------:R-:W-:-:S04]  /*19d0*/  FADD.FTZ R7, -R20, R29 ;  /* 0x0000001d14077221 */ /* 0x000fc80000010100 */
[----:B------:R-:W-:Y:S01]  /*19e0*/  FMUL.FTZ R7, R7, 1.4426950216293334961 ;  /* 0x3fb8aa3b07077820 */ /* 0x000fe20000410000 */
[----:B-1----:R-:W-:Y:S02]  /*19f0*/  IMAD.MOV R6, RZ, RZ, -R35 ;  /* 0x000000ffff067224 */ /* 0x002fe400078e0a23 */
[----:B------:R-:W-:Y:S02]  /*1a00*/  IMAD.MOV R8, RZ, RZ, -R39 ;  /* 0x000000ffff087224 */ /* 0x000fe400078e0a27 */
[----:B------:R-:W-:Y:S01]  /*1a10*/  IMAD R21, R6, R31, RZ ;  /* 0x0000001f06157224 */ /* 0x000fe200078e02ff */
[----:B------:R-:W0:Y:S01]  /*1a20*/  MUFU.EX2 R7, R7 ;  /* 0x0000000700077308 */ /* 0x000e220000000800 */
[----:B------:R-:W-:Y:S02]  /*1a30*/  IABS R6, R3 ;  /* 0x0000000300067213 */ /* 0x000fe40000000000 */
[----:B------:R-:W-:-:S04]  /*1a40*/  IMAD.HI.U32 R21, R35, R21, R34 ;  /* 0x0000001523157227 */ /* 0x000fc800078e0022 */
[----:B------:R-:W-:Y:S02]  /*1a50*/  IMAD.MOV R6, RZ, RZ, -R6 ;  /* 0x000000ffff067224 */ /* 0x000fe400078e0a06 */
[----:B------:R-:W-:-:S04]  /*1a60*/  IMAD.HI.U32 R21, R21, R26, RZ ;  /* 0x0000001a15157227 */ /* 0x000fc800078e00ff */
[----:B------:R-:W-:Y:S02]  /*1a70*/  IMAD R6, R21, R6, R26 ;  /* 0x0000000615067224 */ /* 0x000fe400078e021a */
[----:B------:R-:W-:Y:S01]  /*1a80*/  IMAD R35, R8, R27, RZ ;  /* 0x0000001b08237224 */ /* 0x000fe200078e02ff */
[----:B0-----:R-:W0:Y:S02]  /*1a90*/  SHFL.BFLY PT, R28, R7, 0x4, 0x1f ;  /* 0x0c801f00071c7f89 */ /* 0x001e2400000e0000 */
[----:B------:R-:W-:Y:S01]  /*1aa0*/  ISETP.GT.U32.AND P1, PT, R31, R6, PT ;  /* 0x000000061f00720c */ /* 0x000fe20003f24070 */
[----:B------:R-:W-:-:S12]  /*1ab0*/  IMAD.HI.U32 R35, R39, R35, R38 ;  /* 0x0000002327237227 */ /* 0x000fd800078e0026 */
[----:B------:R-:W-:Y:S02]  /*1ac0*/  @!P1 IMAD.IADD R6, R6, 0x1, -R31 ;  /* 0x0000000106069824 */ /* 0x000fe400078e0a1f */
[----:B------:R-:W-:Y:S01]  /*1ad0*/  @!P1 VIADD R21, R21, 0x1 ;  /* 0x0000000115159836 */ /* 0x000fe20000000000 */
[----:B------:R-:W-:Y:S02]  /*1ae0*/  ISETP.NE.AND P1, PT, R3, RZ, PT ;  /* 0x000000ff0300720c */ /* 0x000fe40003f25270 */
[----:B------:R-:W-:Y:S02]  /*1af0*/  ISETP.GE.U32.AND P4, PT, R6, R31, PT ;  /* 0x0000001f0600720c */ /* 0x000fe40003f86070 */
[----:B------:R-:W-:Y:S01]  /*1b00*/  SHF.R.S32.HI R6, RZ, 0x1f, R2 ;  /* 0x0000001fff067819 */ /* 0x000fe20000011402 */
[----:B0-----:R-:W-:Y:S01]  /*1b10*/  FADD.FTZ R28, R7, R28 ;  /* 0x0000001c071c7221 */ /* 0x001fe20000010000 */
[----:B------:R-:W-:Y:S02]  /*1b20*/  IABS R7, R4 ;  /* 0x0000000400077213 */ /* 0x000fe40000000000 */
[----:B------:R-:W-:-:S02]  /*1b30*/  LOP3.LUT R4, R4, R17, RZ, 0x3c, !PT ;  /* 0x0000001104047212 */ /* 0x000fc400078e3cff */
[----:B------:R-:W0:Y:S01]  /*1b40*/  SHFL.BFLY PT, R37, R28, 0x2, 0x1f ;  /* 0x0c401f001c257f89 */ /* 0x000e2200000e0000 */
[----:B------:R-:W-:-:S04]  /*1b50*/  IMAD.HI.U32 R34, R35, R7, RZ ;  /* 0x0000000723227227 */ /* 0x000fc800078e00ff */
[----:B------:R-:W-:-:S04]  /*1b60*/  IMAD.HI.U32 R35, R35, R26, RZ ;  /* 0x0000001a23237227 */ /* 0x000fc800078e00ff */
[-C--:B------:R-:W-:Y:S01]  /*1b70*/  IMAD R30, R34, R36.reuse, R7 ;  /* 0x00000024221e7224 */ /* 0x080fe200078e0207 */
[----:B------:R-:W-:Y:S01]  /*1b80*/  LEA.HI.SX32 R7, R2, 0x1, 0x1 ;  /* 0x0000000102077811 */ /* 0x000fe200078f0aff */
[----:B------:R-:W-:Y:S02]  /*1b90*/  IMAD R36, R35, R36, R26 ;  /* 0x0000002423247224 */ /* 0x000fe400078e021a */
[----:B------:R-:W-:Y:S01]  /*1ba0*/  @!P0 IMAD.MOV R7, RZ, RZ, R6 ;  /* 0x000000ffff078224 */ /* 0x000fe200078e0206 */
[C---:B------:R-:W-:Y:S01]  /*1bb0*/  ISETP.GT.U32.AND P3, PT, R27.reuse, R30, PT ;  /* 0x0000001e1b00720c */ /* 0x040fe20003f64070 */
[----:B------:R-:W1:Y:S01]  /*1bc0*/  LDC.U8 R26, c[0x0][0x3d9] ;  /* 0x0000f640ff1a7b82 */ /* 0x000e620000000000 */
[----:B------:R-:W-:Y:S01]  /*1bd0*/  ISETP.GT.U32.AND P2, PT, R27, R36, PT ;  /* 0x000000241b00720c */ /* 0x000fe20003f44070 */
[----:B------:R-:W-:Y:S01]  /*1be0*/  @P4 VIADD R21, R21, 0x1 ;  /* 0x0000000115154836 */ /* 0x000fe20000000000 */
[----:B------:R-:W-:Y:S01]  /*1bf0*/  LEA.HI.SX32 R6, R3, 0x1, 0x1 ;  /* 0x0000000103067811 */ /* 0x000fe200078f0aff */
[----:B0-----:R-:W-:Y:S01]  /*1c00*/  FADD.FTZ R37, R28, R37 ;  /* 0x000000251c257221 */ /* 0x001fe20000010000 */
[----:B------:R-:W-:-:S07]  /*1c10*/  LOP3.LUT R28, R24, R31, RZ, 0x3c, !PT ;  /* 0x0000001f181c7212 */ /* 0x000fce00078e3cff */
[--C-:B------:R-:W-:Y:S01]  /*1c20*/  @!P3 IMAD.IADD R30, R30, 0x1, -R27.reuse ;  /* 0x000000011e1eb824 */ /* 0x100fe200078e0a1b */
[----:B------:R-:W-:Y:S01]  /*1c30*/  LOP3.LUT R24, R24, R17, RZ, 0x3c, !PT ;  /* 0x0000001118187212 */ /* 0x000fe200078e3cff */
[----:B------:R-:W0:Y:S01]  /*1c40*/  SHFL.BFLY PT, R8, R37, 0x1, 0x1f ;  /* 0x0c201f0025087f89 */ /* 0x000e2200000e0000 */
[----:B------:R-:W-:Y:S01]  /*1c50*/  ISETP.GE.AND P0, PT, R28, RZ, PT ;  /* 0x000000ff1c00720c */ /* 0x000fe20003f06270 */
[----:B------:R-:W-:Y:S01]  /*1c60*/  @!P2 IMAD.IADD R36, R36, 0x1, -R27 ;  /* 0x000000012424a824 */ /* 0x000fe200078e0a1b */
[----:B------:R-:W-:Y:S01]  /*1c70*/  SHF.R.S32.HI R28, RZ, 0x1f, R3 ;  /* 0x0000001fff1c7819 */ /* 0x000fe20000011403 */
[----:B------:R-:W-:Y:S01]  /*1c80*/  @!P3 VIADD R34, R34, 0x1 ;  /* 0x000000012222b836 */ /* 0x000fe20000000000 */
[-C--:B------:R-:W-:Y:S01]  /*1c90*/  ISETP.GE.U32.AND P4, PT, R30, R27.reuse, PT ;  /* 0x0000001b1e00720c */ /* 0x080fe20003f86070 */
[----:B------:R-:W-:Y:S01]  /*1ca0*/  @!P2 VIADD R35, R35, 0x1 ;  /* 0x000000012323a836 */ /* 0x000fe20000000000 */
[----:B------:R-:W-:Y:S01]  /*1cb0*/  ISETP.GE.AND P3, PT, R24, RZ, PT ;  /* 0x000000ff1800720c */ /* 0x000fe20003f66270 */
[----:B------:R-:W-:Y:S01]  /*1cc0*/  @!P5 IMAD.MOV R6, RZ, RZ, R28 ;  /* 0x000000ffff06d224 */ /* 0x000fe200078e021c */
[----:B------:R-:W-:Y:S01]  /*1cd0*/  ISETP.GE.U32.AND P5, PT, R36, R27, PT ;  /* 0x0000001b2400720c */ /* 0x000fe20003fa6070 */
[----:B------:R-:W-:Y:S01]  /*1ce0*/  IMAD.MOV.U32 R28, RZ, RZ, 0x7f800000 ;  /* 0x7f800000ff1c7424 */ /* 0x000fe200078e00ff */
[----:B-1----:R-:W-:-:S03]  /*1cf0*/  ISETP.NE.AND P2, PT, R26, RZ, PT ;  /* 0x000000ff1a00720c */ /* 0x002fc60003f45270 */
[----:B------:R-:W-:Y:S01]  /*1d00*/  @!P0 IMAD.MOV R21, RZ, RZ, -R21 ;  /* 0x000000ffff158224 */ /* 0x000fe200078e0a15 */
[----:B------:R-:W-:Y:S02]  /*1d10*/  @!P1 LOP3.LUT R21, RZ, R31, RZ, 0x33, !PT ;  /* 0x0000001fff159212 */ /* 0x000fe400078e33ff */
[----:B------:R-:W-:Y:S01]  /*1d20*/  ISETP.GE.AND P1, PT, R4, RZ, PT ;  /* 0x000000ff0400720c */ /* 0x000fe20003f26270 */
[----:B------:R-:W-:Y:S01]  /*1d30*/  @P4 VIADD R34, R34, 0x1 ;  /* 0x0000000122224836 */ /* 0x000fe20000000000 */
[C---:B------:R-:W-:Y:S02]  /*1d40*/  LOP3.LUT P4, RZ, R18.reuse, 0x7, RZ, 0xc0, !PT ;  /* 0x0000000712ff7812 */ /* 0x040fe4000788c0ff */
[----:B------:R-:W-:Y:S01]  /*1d50*/  LOP3.LUT R31, RZ, R17, RZ, 0x33, !PT ;  /* 0x00000011ff1f7212 */ /* 0x000fe200078e33ff */
[----:B------:R-:W-:Y:S01]  /*1d60*/  @P5 VIADD R35, R35, 0x1 ;  /* 0x0000000123235836 */ /* 0x000fe20000000000 */
[----:B------:R-:W-:Y:S01]  /*1d70*/  ISETP.GT.OR P4, PT, R18, 0x7f, P4 ;  /* 0x0000007f1200780c */ /* 0x000fe20002784670 */
[----:B0-----:R-:W-:Y:S01]  /*1d80*/  FADD.FTZ R8, R37, R8 ;  /* 0x0000000825087221 */ /* 0x001fe20000010000 */
[----:B------:R-:W-:Y:S01]  /*1d90*/  ISETP.NE.AND P5, PT, R17, RZ, PT ;  /* 0x000000ff1100720c */ /* 0x000fe20003fa5270 */
[----:B------:R-:W-:Y:S01]  /*1da0*/  IMAD.MOV.U32 R4, RZ, RZ, R35 ;  /* 0x000000ffff047224 */ /* 0x000fe200078e0023 */
[----:B------:R-:W-:-:S02]  /*1db0*/  SEL R9, R9, 0x1, !P2 ;  /* 0x0000000109097807 */ /* 0x000fc40005000000 */
[----:B------:R-:W-:Y:S01]  /*1dc0*/  FSETP.NE.FTZ.AND P0, PT, R8, RZ, PT ;  /* 0x000000ff0800720b */ /* 0x000fe20003f15000 */
[----:B------:R-:W-:Y:S01]  /*1dd0*/  @!P1 IMAD.MOV R34, RZ, RZ, -R34 ;  /* 0x000000ffff229224 */ /* 0x000fe200078e0a22 */
[----:B------:R-:W-:Y:S01]  /*1de0*/  ISETP.LT.U32.AND P1, PT, R22, R21, PT ;  /* 0x000000151600720c */ /* 0x000fe20003f21070 */
[----:B------:R-:W-:Y:S01]  /*1df0*/  @!P3 IMAD.MOV R4, RZ, RZ, -R4 ;  /* 0x000000ffff04b224 */ /* 0x000fe200078e0a04 */
[----:B------:R-:W-:Y:S02]  /*1e00*/  SHF.R.S32.HI R35, RZ, 0x1f, R21 ;  /* 0x0000001fff237819 */ /* 0x000fe40000011415 */
[C---:B------:R-:W-:Y:S02]  /*1e10*/  SEL R34, R31.reuse, R34, !P5 ;  /* 0x000000221f227207 */ /* 0x040fe40006800000 */
[----:B------:R-:W-:Y:S02]  /*1e20*/  SEL R24, R31, R4, !P5 ;  /* 0x000000041f187207 */ /* 0x000fe40006800000 */
[----:B------:R-:W-:Y:S01]  /*1e30*/  ISETP.LT.AND.EX P1, PT, R23, R35, PT, P1 ;  /* 0x000000231700720c */ /* 0x000fe20003f21310 */
[----:B------:R-:W-:-:S02]  /*1e40*/  IMAD R4, R34, R9, RZ ;  /* 0x0000000922047224 */ /* 0x000fc400078e02ff */
[----:B------:R0:W1:Y:S01]  /*1e50*/  @P0 MUFU.LG2 R27, R8 ;  /* 0x00000008001b0308 */ /* 0x0000620000000c00 */
[----:B------:R-:W-:Y:S01]  /*1e60*/  IMAD R31, R24, R9, RZ ;  /* 0x00000009181f7224 */ /* 0x000fe200078e02ff */
[----:B------:R-:W-:Y:S01]  /*1e70*/  SEL R9, R22, R21, P1 ;  /* 0x0000001516097207 */ /* 0x000fe20000800000 */
[----:B------:R-:W-:Y:S02]  /*1e80*/  IMAD R7, R7, R4, RZ ;  /* 0x0000000407077224 */ /* 0x000fe400078e02ff */
[----:B------:R-:W-:Y:S01]  /*1e90*/  IMAD R6, R31, R6, RZ ;  /* 0x000000061f067224 */ /* 0x000fe200078e02ff */
[----:B0-----:R-:W-:Y:S01]  /*1ea0*/  SEL R8, R23, R35, P1 ;  /* 0x0000002317087207 */ /* 0x001fe20000800000 */
[----:B-1----:R-:W-:Y:S01]  /*1eb0*/  @P0 FFMA.FTZ R28, R27, 0.69314718246459960938, R20 ;  /* 0x3f3172181b1c0823 */ /* 0x002fe20000010014 */
[----:B------:R-:W-:Y:S06]  /*1ec0*/  @P4 BRA `(.L_x_203) ;  /* 0x0000001c00184947 */ /* 0x000fec0003800000 */
[----:B------:R-:W-:Y:S01]  /*1ed0*/  ULDC.U8 UR4, c[0x0][0x3d8] ;  /* 0x0000f60000047ab9 */ /* 0x000fe20000000000 */
[----:B------:R-:W-:Y:S02]  /*1ee0*/  LEA.HI R4, R19, R18, RZ, 0x3 ;  /* 0x0000001213047211 */ /* 0x000fe400078f18ff */
[----:B------:R-:W-:Y:S02]  /*1ef0*/  ISETP.NE.AND P1, PT, RZ, UR4, PT ;  /* 0x00000004ff007c0c */ /* 0x000fe4000bf25270 */
[----:B------:R-:W-:-:S04]  /*1f00*/  SHF.R.S32.HI R4, RZ, 0x3, R4 ;  /* 0x00000003ff047819 */ /* 0x000fc80000011404 */
[----:B------:R-:W-:-:S04]  /*1f10*/  IADD3 R30, P0, R4, UR7, RZ ;  /* 0x00000007041e7c10 */ /* 0x000fc8000ff1e0ff */
[----:B------:R-:W-:-:S03]  /*1f20*/  LEA.HI.X.SX32 R31, R4, UR6, 0x1, P0 ;  /* 0x00000006041f7c11 */ /* 0x000fc600080f0eff */
[----:B------:R-:W-:Y:S06]  /*1f30*/  @!P1 BRA `(.L_x_204) ;  /* 0x0000001800ec9947 */ /* 0x000fec0003800000 */
        /* <DEDUP_REMOVED lines=41> */
.L_x_206:
        /* <DEDUP_REMOVED lines=22> */
.L_x_207:
[----:B------:R-:W-:Y:S05]  /*2330*/  BSYNC B0 ;  /* 0x0000000000007941 */ /* 0x000fea0003800000 */
.L_x_205:
[----:B------:R-:W-:Y:S01]  /*2340*/  LOP3.LUT R19, R17, R0, RZ, 0xfc, !PT ;  /* 0x0000000011137212 */ /* 0x000fe200078efcff */
[----:B------:R-:W-:Y:S03]  /*2350*/  BSSY B0, `(.L_x_208) ;  /* 0x0000028000007945 */ /* 0x000fe60003800000 */
[----:B------:R-:W-:-:S13]  /*2360*/  ISETP.NE.U32.AND P0, PT, R19, RZ, PT ;  /* 0x000000ff1300720c */ /* 0x000fda0003f05070 */
[----:B------:R-:W-:Y:S05]  /*2370*/  @!P0 BRA `(.L_x_209) ;  /* 0x00000000003c8947 */ /* 0x000fea0003800000 */
[----:B------:R-:W-:Y:S01]  /*2380*/  IMAD.MOV.U32 R24, RZ, RZ, R25 ;  /* 0x000000ffff187224 */ /* 0x000fe200078e0019 */
[----:B------:R-:W-:Y:S02]  /*2390*/  MOV R23, R0 ;  /* 0x0000000000177202 */ /* 0x000fe40000000f00 */
[----:B------:R-:W-:Y:S02]  /*23a0*/  MOV R22, 0x23c0 ;  /* 0x000023c000167802 */ /* 0x000fe40000000f00 */
[----:B------:R-:W-:Y:S05]  /*23b0*/  CALL.REL.NOINC `($__internal_4_$__cuda_sm20_div_s64) ;  /* 0x0000002000547944 */ /* 0x000fea0003c00000 */
        /* <DEDUP_REMOVED lines=11> */
.L_x_209:
        /* <DEDUP_REMOVED lines=22> */
.L_x_210:
[----:B------:R-:W-:Y:S05]  /*25d0*/  BSYNC B0 ;  /* 0x0000000000007941 */ /* 0x000fea0003800000 */
.L_x_208:
        /* <DEDUP_REMOVED lines=11> */
[----:B------:R-:W-:Y:S05]  /*2690*/  CALL.REL.NOINC `($__internal_4_$__cuda_sm20_div_s64) ;  /* 0x0000001c009c7944 */ /* 0x000fea0003c00000 */
[----:B------:R-:W-:-:S04]  /*26a0*/  IADD3 R17, P0, RZ, -R20, RZ ;  /* 0x80000014ff117210 */ /* 0x000fc80007f1e0ff */
[----:B------:R-:W-:Y:S01]  /*26b0*/  IADD3.X R18, RZ, ~R21, RZ, P0, !PT ;  /* 0x80000015ff127210 */ /* 0x000fe200007fe4ff */
[----:B------:R-:W-:-:S04]  /*26c0*/  IMAD.WIDE.U32 R36, R5, R17, R36 ;  /* 0x0000001105247225 */ /* 0x000fc800078e0024 */
[----:B------:R-:W-:-:S04]  /*26d0*/  IMAD R18, R18, R5, RZ ;  /* 0x0000000512127224 */ /* 0x000fc800078e02ff */
[----:B------:R-:W-:-:S05]  /*26e0*/  IMAD R4, R4, R17, R18 ;  /* 0x0000001104047224 */ /* 0x000fca00078e0212 */
[----:B------:R-:W-:Y:S01]  /*26f0*/  IADD3 R4, R37, R4, RZ ;  /* 0x0000000425047210 */ /* 0x000fe20007ffe0ff */
[----:B------:R-:W-:Y:S05]  /*2700*/  BRA `(.L_x_213) ;  /* 0x0000000000587947 */ /* 0x000fea0003800000 */
.L_x_212:
        /* <DEDUP_REMOVED lines=22> */
.L_x_213:
[----:B------:R-:W-:Y:S05]  /*2870*/  BSYNC B0 ;  /* 0x0000000000007941 */ /* 0x000fea0003800000 */
.L_x_211:
        /* <DEDUP_REMOVED lines=38> */
[----:B------:R-:W-:Y:S05]  /*2ae0*/  CALL.REL.NOINC `($__internal_4_$__cuda_sm20_div_s64) ;  /* 0x0000001800887944 */ /* 0x000fea0003c00000 */
        /* <DEDUP_REMOVED lines=12> */
.L_x_215:
[----:B------:R-:W0:Y:S01]  /*2bb0*/  I2F.U32.RP R20, R40 ;  /* 0x0000002800147306 */ /* 0x000e220000209000 */
[----:B------:R-:W-:Y:S01]  /*2bc0*/  ISETP.NE.U32.AND P0, PT, R40, RZ, PT ;  /* 0x000000ff2800720c */ /* 0x000fe20003f05070 */
[----:B------:R-:W-:-:S06]  /*2bd0*/  IMAD.MOV.U32 R41, RZ, RZ, RZ ;  /* 0x000000ffff297224 */ /* 0x000fcc00078e00ff */
        /* <DEDUP_REMOVED lines=20> */
.L_x_216:
[----:B------:R-:W-:Y:S05]  /*2d20*/  BSYNC B0 ;  /* 0x0000000000007941 */ /* 0x000fea0003800000 */
.L_x_214:
        /* <DEDUP_REMOVED lines=19> */
.L_x_218:
        /* <DEDUP_REMOVED lines=22> */
.L_x_219:
[----:B------:R-:W-:Y:S05]  /*2fc0*/  BSYNC B0 ;  /* 0x0000000000007941 */ /* 0x000fea0003800000 */
.L_x_217:
        /* <DEDUP_REMOVED lines=20> */
.L_x_221:
        /* <DEDUP_REMOVED lines=23> */
.L_x_222:
[----:B------:R-:W-:Y:S05]  /*3280*/  BSYNC B0 ;  /* 0x0000000000007941 */ /* 0x000fea0003800000 */
.L_x_220:
[----:B------:R-:W-:Y:S01]  /*3290*/  LOP3.LUT R19, R41, R10, RZ, 0xfc, !PT ;  /* 0x0000000a29137212 */ /* 0x000fe200078efcff */
[----:B------:R-:W-:Y:S01]  /*32a0*/  ULDC UR4, c[0x0][0x2c4] ;  /* 0x0000b10000047ab9 */ /* 0x000fe20000000800 */
[----:B------:R-:W-:Y:S01]  /*32b0*/  SHF.R.S32.HI R18, RZ, 0x1f, R7 ;  /* 0x0000001fff127819 */ /* 0x000fe20000011407 */
[-C--:B------:R-:W-:Y:S01]  /*32c0*/  IMAD R17, R21, R7.reuse, RZ ;  /* 0x0000000715117224 */ /* 0x080fe200078e02ff */
[----:B------:R-:W-:Y:S01]  /*32d0*/  ISETP.NE.U32.AND P0, PT, R19, RZ, PT ;  /* 0x000000ff1300720c */ /* 0x000fe20003f05070 */
[----:B------:R-:W-:Y:S01]  /*32e0*/  IMAD R44, R25, UR4, RZ ;  /* 0x00000004192c7c24 */ /* 0x000fe2000f8e02ff */
[----:B------:R-:W-:Y:S01]  /*32f0*/  SHF.R.S32.HI R21, RZ, 0x1f, R2 ;  /* 0x0000001fff157819 */ /* 0x000fe20000011402 */
[----:B------:R-:W-:Y:S01]  /*3300*/  IMAD.WIDE.U32 R42, R20, R7, RZ ;  /* 0x00000007142a7225 */ /* 0x000fe200078e00ff */
[----:B------:R-:W-:Y:S03]  /*3310*/  BSSY B0, `(.L_x_223) ;  /* 0x0000036000007945 */ /* 0x000fe60003800000 */
[----:B------:R-:W-:Y:S01]  /*3320*/  IMAD R7, R18, R20, R17 ;  /* 0x0000001412077224 */ /* 0x000fe200078e0211 */
[----:B------:R-:W-:Y:S01]  /*3330*/  SHF.R.S32.HI R17, RZ, 0x1f, R44 ;  /* 0x0000001fff117819 */ /* 0x000fe2000001142c */
[----:B------:R-:W-:-:S02]  /*3340*/  IMAD R13, R13, R2, RZ ;  /* 0x000000020d0d7224 */ /* 0x000fc400078e02ff */
[----:B------:R-:W-:Y:S01]  /*3350*/  IMAD R18, R15, R44, RZ ;  /* 0x0000002c0f127224 */ /* 0x000fe200078e02ff */
[----:B------:R-:W-:Y:S01]  /*3360*/  IADD3 R7, R43, R7, RZ ;  /* 0x000000072b077210 */ /* 0x000fe20007ffe0ff */
[----:B------:R-:W-:Y:S02]  /*3370*/  IMAD R13, R21, R14, R13 ;  /* 0x0000000e150d7224 */ /* 0x000fe400078e020d */
        /* <DEDUP_REMOVED lines=24> */
.L_x_224:
        /* <DEDUP_REMOVED lines=23> */
.L_x_225:
[----:B------:R-:W-:Y:S05]  /*3670*/  BSYNC B0 ;  /* 0x0000000000007941 */ /* 0x000fea0003800000 */
.L_x_223:
        /* <DEDUP_REMOVED lines=26> */
.L_x_227:
        /* <DEDUP_REMOVED lines=23> */
.L_x_228:
[----:B------:R-:W-:Y:S05]  /*3990*/  BSYNC B0 ;  /* 0x0000000000007941 */ /* 0x000fea0003800000 */
.L_x_226:
[----:B------:R-:W-:Y:S01]  /*39a0*/  IADD3 R31, P1, P0, R36, R32, R30 ;  /* 0x00000020241f7210 */ /* 0x000fe2000783e01e */
[----:B------:R-:W-:-:S03]  /*39b0*/  ULDC.64 UR4, c[0x0][0x2b0] ;  /* 0x0000ac0000047ab9 */ /* 0x000fc60000000a00 */
[----:B------:R-:W-:Y:S02]  /*39c0*/  IADD3 R31, P3, P2, R42, R31, R44 ;  /* 0x0000001f2a1f7210 */ /* 0x000fe40007a7e02c */
[----:B------:R-:W-:Y:S01]  /*39d0*/  IADD3.X R0, R4, R5, R0, P1, P0 ;  /* 0x0000000504007210 */ /* 0x000fe20000fe0400 */
[----:B------:R-:W-:Y:S01]  /*39e0*/  IMAD R5, R21, R6, RZ ;  /* 0x0000000615057224 */ /* 0x000fe200078e02ff */
[----:B------:R-:W-:Y:S02]  /*39f0*/  IADD3 R14, P1, P0, R46, R31, R14 ;  /* 0x0000001f2e0e7210 */ /* 0x000fe4000783e00e */
[----:B------:R-:W-:Y:S02]  /*3a00*/  IADD3.X R0, R7, R0, R2, P3, P2 ;  /* 0x0000000007007210 */ /* 0x000fe40001fe4402 */
[----:B------:R-:W-:Y:S02]  /*3a10*/  SHF.R.S32.HI R2, RZ, 0x1f, R6 ;  /* 0x0000001fff027819 */ /* 0x000fe40000011406 */
[----:B------:R-:W-:-:S02]  /*3a20*/  IADD3.X R15, R10, R0, R13, P1, P0 ;  /* 0x000000000a0f7210 */ /* 0x000fc40000fe040d */
[----:B------:R-:W-:Y:S01]  /*3a30*/  SHF.R.S32.HI R0, RZ, 0x1f, R3 ;  /* 0x0000001fff007819 */ /* 0x000fe20000011403 */
[-C--:B------:R-:W-:Y:S02]  /*3a40*/  IMAD R2, R2, R20.reuse, R5 ;  /* 0x0000001402027224 */ /* 0x080fe400078e0205 */
[----:B------:R-:W-:-:S04]  /*3a50*/  IMAD.WIDE.U32 R14, R6, R20, R14 ;  /* 0x00000014060e7225 */ /* 0x000fc800078e000e */
[----:B------:R-:W-:Y:S02]  /*3a60*/  IMAD R5, R8, R3, RZ ;  /* 0x0000000308057224 */ /* 0x000fe400078e02ff */
        /* <DEDUP_REMOVED lines=8> */
.L_x_204:
[----:B------:R-:W-:Y:S02]  /*3af0*/  ULDC.64 UR4, c[0x0][0x2b0] ;  /* 0x0000ac0000047ab9 */ /* 0x000fe40000000a00 */
[----:B------:R-:W-:-:S04]  /*3b00*/  LEA R2, P0, R30, UR4, 0x2 ;  /* 0x000000041e027c11 */ /* 0x000fc8000f8010ff */
[----:B------:R-:W-:-:S05]  /*3b10*/  LEA.HI.X R3, R30, UR5, R31, 0x2, P0 ;  /* 0x000000051e037c11 */ /* 0x000fca00080f141f */
[----:B------:R0:W-:Y:S04]  /*3b20*/  STG.E desc[UR8][R2.64], R28 ;  /* 0x0000001c02007986 */ /* 0x0001e8000c101908 */
.L_x_203:
[----:B------:R-:W-:Y:S05]  /*3b30*/  BSYNC B1 ;  /* 0x0000000000017941 */ /* 0x000fea0003800000 */
.L_x_202:
[----:B------:R-:W2:Y:S01]  /*3b40*/  S2R R0, SR_TID.X ;  /* 0x0000000000007919 */ /* 0x000ea20000002100 */
[----:B01----:R-:W0:Y:S01]  /*3b50*/  LDC R3, c[0x0][0x3c4] ;  /* 0x0000f100ff037b82 */ /* 0x003e220000000800 */
[----:B------:R-:W-:Y:S01]  /*3b60*/  BSSY B0, `(.L_x_229) ;  /* 0x0000012000007945 */ /* 0x000fe20003800000 */
[----:B--2---:R-:W-:-:S04]  /*3b70*/  SHF.R.S32.HI R13, RZ, 0x1f, R0 ;  /* 0x0000001fff0d7819 */ /* 0x004fc80000011400 */
[----:B------:R-:W-:-:S04]  /*3b80*/  LEA.HI R13, R13, R0, RZ, 0x3 ;  /* 0x000000000d0d7211 */ /* 0x000fc800078f18ff */
[----:B------:R-:W-:-:S05]  /*3b90*/  LOP3.LUT R5, R13, 0xfffffff8, RZ, 0xc0, !PT ;  /* 0xfffffff80d057812 */ /* 0x000fca00078ec0ff */
[----:B------:R-:W-:-:S05]  /*3ba0*/  IMAD.IADD R16, R0, 0x1, -R5 ;  /* 0x0000000100107824 */ /* 0x000fca00078e0a05 */
[----:B0-----:R-:W-:-:S04]  /*3bb0*/  ISETP.GE.AND P0, PT, R16, R3, PT ;  /* 0x000000031000720c */ /* 0x001fc80003f06270 */
[----:B------:R-:W-:-:S13]  /*3bc0*/  ISETP.LT.AND P0, PT, R0, 0x80, !P0 ;  /* 0x000000800000780c */ /* 0x000fda0004701270 */
[----:B------:R-:W-:Y:S05]  /*3bd0*/  @!P0 BRA `(.L_x_230) ;  /* 0x0000000000288947 */ /* 0x000fea0003800000 */
[----:B------:R-:W0:Y:S01]  /*3be0*/  S2R R0, SR_CgaCtaId ;  /* 0x0000000000007919 */ /* 0x000e220000008800 */
[----:B------:R-:W-:Y:S01]  /*3bf0*/  FADD.FTZ R2, -R28, R29 ;  /* 0x0000001d1c027221 */ /* 0x000fe20000010100 */
[----:B------:R-:W-:-:S03]  /*3c00*/  MOV R5, 0x400 ;  /* 0x0000040000057802 */ /* 0x000fc60000000f00 */
[----:B------:R-:W-:-:S06]  /*3c10*/  FMUL.FTZ R2, R2, 1.4426950216293334961 ;  /* 0x3fb8aa3b02027820 */ /* 0x000fcc0000410000 */
[----:B------:R-:W1:Y:S01]  /*3c20*/  MUFU.EX2 R2, R2 ;  /* 0x0000000200027308 */ /* 0x000e620000000800 */
[----:B0-----:R-:W-:-:S05]  /*3c30*/  LEA R5, R0, R5, 0x18 ;  /* 0x0000000500057211 */ /* 0x001fca00078ec0ff */
[----:B------:R-:W-:Y:S01]  /*3c40*/  IMAD R0, R16, 0x44, R5 ;  /* 0x0000004410007824 */ /* 0x000fe200078e0205 */
[----:B------:R-:W-:-:S04]  /*3c50*/  SHF.R.S32.HI R5, RZ, 0x3, R13 ;  /* 0x00000003ff057819 */ /* 0x000fc8000001140d */
[----:B------:R-:W-:-:S05]  /*3c60*/  LEA R5, R5, R0, 0x2 ;  /* 0x0000000005057211 */ /* 0x000fca00078e10ff */
[----:B-1----:R0:W-:Y:S02]  /*3c70*/  STS [R5], R2 ;  /* 0x0000000205007388 */ /* 0x0021e40000000800 */
.L_x_230:
[----:B------:R-:W-:Y:S05]  /*3c80*/  BSYNC B0 ;  /* 0x0000000000007941 */ /* 0x000fea0003800000 */
.L_x_229:
[----:B------:R-:W-:Y:S01]  /*3c90*/  BAR.SYNC.DEFER_BLOCKING 0x0 ;  /* 0x0000000000007b1d */ /* 0x000fe20000010000 */
[----:B------:R-:W-:Y:S02]  /*3ca0*/  ISETP.GE.AND P0, PT, R3, 0x1, PT ;  /* 0x000000010300780c */ /* 0x000fe40003f06270 */
[----:B0-----:R-:W-:Y:S01]  /*3cb0*/  CS2R R2, SRZ ;  /* 0x0000000000027805 */ /* 0x001fe2000001ff00 */
[----:B------:R-:W-:Y:S01]  /*3cc0*/  IMAD.MOV.U32 R5, RZ, RZ, RZ ;  /* 0x000000ffff057224 */ /* 0x000fe200078e00ff */
[----:B------:R-:W-:Y:S01]  /*3cd0*/  SHF.R.S32.HI R13, RZ, 0x3, R13 ;  /* 0x00000003ff0d7819 */ /* 0x000fe2000001140d */
[----:B------:R-:W-:Y:S02]  /*3ce0*/  IMAD.MOV.U32 R0, RZ, RZ, RZ ;  /* 0x000000ffff007224 */ /* 0x000fe400078e00ff */
[----:B------:R-:W-:-:S06]  /*3cf0*/  IMAD.SHL.U32 R16, R16, 0x4, RZ ;  /* 0x0000000410107824 */ /* 0x000fcc00078e00ff */
[----:B------:R-:W-:Y:S05]  /*3d00*/  @!P0 BRA `(.L_x_231) ;  /* 0x0000000000a88947 */ /* 0x000fea0003800000 */
[----:B------:R-:W0:Y:S01]  /*3d10*/  S2UR UR6, SR_CgaCtaId ;  /* 0x00000000000679c3 */ /* 0x000e220000008800 */
[----:B------:R-:W-:Y:S01]  /*3d20*/  ULDC UR10, c[0x0][0x2dc] ;  /* 0x0000b700000a7ab9 */ /* 0x000fe20000000800 */
[----:B------:R-:W-:Y:S01]  /*3d30*/  IMAD R15, R13, 0x20, R16 ;  /* 0x000000200d0f7824 */ /* 0x000fe200078e0210 */
        /* <DEDUP_REMOVED lines=20> */
.L_x_234:
        /* <DEDUP_REMOVED lines=9> */
[----:B------:R1:W5:Y:S02]  /*3f10*/  @!P0 LDG.E.128 R8, desc[UR8][R14.64] ;  /* 0x000000080e088981 */ /* 0x000364000c1e1d00 */
.L_x_233:
[----:B------:R-:W-:Y:S05]  /*3f20*/  BSYNC B0 ;  /* 0x0000000000007941 */ /* 0x000fea0003800000 */
.L_x_232:
[----:B-1----:R-:W-:Y:S01]  /*3f30*/  IADD3 R14, P0, R18, R14, RZ ;  /* 0x0000000e120e7210 */ /* 0x002fe20007f1e0ff */
[----:B--2--5:R-:W-:Y:S01]  /*3f40*/  FFMA.FTZ R3, R4, R8, R3 ;  /* 0x0000000804037223 */ /* 0x024fe20000010003 */
[----:B0-----:R-:W-:Y:S01]  /*3f50*/  IADD3 R6, R6, 0x44, RZ ;  /* 0x0000004406067810 */ /* 0x001fe20007ffe0ff */
[C---:B------:R-:W-:Y:S01]  /*3f60*/  FFMA.FTZ R0, R4.reuse, R9, R0 ;  /* 0x0000000904007223 */ /* 0x040fe20000010000 */
[C---:B------:R-:W-:Y:S01]  /*3f70*/  FFMA.FTZ R5, R4.reuse, R10, R5 ;  /* 0x0000000a04057223 */ /* 0x040fe20000010005 */
[----:B------:R-:W-:Y:S01]  /*3f80*/  IADD3.X R15, R19, R15, RZ, P0, !PT ;  /* 0x0000000f130f7210 */ /* 0x000fe200007fe4ff */
[----:B------:R-:W-:Y:S01]  /*3f90*/  FFMA.FTZ R2, R4, R11, R2 ;  /* 0x0000000b04027223 */ /* 0x000fe20000010002 */
[----:B------:R-:W-:Y:S06]  /*3fa0*/  @!P1 BRA `(.L_x_234) ;  /* 0xfffffffc00b49947 */ /* 0x000fec000383ffff */
.L_x_231:
        /* <DEDUP_REMOVED lines=18> */
[----:B0-----:R-:W-:-:S06]  /*40d0*/  VIADD R14, R14, 0xffffffe ;  /* 0x0ffffffe0e0e7836 */ /* 0x001fcc0000000000 */
[----:B------:R-:W0:Y:S02]  /*40e0*/  F2I.FTZ.U32.TRUNC.NTZ R7, R14 ;  /* 0x0000000e00077305 */ /* 0x000e24000021f000 */
[----:B0-----:R-:W-:-:S04]  /*40f0*/  IMAD.MOV R6, RZ, RZ, -R7 ;  /* 0x000000ffff067224 */ /* 0x001fc800078e0a07 */
[----:B------:R-:W-:Y:S01]  /*4100*/  IMAD R11, R6, R9, RZ ;  /* 0x00000009060b7224 */ /* 0x000fe200078e02ff */
[----:B------:R-:W-:-:S10]  /*4110*/  HFMA2.MMA R6, -RZ, RZ, 0, 0 ;  /* 0x00000000ff067435 */ /* 0x000fd400000001ff */
[----:B------:R-:W-:Y:S01]  /*4120*/  IMAD.HI.U32 R11, R7, R11, R6 ;  /* 0x0000000b070b7227 */ /* 0x000fe200078e0006 */
[----:B------:R-:W-:-:S04]  /*4130*/  IABS R7, R8 ;  /* 0x0000000800077213 */ /* 0x000fc80000000000 */
[----:B------:R-:W0:Y:S01]  /*4140*/  I2F.RP R6, R7 ;  /* 0x0000000700067306 */ /* 0x000e220000209400 */
[----:B------:R-:W-:-:S04]  /*4150*/  IMAD.HI.U32 R11, R11, R12, RZ ;  /* 0x0000000c0b0b7227 */ /* 0x000fc800078e00ff */
[----:B------:R-:W-:-:S05]  /*4160*/  IMAD R10, R11, R10, R12 ;  /* 0x0000000a0b0a7224 */ /* 0x000fca00078e020c */
[----:B------:R-:W-:Y:S01]  /*4170*/  ISETP.GT.U32.AND P1, PT, R9, R10, PT ;  /* 0x0000000a0900720c */ /* 0x000fe20003f24070 */
[----:B0-----:R-:W0:-:S12]  /*4180*/  MUFU.RCP R6, R6 ;  /* 0x0000000600067308 */ /* 0x001e180000001000 */
[----:B------:R-:W-:Y:S01]  /*4190*/  @!P1 IMAD.IADD R10, R10, 0x1, -R9 ;  /* 0x000000010a0a9824 */ /* 0x000fe200078e0a09 */
[----:B------:R-:W-:Y:S02]  /*41a0*/  @!P1 IADD3 R11, R11, 0x1, RZ ;  /* 0x000000010b0b9810 */ /* 0x000fe40007ffe0ff */
[----:B------:R-:W-:Y:S02]  /*41b0*/  ISETP.NE.AND P1, PT, R4, RZ, PT ;  /* 0x000000ff0400720c */ /* 0x000fe40003f25270 */
[----:B------:R-:W-:Y:S02]  /*41c0*/  ISETP.GE.U32.AND P2, PT, R10, R9, PT ;  /* 0x000000090a00720c */ /* 0x000fe40003f46070 */
[----:B------:R-:W-:Y:S01]  /*41d0*/  LOP3.LUT R9, R13, R4, RZ, 0x3c, !PT ;  /* 0x000000040d097212 */ /* 0x000fe200078e3cff */
[----:B0-----:R-:W-:-:S03]  /*41e0*/  VIADD R18, R6, 0xffffffe ;  /* 0x0ffffffe06127836 */ /* 0x001fc60000000000 */
[----:B------:R-:W-:Y:S01]  /*41f0*/  ISETP.GE.AND P0, PT, R9, RZ, PT ;  /* 0x000000ff0900720c */ /* 0x000fe20003f06270 */
[----:B------:R-:W0:Y:S06]  /*4200*/  F2I.FTZ.U32.TRUNC.NTZ R19, R18 ;  /* 0x0000001200137305 */ /* 0x000e2c000021f000 */
[----:B------:R-:W-:-:S06]  /*4210*/  @P2 VIADD R11, R11, 0x1 ;  /* 0x000000010b0b2836 */ /* 0x000fcc0000000000 */
[----:B------:R-:W-:Y:S02]  /*4220*/  @!P0 IADD3 R11, -R11, RZ, RZ ;  /* 0x000000ff0b0b8210 */ /* 0x000fe40007ffe1ff */
[-C--:B------:R-:W-:Y:S01]  /*4230*/  @!P1 LOP3.LUT R11, RZ, R4.reuse, RZ, 0x33, !PT ;  /* 0x00000004ff0b9212 */ /* 0x080fe200078e33ff */
[----:B0-----:R-:W-:Y:S02]  /*4240*/  IMAD.MOV R6, RZ, RZ, -R19 ;  /* 0x000000ffff067224 */ /* 0x001fe400078e0a13 */
[----:B------:R-:W-:Y:S02]  /*4250*/  IMAD.MOV.U32 R18, RZ, RZ, RZ ;  /* 0x000000ffff127224 */ /* 0x000fe400078e00ff */
[C---:B------:R-:W-:Y:S02]  /*4260*/  IMAD R9, R11.reuse, R4, RZ ;  /* 0x000000040b097224 */ /* 0x040fe400078e02ff */
[----:B------:R-:W-:Y:S02]  /*4270*/  IMAD R6, R6, R7, RZ ;  /* 0x0000000706067224 */ /* 0x000fe400078e02ff */
[----:B------:R-:W-:Y:S01]  /*4280*/  IMAD.WIDE.U32 R16, R11, UR4, R16 ;  /* 0x000000040b107c25 */ /* 0x000fe2000f8e0010 */
[----:B------:R-:W-:-:S03]  /*4290*/  IADD3 R15, R13, -R9, RZ ;  /* 0x800000090d0f7210 */ /* 0x000fc60007ffe0ff */
[----:B------:R-:W-:Y:S01]  /*42a0*/  IMAD.HI.U32 R6, R19, R6, R18 ;  /* 0x0000000613067227 */ /* 0x000fe200078e0012 */
        /* <DEDUP_REMOVED lines=23> */
[----:B------:R-:W-:Y:S01]  /*4420*/  IMAD R7, R4, UR4, RZ ;  /* 0x0000000404077c24 */ /* 0x000fe2000f8e02ff */
[----:B------:R-:W-:-:S03]  /*4430*/  F2FP.BF16.F32.PACK_AB R4, R0, R3 ;  /* 0x000000030004723e */ /* 0x000fc600000010ff */
[----:B------:R-:W-:Y:S01]  /*4440*/  IMAD R9, R10, UR5, R7 ;  /* 0x000000050a097c24 */ /* 0x000fe2000f8e0207 */
[----:B------:R-:W-:Y:S01]  /*4450*/  SHF.R.S32.HI R7, RZ, 0x1f, R8 ;  /* 0x0000001fff077819 */ /* 0x000fe20000011408 */
[----:B------:R-:W-:Y:S02]  /*4460*/  ULDC.64 UR4, c[0x0][0x298] ;  /* 0x0000a60000047ab9 */ /* 0x000fe40000000a00 */
[----:B------:R-:W-:Y:S02]  /*4470*/  IMAD.IADD R17, R17, 0x1, R9 ;  /* 0x0000000111117824 */ /* 0x000fe400078e0209 */
[----:B------:R-:W-:-:S04]  /*4480*/  IMAD R7, R7, UR4, RZ ;  /* 0x0000000407077c24 */ /* 0x000fc8000f8e02ff */
        /* <DEDUP_REMOVED lines=8> */
        .weak           $__internal_4_$__cuda_sm20_div_s64
        .type           $__internal_4_$__cuda_sm20_div_s64,@function
        .size           $__internal_4_$__cuda_sm20_div_s64,(.L_x_5280 - $__internal_4_$__cuda_sm20_div_s64)
$__internal_4_$__cuda_sm20_div_s64:
        /* <DEDUP_REMOVED lines=29> */
[----:B------:R-:W-:-:S04]  /*46e0*/  IMAD.X R26, RZ, RZ, ~R26, P0 ;  /* 0x000000ffff1a7224 */ /* 0x000fc800000e0e1a */
[----:B------:R-:W-:-:S04]  /*46f0*/  IMAD.WIDE.U32 R34, P5, R35, R26, R34 ;  /* 0x0000001a23227225 */ /* 0x000fc800078a0022 */
[C---:B------:R-:W-:Y:S02]  /*4700*/  IMAD R21, R27.reuse, R26, RZ ;  /* 0x0000001a1b157224 */ /* 0x040fe400078e02ff */
[----:B------:R-:W-:-:S04]  /*4710*/  IMAD.HI.U32 R20, P4, R27, R20, R34 ;  /* 0x000000141b147227 */ /* 0x000fc80007880022 */
[----:B------:R-:W-:Y:S01]  /*4720*/  IMAD.HI.U32 R19, R27, R26, RZ ;  /* 0x0000001a1b137227 */ /* 0x000fe200078e00ff */
[----:B------:R-:W-:Y:S02]  /*4730*/  IADD3 R21, P3, R21, R20, RZ ;  /* 0x0000001415157210 */ /* 0x000fe40007f7e0ff */
[-C--:B------:R-:W-:Y:S01]  /*4740*/  IADD3 R20, P0, RZ, -R18.reuse, RZ ;  /* 0x80000012ff147210 */ /* 0x080fe20007f1e0ff */
[----:B------:R-:W-:Y:S02]  /*4750*/  IMAD.X R27, R19, 0x1, R27, P5 ;  /* 0x00000001131b7824 */ /* 0x000fe400028e061b */
[----:B------:R-:W-:Y:S01]  /*4760*/  IMAD.MOV.U32 R35, RZ, RZ, RZ ;  /* 0x000000ffff237224 */ /* 0x000fe200078e00ff */
[----:B------:R-:W-:Y:S02]  /*4770*/  SEL R20, R20, R18, !P1 ;  /* 0x0000001214147207 */ /* 0x000fe40004800000 */
[----:B------:R-:W-:-:S03]  /*4780*/  IADD3.X R26, RZ, ~R17, RZ, P0, !PT ;  /* 0x80000011ff1a7210 */ /* 0x000fc600007fe4ff */
[----:B------:R-:W-:Y:S01]  /*4790*/  IMAD.HI.U32 R34, R21, R20, RZ ;  /* 0x0000001415227227 */ /* 0x000fe200078e00ff */
[----:B------:R-:W-:Y:S02]  /*47a0*/  SEL R19, R26, R17, !P1 ;  /* 0x000000111a137207 */ /* 0x000fe40004800000 */
        /* <DEDUP_REMOVED lines=12> */
[-C--:B------:R-:W-:Y:S01]  /*4870*/  IMAD R34, R26, R38.reuse, R21 ;  /* 0x000000261a227224 */ /* 0x080fe200078e0215 */
[----:B------:R-:W-:-:S04]  /*4880*/  IADD3 R21, P3, R20, -R38, RZ ;  /* 0x8000002614157210 */ /* 0x000fc80007f7e0ff */
[----:B------:R-:W-:Y:S02]  /*4890*/  IADD3.X R19, ~R34, R19, RZ, P0, !PT ;  /* 0x0000001322137210 */ /* 0x000fe400007fe5ff */
[----:B------:R-:W-:Y:S02]  /*48a0*/  IADD3 R34, P1, R27, 0x1, RZ ;  /* 0x000000011b227810 */ /* 0x000fe40007f3e0ff */
[----:B------:R-:W-:-:S04]  /*48b0*/  ISETP.GE.U32.AND.EX P4, PT, R19, R39, PT, P4 ;  /* 0x000000271300720c */ /* 0x000fc80003f86140 */
[----:B------:R-:W-:Y:S01]  /*48c0*/  SEL R21, R21, R20, P4 ;  /* 0x0000001415157207 */ /* 0x000fe20002000000 */
[----:B------:R-:W-:Y:S01]  /*48d0*/  IMAD.X R20, R19, 0x1, ~R39, P3 ;  /* 0x0000000113147824 */ /* 0x000fe200018e0e27 */
[----:B------:R-:W-:Y:S02]  /*48e0*/  SEL R34, R34, R27, P4 ;  /* 0x0000001b22227207 */ /* 0x000fe40002000000 */
[----:B------:R-:W-:Y:S01]  /*48f0*/  ISETP.GE.U32.AND P0, PT, R21, R38, PT ;  /* 0x000000261500720c */ /* 0x000fe20003f06070 */
[----:B------:R-:W-:Y:S01]  /*4900*/  IMAD.X R21, RZ, RZ, R26, P1 ;  /* 0x000000ffff157224 */ /* 0x000fe200008e061a */
[----:B------:R-:W-:Y:S02]  /*4910*/  SEL R19, R20, R19, P4 ;  /* 0x0000001314137207 */ /* 0x000fe40002000000 */
[----:B------:R-:W-:Y:S02]  /*4920*/  IADD3 R27, P1, R34, 0x1, RZ ;  /* 0x00000001221b7810 */ /* 0x000fe40007f3e0ff */
[----:B------:R-:W-:Y:S01]  /*4930*/  SEL R21, R21, R26, P4 ;  /* 0x0000001a15157207 */ /* 0x000fe20002000000 */
[----:B------:R-:W-:Y:S01]  /*4940*/  IMAD.MOV.U32 R26, RZ, RZ, R22 ;  /* 0x000000ffff1a7224 */ /* 0x000fe200078e0016 */
[----:B------:R-:W-:-:S02]  /*4950*/  ISETP.GE.U32.AND.EX P0, PT, R19, R39, PT, P0 ;  /* 0x000000271300720c */ /* 0x000fc40003f06100 */
[----:B------:R-:W-:Y:S01]  /*4960*/  LOP3.LUT R19, R23, R17, RZ, 0x3c, !PT ;  /* 0x0000001117137212 */ /* 0x000fe200078e3cff */
[----:B------:R-:W-:Y:S01]  /*4970*/  IMAD.X R20, RZ, RZ, R21, P1 ;  /* 0x000000ffff147224 */ /* 0x000fe200008e0615 */
[----:B------:R-:W-:Y:S02]  /*4980*/  SEL R27, R27, R34, P0 ;  /* 0x000000221b1b7207 */ /* 0x000fe40000000000 */
[----:B------:R-:W-:Y:S02]  /*4990*/  ISETP.GE.AND P3, PT, R19, RZ, PT ;  /* 0x000000ff1300720c */ /* 0x000fe40003f66270 */
[----:B------:R-:W-:Y:S02]  /*49a0*/  SEL R21, R20, R21, P0 ;  /* 0x0000001514157207 */ /* 0x000fe40000000000 */
[----:B------:R-:W-:Y:S02]  /*49b0*/  IADD3 R20, P1, RZ, -R27, RZ ;  /* 0x8000001bff147210 */ /* 0x000fe40007f3e0ff */
[----:B------:R-:W-:-:S02]  /*49c0*/  ISETP.NE.U32.AND P0, PT, R24, RZ, PT ;  /* 0x000000ff1800720c */ /* 0x000fc40003f05070 */
[----:B------:R-:W-:Y:S02]  /*49d0*/  IADD3.X R24, RZ, ~R21, RZ, P1, !PT ;  /* 0x80000015ff187210 */ /* 0x000fe40000ffe4ff */
[----:B------:R-:W-:Y:S01]  /*49e0*/  SEL R20, R20, R27, !P3 ;  /* 0x0000001b14147207 */ /* 0x000fe20005800000 */
[----:B------:R-:W-:Y:S01]  /*49f0*/  IMAD.MOV.U32 R27, RZ, RZ, 0x0 ;  /* 0x00000000ff1b7424 */ /* 0x000fe200078e00ff */
[----:B------:R-:W-:Y:S02]  /*4a00*/  ISETP.NE.AND.EX P0, PT, R23, RZ, PT, P0 ;  /* 0x000000ff1700720c */ /* 0x000fe40003f05300 */
[----:B------:R-:W-:Y:S02]  /*4a10*/  SEL R24, R24, R21, !P3 ;  /* 0x0000001518187207 */ /* 0x000fe40005800000 */
[----:B------:R-:W-:Y:S02]  /*4a20*/  SEL R20, R20, 0xffffffff, P0 ;  /* 0xffffffff14147807 */ /* 0x000fe40000000000 */
[----:B------:R-:W-:Y:S01]  /*4a30*/  SEL R21, R24, 0xffffffff, P0 ;  /* 0xffffffff18157807 */ /* 0x000fe20000000000 */
[----:B------:R-:W-:Y:S06]  /*4a40*/  RET.REL.NODEC R26 `(_ZN5flash32flash_fwd_splitkv_combine_kernelI23Flash_fwd_kernel_traitsILi32ELi64ELi256ELi4ELb0ELb0EN7cutlass10bfloat16_tE19Flash_kernel_traitsILi32ELi64ELi256ELi4ES3_EELi16ELi3ELb0EEEvNS_16Flash_fwd_paramsE) ;  /* 0xffffffb41a6c7950 */ /* 0x000fec0003c3ffff */
.L_x_235:
        /* <DEDUP_REMOVED lines=11> */
.L_x_5280:


//--------------------- .text._ZN5flash32flash_fwd_splitkv_combine_kernelI23Flash_fwd_kernel_traitsILi32ELi64ELi256ELi4ELb0ELb0EN7cutlass10bfloat16_tE19Flash_kernel_traitsILi32ELi64ELi256ELi4ES3_EELi16ELi2ELb0EEEvNS_16Flash_fwd_paramsE --------------------------
	.section	.text._ZN5flash32flash_fwd_splitkv_combine_kernelI23Flash_fwd_kernel_traitsILi32ELi64ELi256ELi4ELb0ELb0EN7cutlass10bfloat16_tE19Flash_kernel_traitsILi32ELi64ELi256ELi4ES3_EELi16ELi2ELb0EEEvNS_16Flash_fwd_paramsE,"ax",@progbits
	.align	128
        .global         _ZN5flash32flash_fwd_splitkv_combine_kernelI23Flash_fwd_kernel_traitsILi32ELi64ELi256ELi4ELb0ELb0EN7cutlass10bfloat16_tE19Flash_kernel_traitsILi32ELi64ELi256ELi4ES3_EELi16ELi2ELb0EEEvNS_16Flash_fwd_paramsE
        .type           _ZN5flash32flash_fwd_splitkv_combine_kernelI23Flash_fwd_kernel_traitsILi32ELi64ELi256ELi4ELb0ELb0EN7cutlass10bfloat16_tE19Flash_kernel_traitsILi32ELi64ELi256ELi4ES3_EELi16ELi2ELb0EEEvNS_16Flash_fwd_paramsE,@function
        .size           _ZN5flash32flash_fwd_splitkv_combine_kernelI23Flash_fwd_kernel_traitsILi32ELi64ELi256ELi4ELb0ELb0EN7cutlass10bfloat16_tE19Flash_kernel_traitsILi32ELi64ELi256ELi4ES3_EELi16ELi2ELb0EEEvNS_16Flash_fwd_paramsE,(.L_x_5281 - _ZN5flash32flash_fwd_splitkv_combine_kernelI23Flash_fwd_kernel_traitsILi32ELi64ELi256ELi4ELb0ELb0EN7cutlass10bfloat16_tE19Flash_kernel_traitsILi32ELi64ELi256ELi4ES3_EELi16ELi2ELb0EEEvNS_16Flash_fwd_paramsE)
        .other          _ZN5flash32flash_fwd_splitkv_combine_kernelI23Flash_fwd_kernel_traitsILi32ELi64ELi256ELi4ELb0ELb0EN7cutlass10bfloat16_tE19Flash_kernel_traitsILi32ELi64ELi256ELi4ES3_EELi16ELi2ELb0EEEvNS_16Flash_fwd_paramsE,@"STO_CUDA_ENTRY STV_DEFAULT"
_ZN5flash32flash_fwd_splitkv_combine_kernelI23Flash_fwd_kernel_traitsILi32ELi64ELi256ELi4ELb0ELb0EN7cutlass10bfloat16_tE19Flash_kernel_traitsILi32ELi64ELi256ELi4ES3_EELi16ELi2ELb0EEEvNS_16Flash_fwd_paramsE:
.text._ZN5flash32flash_fwd_splitkv_combine_kernelI23Flash_fwd_kernel_traitsILi32ELi64ELi256ELi4ELb0ELb0EN7cutlass10bfloat16_tE19Flash_kernel_traitsILi32ELi64ELi256ELi4ES3_EELi16ELi2ELb0EEEvNS_16Flash_fwd_paramsE:
        /* <DEDUP_REMOVED lines=23> */
[----:B------:R-:W-:Y:S05]  /*0170*/  CALL.REL.NOINC `($__internal_5_$__cuda_sm20_div_s64) ;  /* 0x0000004000d47944 */ /* 0x000fea0003c00000 */
[----:B------:R-:W-:Y:S02]  /*0180*/  MOV R20, R0 ;  /* 0x0000000000147202 */ /* 0x000fe40000000f00 */
[----:B------:R-:W-:Y:S01]  /*0190*/  MOV R21, R23 ;  /* 0x0000001700157202 */ /* 0x000fe20000000f00 */
[----:B------:R-:W-:Y:S06]  /*01a0*/  BRA `(.L_x_237) ;  /* 0x00000000004c7947 */ /* 0x000fec0003800000 */
.L_x_236:
        /* <DEDUP_REMOVED lines=19> */
.L_x_237:
        /* <DEDUP_REMOVED lines=9> */
[----:B------:R-:W-:Y:S02]  /*0370*/  MOV R26, R20 ;  /* 0x00000014001a7202 */ /* 0x000fe40000000f00 */
[----:B------:R-:W-:Y:S02]  /*0380*/  MOV R22, 0x3a0 ;  /* 0x000003a000167802 */ /* 0x000fe40000000f00 */
[----:B------:R-:W-:Y:S05]  /*0390*/  CALL.REL.NOINC `($__internal_5_$__cuda_sm20_div_s64) ;  /* 0x00000040004c7944 */ /* 0x000fea0003c00000 */
[----:B------:R-:W-:Y:S02]  /*03a0*/  MOV R30, R0 ;  /* 0x00000000001e7202 */ /* 0x000fe40000000f00 */
[----:B------:R-:W-:Y:S01]  /*03b0*/  MOV R31, R23 ;  /* 0x00000017001f7202 */ /* 0x000fe20000000f00 */
[----:B------:R-:W-:Y:S05]  /*03c0*/  BRA `(.L_x_240) ;  /* 0x00000000004c7947 */ /* 0x000fea0003800000 */
.L_x_239:
        /* <DEDUP_REMOVED lines=19> */
.L_x_240:
[----:B------:R-:W-:Y:S05]  /*0500*/  BSYNC B0 ;  /* 0x0000000000007941 */ /* 0x000fea0003800000 */
.L_x_238:
[----:B------:R-:W0:Y:S01]  /*0510*/  LDC R2, c[0x0][0x2c4] ;  /* 0x0000b100ff027b82 */ /* 0x000e220000000800 */
[----:B------:R-:W-:Y:S01]  /*0520*/  BSSY B0, `(.L_x_241) ;  /* 0x000003e000007945 */ /* 0x000fe20003800000 */
[----:B0-----:R-:W-:Y:S01]  /*0530*/  IABS R11, R2 ;  /* 0x00000002000b7213 */ /* 0x001fe20000000000 */
[----:B------:R-:W-:-:S03]  /*0540*/  VIADD R8, R2, 0xffffffff ;  /* 0xffffffff02087836 */ /* 0x000fc60000000000 */
[----:B------:R-:W0:Y:S01]  /*0550*/  I2F.RP R13, R11 ;  /* 0x0000000b000d7306 */ /* 0x000e220000209400 */
[----:B------:R-:W-:-:S07]  /*0560*/  IMAD.IADD R4, R8, 0x1, R11 ;  /* 0x0000000108047824 */ /* 0x000fce00078e020b */
[----:B0-----:R-:W0:Y:S02]  /*0570*/  MUFU.RCP R14, R13 ;  /* 0x0000000d000e7308 */ /* 0x001e240000001000 */
[----:B0-----:R-:W-:-:S06]  /*0580*/  VIADD R14, R14, 0xffffffe ;  /* 0x0ffffffe0e0e7836 */ /* 0x001fcc0000000000 */
[----:B------:R-:W0:Y:S02]  /*0590*/  F2I.FTZ.U32.TRUNC.NTZ R15, R14 ;  /* 0x0000000e000f7305 */ /* 0x000e24000021f000 */
[----:B0-----:R-:W-:Y:S02]  /*05a0*/  IMAD.MOV R0, RZ, RZ, -R15 ;  /* 0x000000ffff007224 */ /* 0x001fe400078e0a0f */
[----:B------:R-:W-:Y:S02]  /*05b0*/  IMAD.MOV.U32 R14, RZ, RZ, RZ ;  /* 0x000000ffff0e7224 */ /* 0x000fe400078e00ff */
[----:B------:R-:W-:Y:S01]  /*05c0*/  IMAD R7, R0, R11, RZ ;  /* 0x0000000b00077224 */ /* 0x000fe200078e02ff */
[----:B------:R-:W-:-:S03]  /*05d0*/  IABS R0, R4 ;  /* 0x0000000400007213 */ /* 0x000fc60000000000 */
        /* <DEDUP_REMOVED lines=29> */
[----:B------:R-:W-:Y:S01]  /*07b0*/  MOV R22, R0 ;  /* 0x0000000000167202 */ /* 0x000fe20000000f00 */
[----:B------:R-:W-:Y:S05]  /*07c0*/  BRA `(.L_x_243) ;  /* 0x00000000004c7947 */ /* 0x000fea0003800000 */
.L_x_242:
        /* <DEDUP_REMOVED lines=19> */
.L_x_243:
[----:B------:R-:W-:Y:S05]  /*0900*/  BSYNC B0 ;  /* 0x0000000000007941 */ /* 0x000fea0003800000 */
.L_x_241:
        /* <DEDUP_REMOVED lines=17> */
[----:B------:R-:W-:-:S04]  /*0a20*/  IMAD.MOV.U32 R2, RZ, RZ, R0 ;  /* 0x000000ffff027224 */ /* 0x000fc800078e0000 */
[----:B------:R-:W-:-:S04]  /*0a30*/  IMAD.HI.U32 R0, R11, R2, RZ ;  /* 0x000000020b007227 */ /* 0x000fc800078e00ff */
[----:B------:R-:W-:-:S04]  /*0a40*/  IMAD.MOV R11, RZ, RZ, -R0 ;  /* 0x000000ffff0b7224 */ /* 0x000fc800078e0a00 */
[----:B------:R-:W-:Y:S01]  /*0a50*/  IMAD R11, R6, R11, R2 ;  /* 0x0000000b060b7224 */ /* 0x000fe200078e0202 */
[----:B------:R-:W-:-:S04]  /*0a60*/  SHF.R.S32.HI R2, RZ, 0x1f, R7 ;  /* 0x0000001fff027819 */ /* 0x000fc80000011407 */
        /* <DEDUP_REMOVED lines=16> */
[----:B------:R-:W-:-:S03]  /*0b70*/  IMAD.MOV R0, RZ, RZ, -R0 ;  /* 0x000000ffff007224 */ /* 0x000fc600078e0a00 */
[----:B------:R-:W-:Y:S02]  /*0b80*/  IABS R2, R10 ;  /* 0x0000000a00027213 */ /* 0x000fe40000000000 */
[----:B0-----:R-:W0:Y:S02]  /*0b90*/  MUFU.RCP R14, R13 ;  /* 0x0000000d000e7308 */ /* 0x001e240000001000 */
[----:B0-----:R-:W-:-:S06]  /*0ba0*/  VIADD R14, R14, 0xffffffe ;  /* 0x0ffffffe0e0e7836 */ /* 0x001fcc0000000000 */
[----:B------:R-:W0:Y:S02]  /*0bb0*/  F2I.FTZ.U32.TRUNC.NTZ R15, R14 ;  /* 0x0000000e000f7305 */ /* 0x000e24000021f000 */
[----:B0-----:R-:W-:Y:S02]  /*0bc0*/  IMAD.MOV R6, RZ, RZ, -R15 ;  /* 0x000000ffff067224 */ /* 0x001fe400078e0a0f */
[----:B------:R-:W-:Y:S02]  /*0bd0*/  IMAD.MOV.U32 R14, RZ, RZ, RZ ;  /* 0x000000ffff0e7224 */ /* 0x000fe400078e00ff */
[----:B------:R-:W-:-:S04]  /*0be0*/  IMAD R6, R6, R11, RZ ;  /* 0x0000000b06067224 */ /* 0x000fc800078e02ff */
        /* <DEDUP_REMOVED lines=29> */
[----:B------:R-:W-:Y:S05]  /*0dc0*/  BRA `(.L_x_246) ;  /* 0x00000000004c7947 */ /* 0x000fea0003800000 */
.L_x_245:
        /* <DEDUP_REMOVED lines=19> */
.L_x_246:
[----:B------:R-:W-:Y:S05]  /*0f00*/  BSYNC B0 ;  /* 0x0000000000007941 */ /* 0x000fea0003800000 */
.L_x_244:
        /* <DEDUP_REMOVED lines=42> */
.L_x_248:
        /* <DEDUP_REMOVED lines=19> */
.L_x_249:
[----:B------:R-:W-:Y:S05]  /*12e0*/  BSYNC B0 ;  /* 0x0000000000007941 */ /* 0x000fea0003800000 */
.L_x_247:
[----:B------:R-:W0:Y:S01]  /*12f0*/  LDC R13, c[0x0][0x2c4] ;  /* 0x0000b100ff0d7b82 */ /* 0x000e220000000800 */
[----:B------:R-:W1:Y:S01]  /*1300*/  S2R R0, SR_TID.X ;  /* 0x0000000000007919 */ /* 0x000e620000002100 */
[C---:B------:R-:W-:Y:S01]  /*1310*/  ISETP.GT.AND P3, PT, R7.reuse, RZ, PT ;  /* 0x000000ff0700720c */ /* 0x040fe20003f64270 */
[----:B------:R-:W-:Y:S01]  /*1320*/  ULDC UR5, c[0x0][0x3c4] ;  /* 0x0000f10000057ab9 */ /* 0x000fe20000000800 */
[----:B------:R-:W-:Y:S01]  /*1330*/  LEA.HI.SX32 R27, R7, 0x1, 0x1 ;  /* 0x00000001071b7811 */ /* 0x000fe200078f0aff */
[----:B------:R-:W-:Y:S01]  /*1340*/  ULDC.64 UR8, c[0x0][0x208] ;  /* 0x0000820000087ab9 */ /* 0x000fe20000000a00 */
[----:B------:R-:W-:Y:S01]  /*1350*/  BSSY B0, `(.L_x_250) ;  /* 0x000003e000007945 */ /* 0x000fe20003800000 */
[----:B------:R-:W-:Y:S02]  /*1360*/  MOV R30, 0xff800000 ;  /* 0xff800000001e7802 */ /* 0x000fe40000000f00 */
        /* <DEDUP_REMOVED lines=12> */
[----:B------:R-:W-:-:S03]  /*1430*/  ISETP.GE.AND P1, PT, R8, RZ, PT ;  /* 0x000000ff0800720c */ /* 0x000fc60003f26270 */
[----:B------:R-:W-:-:S04]  /*1440*/  IMAD.HI.U32 R6, R6, R11, RZ ;  /* 0x0000000b06067227 */ /* 0x000fc800078e00ff */
[----:B------:R-:W-:-:S04]  /*1450*/  IMAD.MOV R14, RZ, RZ, -R6 ;  /* 0x000000ffff0e7224 */ /* 0x000fc800078e0a06 */
[C---:B------:R-:W-:Y:S02]  /*1460*/  IMAD R21, R2.reuse, R14, R11 ;  /* 0x0000000e02157224 */ /* 0x040fe400078e020b */
[----:B------:R-:W0:Y:S03]  /*1470*/  @!P4 S2R R11, SR_CgaCtaId ;  /* 0x00000000000bc919 */ /* 0x000e260000008800 */
[----:B------:R-:W-:-:S13]  /*1480*/  ISETP.GT.U32.AND P0, PT, R2, R21, PT ;  /* 0x000000150200720c */ /* 0x000fda0003f04070 */
[----:B------:R-:W-:Y:S02]  /*1490*/  @!P0 IMAD.IADD R21, R21, 0x1, -R2 ;  /* 0x0000000115158824 */ /* 0x000fe400078e0a02 */
[----:B------:R-:W-:Y:S01]  /*14a0*/  @!P0 VIADD R6, R6, 0x1 ;  /* 0x0000000106068836 */ /* 0x000fe20000000000 */
[----:B------:R-:W-:Y:S02]  /*14b0*/  ISETP.NE.AND P0, PT, R13, RZ, PT ;  /* 0x000000ff0d00720c */ /* 0x000fe40003f05270 */
[----:B------:R-:W-:Y:S02]  /*14c0*/  ISETP.GE.U32.AND P2, PT, R21, R2, PT ;  /* 0x000000021500720c */ /* 0x000fe40003f46070 */
[----:B------:R-:W-:Y:S02]  /*14d0*/  SHF.R.S32.HI R21, RZ, 0x1f, R0 ;  /* 0x0000001fff157819 */ /* 0x000fe40000011400 */
[----:B------:R-:W-:Y:S02]  /*14e0*/  SHF.R.S32.HI R2, RZ, 0x1f, R7 ;  /* 0x0000001fff027819 */ /* 0x000fe40000011407 */
[----:B------:R-:W-:-:S03]  /*14f0*/  LEA.HI R25, R21, R0, RZ, 0x4 ;  /* 0x0000000015197211 */ /* 0x000fc600078f20ff */
[----:B------:R-:W-:Y:S01]  /*1500*/  @!P3 IMAD.MOV R27, RZ, RZ, R2 ;  /* 0x000000ffff1bb224 */ /* 0x000fe200078e0202 */
[----:B------:R-:W-:Y:S02]  /*1510*/  SHF.R.S32.HI R26, RZ, 0x4, R25 ;  /* 0x00000004ff1a7819 */ /* 0x000fe40000011419 */
[----:B------:R-:W-:Y:S01]  /*1520*/  @!P4 MOV R2, 0x400 ;  /* 0x000004000002c802 */ /* 0x000fe20000000f00 */
[----:B------:R-:W-:Y:S01]  /*1530*/  @P2 VIADD R6, R6, 0x1 ;  /* 0x0000000106062836 */ /* 0x000fe20000000000 */
[----:B------:R-:W-:Y:S02]  /*1540*/  LOP3.LUT R25, R25, 0xfffffff0, RZ, 0xc0, !PT ;  /* 0xfffffff019197812 */ /* 0x000fe400078ec0ff */
[----:B0-----:R-:W-:Y:S02]  /*1550*/  @!P4 LEA R11, R11, R2, 0x18 ;  /* 0x000000020b0bc211 */ /* 0x001fe400078ec0ff */
[----:B------:R-:W-:Y:S01]  /*1560*/  MOV R8, R6 ;  /* 0x0000000600087202 */ /* 0x000fe20000000f00 */
[----:B------:R-:W-:-:S02]  /*1570*/  IMAD.IADD R14, R0, 0x1, -R25 ;  /* 0x00000001000e7824 */ /* 0x000fc400078e0a19 */
[C---:B------:R-:W-:Y:S02]  /*1580*/  @!P4 IMAD R11, R26.reuse, 0x44, R11 ;  /* 0x000000441a0bc824 */ /* 0x040fe400078e020b */
[----:B------:R-:W-:Y:S01]  /*1590*/  @!P1 IMAD.MOV R8, RZ, RZ, -R8 ;  /* 0x000000ffff089224 */ /* 0x000fe200078e0a08 */
[----:B------:R-:W-:Y:S01]  /*15a0*/  @!P0 LOP3.LUT R8, RZ, R13, RZ, 0x33, !PT ;  /* 0x0000000dff088212 */ /* 0x000fe200078e33ff */
[----:B------:R-:W-:Y:S01]  /*15b0*/  IMAD.MOV.U32 R25, RZ, RZ, -0x800000 ;  /* 0xff800000ff197424 */ /* 0x000fe200078e00ff */
[----:B------:R-:W-:Y:S01]  /*15c0*/  ISETP.GE.AND P0, PT, R26, UR5, PT ;  /* 0x000000051a007c0c */ /* 0x000fe2000bf06270 */
[----:B------:R-:W-:Y:S02]  /*15d0*/  @!P4 IMAD R24, R14, 0x4, R11 ;  /* 0x000000040e18c824 */ /* 0x000fe400078e020b */
[----:B------:R-:W-:-:S05]  /*15e0*/  IMAD R8, R27, R8, RZ ;  /* 0x000000081b087224 */ /* 0x000fca00078e02ff */
[----:B------:R-:W-:-:S05]  /*15f0*/  IABS R27, R8 ;  /* 0x00000008001b7213 */ /* 0x000fca0000000000 */
        /* <DEDUP_REMOVED lines=19> */
.L_x_251:
[----:B------:R-:W-:Y:S05]  /*1730*/  BSYNC B0 ;  /* 0x0000000000007941 */ /* 0x000fea0003800000 */
.L_x_250:
[----:B-----5:R1:W-:Y:S01]  /*1740*/  @!P4 STS [R24], R25 ;  /* 0x000000191800c388 */ /* 0x0203e20000000800 */
[----:B------:R-:W-:Y:S01]  /*1750*/  BSSY B0, `(.L_x_252) ;  /* 0x000000c000007945 */ /* 0x000fe20003800000 */
[----:B------:R-:W-:Y:S06]  /*1760*/  BAR.SYNC.DEFER_BLOCKING 0x0 ;  /* 0x0000000000007b1d */ /* 0x000fec0000010000 */
[----:B------:R-:W-:Y:S05]  /*1770*/  @P4 BRA `(.L_x_253) ;  /* 0x0000000000244947 */ /* 0x000fea0003800000 */
[----:B------:R-:W2:Y:S01]  /*1780*/  S2R R2, SR_CgaCtaId ;  /* 0x0000000000027919 */ /* 0x000ea20000008800 */
[----:B-1----:R-:W-:Y:S02]  /*1790*/  LEA.HI R25, R21, R0, RZ, 0x2 ;  /* 0x0000000015197211 */ /* 0x002fe400078f10ff */
[----:B------:R-:W-:Y:S02]  /*17a0*/  MOV R11, 0x400 ;  /* 0x00000400000b7802 */ /* 0x000fe40000000f00 */
[----:B------:R-:W-:Y:S02]  /*17b0*/  LOP3.LUT R25, R25, 0xfffffffc, RZ, 0xc0, !PT ;  /* 0xfffffffc19197812 */ /* 0x000fe400078ec0ff */
[----:B--2---:R-:W-:-:S03]  /*17c0*/  LEA R2, R2, R11, 0x18 ;  /* 0x0000000b02027211 */ /* 0x004fc600078ec0ff */
[----:B------:R-:W-:-:S04]  /*17d0*/  IMAD.IADD R11, R0, 0x1, -R25 ;  /* 0x00000001000b7824 */ /* 0x000fc800078e0a19 */
[----:B------:R-:W-:-:S04]  /*17e0*/  IMAD R2, R11, 0x44, R2 ;  /* 0x000000440b027824 */ /* 0x000fc800078e0202 */
[----:B------:R-:W-:-:S05]  /*17f0*/  IMAD.IADD R2, R25, 0x1, R2 ;  /* 0x0000000119027824 */ /* 0x000fca00078e0202 */
[----:B------:R2:W3:Y:S02]  /*1800*/  LDS R30, [R2] ;  /* 0x00000000021e7984 */ /* 0x0004e40000000800 */
.L_x_253:
[----:B------:R-:W-:Y:S05]  /*1810*/  BSYNC B0 ;  /* 0x0000000000007941 */ /* 0x000fea0003800000 */
.L_x_252:
[----:B---3--:R-:W3:Y:S01]  /*1820*/  SHFL.BFLY PT, R11, R30, 0x2, 0x1f ;  /* 0x0c401f001e0b7f89 */ /* 0x008ee200000e0000 */
[----:B------:R-:W4:Y:S01]  /*1830*/  LDC R31, c[0x0][0x270] ;  /* 0x00009c00ff1f7b82 */ /* 0x000f220000000800 */
[----:B-1----:R-:W1:Y:S01]  /*1840*/  I2F.RP R24, R27 ;  /* 0x0000001b00187306 */ /* 0x002e620000209400 */
[----:B0-----:R-:W-:Y:S01]  /*1850*/  IABS R32, R8 ;  /* 0x0000000800207213 */ /* 0x001fe20000000000 */
[----:B------:R-:W-:Y:S01]  /*1860*/  BSSY B1, `(.L_x_254) ;  /* 0x000022a000017945 */ /* 0x000fe20003800000 */
[----:B------:R-:W-:-:S03]  /*1870*/  ISETP.GT.AND P2, PT, R4, RZ, PT ;  /* 0x000000ff0400720c */ /* 0x000fc60003f44270 */
[----:B------:R-:W-:Y:S02]  /*1880*/  IMAD.MOV R32, RZ, RZ, -R32 ;  /* 0x000000ffff207224 */ /* 0x000fe400078e0a20 */
[----:B-1----:R-:W0:Y:S01]  /*1890*/  MUFU.RCP R24, R24 ;  /* 0x0000001800187308 */ /* 0x002e220000001000 */
[----:B---3--:R-:W-:Y:S02]  /*18a0*/  FMNMX.FTZ R26, R11, R30, !PT ;  /* 0x0000001e0b1a7209 */ /* 0x008fe40007810000 */
[----:B----4-:R-:W-:-:S03]  /*18b0*/  IABS R14, R31 ;  /* 0x0000001f000e7213 */ /* 0x010fc60000000000 */
[----:B------:R-:W1:Y:S02]  /*18c0*/  SHFL.BFLY PT, R11, R26, 0x1, 0x1f ;  /* 0x0c201f001a0b7f89 */ /* 0x000e6400000e0000 */
[----:B------:R-:W3:Y:S01]  /*18d0*/  I2F.U32.RP R25, R14 ;  /* 0x0000000e00197306 */ /* 0x000ee20000209000 */
[----:B0-----:R-:W-:-:S07]  /*18e0*/  VIADD R40, R24, 0xffffffe ;  /* 0x0ffffffe18287836 */ /* 0x001fce0000000000 */
[----:B------:R-:W0:Y:S08]  /*18f0*/  F2I.FTZ.U32.TRUNC.NTZ R41, R40 ;  /* 0x0000002800297305 */ /* 0x000e30000021f000 */
[----:B---3--:R3:W4:Y:S01]  /*1900*/  MUFU.RCP R38, R25 ;  /* 0x0000001900267308 */ /* 0x0087220000001000 */
[----:B-1----:R-:W-:Y:S01]  /*1910*/  FMNMX.FTZ R11, R26, R11, !PT ;  /* 0x0000000b1a0b7209 */ /* 0x002fe20007810000 */
[----:B0-----:R-:W-:-:S02]  /*1920*/  IMAD.MOV R24, RZ, RZ, -R41 ;  /* 0x000000ffff187224 */ /* 0x001fc400078e0a29 */
[----:B------:R-:W-:Y:S01]  /*1930*/  IMAD.MOV.U32 R40, RZ, RZ, RZ ;  /* 0x000000ffff287224 */ /* 0x000fe200078e00ff */
[C---:B------:R-:W-:Y:S01]  /*1940*/  FSETP.NEU.FTZ.AND P0, PT, R11.reuse, -INF , PT ;  /* 0xff8000000b00780b */ /* 0x040fe20003f1d000 */
[----:B------:R-:W-:Y:S01]  /*1950*/  IMAD R37, R24, R27, RZ ;  /* 0x0000001b18257224 */ /* 0x000fe200078e02ff */
[----:B------:R-:W-:Y:S02]  /*1960*/  IABS R24, R6 ;  /* 0x0000000600187213 */ /* 0x000fe40000000000 */
[----:B------:R-:W-:Y:S01]  /*1970*/  FSEL R11, R11, RZ, P0 ;  /* 0x000000ff0b0b7208 */ /* 0x000fe20000000000 */
[----:B------:R-:W-:Y:S01]  /*1980*/  IMAD.HI.U32 R37, R41, R37, R40 ;  /* 0x0000002529257227 */ /* 0x000fe200078e0028 */
[----:B---3--:R-:W-:-:S03]  /*1990*/  IABS R25, R31 ;  /* 0x0000001f00197213 */ /* 0x008fc60000000000 */
[----:B--2---:R-:W-:Y:S01]  /*19a0*/  FADD.FTZ R2, -R11, R30 ;  /* 0x0000001e0b027221 */ /* 0x004fe20000010100 */
[----:B----4-:R-:W-:Y:S02]  /*19b0*/  VIADD R38, R38, 0xffffffe ;  /* 0x0ffffffe26267836 */ /* 0x010fe40000000000 */
[----:B------:R-:W-:-:S04]  /*19c0*/  IMAD.HI.U32 R37, R37, R24, RZ ;  /* 0x0000001825257227 */ /* 0x000fc800078e00ff */
[----:B------:R-:W-:Y:S01]  /*19d0*/  FMUL.FTZ R2, R2, 1.4426950216293334961 ;  /* 0x3fb8aa3b02027820 */ /* 0x000fe20000410000 */
[----:B------:R-:W0:Y:S01]  /*19e0*/  F2I.FTZ.U32.TRUNC.NTZ R39, R38 ;  /* 0x0000002600277305 */ /* 0x000e22000021f000 */
[----:B------:R-:W-:Y:S02]  /*19f0*/  IMAD R32, R37, R32, R24 ;  /* 0x0000002025207224 */ /* 0x000fe400078e0218 */
[----:B------:R-:W-:-:S03]  /*1a00*/  IMAD.MOV R25, RZ, RZ, -R25 ;  /* 0x000000ffff197224 */ /* 0x000fc600078e0a19 */
[----:B------:R-:W-:Y:S02]  /*1a10*/  ISETP.GT.U32.AND P0, PT, R27, R32, PT ;  /* 0x000000201b00720c */ /* 0x000fe40003f04070 */
[----:B------:R-:W1:Y:S01]  /*1a20*/  MUFU.EX2 R2, R2 ;  /* 0x0000000200027308 */ /* 0x000e620000000800 */
[----:B0-----:R-:W-:Y:S02]  /*1a30*/  IMAD.MOV R33, RZ, RZ, -R39 ;  /* 0x000000ffff217224 */ /* 0x001fe400078e0a27 */
[----:B------:R-:W-:Y:S02]  /*1a40*/  IMAD.MOV.U32 R38, RZ, RZ, RZ ;  /* 0x000000ffff267224 */ /* 0x000fe400078e00ff */
[----:B------:R-:W-:-:S06]  /*1a50*/  IMAD R33, R33, R14, RZ ;  /* 0x0000000e21217224 */ /* 0x000fcc00078e02ff */
[----:B------:R-:W-:Y:S02]  /*1a60*/  @!P0 IMAD.IADD R32, R32, 0x1, -R27 ;  /* 0x0000000120208824 */ /* 0x000fe400078e0a1b */
[----:B------:R-:W-:Y:S01]  /*1a70*/  IMAD.HI.U32 R33, R39, R33, R38 ;  /* 0x0000002127217227 */ /* 0x000fe200078e0026 */
[----:B-1----:R-:W0:Y:S02]  /*1a80*/  SHFL.BFLY PT, R29, R2, 0x2, 0x1f ;  /* 0x0c401f00021d7f89 */ /* 0x002e2400000e0000 */
[----:B------:R-:W-:Y:S01]  /*1a90*/  ISETP.GE.U32.AND P1, PT, R32, R27, PT ;  /* 0x0000001b2000720c */ /* 0x000fe20003f26070 */
[----:B------:R-:W-:-:S12]  /*1aa0*/  @!P0 VIADD R37, R37, 0x1 ;  /* 0x0000000125258836 */ /* 0x000fd80000000000 */
[----:B------:R-:W-:Y:S02]  /*1ab0*/  @P1 VIADD R37, R37, 0x1 ;  /* 0x0000000125251836 */ /* 0x000fe40000000000 */
[----:B0-----:R-:W-:Y:S01]  /*1ac0*/  FADD.FTZ R29, R2, R29 ;  /* 0x0000001d021d7221 */ /* 0x001fe20000010000 */
[----:B------:R-:W-:Y:S02]  /*1ad0*/  IABS R2, R10 ;  /* 0x0000000a00027213 */ /* 0x000fe40000000000 */
[----:B------:R-:W-:Y:S02]  /*1ae0*/  LOP3.LUT R10, R10, R31, RZ, 0x3c, !PT ;  /* 0x0000001f0a0a7212 */ /* 0x000fe400078e3cff */
[----:B------:R-:W0:Y:S01]  /*1af0*/  SHFL.BFLY PT, R26, R29, 0x1, 0x1f ;  /* 0x0c201f001d1a7f89 */ /* 0x000e2200000e0000 */
[C---:B------:R-:W-:Y:S01]  /*1b00*/  IMAD.HI.U32 R28, R33.reuse, R2, RZ ;  /* 0x00000002211c7227 */ /* 0x040fe200078e00ff */
[----:B------:R-:W-:Y:S02]  /*1b10*/  ISETP.GE.AND P1, PT, R10, RZ, PT ;  /* 0x000000ff0a00720c */ /* 0x000fe40003f26270 */
[----:B------:R-:W-:Y:S01]  /*1b20*/  LEA.HI.SX32 R10, R8, 0x1, 0x1 ;  /* 0x00000001080a7811 */ /* 0x000fe200078f0aff */
[----:B------:R-:W-:Y:S01]  /*1b30*/  IMAD R39, R28, R25, R2 ;  /* 0x000000191c277224 */ /* 0x000fe200078e0202 */
[C---:B------:R-:W-:Y:S01]  /*1b40*/  LOP3.LUT R2, R6.reuse, R27, RZ, 0x3c, !PT ;  /* 0x0000001b06027212 */ /* 0x040fe200078e3cff */
[----:B------:R-:W-:Y:S01]  /*1b50*/  IMAD.HI.U32 R33, R33, R24, RZ ;  /* 0x0000001821217227 */ /* 0x000fe200078e00ff */
[----:B------:R-:W-:-:S02]  /*1b60*/  LOP3.LUT R6, R6, R31, RZ, 0x3c, !PT ;  /* 0x0000001f06067212 */ /* 0x000fc400078e3cff */
[----:B------:R-:W-:Y:S01]  /*1b70*/  ISETP.GT.U32.AND P3, PT, R14, R39, PT ;  /* 0x000000270e00720c */ /* 0x000fe20003f64070 */
[----:B------:R-:W-:Y:S01]  /*1b80*/  IMAD R25, R33, R25, R24 ;  /* 0x0000001921197224 */ /* 0x000fe200078e0218 */
[----:B------:R-:W-:Y:S02]  /*1b90*/  ISETP.GE.AND P5, PT, R2, RZ, PT ;  /* 0x000000ff0200720c */ /* 0x000fe40003fa6270 */
[----:B------:R-:W1:Y:S01]  /*1ba0*/  LDC.U8 R2, c[0x0][0x3d9] ;  /* 0x0000f640ff027b82 */ /* 0x000e620000000000 */
[----:B------:R-:W-:Y:S02]  /*1bb0*/  LEA.HI.SX32 R24, R4, 0x1, 0x1 ;  /* 0x0000000104187811 */ /* 0x000fe400078f0aff */
[----:B------:R-:W-:-:S06]  /*1bc0*/  ISETP.GT.U32.AND P6, PT, R14, R25, PT ;  /* 0x000000190e00720c */ /* 0x000fcc0003fc4070 */
[----:B------:R-:W-:Y:S02]  /*1bd0*/  @!P3 IMAD.IADD R39, R39, 0x1, -R14 ;  /* 0x000000012727b824 */ /* 0x000fe400078e0a0e */
[----:B0-----:R-:W-:Y:S01]  /*1be0*/  FADD.FTZ R26, R29, R26 ;  /* 0x0000001a1d1a7221 */ /* 0x001fe20000010000 */
[----:B------:R-:W-:Y:S01]  /*1bf0*/  @!P3 VIADD R28, R28, 0x1 ;  /* 0x000000011c1cb836 */ /* 0x000fe20000000000 */
[C---:B------:R-:W-:Y:S01]  /*1c00*/  ISETP.GT.AND P3, PT, R8.reuse, RZ, PT ;  /* 0x000000ff0800720c */ /* 0x040fe20003f64270 */
[----:B------:R-:W-:Y:S01]  /*1c10*/  @!P5 IMAD.MOV R37, RZ, RZ, -R37 ;  /* 0x000000ffff25d224 */ /* 0x000fe200078e0a25 */
[----:B------:R-:W-:Y:S01]  /*1c20*/  ISETP.GE.U32.AND P0, PT, R39, R14, PT ;  /* 0x0000000e2700720c */ /* 0x000fe20003f06070 */
[----:B------:R-:W-:Y:S02]  /*1c30*/  @!P6 IMAD.IADD R25, R25, 0x1, -R14 ;  /* 0x000000011919e824 */ /* 0x000fe400078e0a0e */
[----:B------:R-:W-:Y:S01]  /*1c40*/  @!P6 VIADD R33, R33, 0x1 ;  /* 0x000000012121e836 */ /* 0x000fe20000000000 */
[----:B------:R-:W-:-:S02]  /*1c50*/  ISETP.NE.AND P6, PT, R8, RZ, PT ;  /* 0x000000ff0800720c */ /* 0x000fc40003fc5270 */
[----:B------:R-:W-:Y:S02]  /*1c60*/  ISETP.GE.U32.AND P5, PT, R25, R14, PT ;  /* 0x0000000e1900720c */ /* 0x000fe40003fa6070 */
[----:B------:R-:W-:Y:S02]  /*1c70*/  SHF.R.S32.HI R25, RZ, 0x1f, R4 ;  /* 0x0000001fff197819 */ /* 0x000fe40000011404 */
[----:B------:R-:W-:-:S03]  /*1c80*/  SHF.R.S32.HI R14, RZ, 0x1f, R8 ;  /* 0x0000001fff0e7819 */ /* 0x000fc60000011408 */
[----:B------:R-:W-:Y:S01]  /*1c90*/  @P0 VIADD R28, R28, 0x1 ;  /* 0x000000011c1c0836 */ /* 0x000fe20000000000 */
[----:B------:R-:W-:Y:S01]  /*1ca0*/  FSETP.NE.FTZ.AND P0, PT, R26, RZ, PT ;  /* 0x000000ff1a00720b */ /* 0x000fe20003f15000 */
[----:B------:R-:W-:Y:S01]  /*1cb0*/  @!P2 IMAD.MOV R24, RZ, RZ, R25 ;  /* 0x000000ffff18a224 */ /* 0x000fe200078e0219 */
[----:B------:R-:W-:Y:S01]  /*1cc0*/  ISETP.GE.AND P2, PT, R6, RZ, PT ;  /* 0x000000ff0600720c */ /* 0x000fe20003f46270 */
[----:B------:R-:W-:Y:S01]  /*1cd0*/  @!P3 IMAD.MOV R10, RZ, RZ, R14 ;  /* 0x000000ffff0ab224 */ /* 0x000fe200078e020e */
[----:B------:R-:W-:Y:S01]  /*1ce0*/  @!P6 LOP3.LUT R37, RZ, R27, RZ, 0x33, !PT ;  /* 0x0000001bff25e212 */ /* 0x000fe200078e33ff */
[----:B------:R-:W-:Y:S01]  /*1cf0*/  @!P1 IMAD.MOV R28, RZ, RZ, -R28 ;  /* 0x000000ffff1c9224 */ /* 0x000fe200078e0a1c */
[----:B-1----:R-:W-:Y:S01]  /*1d00*/  ISETP.NE.AND P3, PT, R2, RZ, PT ;  /* 0x000000ff0200720c */ /* 0x002fe20003f65270 */
[----:B------:R-:W-:Y:S01]  /*1d10*/  @P5 VIADD R33, R33, 0x1 ;  /* 0x0000000121215836 */ /* 0x000fe20000000000 */
[----:B------:R-:W-:Y:S02]  /*1d20*/  LOP3.LUT P5, RZ, R0, 0x3, RZ, 0xc0, !PT ;  /* 0x0000000300ff7812 */ /* 0x000fe400078ac0ff */
[----:B------:R-:W-:-:S02]  /*1d30*/  ISETP.NE.AND P1, PT, R31, RZ, PT ;  /* 0x000000ff1f00720c */ /* 0x000fc40003f25270 */
[----:B------:R-:W-:Y:S01]  /*1d40*/  ISETP.GT.OR P5, PT, R0, 0x3f, P5 ;  /* 0x0000003f0000780c */ /* 0x000fe20002fa4670 */
[----:B------:R-:W0:Y:S01]  /*1d50*/  @P0 MUFU.LG2 R26, R26 ;  /* 0x0000001a001a0308 */ /* 0x000e220000000c00 */
[----:B------:R-:W-:Y:S01]  /*1d60*/  LOP3.LUT R27, RZ, R31, RZ, 0x33, !PT ;  /* 0x0000001fff1b7212 */ /* 0x000fe200078e33ff */
[----:B------:R-:W-:Y:S01]  /*1d70*/  @!P2 IMAD.MOV R33, RZ, RZ, -R33 ;  /* 0x000000ffff21a224 */ /* 0x000fe200078e0a21 */
[----:B------:R-:W-:Y:S02]  /*1d80*/  SEL R25, R13, 0x1, !P3 ;  /* 0x000000010d197807 */ /* 0x000fe40005800000 */
[C---:B------:R-:W-:Y:S02]  /*1d90*/  SEL R28, R27.reuse, R28, !P1 ;  /* 0x0000001c1b1c7207 */ /* 0x040fe40004800000 */
[----:B------:R-:W-:Y:S01]  /*1da0*/  SEL R2, R27, R33, !P1 ;  /* 0x000000211b027207 */ /* 0x000fe20004800000 */
[----:B------:R-:W-:Y:S01]  /*1db0*/  IMAD.MOV.U32 R27, RZ, RZ, 0x7f800000 ;  /* 0x7f800000ff1b7424 */ /* 0x000fe200078e00ff */
[----:B------:R-:W-:Y:S01]  /*1dc0*/  ISETP.LT.U32.AND P2, PT, R22, R37, PT ;  /* 0x000000251600720c */ /* 0x000fe20003f41070 */
[-C--:B------:R-:W-:Y:S01]  /*1dd0*/  IMAD R29, R28, R25.reuse, RZ ;  /* 0x000000191c1d7224 */ /* 0x080fe200078e02ff */
[----:B------:R-:W-:Y:S01]  /*1de0*/  SHF.R.S32.HI R13, RZ, 0x1f, R37 ;  /* 0x0000001fff0d7819 */ /* 0x000fe20000011425 */
[----:B------:R-:W-:-:S03]  /*1df0*/  IMAD R25, R2, R25, RZ ;  /* 0x0000001902197224 */ /* 0x000fc600078e02ff */
[----:B------:R-:W-:Y:S01]  /*1e00*/  ISETP.LT.AND.EX P2, PT, R23, R13, PT, P2 ;  /* 0x0000000d1700720c */ /* 0x000fe20003f41320 */
[----:B------:R-:W-:Y:S02]  /*1e10*/  IMAD R10, R25, R10, RZ ;  /* 0x0000000a190a7224 */ /* 0x000fe400078e02ff */
[----:B0-----:R-:W-:Y:S01]  /*1e20*/  @P0 FFMA.FTZ R27, R26, 0.69314718246459960938, R11 ;  /* 0x3f3172181a1b0823 */ /* 0x001fe2000001000b */
[----:B------:R-:W-:Y:S01]  /*1e30*/  IMAD R11, R24, R29, RZ ;  /* 0x0000001d180b7224 */ /* 0x000fe200078e02ff */
[----:B------:R-:W-:Y:S02]  /*1e40*/  SEL R14, R22, R37, P2 ;  /* 0x00000025160e7207 */ /* 0x000fe40001000000 */
[----:B------:R-:W-:Y:S01]  /*1e50*/  SEL R13, R23, R13, P2 ;  /* 0x0000000d170d7207 */ /* 0x000fe20001000000 */
        /* <DEDUP_REMOVED lines=38> */
[----:B------:R-:W-:Y:S05]  /*20c0*/  CALL.REL.NOINC `($__internal_5_$__cuda_sm20_div_s64) ;  /* 0x0000002400007944 */ /* 0x000fea0003c00000 */
[-C--:B------:R-:W-:Y:S02]  /*20d0*/  IADD3 R25, P0, RZ, -R0.reuse, RZ ;  /* 0x80000000ff197210 */ /* 0x080fe40007f1e0ff */
[----:B------:R-:W-:Y:S02]  /*20e0*/  MOV R42, R0 ;  /* 0x00000000002a7202 */ /* 0x000fe40000000f00 */
[----:B------:R-:W-:Y:S01]  /*20f0*/  IADD3.X R21, RZ, ~R23, RZ, P0, !PT ;  /* 0x80000017ff157210 */ /* 0x000fe200007fe4ff */
[----:B------:R-:W-:Y:S01]  /*2100*/  IMAD.WIDE.U32 R32, R36, R25, R32 ;  /* 0x0000001924207225 */ /* 0x000fe200078e0020 */
[----:B------:R-:W-:-:S03]  /*2110*/  MOV R43, R23 ;  /* 0x00000017002b7202 */ /* 0x000fc60000000f00 */
[----:B------:R-:W-:Y:S01]  /*2120*/  IMAD R21, R21, R36, RZ ;  /* 0x0000002415157224 */ /* 0x000fe200078e02ff */
[----:B------:R-:W-:-:S03]  /*2130*/  MOV R26, R32 ;  /* 0x00000020001a7202 */ /* 0x000fc60000000f00 */
[----:B------:R-:W-:-:S05]  /*2140*/  IMAD R21, R6, R25, R21 ;  /* 0x0000001906157224 */ /* 0x000fca00078e0215 */
[----:B------:R-:W-:Y:S01]  /*2150*/  IADD3 R21, R33, R21, RZ ;  /* 0x0000001521157210 */ /* 0x000fe20007ffe0ff */
[----:B------:R-:W-:Y:S05]  /*2160*/  BRA `(.L_x_259) ;  /* 0x0000000000587947 */ /* 0x000fea0003800000 */
.L_x_258:
        /* <DEDUP_REMOVED lines=22> */
.L_x_259:
[----:B------:R-:W-:Y:S05]  /*22d0*/  BSYNC B0 ;  /* 0x0000000000007941 */ /* 0x000fea0003800000 */
.L_x_257:
[----:B------:R-:W-:Y:S01]  /*22e0*/  LOP3.LUT R0, R21, R5, RZ, 0xfc, !PT ;  /* 0x0000000515007212 */ /* 0x000fe200078efcff */
[----:B------:R-:W-:Y:S03]  /*22f0*/  BSSY B0, `(.L_x_260) ;  /* 0x0000028000007945 */ /* 0x000fe60003800000 */
[----:B------:R-:W-:-:S13]  /*2300*/  ISETP.NE.U32.AND P0, PT, R0, RZ, PT ;  /* 0x000000ff0000720c */ /* 0x000fda0003f05070 */
[----:B------:R-:W-:Y:S05]  /*2310*/  @!P0 BRA `(.L_x_261) ;  /* 0x00000000003c8947 */ /* 0x000fea0003800000 */
[----:B------:R-:W-:Y:S01]  /*2320*/  IMAD.MOV.U32 R24, RZ, RZ, R3 ;  /* 0x000000ffff187224 */ /* 0x000fe200078e0003 */
[----:B------:R-:W-:Y:S02]  /*2330*/  MOV R6, R5 ;  /* 0x0000000500067202 */ /* 0x000fe40000000f00 */
[----:B------:R-:W-:Y:S02]  /*2340*/  MOV R22, 0x2360 ;  /* 0x0000236000167802 */ /* 0x000fe40000000f00 */
[----:B------:R-:W-:Y:S05]  /*2350*/  CALL.REL.NOINC `($__internal_5_$__cuda_sm20_div_s64) ;  /* 0x00000020005c7944 */ /* 0x000fea0003c00000 */
        /* <DEDUP_REMOVED lines=11> */
.L_x_261:
        /* <DEDUP_REMOVED lines=22> */
.L_x_262:
[----:B------:R-:W-:Y:S05]  /*2570*/  BSYNC B0 ;  /* 0x0000000000007941 */ /* 0x000fea0003800000 */
.L_x_260:
[----:B------:R-:W0:Y:S01]  /*2580*/  LDC.64 R2, c[0x0][0x2c0] ;  /* 0x0000b000ff027b82 */ /* 0x000e220000000a00 */
[----:B------:R-:W-:Y:S01]  /*2590*/  LOP3.LUT R0, R37, R9, RZ, 0xfc, !PT ;  /* 0x0000000925007212 */ /* 0x000fe200078efcff */
[----:B------:R-:W-:Y:S03]  /*25a0*/  BSSY B0, `(.L_x_263) ;  /* 0x0000029000007945 */ /* 0x000fe60003800000 */
[----:B------:R-:W-:Y:S01]  /*25b0*/  ISETP.NE.U32.AND P0, PT, R0, RZ, PT ;  /* 0x000000ff0000720c */ /* 0x000fe20003f05070 */
[C---:B0-----:R-:W-:Y:S01]  /*25c0*/  IMAD R3, R2.reuse, R3, RZ ;  /* 0x0000000302037224 */ /* 0x041fe200078e02ff */
[----:B------:R-:W-:-:S11]  /*25d0*/  SEL R28, R2, 0x1, P3 ;  /* 0x00000001021c7807 */ /* 0x000fd60001800000 */
[----:B------:R-:W-:Y:S05]  /*25e0*/  @!P0 BRA `(.L_x_264) ;  /* 0x0000000000388947 */ /* 0x000fea0003800000 */
[----:B------:R-:W-:Y:S01]  /*25f0*/  IMAD.MOV.U32 R26, RZ, RZ, R36 ;  /* 0x000000ffff1a7224 */ /* 0x000fe200078e0024 */
[----:B------:R-:W-:Y:S01]  /*2600*/  MOV R24, R31 ;  /* 0x0000001f00187202 */ /* 0x000fe20000000f00 */
[----:B------:R-:W-:Y:S01]  /*2610*/  IMAD.MOV.U32 R21, RZ, RZ, R37 ;  /* 0x000000ffff157224 */ /* 0x000fe200078e0025 */
[----:B------:R-:W-:Y:S02]  /*2620*/  MOV R6, R9 ;  /* 0x0000000900067202 */ /* 0x000fe40000000f00 */
[----:B------:R-:W-:Y:S02]  /*2630*/  MOV R22, 0x2650 ;  /* 0x0000265000167802 */ /* 0x000fe40000000f00 */
[----:B------:R-:W-:Y:S05]  /*2640*/  CALL.REL.NOINC `($__internal_5_$__cuda_sm20_div_s64) ;  /* 0x0000001c00a07944 */ /* 0x000fea0003c00000 */
[-C--:B------:R-:W-:Y:S02]  /*2650*/  IADD3 R6, P0, RZ, -R0.reuse, RZ ;  /* 0x80000000ff067210 */ /* 0x080fe40007f1e0ff */
[----:B------:R-:W-:Y:S02]  /*2660*/  MOV R22, R0 ;  /* 0x0000000000167202 */ /* 0x000fe40000000f00 */
[----:B------:R-:W-:Y:S01]  /*2670*/  IADD3.X R2, RZ, ~R23, RZ, P0, !PT ;  /* 0x80000017ff027210 */ /* 0x000fe200007fe4ff */
[----:B------:R-:W-:-:S04]  /*2680*/  IMAD.WIDE.U32 R36, R31, R6, R36 ;  /* 0x000000061f247225 */ /* 0x000fc800078e0024 */
[----:B------:R-:W-:-:S04]  /*2690*/  IMAD R2, R2, R31, RZ ;  /* 0x0000001f02027224 */ /* 0x000fc800078e02ff */
[----:B------:R-:W-:-:S05]  /*26a0*/  IMAD R2, R9, R6, R2 ;  /* 0x0000000609027224 */ /* 0x000fca00078e0202 */
[----:B------:R-:W-:Y:S01]  /*26b0*/  IADD3 R2, R37, R2, RZ ;  /* 0x0000000225027210 */ /* 0x000fe20007ffe0ff */
[----:B------:R-:W-:Y:S05]  /*26c0*/  BRA `(.L_x_265) ;  /* 0x0000000000587947 */ /* 0x000fea0003800000 */
.L_x_264:
[----:B------:R-:W0:Y:S01]  /*26d0*/  I2F.U32.RP R6, R31 ;  /* 0x0000001f00067306 */ /* 0x000e220000209000 */
[----:B------:R-:W-:Y:S01]  /*26e0*/  HFMA2.MMA R22, -RZ, RZ, 0, 0 ;  /* 0x00000000ff167435 */ /* 0x000fe200000001ff */
[----:B------:R-:W-:-:S06]  /*26f0*/  ISETP.NE.U32.AND P0, PT, R31, RZ, PT ;  /* 0x000000ff1f00720c */ /* 0x000fcc0003f05070 */
[----:B0-----:R-:W0:Y:S02]  /*2700*/  MUFU.RCP R2, R6 ;  /* 0x0000000600027308 */ /* 0x001e240000001000 */
[----:B0-----:R-:W-:-:S06]  /*2710*/  IADD3 R2, R2, 0xffffffe, RZ ;  /* 0x0ffffffe02027810 */ /* 0x001fcc0007ffe0ff */
[----:B------:R-:W0:Y:S02]  /*2720*/  F2I.FTZ.U32.TRUNC.NTZ R23, R2 ;  /* 0x0000000200177305 */ /* 0x000e24000021f000 */
[----:B0-----:R-:W-:Y:S01]  /*2730*/  IMAD.MOV R0, RZ, RZ, -R23 ;  /* 0x000000ffff007224 */ /* 0x001fe200078e0a17 */
[----:B------:R-:W-:-:S03]  /*2740*/  MOV R2, RZ ;  /* 0x000000ff00027202 */ /* 0x000fc60000000f00 */
[----:B------:R-:W-:-:S04]  /*2750*/  IMAD R0, R0, R31, RZ ;  /* 0x0000001f00007224 */ /* 0x000fc800078e02ff */
[----:B------:R-:W-:-:S06]  /*2760*/  IMAD.HI.U32 R23, R23, R0, R22 ;  /* 0x0000000017177227 */ /* 0x000fcc00078e0016 */
[----:B------:R-:W-:Y:S01]  /*2770*/  IMAD.HI.U32 R22, R23, R36, RZ ;  /* 0x0000002417167227 */ /* 0x000fe200078e00ff */
[----:B------:R-:W-:-:S03]  /*2780*/  HFMA2.MMA R23, -RZ, RZ, 0, 0 ;  /* 0x00000000ff177435 */ /* 0x000fc600000001ff */
        /* <DEDUP_REMOVED lines=10> */
.L_x_265:
[----:B------:R-:W-:Y:S05]  /*2830*/  BSYNC B0 ;  /* 0x0000000000007941 */ /* 0x000fea0003800000 */
.L_x_263:
[-C--:B------:R-:W-:Y:S01]  /*2840*/  IMAD R0, R35, R20.reuse, RZ ;  /* 0x0000001423007224 */ /* 0x080fe200078e02ff */
[----:B------:R-:W-:Y:S01]  /*2850*/  ULDC.U8 UR5, c[0x0][0x3d9] ;  /* 0x0000f64000057ab9 */ /* 0x000fe20000000000 */
[C---:B------:R-:W-:Y:S01]  /*2860*/  IMAD.WIDE.U32 R24, R34.reuse, R20, RZ ;  /* 0x0000001422187225 */ /* 0x040fe200078e00ff */
[----:B------:R-:W-:Y:S01]  /*2870*/  UISETP.NE.AND UP0, UPT, UR5, URZ, UPT ;  /* 0x0000003f0500728c */ /* 0x000fe2000bf05270 */
[----:B------:R-:W-:Y:S01]  /*2880*/  SHF.R.S32.HI R21, RZ, 0x1f, R28 ;  /* 0x0000001fff157819 */ /* 0x000fe2000001141c */
[----:B------:R-:W-:Y:S01]  /*2890*/  ULDC UR4, c[0x0][0x2c4] ;  /* 0x0000b10000047ab9 */ /* 0x000fe20000000800 */
[----:B------:R-:W-:Y:S01]  /*28a0*/  IMAD R35, R34, R19, R0 ;  /* 0x0000001322237224 */ /* 0x000fe200078e0200 */
[----:B------:R-:W-:Y:S01]  /*28b0*/  USEL UR4, UR4, 0x1, !UP0 ;  /* 0x0000000104047887 */ /* 0x000fe2000c000000 */
[----:B------:R-:W-:Y:S01]  /*28c0*/  IMAD R9, R2, R3, RZ ;  /* 0x0000000302097224 */ /* 0x000fe200078e02ff */
[----:B------:R-:W-:Y:S01]  /*28d0*/  BSSY B0, `(.L_x_266) ;  /* 0x0000040000007945 */ /* 0x000fe20003800000 */
[----:B------:R-:W-:Y:S01]  /*28e0*/  IMAD R5, R5, R28, RZ ;  /* 0x0000001c05057224 */ /* 0x000fe200078e02ff */
[----:B------:R-:W-:Y:S01]  /*28f0*/  IADD3 R35, R25, R35, RZ ;  /* 0x0000002319237210 */ /* 0x000fe20007ffe0ff */
[----:B------:R-:W-:Y:S01]  /*2900*/  USHF.R.S32.HI UR5, URZ, 0x1f, UR4 ;  /* 0x0000001f3f057899 */ /* 0x000fe20008011404 */
[----:B------:R-:W-:-:S02]  /*2910*/  IMAD R23, R23, UR4, RZ ;  /* 0x0000000417177c24 */ /* 0x000fc4000f8e02ff */
[----:B------:R-:W-:Y:S02]  /*2920*/  IMAD R21, R21, R32, R5 ;  /* 0x0000002015157224 */ /* 0x000fe400078e0205 */
[-C--:B------:R-:W-:Y:S02]  /*2930*/  IMAD R0, R35, R18.reuse, RZ ;  /* 0x0000001223007224 */ /* 0x080fe400078e02ff */
[----:B------:R-:W-:-:S04]  /*2940*/  IMAD.WIDE.U32 R34, R24, R18, RZ ;  /* 0x0000001218227225 */ /* 0x000fc800078e00ff */
[----:B------:R-:W-:Y:S01]  /*2950*/  IMAD R25, R17, R24, R0 ;  /* 0x0000001811197224 */ /* 0x000fe200078e0200 */
[----:B------:R-:W-:Y:S01]  /*2960*/  SHF.R.S32.HI R0, RZ, 0x1f, R3 ;  /* 0x0000001fff007819 */ /* 0x000fe20000011403 */
[----:B------:R-:W-:-:S03]  /*2970*/  IMAD.WIDE.U32 R38, R36, R3, RZ ;  /* 0x0000000324267225 */ /* 0x000fc600078e00ff */
[----:B------:R-:W-:Y:S01]  /*2980*/  IADD3 R6, R35, R25, RZ ;  /* 0x0000001923067210 */ /* 0x000fe20007ffe0ff */
[----:B------:R-:W-:Y:S02]  /*2990*/  IMAD R9, R0, R36, R9 ;  /* 0x0000002400097224 */ /* 0x000fe400078e0209 */
[----:B------:R-:W-:Y:S01]  /*29a0*/  IMAD.WIDE.U32 R32, R32, R28, RZ ;  /* 0x0000001c20207225 */ /* 0x000fe200078e00ff */
[----:B------:R-:W-:Y:S02]  /*29b0*/  LOP3.LUT R0, R43, R6, RZ, 0xfc, !PT ;  /* 0x000000062b007212 */ /* 0x000fe400078efcff */
[----:B------:R-:W-:Y:S01]  /*29c0*/  IADD3 R9, R39, R9, RZ ;  /* 0x0000000927097210 */ /* 0x000fe20007ffe0ff */
[----:B------:R-:W-:Y:S01]  /*29d0*/  IMAD R23, R22, UR5, R23 ;  /* 0x0000000516177c24 */ /* 0x000fe2000f8e0217 */
[----:B------:R-:W-:Y:S01]  /*29e0*/  ISETP.NE.U32.AND P0, PT, R0, RZ, PT ;  /* 0x000000ff0000720c */ /* 0x000fe20003f05070 */
[----:B------:R-:W-:-:S04]  /*29f0*/  IMAD.WIDE.U32 R36, R22, UR4, RZ ;  /* 0x0000000416247c25 */ /* 0x000fc8000f8e00ff */
[----:B------:R-:W-:Y:S01]  /*2a00*/  IMAD R5, R8, R3, RZ ;  /* 0x0000000308057224 */ /* 0x000fe200078e02ff */
[----:B------:R-:W-:Y:S01]  /*2a10*/  IADD3 R8, R37, R23, RZ ;  /* 0x0000001725087210 */ /* 0x000fe20007ffe0ff */
[----:B------:R-:W-:Y:S01]  /*2a20*/  IMAD R4, R4, R3, RZ ;  /* 0x0000000304047224 */ /* 0x000fe200078e02ff */
[----:B------:R-:W-:-:S05]  /*2a30*/  IADD3 R3, R33, R21, RZ ;  /* 0x0000001521037210 */ /* 0x000fca0007ffe0ff */
[----:B------:R-:W-:Y:S05]  /*2a40*/  @!P0 BRA `(.L_x_267) ;  /* 0x0000000000448947 */ /* 0x000fea0003800000 */
[----:B------:R-:W-:Y:S01]  /*2a50*/  IMAD.MOV.U32 R26, RZ, RZ, R42 ;  /* 0x000000ffff1a7224 */ /* 0x000fe200078e002a */
[----:B------:R-:W-:Y:S01]  /*2a60*/  MOV R21, R43 ;  /* 0x0000002b00157202 */ /* 0x000fe20000000f00 */
[----:B------:R-:W-:Y:S01]  /*2a70*/  IMAD.MOV.U32 R24, RZ, RZ, R34 ;  /* 0x000000ffff187224 */ /* 0x000fe200078e0022 */
[----:B------:R-:W-:Y:S02]  /*2a80*/  MOV R22, 0x2aa0 ;  /* 0x00002aa000167802 */ /* 0x000fe40000000f00 */
[----:B------:R-:W-:Y:S05]  /*2a90*/  CALL.REL.NOINC `($__internal_5_$__cuda_sm20_div_s64) ;  /* 0x00000018008c7944 */ /* 0x000fea0003c00000 */
        /* <DEDUP_REMOVED lines=12> */
.L_x_267:
        /* <DEDUP_REMOVED lines=23> */
.L_x_268:
[----:B------:R-:W-:Y:S05]  /*2cd0*/  BSYNC B0 ;  /* 0x0000000000007941 */ /* 0x000fea0003800000 */
.L_x_266:
        /* <DEDUP_REMOVED lines=19> */
.L_x_270:
        /* <DEDUP_REMOVED lines=22> */
.L_x_271:
[----:B------:R-:W-:Y:S05]  /*2f70*/  BSYNC B0 ;  /* 0x0000000000007941 */ /* 0x000fea0003800000 */
.L_x_269:
        /* <DEDUP_REMOVED lines=14> */
[----:B------:R-:W-:-:S03]  /*3060*/  MOV R25, R43 ;  /* 0x0000002b00197202 */ /* 0x000fc60000000f00 */
[----:B------:R-:W-:Y:S02]  /*3070*/  IMAD R21, R21, R18, RZ ;  /* 0x0000001215157224 */ /* 0x000fe400078e02ff */
[----:B------:R-:W-:-:S04]  /*3080*/  IMAD.WIDE.U32 R24, R18, R2, R24 ;  /* 0x0000000212187225 */ /* 0x000fc800078e0018 */
[----:B------:R-:W-:Y:S02]  /*3090*/  IMAD R17, R17, R2, R21 ;  /* 0x0000000211117224 */ /* 0x000fe400078e0215 */
[----:B------:R-:W-:-:S03]  /*30a0*/  IMAD.MOV.U32 R18, RZ, RZ, R24 ;  /* 0x000000ffff127224 */ /* 0x000fc600078e0018 */
[----:B------:R-:W-:Y:S01]  /*30b0*/  IADD3 R17, R25, R17, RZ ;  /* 0x0000001119117210 */ /* 0x000fe20007ffe0ff */
[----:B------:R-:W-:Y:S05]  /*30c0*/  BRA `(.L_x_274) ;  /* 0x00000000005c7947 */ /* 0x000fea0003800000 */
.L_x_273:
        /* <DEDUP_REMOVED lines=23> */
.L_x_274:
[----:B------:R-:W-:Y:S05]  /*3240*/  BSYNC B0 ;  /* 0x0000000000007941 */ /* 0x000fea0003800000 */
.L_x_272:
        /* <DEDUP_REMOVED lines=30> */
[-C--:B------:R-:W-:Y:S02]  /*3430*/  IADD3.X R21, RZ, ~R23.reuse, RZ, P0, !PT ;  /* 0x80000017ff157210 */ /* 0x080fe400007fe4ff */
        /* <DEDUP_REMOVED lines=8> */
.L_x_276:
[----:B------:R-:W0:Y:S01]  /*34c0*/  I2F.U32.RP R6, R16 ;  /* 0x0000001000067306 */ /* 0x000e220000209000 */
[----:B------:R-:W-:Y:S01]  /*34d0*/  IMAD.MOV.U32 R20, RZ, RZ, RZ ;  /* 0x000000ffff147224 */ /* 0x000fe200078e00ff */
[----:B------:R-:W-:Y:S01]  /*34e0*/  ISETP.NE.U32.AND P0, PT, R16, RZ, PT ;  /* 0x000000ff1000720c */ /* 0x000fe20003f05070 */
[----:B------:R-:W-:-:S05]  /*34f0*/  IMAD.MOV.U32 R35, RZ, RZ, RZ ;  /* 0x000000ffff237224 */ /* 0x000fca00078e00ff */
        /* <DEDUP_REMOVED lines=19> */
.L_x_277:
[----:B------:R-:W-:Y:S05]  /*3630*/  BSYNC B0 ;  /* 0x0000000000007941 */ /* 0x000fea0003800000 */
.L_x_275:
[----:B------:R-:W-:Y:S01]  /*3640*/  LOP3.LUT R0, R35, R13, RZ, 0xfc, !PT ;  /* 0x0000000d23007212 */ /* 0x000fe200078efcff */
[----:B------:R-:W-:Y:S01]  /*3650*/  IMAD R47, R7, R28, RZ ;  /* 0x0000001c072f7224 */ /* 0x000fe200078e02ff */
[----:B------:R-:W-:Y:S02]  /*3660*/  BSSY B0, `(.L_x_278) ;  /* 0x0000030000007945 */ /* 0x000fe40003800000 */
[----:B------:R-:W-:Y:S01]  /*3670*/  ISETP.NE.U32.AND P0, PT, R0, RZ, PT ;  /* 0x000000ff0000720c */ /* 0x000fe20003f05070 */
        /* <DEDUP_REMOVED lines=23> */
.L_x_279:
        /* <DEDUP_REMOVED lines=23> */
.L_x_280:
[----:B------:R-:W-:Y:S05]  /*3960*/  BSYNC B0 ;  /* 0x0000000000007941 */ /* 0x000fea0003800000 */
.L_x_278:
[----:B------:R-:W-:Y:S01]  /*3970*/  IADD3 R33, P1, P0, R38, R36, R32 ;  /* 0x0000002426217210 */ /* 0x000fe2000783e020 */
[----:B------:R-:W-:Y:S01]  /*3980*/  ULDC.64 UR4, c[0x0][0x2b0] ;  /* 0x0000ac0000047ab9 */ /* 0x000fe20000000a00 */
[----:B------:R-:W-:Y:S02]  /*3990*/  SHF.R.S32.HI R0, RZ, 0x1f, R10 ;  /* 0x0000001fff007819 */ /* 0x000fe4000001140a */
[----:B------:R-:W-:Y:S02]  /*39a0*/  IADD3 R33, P3, P2, R42, R33, R44 ;  /* 0x000000212a217210 */ /* 0x000fe40007a7e02c */
[----:B------:R-:W-:Y:S02]  /*39b0*/  IADD3.X R3, R9, R8, R3, P1, P0 ;  /* 0x0000000809037210 */ /* 0x000fe40000fe0403 */
[----:B------:R-:W-:Y:S02]  /*39c0*/  IADD3 R18, P1, P0, R46, R33, R18 ;  /* 0x000000212e127210 */ /* 0x000fe4000783e012 */
[----:B------:R-:W-:Y:S01]  /*39d0*/  IADD3.X R4, R11, R3, R4, P3, P2 ;  /* 0x000000030b047210 */ /* 0x000fe20001fe4404 */
[----:B------:R-:W-:-:S03]  /*39e0*/  IMAD R3, R23, R10, RZ ;  /* 0x0000000a17037224 */ /* 0x000fc600078e02ff */
[----:B------:R-:W-:Y:S01]  /*39f0*/  IADD3.X R19, R16, R4, R17, P1, P0 ;  /* 0x0000000410137210 */ /* 0x000fe20000fe0411 */
[-C--:B------:R-:W-:Y:S02]  /*3a00*/  IMAD R0, R0, R22.reuse, R3 ;  /* 0x0000001600007224 */ /* 0x080fe400078e0203 */
[----:B------:R-:W-:Y:S01]  /*3a10*/  IMAD R3, R2, R5, RZ ;  /* 0x0000000502037224 */ /* 0x000fe200078e02ff */
[----:B------:R-:W-:Y:S01]  /*3a20*/  SHF.R.S32.HI R2, RZ, 0x1f, R5 ;  /* 0x0000001fff027819 */ /* 0x000fe20000011405 */
        /* <DEDUP_REMOVED lines=9> */
.L_x_256:
[----:B------:R-:W-:Y:S02]  /*3ac0*/  ULDC.64 UR4, c[0x0][0x2b0] ;  /* 0x0000ac0000047ab9 */ /* 0x000fe40000000a00 */
[----:B------:R-:W-:-:S04]  /*3ad0*/  LEA R2, P0, R32, UR4, 0x2 ;  /* 0x0000000420027c11 */ /* 0x000fc8000f8010ff */
[----:B------:R-:W-:-:S05]  /*3ae0*/  LEA.HI.X R3, R32, UR5, R33, 0x2, P0 ;  /* 0x0000000520037c11 */ /* 0x000fca00080f1421 */
[----:B------:R0:W-:Y:S04]  /*3af0*/  STG.E desc[UR8][R2.64], R27 ;  /* 0x0000001b02007986 */ /* 0x0001e8000c101908 */
.L_x_255:
[----:B------:R-:W-:Y:S05]  /*3b00*/  BSYNC B1 ;  /* 0x0000000000017941 */ /* 0x000fea0003800000 */
.L_x_254:
[----:B------:R-:W2:Y:S01]  /*3b10*/  S2R R6, SR_TID.X ;  /* 0x0000000000067919 */ /* 0x000ea20000002100 */
[----:B01----:R-:W0:Y:S01]  /*3b20*/  LDC R2, c[0x0][0x3c4] ;  /* 0x0000f100ff027b82 */ /* 0x003e220000000800 */
[----:B------:R-:W-:Y:S01]  /*3b30*/  BSSY B0, `(.L_x_281) ;  /* 0x0000010000007945 */ /* 0x000fe20003800000 */
[----:B--2---:R-:W-:-:S04]  /*3b40*/  SHF.R.S32.HI R5, RZ, 0x1f, R6 ;  /* 0x0000001fff057819 */ /* 0x004fc80000011406 */
[----:B------:R-:W-:-:S04]  /*3b50*/  LEA.HI R4, R5, R6, RZ, 0x2 ;  /* 0x0000000605047211 */ /* 0x000fc800078f10ff */
[----:B------:R-:W-:-:S05]  /*3b60*/  LOP3.LUT R4, R4, 0xfffffffc, RZ, 0xc0, !PT ;  /* 0xfffffffc04047812 */ /* 0x000fca00078ec0ff */
[----:B------:R-:W-:-:S05]  /*3b70*/  IMAD.IADD R3, R6, 0x1, -R4 ;  /* 0x0000000106037824 */ /* 0x000fca00078e0a04 */
[----:B0-----:R-:W-:-:S13]  /*3b80*/  ISETP.GE.OR P4, PT, R3, R2, P4 ;  /* 0x000000020300720c */ /* 0x001fda0002786670 */
[----:B------:R-:W-:Y:S05]  /*3b90*/  @P4 BRA `(.L_x_282) ;  /* 0x0000000000244947 */ /* 0x000fea0003800000 */
[----:B------:R-:W0:Y:S01]  /*3ba0*/  S2R R0, SR_CgaCtaId ;  /* 0x0000000000007919 */ /* 0x000e220000008800 */
[----:B------:R-:W-:Y:S01]  /*3bb0*/  FADD.FTZ R8, -R27, R30 ;  /* 0x0000001e1b087221 */ /* 0x000fe20000010100 */
[----:B------:R-:W-:-:S03]  /*3bc0*/  MOV R9, 0x400 ;  /* 0x0000040000097802 */ /* 0x000fc60000000f00 */
[----:B------:R-:W-:-:S06]  /*3bd0*/  FMUL.FTZ R8, R8, 1.4426950216293334961 ;  /* 0x3fb8aa3b08087820 */ /* 0x000fcc0000410000 */
[----:B------:R-:W1:Y:S01]  /*3be0*/  MUFU.EX2 R8, R8 ;  /* 0x0000000800087308 */ /* 0x000e620000000800 */
[----:B0-----:R-:W-:-:S05]  /*3bf0*/  LEA R0, R0, R9, 0x18 ;  /* 0x0000000900007211 */ /* 0x001fca00078ec0ff */
[----:B------:R-:W-:-:S05]  /*3c00*/  IMAD R3, R3, 0x44, R0 ;  /* 0x0000004403037824 */ /* 0x000fca00078e0200 */
[----:B------:R-:W-:-:S05]  /*3c10*/  IADD3 R3, R4, R3, RZ ;  /* 0x0000000304037210 */ /* 0x000fca0007ffe0ff */
[----:B-1----:R0:W-:Y:S02]  /*3c20*/  STS [R3], R8 ;  /* 0x0000000803007388 */ /* 0x0021e40000000800 */
.L_x_282:
[----:B------:R-:W-:Y:S05]  /*3c30*/  BSYNC B0 ;  /* 0x0000000000007941 */ /* 0x000fea0003800000 */
.L_x_281:
[----:B------:R-:W-:Y:S01]  /*3c40*/  BAR.SYNC.DEFER_BLOCKING 0x0 ;  /* 0x0000000000007b1d */ /* 0x000fe20000010000 */
[----:B------:R-:W-:Y:S01]  /*3c50*/  ISETP.GE.AND P0, PT, R2, 0x1, PT ;  /* 0x000000010200780c */ /* 0x000fe20003f06270 */
[----:B------:R-:W-:Y:S01]  /*3c60*/  IMAD.MOV.U32 R0, RZ, RZ, RZ ;  /* 0x000000ffff007224 */ /* 0x000fe200078e00ff */
[----:B------:R-:W-:Y:S01]  /*3c70*/  LEA.HI R16, R5, R6, RZ, 0x3 ;  /* 0x0000000605107211 */ /* 0x000fe200078f18ff */
[----:B------:R-:W-:-:S03]  /*3c80*/  IMAD.MOV.U32 R5, RZ, RZ, RZ ;  /* 0x000000ffff057224 */ /* 0x000fc600078e00ff */
[----:B0-----:R-:W-:Y:S02]  /*3c90*/  LOP3.LUT R3, R16, 0x3ffffff8, RZ, 0xc0, !PT ;  /* 0x3ffffff810037812 */ /* 0x001fe400078ec0ff */
[----:B------:R-:W-:-:S03]  /*3ca0*/  SHF.R.S32.HI R16, RZ, 0x3, R16 ;  /* 0x00000003ff107819 */ /* 0x000fc60000011410 */
[----:B------:R-:W-:Y:S01]  /*3cb0*/  IMAD.IADD R6, R6, 0x1, -R3 ;  /* 0x0000000106067824 */ /* 0x000fe200078e0a03 */
[----:B------:R-:W-:-:S03]  /*3cc0*/  CS2R R2, SRZ ;  /* 0x0000000000027805 */ /* 0x000fc6000001ff00 */
[----:B------:R-:W-:Y:S01]  /*3cd0*/  IMAD.SHL.U32 R18, R6, 0x4, RZ ;  /* 0x0000000406127824 */ /* 0x000fe200078e00ff */
[----:B------:R-:W-:Y:S06]  /*3ce0*/  @!P0 BRA `(.L_x_283) ;  /* 0x0000000000a88947 */ /* 0x000fec0003800000 */
        /* <DEDUP_REMOVED lines=23> */
.L_x_286:
        /* <DEDUP_REMOVED lines=10> */
.L_x_285:
[----:B------:R-:W-:Y:S05]  /*3f00*/  BSYNC B0 ;  /* 0x0000000000007941 */ /* 0x000fea0003800000 */
.L_x_284:
        /* <DEDUP_REMOVED lines=8> */
.L_x_283:
[----:B------:R-:W-:-:S04]  /*3f90*/  IADD3 R16, R16, UR7, RZ ;  /* 0x0000000710107c10 */ /* 0x000fc8000fffe0ff */
[----:B------:R-:W-:-:S13]  /*3fa0*/  ISETP.GE.AND P0, PT, R16, R12, PT ;  /* 0x0000000c1000720c */ /* 0x000fda0003f06270 */
[----:B------:R-:W-:Y:S05]  /*3fb0*/  @P0 EXIT ;  /* 0x000000000000094d */ /* 0x000fea0003800000 */
[----:B------:R-:W-:Y:S02]  /*3fc0*/  ULDC UR4, c[0x0][0x2d0] ;  /* 0x0000b40000047ab9 */ /* 0x000fe40000000800 */
[----:B------:R-:W-:-:S13]  /*3fd0*/  ISETP.GE.AND P0, PT, R18, UR4, PT ;  /* 0x0000000412007c0c */ /* 0x000fda000bf06270 */
[----:B------:R-:W-:Y:S05]  /*3fe0*/  @P0 EXIT ;  /* 0x000000000000094d */ /* 0x000fea0003800000 */
[-C--:B------:R-:W-:Y:S01]  /*3ff0*/  IABS R10, R7.reuse ;  /* 0x00000007000a7213 */ /* 0x080fe20000000000 */
[----:B------:R-:W0:Y:S01]  /*4000*/  LDC R6, c[0x0][0x2c4] ;  /* 0x0000b100ff067b82 */ /* 0x000e220000000800 */
[----:B------:R-:W-:Y:S01]  /*4010*/  IABS R12, R16 ;  /* 0x00000010000c7213 */ /* 0x000fe20000000000 */
[----:B------:R-:W-:Y:S01]  /*4020*/  ULDC.64 UR4, c[0x0][0x290] ;  /* 0x0000a40000047ab9 */ /* 0x000fe20000000a00 */
[----:B------:R-:W1:Y:S01]  /*4030*/  I2F.RP R8, R10 ;  /* 0x0000000a00087306 */ /* 0x000e620000209400 */
[----:B------:R-:W-:Y:S02]  /*4040*/  IABS R11, R7 ;  /* 0x00000007000b7213 */ /* 0x000fe40000000000 */
[----:B------:R-:W-:Y:S02]  /*4050*/  SHF.R.S32.HI R19, RZ, 0x1f, R18 ;  /* 0x0000001fff137819 */ /* 0x000fe40000011412 */
[----:B------:R-:W-:Y:S01]  /*4060*/  F2FP.BF16.F32.PACK_AB R5, R2, R5 ;  /* 0x000000050205723e */ /* 0x000fe200000010ff */
[----:B------:R-:W-:-:S02]  /*4070*/  IMAD.MOV R11, RZ, RZ, -R11 ;  /* 0x000000ffff0b7224 */ /* 0x000fc400078e0a0b */
[----:B-1----:R-:W1:Y:S02]  /*4080*/  MUFU.RCP R14, R8 ;  /* 0x00000008000e7308 */ /* 0x002e640000001000 */
[----:B-1----:R-:W-:-:S06]  /*4090*/  VIADD R14, R14, 0xffffffe ;  /* 0x0ffffffe0e0e7836 */ /* 0x002fcc0000000000 */
[----:B------:R1:W2:Y:S02]  /*40a0*/  F2I.FTZ.U32.TRUNC.NTZ R15, R14 ;  /* 0x0000000e000f7305 */ /* 0x0002a4000021f000 */
[----:B-1----:R-:W-:Y:S01]  /*40b0*/  HFMA2.MMA R14, -RZ, RZ, 0, 0 ;  /* 0x00000000ff0e7435 */ /* 0x002fe200000001ff */
[----:B--2---:R-:W-:-:S04]  /*40c0*/  IMAD.MOV R4, RZ, RZ, -R15 ;  /* 0x000000ffff047224 */ /* 0x004fc800078e0a0f */
[----:B------:R-:W-:Y:S01]  /*40d0*/  IMAD R9, R4, R10, RZ ;  /* 0x0000000a04097224 */ /* 0x000fe200078e02ff */
[----:B0-----:R-:W-:-:S04]  /*40e0*/  IABS R4, R6 ;  /* 0x0000000600047213 */ /* 0x001fc80000000000 */
[----:B------:R-:W-:-:S06]  /*40f0*/  IMAD.HI.U32 R9, R15, R9, R14 ;  /* 0x000000090f097227 */ /* 0x000fcc00078e000e */
[----:B------:R-:W-:Y:S02]  /*4100*/  IMAD.HI.U32 R8, R9, R12, RZ ;  /* 0x0000000c09087227 */ /* 0x000fe400078e00ff */
[----:B------:R-:W0:Y:S02]  /*4110*/  I2F.RP R9, R4 ;  /* 0x0000000400097306 */ /* 0x000e240000209400 */
[----:B------:R-:W-:-:S05]  /*4120*/  IMAD R11, R8, R11, R12 ;  /* 0x0000000b080b7224 */ /* 0x000fca00078e020c */
[----:B------:R-:W-:Y:S01]  /*4130*/  ISETP.GT.U32.AND P1, PT, R10, R11, PT ;  /* 0x0000000b0a00720c */ /* 0x000fe20003f24070 */
[----:B0-----:R-:W0:-:S12]  /*4140*/  MUFU.RCP R9, R9 ;  /* 0x0000000900097308 */ /* 0x001e180000001000 */
[----:B------:R-:W-:Y:S01]  /*4150*/  @!P1 IMAD.IADD R11, R11, 0x1, -R10 ;  /* 0x000000010b0b9824 */ /* 0x000fe200078e0a0a */
[----:B------:R-:W-:Y:S02]  /*4160*/  @!P1 IADD3 R8, R8, 0x1, RZ ;  /* 0x0000000108089810 */ /* 0x000fe40007ffe0ff */
[----:B------:R-:W-:Y:S02]  /*4170*/  ISETP.NE.AND P1, PT, R7, RZ, PT ;  /* 0x000000ff0700720c */ /* 0x000fe40003f25270 */
[----:B------:R-:W-:Y:S02]  /*4180*/  ISETP.GE.U32.AND P2, PT, R11, R10, PT ;  /* 0x0000000a0b00720c */ /* 0x000fe40003f46070 */
[----:B------:R-:W-:-:S04]  /*4190*/  LOP3.LUT R10, R16, R7, RZ, 0x3c, !PT ;  /* 0x00000007100a7212 */ /* 0x000fc800078e3cff */
[----:B------:R-:W-:Y:S01]  /*41a0*/  ISETP.GE.AND P0, PT, R10, RZ, PT ;  /* 0x000000ff0a00720c */ /* 0x000fe20003f06270 */
[----:B0-----:R-:W-:-:S04]  /*41b0*/  VIADD R14, R9, 0xffffffe ;  /* 0x0ffffffe090e7836 */ /* 0x001fc80000000000 */
[----:B------:R-:W0:Y:S02]  /*41c0*/  F2I.FTZ.U32.TRUNC.NTZ R15, R14 ;  /* 0x0000000e000f7305 */ /* 0x000e24000021f000 */
[----:B------:R-:W-:-:S06]  /*41d0*/  @P2 VIADD R8, R8, 0x1 ;  /* 0x0000000108082836 */ /* 0x000fcc0000000000 */
[----:B------:R-:W-:Y:S02]  /*41e0*/  @!P0 IADD3 R8, -R8, RZ, RZ ;  /* 0x000000ff08088210 */ /* 0x000fe40007ffe1ff */
[----:B------:R-:W-:Y:S01]  /*41f0*/  @!P1 LOP3.LUT R8, RZ, R7, RZ, 0x33, !PT ;  /* 0x00000007ff089212 */ /* 0x000fe200078e33ff */
[----:B0-----:R-:W-:-:S04]  /*4200*/  IMAD.MOV R9, RZ, RZ, -R15 ;  /* 0x000000ffff097224 */ /* 0x001fc800078e0a0f */
[----:B------:R-:W-:Y:S02]  /*4210*/  IMAD R11, R8, R7, RZ ;  /* 0x00000007080b7224 */ /* 0x000fe400078e02ff */
[----:B------:R-:W-:Y:S02]  /*4220*/  IMAD R9, R9, R4, RZ ;  /* 0x0000000409097224 */ /* 0x000fe400078e02ff */
[----:B------:R-:W-:Y:S01]  /*4230*/  IMAD.MOV.U32 R14, RZ, RZ, RZ ;  /* 0x000000ffff0e7224 */ /* 0x000fe200078e00ff */
[----:B------:R-:W-:Y:S01]  /*4240*/  IADD3 R13, R16, -R11, RZ ;  /* 0x8000000b100d7210 */ /* 0x000fe20007ffe0ff */
[----:B------:R-:W-:-:S03]  /*4250*/  IMAD.WIDE.U32 R18, R8, UR4, R18 ;  /* 0x0000000408127c25 */ /* 0x000fc6000f8e0012 */
[----:B------:R-:W-:Y:S01]  /*4260*/  IABS R7, R13 ;  /* 0x0000000d00077213 */ /* 0x000fe20000000000 */
[----:B------:R-:W-:Y:S01]  /*4270*/  IMAD.HI.U32 R9, R15, R9, R14 ;  /* 0x000000090f097227 */ /* 0x000fe200078e000e */
[----:B------:R-:W-:-:S04]  /*4280*/  LOP3.LUT R13, R13, R6, RZ, 0x3c, !PT ;  /* 0x000000060d0d7212 */ /* 0x000fc800078e3cff */
[----:B------:R-:W-:Y:S01]  /*4290*/  ISETP.GE.AND P1, PT, R13, RZ, PT ;  /* 0x000000ff0d00720c */ /* 0x000fe20003f26270 */
[----:B------:R-:W-:-:S05]  /*42a0*/  IMAD.HI.U32 R10, R9, R7, RZ ;  /* 0x00000007090a7227 */ /* 0x000fca00078e00ff */
        /* <DEDUP_REMOVED lines=19> */
[----:B------:R-:W-:-:S03]  /*43e0*/  IMAD R7, R4, UR4, RZ ;  /* 0x0000000404077c24 */ /* 0x000fc6000f8e02ff */
[----:B------:R-:W-:Y:S01]  /*43f0*/  SHF.R.S32.HI R4, RZ, 0x1f, R11 ;  /* 0x0000001fff047819 */ /* 0x000fe2000001140b */
[----:B------:R-:W-:Y:S01]  /*4400*/  IMAD R7, R10, UR5, R7 ;  /* 0x000000050a077c24 */ /* 0x000fe2000f8e0207 */
[----:B------:R-:W-:-:S03]  /*4410*/  ULDC.64 UR4, c[0x0][0x298] ;  /* 0x0000a60000047ab9 */ /* 0x000fc60000000a00 */
[----:B------:R-:W-:Y:S02]  /*4420*/  IMAD.IADD R19, R19, 0x1, R7 ;  /* 0x0000000113137824 */ /* 0x000fe400078e0207 */
[----:B------:R-:W-:Y:S02]  /*4430*/  IMAD R4, R4, UR4, RZ ;  /* 0x0000000404047c24 */ /* 0x000fe4000f8e02ff */
[----:B------:R-:W-:-:S04]  /*4440*/  IMAD.WIDE.U32 R18, R11, UR4, R18 ;  /* 0x000000040b127c25 */ /* 0x000fc8000f8e0012 */
[----:B------:R-:W-:Y:S01]  /*4450*/  IMAD R4, R11, UR5, R4 ;  /* 0x000000050b047c24 */ /* 0x000fe2000f8e0204 */
[----:B------:R-:W-:Y:S02]  /*4460*/  ULDC.64 UR4, c[0x0][0x280] ;  /* 0x0000a00000047ab9 */ /* 0x000fe40000000a00 */
[----:B------:R-:W-:Y:S02]  /*4470*/  LEA R6, P0, R18, UR4, 0x1 ;  /* 0x0000000412067c11 */ /* 0x000fe4000f8008ff */
[----:B------:R-:W-:Y:S02]  /*4480*/  IADD3 R7, R19, R4, RZ ;  /* 0x0000000413077210 */ /* 0x000fe40007ffe0ff */
[----:B------:R-:W-:Y:S02]  /*4490*/  F2FP.BF16.F32.PACK_AB R4, R0, R3 ;  /* 0x000000030004723e */ /* 0x000fe400000010ff */
[----:B------:R-:W-:-:S05]  /*44a0*/  LEA.HI.X R7, R18, UR5, R7, 0x1, P0 ;  /* 0x0000000512077c11 */ /* 0x000fca00080f0c07 */
[----:B------:R-:W-:Y:S01]  /*44b0*/  STG.E.64 desc[UR8][R6.64], R4 ;  /* 0x0000000406007986 */ /* 0x000fe2000c101b08 */
[----:B------:R-:W-:Y:S05]  /*44c0*/  EXIT ;  /* 0x000000000000794d */ /* 0x000fea0003800000 */
        .weak           $__internal_5_$__cuda_sm20_div_s64
        .type           $__internal_5_$__cuda_sm20_div_s64,@function
        .size           $__internal_5_$__cuda_sm20_div_s64,(.L_x_5281 - $__internal_5_$__cuda_sm20_div_s64)
$__internal_5_$__cuda_sm20_div_s64:
        /* <DEDUP_REMOVED lines=31> */
[----:B------:R-:W-:-:S04]  /*46c0*/  IMAD.HI.U32 R23, P5, R25, R2, R48 ;  /* 0x0000000219177227 */ /* 0x000fc800078a0030 */
[----:B------:R-:W-:-:S04]  /*46d0*/  IMAD.HI.U32 R2, R25, R0, RZ ;  /* 0x0000000019027227 */ /* 0x000fc800078e00ff */
[----:B------:R-:W-:Y:S01]  /*46e0*/  IMAD R0, R25, R0, RZ ;  /* 0x0000000019007224 */ /* 0x000fe200078e02ff */
[----:B------:R-:W-:Y:S01]  /*46f0*/  IADD3.X R2, R2, R25, RZ, P0, !PT ;  /* 0x0000001902027210 */ /* 0x000fe200007fe4ff */
        /* <DEDUP_REMOVED lines=10> */
[----:B------:R-:W-:-:S05]  /*47a0*/  IMAD.HI.U32 R2, P0, R29, R23, R48 ;  /* 0x000000171d027227 */ /* 0x000fca0007800030 */
[----:B------:R-:W-:Y:S01]  /*47b0*/  IADD3 R25, P1, R25, R2, RZ ;  /* 0x0000000219197210 */ /* 0x000fe20007f3e0ff */
[----:B------:R-:W-:-:S04]  /*47c0*/  IMAD.HI.U32 R2, R29, R0, RZ ;  /* 0x000000001d027227 */ /* 0x000fc800078e00ff */
        /* <DEDUP_REMOVED lines=13> */
[----:B------:R-:W-:Y:S02]  /*48a0*/  IADD3 R40, P1, R25, 0x1, RZ ;  /* 0x0000000119287810 */ /* 0x000fe40007f3e0ff */
[----:B------:R-:W-:Y:S02]  /*48b0*/  SEL R29, R0, R29, P5 ;  /* 0x0000001d001d7207 */ /* 0x000fe40002800000 */
[----:B------:R-:W-:Y:S01]  /*48c0*/  SEL R40, R40, R25, P5 ;  /* 0x0000001928287207 */ /* 0x000fe20002800000 */
[----:B------:R-:W-:Y:S01]  /*48d0*/  IMAD.X R23, RZ, RZ, R2, P1 ;  /* 0x000000ffff177224 */ /* 0x000fe200008e0602 */
[----:B------:R-:W-:Y:S01]  /*48e0*/  ISETP.GE.U32.AND.EX P0, PT, R29, R41, PT, P0 ;  /* 0x000000291d00720c */ /* 0x000fe20003f06100 */
[----:B------:R-:W-:Y:S01]  /*48f0*/  IMAD.MOV.U32 R41, RZ, RZ, 0x0 ;  /* 0x00000000ff297424 */ /* 0x000fe200078e00ff */
[----:B------:R-:W-:-:S02]  /*4900*/  IADD3 R25, P1, R40, 0x1, RZ ;  /* 0x0000000128197810 */ /* 0x000fc40007f3e0ff */
[----:B------:R-:W-:Y:S02]  /*4910*/  SEL R23, R23, R2, P5 ;  /* 0x0000000217177207 */ /* 0x000fe40002800000 */
[----:B------:R-:W-:Y:S01]  /*4920*/  SEL R25, R25, R40, P0 ;  /* 0x0000002819197207 */ /* 0x000fe20000000000 */
[----:B------:R-:W-:Y:S01]  /*4930*/  IMAD.MOV.U32 R40, RZ, RZ, R22 ;  /* 0x000000ffff287224 */ /* 0x000fe200078e0016 */
[----:B------:R-:W-:Y:S01]  /*4940*/  LOP3.LUT R2, R6, R21, RZ, 0x3c, !PT ;  /* 0x0000001506027212 */ /* 0x000fe200078e3cff */
[----:B------:R-:W-:-:S03]  /*4950*/  IMAD.X R0, RZ, RZ, R23, P1 ;  /* 0x000000ffff007224 */ /* 0x000fc600008e0617 */
[----:B------:R-:W-:Y:S02]  /*4960*/  ISETP.GE.AND P2, PT, R2, RZ, PT ;  /* 0x000000ff0200720c */ /* 0x000fe40003f46270 */
[----:B------:R-:W-:Y:S02]  /*4970*/  SEL R23, R0, R23, P0 ;  /* 0x0000001700177207 */ /* 0x000fe40000000000 */
[----:B------:R-:W-:Y:S02]  /*4980*/  IADD3 R0, P1, RZ, -R25, RZ ;  /* 0x80000019ff007210 */ /* 0x000fe40007f3e0ff */
[----:B------:R-:W-:Y:S02]  /*4990*/  ISETP.NE.U32.AND P0, PT, R24, RZ, PT ;  /* 0x000000ff1800720c */ /* 0x000fe40003f05070 */
[----:B------:R-:W-:Y:S02]  /*49a0*/  IADD3.X R2, RZ, ~R23, RZ, P1, !PT ;  /* 0x80000017ff027210 */ /* 0x000fe40000ffe4ff */
[----:B------:R-:W-:-:S02]  /*49b0*/  ISETP.NE.AND.EX P0, PT, R6, RZ, PT, P0 ;  /* 0x000000ff0600720c */ /* 0x000fc40003f05300 */
[----:B------:R-:W-:Y:S02]  /*49c0*/  SEL R0, R0, R25, !P2 ;  /* 0x0000001900007207 */ /* 0x000fe40005000000 */
[----:B------:R-:W-:Y:S02]  /*49d0*/  SEL R2, R2, R23, !P2 ;  /* 0x0000001702027207 */ /* 0x000fe40005000000 */
[----:B------:R-:W-:Y:S02]  /*49e0*/  SEL R0, R0, 0xffffffff, P0 ;  /* 0xffffffff00007807 */ /* 0x000fe40000000000 */
[----:B------:R-:W-:Y:S01]  /*49f0*/  SEL R23, R2, 0xffffffff, P0 ;  /* 0xffffffff02177807 */ /* 0x000fe20000000000 */
[----:B------:R-:W-:Y:S06]  /*4a00*/  RET.REL.NODEC R40 `(_ZN5flash32flash_fwd_splitkv_combine_kernelI23Flash_fwd_kernel_traitsILi32ELi64ELi256ELi4ELb0ELb0EN7cutlass10bfloat16_tE19Flash_kernel_traitsILi32ELi64ELi256ELi4ES3_EELi16ELi2ELb0EEEvNS_16Flash_fwd_paramsE) ;  /* 0xffffffb4287c7950 */ /* 0x000fec0003c3ffff */
.L_x_287:
        /* <DEDUP_REMOVED lines=15> */
.L_x_5281:


//--------------------- .text._ZN5flash32flash_fwd_splitkv_combine_kernelI23Flash_fwd_kernel_traitsILi32ELi64ELi256ELi4ELb0ELb0EN7cutlass10bfloat16_tE19Flash_kernel_traitsILi32ELi64ELi256ELi4ES3_EELi16ELi1ELb0EEEvNS_16Flash_fwd_paramsE --------------------------
	.section	.text._ZN5flash32flash_fwd_splitkv_combine_kernelI23Flash_fwd_kernel_traitsILi32ELi64ELi256ELi4ELb0ELb0EN7cutlass10bfloat16_tE19Flash_kernel_traitsILi32ELi64ELi256ELi4ES3_EELi16ELi1ELb0EEEvNS_16Flash_fwd_paramsE,"ax",@progbits
	.align	128
        .global         _ZN5flash32flash_fwd_splitkv_combine_kernelI23Flash_fwd_kernel_traitsILi32ELi64ELi256ELi4ELb0ELb0EN7cutlass10bfloat16_tE19Flash_kernel_traitsILi32ELi64ELi256ELi4ES3_EELi16ELi1ELb0EEEvNS_16Flash_fwd_paramsE
        .type           _ZN5flash32flash_fwd_splitkv_combine_kernelI23Flash_fwd_kernel_traitsILi32ELi64ELi256ELi4ELb0ELb0EN7cutlass10bfloat16_tE19Flash_kernel_traitsILi32ELi64ELi256ELi4ES3_EELi16ELi1ELb0EEEvNS_16Flash_fwd_paramsE,@function
        .size           _ZN5flash32flash_fwd_splitkv_combine_kernelI23Flash_fwd_kernel_traitsILi32ELi64ELi256ELi4ELb0ELb0EN7cutlass10bfloat16_tE19Flash_kernel_traitsILi32ELi64ELi256ELi4ES3_EELi16ELi1ELb0EEEvNS_16Flash_fwd_paramsE,(.L_x_5282 - _ZN5flash32flash_fwd_splitkv_combine_kernelI23Flash_fwd_kernel_traitsILi32ELi64ELi256ELi4ELb0ELb0EN7cutlass10bfloat16_tE19Flash_kernel_traitsILi32ELi64ELi256ELi4ES3_EELi16ELi1ELb0EEEvNS_16Flash_fwd_paramsE)
        .other          _ZN5flash32flash_fwd_splitkv_combine_kernelI23Flash_fwd_kernel_traitsILi32ELi64ELi256ELi4ELb0ELb0EN7cutlass10bfloat16_tE19Flash_kernel_traitsILi32ELi64ELi256ELi4ES3_EELi16ELi1ELb0EEEvNS_16Flash_fwd_paramsE,@"STO_CUDA_ENTRY STV_DEFAULT"
_ZN5flash32flash_fwd_splitkv_combine_kernelI23Flash_fwd_kernel_traitsILi32ELi64ELi256ELi4ELb0ELb0EN7cutlass10bfloat16_tE19Flash_kernel_traitsILi32ELi64ELi256ELi4ES3_EELi16ELi1ELb0EEEvNS_16Flash_fwd_paramsE:
.text._ZN5flash32flash_fwd_splitkv_combine_kernelI23Flash_fwd_kernel_traitsILi32ELi64ELi256ELi4ELb0ELb0EN7cutlass10bfloat16_tE19Flash_kernel_traitsILi32ELi64ELi256ELi4ES3_EELi16ELi1ELb0EEEvNS_16Flash_fwd_paramsE:
        /* <DEDUP_REMOVED lines=23> */
[----:B------:R-:W-:Y:S05]  /*0170*/  CALL.REL.NOINC `($__internal_6_$__cuda_sm20_div_s64) ;  /* 0x0000004000f87944 */ /* 0x000fea0003c00000 */
[----:B------:R-:W-:Y:S02]  /*0180*/  MOV R8, R0 ;  /* 0x0000000000087202 */ /* 0x000fe40000000f00 */
[----:B------:R-:W-:Y:S01]  /*0190*/  MOV R9, R23 ;  /* 0x0000001700097202 */ /* 0x000fe20000000f00 */
[----:B------:R-:W-:Y:S06]  /*01a0*/  BRA `(.L_x_289) ;  /* 0x00000000004c7947 */ /* 0x000fec0003800000 */
.L_x_288:
        /* <DEDUP_REMOVED lines=19> */
.L_x_289:
        /* <DEDUP_REMOVED lines=13> */
[----:B------:R-:W-:Y:S05]  /*03b0*/  CALL.REL.NOINC `($__internal_6_$__cuda_sm20_div_s64) ;  /* 0x0000004000687944 */ /* 0x000fea0003c00000 */
[----:B------:R-:W-:Y:S02]  /*03c0*/  MOV R10, R0 ;  /* 0x00000000000a7202 */ /* 0x000fe40000000f00 */
[----:B------:R-:W-:Y:S01]  /*03d0*/  MOV R11, R23 ;  /* 0x00000017000b7202 */ /* 0x000fe20000000f00 */
[----:B------:R-:W-:Y:S05]  /*03e0*/  BRA `(.L_x_292) ;  /* 0x00000000004c7947 */ /* 0x000fea0003800000 */
.L_x_291:
        /* <DEDUP_REMOVED lines=19> */
.L_x_292:
[----:B------:R-:W-:Y:S05]  /*0520*/  BSYNC B0 ;  /* 0x0000000000007941 */ /* 0x000fea0003800000 */
.L_x_290:
        /* <DEDUP_REMOVED lines=44> */
[----:B------:R-:W-:Y:S05]  /*07f0*/  BRA `(.L_x_295) ;  /* 0x00000000004c7947 */ /* 0x000fea0003800000 */
.L_x_294:
        /* <DEDUP_REMOVED lines=19> */
.L_x_295:
[----:B------:R-:W-:Y:S05]  /*0930*/  BSYNC B0 ;  /* 0x0000000000007941 */ /* 0x000fea0003800000 */
.L_x_293:
        /* <DEDUP_REMOVED lines=20> */
[----:B------:R-:W-:-:S05]  /*0a80*/  IMAD R0, R8, R0, R9 ;  /* 0x0000000008007224 */ /* 0x000fca00078e0209 */
[----:B------:R-:W-:-:S13]  /*0a90*/  ISETP.GT.U32.AND P2, PT, R8, R0, PT ;  /* 0x000000000800720c */ /* 0x000fda0003f44070 */
[----:B------:R-:W-:Y:S02]  /*0aa0*/  @!P2 IMAD.IADD R0, R0, 0x1, -R8 ;  /* 0x000000010000a824 */ /* 0x000fe400078e0a08 */
[----:B------:R-:W-:Y:S01]  /*0ab0*/  @!P2 VIADD R5, R5, 0x1 ;  /* 0x000000010505a836 */ /* 0x000fe20000000000 */
[C---:B------:R-:W-:Y:S02]  /*0ac0*/  ISETP.NE.AND P2, PT, R7.reuse, RZ, PT ;  /* 0x000000ff0700720c */ /* 0x040fe40003f45270 */
[----:B------:R-:W-:Y:S02]  /*0ad0*/  ISETP.GE.U32.AND P0, PT, R0, R8, PT ;  /* 0x000000080000720c */ /* 0x000fe40003f06070 */
[----:B------:R-:W-:-:S11]  /*0ae0*/  LEA.HI.SX32 R0, R7, 0x1, 0x1 ;  /* 0x0000000107007811 */ /* 0x000fd600078f0aff */
[----:B------:R-:W-:-:S05]  /*0af0*/  @P0 IADD3 R5, R5, 0x1, RZ ;  /* 0x0000000105050810 */ /* 0x000fca0007ffe0ff */
[----:B------:R-:W-:Y:S01]  /*0b00*/  IMAD.MOV.U32 R3, RZ, RZ, R5 ;  /* 0x000000ffff037224 */ /* 0x000fe200078e0005 */
[----:B------:R-:W-:-:S03]  /*0b10*/  SHF.R.S32.HI R5, RZ, 0x1f, R7 ;  /* 0x0000001fff057819 */ /* 0x000fc60000011407 */
[----:B------:R-:W-:Y:S01]  /*0b20*/  @!P1 IMAD.MOV R3, RZ, RZ, -R3 ;  /* 0x000000ffff039224 */ /* 0x000fe200078e0a03 */
[----:B------:R-:W-:Y:S01]  /*0b30*/  @!P2 LOP3.LUT R3, RZ, R7, RZ, 0x33, !PT ;  /* 0x00000007ff03a212 */ /* 0x000fe200078e33ff */
[----:B------:R-:W-:Y:S02]  /*0b40*/  @!P3 IMAD.MOV R0, RZ, RZ, R5 ;  /* 0x000000ffff00b224 */ /* 0x000fe400078e0205 */
[----:B------:R-:W-:Y:S02]  /*0b50*/  IMAD R7, R7, UR5, RZ ;  /* 0x0000000507077c24 */ /* 0x000fe4000f8e02ff */
        /* <DEDUP_REMOVED lines=10> */
[----:B0-----:R-:W-:Y:S01]  /*0c00*/  IADD3 R9, RZ, -R17, RZ ;  /* 0x80000011ff097210 */ /* 0x001fe20007ffe0ff */
[----:B------:R-:W-:-:S04]  /*0c10*/  IMAD.MOV.U32 R16, RZ, RZ, RZ ;  /* 0x000000ffff107224 */ /* 0x000fc800078e00ff */
[----:B------:R-:W-:-:S04]  /*0c20*/  IMAD R9, R9, R13, RZ ;  /* 0x0000000d09097224 */ /* 0x000fc800078e02ff */
[----:B------:R-:W-:-:S06]  /*0c30*/  IMAD.HI.U32 R9, R17, R9, R16 ;  /* 0x0000000911097227 */ /* 0x000fcc00078e0010 */
[----:B------:R-:W-:-:S04]  /*0c40*/  IMAD.HI.U32 R9, R9, R5, RZ ;  /* 0x0000000509097227 */ /* 0x000fc800078e00ff */
[----:B------:R-:W-:-:S05]  /*0c50*/  IMAD R0, R9, R0, R5 ;  /* 0x0000000009007224 */ /* 0x000fca00078e0205 */
[----:B------:R-:W-:-:S13]  /*0c60*/  ISETP.GT.U32.AND P1, PT, R13, R0, PT ;  /* 0x000000000d00720c */ /* 0x000fda0003f24070 */
[----:B------:R-:W-:Y:S01]  /*0c70*/  @!P1 IMAD.IADD R0, R0, 0x1, -R13 ;  /* 0x0000000100009824 */ /* 0x000fe200078e0a0d */
[----:B------:R-:W-:Y:S02]  /*0c80*/  @!P1 IADD3 R9, R9, 0x1, RZ ;  /* 0x0000000109099810 */ /* 0x000fe40007ffe0ff */
[----:B------:R-:W-:Y:S02]  /*0c90*/  ISETP.NE.AND P1, PT, R3, RZ, PT ;  /* 0x000000ff0300720c */ /* 0x000fe40003f25270 */
[-C--:B------:R-:W-:Y:S02]  /*0ca0*/  ISETP.GE.U32.AND P2, PT, R0, R13.reuse, PT ;  /* 0x0000000d0000720c */ /* 0x080fe40003f46070 */
[----:B------:R-:W-:-:S04]  /*0cb0*/  LOP3.LUT R0, R8, R13, RZ, 0x3c, !PT ;  /* 0x0000000d08007212 */ /* 0x000fc800078e3cff */
[----:B------:R-:W-:-:S07]  /*0cc0*/  ISETP.GE.AND P0, PT, R0, RZ, PT ;  /* 0x000000ff0000720c */ /* 0x000fce0003f06270 */
        /* <DEDUP_REMOVED lines=21> */
.L_x_297:
        /* <DEDUP_REMOVED lines=19> */
.L_x_298:
[----:B------:R-:W-:Y:S05]  /*0f50*/  BSYNC B0 ;  /* 0x0000000000007941 */ /* 0x000fea0003800000 */
.L_x_296:
        /* <DEDUP_REMOVED lines=43> */
.L_x_300:
        /* <DEDUP_REMOVED lines=20> */
.L_x_301:
[----:B------:R-:W-:Y:S05]  /*1350*/  BSYNC B0 ;  /* 0x0000000000007941 */ /* 0x000fea0003800000 */
.L_x_299:
[----:B------:R-:W0:Y:S01]  /*1360*/  LDC R36, c[0x0][0x2c4] ;  /* 0x0000b100ff247b82 */ /* 0x000e220000000800 */
[----:B------:R-:W1:Y:S01]  /*1370*/  S2R R26, SR_TID.X ;  /* 0x00000000001a7919 */ /* 0x000e620000002100 */
[----:B------:R-:W-:Y:S01]  /*1380*/  ISETP.GT.AND P2, PT, R7, RZ, PT ;  /* 0x000000ff0700720c */ /* 0x000fe20003f44270 */
[----:B------:R-:W-:Y:S01]  /*1390*/  ULDC UR5, c[0x0][0x3c4] ;  /* 0x0000f10000057ab9 */ /* 0x000fe20000000800 */
[----:B------:R-:W-:Y:S01]  /*13a0*/  ULDC.64 UR8, c[0x0][0x208] ;  /* 0x0000820000087ab9 */ /* 0x000fe20000000a00 */
[----:B------:R-:W-:Y:S01]  /*13b0*/  BSSY B0, `(.L_x_302) ;  /* 0x0000043000007945 */ /* 0x000fe20003800000 */
[----:B------:R-:W-:Y:S02]  /*13c0*/  IMAD.MOV.U32 R25, RZ, RZ, -0x800000 ;  /* 0xff800000ff197424 */ /* 0x000fe400078e00ff */
[----:B------:R-:W2:Y:S01]  /*13d0*/  LDC R33, c[0x0][0x270] ;  /* 0x00009c00ff217b82 */ /* 0x000ea20000000800 */
[----:B0-----:R-:W-:-:S04]  /*13e0*/  IABS R0, R36 ;  /* 0x0000002400007213 */ /* 0x001fc80000000000 */
[----:B------:R-:W0:Y:S01]  /*13f0*/  I2F.RP R20, R0 ;  /* 0x0000000000147306 */ /* 0x000e220000209400 */
[----:B--2---:R-:W-:Y:S02]  /*1400*/  IABS R22, R33 ;  /* 0x0000002100167213 */ /* 0x004fe40000000000 */
[----:B-1----:R-:W-:-:S05]  /*1410*/  SHF.R.S32.HI R31, RZ, 0x1f, R26 ;  /* 0x0000001fff1f7819 */ /* 0x002fca000001141a */
        /* <DEDUP_REMOVED lines=8> */
[----:B------:R-:W-:Y:S01]  /*14a0*/  IMAD.HI.U32 R9, R21, R9, R20 ;  /* 0x0000000915097227 */ /* 0x000fe200078e0014 */
[----:B------:R-:W-:-:S02]  /*14b0*/  LEA.HI R20, R31, R26, RZ, 0x4 ;  /* 0x0000001a1f147211 */ /* 0x000fc400078f20ff */
[----:B------:R-:W-:Y:S02]  /*14c0*/  ISETP.GE.AND P1, PT, R4, RZ, PT ;  /* 0x000000ff0400720c */ /* 0x000fe40003f26270 */
[----:B------:R-:W-:Y:S01]  /*14d0*/  SHF.R.S32.HI R27, RZ, 0x4, R20 ;  /* 0x00000004ff1b7819 */ /* 0x000fe20000011414 */
[----:B------:R-:W-:Y:S01]  /*14e0*/  IMAD.HI.U32 R9, R9, R5, RZ ;  /* 0x0000000509097227 */ /* 0x000fe200078e00ff */
[----:B------:R-:W-:-:S03]  /*14f0*/  LOP3.LUT R20, R20, 0xfffffff0, RZ, 0xc0, !PT ;  /* 0xfffffff014147812 */ /* 0x000fc600078ec0ff */
[----:B------:R-:W-:Y:S02]  /*1500*/  IMAD.MOV R13, RZ, RZ, -R9 ;  /* 0x000000ffff0d7224 */ /* 0x000fe400078e0a09 */
[----:B------:R-:W-:Y:S02]  /*1510*/  IMAD.IADD R20, R26, 0x1, -R20 ;  /* 0x000000011a147824 */ /* 0x000fe400078e0a14 */
[----:B------:R-:W-:-:S05]  /*1520*/  IMAD R5, R0, R13, R5 ;  /* 0x0000000d00057224 */ /* 0x000fca00078e0205 */
[----:B------:R-:W-:-:S13]  /*1530*/  ISETP.GT.U32.AND P0, PT, R0, R5, PT ;  /* 0x000000050000720c */ /* 0x000fda0003f04070 */
[----:B------:R-:W-:Y:S02]  /*1540*/  @!P0 IMAD.IADD R5, R5, 0x1, -R0 ;  /* 0x0000000105058824 */ /* 0x000fe400078e0a00 */
[----:B------:R-:W-:Y:S01]  /*1550*/  @!P0 VIADD R9, R9, 0x1 ;  /* 0x0000000109098836 */ /* 0x000fe20000000000 */
[----:B------:R-:W-:Y:S02]  /*1560*/  ISETP.NE.AND P0, PT, R36, RZ, PT ;  /* 0x000000ff2400720c */ /* 0x000fe40003f05270 */
[----:B------:R-:W-:Y:S02]  /*1570*/  ISETP.GE.U32.AND P3, PT, R5, R0, PT ;  /* 0x000000000500720c */ /* 0x000fe40003f66070 */
[----:B------:R-:W-:Y:S02]  /*1580*/  SHF.R.S32.HI R5, RZ, 0x1f, R7 ;  /* 0x0000001fff057819 */ /* 0x000fe40000011407 */
[----:B------:R-:W-:-:S03]  /*1590*/  LEA.HI.SX32 R0, R7, 0x1, 0x1 ;  /* 0x0000000107007811 */ /* 0x000fc600078f0aff */
[----:B------:R-:W-:-:S06]  /*15a0*/  @!P2 IMAD.MOV R0, RZ, RZ, R5 ;  /* 0x000000ffff00a224 */ /* 0x000fcc00078e0205 */
[----:B------:R-:W-:Y:S01]  /*15b0*/  @P3 VIADD R9, R9, 0x1 ;  /* 0x0000000109093836 */ /* 0x000fe20000000000 */
[----:B------:R-:W-:-:S03]  /*15c0*/  ISETP.GT.AND P3, PT, R26, 0x1f, PT ;  /* 0x0000001f1a00780c */ /* 0x000fc60003f64270 */
[----:B------:R-:W-:-:S04]  /*15d0*/  IMAD.MOV.U32 R4, RZ, RZ, R9 ;  /* 0x000000ffff047224 */ /* 0x000fc800078e0009 */
[----:B------:R-:W-:Y:S01]  /*15e0*/  @!P1 IMAD.MOV R4, RZ, RZ, -R4 ;  /* 0x000000ffff049224 */ /* 0x000fe200078e0a04 */
[----:B------:R-:W-:Y:S02]  /*15f0*/  @!P0 LOP3.LUT R4, RZ, R36, RZ, 0x33, !PT ;  /* 0x00000024ff048212 */ /* 0x000fe400078e33ff */
[----:B------:R-:W-:-:S03]  /*1600*/  ISETP.GE.AND P0, PT, R27, UR5, PT ;  /* 0x000000051b007c0c */ /* 0x000fc6000bf06270 */
[----:B------:R-:W0:Y:S01]  /*1610*/  @!P3 S2R R23, SR_CgaCtaId ;  /* 0x000000000017b919 */ /* 0x000e220000008800 */
[----:B------:R-:W-:Y:S01]  /*1620*/  IMAD R4, R0, R4, RZ ;  /* 0x0000000400047224 */ /* 0x000fe200078e02ff */
[----:B------:R-:W-:-:S04]  /*1630*/  @!P3 MOV R0, 0x400 ;  /* 0x000004000000b802 */ /* 0x000fc80000000f00 */
[----:B------:R-:W-:-:S04]  /*1640*/  IABS R24, R4 ;  /* 0x0000000400187213 */ /* 0x000fc80000000000 */
[----:B------:R-:W1:Y:S01]  /*1650*/  I2F.RP R5, R24 ;  /* 0x0000001800057306 */ /* 0x000e620000209400 */
[----:B------:R-:W-:-:S07]  /*1660*/  VIADD R21, R24, UR4 ;  /* 0x0000000418157c36 */ /* 0x000fce0008000000 */
[----:B-1----:R-:W1:Y:S01]  /*1670*/  MUFU.RCP R5, R5 ;  /* 0x0000000500057308 */ /* 0x002e620000001000 */
[----:B0-----:R-:W-:-:S07]  /*1680*/  @!P3 LEA R23, R23, R0, 0x18 ;  /* 0x000000001717b211 */ /* 0x001fce00078ec0ff */
[----:B------:R0:W2:Y:S01]  /*1690*/  I2F.U32.RP R0, R22 ;  /* 0x0000001600007306 */ /* 0x0000a20000209000 */
[----:B------:R-:W-:-:S04]  /*16a0*/  @!P3 IMAD R23, R27, 0x44, R23 ;  /* 0x000000441b17b824 */ /* 0x000fc800078e0217 */
[----:B------:R-:W-:Y:S01]  /*16b0*/  @!P3 IMAD R23, R20, 0x4, R23 ;  /* 0x000000041417b824 */ /* 0x000fe200078e0217 */
[----:B-1----:R-:W-:Y:S06]  /*16c0*/  @P0 BRA `(.L_x_303) ;  /* 0x0000000000440947 */ /* 0x002fec0003800000 */
        /* <DEDUP_REMOVED lines=17> */
.L_x_303:
[----:B------:R-:W-:Y:S05]  /*17e0*/  BSYNC B0 ;  /* 0x0000000000007941 */ /* 0x000fea0003800000 */
.L_x_302:
[----:B-----5:R3:W-:Y:S01]  /*17f0*/  @!P3 STS [R23], R25 ;  /* 0x000000191700b388 */ /* 0x0207e20000000800 */
[----:B------:R-:W-:Y:S01]  /*1800*/  BSSY B0, `(.L_x_304) ;  /* 0x000000f000007945 */ /* 0x000fe20003800000 */
[----:B------:R-:W-:Y:S01]  /*1810*/  MOV R30, 0xff800000 ;  /* 0xff800000001e7802 */ /* 0x000fe20000000f00 */
[----:B------:R-:W-:Y:S06]  /*1820*/  BAR.SYNC.DEFER_BLOCKING 0x0 ;  /* 0x0000000000007b1d */ /* 0x000fec0000010000 */
[----:B------:R-:W-:Y:S05]  /*1830*/  @P3 BRA `(.L_x_305) ;  /* 0x00000000002c3947 */ /* 0x000fea0003800000 */
[----:B------:R-:W4:Y:S01]  /*1840*/  S2R R9, SR_CgaCtaId ;  /* 0x0000000000097919 */ /* 0x000f220000008800 */
[----:B---3--:R-:W-:Y:S02]  /*1850*/  LEA.HI R23, R26, R26, RZ, 0x1 ;  /* 0x0000001a1a177211 */ /* 0x008fe400078f08ff */
[----:B------:R-:W-:Y:S02]  /*1860*/  MOV R13, 0x400 ;  /* 0x00000400000d7802 */ /* 0x000fe40000000f00 */
[C---:B------:R-:W-:Y:S01]  /*1870*/  LOP3.LUT R20, R23.reuse, 0xfffffffe, RZ, 0xc0, !PT ;  /* 0xfffffffe17147812 */ /* 0x040fe200078ec0ff */
[----:B------:R-:W-:-:S04]  /*1880*/  IMAD.SHL.U32 R23, R23, 0x2, RZ ;  /* 0x0000000217177824 */ /* 0x000fc800078e00ff */
[----:B------:R-:W-:Y:S01]  /*1890*/  IMAD.IADD R20, R26, 0x1, -R20 ;  /* 0x000000011a147824 */ /* 0x000fe200078e0a14 */
[----:B------:R-:W-:Y:S02]  /*18a0*/  LOP3.LUT R23, R23, 0xfffffffc, RZ, 0xc0, !PT ;  /* 0xfffffffc17177812 */ /* 0x000fe400078ec0ff */
[----:B----4-:R-:W-:-:S05]  /*18b0*/  LEA R9, R9, R13, 0x18 ;  /* 0x0000000d09097211 */ /* 0x010fca00078ec0ff */
[----:B------:R-:W-:-:S04]  /*18c0*/  IMAD R9, R20, 0x44, R9 ;  /* 0x0000004414097824 */ /* 0x000fc800078e0209 */
[----:B------:R-:W-:-:S05]  /*18d0*/  IMAD.IADD R9, R9, 0x1, R23 ;  /* 0x0000000109097824 */ /* 0x000fca00078e0217 */
[----:B------:R4:W3:Y:S02]  /*18e0*/  LDS R30, [R9] ;  /* 0x00000000091e7984 */ /* 0x0008e40000000800 */
.L_x_305:
[----:B------:R-:W-:Y:S05]  /*18f0*/  BSYNC B0 ;  /* 0x0000000000007941 */ /* 0x000fea0003800000 */
.L_x_304:
[----:B--2---:R-:W2:Y:S01]  /*1900*/  MUFU.RCP R0, R0 ;  /* 0x0000000000007308 */ /* 0x004ea20000001000 */
[----:B---34-:R-:W3:Y:S01]  /*1910*/  SHFL.BFLY PT, R9, R30, 0x1, 0x1f ;  /* 0x0c201f001e097f89 */ /* 0x018ee200000e0000 */
[----:B------:R-:W-:Y:S01]  /*1920*/  VIADD R5, R5, 0xffffffe ;  /* 0x0ffffffe05057836 */ /* 0x000fe20000000000 */
[----:B------:R-:W-:Y:S01]  /*1930*/  IABS R20, R4 ;  /* 0x0000000400147213 */ /* 0x000fe20000000000 */
[----:B-1----:R-:W-:Y:S01]  /*1940*/  IMAD.MOV.U32 R38, RZ, RZ, RZ ;  /* 0x000000ffff267224 */ /* 0x002fe200078e00ff */
[----:B------:R-:W-:Y:S01]  /*1950*/  IABS R23, R21 ;  /* 0x0000001500177213 */ /* 0x000fe20000000000 */
[----:B------:R-:W-:Y:S01]  /*1960*/  IMAD.MOV.U32 R28, RZ, RZ, RZ ;  /* 0x000000ffff1c7224 */ /* 0x000fe200078e00ff */
[----:B------:R-:W-:Y:S01]  /*1970*/  BSSY B1, `(.L_x_306) ;  /* 0x0000220000017945 */ /* 0x000fe20003800000 */
[----:B------:R-:W1:Y:S01]  /*1980*/  F2I.FTZ.U32.TRUNC.NTZ R39, R5 ;  /* 0x0000000500277305 */ /* 0x000e62000021f000 */
[----:B------:R-:W-:Y:S02]  /*1990*/  IMAD.MOV R20, RZ, RZ, -R20 ;  /* 0x000000ffff147224 */ /* 0x000fe400078e0a14 */
[----:B--2---:R-:W-:-:S05]  /*19a0*/  VIADD R0, R0, 0xffffffe ;  /* 0x0ffffffe00007836 */ /* 0x004fca0000000000 */
[----:B------:R2:W4:Y:S01]  /*19b0*/  F2I.FTZ.U32.TRUNC.NTZ R29, R0 ;  /* 0x00000000001d7305 */ /* 0x000522000021f000 */
[--C-:B-1----:R-:W-:Y:S01]  /*19c0*/  IMAD.MOV R27, RZ, RZ, -R39.reuse ;  /* 0x000000ffff1b7224 */ /* 0x102fe200078e0a27 */
[----:B------:R-:W-:Y:S02]  /*19d0*/  IABS R5, R8 ;  /* 0x0000000800057213 */ /* 0x000fe40000000000 */
[----:B---3--:R-:W-:Y:S01]  /*19e0*/  FMNMX.FTZ R9, R9, R30, !PT ;  /* 0x0000001e09097209 */ /* 0x008fe20007810000 */
[----:B------:R-:W-:Y:S01]  /*19f0*/  IMAD R27, R27, R24, RZ ;  /* 0x000000181b1b7224 */ /* 0x000fe200078e02ff */
[----:B------:R-:W-:Y:S02]  /*1a00*/  LOP3.LUT R8, R8, R33, RZ, 0x3c, !PT ;  /* 0x0000002108087212 */ /* 0x000fe400078e3cff */
[----:B------:R-:W-:Y:S01]  /*1a10*/  FSETP.NEU.FTZ.AND P0, PT, R9, -INF , PT ;  /* 0xff8000000900780b */ /* 0x000fe20003f1d000 */
[----:B------:R-:W-:-:S03]  /*1a20*/  IMAD.HI.U32 R27, R39, R27, R38 ;  /* 0x0000001b271b7227 */ /* 0x000fc600078e0026 */
[----:B--2---:R-:W-:Y:S01]  /*1a30*/  FSEL R0, R9, RZ, P0 ;  /* 0x000000ff09007208 */ /* 0x004fe20000000000 */
[----:B----4-:R-:W-:Y:S01]  /*1a40*/  IMAD.MOV R13, RZ, RZ, -R29 ;  /* 0x000000ffff0d7224 */ /* 0x010fe200078e0a1d */
[----:B------:R-:W-:Y:S01]  /*1a50*/  IABS R9, R33 ;  /* 0x0000002100097213 */ /* 0x000fe20000000000 */
[----:B------:R-:W-:-:S04]  /*1a60*/  IMAD.HI.U32 R27, R27, R23, RZ ;  /* 0x000000171b1b7227 */ /* 0x000fc800078e00ff */
[----:B------:R-:W-:Y:S01]  /*1a70*/  FADD.FTZ R25, -R0, R30 ;  /* 0x0000001e00197221 */ /* 0x000fe20000010100 */
[----:B------:R-:W-:-:S03]  /*1a80*/  IMAD R13, R13, R22, RZ ;  /* 0x000000160d0d7224 */ /* 0x000fc600078e02ff */
[----:B------:R-:W-:Y:S01]  /*1a90*/  FMUL.FTZ R25, R25, 1.4426950216293334961 ;  /* 0x3fb8aa3b19197820 */ /* 0x000fe20000410000 */
[----:B------:R-:W-:Y:S02]  /*1aa0*/  IMAD.MOV R9, RZ, RZ, -R9 ;  /* 0x000000ffff097224 */ /* 0x000fe400078e0a09 */
[----:B------:R-:W-:-:S03]  /*1ab0*/  IMAD.HI.U32 R13, R29, R13, R28 ;  /* 0x0000000d1d0d7227 */ /* 0x000fc600078e001c */
[----:B------:R-:W1:Y:S01]  /*1ac0*/  MUFU.EX2 R25, R25 ;  /* 0x0000001900197308 */ /* 0x000e620000000800 */
[----:B------:R-:W-:Y:S02]  /*1ad0*/  IMAD R29, R27, R20, R23 ;  /* 0x000000141b1d7224 */ /* 0x000fe400078e0217 */
[----:B------:R-:W-:-:S03]  /*1ae0*/  IMAD.HI.U32 R28, R13, R5, RZ ;  /* 0x000000050d1c7227 */ /* 0x000fc600078e00ff */
[----:B------:R-:W-:Y:S01]  /*1af0*/  ISETP.GT.U32.AND P4, PT, R24, R29, PT ;  /* 0x0000001d1800720c */ /* 0x000fe20003f84070 */
[----:B------:R-:W-:Y:S02]  /*1b00*/  IMAD R5, R28, R9, R5 ;  /* 0x000000091c057224 */ /* 0x000fe400078e0205 */
[----:B------:R-:W-:-:S03]  /*1b10*/  IMAD.HI.U32 R13, R13, R23, RZ ;  /* 0x000000170d0d7227 */ /* 0x000fc600078e00ff */
[C---:B------:R-:W-:Y:S01]  /*1b20*/  ISETP.GT.U32.AND P1, PT, R22.reuse, R5, PT ;  /* 0x000000051600720c */ /* 0x040fe20003f24070 */
[----:B------:R-:W-:Y:S01]  /*1b30*/  IMAD R9, R13, R9, R23 ;  /* 0x000000090d097224 */ /* 0x000fe200078e0217 */
[C---:B------:R-:W-:Y:S02]  /*1b40*/  LOP3.LUT R23, R21.reuse, R24, RZ, 0x3c, !PT ;  /* 0x0000001815177212 */ /* 0x040fe400078e3cff */
[----:B------:R-:W-:Y:S01]  /*1b50*/  LOP3.LUT R21, R21, R33, RZ, 0x3c, !PT ;  /* 0x0000002115157212 */ /* 0x000fe200078e3cff */
[----:B-1----:R-:W1:Y:S01]  /*1b60*/  SHFL.BFLY PT, R20, R25, 0x1, 0x1f ;  /* 0x0c201f0019147f89 */ /* 0x002e6200000e0000 */
[----:B------:R-:W-:Y:S01]  /*1b70*/  ISETP.GT.U32.AND P0, PT, R22, R9, PT ;  /* 0x000000091600720c */ /* 0x000fe20003f04070 */
[----:B------:R-:W-:Y:S01]  /*1b80*/  @!P4 IMAD.IADD R29, R29, 0x1, -R24 ;  /* 0x000000011d1dc824 */ /* 0x000fe200078e0a18 */
[----:B------:R-:W-:Y:S01]  /*1b90*/  ISETP.GE.AND P2, PT, R23, RZ, PT ;  /* 0x000000ff1700720c */ /* 0x000fe20003f46270 */
[----:B------:R-:W-:Y:S01]  /*1ba0*/  @!P4 VIADD R27, R27, 0x1 ;  /* 0x000000011b1bc836 */ /* 0x000fe20000000000 */
[----:B------:R-:W-:-:S02]  /*1bb0*/  SHF.R.S32.HI R23, RZ, 0x1f, R4 ;  /* 0x0000001fff177819 */ /* 0x000fc40000011404 */
[----:B------:R-:W-:Y:S01]  /*1bc0*/  ISETP.GE.U32.AND P5, PT, R29, R24, PT ;  /* 0x000000181d00720c */ /* 0x000fe20003fa6070 */
[--C-:B------:R-:W-:Y:S02]  /*1bd0*/  @!P1 IMAD.IADD R5, R5, 0x1, -R22.reuse ;  /* 0x0000000105059824 */ /* 0x100fe400078e0a16 */
[----:B------:R-:W-:Y:S01]  /*1be0*/  @!P1 VIADD R28, R28, 0x1 ;  /* 0x000000011c1c9836 */ /* 0x000fe20000000000 */
[----:B------:R-:W-:Y:S01]  /*1bf0*/  ISETP.GE.AND P1, PT, R21, RZ, PT ;  /* 0x000000ff1500720c */ /* 0x000fe20003f26270 */
[----:B------:R-:W-:Y:S01]  /*1c00*/  IMAD.MOV.U32 R29, RZ, RZ, 0x7f800000 ;  /* 0x7f800000ff1d7424 */ /* 0x000fe200078e00ff */
[----:B------:R-:W-:Y:S01]  /*1c10*/  ISETP.GE.U32.AND P4, PT, R5, R22, PT ;  /* 0x000000160500720c */ /* 0x000fe20003f86070 */
[----:B------:R-:W-:Y:S01]  /*1c20*/  @!P0 IMAD.IADD R9, R9, 0x1, -R22 ;  /* 0x0000000109098824 */ /* 0x000fe200078e0a16 */
[----:B------:R-:W-:Y:S01]  /*1c30*/  LEA.HI.SX32 R5, R3, 0x1, 0x1 ;  /* 0x0000000103057811 */ /* 0x000fe200078f0aff */
[----:B------:R-:W-:Y:S01]  /*1c40*/  @!P0 VIADD R13, R13, 0x1 ;  /* 0x000000010d0d8836 */ /* 0x000fe20000000000 */
[----:B------:R-:W-:-:S02]  /*1c50*/  ISETP.GE.AND P0, PT, R8, RZ, PT ;  /* 0x000000ff0800720c */ /* 0x000fc40003f06270 */
[----:B------:R-:W-:Y:S02]  /*1c60*/  ISETP.GE.U32.AND P6, PT, R9, R22, PT ;  /* 0x000000160900720c */ /* 0x000fe40003fc6070 */
[----:B------:R-:W-:Y:S01]  /*1c70*/  @P5 IADD3 R27, R27, 0x1, RZ ;  /* 0x000000011b1b5810 */ /* 0x000fe20007ffe0ff */
[----:B------:R-:W2:Y:S01]  /*1c80*/  LDC.U8 R9, c[0x0][0x3d9] ;  /* 0x0000f640ff097b82 */ /* 0x000ea20000000000 */
[----:B------:R-:W-:Y:S01]  /*1c90*/  ISETP.GT.AND P5, PT, R3, RZ, PT ;  /* 0x000000ff0300720c */ /* 0x000fe20003fa4270 */
[----:B-1----:R-:W-:Y:S01]  /*1ca0*/  FADD.FTZ R20, R25, R20 ;  /* 0x0000001419147221 */ /* 0x002fe20000010000 */
[----:B------:R-:W-:Y:S01]  /*1cb0*/  SHF.R.S32.HI R8, RZ, 0x1f, R3 ;  /* 0x0000001fff087819 */ /* 0x000fe20000011403 */
[----:B------:R-:W-:Y:S01]  /*1cc0*/  @P4 VIADD R28, R28, 0x1 ;  /* 0x000000011c1c4836 */ /* 0x000fe20000000000 */
[----:B------:R-:W-:Y:S02]  /*1cd0*/  @!P2 IADD3 R27, -R27, RZ, RZ ;  /* 0x000000ff1b1ba210 */ /* 0x000fe40007ffe1ff */
[----:B------:R-:W-:Y:S01]  /*1ce0*/  FSETP.NE.FTZ.AND P4, PT, R20, RZ, PT ;  /* 0x000000ff1400720b */ /* 0x000fe20003f95000 */
[----:B0-----:R-:W-:Y:S01]  /*1cf0*/  IMAD.MOV.U32 R22, RZ, RZ, R28 ;  /* 0x000000ffff167224 */ /* 0x001fe200078e001c */
[----:B------:R-:W-:Y:S01]  /*1d00*/  ISETP.NE.AND P2, PT, R33, RZ, PT ;  /* 0x000000ff2100720c */ /* 0x000fe20003f45270 */
[----:B------:R-:W-:Y:S01]  /*1d10*/  @P6 VIADD R13, R13, 0x1 ;  /* 0x000000010d0d6836 */ /* 0x000fe20000000000 */
[C---:B------:R-:W-:Y:S01]  /*1d20*/  ISETP.NE.AND P6, PT, R4.reuse, RZ, PT ;  /* 0x000000ff0400720c */ /* 0x040fe20003fc5270 */
[----:B------:R-:W-:Y:S01]  /*1d30*/  @!P0 IMAD.MOV R22, RZ, RZ, -R22 ;  /* 0x000000ffff168224 */ /* 0x000fe200078e0a16 */
[----:B------:R-:W-:Y:S01]  /*1d40*/  ISETP.GT.AND P0, PT, R4, RZ, PT ;  /* 0x000000ff0400720c */ /* 0x000fe20003f04270 */
[----:B------:R-:W-:Y:S01]  /*1d50*/  @!P5 IMAD.MOV R5, RZ, RZ, R8 ;  /* 0x000000ffff05d224 */ /* 0x000fe200078e0208 */
[----:B------:R-:W-:Y:S01]  /*1d60*/  LOP3.LUT R8, RZ, R33, RZ, 0x33, !PT ;  /* 0x00000021ff087212 */ /* 0x000fe200078e33ff */
[----:B------:R-:W-:-:S03]  /*1d70*/  @!P1 IMAD.MOV R13, RZ, RZ, -R13 ;  /* 0x000000ffff0d9224 */ /* 0x000fc600078e0a0d */
[C---:B------:R-:W-:Y:S01]  /*1d80*/  SEL R22, R8.reuse, R22, !P2 ;  /* 0x0000001608167207 */ /* 0x040fe20005000000 */
[----:B------:R-:W0:Y:S01]  /*1d90*/  @P4 MUFU.LG2 R20, R20 ;  /* 0x0000001400144308 */ /* 0x000e220000000c00 */
[----:B------:R-:W-:Y:S02]  /*1da0*/  SEL R8, R8, R13, !P2 ;  /* 0x0000000d08087207 */ /* 0x000fe40005000000 */
[----:B------:R-:W-:Y:S02]  /*1db0*/  LOP3.LUT R13, R26, 0x1, RZ, 0xc0, !PT ;  /* 0x000000011a0d7812 */ /* 0x000fe400078ec0ff */
[----:B------:R-:W-:Y:S02]  /*1dc0*/  @!P6 LOP3.LUT R27, RZ, R24, RZ, 0x33, !PT ;  /* 0x00000018ff1be212 */ /* 0x000fe400078e33ff */
[----:B------:R-:W-:Y:S02]  /*1dd0*/  ISETP.EQ.U32.OR P5, PT, R13, 0x1, P3 ;  /* 0x000000010d00780c */ /* 0x000fe40001fa2470 */
[----:B--2---:R-:W-:-:S02]  /*1de0*/  ISETP.NE.AND P1, PT, R9, RZ, PT ;  /* 0x000000ff0900720c */ /* 0x004fc40003f25270 */
[----:B------:R-:W-:Y:S02]  /*1df0*/  ISETP.LT.U32.AND P2, PT, R10, R27, PT ;  /* 0x0000001b0a00720c */ /* 0x000fe40003f41070 */
[----:B------:R-:W-:Y:S02]  /*1e00*/  SHF.R.S32.HI R21, RZ, 0x1f, R27 ;  /* 0x0000001fff157819 */ /* 0x000fe4000001141b */
[----:B------:R-:W-:Y:S02]  /*1e10*/  SEL R36, R36, 0x1, !P1 ;  /* 0x0000000124247807 */ /* 0x000fe40004800000 */
[----:B------:R-:W-:Y:S01]  /*1e20*/  LEA.HI.SX32 R9, R4, 0x1, 0x1 ;  /* 0x0000000104097811 */ /* 0x000fe200078f0aff */
[----:B------:R-:W-:Y:S01]  /*1e30*/  @!P0 IMAD.MOV R9, RZ, RZ, R23 ;  /* 0x000000ffff098224 */ /* 0x000fe200078e0217 */
        /* <DEDUP_REMOVED lines=47> */
[----:B------:R-:W-:Y:S02]  /*2130*/  IADD3 R20, P0, RZ, -R0, RZ ;  /* 0x80000000ff147210 */ /* 0x000fe40007f1e0ff */
[-C--:B------:R-:W-:Y:S02]  /*2140*/  MOV R43, R23.reuse ;  /* 0x00000017002b7202 */ /* 0x080fe40000000f00 */
[----:B------:R-:W-:Y:S01]  /*2150*/  IADD3.X R6, RZ, ~R23, RZ, P0, !PT ;  /* 0x80000017ff067210 */ /* 0x000fe200007fe4ff */
[----:B------:R-:W-:-:S04]  /*2160*/  IMAD.WIDE.U32 R38, R42, R20, R38 ;  /* 0x000000142a267225 */ /* 0x000fc800078e0026 */
[----:B------:R-:W-:Y:S01]  /*2170*/  IMAD R6, R6, R42, RZ ;  /* 0x0000002a06067224 */ /* 0x000fe200078e02ff */
[----:B------:R-:W-:Y:S02]  /*2180*/  MOV R25, R38 ;  /* 0x0000002600197202 */ /* 0x000fe40000000f00 */
[----:B------:R-:W-:Y:S01]  /*2190*/  MOV R42, R0 ;  /* 0x00000000002a7202 */ /* 0x000fe20000000f00 */
[----:B------:R-:W-:-:S05]  /*21a0*/  IMAD R6, R5, R20, R6 ;  /* 0x0000001405067224 */ /* 0x000fca00078e0206 */
[----:B------:R-:W-:Y:S01]  /*21b0*/  IADD3 R6, R39, R6, RZ ;  /* 0x0000000627067210 */ /* 0x000fe20007ffe0ff */
[----:B------:R-:W-:Y:S05]  /*21c0*/  BRA `(.L_x_311) ;  /* 0x00000000005c7947 */ /* 0x000fea0003800000 */
.L_x_310:
        /* <DEDUP_REMOVED lines=23> */
.L_x_311:
[----:B------:R-:W-:Y:S05]  /*2340*/  BSYNC B0 ;  /* 0x0000000000007941 */ /* 0x000fea0003800000 */
.L_x_309:
        /* <DEDUP_REMOVED lines=10> */
[-C--:B------:R-:W-:Y:S02]  /*23f0*/  IADD3 R20, P0, RZ, -R0.reuse, RZ ;  /* 0x80000000ff147210 */ /* 0x080fe40007f1e0ff */
[----:B------:R-:W-:Y:S01]  /*2400*/  MOV R24, R25 ;  /* 0x0000001900187202 */ /* 0x000fe20000000f00 */
[----:B------:R-:W-:Y:S01]  /*2410*/  IMAD.MOV.U32 R25, RZ, RZ, R6 ;  /* 0x000000ffff197224 */ /* 0x000fe200078e0006 */
        /* <DEDUP_REMOVED lines=9> */
.L_x_313:
        /* <DEDUP_REMOVED lines=22> */
.L_x_314:
[----:B------:R-:W-:Y:S05]  /*2610*/  BSYNC B0 ;  /* 0x0000000000007941 */ /* 0x000fea0003800000 */
.L_x_312:
        /* <DEDUP_REMOVED lines=14> */
[----:B------:R-:W-:Y:S02]  /*2700*/  MOV R40, R0 ;  /* 0x0000000000287202 */ /* 0x000fe40000000f00 */
[-C--:B------:R-:W-:Y:S01]  /*2710*/  IADD3.X R5, RZ, ~R23.reuse, RZ, P0, !PT ;  /* 0x80000017ff057210 */ /* 0x080fe200007fe4ff */
[----:B------:R-:W-:Y:S01]  /*2720*/  IMAD.WIDE.U32 R38, R33, R20, R38 ;  /* 0x0000001421267225 */ /* 0x000fe200078e0026 */
[----:B------:R-:W-:-:S03]  /*2730*/  MOV R41, R23 ;  /* 0x0000001700297202 */ /* 0x000fc60000000f00 */
[----:B------:R-:W-:-:S04]  /*2740*/  IMAD R5, R5, R33, RZ ;  /* 0x0000002105057224 */ /* 0x000fc800078e02ff */
[----:B------:R-:W-:-:S05]  /*2750*/  IMAD R5, R8, R20, R5 ;  /* 0x0000001408057224 */ /* 0x000fca00078e0205 */
[----:B------:R-:W-:Y:S01]  /*2760*/  IADD3 R8, R39, R5, RZ ;  /* 0x0000000527087210 */ /* 0x000fe20007ffe0ff */
[----:B------:R-:W-:Y:S05]  /*2770*/  BRA `(.L_x_317) ;  /* 0x0000000000587947 */ /* 0x000fea0003800000 */
.L_x_316:
        /* <DEDUP_REMOVED lines=22> */
.L_x_317:
[----:B------:R-:W-:Y:S05]  /*28e0*/  BSYNC B0 ;  /* 0x0000000000007941 */ /* 0x000fea0003800000 */
.L_x_315:
[-C--:B------:R-:W-:Y:S01]  /*28f0*/  IMAD R0, R35, R19.reuse, RZ ;  /* 0x0000001323007224 */ /* 0x080fe200078e02ff */
[----:B------:R-:W-:Y:S01]  /*2900*/  SHF.R.S32.HI R22, RZ, 0x1f, R2 ;  /* 0x0000001fff167819 */ /* 0x000fe20000011402 */
[C---:B------:R-:W-:Y:S01]  /*2910*/  IMAD.WIDE.U32 R20, R34.reuse, R19, RZ ;  /* 0x0000001322147225 */ /* 0x040fe200078e00ff */
[----:B------:R-:W-:Y:S01]  /*2920*/  SHF.R.S32.HI R23, RZ, 0x1f, R36 ;  /* 0x0000001fff177819 */ /* 0x000fe20000011424 */
[----:B------:R-:W-:Y:S02]  /*2930*/  BSSY B0, `(.L_x_318) ;  /* 0x0000040000007945 */ /* 0x000fe40003800000 */
[----:B------:R-:W-:Y:S02]  /*2940*/  IMAD R0, R34, R18, R0 ;  /* 0x0000001222007224 */ /* 0x000fe400078e0200 */
[----:B------:R-:W-:-:S03]  /*2950*/  IMAD.WIDE.U32 R34, R20, R17, RZ ;  /* 0x0000001114227225 */ /* 0x000fc600078e00ff */
[----:B------:R-:W-:Y:S01]  /*2960*/  IADD3 R0, R21, R0, RZ ;  /* 0x0000000015007210 */ /* 0x000fe20007ffe0ff */
[-C--:B------:R-:W-:Y:S01]  /*2970*/  IMAD R8, R8, R2.reuse, RZ ;  /* 0x0000000208087224 */ /* 0x080fe200078e02ff */
[----:B------:R-:W-:Y:S01]  /*2980*/  SHF.R.S32.HI R21, RZ, 0x1f, R25 ;  /* 0x0000001fff157819 */ /* 0x000fe20000011419 */
[----:B------:R-:W-:Y:S02]  /*2990*/  IMAD R4, R4, R2, RZ ;  /* 0x0000000204047224 */ /* 0x000fe400078e02ff */
[----:B------:R-:W-:Y:S02]  /*29a0*/  IMAD R5, R0, R17, RZ ;  /* 0x0000001100057224 */ /* 0x000fe400078e02ff */
[----:B------:R-:W-:Y:S02]  /*29b0*/  IMAD R0, R6, R25, RZ ;  /* 0x0000001906007224 */ /* 0x000fe400078e02ff */
[----:B------:R-:W-:Y:S02]  /*29c0*/  IMAD R5, R16, R20, R5 ;  /* 0x0000001410057224 */ /* 0x000fe400078e0205 */
[----:B------:R-:W-:-:S02]  /*29d0*/  IMAD R6, R41, R36, RZ ;  /* 0x0000002429067224 */ /* 0x000fc400078e02ff */
[----:B------:R-:W-:Y:S01]  /*29e0*/  IMAD R8, R22, R38, R8 ;  /* 0x0000002616087224 */ /* 0x000fe200078e0208 */
[----:B------:R-:W-:Y:S01]  /*29f0*/  IADD3 R5, R35, R5, RZ ;  /* 0x0000000523057210 */ /* 0x000fe20007ffe0ff */
[----:B------:R-:W-:Y:S02]  /*2a00*/  IMAD R0, R21, R32, R0 ;  /* 0x0000002015007224 */ /* 0x000fe400078e0200 */
[----:B------:R-:W-:Y:S01]  /*2a10*/  IMAD.WIDE.U32 R36, R40, R36, RZ ;  /* 0x0000002428247225 */ /* 0x000fe200078e00ff */
[----:B------:R-:W-:-:S03]  /*2a20*/  LOP3.LUT R20, R43, R5, RZ, 0xfc, !PT ;  /* 0x000000052b147212 */ /* 0x000fc600078efcff */
[----:B------:R-:W-:Y:S01]  /*2a30*/  IMAD R6, R23, R40, R6 ;  /* 0x0000002817067224 */ /* 0x000fe200078e0206 */
[----:B------:R-:W-:Y:S01]  /*2a40*/  ISETP.NE.U32.AND P0, PT, R20, RZ, PT ;  /* 0x000000ff1400720c */ /* 0x000fe20003f05070 */
[----:B------:R-:W-:-:S03]  /*2a50*/  IMAD.WIDE.U32 R38, R38, R2, RZ ;  /* 0x0000000226267225 */ /* 0x000fc600078e00ff */
[----:B------:R-:W-:Y:S01]  /*2a60*/  IADD3 R6, R37, R6, RZ ;  /* 0x0000000625067210 */ /* 0x000fe20007ffe0ff */
[----:B------:R-:W-:Y:S01]  /*2a70*/  IMAD.WIDE.U32 R32, R32, R25, RZ ;  /* 0x0000001920207225 */ /* 0x000fe200078e00ff */
[----:B------:R-:W-:-:S03]  /*2a80*/  IADD3 R8, R39, R8, RZ ;  /* 0x0000000827087210 */ /* 0x000fc60007ffe0ff */
[----:B------:R-:W-:Y:S01]  /*2a90*/  IMAD R3, R3, R2, RZ ;  /* 0x0000000203037224 */ /* 0x000fe200078e02ff */
[----:B------:R-:W-:-:S03]  /*2aa0*/  IADD3 R2, R33, R0, RZ ;  /* 0x0000000021027210 */ /* 0x000fc60007ffe0ff */
[----:B------:R-:W-:Y:S05]  /*2ab0*/  @!P0 BRA `(.L_x_319) ;  /* 0x0000000000408947 */ /* 0x000fea0003800000 */
[----:B------:R-:W-:Y:S01]  /*2ac0*/  IMAD.MOV.U32 R28, RZ, RZ, R42 ;  /* 0x000000ffff1c7224 */ /* 0x000fe200078e002a */
[----:B------:R-:W-:Y:S01]  /*2ad0*/  MOV R24, R43 ;  /* 0x0000002b00187202 */ /* 0x000fe20000000f00 */
[----:B------:R-:W-:Y:S01]  /*2ae0*/  IMAD.MOV.U32 R23, RZ, RZ, R34 ;  /* 0x000000ffff177224 */ /* 0x000fe200078e0022 */
[----:B------:R-:W-:Y:S02]  /*2af0*/  MOV R22, 0x2b10 ;  /* 0x00002b1000167802 */ /* 0x000fe40000000f00 */
[----:B------:R-:W-:Y:S05]  /*2b00*/  CALL.REL.NOINC `($__internal_6_$__cuda_sm20_div_s64) ;  /* 0x0000001800947944 */ /* 0x000fea0003c00000 */
[----:B------:R-:W-:Y:S02]  /*2b10*/  IADD3 R21, P0, RZ, -R0, RZ ;  /* 0x80000000ff157210 */ /* 0x000fe40007f1e0ff */
[----:B------:R-:W-:Y:S02]  /*2b20*/  MOV R40, R42 ;  /* 0x0000002a00287202 */ /* 0x000fe40000000f00 */
[----:B------:R-:W-:Y:S02]  /*2b30*/  IADD3.X R20, RZ, ~R23, RZ, P0, !PT ;  /* 0x80000017ff147210 */ /* 0x000fe400007fe4ff */
[----:B------:R-:W-:Y:S01]  /*2b40*/  MOV R41, R43 ;  /* 0x0000002b00297202 */ /* 0x000fe20000000f00 */
[----:B------:R-:W-:Y:S01]  /*2b50*/  IMAD.MOV.U32 R43, RZ, RZ, R23 ;  /* 0x000000ffff2b7224 */ /* 0x000fe200078e0017 */
[----:B------:R-:W-:Y:S01]  /*2b60*/  MOV R42, R0 ;  /* 0x00000000002a7202 */ /* 0x000fe20000000f00 */
[-C--:B------:R-:W-:Y:S02]  /*2b70*/  IMAD R20, R20, R34.reuse, RZ ;  /* 0x0000002214147224 */ /* 0x080fe400078e02ff */
[----:B------:R-:W-:-:S04]  /*2b80*/  IMAD.WIDE.U32 R34, R21, R34, R40 ;  /* 0x0000002215227225 */ /* 0x000fc800078e0028 */
[----:B------:R-:W-:-:S04]  /*2b90*/  IMAD R20, R5, R21, R20 ;  /* 0x0000001505147224 */ /* 0x000fc800078e0214 */
[----:B------:R-:W-:Y:S01]  /*2ba0*/  IMAD.IADD R24, R35, 0x1, R20 ;  /* 0x0000000123187824 */ /* 0x000fe200078e0214 */
[----:B------:R-:W-:Y:S05]  /*2bb0*/  BRA `(.L_x_320) ;  /* 0x00000000005c7947 */ /* 0x000fea0003800000 */
.L_x_319:
        /* <DEDUP_REMOVED lines=23> */
.L_x_320:
[----:B------:R-:W-:Y:S05]  /*2d30*/  BSYNC B0 ;  /* 0x0000000000007941 */ /* 0x000fea0003800000 */
.L_x_318:
        /* <DEDUP_REMOVED lines=11> */
[----:B------:R-:W-:Y:S01]  /*2df0*/  IADD3.X R5, RZ, ~R23, RZ, P0, !PT ;  /* 0x80000017ff057210 */ /* 0x000fe200007fe4ff */
[----:B------:R-:W-:-:S04]  /*2e00*/  IMAD.WIDE.U32 R34, R19, R20, R34 ;  /* 0x0000001413227225 */ /* 0x000fc800078e0022 */
[----:B------:R-:W-:Y:S01]  /*2e10*/  IMAD R5, R5, R19, RZ ;  /* 0x0000001305057224 */ /* 0x000fe200078e02ff */
[----:B------:R-:W-:Y:S02]  /*2e20*/  MOV R19, R34 ;  /* 0x0000002200137202 */ /* 0x000fe40000000f00 */
[----:B------:R-:W-:Y:S01]  /*2e30*/  MOV R34, R0 ;  /* 0x0000000000227202 */ /* 0x000fe20000000f00 */
[----:B------:R-:W-:-:S04]  /*2e40*/  IMAD R5, R18, R20, R5 ;  /* 0x0000001412057224 */ /* 0x000fc800078e0205 */
[----:B------:R-:W-:Y:S02]  /*2e50*/  IMAD.IADD R18, R35, 0x1, R5 ;  /* 0x0000000123127824 */ /* 0x000fe400078e0205 */
[----:B------:R-:W-:Y:S01]  /*2e60*/  IMAD.MOV.U32 R35, RZ, RZ, R23 ;  /* 0x000000ffff237224 */ /* 0x000fe200078e0017 */
[----:B------:R-:W-:Y:S05]  /*2e70*/  BRA `(.L_x_323) ;  /* 0x00000000005c7947 */ /* 0x000fea0003800000 */
.L_x_322:
        /* <DEDUP_REMOVED lines=23> */
.L_x_323:
[----:B------:R-:W-:Y:S05]  /*2ff0*/  BSYNC B0 ;  /* 0x0000000000007941 */ /* 0x000fea0003800000 */
.L_x_321:
        /* <DEDUP_REMOVED lines=12> */
[----:B------:R-:W-:Y:S01]  /*30c0*/  IADD3.X R5, RZ, ~R23, RZ, P0, !PT ;  /* 0x80000017ff057210 */ /* 0x000fe200007fe4ff */
[----:B------:R-:W-:-:S04]  /*30d0*/  IMAD.WIDE.U32 R34, R17, R20, R34 ;  /* 0x0000001411227225 */ /* 0x000fc800078e0022 */
[----:B------:R-:W-:Y:S01]  /*30e0*/  IMAD R5, R5, R17, RZ ;  /* 0x0000001105057224 */ /* 0x000fe200078e02ff */
[----:B------:R-:W-:-:S03]  /*30f0*/  MOV R17, R34 ;  /* 0x0000002200117202 */ /* 0x000fc60000000f00 */
[----:B------:R-:W-:-:S05]  /*3100*/  IMAD R5, R16, R20, R5 ;  /* 0x0000001410057224 */ /* 0x000fca00078e0205 */
[----:B------:R-:W-:Y:S01]  /*3110*/  IADD3 R5, R35, R5, RZ ;  /* 0x0000000523057210 */ /* 0x000fe20007ffe0ff */
[----:B------:R-:W-:Y:S05]  /*3120*/  BRA `(.L_x_326) ;  /* 0x00000000005c7947 */ /* 0x000fea0003800000 */
.L_x_325:
        /* <DEDUP_REMOVED lines=23> */
.L_x_326:
[----:B------:R-:W-:Y:S05]  /*32a0*/  BSYNC B0 ;  /* 0x0000000000007941 */ /* 0x000fea0003800000 */
.L_x_324:
[----:B------:R-:W-:Y:S01]  /*32b0*/  SHF.R.S32.HI R20, RZ, 0x1f, R10 ;  /* 0x0000001fff147819 */ /* 0x000fe2000001140a */
[-C--:B------:R-:W-:Y:S01]  /*32c0*/  IMAD R16, R23, R10.reuse, RZ ;  /* 0x0000000a17107224 */ /* 0x080fe200078e02ff */
[----:B------:R-:W-:Y:S01]  /*32d0*/  ULDC UR4, c[0x0][0x2c4] ;  /* 0x0000b10000047ab9 */ /* 0x000fe20000000800 */
[----:B------:R-:W-:Y:S01]  /*32e0*/  IMAD.WIDE.U32 R34, R22, R10, RZ ;  /* 0x0000000a16227225 */ /* 0x000fe200078e00ff */
[----:B------:R-:W-:Y:S03]  /*32f0*/  BSSY B0, `(.L_x_327) ;  /* 0x000003a000007945 */ /* 0x000fe60003800000 */
[----:B------:R-:W-:Y:S01]  /*3300*/  IMAD R10, R20, R22, R16 ;  /* 0x00000016140a7224 */ /* 0x000fe200078e0210 */
[----:B------:R-:W-:Y:S01]  /*3310*/  LOP3.LUT R20, R43, R14, RZ, 0xfc, !PT ;  /* 0x0000000e2b147212 */ /* 0x000fe200078efcff */
[----:B------:R-:W-:Y:S01]  /*3320*/  IMAD R0, R25, UR4, RZ ;  /* 0x0000000419007c24 */ /* 0x000fe2000f8e02ff */
[----:B------:R-:W-:Y:S01]  /*3330*/  SHF.R.S32.HI R16, RZ, 0x1f, R3 ;  /* 0x0000001fff107819 */ /* 0x000fe20000011403 */
[-C--:B------:R-:W-:Y:S01]  /*3340*/  IMAD R21, R5, R3.reuse, RZ ;  /* 0x0000000305157224 */ /* 0x080fe200078e02ff */
[----:B------:R-:W-:Y:S01]  /*3350*/  ISETP.NE.U32.AND P0, PT, R20, RZ, PT ;  /* 0x000000ff1400720c */ /* 0x000fe20003f05070 */
[----:B------:R-:W-:Y:S01]  /*3360*/  IMAD R18, R18, R0, RZ ;  /* 0x0000000012127224 */ /* 0x000fe200078e02ff */
[----:B------:R-:W-:Y:S01]  /*3370*/  SHF.R.S32.HI R5, RZ, 0x1f, R0 ;  /* 0x0000001fff057819 */ /* 0x000fe20000011400 */
[----:B------:R-:W-:Y:S01]  /*3380*/  IMAD.WIDE.U32 R44, R17, R3, RZ ;  /* 0x00000003112c7225 */ /* 0x000fe200078e00ff */
[----:B------:R-:W-:-:S03]  /*3390*/  IADD3 R10, R35, R10, RZ ;  /* 0x0000000a230a7210 */ /* 0x000fc60007ffe0ff */
[----:B------:R-:W-:Y:S02]  /*33a0*/  IMAD R3, R5, R19, R18 ;  /* 0x0000001305037224 */ /* 0x000fe400078e0212 */
[----:B------:R-:W-:Y:S02]  /*33b0*/  IMAD R16, R16, R17, R21 ;  /* 0x0000001110107224 */ /* 0x000fe400078e0215 */
[----:B------:R-:W-:-:S03]  /*33c0*/  IMAD.WIDE.U32 R18, R19, R0, RZ ;  /* 0x0000000013127225 */ /* 0x000fc600078e00ff */
[----:B------:R-:W-:Y:S02]  /*33d0*/  IADD3 R16, R45, R16, RZ ;  /* 0x000000102d107210 */ /* 0x000fe40007ffe0ff */
[----:B------:R-:W-:Y:S01]  /*33e0*/  IADD3 R3, R19, R3, RZ ;  /* 0x0000000313037210 */ /* 0x000fe20007ffe0ff */
[----:B------:R-:W-:Y:S06]  /*33f0*/  @!P0 BRA `(.L_x_328) ;  /* 0x0000000000488947 */ /* 0x000fec0003800000 */
[----:B------:R-:W-:Y:S01]  /*3400*/  IMAD.MOV.U32 R28, RZ, RZ, R42 ;  /* 0x000000ffff1c7224 */ /* 0x000fe200078e002a */
[----:B------:R-:W-:Y:S01]  /*3410*/  MOV R23, R15 ;  /* 0x0000000f00177202 */ /* 0x000fe20000000f00 */
[----:B------:R-:W-:Y:S01]  /*3420*/  IMAD.MOV.U32 R24, RZ, RZ, R43 ;  /* 0x000000ffff187224 */ /* 0x000fe200078e002b */
[----:B------:R-:W-:Y:S02]  /*3430*/  MOV R5, R14 ;  /* 0x0000000e00057202 */ /* 0x000fe40000000f00 */
[----:B------:R-:W-:Y:S02]  /*3440*/  MOV R22, 0x3460 ;  /* 0x0000346000167802 */ /* 0x000fe40000000f00 */
[----:B------:R-:W-:Y:S05]  /*3450*/  CALL.REL.NOINC `($__internal_6_$__cuda_sm20_div_s64) ;  /* 0x0000001000407944 */ /* 0x000fea0003c00000 */
        /* <DEDUP_REMOVED lines=12> */
.L_x_328:
        /* <DEDUP_REMOVED lines=23> */
.L_x_329:
[----:B------:R-:W-:Y:S05]  /*3690*/  BSYNC B0 ;  /* 0x0000000000007941 */ /* 0x000fea0003800000 */
.L_x_327:
        /* <DEDUP_REMOVED lines=28> */
.L_x_331:
        /* <DEDUP_REMOVED lines=23> */
.L_x_332:
[----:B------:R-:W-:Y:S05]  /*39d0*/  BSYNC B0 ;  /* 0x0000000000007941 */ /* 0x000fea0003800000 */
.L_x_330:
        /* <DEDUP_REMOVED lines=21> */
.L_x_308:
[----:B------:R-:W-:Y:S02]  /*3b30*/  ULDC.64 UR4, c[0x0][0x2b0] ;  /* 0x0000ac0000047ab9 */ /* 0x000fe40000000a00 */
[----:B------:R-:W-:-:S04]  /*3b40*/  LEA R2, P0, R38, UR4, 0x2 ;  /* 0x0000000426027c11 */ /* 0x000fc8000f8010ff */
[----:B------:R-:W-:-:S05]  /*3b50*/  LEA.HI.X R3, R38, UR5, R39, 0x2, P0 ;  /* 0x0000000526037c11 */ /* 0x000fca00080f1427 */
[----:B------:R0:W-:Y:S04]  /*3b60*/  STG.E desc[UR8][R2.64], R29 ;  /* 0x0000001d02007986 */ /* 0x0001e8000c101908 */
.L_x_307:
[----:B------:R-:W-:Y:S05]  /*3b70*/  BSYNC B1 ;  /* 0x0000000000017941 */ /* 0x000fea0003800000 */
.L_x_306:
[----:B0-----:R-:W0:Y:S01]  /*3b80*/  LDC R2, c[0x0][0x3c4] ;  /* 0x0000f100ff027b82 */ /* 0x001e220000000800 */
[----:B------:R-:W-:Y:S01]  /*3b90*/  LEA.HI R4, R26, R26, RZ, 0x1 ;  /* 0x0000001a1a047211 */ /* 0x000fe200078f08ff */
[----:B------:R-:W-:Y:S03]  /*3ba0*/  BSSY B0, `(.L_x_333) ;  /* 0x0000010000007945 */ /* 0x000fe60003800000 */
[----:B------:R-:W-:-:S05]  /*3bb0*/  LOP3.LUT R3, R4, 0xfffffffe, RZ, 0xc0, !PT ;  /* 0xfffffffe04037812 */ /* 0x000fca00078ec0ff */
[----:B------:R-:W-:-:S05]  /*3bc0*/  IMAD.IADD R3, R26, 0x1, -R3 ;  /* 0x000000011a037824 */ /* 0x000fca00078e0a03 */
[----:B0-----:R-:W-:-:S13]  /*3bd0*/  ISETP.GE.OR P3, PT, R3, R2, P3 ;  /* 0x000000020300720c */ /* 0x001fda0001f66670 */
[----:B------:R-:W-:Y:S05]  /*3be0*/  @P3 BRA `(.L_x_334) ;  /* 0x00000000002c3947 */ /* 0x000fea0003800000 */
[----:B------:R-:W0:Y:S01]  /*3bf0*/  S2R R0, SR_CgaCtaId ;  /* 0x0000000000007919 */ /* 0x000e220000008800 */
[----:B------:R-:W-:Y:S01]  /*3c00*/  FADD.FTZ R6, -R29, R30 ;  /* 0x0000001e1d067221 */ /* 0x000fe20000010100 */
[----:B------:R-:W-:Y:S02]  /*3c10*/  MOV R5, 0x400 ;  /* 0x0000040000057802 */ /* 0x000fe40000000f00 */
[----:B------:R-:W-:Y:S01]  /*3c20*/  SHF.L.U32 R4, R4, 0x1, RZ ;  /* 0x0000000104047819 */ /* 0x000fe200000006ff */
[----:B------:R-:W-:-:S03]  /*3c30*/  FMUL.FTZ R6, R6, 1.4426950216293334961 ;  /* 0x3fb8aa3b06067820 */ /* 0x000fc60000410000 */
[----:B------:R-:W-:-:S03]  /*3c40*/  LOP3.LUT R4, R4, 0xfffffffc, RZ, 0xc0, !PT ;  /* 0xfffffffc04047812 */ /* 0x000fc600078ec0ff */
[----:B------:R-:W2:Y:S01]  /*3c50*/  MUFU.EX2 R6, R6 ;  /* 0x0000000600067308 */ /* 0x000ea20000000800 */
[----:B0-----:R-:W-:-:S05]  /*3c60*/  LEA R0, R0, R5, 0x18 ;  /* 0x0000000500007211 */ /* 0x001fca00078ec0ff */
[----:B------:R-:W-:-:S05]  /*3c70*/  IMAD R0, R3, 0x44, R0 ;  /* 0x0000004403007824 */ /* 0x000fca00078e0200 */
[----:B------:R-:W-:-:S05]  /*3c80*/  IADD3 R0, R0, R4, RZ ;  /* 0x0000000400007210 */ /* 0x000fca0007ffe0ff */
[----:B--2---:R0:W-:Y:S02]  /*3c90*/  STS [R0], R6 ;  /* 0x0000000600007388 */ /* 0x0041e40000000800 */
.L_x_334:
[----:B------:R-:W-:Y:S05]  /*3ca0*/  BSYNC B0 ;  /* 0x0000000000007941 */ /* 0x000fea0003800000 */
.L_x_333:
[----:B------:R-:W-:Y:S01]  /*3cb0*/  BAR.SYNC.DEFER_BLOCKING 0x0 ;  /* 0x0000000000007b1d */ /* 0x000fe20000010000 */
[----:B------:R-:W-:Y:S01]  /*3cc0*/  ISETP.GE.AND P0, PT, R2, 0x1, PT ;  /* 0x000000010200780c */ /* 0x000fe20003f06270 */
[----:B------:R-:W-:Y:S01]  /*3cd0*/  IMAD.MOV.U32 R4, RZ, RZ, RZ ;  /* 0x000000ffff047224 */ /* 0x000fe200078e00ff */
[----:B------:R-:W-:Y:S02]  /*3ce0*/  LEA.HI R16, R31, R26, RZ, 0x3 ;  /* 0x0000001a1f107211 */ /* 0x000fe400078f18ff */
[----:B------:R-:W-:Y:S01]  /*3cf0*/  CS2R R2, SRZ ;  /* 0x0000000000027805 */ /* 0x000fe2000001ff00 */
[----:B0-----:R-:W-:Y:S01]  /*3d00*/  IMAD.MOV.U32 R0, RZ, RZ, RZ ;  /* 0x000000ffff007224 */ /* 0x001fe200078e00ff */
[----:B------:R-:W-:Y:S02]  /*3d10*/  LOP3.LUT R18, R16, 0x3ffffff8, RZ, 0xc0, !PT ;  /* 0x3ffffff810127812 */ /* 0x000fe400078ec0ff */
[----:B------:R-:W-:-:S03]  /*3d20*/  SHF.R.S32.HI R16, RZ, 0x3, R16 ;  /* 0x00000003ff107819 */ /* 0x000fc60000011410 */
[----:B------:R-:W-:-:S04]  /*3d30*/  IMAD.IADD R18, R26, 0x1, -R18 ;  /* 0x000000011a127824 */ /* 0x000fc800078e0a12 */
[----:B------:R-:W-:Y:S01]  /*3d40*/  IMAD.SHL.U32 R18, R18, 0x4, RZ ;  /* 0x0000000412127824 */ /* 0x000fe200078e00ff */
[----:B------:R-:W-:Y:S06]  /*3d50*/  @!P0 BRA `(.L_x_335) ;  /* 0x0000000000b08947 */ /* 0x000fec0003800000 */
[----:B------:R-:W0:Y:S01]  /*3d60*/  S2UR UR6, SR_CgaCtaId ;  /* 0x00000000000679c3 */ /* 0x000e220000008800 */
[----:B------:R-:W-:Y:S01]  /*3d70*/  ULDC UR10, c[0x0][0x2dc] ;  /* 0x0000b700000a7ab9 */ /* 0x000fe20000000800 */
[----:B------:R-:W-:Y:S01]  /*3d80*/  IMAD R14, R16, 0x20, R18 ;  /* 0x00000020100e7824 */ /* 0x000fe200078e0212 */
[----:B------:R-:W-:Y:S01]  /*3d90*/  UIMAD UR4, UR7, UR10, URZ ;  /* 0x0000000a070472a4 */ /* 0x000fe2000f8e023f */
[C---:B------:R-:W-:Y:S01]  /*3da0*/  VIADD R5, R12.reuse, -UR7 ;  /* 0x800000070c057c36 */ /* 0x040fe20008000000 */
[----:B-1----:R-:W-:Y:S01]  /*3db0*/  CS2R R8, SRZ ;  /* 0x0000000000087805 */ /* 0x002fe2000001ff00 */
        /* <DEDUP_REMOVED lines=17> */
.L_x_338:
        /* <DEDUP_REMOVED lines=12> */
.L_x_337:
[----:B------:R-:W-:Y:S05]  /*3f90*/  BSYNC B0 ;  /* 0x0000000000007941 */ /* 0x000fea0003800000 */
.L_x_336:
        /* <DEDUP_REMOVED lines=8> */
.L_x_335:
        /* <DEDUP_REMOVED lines=10> */
[----:B------:R-:W2:Y:S01]  /*40c0*/  I2F.RP R14, R11 ;  /* 0x0000000b000e7306 */ /* 0x000ea20000209400 */
[----:B------:R-:W-:Y:S02]  /*40d0*/  IABS R10, R7 ;  /* 0x00000007000a7213 */ /* 0x000fe40000000000 */
[----:B------:R-:W-:Y:S02]  /*40e0*/  SHF.R.S32.HI R19, RZ, 0x1f, R18 ;  /* 0x0000001fff137819 */ /* 0x000fe40000011412 */
[----:B------:R-:W-:Y:S01]  /*40f0*/  F2FP.BF16.F32.PACK_AB R2, R2, R0 ;  /* 0x000000000202723e */ /* 0x000fe200000010ff */
[----:B------:R-:W-:Y:S01]  /*4100*/  IMAD.MOV R10, RZ, RZ, -R10 ;  /* 0x000000ffff0a7224 */ /* 0x000fe200078e0a0a */
[----:B------:R-:W-:Y:S01]  /*4110*/  F2FP.BF16.F32.PACK_AB R3, R4, R3 ;  /* 0x000000030403723e */ /* 0x000fe200000010ff */
[----:B--2---:R-:W2:Y:S02]  /*4120*/  MUFU.RCP R14, R14 ;  /* 0x0000000e000e7308 */ /* 0x004ea40000001000 */
[----:B--2---:R-:W-:-:S06]  /*4130*/  VIADD R14, R14, 0xffffffe ;  /* 0x0ffffffe0e0e7836 */ /* 0x004fcc0000000000 */
[----:B------:R2:W3:Y:S02]  /*4140*/  F2I.FTZ.U32.TRUNC.NTZ R15, R14 ;  /* 0x0000000e000f7305 */ /* 0x0004e4000021f000 */
[----:B--2---:R-:W-:Y:S01]  /*4150*/  HFMA2.MMA R14, -RZ, RZ, 0, 0 ;  /* 0x00000000ff0e7435 */ /* 0x004fe200000001ff */
[----:B---3--:R-:W-:-:S04]  /*4160*/  IMAD.MOV R5, RZ, RZ, -R15 ;  /* 0x000000ffff057224 */ /* 0x008fc800078e0a0f */
[----:B-1----:R-:W-:Y:S01]  /*4170*/  IMAD R8, R5, R11, RZ ;  /* 0x0000000b05087224 */ /* 0x002fe200078e02ff */
[----:B0-----:R-:W-:-:S04]  /*4180*/  IABS R5, R6 ;  /* 0x0000000600057213 */ /* 0x001fc80000000000 */
[----:B------:R-:W-:Y:S01]  /*4190*/  IMAD.HI.U32 R8, R15, R8, R14 ;  /* 0x000000080f087227 */ /* 0x000fe200078e000e */
[----:B------:R-:W0:Y:S05]  /*41a0*/  I2F.RP R9, R5 ;  /* 0x0000000500097306 */ /* 0x000e2a0000209400 */
[----:B------:R-:W-:-:S04]  /*41b0*/  IMAD.HI.U32 R8, R8, R12, RZ ;  /* 0x0000000c08087227 */ /* 0x000fc800078e00ff */
[----:B------:R-:W-:Y:S02]  /*41c0*/  IMAD R10, R8, R10, R12 ;  /* 0x0000000a080a7224 */ /* 0x000fe400078e020c */
[----:B------:R-:W-:-:S03]  /*41d0*/  IMAD.MOV.U32 R12, RZ, RZ, RZ ;  /* 0x000000ffff0c7224 */ /* 0x000fc600078e00ff */
[----:B------:R-:W-:Y:S01]  /*41e0*/  ISETP.GT.U32.AND P1, PT, R11, R10, PT ;  /* 0x0000000a0b00720c */ /* 0x000fe20003f24070 */
[----:B0-----:R-:W0:-:S12]  /*41f0*/  MUFU.RCP R9, R9 ;  /* 0x0000000900097308 */ /* 0x001e180000001000 */
[----:B------:R-:W-:Y:S01]  /*4200*/  @!P1 IMAD.IADD R10, R10, 0x1, -R11 ;  /* 0x000000010a0a9824 */ /* 0x000fe200078e0a0b */
[----:B------:R-:W-:Y:S02]  /*4210*/  @!P1 IADD3 R8, R8, 0x1, RZ ;  /* 0x0000000108089810 */ /* 0x000fe40007ffe0ff */
[----:B------:R-:W-:Y:S02]  /*4220*/  ISETP.NE.AND P1, PT, R7, RZ, PT ;  /* 0x000000ff0700720c */ /* 0x000fe40003f25270 */
[----:B------:R-:W-:Y:S01]  /*4230*/  ISETP.GE.U32.AND P2, PT, R10, R11, PT ;  /* 0x0000000b0a00720c */ /* 0x000fe20003f46070 */
[----:B0-----:R-:W-:Y:S01]  /*4240*/  VIADD R9, R9, 0xffffffe ;  /* 0x0ffffffe09097836 */ /* 0x001fe20000000000 */
[----:B------:R-:W-:-:S03]  /*4250*/  LOP3.LUT R10, R16, R7, RZ, 0x3c, !PT ;  /* 0x00000007100a7212 */ /* 0x000fc600078e3cff */
[----:B------:R-:W0:Y:S01]  /*4260*/  F2I.FTZ.U32.TRUNC.NTZ R13, R9 ;  /* 0x00000009000d7305 */ /* 0x000e22000021f000 */
[----:B------:R-:W-:-:S07]  /*4270*/  ISETP.GE.AND P0, PT, R10, RZ, PT ;  /* 0x000000ff0a00720c */ /* 0x000fce0003f06270 */
[----:B------:R-:W-:-:S06]  /*4280*/  @P2 VIADD R8, R8, 0x1 ;  /* 0x0000000108082836 */ /* 0x000fcc0000000000 */
[----:B------:R-:W-:Y:S01]  /*4290*/  @!P0 IADD3 R8, -R8, RZ, RZ ;  /* 0x000000ff08088210 */ /* 0x000fe20007ffe1ff */
[----:B0-----:R-:W-:Y:S01]  /*42a0*/  IMAD.MOV R9, RZ, RZ, -R13 ;  /* 0x000000ffff097224 */ /* 0x001fe200078e0a0d */
[----:B------:R-:W-:-:S03]  /*42b0*/  @!P1 LOP3.LUT R8, RZ, R7, RZ, 0x33, !PT ;  /* 0x00000007ff089212 */ /* 0x000fc600078e33ff */
[----:B------:R-:W-:Y:S02]  /*42c0*/  IMAD R9, R9, R5, RZ ;  /* 0x0000000509097224 */ /* 0x000fe400078e02ff */
[----:B------:R-:W-:Y:S02]  /*42d0*/  IMAD R10, R8, R7, RZ ;  /* 0x00000007080a7224 */ /* 0x000fe400078e02ff */
[----:B------:R-:W-:-:S03]  /*42e0*/  IMAD.HI.U32 R9, R13, R9, R12 ;  /* 0x000000090d097227 */ /* 0x000fc600078e000c */
[----:B------:R-:W-:Y:S01]  /*42f0*/  IADD3 R11, R16, -R10, RZ ;  /* 0x8000000a100b7210 */ /* 0x000fe20007ffe0ff */
[----:B------:R-:W-:-:S03]  /*4300*/  IMAD.WIDE.U32 R18, R8, UR4, R18 ;  /* 0x0000000408127c25 */ /* 0x000fc6000f8e0012 */
        /* <DEDUP_REMOVED lines=37> */
        .weak           $__internal_6_$__cuda_sm20_div_s64
        .type           $__internal_6_$__cuda_sm20_div_s64,@function
        .size           $__internal_6_$__cuda_sm20_div_s64,(.L_x_5282 - $__internal_6_$__cuda_sm20_div_s64)
$__internal_6_$__cuda_sm20_div_s64:
        /* <DEDUP_REMOVED lines=78> */
[----:B------:R-:W-:Y:S01]  /*4a40*/  IMAD.MOV.U32 R21, RZ, RZ, 0x0 ;  /* 0x00000000ff157424 */ /* 0x000fe200078e00ff */
[----:B------:R-:W-:Y:S01]  /*4a50*/  SEL R23, R23, R20, !P4 ;  /* 0x0000001417177207 */ /* 0x000fe20006000000 */
[----:B------:R-:W-:Y:S01]  /*4a60*/  IMAD.MOV.U32 R20, RZ, RZ, R22 ;  /* 0x000000ffff147224 */ /* 0x000fe200078e0016 */
[----:B------:R-:W-:-:S02]  /*4a70*/  SEL R0, R0, 0xffffffff, P0 ;  /* 0xffffffff00007807 */ /* 0x000fc40000000000 */
[----:B------:R-:W-:Y:S01]  /*4a80*/  SEL R23, R23, 0xffffffff, P0 ;  /* 0xffffffff17177807 */ /* 0x000fe20000000000 */
[----:B------:R-:W-:Y:S06]  /*4a90*/  RET.REL.NODEC R20 `(_ZN5flash32flash_fwd_splitkv_combine_kernelI23Flash_fwd_kernel_traitsILi32ELi64ELi256ELi4ELb0ELb0EN7cutlass10bfloat16_tE19Flash_kernel_traitsILi32ELi64ELi256ELi4ES3_EELi16ELi1ELb0EEEvNS_16Flash_fwd_paramsE) ;  /* 0xffffffb414587950 */ /* 0x000fec0003c3ffff */
.L_x_339:
        /* <DEDUP_REMOVED lines=14> */
.L_x_5282:


//--------------------- .text._ZN5flash32flash_fwd_splitkv_combine_kernelI23Flash_fwd_kernel_traitsILi32ELi64ELi256ELi4ELb0ELb0EN7cutlass10bfloat16_tE19Flash_kernel_traitsILi32ELi64ELi256ELi4ES3_EELi16ELi7ELb1EEEvNS_16Flash_fwd_paramsE --------------------------
	.section	.text._ZN5flash32flash_fwd_splitkv_combine_kernelI23Flash_fwd_kernel_traitsILi32ELi64ELi256ELi4ELb0ELb0EN7cutlass10bfloat16_tE19Flash_kernel_traitsILi32ELi64ELi256ELi4ES3_EELi16ELi7ELb1EEEvNS_16Flash_fwd_paramsE,"ax",@progbits
	.align	128
        .global         _ZN5flash32flash_fwd_splitkv_combine_kernelI23Flash_fwd_kernel_traitsILi32ELi64ELi256ELi4ELb0ELb0EN7cutlass10bfloat16_tE19Flash_kernel_traitsILi32ELi64ELi256ELi4ES3_EELi16ELi7ELb1EEEvNS_16Flash_fwd_paramsE
        .type           _ZN5flash32flash_fwd_splitkv_combine_kernelI23Flash_fwd_kernel_traitsILi32ELi64ELi256ELi4ELb0ELb0EN7cutlass10bfloat16_tE19Flash_kernel_traitsILi32ELi64ELi256ELi4ES3_EELi16ELi7ELb1EEEvNS_16Flash_fwd_paramsE,@function
        .size           _ZN5flash32flash_fwd_splitkv_combine_kernelI23Flash_fwd_kernel_traitsILi32ELi64ELi256ELi4ELb0ELb0EN7cutlass10bfloat16_tE19Flash_kernel_traitsILi32ELi64ELi256ELi4ES3_EELi16ELi7ELb1EEEvNS_16Flash_fwd_paramsE,(.L_x_5283 - _ZN5flash32flash_fwd_splitkv_combine_kernelI23Flash_fwd_kernel_traitsILi32ELi64ELi256ELi4ELb0ELb0EN7cutlass10bfloat16_tE19Flash_kernel_traitsILi32ELi64ELi256ELi4ES3_EELi16ELi7ELb1EEEvNS_16Flash_fwd_paramsE)
        .other          _ZN5flash32flash_fwd_splitkv_combine_kernelI23Flash_fwd_kernel_traitsILi32ELi64ELi256ELi4ELb0ELb0EN7cutlass10bfloat16_tE19Flash_kernel_traitsILi32ELi64ELi256ELi4ES3_EELi16ELi7ELb1EEEvNS_16Flash_fwd_paramsE,@"STO_CUDA_ENTRY STV_DEFAULT"
_ZN5flash32flash_fwd_splitkv_combine_kernelI23Flash_fwd_kernel_traitsILi32ELi64ELi256ELi4ELb0ELb0EN7cutlass10bfloat16_tE19Flash_kernel_traitsILi32ELi64ELi256ELi4ES3_EELi16ELi7ELb1EEEvNS_16Flash_fwd_paramsE:
.text._ZN5flash32flash_fwd_splitkv_combine_kernelI23Flash_fwd_kernel_traitsILi32ELi64ELi256ELi4ELb0ELb0EN7cutlass10bfloat16_tE19Flash_kernel_traitsILi32ELi64ELi256ELi4ES3_EELi16ELi7ELb1EEEvNS_16Flash_fwd_paramsE:
        /* <DEDUP_REMOVED lines=23> */
[----:B------:R-:W-:Y:S05]  /*0170*/  CALL.REL.NOINC `($__internal_7_$__cuda_sm20_div_s64) ;  /* 0x00000060005c7944 */ /* 0x000fea0003c00000 */
[----:B------:R-:W-:Y:S02]  /*0180*/  MOV R8, R0 ;  /* 0x0000000000087202 */ /* 0x000fe40000000f00 */
[----:B------:R-:W-:Y:S01]  /*0190*/  MOV R9, R25 ;  /* 0x0000001900097202 */ /* 0x000fe20000000f00 */
[----:B------:R-:W-:Y:S06]  /*01a0*/  BRA `(.L_x_341) ;  /* 0x00000000004c7947 */ /* 0x000fec0003800000 */
.L_x_340:
        /* <DEDUP_REMOVED lines=19> */
.L_x_341:
        /* <DEDUP_REMOVED lines=17> */
[----:B------:R-:W-:Y:S05]  /*03f0*/  BRA `(.L_x_344) ;  /* 0x0000000000507947 */ /* 0x000fea0003800000 */
.L_x_343:
        /* <DEDUP_REMOVED lines=20> */
.L_x_344:
[----:B------:R-:W-:Y:S05]  /*0540*/  BSYNC B0 ;  /* 0x0000000000007941 */ /* 0x000fea0003800000 */
.L_x_342:
        /* <DEDUP_REMOVED lines=57> */
.L_x_346:
        /* <DEDUP_REMOVED lines=19> */
.L_x_347:
[----:B------:R-:W-:Y:S05]  /*0a10*/  BSYNC B0 ;  /* 0x0000000000007941 */ /* 0x000fea0003800000 */
.L_x_345:
        /* <DEDUP_REMOVED lines=105> */
.L_x_349:
        /* <DEDUP_REMOVED lines=20> */
.L_x_350:
[----:B------:R-:W-:Y:S05]  /*11f0*/  BSYNC B0 ;  /* 0x0000000000007941 */ /* 0x000fea0003800000 */
.L_x_348:
        /* <DEDUP_REMOVED lines=309> */
.L_x_352:
        /* <DEDUP_REMOVED lines=19> */
.L_x_353:
[----:B------:R-:W-:Y:S05]  /*2680*/  BSYNC B0 ;  /* 0x0000000000007941 */ /* 0x000fea0003800000 */
.L_x_351:
        /* <DEDUP_REMOVED lines=257> */
.L_x_358:
        /* <DEDUP_REMOVED lines=22> */
.L_x_359:
[----:B------:R-:W-:Y:S05]  /*3800*/  BSYNC B0 ;  /* 0x0000000000007941 */ /* 0x000fea0003800000 */
.L_x_357:
        /* <DEDUP_REMOVED lines=8> */
[----:B------:R-:W-:Y:S05]  /*3890*/  CALL.REL.NOINC `($__internal_7_$__cuda_sm20_div_s64) ;  /* 0x0000002800947944 */ /* 0x000fea0003c00000 */
        /* <DEDUP_REMOVED lines=11> */
.L_x_361:
        /* <DEDUP_REMOVED lines=22> */
.L_x_362:
[----:B------:R-:W-:Y:S05]  /*3ab0*/  BSYNC B0 ;  /* 0x0000000000007941 */ /* 0x000fea0003800000 */
.L_x_360:
        /* <DEDUP_REMOVED lines=11> */
[----:B------:R-:W-:Y:S05]  /*3b70*/  CALL.REL.NOINC `($__internal_7_$__cuda_sm20_div_s64) ;  /* 0x0000002400dc7944 */ /* 0x000fea0003c00000 */
        /* <DEDUP_REMOVED lines=12> */
.L_x_364:
        /* <DEDUP_REMOVED lines=22> */
.L_x_365:
[----:B------:R-:W-:Y:S05]  /*3da0*/  BSYNC B0 ;  /* 0x0000000000007941 */ /* 0x000fea0003800000 */
.L_x_363:
        /* <DEDUP_REMOVED lines=52> */
.L_x_367:
        /* <DEDUP_REMOVED lines=23> */
.L_x_368:
[----:B------:R-:W-:Y:S05]  /*4260*/  BSYNC B0 ;  /* 0x0000000000007941 */ /* 0x000fea0003800000 */
.L_x_366:
        /* <DEDUP_REMOVED lines=20> */
.L_x_370:
        /* <DEDUP_REMOVED lines=22> */
.L_x_371:
[----:B------:R-:W-:Y:S05]  /*4510*/  BSYNC B0 ;  /* 0x0000000000007941 */ /* 0x000fea0003800000 */
.L_x_369:
        /* <DEDUP_REMOVED lines=22> */
.L_x_373:
        /* <DEDUP_REMOVED lines=23> */
.L_x_374:
[----:B------:R-:W-:Y:S05]  /*47f0*/  BSYNC B0 ;  /* 0x0000000000007941 */ /* 0x000fea0003800000 */
.L_x_372:
        /* <DEDUP_REMOVED lines=39> */
.L_x_376:
        /* <DEDUP_REMOVED lines=23> */
.L_x_377:
[----:B------:R-:W-:Y:S05]  /*4be0*/  BSYNC B0 ;  /* 0x0000000000007941 */ /* 0x000fea0003800000 */
.L_x_375:
        /* <DEDUP_REMOVED lines=31> */
.L_x_379:
        /* <DEDUP_REMOVED lines=23> */
.L_x_380:
[----:B------:R-:W-:Y:S05]  /*4f50*/  BSYNC B0 ;  /* 0x0000000000007941 */ /* 0x000fea0003800000 */
.L_x_378:
        /* <DEDUP_REMOVED lines=21> */
.L_x_356:
[----:B------:R-:W-:Y:S02]  /*50b0*/  ULDC.64 UR4, c[0x0][0x2b0] ;  /* 0x0000ac0000047ab9 */ /* 0x000fe40000000a00 */
[----:B------:R-:W-:-:S04]  /*50c0*/  LEA R2, P0, R52, UR4, 0x2 ;  /* 0x0000000434027c11 */ /* 0x000fc8000f8010ff */
[----:B------:R-:W-:-:S05]  /*50d0*/  LEA.HI.X R3, R52, UR5, R53, 0x2, P0 ;  /* 0x0000000534037c11 */ /* 0x000fca00080f1435 */
[----:B------:R0:W-:Y:S04]  /*50e0*/  STG.E desc[UR8][R2.64], R29 ;  /* 0x0000001d02007986 */ /* 0x0001e8000c101908 */
.L_x_355:
[----:B------:R-:W-:Y:S05]  /*50f0*/  BSYNC B1 ;  /* 0x0000000000017941 */ /* 0x000fea0003800000 */
.L_x_354:
[----:B-1----:R-:W1:Y:S01]  /*5100*/  LDC R5, c[0x0][0x3c4] ;  /* 0x0000f100ff057b82 */ /* 0x002e620000000800 */
[C---:B------:R-:W-:Y:S02]  /*5110*/  IADD3 R0, R47.reuse, 0x8, RZ ;  /* 0x000000082f007810 */ /* 0x040fe40007ffe0ff */
[C---:B------:R-:W-:Y:S02]  /*5120*/  SHF.L.U32 R16, R47.reuse, 0x2, RZ ;  /* 0x000000022f107819 */ /* 0x040fe400000006ff */
[----:B------:R-:W-:Y:S02]  /*5130*/  MOV R4, RZ ;  /* 0x000000ff00047202 */ /* 0x000fe40000000f00 */
[CC--:B-1----:R-:W-:Y:S02]  /*5140*/  ISETP.GE.OR P2, PT, R47.reuse, R5.reuse, P6 ;  /* 0x000000052f00720c */ /* 0x0c2fe40003746670 */
[----:B------:R-:W-:Y:S02]  /*5150*/  ISETP.GE.OR P1, PT, R0, R5, P6 ;  /* 0x000000050000720c */ /* 0x000fe40003726670 */
[----:B------:R-:W-:-:S04]  /*5160*/  IADD3 R0, R47, 0x10, RZ ;  /* 0x000000102f007810 */ /* 0x000fc80007ffe0ff */
[----:B------:R-:W-:Y:S02]  /*5170*/  ISETP.GE.OR P0, PT, R0, R5, P6 ;  /* 0x000000050000720c */ /* 0x000fe40003706670 */
[----:B------:R-:W-:-:S03]  /*5180*/  IADD3 R0, R47, 0x18, RZ ;  /* 0x000000182f007810 */ /* 0x000fc60007ffe0ff */
[C---:B0-----:R-:W-:Y:S01]  /*5190*/  @!P2 FADD.FTZ R2, -R29.reuse, R44 ;  /* 0x0000002c1d02a221 */ /* 0x041fe20000010100 */
        /* <DEDUP_REMOVED lines=18> */
[----:B0-----:R0:W-:Y:S01]  /*52c0*/  @!P2 STS [R46], R2 ;  /* 0x000000022e00a388 */ /* 0x0011e20000000800 */
[----:B------:R-:W-:Y:S01]  /*52d0*/  ISETP.GE.OR P2, PT, R0, R5, P6 ;  /* 0x000000050000720c */ /* 0x000fe20003746670 */
[----:B------:R-:W-:Y:S01]  /*52e0*/  @!P3 FADD.FTZ R41, -R29, R41 ;  /* 0x000000291d29b221 */ /* 0x000fe20000010100 */
[----:B------:R-:W-:-:S03]  /*52f0*/  IADD3 R0, R47, 0x38, RZ ;  /* 0x000000382f007810 */ /* 0x000fc60007ffe0ff */
[----:B------:R-:W-:Y:S01]  /*5300*/  @!P3 FMUL.FTZ R41, R41, 1.4426950216293334961 ;  /* 0x3fb8aa3b2929b820 */ /* 0x000fe20000410000 */
[----:B------:R-:W3:Y:S01]  /*5310*/  @!P5 MUFU.EX2 R43, R43 ;  /* 0x0000002b002bd308 */ /* 0x000ee20000000800 */
        /* <DEDUP_REMOVED lines=11> */
[----:B---3--:R-:W-:Y:S01]  /*53d0*/  @!P5 STS [R46+0x660], R43 ;  /* 0x0006602b2e00d388 */ /* 0x008fe20000000800 */
[-C--:B------:R-:W-:Y:S01]  /*53e0*/  ISETP.GE.OR P5, PT, R0, R5.reuse, P6 ;  /* 0x000000050000720c */ /* 0x080fe200037a6670 */
[----:B------:R-:W-:Y:S01]  /*53f0*/  @!P1 FMUL.FTZ R39, R39, 1.4426950216293334961 ;  /* 0x3fb8aa3b27279820 */ /* 0x000fe20000410000 */
[----:B------:R-:W-:Y:S02]  /*5400*/  IADD3 R0, R47, 0x50, RZ ;  /* 0x000000502f007810 */ /* 0x000fe40007ffe0ff */
[----:B0-----:R-:W-:Y:S01]  /*5410*/  CS2R R2, SRZ ;  /* 0x0000000000027805 */ /* 0x001fe2000001ff00 */
        /* <DEDUP_REMOVED lines=47> */
[----:B------:R-:W-:-:S03]  /*5710*/  ISETP.GE.AND P0, PT, R5, 0x1, PT ;  /* 0x000000010500780c */ /* 0x000fc60003f06270 */
[----:B--2---:R-:W-:Y:S04]  /*5720*/  @!P1 STS [R46+0x1ba0], R33 ;  /* 0x001ba0212e009388 */ /* 0x004fe80000000800 */
[----:B0-----:R0:W-:Y:S02]  /*5730*/  @!P6 STS [R46+0x1fe0], R0 ;  /* 0x001fe0002e00e388 */ /* 0x0011e40000000800 */
[----:B0-----:R-:W-:Y:S01]  /*5740*/  HFMA2.MMA R0, -RZ, RZ, 0, 0 ;  /* 0x00000000ff007435 */ /* 0x001fe200000001ff */
[----:B------:R-:W-:Y:S06]  /*5750*/  BAR.SYNC.DEFER_BLOCKING 0x0 ;  /* 0x0000000000007b1d */ /* 0x000fec0000010000 */
[----:B------:R-:W-:Y:S05]  /*5760*/  @!P0 BRA `(.L_x_381) ;  /* 0x0000000400988947 */ /* 0x000fea0003800000 */
[----:B------:R-:W-:Y:S01]  /*5770*/  ULDC UR10, c[0x0][0x2dc] ;  /* 0x0000b700000a7ab9 */ /* 0x000fe20000000800 */
[----:B------:R-:W0:Y:S01]  /*5780*/  S2UR UR6, SR_CgaCtaId ;  /* 0x00000000000679c3 */ /* 0x000e220000008800 */
[----:B------:R-:W-:Y:S01]  /*5790*/  UIMAD UR4, UR7, UR10, URZ ;  /* 0x0000000a070472a4 */ /* 0x000fe2000f8e023f */
[----:B------:R-:W-:Y:S01]  /*57a0*/  IMAD R21, R7, 0x20, R16 ;  /* 0x0000002007157824 */ /* 0x000fe200078e0210 */
[----:B------:R-:W-:Y:S01]  /*57b0*/  PLOP3.LUT P4, PT, PT, PT, PT, 0x80, 0x0 ;  /* 0x000000000000781c */ /* 0x000fe20003f8f070 */
[C---:B------:R-:W-:Y:S01]  /*57c0*/  IMAD R18, R12.reuse, UR10, RZ ;  /* 0x0000000a0c127c24 */ /* 0x040fe2000f8e02ff */
[----:B------:R-:W-:Y:S01]  /*57d0*/  USHF.R.S32.HI UR11, URZ, 0x1f, UR4 ;  /* 0x0000001f3f0b7899 */ /* 0x000fe20008011404 */
[----:B------:R-:W-:Y:S01]  /*57e0*/  VIADD R14, R12, -UR7 ;  /* 0x800000070c0e7c36 */ /* 0x000fe20008000000 */
[----:B------:R-:W-:Y:S01]  /*57f0*/  IADD3 R0, P0, R21, UR4, RZ ;  /* 0x0000000415007c10 */ /* 0x000fe2000ff1e0ff */
[----:B------:R-:W-:Y:S01]  /*5800*/  ULDC.64 UR4, c[0x0][0x288] ;  /* 0x0000a20000047ab9 */ /* 0x000fe20000000a00 */
[----:B------:R-:W1:Y:S01]  /*5810*/  LDC R13, c[0x0][0x3c4] ;  /* 0x0000f100ff0d7b82 */ /* 0x000e620000000800 */
[----:B------:R-:W-:-:S02]  /*5820*/  CS2R R8, SRZ ;  /* 0x0000000000087805 */ /* 0x000fc4000001ff00 */
[----:B------:R-:W-:Y:S02]  /*5830*/  LEA.HI.X.SX32 R21, R21, UR11, 0x1, P0 ;  /* 0x0000000b15157c11 */ /* 0x000fe400080f0eff */
[----:B------:R-:W-:Y:S02]  /*5840*/  CS2R R10, SRZ ;  /* 0x00000000000a7805 */ /* 0x000fe4000001ff00 */
[----:B------:R-:W-:Y:S01]  /*5850*/  LEA R20, P0, R0, UR4, 0x2 ;  /* 0x0000000400147c11 */ /* 0x000fe2000f8010ff */
[----:B------:R-:W-:Y:S01]  /*5860*/  UMOV UR4, 0x400 ;  /* 0x0000040000047882 */ /* 0x000fe20000000000 */
[----:B------:R-:W-:Y:S02]  /*5870*/  IMAD.WIDE R18, R18, 0x4, RZ ;  /* 0x0000000412127825 */ /* 0x000fe400078e02ff */
[----:B------:R-:W-:Y:S01]  /*5880*/  LEA.HI.X R21, R0, UR5, R21, 0x2, P0 ;  /* 0x0000000500157c11 */ /* 0x000fe200080f1415 */
[----:B------:R-:W-:Y:S01]  /*5890*/  UMOV UR5, URZ ;  /* 0x0000003f00057c82 */ /* 0x000fe20008000000 */
[----:B------:R-:W-:Y:S01]  /*58a0*/  ISETP.GT.AND P0, PT, R5, 0x3, PT ;  /* 0x000000030500780c */ /* 0x000fe20003f04270 */
[----:B------:R-:W-:Y:S01]  /*58b0*/  IMAD.MOV.U32 R0, RZ, RZ, RZ ;  /* 0x000000ffff007224 */ /* 0x000fe200078e00ff */
[----:B0-----:R-:W-:-:S06]  /*58c0*/  ULEA UR4, UR6, UR4, 0x18 ;  /* 0x0000000406047291 */ /* 0x001fcc000f8ec03f */
[----:B------:R-:W-:-:S05]  /*58d0*/  LEA R6, R7, UR4, 0x2 ;  /* 0x0000000407067c11 */ /* 0x000fca000f8e10ff */
[----:B------:R-:W-:Y:S05]  /*58e0*/  @!P0 BRA `(.L_x_382) ;  /* 0x0000000000a48947 */ /* 0x000fea0003800000 */
[----:B------:R-:W-:Y:S01]  /*58f0*/  PLOP3.LUT P4, PT, PT, PT, PT, 0x8, 0x0 ;  /* 0x000000000000781c */ /* 0x000fe20003f8e170 */
[----:B------:R-:W-:Y:S01]  /*5900*/  VIADD R15, R5, 0xfffffffd ;  /* 0xfffffffd050f7836 */ /* 0x000fe20000000000 */
[CC--:B------:R-:W-:Y:S02]  /*5910*/  ISETP.GE.AND P3, PT, R7.reuse, R14.reuse, PT ;  /* 0x0000000e0700720c */ /* 0x0c0fe40003f66270 */
[----:B------:R-:W-:-:S13]  /*5920*/  ISETP.GE.AND P0, PT, R7, R14, PT ;  /* 0x0000000e0700720c */ /* 0x000fda0003f06270 */
.L_x_383:
[----:B------:R0:W2:Y:S01]  /*5930*/  @!P3 LDG.E.128 R8, desc[UR8][R20.64] ;  /* 0x000000081408b981 */ /* 0x0000a2000c1e1d00 */
[----:B------:R-:W-:Y:S01]  /*5940*/  PLOP3.LUT P3, PT, P0, PT, PT, 0x80, 0x0 ;  /* 0x000000000000781c */ /* 0x000fe2000076f070 */
[----:B------:R-:W-:Y:S02]  /*5950*/  UIADD3 UR5, UR5, 0x4, URZ ;  /* 0x0000000405057890 */ /* 0x000fe4000fffe03f */
[----:B------:R-:W2:Y:S04]  /*5960*/  LDS R5, [R6] ;  /* 0x0000000006057984 */ /* 0x000ea80000000800 */
[----:B------:R-:W-:Y:S02]  /*5970*/  ISETP.LE.AND P2, PT, R15, UR5, PT ;  /* 0x000000050f007c0c */ /* 0x000fe4000bf43270 */
[C---:B0-----:R-:W-:Y:S04]  /*5980*/  IADD3 R20, P1, R18.reuse, R20, RZ ;  /* 0x0000001412147210 */ /* 0x041fe80007f3e0ff */
[----:B------:R-:W-:Y:S01]  /*5990*/  IADD3.X R21, R19, R21, RZ, P1, !PT ;  /* 0x0000001513157210 */ /* 0x000fe20000ffe4ff */
[C---:B--2---:R-:W-:Y:S01]  /*59a0*/  FFMA.FTZ R4, R5.reuse, R8, R4 ;  /* 0x0000000805047223 */ /* 0x044fe20000010004 */
[C---:B------:R-:W-:Y:S01]  /*59b0*/  FFMA.FTZ R3, R5.reuse, R9, R3 ;  /* 0x0000000905037223 */ /* 0x040fe20000010003 */
[C---:B------:R-:W-:Y:S01]  /*59c0*/  FFMA.FTZ R2, R5.reuse, R10, R2 ;  /* 0x0000000a05027223 */ /* 0x040fe20000010002 */
[----:B------:R-:W-:Y:S02]  /*59d0*/  FFMA.FTZ R0, R5, R11, R0 ;  /* 0x0000000b05007223 */ /* 0x000fe40000010000 */
[----:B------:R0:W2:Y:S04]  /*59e0*/  @!P3 LDG.E.128 R8, desc[UR8][R20.64] ;  /* 0x000000081408b981 */ /* 0x0000a8000c1e1d00 */
[----:B------:R-:W2:Y:S01]  /*59f0*/  LDS R5, [R6+0x44] ;  /* 0x0000440006057984 */ /* 0x000ea20000000800 */
        /* <DEDUP_REMOVED lines=15> */
[----:B------:R3:W2:Y:S01]  /*5af0*/  LDS R5, [R6+0xcc] ;  /* 0x0000cc0006057984 */ /* 0x0006a20000000800 */
[----:B0-----:R-:W-:Y:S02]  /*5b00*/  IADD3 R20, P1, R18, R20, RZ ;  /* 0x0000001412147210 */ /* 0x001fe40007f3e0ff */
[----:B---3--:R-:W-:Y:S02]  /*5b10*/  IADD3 R6, R6, 0x110, RZ ;  /* 0x0000011006067810 */ /* 0x008fe40007ffe0ff */
[----:B------:R-:W-:Y:S01]  /*5b20*/  IADD3.X R21, R19, R21, RZ, P1, !PT ;  /* 0x0000001513157210 */ /* 0x000fe20000ffe4ff */
[C---:B--2---:R-:W-:Y:S01]  /*5b30*/  FFMA.FTZ R4, R5.reuse, R8, R4 ;  /* 0x0000000805047223 */ /* 0x044fe20000010004 */
[C---:B------:R-:W-:Y:S01]  /*5b40*/  FFMA.FTZ R3, R5.reuse, R9, R3 ;  /* 0x0000000905037223 */ /* 0x040fe20000010003 */
[C---:B------:R-:W-:Y:S01]  /*5b50*/  FFMA.FTZ R2, R5.reuse, R10, R2 ;  /* 0x0000000a05027223 */ /* 0x040fe20000010002 */
[----:B------:R-:W-:Y:S01]  /*5b60*/  FFMA.FTZ R0, R5, R11, R0 ;  /* 0x0000000b05007223 */ /* 0x000fe20000010000 */
[----:B------:R-:W-:Y:S09]  /*5b70*/  @!P2 BRA `(.L_x_383) ;  /* 0xfffffffc006ca947 */ /* 0x000ff2000383ffff */
.L_x_382:
[----:B-1----:R-:W-:-:S04]  /*5b80*/  IADD3 R5, R13, -UR5, RZ ;  /* 0x800000050d057c10 */ /* 0x002fc8000fffe0ff */
[----:B------:R-:W-:-:S13]  /*5b90*/  ISETP.GT.AND P0, PT, R5, 0x1, PT ;  /* 0x000000010500780c */ /* 0x000fda0003f04270 */
[----:B------:R-:W-:Y:S05]  /*5ba0*/  @!P0 BRA `(.L_x_384) ;  /* 0x0000000000588947 */ /* 0x000fea0003800000 */
[----:B------:R-:W-:Y:S01]  /*5bb0*/  ISETP.GE.AND P0, PT, R7, R14, PT ;  /* 0x0000000e0700720c */ /* 0x000fe20003f06270 */
[----:B------:R-:W0:-:S12]  /*5bc0*/  LDS R5, [R6] ;  /* 0x0000000006057984 */ /* 0x000e180000000800 */
[----:B------:R1:W0:Y:S02]  /*5bd0*/  @!P0 LDG.E.128 R8, desc[UR8][R20.64] ;  /* 0x0000000814088981 */ /* 0x000224000c1e1d00 */
[----:B-1----:R-:W-:-:S04]  /*5be0*/  IADD3 R20, P1, R18, R20, RZ ;  /* 0x0000001412147210 */ /* 0x002fc80007f3e0ff */
[----:B------:R-:W-:Y:S01]  /*5bf0*/  IADD3.X R21, R19, R21, RZ, P1, !PT ;  /* 0x0000001513157210 */ /* 0x000fe20000ffe4ff */
[-C--:B0-----:R-:W-:Y:S01]  /*5c00*/  FFMA.FTZ R4, R8, R5.reuse, R4 ;  /* 0x0000000508047223 */ /* 0x081fe20000010004 */
[-C--:B------:R-:W-:Y:S01]  /*5c10*/  FFMA.FTZ R3, R9, R5.reuse, R3 ;  /* 0x0000000509037223 */ /* 0x080fe20000010003 */
[-C--:B------:R-:W-:Y:S01]  /*5c20*/  FFMA.FTZ R2, R10, R5.reuse, R2 ;  /* 0x000000050a027223 */ /* 0x080fe20000010002 */
[----:B------:R-:W-:Y:S02]  /*5c30*/  FFMA.FTZ R0, R11, R5, R0 ;  /* 0x000000050b007223 */ /* 0x000fe40000010000 */
[----:B------:R0:W2:Y:S01]  /*5c40*/  @!P0 LDG.E.128 R8, desc[UR8][R20.64] ;  /* 0x0000000814088981 */ /* 0x0000a2000c1e1d00 */
[----:B------:R-:W-:Y:S01]  /*5c50*/  UIADD3 UR5, UR5, 0x1, URZ ;  /* 0x0000000105057890 */ /* 0x000fe2000fffe03f */
[----:B------:R-:W-:Y:S02]  /*5c60*/  PLOP3.LUT P4, PT, PT, PT, PT, 0x8, 0x0 ;  /* 0x000000000000781c */ /* 0x000fe40003f8e170 */
[----:B------:R1:W2:Y:S01]  /*5c70*/  LDS R5, [R6+0x44] ;  /* 0x0000440006057984 */ /* 0x0002a20000000800 */
[----:B------:R-:W-:Y:S01]  /*5c80*/  UIADD3 UR5, UR5, 0x1, URZ ;  /* 0x0000000105057890 */ /* 0x000fe2000fffe03f */
[----:B0-----:R-:W-:-:S02]  /*5c90*/  IADD3 R20, P0, R18, R20, RZ ;  /* 0x0000001412147210 */ /* 0x001fc40007f1e0ff */
[----:B-1----:R-:W-:Y:S02]  /*5ca0*/  IADD3 R6, R6, 0x44, RZ ;  /* 0x0000004406067810 */ /* 0x002fe40007ffe0ff */
[----:B------:R-:W-:Y:S02]  /*5cb0*/  IADD3.X R21, R19, R21, RZ, P0, !PT ;  /* 0x0000001513157210 */ /* 0x000fe400007fe4ff */
[----:B------:R-:W-:Y:S01]  /*5cc0*/  IADD3 R6, R6, 0x44, RZ ;  /* 0x0000004406067810 */ /* 0x000fe20007ffe0ff */
[-C--:B--2---:R-:W-:Y:S01]  /*5cd0*/  FFMA.FTZ R4, R8, R5.reuse, R4 ;  /* 0x0000000508047223 */ /* 0x084fe20000010004 */
[-C--:B------:R-:W-:Y:S01]  /*5ce0*/  FFMA.FTZ R3, R9, R5.reuse, R3 ;  /* 0x0000000509037223 */ /* 0x080fe20000010003 */
[-C--:B------:R-:W-:Y:S01]  /*5cf0*/  FFMA.FTZ R2, R10, R5.reuse, R2 ;  /* 0x000000050a027223 */ /* 0x080fe20000010002 */
[----:B------:R-:W-:-:S07]  /*5d00*/  FFMA.FTZ R0, R11, R5, R0 ;  /* 0x000000050b007223 */ /* 0x000fce0000010000 */
.L_x_384:
[----:B------:R-:W-:-:S13]  /*5d10*/  ISETP.GT.OR P4, PT, R13, UR5, P4 ;  /* 0x000000050d007c0c */ /* 0x000fda000a784670 */
[----:B------:R-:W-:Y:S05]  /*5d20*/  @!P4 BRA `(.L_x_381) ;  /* 0x000000000028c947 */ /* 0x000fea0003800000 */
[----:B------:R-:W0:Y:S01]  /*5d30*/  LDS R6, [R6] ;  /* 0x0000000006067984 */ /* 0x000e220000000800 */
[----:B------:R-:W-:Y:S01]  /*5d40*/  ISETP.GE.AND P0, PT, R7, R14, PT ;  /* 0x0000000e0700720c */ /* 0x000fe20003f06270 */
[----:B------:R-:W-:-:S12]  /*5d50*/  BSSY B0, `(.L_x_385) ;  /* 0x0000003000007945 */ /* 0x000fd80003800000 */
[----:B------:R-:W-:Y:S05]  /*5d60*/  @P0 BRA `(.L_x_386) ;  /* 0x0000000000040947 */ /* 0x000fea0003800000 */
[----:B------:R1:W5:Y:S02]  /*5d70*/  LDG.E.128 R8, desc[UR8][R20.64] ;  /* 0x0000000814087981 */ /* 0x000364000c1e1d00 */
.L_x_386:
[----:B------:R-:W-:Y:S05]  /*5d80*/  BSYNC B0 ;  /* 0x0000000000007941 */ /* 0x000fea0003800000 */
.L_x_385:
[C---:B0----5:R-:W-:Y:S01]  /*5d90*/  FFMA.FTZ R4, R6.reuse, R8, R4 ;  /* 0x0000000806047223 */ /* 0x061fe20000010004 */
[C---:B------:R-:W-:Y:S01]  /*5da0*/  FFMA.FTZ R3, R6.reuse, R9, R3 ;  /* 0x0000000906037223 */ /* 0x040fe20000010003 */
[C---:B------:R-:W-:Y:S01]  /*5db0*/  FFMA.FTZ R2, R6.reuse, R10, R2 ;  /* 0x0000000a06027223 */ /* 0x040fe20000010002 */
[----:B------:R-:W-:Y:S01]  /*5dc0*/  FFMA.FTZ R0, R6, R11, R0 ;  /* 0x0000000b06007223 */ /* 0x000fe20000010000 */
.L_x_381:
[----:B------:R-:W-:-:S04]  /*5dd0*/  IADD3 R7, R7, UR7, RZ ;  /* 0x0000000707077c10 */ /* 0x000fc8000fffe0ff */
[----:B------:R-:W-:-:S13]  /*5de0*/  ISETP.GE.AND P0, PT, R7, R12, PT ;  /* 0x0000000c0700720c */ /* 0x000fda0003f06270 */
[----:B------:R-:W-:Y:S05]  /*5df0*/  @P0 EXIT ;  /* 0x000000000000094d */ /* 0x000fea0003800000 */
[----:B------:R-:W0:Y:S01]  /*5e00*/  LDC R9, c[0x0][0x2c4] ;  /* 0x0000b100ff097b82 */ /* 0x000e220000000800 */
[----:B------:R-:W-:Y:S01]  /*5e10*/  ULDC UR4, c[0x0][0x270] ;  /* 0x00009c0000047ab9 */ /* 0x000fe20000000800 */
[----:B------:R-:W-:Y:S02]  /*5e20*/  IABS R13, R7 ;  /* 0x00000007000d7213 */ /* 0x000fe40000000000 */
[----:B------:R-:W-:Y:S02]  /*5e30*/  SHF.R.S32.HI R17, RZ, 0x1f, R16 ;  /* 0x0000001fff117819 */ /* 0x000fe40000011410 */
        /* <DEDUP_REMOVED lines=71> */
[----:B------:R-:W-:Y:S02]  /*62b0*/  LEA.HI.X R7, R16, UR5, R5, 0x1, P0 ;  /* 0x0000000510077c11 */ /* 0x000fe400080f0c05 */
[----:B------:R-:W-:-:S05]  /*62c0*/  F2FP.BF16.F32.PACK_AB R5, R0, R2 ;  /* 0x000000020005723e */ /* 0x000fca00000010ff */
[----:B------:R-:W-:Y:S01]  /*62d0*/  STG.E.64 desc[UR8][R6.64], R4 ;  /* 0x0000000406007986 */ /* 0x000fe2000c101b08 */
[----:B------:R-:W-:Y:S05]  /*62e0*/  EXIT ;  /* 0x000000000000794d */ /* 0x000fea0003800000 */
        .weak           $__internal_7_$__cuda_sm20_div_s64
        .type           $__internal_7_$__cuda_sm20_div_s64,@function
        .size           $__internal_7_$__cuda_sm20_div_s64,(.L_x_5283 - $__internal_7_$__cuda_sm20_div_s64)
$__internal_7_$__cuda_sm20_div_s64:
        /* <DEDUP_REMOVED lines=83> */
[----:B------:R-:W-:Y:S06]  /*6820*/  RET.REL.NODEC R22 `(_ZN5flash32flash_fwd_splitkv_combine_kernelI23Flash_fwd_kernel_traitsILi32ELi64ELi256ELi4ELb0ELb0EN7cutlass10bfloat16_tE19Flash_kernel_traitsILi32ELi64ELi256ELi4ES3_EELi16ELi7ELb1EEEvNS_16Flash_fwd_paramsE) ;  /* 0xffffff9416f47950 */ /* 0x000fec0003c3ffff */
.L_x_387:
        /* <DEDUP_REMOVED lines=13> */
.L_x_5283:


//--------------------- .text._ZN5flash32flash_fwd_splitkv_combine_kernelI23Flash_fwd_kernel_traitsILi32ELi64ELi256ELi4ELb0ELb0EN7cutlass10bfloat16_tE19Flash_kernel_traitsILi32ELi64ELi256ELi4ES3_EELi16ELi6ELb1EEEvNS_16Flash_fwd_paramsE --------------------------
	.section	.text._ZN5flash32flash_fwd_splitkv_combine_kernelI23Flash_fwd_kernel_traitsILi32ELi64ELi256ELi4ELb0ELb0EN7cutlass10bfloat16_tE19Flash_kernel_traitsILi32ELi64ELi256ELi4ES3_EELi16ELi6ELb1EEEvNS_16Flash_fwd_paramsE,"ax",@progbits
	.align	128
        .global         _ZN5flash32flash_fwd_splitkv_combine_kernelI23Flash_fwd_kernel_traitsILi32ELi64ELi256ELi4ELb0ELb0EN7cutlass10bfloat16_tE19Flash_kernel_traitsILi32ELi64ELi256ELi4ES3_EELi16ELi6ELb1EEEvNS_16Flash_fwd_paramsE
        .type           _ZN5flash32flash_fwd_splitkv_combine_kernelI23Flash_fwd_kernel_traitsILi32ELi64ELi256ELi4ELb0ELb0EN7cutlass10bfloat16_tE19Flash_kernel_traitsILi32ELi64ELi256ELi4ES3_EELi16ELi6ELb1EEEvNS_16Flash_fwd_paramsE,@function
        .size           _ZN5flash32flash_fwd_splitkv_combine_kernelI23Flash_fwd_kernel_traitsILi32ELi64ELi256ELi4ELb0ELb0EN7cutlass10bfloat16_tE19Flash_kernel_traitsILi32ELi64ELi256ELi4ES3_EELi16ELi6ELb1EEEvNS_16Flash_fwd_paramsE,(.L_x_5284 - _ZN5flash32flash_fwd_splitkv_combine_kernelI23Flash_fwd_kernel_traitsILi32ELi64ELi256ELi4ELb0ELb0EN7cutlass10bfloat16_tE19Flash_kernel_traitsILi32ELi64ELi256ELi4ES3_EELi16ELi6ELb1EEEvNS_16Flash_fwd_paramsE)
        .other          _ZN5flash32flash_fwd_splitkv_combine_kernelI23Flash_fwd_kernel_traitsILi32ELi64ELi256ELi4ELb0ELb0EN7cutlass10bfloat16_tE19Flash_kernel_traitsILi32ELi64ELi256ELi4ES3_EELi16ELi6ELb1EEEvNS_16Flash_fwd_paramsE,@"STO_CUDA_ENTRY STV_DEFAULT"
_ZN5flash32flash_fwd_splitkv_combine_kernelI23Flash_fwd_kernel_traitsILi32ELi64ELi256ELi4ELb0ELb0EN7cutlass10bfloat16_tE19Flash_kernel_traitsILi32ELi64ELi256ELi4ES3_EELi16ELi6ELb1EEEvNS_16Flash_fwd_paramsE:
.text._ZN5flash32flash_fwd_splitkv_combine_kernelI23Flash_fwd_kernel_traitsILi32ELi64ELi256ELi4ELb0ELb0EN7cutlass10bfloat16_tE19Flash_kernel_traitsILi32ELi64ELi256ELi4ES3_EELi16ELi6ELb1EEEvNS_16Flash_fwd_paramsE:
        /* <DEDUP_REMOVED lines=23> */
[----:B------:R-:W-:Y:S05]  /*0170*/  CALL.REL.NOINC `($__internal_8_$__cuda_sm20_div_s64) ;  /* 0x0000005000bc7944 */ /* 0x000fea0003c00000 */
[----:B------:R-:W-:Y:S02]  /*0180*/  MOV R8, R0 ;  /* 0x0000000000087202 */ /* 0x000fe40000000f00 */
[----:B------:R-:W-:Y:S01]  /*0190*/  MOV R9, R25 ;  /* 0x0000001900097202 */ /* 0x000fe20000000f00 */
[----:B------:R-:W-:Y:S06]  /*01a0*/  BRA `(.L_x_389) ;  /* 0x00000000004c7947 */ /* 0x000fec0003800000 */
.L_x_388:
        /* <DEDUP_REMOVED lines=19> */
.L_x_389:
        /* <DEDUP_REMOVED lines=17> */
[----:B------:R-:W-:Y:S05]  /*03f0*/  BRA `(.L_x_392) ;  /* 0x0000000000507947 */ /* 0x000fea0003800000 */
.L_x_391:
        /* <DEDUP_REMOVED lines=20> */
.L_x_392:
[----:B------:R-:W-:Y:S05]  /*0540*/  BSYNC B0 ;  /* 0x0000000000007941 */ /* 0x000fea0003800000 */
.L_x_390:
        /* <DEDUP_REMOVED lines=57> */
.L_x_394:
        /* <DEDUP_REMOVED lines=19> */
.L_x_395:
[----:B------:R-:W-:Y:S05]  /*0a10*/  BSYNC B0 ;  /* 0x0000000000007941 */ /* 0x000fea0003800000 */
.L_x_393:
        /* <DEDUP_REMOVED lines=105> */
.L_x_397:
        /* <DEDUP_REMOVED lines=20> */
.L_x_398:
[----:B------:R-:W-:Y:S05]  /*11f0*/  BSYNC B0 ;  /* 0x0000000000007941 */ /* 0x000fea0003800000 */
.L_x_396:
        /* <DEDUP_REMOVED lines=181> */
.L_x_400:
        /* <DEDUP_REMOVED lines=19> */
.L_x_401:
[----:B------:R-:W-:Y:S05]  /*1e80*/  BSYNC B0 ;  /* 0x0000000000007941 */ /* 0x000fea0003800000 */
.L_x_399:
        /* <DEDUP_REMOVED lines=201> */
.L_x_406:
        /* <DEDUP_REMOVED lines=22> */
.L_x_407:
[----:B------:R-:W-:Y:S05]  /*2c80*/  BSYNC B0 ;  /* 0x0000000000007941 */ /* 0x000fea0003800000 */
.L_x_405:
        /* <DEDUP_REMOVED lines=8> */
[----:B------:R-:W-:Y:S05]  /*2d10*/  CALL.REL.NOINC `($__internal_8_$__cuda_sm20_div_s64) ;  /* 0x0000002400d47944 */ /* 0x000fea0003c00000 */
        /* <DEDUP_REMOVED lines=11> */
.L_x_409:
        /* <DEDUP_REMOVED lines=22> */
.L_x_410:
[----:B------:R-:W-:Y:S05]  /*2f30*/  BSYNC B0 ;  /* 0x0000000000007941 */ /* 0x000fea0003800000 */
.L_x_408:
        /* <DEDUP_REMOVED lines=11> */
[----:B------:R-:W-:Y:S05]  /*2ff0*/  CALL.REL.NOINC `($__internal_8_$__cuda_sm20_div_s64) ;  /* 0x00000024001c7944 */ /* 0x000fea0003c00000 */
        /* <DEDUP_REMOVED lines=12> */
.L_x_412:
        /* <DEDUP_REMOVED lines=22> */
.L_x_413:
[----:B------:R-:W-:Y:S05]  /*3220*/  BSYNC B0 ;  /* 0x0000000000007941 */ /* 0x000fea0003800000 */
.L_x_411:
        /* <DEDUP_REMOVED lines=52> */
.L_x_415:
        /* <DEDUP_REMOVED lines=23> */
.L_x_416:
[----:B------:R-:W-:Y:S05]  /*36e0*/  BSYNC B0 ;  /* 0x0000000000007941 */ /* 0x000fea0003800000 */
.L_x_414:
        /* <DEDUP_REMOVED lines=20> */
.L_x_418:
        /* <DEDUP_REMOVED lines=22> */
.L_x_419:
[----:B------:R-:W-:Y:S05]  /*3990*/  BSYNC B0 ;  /* 0x0000000000007941 */ /* 0x000fea0003800000 */
.L_x_417:
        /* <DEDUP_REMOVED lines=22> */
.L_x_421:
        /* <DEDUP_REMOVED lines=23> */
.L_x_422:
[----:B------:R-:W-:Y:S05]  /*3c70*/  BSYNC B0 ;  /* 0x0000000000007941 */ /* 0x000fea0003800000 */
.L_x_420:
        /* <DEDUP_REMOVED lines=39> */
.L_x_424:
        /* <DEDUP_REMOVED lines=23> */
.L_x_425:
[----:B------:R-:W-:Y:S05]  /*4060*/  BSYNC B0 ;  /* 0x0000000000007941 */ /* 0x000fea0003800000 */
.L_x_423:
        /* <DEDUP_REMOVED lines=31> */
.L_x_427:
        /* <DEDUP_REMOVED lines=23> */
.L_x_428:
[----:B------:R-:W-:Y:S05]  /*43d0*/  BSYNC B0 ;  /* 0x0000000000007941 */ /* 0x000fea0003800000 */
.L_x_426:
        /* <DEDUP_REMOVED lines=21> */
.L_x_404:
[----:B------:R-:W-:Y:S02]  /*4530*/  ULDC.64 UR4, c[0x0][0x2b0] ;  /* 0x0000ac0000047ab9 */ /* 0x000fe40000000a00 */
[----:B------:R-:W-:-:S04]  /*4540*/  LEA R2, P0, R44, UR4, 0x2 ;  /* 0x000000042c027c11 */ /* 0x000fc8000f8010ff */
[----:B------:R-:W-:-:S05]  /*4550*/  LEA.HI.X R3, R44, UR5, R45, 0x2, P0 ;  /* 0x000000052c037c11 */ /* 0x000fca00080f142d */
[----:B------:R0:W-:Y:S04]  /*4560*/  STG.E desc[UR8][R2.64], R29 ;  /* 0x0000001d02007986 */ /* 0x0001e8000c101908 */
.L_x_403:
[----:B------:R-:W-:Y:S05]  /*4570*/  BSYNC B1 ;  /* 0x0000000000017941 */ /* 0x000fea0003800000 */
.L_x_402:
[----:B------:R-:W2:Y:S01]  /*4580*/  LDC R14, c[0x0][0x3c4] ;  /* 0x0000f100ff0e7b82 */ /* 0x000ea20000000800 */
[C---:B------:R-:W-:Y:S01]  /*4590*/  IADD3 R0, R39.reuse, 0x8, RZ ;  /* 0x0000000827007810 */ /* 0x040fe20007ffe0ff */
[C---:B------:R-:W-:Y:S01]  /*45a0*/  IMAD.SHL.U32 R16, R39.reuse, 0x4, RZ ;  /* 0x0000000427107824 */ /* 0x040fe200078e00ff */
[----:B-1----:R-:W-:Y:S02]  /*45b0*/  MOV R4, RZ ;  /* 0x000000ff00047202 */ /* 0x002fe40000000f00 */
[CC--:B--2---:R-:W-:Y:S02]  /*45c0*/  ISETP.GE.OR P0, PT, R39.reuse, R14.reuse, P6 ;  /* 0x0000000e2700720c */ /* 0x0c4fe40003706670 */
        /* <DEDUP_REMOVED lines=23> */
[----:B0-----:R0:W-:Y:S01]  /*4740*/  @!P0 STS [R38], R2 ;  /* 0x0000000226008388 */ /* 0x0011e20000000800 */
[----:B------:R-:W-:Y:S01]  /*4750*/  ISETP.GE.OR P0, PT, R0, R14, P6 ;  /* 0x0000000e0000720c */ /* 0x000fe20003706670 */
[----:B------:R-:W2:Y:S01]  /*4760*/  @!P4 MUFU.EX2 R34, R34 ;  /* 0x000000220022c308 */ /* 0x000ea20000000800 */
[----:B------:R-:W-:Y:S01]  /*4770*/  IADD3 R0, R39, 0x38, RZ ;  /* 0x0000003827007810 */ /* 0x000fe20007ffe0ff */
[----:B------:R-:W-:-:S03]  /*4780*/  @!P1 FMUL.FTZ R33, R33, 1.4426950216293334961 ;  /* 0x3fb8aa3b21219820 */ /* 0x000fc60000410000 */
[----:B------:R-:W-:Y:S01]  /*4790*/  ISETP.GE.OR P6, PT, R0, R14, P6 ;  /* 0x0000000e0000720c */ /* 0x000fe200037c6670 */
[----:B-1----:R-:W-:Y:S02]  /*47a0*/  @!P5 STS [R38+0x220], R37 ;  /* 0x000220252600d388 */ /* 0x002fe40000000800 */
[----:B------:R-:W1:Y:S04]  /*47b0*/  @!P3 MUFU.EX2 R35, R35 ;  /* 0x000000230023b308 */ /* 0x000e680000000800 */
[----:B------:R-:W-:-:S04]  /*47c0*/  @!P0 FADD.FTZ R30, -R29, R30 ;  /* 0x0000001e1d1e8221 */ /* 0x000fc80000010100 */
[----:B------:R-:W-:Y:S01]  /*47d0*/  @!P0 FMUL.FTZ R30, R30, 1.4426950216293334961 ;  /* 0x3fb8aa3b1e1e8820 */ /* 0x000fe20000410000 */
[----:B------:R-:W3:Y:S01]  /*47e0*/  @!P2 MUFU.EX2 R32, R32 ;  /* 0x000000200020a308 */ /* 0x000ee20000000800 */
[----:B------:R-:W-:Y:S01]  /*47f0*/  @!P6 FADD.FTZ R29, -R29, R31 ;  /* 0x0000001f1d1de221 */ /* 0x000fe20000010100 */
[----:B--2---:R-:W-:Y:S03]  /*4800*/  @!P4 STS [R38+0x440], R34 ;  /* 0x000440222600c388 */ /* 0x004fe60000000800 */
[----:B------:R-:W-:Y:S01]  /*4810*/  @!P6 FMUL.FTZ R0, R29, 1.4426950216293334961 ;  /* 0x3fb8aa3b1d00e820 */ /* 0x000fe20000410000 */
[----:B0-----:R-:W-:Y:S02]  /*4820*/  CS2R R2, SRZ ;  /* 0x0000000000027805 */ /* 0x001fe4000001ff00 */
[----:B------:R-:W0:Y:S01]  /*4830*/  @!P0 MUFU.EX2 R30, R30 ;  /* 0x0000001e001e8308 */ /* 0x000e220000000800 */
[----:B-1----:R-:W-:Y:S07]  /*4840*/  @!P3 STS [R38+0x660], R35 ;  /* 0x000660232600b388 */ /* 0x002fee0000000800 */
[----:B------:R-:W1:Y:S01]  /*4850*/  @!P1 MUFU.EX2 R33, R33 ;  /* 0x0000002100219308 */ /* 0x000e620000000800 */
[----:B---3--:R-:W-:Y:S07]  /*4860*/  @!P2 STS [R38+0x880], R32 ;  /* 0x000880202600a388 */ /* 0x008fee0000000800 */
[----:B------:R-:W2:Y:S01]  /*4870*/  @!P6 MUFU.EX2 R0, R0 ;  /* 0x000000000000e308 */ /* 0x000ea20000000800 */
[----:B0-----:R-:W-:Y:S01]  /*4880*/  @!P0 STS [R38+0xcc0], R30 ;  /* 0x000cc01e26008388 */ /* 0x001fe20000000800 */
[----:B------:R-:W-:-:S03]  /*4890*/  ISETP.GE.AND P0, PT, R14, 0x1, PT ;  /* 0x000000010e00780c */ /* 0x000fc60003f06270 */
[----:B-1----:R-:W-:Y:S04]  /*48a0*/  @!P1 STS [R38+0xaa0], R33 ;  /* 0x000aa02126009388 */ /* 0x002fe80000000800 */
[----:B--2---:R0:W-:Y:S02]  /*48b0*/  @!P6 STS [R38+0xee0], R0 ;  /* 0x000ee0002600e388 */ /* 0x0041e40000000800 */
        /* <DEDUP_REMOVED lines=31> */
.L_x_431:
        /* <DEDUP_REMOVED lines=37> */
.L_x_430:
        /* <DEDUP_REMOVED lines=25> */
.L_x_432:
[----:B------:R-:W-:-:S13]  /*4e90*/  ISETP.GT.OR P4, PT, R13, UR5, P4 ;  /* 0x000000050d007c0c */ /* 0x000fda000a784670 */
[----:B------:R-:W-:Y:S05]  /*4ea0*/  @!P4 BRA `(.L_x_429) ;  /* 0x000000000028c947 */ /* 0x000fea0003800000 */
[----:B------:R-:W0:Y:S01]  /*4eb0*/  LDS R6, [R6] ;  /* 0x0000000006067984 */ /* 0x000e220000000800 */
[----:B------:R-:W-:Y:S01]  /*4ec0*/  ISETP.GE.AND P0, PT, R7, R15, PT ;  /* 0x0000000f0700720c */ /* 0x000fe20003f06270 */
[----:B------:R-:W-:-:S12]  /*4ed0*/  BSSY B0, `(.L_x_433) ;  /* 0x0000003000007945 */ /* 0x000fd80003800000 */
[----:B------:R-:W-:Y:S05]  /*4ee0*/  @P0 BRA `(.L_x_434) ;  /* 0x0000000000040947 */ /* 0x000fea0003800000 */
[----:B------:R1:W5:Y:S02]  /*4ef0*/  LDG.E.128 R8, desc[UR8][R20.64] ;  /* 0x0000000814087981 */ /* 0x000364000c1e1d00 */
.L_x_434:
[----:B------:R-:W-:Y:S05]  /*4f00*/  BSYNC B0 ;  /* 0x0000000000007941 */ /* 0x000fea0003800000 */
.L_x_433:
[C---:B0----5:R-:W-:Y:S01]  /*4f10*/  FFMA.FTZ R4, R6.reuse, R8, R4 ;  /* 0x0000000806047223 */ /* 0x061fe20000010004 */
[C---:B------:R-:W-:Y:S01]  /*4f20*/  FFMA.FTZ R3, R6.reuse, R9, R3 ;  /* 0x0000000906037223 */ /* 0x040fe20000010003 */
[C---:B------:R-:W-:Y:S01]  /*4f30*/  FFMA.FTZ R2, R6.reuse, R10, R2 ;  /* 0x0000000a06027223 */ /* 0x040fe20000010002 */
[----:B------:R-:W-:Y:S01]  /*4f40*/  FFMA.FTZ R0, R6, R11, R0 ;  /* 0x0000000b06007223 */ /* 0x000fe20000010000 */
.L_x_429:
        /* <DEDUP_REMOVED lines=82> */
        .weak           $__internal_8_$__cuda_sm20_div_s64
        .type           $__internal_8_$__cuda_sm20_div_s64,@function
        .size           $__internal_8_$__cuda_sm20_div_s64,(.L_x_5284 - $__internal_8_$__cuda_sm20_div_s64)
$__internal_8_$__cuda_sm20_div_s64:
        /* <DEDUP_REMOVED lines=83> */
[----:B------:R-:W-:Y:S06]  /*59a0*/  RET.REL.NODEC R22 `(_ZN5flash32flash_fwd_splitkv_combine_kernelI23Flash_fwd_kernel_traitsILi32ELi64ELi256ELi4ELb0ELb0EN7cutlass10bfloat16_tE19Flash_kernel_traitsILi32ELi64ELi256ELi4ES3_EELi16ELi6ELb1EEEvNS_16Flash_fwd_paramsE) ;  /* 0xffffffa416947950 */ /* 0x000fec0003c3ffff */
.L_x_435:
        /* <DEDUP_REMOVED lines=13> */
.L_x_5284:


//--------------------- .text._ZN5flash32flash_fwd_splitkv_combine_kernelI23Flash_fwd_kernel_traitsILi32ELi64ELi256ELi4ELb0ELb0EN7cutlass10bfloat16_tE19Flash_kernel_traitsILi32ELi64ELi256ELi4ES3_EELi16ELi5ELb1EEEvNS_16Flash_fwd_paramsE --------------------------
	.section	.text._ZN5flash32flash_fwd_splitkv_combine_kernelI23Flash_fwd_kernel_traitsILi32ELi64ELi256ELi4ELb0ELb0EN7cutlass10bfloat16_tE19Flash_kernel_traitsILi32ELi64ELi256ELi4ES3_EELi16ELi5ELb1EEEvNS_16Flash_fwd_paramsE,"ax",@progbits
	.align	128
        .global         _ZN5flash32flash_fwd_splitkv_combine_kernelI23Flash_fwd_kernel_traitsILi32ELi64ELi256ELi4ELb0ELb0EN7cutlass10bfloat16_tE19Flash_kernel_traitsILi32ELi64ELi256ELi4ES3_EELi16ELi5ELb1EEEvNS_16Flash_fwd_paramsE
        .type           _ZN5flash32flash_fwd_splitkv_combine_kernelI23Flash_fwd_kernel_traitsILi32ELi64ELi256ELi4ELb0ELb0EN7cutlass10bfloat16_tE19Flash_kernel_traitsILi32ELi64ELi256ELi4ES3_EELi16ELi5ELb1EEEvNS_16Flash_fwd_paramsE,@function
        .size           _ZN5flash32flash_fwd_splitkv_combine_kernelI23Flash_fwd_kernel_traitsILi32ELi64ELi256ELi4ELb0ELb0EN7cutlass10bfloat16_tE19Flash_kernel_traitsILi32ELi64ELi256ELi4ES3_EELi16ELi5ELb1EEEvNS_16Flash_fwd_paramsE,(.L_x_5285 - _ZN5flash32flash_fwd_splitkv_combine_kernelI23Flash_fwd_kernel_traitsILi32ELi64ELi256ELi4ELb0ELb0EN7cutlass10bfloat16_tE19Flash_kernel_traitsILi32ELi64ELi256ELi4ES3_EELi16ELi5ELb1EEEvNS_16Flash_fwd_paramsE)
        .other          _ZN5flash32flash_fwd_splitkv_combine_kernelI23Flash_fwd_kernel_traitsILi32ELi64ELi256ELi4ELb0ELb0EN7cutlass10bfloat16_tE19Flash_kernel_traitsILi32ELi64ELi256ELi4ES3_EELi16ELi5ELb1EEEvNS_16Flash_fwd_paramsE,@"STO_CUDA_ENTRY STV_DEFAULT"
_ZN5flash32flash_fwd_splitkv_combine_kernelI23Flash_fwd_kernel_traitsILi32ELi64ELi256ELi4ELb0ELb0EN7cutlass10bfloat16_tE19Flash_kernel_traitsILi32ELi64ELi256ELi4ES3_EELi16ELi5ELb1EEEvNS_16Flash_fwd_paramsE:
.text._ZN5flash32flash_fwd_splitkv_combine_kernelI23Flash_fwd_kernel_traitsILi32ELi64ELi256ELi4ELb0ELb0EN7cutlass10bfloat16_tE19Flash_kernel_traitsILi32ELi64ELi256ELi4ES3_EELi16ELi5ELb1EEEvNS_16Flash_fwd_paramsE:
        /* <DEDUP_REMOVED lines=23> */
[----:B------:R-:W-:Y:S05]  /*0170*/  CALL.REL.NOINC `($__internal_9_$__cuda_sm20_div_s64) ;  /* 0x0000004800a87944 */ /* 0x000fea0003c00000 */
[----:B------:R-:W-:Y:S05]  /*0180*/  BRA `(.L_x_437) ;  /* 0x00000000004c7947 */ /* 0x000fea0003800000 */
.L_x_436:
        /* <DEDUP_REMOVED lines=19> */
.L_x_437:
        /* <DEDUP_REMOVED lines=12> */
[----:B------:R-:W-:Y:S05]  /*0380*/  CALL.REL.NOINC `($__internal_9_$__cuda_sm20_div_s64) ;  /* 0x0000004800247944 */ /* 0x000fea0003c00000 */
[----:B------:R-:W-:Y:S02]  /*0390*/  MOV R6, R20 ;  /* 0x0000001400067202 */ /* 0x000fe40000000f00 */
[----:B------:R-:W-:Y:S01]  /*03a0*/  MOV R7, R21 ;  /* 0x0000001500077202 */ /* 0x000fe20000000f00 */
[----:B------:R-:W-:Y:S05]  /*03b0*/  BRA `(.L_x_440) ;  /* 0x00000000004c7947 */ /* 0x000fea0003800000 */
.L_x_439:
        /* <DEDUP_REMOVED lines=19> */
.L_x_440:
[----:B------:R-:W-:Y:S05]  /*04f0*/  BSYNC B0 ;  /* 0x0000000000007941 */ /* 0x000fea0003800000 */
.L_x_438:
        /* <DEDUP_REMOVED lines=53> */
[----:B------:R-:W-:Y:S02]  /*0850*/  MOV R32, R20 ;  /* 0x0000001400207202 */ /* 0x000fe40000000f00 */
[----:B------:R-:W-:Y:S01]  /*0860*/  MOV R33, R21 ;  /* 0x0000001500217202 */ /* 0x000fe20000000f00 */
[----:B------:R-:W-:Y:S05]  /*0870*/  BRA `(.L_x_443) ;  /* 0x00000000004c7947 */ /* 0x000fea0003800000 */
.L_x_442:
        /* <DEDUP_REMOVED lines=19> */
.L_x_443:
[----:B------:R-:W-:Y:S05]  /*09b0*/  BSYNC B0 ;  /* 0x0000000000007941 */ /* 0x000fea0003800000 */
.L_x_441:
        /* <DEDUP_REMOVED lines=105> */
.L_x_445:
        /* <DEDUP_REMOVED lines=19> */
.L_x_446:
[----:B------:R-:W-:Y:S05]  /*1180*/  BSYNC B0 ;  /* 0x0000000000007941 */ /* 0x000fea0003800000 */
.L_x_444:
        /* <DEDUP_REMOVED lines=113> */
[----:B------:R-:W-:Y:S05]  /*18a0*/  CALL.REL.NOINC `($__internal_9_$__cuda_sm20_div_s64) ;  /* 0x0000003000dc7944 */ /* 0x000fea0003c00000 */
[----:B------:R-:W-:Y:S02]  /*18b0*/  MOV R40, R20 ;  /* 0x0000001400287202 */ /* 0x000fe40000000f00 */
[----:B------:R-:W-:Y:S01]  /*18c0*/  MOV R41, R21 ;  /* 0x0000001500297202 */ /* 0x000fe20000000f00 */
[----:B------:R-:W-:Y:S05]  /*18d0*/  BRA `(.L_x_449) ;  /* 0x00000000004c7947 */ /* 0x000fea0003800000 */
.L_x_448:
        /* <DEDUP_REMOVED lines=19> */
.L_x_449:
[----:B------:R-:W-:Y:S05]  /*1a10*/  BSYNC B0 ;  /* 0x0000000000007941 */ /* 0x000fea0003800000 */
.L_x_447:
        /* <DEDUP_REMOVED lines=163> */
[----:B------:R-:W-:Y:S05]  /*2450*/  CALL.REL.NOINC `($__internal_9_$__cuda_sm20_div_s64) ;  /* 0x0000002400f07944 */ /* 0x000fea0003c00000 */
        /* <DEDUP_REMOVED lines=9> */
.L_x_454:
        /* <DEDUP_REMOVED lines=22> */
.L_x_455:
[----:B------:R-:W-:Y:S05]  /*2650*/  BSYNC B0 ;  /* 0x0000000000007941 */ /* 0x000fea0003800000 */
.L_x_453:
        /* <DEDUP_REMOVED lines=19> */
.L_x_457:
        /* <DEDUP_REMOVED lines=22> */
.L_x_458:
[----:B------:R-:W-:Y:S05]  /*28f0*/  BSYNC B0 ;  /* 0x0000000000007941 */ /* 0x000fea0003800000 */
.L_x_456:
        /* <DEDUP_REMOVED lines=11> */
[----:B------:R-:W-:Y:S05]  /*29b0*/  CALL.REL.NOINC `($__internal_9_$__cuda_sm20_div_s64) ;  /* 0x0000002000987944 */ /* 0x000fea0003c00000 */
[----:B------:R-:W-:-:S04]  /*29c0*/  IADD3 R19, P0, RZ, -R20, RZ ;  /* 0x80000014ff137210 */ /* 0x000fc80007f1e0ff */
[----:B------:R-:W-:Y:S01]  /*29d0*/  IADD3.X R18, RZ, ~R21, RZ, P0, !PT ;  /* 0x80000015ff127210 */ /* 0x000fe200007fe4ff */
[----:B------:R-:W-:-:S04]  /*29e0*/  IMAD.WIDE.U32 R42, R5, R19, R42 ;  /* 0x00000013052a7225 */ /* 0x000fc800078e002a */
[----:B------:R-:W-:-:S04]  /*29f0*/  IMAD R18, R18, R5, RZ ;  /* 0x0000000512127224 */ /* 0x000fc800078e02ff */
[----:B------:R-:W-:-:S05]  /*2a00*/  IMAD R4, R4, R19, R18 ;  /* 0x0000001304047224 */ /* 0x000fca00078e0212 */
[----:B------:R-:W-:Y:S01]  /*2a10*/  IADD3 R4, R43, R4, RZ ;  /* 0x000000042b047210 */ /* 0x000fe20007ffe0ff */
[----:B------:R-:W-:Y:S05]  /*2a20*/  BRA `(.L_x_461) ;  /* 0x0000000000587947 */ /* 0x000fea0003800000 */
.L_x_460:
        /* <DEDUP_REMOVED lines=22> */
.L_x_461:
[----:B------:R-:W-:Y:S05]  /*2b90*/  BSYNC B0 ;  /* 0x0000000000007941 */ /* 0x000fea0003800000 */
.L_x_459:
        /* <DEDUP_REMOVED lines=38> */
[----:B------:R-:W-:Y:S05]  /*2e00*/  CALL.REL.NOINC `($__internal_9_$__cuda_sm20_div_s64) ;  /* 0x0000001c00847944 */ /* 0x000fea0003c00000 */
        /* <DEDUP_REMOVED lines=12> */
.L_x_463:
        /* <DEDUP_REMOVED lines=23> */
.L_x_464:
[----:B------:R-:W-:Y:S05]  /*3040*/  BSYNC B0 ;  /* 0x0000000000007941 */ /* 0x000fea0003800000 */
.L_x_462:
        /* <DEDUP_REMOVED lines=18> */
.L_x_466:
        /* <DEDUP_REMOVED lines=22> */
.L_x_467:
[----:B------:R-:W-:Y:S05]  /*32d0*/  BSYNC B0 ;  /* 0x0000000000007941 */ /* 0x000fea0003800000 */
.L_x_465:
        /* <DEDUP_REMOVED lines=22> */
.L_x_469:
        /* <DEDUP_REMOVED lines=23> */
.L_x_470:
[----:B------:R-:W-:Y:S05]  /*35b0*/  BSYNC B0 ;  /* 0x0000000000007941 */ /* 0x000fea0003800000 */
.L_x_468:
        /* <DEDUP_REMOVED lines=39> */
.L_x_472:
        /* <DEDUP_REMOVED lines=23> */
.L_x_473:
[----:B------:R-:W-:Y:S05]  /*39a0*/  BSYNC B0 ;  /* 0x0000000000007941 */ /* 0x000fea0003800000 */
.L_x_471:
        /* <DEDUP_REMOVED lines=29> */
.L_x_475:
        /* <DEDUP_REMOVED lines=23> */
.L_x_476:
[----:B------:R-:W-:Y:S05]  /*3cf0*/  BSYNC B0 ;  /* 0x0000000000007941 */ /* 0x000fea0003800000 */
.L_x_474:
        /* <DEDUP_REMOVED lines=21> */
.L_x_452:
[----:B------:R-:W-:Y:S02]  /*3e50*/  ULDC.64 UR4, c[0x0][0x2b0] ;  /* 0x0000ac0000047ab9 */ /* 0x000fe40000000a00 */
[----:B------:R-:W-:-:S04]  /*3e60*/  LEA R2, P0, R38, UR4, 0x2 ;  /* 0x0000000426027c11 */ /* 0x000fc8000f8010ff */
[----:B------:R-:W-:-:S05]  /*3e70*/  LEA.HI.X R3, R38, UR5, R39, 0x2, P0 ;  /* 0x0000000526037c11 */ /* 0x000fca00080f1427 */
[----:B------:R0:W-:Y:S04]  /*3e80*/  STG.E desc[UR8][R2.64], R29 ;  /* 0x0000001d02007986 */ /* 0x0001e8000c101908 */
.L_x_451:
[----:B------:R-:W-:Y:S05]  /*3e90*/  BSYNC B1 ;  /* 0x0000000000017941 */ /* 0x000fea0003800000 */
.L_x_450:
[----:B------:R-:W2:Y:S01]  /*3ea0*/  LDC R14, c[0x0][0x3c4] ;  /* 0x0000f100ff0e7b82 */ /* 0x000ea20000000800 */
[C---:B0-----:R-:W-:Y:S01]  /*3eb0*/  IADD3 R3, R35.reuse, 0x8, RZ ;  /* 0x0000000823037810 */ /* 0x041fe20007ffe0ff */
[----:B------:R-:W-:Y:S01]  /*3ec0*/  HFMA2.MMA R0, -RZ, RZ, 0, 0 ;  /* 0x00000000ff007435 */ /* 0x000fe200000001ff */
[----:B------:R-:W-:Y:S02]  /*3ed0*/  IMAD.SHL.U32 R18, R35, 0x4, RZ ;  /* 0x0000000423127824 */ /* 0x000fe400078e00ff */
[----:B-1----:R-:W-:Y:S01]  /*3ee0*/  IMAD.MOV.U32 R5, RZ, RZ, RZ ;  /* 0x000000ffff057224 */ /* 0x002fe200078e00ff */
[-C--:B--2---:R-:W-:Y:S02]  /*3ef0*/  ISETP.GE.OR P1, PT, R3, R14.reuse, P6 ;  /* 0x0000000e0300720c */ /* 0x084fe40003726670 */
[C---:B------:R-:W-:Y:S02]  /*3f00*/  IADD3 R3, R35.reuse, 0x10, RZ ;  /* 0x0000001023037810 */ /* 0x040fe40007ffe0ff */
[----:B------:R-:W-:-:S02]  /*3f10*/  ISETP.GE.OR P2, PT, R35, R14, P6 ;  /* 0x0000000e2300720c */ /* 0x000fc40003746670 */
[----:B------:R-:W-:Y:S02]  /*3f20*/  ISETP.GE.OR P0, PT, R3, R14, P6 ;  /* 0x0000000e0300720c */ /* 0x000fe40003706670 */
        /* <DEDUP_REMOVED lines=17> */
[----:B------:R-:W-:-:S03]  /*4040*/  ISETP.GE.AND P0, PT, R14, 0x1, PT ;  /* 0x000000010e00780c */ /* 0x000fc60003f06270 */
[----:B--2---:R0:W-:Y:S04]  /*4050*/  @!P2 STS [R33], R36 ;  /* 0x000000242100a388 */ /* 0x0041e80000000800 */
[----:B---3--:R0:W-:Y:S01]  /*4060*/  @!P6 STS [R33+0x660], R6 ;  /* 0x000660062100e388 */ /* 0x0081e20000000800 */
[----:B------:R-:W-:Y:S06]  /*4070*/  BAR.SYNC.DEFER_BLOCKING 0x0 ;  /* 0x0000000000007b1d */ /* 0x000fec0000010000 */
[----:B------:R-:W-:Y:S05]  /*4080*/  @!P0 BRA `(.L_x_477) ;  /* 0x0000000400988947 */ /* 0x000fea0003800000 */
[----:B------:R-:W-:Y:S01]  /*4090*/  ULDC UR10, c[0x0][0x2dc] ;  /* 0x0000b700000a7ab9 */ /* 0x000fe20000000800 */
[----:B------:R-:W1:Y:S01]  /*40a0*/  S2UR UR6, SR_CgaCtaId ;  /* 0x00000000000679c3 */ /* 0x000e620000008800 */
        /* <DEDUP_REMOVED lines=8> */
[----:B------:R-:W2:Y:S01]  /*4130*/  LDC R13, c[0x0][0x3c4] ;  /* 0x0000f100ff0d7b82 */ /* 0x000ea20000000800 */
        /* <DEDUP_REMOVED lines=10> */
[----:B-1----:R-:W-:-:S06]  /*41e0*/  ULEA UR4, UR6, UR4, 0x18 ;  /* 0x0000000406047291 */ /* 0x002fcc000f8ec03f */
[----:B0-----:R-:W-:-:S05]  /*41f0*/  LEA R6, R7, UR4, 0x2 ;  /* 0x0000000407067c11 */ /* 0x001fca000f8e10ff */
[----:B------:R-:W-:Y:S05]  /*4200*/  @!P0 BRA `(.L_x_478) ;  /* 0x0000000000a48947 */ /* 0x000fea0003800000 */
[----:B------:R-:W-:Y:S01]  /*4210*/  PLOP3.LUT P4, PT, PT, PT, PT, 0x8, 0x0 ;  /* 0x000000000000781c */ /* 0x000fe20003f8e170 */
[----:B------:R-:W-:Y:S01]  /*4220*/  VIADD R14, R14, 0xfffffffd ;  /* 0xfffffffd0e0e7836 */ /* 0x000fe20000000000 */
[CC--:B------:R-:W-:Y:S02]  /*4230*/  ISETP.GE.AND P3, PT, R7.reuse, R16.reuse, PT ;  /* 0x000000100700720c */ /* 0x0c0fe40003f66270 */
[----:B------:R-:W-:-:S13]  /*4240*/  ISETP.GE.AND P0, PT, R7, R16, PT ;  /* 0x000000100700720c */ /* 0x000fda0003f06270 */
.L_x_479:
[----:B------:R0:W3:Y:S01]  /*4250*/  @!P3 LDG.E.128 R8, desc[UR8][R24.64] ;  /* 0x000000081808b981 */ /* 0x0000e2000c1e1d00 */
[----:B------:R-:W-:Y:S01]  /*4260*/  PLOP3.LUT P3, PT, P0, PT, PT, 0x80, 0x0 ;  /* 0x000000000000781c */ /* 0x000fe2000076f070 */
[----:B------:R-:W-:Y:S01]  /*4270*/  UIADD3 UR5, UR5, 0x4, URZ ;  /* 0x0000000405057890 */ /* 0x000fe2000fffe03f */
[----:B------:R-:W-:Y:S01]  /*4280*/  IADD3 R26, P1, R20, R24, RZ ;  /* 0x00000018141a7210 */ /* 0x000fe20007f3e0ff */
[----:B------:R-:W3:Y:S03]  /*4290*/  LDS R4, [R6] ;  /* 0x0000000006047984 */ /* 0x000ee60000000800 */
[C---:B------:R-:W-:Y:S02]  /*42a0*/  IADD3.X R27, R21.reuse, R25, RZ, P1, !PT ;  /* 0x00000019151b7210 */ /* 0x040fe40000ffe4ff */
[----:B------:R-:W-:Y:S02]  /*42b0*/  ISETP.LE.AND P2, PT, R14, UR5, PT ;  /* 0x000000050e007c0c */ /* 0x000fe4000bf43270 */
[C---:B0-----:R-:W-:Y:S04]  /*42c0*/  IADD3 R24, P1, R20.reuse, R26, RZ ;  /* 0x0000001a14187210 */ /* 0x041fe80007f3e0ff */
[C---:B------:R-:W-:Y:S02]  /*42d0*/  IADD3.X R25, R21.reuse, R27, RZ, P1, !PT ;  /* 0x0000001b15197210 */ /* 0x040fe40000ffe4ff */
[----:B------:R-:W-:Y:S04]  /*42e0*/  IADD3 R22, P1, R20, R24, RZ ;  /* 0x0000001814167210 */ /* 0x000fe80007f3e0ff */
[C---:B------:R-:W-:Y:S01]  /*42f0*/  IADD3.X R23, R21.reuse, R25, RZ, P1, !PT ;  /* 0x0000001915177210 */ /* 0x040fe20000ffe4ff */
[C---:B---3--:R-:W-:Y:S01]  /*4300*/  FFMA.FTZ R5, R4.reuse, R8, R5 ;  /* 0x0000000804057223 */ /* 0x048fe20000010005 */
[C---:B------:R-:W-:Y:S01]  /*4310*/  FFMA.FTZ R2, R4.reuse, R9, R2 ;  /* 0x0000000904027223 */ /* 0x040fe20000010002 */
[C---:B------:R-:W-:Y:S01]  /*4320*/  FFMA.FTZ R3, R4.reuse, R10, R3 ;  /* 0x0000000a04037223 */ /* 0x040fe20000010003 */
[----:B------:R-:W-:Y:S02]  /*4330*/  FFMA.FTZ R0, R4, R11, R0 ;  /* 0x0000000b04007223 */ /* 0x000fe40000010000 */
[----:B------:R-:W3:Y:S04]  /*4340*/  @!P3 LDG.E.128 R8, desc[UR8][R26.64] ;  /* 0x000000081a08b981 */ /* 0x000ee8000c1e1d00 */
[----:B------:R-:W3:Y:S02]  /*4350*/  LDS R4, [R6+0x44] ;  /* 0x0000440006047984 */ /* 0x000ee40000000800 */
[C---:B---3--:R-:W-:Y:S01]  /*4360*/  FFMA.FTZ R5, R4.reuse, R8, R5 ;  /* 0x0000000804057223 */ /* 0x048fe20000010005 */
[C---:B------:R-:W-:Y:S01]  /*4370*/  FFMA.FTZ R2, R4.reuse, R9, R2 ;  /* 0x0000000904027223 */ /* 0x040fe20000010002 */
[C---:B------:R-:W-:Y:S01]  /*4380*/  FFMA.FTZ R3, R4.reuse, R10, R3 ;  /* 0x0000000a04037223 */ /* 0x040fe20000010003 */
[----:B------:R-:W-:Y:S02]  /*4390*/  FFMA.FTZ R0, R4, R11, R0 ;  /* 0x0000000b04007223 */ /* 0x000fe40000010000 */
[----:B------:R0:W3:Y:S04]  /*43a0*/  @!P3 LDG.E.128 R8, desc[UR8][R24.64] ;  /* 0x000000081808b981 */ /* 0x0000e8000c1e1d00 */
[----:B------:R-:W3:Y:S01]  /*43b0*/  LDS R4, [R6+0x88] ;  /* 0x0000880006047984 */ /* 0x000ee20000000800 */
[----:B0-----:R-:W-:Y:S04]  /*43c0*/  IADD3 R24, P1, R20, R22, RZ ;  /* 0x0000001614187210 */ /* 0x001fe80007f3e0ff */
[----:B------:R-:W-:Y:S01]  /*43d0*/  IADD3.X R25, R21, R23, RZ, P1, !PT ;  /* 0x0000001715197210 */ /* 0x000fe20000ffe4ff */
[C---:B---3--:R-:W-:Y:S01]  /*43e0*/  FFMA.FTZ R5, R4.reuse, R8, R5 ;  /* 0x0000000804057223 */ /* 0x048fe20000010005 */
[C---:B------:R-:W-:Y:S01]  /*43f0*/  FFMA.FTZ R2, R4.reuse, R9, R2 ;  /* 0x0000000904027223 */ /* 0x040fe20000010002 */
[C---:B------:R-:W-:Y:S01]  /*4400*/  FFMA.FTZ R3, R4.reuse, R10, R3 ;  /* 0x0000000a04037223 */ /* 0x040fe20000010003 */
[----:B------:R-:W-:Y:S02]  /*4410*/  FFMA.FTZ R0, R4, R11, R0 ;  /* 0x0000000b04007223 */ /* 0x000fe40000010000 */
[----:B------:R-:W3:Y:S04]  /*4420*/  @!P3 LDG.E.128 R8, desc[UR8][R22.64] ;  /* 0x000000081608b981 */ /* 0x000ee8000c1e1d00 */
[----:B------:R0:W3:Y:S02]  /*4430*/  LDS R4, [R6+0xcc] ;  /* 0x0000cc0006047984 */ /* 0x0000e40000000800 */
[----:B0-----:R-:W-:Y:S01]  /*4440*/  IADD3 R6, R6, 0x110, RZ ;  /* 0x0000011006067810 */ /* 0x001fe20007ffe0ff */
[C---:B---3--:R-:W-:Y:S01]  /*4450*/  FFMA.FTZ R5, R4.reuse, R8, R5 ;  /* 0x0000000804057223 */ /* 0x048fe20000010005 */
[C---:B------:R-:W-:Y:S01]  /*4460*/  FFMA.FTZ R2, R4.reuse, R9, R2 ;  /* 0x0000000904027223 */ /* 0x040fe20000010002 */
[C---:B------:R-:W-:Y:S01]  /*4470*/  FFMA.FTZ R3, R4.reuse, R10, R3 ;  /* 0x0000000a04037223 */ /* 0x040fe20000010003 */
[----:B------:R-:W-:Y:S01]  /*4480*/  FFMA.FTZ R0, R4, R11, R0 ;  /* 0x0000000b04007223 */ /* 0x000fe20000010000 */
[----:B------:R-:W-:Y:S09]  /*4490*/  @!P2 BRA `(.L_x_479) ;  /* 0xfffffffc006ca947 */ /* 0x000ff2000383ffff */
.L_x_478:
[----:B--2---:R-:W-:-:S04]  /*44a0*/  IADD3 R4, R13, -UR5, RZ ;  /* 0x800000050d047c10 */ /* 0x004fc8000fffe0ff */
[----:B------:R-:W-:-:S13]  /*44b0*/  ISETP.GT.AND P0, PT, R4, 0x1, PT ;  /* 0x000000010400780c */ /* 0x000fda0003f04270 */
[----:B------:R-:W-:Y:S05]  /*44c0*/  @!P0 BRA `(.L_x_480) ;  /* 0x0000000000588947 */ /* 0x000fea0003800000 */
[----:B------:R-:W-:Y:S01]  /*44d0*/  ISETP.GE.AND P0, PT, R7, R16, PT ;  /* 0x000000100700720c */ /* 0x000fe20003f06270 */
[----:B------:R-:W0:-:S12]  /*44e0*/  LDS R4, [R6] ;  /* 0x0000000006047984 */ /* 0x000e180000000800 */
[----:B------:R-:W0:Y:S01]  /*44f0*/  @!P0 LDG.E.128 R8, desc[UR8][R24.64] ;  /* 0x0000000818088981 */ /* 0x000e22000c1e1d00 */
[----:B------:R-:W-:-:S04]  /*4500*/  IADD3 R14, P1, R20, R24, RZ ;  /* 0x00000018140e7210 */ /* 0x000fc80007f3e0ff */
[----:B------:R-:W-:Y:S01]  /*4510*/  IADD3.X R15, R21, R25, RZ, P1, !PT ;  /* 0x00000019150f7210 */ /* 0x000fe20000ffe4ff */
[-C--:B0-----:R-:W-:Y:S01]  /*4520*/  FFMA.FTZ R5, R8, R4.reuse, R5 ;  /* 0x0000000408057223 */ /* 0x081fe20000010005 */
[-C--:B------:R-:W-:Y:S01]  /*4530*/  FFMA.FTZ R2, R9, R4.reuse, R2 ;  /* 0x0000000409027223 */ /* 0x080fe20000010002 */
[-C--:B------:R-:W-:Y:S01]  /*4540*/  FFMA.FTZ R3, R10, R4.reuse, R3 ;  /* 0x000000040a037223 */ /* 0x080fe20000010003 */
[----:B------:R-:W-:Y:S02]  /*4550*/  FFMA.FTZ R0, R11, R4, R0 ;  /* 0x000000040b007223 */ /* 0x000fe40000010000 */
[----:B------:R-:W2:Y:S01]  /*4560*/  @!P0 LDG.E.128 R8, desc[UR8][R14.64] ;  /* 0x000000080e088981 */ /* 0x000ea2000c1e1d00 */
[----:B------:R-:W-:Y:S01]  /*4570*/  IADD3 R24, P0, R20, R14, RZ ;  /* 0x0000000e14187210 */ /* 0x000fe20007f1e0ff */
[----:B------:R-:W-:Y:S01]  /*4580*/  UIADD3 UR5, UR5, 0x1, URZ ;  /* 0x0000000105057890 */ /* 0x000fe2000fffe03f */
[----:B------:R-:W-:Y:S01]  /*4590*/  IADD3 R17, R6, 0x44, RZ ;  /* 0x0000004406117810 */ /* 0x000fe20007ffe0ff */
[----:B------:R0:W2:Y:S01]  /*45a0*/  LDS R4, [R6+0x44] ;  /* 0x0000440006047984 */ /* 0x0000a20000000800 */
[----:B------:R-:W-:Y:S01]  /*45b0*/  IADD3.X R25, R21, R15, RZ, P0, !PT ;  /* 0x0000000f15197210 */ /* 0x000fe200007fe4ff */
[----:B------:R-:W-:Y:S01]  /*45c0*/  UIADD3 UR5, UR5, 0x1, URZ ;  /* 0x0000000105057890 */ /* 0x000fe2000fffe03f */
[----:B------:R-:W-:-:S02]  /*45d0*/  PLOP3.LUT P4, PT, PT, PT, PT, 0x8, 0x0 ;  /* 0x000000000000781c */ /* 0x000fc40003f8e170 */
[----:B0-----:R-:W-:Y:S01]  /*45e0*/  IADD3 R6, R17, 0x44, RZ ;  /* 0x0000004411067810 */ /* 0x001fe20007ffe0ff */
[-C--:B--2---:R-:W-:Y:S01]  /*45f0*/  FFMA.FTZ R5, R8, R4.reuse, R5 ;  /* 0x0000000408057223 */ /* 0x084fe20000010005 */
[-C--:B------:R-:W-:Y:S01]  /*4600*/  FFMA.FTZ R2, R9, R4.reuse, R2 ;  /* 0x0000000409027223 */ /* 0x080fe20000010002 */
[-C--:B------:R-:W-:Y:S01]  /*4610*/  FFMA.FTZ R3, R10, R4.reuse, R3 ;  /* 0x000000040a037223 */ /* 0x080fe20000010003 */
[----:B------:R-:W-:-:S07]  /*4620*/  FFMA.FTZ R0, R11, R4, R0 ;  /* 0x000000040b007223 */ /* 0x000fce0000010000 */
.L_x_480:
[----:B------:R-:W-:-:S13]  /*4630*/  ISETP.GT.OR P4, PT, R13, UR5, P4 ;  /* 0x000000050d007c0c */ /* 0x000fda000a784670 */
[----:B------:R-:W-:Y:S05]  /*4640*/  @!P4 BRA `(.L_x_477) ;  /* 0x000000000028c947 */ /* 0x000fea0003800000 */
[----:B------:R-:W0:Y:S01]  /*4650*/  LDS R6, [R6] ;  /* 0x0000000006067984 */ /* 0x000e220000000800 */
[----:B------:R-:W-:Y:S01]  /*4660*/  ISETP.GE.AND P0, PT, R7, R16, PT ;  /* 0x000000100700720c */ /* 0x000fe20003f06270 */
[----:B------:R-:W-:-:S12]  /*4670*/  BSSY B0, `(.L_x_481) ;  /* 0x0000003000007945 */ /* 0x000fd80003800000 */
[----:B------:R-:W-:Y:S05]  /*4680*/  @P0 BRA `(.L_x_482) ;  /* 0x0000000000040947 */ /* 0x000fea0003800000 */
[----:B------:R1:W5:Y:S02]  /*4690*/  LDG.E.128 R8, desc[UR8][R24.64] ;  /* 0x0000000818087981 */ /* 0x000364000c1e1d00 */
.L_x_482:
[----:B------:R-:W-:Y:S05]  /*46a0*/  BSYNC B0 ;  /* 0x0000000000007941 */ /* 0x000fea0003800000 */
.L_x_481:
[C---:B0----5:R-:W-:Y:S01]  /*46b0*/  FFMA.FTZ R5, R6.reuse, R8, R5 ;  /* 0x0000000806057223 */ /* 0x061fe20000010005 */
[C---:B------:R-:W-:Y:S01]  /*46c0*/  FFMA.FTZ R2, R6.reuse, R9, R2 ;  /* 0x0000000906027223 */ /* 0x040fe20000010002 */
[C---:B------:R-:W-:Y:S01]  /*46d0*/  FFMA.FTZ R3, R6.reuse, R10, R3 ;  /* 0x0000000a06037223 */ /* 0x040fe20000010003 */
[----:B------:R-:W-:Y:S01]  /*46e0*/  FFMA.FTZ R0, R6, R11, R0 ;  /* 0x0000000b06007223 */ /* 0x000fe20000010000 */
.L_x_477:
[----:B------:R-:W-:-:S04]  /*46f0*/  IADD3 R7, R7, UR7, RZ ;  /* 0x0000000707077c10 */ /* 0x000fc8000fffe0ff */
[----:B------:R-:W-:-:S13]  /*4700*/  ISETP.GE.AND P0, PT, R7, R12, PT ;  /* 0x0000000c0700720c */ /* 0x000fda0003f06270 */
[----:B------:R-:W-:Y:S05]  /*4710*/  @P0 EXIT ;  /* 0x000000000000094d */ /* 0x000fea0003800000 */
[----:B------:R-:W2:Y:S01]  /*4720*/  LDC R9, c[0x0][0x2c4] ;  /* 0x0000b100ff097b82 */ /* 0x000ea20000000800 */
[----:B------:R-:W-:Y:S01]  /*4730*/  ULDC UR4, c[0x0][0x270] ;  /* 0x00009c0000047ab9 */ /* 0x000fe20000000800 */
[----:B------:R-:W-:Y:S02]  /*4740*/  IABS R13, R7 ;  /* 0x00000007000d7213 */ /* 0x000fe40000000000 */
[----:B------:R-:W-:Y:S02]  /*4750*/  SHF.R.S32.HI R19, RZ, 0x1f, R18 ;  /* 0x0000001fff137819 */ /* 0x000fe40000011412 */
[----:B------:R-:W-:Y:S02]  /*4760*/  F2FP.BF16.F32.PACK_AB R2, R2, R5 ;  /* 0x000000050202723e */ /* 0x000fe400000010ff */
[----:B------:R-:W-:Y:S01]  /*4770*/  F2FP.BF16.F32.PACK_AB R3, R0, R3 ;  /* 0x000000030003723e */ /* 0x000fe200000010ff */
[----:B--2---:R-:W-:Y:S01]  /*4780*/  IMAD R10, R9, UR4, RZ ;  /* 0x00000004090a7c24 */ /* 0x004fe2000f8e02ff */
        /* <DEDUP_REMOVED lines=8> */
[----:B------:R0:W2:Y:S02]  /*4810*/  F2I.FTZ.U32.TRUNC.NTZ R15, R14 ;  /* 0x0000000e000f7305 */ /* 0x0000a4000021f000 */
[----:B0-----:R-:W-:Y:S01]  /*4820*/  HFMA2.MMA R14, -RZ, RZ, 0, 0 ;  /* 0x00000000ff0e7435 */ /* 0x001fe200000001ff */
[----:B--2---:R-:W-:-:S04]  /*4830*/  IMAD.MOV R11, RZ, RZ, -R15 ;  /* 0x000000ffff0b7224 */ /* 0x004fc800078e0a0f */
        /* <DEDUP_REMOVED lines=62> */
        .weak           $__internal_9_$__cuda_sm20_div_s64
        .type           $__internal_9_$__cuda_sm20_div_s64,@function
        .size           $__internal_9_$__cuda_sm20_div_s64,(.L_x_5285 - $__internal_9_$__cuda_sm20_div_s64)
$__internal_9_$__cuda_sm20_div_s64:
        /* <DEDUP_REMOVED lines=83> */
[----:B------:R-:W-:Y:S05]  /*5150*/  RET.REL.NODEC R22 `(_ZN5flash32flash_fwd_splitkv_combine_kernelI23Flash_fwd_kernel_traitsILi32ELi64ELi256ELi4ELb0ELb0EN7cutlass10bfloat16_tE19Flash_kernel_traitsILi32ELi64ELi256ELi4ES3_EELi16ELi5ELb1EEEvNS_16Flash_fwd_paramsE) ;  /* 0xffffffac16a87950 */ /* 0x000fea0003c3ffff */
.L_x_483:
        /* <DEDUP_REMOVED lines=10> */
.L_x_5285:


//--------------------- .text._ZN5flash32flash_fwd_splitkv_combine_kernelI23Flash_fwd_kernel_traitsILi32ELi64ELi256ELi4ELb0ELb0EN7cutlass10bfloat16_tE19Flash_kernel_traitsILi32ELi64ELi256ELi4ES3_EELi16ELi4ELb1EEEvNS_16Flash_fwd_paramsE --------------------------
	.section	.text._ZN5flash32flash_fwd_splitkv_combine_kernelI23Flash_fwd_kernel_traitsILi32ELi64ELi256ELi4ELb0ELb0EN7cutlass10bfloat16_tE19Flash_kernel_traitsILi32ELi64ELi256ELi4ES3_EELi16ELi4ELb1EEEvNS_16Flash_fwd_paramsE,"ax",@progbits
	.align	128
        .global         _ZN5flash32flash_fwd_splitkv_combine_kernelI23Flash_fwd_kernel_traitsILi32ELi64ELi256ELi4ELb0ELb0EN7cutlass10bfloat16_tE19Flash_kernel_traitsILi32ELi64ELi256ELi4ES3_EELi16ELi4ELb1EEEvNS_16Flash_fwd_paramsE
        .type           _ZN5flash32flash_fwd_splitkv_combine_kernelI23Flash_fwd_kernel_traitsILi32ELi64ELi256ELi4ELb0ELb0EN7cutlass10bfloat16_tE19Flash_kernel_traitsILi32ELi64ELi256ELi4ES3_EELi16ELi4ELb1EEEvNS_16Flash_fwd_paramsE,@function
        .size           _ZN5flash32flash_fwd_splitkv_combine_kernelI23Flash_fwd_kernel_traitsILi32ELi64ELi256ELi4ELb0ELb0EN7cutlass10bfloat16_tE19Flash_kernel_traitsILi32ELi64ELi256ELi4ES3_EELi16ELi4ELb1EEEvNS_16Flash_fwd_paramsE,(.L_x_5286 - _ZN5flash32flash_fwd_splitkv_combine_kernelI23Flash_fwd_kernel_traitsILi32ELi64ELi256ELi4ELb0ELb0EN7cutlass10bfloat16_tE19Flash_kernel_traitsILi32ELi64ELi256ELi4ES3_EELi16ELi4ELb1EEEvNS_16Flash_fwd_paramsE)
        .other          _ZN5flash32flash_fwd_splitkv_combine_kernelI23Flash_fwd_kernel_traitsILi32ELi64ELi256ELi4ELb0ELb0EN7cutlass10bfloat16_tE19Flash_kernel_traitsILi32ELi64ELi256ELi4ES3_EELi16ELi4ELb1EEEvNS_16Flash_fwd_paramsE,@"STO_CUDA_ENTRY STV_DEFAULT"
_ZN5flash32flash_fwd_splitkv_combine_kernelI23Flash_fwd_kernel_traitsILi32ELi64ELi256ELi4ELb0ELb0EN7cutlass10bfloat16_tE19Flash_kernel_traitsILi32ELi64ELi256ELi4ES3_EELi16ELi4ELb1EEEvNS_16Flash_fwd_paramsE:
.text._ZN5flash32flash_fwd_splitkv_combine_kernelI23Flash_fwd_kernel_traitsILi32ELi64ELi256ELi4ELb0ELb0EN7cutlass10bfloat16_tE19Flash_kernel_traitsILi32ELi64ELi256ELi4ES3_EELi16ELi4ELb1EEEvNS_16Flash_fwd_paramsE:
        /* <DEDUP_REMOVED lines=23> */
[----:B------:R-:W-:Y:S05]  /*0170*/  CALL.REL.NOINC `($__internal_10_$__cuda_sm20_div_s64) ;  /* 0x0000004400bc7944 */ /* 0x000fea0003c00000 */
[----:B------:R-:W-:Y:S05]  /*0180*/  BRA `(.L_x_485) ;  /* 0x00000000004c7947 */ /* 0x000fea0003800000 */
.L_x_484:
        /* <DEDUP_REMOVED lines=19> */
.L_x_485:
        /* <DEDUP_REMOVED lines=12> */
[----:B------:R-:W-:Y:S05]  /*0380*/  CALL.REL.NOINC `($__internal_10_$__cuda_sm20_div_s64) ;  /* 0x0000004400387944 */ /* 0x000fea0003c00000 */
[----:B------:R-:W-:Y:S02]  /*0390*/  MOV R8, R22 ;  /* 0x0000001600087202 */ /* 0x000fe40000000f00 */
[----:B------:R-:W-:Y:S01]  /*03a0*/  MOV R9, R23 ;  /* 0x0000001700097202 */ /* 0x000fe20000000f00 */
[----:B------:R-:W-:Y:S05]  /*03b0*/  BRA `(.L_x_488) ;  /* 0x00000000004c7947 */ /* 0x000fea0003800000 */
.L_x_487:
        /* <DEDUP_REMOVED lines=19> */
.L_x_488:
[----:B------:R-:W-:Y:S05]  /*04f0*/  BSYNC B0 ;  /* 0x0000000000007941 */ /* 0x000fea0003800000 */
.L_x_486:
        /* <DEDUP_REMOVED lines=42> */
.L_x_490:
        /* <DEDUP_REMOVED lines=19> */
.L_x_491:
[----:B------:R-:W-:Y:S05]  /*08d0*/  BSYNC B0 ;  /* 0x0000000000007941 */ /* 0x000fea0003800000 */
.L_x_489:
        /* <DEDUP_REMOVED lines=72> */
[----:B------:R-:W-:Y:S05]  /*0d60*/  CALL.REL.NOINC `($__internal_10_$__cuda_sm20_div_s64) ;  /* 0x0000003800c07944 */ /* 0x000fea0003c00000 */
[----:B------:R-:W-:Y:S02]  /*0d70*/  MOV R38, R22 ;  /* 0x0000001600267202 */ /* 0x000fe40000000f00 */
[----:B------:R-:W-:Y:S01]  /*0d80*/  MOV R39, R23 ;  /* 0x0000001700277202 */ /* 0x000fe20000000f00 */
[----:B------:R-:W-:Y:S05]  /*0d90*/  BRA `(.L_x_494) ;  /* 0x00000000004c7947 */ /* 0x000fea0003800000 */
.L_x_493:
        /* <DEDUP_REMOVED lines=19> */
.L_x_494:
[----:B------:R-:W-:Y:S05]  /*0ed0*/  BSYNC B0 ;  /* 0x0000000000007941 */ /* 0x000fea0003800000 */
.L_x_492:
        /* <DEDUP_REMOVED lines=41> */
.L_x_496:
        /* <DEDUP_REMOVED lines=19> */
.L_x_497:
[----:B------:R-:W-:Y:S05]  /*12a0*/  BSYNC B0 ;  /* 0x0000000000007941 */ /* 0x000fea0003800000 */
.L_x_495:
        /* <DEDUP_REMOVED lines=235> */
[----:B------:R-:W-:Y:S05]  /*2160*/  CALL.REL.NOINC `($__internal_10_$__cuda_sm20_div_s64) ;  /* 0x0000002400c07944 */ /* 0x000fea0003c00000 */
        /* <DEDUP_REMOVED lines=9> */
.L_x_502:
        /* <DEDUP_REMOVED lines=22> */
.L_x_503:
[----:B------:R-:W-:Y:S05]  /*2360*/  BSYNC B0 ;  /* 0x0000000000007941 */ /* 0x000fea0003800000 */
.L_x_501:
        /* <DEDUP_REMOVED lines=19> */
.L_x_505:
        /* <DEDUP_REMOVED lines=22> */
.L_x_506:
[----:B------:R-:W-:Y:S05]  /*2600*/  BSYNC B0 ;  /* 0x0000000000007941 */ /* 0x000fea0003800000 */
.L_x_504:
        /* <DEDUP_REMOVED lines=11> */
[----:B------:R-:W-:Y:S05]  /*26c0*/  CALL.REL.NOINC `($__internal_10_$__cuda_sm20_div_s64) ;  /* 0x0000002000687944 */ /* 0x000fea0003c00000 */
[----:B------:R-:W-:-:S04]  /*26d0*/  IADD3 R19, P0, RZ, -R22, RZ ;  /* 0x80000016ff137210 */ /* 0x000fc80007f1e0ff */
[----:B------:R-:W-:Y:S01]  /*26e0*/  IADD3.X R18, RZ, ~R23, RZ, P0, !PT ;  /* 0x80000017ff127210 */ /* 0x000fe200007fe4ff */
[----:B------:R-:W-:-:S04]  /*26f0*/  IMAD.WIDE.U32 R42, R5, R19, R42 ;  /* 0x00000013052a7225 */ /* 0x000fc800078e002a */
[----:B------:R-:W-:-:S04]  /*2700*/  IMAD R18, R18, R5, RZ ;  /* 0x0000000512127224 */ /* 0x000fc800078e02ff */
[----:B------:R-:W-:-:S05]  /*2710*/  IMAD R4, R4, R19, R18 ;  /* 0x0000001304047224 */ /* 0x000fca00078e0212 */
[----:B------:R-:W-:Y:S01]  /*2720*/  IADD3 R4, R43, R4, RZ ;  /* 0x000000042b047210 */ /* 0x000fe20007ffe0ff */
[----:B------:R-:W-:Y:S05]  /*2730*/  BRA `(.L_x_509) ;  /* 0x0000000000587947 */ /* 0x000fea0003800000 */
.L_x_508:
        /* <DEDUP_REMOVED lines=22> */
.L_x_509:
[----:B------:R-:W-:Y:S05]  /*28a0*/  BSYNC B0 ;  /* 0x0000000000007941 */ /* 0x000fea0003800000 */
.L_x_507:
        /* <DEDUP_REMOVED lines=38> */
[----:B------:R-:W-:Y:S05]  /*2b10*/  CALL.REL.NOINC `($__internal_10_$__cuda_sm20_div_s64) ;  /* 0x0000001c00547944 */ /* 0x000fea0003c00000 */
        /* <DEDUP_REMOVED lines=12> */
.L_x_511:
        /* <DEDUP_REMOVED lines=23> */
.L_x_512:
[----:B------:R-:W-:Y:S05]  /*2d50*/  BSYNC B0 ;  /* 0x0000000000007941 */ /* 0x000fea0003800000 */
.L_x_510:
        /* <DEDUP_REMOVED lines=18> */
.L_x_514:
        /* <DEDUP_REMOVED lines=22> */
.L_x_515:
[----:B------:R-:W-:Y:S05]  /*2fe0*/  BSYNC B0 ;  /* 0x0000000000007941 */ /* 0x000fea0003800000 */
.L_x_513:
        /* <DEDUP_REMOVED lines=22> */
.L_x_517:
        /* <DEDUP_REMOVED lines=23> */
.L_x_518:
[----:B------:R-:W-:Y:S05]  /*32c0*/  BSYNC B0 ;  /* 0x0000000000007941 */ /* 0x000fea0003800000 */
.L_x_516:
        /* <DEDUP_REMOVED lines=39> */
.L_x_520:
        /* <DEDUP_REMOVED lines=23> */
.L_x_521:
[----:B------:R-:W-:Y:S05]  /*36b0*/  BSYNC B0 ;  /* 0x0000000000007941 */ /* 0x000fea0003800000 */
.L_x_519:
        /* <DEDUP_REMOVED lines=29> */
.L_x_523:
        /* <DEDUP_REMOVED lines=23> */
.L_x_524:
[----:B------:R-:W-:Y:S05]  /*3a00*/  BSYNC B0 ;  /* 0x0000000000007941 */ /* 0x000fea0003800000 */
.L_x_522:
        /* <DEDUP_REMOVED lines=21> */
.L_x_500:
[----:B------:R-:W-:Y:S02]  /*3b60*/  ULDC.64 UR4, c[0x0][0x2b0] ;  /* 0x0000ac0000047ab9 */ /* 0x000fe40000000a00 */
[----:B------:R-:W-:-:S04]  /*3b70*/  LEA R2, P0, R36, UR4, 0x2 ;  /* 0x0000000424027c11 */ /* 0x000fc8000f8010ff */
[----:B------:R-:W-:-:S05]  /*3b80*/  LEA.HI.X R3, R36, UR5, R37, 0x2, P0 ;  /* 0x0000000524037c11 */ /* 0x000fca00080f1425 */
[----:B------:R0:W-:Y:S04]  /*3b90*/  STG.E desc[UR8][R2.64], R30 ;  /* 0x0000001e02007986 */ /* 0x0001e8000c101908 */
.L_x_499:
[----:B------:R-:W-:Y:S05]  /*3ba0*/  BSYNC B1 ;  /* 0x0000000000017941 */ /* 0x000fea0003800000 */
.L_x_498:
[----:B------:R-:W2:Y:S01]  /*3bb0*/  LDC R14, c[0x0][0x3c4] ;  /* 0x0000f100ff0e7b82 */ /* 0x000ea20000000800 */
[C---:B0-----:R-:W-:Y:S01]  /*3bc0*/  VIADD R3, R35.reuse, 0x8 ;  /* 0x0000000823037836 */ /* 0x041fe20000000000 */
[----:B------:R-:W-:Y:S01]  /*3bd0*/  HFMA2.MMA R0, -RZ, RZ, 0, 0 ;  /* 0x00000000ff007435 */ /* 0x000fe200000001ff */
[C---:B------:R-:W-:Y:S01]  /*3be0*/  IMAD.SHL.U32 R18, R35.reuse, 0x4, RZ ;  /* 0x0000000423127824 */ /* 0x040fe200078e00ff */
[----:B-1----:R-:W-:Y:S02]  /*3bf0*/  MOV R5, RZ ;  /* 0x000000ff00057202 */ /* 0x002fe40000000f00 */
[-C--:B--2---:R-:W-:Y:S02]  /*3c00*/  ISETP.GE.OR P0, PT, R35, R14.reuse, P3 ;  /* 0x0000000e2300720c */ /* 0x084fe40001f06670 */
[----:B------:R-:W-:Y:S02]  /*3c10*/  ISETP.GE.OR P3, PT, R3, R14, P3 ;  /* 0x0000000e0300720c */ /* 0x000fe40001f66670 */
[----:B------:R-:W-:-:S09]  /*3c20*/  CS2R R2, SRZ ;  /* 0x0000000000027805 */ /* 0x000fd2000001ff00 */
[C---:B------:R-:W-:Y:S02]  /*3c30*/  @!P0 FADD.FTZ R4, -R30.reuse, R33 ;  /* 0x000000211e048221 */ /* 0x040fe40000010100 */
[----:B------:R-:W-:Y:S02]  /*3c40*/  @!P3 FADD.FTZ R30, -R30, R32 ;  /* 0x000000201e1eb221 */ /* 0x000fe40000010100 */
[----:B------:R-:W-:Y:S02]  /*3c50*/  @!P0 FMUL.FTZ R4, R4, 1.4426950216293334961 ;  /* 0x3fb8aa3b04048820 */ /* 0x000fe40000410000 */
[----:B------:R-:W-:Y:S02]  /*3c60*/  @!P3 FMUL.FTZ R11, R30, 1.4426950216293334961 ;  /* 0x3fb8aa3b1e0bb820 */ /* 0x000fe40000410000 */
[----:B------:R-:W0:Y:S08]  /*3c70*/  @!P0 MUFU.EX2 R9, R4 ;  /* 0x0000000400098308 */ /* 0x000e300000000800 */
[----:B------:R-:W1:Y:S01]  /*3c80*/  @!P3 MUFU.EX2 R11, R11 ;  /* 0x0000000b000bb308 */ /* 0x000e620000000800 */
[----:B0-----:R0:W-:Y:S01]  /*3c90*/  @!P0 STS [R34], R9 ;  /* 0x0000000922008388 */ /* 0x0011e20000000800 */
[----:B------:R-:W-:-:S03]  /*3ca0*/  ISETP.GE.AND P0, PT, R14, 0x1, PT ;  /* 0x000000010e00780c */ /* 0x000fc60003f06270 */
[----:B-1----:R0:W-:Y:S01]  /*3cb0*/  @!P3 STS [R34+0x220], R11 ;  /* 0x0002200b2200b388 */ /* 0x0021e20000000800 */
[----:B------:R-:W-:Y:S09]  /*3cc0*/  BAR.SYNC.DEFER_BLOCKING 0x0 ;  /* 0x0000000000007b1d */ /* 0x000ff20000010000 */
        /* <DEDUP_REMOVED lines=12> */
[----:B0-----:R-:W-:-:S02]  /*3d90*/  CS2R R8, SRZ ;  /* 0x0000000000087805 */ /* 0x001fc4000001ff00 */
        /* <DEDUP_REMOVED lines=10> */
[----:B------:R-:W-:-:S05]  /*3e40*/  LEA R6, R7, UR4, 0x2 ;  /* 0x0000000407067c11 */ /* 0x000fca000f8e10ff */
[----:B------:R-:W-:Y:S05]  /*3e50*/  @!P0 BRA `(.L_x_526) ;  /* 0x0000000000a48947 */ /* 0x000fea0003800000 */
[----:B------:R-:W-:Y:S01]  /*3e60*/  PLOP3.LUT P4, PT, PT, PT, PT, 0x8, 0x0 ;  /* 0x000000000000781c */ /* 0x000fe20003f8e170 */
[----:B------:R-:W-:Y:S01]  /*3e70*/  VIADD R14, R14, 0xfffffffd ;  /* 0xfffffffd0e0e7836 */ /* 0x000fe20000000000 */
[CC--:B------:R-:W-:Y:S02]  /*3e80*/  ISETP.GE.AND P3, PT, R7.reuse, R16.reuse, PT ;  /* 0x000000100700720c */ /* 0x0c0fe40003f66270 */
[----:B------:R-:W-:-:S13]  /*3e90*/  ISETP.GE.AND P0, PT, R7, R16, PT ;  /* 0x000000100700720c */ /* 0x000fda0003f06270 */
.L_x_527:
        /* <DEDUP_REMOVED lines=37> */
.L_x_526:
        /* <DEDUP_REMOVED lines=25> */
.L_x_528:
[----:B------:R-:W-:-:S13]  /*4280*/  ISETP.GT.OR P4, PT, R13, UR5, P4 ;  /* 0x000000050d007c0c */ /* 0x000fda000a784670 */
[----:B------:R-:W-:Y:S05]  /*4290*/  @!P4 BRA `(.L_x_525) ;  /* 0x000000000028c947 */ /* 0x000fea0003800000 */
[----:B------:R-:W0:Y:S01]  /*42a0*/  LDS R6, [R6] ;  /* 0x0000000006067984 */ /* 0x000e220000000800 */
[----:B------:R-:W-:Y:S01]  /*42b0*/  ISETP.GE.AND P0, PT, R7, R16, PT ;  /* 0x000000100700720c */ /* 0x000fe20003f06270 */
[----:B------:R-:W-:-:S12]  /*42c0*/  BSSY B0, `(.L_x_529) ;  /* 0x0000003000007945 */ /* 0x000fd80003800000 */
[----:B------:R-:W-:Y:S05]  /*42d0*/  @P0 BRA `(.L_x_530) ;  /* 0x0000000000040947 */ /* 0x000fea0003800000 */
[----:B------:R1:W5:Y:S02]  /*42e0*/  LDG.E.128 R8, desc[UR8][R24.64] ;  /* 0x0000000818087981 */ /* 0x000364000c1e1d00 */
.L_x_530:
[----:B------:R-:W-:Y:S05]  /*42f0*/  BSYNC B0 ;  /* 0x0000000000007941 */ /* 0x000fea0003800000 */
.L_x_529:
[C---:B0----5:R-:W-:Y:S01]  /*4300*/  FFMA.FTZ R5, R6.reuse, R8, R5 ;  /* 0x0000000806057223 */ /* 0x061fe20000010005 */
[C---:B------:R-:W-:Y:S01]  /*4310*/  FFMA.FTZ R2, R6.reuse, R9, R2 ;  /* 0x0000000906027223 */ /* 0x040fe20000010002 */
[C---:B------:R-:W-:Y:S01]  /*4320*/  FFMA.FTZ R3, R6.reuse, R10, R3 ;  /* 0x0000000a06037223 */ /* 0x040fe20000010003 */
[----:B------:R-:W-:Y:S01]  /*4330*/  FFMA.FTZ R0, R6, R11, R0 ;  /* 0x0000000b06007223 */ /* 0x000fe20000010000 */
.L_x_525:
[----:B------:R-:W-:-:S04]  /*4340*/  IADD3 R7, R7, UR7, RZ ;  /* 0x0000000707077c10 */ /* 0x000fc8000fffe0ff */
[----:B------:R-:W-:-:S13]  /*4350*/  ISETP.GE.AND P0, PT, R7, R12, PT ;  /* 0x0000000c0700720c */ /* 0x000fda0003f06270 */
[----:B------:R-:W-:Y:S05]  /*4360*/  @P0 EXIT ;  /* 0x000000000000094d */ /* 0x000fea0003800000 */
[----:B0-----:R-:W0:Y:S01]  /*4370*/  LDC R9, c[0x0][0x2c4] ;  /* 0x0000b100ff097b82 */ /* 0x001e220000000800 */
[----:B------:R-:W-:Y:S01]  /*4380*/  ULDC UR4, c[0x0][0x270] ;  /* 0x00009c0000047ab9 */ /* 0x000fe20000000800 */
[----:B------:R-:W-:Y:S02]  /*4390*/  IABS R13, R7 ;  /* 0x00000007000d7213 */ /* 0x000fe40000000000 */
[----:B------:R-:W-:Y:S02]  /*43a0*/  SHF.R.S32.HI R19, RZ, 0x1f, R18 ;  /* 0x0000001fff137819 */ /* 0x000fe40000011412 */
[----:B------:R-:W-:Y:S02]  /*43b0*/  F2FP.BF16.F32.PACK_AB R2, R2, R5 ;  /* 0x000000050202723e */ /* 0x000fe400000010ff */
        /* <DEDUP_REMOVED lines=75> */
        .weak           $__internal_10_$__cuda_sm20_div_s64
        .type           $__internal_10_$__cuda_sm20_div_s64,@function
        .size           $__internal_10_$__cuda_sm20_div_s64,(.L_x_5286 - $__internal_10_$__cuda_sm20_div_s64)
$__internal_10_$__cuda_sm20_div_s64:
        /* <DEDUP_REMOVED lines=83> */
[----:B------:R-:W-:Y:S05]  /*4da0*/  RET.REL.NODEC R20 `(_ZN5flash32flash_fwd_splitkv_combine_kernelI23Flash_fwd_kernel_traitsILi32ELi64ELi256ELi4ELb0ELb0EN7cutlass10bfloat16_tE19Flash_kernel_traitsILi32ELi64ELi256ELi4ES3_EELi16ELi4ELb1EEEvNS_16Flash_fwd_paramsE) ;  /* 0xffffffb014947950 */ /* 0x000fea0003c3ffff */
.L_x_531:
        /* <DEDUP_REMOVED lines=13> */
.L_x_5286:


//--------------------- .text._ZN5flash32flash_fwd_splitkv_combine_kernelI23Flash_fwd_kernel_traitsILi32ELi64ELi256ELi4ELb0ELb0EN7cutlass10bfloat16_tE19Flash_kernel_traitsILi32ELi64ELi256ELi4ES3_EELi16ELi3ELb1EEEvNS_16Flash_fwd_paramsE --------------------------
	.section	.text._ZN5flash32flash_fwd_splitkv_combine_kernelI23Flash_fwd_kernel_traitsILi32ELi64ELi256ELi4ELb0ELb0EN7cutlass10bfloat16_tE19Flash_kernel_traitsILi32ELi64ELi256ELi4ES3_EELi16ELi3ELb1EEEvNS_16Flash_fwd_paramsE,"ax",@progbits
	.align	128
        .global         _ZN5flash32flash_fwd_splitkv_combine_kernelI23Flash_fwd_kernel_traitsILi32ELi64ELi256ELi4ELb0ELb0EN7cutlass10bfloat16_tE19Flash_kernel_traitsILi32ELi64ELi256ELi4ES3_EELi16ELi3ELb1EEEvNS_16Flash_fwd_paramsE
        .type           _ZN5flash32flash_fwd_splitkv_combine_kernelI23Flash_fwd_kernel_traitsILi32ELi64ELi256ELi4ELb0ELb0EN7cutlass10bfloat16_tE19Flash_kernel_traitsILi32ELi64ELi256ELi4ES3_EELi16ELi3ELb1EEEvNS_16Flash_fwd_paramsE,@function
        .size           _ZN5flash32flash_fwd_splitkv_combine_kernelI23Flash_fwd_kernel_traitsILi32ELi64ELi256ELi4ELb0ELb0EN7cutlass10bfloat16_tE19Flash_kernel_traitsILi32ELi64ELi256ELi4ES3_EELi16ELi3ELb1EEEvNS_16Flash_fwd_paramsE,(.L_x_5287 - _ZN5flash32flash_fwd_splitkv_combine_kernelI23Flash_fwd_kernel_traitsILi32ELi64ELi256ELi4ELb0ELb0EN7cutlass10bfloat16_tE19Flash_kernel_traitsILi32ELi64ELi256ELi4ES3_EELi16ELi3ELb1EEEvNS_16Flash_fwd_paramsE)
        .other          _ZN5flash32flash_fwd_splitkv_combine_kernelI23Flash_fwd_kernel_traitsILi32ELi64ELi256ELi4ELb0ELb0EN7cutlass10bfloat16_tE19Flash_kernel_traitsILi32ELi64ELi256ELi4ES3_EELi16ELi3ELb1EEEvNS_16Flash_fwd_paramsE,@"STO_CUDA_ENTRY STV_DEFAULT"
_ZN5flash32flash_fwd_splitkv_combine_kernelI23Flash_fwd_kernel_traitsILi32ELi64ELi256ELi4ELb0ELb0EN7cutlass10bfloat16_tE19Flash_kernel_traitsILi32ELi64ELi256ELi4ES3_EELi16ELi3ELb1EEEvNS_16Flash_fwd_paramsE:
.text._ZN5flash32flash_fwd_splitkv_combine_kernelI23Flash_fwd_kernel_traitsILi32ELi64ELi256ELi4ELb0ELb0EN7cutlass10bfloat16_tE19Flash_kernel_traitsILi32ELi64ELi256ELi4ES3_EELi16ELi3ELb1EEEvNS_16Flash_fwd_paramsE:
        /* <DEDUP_REMOVED lines=23> */
[----:B------:R-:W-:Y:S05]  /*0170*/  CALL.REL.NOINC `($__internal_11_$__cuda_sm20_div_s64) ;  /* 0x0000004400c87944 */ /* 0x000fea0003c00000 */
[----:B------:R-:W-:Y:S05]  /*0180*/  BRA `(.L_x_533) ;  /* 0x00000000004c7947 */ /* 0x000fea0003800000 */
.L_x_532:
        /* <DEDUP_REMOVED lines=19> */
.L_x_533:
        /* <DEDUP_REMOVED lines=13> */
[----:B------:R-:W-:Y:S05]  /*0390*/  CALL.REL.NOINC `($__internal_11_$__cuda_sm20_div_s64) ;  /* 0x0000004400407944 */ /* 0x000fea0003c00000 */
[----:B------:R-:W-:Y:S02]  /*03a0*/  MOV R8, R20 ;  /* 0x0000001400087202 */ /* 0x000fe40000000f00 */
[----:B------:R-:W-:Y:S01]  /*03b0*/  MOV R9, R21 ;  /* 0x0000001500097202 */ /* 0x000fe20000000f00 */
[----:B------:R-:W-:Y:S05]  /*03c0*/  BRA `(.L_x_536) ;  /* 0x00000000004c7947 */ /* 0x000fea0003800000 */
.L_x_535:
        /* <DEDUP_REMOVED lines=19> */
.L_x_536:
[----:B------:R-:W-:Y:S05]  /*0500*/  BSYNC B0 ;  /* 0x0000000000007941 */ /* 0x000fea0003800000 */
.L_x_534:
        /* <DEDUP_REMOVED lines=43> */
.L_x_538:
        /* <DEDUP_REMOVED lines=19> */
.L_x_539:
[----:B------:R-:W-:Y:S05]  /*08f0*/  BSYNC B0 ;  /* 0x0000000000007941 */ /* 0x000fea0003800000 */
.L_x_537:
        /* <DEDUP_REMOVED lines=74> */
[----:B------:R-:W-:Y:S02]  /*0da0*/  MOV R32, R20 ;  /* 0x0000001400207202 */ /* 0x000fe40000000f00 */
[----:B------:R-:W-:Y:S01]  /*0db0*/  MOV R33, R21 ;  /* 0x0000001500217202 */ /* 0x000fe20000000f00 */
[----:B------:R-:W-:Y:S05]  /*0dc0*/  BRA `(.L_x_542) ;  /* 0x00000000004c7947 */ /* 0x000fea0003800000 */
.L_x_541:
        /* <DEDUP_REMOVED lines=19> */
.L_x_542:
[----:B------:R-:W-:Y:S05]  /*0f00*/  BSYNC B0 ;  /* 0x0000000000007941 */ /* 0x000fea0003800000 */
.L_x_540:
        /* <DEDUP_REMOVED lines=43> */
.L_x_544:
        /* <DEDUP_REMOVED lines=19> */
.L_x_545:
[----:B------:R-:W-:Y:S05]  /*12f0*/  BSYNC B0 ;  /* 0x0000000000007941 */ /* 0x000fea0003800000 */
.L_x_543:
        /* <DEDUP_REMOVED lines=67> */
.L_x_547:
[----:B------:R-:W-:Y:S05]  /*1730*/  BSYNC B0 ;  /* 0x0000000000007941 */ /* 0x000fea0003800000 */
.L_x_546:
        /* <DEDUP_REMOVED lines=14> */
.L_x_549:
[----:B------:R-:W-:Y:S05]  /*1820*/  BSYNC B0 ;  /* 0x0000000000007941 */ /* 0x000fea0003800000 */
.L_x_548:
        /* <DEDUP_REMOVED lines=154> */
.L_x_554:
        /* <DEDUP_REMOVED lines=22> */
.L_x_555:
[----:B------:R-:W-:Y:S05]  /*2330*/  BSYNC B0 ;  /* 0x0000000000007941 */ /* 0x000fea0003800000 */
.L_x_553:
[----:B------:R-:W-:Y:S01]  /*2340*/  LOP3.LUT R19, R17, R0, RZ, 0xfc, !PT ;  /* 0x0000000011137212 */ /* 0x000fe200078efcff */
[----:B------:R-:W-:Y:S03]  /*2350*/  BSSY B0, `(.L_x_556) ;  /* 0x0000028000007945 */ /* 0x000fe60003800000 */
[----:B------:R-:W-:-:S13]  /*2360*/  ISETP.NE.U32.AND P0, PT, R19, RZ, PT ;  /* 0x000000ff1300720c */ /* 0x000fda0003f05070 */
[----:B------:R-:W-:Y:S05]  /*2370*/  @!P0 BRA `(.L_x_557) ;  /* 0x00000000003c8947 */ /* 0x000fea0003800000 */
[----:B------:R-:W-:Y:S01]  /*2380*/  IMAD.MOV.U32 R24, RZ, RZ, R25 ;  /* 0x000000ffff187224 */ /* 0x000fe200078e0019 */
[----:B------:R-:W-:Y:S02]  /*2390*/  MOV R23, R0 ;  /* 0x0000000000177202 */ /* 0x000fe40000000f00 */
[----:B------:R-:W-:Y:S02]  /*23a0*/  MOV R22, 0x23c0 ;  /* 0x000023c000167802 */ /* 0x000fe40000000f00 */
[----:B------:R-:W-:Y:S05]  /*23b0*/  CALL.REL.NOINC `($__internal_11_$__cuda_sm20_div_s64) ;  /* 0x0000002400387944 */ /* 0x000fea0003c00000 */
        /* <DEDUP_REMOVED lines=11> */
.L_x_557:
        /* <DEDUP_REMOVED lines=22> */
.L_x_558:
[----:B------:R-:W-:Y:S05]  /*25d0*/  BSYNC B0 ;  /* 0x0000000000007941 */ /* 0x000fea0003800000 */
.L_x_556:
        /* <DEDUP_REMOVED lines=11> */
[----:B------:R-:W-:Y:S05]  /*2690*/  CALL.REL.NOINC `($__internal_11_$__cuda_sm20_div_s64) ;  /* 0x0000002000807944 */ /* 0x000fea0003c00000 */
[----:B------:R-:W-:-:S04]  /*26a0*/  IADD3 R17, P0, RZ, -R20, RZ ;  /* 0x80000014ff117210 */ /* 0x000fc80007f1e0ff */
[----:B------:R-:W-:Y:S01]  /*26b0*/  IADD3.X R18, RZ, ~R21, RZ, P0, !PT ;  /* 0x80000015ff127210 */ /* 0x000fe200007fe4ff */
[----:B------:R-:W-:-:S04]  /*26c0*/  IMAD.WIDE.U32 R36, R5, R17, R36 ;  /* 0x0000001105247225 */ /* 0x000fc800078e0024 */
[----:B------:R-:W-:-:S04]  /*26d0*/  IMAD R18, R18, R5, RZ ;  /* 0x0000000512127224 */ /* 0x000fc800078e02ff */
[----:B------:R-:W-:-:S05]  /*26e0*/  IMAD R4, R4, R17, R18 ;  /* 0x0000001104047224 */ /* 0x000fca00078e0212 */
[----:B------:R-:W-:Y:S01]  /*26f0*/  IADD3 R4, R37, R4, RZ ;  /* 0x0000000425047210 */ /* 0x000fe20007ffe0ff */
[----:B------:R-:W-:Y:S05]  /*2700*/  BRA `(.L_x_561) ;  /* 0x0000000000587947 */ /* 0x000fea0003800000 */
.L_x_560:
        /* <DEDUP_REMOVED lines=22> */
.L_x_561:
[----:B------:R-:W-:Y:S05]  /*2870*/  BSYNC B0 ;  /* 0x0000000000007941 */ /* 0x000fea0003800000 */
.L_x_559:
        /* <DEDUP_REMOVED lines=38> */
[----:B------:R-:W-:Y:S05]  /*2ae0*/  CALL.REL.NOINC `($__internal_11_$__cuda_sm20_div_s64) ;  /* 0x0000001c006c7944 */ /* 0x000fea0003c00000 */
        /* <DEDUP_REMOVED lines=12> */
.L_x_563:
        /* <DEDUP_REMOVED lines=23> */
.L_x_564:
[----:B------:R-:W-:Y:S05]  /*2d20*/  BSYNC B0 ;  /* 0x0000000000007941 */ /* 0x000fea0003800000 */
.L_x_562:
        /* <DEDUP_REMOVED lines=19> */
.L_x_566:
        /* <DEDUP_REMOVED lines=22> */
.L_x_567:
[----:B------:R-:W-:Y:S05]  /*2fc0*/  BSYNC B0 ;  /* 0x0000000000007941 */ /* 0x000fea0003800000 */
.L_x_565:
        /* <DEDUP_REMOVED lines=20> */
.L_x_569:
        /* <DEDUP_REMOVED lines=23> */
.L_x_570:
[----:B------:R-:W-:Y:S05]  /*3280*/  BSYNC B0 ;  /* 0x0000000000007941 */ /* 0x000fea0003800000 */
.L_x_568:
        /* <DEDUP_REMOVED lines=39> */
.L_x_572:
        /* <DEDUP_REMOVED lines=23> */
.L_x_573:
[----:B------:R-:W-:Y:S05]  /*3670*/  BSYNC B0 ;  /* 0x0000000000007941 */ /* 0x000fea0003800000 */
.L_x_571:
        /* <DEDUP_REMOVED lines=26> */
.L_x_575:
        /* <DEDUP_REMOVED lines=23> */
.L_x_576:
[----:B------:R-:W-:Y:S05]  /*3990*/  BSYNC B0 ;  /* 0x0000000000007941 */ /* 0x000fea0003800000 */
.L_x_574:
        /* <DEDUP_REMOVED lines=21> */
.L_x_552:
[----:B------:R-:W-:Y:S02]  /*3af0*/  ULDC.64 UR4, c[0x0][0x2b0] ;  /* 0x0000ac0000047ab9 */ /* 0x000fe40000000a00 */
[----:B------:R-:W-:-:S04]  /*3b00*/  LEA R2, P0, R30, UR4, 0x2 ;  /* 0x000000041e027c11 */ /* 0x000fc8000f8010ff */
[----:B------:R-:W-:-:S05]  /*3b10*/  LEA.HI.X R3, R30, UR5, R31, 0x2, P0 ;  /* 0x000000051e037c11 */ /* 0x000fca00080f141f */
[----:B------:R0:W-:Y:S04]  /*3b20*/  STG.E desc[UR8][R2.64], R28 ;  /* 0x0000001c02007986 */ /* 0x0001e8000c101908 */
.L_x_551:
[----:B------:R-:W-:Y:S05]  /*3b30*/  BSYNC B1 ;  /* 0x0000000000017941 */ /* 0x000fea0003800000 */
.L_x_550:
[----:B------:R-:W2:Y:S01]  /*3b40*/  S2R R0, SR_TID.X ;  /* 0x0000000000007919 */ /* 0x000ea20000002100 */
[----:B------:R-:W3:Y:S01]  /*3b50*/  LDC R14, c[0x0][0x3c4] ;  /* 0x0000f100ff0e7b82 */ /* 0x000ee20000000800 */
[----:B------:R-:W-:Y:S01]  /*3b60*/  BSSY B0, `(.L_x_577) ;  /* 0x0000012000007945 */ /* 0x000fe20003800000 */
[----:B--2---:R-:W-:-:S04]  /*3b70*/  SHF.R.S32.HI R13, RZ, 0x1f, R0 ;  /* 0x0000001fff0d7819 */ /* 0x004fc80000011400 */
[----:B------:R-:W-:-:S04]  /*3b80*/  LEA.HI R13, R13, R0, RZ, 0x3 ;  /* 0x000000000d0d7211 */ /* 0x000fc800078f18ff */
[----:B------:R-:W-:-:S05]  /*3b90*/  LOP3.LUT R19, R13, 0xfffffff8, RZ, 0xc0, !PT ;  /* 0xfffffff80d137812 */ /* 0x000fca00078ec0ff */
[----:B------:R-:W-:-:S05]  /*3ba0*/  IMAD.IADD R19, R0, 0x1, -R19 ;  /* 0x0000000100137824 */ /* 0x000fca00078e0a13 */
[----:B---3--:R-:W-:-:S04]  /*3bb0*/  ISETP.GE.AND P0, PT, R19, R14, PT ;  /* 0x0000000e1300720c */ /* 0x008fc80003f06270 */
[----:B------:R-:W-:-:S13]  /*3bc0*/  ISETP.LT.AND P0, PT, R0, 0x80, !P0 ;  /* 0x000000800000780c */ /* 0x000fda0004701270 */
[----:B------:R-:W-:Y:S05]  /*3bd0*/  @!P0 BRA `(.L_x_578) ;  /* 0x0000000000288947 */ /* 0x000fea0003800000 */
[----:B------:R-:W2:Y:S01]  /*3be0*/  S2R R0, SR_CgaCtaId ;  /* 0x0000000000007919 */ /* 0x000ea20000008800 */
[----:B01----:R-:W-:Y:S01]  /*3bf0*/  FADD.FTZ R2, -R28, R29 ;  /* 0x0000001d1c027221 */ /* 0x003fe20000010100 */
[----:B------:R-:W-:-:S03]  /*3c00*/  MOV R3, 0x400 ;  /* 0x0000040000037802 */ /* 0x000fc60000000f00 */
[----:B------:R-:W-:-:S06]  /*3c10*/  FMUL.FTZ R2, R2, 1.4426950216293334961 ;  /* 0x3fb8aa3b02027820 */ /* 0x000fcc0000410000 */
[----:B------:R-:W0:Y:S01]  /*3c20*/  MUFU.EX2 R2, R2 ;  /* 0x0000000200027308 */ /* 0x000e220000000800 */
[----:B--2---:R-:W-:Y:S02]  /*3c30*/  LEA R0, R0, R3, 0x18 ;  /* 0x0000000300007211 */ /* 0x004fe400078ec0ff */
[----:B------:R-:W-:-:S03]  /*3c40*/  SHF.R.S32.HI R3, RZ, 0x3, R13 ;  /* 0x00000003ff037819 */ /* 0x000fc6000001140d */
[----:B------:R-:W-:-:S05]  /*3c50*/  IMAD R0, R19, 0x44, R0 ;  /* 0x0000004413007824 */ /* 0x000fca00078e0200 */
[----:B------:R-:W-:-:S05]  /*3c60*/  LEA R3, R3, R0, 0x2 ;  /* 0x0000000003037211 */ /* 0x000fca00078e10ff */
[----:B0-----:R2:W-:Y:S02]  /*3c70*/  STS [R3], R2 ;  /* 0x0000000203007388 */ /* 0x0015e40000000800 */
.L_x_578:
[----:B------:R-:W-:Y:S05]  /*3c80*/  BSYNC B0 ;  /* 0x0000000000007941 */ /* 0x000fea0003800000 */
.L_x_577:
[----:B------:R-:W-:Y:S01]  /*3c90*/  BAR.SYNC.DEFER_BLOCKING 0x0 ;  /* 0x0000000000007b1d */ /* 0x000fe20000010000 */
[----:B------:R-:W-:Y:S01]  /*3ca0*/  ISETP.GE.AND P0, PT, R14, 0x1, PT ;  /* 0x000000010e00780c */ /* 0x000fe20003f06270 */
[----:B------:R-:W-:Y:S01]  /*3cb0*/  IMAD.MOV.U32 R0, RZ, RZ, RZ ;  /* 0x000000ffff007224 */ /* 0x000fe200078e00ff */
[----:B012---:R-:W-:Y:S01]  /*3cc0*/  CS2R R2, SRZ ;  /* 0x0000000000027805 */ /* 0x007fe2000001ff00 */
[----:B------:R-:W-:Y:S01]  /*3cd0*/  IMAD.MOV.U32 R5, RZ, RZ, RZ ;  /* 0x000000ffff057224 */ /* 0x000fe200078e00ff */
[----:B------:R-:W-:Y:S01]  /*3ce0*/  SHF.R.S32.HI R13, RZ, 0x3, R13 ;  /* 0x00000003ff0d7819 */ /* 0x000fe2000001140d */
[----:B------:R-:W-:-:S08]  /*3cf0*/  IMAD.SHL.U32 R18, R19, 0x4, RZ ;  /* 0x0000000413127824 */ /* 0x000fd000078e00ff */
        /* <DEDUP_REMOVED lines=29> */
.L_x_581:
[----:B------:R0:W2:Y:S01]  /*3ed0*/  @!P3 LDG.E.128 R8, desc[UR8][R24.64] ;  /* 0x000000081808b981 */ /* 0x0000a2000c1e1d00 */
[----:B------:R-:W-:Y:S01]  /*3ee0*/  PLOP3.LUT P3, PT, P0, PT, PT, 0x80, 0x0 ;  /* 0x000000000000781c */ /* 0x000fe2000076f070 */
[----:B------:R-:W-:Y:S01]  /*3ef0*/  UIADD3 UR5, UR5, 0x4, URZ ;  /* 0x0000000405057890 */ /* 0x000fe2000fffe03f */
[----:B------:R-:W-:Y:S01]  /*3f00*/  IADD3 R26, P1, R20, R24, RZ ;  /* 0x00000018141a7210 */ /* 0x000fe20007f3e0ff */
[----:B------:R-:W2:Y:S03]  /*3f10*/  LDS R4, [R6] ;  /* 0x0000000006047984 */ /* 0x000ea60000000800 */
[C---:B------:R-:W-:Y:S02]  /*3f20*/  IADD3.X R27, R21.reuse, R25, RZ, P1, !PT ;  /* 0x00000019151b7210 */ /* 0x040fe40000ffe4ff */
[----:B------:R-:W-:Y:S02]  /*3f30*/  ISETP.LE.AND P2, PT, R14, UR5, PT ;  /* 0x000000050e007c0c */ /* 0x000fe4000bf43270 */
[C---:B0-----:R-:W-:Y:S04]  /*3f40*/  IADD3 R24, P1, R20.reuse, R26, RZ ;  /* 0x0000001a14187210 */ /* 0x041fe80007f3e0ff */
[C---:B------:R-:W-:Y:S02]  /*3f50*/  IADD3.X R25, R21.reuse, R27, RZ, P1, !PT ;  /* 0x0000001b15197210 */ /* 0x040fe40000ffe4ff */
[----:B------:R-:W-:Y:S04]  /*3f60*/  IADD3 R22, P1, R20, R24, RZ ;  /* 0x0000001814167210 */ /* 0x000fe80007f3e0ff */
[C---:B------:R-:W-:Y:S01]  /*3f70*/  IADD3.X R23, R21.reuse, R25, RZ, P1, !PT ;  /* 0x0000001915177210 */ /* 0x040fe20000ffe4ff */
[C---:B--2---:R-:W-:Y:S01]  /*3f80*/  FFMA.FTZ R5, R4.reuse, R8, R5 ;  /* 0x0000000804057223 */ /* 0x044fe20000010005 */
[C---:B------:R-:W-:Y:S01]  /*3f90*/  FFMA.FTZ R2, R4.reuse, R9, R2 ;  /* 0x0000000904027223 */ /* 0x040fe20000010002 */
[C---:B------:R-:W-:Y:S01]  /*3fa0*/  FFMA.FTZ R3, R4.reuse, R10, R3 ;  /* 0x0000000a04037223 */ /* 0x040fe20000010003 */
[----:B------:R-:W-:Y:S02]  /*3fb0*/  FFMA.FTZ R0, R4, R11, R0 ;  /* 0x0000000b04007223 */ /* 0x000fe40000010000 */
[----:B------:R-:W2:Y:S04]  /*3fc0*/  @!P3 LDG.E.128 R8, desc[UR8][R26.64] ;  /* 0x000000081a08b981 */ /* 0x000ea8000c1e1d00 */
[----:B------:R-:W2:Y:S02]  /*3fd0*/  LDS R4, [R6+0x44] ;  /* 0x0000440006047984 */ /* 0x000ea40000000800 */
[C---:B--2---:R-:W-:Y:S01]  /*3fe0*/  FFMA.FTZ R5, R4.reuse, R8, R5 ;  /* 0x0000000804057223 */ /* 0x044fe20000010005 */
[C---:B------:R-:W-:Y:S01]  /*3ff0*/  FFMA.FTZ R2, R4.reuse, R9, R2 ;  /* 0x0000000904027223 */ /* 0x040fe20000010002 */
[C---:B------:R-:W-:Y:S01]  /*4000*/  FFMA.FTZ R3, R4.reuse, R10, R3 ;  /* 0x0000000a04037223 */ /* 0x040fe20000010003 */
[----:B------:R-:W-:Y:S02]  /*4010*/  FFMA.FTZ R0, R4, R11, R0 ;  /* 0x0000000b04007223 */ /* 0x000fe40000010000 */
[----:B------:R0:W2:Y:S04]  /*4020*/  @!P3 LDG.E.128 R8, desc[UR8][R24.64] ;  /* 0x000000081808b981 */ /* 0x0000a8000c1e1d00 */
[----:B------:R-:W2:Y:S01]  /*4030*/  LDS R4, [R6+0x88] ;  /* 0x0000880006047984 */ /* 0x000ea20000000800 */
[----:B0-----:R-:W-:Y:S04]  /*4040*/  IADD3 R24, P1, R20, R22, RZ ;  /* 0x0000001614187210 */ /* 0x001fe80007f3e0ff */
[----:B------:R-:W-:Y:S01]  /*4050*/  IADD3.X R25, R21, R23, RZ, P1, !PT ;  /* 0x0000001715197210 */ /* 0x000fe20000ffe4ff */
[C---:B--2---:R-:W-:Y:S01]  /*4060*/  FFMA.FTZ R5, R4.reuse, R8, R5 ;  /* 0x0000000804057223 */ /* 0x044fe20000010005 */
[C---:B------:R-:W-:Y:S01]  /*4070*/  FFMA.FTZ R2, R4.reuse, R9, R2 ;  /* 0x0000000904027223 */ /* 0x040fe20000010002 */
[C---:B------:R-:W-:Y:S01]  /*4080*/  FFMA.FTZ R3, R4.reuse, R10, R3 ;  /* 0x0000000a04037223 */ /* 0x040fe20000010003 */
[----:B------:R-:W-:Y:S02]  /*4090*/  FFMA.FTZ R0, R4, R11, R0 ;  /* 0x0000000b04007223 */ /* 0x000fe40000010000 */
[----:B------:R-:W2:Y:S04]  /*40a0*/  @!P3 LDG.E.128 R8, desc[UR8][R22.64] ;  /* 0x000000081608b981 */ /* 0x000ea8000c1e1d00 */
[----:B------:R0:W2:Y:S02]  /*40b0*/  LDS R4, [R6+0xcc] ;  /* 0x0000cc0006047984 */ /* 0x0000a40000000800 */
[----:B0-----:R-:W-:Y:S01]  /*40c0*/  IADD3 R6, R6, 0x110, RZ ;  /* 0x0000011006067810 */ /* 0x001fe20007ffe0ff */
[C---:B--2---:R-:W-:Y:S01]  /*40d0*/  FFMA.FTZ R5, R4.reuse, R8, R5 ;  /* 0x0000000804057223 */ /* 0x044fe20000010005 */
[C---:B------:R-:W-:Y:S01]  /*40e0*/  FFMA.FTZ R2, R4.reuse, R9, R2 ;  /* 0x0000000904027223 */ /* 0x040fe20000010002 */
[C---:B------:R-:W-:Y:S01]  /*40f0*/  FFMA.FTZ R3, R4.reuse, R10, R3 ;  /* 0x0000000a04037223 */ /* 0x040fe20000010003 */
[----:B------:R-:W-:Y:S01]  /*4100*/  FFMA.FTZ R0, R4, R11, R0 ;  /* 0x0000000b04007223 */ /* 0x000fe20000010000 */
[----:B------:R-:W-:Y:S09]  /*4110*/  @!P2 BRA `(.L_x_581) ;  /* 0xfffffffc006ca947 */ /* 0x000ff2000383ffff */
.L_x_580:
[----:B-1----:R-:W-:-:S04]  /*4120*/  IADD3 R4, R7, -UR5, RZ ;  /* 0x8000000507047c10 */ /* 0x002fc8000fffe0ff */
        /* <DEDUP_REMOVED lines=24> */
.L_x_582:
[----:B------:R-:W-:-:S13]  /*42b0*/  ISETP.GT.OR P4, PT, R7, UR5, P4 ;  /* 0x0000000507007c0c */ /* 0x000fda000a784670 */
[----:B------:R-:W-:Y:S05]  /*42c0*/  @!P4 BRA `(.L_x_579) ;  /* 0x000000000028c947 */ /* 0x000fea0003800000 */
[----:B------:R-:W0:Y:S01]  /*42d0*/  LDS R6, [R6] ;  /* 0x0000000006067984 */ /* 0x000e220000000800 */
[----:B------:R-:W-:Y:S01]  /*42e0*/  ISETP.GE.AND P0, PT, R13, R16, PT ;  /* 0x000000100d00720c */ /* 0x000fe20003f06270 */
[----:B------:R-:W-:-:S12]  /*42f0*/  BSSY B0, `(.L_x_583) ;  /* 0x0000003000007945 */ /* 0x000fd80003800000 */
[----:B------:R-:W-:Y:S05]  /*4300*/  @P0 BRA `(.L_x_584) ;  /* 0x0000000000040947 */ /* 0x000fea0003800000 */
[----:B------:R1:W5:Y:S02]  /*4310*/  LDG.E.128 R8, desc[UR8][R24.64] ;  /* 0x0000000818087981 */ /* 0x000364000c1e1d00 */
.L_x_584:
[----:B------:R-:W-:Y:S05]  /*4320*/  BSYNC B0 ;  /* 0x0000000000007941 */ /* 0x000fea0003800000 */
.L_x_583:
[C---:B0----5:R-:W-:Y:S01]  /*4330*/  FFMA.FTZ R5, R6.reuse, R8, R5 ;  /* 0x0000000806057223 */ /* 0x061fe20000010005 */
[C---:B------:R-:W-:Y:S01]  /*4340*/  FFMA.FTZ R2, R6.reuse, R9, R2 ;  /* 0x0000000906027223 */ /* 0x040fe20000010002 */
[C---:B------:R-:W-:Y:S01]  /*4350*/  FFMA.FTZ R3, R6.reuse, R10, R3 ;  /* 0x0000000a06037223 */ /* 0x040fe20000010003 */
[----:B------:R-:W-:Y:S01]  /*4360*/  FFMA.FTZ R0, R6, R11, R0 ;  /* 0x0000000b06007223 */ /* 0x000fe20000010000 */
.L_x_579:
[----:B------:R-:W-:-:S04]  /*4370*/  IADD3 R13, R13, UR7, RZ ;  /* 0x000000070d0d7c10 */ /* 0x000fc8000fffe0ff */
[----:B------:R-:W-:-:S13]  /*4380*/  ISETP.GE.AND P0, PT, R13, R12, PT ;  /* 0x0000000c0d00720c */ /* 0x000fda0003f06270 */
        /* <DEDUP_REMOVED lines=81> */
        .weak           $__internal_11_$__cuda_sm20_div_s64
        .type           $__internal_11_$__cuda_sm20_div_s64,@function
        .size           $__internal_11_$__cuda_sm20_div_s64,(.L_x_5287 - $__internal_11_$__cuda_sm20_div_s64)
$__internal_11_$__cuda_sm20_div_s64:
        /* <DEDUP_REMOVED lines=83> */
[----:B------:R-:W-:Y:S06]  /*4dd0*/  RET.REL.NODEC R26 `(_ZN5flash32flash_fwd_splitkv_combine_kernelI23Flash_fwd_kernel_traitsILi32ELi64ELi256ELi4ELb0ELb0EN7cutlass10bfloat16_tE19Flash_kernel_traitsILi32ELi64ELi256ELi4ES3_EELi16ELi3ELb1EEEvNS_16Flash_fwd_paramsE) ;  /* 0xffffffb01a887950 */ /* 0x000fec0003c3ffff */
.L_x_585:
        /* <DEDUP_REMOVED lines=10> */
.L_x_5287:


//--------------------- .text._ZN5flash32flash_fwd_splitkv_combine_kernelI23Flash_fwd_kernel_traitsILi32ELi64ELi256ELi4ELb0ELb0EN7cutlass10bfloat16_tE19Flash_kernel_traitsILi32ELi64ELi256ELi4ES3_EELi16ELi2ELb1EEEvNS_16Flash_fwd_paramsE --------------------------
	.section	.text._ZN5flash32flash_fwd_splitkv_combine_kernelI23Flash_fwd_kernel_traitsILi32ELi64ELi256ELi4ELb0ELb0EN7cutlass10bfloat16_tE19Flash_kernel_traitsILi32ELi64ELi256ELi4ES3_EELi16ELi2ELb1EEEvNS_16Flash_fwd_paramsE,"ax",@progbits
	.align	128
        .global         _ZN5flash32flash_fwd_splitkv_combine_kernelI23Flash_fwd_kernel_traitsILi32ELi64ELi256ELi4ELb0ELb0EN7cutlass10bfloat16_tE19Flash_kernel_traitsILi32ELi64ELi256ELi4ES3_EELi16ELi2ELb1EEEvNS_16Flash_fwd_paramsE
        .type           _ZN5flash32flash_fwd_splitkv_combine_kernelI23Flash_fwd_kernel_traitsILi32ELi64ELi256ELi4ELb0ELb0EN7cutlass10bfloat16_tE19Flash_kernel_traitsILi32ELi64ELi256ELi4ES3_EELi16ELi2ELb1EEEvNS_16Flash_fwd_paramsE,@function
        .size           _ZN5flash32flash_fwd_splitkv_combine_kernelI23Flash_fwd_kernel_traitsILi32ELi64ELi256ELi4ELb0ELb0EN7cutlass10bfloat16_tE19Flash_kernel_traitsILi32ELi64ELi256ELi4ES3_EELi16ELi2ELb1EEEvNS_16Flash_fwd_paramsE,(.L_x_5288 - _ZN5flash32flash_fwd_splitkv_combine_kernelI23Flash_fwd_kernel_traitsILi32ELi64ELi256ELi4ELb0ELb0EN7cutlass10bfloat16_tE19Flash_kernel_traitsILi32ELi64ELi256ELi4ES3_EELi16ELi2ELb1EEEvNS_16Flash_fwd_paramsE)
        .other          _ZN5flash32flash_fwd_splitkv_combine_kernelI23Flash_fwd_kernel_traitsILi32ELi64ELi256ELi4ELb0ELb0EN7cutlass10bfloat16_tE19Flash_kernel_traitsILi32ELi64ELi256ELi4ES3_EELi16ELi2ELb1EEEvNS_16Flash_fwd_paramsE,@"STO_CUDA_ENTRY STV_DEFAULT"
_ZN5flash32flash_fwd_splitkv_combine_kernelI23Flash_fwd_kernel_traitsILi32ELi64ELi256ELi4ELb0ELb0EN7cutlass10bfloat16_tE19Flash_kernel_traitsILi32ELi64ELi256ELi4ES3_EELi16ELi2ELb1EEEvNS_16Flash_fwd_paramsE:
.text._ZN5flash32flash_fwd_splitkv_combine_kernelI23Flash_fwd_kernel_traitsILi32ELi64ELi256ELi4ELb0ELb0EN7cutlass10bfloat16_tE19Flash_kernel_traitsILi32ELi64ELi256ELi4ES3_EELi16ELi2ELb1EEEvNS_16Flash_fwd_paramsE:
        /* <DEDUP_REMOVED lines=23> */
[----:B------:R-:W-:Y:S05]  /*0170*/  CALL.REL.NOINC `($__internal_12_$__cuda_sm20_div_s64) ;  /* 0x0000004400ac7944 */ /* 0x000fea0003c00000 */
[----:B------:R-:W-:Y:S01]  /*0180*/  MOV R20, R0 ;  /* 0x0000000000147202 */ /* 0x000fe20000000f00 */
[----:B------:R-:W-:Y:S06]  /*0190*/  BRA `(.L_x_587) ;  /* 0x00000000004c7947 */ /* 0x000fec0003800000 */
.L_x_586:
        /* <DEDUP_REMOVED lines=19> */
.L_x_587:
        /* <DEDUP_REMOVED lines=11> */
[----:B------:R-:W-:Y:S05]  /*0380*/  CALL.REL.NOINC `($__internal_12_$__cuda_sm20_div_s64) ;  /* 0x0000004400287944 */ /* 0x000fea0003c00000 */
[----:B------:R-:W-:Y:S02]  /*0390*/  MOV R8, R0 ;  /* 0x0000000000087202 */ /* 0x000fe40000000f00 */
[----:B------:R-:W-:Y:S01]  /*03a0*/  MOV R9, R21 ;  /* 0x0000001500097202 */ /* 0x000fe20000000f00 */
[----:B------:R-:W-:Y:S05]  /*03b0*/  BRA `(.L_x_590) ;  /* 0x00000000004c7947 */ /* 0x000fea0003800000 */
.L_x_589:
        /* <DEDUP_REMOVED lines=19> */
.L_x_590:
[----:B------:R-:W-:Y:S05]  /*04f0*/  BSYNC B0 ;  /* 0x0000000000007941 */ /* 0x000fea0003800000 */
.L_x_588:
        /* <DEDUP_REMOVED lines=42> */
[----:B------:R-:W-:Y:S05]  /*07a0*/  BRA `(.L_x_593) ;  /* 0x00000000004c7947 */ /* 0x000fea0003800000 */
.L_x_592:
        /* <DEDUP_REMOVED lines=19> */
.L_x_593:
[----:B------:R-:W-:Y:S05]  /*08e0*/  BSYNC B0 ;  /* 0x0000000000007941 */ /* 0x000fea0003800000 */
.L_x_591:
        /* <DEDUP_REMOVED lines=47> */
[----:B------:R-:W-:Y:S01]  /*0be0*/  IMAD R10, R17, R5, R7 ;  /* 0x00000005110a7224 */ /* 0x000fe200078e0207 */
[----:B------:R-:W-:Y:S01]  /*0bf0*/  LOP3.LUT R5, R4, R11, RZ, 0x3c, !PT ;  /* 0x0000000b04057212 */ /* 0x000fe200078e3cff */
[----:B------:R-:W-:-:S03]  /*0c00*/  IMAD R7, R0, UR5, RZ ;  /* 0x0000000500077c24 */ /* 0x000fc6000f8e02ff */
[----:B------:R-:W-:Y:S02]  /*0c10*/  ISETP.GT.U32.AND P1, PT, R11, R10, PT ;  /* 0x0000000a0b00720c */ /* 0x000fe40003f24070 */
[----:B------:R-:W-:-:S11]  /*0c20*/  ISETP.GE.AND P0, PT, R5, RZ, PT ;  /* 0x000000ff0500720c */ /* 0x000fd60003f06270 */
[-C--:B------:R-:W-:Y:S01]  /*0c30*/  @!P1 IADD3 R10, R10, -R11.reuse, RZ ;  /* 0x8000000b0a0a9210 */ /* 0x080fe20007ffe0ff */
        /* <DEDUP_REMOVED lines=17> */
[----:B------:R-:W-:Y:S02]  /*0d50*/  MOV R22, 0xd70 ;  /* 0x00000d7000167802 */ /* 0x000fe40000000f00 */
[----:B------:R-:W-:Y:S05]  /*0d60*/  CALL.REL.NOINC `($__internal_12_$__cuda_sm20_div_s64) ;  /* 0x0000003800b07944 */ /* 0x000fea0003c00000 */
[----:B------:R-:W-:Y:S02]  /*0d70*/  MOV R38, R0 ;  /* 0x0000000000267202 */ /* 0x000fe40000000f00 */
[----:B------:R-:W-:Y:S01]  /*0d80*/  MOV R39, R21 ;  /* 0x0000001500277202 */ /* 0x000fe20000000f00 */
[----:B------:R-:W-:Y:S05]  /*0d90*/  BRA `(.L_x_596) ;  /* 0x00000000004c7947 */ /* 0x000fea0003800000 */
.L_x_595:
        /* <DEDUP_REMOVED lines=19> */
.L_x_596:
[----:B------:R-:W-:Y:S05]  /*0ed0*/  BSYNC B0 ;  /* 0x0000000000007941 */ /* 0x000fea0003800000 */
.L_x_594:
[-C--:B------:R-:W-:Y:S01]  /*0ee0*/  IABS R5, R7.reuse ;  /* 0x0000000700057213 */ /* 0x080fe20000000000 */
[----:B------:R-:W-:Y:S01]  /*0ef0*/  BSSY B0, `(.L_x_597) ;  /* 0x000003d000007945 */ /* 0x000fe20003800000 */
[----:B------:R-:W-:Y:S02]  /*0f00*/  IABS R0, R7 ;  /* 0x0000000700007213 */ /* 0x000fe40000000000 */
[----:B------:R-:W0:Y:S01]  /*0f10*/  I2F.RP R13, R5 ;  /* 0x00000005000d7306 */ /* 0x000e220000209400 */
[----:B------:R-:W-:Y:S02]  /*0f20*/  IMAD.IADD R6, R6, 0x1, R5 ;  /* 0x0000000106067824 */ /* 0x000fe400078e0205 */
        /* <DEDUP_REMOVED lines=35> */
[----:B------:R-:W-:Y:S02]  /*1160*/  MOV R10, R0 ;  /* 0x00000000000a7202 */ /* 0x000fe40000000f00 */
[----:B------:R-:W-:Y:S01]  /*1170*/  MOV R11, R21 ;  /* 0x00000015000b7202 */ /* 0x000fe20000000f00 */
[----:B------:R-:W-:Y:S05]  /*1180*/  BRA `(.L_x_599) ;  /* 0x00000000004c7947 */ /* 0x000fea0003800000 */
.L_x_598:
        /* <DEDUP_REMOVED lines=19> */
.L_x_599:
[----:B------:R-:W-:Y:S05]  /*12c0*/  BSYNC B0 ;  /* 0x0000000000007941 */ /* 0x000fea0003800000 */
.L_x_597:
        /* <DEDUP_REMOVED lines=9> */
[----:B-1----:R-:W-:Y:S02]  /*1360*/  ISETP.GT.AND P4, PT, R21, 0x3f, PT ;  /* 0x0000003f1500780c */ /* 0x002fe40003f84270 */
[----:B------:R-:W-:-:S05]  /*1370*/  SHF.R.S32.HI R30, RZ, 0x1f, R21 ;  /* 0x0000001fff1e7819 */ /* 0x000fca0000011415 */
        /* <DEDUP_REMOVED lines=10> */
[----:B------:R-:W-:Y:S01]  /*1420*/  LEA.HI R6, R30, R21, RZ, 0x4 ;  /* 0x000000151e067211 */ /* 0x000fe200078f20ff */
[----:B------:R-:W-:-:S03]  /*1430*/  IMAD.HI.U32 R9, R8, R5, RZ ;  /* 0x0000000508097227 */ /* 0x000fc600078e00ff */
[----:B------:R-:W-:Y:S01]  /*1440*/  SHF.R.S32.HI R22, RZ, 0x4, R6 ;  /* 0x00000004ff167819 */ /* 0x000fe20000011406 */
[----:B------:R-:W-:Y:S01]  /*1450*/  IMAD.MOV R8, RZ, RZ, -R9 ;  /* 0x000000ffff087224 */ /* 0x000fe200078e0a09 */
[----:B------:R-:W-:-:S03]  /*1460*/  LOP3.LUT R6, R6, 0xfffffff0, RZ, 0xc0, !PT ;  /* 0xfffffff006067812 */ /* 0x000fc600078ec0ff */
[C---:B------:R-:W-:Y:S01]  /*1470*/  IMAD R23, R0.reuse, R8, R5 ;  /* 0x0000000800177224 */ /* 0x040fe200078e0205 */
[----:B------:R-:W-:Y:S01]  /*1480*/  LEA.HI.SX32 R8, R7, 0x1, 0x1 ;  /* 0x0000000107087811 */ /* 0x000fe200078f0aff */
[----:B------:R-:W0:Y:S01]  /*1490*/  @!P4 S2R R5, SR_CgaCtaId ;  /* 0x000000000005c919 */ /* 0x000e220000008800 */
[----:B------:R-:W-:Y:S02]  /*14a0*/  IMAD.IADD R6, R21, 0x1, -R6 ;  /* 0x0000000115067824 */ /* 0x000fe400078e0a06 */
[----:B------:R-:W-:-:S13]  /*14b0*/  ISETP.GT.U32.AND P0, PT, R0, R23, PT ;  /* 0x000000170000720c */ /* 0x000fda0003f04070 */
[----:B------:R-:W-:Y:S02]  /*14c0*/  @!P0 IMAD.IADD R23, R23, 0x1, -R0 ;  /* 0x0000000117178824 */ /* 0x000fe400078e0a00 */
[----:B------:R-:W-:Y:S01]  /*14d0*/  @!P0 VIADD R9, R9, 0x1 ;  /* 0x0000000109098836 */ /* 0x000fe20000000000 */
[----:B------:R-:W-:Y:S02]  /*14e0*/  ISETP.NE.AND P0, PT, R13, RZ, PT ;  /* 0x000000ff0d00720c */ /* 0x000fe40003f05270 */
[----:B------:R-:W-:Y:S01]  /*14f0*/  ISETP.GE.U32.AND P2, PT, R23, R0, PT ;  /* 0x000000001700720c */ /* 0x000fe20003f46070 */
[----:B------:R-:W-:Y:S01]  /*1500*/  IMAD.MOV.U32 R23, RZ, RZ, -0x800000 ;  /* 0xff800000ff177424 */ /* 0x000fe200078e00ff */
[----:B------:R-:W-:-:S05]  /*1510*/  SHF.R.S32.HI R0, RZ, 0x1f, R7 ;  /* 0x0000001fff007819 */ /* 0x000fca0000011407 */
[----:B------:R-:W-:Y:S01]  /*1520*/  @!P3 IMAD.MOV R8, RZ, RZ, R0 ;  /* 0x000000ffff08b224 */ /* 0x000fe200078e0200 */
[----:B------:R-:W-:-:S04]  /*1530*/  @!P4 MOV R0, 0x400 ;  /* 0x000004000000c802 */ /* 0x000fc80000000f00 */
[----:B0-----:R-:W-:Y:S01]  /*1540*/  @!P4 LEA R5, R5, R0, 0x18 ;  /* 0x000000000505c211 */ /* 0x001fe200078ec0ff */
[----:B------:R-:W-:-:S04]  /*1550*/  @P2 VIADD R9, R9, 0x1 ;  /* 0x0000000109092836 */ /* 0x000fc80000000000 */
[----:B------:R-:W-:Y:S01]  /*1560*/  @!P1 IMAD.MOV R9, RZ, RZ, -R9 ;  /* 0x000000ffff099224 */ /* 0x000fe200078e0a09 */
[----:B------:R-:W-:Y:S01]  /*1570*/  @!P0 LOP3.LUT R9, RZ, R13, RZ, 0x33, !PT ;  /* 0x0000000dff098212 */ /* 0x000fe200078e33ff */
[C---:B------:R-:W-:Y:S01]  /*1580*/  @!P4 IMAD R5, R22.reuse, 0x44, R5 ;  /* 0x000000441605c824 */ /* 0x040fe200078e0205 */
[----:B------:R-:W-:-:S03]  /*1590*/  ISETP.GE.AND P0, PT, R22, UR5, PT ;  /* 0x0000000516007c0c */ /* 0x000fc6000bf06270 */
[----:B------:R-:W-:Y:S02]  /*15a0*/  IMAD R9, R8, R9, RZ ;  /* 0x0000000908097224 */ /* 0x000fe400078e02ff */
[----:B------:R-:W-:-:S03]  /*15b0*/  @!P4 IMAD R20, R6, 0x4, R5 ;  /* 0x000000040614c824 */ /* 0x000fc600078e0205 */
        /* <DEDUP_REMOVED lines=18> */
[----:B------:R-:W-:-:S06]  /*16e0*/  LEA.HI.X R23, R26, UR5, R0, 0x2, P0 ;  /* 0x000000051a177c11 */ /* 0x000fcc00080f1400 */
[----:B------:R0:W5:Y:S03]  /*16f0*/  LDG.E R23, desc[UR8][R22.64] ;  /* 0x0000000816177981 */ /* 0x000166000c1e1900 */
.L_x_601:
[----:B------:R-:W-:Y:S05]  /*1700*/  BSYNC B0 ;  /* 0x0000000000007941 */ /* 0x000fea0003800000 */
.L_x_600:
[----:B-----5:R1:W-:Y:S01]  /*1710*/  @!P4 STS [R20], R23 ;  /* 0x000000171400c388 */ /* 0x0203e20000000800 */
[----:B------:R-:W-:Y:S01]  /*1720*/  BSSY B0, `(.L_x_602) ;  /* 0x000000c000007945 */ /* 0x000fe20003800000 */
[----:B------:R-:W-:Y:S06]  /*1730*/  BAR.SYNC.DEFER_BLOCKING 0x0 ;  /* 0x0000000000007b1d */ /* 0x000fec0000010000 */
[----:B------:R-:W-:Y:S05]  /*1740*/  @P4 BRA `(.L_x_603) ;  /* 0x0000000000244947 */ /* 0x000fea0003800000 */
[----:B------:R-:W2:Y:S01]  /*1750*/  S2R R0, SR_CgaCtaId ;  /* 0x0000000000007919 */ /* 0x000ea20000008800 */
[----:B------:R-:W-:Y:S02]  /*1760*/  LEA.HI R6, R30, R21, RZ, 0x2 ;  /* 0x000000151e067211 */ /* 0x000fe400078f10ff */
[----:B------:R-:W-:Y:S02]  /*1770*/  MOV R5, 0x400 ;  /* 0x0000040000057802 */ /* 0x000fe40000000f00 */
[----:B------:R-:W-:Y:S02]  /*1780*/  LOP3.LUT R6, R6, 0xfffffffc, RZ, 0xc0, !PT ;  /* 0xfffffffc06067812 */ /* 0x000fe400078ec0ff */
[----:B--2---:R-:W-:-:S03]  /*1790*/  LEA R0, R0, R5, 0x18 ;  /* 0x0000000500007211 */ /* 0x004fc600078ec0ff */
[----:B------:R-:W-:-:S04]  /*17a0*/  IMAD.IADD R5, R21, 0x1, -R6 ;  /* 0x0000000115057824 */ /* 0x000fc800078e0a06 */
[----:B------:R-:W-:-:S04]  /*17b0*/  IMAD R5, R5, 0x44, R0 ;  /* 0x0000004405057824 */ /* 0x000fc800078e0200 */
[----:B------:R-:W-:-:S05]  /*17c0*/  IMAD.IADD R5, R6, 0x1, R5 ;  /* 0x0000000106057824 */ /* 0x000fca00078e0205 */
[----:B------:R2:W3:Y:S02]  /*17d0*/  LDS R29, [R5] ;  /* 0x00000000051d7984 */ /* 0x0004e40000000800 */
.L_x_603:
[----:B------:R-:W-:Y:S05]  /*17e0*/  BSYNC B0 ;  /* 0x0000000000007941 */ /* 0x000fea0003800000 */
.L_x_602:
[----:B---3--:R-:W3:Y:S01]  /*17f0*/  SHFL.BFLY PT, R0, R29, 0x2, 0x1f ;  /* 0x0c401f001d007f89 */ /* 0x008ee200000e0000 */
[----:B--2---:R-:W1:Y:S01]  /*1800*/  LDC R5, c[0x0][0x270] ;  /* 0x00009c00ff057b82 */ /* 0x004e620000000800 */
[----:B0-----:R-:W0:Y:S01]  /*1810*/  I2F.RP R22, R25 ;  /* 0x0000001900167306 */ /* 0x001e220000209400 */
[----:B------:R-:W-:Y:S01]  /*1820*/  IABS R28, R9 ;  /* 0x00000009001c7213 */ /* 0x000fe20000000000 */
[----:B------:R-:W-:Y:S01]  /*1830*/  BSSY B1, `(.L_x_604) ;  /* 0x000022b000017945 */ /* 0x000fe20003800000 */
[----:B------:R-:W-:-:S03]  /*1840*/  ISETP.GT.AND P2, PT, R3, RZ, PT ;  /* 0x000000ff0300720c */ /* 0x000fc60003f44270 */
[----:B------:R-:W-:Y:S02]  /*1850*/  IMAD.MOV R28, RZ, RZ, -R28 ;  /* 0x000000ffff1c7224 */ /* 0x000fe400078e0a1c */
[----:B0-----:R-:W0:Y:S01]  /*1860*/  MUFU.RCP R22, R22 ;  /* 0x0000001600167308 */ /* 0x001e220000001000 */
[----:B---3--:R-:W-:Y:S02]  /*1870*/  FMNMX.FTZ R27, R0, R29, !PT ;  /* 0x0000001d001b7209 */ /* 0x008fe40007810000 */
[----:B-1----:R-:W-:-:S03]  /*1880*/  IABS R20, R5 ;  /* 0x0000000500147213 */ /* 0x002fc60000000000 */
[----:B------:R-:W1:Y:S02]  /*1890*/  SHFL.BFLY PT, R0, R27, 0x1, 0x1f ;  /* 0x0c201f001b007f89 */ /* 0x000e6400000e0000 */
[----:B------:R-:W2:Y:S01]  /*18a0*/  I2F.U32.RP R23, R20 ;  /* 0x0000001400177306 */ /* 0x000ea20000209000 */
[----:B0-----:R-:W-:-:S07]  /*18b0*/  VIADD R42, R22, 0xffffffe ;  /* 0x0ffffffe162a7836 */ /* 0x001fce0000000000 */
[----:B------:R-:W0:Y:S08]  /*18c0*/  F2I.FTZ.U32.TRUNC.NTZ R43, R42 ;  /* 0x0000002a002b7305 */ /* 0x000e30000021f000 */
[----:B--2---:R2:W3:Y:S01]  /*18d0*/  MUFU.RCP R40, R23 ;  /* 0x0000001700287308 */ /* 0x0044e20000001000 */
[----:B-1----:R-:W-:Y:S01]  /*18e0*/  FMNMX.FTZ R0, R27, R0, !PT ;  /* 0x000000001b007209 */ /* 0x002fe20007810000 */
[----:B0-----:R-:W-:-:S02]  /*18f0*/  IMAD.MOV R22, RZ, RZ, -R43 ;  /* 0x000000ffff167224 */ /* 0x001fc400078e0a2b */
[----:B------:R-:W-:Y:S01]  /*1900*/  IMAD.MOV.U32 R42, RZ, RZ, RZ ;  /* 0x000000ffff2a7224 */ /* 0x000fe200078e00ff */
[----:B------:R-:W-:Y:S01]  /*1910*/  FSETP.NEU.FTZ.AND P0, PT, R0, -INF , PT ;  /* 0xff8000000000780b */ /* 0x000fe20003f1d000 */
[----:B------:R-:W-:Y:S01]  /*1920*/  IMAD R33, R22, R25, RZ ;  /* 0x0000001916217224 */ /* 0x000fe200078e02ff */
[----:B------:R-:W-:Y:S02]  /*1930*/  IABS R22, R8 ;  /* 0x0000000800167213 */ /* 0x000fe40000000000 */
[----:B------:R-:W-:Y:S01]  /*1940*/  FSEL R0, R0, RZ, P0 ;  /* 0x000000ff00007208 */ /* 0x000fe20000000000 */
[----:B------:R-:W-:Y:S01]  /*1950*/  IMAD.HI.U32 R33, R43, R33, R42 ;  /* 0x000000212b217227 */ /* 0x000fe200078e002a */
[----:B--2---:R-:W-:-:S03]  /*1960*/  IABS R23, R5 ;  /* 0x0000000500177213 */ /* 0x004fc60000000000 */
[----:B------:R-:W-:Y:S01]  /*1970*/  FADD.FTZ R6, -R0, R29 ;  /* 0x0000001d00067221 */ /* 0x000fe20000010100 */
[----:B---3--:R-:W-:Y:S02]  /*1980*/  VIADD R40, R40, 0xffffffe ;  /* 0x0ffffffe28287836 */ /* 0x008fe40000000000 */
        /* <DEDUP_REMOVED lines=14> */
[----:B------:R-:W-:Y:S02]  /*1a70*/  @!P0 VIADD R33, R33, 0x1 ;  /* 0x0000000121218836 */ /* 0x000fe40000000000 */
[----:B------:R-:W-:-:S10]  /*1a80*/  IMAD.MOV.U32 R28, RZ, RZ, 0x7f800000 ;  /* 0x7f800000ff1c7424 */ /* 0x000fd400078e00ff */
[----:B------:R-:W-:Y:S02]  /*1a90*/  @P1 VIADD R33, R33, 0x1 ;  /* 0x0000000121211836 */ /* 0x000fe40000000000 */
[----:B0-----:R-:W-:Y:S01]  /*1aa0*/  FADD.FTZ R27, R6, R27 ;  /* 0x0000001b061b7221 */ /* 0x001fe20000010000 */
[----:B------:R-:W-:Y:S02]  /*1ab0*/  IABS R6, R4 ;  /* 0x0000000400067213 */ /* 0x000fe40000000000 */
[----:B------:R-:W-:Y:S02]  /*1ac0*/  LOP3.LUT R4, R4, R5, RZ, 0x3c, !PT ;  /* 0x0000000504047212 */ /* 0x000fe400078e3cff */
[----:B------:R-:W0:Y:S01]  /*1ad0*/  SHFL.BFLY PT, R24, R27, 0x1, 0x1f ;  /* 0x0c201f001b187f89 */ /* 0x000e2200000e0000 */
[----:B------:R-:W-:Y:S01]  /*1ae0*/  IMAD.HI.U32 R26, R31, R6, RZ ;  /* 0x000000061f1a7227 */ /* 0x000fe200078e00ff */
[----:B------:R-:W-:Y:S02]  /*1af0*/  ISETP.GE.AND P1, PT, R4, RZ, PT ;  /* 0x000000ff0400720c */ /* 0x000fe40003f26270 */
[----:B------:R-:W-:Y:S01]  /*1b00*/  LEA.HI.SX32 R4, R3, 0x1, 0x1 ;  /* 0x0000000103047811 */ /* 0x000fe200078f0aff */
[----:B------:R-:W-:Y:S01]  /*1b10*/  IMAD R41, R26, R23, R6 ;  /* 0x000000171a297224 */ /* 0x000fe200078e0206 */
[----:B------:R-:W-:Y:S01]  /*1b20*/  LOP3.LUT R6, R8, R25, RZ, 0x3c, !PT ;  /* 0x0000001908067212 */ /* 0x000fe200078e3cff */
[----:B------:R-:W-:-:S03]  /*1b30*/  IMAD.HI.U32 R31, R31, R22, RZ ;  /* 0x000000161f1f7227 */ /* 0x000fc600078e00ff */
[----:B------:R-:W-:Y:S01]  /*1b40*/  ISETP.GT.U32.AND P3, PT, R20, R41, PT ;  /* 0x000000291400720c */ /* 0x000fe20003f64070 */
[----:B------:R-:W-:Y:S01]  /*1b50*/  IMAD R23, R31, R23, R22 ;  /* 0x000000171f177224 */ /* 0x000fe200078e0216 */
[----:B------:R-:W-:Y:S02]  /*1b60*/  ISETP.GE.AND P5, PT, R6, RZ, PT ;  /* 0x000000ff0600720c */ /* 0x000fe40003fa6270 */
[----:B------:R-:W1:Y:S01]  /*1b70*/  LDC.U8 R6, c[0x0][0x3d9] ;  /* 0x0000f640ff067b82 */ /* 0x000e620000000000 */
[----:B------:R-:W-:Y:S02]  /*1b80*/  SHF.R.S32.HI R22, RZ, 0x1f, R3 ;  /* 0x0000001fff167819 */ /* 0x000fe40000011403 */
[----:B------:R-:W-:-:S03]  /*1b90*/  ISETP.GT.U32.AND P6, PT, R20, R23, PT ;  /* 0x000000171400720c */ /* 0x000fc60003fc4070 */
[----:B------:R-:W-:-:S03]  /*1ba0*/  @!P2 IMAD.MOV R4, RZ, RZ, R22 ;  /* 0x000000ffff04a224 */ /* 0x000fc600078e0216 */
[----:B------:R-:W-:Y:S02]  /*1bb0*/  @!P3 IMAD.IADD R41, R41, 0x1, -R20 ;  /* 0x000000012929b824 */ /* 0x000fe400078e0a14 */
[----:B0-----:R-:W-:Y:S01]  /*1bc0*/  FADD.FTZ R24, R27, R24 ;  /* 0x000000181b187221 */ /* 0x001fe20000010000 */
[----:B------:R-:W-:Y:S02]  /*1bd0*/  @!P5 IMAD.MOV R33, RZ, RZ, -R33 ;  /* 0x000000ffff21d224 */ /* 0x000fe400078e0a21 */
[----:B------:R-:W-:Y:S01]  /*1be0*/  @!P3 VIADD R26, R26, 0x1 ;  /* 0x000000011a1ab836 */ /* 0x000fe20000000000 */
[----:B------:R-:W-:Y:S01]  /*1bf0*/  ISETP.GE.U32.AND P0, PT, R41, R20, PT ;  /* 0x000000142900720c */ /* 0x000fe20003f06070 */
[----:B------:R-:W-:Y:S01]  /*1c00*/  @!P6 IMAD.IADD R23, R23, 0x1, -R20 ;  /* 0x000000011717e824 */ /* 0x000fe200078e0a14 */
[----:B------:R-:W-:Y:S01]  /*1c10*/  ISETP.GT.AND P3, PT, R9, RZ, PT ;  /* 0x000000ff0900720c */ /* 0x000fe20003f64270 */
[----:B------:R-:W-:Y:S01]  /*1c20*/  @!P6 VIADD R31, R31, 0x1 ;  /* 0x000000011f1fe836 */ /* 0x000fe20000000000 */
[----:B------:R-:W-:-:S02]  /*1c30*/  ISETP.NE.AND P6, PT, R9, RZ, PT ;  /* 0x000000ff0900720c */ /* 0x000fc40003fc5270 */
[----:B------:R-:W-:Y:S02]  /*1c40*/  ISETP.GE.U32.AND P5, PT, R23, R20, PT ;  /* 0x000000141700720c */ /* 0x000fe40003fa6070 */
[----:B------:R-:W-:Y:S02]  /*1c50*/  LOP3.LUT R23, R8, R5, RZ, 0x3c, !PT ;  /* 0x0000000508177212 */ /* 0x000fe400078e3cff */
[----:B------:R-:W-:-:S03]  /*1c60*/  SHF.R.S32.HI R20, RZ, 0x1f, R9 ;  /* 0x0000001fff147819 */ /* 0x000fc60000011409 */
[----:B------:R-:W-:Y:S01]  /*1c70*/  @P0 VIADD R26, R26, 0x1 ;  /* 0x000000011a1a0836 */ /* 0x000fe20000000000 */
[----:B------:R-:W-:Y:S02]  /*1c80*/  FSETP.NE.FTZ.AND P0, PT, R24, RZ, PT ;  /* 0x000000ff1800720b */ /* 0x000fe40003f15000 */
[----:B------:R-:W-:Y:S01]  /*1c90*/  ISETP.GE.AND P2, PT, R23, RZ, PT ;  /* 0x000000ff1700720c */ /* 0x000fe20003f46270 */
[----:B------:R-:W-:Y:S01]  /*1ca0*/  @!P1 IMAD.MOV R26, RZ, RZ, -R26 ;  /* 0x000000ffff1a9224 */ /* 0x000fe200078e0a1a */
[----:B------:R-:W-:Y:S01]  /*1cb0*/  LEA.HI.SX32 R8, R9, 0x1, 0x1 ;  /* 0x0000000109087811 */ /* 0x000fe200078f0aff */
[----:B------:R-:W-:Y:S01]  /*1cc0*/  @!P3 IMAD.MOV R8, RZ, RZ, R20 ;  /* 0x000000ffff08b224 */ /* 0x000fe200078e0214 */
[----:B-1----:R-:W-:Y:S01]  /*1cd0*/  ISETP.NE.AND P3, PT, R6, RZ, PT ;  /* 0x000000ff0600720c */ /* 0x002fe20003f65270 */
[----:B------:R-:W-:Y:S01]  /*1ce0*/  @P5 VIADD R31, R31, 0x1 ;  /* 0x000000011f1f5836 */ /* 0x000fe20000000000 */
[C---:B------:R-:W-:Y:S02]  /*1cf0*/  LOP3.LUT P5, RZ, R21.reuse, 0x3, RZ, 0xc0, !PT ;  /* 0x0000000315ff7812 */ /* 0x040fe400078ac0ff */
[----:B------:R-:W-:Y:S01]  /*1d00*/  @!P6 LOP3.LUT R33, RZ, R25, RZ, 0x33, !PT ;  /* 0x00000019ff21e212 */ /* 0x000fe200078e33ff */
[----:B------:R-:W-:Y:S01]  /*1d10*/  IMAD.MOV.U32 R6, RZ, RZ, R31 ;  /* 0x000000ffff067224 */ /* 0x000fe200078e001f */
[----:B------:R-:W-:Y:S01]  /*1d20*/  ISETP.GT.OR P5, PT, R21, 0x3f, P5 ;  /* 0x0000003f1500780c */ /* 0x000fe20002fa4670 */
[----:B------:R-:W0:Y:S01]  /*1d30*/  @P0 MUFU.LG2 R23, R24 ;  /* 0x0000001800170308 */ /* 0x000e220000000c00 */
[----:B------:R-:W-:Y:S01]  /*1d40*/  ISETP.NE.AND P1, PT, R5, RZ, PT ;  /* 0x000000ff0500720c */ /* 0x000fe20003f25270 */
[----:B------:R-:W-:Y:S01]  /*1d50*/  @!P2 IMAD.MOV R6, RZ, RZ, -R6 ;  /* 0x000000ffff06a224 */ /* 0x000fe200078e0a06 */
[----:B------:R-:W-:-:S02]  /*1d60*/  LOP3.LUT R25, RZ, R5, RZ, 0x33, !PT ;  /* 0x00000005ff197212 */ /* 0x000fc400078e33ff */
[----:B------:R-:W-:Y:S02]  /*1d70*/  SEL R36, R13, 0x1, !P3 ;  /* 0x000000010d247807 */ /* 0x000fe40005800000 */
[----:B------:R-:W-:Y:S02]  /*1d80*/  SEL R27, R25, R26, !P1 ;  /* 0x0000001a191b7207 */ /* 0x000fe40004800000 */
[----:B------:R-:W-:Y:S02]  /*1d90*/  ISETP.LT.U32.AND P2, PT, R10, R33, PT ;  /* 0x000000210a00720c */ /* 0x000fe40003f41070 */
[----:B------:R-:W-:Y:S01]  /*1da0*/  SHF.R.S32.HI R31, RZ, 0x1f, R33 ;  /* 0x0000001fff1f7819 */ /* 0x000fe20000011421 */
[----:B------:R-:W-:Y:S01]  /*1db0*/  IMAD R27, R27, R36, RZ ;  /* 0x000000241b1b7224 */ /* 0x000fe200078e02ff */
[----:B------:R-:W-:Y:S02]  /*1dc0*/  SEL R25, R25, R6, !P1 ;  /* 0x0000000619197207 */ /* 0x000fe40004800000 */
[----:B------:R-:W-:Y:S01]  /*1dd0*/  ISETP.LT.AND.EX P2, PT, R11, R31, PT, P2 ;  /* 0x0000001f0b00720c */ /* 0x000fe20003f41320 */
[----:B0-----:R-:W-:-:S02]  /*1de0*/  @P0 FFMA.FTZ R28, R23, 0.69314718246459960938, R0 ;  /* 0x3f317218171c0823 */ /* 0x001fc40000010000 */
        /* <DEDUP_REMOVED lines=44> */
[----:B------:R-:W-:Y:S02]  /*20b0*/  IADD3 R25, P0, RZ, -R0, RZ ;  /* 0x80000000ff197210 */ /* 0x000fe40007f1e0ff */
[-C--:B------:R-:W-:Y:S02]  /*20c0*/  MOV R43, R21.reuse ;  /* 0x00000015002b7202 */ /* 0x080fe40000000f00 */
[----:B------:R-:W-:Y:S01]  /*20d0*/  IADD3.X R23, RZ, ~R21, RZ, P0, !PT ;  /* 0x80000015ff177210 */ /* 0x000fe200007fe4ff */
[----:B------:R-:W-:-:S04]  /*20e0*/  IMAD.WIDE.U32 R32, R42, R25, R32 ;  /* 0x000000192a207225 */ /* 0x000fc800078e0020 */
[----:B------:R-:W-:Y:S01]  /*20f0*/  IMAD R20, R23, R42, RZ ;  /* 0x0000002a17147224 */ /* 0x000fe200078e02ff */
[----:B------:R-:W-:-:S03]  /*2100*/  MOV R42, R0 ;  /* 0x00000000002a7202 */ /* 0x000fc60000000f00 */
[----:B------:R-:W-:-:S05]  /*2110*/  IMAD R5, R5, R25, R20 ;  /* 0x0000001905057224 */ /* 0x000fca00078e0214 */
[----:B------:R-:W-:Y:S01]  /*2120*/  IADD3 R23, R33, R5, RZ ;  /* 0x0000000521177210 */ /* 0x000fe20007ffe0ff */
[----:B------:R-:W-:Y:S05]  /*2130*/  BRA `(.L_x_609) ;  /* 0x00000000005c7947 */ /* 0x000fea0003800000 */
.L_x_608:
[----:B------:R-:W0:Y:S01]  /*2140*/  I2F.U32.RP R22, R42 ;  /* 0x0000002a00167306 */ /* 0x000e220000209000 */
[----:B------:R-:W-:Y:S01]  /*2150*/  ISETP.NE.U32.AND P0, PT, R42, RZ, PT ;  /* 0x000000ff2a00720c */ /* 0x000fe20003f05070 */
[----:B------:R-:W-:Y:S02]  /*2160*/  IMAD.MOV.U32 R23, RZ, RZ, RZ ;  /* 0x000000ffff177224 */ /* 0x000fe400078e00ff */
[----:B------:R-:W-:-:S04]  /*2170*/  IMAD.MOV.U32 R43, RZ, RZ, RZ ;  /* 0x000000ffff2b7224 */ /* 0x000fc800078e00ff */
        /* <DEDUP_REMOVED lines=19> */
.L_x_609:
[----:B------:R-:W-:Y:S05]  /*22b0*/  BSYNC B0 ;  /* 0x0000000000007941 */ /* 0x000fea0003800000 */
.L_x_607:
        /* <DEDUP_REMOVED lines=8> */
[----:B------:R-:W-:Y:S05]  /*2340*/  CALL.REL.NOINC `($__internal_12_$__cuda_sm20_div_s64) ;  /* 0x0000002400387944 */ /* 0x000fea0003c00000 */
[-C--:B------:R-:W-:Y:S02]  /*2350*/  IADD3 R5, P0, RZ, -R0.reuse, RZ ;  /* 0x80000000ff057210 */ /* 0x080fe40007f1e0ff */
[----:B------:R-:W-:Y:S02]  /*2360*/  MOV R33, R23 ;  /* 0x0000001700217202 */ /* 0x000fe40000000f00 */
[----:B------:R-:W-:Y:S02]  /*2370*/  IADD3.X R20, RZ, ~R21, RZ, P0, !PT ;  /* 0x80000015ff147210 */ /* 0x000fe400007fe4ff */
[----:B------:R-:W-:Y:S01]  /*2380*/  MOV R34, R0 ;  /* 0x0000000000227202 */ /* 0x000fe20000000f00 */
[----:B------:R-:W-:-:S04]  /*2390*/  IMAD.WIDE.U32 R32, R35, R5, R32 ;  /* 0x0000000523207225 */ /* 0x000fc800078e0020 */
[----:B------:R-:W-:Y:S01]  /*23a0*/  IMAD R20, R20, R35, RZ ;  /* 0x0000002314147224 */ /* 0x000fe200078e02ff */
[----:B------:R-:W-:-:S03]  /*23b0*/  MOV R35, R21 ;  /* 0x0000001500237202 */ /* 0x000fc60000000f00 */
[----:B------:R-:W-:-:S05]  /*23c0*/  IMAD R20, R2, R5, R20 ;  /* 0x0000000502147224 */ /* 0x000fca00078e0214 */
[----:B------:R-:W-:Y:S01]  /*23d0*/  IADD3 R33, R33, R20, RZ ;  /* 0x0000001421217210 */ /* 0x000fe20007ffe0ff */
[----:B------:R-:W-:Y:S05]  /*23e0*/  BRA `(.L_x_612) ;  /* 0x0000000000587947 */ /* 0x000fea0003800000 */
.L_x_611:
[----:B------:R-:W0:Y:S01]  /*23f0*/  I2F.U32.RP R2, R35 ;  /* 0x0000002300027306 */ /* 0x000e220000209000 */
[----:B------:R-:W-:Y:S02]  /*2400*/  ISETP.NE.U32.AND P0, PT, R35, RZ, PT ;  /* 0x000000ff2300720c */ /* 0x000fe40003f05070 */
        /* <DEDUP_REMOVED lines=18> */
[----:B------:R-:W-:Y:S01]  /*2530*/  IMAD R32, R35, R0, R32 ;  /* 0x0000000023207224 */ /* 0x000fe200078e0220 */
[----:B------:R-:W-:-:S11]  /*2540*/  HFMA2.MMA R35, -RZ, RZ, 0, 0 ;  /* 0x00000000ff237435 */ /* 0x000fd600000001ff */
.L_x_612:
[----:B------:R-:W-:Y:S05]  /*2550*/  BSYNC B0 ;  /* 0x0000000000007941 */ /* 0x000fea0003800000 */
.L_x_610:
        /* <DEDUP_REMOVED lines=12> */
[----:B------:R-:W-:Y:S05]  /*2620*/  CALL.REL.NOINC `($__internal_12_$__cuda_sm20_div_s64) ;  /* 0x0000002000807944 */ /* 0x000fea0003c00000 */
        /* <DEDUP_REMOVED lines=12> */
.L_x_614:
        /* <DEDUP_REMOVED lines=22> */
.L_x_615:
[----:B------:R-:W-:Y:S05]  /*2850*/  BSYNC B0 ;  /* 0x0000000000007941 */ /* 0x000fea0003800000 */
.L_x_613:
        /* <DEDUP_REMOVED lines=8> */
[----:B------:R-:W-:Y:S02]  /*28e0*/  IMAD R21, R33, R26, RZ ;  /* 0x0000001a21157224 */ /* 0x000fe400078e02ff */
[----:B------:R-:W-:Y:S02]  /*28f0*/  IMAD R23, R23, R2, RZ ;  /* 0x0000000217177224 */ /* 0x000fe400078e02ff */
[----:B------:R-:W-:Y:S02]  /*2900*/  IMAD R5, R0, R17, RZ ;  /* 0x0000001100057224 */ /* 0x000fe400078e02ff */
[----:B------:R-:W-:Y:S02]  /*2910*/  IMAD R25, R25, R36, RZ ;  /* 0x0000002419197224 */ /* 0x000fe400078e02ff */
[----:B------:R-:W-:Y:S01]  /*2920*/  IMAD R5, R16, R20, R5 ;  /* 0x0000001410057224 */ /* 0x000fe200078e0205 */
[----:B------:R-:W-:Y:S01]  /*2930*/  SHF.R.S32.HI R20, RZ, 0x1f, R2 ;  /* 0x0000001fff147819 */ /* 0x000fe20000011402 */
[----:B------:R-:W-:-:S02]  /*2940*/  IMAD R21, R4, R32, R21 ;  /* 0x0000002004157224 */ /* 0x000fc400078e0215 */
[----:B------:R-:W-:Y:S01]  /*2950*/  IMAD.WIDE.U32 R36, R24, R36, RZ ;  /* 0x0000002418247225 */ /* 0x000fe200078e00ff */
[----:B------:R-:W-:-:S03]  /*2960*/  IADD3 R5, R35, R5, RZ ;  /* 0x0000000523057210 */ /* 0x000fc60007ffe0ff */
[----:B------:R-:W-:Y:S01]  /*2970*/  IMAD R25, R22, R24, R25 ;  /* 0x0000001816197224 */ /* 0x000fe200078e0219 */
[----:B------:R-:W-:Y:S01]  /*2980*/  LOP3.LUT R0, R43, R5, RZ, 0xfc, !PT ;  /* 0x000000052b007212 */ /* 0x000fe200078efcff */
[----:B------:R-:W-:Y:S02]  /*2990*/  IMAD R23, R20, R6, R23 ;  /* 0x0000000614177224 */ /* 0x000fe400078e0217 */
[----:B------:R-:W-:Y:S01]  /*29a0*/  IMAD.WIDE.U32 R38, R6, R2, RZ ;  /* 0x0000000206267225 */ /* 0x000fe200078e00ff */
[----:B------:R-:W-:-:S03]  /*29b0*/  ISETP.NE.U32.AND P0, PT, R0, RZ, PT ;  /* 0x000000ff0000720c */ /* 0x000fc60003f05070 */
[----:B------:R-:W-:Y:S01]  /*29c0*/  IMAD.WIDE.U32 R32, R32, R26, RZ ;  /* 0x0000001a20207225 */ /* 0x000fe200078e00ff */
[----:B------:R-:W-:-:S03]  /*29d0*/  IADD3 R6, R39, R23, RZ ;  /* 0x0000001727067210 */ /* 0x000fc60007ffe0ff */
[-C--:B------:R-:W-:Y:S01]  /*29e0*/  IMAD R4, R9, R2.reuse, RZ ;  /* 0x0000000209047224 */ /* 0x080fe200078e02ff */
[----:B------:R-:W-:Y:S01]  /*29f0*/  IADD3 R9, R37, R25, RZ ;  /* 0x0000001925097210 */ /* 0x000fe20007ffe0ff */
[----:B------:R-:W-:Y:S01]  /*2a00*/  IMAD R3, R3, R2, RZ ;  /* 0x0000000203037224 */ /* 0x000fe200078e02ff */
[----:B------:R-:W-:-:S03]  /*2a10*/  IADD3 R2, R33, R21, RZ ;  /* 0x0000001521027210 */ /* 0x000fc60007ffe0ff */
[----:B------:R-:W-:Y:S05]  /*2a20*/  @!P0 BRA `(.L_x_617) ;  /* 0x0000000000408947 */ /* 0x000fea0003800000 */
[----:B------:R-:W-:Y:S01]  /*2a30*/  IMAD.MOV.U32 R20, RZ, RZ, R42 ;  /* 0x000000ffff147224 */ /* 0x000fe200078e002a */
[----:B------:R-:W-:Y:S01]  /*2a40*/  MOV R23, R43 ;  /* 0x0000002b00177202 */ /* 0x000fe20000000f00 */
[----:B------:R-:W-:Y:S01]  /*2a50*/  IMAD.MOV.U32 R24, RZ, RZ, R34 ;  /* 0x000000ffff187224 */ /* 0x000fe200078e0022 */
[----:B------:R-:W-:Y:S02]  /*2a60*/  MOV R22, 0x2a80 ;  /* 0x00002a8000167802 */ /* 0x000fe40000000f00 */
[----:B------:R-:W-:Y:S05]  /*2a70*/  CALL.REL.NOINC `($__internal_12_$__cuda_sm20_div_s64) ;  /* 0x0000001c006c7944 */ /* 0x000fea0003c00000 */
        /* <DEDUP_REMOVED lines=11> */
.L_x_617:
        /* <DEDUP_REMOVED lines=23> */
.L_x_618:
[----:B------:R-:W-:Y:S05]  /*2ca0*/  BSYNC B0 ;  /* 0x0000000000007941 */ /* 0x000fea0003800000 */
.L_x_616:
        /* <DEDUP_REMOVED lines=13> */
[----:B------:R-:W-:Y:S01]  /*2d80*/  IMAD.WIDE.U32 R34, R19, R5, R34 ;  /* 0x0000000513227225 */ /* 0x000fe200078e0022 */
[----:B------:R-:W-:-:S03]  /*2d90*/  MOV R47, R21 ;  /* 0x00000015002f7202 */ /* 0x000fc60000000f00 */
[----:B------:R-:W-:-:S04]  /*2da0*/  IMAD R20, R20, R19, RZ ;  /* 0x0000001314147224 */ /* 0x000fc800078e02ff */
[----:B------:R-:W-:-:S05]  /*2db0*/  IMAD R18, R18, R5, R20 ;  /* 0x0000000512127224 */ /* 0x000fca00078e0214 */
[----:B------:R-:W-:Y:S01]  /*2dc0*/  IADD3 R18, R35, R18, RZ ;  /* 0x0000001223127210 */ /* 0x000fe20007ffe0ff */
[----:B------:R-:W-:Y:S05]  /*2dd0*/  BRA `(.L_x_621) ;  /* 0x0000000000587947 */ /* 0x000fea0003800000 */
.L_x_620:
[----:B------:R-:W0:Y:S01]  /*2de0*/  I2F.U32.RP R20, R19 ;  /* 0x0000001300147306 */ /* 0x000e220000209000 */
[----:B------:R-:W-:Y:S01]  /*2df0*/  HFMA2.MMA R22, -RZ, RZ, 0, 0 ;  /* 0x00000000ff167435 */ /* 0x000fe200000001ff */
[----:B------:R-:W-:Y:S01]  /*2e00*/  ISETP.NE.U32.AND P0, PT, R19, RZ, PT ;  /* 0x000000ff1300720c */ /* 0x000fe20003f05070 */
[----:B------:R-:W-:-:S05]  /*2e10*/  HFMA2.MMA R47, -RZ, RZ, 0, 0 ;  /* 0x00000000ff2f7435 */ /* 0x000fca00000001ff */
[----:B0-----:R-:W0:Y:S02]  /*2e20*/  MUFU.RCP R18, R20 ;  /* 0x0000001400127308 */ /* 0x001e240000001000 */
[----:B0-----:R-:W-:-:S06]  /*2e30*/  IADD3 R18, R18, 0xffffffe, RZ ;  /* 0x0ffffffe12127810 */ /* 0x001fcc0007ffe0ff */
[----:B------:R-:W0:Y:S02]  /*2e40*/  F2I.FTZ.U32.TRUNC.NTZ R23, R18 ;  /* 0x0000001200177305 */ /* 0x000e24000021f000 */
[----:B0-----:R-:W-:Y:S01]  /*2e50*/  IMAD.MOV R0, RZ, RZ, -R23 ;  /* 0x000000ffff007224 */ /* 0x001fe200078e0a17 */
[----:B------:R-:W-:-:S03]  /*2e60*/  MOV R18, RZ ;  /* 0x000000ff00127202 */ /* 0x000fc60000000f00 */
        /* <DEDUP_REMOVED lines=13> */
.L_x_621:
[----:B------:R-:W-:Y:S05]  /*2f40*/  BSYNC B0 ;  /* 0x0000000000007941 */ /* 0x000fea0003800000 */
.L_x_619:
        /* <DEDUP_REMOVED lines=22> */
.L_x_623:
        /* <DEDUP_REMOVED lines=23> */
.L_x_624:
[----:B------:R-:W-:Y:S05]  /*3220*/  BSYNC B0 ;  /* 0x0000000000007941 */ /* 0x000fea0003800000 */
.L_x_622:
[----:B------:R-:W-:Y:S01]  /*3230*/  SHF.R.S32.HI R0, RZ, 0x1f, R10 ;  /* 0x0000001fff007819 */ /* 0x000fe2000001140a */
[-C--:B------:R-:W-:Y:S01]  /*3240*/  IMAD R5, R23, R10.reuse, RZ ;  /* 0x0000000a17057224 */ /* 0x080fe200078e02ff */
[----:B------:R-:W-:Y:S01]  /*3250*/  ULDC UR4, c[0x0][0x2c4] ;  /* 0x0000b10000047ab9 */ /* 0x000fe20000000800 */
[----:B------:R-:W-:Y:S01]  /*3260*/  IMAD.WIDE.U32 R46, R22, R10, RZ ;  /* 0x0000000a162e7225 */ /* 0x000fe200078e00ff */
[----:B------:R-:W-:Y:S01]  /*3270*/  LOP3.LUT R10, R43, R14, RZ, 0xfc, !PT ;  /* 0x0000000e2b0a7212 */ /* 0x000fe200078efcff */
[----:B------:R-:W-:Y:S01]  /*3280*/  BSSY B0, `(.L_x_625) ;  /* 0x0000039000007945 */ /* 0x000fe20003800000 */
[----:B------:R-:W-:Y:S01]  /*3290*/  SHF.R.S32.HI R17, RZ, 0x1f, R3 ;  /* 0x0000001fff117819 */ /* 0x000fe20000011403 */
[----:B------:R-:W-:Y:S01]  /*32a0*/  IMAD R35, R26, UR4, RZ ;  /* 0x000000041a237c24 */ /* 0x000fe2000f8e02ff */
[----:B------:R-:W-:Y:S01]  /*32b0*/  ISETP.NE.U32.AND P0, PT, R10, RZ, PT ;  /* 0x000000ff0a00720c */ /* 0x000fe20003f05070 */
[----:B------:R-:W-:Y:S02]  /*32c0*/  IMAD R5, R0, R22, R5 ;  /* 0x0000001600057224 */ /* 0x000fe400078e0205 */
[----:B------:R-:W-:Y:S01]  /*32d0*/  IMAD R0, R18, R35, RZ ;  /* 0x0000002312007224 */ /* 0x000fe200078e02ff */
[----:B------:R-:W-:Y:S01]  /*32e0*/  SHF.R.S32.HI R21, RZ, 0x1f, R35 ;  /* 0x0000001fff157819 */ /* 0x000fe20000011423 */
[----:B------:R-:W-:Y:S01]  /*32f0*/  IMAD R16, R16, R3, RZ ;  /* 0x0000000310107224 */ /* 0x000fe200078e02ff */
[----:B------:R-:W-:Y:S01]  /*3300*/  IADD3 R10, R47, R5, RZ ;  /* 0x000000052f0a7210 */ /* 0x000fe20007ffe0ff */
[----:B------:R-:W-:-:S04]  /*3310*/  IMAD.WIDE.U32 R18, R20, R3, RZ ;  /* 0x0000000314127225 */ /* 0x000fc800078e00ff */
        /* <DEDUP_REMOVED lines=24> */
.L_x_626:
        /* <DEDUP_REMOVED lines=23> */
.L_x_627:
[----:B------:R-:W-:Y:S05]  /*3610*/  BSYNC B0 ;  /* 0x0000000000007941 */ /* 0x000fea0003800000 */
.L_x_625:
        /* <DEDUP_REMOVED lines=16> */
[----:B------:R-:W-:Y:S02]  /*3720*/  IADD3 R20, P0, RZ, -R0, RZ ;  /* 0x80000000ff147210 */ /* 0x000fe40007f1e0ff */
[----:B------:R-:W-:Y:S02]  /*3730*/  MOV R22, R42 ;  /* 0x0000002a00167202 */ /* 0x000fe40000000f00 */
[----:B------:R-:W-:Y:S02]  /*3740*/  IADD3.X R14, RZ, ~R21, RZ, P0, !PT ;  /* 0x80000015ff0e7210 */ /* 0x000fe400007fe4ff */
[----:B------:R-:W-:-:S03]  /*3750*/  MOV R23, R43 ;  /* 0x0000002b00177202 */ /* 0x000fc60000000f00 */
[----:B------:R-:W-:Y:S02]  /*3760*/  IMAD R14, R14, R13, RZ ;  /* 0x0000000d0e0e7224 */ /* 0x000fe400078e02ff */
[----:B------:R-:W-:-:S04]  /*3770*/  IMAD.WIDE.U32 R22, R13, R20, R22 ;  /* 0x000000140d167225 */ /* 0x000fc800078e0016 */
[----:B------:R-:W-:Y:S02]  /*3780*/  IMAD R14, R11, R20, R14 ;  /* 0x000000140b0e7224 */ /* 0x000fe400078e020e */
[----:B------:R-:W-:Y:S02]  /*3790*/  IMAD.MOV.U32 R13, RZ, RZ, R22 ;  /* 0x000000ffff0d7224 */ /* 0x000fe400078e0016 */
[----:B------:R-:W-:Y:S01]  /*37a0*/  IMAD.MOV.U32 R20, RZ, RZ, R0 ;  /* 0x000000ffff147224 */ /* 0x000fe200078e0000 */
[----:B------:R-:W-:Y:S01]  /*37b0*/  IADD3 R5, R23, R14, RZ ;  /* 0x0000000e17057210 */ /* 0x000fe20007ffe0ff */
[----:B------:R-:W-:Y:S05]  /*37c0*/  BRA `(.L_x_630) ;  /* 0x00000000005c7947 */ /* 0x000fea0003800000 */
.L_x_629:
        /* <DEDUP_REMOVED lines=10> */
[----:B------:R-:W-:-:S04]  /*3870*/  IMAD.HI.U32 R14, R5, R42, RZ ;  /* 0x0000002a050e7227 */ /* 0x000fc800078e00ff */
[----:B------:R-:W-:Y:S01]  /*3880*/  IMAD.MOV.U32 R5, RZ, RZ, RZ ;  /* 0x000000ffff057224 */ /* 0x000fe200078e00ff */
        /* <DEDUP_REMOVED lines=11> */
.L_x_630:
[----:B------:R-:W-:Y:S05]  /*3940*/  BSYNC B0 ;  /* 0x0000000000007941 */ /* 0x000fea0003800000 */
.L_x_628:
        /* <DEDUP_REMOVED lines=9> */
[----:B------:R-:W-:Y:S01]  /*39e0*/  IMAD R0, R0, R20, R3 ;  /* 0x0000001400007224 */ /* 0x000fe200078e0203 */
[----:B------:R-:W-:Y:S01]  /*39f0*/  SHF.R.S32.HI R3, RZ, 0x1f, R4 ;  /* 0x0000001fff037819 */ /* 0x000fe20000011404 */
[----:B------:R-:W-:Y:S02]  /*3a00*/  IMAD R2, R5, R4, RZ ;  /* 0x0000000405027224 */ /* 0x000fe400078e02ff */
        /* <DEDUP_REMOVED lines=9> */
.L_x_606:
[----:B------:R-:W-:Y:S02]  /*3aa0*/  ULDC.64 UR4, c[0x0][0x2b0] ;  /* 0x0000ac0000047ab9 */ /* 0x000fe40000000a00 */
[----:B------:R-:W-:-:S04]  /*3ab0*/  LEA R2, P0, R32, UR4, 0x2 ;  /* 0x0000000420027c11 */ /* 0x000fc8000f8010ff */
[----:B------:R-:W-:-:S05]  /*3ac0*/  LEA.HI.X R3, R32, UR5, R33, 0x2, P0 ;  /* 0x0000000520037c11 */ /* 0x000fca00080f1421 */
[----:B------:R0:W-:Y:S04]  /*3ad0*/  STG.E desc[UR8][R2.64], R28 ;  /* 0x0000001c02007986 */ /* 0x0001e8000c101908 */
.L_x_605:
[----:B------:R-:W-:Y:S05]  /*3ae0*/  BSYNC B1 ;  /* 0x0000000000017941 */ /* 0x000fea0003800000 */
.L_x_604:
[----:B------:R-:W0:Y:S01]  /*3af0*/  S2R R5, SR_TID.X ;  /* 0x0000000000057919 */ /* 0x000e220000002100 */
[----:B------:R-:W2:Y:S01]  /*3b00*/  LDC R14, c[0x0][0x3c4] ;  /* 0x0000f100ff0e7b82 */ /* 0x000ea20000000800 */
[----:B------:R-:W-:Y:S01]  /*3b10*/  BSSY B0, `(.L_x_631) ;  /* 0x000000f000007945 */ /* 0x000fe20003800000 */
[----:B01----:R-:W-:-:S04]  /*3b20*/  LEA.HI R2, R30, R5, RZ, 0x2 ;  /* 0x000000051e027211 */ /* 0x003fc800078f10ff */
[----:B------:R-:W-:-:S05]  /*3b30*/  LOP3.LUT R2, R2, 0xfffffffc, RZ, 0xc0, !PT ;  /* 0xfffffffc02027812 */ /* 0x000fca00078ec0ff */
[----:B------:R-:W-:-:S05]  /*3b40*/  IMAD.IADD R3, R5, 0x1, -R2 ;  /* 0x0000000105037824 */ /* 0x000fca00078e0a02 */
[----:B--2---:R-:W-:-:S13]  /*3b50*/  ISETP.GE.OR P4, PT, R3, R14, P4 ;  /* 0x0000000e0300720c */ /* 0x004fda0002786670 */
        /* <DEDUP_REMOVED lines=10> */
.L_x_632:
[----:B------:R-:W-:Y:S05]  /*3c00*/  BSYNC B0 ;  /* 0x0000000000007941 */ /* 0x000fea0003800000 */
.L_x_631:
[----:B------:R-:W-:Y:S01]  /*3c10*/  BAR.SYNC.DEFER_BLOCKING 0x0 ;  /* 0x0000000000007b1d */ /* 0x000fe20000010000 */
[----:B------:R-:W-:Y:S01]  /*3c20*/  ISETP.GE.AND P0, PT, R14, 0x1, PT ;  /* 0x000000010e00780c */ /* 0x000fe20003f06270 */
[----:B------:R-:W-:Y:S01]  /*3c30*/  IMAD.MOV.U32 R0, RZ, RZ, RZ ;  /* 0x000000ffff007224 */ /* 0x000fe200078e00ff */
[----:B------:R-:W-:Y:S02]  /*3c40*/  LEA.HI R16, R30, R5, RZ, 0x3 ;  /* 0x000000051e107211 */ /* 0x000fe400078f18ff */
[----:B0-----:R-:W-:Y:S02]  /*3c50*/  CS2R R2, SRZ ;  /* 0x0000000000027805 */ /* 0x001fe4000001ff00 */
[----:B------:R-:W-:Y:S02]  /*3c60*/  LOP3.LUT R18, R16, 0x3ffffff8, RZ, 0xc0, !PT ;  /* 0x3ffffff810127812 */ /* 0x000fe400078ec0ff */
[----:B------:R-:W-:-:S03]  /*3c70*/  SHF.R.S32.HI R16, RZ, 0x3, R16 ;  /* 0x00000003ff107819 */ /* 0x000fc60000011410 */
[----:B------:R-:W-:Y:S02]  /*3c80*/  IMAD.IADD R18, R5, 0x1, -R18 ;  /* 0x0000000105127824 */ /* 0x000fe400078e0a12 */
[----:B------:R-:W-:Y:S02]  /*3c90*/  IMAD.MOV.U32 R5, RZ, RZ, RZ ;  /* 0x000000ffff057224 */ /* 0x000fe400078e00ff */
[----:B------:R-:W-:Y:S01]  /*3ca0*/  IMAD.SHL.U32 R18, R18, 0x4, RZ ;  /* 0x0000000412127824 */ /* 0x000fe200078e00ff */
[----:B------:R-:W-:Y:S06]  /*3cb0*/  @!P0 BRA `(.L_x_633) ;  /* 0x0000000400988947 */ /* 0x000fec0003800000 */
        /* <DEDUP_REMOVED lines=28> */
.L_x_635:
        /* <DEDUP_REMOVED lines=37> */
.L_x_634:
        /* <DEDUP_REMOVED lines=25> */
.L_x_636:
[----:B------:R-:W-:-:S13]  /*4260*/  ISETP.GT.OR P4, PT, R13, UR5, P4 ;  /* 0x000000050d007c0c */ /* 0x000fda000a784670 */
[----:B------:R-:W-:Y:S05]  /*4270*/  @!P4 BRA `(.L_x_633) ;  /* 0x000000000028c947 */ /* 0x000fea0003800000 */
[----:B------:R-:W0:Y:S01]  /*4280*/  LDS R6, [R6] ;  /* 0x0000000006067984 */ /* 0x000e220000000800 */
[----:B------:R-:W-:Y:S01]  /*4290*/  ISETP.GE.AND P0, PT, R16, R15, PT ;  /* 0x0000000f1000720c */ /* 0x000fe20003f06270 */
[----:B------:R-:W-:-:S12]  /*42a0*/  BSSY B0, `(.L_x_637) ;  /* 0x0000003000007945 */ /* 0x000fd80003800000 */
[----:B------:R-:W-:Y:S05]  /*42b0*/  @P0 BRA `(.L_x_638) ;  /* 0x0000000000040947 */ /* 0x000fea0003800000 */
[----:B------:R1:W5:Y:S02]  /*42c0*/  LDG.E.128 R8, desc[UR8][R24.64] ;  /* 0x0000000818087981 */ /* 0x000364000c1e1d00 */
.L_x_638:
[----:B------:R-:W-:Y:S05]  /*42d0*/  BSYNC B0 ;  /* 0x0000000000007941 */ /* 0x000fea0003800000 */
.L_x_637:
[C---:B0----5:R-:W-:Y:S01]  /*42e0*/  FFMA.FTZ R5, R6.reuse, R8, R5 ;  /* 0x0000000806057223 */ /* 0x061fe20000010005 */
[C---:B------:R-:W-:Y:S01]  /*42f0*/  FFMA.FTZ R2, R6.reuse, R9, R2 ;  /* 0x0000000906027223 */ /* 0x040fe20000010002 */
[C---:B------:R-:W-:Y:S01]  /*4300*/  FFMA.FTZ R3, R6.reuse, R10, R3 ;  /* 0x0000000a06037223 */ /* 0x040fe20000010003 */
[----:B------:R-:W-:Y:S01]  /*4310*/  FFMA.FTZ R0, R6, R11, R0 ;  /* 0x0000000b06007223 */ /* 0x000fe20000010000 */
.L_x_633:
[----:B------:R-:W-:-:S04]  /*4320*/  IADD3 R16, R16, UR7, RZ ;  /* 0x0000000710107c10 */ /* 0x000fc8000fffe0ff */
[----:B------:R-:W-:-:S13]  /*4330*/  ISETP.GE.AND P0, PT, R16, R12, PT ;  /* 0x0000000c1000720c */ /* 0x000fda0003f06270 */
        /* <DEDUP_REMOVED lines=73> */
[----:B------:R-:W-:-:S04]  /*47d0*/  ULDC.64 UR4, c[0x0][0x280] ;  /* 0x0000a00000047ab9 */ /* 0x000fc80000000a00 */
[----:B------:R-:W-:Y:S02]  /*47e0*/  IADD3 R6, R19, R4, RZ ;  /* 0x0000000413067210 */ /* 0x000fe40007ffe0ff */
[----:B------:R-:W-:-:S04]  /*47f0*/  LEA R4, P0, R18, UR4, 0x1 ;  /* 0x0000000412047c11 */ /* 0x000fc8000f8008ff */
[----:B------:R-:W-:-:S05]  /*4800*/  LEA.HI.X R5, R18, UR5, R6, 0x1, P0 ;  /* 0x0000000512057c11 */ /* 0x000fca00080f0c06 */
[----:B------:R-:W-:Y:S01]  /*4810*/  STG.E.64 desc[UR8][R4.64], R2 ;  /* 0x0000000204007986 */ /* 0x000fe2000c101b08 */
[----:B------:R-:W-:Y:S05]  /*4820*/  EXIT ;  /* 0x000000000000794d */ /* 0x000fea0003800000 */
        .weak           $__internal_12_$__cuda_sm20_div_s64
        .type           $__internal_12_$__cuda_sm20_div_s64,@function
        .size           $__internal_12_$__cuda_sm20_div_s64,(.L_x_5288 - $__internal_12_$__cuda_sm20_div_s64)
$__internal_12_$__cuda_sm20_div_s64:
        /* <DEDUP_REMOVED lines=26> */
[----:B------:R-:W-:Y:S01]  /*49d0*/  IADD3 R44, P0, RZ, -R44, RZ ;  /* 0x8000002cff2c7210 */ /* 0x000fe20007f1e0ff */
[----:B------:R-:W-:Y:S02]  /*49e0*/  IMAD.MOV.U32 R45, RZ, RZ, RZ ;  /* 0x000000ffff2d7224 */ /* 0x000fe400078e00ff */
[----:B------:R-:W-:Y:S02]  /*49f0*/  IMAD R0, R25, R40, R0 ;  /* 0x0000002819007224 */ /* 0x000fe400078e0200 */
[----:B------:R-:W-:-:S04]  /*4a00*/  IMAD.HI.U32 R50, R51, R44, RZ ;  /* 0x0000002c33327227 */ /* 0x000fc800078e00ff */
[----:B------:R-:W-:-:S04]  /*4a10*/  IMAD.X R0, RZ, RZ, ~R0, P0 ;  /* 0x000000ffff007224 */ /* 0x000fc800000e0e00 */
[----:B------:R-:W-:-:S04]  /*4a20*/  IMAD.WIDE.U32 R50, P0, R51, R0, R50 ;  /* 0x0000000033327225 */ /* 0x000fc80007800032 */
[----:B------:R-:W-:-:S04]  /*4a30*/  IMAD.HI.U32 R31, R25, R0, RZ ;  /* 0x00000000191f7227 */ /* 0x000fc800078e00ff */
[----:B------:R-:W-:Y:S01]  /*4a40*/  IMAD.HI.U32 R21, P5, R25, R44, R50 ;  /* 0x0000002c19157227 */ /* 0x000fe200078a0032 */
[----:B------:R-:W-:-:S03]  /*4a50*/  IADD3.X R31, R31, R25, RZ, P0, !PT ;  /* 0x000000191f1f7210 */ /* 0x000fc600007fe4ff */
[----:B------:R-:W-:Y:S01]  /*4a60*/  IMAD R0, R25, R0, RZ ;  /* 0x0000000019007224 */ /* 0x000fe200078e02ff */
[----:B------:R-:W-:-:S04]  /*4a70*/  IADD3 R25, P0, RZ, -R20, RZ ;  /* 0x80000014ff197210 */ /* 0x000fc80007f1e0ff */
[----:B------:R-:W-:Y:S02]  /*4a80*/  IADD3 R21, P2, R0, R21, RZ ;  /* 0x0000001500157210 */ /* 0x000fe40007f5e0ff */
[----:B------:R-:W-:Y:S01]  /*4a90*/  SEL R0, R25, R20, !P1 ;  /* 0x0000001419007207 */ /* 0x000fe20004800000 */
[----:B------:R-:W-:Y:S01]  /*4aa0*/  IMAD.X R20, RZ, RZ, ~R23, P0 ;  /* 0x000000ffff147224 */ /* 0x000fe200000e0e17 */
[----:B------:R-:W-:-:S03]  /*4ab0*/  IADD3.X R31, RZ, RZ, R31, P2, P5 ;  /* 0x000000ffff1f7210 */ /* 0x000fc600017ea41f */
[----:B------:R-:W-:Y:S01]  /*4ac0*/  IMAD.HI.U32 R44, R21, R0, RZ ;  /* 0x00000000152c7227 */ /* 0x000fe200078e00ff */
[----:B------:R-:W-:-:S05]  /*4ad0*/  SEL R20, R20, R23, !P1 ;  /* 0x0000001714147207 */ /* 0x000fca0004800000 */
[----:B------:R-:W-:-:S04]  /*4ae0*/  IMAD.WIDE.U32 R44, R21, R20, R44 ;  /* 0x00000014152c7225 */ /* 0x000fc800078e002c */
[C---:B------:R-:W-:Y:S02]  /*4af0*/  IMAD R27, R31.reuse, R20, RZ ;  /* 0x000000141f1b7224 */ /* 0x040fe400078e02ff */
[----:B------:R-:W-:-:S05]  /*4b00*/  IMAD.HI.U32 R44, P2, R31, R0, R44 ;  /* 0x000000001f2c7227 */ /* 0x000fca000784002c */
[----:B------:R-:W-:-:S05]  /*4b10*/  IADD3 R27, P1, R27, R44, RZ ;  /* 0x0000002c1b1b7210 */ /* 0x000fca0007f3e0ff */
[----:B------:R-:W-:-:S04]  /*4b20*/  IMAD.WIDE.U32 R44, R27, R40, RZ ;  /* 0x000000281b2c7225 */ /* 0x000fc800078e00ff */
[----:B------:R-:W-:Y:S01]  /*4b30*/  IMAD R25, R27, R41, R45 ;  /* 0x000000291b197224 */ /* 0x000fe200078e022d */
[----:B------:R-:W-:Y:S01]  /*4b40*/  IADD3 R21, P0, -R44, R0, RZ ;  /* 0x000000002c157210 */ /* 0x000fe20007f1e1ff */
[----:B------:R-:W-:-:S04]  /*4b50*/  IMAD.HI.U32 R0, R31, R20, RZ ;  /* 0x000000141f007227 */ /* 0x000fc800078e00ff */
[----:B------:R-:W-:Y:S01]  /*4b60*/  IMAD.X R0, RZ, RZ, R0, P2 ;  /* 0x000000ffff007224 */ /* 0x000fe200010e0600 */
[----:B------:R-:W-:-:S03]  /*4b70*/  ISETP.GE.U32.AND P2, PT, R21, R40, PT ;  /* 0x000000281500720c */ /* 0x000fc60003f46070 */
[----:B------:R-:W-:-:S04]  /*4b80*/  IMAD.X R0, RZ, RZ, R0, P1 ;  /* 0x000000ffff007224 */ /* 0x000fc800008e0600 */
        /* <DEDUP_REMOVED lines=18> */
[----:B------:R-:W-:Y:S01]  /*4cb0*/  IMAD.X R0, RZ, RZ, R21, P0 ;  /* 0x000000ffff007224 */ /* 0x000fe200000e0615 */
[----:B------:R-:W-:Y:S02]  /*4cc0*/  ISETP.NE.U32.AND P0, PT, R24, RZ, PT ;  /* 0x000000ff1800720c */ /* 0x000fe40003f05070 */
[----:B------:R-:W-:Y:S02]  /*4cd0*/  ISETP.GE.AND P2, PT, R20, RZ, PT ;  /* 0x000000ff1400720c */ /* 0x000fe40003f46270 */
[----:B------:R-:W-:-:S02]  /*4ce0*/  SEL R21, R0, R21, P1 ;  /* 0x0000001500157207 */ /* 0x000fc40000800000 */
[----:B------:R-:W-:Y:S02]  /*4cf0*/  IADD3 R0, P1, RZ, -R25, RZ ;  /* 0x80000019ff007210 */ /* 0x000fe40007f3e0ff */
[----:B------:R-:W-:Y:S02]  /*4d00*/  ISETP.NE.AND.EX P0, PT, R5, RZ, PT, P0 ;  /* 0x000000ff0500720c */ /* 0x000fe40003f05300 */
[----:B------:R-:W-:Y:S02]  /*4d10*/  IADD3.X R20, RZ, ~R21, RZ, P1, !PT ;  /* 0x80000015ff147210 */ /* 0x000fe40000ffe4ff */
[----:B------:R-:W-:Y:S02]  /*4d20*/  SEL R0, R0, R25, !P2 ;  /* 0x0000001900007207 */ /* 0x000fe40005000000 */
[----:B------:R-:W-:Y:S02]  /*4d30*/  SEL R20, R20, R21, !P2 ;  /* 0x0000001514147207 */ /* 0x000fe40005000000 */
[----:B------:R-:W-:-:S02]  /*4d40*/  SEL R0, R0, 0xffffffff, P0 ;  /* 0xffffffff00007807 */ /* 0x000fc40000000000 */
[----:B------:R-:W-:Y:S01]  /*4d50*/  SEL R21, R20, 0xffffffff, P0 ;  /* 0xffffffff14157807 */ /* 0x000fe20000000000 */
[----:B------:R-:W-:Y:S06]  /*4d60*/  RET.REL.NODEC R40 `(_ZN5flash32flash_fwd_splitkv_combine_kernelI23Flash_fwd_kernel_traitsILi32ELi64ELi256ELi4ELb0ELb0EN7cutlass10bfloat16_tE19Flash_kernel_traitsILi32ELi64ELi256ELi4ES3_EELi16ELi2ELb1EEEvNS_16Flash_fwd_paramsE) ;  /* 0xffffffb028a47950 */ /* 0x000fec0003c3ffff */
.L_x_639:
        /* <DEDUP_REMOVED lines=9> */
.L_x_5288:


//--------------------- .text._ZN5flash32flash_fwd_splitkv_combine_kernelI23Flash_fwd_kernel_traitsILi32ELi64ELi256ELi4ELb0ELb0EN7cutlass10bfloat16_tE19Flash_kernel_traitsILi32ELi64ELi256ELi4ES3_EELi16ELi1ELb1EEEvNS_16Flash_fwd_paramsE --------------------------
	.section	.text._ZN5flash32flash_fwd_splitkv_combine_kernelI23Flash_fwd_kernel_traitsILi32ELi64ELi256ELi4ELb0ELb0EN7cutlass10bfloat16_tE19Flash_kernel_traitsILi32ELi64ELi256ELi4ES3_EELi16ELi1ELb1EEEvNS_16Flash_fwd_paramsE,"ax",@progbits
	.align	128
        .global         _ZN5flash32flash_fwd_splitkv_combine_kernelI23Flash_fwd_kernel_traitsILi32ELi64ELi256ELi4ELb0ELb0EN7cutlass10bfloat16_tE19Flash_kernel_traitsILi32ELi64ELi256ELi4ES3_EELi16ELi1ELb1EEEvNS_16Flash_fwd_paramsE
        .type           _ZN5flash32flash_fwd_splitkv_combine_kernelI23Flash_fwd_kernel_traitsILi32ELi64ELi256ELi4ELb0ELb0EN7cutlass10bfloat16_tE19Flash_kernel_traitsILi32ELi64ELi256ELi4ES3_EELi16ELi1ELb1EEEvNS_16Flash_fwd_paramsE,@function
        .size           _ZN5flash32flash_fwd_splitkv_combine_kernelI23Flash_fwd_kernel_traitsILi32ELi64ELi256ELi4ELb0ELb0EN7cutlass10bfloat16_tE19Flash_kernel_traitsILi32ELi64ELi256ELi4ES3_EELi16ELi1ELb1EEEvNS_16Flash_fwd_paramsE,(.L_x_5289 - _ZN5flash32flash_fwd_splitkv_combine_kernelI23Flash_fwd_kernel_traitsILi32ELi64ELi256ELi4ELb0ELb0EN7cutlass10bfloat16_tE19Flash_kernel_traitsILi32ELi64ELi256ELi4ES3_EELi16ELi1ELb1EEEvNS_16Flash_fwd_paramsE)
        .other          _ZN5flash32flash_fwd_splitkv_combine_kernelI23Flash_fwd_kernel_traitsILi32ELi64ELi256ELi4ELb0ELb0EN7cutlass10bfloat16_tE19Flash_kernel_traitsILi32ELi64ELi256ELi4ES3_EELi16ELi1ELb1EEEvNS_16Flash_fwd_paramsE,@"STO_CUDA_ENTRY STV_DEFAULT"
_ZN5flash32flash_fwd_splitkv_combine_kernelI23Flash_fwd_kernel_traitsILi32ELi64ELi256ELi4ELb0ELb0EN7cutlass10bfloat16_tE19Flash_kernel_traitsILi32ELi64ELi256ELi4ES3_EELi16ELi1ELb1EEEvNS_16Flash_fwd_paramsE:
.text._ZN5flash32flash_fwd_splitkv_combine_kernelI23Flash_fwd_kernel_traitsILi32ELi64ELi256ELi4ELb0ELb0EN7cutlass10bfloat16_tE19Flash_kernel_traitsILi32ELi64ELi256ELi4ES3_EELi16ELi1ELb1EEEvNS_16Flash_fwd_paramsE:
        /* <DEDUP_REMOVED lines=23> */
[----:B------:R-:W-:Y:S05]  /*0170*/  CALL.REL.NOINC `($__internal_13_$__cuda_sm20_div_s64) ;  /* 0x0000004400ec7944 */ /* 0x000fea0003c00000 */
[----:B------:R-:W-:Y:S02]  /*0180*/  MOV R8, R0 ;  /* 0x0000000000087202 */ /* 0x000fe40000000f00 */
[----:B------:R-:W-:Y:S01]  /*0190*/  MOV R9, R23 ;  /* 0x0000001700097202 */ /* 0x000fe20000000f00 */
[----:B------:R-:W-:Y:S06]  /*01a0*/  BRA `(.L_x_641) ;  /* 0x00000000004c7947 */ /* 0x000fec0003800000 */
.L_x_640:
        /* <DEDUP_REMOVED lines=19> */
.L_x_641:
        /* <DEDUP_REMOVED lines=13> */
[----:B------:R-:W-:Y:S05]  /*03b0*/  CALL.REL.NOINC `($__internal_13_$__cuda_sm20_div_s64) ;  /* 0x00000044005c7944 */ /* 0x000fea0003c00000 */
[----:B------:R-:W-:Y:S02]  /*03c0*/  MOV R10, R0 ;  /* 0x00000000000a7202 */ /* 0x000fe40000000f00 */
[----:B------:R-:W-:Y:S01]  /*03d0*/  MOV R11, R23 ;  /* 0x00000017000b7202 */ /* 0x000fe20000000f00 */
[----:B------:R-:W-:Y:S05]  /*03e0*/  BRA `(.L_x_644) ;  /* 0x00000000004c7947 */ /* 0x000fea0003800000 */
.L_x_643:
        /* <DEDUP_REMOVED lines=19> */
.L_x_644:
[----:B------:R-:W-:Y:S05]  /*0520*/  BSYNC B0 ;  /* 0x0000000000007941 */ /* 0x000fea0003800000 */
.L_x_642:
        /* <DEDUP_REMOVED lines=44> */
[----:B------:R-:W-:Y:S05]  /*07f0*/  BRA `(.L_x_647) ;  /* 0x00000000004c7947 */ /* 0x000fea0003800000 */
.L_x_646:
        /* <DEDUP_REMOVED lines=19> */
.L_x_647:
[----:B------:R-:W-:Y:S05]  /*0930*/  BSYNC B0 ;  /* 0x0000000000007941 */ /* 0x000fea0003800000 */
.L_x_645:
        /* <DEDUP_REMOVED lines=78> */
.L_x_649:
        /* <DEDUP_REMOVED lines=19> */
.L_x_650:
[----:B------:R-:W-:Y:S05]  /*0f50*/  BSYNC B0 ;  /* 0x0000000000007941 */ /* 0x000fea0003800000 */
.L_x_648:
        /* <DEDUP_REMOVED lines=43> */
.L_x_652:
        /* <DEDUP_REMOVED lines=20> */
.L_x_653:
[----:B------:R-:W-:Y:S05]  /*1350*/  BSYNC B0 ;  /* 0x0000000000007941 */ /* 0x000fea0003800000 */
.L_x_651:
        /* <DEDUP_REMOVED lines=72> */
.L_x_655:
[----:B------:R-:W-:Y:S05]  /*17e0*/  BSYNC B0 ;  /* 0x0000000000007941 */ /* 0x000fea0003800000 */
.L_x_654:
        /* <DEDUP_REMOVED lines=16> */
.L_x_657:
[----:B------:R-:W-:Y:S05]  /*18f0*/  BSYNC B0 ;  /* 0x0000000000007941 */ /* 0x000fea0003800000 */
.L_x_656:
        /* <DEDUP_REMOVED lines=141> */
.L_x_662:
        /* <DEDUP_REMOVED lines=23> */
.L_x_663:
[----:B------:R-:W-:Y:S05]  /*2340*/  BSYNC B0 ;  /* 0x0000000000007941 */ /* 0x000fea0003800000 */
.L_x_661:
        /* <DEDUP_REMOVED lines=22> */
.L_x_665:
        /* <DEDUP_REMOVED lines=22> */
.L_x_666:
[----:B------:R-:W-:Y:S05]  /*2610*/  BSYNC B0 ;  /* 0x0000000000007941 */ /* 0x000fea0003800000 */
.L_x_664:
        /* <DEDUP_REMOVED lines=22> */
.L_x_668:
        /* <DEDUP_REMOVED lines=22> */
.L_x_669:
[----:B------:R-:W-:Y:S05]  /*28e0*/  BSYNC B0 ;  /* 0x0000000000007941 */ /* 0x000fea0003800000 */
.L_x_667:
        /* <DEDUP_REMOVED lines=33> */
[----:B------:R-:W-:Y:S05]  /*2b00*/  CALL.REL.NOINC `($__internal_13_$__cuda_sm20_div_s64) ;  /* 0x0000001c00887944 */ /* 0x000fea0003c00000 */
        /* <DEDUP_REMOVED lines=11> */
.L_x_671:
        /* <DEDUP_REMOVED lines=23> */
.L_x_672:
[----:B------:R-:W-:Y:S05]  /*2d30*/  BSYNC B0 ;  /* 0x0000000000007941 */ /* 0x000fea0003800000 */
.L_x_670:
        /* <DEDUP_REMOVED lines=20> */
.L_x_674:
        /* <DEDUP_REMOVED lines=23> */
.L_x_675:
[----:B------:R-:W-:Y:S05]  /*2ff0*/  BSYNC B0 ;  /* 0x0000000000007941 */ /* 0x000fea0003800000 */
.L_x_673:
        /* <DEDUP_REMOVED lines=19> */
.L_x_677:
        /* <DEDUP_REMOVED lines=23> */
.L_x_678:
[----:B------:R-:W-:Y:S05]  /*32a0*/  BSYNC B0 ;  /* 0x0000000000007941 */ /* 0x000fea0003800000 */
.L_x_676:
        /* <DEDUP_REMOVED lines=26> */
[----:B------:R-:W-:Y:S05]  /*3450*/  CALL.REL.NOINC `($__internal_13_$__cuda_sm20_div_s64) ;  /* 0x0000001400347944 */ /* 0x000fea0003c00000 */
        /* <DEDUP_REMOVED lines=12> */
.L_x_680:
        /* <DEDUP_REMOVED lines=23> */
.L_x_681:
[----:B------:R-:W-:Y:S05]  /*3690*/  BSYNC B0 ;  /* 0x0000000000007941 */ /* 0x000fea0003800000 */
.L_x_679:
        /* <DEDUP_REMOVED lines=28> */
.L_x_683:
        /* <DEDUP_REMOVED lines=23> */
.L_x_684:
[----:B------:R-:W-:Y:S05]  /*39d0*/  BSYNC B0 ;  /* 0x0000000000007941 */ /* 0x000fea0003800000 */
.L_x_682:
        /* <DEDUP_REMOVED lines=21> */
.L_x_660:
[----:B------:R-:W-:Y:S02]  /*3b30*/  ULDC.64 UR4, c[0x0][0x2b0] ;  /* 0x0000ac0000047ab9 */ /* 0x000fe40000000a00 */
[----:B------:R-:W-:-:S04]  /*3b40*/  LEA R2, P0, R38, UR4, 0x2 ;  /* 0x0000000426027c11 */ /* 0x000fc8000f8010ff */
[----:B------:R-:W-:-:S05]  /*3b50*/  LEA.HI.X R3, R38, UR5, R39, 0x2, P0 ;  /* 0x0000000526037c11 */ /* 0x000fca00080f1427 */
[----:B------:R0:W-:Y:S04]  /*3b60*/  STG.E desc[UR8][R2.64], R29 ;  /* 0x0000001d02007986 */ /* 0x0001e8000c101908 */
.L_x_659:
[----:B------:R-:W-:Y:S05]  /*3b70*/  BSYNC B1 ;  /* 0x0000000000017941 */ /* 0x000fea0003800000 */
.L_x_658:
[----:B------:R-:W2:Y:S01]  /*3b80*/  LDC R14, c[0x0][0x3c4] ;  /* 0x0000f100ff0e7b82 */ /* 0x000ea20000000800 */
[----:B0-----:R-:W-:Y:S01]  /*3b90*/  LEA.HI R3, R26, R26, RZ, 0x1 ;  /* 0x0000001a1a037211 */ /* 0x001fe200078f08ff */
[----:B------:R-:W-:Y:S03]  /*3ba0*/  BSSY B0, `(.L_x_685) ;  /* 0x0000010000007945 */ /* 0x000fe60003800000 */
[----:B------:R-:W-:-:S05]  /*3bb0*/  LOP3.LUT R2, R3, 0xfffffffe, RZ, 0xc0, !PT ;  /* 0xfffffffe03027812 */ /* 0x000fca00078ec0ff */
[----:B------:R-:W-:-:S05]  /*3bc0*/  IMAD.IADD R2, R26, 0x1, -R2 ;  /* 0x000000011a027824 */ /* 0x000fca00078e0a02 */
[----:B--2---:R-:W-:-:S13]  /*3bd0*/  ISETP.GE.OR P3, PT, R2, R14, P3 ;  /* 0x0000000e0200720c */ /* 0x004fda0001f66670 */
        /* <DEDUP_REMOVED lines=12> */
.L_x_686:
[----:B------:R-:W-:Y:S05]  /*3ca0*/  BSYNC B0 ;  /* 0x0000000000007941 */ /* 0x000fea0003800000 */
.L_x_685:
[----:B------:R-:W-:Y:S01]  /*3cb0*/  BAR.SYNC.DEFER_BLOCKING 0x0 ;  /* 0x0000000000007b1d */ /* 0x000fe20000010000 */
[----:B------:R-:W-:Y:S01]  /*3cc0*/  ISETP.GE.AND P0, PT, R14, 0x1, PT ;  /* 0x000000010e00780c */ /* 0x000fe20003f06270 */
[----:B0-----:R-:W-:Y:S01]  /*3cd0*/  IMAD.MOV.U32 R0, RZ, RZ, RZ ;  /* 0x000000ffff007224 */ /* 0x001fe200078e00ff */
[----:B------:R-:W-:Y:S02]  /*3ce0*/  LEA.HI R16, R31, R26, RZ, 0x3 ;  /* 0x0000001a1f107211 */ /* 0x000fe400078f18ff */
[----:B------:R-:W-:Y:S01]  /*3cf0*/  CS2R R2, SRZ ;  /* 0x0000000000027805 */ /* 0x000fe2000001ff00 */
[----:B------:R-:W-:Y:S01]  /*3d00*/  IMAD.MOV.U32 R4, RZ, RZ, RZ ;  /* 0x000000ffff047224 */ /* 0x000fe200078e00ff */
[----:B------:R-:W-:Y:S02]  /*3d10*/  LOP3.LUT R18, R16, 0x3ffffff8, RZ, 0xc0, !PT ;  /* 0x3ffffff810127812 */ /* 0x000fe400078ec0ff */
[----:B------:R-:W-:-:S03]  /*3d20*/  SHF.R.S32.HI R16, RZ, 0x3, R16 ;  /* 0x00000003ff107819 */ /* 0x000fc60000011410 */
[----:B------:R-:W-:-:S04]  /*3d30*/  IMAD.IADD R18, R26, 0x1, -R18 ;  /* 0x000000011a127824 */ /* 0x000fc800078e0a12 */
        /* <DEDUP_REMOVED lines=13> */
[----:B-1----:R-:W-:-:S02]  /*3e10*/  CS2R R8, SRZ ;  /* 0x0000000000087805 */ /* 0x002fc4000001ff00 */
        /* <DEDUP_REMOVED lines=16> */
.L_x_689:
[----:B------:R-:W0:Y:S01]  /*3f20*/  LDS R5, [R6] ;  /* 0x0000000006057984 */ /* 0x000e220000000800 */
[-C--:B------:R-:W-:Y:S01]  /*3f30*/  @!P3 MOV R24, R17.reuse ;  /* 0x000000110018b202 */ /* 0x080fe20000000f00 */
[----:B------:R-:W-:Y:S01]  /*3f40*/  UIADD3 UR5, UR5, 0x4, URZ ;  /* 0x0000000405057890 */ /* 0x000fe2000fffe03f */
[-C--:B------:R-:W-:Y:S05]  /*3f50*/  @!P3 MOV R25, R22.reuse ;  /* 0x000000160019b202 */ /* 0x080fea0000000f00 */
[----:B------:R1:W0:Y:S01]  /*3f60*/  @!P3 LDG.E.128 R8, desc[UR8][R24.64] ;  /* 0x000000081808b981 */ /* 0x000222000c1e1d00 */
[----:B------:R-:W-:Y:S02]  /*3f70*/  PLOP3.LUT P3, PT, P0, PT, PT, 0x80, 0x0 ;  /* 0x000000000000781c */ /* 0x000fe4000076f070 */
[----:B------:R-:W-:Y:S02]  /*3f80*/  ISETP.LE.AND P2, PT, R14, UR5, PT ;  /* 0x000000050e007c0c */ /* 0x000fe4000bf43270 */
[C---:B-1----:R-:W-:Y:S04]  /*3f90*/  IADD3 R24, P1, R20.reuse, R17, RZ ;  /* 0x0000001114187210 */ /* 0x042fe80007f3e0ff */
[C---:B------:R-:W-:Y:S02]  /*3fa0*/  IADD3.X R25, R21.reuse, R22, RZ, P1, !PT ;  /* 0x0000001615197210 */ /* 0x040fe40000ffe4ff */
[C---:B------:R-:W-:Y:S04]  /*3fb0*/  IADD3 R22, P1, R20.reuse, R24, RZ ;  /* 0x0000001814167210 */ /* 0x040fe80007f3e0ff */
[----:B------:R-:W-:Y:S01]  /*3fc0*/  IADD3.X R23, R21, R25, RZ, P1, !PT ;  /* 0x0000001915177210 */ /* 0x000fe20000ffe4ff */
[C---:B0-----:R-:W-:Y:S01]  /*3fd0*/  FFMA.FTZ R4, R5.reuse, R8, R4 ;  /* 0x0000000805047223 */ /* 0x041fe20000010004 */
[C---:B------:R-:W-:Y:S01]  /*3fe0*/  FFMA.FTZ R3, R5.reuse, R9, R3 ;  /* 0x0000000905037223 */ /* 0x040fe20000010003 */
[C---:B------:R-:W-:Y:S01]  /*3ff0*/  FFMA.FTZ R2, R5.reuse, R10, R2 ;  /* 0x0000000a05027223 */ /* 0x040fe20000010002 */
[----:B------:R-:W-:Y:S02]  /*4000*/  FFMA.FTZ R0, R5, R11, R0 ;  /* 0x0000000b05007223 */ /* 0x000fe40000010000 */
[----:B------:R-:W0:Y:S04]  /*4010*/  LDS R5, [R6+0x44] ;  /* 0x0000440006057984 */ /* 0x000e280000000800 */
[----:B------:R-:W0:Y:S02]  /*4020*/  @!P3 LDG.E.128 R8, desc[UR8][R24.64] ;  /* 0x000000081808b981 */ /* 0x000e24000c1e1d00 */
[C---:B0-----:R-:W-:Y:S01]  /*4030*/  FFMA.FTZ R4, R5.reuse, R8, R4 ;  /* 0x0000000805047223 */ /* 0x041fe20000010004 */
[C---:B------:R-:W-:Y:S01]  /*4040*/  FFMA.FTZ R3, R5.reuse, R9, R3 ;  /* 0x0000000905037223 */ /* 0x040fe20000010003 */
[C---:B------:R-:W-:Y:S01]  /*4050*/  FFMA.FTZ R2, R5.reuse, R10, R2 ;  /* 0x0000000a05027223 */ /* 0x040fe20000010002 */
[----:B------:R-:W-:Y:S02]  /*4060*/  FFMA.FTZ R0, R5, R11, R0 ;  /* 0x0000000b05007223 */ /* 0x000fe40000010000 */
[----:B------:R-:W0:Y:S04]  /*4070*/  LDS R5, [R6+0x88] ;  /* 0x0000880006057984 */ /* 0x000e280000000800 */
[----:B------:R1:W0:Y:S02]  /*4080*/  @!P3 LDG.E.128 R8, desc[UR8][R22.64] ;  /* 0x000000081608b981 */ /* 0x000224000c1e1d00 */
[C---:B-1----:R-:W-:Y:S04]  /*4090*/  IADD3 R22, P1, R20.reuse, R22, RZ ;  /* 0x0000001614167210 */ /* 0x042fe80007f3e0ff */
[----:B------:R-:W-:Y:S02]  /*40a0*/  IADD3.X R23, R21, R23, RZ, P1, !PT ;  /* 0x0000001715177210 */ /* 0x000fe40000ffe4ff */
[----:B------:R-:W-:Y:S01]  /*40b0*/  IADD3 R17, P1, R20, R22, RZ ;  /* 0x0000001614117210 */ /* 0x000fe20007f3e0ff */
[C---:B0-----:R-:W-:Y:S01]  /*40c0*/  FFMA.FTZ R4, R5.reuse, R8, R4 ;  /* 0x0000000805047223 */ /* 0x041fe20000010004 */
[C---:B------:R-:W-:Y:S01]  /*40d0*/  FFMA.FTZ R3, R5.reuse, R9, R3 ;  /* 0x0000000905037223 */ /* 0x040fe20000010003 */
[C---:B------:R-:W-:Y:S01]  /*40e0*/  FFMA.FTZ R2, R5.reuse, R10, R2 ;  /* 0x0000000a05027223 */ /* 0x040fe20000010002 */
[----:B------:R-:W-:Y:S02]  /*40f0*/  FFMA.FTZ R0, R5, R11, R0 ;  /* 0x0000000b05007223 */ /* 0x000fe40000010000 */
[----:B------:R0:W1:Y:S04]  /*4100*/  LDS R5, [R6+0xcc] ;  /* 0x0000cc0006057984 */ /* 0x0000680000000800 */
[----:B------:R3:W1:Y:S01]  /*4110*/  @!P3 LDG.E.128 R8, desc[UR8][R22.64] ;  /* 0x000000081608b981 */ /* 0x000662000c1e1d00 */
[----:B0-----:R-:W-:Y:S02]  /*4120*/  IADD3 R6, R6, 0x110, RZ ;  /* 0x0000011006067810 */ /* 0x001fe40007ffe0ff */
[----:B---3--:R-:W-:Y:S01]  /*4130*/  IADD3.X R22, R21, R23, RZ, P1, !PT ;  /* 0x0000001715167210 */ /* 0x008fe20000ffe4ff */
[C---:B-1----:R-:W-:Y:S01]  /*4140*/  FFMA.FTZ R4, R5.reuse, R8, R4 ;  /* 0x0000000805047223 */ /* 0x042fe20000010004 */
[C---:B------:R-:W-:Y:S01]  /*4150*/  FFMA.FTZ R3, R5.reuse, R9, R3 ;  /* 0x0000000905037223 */ /* 0x040fe20000010003 */
[C---:B------:R-:W-:Y:S01]  /*4160*/  FFMA.FTZ R2, R5.reuse, R10, R2 ;  /* 0x0000000a05027223 */ /* 0x040fe20000010002 */
[----:B------:R-:W-:Y:S01]  /*4170*/  FFMA.FTZ R0, R5, R11, R0 ;  /* 0x0000000b05007223 */ /* 0x000fe20000010000 */
[----:B------:R-:W-:Y:S09]  /*4180*/  @!P2 BRA `(.L_x_689) ;  /* 0xfffffffc0064a947 */ /* 0x000ff2000383ffff */
.L_x_688:
[----:B--2---:R-:W-:-:S04]  /*4190*/  IADD3 R5, R13, -UR5, RZ ;  /* 0x800000050d057c10 */ /* 0x004fc8000fffe0ff */
[----:B------:R-:W-:-:S13]  /*41a0*/  ISETP.GT.AND P0, PT, R5, 0x1, PT ;  /* 0x000000010500780c */ /* 0x000fda0003f04270 */
[----:B------:R-:W-:Y:S05]  /*41b0*/  @!P0 BRA `(.L_x_690) ;  /* 0x0000000000608947 */ /* 0x000fea0003800000 */
[----:B------:R-:W-:Y:S01]  /*41c0*/  ISETP.GE.AND P0, PT, R16, R15, PT ;  /* 0x0000000f1000720c */ /* 0x000fe20003f06270 */
[----:B------:R-:W0:-:S12]  /*41d0*/  LDS R5, [R6] ;  /* 0x0000000006057984 */ /* 0x000e180000000800 */
[----:B------:R-:W-:Y:S02]  /*41e0*/  @!P0 MOV R24, R17 ;  /* 0x0000001100188202 */ /* 0x000fe40000000f00 */
[----:B------:R-:W-:-:S05]  /*41f0*/  @!P0 MOV R25, R22 ;  /* 0x0000001600198202 */ /* 0x000fca0000000f00 */
[----:B------:R1:W0:Y:S02]  /*4200*/  @!P0 LDG.E.128 R8, desc[UR8][R24.64] ;  /* 0x0000000818088981 */ /* 0x000224000c1e1d00 */
[----:B-1----:R-:W-:-:S04]  /*4210*/  IADD3 R24, P1, R20, R17, RZ ;  /* 0x0000001114187210 */ /* 0x002fc80007f3e0ff */
        /* <DEDUP_REMOVED lines=8> */
[----:B------:R-:W-:Y:S01]  /*42a0*/  PLOP3.LUT P4, PT, PT, PT, PT, 0x8, 0x0 ;  /* 0x000000000000781c */ /* 0x000fe20003f8e170 */
[----:B------:R0:W2:Y:S01]  /*42b0*/  LDS R5, [R6+0x44] ;  /* 0x0000440006057984 */ /* 0x0000a20000000800 */
[----:B------:R-:W-:Y:S01]  /*42c0*/  IADD3.X R22, R21, R25, RZ, P0, !PT ;  /* 0x0000001915167210 */ /* 0x000fe200007fe4ff */
[----:B------:R-:W-:Y:S01]  /*42d0*/  UIADD3 UR5, UR5, 0x1, URZ ;  /* 0x0000000105057890 */ /* 0x000fe2000fffe03f */
[----:B0-----:R-:W-:-:S04]  /*42e0*/  IADD3 R6, R6, 0x44, RZ ;  /* 0x0000004406067810 */ /* 0x001fc80007ffe0ff */
[----:B------:R-:W-:Y:S01]  /*42f0*/  IADD3 R6, R6, 0x44, RZ ;  /* 0x0000004406067810 */ /* 0x000fe20007ffe0ff */
[-C--:B--2---:R-:W-:Y:S01]  /*4300*/  FFMA.FTZ R4, R8, R5.reuse, R4 ;  /* 0x0000000508047223 */ /* 0x084fe20000010004 */
[-C--:B------:R-:W-:Y:S01]  /*4310*/  FFMA.FTZ R3, R9, R5.reuse, R3 ;  /* 0x0000000509037223 */ /* 0x080fe20000010003 */
[-C--:B------:R-:W-:Y:S01]  /*4320*/  FFMA.FTZ R2, R10, R5.reuse, R2 ;  /* 0x000000050a027223 */ /* 0x080fe20000010002 */
[----:B------:R-:W-:-:S07]  /*4330*/  FFMA.FTZ R0, R11, R5, R0 ;  /* 0x000000050b007223 */ /* 0x000fce0000010000 */
.L_x_690:
[----:B------:R-:W-:Y:S01]  /*4340*/  ISETP.GT.OR P4, PT, R13, UR5, P4 ;  /* 0x000000050d007c0c */ /* 0x000fe2000a784670 */
[----:B------:R-:W-:Y:S01]  /*4350*/  IMAD.MOV.U32 R23, RZ, RZ, R22 ;  /* 0x000000ffff177224 */ /* 0x000fe200078e0016 */
[----:B------:R-:W-:-:S11]  /*4360*/  MOV R22, R17 ;  /* 0x0000001100167202 */ /* 0x000fd60000000f00 */
[----:B------:R-:W-:Y:S05]  /*4370*/  @!P4 BRA `(.L_x_687) ;  /* 0x000000000028c947 */ /* 0x000fea0003800000 */
[----:B------:R-:W0:Y:S01]  /*4380*/  LDS R6, [R6] ;  /* 0x0000000006067984 */ /* 0x000e220000000800 */
[----:B------:R-:W-:Y:S01]  /*4390*/  ISETP.GE.AND P0, PT, R16, R15, PT ;  /* 0x0000000f1000720c */ /* 0x000fe20003f06270 */
[----:B------:R-:W-:-:S12]  /*43a0*/  BSSY B0, `(.L_x_691) ;  /* 0x0000003000007945 */ /* 0x000fd80003800000 */
[----:B------:R-:W-:Y:S05]  /*43b0*/  @P0 BRA `(.L_x_692) ;  /* 0x0000000000040947 */ /* 0x000fea0003800000 */
[----:B------:R1:W5:Y:S02]  /*43c0*/  LDG.E.128 R8, desc[UR8][R22.64] ;  /* 0x0000000816087981 */ /* 0x000364000c1e1d00 */
.L_x_692:
[----:B------:R-:W-:Y:S05]  /*43d0*/  BSYNC B0 ;  /* 0x0000000000007941 */ /* 0x000fea0003800000 */
.L_x_691:
[C---:B0----5:R-:W-:Y:S01]  /*43e0*/  FFMA.FTZ R4, R6.reuse, R8, R4 ;  /* 0x0000000806047223 */ /* 0x061fe20000010004 */
[C---:B------:R-:W-:Y:S01]  /*43f0*/  FFMA.FTZ R3, R6.reuse, R9, R3 ;  /* 0x0000000906037223 */ /* 0x040fe20000010003 */
[C---:B------:R-:W-:Y:S01]  /*4400*/  FFMA.FTZ R2, R6.reuse, R10, R2 ;  /* 0x0000000a06027223 */ /* 0x040fe20000010002 */
[----:B------:R-:W-:Y:S01]  /*4410*/  FFMA.FTZ R0, R6, R11, R0 ;  /* 0x0000000b06007223 */ /* 0x000fe20000010000 */
.L_x_687:
        /* <DEDUP_REMOVED lines=11> */
[----:B------:R-:W-:-:S02]  /*44d0*/  IMAD.MOV R10, RZ, RZ, -R10 ;  /* 0x000000ffff0a7224 */ /* 0x000fc400078e0a0a */
        /* <DEDUP_REMOVED lines=69> */
        .weak           $__internal_13_$__cuda_sm20_div_s64
        .type           $__internal_13_$__cuda_sm20_div_s64,@function
        .size           $__internal_13_$__cuda_sm20_div_s64,(.L_x_5289 - $__internal_13_$__cuda_sm20_div_s64)
$__internal_13_$__cuda_sm20_div_s64:
        /* <DEDUP_REMOVED lines=83> */
[----:B------:R-:W-:Y:S06]  /*4e60*/  RET.REL.NODEC R20 `(_ZN5flash32flash_fwd_splitkv_combine_kernelI23Flash_fwd_kernel_traitsILi32ELi64ELi256ELi4ELb0ELb0EN7cutlass10bfloat16_tE19Flash_kernel_traitsILi32ELi64ELi256ELi4ES3_EELi16ELi1ELb1EEEvNS_16Flash_fwd_paramsE) ;  /* 0xffffffb014647950 */ /* 0x000fec0003c3ffff */
.L_x_693:
        /* <DEDUP_REMOVED lines=9> */
.L_x_5289:


//--------------------- .text._ZN5flash24flash_fwd_splitkv_kernelI23Flash_fwd_kernel_traitsILi32ELi64ELi256ELi4ELb0ELb0EN7cutlass10bfloat16_tE19Flash_kernel_traitsILi32ELi64ELi256ELi4ES3_EELb1ELb0ELb0ELb0ELb0ELb0ELb0ELb0EEEvNS_16Flash_fwd_paramsE --------------------------
	.section	.text._ZN5flash24flash_fwd_splitkv_kernelI23Flash_fwd_kernel_traitsILi32ELi64ELi256ELi4ELb0ELb0EN7cutlass10bfloat16_tE19Flash_kernel_traitsILi32ELi64ELi256ELi4ES3_EELb1ELb0ELb0ELb0ELb0ELb0ELb0ELb0EEEvNS_16Flash_fwd_paramsE,"ax",@progbits
	.align	128
        .global         _ZN5flash24flash_fwd_splitkv_kernelI23Flash_fwd_kernel_traitsILi32ELi64ELi256ELi4ELb0ELb0EN7cutlass10bfloat16_tE19Flash_kernel_traitsILi32ELi64ELi256ELi4ES3_EELb1ELb0ELb0ELb0ELb0ELb0ELb0ELb0EEEvNS_16Flash_fwd_paramsE
        .type           _ZN5flash24flash_fwd_splitkv_kernelI23Flash_fwd_kernel_traitsILi32ELi64ELi256ELi4ELb0ELb0EN7cutlass10bfloat16_tE19Flash_kernel_traitsILi32ELi64ELi256ELi4ES3_EELb1ELb0ELb0ELb0ELb0ELb0ELb0ELb0EEEvNS_16Flash_fwd_paramsE,@function
        .size           _ZN5flash24flash_fwd_splitkv_kernelI23Flash_fwd_kernel_traitsILi32ELi64ELi256ELi4ELb0ELb0EN7cutlass10bfloat16_tE19Flash_kernel_traitsILi32ELi64ELi256ELi4ES3_EELb1ELb0ELb0ELb0ELb0ELb0ELb0ELb0EEEvNS_16Flash_fwd_paramsE,(.L_x_5318 - _ZN5flash24flash_fwd_splitkv_kernelI23Flash_fwd_kernel_traitsILi32ELi64ELi256ELi4ELb0ELb0EN7cutlass10bfloat16_tE19Flash_kernel_traitsILi32ELi64ELi256ELi4ES3_EELb1ELb0ELb0ELb0ELb0ELb0ELb0ELb0EEEvNS_16Flash_fwd_paramsE)
        .other          _ZN5flash24flash_fwd_splitkv_kernelI23Flash_fwd_kernel_traitsILi32ELi64ELi256ELi4ELb0ELb0EN7cutlass10bfloat16_tE19Flash_kernel_traitsILi32ELi64ELi256ELi4ES3_EELb1ELb0ELb0ELb0ELb0ELb0ELb0ELb0EEEvNS_16Flash_fwd_paramsE,@"STO_CUDA_ENTRY STV_DEFAULT"
_ZN5flash24flash_fwd_splitkv_kernelI23Flash_fwd_kernel_traitsILi32ELi64ELi256ELi4ELb0ELb0EN7cutlass10bfloat16_tE19Flash_kernel_traitsILi32ELi64ELi256ELi4ES3_EELb1ELb0ELb0ELb0ELb0ELb0ELb0ELb0EEEvNS_16Flash_fwd_paramsE:
.text._ZN5flash24flash_fwd_splitkv_kernelI23Flash_fwd_kernel_traitsILi32ELi64ELi256ELi4ELb0ELb0EN7cutlass10bfloat16_tE19Flash_kernel_traitsILi32ELi64ELi256ELi4ES3_EELb1ELb0ELb0ELb0ELb0ELb0ELb0ELb0EEEvNS_16Flash_fwd_paramsE:
[----:B------:R-:W-:Y:S08]  /*0000*/  LDC R1, c[0x0][0x28] ;  /* 0x00000a00ff017b82 */ /* 0x000ff00000000800 */
[----:B------:R-:W1:Y:S01]  /*0010*/  LDC.64 R4, c[0x0][0x2f0] ;  /* 0x0000bc00ff047b82 */ /* 0x000e620000000a00 */
[----:B------:R-:W2:Y:S01]  /*0020*/  S2R R13, SR_CTAID.Y ;  /* 0x00000000000d7919 */ /* 0x000ea20000002600 */
[----:B------:R-:W-:Y:S01]  /*0030*/  IMAD.MOV.U32 R224, RZ, RZ, -0x1 ;  /* 0xffffffffffe07424 */ /* 0x000fe200078e00ff */
[----:B------:R-:W-:-:S05]  /*0040*/  ULDC.64 UR10, c[0x0][0x208] ;  /* 0x00008200000a7ab9 */ /* 0x000fca0000000a00 */
[----:B------:R-:W3:Y:S08]  /*0050*/  LDC.64 R2, c[0x0][0x300] ;  /* 0x0000c000ff027b82 */ /* 0x000ef00000000a00 */
[----:B------:R-:W2:Y:S01]  /*0060*/  LDC.64 R6, c[0x0][0x2f0] ;  /* 0x0000bc00ff067b82 */ /* 0x000ea20000000a00 */
[----:B-1----:R-:W-:-:S07]  /*0070*/  ISETP.NE.U32.AND P2, PT, R4, RZ, PT ;  /* 0x000000ff0400720c */ /* 0x002fce0003f45070 */
[----:B------:R-:W1:Y:S01]  /*0080*/  LDC.U8 R0, c[0x0][0x3c2] ;  /* 0x0000f080ff007b82 */ /* 0x000e620000000000 */
[----:B------:R-:W-:Y:S02]  /*0090*/  ISETP.NE.AND.EX P2, PT, R5, RZ, PT, P2 ;  /* 0x000000ff0500720c */ /* 0x000fe40003f45320 */
[----:B---3--:R-:W-:-:S04]  /*00a0*/  ISETP.NE.U32.AND P1, PT, R2, RZ, PT ;  /* 0x000000ff0200720c */ /* 0x008fc80003f25070 */
[----:B------:R-:W-:Y:S01]  /*00b0*/  ISETP.NE.AND.EX P1, PT, R3, RZ, PT, P1 ;  /* 0x000000ff0300720c */ /* 0x000fe20003f25310 */
[----:B------:R-:W-:Y:S01]  /*00c0*/  IMAD.MOV.U32 R10, RZ, RZ, RZ ;  /* 0x000000ffff0a7224 */ /* 0x000fe200078e00ff */
[----:B------:R-:W3:Y:S01]  /*00d0*/  LDC.64 R2, c[0x0][0x2f8] ;  /* 0x0000be00ff027b82 */ /* 0x000ee20000000a00 */
[----:B--2---:R-:W-:-:S05]  /*00e0*/  IMAD.WIDE R8, R13, 0x4, R6 ;  /* 0x000000040d087825 */ /* 0x004fca00078e0206 */
[----:B------:R-:W2:Y:S02]  /*00f0*/  @P2 LDG.E R224, desc[UR10][R8.64] ;  /* 0x0000000a08e02981 */ /* 0x000ea4000c1e1900 */
[----:B------:R-:W4:Y:S02]  /*0100*/  LDC.64 R6, c[0x0][0x2f8] ;  /* 0x0000be00ff067b82 */ /* 0x000f240000000a00 */
[----:B------:R4:W2:Y:S06]  /*0110*/  @P2 LDG.E R227, desc[UR10][R8.64+0x4] ;  /* 0x0000040a08e32981 */ /* 0x0008ac000c1e1900 */
[----:B------:R-:W1:Y:S02]  /*0120*/  @P1 LDC.64 R4, c[0x0][0x300] ;  /* 0x0000c000ff041b82 */ /* 0x000e640000000a00 */
[----:B-1----:R-:W-:-:S05]  /*0130*/  @P1 IMAD.WIDE R4, R13, 0x4, R4 ;  /* 0x000000040d041825 */ /* 0x002fca00078e0204 */
[----:B------:R1:W5:Y:S01]  /*0140*/  @P1 LDG.E R10, desc[UR10][R4.64] ;  /* 0x0000000a040a1981 */ /* 0x000362000c1e1900 */
[----:B------:R-:W-:Y:S02]  /*0150*/  ISETP.NE.AND P3, PT, R0, RZ, PT ;  /* 0x000000ff0000720c */ /* 0x000fe40003f65270 */
[----:B---3--:R-:W-:-:S04]  /*0160*/  ISETP.EQ.U32.AND P0, PT, R2, RZ, PT ;  /* 0x000000ff0200720c */ /* 0x008fc80003f02070 */
[----:B------:R-:W-:Y:S01]  /*0170*/  ISETP.EQ.OR.EX P0, PT, R3, RZ, !P3, P0 ;  /* 0x000000ff0300720c */ /* 0x000fe20005f02700 */
[----:B------:R-:W-:Y:S02]  /*0180*/  IMAD.MOV.U32 R12, RZ, RZ, -0x1 ;  /* 0xffffffffff0c7424 */ /* 0x000fe400078e00ff */
[----:B----4-:R-:W-:Y:S01]  /*0190*/  IMAD.WIDE R6, R13, 0x4, R6 ;  /* 0x000000040d067825 */ /* 0x010fe200078e0206 */
[----:B------:R-:W3:Y:S01]  /*01a0*/  S2R R11, SR_CTAID.X ;  /* 0x00000000000b7919 */ /* 0x000ee20000002500 */
[----:B------:R-:W4:Y:S08]  /*01b0*/  S2R R9, SR_CTAID.Z ;  /* 0x0000000000097919 */ /* 0x000f300000002700 */
[----:B------:R1:W5:Y:S01]  /*01c0*/  @!P0 LDG.E R12, desc[UR10][R6.64] ;  /* 0x0000000a060c8981 */ /* 0x000362000c1e1900 */
[----:B------:R-:W-:-:S04]  /*01d0*/  ISETP.NE.U32.AND P0, PT, R2, RZ, PT ;  /* 0x000000ff0200720c */ /* 0x000fc80003f05070 */
[----:B------:R-:W-:Y:S01]  /*01e0*/  ISETP.NE.AND.EX P0, PT, R3, RZ, PT, P0 ;  /* 0x000000ff0300720c */ /* 0x000fe20003f05300 */
[----:B--2---:R-:W-:-:S06]  /*01f0*/  @P2 IMAD.IADD R227, R227, 0x1, -R224 ;  /* 0x00000001e3e32824 */ /* 0x004fcc00078e0ae0 */
[----:B------:R-:W2:Y:S06]  /*0200*/  @!P2 LDC R227, c[0x0][0x2c4] ;  /* 0x0000b100ffe3ab82 */ /* 0x000eac0000000800 */
[----:B-1-34-:R-:W-:Y:S05]  /*0210*/  @!P0 BRA `(.L_x_694) ;  /* 0x0000000000108947 */ /* 0x01afea0003800000 */
[----:B------:R-:W3:Y:S02]  /*0220*/  @P3 LDG.E R4, desc[UR10][R6.64+0x4] ;  /* 0x0000040a06043981 */ /* 0x000ee4000c1e1900 */
[----:B---3-5:R-:W-:-:S06]  /*0230*/  @P3 IADD3 R4, R4, -R12, RZ ;  /* 0x8000000c04043210 */ /* 0x028fcc0007ffe0ff */
[----:B------:R3:W5:Y:S01]  /*0240*/  @!P3 LDG.E R4, desc[UR10][R6.64] ;  /* 0x0000000a0604b981 */ /* 0x000762000c1e1900 */
[----:B------:R-:W-:Y:S05]  /*0250*/  BRA `(.L_x_695) ;  /* 0x0000000000047947 */ /* 0x000fea0003800000 */
.L_x_694:
[----:B------:R-:W1:Y:S02]  /*0260*/  LDC R4, c[0x0][0x2c8] ;  /* 0x0000b200ff047b82 */ /* 0x000e640000000800 */
.L_x_695:
[----:B------:R-:W4:Y:S02]  /*0270*/  LDC.64 R2, c[0x0][0x308] ;  /* 0x0000c200ff027b82 */ /* 0x000f240000000a00 */
[----:B----4-:R-:W-:-:S04]  /*0280*/  ISETP.NE.U32.AND P1, PT, R2, RZ, PT ;  /* 0x000000ff0200720c */ /* 0x010fc80003f25070 */
[----:B------:R-:W-:-:S13]  /*0290*/  ISETP.NE.AND.EX P1, PT, R3, RZ, PT, P1 ;  /* 0x000000ff0300720c */ /* 0x000fda0003f25310 */
[----:B------:R-:W4:Y:S01]  /*02a0*/  @P1 LDC.64 R2, c[0x0][0x308] ;  /* 0x0000c200ff021b82 */ /* 0x000f220000000a00 */
[----:B------:R-:W-:-:S07]  /*02b0*/  IMAD.SHL.U32 R204, R11, 0x40, RZ ;  /* 0x000000400bcc7824 */ /* 0x000fce00078e00ff */
[----:B------:R-:W1:Y:S01]  /*02c0*/  @!P1 LDC R5, c[0x0][0x2cc] ;  /* 0x0000b300ff059b82 */ /* 0x000e620000000800 */
[----:B--2---:R-:W-:Y:S01]  /*02d0*/  ISETP.GT.AND P0, PT, R227, R204, PT ;  /* 0x000000cce300720c */ /* 0x004fe20003f04270 */
[----:B----4-:R-:W-:-:S05]  /*02e0*/  @P1 IMAD.WIDE R2, R13, 0x4, R2 ;  /* 0x000000040d021825 */ /* 0x010fca00078e0202 */
[----:B------:R2:W5:Y:S01]  /*02f0*/  @P1 LDG.E R195, desc[UR10][R2.64] ;  /* 0x0000000a02c31981 */ /* 0x000562000c1e1900 */
[----:B------:R-:W4:Y:S06]  /*0300*/  @!P1 LDC.64 R2, c[0x0][0x318] ;  /* 0x0000c600ff029b82 */ /* 0x000f2c0000000a00 */
[----:B-12---:R-:W-:Y:S05]  /*0310*/  @!P0 EXIT ;  /* 0x000000000000894d */ /* 0x006fea0003800000 */
[----:B------:R-:W1:Y:S01]  /*0320*/  LDC R0, c[0x0][0x398] ;  /* 0x0000e600ff007b82 */ /* 0x000e620000000800 */
[----:B----4-:R-:W-:Y:S01]  /*0330*/  @!P1 ISETP.NE.U32.AND P0, PT, R2, RZ, PT ;  /* 0x000000ff0200920c */ /* 0x010fe20003f05070 */
[----:B-----5:R-:W-:Y:S01]  /*0340*/  @P1 IMAD.IADD R195, R195, 0x1, -R10 ;  /* 0x00000001c3c31824 */ /* 0x020fe200078e0a0a */
[----:B------:R-:W-:Y:S01]  /*0350*/  ULDC UR5, c[0x0][0x2c8] ;  /* 0x0000b20000057ab9 */ /* 0x000fe20000000800 */
[----:B------:R-:W2:Y:S01]  /*0360*/  S2R R196, SR_TID.X ;  /* 0x0000000000c47919 */ /* 0x000ea20000002100 */
[----:B------:R-:W-:Y:S01]  /*0370*/  @!P1 ISETP.NE.AND.EX P0, PT, R3, RZ, PT, P0 ;  /* 0x000000ff0300920c */ /* 0x000fe20003f05300 */
[----:B------:R-:W-:Y:S01]  /*0380*/  UIADD3 UR5, UR5, 0xff, URZ ;  /* 0x000000ff05057890 */ /* 0x000fe2000fffe03f */
[----:B------:R-:W-:Y:S02]  /*0390*/  IADD3 R3, -R227, 0x13f, R204 ;  /* 0x0000013fe3037810 */ /* 0x000fe40007ffe1cc */
[----:B------:R-:W-:Y:S01]  /*03a0*/  @!P1 SEL R5, R5, RZ, P0 ;  /* 0x000000ff05059207 */ /* 0x000fe20000000000 */
[----:B------:R-:W-:-:S03]  /*03b0*/  USHF.R.S32.HI UR4, URZ, 0x1f, UR5 ;  /* 0x0000001f3f047899 */ /* 0x000fc60008011405 */
[----:B------:R-:W-:Y:S01]  /*03c0*/  @!P1 IADD3 R195, R5, R4, -R10 ;  /* 0x0000000405c39210 */ /* 0x000fe20007ffe80a */
[----:B------:R-:W-:-:S04]  /*03d0*/  ULEA.HI UR4, UR4, UR5, URZ, 0x8 ;  /* 0x0000000504047291 */ /* 0x000fc8000f8f403f */
[----:B------:R-:W-:Y:S01]  /*03e0*/  VIADD R5, R195, 0xff ;  /* 0x000000ffc3057836 */ /* 0x000fe20000000000 */
[----:B------:R-:W-:-:S04]  /*03f0*/  USHF.R.S32.HI UR4, URZ, 0x8, UR4 ;  /* 0x000000083f047899 */ /* 0x000fc80008011404 */
[----:B------:R-:W-:Y:S02]  /*0400*/  SHF.R.S32.HI R4, RZ, 0x1f, R5 ;  /* 0x0000001fff047819 */ /* 0x000fe40000011405 */
[----:B-1----:R-:W-:Y:S02]  /*0410*/  IADD3 R3, R3, R0, R195 ;  /* 0x0000000003037210 */ /* 0x002fe40007ffe0c3 */
[----:B------:R-:W-:Y:S02]  /*0420*/  LEA.HI R4, R4, R5, RZ, 0x8 ;  /* 0x0000000504047211 */ /* 0x000fe400078f40ff */
[----:B------:R-:W-:Y:S02]  /*0430*/  SHF.R.S32.HI R2, RZ, 0x1f, R3 ;  /* 0x0000001fff027819 */ /* 0x000fe40000011403 */
[----:B------:R-:W-:Y:S02]  /*0440*/  SHF.R.S32.HI R4, RZ, 0x8, R4 ;  /* 0x00000008ff047819 */ /* 0x000fe40000011404 */
[----:B------:R-:W-:-:S04]  /*0450*/  LEA.HI R2, R2, R3, RZ, 0x8 ;  /* 0x0000000302027211 */ /* 0x000fc800078f40ff */
[----:B------:R-:W-:-:S04]  /*0460*/  SHF.R.S32.HI R2, RZ, 0x8, R2 ;  /* 0x00000008ff027819 */ /* 0x000fc80000011402 */
[----:B------:R-:W-:-:S04]  /*0470*/  VIMNMX3 R194, R4, UR4, R2, PT ;  /* 0x0000000404c27c0f */ /* 0x000fc8000b800102 */
[----:B------:R-:W-:-:S13]  /*0480*/  ISETP.GT.AND P0, PT, R194, RZ, PT ;  /* 0x000000ffc200720c */ /* 0x000fda0003f04270 */
[----:B--2---:R-:W-:Y:S05]  /*0490*/  @P0 BRA `(.L_x_696) ;  /* 0x00000004004c0947 */ /* 0x004fea0003800000 */
[----:B------:R-:W-:Y:S01]  /*04a0*/  ISETP.NE.AND P0, PT, R224, -0x1, PT ;  /* 0xffffffffe000780c */ /* 0x000fe20003f05270 */
[----:B------:R-:W1:Y:S01]  /*04b0*/  LDC.64 R4, c[0x0][0x298] ;  /* 0x0000a600ff047b82 */ /* 0x000e620000000a00 */
[----:B------:R-:W-:Y:S01]  /*04c0*/  SHF.R.S32.HI R0, RZ, 0x1f, R196 ;  /* 0x0000001fff007819 */ /* 0x000fe200000114c4 */
[----:B------:R-:W-:Y:S01]  /*04d0*/  ULDC UR4, c[0x0][0x2d0] ;  /* 0x0000b40000047ab9 */ /* 0x000fe20000000800 */
[----:B------:R-:W-:Y:S01]  /*04e0*/  IMAD.IADD R227, R227, 0x1, -R204 ;  /* 0x00000001e3e37824 */ /* 0x000fe200078e0acc */
[----:B------:R-:W-:Y:S01]  /*04f0*/  ULDC UR6, c[0x0][0x270] ;  /* 0x00009c0000067ab9 */ /* 0x000fe20000000800 */
[----:B------:R-:W-:Y:S01]  /*0500*/  LEA.HI R0, R0, R196, RZ, 0x2 ;  /* 0x000000c400007211 */ /* 0x000fe200078f10ff */
[----:B------:R-:W-:Y:S01]  /*0510*/  ULDC UR5, c[0x0][0x2c4] ;  /* 0x0000b10000057ab9 */ /* 0x000fe20000000800 */
[----:B------:R-:W-:Y:S02]  /*0520*/  BSSY B0, `(.L_x_697) ;  /* 0x0000031000007945 */ /* 0x000fe40003800000 */
[----:B---3--:R-:W-:-:S02]  /*0530*/  LOP3.LUT R7, R0, 0xfffffffc, RZ, 0xc0, !PT ;  /* 0xfffffffc00077812 */ /* 0x008fc400078ec0ff */
[----:B------:R-:W-:Y:S01]  /*0540*/  SHF.R.S32.HI R0, RZ, 0x2, R0 ;  /* 0x00000002ff007819 */ /* 0x000fe20000011400 */
[----:B------:R-:W2:Y:S01]  /*0550*/  @!P0 LDC.64 R2, c[0x0][0x290] ;  /* 0x0000a400ff028b82 */ /* 0x000ea20000000a00 */
[----:B------:R-:W-:Y:S01]  /*0560*/  @!P0 SHF.R.S32.HI R6, RZ, 0x1f, R13 ;  /* 0x0000001fff068819 */ /* 0x000fe2000001140d */
[----:B------:R-:W-:Y:S01]  /*0570*/  IMAD.IADD R196, R196, 0x1, -R7 ;  /* 0x00000001c4c47824 */ /* 0x000fe200078e0a07 */
[----:B------:R-:W-:-:S04]  /*0580*/  IADD3 R7, R0, 0x20, RZ ;  /* 0x0000002000077810 */ /* 0x000fc80007ffe0ff */
[----:B------:R-:W-:-:S04]  /*0590*/  ISETP.NE.AND P3, PT, R196, RZ, PT ;  /* 0x000000ffc400720c */ /* 0x000fc80003f65270 */
[----:B------:R-:W-:Y:S01]  /*05a0*/  ISETP.GE.OR P3, PT, R0, R227, P3 ;  /* 0x000000e30000720c */ /* 0x000fe20001f66670 */
[----:B-1----:R-:W-:-:S04]  /*05b0*/  @P0 IMAD.WIDE.U32 R10, R224, R4, RZ ;  /* 0x00000004e00a0225 */ /* 0x002fc800078e00ff */
[----:B------:R-:W-:Y:S02]  /*05c0*/  @P0 IMAD R224, R224, R5, R11 ;  /* 0x00000005e0e00224 */ /* 0x000fe400078e020b */
[-C--:B--2---:R-:W-:Y:S02]  /*05d0*/  @!P0 IMAD R6, R6, R2.reuse, RZ ;  /* 0x0000000206068224 */ /* 0x084fe400078e02ff */
[----:B------:R-:W-:Y:S01]  /*05e0*/  @!P0 IMAD.WIDE.U32 R14, R13, R2, RZ ;  /* 0x000000020d0e8225 */ /* 0x000fe200078e00ff */
[----:B------:R-:W-:-:S03]  /*05f0*/  SHF.R.S32.HI R2, RZ, 0x1f, R204 ;  /* 0x0000001fff027819 */ /* 0x000fc600000114cc */
[----:B------:R-:W-:Y:S02]  /*0600*/  @!P0 IMAD R3, R13, R3, R6 ;  /* 0x000000030d038224 */ /* 0x000fe400078e0206 */
[----:B------:R-:W-:Y:S02]  /*0610*/  @P0 IMAD.MOV.U32 R6, RZ, RZ, R10 ;  /* 0x000000ffff060224 */ /* 0x000fe400078e000a */
[----:B------:R-:W-:Y:S02]  /*0620*/  IMAD.SHL.U32 R10, R196, 0x8, RZ ;  /* 0x00000008c40a7824 */ /* 0x000fe400078e00ff */
[-C--:B------:R-:W-:Y:S02]  /*0630*/  IMAD R2, R2, R4.reuse, RZ ;  /* 0x0000000402027224 */ /* 0x080fe400078e02ff */
[----:B------:R-:W-:Y:S01]  /*0640*/  @!P0 IMAD.MOV.U32 R6, RZ, RZ, R14 ;  /* 0x000000ffff068224 */ /* 0x000fe200078e000e */
[----:B------:R-:W-:Y:S01]  /*0650*/  SHF.R.S32.HI R11, RZ, 0x1f, R10 ;  /* 0x0000001fff0b7819 */ /* 0x000fe2000001140a */
[----:B------:R-:W-:Y:S01]  /*0660*/  IMAD R2, R204, R5, R2 ;  /* 0x00000005cc027224 */ /* 0x000fe200078e0202 */
[----:B------:R-:W-:Y:S01]  /*0670*/  ISETP.GE.AND P1, PT, R10, UR4, PT ;  /* 0x000000040a007c0c */ /* 0x000fe2000bf26270 */
[----:B------:R-:W-:Y:S01]  /*0680*/  @!P0 IMAD.IADD R224, R15, 0x1, R3 ;  /* 0x000000010fe08824 */ /* 0x000fe200078e0203 */
[CC--:B------:R-:W-:Y:S01]  /*0690*/  ISETP.GE.AND P0, PT, R7.reuse, R227.reuse, PT ;  /* 0x000000e30700720c */ /* 0x0c0fe20003f06270 */
[----:B------:R-:W-:Y:S01]  /*06a0*/  IMAD.WIDE.U32 R10, R204, R4, R10 ;  /* 0x00000004cc0a7225 */ /* 0x000fe200078e000a */
[----:B------:R-:W-:-:S02]  /*06b0*/  ISETP.GE.OR P4, PT, R7, R227, P1 ;  /* 0x000000e30700720c */ /* 0x000fc40000f86670 */
[--C-:B------:R-:W-:Y:S01]  /*06c0*/  SHF.R.S32.HI R3, RZ, 0x1f, R9.reuse ;  /* 0x0000001fff037819 */ /* 0x100fe20000011409 */
[----:B------:R-:W-:Y:S01]  /*06d0*/  IMAD R13, R13, UR6, R9 ;  /* 0x000000060d0d7c24 */ /* 0x000fe2000f8e0209 */
[----:B------:R-:W-:-:S03]  /*06e0*/  IADD3 R6, P2, R6, R10, RZ ;  /* 0x0000000a06067210 */ /* 0x000fc60007f5e0ff */
[----:B------:R-:W-:Y:S01]  /*06f0*/  IMAD R13, R13, UR5, R204 ;  /* 0x000000050d0d7c24 */ /* 0x000fe2000f8e02cc */
[----:B------:R-:W-:Y:S01]  /*0700*/  IADD3.X R7, R224, R11, R2, P2, !PT ;  /* 0x0000000be0077210 */ /* 0x000fe200017fe402 */
[----:B------:R-:W-:Y:S01]  /*0710*/  ULDC.64 UR4, c[0x0][0x2a0] ;  /* 0x0000a80000047ab9 */ /* 0x000fe20000000a00 */
[----:B------:R-:W-:Y:S01]  /*0720*/  ISETP.GE.OR P2, PT, R0, R227, P1 ;  /* 0x000000e30000720c */ /* 0x000fe20000f46670 */
[----:B------:R-:W-:Y:S01]  /*0730*/  IMAD R3, R3, UR4, RZ ;  /* 0x0000000403037c24 */ /* 0x000fe2000f8e02ff */
[----:B------:R-:W-:-:S03]  /*0740*/  IADD3 R2, P1, R13, R0, RZ ;  /* 0x000000000d027210 */ /* 0x000fc60007f3e0ff */
[C---:B------:R-:W-:Y:S02]  /*0750*/  IMAD R3, R9.reuse, UR5, R3 ;  /* 0x0000000509037c24 */ /* 0x040fe4000f8e0203 */
[----:B------:R-:W-:Y:S01]  /*0760*/  IMAD.WIDE.U32 R8, R9, UR4, R6 ;  /* 0x0000000409087c25 */ /* 0x000fe2000f8e0006 */
[----:B------:R-:W-:-:S04]  /*0770*/  SHF.R.S32.HI R6, RZ, 0x1f, R0 ;  /* 0x0000001fff067819 */ /* 0x000fc80000011400 */
[----:B------:R-:W-:Y:S01]  /*0780*/  IADD3 R11, R9, R3, RZ ;  /* 0x00000003090b7210 */ /* 0x000fe20007ffe0ff */
[----:B------:R-:W-:Y:S06]  /*0790*/  @P2 BRA `(.L_x_698) ;  /* 0x0000000000242947 */ /* 0x000fec0003800000 */
[----:B------:R-:W-:Y:S01]  /*07a0*/  MOV R10, R8 ;  /* 0x00000008000a7202 */ /* 0x000fe20000000f00 */
[----:B------:R-:W-:Y:S01]  /*07b0*/  IMAD R3, R6, R4, RZ ;  /* 0x0000000406037224 */ /* 0x000fe200078e02ff */
[----:B------:R-:W-:-:S03]  /*07c0*/  ULDC.64 UR4, c[0x0][0x280] ;  /* 0x0000a00000047ab9 */ /* 0x000fc60000000a00 */
[----:B------:R-:W-:-:S04]  /*07d0*/  IMAD.WIDE.U32 R14, R0, R4, R10 ;  /* 0x00000004000e7225 */ /* 0x000fc800078e000a */
[----:B------:R-:W-:Y:S01]  /*07e0*/  IMAD R3, R0, R5, R3 ;  /* 0x0000000500037224 */ /* 0x000fe200078e0203 */
[----:B------:R-:W-:-:S04]  /*07f0*/  LEA R16, P2, R14, UR4, 0x1 ;  /* 0x000000040e107c11 */ /* 0x000fc8000f8408ff */
[----:B------:R-:W-:-:S04]  /*0800*/  IADD3 R3, R15, R3, RZ ;  /* 0x000000030f037210 */ /* 0x000fc80007ffe0ff */
[----:B------:R-:W-:-:S05]  /*0810*/  LEA.HI.X R17, R14, UR5, R3, 0x1, P2 ;  /* 0x000000050e117c11 */ /* 0x000fca00090f0c03 */
[----:B------:R1:W-:Y:S02]  /*0820*/  STG.E.128 desc[UR10][R16.64], RZ ;  /* 0x000000ff10007986 */ /* 0x0003e4000c101d0a */
.L_x_698:
[----:B------:R-:W-:Y:S05]  /*0830*/  BSYNC B0 ;  /* 0x0000000000007941 */ /* 0x000fea0003800000 */
.L_x_697:
[----:B------:R-:W-:Y:S04]  /*0840*/  BSSY B0, `(.L_x_699) ;  /* 0x000000d000007945 */ /* 0x000fe80003800000 */
[----:B------:R-:W-:Y:S05]  /*0850*/  @P4 BRA `(.L_x_700) ;  /* 0x00000000002c4947 */ /* 0x000fea0003800000 */
[----:B------:R-:W-:Y:S01]  /*0860*/  IADD3 R3, P2, R0, 0x20, RZ ;  /* 0x0000002000037810 */ /* 0x000fe20007f5e0ff */
[----:B------:R-:W-:Y:S01]  /*0870*/  ULDC.64 UR4, c[0x0][0x280] ;  /* 0x0000a00000047ab9 */ /* 0x000fe20000000a00 */
[----:B------:R-:W-:Y:S02]  /*0880*/  MOV R9, R11 ;  /* 0x0000000b00097202 */ /* 0x000fe40000000f00 */
[----:B------:R-:W-:Y:S01]  /*0890*/  IADD3.X R0, RZ, R6, RZ, P2, !PT ;  /* 0x00000006ff007210 */ /* 0x000fe200017fe4ff */
[----:B------:R-:W-:-:S04]  /*08a0*/  IMAD.WIDE.U32 R8, R3, R4, R8 ;  /* 0x0000000403087225 */ /* 0x000fc800078e0008 */
[----:B------:R-:W-:Y:S01]  /*08b0*/  IMAD R0, R0, R4, RZ ;  /* 0x0000000400007224 */ /* 0x000fe200078e02ff */
[----:B------:R-:W-:-:S03]  /*08c0*/  LEA R4, P2, R8, UR4, 0x1 ;  /* 0x0000000408047c11 */ /* 0x000fc6000f8408ff */
[----:B------:R-:W-:-:S05]  /*08d0*/  IMAD R0, R3, R5, R0 ;  /* 0x0000000503007224 */ /* 0x000fca00078e0200 */
[----:B------:R-:W-:-:S04]  /*08e0*/  IADD3 R0, R9, R0, RZ ;  /* 0x0000000009007210 */ /* 0x000fc80007ffe0ff */
[----:B------:R-:W-:-:S05]  /*08f0*/  LEA.HI.X R5, R8, UR5, R0, 0x1, P2 ;  /* 0x0000000508057c11 */ /* 0x000fca00090f0c00 */
[----:B------:R2:W-:Y:S02]  /*0900*/  STG.E.128 desc[UR10][R4.64], RZ ;  /* 0x000000ff04007986 */ /* 0x0005e4000c101d0a */
.L_x_700:
[----:B------:R-:W-:Y:S05]  /*0910*/  BSYNC B0 ;  /* 0x0000000000007941 */ /* 0x000fea0003800000 */
.L_x_699:
[----:B------:R-:W-:Y:S01]  /*0920*/  ISETP.NE.OR P0, PT, R196, RZ, P0 ;  /* 0x000000ffc400720c */ /* 0x000fe20000705670 */
[----:B------:R-:W-:Y:S01]  /*0930*/  ULDC.64 UR4, c[0x0][0x2b0] ;  /* 0x0000ac0000047ab9 */ /* 0x000fe20000000a00 */
[----:B------:R-:W-:Y:S01]  /*0940*/  LEA.HI.X.SX32 R6, R13, R6, 0x1, P1 ;  /* 0x000000060d067211 */ /* 0x000fe200008f0eff */
[----:B------:R-:W-:Y:S01]  /*0950*/  @!P3 IMAD.MOV.U32 R0, RZ, RZ, 0x7f800000 ;  /* 0x7f800000ff00b424 */ /* 0x000fe200078e00ff */
[----:B--2---:R-:W-:-:S04]  /*0960*/  LEA R4, P1, R2, UR4, 0x2 ;  /* 0x0000000402047c11 */ /* 0x004fc8000f8210ff */
[----:B------:R-:W-:-:S05]  /*0970*/  LEA.HI.X R5, R2, UR5, R6, 0x2, P1 ;  /* 0x0000000502057c11 */ /* 0x000fca00088f1406 */
[----:B------:R2:W-:Y:S01]  /*0980*/  @!P3 STG.E desc[UR10][R4.64], R0 ;  /* 0x000000000400b986 */ /* 0x0005e2000c10190a */
[----:B------:R-:W-:Y:S05]  /*0990*/  @P0 EXIT ;  /* 0x000000000000094d */ /* 0x000fea0003800000 */
[----:B--2---:R-:W-:-:S05]  /*09a0*/  MOV R0, 0x7f800000 ;  /* 0x7f80000000007802 */ /* 0x004fca0000000f00 */
[----:B------:R-:W-:Y:S01]  /*09b0*/  STG.E desc[UR10][R4.64+0x80], R0 ;  /* 0x0000800004007986 */ /* 0x000fe2000c10190a */
[----:B------:R-:W-:Y:S05]  /*09c0*/  EXIT ;  /* 0x000000000000794d */ /* 0x000fea0003800000 */
.L_x_696:
[----:B------:R-:W1:Y:S01]  /*09d0*/  LDC.64 R2, c[0x0][0x368] ;  /* 0x0000da00ff027b82 */ /* 0x000e620000000a00 */
[----:B------:R-:W-:Y:S01]  /*09e0*/  IMAD.MOV.U32 R8, RZ, RZ, R13 ;  /* 0x000000ffff087224 */ /* 0x000fe200078e000d */
[----:B------:R-:W-:Y:S01]  /*09f0*/  ULDC.64 UR4, c[0x0][0x370] ;  /* 0x0000dc0000047ab9 */ /* 0x000fe20000000a00 */
[----:B-1----:R-:W-:-:S04]  /*0a00*/  ISETP.NE.U32.AND P0, PT, R2, RZ, PT ;  /* 0x000000ff0200720c */ /* 0x002fc80003f05070 */
[----:B------:R-:W-:-:S13]  /*0a10*/  ISETP.NE.AND.EX P0, PT, R3, RZ, PT, P0 ;  /* 0x000000ff0300720c */ /* 0x000fda0003f05300 */
[----:B------:R-:W1:Y:S02]  /*0a20*/  @P0 LDC.64 R2, c[0x0][0x368] ;  /* 0x0000da00ff020b82 */ /* 0x000e640000000a00 */
[----:B-1----:R-:W-:-:S05]  /*0a30*/  @P0 IMAD.WIDE R2, R13, 0x4, R2 ;  /* 0x000000040d020825 */ /* 0x002fca00078e0202 */
[----:B------:R1:W5:Y:S01]  /*0a40*/  @P0 LDG.E R8, desc[UR10][R2.64] ;  /* 0x0000000a02080981 */ /* 0x000362000c1e1900 */
[----:B------:R-:W-:Y:S02]  /*0a50*/  ISETP.NE.U32.AND P0, PT, RZ, UR4, PT ;  /* 0x00000004ff007c0c */ /* 0x000fe4000bf05070 */
[----:B------:R-:W-:Y:S02]  /*0a60*/  CS2R R228, SRZ ;  /* 0x0000000000e47805 */ /* 0x000fe4000001ff00 */
[----:B------:R-:W-:Y:S02]  /*0a70*/  PLOP3.LUT P6, PT, PT, PT, PT, 0x8, 0x0 ;  /* 0x000000000000781c */ /* 0x000fe40003fce170 */
[----:B------:R-:W-:-:S13]  /*0a80*/  ISETP.NE.AND.EX P0, PT, RZ, UR5, PT, P0 ;  /* 0x00000005ff007c0c */ /* 0x000fda000bf05300 */
[----:B------:R-:W-:Y:S05]  /*0a90*/  @!P0 BRA `(.L_x_701) ;  /* 0x00000000002c8947 */ /* 0x000fea0003800000 */
[----:B-1----:R-:W1:Y:S01]  /*0aa0*/  LDC.64 R2, c[0x0][0x378] ;  /* 0x0000de00ff027b82 */ /* 0x002e620000000a00 */
[----:B------:R-:W-:-:S05]  /*0ab0*/  SHF.R.S32.HI R4, RZ, 0x1f, R13 ;  /* 0x0000001fff047819 */ /* 0x000fca000001140d */
[-C--:B-1----:R-:W-:Y:S02]  /*0ac0*/  IMAD R4, R4, R2.reuse, RZ ;  /* 0x0000000204047224 */ /* 0x082fe400078e02ff */
[----:B---3--:R-:W-:-:S04]  /*0ad0*/  IMAD.WIDE.U32 R6, R13, R2, RZ ;  /* 0x000000020d067225 */ /* 0x008fc800078e00ff */
[----:B------:R-:W-:Y:S01]  /*0ae0*/  IMAD R2, R13, R3, R4 ;  /* 0x000000030d027224 */ /* 0x000fe200078e0204 */
[----:B------:R-:W-:-:S03]  /*0af0*/  LEA R228, P0, R6, UR4, 0x2 ;  /* 0x0000000406e47c11 */ /* 0x000fc6000f8010ff */
[----:B------:R-:W-:Y:S01]  /*0b00*/  IMAD.IADD R2, R7, 0x1, R2 ;  /* 0x0000000107027824 */ /* 0x000fe200078e0202 */
[----:B------:R-:W-:-:S04]  /*0b10*/  ISETP.NE.U32.AND P6, PT, R228, RZ, PT ;  /* 0x000000ffe400720c */ /* 0x000fc80003fc5070 */
[----:B------:R-:W-:-:S04]  /*0b20*/  SHF.L.U64.HI R2, R6, 0x2, R2 ;  /* 0x0000000206027819 */ /* 0x000fc80000010202 */
[----:B------:R-:W-:-:S04]  /*0b30*/  IADD3.X R229, R2, UR5, RZ, P0, !PT ;  /* 0x0000000502e57c10 */ /* 0x000fc800087fe4ff */
[----:B------:R-:W-:-:S13]  /*0b40*/  ISETP.NE.AND.EX P6, PT, R229, RZ, PT, P6 ;  /* 0x000000ffe500720c */ /* 0x000fda0003fc5360 */
.L_x_701:
[----:B------:R-:W-:Y:S05]  /*0b50*/  @!P6 BRA `(.L_x_702) ;  /* 0x000000040040e947 */ /* 0x000fea0003800000 */
[----:B------:R-:W2:Y:S01]  /*0b60*/  LDC R10, c[0x0][0x380] ;  /* 0x0000e000ff0a7b82 */ /* 0x000ea20000000800 */
[----:B------:R-:W-:Y:S01]  /*0b70*/  LEA R198, R194, 0xffffff00, 0x8 ;  /* 0xffffff00c2c67811 */ /* 0x000fe200078e40ff */
[----:B------:R-:W-:-:S03]  /*0b80*/  ULDC.64 UR4, c[0x0][0x230] ;  /* 0x00008c0000047ab9 */ /* 0x000fc60000000a00 */
[----:B-1----:R-:W-:-:S03]  /*0b90*/  IABS R2, R198 ;  /* 0x000000c600027213 */ /* 0x002fc60000000000 */
[----:B------:R-:W1:Y:S01]  /*0ba0*/  LDC.64 R148, c[0x0][0x248] ;  /* 0x00009200ff947b82 */ /* 0x000e620000000a00 */
[----:B--2---:R-:W-:-:S04]  /*0bb0*/  IABS R4, R10 ;  /* 0x0000000a00047213 */ /* 0x004fc80000000000 */
[----:B---3--:R-:W2:Y:S08]  /*0bc0*/  I2F.RP R6, R4 ;  /* 0x0000000400067306 */ /* 0x008eb00000209400 */
[----:B--2---:R-:W2:Y:S02]  /*0bd0*/  MUFU.RCP R6, R6 ;  /* 0x0000000600067308 */ /* 0x004ea40000001000 */
[----:B--2---:R-:W-:-:S06]  /*0be0*/  IADD3 R6, R6, 0xffffffe, RZ ;  /* 0x0ffffffe06067810 */ /* 0x004fcc0007ffe0ff */
[----:B------:R-:W2:Y:S02]  /*0bf0*/  F2I.FTZ.U32.TRUNC.NTZ R7, R6 ;  /* 0x0000000600077305 */ /* 0x000ea4000021f000 */
[----:B--2---:R-:W-:Y:S01]  /*0c00*/  IMAD.MOV R3, RZ, RZ, -R7 ;  /* 0x000000ffff037224 */ /* 0x004fe200078e0a07 */
[----:B------:R-:W-:-:S03]  /*0c10*/  MOV R6, RZ ;  /* 0x000000ff00067202 */ /* 0x000fc60000000f00 */
[----:B------:R-:W-:-:S04]  /*0c20*/  IMAD R3, R3, R4, RZ ;  /* 0x0000000403037224 */ /* 0x000fc800078e02ff */
[----:B------:R-:W-:-:S04]  /*0c30*/  IMAD.HI.U32 R6, R7, R3, R6 ;  /* 0x0000000307067227 */ /* 0x000fc800078e0006 */
[----:B------:R-:W-:-:S04]  /*0c40*/  IMAD.MOV.U32 R3, RZ, RZ, R2 ;  /* 0x000000ffff037224 */ /* 0x000fc800078e0002 */
[----:B-----5:R-:W-:Y:S02]  /*0c50*/  IMAD.HI.U32 R8, R6, R3, RZ ;  /* 0x0000000306087227 */ /* 0x020fe400078e00ff */
[----:B------:R-:W2:Y:S03]  /*0c60*/  LDC R6, c[0x0][0x278] ;  /* 0x00009e00ff067b82 */ /* 0x000ea60000000800 */
[----:B------:R-:W-:-:S05]  /*0c70*/  IADD3 R2, -R8, RZ, RZ ;  /* 0x000000ff08027210 */ /* 0x000fca0007ffe1ff */
[----:B------:R-:W-:-:S05]  /*0c80*/  IMAD R2, R4, R2, R3 ;  /* 0x0000000204027224 */ /* 0x000fca00078e0203 */
[----:B------:R-:W-:-:S13]  /*0c90*/  ISETP.GT.U32.AND P1, PT, R4, R2, PT ;  /* 0x000000020400720c */ /* 0x000fda0003f24070 */
[----:B------:R-:W-:Y:S01]  /*0ca0*/  @!P1 IMAD.IADD R2, R2, 0x1, -R4 ;  /* 0x0000000102029824 */ /* 0x000fe200078e0a04 */
[----:B------:R-:W-:Y:S02]  /*0cb0*/  @!P1 IADD3 R8, R8, 0x1, RZ ;  /* 0x0000000108089810 */ /* 0x000fe40007ffe0ff */
[----:B------:R-:W-:Y:S02]  /*0cc0*/  ISETP.NE.AND P1, PT, R10, RZ, PT ;  /* 0x000000ff0a00720c */ /* 0x000fe40003f25270 */
[----:B------:R-:W-:Y:S02]  /*0cd0*/  ISETP.GE.U32.AND P2, PT, R2, R4, PT ;  /* 0x000000040200720c */ /* 0x000fe40003f46070 */
[----:B------:R-:W-:-:S04]  /*0ce0*/  LOP3.LUT R2, R198, R10, RZ, 0x3c, !PT ;  /* 0x0000000ac6027212 */ /* 0x000fc800078e3cff */
[----:B------:R-:W-:-:S07]  /*0cf0*/  ISETP.GE.AND P0, PT, R2, RZ, PT ;  /* 0x000000ff0200720c */ /* 0x000fce0003f06270 */
[----:B------:R-:W-:-:S06]  /*0d00*/  @P2 VIADD R8, R8, 0x1 ;  /* 0x0000000108082836 */ /* 0x000fcc0000000000 */
[----:B------:R-:W-:Y:S02]  /*0d10*/  @!P0 IADD3 R8, -R8, RZ, RZ ;  /* 0x000000ff08088210 */ /* 0x000fe40007ffe1ff */
[----:B------:R-:W-:-:S05]  /*0d20*/  @!P1 LOP3.LUT R8, RZ, R10, RZ, 0x33, !PT ;  /* 0x0000000aff089212 */ /* 0x000fca00078e33ff */
[----:B------:R-:W-:-:S05]  /*0d30*/  IMAD.WIDE R2, R8, 0x4, R228 ;  /* 0x0000000408027825 */ /* 0x000fca00078e02e4 */
[----:B------:R2:W3:Y:S01]  /*0d40*/  LDG.E R5, desc[UR10][R2.64] ;  /* 0x0000000a02057981 */ /* 0x0004e2000c1e1900 */
[----:B------:R-:W-:-:S05]  /*0d50*/  IADD3 R8, -R8, RZ, RZ ;  /* 0x000000ff08087210 */ /* 0x000fca0007ffe1ff */
[----:B------:R-:W-:Y:S01]  /*0d60*/  IMAD R198, R10, R8, R198 ;  /* 0x000000080ac67224 */ /* 0x000fe200078e02c6 */
[----:B--2---:R-:W-:-:S04]  /*0d70*/  IABS R2, R6 ;  /* 0x0000000600027213 */ /* 0x004fc80000000000 */
[----:B------:R-:W2:Y:S08]  /*0d80*/  I2F.RP R14, R2 ;  /* 0x00000002000e7306 */ /* 0x000eb00000209400 */
[----:B--2---:R-:W2:Y:S02]  /*0d90*/  MUFU.RCP R14, R14 ;  /* 0x0000000e000e7308 */ /* 0x004ea40000001000 */
[----:B--2---:R-:W-:-:S06]  /*0da0*/  VIADD R14, R14, 0xffffffe ;  /* 0x0ffffffe0e0e7836 */ /* 0x004fcc0000000000 */
[----:B------:R-:W2:Y:S02]  /*0db0*/  F2I.FTZ.U32.TRUNC.NTZ R15, R14 ;  /* 0x0000000e000f7305 */ /* 0x000ea4000021f000 */
[----:B--2---:R-:W-:Y:S01]  /*0dc0*/  IADD3 R3, RZ, -R15, RZ ;  /* 0x8000000fff037210 */ /* 0x004fe20007ffe0ff */
[----:B------:R-:W-:-:S04]  /*0dd0*/  IMAD.MOV.U32 R14, RZ, RZ, RZ ;  /* 0x000000ffff0e7224 */ /* 0x000fc800078e00ff */
[----:B------:R-:W-:Y:S01]  /*0de0*/  IMAD R4, R3, R2, RZ ;  /* 0x0000000203047224 */ /* 0x000fe200078e02ff */
[----:B------:R-:W-:-:S03]  /*0df0*/  IABS R3, R9 ;  /* 0x0000000900037213 */ /* 0x000fc60000000000 */
[----:B------:R-:W-:Y:S01]  /*0e00*/  IMAD.HI.U32 R14, R15, R4, R14 ;  /* 0x000000040f0e7227 */ /* 0x000fe200078e000e */
[----:B------:R-:W-:Y:S02]  /*0e10*/  MOV R4, R3 ;  /* 0x0000000300047202 */ /* 0x000fe40000000f00 */
[----:B------:R-:W-:-:S03]  /*0e20*/  SHF.R.S32.HI R15, RZ, 0x1f, R198 ;  /* 0x0000001fff0f7819 */ /* 0x000fc600000114c6 */
[----:B------:R-:W-:-:S04]  /*0e30*/  IMAD.HI.U32 R20, R14, R4, RZ ;  /* 0x000000040e147227 */ /* 0x000fc800078e00ff */
[----:B------:R-:W-:-:S04]  /*0e40*/  IMAD.MOV R3, RZ, RZ, -R20 ;  /* 0x000000ffff037224 */ /* 0x000fc800078e0a14 */
[----:B------:R-:W-:-:S05]  /*0e50*/  IMAD R3, R2, R3, R4 ;  /* 0x0000000302037224 */ /* 0x000fca00078e0204 */
[----:B------:R-:W-:-:S13]  /*0e60*/  ISETP.GT.U32.AND P1, PT, R2, R3, PT ;  /* 0x000000030200720c */ /* 0x000fda0003f24070 */
[-C--:B------:R-:W-:Y:S01]  /*0e70*/  @!P1 IADD3 R3, R3, -R2.reuse, RZ ;  /* 0x8000000203039210 */ /* 0x080fe20007ffe0ff */
[----:B------:R-:W-:Y:S01]  /*0e80*/  @!P1 VIADD R20, R20, 0x1 ;  /* 0x0000000114149836 */ /* 0x000fe20000000000 */
[----:B------:R-:W-:Y:S02]  /*0e90*/  ISETP.NE.AND P1, PT, R6, RZ, PT ;  /* 0x000000ff0600720c */ /* 0x000fe40003f25270 */
[----:B------:R-:W-:Y:S02]  /*0ea0*/  ISETP.GE.U32.AND P2, PT, R3, R2, PT ;  /* 0x000000020300720c */ /* 0x000fe40003f46070 */
[----:B------:R-:W-:-:S04]  /*0eb0*/  LOP3.LUT R2, R9, R6, RZ, 0x3c, !PT ;  /* 0x0000000609027212 */ /* 0x000fc800078e3cff */
[----:B------:R-:W-:Y:S02]  /*0ec0*/  ISETP.GE.AND P0, PT, R2, RZ, PT ;  /* 0x000000ff0200720c */ /* 0x000fe40003f06270 */
[----:B------:R-:W2:Y:S05]  /*0ed0*/  LDC.64 R2, c[0x0][0x238] ;  /* 0x00008e00ff027b82 */ /* 0x000eaa0000000a00 */
[----:B------:R-:W-:-:S06]  /*0ee0*/  @P2 VIADD R20, R20, 0x1 ;  /* 0x0000000114142836 */ /* 0x000fcc0000000000 */
[----:B------:R-:W-:Y:S02]  /*0ef0*/  @!P0 IADD3 R20, -R20, RZ, RZ ;  /* 0x000000ff14148210 */ /* 0x000fe40007ffe1ff */
[----:B------:R-:W-:-:S04]  /*0f00*/  @!P1 LOP3.LUT R20, RZ, R6, RZ, 0x33, !PT ;  /* 0x00000006ff149212 */ /* 0x000fc800078e33ff */
[----:B------:R-:W-:Y:S02]  /*0f10*/  SHF.R.S32.HI R14, RZ, 0x1f, R20 ;  /* 0x0000001fff0e7819 */ /* 0x000fe40000011414 */
[----:B---3--:R-:W-:Y:S01]  /*0f20*/  SHF.R.S32.HI R4, RZ, 0x1f, R5 ;  /* 0x0000001fff047819 */ /* 0x008fe20000011405 */
[----:B------:R-:W-:-:S04]  /*0f30*/  IMAD.WIDE.U32 R16, R5, UR4, RZ ;  /* 0x0000000405107c25 */ /* 0x000fc8000f8e00ff */
[C---:B------:R-:W-:Y:S02]  /*0f40*/  IMAD R7, R4.reuse, UR4, RZ ;  /* 0x0000000404077c24 */ /* 0x040fe4000f8e02ff */
[----:B--2---:R-:W-:Y:S02]  /*0f50*/  IMAD R4, R4, R2, RZ ;  /* 0x0000000204047224 */ /* 0x004fe400078e02ff */
[C---:B------:R-:W-:Y:S01]  /*0f60*/  IMAD R7, R5.reuse, UR5, R7 ;  /* 0x0000000505077c24 */ /* 0x040fe2000f8e0207 */
[----:B------:R-:W-:Y:S01]  /*0f70*/  ULDC.64 UR4, c[0x0][0x260] ;  /* 0x0000980000047ab9 */ /* 0x000fe20000000a00 */
[----:B------:R-:W-:Y:S02]  /*0f80*/  IMAD R3, R5, R3, R4 ;  /* 0x0000000305037224 */ /* 0x000fe400078e0204 */
[----:B------:R-:W-:Y:S02]  /*0f90*/  IMAD.IADD R17, R17, 0x1, R7 ;  /* 0x0000000111117824 */ /* 0x000fe400078e0207 */
[----:B-1----:R-:W-:-:S02]  /*0fa0*/  IMAD R7, R15, R148, RZ ;  /* 0x000000940f077224 */ /* 0x002fc400078e02ff */
[----:B------:R-:W-:-:S04]  /*0fb0*/  IMAD.WIDE.U32 R16, R198, R148, R16 ;  /* 0x00000094c6107225 */ /* 0x000fc800078e0010 */
[----:B------:R-:W-:Y:S02]  /*0fc0*/  IMAD R6, R198, R149, R7 ;  /* 0x00000095c6067224 */ /* 0x000fe400078e0207 */
[----:B------:R-:W-:-:S03]  /*0fd0*/  IMAD.WIDE.U32 R4, R5, R2, RZ ;  /* 0x0000000205047225 */ /* 0x000fc600078e00ff */
[----:B------:R-:W-:Y:S01]  /*0fe0*/  IADD3 R17, R17, R6, RZ ;  /* 0x0000000611117210 */ /* 0x000fe20007ffe0ff */
[----:B------:R-:W-:Y:S01]  /*0ff0*/  IMAD R6, R14, UR4, RZ ;  /* 0x000000040e067c24 */ /* 0x000fe2000f8e02ff */
[----:B------:R-:W-:Y:S01]  /*1000*/  IADD3 R18, R5, R3, RZ ;  /* 0x0000000305127210 */ /* 0x000fe20007ffe0ff */
[----:B------:R-:W-:Y:S02]  /*1010*/  IMAD.MOV.U32 R19, RZ, RZ, R4 ;  /* 0x000000ffff137224 */ /* 0x000fe400078e0004 */
[C---:B------:R-:W-:Y:S02]  /*1020*/  IMAD R6, R20.reuse, UR5, R6 ;  /* 0x0000000514067c24 */ /* 0x040fe4000f8e0206 */
[----:B------:R-:W-:-:S05]  /*1030*/  IMAD.WIDE.U32 R16, R20, UR4, R16 ;  /* 0x0000000414107c25 */ /* 0x000fca000f8e0010 */
[----:B------:R-:W-:Y:S01]  /*1040*/  IADD3 R17, R17, R6, RZ ;  /* 0x0000000611117210 */ /* 0x000fe20007ffe0ff */
[----:B------:R-:W-:Y:S06]  /*1050*/  BRA `(.L_x_703) ;  /* 0x0000000400347947 */ /* 0x000fec0003800000 */
.L_x_702:
[----:B------:R-:W1:Y:S01]  /*1060*/  LDC R14, c[0x0][0x278] ;  /* 0x00009e00ff0e7b82 */ /* 0x000e620000000800 */
[----:B------:R-:W-:Y:S02]  /*1070*/  ISETP.NE.AND P3, PT, R12, -0x1, PT ;  /* 0xffffffff0c00780c */ /* 0x000fe40003f65270 */
[----:B------:R-:W-:-:S04]  /*1080*/  LEA R198, R194, 0xffffff00, 0x8 ;  /* 0xffffff00c2c67811 */ /* 0x000fc800078e40ff */
[----:B------:R-:W-:-:S07]  /*1090*/  SHF.R.S32.HI R15, RZ, 0x1f, R198 ;  /* 0x0000001fff0f7819 */ /* 0x000fce00000114c6 */
[----:B------:R-:W2:Y:S01]  /*10a0*/  @P3 LDC.64 R148, c[0x0][0x248] ;  /* 0x00009200ff943b82 */ /* 0x000ea20000000a00 */
[----:B------:R-:W-:Y:S02]  /*10b0*/  @P3 IADD3 R16, R10, R12, RZ ;  /* 0x0000000c0a103210 */ /* 0x000fe40007ffe0ff */
[----:B-1----:R-:W-:-:S04]  /*10c0*/  IABS R3, R14 ;  /* 0x0000000e00037213 */ /* 0x002fc80000000000 */
[----:B---3--:R-:W1:Y:S01]  /*10d0*/  I2F.RP R6, R3 ;  /* 0x0000000300067306 */ /* 0x008e620000209400 */
[C---:B--2---:R-:W-:Y:S02]  /*10e0*/  @P3 IMAD R5, R16.reuse, R149, RZ ;  /* 0x0000009510053224 */ /* 0x044fe400078e02ff */
[----:B------:R-:W-:-:S05]  /*10f0*/  @P3 IMAD.WIDE.U32 R16, R16, R148, RZ ;  /* 0x0000009410103225 */ /* 0x000fca00078e00ff */
[----:B-1----:R-:W1:Y:S01]  /*1100*/  MUFU.RCP R6, R6 ;  /* 0x0000000600067308 */ /* 0x002e620000001000 */
[----:B------:R-:W-:Y:S02]  /*1110*/  @P3 IMAD.IADD R5, R17, 0x1, R5 ;  /* 0x0000000111053824 */ /* 0x000fe400078e0205 */
[----:B-1----:R-:W-:-:S05]  /*1120*/  VIADD R6, R6, 0xffffffe ;  /* 0x0ffffffe06067836 */ /* 0x002fca0000000000 */
[----:B------:R-:W1:Y:S02]  /*1130*/  F2I.FTZ.U32.TRUNC.NTZ R7, R6 ;  /* 0x0000000600077305 */ /* 0x000e64000021f000 */
[----:B-1----:R-:W-:Y:S01]  /*1140*/  IMAD.MOV R2, RZ, RZ, -R7 ;  /* 0x000000ffff027224 */ /* 0x002fe200078e0a07 */
[----:B------:R-:W-:-:S03]  /*1150*/  MOV R6, RZ ;  /* 0x000000ff00067202 */ /* 0x000fc60000000f00 */
[----:B------:R-:W-:Y:S01]  /*1160*/  IMAD R4, R2, R3, RZ ;  /* 0x0000000302047224 */ /* 0x000fe200078e02ff */
[----:B------:R-:W-:-:S03]  /*1170*/  IABS R2, R9 ;  /* 0x0000000900027213 */ /* 0x000fc60000000000 */
[----:B------:R-:W-:-:S04]  /*1180*/  IMAD.HI.U32 R6, R7, R4, R6 ;  /* 0x0000000407067227 */ /* 0x000fc800078e0006 */
[----:B------:R-:W-:-:S04]  /*1190*/  IMAD.MOV.U32 R4, RZ, RZ, R2 ;  /* 0x000000ffff047224 */ /* 0x000fc800078e0002 */
[----:B------:R-:W-:Y:S02]  /*11a0*/  IMAD.HI.U32 R20, R6, R4, RZ ;  /* 0x0000000406147227 */ /* 0x000fe400078e00ff */
[----:B------:R-:W1:Y:S03]  /*11b0*/  @P3 LDC.64 R6, c[0x0][0x250] ;  /* 0x00009400ff063b82 */ /* 0x000e660000000a00 */
[----:B------:R-:W-:-:S05]  /*11c0*/  IADD3 R2, -R20, RZ, RZ ;  /* 0x000000ff14027210 */ /* 0x000fca0007ffe1ff */
[----:B------:R-:W-:Y:S01]  /*11d0*/  IMAD R2, R3, R2, R4 ;  /* 0x0000000203027224 */ /* 0x000fe200078e0204 */
[----:B------:R-:W-:-:S04]  /*11e0*/  LOP3.LUT R4, R9, R14, RZ, 0x3c, !PT ;  /* 0x0000000e09047212 */ /* 0x000fc800078e3cff */
[----:B------:R-:W-:Y:S02]  /*11f0*/  ISETP.GT.U32.AND P0, PT, R3, R2, PT ;  /* 0x000000020300720c */ /* 0x000fe40003f04070 */
[----:B------:R-:W-:-:S11]  /*1200*/  ISETP.GE.AND P1, PT, R4, RZ, PT ;  /* 0x000000ff0400720c */ /* 0x000fd60003f26270 */
[----:B------:R-:W-:Y:S02]  /*1210*/  @!P0 IMAD.IADD R2, R2, 0x1, -R3 ;  /* 0x0000000102028824 */ /* 0x000fe400078e0a03 */
[----:B------:R-:W-:Y:S01]  /*1220*/  @!P0 VIADD R20, R20, 0x1 ;  /* 0x0000000114148836 */ /* 0x000fe20000000000 */
[----:B------:R-:W-:Y:S02]  /*1230*/  ISETP.NE.AND P0, PT, R14, RZ, PT ;  /* 0x000000ff0e00720c */ /* 0x000fe40003f05270 */
[----:B------:R-:W-:Y:S02]  /*1240*/  ISETP.GE.U32.AND P2, PT, R2, R3, PT ;  /* 0x000000030200720c */ /* 0x000fe40003f46070 */
[----:B------:R-:W2:Y:S11]  /*1250*/  LDC.64 R2, c[0x0][0x260] ;  /* 0x00009800ff027b82 */ /* 0x000eb60000000a00 */
[----:B------:R-:W-:-:S04]  /*1260*/  @P2 IADD3 R20, R20, 0x1, RZ ;  /* 0x0000000114142810 */ /* 0x000fc80007ffe0ff */
[----:B------:R-:W-:Y:S01]  /*1270*/  @!P1 IADD3 R20, -R20, RZ, RZ ;  /* 0x000000ff14149210 */ /* 0x000fe20007ffe1ff */
[----:B-1----:R-:W-:Y:S06]  /*1280*/  @P3 BRA `(.L_x_704) ;  /* 0x0000000000303947 */ /* 0x002fec0003800000 */
[----:B------:R-:W1:Y:S01]  /*1290*/  LDC.64 R148, c[0x0][0x248] ;  /* 0x00009200ff947b82 */ /* 0x000e620000000a00 */
[----:B------:R-:W-:Y:S02]  /*12a0*/  SHF.R.S32.HI R17, RZ, 0x1f, R10 ;  /* 0x0000001fff117819 */ /* 0x000fe4000001140a */
[----:B-----5:R-:W-:-:S05]  /*12b0*/  SHF.R.S32.HI R16, RZ, 0x1f, R8 ;  /* 0x0000001fff107819 */ /* 0x020fca0000011408 */
[----:B------:R-:W3:Y:S01]  /*12c0*/  LDC.64 R4, c[0x0][0x230] ;  /* 0x00008c00ff047b82 */ /* 0x000ee20000000a00 */
[-C--:B-1----:R-:W-:Y:S02]  /*12d0*/  IMAD R17, R17, R148.reuse, RZ ;  /* 0x0000009411117224 */ /* 0x082fe400078e02ff */
[----:B------:R-:W-:-:S04]  /*12e0*/  IMAD.WIDE.U32 R18, R10, R148, RZ ;  /* 0x000000940a127225 */ /* 0x000fc800078e00ff */
[----:B------:R-:W-:Y:S02]  /*12f0*/  IMAD R17, R10, R149, R17 ;  /* 0x000000950a117224 */ /* 0x000fe400078e0211 */
[----:B---3--:R-:W-:-:S03]  /*1300*/  IMAD R16, R16, R4, RZ ;  /* 0x0000000410107224 */ /* 0x008fc600078e02ff */
[----:B------:R-:W-:Y:S01]  /*1310*/  IADD3 R19, R19, R17, RZ ;  /* 0x0000001113137210 */ /* 0x000fe20007ffe0ff */
[C---:B------:R-:W-:Y:S02]  /*1320*/  IMAD R5, R8.reuse, R5, R16 ;  /* 0x0000000508057224 */ /* 0x040fe400078e0210 */
[----:B------:R-:W-:-:S05]  /*1330*/  IMAD.WIDE.U32 R16, R8, R4, R18 ;  /* 0x0000000408107225 */ /* 0x000fca00078e0012 */
[----:B------:R-:W-:-:S07]  /*1340*/  IADD3 R5, R17, R5, RZ ;  /* 0x0000000511057210 */ /* 0x000fce0007ffe0ff */
.L_x_704:
[----:B------:R-:W-:Y:S01]  /*1350*/  MOV R17, R5 ;  /* 0x0000000500117202 */ /* 0x000fe20000000f00 */
[----:B------:R-:W-:Y:S01]  /*1360*/  IMAD R4, R15, R148, RZ ;  /* 0x000000940f047224 */ /* 0x000fe200078e02ff */
[----:B------:R-:W-:Y:S02]  /*1370*/  @!P0 LOP3.LUT R20, RZ, R14, RZ, 0x33, !PT ;  /* 0x0000000eff148212 */ /* 0x000fe400078e33ff */
[----:B------:R-:W-:Y:S01]  /*1380*/  @P3 IADD3 R12, R10, R12, RZ ;  /* 0x0000000c0a0c3210 */ /* 0x000fe20007ffe0ff */
[----:B------:R-:W-:Y:S01]  /*1390*/  IMAD.WIDE.U32 R18, R148, R198, R16 ;  /* 0x000000c694127225 */ /* 0x000fe200078e0010 */
[----:B------:R-:W-:-:S03]  /*13a0*/  SHF.R.S32.HI R14, RZ, 0x1f, R20 ;  /* 0x0000001fff0e7819 */ /* 0x000fc60000011414 */
[----:B------:R-:W-:Y:S02]  /*13b0*/  IMAD R4, R149, R198, R4 ;  /* 0x000000c695047224 */ /* 0x000fe400078e0204 */
[----:B--2---:R-:W-:-:S03]  /*13c0*/  IMAD R16, R14, R2, RZ ;  /* 0x000000020e107224 */ /* 0x004fc600078e02ff */
[----:B------:R-:W-:Y:S01]  /*13d0*/  IADD3 R19, R19, R4, RZ ;  /* 0x0000000413137210 */ /* 0x000fe20007ffe0ff */
[----:B------:R-:W-:-:S04]  /*13e0*/  @P3 IMAD.WIDE.U32 R4, R12, R6, RZ ;  /* 0x000000060c043225 */ /* 0x000fc800078e00ff */
[----:B------:R-:W-:Y:S01]  /*13f0*/  IMAD.WIDE.U32 R22, R20, R2, R18 ;  /* 0x0000000214167225 */ /* 0x000fe200078e0012 */
[----:B------:R-:W-:-:S03]  /*1400*/  @P3 MOV R19, R4 ;  /* 0x0000000400133202 */ /* 0x000fc60000000f00 */
[----:B------:R-:W-:Y:S01]  /*1410*/  IMAD R3, R20, R3, R16 ;  /* 0x0000000314037224 */ /* 0x000fe200078e0210 */
[----:B------:R-:W-:Y:S01]  /*1420*/  MOV R16, R22 ;  /* 0x0000001600107202 */ /* 0x000fe20000000f00 */
[----:B------:R-:W-:-:S03]  /*1430*/  @P3 IMAD R18, R12, R7, R5 ;  /* 0x000000070c123224 */ /* 0x000fc600078e0205 */
[----:B------:R-:W-:Y:S01]  /*1440*/  IADD3 R17, R23, R3, RZ ;  /* 0x0000000317117210 */ /* 0x000fe20007ffe0ff */
[----:B------:R-:W-:Y:S06]  /*1450*/  @P3 BRA `(.L_x_703) ;  /* 0x0000000000343947 */ /* 0x000fec0003800000 */
[----:B------:R-:W1:Y:S01]  /*1460*/  LDC.64 R4, c[0x0][0x250] ;  /* 0x00009400ff047b82 */ /* 0x000e620000000a00 */
[----:B------:R-:W-:Y:S02]  /*1470*/  SHF.R.S32.HI R7, RZ, 0x1f, R10 ;  /* 0x0000001fff077819 */ /* 0x000fe4000001140a */
[----:B-----5:R-:W-:-:S05]  /*1480*/  SHF.R.S32.HI R6, RZ, 0x1f, R8 ;  /* 0x0000001fff067819 */ /* 0x020fca0000011408 */
[----:B------:R-:W2:Y:S01]  /*1490*/  LDC.64 R2, c[0x0][0x238] ;  /* 0x00008e00ff027b82 */ /* 0x000ea20000000a00 */
[-C--:B-1----:R-:W-:Y:S02]  /*14a0*/  IMAD R7, R7, R4.reuse, RZ ;  /* 0x0000000407077224 */ /* 0x082fe400078e02ff */
[----:B------:R-:W-:-:S04]  /*14b0*/  IMAD.WIDE.U32 R18, R10, R4, RZ ;  /* 0x000000040a127225 */ /* 0x000fc800078e00ff */
[----:B------:R-:W-:Y:S02]  /*14c0*/  IMAD R5, R10, R5, R7 ;  /* 0x000000050a057224 */ /* 0x000fe400078e0207 */
[----:B--2---:R-:W-:-:S03]  /*14d0*/  IMAD R6, R6, R2, RZ ;  /* 0x0000000206067224 */ /* 0x004fc600078e02ff */
[----:B------:R-:W-:Y:S01]  /*14e0*/  IADD3 R19, R19, R5, RZ ;  /* 0x0000000513137210 */ /* 0x000fe20007ffe0ff */
[C---:B------:R-:W-:Y:S02]  /*14f0*/  IMAD R3, R8.reuse, R3, R6 ;  /* 0x0000000308037224 */ /* 0x040fe400078e0206 */
[----:B------:R-:W-:-:S05]  /*1500*/  IMAD.WIDE.U32 R4, R8, R2, R18 ;  /* 0x0000000208047225 */ /* 0x000fca00078e0012 */
[----:B------:R-:W-:Y:S02]  /*1510*/  IADD3 R18, R5, R3, RZ ;  /* 0x0000000305127210 */ /* 0x000fe40007ffe0ff */
[----:B------:R-:W-:-:S07]  /*1520*/  MOV R19, R4 ;  /* 0x0000000400137202 */ /* 0x000fce0000000f00 */
.L_x_703:
[----:B------:R-:W-:Y:S01]  /*1530*/  ISETP.NE.AND P0, PT, R224, -0x1, PT ;  /* 0xffffffffe000780c */ /* 0x000fe20003f05270 */
[----:B------:R-:W-:Y:S01]  /*1540*/  IMAD.IADD R21, R227, 0x1, -R204 ;  /* 0x00000001e3157824 */ /* 0x000fe200078e0acc */
[----:B-----5:R-:W-:Y:S01]  /*1550*/  SHF.R.S32.HI R8, RZ, 0x1f, R196 ;  /* 0x0000001fff087819 */ /* 0x020fe200000114c4 */
[----:B------:R-:W1:Y:S01]  /*1560*/  S2UR UR8, SR_CgaCtaId ;  /* 0x00000000000879c3 */ /* 0x000e620000008800 */
[----:B------:R-:W-:Y:S01]  /*1570*/  ULDC.64 UR4, c[0x0][0x258] ;  /* 0x0000960000047ab9 */ /* 0x000fe20000000a00 */
[----:B------:R-:W-:Y:S01]  /*1580*/  ULDC.64 UR6, c[0x0][0x268] ;  /* 0x00009a0000067ab9 */ /* 0x000fe20000000a00 */
[-C--:B------:R-:W-:Y:S01]  /*1590*/  LEA.HI R24, R8, R196.reuse, RZ, 0x2 ;  /* 0x000000c408187211 */ /* 0x080fe200078f10ff */
[----:B------:R-:W-:Y:S01]  /*15a0*/  VIADD R225, R194, 0xffffffff ;  /* 0xffffffffc2e17836 */ /* 0x000fe20000000000 */
[----:B------:R-:W-:Y:S01]  /*15b0*/  LEA.HI R7, R8, R196, RZ, 0x3 ;  /* 0x000000c408077211 */ /* 0x000fe200078f18ff */
[----:B------:R-:W-:Y:S01]  /*15c0*/  UMOV UR9, 0x400 ;  /* 0x0000040000097882 */ /* 0x000fe20000000000 */
[----:B------:R-:W-:Y:S01]  /*15d0*/  SHF.R.S32.HI R12, RZ, 0x2, R24 ;  /* 0x00000002ff0c7819 */ /* 0x000fe20000011418 */
[----:B------:R-:W-:Y:S01]  /*15e0*/  IMAD.SHL.U32 R150, R225, 0x100, RZ ;  /* 0x00000100e1967824 */ /* 0x000fe200078e00ff */
[----:B------:R-:W-:Y:S01]  /*15f0*/  LOP3.LUT R197, R24, 0xfffffffc, RZ, 0xc0, !PT ;  /* 0xfffffffc18c57812 */ /* 0x000fe200078ec0ff */
[----:B------:R-:W2:Y:S01]  /*1600*/  @!P0 LDC.64 R4, c[0x0][0x228] ;  /* 0x00008a00ff048b82 */ /* 0x000ea20000000a00 */
[----:B------:R-:W-:Y:S01]  /*1610*/  IADD3 R10, R12, 0x20, RZ ;  /* 0x000000200c0a7810 */ /* 0x000fe20007ffe0ff */
[----:B------:R-:W-:Y:S01]  /*1620*/  BSSY B0, `(.L_x_705) ;  /* 0x0000044000007945 */ /* 0x000fe20003800000 */
[----:B------:R-:W-:Y:S01]  /*1630*/  SHF.R.S32.HI R6, RZ, 0x3, R7 ;  /* 0x00000003ff067819 */ /* 0x000fe20000011407 */
[----:B------:R-:W-:Y:S01]  /*1640*/  IMAD.IADD R197, R196, 0x1, -R197 ;  /* 0x00000001c4c57824 */ /* 0x000fe200078e0ac5 */
[----:B------:R-:W-:-:S02]  /*1650*/  ISETP.GE.AND P4, PT, R12, R21, PT ;  /* 0x000000150c00720c */ /* 0x000fc40003f86270 */
[----:B------:R-:W-:Y:S01]  /*1660*/  ISETP.GE.AND P3, PT, R10, R21, PT ;  /* 0x000000150a00720c */ /* 0x000fe20003f66270 */
[----:B------:R-:W3:Y:S01]  /*1670*/  @P0 LDC.64 R2, c[0x0][0x240] ;  /* 0x00009000ff020b82 */ /* 0x000ee20000000a00 */
[----:B------:R-:W-:Y:S01]  /*1680*/  LEA.HI R21, R24, R12, RZ, 0x1 ;  /* 0x0000000c18157211 */ /* 0x000fe200078f08ff */
[----:B------:R-:W-:Y:S01]  /*1690*/  IMAD.SHL.U32 R226, R6, 0x40, RZ ;  /* 0x0000004006e27824 */ /* 0x000fe200078e00ff */
[----:B------:R-:W-:Y:S01]  /*16a0*/  @!P0 SHF.R.S32.HI R22, RZ, 0x1f, R13 ;  /* 0x0000001fff168819 */ /* 0x000fe2000001140d */
[----:B------:R-:W-:Y:S01]  /*16b0*/  IMAD.SHL.U32 R197, R197, 0x8, RZ ;  /* 0x00000008c5c57824 */ /* 0x000fe200078e00ff */
[----:B------:R-:W-:Y:S02]  /*16c0*/  LEA.HI R205, R8, R196, RZ, 0x5 ;  /* 0x000000c408cd7211 */ /* 0x000fe400078f28ff */
[----:B------:R-:W-:Y:S02]  /*16d0*/  LOP3.LUT R21, R21, 0x7fffffe, RZ, 0xc0, !PT ;  /* 0x07fffffe15157812 */ /* 0x000fe400078ec0ff */
[----:B------:R-:W-:-:S02]  /*16e0*/  LOP3.LUT R226, R226, 0xc0, RZ, 0xc0, !PT ;  /* 0x000000c0e2e27812 */ /* 0x000fc400078ec0ff */
[----:B------:R-:W-:Y:S01]  /*16f0*/  SHF.R.S32.HI R200, RZ, 0x5, R205 ;  /* 0x00000005ffc87819 */ /* 0x000fe200000114cd */
[----:B------:R-:W-:Y:S01]  /*1700*/  IMAD.IADD R21, R12, 0x1, -R21 ;  /* 0x000000010c157824 */ /* 0x000fe200078e0a15 */
[----:B------:R-:W-:Y:S02]  /*1710*/  LOP3.LUT R23, R226, 0x18, R197, 0xf8, !PT ;  /* 0x00000018e2177812 */ /* 0x000fe400078ef8c5 */
[----:B------:R-:W-:Y:S01]  /*1720*/  SHF.R.U32.HI R226, RZ, 0x3, R226 ;  /* 0x00000003ffe27819 */ /* 0x000fe200000116e2 */
[----:B--2---:R-:W-:Y:S01]  /*1730*/  @!P0 IMAD R22, R22, R4, RZ ;  /* 0x0000000416168224 */ /* 0x004fe200078e02ff */
[----:B------:R-:W-:Y:S01]  /*1740*/  IADD3 R16, P2, R197, R16, RZ ;  /* 0x00000010c5107210 */ /* 0x000fe20007f5e0ff */
[----:B------:R-:W-:Y:S01]  /*1750*/  @!P0 IMAD.WIDE.U32 R24, R13, R4, RZ ;  /* 0x000000040d188225 */ /* 0x000fe200078e00ff */
[----:B------:R-:W-:-:S03]  /*1760*/  LOP3.LUT R226, R23, R226, RZ, 0x3c, !PT ;  /* 0x000000e217e27212 */ /* 0x000fc600078e3cff */
[----:B------:R-:W-:Y:S01]  /*1770*/  @!P0 IMAD R5, R13, R5, R22 ;  /* 0x000000050d058224 */ /* 0x000fe200078e0216 */
[----:B------:R-:W-:Y:S01]  /*1780*/  SHF.R.S32.HI R13, RZ, 0x1f, R12 ;  /* 0x0000001fff0d7819 */ /* 0x000fe2000001140c */
[----:B---3--:R-:W-:-:S04]  /*1790*/  @P0 IMAD.WIDE.U32 R26, R224, R2, RZ ;  /* 0x00000002e01a0225 */ /* 0x008fc800078e00ff */
[----:B------:R-:W-:Y:S02]  /*17a0*/  IMAD R22, R200, 0x8, R21 ;  /* 0x00000008c8167824 */ /* 0x000fe400078e0215 */
[----:B------:R-:W-:Y:S02]  /*17b0*/  @P0 IMAD.MOV.U32 R21, RZ, RZ, R26 ;  /* 0x000000ffff150224 */ /* 0x000fe400078e001a */
[----:B------:R-:W-:Y:S01]  /*17c0*/  @!P0 IMAD.MOV.U32 R21, RZ, RZ, R24 ;  /* 0x000000ffff158224 */ /* 0x000fe200078e0018 */
[----:B------:R-:W-:Y:S01]  /*17d0*/  LEA R226, R22, R226, 0x5 ;  /* 0x000000e216e27211 */ /* 0x000fe200078e28ff */
[----:B------:R-:W-:Y:S01]  /*17e0*/  @P0 IMAD R4, R224, R3, R27 ;  /* 0x00000003e0040224 */ /* 0x000fe200078e021b */
[----:B------:R-:W-:Y:S01]  /*17f0*/  IADD3 R22, P1, R197, R19, RZ ;  /* 0x00000013c5167210 */ /* 0x000fe20007f3e0ff */
[----:B------:R-:W-:Y:S01]  /*1800*/  @!P0 IMAD.IADD R4, R25, 0x1, R5 ;  /* 0x0000000119048824 */ /* 0x000fe200078e0205 */
[----:B------:R-:W-:Y:S01]  /*1810*/  SHF.R.S32.HI R5, RZ, 0x1f, R197 ;  /* 0x0000001fff057819 */ /* 0x000fe200000114c5 */
[----:B------:R-:W-:Y:S01]  /*1820*/  IMAD.WIDE R2, R11, 0x40, R12 ;  /* 0x000000400b027825 */ /* 0x000fe200078e020c */
[----:B------:R-:W-:-:S02]  /*1830*/  IADD3 R24, P0, R197, R21, RZ ;  /* 0x00000015c5187210 */ /* 0x000fc40007f1e0ff */
[----:B------:R-:W-:Y:S01]  /*1840*/  SHF.R.S32.HI R11, RZ, 0x1f, R9 ;  /* 0x0000001fff0b7819 */ /* 0x000fe20000011409 */
[C---:B------:R-:W-:Y:S01]  /*1850*/  IMAD.X R23, R5.reuse, 0x1, R18, P1 ;  /* 0x0000000105177824 */ /* 0x040fe200008e0612 */
[C---:B------:R-:W-:Y:S01]  /*1860*/  IADD3.X R17, R5.reuse, R17, RZ, P2, !PT ;  /* 0x0000001105117210 */ /* 0x040fe200017fe4ff */
[----:B------:R-:W-:Y:S01]  /*1870*/  IMAD.X R25, R5, 0x1, R4, P0 ;  /* 0x0000000105197824 */ /* 0x000fe200000e0604 */
[----:B------:R-:W-:Y:S01]  /*1880*/  IADD3 R4, -R150, R195, RZ ;  /* 0x000000c396047210 */ /* 0x000fe20007ffe1ff */
[----:B------:R-:W-:Y:S02]  /*1890*/  IMAD R5, R11, UR4, RZ ;  /* 0x000000040b057c24 */ /* 0x000fe4000f8e02ff */
[----:B------:R-:W-:Y:S02]  /*18a0*/  IMAD R18, R14, UR6, RZ ;  /* 0x000000060e127c24 */ /* 0x000fe4000f8e02ff */
[----:B------:R-:W-:Y:S01]  /*18b0*/  IMAD.WIDE.U32 R24, R9, UR4, R24 ;  /* 0x0000000409187c25 */ /* 0x000fe2000f8e0018 */
[----:B-1----:R-:W-:-:S03]  /*18c0*/  ULEA UR4, UR8, UR9, 0x18 ;  /* 0x0000000908047291 */ /* 0x002fc6000f8ec03f */
[----:B------:R-:W-:Y:S02]  /*18d0*/  IMAD R5, R9, UR5, R5 ;  /* 0x0000000509057c24 */ /* 0x000fe4000f8e0205 */
[----:B------:R-:W-:Y:S01]  /*18e0*/  IMAD R18, R20, UR7, R18 ;  /* 0x0000000714127c24 */ /* 0x000fe2000f8e0212 */
[----:B------:R-:W-:Y:S01]  /*18f0*/  LEA R226, R226, UR4, 0x1 ;  /* 0x00000004e2e27c11 */ /* 0x000fe2000f8e08ff */
[----:B------:R-:W-:-:S04]  /*1900*/  IMAD.WIDE.U32 R20, R20, UR6, R22 ;  /* 0x0000000614147c25 */ /* 0x000fc8000f8e0016 */
[----:B------:R-:W-:Y:S01]  /*1910*/  IMAD.IADD R23, R25, 0x1, R5 ;  /* 0x0000000119177824 */ /* 0x000fe200078e0205 */
[----:B------:R-:W-:Y:S06]  /*1920*/  @P4 BRA `(.L_x_706) ;  /* 0x00000000004c4947 */ /* 0x000fec0003800000 */
[----:B------:R-:W-:Y:S02]  /*1930*/  ULDC UR5, c[0x0][0x2d0] ;  /* 0x0000b40000057ab9 */ /* 0x000fe40000000800 */
[----:B------:R-:W-:-:S13]  /*1940*/  ISETP.GE.AND P0, PT, R197, UR5, PT ;  /* 0x00000005c5007c0c */ /* 0x000fda000bf06270 */
[----:B------:R1:W-:Y:S04]  /*1950*/  @P0 STS [R226], RZ ;  /* 0x000000ffe2000388 */ /* 0x0003e80000000800 */
[----:B------:R1:W-:Y:S04]  /*1960*/  @P0 STS [R226+0x4], RZ ;  /* 0x000004ffe2000388 */ /* 0x0003e80000000800 */
[----:B------:R1:W-:Y:S01]  /*1970*/  @P0 STS.64 [R226+0x8], RZ ;  /* 0x000008ffe2000388 */ /* 0x0003e20000000a00 */
[----:B------:R-:W-:Y:S05]  /*1980*/  @P0 BRA `(.L_x_706) ;  /* 0x0000000000340947 */ /* 0x000fea0003800000 */
[----:B------:R-:W-:Y:S01]  /*1990*/  ULDC.64 UR6, c[0x0][0x240] ;  /* 0x0000900000067ab9 */ /* 0x000fe20000000a00 */
[----:B------:R-:W-:Y:S01]  /*19a0*/  MOV R22, R24 ;  /* 0x0000001800167202 */ /* 0x000fe20000000f00 */
[----:B------:R-:W-:-:S04]  /*19b0*/  IMAD R5, R3, UR6, RZ ;  /* 0x0000000603057c24 */ /* 0x000fc8000f8e02ff */
[----:B------:R-:W-:-:S04]  /*19c0*/  IMAD.WIDE.U32 R26, R2, UR6, R22 ;  /* 0x00000006021a7c25 */ /* 0x000fc8000f8e0016 */
[----:B------:R-:W-:Y:S01]  /*19d0*/  IMAD R5, R2, UR7, R5 ;  /* 0x0000000702057c24 */ /* 0x000fe2000f8e0205 */
[----:B------:R-:W-:Y:S02]  /*19e0*/  ULDC.64 UR6, c[0x0][0x210] ;  /* 0x0000840000067ab9 */ /* 0x000fe40000000a00 */
[----:B------:R-:W-:Y:S02]  /*19f0*/  LEA R28, P0, R26, UR6, 0x1 ;  /* 0x000000061a1c7c11 */ /* 0x000fe4000f8008ff */
[----:B------:R-:W-:-:S04]  /*1a00*/  IADD3 R5, R27, R5, RZ ;  /* 0x000000051b057210 */ /* 0x000fc80007ffe0ff */
[----:B------:R-:W-:-:S05]  /*1a10*/  LEA.HI.X R29, R26, UR7, R5, 0x1, P0 ;  /* 0x000000071a1d7c11 */ /* 0x000fca00080f0c05 */
[----:B------:R-:W-:Y:S01]  /*1a20*/  @!PT LDS RZ, [RZ] ;  /* 0x00000000fffff984 */ /* 0x000fe20000000800 */
[----:B------:R-:W-:Y:S01]  /*1a30*/  @!PT LDS RZ, [RZ] ;  /* 0x00000000fffff984 */ /* 0x000fe20000000800 */
[----:B------:R-:W-:Y:S01]  /*1a40*/  @!PT LDS RZ, [RZ] ;  /* 0x00000000fffff984 */ /* 0x000fe20000000800 */
[----:B------:R2:W-:Y:S02]  /*1a50*/  LDGSTS.E.BYPASS.LTC128B.128 [R226], desc[UR10][R28.64] ;  /* 0x000000001ce27fae */ /* 0x0005e4000b901d4a */
.L_x_706:
[----:B------:R-:W-:Y:S05]  /*1a60*/  BSYNC B0 ;  /* 0x0000000000007941 */ /* 0x000fea0003800000 */
.L_x_705:
[----:B------:R-:W-:Y:S04]  /*1a70*/  BSSY B0, `(.L_x_707) ;  /* 0x0000015000007945 */ /* 0x000fe80003800000 */
[----:B------:R-:W-:Y:S05]  /*1a80*/  @P3 BRA `(.L_x_708) ;  /* 0x00000000004c3947 */ /* 0x000fea0003800000 */
[----:B------:R-:W-:Y:S02]  /*1a90*/  ULDC UR5, c[0x0][0x2d0] ;  /* 0x0000b40000057ab9 */ /* 0x000fe40000000800 */
[----:B------:R-:W-:-:S13]  /*1aa0*/  ISETP.GE.AND P0, PT, R197, UR5, PT ;  /* 0x00000005c5007c0c */ /* 0x000fda000bf06270 */
[----:B------:R3:W-:Y:S01]  /*1ab0*/  @P0 STS.128 [R226+0x800], RZ ;  /* 0x000800ffe2000388 */ /* 0x0007e20000000c00 */
[----:B------:R-:W-:Y:S05]  /*1ac0*/  @P0 BRA `(.L_x_708) ;  /* 0x00000000003c0947 */ /* 0x000fea0003800000 */
[----:B------:R-:W-:Y:S01]  /*1ad0*/  IADD3 R2, P0, R2, 0x20, RZ ;  /* 0x0000002002027810 */ /* 0x000fe20007f1e0ff */
[----:B------:R-:W-:Y:S01]  /*1ae0*/  ULDC.64 UR6, c[0x0][0x240] ;  /* 0x0000900000067ab9 */ /* 0x000fe20000000a00 */
[----:B------:R-:W-:Y:S02]  /*1af0*/  MOV R22, R24 ;  /* 0x0000001800167202 */ /* 0x000fe40000000f00 */
[----:B------:R-:W-:-:S03]  /*1b00*/  IADD3.X R3, RZ, R3, RZ, P0, !PT ;  /* 0x00000003ff037210 */ /* 0x000fc600007fe4ff */
[----:B------:R-:W-:-:S04]  /*1b10*/  IMAD.WIDE.U32 R22, R2, UR6, R22 ;  /* 0x0000000602167c25 */ /* 0x000fc8000f8e0016 */
[----:B------:R-:W-:-:S04]  /*1b20*/  IMAD R3, R3, UR6, RZ ;  /* 0x0000000603037c24 */ /* 0x000fc8000f8e02ff */
        /* <DEDUP_REMOVED lines=8> */
[----:B------:R4:W-:Y:S02]  /*1bb0*/  LDGSTS.E.BYPASS.LTC128B.128 [R226+0x800], desc[UR10][R2.64] ;  /* 0x0080000002e27fae */ /* 0x0009e4000b901d4a */
.L_x_708:
[----:B------:R-:W-:Y:S05]  /*1bc0*/  BSYNC B0 ;  /* 0x0000000000007941 */ /* 0x000fea0003800000 */
.L_x_707:
[----:B------:R-:W1:Y:S01]  /*1bd0*/  LDC.64 R154, c[0x0][0x250] ;  /* 0x00009400ff9a7b82 */ /* 0x000e620000000a00 */
[C---:B------:R-:W-:Y:S01]  /*1be0*/  ISETP.GE.AND P2, PT, R12.reuse, R4, PT ;  /* 0x000000040c00720c */ /* 0x040fe20003f46270 */
[----:B------:R-:W-:Y:S01]  /*1bf0*/  IMAD R192, R13, R148, RZ ;  /* 0x000000940dc07224 */ /* 0x000fe200078e02ff */
[C---:B------:R-:W-:Y:S01]  /*1c00*/  IADD3 R198, P0, R12.reuse, R198, RZ ;  /* 0x000000c60cc67210 */ /* 0x040fe20007f1e0ff */
[C---:B------:R-:W-:Y:S01]  /*1c10*/  VIADD R14, R12.reuse, 0x40 ;  /* 0x000000400c0e7836 */ /* 0x040fe20000000000 */
[C---:B------:R-:W-:Y:S01]  /*1c20*/  IADD3 R9, R12.reuse, 0x80, RZ ;  /* 0x000000800c097810 */ /* 0x040fe20007ffe0ff */
[C---:B------:R-:W-:Y:S01]  /*1c30*/  VIADD R11, R12.reuse, 0x60 ;  /* 0x000000600c0b7836 */ /* 0x040fe20000000000 */
[----:B------:R-:W-:Y:S01]  /*1c40*/  BSSY B0, `(.L_x_709) ;  /* 0x000001b000007945 */ /* 0x000fe20003800000 */
[----:B----4-:R-:W-:Y:S01]  /*1c50*/  VIADD R3, R12, 0xa0 ;  /* 0x000000a00c037836 */ /* 0x010fe20000000000 */
[----:B------:R-:W-:Y:S01]  /*1c60*/  ISETP.GE.AND P1, PT, R10, R4, PT ;  /* 0x000000040a00720c */ /* 0x000fe20003f26270 */
[----:B------:R-:W-:Y:S01]  /*1c70*/  IMAD.WIDE.U32 R16, R12, R148, R16 ;  /* 0x000000940c107225 */ /* 0x000fe200078e0010 */
[----:B------:R-:W-:-:S02]  /*1c80*/  ISETP.GE.AND P5, PT, R11, R4, PT ;  /* 0x000000040b00720c */ /* 0x000fc40003fa6270 */
[-C--:B------:R-:W-:Y:S01]  /*1c90*/  ISETP.GE.AND P4, PT, R9, R4.reuse, PT ;  /* 0x000000040900720c */ /* 0x080fe20003f86270 */
[----:B------:R-:W-:Y:S01]  /*1ca0*/  IMAD R192, R12, R149, R192 ;  /* 0x000000950cc07224 */ /* 0x000fe200078e02c0 */
[-C--:B------:R-:W-:Y:S01]  /*1cb0*/  ISETP.GE.AND P3, PT, R3, R4.reuse, PT ;  /* 0x000000040300720c */ /* 0x080fe20003f66270 */
[----:B------:R-:W-:Y:S01]  /*1cc0*/  IMAD.X R15, R13, 0x1, R15, P0 ;  /* 0x000000010d0f7824 */ /* 0x000fe200000e060f */
[----:B------:R-:W-:Y:S01]  /*1cd0*/  ISETP.GE.AND P0, PT, R14, R4, PT ;  /* 0x000000040e00720c */ /* 0x000fe20003f06270 */
[----:B------:R-:W-:Y:S01]  /*1ce0*/  IMAD.IADD R192, R17, 0x1, R192 ;  /* 0x0000000111c07824 */ /* 0x000fe200078e02c0 */
[----:B------:R-:W-:Y:S02]  /*1cf0*/  IADD3 R2, R12, 0xc0, RZ ;  /* 0x000000c00c027810 */ /* 0x000fe40007ffe0ff */
[----:B------:R-:W-:Y:S01]  /*1d00*/  MOV R193, R16 ;  /* 0x0000001000c17202 */ /* 0x000fe20000000f00 */
[----:B------:R-:W-:Y:S08]  /*1d10*/  @P2 BRA `(.L_x_710) ;  /* 0x0000000000342947 */ /* 0x000ff00003800000 */
[----:B------:R-:W-:Y:S02]  /*1d20*/  ULDC UR5, c[0x0][0x2d0] ;  /* 0x0000b40000057ab9 */ /* 0x000fe40000000800 */
[----:B------:R-:W-:-:S13]  /*1d30*/  ISETP.GE.AND P2, PT, R197, UR5, PT ;  /* 0x00000005c5007c0c */ /* 0x000fda000bf46270 */
[----:B------:R4:W-:Y:S04]  /*1d40*/  @P2 STS [R226+0x1000], RZ ;  /* 0x001000ffe2002388 */ /* 0x0009e80000000800 */
[----:B------:R4:W-:Y:S04]  /*1d50*/  @P2 STS [R226+0x1004], RZ ;  /* 0x001004ffe2002388 */ /* 0x0009e80000000800 */
[----:B------:R4:W-:Y:S01]  /*1d60*/  @P2 STS.64 [R226+0x1008], RZ ;  /* 0x001008ffe2002388 */ /* 0x0009e20000000a00 */
[----:B------:R-:W-:Y:S05]  /*1d70*/  @P2 BRA `(.L_x_710) ;  /* 0x00000000001c2947 */ /* 0x000fea0003800000 */
[----:B------:R-:W-:Y:S02]  /*1d80*/  ULDC.64 UR6, c[0x0][0x218] ;  /* 0x0000860000067ab9 */ /* 0x000fe40000000a00 */
[----:B------:R-:W-:-:S04]  /*1d90*/  LEA R16, P2, R193, UR6, 0x1 ;  /* 0x00000006c1107c11 */ /* 0x000fc8000f8408ff */
[----:B------:R-:W-:-:S05]  /*1da0*/  LEA.HI.X R17, R193, UR7, R192, 0x1, P2 ;  /* 0x00000007c1117c11 */ /* 0x000fca00090f0cc0 */
[----:B------:R-:W-:Y:S01]  /*1db0*/  @!PT LDS RZ, [RZ] ;  /* 0x00000000fffff984 */ /* 0x000fe20000000800 */
[----:B------:R-:W-:Y:S01]  /*1dc0*/  @!PT LDS RZ, [RZ] ;  /* 0x00000000fffff984 */ /* 0x000fe20000000800 */
[----:B------:R-:W-:Y:S01]  /*1dd0*/  @!PT LDS RZ, [RZ] ;  /* 0x00000000fffff984 */ /* 0x000fe20000000800 */
[----:B------:R1:W-:Y:S04]  /*1de0*/  LDGSTS.E.BYPASS.LTC128B.128 [R226+0x1000], desc[UR10][R16.64] ;  /* 0x0100000010e27fae */ /* 0x0003e8000b901d4a */
.L_x_710:
[----:B------:R-:W-:Y:S05]  /*1df0*/  BSYNC B0 ;  /* 0x0000000000007941 */ /* 0x000fea0003800000 */
.L_x_709:
[----:B------:R-:W-:Y:S01]  /*1e00*/  BSSY B0, `(.L_x_711) ;  /* 0x0000013000007945 */ /* 0x000fe20003800000 */
[----:B------:R-:W-:Y:S01]  /*1e10*/  ISETP.GE.AND P2, PT, R2, R4, PT ;  /* 0x000000040200720c */ /* 0x000fe20003f46270 */
[----:B------:R-:W-:Y:S01]  /*1e20*/  VIADD R5, R12, 0xe0 ;  /* 0x000000e00c057836 */ /* 0x000fe20000000000 */
[C---:B------:R-:W-:Y:S01]  /*1e30*/  SHF.L.U64.HI R220, R148.reuse, 0x5, R149 ;  /* 0x0000000594dc7819 */ /* 0x040fe20000010295 */
[----:B------:R-:W-:Y:S01]  /*1e40*/  IMAD.SHL.U32 R221, R148, 0x20, RZ ;  /* 0x0000002094dd7824 */ /* 0x000fe200078e00ff */
[----:B------:R-:W-:Y:S05]  /*1e50*/  @P1 BRA `(.L_x_712) ;  /* 0x0000000000341947 */ /* 0x000fea0003800000 */
[----:B------:R-:W-:Y:S02]  /*1e60*/  ULDC UR5, c[0x0][0x2d0] ;  /* 0x0000b40000057ab9 */ /* 0x000fe40000000800 */
[----:B------:R-:W-:-:S13]  /*1e70*/  ISETP.GE.AND P1, PT, R197, UR5, PT ;  /* 0x00000005c5007c0c */ /* 0x000fda000bf26270 */
[----:B------:R1:W-:Y:S01]  /*1e80*/  @P1 STS.128 [R226+0x1800], RZ ;  /* 0x001800ffe2001388 */ /* 0x0003e20000000c00 */
[----:B------:R-:W-:Y:S05]  /*1e90*/  @P1 BRA `(.L_x_712) ;  /* 0x0000000000241947 */ /* 0x000fea0003800000 */
[----:B-1----:R-:W-:Y:S01]  /*1ea0*/  IADD3 R17, P1, R221, R193, RZ ;  /* 0x000000c1dd117210 */ /* 0x002fe20007f3e0ff */
[----:B------:R-:W-:-:S04]  /*1eb0*/  ULDC.64 UR6, c[0x0][0x218] ;  /* 0x0000860000067ab9 */ /* 0x000fc80000000a00 */
[----:B------:R-:W-:Y:S01]  /*1ec0*/  IMAD.X R16, R220, 0x1, R192, P1 ;  /* 0x00000001dc107824 */ /* 0x000fe200008e06c0 */
[----:B------:R-:W-:-:S04]  /*1ed0*/  LEA R22, P1, R17, UR6, 0x1 ;  /* 0x0000000611167c11 */ /* 0x000fc8000f8208ff */
[----:B------:R-:W-:-:S05]  /*1ee0*/  LEA.HI.X R23, R17, UR7, R16, 0x1, P1 ;  /* 0x0000000711177c11 */ /* 0x000fca00088f0c10 */
[----:B------:R-:W-:Y:S01]  /*1ef0*/  @!PT LDS RZ, [RZ] ;  /* 0x00000000fffff984 */ /* 0x000fe20000000800 */
[----:B------:R-:W-:Y:S01]  /*1f00*/  @!PT LDS RZ, [RZ] ;  /* 0x00000000fffff984 */ /* 0x000fe20000000800 */
[----:B------:R-:W-:Y:S01]  /*1f10*/  @!PT LDS RZ, [RZ] ;  /* 0x00000000fffff984 */ /* 0x000fe20000000800 */
[----:B------:R1:W-:Y:S04]  /*1f20*/  LDGSTS.E.BYPASS.LTC128B.128 [R226+0x1800], desc[UR10][R22.64] ;  /* 0x0180000016e27fae */ /* 0x0003e8000b901d4a */
.L_x_712:
[----:B------:R-:W-:Y:S05]  /*1f30*/  BSYNC B0 ;  /* 0x0000000000007941 */ /* 0x000fea0003800000 */
.L_x_711:
[----:B------:R-:W-:Y:S01]  /*1f40*/  BSSY B0, `(.L_x_713) ;  /* 0x0000011000007945 */ /* 0x000fe20003800000 */
[----:B------:R-:W-:Y:S02]  /*1f50*/  ISETP.GE.AND P1, PT, R5, R4, PT ;  /* 0x000000040500720c */ /* 0x000fe40003f26270 */
[----:B------:R-:W-:Y:S01]  /*1f60*/  IADD3 R19, R21, R18, RZ ;  /* 0x0000001215137210 */ /* 0x000fe20007ffe0ff */
[----:B------:R-:W-:Y:S05]  /*1f70*/  @P0 BRA `(.L_x_714) ;  /* 0x0000000000340947 */ /* 0x000fea0003800000 */
[----:B------:R-:W-:Y:S02]  /*1f80*/  ULDC UR5, c[0x0][0x2d0] ;  /* 0x0000b40000057ab9 */ /* 0x000fe40000000800 */
[----:B------:R-:W-:-:S13]  /*1f90*/  ISETP.GE.AND P0, PT, R197, UR5, PT ;  /* 0x00000005c5007c0c */ /* 0x000fda000bf06270 */
[----:B------:R1:W-:Y:S01]  /*1fa0*/  @P0 STS.128 [R226+0x2000], RZ ;  /* 0x002000ffe2000388 */ /* 0x0003e20000000c00 */
[----:B------:R-:W-:Y:S05]  /*1fb0*/  @P0 BRA `(.L_x_714) ;  /* 0x0000000000240947 */ /* 0x000fea0003800000 */
[----:B-1----:R-:W-:Y:S01]  /*1fc0*/  LEA R17, P0, R148, R193, 0x6 ;  /* 0x000000c194117211 */ /* 0x002fe200078030ff */
[----:B------:R-:W-:-:S03]  /*1fd0*/  ULDC.64 UR6, c[0x0][0x218] ;  /* 0x0000860000067ab9 */ /* 0x000fc60000000a00 */
[----:B------:R-:W-:Y:S02]  /*1fe0*/  LEA.HI.X R16, R148, R192, R149, 0x6, P0 ;  /* 0x000000c094107211 */ /* 0x000fe400000f3495 */
[----:B------:R-:W-:-:S04]  /*1ff0*/  LEA R22, P0, R17, UR6, 0x1 ;  /* 0x0000000611167c11 */ /* 0x000fc8000f8008ff */
[----:B------:R-:W-:-:S05]  /*2000*/  LEA.HI.X R23, R17, UR7, R16, 0x1, P0 ;  /* 0x0000000711177c11 */ /* 0x000fca00080f0c10 */
[----:B------:R-:W-:Y:S01]  /*2010*/  @!PT LDS RZ, [RZ] ;  /* 0x00000000fffff984 */ /* 0x000fe20000000800 */
[----:B------:R-:W-:Y:S01]  /*2020*/  @!PT LDS RZ, [RZ] ;  /* 0x00000000fffff984 */ /* 0x000fe20000000800 */
[----:B------:R-:W-:Y:S01]  /*2030*/  @!PT LDS RZ, [RZ] ;  /* 0x00000000fffff984 */ /* 0x000fe20000000800 */
[----:B------:R1:W-:Y:S04]  /*2040*/  LDGSTS.E.BYPASS.LTC128B.128 [R226+0x2000], desc[UR10][R22.64] ;  /* 0x0200000016e27fae */ /* 0x0003e8000b901d4a */
.L_x_714:
[----:B------:R-:W-:Y:S05]  /*2050*/  BSYNC B0 ;  /* 0x0000000000007941 */ /* 0x000fea0003800000 */
.L_x_713:
[----:B------:R-:W-:Y:S04]  /*2060*/  BSSY B0, `(.L_x_715) ;  /* 0x0000012000007945 */ /* 0x000fe80003800000 */
[----:B------:R-:W-:Y:S05]  /*2070*/  @P5 BRA `(.L_x_716) ;  /* 0x0000000000405947 */ /* 0x000fea0003800000 */
[----:B------:R-:W-:Y:S02]  /*2080*/  ULDC UR5, c[0x0][0x2d0] ;  /* 0x0000b40000057ab9 */ /* 0x000fe40000000800 */
[----:B------:R-:W-:-:S13]  /*2090*/  ISETP.GE.AND P0, PT, R197, UR5, PT ;  /* 0x00000005c5007c0c */ /* 0x000fda000bf06270 */
[----:B------:R1:W-:Y:S01]  /*20a0*/  @P0 STS.128 [R226+0x2800], RZ ;  /* 0x002800ffe2000388 */ /* 0x0003e20000000c00 */
[----:B------:R-:W-:Y:S05]  /*20b0*/  @P0 BRA `(.L_x_716) ;  /* 0x0000000000300947 */ /* 0x000fea0003800000 */
[----:B-1----:R-:W-:Y:S01]  /*20c0*/  MOV R22, R193 ;  /* 0x000000c100167202 */ /* 0x002fe20000000f00 */
[----:B------:R-:W-:Y:S01]  /*20d0*/  IMAD R16, R149, 0x60, RZ ;  /* 0x0000006095107824 */ /* 0x000fe200078e02ff */
[----:B------:R-:W-:Y:S01]  /*20e0*/  MOV R23, R192 ;  /* 0x000000c000177202 */ /* 0x000fe20000000f00 */
[----:B------:R-:W-:Y:S02]  /*20f0*/  ULDC.64 UR6, c[0x0][0x218] ;  /* 0x0000860000067ab9 */ /* 0x000fe40000000a00 */
[----:B------:R-:W-:-:S05]  /*2100*/  IMAD.WIDE.U32 R22, R148, 0x60, R22 ;  /* 0x0000006094167825 */ /* 0x000fca00078e0016 */
[----:B------:R-:W-:Y:S02]  /*2110*/  IADD3 R16, R23, R16, RZ ;  /* 0x0000001017107210 */ /* 0x000fe40007ffe0ff */
[----:B------:R-:W-:-:S04]  /*2120*/  LEA R24, P0, R22, UR6, 0x1 ;  /* 0x0000000616187c11 */ /* 0x000fc8000f8008ff */
[----:B------:R-:W-:-:S05]  /*2130*/  LEA.HI.X R25, R22, UR7, R16, 0x1, P0 ;  /* 0x0000000716197c11 */ /* 0x000fca00080f0c10 */
[----:B------:R-:W-:Y:S01]  /*2140*/  @!PT LDS RZ, [RZ] ;  /* 0x00000000fffff984 */ /* 0x000fe20000000800 */
[----:B------:R-:W-:Y:S01]  /*2150*/  @!PT LDS RZ, [RZ] ;  /* 0x00000000fffff984 */ /* 0x000fe20000000800 */
[----:B------:R-:W-:Y:S01]  /*2160*/  @!PT LDS RZ, [RZ] ;  /* 0x00000000fffff984 */ /* 0x000fe20000000800 */
[----:B------:R1:W-:Y:S04]  /*2170*/  LDGSTS.E.BYPASS.LTC128B.128 [R226+0x2800], desc[UR10][R24.64] ;  /* 0x0280000018e27fae */ /* 0x0003e8000b901d4a */
.L_x_716:
[----:B------:R-:W-:Y:S05]  /*2180*/  BSYNC B0 ;  /* 0x0000000000007941 */ /* 0x000fea0003800000 */
.L_x_715:
[----:B------:R-:W-:Y:S04]  /*2190*/  BSSY B0, `(.L_x_717) ;  /* 0x000000f000007945 */ /* 0x000fe80003800000 */
        /* <DEDUP_REMOVED lines=14> */
.L_x_718:
[----:B------:R-:W-:Y:S05]  /*2280*/  BSYNC B0 ;  /* 0x0000000000007941 */ /* 0x000fea0003800000 */
.L_x_717:
        /* <DEDUP_REMOVED lines=18> */
.L_x_720:
[----:B------:R-:W-:Y:S05]  /*23b0*/  BSYNC B0 ;  /* 0x0000000000007941 */ /* 0x000fea0003800000 */
.L_x_719:
        /* <DEDUP_REMOVED lines=18> */
.L_x_722:
[----:B------:R-:W-:Y:S05]  /*24e0*/  BSYNC B0 ;  /* 0x0000000000007941 */ /* 0x000fea0003800000 */
.L_x_721:
        /* <DEDUP_REMOVED lines=18> */
.L_x_724:
[----:B------:R-:W-:Y:S05]  /*2610*/  BSYNC B0 ;  /* 0x0000000000007941 */ /* 0x000fea0003800000 */
.L_x_723:
[----:B------:R-:W0:Y:S01]  /*2620*/  LDGDEPBAR ;  /* 0x00000000000079af */ /* 0x000e220000000000 */
[----:B------:R-:W-:Y:S01]  /*2630*/  ISETP.GE.AND P2, PT, R12, R4, PT ;  /* 0x000000040c00720c */ /* 0x000fe20003f46270 */
[----:B-1----:R-:W-:Y:S01]  /*2640*/  IMAD R15, R15, R154, RZ ;  /* 0x0000009a0f0f7224 */ /* 0x002fe200078e02ff */
[----:B------:R-:W-:Y:S01]  /*2650*/  LEA.HI R8, R8, R196, RZ, 0x4 ;  /* 0x000000c408087211 */ /* 0x000fe200078f20ff */
[----:B------:R-:W-:Y:S01]  /*2660*/  IMAD.MOV.U32 R18, RZ, RZ, R20 ;  /* 0x000000ffff127224 */ /* 0x000fe200078e0014 */
[----:B------:R-:W-:Y:S01]  /*2670*/  ULDC.64 UR6, c[0x0][0x220] ;  /* 0x0000880000067ab9 */ /* 0x000fe20000000a00 */
[----:B------:R-:W-:Y:S01]  /*2680*/  IMAD R15, R198, R155, R15 ;  /* 0x0000009bc60f7224 */ /* 0x000fe200078e020f */
[----:B------:R-:W-:Y:S01]  /*2690*/  LOP3.LUT R203, R8, 0xfffffff0, RZ, 0xc0, !PT ;  /* 0xfffffff008cb7812 */ /* 0x000fe200078ec0ff */
[----:B------:R-:W-:Y:S01]  /*26a0*/  IMAD.WIDE.U32 R198, R198, R154, R18 ;  /* 0x0000009ac6c67225 */ /* 0x000fe200078e0012 */
[-C--:B------:R-:W-:Y:S01]  /*26b0*/  ISETP.GE.AND P4, PT, R9, R4.reuse, PT ;  /* 0x000000040900720c */ /* 0x080fe20003f86270 */
[----:B------:R-:W-:Y:S01]  /*26c0*/  BSSY B0, `(.L_x_725) ;  /* 0x000001e000007945 */ /* 0x000fe20003800000 */
[----:B------:R-:W-:Y:S01]  /*26d0*/  SHF.R.S32.HI R9, RZ, 0x4, R8 ;  /* 0x00000004ff097819 */ /* 0x000fe20000011408 */
[----:B------:R-:W-:Y:S01]  /*26e0*/  IMAD.IADD R201, R199, 0x1, R15 ;  /* 0x00000001c7c97824 */ /* 0x000fe200078e020f */
[----:B------:R-:W-:Y:S01]  /*26f0*/  LEA R153, P3, R198, UR6, 0x1 ;  /* 0x00000006c6997c11 */ /* 0x000fe2000f8608ff */
[----:B------:R-:W-:Y:S01]  /*2700*/  IMAD.IADD R203, R196, 0x1, -R203 ;  /* 0x00000001c4cb7824 */ /* 0x000fe200078e0acb */
[----:B------:R-:W-:-:S02]  /*2710*/  ISETP.GE.AND P1, PT, R10, R4, PT ;  /* 0x000000040a00720c */ /* 0x000fc40003f26270 */
[----:B------:R-:W-:Y:S02]  /*2720*/  LEA.HI.X R152, R198, UR7, R201, 0x1, P3 ;  /* 0x00000007c6987c11 */ /* 0x000fe400098f0cc9 */
[-C--:B------:R-:W-:Y:S02]  /*2730*/  ISETP.GE.AND P0, PT, R14, R4.reuse, PT ;  /* 0x000000040e00720c */ /* 0x080fe40003f06270 */
[-C--:B------:R-:W-:Y:S02]  /*2740*/  ISETP.GE.AND P5, PT, R11, R4.reuse, PT ;  /* 0x000000040b00720c */ /* 0x080fe40003fa6270 */
[----:B------:R-:W-:Y:S01]  /*2750*/  ISETP.GE.AND P3, PT, R3, R4, PT ;  /* 0x000000040300720c */ /* 0x000fe20003f66270 */
[----:B------:R-:W-:-:S04]  /*2760*/  DEPBAR.LE SB0, 0x0 ;  /* 0x000080000000791a */ /* 0x000fc80000000000 */
[----:B------:R-:W-:Y:S01]  /*2770*/  BAR.SYNC.DEFER_BLOCKING 0x0 ;  /* 0x0000000000007b1d */ /* 0x000fe20000010000 */
[----:B------:R-:W-:Y:S02]  /*2780*/  LEA.HI R8, R8, R9, RZ, 0x1 ;  /* 0x0000000908087211 */ /* 0x000fe400078f08ff */
[----:B------:R-:W-:-:S03]  /*2790*/  LEA.HI R10, R203, R203, RZ, 0x1 ;  /* 0x000000cbcb0a7211 */ /* 0x000fc600078f08ff */
[----:B------:R1:W-:Y:S04]  /*27a0*/  @P2 STS [R226+0x5000], RZ ;  /* 0x005000ffe2002388 */ /* 0x0003e80000000800 */
[----:B------:R1:W-:Y:S04]  /*27b0*/  @P2 STS [R226+0x5004], RZ ;  /* 0x005004ffe2002388 */ /* 0x0003e80000000800 */
[----:B------:R1:W-:Y:S01]  /*27c0*/  @P2 STS.64 [R226+0x5008], RZ ;  /* 0x005008ffe2002388 */ /* 0x0003e20000000a00 */
[----:B------:R-:W-:Y:S05]  /*27d0*/  @P2 BRA `(.L_x_726) ;  /* 0x0000000000302947 */ /* 0x000fea0003800000 */
[----:B------:R-:W-:Y:S02]  /*27e0*/  ULDC UR5, c[0x0][0x2d0] ;  /* 0x0000b40000057ab9 */ /* 0x000fe40000000800 */
[----:B------:R-:W-:-:S13]  /*27f0*/  ISETP.GE.AND P2, PT, R197, UR5, PT ;  /* 0x00000005c5007c0c */ /* 0x000fda000bf46270 */
[----:B------:R1:W-:Y:S04]  /*2800*/  @P2 STS [R226+0x5000], RZ ;  /* 0x005000ffe2002388 */ /* 0x0003e80000000800 */
[----:B------:R1:W-:Y:S04]  /*2810*/  @P2 STS [R226+0x5004], RZ ;  /* 0x005004ffe2002388 */ /* 0x0003e80000000800 */
[----:B------:R1:W-:Y:S01]  /*2820*/  @P2 STS.64 [R226+0x5008], RZ ;  /* 0x005008ffe2002388 */ /* 0x0003e20000000a00 */
[----:B------:R-:W-:Y:S05]  /*2830*/  @P2 BRA `(.L_x_726) ;  /* 0x0000000000182947 */ /* 0x000fea0003800000 */
[----:B------:R-:W-:Y:S02]  /*2840*/  MOV R12, R153 ;  /* 0x00000099000c7202 */ /* 0x000fe40000000f00 */
[----:B------:R-:W-:-:S05]  /*2850*/  MOV R13, R152 ;  /* 0x00000098000d7202 */ /* 0x000fca0000000f00 */
[----:B------:R-:W-:Y:S01]  /*2860*/  @!PT LDS RZ, [RZ] ;  /* 0x00000000fffff984 */ /* 0x000fe20000000800 */
[----:B------:R-:W-:Y:S01]  /*2870*/  @!PT LDS RZ, [RZ] ;  /* 0x00000000fffff984 */ /* 0x000fe20000000800 */
[----:B------:R-:W-:Y:S01]  /*2880*/  @!PT LDS RZ, [RZ] ;  /* 0x00000000fffff984 */ /* 0x000fe20000000800 */
[----:B------:R1:W-:Y:S02]  /*2890*/  LDGSTS.E.BYPASS.LTC128B.128 [R226+0x5000], desc[UR10][R12.64] ;  /* 0x050000000ce27fae */ /* 0x0003e4000b901d4a */
.L_x_726:
[----:B------:R-:W-:Y:S05]  /*28a0*/  BSYNC B0 ;  /* 0x0000000000007941 */ /* 0x000fea0003800000 */
.L_x_725:
[----:B------:R-:W-:Y:S01]  /*28b0*/  LOP3.LUT R7, R7, 0xfffffff8, RZ, 0xc0, !PT ;  /* 0xfffffff807077812 */ /* 0x000fe200078ec0ff */
[----:B------:R1:W-:Y:S01]  /*28c0*/  @P1 STS.128 [R226+0x5800], RZ ;  /* 0x005800ffe2001388 */ /* 0x0003e20000000c00 */
[----:B------:R-:W-:Y:S01]  /*28d0*/  ISETP.GE.AND P2, PT, R2, R4, PT ;  /* 0x000000040200720c */ /* 0x000fe20003f46270 */
[----:B------:R-:W-:Y:S01]  /*28e0*/  BSSY B0, `(.L_x_727) ;  /* 0x000002f000007945 */ /* 0x000fe20003800000 */
[----:B------:R-:W-:Y:S01]  /*28f0*/  LOP3.LUT R2, R8, 0xfffffffe, RZ, 0xc0, !PT ;  /* 0xfffffffe08027812 */ /* 0x000fe200078ec0ff */
[----:B------:R-:W-:Y:S01]  /*2900*/  IMAD.IADD R7, R196, 0x1, -R7 ;  /* 0x00000001c4077824 */ /* 0x000fe200078e0a07 */
[--C-:B------:R-:W-:Y:S01]  /*2910*/  SHF.R.S32.HI R8, RZ, 0x1, R10.reuse ;  /* 0x00000001ff087819 */ /* 0x100fe2000001140a */
[----:B------:R-:W-:Y:S01]  /*2920*/  IMAD.SHL.U32 R223, R154, 0x20, RZ ;  /* 0x000000209adf7824 */ /* 0x000fe200078e00ff */
[----:B------:R-:W-:Y:S01]  /*2930*/  SHF.R.S32.HI R3, RZ, 0x1f, R10 ;  /* 0x0000001fff037819 */ /* 0x000fe2000001140a */
[----:B------:R-:W-:Y:S01]  /*2940*/  IMAD.IADD R9, R9, 0x1, -R2 ;  /* 0x0000000109097824 */ /* 0x000fe200078e0a02 */
[----:B------:R-:W-:-:S02]  /*2950*/  LEA.HI R2, R7, R7, RZ, 0x1 ;  /* 0x0000000707027211 */ /* 0x000fc400078f08ff */
[----:B------:R-:W-:Y:S02]  /*2960*/  LEA.HI R3, R3, R8, RZ, 0x2 ;  /* 0x0000000803037211 */ /* 0x000fe400078f10ff */
[----:B------:R-:W-:Y:S02]  /*2970*/  SHF.R.S32.HI R202, RZ, 0x1f, R203 ;  /* 0x0000001fffca7819 */ /* 0x000fe400000114cb */
[----:B------:R-:W-:Y:S02]  /*2980*/  LOP3.LUT R3, R3, 0xfffffffc, RZ, 0xc0, !PT ;  /* 0xfffffffc03037812 */ /* 0x000fe400078ec0ff */
[----:B------:R-:W-:Y:S02]  /*2990*/  LOP3.LUT R217, R2, 0x7fffffe, RZ, 0xc0, !PT ;  /* 0x07fffffe02d97812 */ /* 0x000fe400078ec0ff */
[----:B------:R-:W-:Y:S01]  /*29a0*/  SHF.R.S32.HI R2, RZ, 0x1, R2 ;  /* 0x00000001ff027819 */ /* 0x000fe20000011402 */
[----:B------:R-:W-:Y:S01]  /*29b0*/  IMAD.IADD R3, R8, 0x1, -R3 ;  /* 0x0000000108037824 */ /* 0x000fe200078e0a03 */
[----:B------:R-:W-:Y:S01]  /*29c0*/  LEA.HI R202, R202, R203, RZ, 0x3 ;  /* 0x000000cbcaca7211 */ /* 0x000fe200078f18ff */
[----:B------:R-:W-:Y:S01]  /*29d0*/  IMAD.IADD R217, R7, 0x1, -R217 ;  /* 0x0000000107d97824 */ /* 0x000fe200078e0ad9 */
[----:B------:R-:W-:Y:S01]  /*29e0*/  LOP3.LUT R10, R10, 0x7fffffe, RZ, 0xc0, !PT ;  /* 0x07fffffe0a0a7812 */ /* 0x000fe200078ec0ff */
[----:B------:R-:W-:Y:S01]  /*29f0*/  IMAD.SHL.U32 R7, R2, 0x40, RZ ;  /* 0x0000004002077824 */ /* 0x000fe200078e00ff */
[----:B------:R-:W-:Y:S01]  /*2a00*/  SHF.L.U64.HI R222, R154, 0x5, R155 ;  /* 0x000000059ade7819 */ /* 0x000fe2000001029b */
[----:B------:R-:W-:-:S02]  /*2a10*/  IMAD.SHL.U32 R151, R3, 0x40, RZ ;  /* 0x0000004003977824 */ /* 0x000fc400078e00ff */
[----:B------:R-:W-:Y:S02]  /*2a20*/  IMAD.SHL.U32 R202, R202, 0x20, RZ ;  /* 0x00000020caca7824 */ /* 0x000fe400078e00ff */
[----:B------:R-:W-:Y:S01]  /*2a30*/  IMAD.SHL.U32 R8, R6, 0x8, RZ ;  /* 0x0000000806087824 */ /* 0x000fe200078e00ff */
[----:B------:R-:W-:Y:S01]  /*2a40*/  LOP3.LUT R6, R7, 0xc0, RZ, 0xc0, !PT ;  /* 0x000000c007067812 */ /* 0x000fe200078ec0ff */
[----:B------:R-:W-:Y:S01]  /*2a50*/  IMAD.SHL.U32 R7, R9, 0x8, RZ ;  /* 0x0000000809077824 */ /* 0x000fe200078e00ff */
[----:B------:R-:W-:Y:S01]  /*2a60*/  LOP3.LUT R151, R151, 0xc0, RZ, 0xc0, !PT ;  /* 0x000000c097977812 */ /* 0x000fe200078ec0ff */
[----:B------:R-:W-:Y:S01]  /*2a70*/  IMAD.IADD R203, R203, 0x1, -R10 ;  /* 0x00000001cbcb7824 */ /* 0x000fe200078e0a0a */
[----:B------:R-:W-:Y:S01]  /*2a80*/  LOP3.LUT R202, R202, 0xffffff00, RZ, 0xc0, !PT ;  /* 0xffffff00caca7812 */ /* 0x000fe200078ec0ff */
[----:B------:R-:W-:Y:S01]  /*2a90*/  IMAD R217, R9, 0x8, R217 ;  /* 0x0000000809d97824 */ /* 0x000fe200078e02d9 */
[----:B------:R-:W-:Y:S02]  /*2aa0*/  LOP3.LUT R8, R6, 0x8, R8, 0xf8, !PT ;  /* 0x0000000806087812 */ /* 0x000fe400078ef808 */
[----:B------:R-:W-:Y:S01]  /*2ab0*/  LOP3.LUT R7, R151, 0x8, R7, 0xf8, !PT ;  /* 0x0000000897077812 */ /* 0x000fe200078ef807 */
[----:B------:R-:W-:Y:S01]  /*2ac0*/  IMAD R219, R200, 0x200, R202 ;  /* 0x00000200c8db7824 */ /* 0x000fe200078e02ca */
[----:B------:R-:W-:-:S02]  /*2ad0*/  SHF.R.U32.HI R6, RZ, 0x3, R6 ;  /* 0x00000003ff067819 */ /* 0x000fc40000011606 */
[----:B------:R-:W-:Y:S01]  /*2ae0*/  SHF.R.U32.HI R151, RZ, 0x3, R151 ;  /* 0x00000003ff977819 */ /* 0x000fe20000011697 */
[----:B------:R-:W-:Y:S01]  /*2af0*/  IMAD R219, R203, 0x20, R219 ;  /* 0x00000020cbdb7824 */ /* 0x000fe200078e02db */
[----:B------:R-:W-:Y:S02]  /*2b00*/  LOP3.LUT R6, R8, R6, RZ, 0x3c, !PT ;  /* 0x0000000608067212 */ /* 0x000fe400078e3cff */
[----:B------:R-:W-:Y:S01]  /*2b10*/  LOP3.LUT R151, R7, R151, RZ, 0x3c, !PT ;  /* 0x0000009707977212 */ /* 0x000fe200078e3cff */
[----:B-1----:R-:W-:Y:S05]  /*2b20*/  @P1 BRA `(.L_x_728) ;  /* 0x0000000000281947 */ /* 0x002fea0003800000 */
[----:B------:R-:W-:Y:S02]  /*2b30*/  ULDC UR5, c[0x0][0x2d0] ;  /* 0x0000b40000057ab9 */ /* 0x000fe40000000800 */
[----:B------:R-:W-:-:S13]  /*2b40*/  ISETP.GE.AND P1, PT, R197, UR5, PT ;  /* 0x00000005c5007c0c */ /* 0x000fda000bf26270 */
[----:B------:R1:W-:Y:S01]  /*2b50*/  @P1 STS.128 [R226+0x5800], RZ ;  /* 0x005800ffe2001388 */ /* 0x0003e20000000c00 */
[----:B------:R-:W-:Y:S05]  /*2b60*/  @P1 BRA `(.L_x_728) ;  /* 0x0000000000181947 */ /* 0x000fea0003800000 */
[----:B------:R-:W-:-:S04]  /*2b70*/  LEA R8, P1, R223, R153, 0x1 ;  /* 0x00000099df087211 */ /* 0x000fc800078208ff */
[----:B------:R-:W-:-:S05]  /*2b80*/  LEA.HI.X R9, R223, R152, R222, 0x1, P1 ;  /* 0x00000098df097211 */ /* 0x000fca00008f0cde */
[----:B------:R-:W-:Y:S01]  /*2b90*/  @!PT LDS RZ, [RZ] ;  /* 0x00000000fffff984 */ /* 0x000fe20000000800 */
[----:B------:R-:W-:Y:S01]  /*2ba0*/  @!PT LDS RZ, [RZ] ;  /* 0x00000000fffff984 */ /* 0x000fe20000000800 */
[----:B------:R-:W-:Y:S01]  /*2bb0*/  @!PT LDS RZ, [RZ] ;  /* 0x00000000fffff984 */ /* 0x000fe20000000800 */
[----:B------:R1:W-:Y:S04]  /*2bc0*/  LDGSTS.E.BYPASS.LTC128B.128 [R226+0x5800], desc[UR10][R8.64] ;  /* 0x0580000008e27fae */ /* 0x0003e8000b901d4a */
.L_x_728:
[----:B------:R-:W-:Y:S05]  /*2bd0*/  BSYNC B0 ;  /* 0x0000000000007941 */ /* 0x000fea0003800000 */
.L_x_727:
[----:B------:R1:W-:Y:S01]  /*2be0*/  @P0 STS.128 [R226+0x6000], RZ ;  /* 0x006000ffe2000388 */ /* 0x0003e20000000c00 */
[----:B------:R-:W-:Y:S01]  /*2bf0*/  IMAD.U32 R217, R217, 0x20, R6 ;  /* 0x00000020d9d97824 */ /* 0x000fe200078e0006 */
[----:B------:R-:W-:Y:S01]  /*2c00*/  BSSY B0, `(.L_x_729) ;  /* 0x0000010000007945 */ /* 0x000fe20003800000 */
[----:B------:R-:W-:Y:S01]  /*2c10*/  IMAD.IADD R219, R151, 0x1, R219 ;  /* 0x0000000197db7824 */ /* 0x000fe200078e02db */
[----:B------:R-:W-:Y:S02]  /*2c20*/  ISETP.GE.AND P1, PT, R5, R4, PT ;  /* 0x000000040500720c */ /* 0x000fe40003f26270 */
[----:B------:R-:W-:Y:S02]  /*2c30*/  LEA R217, R217, UR4, 0x1 ;  /* 0x00000004d9d97c11 */ /* 0x000fe4000f8e08ff */
[----:B------:R-:W-:Y:S01]  /*2c40*/  LEA R219, R219, UR4, 0x1 ;  /* 0x00000004dbdb7c11 */ /* 0x000fe2000f8e08ff */
[----:B------:R-:W-:Y:S05]  /*2c50*/  @P0 BRA `(.L_x_730) ;  /* 0x0000000000280947 */ /* 0x000fea0003800000 */
        /* <DEDUP_REMOVED lines=10> */
.L_x_730:
[----:B------:R-:W-:Y:S05]  /*2d00*/  BSYNC B0 ;  /* 0x0000000000007941 */ /* 0x000fea0003800000 */
.L_x_729:
[----:B------:R1:W-:Y:S01]  /*2d10*/  @P5 STS.128 [R226+0x6800], RZ ;  /* 0x006800ffe2005388 */ /* 0x0003e20000000c00 */
[----:B------:R-:W-:Y:S04]  /*2d20*/  BSSY B0, `(.L_x_731) ;  /* 0x0000010000007945 */ /* 0x000fe80003800000 */
[----:B------:R-:W-:Y:S05]  /*2d30*/  @P5 BRA `(.L_x_732) ;  /* 0x0000000000385947 */ /* 0x000fea0003800000 */
[----:B------:R-:W-:Y:S02]  /*2d40*/  ULDC UR5, c[0x0][0x2d0] ;  /* 0x0000b40000057ab9 */ /* 0x000fe40000000800 */
[----:B------:R-:W-:-:S13]  /*2d50*/  ISETP.GE.AND P0, PT, R197, UR5, PT ;  /* 0x00000005c5007c0c */ /* 0x000fda000bf06270 */
[----:B------:R1:W-:Y:S01]  /*2d60*/  @P0 STS.128 [R226+0x6800], RZ ;  /* 0x006800ffe2000388 */ /* 0x0003e20000000c00 */
[----:B------:R-:W-:Y:S05]  /*2d70*/  @P0 BRA `(.L_x_732) ;  /* 0x0000000000280947 */ /* 0x000fea0003800000 */
[----:B------:R-:W-:Y:S01]  /*2d80*/  MOV R6, R153 ;  /* 0x0000009900067202 */ /* 0x000fe20000000f00 */
[----:B-1----:R-:W-:Y:S01]  /*2d90*/  IMAD R4, R155, 0xc0, RZ ;  /* 0x000000c09b047824 */ /* 0x002fe200078e02ff */
[----:B------:R-:W-:-:S03]  /*2da0*/  MOV R7, R152 ;  /* 0x0000009800077202 */ /* 0x000fc60000000f00 */
[----:B------:R-:W-:-:S05]  /*2db0*/  IMAD.WIDE.U32 R6, R154, 0xc0, R6 ;  /* 0x000000c09a067825 */ /* 0x000fca00078e0006 */
[----:B------:R-:W-:Y:S02]  /*2dc0*/  IADD3 R5, R7, R4, RZ ;  /* 0x0000000407057210 */ /* 0x000fe40007ffe0ff */
[----:B------:R-:W-:-:S05]  /*2dd0*/  MOV R4, R6 ;  /* 0x0000000600047202 */ /* 0x000fca0000000f00 */
[----:B------:R-:W-:Y:S01]  /*2de0*/  @!PT LDS RZ, [RZ] ;  /* 0x00000000fffff984 */ /* 0x000fe20000000800 */
[----:B------:R-:W-:Y:S01]  /*2df0*/  @!PT LDS RZ, [RZ] ;  /* 0x00000000fffff984 */ /* 0x000fe20000000800 */
[----:B------:R-:W-:Y:S01]  /*2e00*/  @!PT LDS RZ, [RZ] ;  /* 0x00000000fffff984 */ /* 0x000fe20000000800 */
[----:B------:R1:W-:Y:S02]  /*2e10*/  LDGSTS.E.BYPASS.LTC128B.128 [R226+0x6800], desc[UR10][R4.64] ;  /* 0x0680000004e27fae */ /* 0x0003e4000b901d4a */
.L_x_732:
[----:B------:R-:W-:Y:S05]  /*2e20*/  BSYNC B0 ;  /* 0x0000000000007941 */ /* 0x000fea0003800000 */
.L_x_731:
[----:B------:R1:W-:Y:S01]  /*2e30*/  @P4 STS.128 [R226+0x7000], RZ ;  /* 0x007000ffe2004388 */ /* 0x0003e20000000c00 */
[----:B------:R-:W-:Y:S04]  /*2e40*/  BSSY B0, `(.L_x_733) ;  /* 0x000000c000007945 */ /* 0x000fe80003800000 */
[----:B------:R-:W-:Y:S05]  /*2e50*/  @P4 BRA `(.L_x_734) ;  /* 0x0000000000284947 */ /* 0x000fea0003800000 */
[----:B------:R-:W-:Y:S02]  /*2e60*/  ULDC UR5, c[0x0][0x2d0] ;  /* 0x0000b40000057ab9 */ /* 0x000fe40000000800 */
[----:B------:R-:W-:-:S13]  /*2e70*/  ISETP.GE.AND P0, PT, R197, UR5, PT ;  /* 0x00000005c5007c0c */ /* 0x000fda000bf06270 */
[----:B------:R1:W-:Y:S01]  /*2e80*/  @P0 STS.128 [R226+0x7000], RZ ;  /* 0x007000ffe2000388 */ /* 0x0003e20000000c00 */
[----:B------:R-:W-:Y:S05]  /*2e90*/  @P0 BRA `(.L_x_734) ;  /* 0x0000000000180947 */ /* 0x000fea0003800000 */
[----:B-1----:R-:W-:-:S04]  /*2ea0*/  LEA R4, P0, R154, R153, 0x8 ;  /* 0x000000999a047211 */ /* 0x002fc800078040ff */
[----:B------:R-:W-:-:S05]  /*2eb0*/  LEA.HI.X R5, R154, R152, R155, 0x8, P0 ;  /* 0x000000989a057211 */ /* 0x000fca00000f449b */
[----:B------:R-:W-:Y:S01]  /*2ec0*/  @!PT LDS RZ, [RZ] ;  /* 0x00000000fffff984 */ /* 0x000fe20000000800 */
[----:B------:R-:W-:Y:S01]  /*2ed0*/  @!PT LDS RZ, [RZ] ;  /* 0x00000000fffff984 */ /* 0x000fe20000000800 */
[----:B------:R-:W-:Y:S01]  /*2ee0*/  @!PT LDS RZ, [RZ] ;  /* 0x00000000fffff984 */ /* 0x000fe20000000800 */
[----:B------:R1:W-:Y:S04]  /*2ef0*/  LDGSTS.E.BYPASS.LTC128B.128 [R226+0x7000], desc[UR10][R4.64] ;  /* 0x0700000004e27fae */ /* 0x0003e8000b901d4a */
.L_x_734:
[----:B------:R-:W-:Y:S05]  /*2f00*/  BSYNC B0 ;  /* 0x0000000000007941 */ /* 0x000fea0003800000 */
.L_x_733:
        /* <DEDUP_REMOVED lines=17> */
.L_x_736:
[----:B------:R-:W-:Y:S05]  /*3020*/  BSYNC B0 ;  /* 0x0000000000007941 */ /* 0x000fea0003800000 */
.L_x_735:
        /* <DEDUP_REMOVED lines=17> */
.L_x_738:
[----:B------:R-:W-:Y:S05]  /*3140*/  BSYNC B0 ;  /* 0x0000000000007941 */ /* 0x000fea0003800000 */
.L_x_737:
        /* <DEDUP_REMOVED lines=17> */
.L_x_740:
[----:B------:R-:W-:Y:S05]  /*3260*/  BSYNC B0 ;  /* 0x0000000000007941 */ /* 0x000fea0003800000 */
.L_x_739:
[----:B-1----:R-:W-:Y:S01]  /*3270*/  LDSM.16.M88.4 R4, [R219] ;  /* 0x00000000db04783b */ /* 0x002fe20000000200 */
[----:B------:R-:W-:Y:S01]  /*3280*/  IMAD.MOV.U32 R48, RZ, RZ, 0x10 ;  /* 0x00000010ff307424 */ /* 0x000fe200078e00ff */
[----:B------:R-:W-:Y:S01]  /*3290*/  LOP3.LUT P1, RZ, R3, 0x2, RZ, 0xc0, !PT ;  /* 0x0000000203ff7812 */ /* 0x000fe2000782c0ff */
[----:B------:R-:W-:Y:S01]  /*32a0*/  IMAD R204, R200, 0x10, R204 ;  /* 0x00000010c8cc7824 */ /* 0x000fe200078e02cc */
[----:B------:R-:W2:Y:S01]  /*32b0*/  LDSM.16.M88.4 R24, [R217+0x1800] ;  /* 0x00180000d918783b */ /* 0x000ea20000000200 */
[----:B------:R-:W-:Y:S01]  /*32c0*/  LOP3.LUT P0, RZ, R2, 0x2, RZ, 0xc0, !PT ;  /* 0x0000000202ff7812 */ /* 0x000fe2000780c0ff */
[----:B------:R-:W-:Y:S01]  /*32d0*/  IMAD.SHL.U32 R242, R196, 0x2, RZ ;  /* 0x00000002c4f27824 */ /* 0x000fe200078e00ff */
[C---:B------:R-:W-:Y:S01]  /*32e0*/  SEL R3, R48.reuse, 0xfffffff0, !P1 ;  /* 0xfffffff030037807 */ /* 0x040fe20004800000 */
[----:B------:R-:W1:Y:S01]  /*32f0*/  LDSM.16.M88.4 R16, [R217+0x1c00] ;  /* 0x001c0000d910783b */ /* 0x000e620000000200 */
[----:B------:R-:W-:Y:S02]  /*3300*/  SEL R2, R48, 0xfffffff0, !P0 ;  /* 0xfffffff030027807 */ /* 0x000fe40004000000 */
[----:B------:R-:W-:Y:S01]  /*3310*/  LOP3.LUT R205, R205, 0xffffffe0, RZ, 0xc0, !PT ;  /* 0xffffffe0cdcd7812 */ /* 0x000fe200078ec0ff */
[----:B------:R-:W-:Y:S01]  /*3320*/  IMAD R218, R3, 0x2, R219 ;  /* 0x0000000203da7824 */ /* 0x000fe200078e02db */
[----:B------:R-:W-:Y:S01]  /*3330*/  LDSM.16.M88.4 R40, [R217+0x1000] ;  /* 0x00100000d928783b */ /* 0x000fe20000000200 */
[----:B------:R-:W-:Y:S01]  /*3340*/  IMAD R206, R2, 0x2, R217 ;  /* 0x0000000202ce7824 */ /* 0x000fe200078e02d9 */
[----:B------:R-:W-:-:S02]  /*3350*/  ISETP.GE.AND P0, PT, R194, 0x2, PT ;  /* 0x00000002c200780c */ /* 0x000fc40003f06270 */
[----:B------:R-:W-:Y:S01]  /*3360*/  LDSM.16.M88.4 R184, [R218] ;  /* 0x00000000dab8783b */ /* 0x000fe20000000200 */
[----:B------:R-:W-:-:S03]  /*3370*/  LOP3.LUT R242, R242, 0x6, RZ, 0xc0, !PT ;  /* 0x00000006f2f27812 */ /* 0x000fc600078ec0ff */
[----:B------:R-:W5:Y:S04]  /*3380*/  LDSM.16.M88.4 R136, [R206+0x1800] ;  /* 0x00180000ce88783b */ /* 0x000f680000000200 */
[----:B------:R-:W3:Y:S04]  /*3390*/  LDSM.16.M88.4 R32, [R217+0x1400] ;  /* 0x00140000d920783b */ /* 0x000ee80000000200 */
[----:B------:R-:W4:Y:S04]  /*33a0*/  LDSM.16.M88.4 R132, [R206+0x1c00] ;  /* 0x001c0000ce84783b */ /* 0x000f280000000200 */
[----:B------:R-:W4:Y:S04]  /*33b0*/  LDSM.16.M88.4 R52, [R217+0x4800] ;  /* 0x00480000d934783b */ /* 0x000f280000000200 */
[----:B------:R-:W4:Y:S04]  /*33c0*/  LDSM.16.M88.4 R8, [R217+0x2000] ;  /* 0x00200000d908783b */ /* 0x000f280000000200 */
[----:B------:R-:W4:Y:S01]  /*33d0*/  LDSM.16.M88.4 R124, [R217+0x2400] ;  /* 0x00240000d97c783b */ /* 0x000f220000000200 */
[C---:B--2---:R-:W-:Y:S03]  /*33e0*/  HMMA.16816.F32.BF16 R28, R4.reuse, R24, RZ ;  /* 0x00000018041c723c */ /* 0x044fe600000418ff */
[----:B------:R-:W2:Y:S04]  /*33f0*/  LDSM.16.M88.4 R116, [R217+0x2800] ;  /* 0x00280000d974783b */ /* 0x000ea80000000200 */
[----:B------:R-:W2:Y:S01]  /*3400*/  LDSM.16.M88.4 R108, [R217+0x2c00] ;  /* 0x002c0000d96c783b */ /* 0x000ea20000000200 */
[C---:B------:R-:W-:Y:S03]  /*3410*/  HMMA.16816.F32.BF16 R24, R4.reuse, R26, RZ ;  /* 0x0000001a0418723c */ /* 0x040fe600000418ff */
[----:B------:R-:W2:Y:S03]  /*3420*/  LDSM.16.M88.4 R100, [R217+0x3000] ;  /* 0x00300000d964783b */ /* 0x000ea60000000200 */
[C---:B-1----:R-:W-:Y:S01]  /*3430*/  HMMA.16816.F32.BF16 R20, R4.reuse, R16, RZ ;  /* 0x000000100414723c */ /* 0x042fe200000418ff */
[----:B------:R-:W1:Y:S04]  /*3440*/  LDSM.16.M88.4 R92, [R217+0x3400] ;  /* 0x00340000d95c783b */ /* 0x000e680000000200 */
[----:B------:R-:W1:Y:S01]  /*3450*/  LDSM.16.M88.4 R84, [R217+0x3800] ;  /* 0x00380000d954783b */ /* 0x000e620000000200 */
[----:B------:R-:W-:Y:S03]  /*3460*/  HMMA.16816.F32.BF16 R16, R4, R18, RZ ;  /* 0x000000120410723c */ /* 0x000fe600000418ff */
[----:B------:R-:W1:Y:S03]  /*3470*/  LDSM.16.M88.4 R76, [R217+0x3c00] ;  /* 0x003c0000d94c783b */ /* 0x000e660000000200 */
[C---:B-----5:R-:W-:Y:S01]  /*3480*/  HMMA.16816.F32.BF16 R28, R184.reuse, R136, R28 ;  /* 0x00000088b81c723c */ /* 0x060fe2000004181c */
[----:B------:R-:W5:Y:S04]  /*3490*/  LDSM.16.M88.4 R68, [R217+0x4000] ;  /* 0x00400000d944783b */ /* 0x000f680000000200 */
[----:B------:R-:W5:Y:S01]  /*34a0*/  LDSM.16.M88.4 R60, [R217+0x4400] ;  /* 0x00440000d93c783b */ /* 0x000f620000000200 */
[----:B------:R-:W-:Y:S03]  /*34b0*/  HMMA.16816.F32.BF16 R24, R184, R138, R24 ;  /* 0x0000008ab818723c */ /* 0x000fe60000041818 */
[----:B------:R-:W5:Y:S03]  /*34c0*/  LDSM.16.M88.4 R156, [R217+0x4c00] ;  /* 0x004c0000d99c783b */ /* 0x000f660000000200 */
[C---:B------:R-:W-:Y:S01]  /*34d0*/  HMMA.16816.F32.BF16 R44, R4.reuse, R40, RZ ;  /* 0x00000028042c723c */ /* 0x040fe200000418ff */
[----:B------:R-:W5:Y:S04]  /*34e0*/  LDSM.16.M88.4 R144, [R206+0x1000] ;  /* 0x00100000ce90783b */ /* 0x000f680000000200 */
[----:B------:R-:W5:Y:S01]  /*34f0*/  LDSM.16.M88.4 R140, [R206+0x1400] ;  /* 0x00140000ce8c783b */ /* 0x000f620000000200 */
[C---:B---3--:R-:W-:Y:S03]  /*3500*/  HMMA.16816.F32.BF16 R36, R4.reuse, R32, RZ ;  /* 0x000000200424723c */ /* 0x048fe600000418ff */
[----:B------:R-:W3:Y:S03]  /*3510*/  LDSM.16.M88.4 R136, [R206+0x4800] ;  /* 0x00480000ce88783b */ /* 0x000ee60000000200 */
[C---:B------:R-:W-:Y:S01]  /*3520*/  HMMA.16816.F32.BF16 R40, R4.reuse, R42, RZ ;  /* 0x0000002a0428723c */ /* 0x040fe200000418ff */
[----:B------:R-:W-:Y:S04]  /*3530*/  LDSM.16.M88.4 R188, [R206+0x2000] ;  /* 0x00200000cebc783b */ /* 0x000fe80000000200 */
[----:B------:R-:W-:Y:S01]  /*3540*/  LDSM.16.M88.4 R180, [R206+0x2400] ;  /* 0x00240000ceb4783b */ /* 0x000fe20000000200 */
[----:B------:R-:W-:Y:S03]  /*3550*/  HMMA.16816.F32.BF16 R32, R4, R34, RZ ;  /* 0x000000220420723c */ /* 0x000fe600000418ff */
[----:B------:R-:W-:Y:S03]  /*3560*/  LDSM.16.M88.4 R176, [R206+0x2800] ;  /* 0x00280000ceb0783b */ /* 0x000fe60000000200 */
[C---:B----4-:R-:W-:Y:S01]  /*3570*/  HMMA.16816.F32.BF16 R20, R184.reuse, R132, R20 ;  /* 0x00000084b814723c */ /* 0x050fe20000041814 */
[----:B------:R-:W-:Y:S04]  /*3580*/  LDSM.16.M88.4 R172, [R206+0x2c00] ;  /* 0x002c0000ceac783b */ /* 0x000fe80000000200 */
[----:B------:R-:W-:Y:S01]  /*3590*/  LDSM.16.M88.4 R168, [R206+0x3000] ;  /* 0x00300000cea8783b */ /* 0x000fe20000000200 */
[----:B------:R-:W-:Y:S03]  /*35a0*/  HMMA.16816.F32.BF16 R16, R184, R134, R16 ;  /* 0x00000086b810723c */ /* 0x000fe60000041810 */
[----:B------:R-:W4:Y:S03]  /*35b0*/  LDSM.16.M88.4 R132, [R206+0x4c00] ;  /* 0x004c0000ce84783b */ /* 0x000f260000000200 */
[C---:B------:R-:W-:Y:S01]  /*35c0*/  HMMA.16816.F32.BF16 R56, R4.reuse, R52, RZ ;  /* 0x000000340438723c */ /* 0x040fe200000418ff */
[----:B------:R-:W4:Y:S04]  /*35d0*/  LDSM.16.M88.4 R164, [R206+0x3400] ;  /* 0x00340000cea4783b */ /* 0x000f280000000200 */
[----:B------:R-:W4:Y:S01]  /*35e0*/  LDSM.16.M88.4 R160, [R206+0x3800] ;  /* 0x00380000cea0783b */ /* 0x000f220000000200 */
[C---:B------:R-:W-:Y:S03]  /*35f0*/  HMMA.16816.F32.BF16 R12, R4.reuse, R8, RZ ;  /* 0x00000008040c723c */ /* 0x040fe600000418ff */
[----:B------:R-:W0:Y:S03]  /*3600*/  LDGDEPBAR ;  /* 0x00000000000079af */ /* 0x000e260000000000 */
[C---:B------:R-:W-:Y:S06]  /*3610*/  HMMA.16816.F32.BF16 R128, R4.reuse, R124, RZ ;  /* 0x0000007c0480723c */ /* 0x040fec00000418ff */
[C---:B--2---:R-:W-:Y:S06]  /*3620*/  HMMA.16816.F32.BF16 R120, R4.reuse, R116, RZ ;  /* 0x000000740478723c */ /* 0x044fec00000418ff */
[C---:B------:R-:W-:Y:S06]  /*3630*/  HMMA.16816.F32.BF16 R112, R4.reuse, R108, RZ ;  /* 0x0000006c0470723c */ /* 0x040fec00000418ff */
[C---:B------:R-:W-:Y:S06]  /*3640*/  HMMA.16816.F32.BF16 R104, R4.reuse, R100, RZ ;  /* 0x000000640468723c */ /* 0x040fec00000418ff */
[C---:B-1----:R-:W-:Y:S06]  /*3650*/  HMMA.16816.F32.BF16 R96, R4.reuse, R92, RZ ;  /* 0x0000005c0460723c */ /* 0x042fec00000418ff */
[C---:B------:R-:W-:Y:S06]  /*3660*/  HMMA.16816.F32.BF16 R88, R4.reuse, R84, RZ ;  /* 0x000000540458723c */ /* 0x040fec00000418ff */
[C---:B------:R-:W-:Y:S06]  /*3670*/  HMMA.16816.F32.BF16 R80, R4.reuse, R76, RZ ;  /* 0x0000004c0450723c */ /* 0x040fec00000418ff */
[C---:B-----5:R-:W-:Y:S06]  /*3680*/  HMMA.16816.F32.BF16 R72, R4.reuse, R68, RZ ;  /* 0x000000440448723c */ /* 0x060fec00000418ff */
[C---:B------:R-:W-:Y:S06]  /*3690*/  HMMA.16816.F32.BF16 R64, R4.reuse, R60, RZ ;  /* 0x0000003c0440723c */ /* 0x040fec00000418ff */
        /* <DEDUP_REMOVED lines=12> */
[----:B------:R-:W-:Y:S01]  /*3760*/  HMMA.16816.F32.BF16 R4, R4, R158, RZ ;  /* 0x0000009e0404723c */ /* 0x000fe200000418ff */
[----:B------:R-:W1:Y:S05]  /*3770*/  LDSM.16.M88.4 R156, [R206+0x3c00] ;  /* 0x003c0000ce9c783b */ /* 0x000e6a0000000200 */
[C---:B------:R-:W-:Y:S06]  /*3780*/  HMMA.16816.F32.BF16 R44, R184.reuse, R144, R44 ;  /* 0x00000090b82c723c */ /* 0x040fec000004182c */
[C---:B------:R-:W-:Y:S01]  /*3790*/  HMMA.16816.F32.BF16 R40, R184.reuse, R146, R40 ;  /* 0x00000092b828723c */ /* 0x040fe20000041828 */
[----:B------:R-:W2:Y:S05]  /*37a0*/  LDSM.16.M88.4 R144, [R206+0x4000] ;  /* 0x00400000ce90783b */ /* 0x000eaa0000000200 */
[C---:B------:R-:W-:Y:S06]  /*37b0*/  HMMA.16816.F32.BF16 R36, R184.reuse, R140, R36 ;  /* 0x0000008cb824723c */ /* 0x040fec0000041824 */
[----:B------:R-:W-:Y:S01]  /*37c0*/  HMMA.16816.F32.BF16 R32, R184, R142, R32 ;  /* 0x0000008eb820723c */ /* 0x000fe20000041820 */
[----:B------:R-:W5:Y:S01]  /*37d0*/  LDSM.16.M88.4 R140, [R206+0x4400] ;  /* 0x00440000ce8c783b */ /* 0x000f620000000200 */
[----:B------:R-:W-:-:S04]  /*37e0*/  DEPBAR.LE SB0, 0x0 ;  /* 0x000080000000791a */ /* 0x000fc80000000000 */
[C---:B---3--:R-:W-:Y:S06]  /*37f0*/  HMMA.16816.F32.BF16 R56, R184.reuse, R136, R56 ;  /* 0x00000088b838723c */ /* 0x048fec0000041838 */
[----:B----4-:R-:W-:Y:S01]  /*3800*/  HMMA.16816.F32.BF16 R48, R184, R132, R48 ;  /* 0x00000084b830723c */ /* 0x010fe20000041830 */
[----:B------:R-:W-:-:S05]  /*3810*/  IMAD.IADD R136, R196, 0x1, -R205 ;  /* 0x00000001c4887824 */ /* 0x000fca00078e0acd */
[----:B------:R-:W-:Y:S01]  /*3820*/  SHF.R.S32.HI R137, RZ, 0x1f, R136 ;  /* 0x0000001fff897819 */ /* 0x000fe20000011488 */
[----:B------:R-:W-:Y:S03]  /*3830*/  HMMA.16816.F32.BF16 R132, R184, R134, R4 ;  /* 0x00000086b884723c */ /* 0x000fe60000041804 */
[----:B------:R-:W-:-:S03]  /*3840*/  LEA.HI R137, R137, R136, RZ, 0x2 ;  /* 0x0000008889897211 */ /* 0x000fc600078f10ff */
[----:B------:R-:W-:Y:S01]  /*3850*/  HMMA.16816.F32.BF16 R12, R184, R188, R12 ;  /* 0x000000bcb80c723c */ /* 0x000fe2000004180c */
[----:B------:R-:W-:Y:S01]  /*3860*/  SHF.R.S32.HI R230, RZ, 0x2, R137 ;  /* 0x00000002ffe67819 */ /* 0x000fe20000011489 */
[----:B------:R-:W-:-:S03]  /*3870*/  IMAD R4, R203, 0x20, R202 ;  /* 0x00000020cb047824 */ /* 0x000fc600078e02ca */
[----:B------:R-:W-:Y:S01]  /*3880*/  IADD3 R5, R204, 0x1, R230 ;  /* 0x00000001cc057810 */ /* 0x000fe20007ffe0e6 */
[----:B------:R-:W-:Y:S01]  /*3890*/  HMMA.16816.F32.BF16 R8, R184, R190, R8 ;  /* 0x000000beb808723c */ /* 0x000fe20000041808 */
[----:B------:R-:W-:Y:S02]  /*38a0*/  IMAD.IADD R4, R151, 0x1, R4 ;  /* 0x0000000197047824 */ /* 0x000fe400078e0204 */
[----:B------:R-:W-:-:S03]  /*38b0*/  IADD3 R5, R195, R5, -R227 ;  /* 0x00000005c3057210 */ /* 0x000fc60007ffe8e3 */
[C---:B------:R-:W-:Y:S02]  /*38c0*/  HMMA.16816.F32.BF16 R128, R184.reuse, R180, R128 ;  /* 0x000000b4b880723c */ /* 0x040fe40000041880 */
[----:B------:R-:W-:Y:S02]  /*38d0*/  IMAD.IADD R5, R5, 0x1, R0 ;  /* 0x0000000105057824 */ /* 0x000fe400078e0200 */
[----:B------:R-:W-:Y:S02]  /*38e0*/  VIADD R0, R217, 0x1000 ;  /* 0x00001000d9007836 */ /* 0x000fe40000000000 */
[----:B------:R-:W-:Y:S01]  /*38f0*/  HMMA.16816.F32.BF16 R124, R184, R182, R124 ;  /* 0x000000b6b87c723c */ /* 0x000fe2000004187c */
[C---:B------:R-:W-:Y:S01]  /*3900*/  VIMNMX R196, R5.reuse, R195, PT ;  /* 0x000000c305c47248 */ /* 0x040fe20003fe0100 */
[----:B------:R-:W-:Y:S01]  /*3910*/  IMAD R216, R2, 0x2, R0 ;  /* 0x0000000202d87824 */ /* 0x000fe200078e0200 */
[----:B------:R-:W-:-:S03]  /*3920*/  VIADDMNMX R195, R5, 0x8, R195, PT ;  /* 0x0000000805c37846 */ /* 0x000fc600038001c3 */
[C---:B------:R-:W-:Y:S06]  /*3930*/  HMMA.16816.F32.BF16 R120, R184.reuse, R176, R120 ;  /* 0x000000b0b878723c */ /* 0x040fec0000041878 */
        /* <DEDUP_REMOVED lines=9> */
[C---:B-1----:R-:W-:Y:S06]  /*39d0*/  HMMA.16816.F32.BF16 R80, R184.reuse, R156, R80 ;  /* 0x0000009cb850723c */ /* 0x042fec0000041850 */
[C---:B------:R-:W-:Y:S06]  /*39e0*/  HMMA.16816.F32.BF16 R76, R184.reuse, R158, R76 ;  /* 0x0000009eb84c723c */ /* 0x040fec000004184c */
[C---:B--2---:R-:W-:Y:S06]  /*39f0*/  HMMA.16816.F32.BF16 R72, R184.reuse, R144, R72 ;  /* 0x00000090b848723c */ /* 0x044fec0000041848 */
[C---:B------:R-:W-:Y:S06]  /*3a00*/  HMMA.16816.F32.BF16 R68, R184.reuse, R146, R68 ;  /* 0x00000092b844723c */ /* 0x040fec0000041844 */
[C---:B-----5:R-:W-:Y:S06]  /*3a10*/  HMMA.16816.F32.BF16 R64, R184.reuse, R140, R64 ;  /* 0x0000008cb840723c */ /* 0x060fec0000041840 */
[C---:B------:R-:W-:Y:S06]  /*3a20*/  HMMA.16816.F32.BF16 R60, R184.reuse, R142, R60 ;  /* 0x0000008eb83c723c */ /* 0x040fec000004183c */
[----:B------:R-:W-:Y:S01]  /*3a30*/  HMMA.16816.F32.BF16 R52, R184, R138, R52 ;  /* 0x0000008ab834723c */ /* 0x000fe20000041834 */
[----:B------:R-:W-:Y:S06]  /*3a40*/  BAR.SYNC.DEFER_BLOCKING 0x0 ;  /* 0x0000000000007b1d */ /* 0x000fec0000010000 */
[----:B------:R-:W-:-:S02]  /*3a50*/  NOP ;  /* 0x0000000000007918 */ /* 0x000fc40000000000 */
[----:B------:R-:W-:-:S15]  /*3a60*/  @!P0 BRA `(.L_x_741) ;  /* 0x0000000800ac8947 */ /* 0x000fde0003800000 */
[----:B------:R-:W-:Y:S05]  /*3a70*/  @!P6 BRA `(.L_x_742) ;  /* 0x0000000000f0e947 */ /* 0x000fea0003800000 */
[----:B------:R-:W1:Y:S01]  /*3a80*/  LDC R2, c[0x0][0x380] ;  /* 0x0000e000ff027b82 */ /* 0x000e620000000800 */
[----:B------:R-:W-:Y:S01]  /*3a90*/  IABS R136, R150 ;  /* 0x0000009600887213 */ /* 0x000fe20000000000 */
[----:B------:R-:W-:Y:S01]  /*3aa0*/  ULDC.64 UR8, c[0x0][0x230] ;  /* 0x00008c0000087ab9 */ /* 0x000fe20000000a00 */
[----:B------:R-:W-:-:S04]  /*3ab0*/  IADD3 R138, R150, -0x100, RZ ;  /* 0xffffff00968a7810 */ /* 0x000fc80007ffe0ff */
[----:B------:R-:W-:Y:S02]  /*3ac0*/  IABS R6, R138 ;  /* 0x0000008a00067213 */ /* 0x000fe40000000000 */
[-C--:B-1----:R-:W-:Y:S02]  /*3ad0*/  IABS R0, R2.reuse ;  /* 0x0000000200007213 */ /* 0x082fe40000000000 */
[----:B------:R-:W-:Y:S02]  /*3ae0*/  LOP3.LUT R138, R138, R2, RZ, 0x3c, !PT ;  /* 0x000000028a8a7212 */ /* 0x000fe400078e3cff */
[----:B------:R-:W1:Y:S08]  /*3af0*/  I2F.RP R140, R0 ;  /* 0x00000000008c7306 */ /* 0x000e700000209400 */
[----:B-1----:R-:W1:Y:S02]  /*3b00*/  MUFU.RCP R140, R140 ;  /* 0x0000008c008c7308 */ /* 0x002e640000001000 */
[----:B-1----:R-:W-:-:S06]  /*3b10*/  VIADD R140, R140, 0xffffffe ;  /* 0x0ffffffe8c8c7836 */ /* 0x002fcc0000000000 */
[----:B------:R-:W1:Y:S02]  /*3b20*/  F2I.FTZ.U32.TRUNC.NTZ R141, R140 ;  /* 0x0000008c008d7305 */ /* 0x000e64000021f000 */
[----:B-1----:R-:W-:Y:S02]  /*3b30*/  IMAD.MOV R137, RZ, RZ, -R141 ;  /* 0x000000ffff897224 */ /* 0x002fe400078e0a8d */
[----:B------:R-:W-:Y:S02]  /*3b40*/  IMAD.MOV.U32 R140, RZ, RZ, RZ ;  /* 0x000000ffff8c7224 */ /* 0x000fe400078e00ff */
[----:B------:R-:W-:-:S04]  /*3b50*/  IMAD R137, R137, R0, RZ ;  /* 0x0000000089897224 */ /* 0x000fc800078e02ff */
[----:B------:R-:W-:-:S06]  /*3b60*/  IMAD.HI.U32 R137, R141, R137, R140 ;  /* 0x000000898d897227 */ /* 0x000fcc00078e008c */
[----:B------:R-:W-:-:S04]  /*3b70*/  IMAD.HI.U32 R139, R137, R136, RZ ;  /* 0x00000088898b7227 */ /* 0x000fc800078e00ff */
[----:B------:R-:W-:Y:S01]  /*3b80*/  IMAD.HI.U32 R137, R137, R6, RZ ;  /* 0x0000000689897227 */ /* 0x000fe200078e00ff */
[----:B------:R-:W-:-:S03]  /*3b90*/  IADD3 R7, -R139, RZ, RZ ;  /* 0x000000ff8b077210 */ /* 0x000fc60007ffe1ff */
[----:B------:R-:W-:Y:S02]  /*3ba0*/  IMAD.MOV R5, RZ, RZ, -R137 ;  /* 0x000000ffff057224 */ /* 0x000fe400078e0a89 */
[C---:B------:R-:W-:Y:S02]  /*3bb0*/  IMAD R7, R0.reuse, R7, R136 ;  /* 0x0000000700077224 */ /* 0x040fe400078e0288 */
[----:B------:R-:W-:-:S03]  /*3bc0*/  IMAD R5, R0, R5, R6 ;  /* 0x0000000500057224 */ /* 0x000fc600078e0206 */
[C---:B------:R-:W-:Y:S02]  /*3bd0*/  ISETP.GT.U32.AND P1, PT, R0.reuse, R7, PT ;  /* 0x000000070000720c */ /* 0x040fe40003f24070 */
[----:B------:R-:W-:-:S11]  /*3be0*/  ISETP.GT.U32.AND P2, PT, R0, R5, PT ;  /* 0x000000050000720c */ /* 0x000fd60003f44070 */
[-C--:B------:R-:W-:Y:S02]  /*3bf0*/  @!P1 IADD3 R7, R7, -R0.reuse, RZ ;  /* 0x8000000007079210 */ /* 0x080fe40007ffe0ff */
[----:B------:R-:W-:Y:S01]  /*3c00*/  @!P2 IMAD.IADD R5, R5, 0x1, -R0 ;  /* 0x000000010505a824 */ /* 0x000fe200078e0a00 */
[----:B------:R-:W-:Y:S01]  /*3c10*/  @!P1 IADD3 R139, R139, 0x1, RZ ;  /* 0x000000018b8b9810 */ /* 0x000fe20007ffe0ff */
[----:B------:R-:W-:Y:S01]  /*3c20*/  @!P2 VIADD R137, R137, 0x1 ;  /* 0x000000018989a836 */ /* 0x000fe20000000000 */
[-C--:B------:R-:W-:Y:S02]  /*3c30*/  ISETP.GE.U32.AND P5, PT, R7, R0.reuse, PT ;  /* 0x000000000700720c */ /* 0x080fe40003fa6070 */
[----:B------:R-:W-:Y:S02]  /*3c40*/  ISETP.GE.U32.AND P4, PT, R5, R0, PT ;  /* 0x000000000500720c */ /* 0x000fe40003f86070 */
[----:B------:R-:W-:Y:S02]  /*3c50*/  LOP3.LUT R0, R150, R2, RZ, 0x3c, !PT ;  /* 0x0000000296007212 */ /* 0x000fe400078e3cff */
[----:B------:R-:W-:-:S02]  /*3c60*/  ISETP.GE.AND P1, PT, R138, RZ, PT ;  /* 0x000000ff8a00720c */ /* 0x000fc40003f26270 */
[----:B------:R-:W-:Y:S02]  /*3c70*/  ISETP.GE.AND P3, PT, R0, RZ, PT ;  /* 0x000000ff0000720c */ /* 0x000fe40003f66270 */
[----:B------:R-:W-:Y:S02]  /*3c80*/  ISETP.NE.AND P2, PT, R2, RZ, PT ;  /* 0x000000ff0200720c */ /* 0x000fe40003f45270 */
[----:B------:R-:W-:Y:S02]  /*3c90*/  LOP3.LUT R7, RZ, R2, RZ, 0x33, !PT ;  /* 0x00000002ff077212 */ /* 0x000fe400078e33ff */
[----:B------:R-:W-:Y:S01]  /*3ca0*/  @P5 IADD3 R139, R139, 0x1, RZ ;  /* 0x000000018b8b5810 */ /* 0x000fe20007ffe0ff */
[----:B------:R-:W-:-:S03]  /*3cb0*/  @P4 VIADD R137, R137, 0x1 ;  /* 0x0000000189894836 */ /* 0x000fc60000000000 */
[----:B------:R-:W-:Y:S02]  /*3cc0*/  MOV R0, R139 ;  /* 0x0000008b00007202 */ /* 0x000fe40000000f00 */
[----:B------:R-:W-:-:S03]  /*3cd0*/  @!P1 IADD3 R137, -R137, RZ, RZ ;  /* 0x000000ff89899210 */ /* 0x000fc60007ffe1ff */
[----:B------:R-:W-:-:S05]  /*3ce0*/  @!P3 IMAD.MOV R0, RZ, RZ, -R0 ;  /* 0x000000ffff00b224 */ /* 0x000fca00078e0a00 */
[C---:B------:R-:W-:Y:S02]  /*3cf0*/  SEL R0, R7.reuse, R0, !P2 ;  /* 0x0000000007007207 */ /* 0x040fe40005000000 */
[----:B------:R-:W-:-:S03]  /*3d00*/  SEL R7, R7, R137, !P2 ;  /* 0x0000008907077207 */ /* 0x000fc60005000000 */
[----:B------:R-:W-:-:S04]  /*3d10*/  IMAD.WIDE R138, R0, 0x4, R228 ;  /* 0x00000004008a7825 */ /* 0x000fc800078e02e4 */
[----:B------:R-:W-:Y:S01]  /*3d20*/  IMAD.WIDE R136, R7, 0x4, R228 ;  /* 0x0000000407887825 */ /* 0x000fe200078e02e4 */
[----:B------:R-:W2:Y:S04]  /*3d30*/  LDG.E R6, desc[UR10][R138.64] ;  /* 0x0000000a8a067981 */ /* 0x000ea8000c1e1900 */
[----:B------:R1:W2:Y:S01]  /*3d40*/  LDG.E R5, desc[UR10][R136.64] ;  /* 0x0000000a88057981 */ /* 0x0002a2000c1e1900 */
[----:B------:R-:W-:-:S04]  /*3d50*/  IMAD.IADD R0, R0, 0x1, -R7 ;  /* 0x0000000100007824 */ /* 0x000fc800078e0a07 */
[----:B------:R-:W-:-:S05]  /*3d60*/  IMAD R2, R0, R2, -0x100 ;  /* 0xffffff0000027424 */ /* 0x000fca00078e0202 */
[----:B------:R-:W-:-:S05]  /*3d70*/  SHF.R.S32.HI R0, RZ, 0x1f, R2 ;  /* 0x0000001fff007819 */ /* 0x000fca0000011402 */
[----:B------:R-:W-:-:S04]  /*3d80*/  IMAD R0, R0, R148, RZ ;  /* 0x0000009400007224 */ /* 0x000fc800078e02ff */
[C---:B------:R-:W-:Y:S02]  /*3d90*/  IMAD R0, R2.reuse, R149, R0 ;  /* 0x0000009502007224 */ /* 0x040fe400078e0200 */
[----:B-1----:R-:W-:-:S04]  /*3da0*/  IMAD.WIDE.U32 R136, R2, R148, RZ ;  /* 0x0000009402887225 */ /* 0x002fc800078e00ff */
[----:B------:R-:W-:Y:S01]  /*3db0*/  IMAD.IADD R137, R137, 0x1, R0 ;  /* 0x0000000189897824 */ /* 0x000fe200078e0200 */
[----:B--2---:R-:W-:-:S04]  /*3dc0*/  IADD3 R5, -R6, R5, RZ ;  /* 0x0000000506057210 */ /* 0x004fc80007ffe1ff */
[----:B------:R-:W-:Y:S01]  /*3dd0*/  SHF.R.S32.HI R6, RZ, 0x1f, R5 ;  /* 0x0000001fff067819 */ /* 0x000fe20000011405 */
[----:B------:R-:W-:-:S04]  /*3de0*/  IMAD.WIDE.U32 R136, R5, UR8, R136 ;  /* 0x0000000805887c25 */ /* 0x000fc8000f8e0088 */
[----:B------:R-:W-:Y:S02]  /*3df0*/  IMAD R6, R6, UR8, RZ ;  /* 0x0000000806067c24 */ /* 0x000fe4000f8e02ff */
[----:B------:R-:W-:Y:S02]  /*3e00*/  IMAD.MOV.U32 R2, RZ, RZ, R136 ;  /* 0x000000ffff027224 */ /* 0x000fe400078e0088 */
[----:B------:R-:W-:-:S05]  /*3e10*/  IMAD R6, R5, UR9, R6 ;  /* 0x0000000905067c24 */ /* 0x000fca000f8e0206 */
[----:B------:R-:W-:Y:S01]  /*3e20*/  IADD3 R0, R137, R6, RZ ;  /* 0x0000000689007210 */ /* 0x000fe20007ffe0ff */
[----:B------:R-:W-:Y:S06]  /*3e30*/  BRA `(.L_x_743) ;  /* 0x0000000000087947 */ /* 0x000fec0003800000 */
.L_x_742:
[----:B------:R-:W-:-:S04]  /*3e40*/  LEA R2, -R148, RZ, 0x8 ;  /* 0x000000ff94027211 */ /* 0x000fc800078e41ff */
[----:B------:R-:W-:-:S07]  /*3e50*/  SHF.R.S32.HI R0, RZ, 0x1f, R2 ;  /* 0x0000001fff007819 */ /* 0x000fce0000011402 */
.L_x_743:
[----:B------:R-:W-:Y:S01]  /*3e60*/  ULDC UR5, c[0x0][0x2d0] ;  /* 0x0000b40000057ab9 */ /* 0x000fe20000000800 */
[----:B------:R-:W-:Y:S01]  /*3e70*/  BSSY B0, `(.L_x_744) ;  /* 0x0000067000007945 */ /* 0x000fe20003800000 */
[----:B------:R-:W-:-:S13]  /*3e80*/  ISETP.GE.AND P1, PT, R197, UR5, PT ;  /* 0x00000005c5007c0c */ /* 0x000fda000bf26270 */
[----:B------:R-:W-:Y:S01]  /*3e90*/  @!P1 IMAD.MOV.U32 R136, RZ, RZ, R193 ;  /* 0x000000ffff889224 */ /* 0x000fe200078e00c1 */
[----:B------:R-:W1:Y:S01]  /*3ea0*/  @!P1 LDC.64 R6, c[0x0][0x218] ;  /* 0x00008600ff069b82 */ /* 0x000e620000000a00 */
[----:B------:R-:W-:Y:S01]  /*3eb0*/  @!P1 IMAD.MOV.U32 R137, RZ, RZ, R192 ;  /* 0x000000ffff899224 */ /* 0x000fe200078e00c0 */
[----:B------:R2:W-:Y:S01]  /*3ec0*/  @P1 STS [R226+0x1000], RZ ;  /* 0x001000ffe2001388 */ /* 0x0005e20000000800 */
[C---:B------:R-:W-:Y:S02]  /*3ed0*/  @!P1 IMAD R5, R149.reuse, 0x60, RZ ;  /* 0x0000006095059824 */ /* 0x040fe400078e02ff */
[----:B------:R-:W-:Y:S01]  /*3ee0*/  @!P1 IMAD.WIDE.U32 R138, R148, 0x60, R136 ;  /* 0x00000060948a9825 */ /* 0x000fe200078e0088 */
[C---:B------:R-:W-:Y:S01]  /*3ef0*/  @!P1 IADD3 R137, P2, R2.reuse, R193, RZ ;  /* 0x000000c102899210 */ /* 0x040fe20007f5e0ff */
[----:B------:R2:W-:Y:S01]  /*3f00*/  @P1 STS [R226+0x1004], RZ ;  /* 0x001004ffe2001388 */ /* 0x0005e20000000800 */
[----:B------:R-:W3:Y:S01]  /*3f10*/  @!P1 LDC.64 R144, c[0x0][0x218] ;  /* 0x00008600ff909b82 */ /* 0x000ee20000000a00 */
[C---:B------:R-:W-:Y:S01]  /*3f20*/  @!P1 IMAD R156, R149.reuse, 0xa0, RZ ;  /* 0x000000a0959c9824 */ /* 0x040fe200078e02ff */
[----:B------:R-:W-:Y:S01]  /*3f30*/  @!P1 IADD3 R146, P3, R2, R138, RZ ;  /* 0x0000008a02929210 */ /* 0x000fe20007f7e0ff */
[----:B------:R-:W-:Y:S01]  /*3f40*/  @!P1 IMAD.MOV.U32 R138, RZ, RZ, R193 ;  /* 0x000000ffff8a9224 */ /* 0x000fe200078e00c1 */
[----:B------:R2:W-:Y:S01]  /*3f50*/  @P1 STS.64 [R226+0x1008], RZ ;  /* 0x001008ffe2001388 */ /* 0x0005e20000000a00 */
[----:B------:R-:W-:Y:S01]  /*3f60*/  @!P1 IMAD R157, R149, 0xc0, RZ ;  /* 0x000000c0959d9824 */ /* 0x000fe200078e02ff */
[C---:B------:R-:W-:Y:S01]  /*3f70*/  @!P1 IADD3.X R5, R0.reuse, R139, R5, P3, !PT ;  /* 0x0000008b00059210 */ /* 0x040fe20001ffe405 */
[--C-:B------:R-:W-:Y:S01]  /*3f80*/  @!P1 IMAD.MOV.U32 R139, RZ, RZ, R192.reuse ;  /* 0x000000ffff8b9224 */ /* 0x100fe200078e00c0 */
[----:B------:R-:W4:Y:S01]  /*3f90*/  @!P1 LDC.64 R142, c[0x0][0x218] ;  /* 0x00008600ff8e9b82 */ /* 0x000f220000000a00 */
[----:B------:R-:W-:-:S02]  /*3fa0*/  @!P1 IMAD.X R136, R0, 0x1, R192, P2 ;  /* 0x0000000100889824 */ /* 0x000fc400010e06c0 */
[----:B------:R-:W-:-:S04]  /*3fb0*/  @!P1 IMAD.WIDE.U32 R140, R148, 0xa0, R138 ;  /* 0x000000a0948c9825 */ /* 0x000fc800078e008a */
[----:B------:R-:W-:Y:S01]  /*3fc0*/  @!P1 IMAD.WIDE.U32 R138, R148, 0xc0, R138 ;  /* 0x000000c0948a9825 */ /* 0x000fe200078e008a */
[C---:B------:R-:W-:Y:S02]  /*3fd0*/  @!P1 IADD3 R147, P3, R2.reuse, R140, RZ ;  /* 0x0000008c02939210 */ /* 0x040fe40007f7e0ff */
[----:B-1----:R-:W-:Y:S02]  /*3fe0*/  @!P1 LEA R158, P4, R137, R6, 0x1 ;  /* 0x00000006899e9211 */ /* 0x002fe400078808ff */
[----:B------:R-:W-:Y:S02]  /*3ff0*/  @!P1 IADD3 R151, P2, R2, R138, RZ ;  /* 0x0000008a02979210 */ /* 0x000fe40007f5e0ff */
[C---:B------:R-:W-:Y:S02]  /*4000*/  @!P1 IADD3.X R156, R0.reuse, R141, R156, P3, !PT ;  /* 0x0000008d009c9210 */ /* 0x040fe40001ffe49c */
[----:B------:R-:W1:Y:S01]  /*4010*/  @!P1 LDC.64 R140, c[0x0][0x218] ;  /* 0x00008600ff8c9b82 */ /* 0x000e620000000a00 */
[----:B------:R-:W-:-:S02]  /*4020*/  @!P1 IADD3.X R157, R0, R139, R157, P2, !PT ;  /* 0x0000008b009d9210 */ /* 0x000fc400017fe49d */
[----:B------:R-:W-:Y:S02]  /*4030*/  @!P1 LEA.HI.X R159, R137, R7, R136, 0x1, P4 ;  /* 0x00000007899f9211 */ /* 0x000fe400020f0c88 */
[----:B------:R-:W-:-:S03]  /*4040*/  @!P1 IADD3 R160, P4, P2, R2, R193, R221 ;  /* 0x000000c102a09210 */ /* 0x000fc60007a9e0dd */
[----:B------:R-:W5:Y:S01]  /*4050*/  @!P1 LDC.64 R138, c[0x0][0x218] ;  /* 0x00008600ff8a9b82 */ /* 0x000f620000000a00 */
[----:B------:R-:W-:Y:S01]  /*4060*/  @!PT LDS RZ, [RZ] ;  /* 0x00000000fffff984 */ /* 0x000fe20000000800 */
[----:B------:R-:W-:Y:S01]  /*4070*/  @!PT LDS RZ, [RZ] ;  /* 0x00000000fffff984 */ /* 0x000fe20000000800 */
[----:B------:R-:W-:Y:S01]  /*4080*/  @!PT LDS RZ, [RZ] ;  /* 0x00000000fffff984 */ /* 0x000fe20000000800 */
[----:B------:R2:W-:Y:S04]  /*4090*/  @!P1 LDGSTS.E.BYPASS.LTC128B.128 [R226+0x1000], desc[UR10][R158.64] ;  /* 0x010000009ee29fae */ /* 0x0005e8000b901d4a */
[----:B------:R1:W-:Y:S03]  /*40a0*/  @P1 STS.128 [R226+0x1800], RZ ;  /* 0x001800ffe2001388 */ /* 0x0003e60000000c00 */
[----:B------:R-:W5:Y:S08]  /*40b0*/  @!P1 LDC.64 R136, c[0x0][0x218] ;  /* 0x00008600ff889b82 */ /* 0x000f700000000a00 */
[----:B------:R-:W5:Y:S01]  /*40c0*/  @!P1 LDC.64 R6, c[0x0][0x218] ;  /* 0x00008600ff069b82 */ /* 0x000f620000000a00 */
[----:B--2---:R-:W-:-:S02]  /*40d0*/  @!P1 LEA R158, P3, R148, R193, 0x6 ;  /* 0x000000c1949e9211 */ /* 0x004fc400078630ff */
[----:B------:R-:W-:Y:S02]  /*40e0*/  @!P1 IADD3.X R159, R0, R192, R220, P4, P2 ;  /* 0x000000c0009f9210 */ /* 0x000fe400027e44dc */
[----:B---3--:R-:W-:Y:S02]  /*40f0*/  @!P1 LEA R162, P4, R160, R144, 0x1 ;  /* 0x00000090a0a29211 */ /* 0x008fe400078808ff */
[C---:B------:R-:W-:Y:S02]  /*4100*/  @!P1 LEA R144, P2, R148.reuse, R193, 0x7 ;  /* 0x000000c194909211 */ /* 0x040fe400078438ff */
[----:B------:R-:W-:Y:S02]  /*4110*/  @!P1 LEA.HI.X R161, R148, R192, R149, 0x6, P3 ;  /* 0x000000c094a19211 */ /* 0x000fe400018f3495 */
[----:B------:R-:W-:Y:S02]  /*4120*/  @!P1 IADD3 R158, P3, R2, R158, RZ ;  /* 0x0000009e029e9210 */ /* 0x000fe40007f7e0ff */
[----:B------:R-:W-:-:S02]  /*4130*/  @!P1 LEA.HI.X R163, R160, R145, R159, 0x1, P4 ;  /* 0x00000091a0a39211 */ /* 0x000fc400020f0c9f */
[----:B------:R-:W-:Y:S01]  /*4140*/  @!P1 IADD3 R145, P4, R2, R144, RZ ;  /* 0x0000009002919210 */ /* 0x000fe20007f9e0ff */
[----:B------:R-:W-:Y:S01]  /*4150*/  @!P1 IMAD.X R161, R0, 0x1, R161, P3 ;  /* 0x0000000100a19824 */ /* 0x000fe200018e06a1 */
[----:B------:R-:W-:Y:S01]  /*4160*/  @!P1 LEA.HI.X R144, R148, R192, R149, 0x7, P2 ;  /* 0x000000c094909211 */ /* 0x000fe200010f3c95 */
[----:B------:R-:W-:Y:S01]  /*4170*/  @!PT LDS RZ, [RZ] ;  /* 0x00000000fffff984 */ /* 0x000fe20000000800 */
[----:B------:R-:W-:Y:S01]  /*4180*/  @!PT LDS RZ, [RZ] ;  /* 0x00000000fffff984 */ /* 0x000fe20000000800 */
[----:B------:R-:W-:Y:S01]  /*4190*/  @!PT LDS RZ, [RZ] ;  /* 0x00000000fffff984 */ /* 0x000fe20000000800 */
[----:B------:R2:W-:Y:S01]  /*41a0*/  @!P1 LDGSTS.E.BYPASS.LTC128B.128 [R226+0x1800], desc[UR10][R162.64] ;  /* 0x01800000a2e29fae */ /* 0x0005e2000b901d4a */
[----:B----4-:R-:W-:Y:S02]  /*41b0*/  @!P1 LEA R142, P3, R158, R142, 0x1 ;  /* 0x0000008e9e8e9211 */ /* 0x010fe400078608ff */
[----:B-1----:R-:W-:Y:S01]  /*41c0*/  @!P1 LEA R140, P2, R146, R140, 0x1 ;  /* 0x0000008c928c9211 */ /* 0x002fe200078408ff */
[----:B------:R-:W-:Y:S01]  /*41d0*/  @!P1 IMAD.X R144, R0, 0x1, R144, P4 ;  /* 0x0000000100909824 */ /* 0x000fe200020e0690 */
[----:B------:R-:W-:Y:S01]  /*41e0*/  @!P1 LEA.HI.X R143, R158, R143, R161, 0x1, P3 ;  /* 0x0000008f9e8f9211 */ /* 0x000fe200018f0ca1 */
[----:B------:R2:W-:Y:S01]  /*41f0*/  @P1 STS.128 [R226+0x2000], RZ ;  /* 0x002000ffe2001388 */ /* 0x0005e20000000c00 */
[----:B-----5:R-:W-:-:S02]  /*4200*/  @!P1 LEA R138, P4, R145, R138, 0x1 ;  /* 0x0000008a918a9211 */ /* 0x020fc400078808ff */
[----:B------:R-:W-:Y:S01]  /*4210*/  @!P1 LEA.HI.X R141, R146, R141, R5, 0x1, P2 ;  /* 0x0000008d928d9211 */ /* 0x000fe200010f0c05 */
[----:B------:R-:W-:Y:S01]  /*4220*/  @!PT LDS RZ, [RZ] ;  /* 0x00000000fffff984 */ /* 0x000fe20000000800 */
[----:B------:R-:W-:Y:S01]  /*4230*/  @!PT LDS RZ, [RZ] ;  /* 0x00000000fffff984 */ /* 0x000fe20000000800 */
[----:B------:R-:W-:Y:S01]  /*4240*/  @!PT LDS RZ, [RZ] ;  /* 0x00000000fffff984 */ /* 0x000fe20000000800 */
[----:B------:R2:W-:Y:S01]  /*4250*/  @!P1 LDGSTS.E.BYPASS.LTC128B.128 [R226+0x2000], desc[UR10][R142.64] ;  /* 0x020000008ee29fae */ /* 0x0005e2000b901d4a */
[----:B------:R-:W-:Y:S02]  /*4260*/  @!P1 LEA R136, P3, R147, R136, 0x1 ;  /* 0x0000008893889211 */ /* 0x000fe400078608ff */
[----:B------:R-:W-:Y:S01]  /*4270*/  @!P1 LEA R6, P2, R151, R6, 0x1 ;  /* 0x0000000697069211 */ /* 0x000fe200078408ff */
[----:B------:R2:W-:Y:S01]  /*4280*/  @P1 STS.128 [R226+0x2800], RZ ;  /* 0x002800ffe2001388 */ /* 0x0005e20000000c00 */
[----:B------:R-:W-:Y:S02]  /*4290*/  @!P1 LEA.HI.X R139, R145, R139, R144, 0x1, P4 ;  /* 0x0000008b918b9211 */ /* 0x000fe400020f0c90 */
[----:B------:R-:W-:Y:S01]  /*42a0*/  @!P1 LEA.HI.X R137, R147, R137, R156, 0x1, P3 ;  /* 0x0000008993899211 */ /* 0x000fe200018f0c9c */
[----:B------:R-:W-:Y:S01]  /*42b0*/  @!PT LDS RZ, [RZ] ;  /* 0x00000000fffff984 */ /* 0x000fe20000000800 */
[----:B------:R-:W-:Y:S01]  /*42c0*/  @!PT LDS RZ, [RZ] ;  /* 0x00000000fffff984 */ /* 0x000fe20000000800 */
[----:B------:R-:W-:Y:S01]  /*42d0*/  @!PT LDS RZ, [RZ] ;  /* 0x00000000fffff984 */ /* 0x000fe20000000800 */
[----:B------:R2:W-:Y:S01]  /*42e0*/  @!P1 LDGSTS.E.BYPASS.LTC128B.128 [R226+0x2800], desc[UR10][R140.64] ;  /* 0x028000008ce29fae */ /* 0x0005e2000b901d4a */
[----:B------:R-:W-:-:S03]  /*42f0*/  @!P1 LEA.HI.X R7, R151, R7, R157, 0x1, P2 ;  /* 0x0000000797079211 */ /* 0x000fc600010f0c9d */
[----:B------:R2:W-:Y:S04]  /*4300*/  @P1 STS.128 [R226+0x3000], RZ ;  /* 0x003000ffe2001388 */ /* 0x0005e80000000c00 */
[----:B------:R-:W-:Y:S01]  /*4310*/  @!PT LDS RZ, [RZ] ;  /* 0x00000000fffff984 */ /* 0x000fe20000000800 */
[----:B------:R-:W-:Y:S01]  /*4320*/  @!PT LDS RZ, [RZ] ;  /* 0x00000000fffff984 */ /* 0x000fe20000000800 */
[----:B------:R-:W-:Y:S01]  /*4330*/  @!PT LDS RZ, [RZ] ;  /* 0x00000000fffff984 */ /* 0x000fe20000000800 */
[----:B------:R2:W-:Y:S04]  /*4340*/  @!P1 LDGSTS.E.BYPASS.LTC128B.128 [R226+0x3000], desc[UR10][R138.64] ;  /* 0x030000008ae29fae */ /* 0x0005e8000b901d4a */
        /* <DEDUP_REMOVED lines=10> */
[----:B------:R2:W-:Y:S01]  /*43f0*/  @P1 STS.128 [R226+0x4800], RZ ;  /* 0x004800ffe2001388 */ /* 0x0005e20000000c00 */
[----:B------:R-:W-:Y:S05]  /*4400*/  @P1 BRA `(.L_x_745) ;  /* 0x0000000000341947 */ /* 0x000fea0003800000 */
[----:B--2---:R-:W-:Y:S01]  /*4410*/  IMAD.MOV.U32 R6, RZ, RZ, R193 ;  /* 0x000000ffff067224 */ /* 0x004fe200078e00c1 */
[----:B------:R-:W-:Y:S01]  /*4420*/  ULDC.64 UR8, c[0x0][0x218] ;  /* 0x0000860000087ab9 */ /* 0x000fe20000000a00 */
[----:B------:R-:W-:Y:S02]  /*4430*/  IMAD.MOV.U32 R7, RZ, RZ, R192 ;  /* 0x000000ffff077224 */ /* 0x000fe400078e00c0 */
[----:B------:R-:W-:Y:S02]  /*4440*/  IMAD R5, R149, 0xe0, RZ ;  /* 0x000000e095057824 */ /* 0x000fe400078e02ff */
[----:B------:R-:W-:-:S03]  /*4450*/  IMAD.WIDE.U32 R6, R148, 0xe0, R6 ;  /* 0x000000e094067825 */ /* 0x000fc600078e0006 */
[----:B------:R-:W-:-:S04]  /*4460*/  IADD3 R6, P1, R2, R6, RZ ;  /* 0x0000000602067210 */ /* 0x000fc80007f3e0ff */
[----:B------:R-:W-:Y:S02]  /*4470*/  IADD3.X R5, R0, R7, R5, P1, !PT ;  /* 0x0000000700057210 */ /* 0x000fe40000ffe405 */
[----:B------:R-:W-:-:S04]  /*4480*/  LEA R136, P1, R6, UR8, 0x1 ;  /* 0x0000000806887c11 */ /* 0x000fc8000f8208ff */
[----:B------:R-:W-:-:S05]  /*4490*/  LEA.HI.X R137, R6, UR9, R5, 0x1, P1 ;  /* 0x0000000906897c11 */ /* 0x000fca00088f0c05 */
[----:B------:R-:W-:Y:S01]  /*44a0*/  @!PT LDS RZ, [RZ] ;  /* 0x00000000fffff984 */ /* 0x000fe20000000800 */
[----:B------:R-:W-:Y:S01]  /*44b0*/  @!PT LDS RZ, [RZ] ;  /* 0x00000000fffff984 */ /* 0x000fe20000000800 */
[----:B------:R-:W-:Y:S01]  /*44c0*/  @!PT LDS RZ, [RZ] ;  /* 0x00000000fffff984 */ /* 0x000fe20000000800 */
[----:B------:R1:W-:Y:S04]  /*44d0*/  LDGSTS.E.BYPASS.LTC128B.128 [R226+0x4800], desc[UR10][R136.64] ;  /* 0x0480000088e27fae */ /* 0x0003e8000b901d4a */
.L_x_745:
[----:B------:R-:W-:Y:S05]  /*44e0*/  BSYNC B0 ;  /* 0x0000000000007941 */ /* 0x000fea0003800000 */
.L_x_744:
[----:B------:R-:W0:Y:S01]  /*44f0*/  LDGDEPBAR ;  /* 0x00000000000079af */ /* 0x000e220000000000 */
[----:B------:R-:W-:-:S04]  /*4500*/  IADD3 R193, P1, R2, R193, RZ ;  /* 0x000000c102c17210 */ /* 0x000fc80007f3e0ff */
[----:B------:R-:W-:-:S09]  /*4510*/  IADD3.X R192, R0, R192, RZ, P1, !PT ;  /* 0x000000c000c07210 */ /* 0x000fd20000ffe4ff */
.L_x_741:
[----:B------:R-:W-:Y:S01]  /*4520*/  IMAD.IADD R242, R150, 0x1, R242 ;  /* 0x0000000196f27824 */ /* 0x000fe200078e02f2 */
[----:B------:R-:W-:Y:S01]  /*4530*/  ULDC UR12, c[0x0][0x2ec] ;  /* 0x0000bb00000c7ab9 */ /* 0x000fe20000000800 */
[----:B------:R-:W-:Y:S02]  /*4540*/  ULDC.64 UR8, c[0x0][0x218] ;  /* 0x0000860000087ab9 */ /* 0x000fe40000000a00 */
[C---:B------:R-:W-:Y:S01]  /*4550*/  VIADD R240, R242.reuse, 0x1 ;  /* 0x00000001f2f07836 */ /* 0x040fe20000000000 */
[CC--:B------:R-:W-:Y:S01]  /*4560*/  ISETP.GE.AND P2, PT, R242.reuse, R195.reuse, PT ;  /* 0x000000c3f200720c */ /* 0x0c0fe20003f46270 */
[C---:B------:R-:W-:Y:S01]  /*4570*/  VIADD R239, R242.reuse, 0x8 ;  /* 0x00000008f2ef7836 */ /* 0x040fe20000000000 */
[C---:B------:R-:W-:Y:S01]  /*4580*/  ISETP.GE.AND P3, PT, R242.reuse, R196, PT ;  /* 0x000000c4f200720c */ /* 0x040fe20003f66270 */
[----:B------:R-:W-:Y:S01]  /*4590*/  VIADD R237, R242, 0x9 ;  /* 0x00000009f2ed7836 */ /* 0x000fe20000000000 */
[-C--:B------:R-:W-:Y:S01]  /*45a0*/  ISETP.GE.AND P1, PT, R240, R195.reuse, PT ;  /* 0x000000c3f000720c */ /* 0x080fe20003f26270 */
[----:B------:R-:W-:Y:S01]  /*45b0*/  VIADD R236, R242, 0x10 ;  /* 0x00000010f2ec7836 */ /* 0x000fe20000000000 */
[----:B------:R-:W-:Y:S01]  /*45c0*/  FSEL R2, R46, -INF , !P2 ;  /* 0xff8000002e027808 */ /* 0x000fe20005000000 */
[C---:B------:R-:W-:Y:S01]  /*45d0*/  VIADD R235, R242.reuse, 0x11 ;  /* 0x00000011f2eb7836 */ /* 0x040fe20000000000 */
[-C--:B------:R-:W-:Y:S01]  /*45e0*/  ISETP.GE.AND P2, PT, R239, R195.reuse, PT ;  /* 0x000000c3ef00720c */ /* 0x080fe20003f46270 */
[C---:B------:R-:W-:Y:S01]  /*45f0*/  VIADD R234, R242.reuse, 0x18 ;  /* 0x00000018f2ea7836 */ /* 0x040fe20000000000 */
[----:B------:R-:W-:Y:S01]  /*4600*/  FSEL R47, R47, -INF , !P1 ;  /* 0xff8000002f2f7808 */ /* 0x000fe20004800000 */
[C---:B--2---:R-:W-:Y:S01]  /*4610*/  VIADD R7, R242.reuse, 0x19 ;  /* 0x00000019f2077836 */ /* 0x044fe20000000000 */
[----:B------:R-:W-:Y:S01]  /*4620*/  ISETP.GE.AND P1, PT, R237, R195, PT ;  /* 0x000000c3ed00720c */ /* 0x000fe20003f26270 */
[----:B------:R-:W-:Y:S01]  /*4630*/  VIADD R232, R242, 0x20 ;  /* 0x00000020f2e87836 */ /* 0x000fe20000000000 */
[----:B-1----:R-:W-:Y:S01]  /*4640*/  FSEL R137, R42, -INF , !P2 ;  /* 0xff8000002a897808 */ /* 0x002fe20005000000 */
[----:B------:R-:W-:Y:S01]  /*4650*/  VIADD R231, R242, 0x21 ;  /* 0x00000021f2e77836 */ /* 0x000fe20000000000 */
[----:B------:R-:W-:Y:S01]  /*4660*/  FMNMX.FTZ R0, R2, R47, !PT ;  /* 0x0000002f02007209 */ /* 0x000fe20007810000 */
[----:B------:R-:W-:Y:S01]  /*4670*/  VIADD R215, R242, 0x28 ;  /* 0x00000028f2d77836 */ /* 0x000fe20000000000 */
[-C--:B------:R-:W-:Y:S01]  /*4680*/  ISETP.GE.AND P2, PT, R236, R195.reuse, PT ;  /* 0x000000c3ec00720c */ /* 0x080fe20003f46270 */
[C---:B------:R-:W-:Y:S01]  /*4690*/  VIADD R6, R242.reuse, 0x29 ;  /* 0x00000029f2067836 */ /* 0x040fe20000000000 */
[----:B------:R-:W-:Y:S01]  /*46a0*/  FSEL R138, R43, -INF , !P1 ;  /* 0xff8000002b8a7808 */ /* 0x000fe20004800000 */
[C---:B------:R-:W-:Y:S01]  /*46b0*/  VIADD R5, R242.reuse, 0x30 ;  /* 0x00000030f2057836 */ /* 0x040fe20000000000 */
[----:B------:R-:W-:Y:S01]  /*46c0*/  FMNMX.FTZ R0, R137, R0, !PT ;  /* 0x0000000089007209 */ /* 0x000fe20007810000 */
[C---:B------:R-:W-:Y:S01]  /*46d0*/  VIADD R213, R242.reuse, 0x31 ;  /* 0x00000031f2d57836 */ /* 0x040fe20000000000 */
[-C--:B------:R-:W-:Y:S01]  /*46e0*/  ISETP.GE.AND P1, PT, R235, R195.reuse, PT ;  /* 0x000000c3eb00720c */ /* 0x080fe20003f26270 */
[----:B------:R-:W-:Y:S01]  /*46f0*/  VIADD R212, R242, 0x38 ;  /* 0x00000038f2d47836 */ /* 0x000fe20000000000 */
[----:B------:R-:W-:Y:S01]  /*4700*/  FSEL R38, R38, -INF , !P2 ;  /* 0xff80000026267808 */ /* 0x000fe20005000000 */
[----:B------:R-:W-:Y:S01]  /*4710*/  VIADD R211, R242, 0x39 ;  /* 0x00000039f2d37836 */ /* 0x000fe20000000000 */
[----:B------:R-:W-:Y:S01]  /*4720*/  FMNMX.FTZ R0, R138, R0, !PT ;  /* 0x000000008a007209 */ /* 0x000fe20007810000 */
[----:B------:R-:W-:Y:S01]  /*4730*/  VIADD R136, R242, 0x40 ;  /* 0x00000040f2887836 */ /* 0x000fe20000000000 */
[-C--:B------:R-:W-:Y:S01]  /*4740*/  ISETP.GE.AND P2, PT, R234, R195.reuse, PT ;  /* 0x000000c3ea00720c */ /* 0x080fe20003f46270 */
[C---:B------:R-:W-:Y:S01]  /*4750*/  VIADD R140, R242.reuse, 0x41 ;  /* 0x00000041f28c7836 */ /* 0x040fe20000000000 */
[----:B------:R-:W-:Y:S01]  /*4760*/  FSEL R39, R39, -INF , !P1 ;  /* 0xff80000027277808 */ /* 0x000fe20004800000 */
[----:B------:R-:W-:Y:S01]  /*4770*/  VIADD R147, R242, 0x48 ;  /* 0x00000048f2937836 */ /* 0x000fe20000000000 */
[----:B------:R-:W-:Y:S01]  /*4780*/  FMNMX.FTZ R0, R38, R0, !PT ;  /* 0x0000000026007209 */ /* 0x000fe20007810000 */
[C---:B------:R-:W-:Y:S01]  /*4790*/  VIADD R144, R242.reuse, 0x49 ;  /* 0x00000049f2907836 */ /* 0x040fe20000000000 */
[-C--:B------:R-:W-:Y:S01]  /*47a0*/  ISETP.GE.AND P1, PT, R7, R195.reuse, PT ;  /* 0x000000c30700720c */ /* 0x080fe20003f26270 */
[----:B------:R-:W-:Y:S01]  /*47b0*/  VIADD R156, R242, 0x50 ;  /* 0x00000050f29c7836 */ /* 0x000fe20000000000 */
[----:B------:R-:W-:Y:S01]  /*47c0*/  FSEL R34, R34, -INF , !P2 ;  /* 0xff80000022227808 */ /* 0x000fe20005000000 */
[C---:B------:R-:W-:Y:S01]  /*47d0*/  VIADD R163, R242.reuse, 0x51 ;  /* 0x00000051f2a37836 */ /* 0x040fe20000000000 */
        /* <DEDUP_REMOVED lines=11> */
[----:B------:R-:W-:Y:S01]  /*4890*/  VIADD R172, R242, 0x69 ;  /* 0x00000069f2ac7836 */ /* 0x000fe20000000000 */
[----:B------:R-:W-:Y:S01]  /*48a0*/  FMNMX.FTZ R0, R252, R0, !PT ;  /* 0x00000000fc007209 */ /* 0x000fe20007810000 */
[C---:B------:R-:W-:Y:S01]  /*48b0*/  VIADD R174, R242.reuse, 0x70 ;  /* 0x00000070f2ae7836 */ /* 0x040fe20000000000 */
[-C--:B------:R-:W-:Y:S01]  /*48c0*/  ISETP.GE.AND P2, PT, R215, R195.reuse, PT ;  /* 0x000000c3d700720c */ /* 0x080fe20003f46270 */
[C---:B------:R-:W-:Y:S01]  /*48d0*/  VIADD R177, R242.reuse, 0x71 ;  /* 0x00000071f2b17836 */ /* 0x040fe20000000000 */
[----:B------:R-:W-:Y:S01]  /*48e0*/  FSEL R250, R31, -INF , !P1 ;  /* 0xff8000001ffa7808 */ /* 0x000fe20004800000 */
[C---:B------:R-:W-:Y:S01]  /*48f0*/  VIADD R178, R242.reuse, 0x78 ;  /* 0x00000078f2b27836 */ /* 0x040fe20000000000 */
[----:B------:R-:W-:Y:S01]  /*4900*/  FMNMX.FTZ R0, R251, R0, !PT ;  /* 0x00000000fb007209 */ /* 0x000fe20007810000 */
[----:B------:R-:W-:Y:S01]  /*4910*/  VIADD R206, R242, 0x79 ;  /* 0x00000079f2ce7836 */ /* 0x000fe20000000000 */
        /* <DEDUP_REMOVED lines=59> */
[----:B------:R-:W-:Y:S01]  /*4cd0*/  VIADD R142, R242, 0xf1 ;  /* 0x000000f1f28e7836 */ /* 0x000fe20000000000 */
[----:B------:R-:W-:-:S02]  /*4ce0*/  ISETP.GE.AND P1, PT, R163, R195, PT ;  /* 0x000000c3a300720c */ /* 0x000fc40003f26270 */
[----:B------:R-:W-:Y:S01]  /*4cf0*/  FSEL R241, R130, -INF , !P2 ;  /* 0xff80000082f17808 */ /* 0x000fe20005000000 */
[----:B------:R-:W-:Y:S01]  /*4d00*/  IMAD.MOV.U32 R130, RZ, RZ, R47 ;  /* 0x000000ffff827224 */ /* 0x000fe200078e002f */
[----:B------:R-:W-:Y:S02]  /*4d10*/  FMNMX.FTZ R0, R10, R0, !PT ;  /* 0x000000000a007209 */ /* 0x000fe40007810000 */
[-C--:B------:R-:W-:Y:S02]  /*4d20*/  ISETP.GE.AND P2, PT, R159, R195.reuse, PT ;  /* 0x000000c39f00720c */ /* 0x080fe40003f46270 */
[----:B------:R-:W-:Y:S01]  /*4d30*/  FSEL R238, R131, -INF , !P1 ;  /* 0xff80000083ee7808 */ /* 0x000fe20004800000 */
[----:B------:R-:W-:Y:S01]  /*4d40*/  IMAD.MOV.U32 R131, RZ, RZ, R2 ;  /* 0x000000ffff837224 */ /* 0x000fe200078e0002 */
[----:B------:R-:W-:Y:S02]  /*4d50*/  FMNMX.FTZ R0, R241, R0, !PT ;  /* 0x00000000f1007209 */ /* 0x000fe40007810000 */
[----:B------:R-:W-:-:S02]  /*4d60*/  ISETP.GE.AND P1, PT, R157, R195, PT ;  /* 0x000000c39d00720c */ /* 0x000fc40003f26270 */
[----:B------:R-:W-:Y:S01]  /*4d70*/  FSEL R233, R126, -INF , !P2 ;  /* 0xff8000007ee97808 */ /* 0x000fe20005000000 */
[----:B------:R-:W-:Y:S01]  /*4d80*/  IMAD.MOV.U32 R126, RZ, RZ, R138 ;  /* 0x000000ffff7e7224 */ /* 0x000fe200078e008a */
[----:B------:R-:W-:Y:S01]  /*4d90*/  FMNMX.FTZ R0, R238, R0, !PT ;  /* 0x00000000ee007209 */ /* 0x000fe20007810000 */
[----:B------:R-:W-:Y:S01]  /*4da0*/  VIADD R138, R242, 0xf8 ;  /* 0x000000f8f28a7836 */ /* 0x000fe20000000000 */
[-C--:B------:R-:W-:Y:S02]  /*4db0*/  ISETP.GE.AND P2, PT, R166, R195.reuse, PT ;  /* 0x000000c3a600720c */ /* 0x080fe40003f46270 */
[----:B------:R-:W-:Y:S01]  /*4dc0*/  FSEL R214, R127, -INF , !P1 ;  /* 0xff8000007fd67808 */ /* 0x000fe20004800000 */
[----:B------:R-:W-:Y:S01]  /*4dd0*/  IMAD.MOV.U32 R127, RZ, RZ, R137 ;  /* 0x000000ffff7f7224 */ /* 0x000fe200078e0089 */
        /* <DEDUP_REMOVED lines=13> */
[----:B------:R-:W-:Y:S02]  /*4eb0*/  FMNMX.FTZ R0, R209, R0, !PT ;  /* 0x00000000d1007209 */ /* 0x000fe40007810000 */
[-C--:B------:R-:W-:Y:S02]  /*4ec0*/  ISETP.GE.AND P2, PT, R174, R195.reuse, PT ;  /* 0x000000c3ae00720c */ /* 0x080fe40003f46270 */
[----:B------:R-:W-:Y:S02]  /*4ed0*/  FSEL R207, R119, -INF , !P1 ;  /* 0xff80000077cf7808 */ /* 0x000fe40004800000 */
[----:B------:R-:W-:Y:S02]  /*4ee0*/  FMNMX.FTZ R0, R208, R0, !PT ;  /* 0x00000000d0007209 */ /* 0x000fe40007810000 */
[----:B------:R-:W-:-:S02]  /*4ef0*/  ISETP.GE.AND P1, PT, R177, R195, PT ;  /* 0x000000c3b100720c */ /* 0x000fc40003f26270 */
[----:B------:R-:W-:Y:S02]  /*4f00*/  FSEL R179, R114, -INF , !P2 ;  /* 0xff80000072b37808 */ /* 0x000fe40005000000 */
        /* <DEDUP_REMOVED lines=103> */
[----:B------:R-:W-:Y:S02]  /*5580*/  FSEL R62, R135, -INF , !P1 ;  /* 0xff800000873e7808 */ /* 0x000fe40004800000 */
[----:B------:R-:W-:Y:S02]  /*5590*/  FMNMX.FTZ R0, R50, R0, !PT ;  /* 0x0000000032007209 */ /* 0x000fe40007810000 */
[----:B------:R-:W-:Y:S02]  /*55a0*/  ISETP.GE.AND P2, PT, R240, R196, PT ;  /* 0x000000c4f000720c */ /* 0x000fe40003f46270 */
[----:B------:R-:W-:-:S05]  /*55b0*/  FMNMX.FTZ R0, R62, R0, !PT ;  /* 0x000000003e007209 */ /* 0x000fca0007810000 */
[----:B------:R-:W1:Y:S02]  /*55c0*/  SHFL.BFLY PT, R51, R0, 0x2, 0x1f ;  /* 0x0c401f0000337f89 */ /* 0x000e6400000e0000 */
[----:B-1----:R-:W-:-:S05]  /*55d0*/  FMNMX.FTZ R51, R0, R51, !PT ;  /* 0x0000003300337209 */ /* 0x002fca0007810000 */
[----:B------:R-:W1:Y:S02]  /*55e0*/  SHFL.BFLY PT, R0, R51, 0x1, 0x1f ;  /* 0x0c201f0033007f89 */ /* 0x000e6400000e0000 */
[----:B-1----:R-:W-:-:S04]  /*55f0*/  FMNMX.FTZ R0, R51, R0, !PT ;  /* 0x0000000033007209 */ /* 0x002fc80007810000 */
[C---:B------:R-:W-:Y:S01]  /*5600*/  FSETP.NEU.FTZ.AND P1, PT, R0.reuse, -INF , PT ;  /* 0xff8000000000780b */ /* 0x040fe20003f3d000 */
[----:B------:R-:W-:-:S05]  /*5610*/  FMUL.FTZ R59, R0, UR12 ;  /* 0x0000000c003b7c20 */ /* 0x000fca0008410000 */
[----:B------:R-:W-:Y:S02]  /*5620*/  FSEL R59, R59, RZ, P1 ;  /* 0x000000ff3b3b7208 */ /* 0x000fe40000800000 */
[----:B------:R-:W-:-:S03]  /*5630*/  ISETP.GE.AND P1, PT, R239, R196, PT ;  /* 0x000000c4ef00720c */ /* 0x000fc60003f26270 */
[--C-:B------:R-:W-:Y:S01]  /*5640*/  FFMA.FTZ R51, R43, UR12, -R59.reuse ;  /* 0x0000000c2b337c23 */ /* 0x100fe2000801083b */
[----:B------:R-:W-:Y:S01]  /*5650*/  FSEL R43, R44, -INF , !P3 ;  /* 0xff8000002c2b7808 */ /* 0x000fe20005800000 */
[--C-:B------:R-:W-:Y:S01]  /*5660*/  FFMA.FTZ R44, R42, UR12, -R59.reuse ;  /* 0x0000000c2a2c7c23 */ /* 0x100fe2000801083b */
[----:B------:R-:W-:Y:S01]  /*5670*/  FSEL R42, R45, -INF , !P2 ;  /* 0xff8000002d2a7808 */ /* 0x000fe20005000000 */
[--C-:B------:R-:W-:Y:S01]  /*5680*/  FFMA.FTZ R70, R10, UR12, -R59.reuse ;  /* 0x0000000c0a467c23 */ /* 0x100fe2000801083b */
[----:B------:R-:W-:Y:S01]  /*5690*/  ISETP.GE.AND P2, PT, R237, R196, PT ;  /* 0x000000c4ed00720c */ /* 0x000fe20003f46270 */
[--C-:B------:R-:W-:Y:S01]  /*56a0*/  FFMA.FTZ R87, R179, UR12, -R59.reuse ;  /* 0x0000000cb3577c23 */ /* 0x100fe2000801083b */
[----:B------:R-:W-:Y:S01]  /*56b0*/  FSEL R40, R40, -INF , !P1 ;  /* 0xff80000028287808 */ /* 0x000fe20004800000 */
[--C-:B------:R-:W-:Y:S01]  /*56c0*/  FFMA.FTZ R90, R173, UR12, -R59.reuse ;  /* 0x0000000cad5a7c23 */ /* 0x100fe2000801083b */
[----:B------:R-:W-:Y:S01]  /*56d0*/  FMNMX.FTZ R45, R43, R42, !PT ;  /* 0x0000002a2b2d7209 */ /* 0x000fe20007810000 */
[--C-:B------:R-:W-:Y:S01]  /*56e0*/  FFMA.FTZ R91, R160, UR12, -R59.reuse ;  /* 0x0000000ca05b7c23 */ /* 0x100fe2000801083b */
[-C--:B------:R-:W-:Y:S01]  /*56f0*/  ISETP.GE.AND P1, PT, R236, R196.reuse, PT ;  /* 0x000000c4ec00720c */ /* 0x080fe20003f26270 */
        /* <DEDUP_REMOVED lines=17> */
[----:B------:R-:W-:Y:S01]  /*5810*/  ISETP.GE.AND P2, PT, R7, R196, PT ;  /* 0x000000c40700720c */ /* 0x000fe20003f46270 */
[--C-:B------:R-:W-:Y:S01]  /*5820*/  FFMA.FTZ R130, R130, UR12, -R59.reuse ;  /* 0x0000000c82827c23 */ /* 0x100fe2000801083b */
[----:B------:R-:W-:Y:S01]  /*5830*/  FSEL R7, R32, -INF , !P1 ;  /* 0xff80000020077808 */ /* 0x000fe20004800000 */
[--C-:B------:R-:W-:Y:S01]  /*5840*/  FFMA.FTZ R127, R127, UR12, -R59.reuse ;  /* 0x0000000c7f7f7c23 */ /* 0x100fe2000801083b */
[----:B------:R-:W-:Y:S01]  /*5850*/  FMNMX.FTZ R66, R37, R66, !PT ;  /* 0x0000004225427209 */ /* 0x000fe20007810000 */
[--C-:B------:R-:W-:Y:S01]  /*5860*/  FFMA.FTZ R126, R126, UR12, -R59.reuse ;  /* 0x0000000c7e7e7c23 */ /* 0x100fe2000801083b */
[----:B------:R-:W-:Y:S01]  /*5870*/  ISETP.GE.AND P1, PT, R232, R196, PT ;  /* 0x000000c4e800720c */ /* 0x000fe20003f26270 */
[----:B------:R-:W-:Y:S01]  /*5880*/  MUFU.EX2 R131, R131 ;  /* 0x0000008300837308 */ /* 0x000fe20000000800 */
[----:B------:R-:W-:Y:S01]  /*5890*/  FSEL R33, R33, -INF , !P2 ;  /* 0xff80000021217808 */ /* 0x000fe20005000000 */
[--C-:B------:R-:W-:Y:S01]  /*58a0*/  FFMA.FTZ R102, R102, UR12, -R59.reuse ;  /* 0x0000000c66667c23 */ /* 0x100fe2000801083b */
[----:B------:R-:W-:Y:S01]  /*58b0*/  FMNMX.FTZ R32, R7, R66, !PT ;  /* 0x0000004207207209 */ /* 0x000fe20007810000 */
[--C-:B------:R-:W-:Y:S01]  /*58c0*/  FFMA.FTZ R106, R106, UR12, -R59.reuse ;  /* 0x0000000c6a6a7c23 */ /* 0x100fe2000801083b */
[----:B------:R-:W-:Y:S01]  /*58d0*/  ISETP.GE.AND P2, PT, R231, R196, PT ;  /* 0x000000c4e700720c */ /* 0x000fe20003f46270 */
[--C-:B------:R-:W-:Y:S01]  /*58e0*/  FFMA.FTZ R123, R123, UR12, -R59.reuse ;  /* 0x0000000c7b7b7c23 */ /* 0x100fe2000801083b */
[----:B------:R-:W-:Y:S01]  /*58f0*/  FSEL R28, R28, -INF , !P1 ;  /* 0xff8000001c1c7808 */ /* 0x000fe20004800000 */
[----:B------:R-:W-:Y:S01]  /*5900*/  MUFU.EX2 R130, R130 ;  /* 0x0000008200827308 */ /* 0x000fe20000000800 */
[----:B------:R-:W-:Y:S01]  /*5910*/  FMNMX.FTZ R32, R33, R32, !PT ;  /* 0x0000002021207209 */ /* 0x000fe20007810000 */
[--C-:B------:R-:W-:Y:S01]  /*5920*/  FFMA.FTZ R122, R122, UR12, -R59.reuse ;  /* 0x0000000c7a7a7c23 */ /* 0x100fe2000801083b */
[----:B------:R-:W-:Y:S01]  /*5930*/  ISETP.GE.AND P1, PT, R215, R196, PT ;  /* 0x000000c4d700720c */ /* 0x000fe20003f26270 */
[--C-:B------:R-:W-:Y:S01]  /*5940*/  FFMA.FTZ R118, R118, UR12, -R59.reuse ;  /* 0x0000000c76767c23 */ /* 0x100fe2000801083b */
[----:B------:R-:W-:Y:S01]  /*5950*/  FSEL R29, R29, -INF , !P2 ;  /* 0xff8000001d1d7808 */ /* 0x000fe20005000000 */
[--C-:B------:R-:W-:Y:S01]  /*5960*/  FFMA.FTZ R115, R252, UR12, -R59.reuse ;  /* 0x0000000cfc737c23 */ /* 0x100fe2000801083b */
[----:B------:R-:W-:Y:S01]  /*5970*/  FMNMX.FTZ R32, R28, R32, !PT ;  /* 0x000000201c207209 */ /* 0x000fe20007810000 */
[----:B------:R-:W-:Y:S01]  /*5980*/  MUFU.EX2 R127, R127 ;  /* 0x0000007f007f7308 */ /* 0x000fe20000000800 */
        /* <DEDUP_REMOVED lines=12> */
[----:B------:R-:W-:Y:S01]  /*5a50*/  FSEL R10, R20, -INF , !P1 ;  /* 0xff800000140a7808 */ /* 0x000fe20004800000 */
[--C-:B------:R-:W-:Y:S01]  /*5a60*/  FFMA.FTZ R54, R247, UR12, -R59.reuse ;  /* 0x0000000cf7367c23 */ /* 0x100fe2000801083b */
[----:B------:R-:W-:Y:S01]  /*5a70*/  ISETP.GE.AND P2, PT, R213, R196, PT ;  /* 0x000000c4d500720c */ /* 0x000fe20003f46270 */
        /* <DEDUP_REMOVED lines=24> */
[----:B------:R-:W1:Y:S01]  /*5c00*/  MUFU.EX2 R115, R115 ;  /* 0x0000007300737308 */ /* 0x000e620000000800 */
        /* <DEDUP_REMOVED lines=11> */
[----:B------:R-:W-:Y:S01]  /*5cc0*/  FFMA.FTZ R238, R62, UR12, -R59 ;  /* 0x0000000c3eee7c23 */ /* 0x000fe2000801083b */
[----:B------:R-:W-:-:S02]  /*5cd0*/  FMNMX.FTZ R20, R147, R20, !PT ;  /* 0x0000001493147209 */ /* 0x000fc40007810000 */
[----:B------:R-:W-:Y:S01]  /*5ce0*/  ISETP.GE.AND P1, PT, R156, R196, PT ;  /* 0x000000c49c00720c */ /* 0x000fe20003f26270 */
[----:B------:R-:W-:Y:S01]  /*5cf0*/  MUFU.EX2 R110, R110 ;  /* 0x0000006e006e7308 */ /* 0x000fe20000000800 */
[----:B------:R-:W-:Y:S02]  /*5d00*/  FSEL R156, R9, -INF , !P2 ;  /* 0xff800000099c7808 */ /* 0x000fe40005000000 */
[----:B------:R-:W-:Y:S02]  /*5d10*/  FMNMX.FTZ R20, R144, R20, !PT ;  /* 0x0000001490147209 */ /* 0x000fe40007810000 */
[----:B------:R-:W-:Y:S02]  /*5d20*/  ISETP.GE.AND P2, PT, R163, R196, PT ;  /* 0x000000c4a300720c */ /* 0x000fe40003f46270 */
[----:B------:R-:W-:Y:S01]  /*5d30*/  FSEL R163, R128, -INF , !P1 ;  /* 0xff80000080a37808 */ /* 0x000fe20004800000 */
[----:B------:R-:W-:Y:S01]  /*5d40*/  MUFU.EX2 R58, R58 ;  /* 0x0000003a003a7308 */ /* 0x000fe20000000800 */
[----:B------:R-:W-:-:S02]  /*5d50*/  FMNMX.FTZ R20, R156, R20, !PT ;  /* 0x000000149c147209 */ /* 0x000fc40007810000 */
[----:B------:R-:W-:Y:S02]  /*5d60*/  ISETP.GE.AND P1, PT, R159, R196, PT ;  /* 0x000000c49f00720c */ /* 0x000fe40003f26270 */
[----:B------:R-:W-:Y:S02]  /*5d70*/  FSEL R159, R129, -INF , !P2 ;  /* 0xff800000819f7808 */ /* 0x000fe40005000000 */
[----:B------:R-:W-:Y:S01]  /*5d80*/  FMNMX.FTZ R20, R163, R20, !PT ;  /* 0x00000014a3147209 */ /* 0x000fe20007810000 */
[----:B------:R-:W-:Y:S01]  /*5d90*/  MUFU.EX2 R55, R55 ;  /* 0x0000003700377308 */ /* 0x000fe20000000800 */
[----:B------:R-:W-:Y:S02]  /*5da0*/  ISETP.GE.AND P2, PT, R157, R196, PT ;  /* 0x000000c49d00720c */ /* 0x000fe40003f46270 */
[----:B------:R-:W-:Y:S02]  /*5db0*/  FSEL R157, R124, -INF , !P1 ;  /* 0xff8000007c9d7808 */ /* 0x000fe40004800000 */
        /* <DEDUP_REMOVED lines=29> */
[----:B------:R-:W-:Y:S01]  /*5f90*/  FSEL R179, R108, -INF , !P1 ;  /* 0xff8000006cb37808 */ /* 0x000fe20004800000 */
[----:B------:R-:W-:Y:S01]  /*5fa0*/  FFMA.FTZ R108, R35, UR12, -R59 ;  /* 0x0000000c236c7c23 */ /* 0x000fe2000801083b */
[----:B------:R-:W-:-:S02]  /*5fb0*/  FMNMX.FTZ R20, R178, R20, !PT ;  /* 0x00000014b2147209 */ /* 0x000fc40007810000 */
[----:B------:R-:W-:Y:S01]  /*5fc0*/  ISETP.GE.AND P1, PT, R180, R196, PT ;  /* 0x000000c4b400720c */ /* 0x000fe20003f26270 */
[----:B------:R-:W-:Y:S01]  /*5fd0*/  MUFU.EX2 R67, R67 ;  /* 0x0000004300437308 */ /* 0x000fe20000000800 */
[----:B------:R-:W-:Y:S01]  /*5fe0*/  FSEL R180, R109, -INF , !P2 ;  /* 0xff8000006db47808 */ /* 0x000fe20005000000 */
[--C-:B------:R-:W-:Y:S01]  /*5ff0*/  FFMA.FTZ R109, R38, UR12, -R59.reuse ;  /* 0x0000000c266d7c23 */ /* 0x100fe2000801083b */
[----:B------:R-:W-:Y:S02]  /*6000*/  FMNMX.FTZ R20, R179, R20, !PT ;  /* 0x00000014b3147209 */ /* 0x000fe40007810000 */
[----:B------:R-:W-:Y:S02]  /*6010*/  ISETP.GE.AND P2, PT, R176, R196, PT ;  /* 0x000000c4b000720c */ /* 0x000fe40003f46270 */
[----:B------:R-:W-:Y:S01]  /*6020*/  FSEL R176, R104, -INF , !P1 ;  /* 0xff80000068b07808 */ /* 0x000fe20004800000 */
[----:B------:R-:W-:Y:S01]  /*6030*/  FFMA.FTZ R104, R27, UR12, -R59 ;  /* 0x0000000c1b687c23 */ /* 0x000fe2000801083b */
[----:B------:R-:W-:Y:S01]  /*6040*/  FMNMX.FTZ R20, R180, R20, !PT ;  /* 0x00000014b4147209 */ /* 0x000fe20007810000 */
[----:B------:R-:W-:Y:S01]  /*6050*/  MUFU.EX2 R70, R70 ;  /* 0x0000004600467308 */ /* 0x000fe20000000800 */
[----:B------:R-:W-:-:S02]  /*6060*/  ISETP.GE.AND P1, PT, R175, R196, PT ;  /* 0x000000c4af00720c */ /* 0x000fc40003f26270 */
[----:B------:R-:W-:Y:S01]  /*6070*/  FSEL R175, R105, -INF , !P2 ;  /* 0xff80000069af7808 */ /* 0x000fe20005000000 */
[--C-:B------:R-:W-:Y:S01]  /*6080*/  FFMA.FTZ R105, R30, UR12, -R59.reuse ;  /* 0x0000000c1e697c23 */ /* 0x100fe2000801083b */
[----:B------:R-:W-:Y:S02]  /*6090*/  FMNMX.FTZ R20, R176, R20, !PT ;  /* 0x00000014b0147209 */ /* 0x000fe40007810000 */
[----:B------:R-:W-:Y:S01]  /*60a0*/  ISETP.GE.AND P2, PT, R205, R196, PT ;  /* 0x000000c4cd00720c */ /* 0x000fe20003f46270 */
[----:B------:R-:W-:Y:S01]  /*60b0*/  MUFU.EX2 R71, R71 ;  /* 0x0000004700477308 */ /* 0x000fe20000000800 */
[----:B------:R-:W-:Y:S01]  /*60c0*/  FSEL R173, R100, -INF , !P1 ;  /* 0xff80000064ad7808 */ /* 0x000fe20004800000 */
[----:B------:R-:W-:Y:S01]  /*60d0*/  FFMA.FTZ R100, R19, UR12, -R59 ;  /* 0x0000000c13647c23 */ /* 0x000fe2000801083b */
[----:B------:R-:W-:Y:S02]  /*60e0*/  FMNMX.FTZ R20, R175, R20, !PT ;  /* 0x00000014af147209 */ /* 0x000fe40007810000 */
[----:B------:R-:W-:-:S02]  /*60f0*/  ISETP.GE.AND P1, PT, R171, R196, PT ;  /* 0x000000c4ab00720c */ /* 0x000fc40003f26270 */
[----:B------:R-:W-:Y:S01]  /*6100*/  FSEL R171, R101, -INF , !P2 ;  /* 0xff80000065ab7808 */ /* 0x000fe20005000000 */
[----:B------:R-:W-:Y:S01]  /*6110*/  FFMA.FTZ R101, R22, UR12, -R59 ;  /* 0x0000000c16657c23 */ /* 0x000fe2000801083b */
[----:B------:R-:W-:Y:S01]  /*6120*/  FMNMX.FTZ R20, R173, R20, !PT ;  /* 0x00000014ad147209 */ /* 0x000fe20007810000 */
[----:B------:R-:W-:Y:S01]  /*6130*/  MUFU.EX2 R74, R74 ;  /* 0x0000004a004a7308 */ /* 0x000fe20000000800 */
[----:B------:R-:W-:Y:S02]  /*6140*/  ISETP.GE.AND P2, PT, R165, R196, PT ;  /* 0x000000c4a500720c */ /* 0x000fe40003f46270 */
[----:B------:R-:W-:Y:S02]  /*6150*/  FSEL R165, R96, -INF , !P1 ;  /* 0xff80000060a57808 */ /* 0x000fe40004800000 */
[----:B------:R-:W-:Y:S02]  /*6160*/  FMNMX.FTZ R20, R171, R20, !PT ;  /* 0x00000014ab147209 */ /* 0x000fe40007810000 */
[----:B------:R-:W-:Y:S01]  /*6170*/  ISETP.GE.AND P1, PT, R164, R196, PT ;  /* 0x000000c4a400720c */ /* 0x000fe20003f26270 */
[----:B------:R-:W-:Y:S01]  /*6180*/  MUFU.EX2 R75, R75 ;  /* 0x0000004b004b7308 */ /* 0x000fe20000000800 */
[----:B------:R-:W-:-:S02]  /*6190*/  FSEL R164, R97, -INF , !P2 ;  /* 0xff80000061a47808 */ /* 0x000fc40005000000 */
[----:B------:R-:W-:Y:S02]  /*61a0*/  FMNMX.FTZ R20, R165, R20, !PT ;  /* 0x00000014a5147209 */ /* 0x000fe40007810000 */
[----:B------:R-:W-:Y:S02]  /*61b0*/  ISETP.GE.AND P2, PT, R204, R196, PT ;  /* 0x000000c4cc00720c */ /* 0x000fe40003f46270 */
[----:B------:R-:W-:Y:S01]  /*61c0*/  FSEL R160, R92, -INF , !P1 ;  /* 0xff8000005ca07808 */ /* 0x000fe20004800000 */
[----:B------:R-:W-:Y:S01]  /*61d0*/  MUFU.EX2 R78, R78 ;  /* 0x0000004e004e7308 */ /* 0x000fe20000000800 */
[----:B------:R-:W-:Y:S02]  /*61e0*/  FMNMX.FTZ R20, R164, R20, !PT ;  /* 0x00000014a4147209 */ /* 0x000fe40007810000 */
[----:B------:R-:W-:Y:S02]  /*61f0*/  ISETP.GE.AND P1, PT, R203, R196, PT ;  /* 0x000000c4cb00720c */ /* 0x000fe40003f26270 */
[----:B------:R-:W-:-:S02]  /*6200*/  FSEL R145, R93, -INF , !P2 ;  /* 0xff8000005d917808 */ /* 0x000fc40005000000 */
[----:B------:R-:W-:Y:S01]  /*6210*/  FMNMX.FTZ R20, R160, R20, !PT ;  /* 0x00000014a0147209 */ /* 0x000fe20007810000 */
[----:B------:R2:W-:Y:S01]  /*6220*/  MUFU.EX2 R92, R141 ;  /* 0x0000008d005c7308 */ /* 0x0005e20000000800 */
[----:B------:R-:W-:Y:S02]  /*6230*/  ISETP.GE.AND P2, PT, R202, R196, PT ;  /* 0x000000c4ca00720c */ /* 0x000fe40003f46270 */
[----:B------:R-:W-:Y:S02]  /*6240*/  FMNMX.FTZ R20, R145, R20, !PT ;  /* 0x0000001491147209 */ /* 0x000fe40007810000 */
[----:B-1----:R-:W-:-:S03]  /*6250*/  F2FP.BF16.F32.PACK_AB R35, R115, R118 ;  /* 0x000000767323723e */ /* 0x002fc600000010ff */
[----:B------:R-:W-:Y:S08]  /*6260*/  MUFU.EX2 R79, R79 ;  /* 0x0000004f004f7308 */ /* 0x000ff00000000800 */
[----:B------:R-:W-:Y:S01]  /*6270*/  MUFU.EX2 R82, R82 ;  /* 0x0000005200527308 */ /* 0x000fe20000000800 */
[----:B--2---:R-:W-:Y:S02]  /*6280*/  FSEL R141, R88, -INF , !P1 ;  /* 0xff800000588d7808 */ /* 0x004fe40004800000 */
[----:B------:R-:W-:-:S02]  /*6290*/  ISETP.GE.AND P1, PT, R191, R196, PT ;  /* 0x000000c4bf00720c */ /* 0x000fc40003f26270 */
[----:B------:R-:W-:Y:S02]  /*62a0*/  FMNMX.FTZ R20, R141, R20, !PT ;  /* 0x000000148d147209 */ /* 0x000fe40007810000 */
[----:B------:R-:W-:Y:S01]  /*62b0*/  FSEL R134, R84, -INF , !P1 ;  /* 0xff80000054867808 */ /* 0x000fe20004800000 */
[----:B------:R1:W-:Y:S01]  /*62c0*/  MUFU.EX2 R88, R139 ;  /* 0x0000008b00587308 */ /* 0x0003e20000000800 */
[----:B------:R-:W-:-:S04]  /*62d0*/  ISETP.GE.AND P1, PT, R189, R196, PT ;  /* 0x000000c4bd00720c */ /* 0x000fc80003f26270 */
[----:B------:R-:W-:Y:S02]  /*62e0*/  FSEL R125, R80, -INF , !P1 ;  /* 0xff800000507d7808 */ /* 0x000fe40004800000 */
[-C--:B------:R-:W-:Y:S01]  /*62f0*/  ISETP.GE.AND P1, PT, R187, R196.reuse, PT ;  /* 0x000000c4bb00720c */ /* 0x080fe20003f26270 */
[----:B------:R2:W-:Y:S03]  /*6300*/  MUFU.EX2 R80, R119 ;  /* 0x0000007700507308 */ /* 0x0005e60000000800 */
[----:B------:R-:W-:Y:S02]  /*6310*/  FSEL R121, R76, -INF , !P1 ;  /* 0xff8000004c797808 */ /* 0x000fe40004800000 */
[----:B------:R-:W-:-:S03]  /*6320*/  ISETP.GE.AND P1, PT, R185, R196, PT ;  /* 0x000000c4b900720c */ /* 0x000fc60003f26270 */
[----:B------:R-:W-:Y:S01]  /*6330*/  MUFU.EX2 R76, R111 ;  /* 0x0000006f004c7308 */ /* 0x000fe20000000800 */
[----:B-1----:R-:W-:Y:S01]  /*6340*/  FSEL R139, R89, -INF , !P2 ;  /* 0xff800000598b7808 */ /* 0x002fe20005000000 */
[----:B------:R-:W-:Y:S01]  /*6350*/  FFMA.FTZ R89, R18, UR12, -R59 ;  /* 0x0000000c12597c23 */ /* 0x000fe2000801083b */
[----:B------:R-:W-:Y:S02]  /*6360*/  ISETP.GE.AND P2, PT, R190, R196, PT ;  /* 0x000000c4be00720c */ /* 0x000fe40003f46270 */
[----:B------:R-:W-:Y:S02]  /*6370*/  FMNMX.FTZ R20, R139, R20, !PT ;  /* 0x000000148b147209 */ /* 0x000fe40007810000 */
[----:B------:R-:W-:Y:S01]  /*6380*/  FSEL R128, R85, -INF , !P2 ;  /* 0xff80000055807808 */ /* 0x000fe20005000000 */
[----:B------:R-:W-:Y:S01]  /*6390*/  MUFU.EX2 R84, R161 ;  /* 0x000000a100547308 */ /* 0x000fe20000000800 */
[----:B------:R-:W-:Y:S02]  /*63a0*/  FMNMX.FTZ R20, R134, R20, !PT ;  /* 0x0000001486147209 */ /* 0x000fe40007810000 */
[----:B------:R-:W-:-:S02]  /*63b0*/  ISETP.GE.AND P2, PT, R188, R196, PT ;  /* 0x000000c4bc00720c */ /* 0x000fc40003f46270 */
[----:B------:R-:W-:Y:S02]  /*63c0*/  FMNMX.FTZ R20, R128, R20, !PT ;  /* 0x0000001480147209 */ /* 0x000fe40007810000 */
[----:B------:R-:W-:Y:S01]  /*63d0*/  FSEL R124, R81, -INF , !P2 ;  /* 0xff800000517c7808 */ /* 0x000fe20005000000 */
[--C-:B------:R-:W-:Y:S01]  /*63e0*/  FFMA.FTZ R81, R98, UR12, -R59.reuse ;  /* 0x0000000c62517c23 */ /* 0x100fe2000801083b */
[----:B------:R-:W-:Y:S01]  /*63f0*/  FMNMX.FTZ R20, R125, R20, !PT ;  /* 0x000000147d147209 */ /* 0x000fe20007810000 */
[----:B------:R-:W-:Y:S01]  /*6400*/  FFMA.FTZ R98, R39, UR12, -R59 ;  /* 0x0000000c27627c23 */ /* 0x000fe2000801083b */
[----:B------:R-:W-:Y:S01]  /*6410*/  ISETP.GE.AND P2, PT, R186, R196, PT ;  /* 0x000000c4ba00720c */ /* 0x000fe20003f46270 */
[----:B------:R-:W-:Y:S01]  /*6420*/  MUFU.EX2 R83, R83 ;  /* 0x0000005300537308 */ /* 0x000fe20000000800 */
[----:B------:R-:W-:Y:S02]  /*6430*/  FMNMX.FTZ R20, R124, R20, !PT ;  /* 0x000000147c147209 */ /* 0x000fe40007810000 */
[----:B------:R-:W-:-:S02]  /*6440*/  FSEL R120, R77, -INF , !P2 ;  /* 0xff8000004d787808 */ /* 0x000fc40005000000 */
[----:B------:R-:W-:Y:S02]  /*6450*/  FMNMX.FTZ R20, R121, R20, !PT ;  /* 0x0000001479147209 */ /* 0x000fe40007810000 */
[----:B------:R-:W-:Y:S01]  /*6460*/  ISETP.GE.AND P2, PT, R184, R196, PT ;  /* 0x000000c4b800720c */ /* 0x000fe20003f46270 */
[----:B------:R-:W-:Y:S01]  /*6470*/  MUFU.EX2 R86, R86 ;  /* 0x0000005600567308 */ /* 0x000fe20000000800 */
[----:B------:R-:W-:Y:S02]  /*6480*/  FSEL R117, R72, -INF , !P1 ;  /* 0xff80000048757808 */ /* 0x000fe40004800000 */
[----:B------:R-:W-:Y:S02]  /*6490*/  FMNMX.FTZ R20, R120, R20, !PT ;  /* 0x0000001478147209 */ /* 0x000fe40007810000 */
[----:B------:R-:W-:Y:S02]  /*64a0*/  ISETP.GE.AND P1, PT, R183, R196, PT ;  /* 0x000000c4b700720c */ /* 0x000fe40003f26270 */
[----:B--2---:R-:W-:Y:S01]  /*64b0*/  FSEL R119, R73, -INF , !P2 ;  /* 0xff80000049777808 */ /* 0x004fe20005000000 */
[----:B------:R1:W-:Y:S01]  /*64c0*/  MUFU.EX2 R72, R107 ;  /* 0x0000006b00487308 */ /* 0x0003e20000000800 */
[----:B------:R-:W-:-:S02]  /*64d0*/  FMNMX.FTZ R20, R117, R20, !PT ;  /* 0x0000001475147209 */ /* 0x000fc40007810000 */
[----:B------:R-:W-:Y:S02]  /*64e0*/  ISETP.GE.AND P2, PT, R182, R196, PT ;  /* 0x000000c4b600720c */ /* 0x000fe40003f46270 */
[----:B------:R-:W-:Y:S02]  /*64f0*/  FSEL R116, R68, -INF , !P1 ;  /* 0xff80000044747808 */ /* 0x000fe40004800000 */
[----:B------:R-:W-:Y:S01]  /*6500*/  FMNMX.FTZ R20, R119, R20, !PT ;  /* 0x0000001477147209 */ /* 0x000fe20007810000 */
[----:B------:R2:W-:Y:S01]  /*6510*/  MUFU.EX2 R68, R106 ;  /* 0x0000006a00447308 */ /* 0x0005e20000000800 */
[----:B------:R-:W-:Y:S02]  /*6520*/  ISETP.GE.AND P1, PT, R181, R196, PT ;  /* 0x000000c4b500720c */ /* 0x000fe40003f26270 */
[----:B------:R-:W-:Y:S02]  /*6530*/  FSEL R113, R69, -INF , !P2 ;  /* 0xff80000045717808 */ /* 0x000fe40005000000 */
[----:B------:R-:W-:-:S02]  /*6540*/  FMNMX.FTZ R20, R116, R20, !PT ;  /* 0x0000001474147209 */ /* 0x000fc40007810000 */
[----:B------:R-:W-:Y:S01]  /*6550*/  ISETP.GE.AND P2, PT, R168, R196, PT ;  /* 0x000000c4a800720c */ /* 0x000fe20003f46270 */
[----:B------:R-:W-:Y:S01]  /*6560*/  MUFU.EX2 R87, R87 ;  /* 0x0000005700577308 */ /* 0x000fe20000000800 */
[----:B------:R-:W-:Y:S01]  /*6570*/  FSEL R69, R64, -INF , !P1 ;  /* 0xff80000040457808 */ /* 0x000fe20004800000 */
[--C-:B-1----:R-:W-:Y:S01]  /*6580*/  FFMA.FTZ R107, R34, UR12, -R59.reuse ;  /* 0x0000000c226b7c23 */ /* 0x102fe2000801083b */
[----:B------:R-:W-:Y:S02]  /*6590*/  FMNMX.FTZ R20, R113, R20, !PT ;  /* 0x0000001471147209 */ /* 0x000fe40007810000 */
[----:B------:R-:W-:Y:S02]  /*65a0*/  ISETP.GE.AND P1, PT, R167, R196, PT ;  /* 0x000000c4a700720c */ /* 0x000fe40003f26270 */
[----:B------:R-:W-:Y:S01]  /*65b0*/  FSEL R65, R65, -INF , !P2 ;  /* 0xff80000041417808 */ /* 0x000fe20005000000 */
[----:B------:R1:W-:Y:S01]  /*65c0*/  MUFU.EX2 R64, R103 ;  /* 0x0000006700407308 */ /* 0x0003e20000000800 */
[----:B------:R-:W-:Y:S01]  /*65d0*/  FMNMX.FTZ R20, R69, R20, !PT ;  /* 0x0000001445147209 */ /* 0x000fe20007810000 */
[----:B--2---:R-:W-:Y:S01]  /*65e0*/  FFMA.FTZ R106, R31, UR12, -R59 ;  /* 0x0000000c1f6a7c23 */ /* 0x004fe2000801083b */
[----:B------:R-:W-:-:S02]  /*65f0*/  ISETP.GE.AND P2, PT, R162, R196, PT ;  /* 0x000000c4a200720c */ /* 0x000fc40003f46270 */
[----:B------:R-:W-:Y:S02]  /*6600*/  FSEL R73, R60, -INF , !P1 ;  /* 0xff8000003c497808 */ /* 0x000fe40004800000 */
[----:B------:R-:W-:Y:S01]  /*6610*/  FMNMX.FTZ R20, R65, R20, !PT ;  /* 0x0000001441147209 */ /* 0x000fe20007810000 */
[----:B------:R2:W-:Y:S01]  /*6620*/  MUFU.EX2 R60, R102 ;  /* 0x00000066003c7308 */ /* 0x0005e20000000800 */
[----:B------:R-:W-:Y:S02]  /*6630*/  ISETP.GE.AND P1, PT, R158, R196, PT ;  /* 0x000000c49e00720c */ /* 0x000fe40003f26270 */
[----:B------:R-:W-:Y:S02]  /*6640*/  FSEL R61, R61, -INF , !P2 ;  /* 0xff8000003d3d7808 */ /* 0x000fe40005000000 */
[----:B------:R-:W-:Y:S02]  /*6650*/  FMNMX.FTZ R20, R73, R20, !PT ;  /* 0x0000001449147209 */ /* 0x000fe40007810000 */
[----:B------:R-:W-:Y:S01]  /*6660*/  ISETP.GE.AND P2, PT, R151, R196, PT ;  /* 0x000000c49700720c */ /* 0x000fe20003f46270 */
[----:B------:R-:W-:Y:S01]  /*6670*/  MUFU.EX2 R90, R90 ;  /* 0x0000005a005a7308 */ /* 0x000fe20000000800 */
[----:B------:R-:W-:Y:S01]  /*6680*/  FSEL R77, R56, -INF , !P1 ;  /* 0xff800000384d7808 */ /* 0x000fe20004800000 */
[----:B-1----:R-:W-:Y:S01]  /*6690*/  FFMA.FTZ R103, R26, UR12, -R59 ;  /* 0x0000000c1a677c23 */ /* 0x002fe2000801083b */
[----:B------:R-:W-:-:S02]  /*66a0*/  FMNMX.FTZ R20, R61, R20, !PT ;  /* 0x000000143d147209 */ /* 0x000fc40007810000 */
[----:B------:R-:W-:Y:S02]  /*66b0*/  ISETP.GE.AND P1, PT, R150, R196, PT ;  /* 0x000000c49600720c */ /* 0x000fe40003f26270 */
[----:B------:R-:W-:Y:S01]  /*66c0*/  FSEL R57, R57, -INF , !P2 ;  /* 0xff80000039397808 */ /* 0x000fe20005000000 */
[----:B------:R1:W-:Y:S01]  /*66d0*/  MUFU.EX2 R56, R99 ;  /* 0x0000006300387308 */ /* 0x0003e20000000800 */
[----:B------:R-:W-:Y:S01]  /*66e0*/  FMNMX.FTZ R20, R77, R20, !PT ;  /* 0x000000144d147209 */ /* 0x000fe20007810000 */
[--C-:B--2---:R-:W-:Y:S01]  /*66f0*/  FFMA.FTZ R102, R23, UR12, -R59.reuse ;  /* 0x0000000c17667c23 */ /* 0x104fe2000801083b */
        /* <DEDUP_REMOVED lines=20> */
[----:B-1----:R-:W-:Y:S02]  /*6840*/  FSEL R99, R132, -INF , !P1 ;  /* 0xff80000084637808 */ /* 0x002fe40004800000 */
[----:B------:R-:W-:Y:S02]  /*6850*/  FMNMX.FTZ R20, R97, R20, !PT ;  /* 0x0000001461147209 */ /* 0x000fe40007810000 */
[----:B------:R-:W-:Y:S01]  /*6860*/  FSEL R112, R133, -INF , !P2 ;  /* 0xff80000085707808 */ /* 0x000fe20005000000 */
[----:B------:R-:W-:Y:S01]  /*6870*/  MUFU.EX2 R95, R95 ;  /* 0x0000005f005f7308 */ /* 0x000fe20000000800 */
[----:B------:R-:W-:-:S02]  /*6880*/  FMNMX.FTZ R8, R99, R20, !PT ;  /* 0x0000001463087209 */ /* 0x000fc40007810000 */
[----:B------:R-:W-:Y:S02]  /*6890*/  LEA R151, R4, UR4, 0x1 ;  /* 0x0000000404977c11 */ /* 0x000fe4000f8e08ff */
[----:B------:R-:W-:Y:S02]  /*68a0*/  FMNMX.FTZ R8, R112, R8, !PT ;  /* 0x0000000870087209 */ /* 0x000fe40007810000 */
[----:B------:R-:W-:Y:S01]  /*68b0*/  F2FP.BF16.F32.PACK_AB R31, R126, R127 ;  /* 0x0000007f7e1f723e */ /* 0x000fe200000010ff */
[----:B------:R-:W-:Y:S01]  /*68c0*/  IMAD R150, R3, 0x2, R151 ;  /* 0x0000000203967824 */ /* 0x000fe200078e0297 */
[----:B------:R-:W-:Y:S01]  /*68d0*/  LDSM.16.MT88.4 R12, [R151+0x5000] ;  /* 0x00500000970c783b */ /* 0x000fe20000004200 */
[----:B------:R-:W-:Y:S03]  /*68e0*/  MUFU.EX2 R98, R98 ;  /* 0x0000006200627308 */ /* 0x000fe60000000800 */
[----:B------:R-:W1:Y:S04]  /*68f0*/  SHFL.BFLY PT, R9, R8, 0x2, 0x1f ;  /* 0x0c401f0008097f89 */ /* 0x000e6800000e0000 */
[----:B------:R-:W-:Y:S01]  /*6900*/  LDSM.16.MT88.4 R24, [R150+0x5000] ;  /* 0x005000009618783b */ /* 0x000fe20000004200 */
[----:B------:R-:W-:Y:S03]  /*6910*/  MUFU.EX2 R109, R109 ;  /* 0x0000006d006d7308 */ /* 0x000fe60000000800 */
[----:B------:R-:W-:Y:S05]  /*6920*/  LDSM.16.MT88.4 R20, [R151+0x5400] ;  /* 0x005400009714783b */ /* 0x000fea0000004200 */
[----:B------:R-:W-:Y:S08]  /*6930*/  MUFU.EX2 R108, R108 ;  /* 0x0000006c006c7308 */ /* 0x000ff00000000800 */
[----:B------:R-:W-:Y:S01]  /*6940*/  MUFU.EX2 R107, R107 ;  /* 0x0000006b006b7308 */ /* 0x000fe20000000800 */
[----:B-1----:R-:W-:-:S05]  /*6950*/  FMNMX.FTZ R8, R8, R9, !PT ;  /* 0x0000000908087209 */ /* 0x002fca0007810000 */
[----:B------:R-:W1:Y:S02]  /*6960*/  SHFL.BFLY PT, R9, R8, 0x1, 0x1f ;  /* 0x0c201f0008097f89 */ /* 0x000e6400000e0000 */
[----:B------:R-:W-:Y:S08]  /*6970*/  MUFU.EX2 R106, R106 ;  /* 0x0000006a006a7308 */ /* 0x000ff00000000800 */
[----:B------:R-:W-:Y:S08]  /*6980*/  MUFU.EX2 R105, R105 ;  /* 0x0000006900697308 */ /* 0x000ff00000000800 */
[----:B------:R-:W-:Y:S01]  /*6990*/  MUFU.EX2 R104, R104 ;  /* 0x0000006800687308 */ /* 0x000fe20000000800 */
[----:B-1----:R-:W-:-:S07]  /*69a0*/  FMNMX.FTZ R2, R8, R9, !PT ;  /* 0x0000000908027209 */ /* 0x002fce0007810000 */
[----:B------:R-:W-:Y:S01]  /*69b0*/  MUFU.EX2 R103, R103 ;  /* 0x0000006700677308 */ /* 0x000fe20000000800 */
[C---:B------:R-:W-:Y:S01]  /*69c0*/  FSETP.NEU.FTZ.AND P1, PT, R2.reuse, -INF , PT ;  /* 0xff8000000200780b */ /* 0x040fe20003f3d000 */
[----:B------:R-:W-:-:S06]  /*69d0*/  FMUL.FTZ R111, R2, UR12 ;  /* 0x0000000c026f7c20 */ /* 0x000fcc0008410000 */
[----:B------:R-:W-:Y:S01]  /*69e0*/  MUFU.EX2 R102, R102 ;  /* 0x0000006600667308 */ /* 0x000fe20000000800 */
[----:B------:R-:W-:Y:S02]  /*69f0*/  FSEL R111, R111, RZ, P1 ;  /* 0x000000ff6f6f7208 */ /* 0x000fe40000800000 */
[----:B------:R-:W-:-:S03]  /*6a00*/  LEA R235, P1, R193, UR8, 0x1 ;  /* 0x00000008c1eb7c11 */ /* 0x000fc6000f8208ff */
[--C-:B------:R-:W-:Y:S01]  /*6a10*/  FFMA.FTZ R168, R43, UR12, -R111.reuse ;  /* 0x0000000c2ba87c23 */ /* 0x100fe2000801086f */
[--C-:B------:R-:W-:Y:S01]  /*6a20*/  FFMA.FTZ R167, R42, UR12, -R111.reuse ;  /* 0x0000000c2aa77c23 */ /* 0x100fe2000801086f */
[--C-:B------:R-:W-:Y:S01]  /*6a30*/  FFMA.FTZ R162, R40, UR12, -R111.reuse ;  /* 0x0000000c28a27c23 */ /* 0x100fe2000801086f */
[--C-:B------:R-:W-:Y:S01]  /*6a40*/  FFMA.FTZ R161, R41, UR12, -R111.reuse ;  /* 0x0000000c29a17c23 */ /* 0x100fe2000801086f */
[--C-:B------:R-:W-:Y:S01]  /*6a50*/  FFMA.FTZ R138, R28, UR12, -R111.reuse ;  /* 0x0000000c1c8a7c23 */ /* 0x100fe2000801086f */
[----:B------:R-:W1:Y:S01]  /*6a60*/  LDSM.16.MT88.4 R40, [R150+0x5400] ;  /* 0x005400009628783b */ /* 0x000e620000004200 */
[----:B------:R-:W-:Y:S01]  /*6a70*/  MUFU.EX2 R168, R168 ;  /* 0x000000a800a87308 */ /* 0x000fe20000000800 */
[--C-:B------:R-:W-:Y:S01]  /*6a80*/  FFMA.FTZ R137, R29, UR12, -R111.reuse ;  /* 0x0000000c1d897c23 */ /* 0x100fe2000801086f */
[----:B------:R-:W-:Y:S01]  /*6a90*/  F2FP.BF16.F32.PACK_AB R29, R130, R131 ;  /* 0x00000083821d723e */ /* 0x000fe200000010ff */
[--C-:B------:R-:W-:Y:S01]  /*6aa0*/  FFMA.FTZ R158, R36, UR12, -R111.reuse ;  /* 0x0000000c249e7c23 */ /* 0x100fe2000801086f */
[--C-:B------:R-:W-:Y:S01]  /*6ab0*/  FFMA.FTZ R146, R37, UR12, -R111.reuse ;  /* 0x0000000c25927c23 */ /* 0x100fe2000801086f */
[--C-:B------:R-:W-:Y:S01]  /*6ac0*/  FFMA.FTZ R143, R7, UR12, -R111.reuse ;  /* 0x0000000c078f7c23 */ /* 0x100fe2000801086f */
[--C-:B------:R-:W-:Y:S01]  /*6ad0*/  FFMA.FTZ R142, R33, UR12, -R111.reuse ;  /* 0x0000000c218e7c23 */ /* 0x100fe2000801086f */
[--C-:B------:R-:W-:Y:S01]  /*6ae0*/  FFMA.FTZ R129, R10, UR12, -R111.reuse ;  /* 0x0000000c0a817c23 */ /* 0x100fe2000801086f */
[----:B------:R-:W2:Y:S01]  /*6af0*/  MUFU.EX2 R167, R167 ;  /* 0x000000a700a77308 */ /* 0x000ea20000000800 */
[--C-:B------:R-:W-:Y:S01]  /*6b00*/  FFMA.FTZ R133, R6, UR12, -R111.reuse ;  /* 0x0000000c06857c23 */ /* 0x100fe2000801086f */
[--C-:B------:R-:W-:Y:S01]  /*6b10*/  FFMA.FTZ R3, R5, UR12, -R111.reuse ;  /* 0x0000000c05037c23 */ /* 0x100fe2000801086f */
[----:B------:R-:W-:Y:S01]  /*6b20*/  LDSM.16.MT88.4 R36, [R150+0x5800] ;  /* 0x005800009624783b */ /* 0x000fe20000004200 */
[--C-:B------:R-:W-:Y:S01]  /*6b30*/  FFMA.FTZ R132, R32, UR12, -R111.reuse ;  /* 0x0000000c20847c23 */ /* 0x100fe2000801086f */
[----:B------:R-:W-:Y:S01]  /*6b40*/  F2FP.BF16.F32.PACK_AB R33, R122, R123 ;  /* 0x0000007b7a21723e */ /* 0x000fe200000010ff */
[--C-:B------:R-:W-:Y:S01]  /*6b50*/  FFMA.FTZ R135, R135, UR12, -R111.reuse ;  /* 0x0000000c87877c23 */ /* 0x100fe2000801086f */
[----:B------:R-:W3:Y:S01]  /*6b60*/  LDSM.16.MT88.4 R4, [R151+0x5800] ;  /* 0x005800009704783b */ /* 0x000ee20000004200 */
[----:B------:R-:W-:Y:S01]  /*6b70*/  MUFU.EX2 R162, R162 ;  /* 0x000000a200a27308 */ /* 0x000fe20000000800 */
[--C-:B------:R-:W-:Y:S01]  /*6b80*/  FFMA.FTZ R136, R136, UR12, -R111.reuse ;  /* 0x0000000c88887c23 */ /* 0x100fe2000801086f */
[--C-:B------:R-:W-:Y:S01]  /*6b90*/  FFMA.FTZ R140, R140, UR12, -R111.reuse ;  /* 0x0000000c8c8c7c23 */ /* 0x100fe2000801086f */
[--C-:B------:R-:W-:Y:S01]  /*6ba0*/  FFMA.FTZ R147, R147, UR12, -R111.reuse ;  /* 0x0000000c93937c23 */ /* 0x100fe2000801086f */
[--C-:B------:R-:W-:Y:S01]  /*6bb0*/  FFMA.FTZ R144, R144, UR12, -R111.reuse ;  /* 0x0000000c90907c23 */ /* 0x100fe2000801086f */
[--C-:B------:R-:W-:Y:S01]  /*6bc0*/  FFMA.FTZ R156, R156, UR12, -R111.reuse ;  /* 0x0000000c9c9c7c23 */ /* 0x100fe2000801086f */
[--C-:B------:R-:W-:Y:S01]  /*6bd0*/  FFMA.FTZ R163, R163, UR12, -R111.reuse ;  /* 0x0000000ca3a37c23 */ /* 0x100fe2000801086f */
[--C-:B------:R-:W-:Y:S01]  /*6be0*/  FFMA.FTZ R159, R159, UR12, -R111.reuse ;  /* 0x0000000c9f9f7c23 */ /* 0x100fe2000801086f */
[----:B------:R-:W4:Y:S01]  /*6bf0*/  MUFU.EX2 R161, R161 ;  /* 0x000000a100a17308 */ /* 0x000f220000000800 */
[----:B--2---:R-:W-:Y:S01]  /*6c00*/  F2FP.BF16.F32.PACK_AB R28, R167, R168 ;  /* 0x000000a8a71c723e */ /* 0x004fe200000010ff */
[--C-:B------:R-:W-:Y:S01]  /*6c10*/  FFMA.FTZ R157, R157, UR12, -R111.reuse ;  /* 0x0000000c9d9d7c23 */ /* 0x100fe2000801086f */
[--C-:B------:R-:W-:Y:S01]  /*6c20*/  FFMA.FTZ R166, R166, UR12, -R111.reuse ;  /* 0x0000000ca6a67c23 */ /* 0x100fe2000801086f */
[--C-:B------:R-:W-:Y:S01]  /*6c30*/  FFMA.FTZ R169, R169, UR12, -R111.reuse ;  /* 0x0000000ca9a97c23 */ /* 0x100fe2000801086f */
[--C-:B------:R-:W-:Y:S01]  /*6c40*/  FFMA.FTZ R170, R170, UR12, -R111.reuse ;  /* 0x0000000caaaa7c23 */ /* 0x100fe2000801086f */
[--C-:B------:R-:W-:Y:S01]  /*6c50*/  FFMA.FTZ R172, R172, UR12, -R111.reuse ;  /* 0x0000000cacac7c23 */ /* 0x100fe2000801086f */
[--C-:B------:R-:W-:Y:S01]  /*6c60*/  FFMA.FTZ R174, R174, UR12, -R111.reuse ;  /* 0x0000000caeae7c23 */ /* 0x100fe2000801086f */
[----:B------:R-:W-:Y:S01]  /*6c70*/  MUFU.EX2 R158, R158 ;  /* 0x0000009e009e7308 */ /* 0x000fe20000000800 */
[--C-:B------:R-:W-:Y:S01]  /*6c80*/  FFMA.FTZ R177, R177, UR12, -R111.reuse ;  /* 0x0000000cb1b17c23 */ /* 0x100fe2000801086f */
[--C-:B------:R-:W-:Y:S01]  /*6c90*/  FFMA.FTZ R178, R178, UR12, -R111.reuse ;  /* 0x0000000cb2b27c23 */ /* 0x100fe2000801086f */
[--C-:B------:R-:W-:Y:S01]  /*6ca0*/  FFMA.FTZ R179, R179, UR12, -R111.reuse ;  /* 0x0000000cb3b37c23 */ /* 0x100fe2000801086f */
[--C-:B------:R-:W-:Y:S01]  /*6cb0*/  FFMA.FTZ R180, R180, UR12, -R111.reuse ;  /* 0x0000000cb4b47c23 */ /* 0x100fe2000801086f */
[--C-:B------:R-:W-:Y:S01]  /*6cc0*/  FFMA.FTZ R176, R176, UR12, -R111.reuse ;  /* 0x0000000cb0b07c23 */ /* 0x100fe2000801086f */
[----:B------:R-:W-:Y:S01]  /*6cd0*/  FFMA.FTZ R175, R175, UR12, -R111 ;  /* 0x0000000cafaf7c23 */ /* 0x000fe2000801086f */
[----:B------:R-:W-:Y:S01]  /*6ce0*/  FADD.FTZ R167, R168, R167 ;  /* 0x000000a7a8a77221 */ /* 0x000fe20000010000 */
[----:B------:R-:W2:Y:S01]  /*6cf0*/  MUFU.EX2 R146, R146 ;  /* 0x0000009200927308 */ /* 0x000ea20000000800 */
[----:B----4-:R-:W-:Y:S01]  /*6d00*/  F2FP.BF16.F32.PACK_AB R30, R161, R162 ;  /* 0x000000a2a11e723e */ /* 0x010fe200000010ff */
[----:B------:R-:W-:Y:S01]  /*6d10*/  FFMA.FTZ R165, R165, UR12, -R111 ;  /* 0x0000000ca5a57c23 */ /* 0x000fe2000801086f */
[----:B------:R-:W-:Y:S01]  /*6d20*/  FADD.FTZ R167, R162, R167 ;  /* 0x000000a7a2a77221 */ /* 0x000fe20000010000 */
[--C-:B------:R-:W-:Y:S01]  /*6d30*/  FFMA.FTZ R164, R164, UR12, -R111.reuse ;  /* 0x0000000ca4a47c23 */ /* 0x100fe2000801086f */
[--C-:B------:R-:W-:Y:S01]  /*6d40*/  FFMA.FTZ R160, R160, UR12, -R111.reuse ;  /* 0x0000000ca0a07c23 */ /* 0x100fe2000801086f */
[----:B------:R-:W-:Y:S01]  /*6d50*/  FFMA.FTZ R145, R145, UR12, -R111 ;  /* 0x0000000c91917c23 */ /* 0x000fe2000801086f */
[----:B------:R-:W-:Y:S01]  /*6d60*/  FADD.FTZ R161, R161, R167 ;  /* 0x000000a7a1a17221 */ /* 0x000fe20000010000 */
[C---:B------:R-:W-:Y:S01]  /*6d70*/  HMMA.16816.F32.BF16 R16, R28.reuse, R12, RZ ;  /* 0x0000000c1c10723c */ /* 0x040fe200000418ff */
[----:B------:R-:W4:Y:S01]  /*6d80*/  MUFU.EX2 R143, R143 ;  /* 0x0000008f008f7308 */ /* 0x000f220000000800 */
[--C-:B------:R-:W-:Y:S01]  /*6d90*/  FFMA.FTZ R141, R141, UR12, -R111.reuse ;  /* 0x0000000c8d8d7c23 */ /* 0x100fe2000801086f */
[--C-:B------:R-:W-:Y:S01]  /*6da0*/  FFMA.FTZ R139, R139, UR12, -R111.reuse ;  /* 0x0000000c8b8b7c23 */ /* 0x100fe2000801086f */
[--C-:B------:R-:W-:Y:S01]  /*6db0*/  FFMA.FTZ R134, R134, UR12, -R111.reuse ;  /* 0x0000000c86867c23 */ /* 0x100fe2000801086f */
[--C-:B------:R-:W-:Y:S01]  /*6dc0*/  FFMA.FTZ R57, R57, UR12, -R111.reuse ;  /* 0x0000000c39397c23 */ /* 0x100fe2000801086f */
[C---:B------:R-:W-:Y:S01]  /*6dd0*/  HMMA.16816.F32.BF16 R12, R28.reuse, R14, RZ ;  /* 0x0000000e1c0c723c */ /* 0x040fe200000418ff */
[--C-:B------:R-:W-:Y:S01]  /*6de0*/  FFMA.FTZ R85, R85, UR12, -R111.reuse ;  /* 0x0000000c55557c23 */ /* 0x100fe2000801086f */
[----:B------:R-:W-:Y:S01]  /*6df0*/  FFMA.FTZ R93, R93, UR12, -R111 ;  /* 0x0000000c5d5d7c23 */ /* 0x000fe2000801086f */
[----:B------:R-:W5:Y:S01]  /*6e00*/  MUFU.EX2 R142, R142 ;  /* 0x0000008e008e7308 */ /* 0x000f620000000800 */
[----:B--2---:R-:W-:Y:S01]  /*6e10*/  F2FP.BF16.F32.PACK_AB R32, R146, R158 ;  /* 0x0000009e9220723e */ /* 0x004fe200000010ff */
[----:B------:R-:W-:Y:S01]  /*6e20*/  FADD.FTZ R158, R158, R161 ;  /* 0x000000a19e9e7221 */ /* 0x000fe20000010000 */
[C---:B------:R-:W-:Y:S01]  /*6e30*/  HMMA.16816.F32.BF16 R8, R28.reuse, R24, RZ ;  /* 0x000000181c08723c */ /* 0x040fe200000418ff */
[--C-:B------:R-:W-:Y:S01]  /*6e40*/  FFMA.FTZ R239, R112, UR12, -R111.reuse ;  /* 0x0000000c70ef7c23 */ /* 0x100fe2000801086f */
[----:B------:R-:W-:Y:S01]  /*6e50*/  FFMA.FTZ R97, R97, UR12, -R111 ;  /* 0x0000000c61617c23 */ /* 0x000fe2000801086f */
[----:B------:R-:W-:Y:S01]  /*6e60*/  FADD.FTZ R158, R146, R158 ;  /* 0x0000009e929e7221 */ /* 0x000fe20000010000 */
[----:B------:R-:W-:Y:S01]  /*6e70*/  LEA.HI.X R234, R193, UR9, R192, 0x1, P1 ;  /* 0x00000009c1ea7c11 */ /* 0x000fe200088f0cc0 */
[----:B------:R-:W2:Y:S01]  /*6e80*/  MUFU.EX2 R138, R138 ;  /* 0x0000008a008a7308 */ /* 0x000ea20000000800 */
[----:B------:R-:W-:Y:S01]  /*6e90*/  HMMA.16816.F32.BF16 R28, R28, R26, RZ ;  /* 0x0000001a1c1c723c */ /* 0x000fe200000418ff */
[----:B------:R-:W3:Y:S01]  /*6ea0*/  LDSM.16.MT88.4 R24, [R151+0x5c00] ;  /* 0x005c00009718783b */ /* 0x000ee20000004200 */
[----:B----4-:R-:W-:-:S05]  /*6eb0*/  FADD.FTZ R158, R143, R158 ;  /* 0x0000009e8f9e7221 */ /* 0x010fca0000010000 */
[----:B------:R-:W4:Y:S01]  /*6ec0*/  MUFU.EX2 R137, R137 ;  /* 0x0000008900897308 */ /* 0x000f220000000800 */
[C---:B-----5:R-:W-:Y:S01]  /*6ed0*/  F2FP.BF16.F32.PACK_AB R34, R142.reuse, R143 ;  /* 0x0000008f8e22723e */ /* 0x060fe200000010ff */
[----:B------:R-:W-:-:S06]  /*6ee0*/  FADD.FTZ R158, R142, R158 ;  /* 0x0000009e8e9e7221 */ /* 0x000fcc0000010000 */
[----:B------:R-:W-:Y:S01]  /*6ef0*/  MUFU.EX2 R133, R133 ;  /* 0x0000008500857308 */ /* 0x000fe20000000800 */
[----:B------:R-:W-:Y:S01]  /*6f00*/  HMMA.16816.F32.BF16 R16, R32, R20, R16 ;  /* 0x000000142010723c */ /* 0x000fe20000041810 */
[----:B--2---:R-:W-:-:S05]  /*6f10*/  FADD.FTZ R158, R138, R158 ;  /* 0x0000009e8a9e7221 */ /* 0x004fca0000010000 */
[C---:B------:R-:W-:Y:S01]  /*6f20*/  HMMA.16816.F32.BF16 R12, R32.reuse, R22, R12 ;  /* 0x00000016200c723c */ /* 0x040fe2000004180c */
[----:B------:R-:W2:Y:S01]  /*6f30*/  MUFU.EX2 R3, R3 ;  /* 0x0000000300037308 */ /* 0x000ea20000000800 */
[----:B------:R-:W-:Y:S02]  /*6f40*/  F2FP.BF16.F32.PACK_AB R21, R110, R114 ;  /* 0x000000726e15723e */ /* 0x000fe400000010ff */
[C---:B----4-:R-:W-:Y:S01]  /*6f50*/  F2FP.BF16.F32.PACK_AB R20, R137.reuse, R138 ;  /* 0x0000008a8914723e */ /* 0x050fe200000010ff */
[----:B------:R-:W-:Y:S01]  /*6f60*/  FADD.FTZ R137, R137, R158 ;  /* 0x0000009e89897221 */ /* 0x000fe20000010000 */
[C---:B-1----:R-:W-:Y:S01]  /*6f70*/  HMMA.16816.F32.BF16 R8, R32.reuse, R40, R8 ;  /* 0x000000282008723c */ /* 0x042fe20000041808 */
[----:B------:R-:W-:Y:S02]  /*6f80*/  F2FP.BF16.F32.PACK_AB R23, R55, R58 ;  /* 0x0000003a3717723e */ /* 0x000fe400000010ff */
[----:B------:R-:W-:Y:S03]  /*6f90*/  MUFU.EX2 R129, R129 ;  /* 0x0000008100817308 */ /* 0x000fe60000000800 */
[----:B------:R-:W-:Y:S01]  /*6fa0*/  HMMA.16816.F32.BF16 R28, R32, R42, R28 ;  /* 0x0000002a201c723c */ /* 0x000fe2000004181c */
[----:B------:R-:W1:Y:S04]  /*6fb0*/  LDSM.16.MT88.4 R32, [R150+0x5c00] ;  /* 0x005c00009620783b */ /* 0x000e680000004200 */
[----:B------:R-:W4:Y:S01]  /*6fc0*/  MUFU.EX2 R132, R132 ;  /* 0x0000008400847308 */ /* 0x000f220000000800 */
[----:B--2---:R-:W-:Y:S01]  /*6fd0*/  F2FP.BF16.F32.PACK_AB R22, R3, R133 ;  /* 0x000000850316723e */ /* 0x004fe200000010ff */
[----:B------:R-:W-:Y:S01]  /*6fe0*/  LDSM.16.MT88.4 R40, [R150+0x6000] ;  /* 0x006000009628783b */ /* 0x000fe20000004200 */
[----:B------:R-:W-:-:S04]  /*6ff0*/  FADD.FTZ R133, R133, R137 ;  /* 0x0000008985857221 */ /* 0x000fc80000010000 */
[----:B------:R-:W-:Y:S01]  /*7000*/  FADD.FTZ R133, R3, R133 ;  /* 0x0000008503857221 */ /* 0x000fe20000010000 */
[----:B------:R-:W-:Y:S01]  /*7010*/  MUFU.EX2 R135, R135 ;  /* 0x0000008700877308 */ /* 0x000fe20000000800 */
[----:B---3--:R-:W-:Y:S01]  /*7020*/  HMMA.16816.F32.BF16 R16, R20, R4, R16 ;  /* 0x000000041410723c */ /* 0x008fe20000041810 */
[----:B------:R-:W-:-:S05]  /*7030*/  FFMA.FTZ R3, R124, UR12, -R111 ;  /* 0x0000000c7c037c23 */ /* 0x000fca000801086f */
[C---:B------:R-:W-:Y:S01]  /*7040*/  HMMA.16816.F32.BF16 R12, R20.reuse, R6, R12 ;  /* 0x00000006140c723c */ /* 0x040fe2000004180c */
[----:B------:R-:W2:Y:S01]  /*7050*/  MUFU.EX2 R136, R136 ;  /* 0x0000008800887308 */ /* 0x000ea20000000800 */
[----:B------:R-:W3:Y:S04]  /*7060*/  LDSM.16.MT88.4 R4, [R151+0x6000] ;  /* 0x006000009704783b */ /* 0x000ee80000004200 */
[C---:B------:R-:W-:Y:S03]  /*7070*/  HMMA.16816.F32.BF16 R8, R20.reuse, R36, R8 ;  /* 0x000000241408723c */ /* 0x040fe60000041808 */
[----:B------:R-:W-:Y:S03]  /*7080*/  MUFU.EX2 R140, R140 ;  /* 0x0000008c008c7308 */ /* 0x000fe60000000800 */
[----:B------:R-:W-:Y:S01]  /*7090*/  HMMA.16816.F32.BF16 R28, R20, R38, R28 ;  /* 0x00000026141c723c */ /* 0x000fe2000004181c */
[----:B------:R-:W-:-:S04]  /*70a0*/  F2FP.BF16.F32.PACK_AB R37, R66, R63 ;  /* 0x0000003f4225723e */ /* 0x000fc800000010ff */
[----:B------:R-:W5:Y:S02]  /*70b0*/  MUFU.EX2 R147, R147 ;  /* 0x0000009300937308 */ /* 0x000f640000000800 */
[----:B------:R-:W-:Y:S02]  /*70c0*/  F2FP.BF16.F32.PACK_AB R21, R51, R54 ;  /* 0x000000363315723e */ /* 0x000fe400000010ff */
[----:B------:R-:W-:Y:S02]  /*70d0*/  F2FP.BF16.F32.PACK_AB R23, R45, R44 ;  /* 0x0000002c2d17723e */ /* 0x000fe400000010ff */
[----:B----4-:R-:W-:Y:S01]  /*70e0*/  F2FP.BF16.F32.PACK_AB R20, R132, R129 ;  /* 0x000000818414723e */ /* 0x010fe200000010ff */
[----:B------:R-:W-:Y:S01]  /*70f0*/  FADD.FTZ R129, R129, R133 ;  /* 0x0000008581817221 */ /* 0x000fe20000010000 */
[----:B--2---:R-:W-:Y:S01]  /*7100*/  F2FP.BF16.F32.PACK_AB R22, R136, R135 ;  /* 0x000000878816723e */ /* 0x004fe200000010ff */
[----:B------:R-:W2:Y:S01]  /*7110*/  MUFU.EX2 R144, R144 ;  /* 0x0000009000907308 */ /* 0x000ea20000000800 */
[----:B------:R-:W-:Y:S01]  /*7120*/  F2FP.BF16.F32.PACK_AB R39, R70, R67 ;  /* 0x000000434627723e */ /* 0x000fe200000010ff */
[----:B------:R-:W-:-:S04]  /*7130*/  FADD.FTZ R129, R132, R129 ;  /* 0x0000008184817221 */ /* 0x000fc80000010000 */
[C---:B------:R-:W-:Y:S01]  /*7140*/  HMMA.16816.F32.BF16 R16, R20.reuse, R24, R16 ;  /* 0x000000181410723c */ /* 0x040fe20000041810 */
[----:B------:R-:W-:Y:S01]  /*7150*/  FADD.FTZ R129, R135, R129 ;  /* 0x0000008187817221 */ /* 0x000fe20000010000 */
[----:B------:R-:W4:Y:S01]  /*7160*/  MUFU.EX2 R156, R156 ;  /* 0x0000009c009c7308 */ /* 0x000f220000000800 */
[C---:B-----5:R-:W-:Y:S02]  /*7170*/  F2FP.BF16.F32.PACK_AB R36, R147.reuse, R140 ;  /* 0x0000008c9324723e */ /* 0x060fe400000010ff */
[----:B------:R-:W-:Y:S01]  /*7180*/  FADD.FTZ R136, R136, R129 ;  /* 0x0000008188887221 */ /* 0x000fe20000010000 */
[C---:B------:R-:W-:Y:S01]  /*7190*/  HMMA.16816.F32.BF16 R12, R20.reuse, R26, R12 ;  /* 0x0000001a140c723c */ /* 0x040fe2000004180c */
[----:B------:R-:W5:Y:S02]  /*71a0*/  LDSM.16.MT88.4 R24, [R151+0x6400] ;  /* 0x006400009718783b */ /* 0x000f640000004200 */
[----:B------:R-:W-:Y:S01]  /*71b0*/  FADD.FTZ R136, R140, R136 ;  /* 0x000000888c887221 */ /* 0x000fe20000010000 */
[----:B------:R-:W3:Y:S02]  /*71c0*/  MUFU.EX2 R163, R163 ;  /* 0x000000a300a37308 */ /* 0x000ee40000000800 */
[----:B-1----:R-:W-:Y:S01]  /*71d0*/  HMMA.16816.F32.BF16 R8, R20, R32, R8 ;  /* 0x000000201408723c */ /* 0x002fe20000041808 */
[----:B------:R-:W-:-:S04]  /*71e0*/  FADD.FTZ R147, R147, R136 ;  /* 0x0000008893937221 */ /* 0x000fc80000010000 */
[----:B--2---:R-:W-:Y:S01]  /*71f0*/  FADD.FTZ R147, R144, R147 ;  /* 0x0000009390937221 */ /* 0x004fe20000010000 */
[----:B------:R-:W-:Y:S01]  /*7200*/  HMMA.16816.F32.BF16 R28, R20, R34, R28 ;  /* 0x00000022141c723c */ /* 0x000fe2000004181c */
[----:B------:R-:W1:Y:S01]  /*7210*/  LDSM.16.MT88.4 R32, [R150+0x6400] ;  /* 0x006400009620783b */ /* 0x000e620000004200 */
[C---:B----4-:R-:W-:Y:S01]  /*7220*/  F2FP.BF16.F32.PACK_AB R38, R156.reuse, R144 ;  /* 0x000000909c26723e */ /* 0x050fe200000010ff */
[----:B------:R-:W2:Y:S01]  /*7230*/  MUFU.EX2 R159, R159 ;  /* 0x0000009f009f7308 */ /* 0x000ea20000000800 */
[----:B------:R-:W-:-:S03]  /*7240*/  FADD.FTZ R156, R156, R147 ;  /* 0x000000939c9c7221 */ /* 0x000fc60000010000 */
[----:B------:R-:W-:Y:S02]  /*7250*/  F2FP.BF16.F32.PACK_AB R21, R74, R71 ;  /* 0x000000474a15723e */ /* 0x000fe400000010ff */
[----:B---3--:R-:W-:Y:S01]  /*7260*/  HMMA.16816.F32.BF16 R16, R36, R4, R16 ;  /* 0x000000042410723c */ /* 0x008fe20000041810 */
[----:B------:R-:W-:Y:S01]  /*7270*/  F2FP.BF16.F32.PACK_AB R23, R78, R75 ;  /* 0x0000004b4e17723e */ /* 0x000fe200000010ff */
[----:B------:R-:W3:Y:S01]  /*7280*/  MUFU.EX2 R157, R157 ;  /* 0x0000009d009d7308 */ /* 0x000ee20000000800 */
[----:B------:R-:W-:-:S03]  /*7290*/  FADD.FTZ R156, R163, R156 ;  /* 0x0000009ca39c7221 */ /* 0x000fc60000010000 */
[C---:B------:R-:W-:Y:S01]  /*72a0*/  HMMA.16816.F32.BF16 R12, R36.reuse, R6, R12 ;  /* 0x00000006240c723c */ /* 0x040fe2000004180c */
[----:B------:R-:W4:Y:S03]  /*72b0*/  LDSM.16.MT88.4 R4, [R151+0x6800] ;  /* 0x006800009704783b */ /* 0x000f260000004200 */
[----:B------:R-:W5:Y:S01]  /*72c0*/  MUFU.EX2 R166, R166 ;  /* 0x000000a600a67308 */ /* 0x000f620000000800 */
[C---:B--2---:R-:W-:Y:S01]  /*72d0*/  F2FP.BF16.F32.PACK_AB R20, R159.reuse, R163 ;  /* 0x000000a39f14723e */ /* 0x044fe200000010ff */
[----:B------:R-:W-:Y:S01]  /*72e0*/  HMMA.16816.F32.BF16 R8, R36, R40, R8 ;  /* 0x000000282408723c */ /* 0x000fe20000041808 */
[----:B------:R-:W-:-:S05]  /*72f0*/  FADD.FTZ R159, R159, R156 ;  /* 0x0000009c9f9f7221 */ /* 0x000fca0000010000 */
[----:B------:R-:W-:Y:S01]  /*7300*/  HMMA.16816.F32.BF16 R28, R36, R42, R28 ;  /* 0x0000002a241c723c */ /* 0x000fe2000004181c */
[----:B------:R-:W2:Y:S01]  /*7310*/  LDSM.16.MT88.4 R40, [R150+0x6800] ;  /* 0x006800009628783b */ /* 0x000ea20000004200 */
[----:B------:R-:W1:Y:S01]  /*7320*/  MUFU.EX2 R169, R169 ;  /* 0x000000a900a97308 */ /* 0x000e620000000800 */
[----:B---3--:R-:W-:-:S04]  /*7330*/  FADD.FTZ R159, R157, R159 ;  /* 0x0000009f9d9f7221 */ /* 0x008fc80000010000 */
[----:B------:R-:W-:Y:S02]  /*7340*/  F2FP.BF16.F32.PACK_AB R37, R82, R79 ;  /* 0x0000004f5225723e */ /* 0x000fe400000010ff */
[----:B-----5:R-:W-:Y:S01]  /*7350*/  F2FP.BF16.F32.PACK_AB R22, R166, R157 ;  /* 0x0000009da616723e */ /* 0x020fe200000010ff */
[----:B------:R-:W3:Y:S01]  /*7360*/  MUFU.EX2 R170, R170 ;  /* 0x000000aa00aa7308 */ /* 0x000ee20000000800 */
[----:B------:R-:W-:Y:S01]  /*7370*/  F2FP.BF16.F32.PACK_AB R39, R86, R83 ;  /* 0x000000535627723e */ /* 0x000fe200000010ff */
[----:B------:R-:W-:-:S04]  /*7380*/  FADD.FTZ R166, R166, R159 ;  /* 0x0000009fa6a67221 */ /* 0x000fc80000010000 */
[----:B------:R-:W-:Y:S02]  /*7390*/  HMMA.16816.F32.BF16 R16, R20, R24, R16 ;  /* 0x000000181410723c */ /* 0x000fe40000041810 */
[----:B------:R-:W5:Y:S01]  /*73a0*/  MUFU.EX2 R172, R172 ;  /* 0x000000ac00ac7308 */ /* 0x000f620000000800 */
[----:B-1----:R-:W-:-:S03]  /*73b0*/  FADD.FTZ R166, R169, R166 ;  /* 0x000000a6a9a67221 */ /* 0x002fc60000010000 */
[C---:B------:R-:W-:Y:S01]  /*73c0*/  HMMA.16816.F32.BF16 R12, R20.reuse, R26, R12 ;  /* 0x0000001a140c723c */ /* 0x040fe2000004180c */
[----:B------:R-:W1:Y:S03]  /*73d0*/  LDSM.16.MT88.4 R24, [R151+0x6c00] ;  /* 0x006c00009718783b */ /* 0x000e660000004200 */
[----:B------:R-:W4:Y:S01]  /*73e0*/  MUFU.EX2 R174, R174 ;  /* 0x000000ae00ae7308 */ /* 0x000f220000000800 */
[C---:B---3--:R-:W-:Y:S01]  /*73f0*/  F2FP.BF16.F32.PACK_AB R36, R170.reuse, R169 ;  /* 0x000000a9aa24723e */ /* 0x048fe200000010ff */
[----:B------:R-:W-:Y:S01]  /*7400*/  HMMA.16816.F32.BF16 R8, R20, R32, R8 ;  /* 0x000000201408723c */ /* 0x000fe20000041808 */
[----:B------:R-:W-:-:S05]  /*7410*/  FADD.FTZ R170, R170, R166 ;  /* 0x000000a6aaaa7221 */ /* 0x000fca0000010000 */
[----:B------:R-:W-:Y:S01]  /*7420*/  HMMA.16816.F32.BF16 R28, R20, R34, R28 ;  /* 0x00000022141c723c */ /* 0x000fe2000004181c */
[----:B------:R-:W3:Y:S01]  /*7430*/  LDSM.16.MT88.4 R32, [R150+0x6c00] ;  /* 0x006c00009620783b */ /* 0x000ee20000004200 */
[----:B------:R-:W2:Y:S01]  /*7440*/  MUFU.EX2 R177, R177 ;  /* 0x000000b100b17308 */ /* 0x000ea20000000800 */
[----:B-----5:R-:W-:-:S04]  /*7450*/  FADD.FTZ R170, R172, R170 ;  /* 0x000000aaacaa7221 */ /* 0x020fc80000010000 */
[--C-:B------:R-:W-:Y:S01]  /*7460*/  FFMA.FTZ R20, R173, UR12, -R111.reuse ;  /* 0x0000000cad147c23 */ /* 0x100fe2000801086f */
[----:B------:R-:W-:Y:S01]  /*7470*/  FFMA.FTZ R173, R171, UR12, -R111 ;  /* 0x0000000cabad7c23 */ /* 0x000fe2000801086f */
[----:B----4-:R-:W-:Y:S01]  /*7480*/  F2FP.BF16.F32.PACK_AB R38, R174, R172 ;  /* 0x000000acae26723e */ /* 0x010fe200000010ff */
[----:B------:R-:W-:Y:S01]  /*7490*/  MUFU.EX2 R178, R178 ;  /* 0x000000b200b27308 */ /* 0x000fe20000000800 */
[----:B------:R-:W-:Y:S01]  /*74a0*/  F2FP.BF16.F32.PACK_AB R21, R90, R87 ;  /* 0x000000575a15723e */ /* 0x000fe200000010ff */
[----:B------:R-:W-:Y:S01]  /*74b0*/  FADD.FTZ R174, R174, R170 ;  /* 0x000000aaaeae7221 */ /* 0x000fe20000010000 */
[----:B------:R-:W-:-:S03]  /*74c0*/  F2FP.BF16.F32.PACK_AB R23, R94, R91 ;  /* 0x0000005b5e17723e */ /* 0x000fc600000010ff */
[----:B------:R-:W-:Y:S02]  /*74d0*/  HMMA.16816.F32.BF16 R16, R36, R4, R16 ;  /* 0x000000042410723c */ /* 0x000fe40000041810 */
[----:B------:R-:W-:Y:S01]  /*74e0*/  MUFU.EX2 R179, R179 ;  /* 0x000000b300b37308 */ /* 0x000fe20000000800 */
[----:B--2---:R-:W-:-:S03]  /*74f0*/  FADD.FTZ R174, R177, R174 ;  /* 0x000000aeb1ae7221 */ /* 0x004fc60000010000 */
[C---:B------:R-:W-:Y:S01]  /*7500*/  HMMA.16816.F32.BF16 R12, R36.reuse, R6, R12 ;  /* 0x00000006240c723c */ /* 0x040fe2000004180c */
[----:B------:R-:W2:Y:S03]  /*7510*/  LDSM.16.MT88.4 R4, [R151+0x7000] ;  /* 0x007000009704783b */ /* 0x000ea60000004200 */
[----:B------:R-:W4:Y:S02]  /*7520*/  MUFU.EX2 R180, R180 ;  /* 0x000000b400b47308 */ /* 0x000f240000000800 */
[C---:B------:R-:W-:Y:S06]  /*7530*/  HMMA.16816.F32.BF16 R8, R36.reuse, R40, R8 ;  /* 0x000000282408723c */ /* 0x040fec0000041808 */
[----:B------:R5:W-:Y:S01]  /*7540*/  MUFU.EX2 R171, R20 ;  /* 0x0000001400ab7308 */ /* 0x000be20000000800 */
[----:B------:R-:W-:Y:S01]  /*7550*/  HMMA.16816.F32.BF16 R28, R36, R42, R28 ;  /* 0x0000002a241c723c */ /* 0x000fe2000004181c */
[----:B------:R-:W2:Y:S06]  /*7560*/  LDSM.16.MT88.4 R40, [R150+0x7000] ;  /* 0x007000009628783b */ /* 0x000eac0000004200 */
[----:B------:R-:W-:Y:S01]  /*7570*/  MUFU.EX2 R176, R176 ;  /* 0x000000b000b07308 */ /* 0x000fe20000000800 */
[----:B----4-:R-:W-:-:S02]  /*7580*/  F2FP.BF16.F32.PACK_AB R22, R180, R179 ;  /* 0x000000b3b416723e */ /* 0x010fc400000010ff */
[----:B------:R-:W-:Y:S02]  /*7590*/  F2FP.BF16.F32.PACK_AB R37, R88, R92 ;  /* 0x0000005c5825723e */ /* 0x000fe400000010ff */
[----:B------:R-:W-:-:S03]  /*75a0*/  F2FP.BF16.F32.PACK_AB R39, R80, R84 ;  /* 0x000000545027723e */ /* 0x000fc600000010ff */
[----:B------:R-:W4:Y:S01]  /*75b0*/  MUFU.EX2 R175, R175 ;  /* 0x000000af00af7308 */ /* 0x000f220000000800 */
[C---:B-----5:R-:W-:Y:S01]  /*75c0*/  F2FP.BF16.F32.PACK_AB R20, R178.reuse, R177 ;  /* 0x000000b1b214723e */ /* 0x060fe200000010ff */
[----:B------:R-:W-:-:S04]  /*75d0*/  FADD.FTZ R178, R178, R174 ;  /* 0x000000aeb2b27221 */ /* 0x000fc80000010000 */
[----:B------:R-:W-:Y:S02]  /*75e0*/  FADD.FTZ R179, R179, R178 ;  /* 0x000000b2b3b37221 */ /* 0x000fe40000010000 */
[----:B------:R-:W5:Y:S01]  /*75f0*/  MUFU.EX2 R173, R173 ;  /* 0x000000ad00ad7308 */ /* 0x000f620000000800 */
[----:B-1----:R-:W-:Y:S01]  /*7600*/  HMMA.16816.F32.BF16 R16, R20, R24, R16 ;  /* 0x000000181410723c */ /* 0x002fe20000041810 */
[----:B------:R-:W-:-:S05]  /*7610*/  FADD.FTZ R179, R180, R179 ;  /* 0x000000b3b4b37221 */ /* 0x000fca0000010000 */
[C---:B------:R-:W-:Y:S01]  /*7620*/  HMMA.16816.F32.BF16 R12, R20.reuse, R26, R12 ;  /* 0x0000001a140c723c */ /* 0x040fe2000004180c */
[----:B------:R-:W1:Y:S01]  /*7630*/  LDSM.16.MT88.4 R24, [R151+0x7400] ;  /* 0x007400009718783b */ /* 0x000e620000004200 */
[C---:B----4-:R-:W-:Y:S01]  /*7640*/  F2FP.BF16.F32.PACK_AB R36, R175.reuse, R176 ;  /* 0x000000b0af24723e */ /* 0x050fe200000010ff */
[----:B------:R-:W4:Y:S01]  /*7650*/  MUFU.EX2 R165, R165 ;  /* 0x000000a500a57308 */ /* 0x000f220000000800 */
[----:B------:R-:W-:Y:S02]  /*7660*/  FADD.FTZ R176, R176, R179 ;  /* 0x000000b3b0b07221 */ /* 0x000fe40000010000 */
[C---:B---3--:R-:W-:Y:S02]  /*7670*/  HMMA.16816.F32.BF16 R8, R20.reuse, R32, R8 ;  /* 0x000000201408723c */ /* 0x048fe40000041808 */
[----:B------:R-:W-:Y:S01]  /*7680*/  FADD.FTZ R176, R175, R176 ;  /* 0x000000b0afb07221 */ /* 0x000fe20000010000 */
[----:B-----5:R-:W-:Y:S02]  /*7690*/  F2FP.BF16.F32.PACK_AB R38, R173, R171 ;  /* 0x000000abad26723e */ /* 0x020fe400000010ff */
[----:B------:R-:W3:Y:S01]  /*76a0*/  MUFU.EX2 R164, R164 ;  /* 0x000000a400a47308 */ /* 0x000ee20000000800 */
[----:B------:R-:W-:Y:S01]  /*76b0*/  HMMA.16816.F32.BF16 R28, R20, R34, R28 ;  /* 0x00000022141c723c */ /* 0x000fe2000004181c */
[----:B------:R-:W-:Y:S01]  /*76c0*/  FADD.FTZ R32, R131, R130 ;  /* 0x0000008283207221 */ /* 0x000fe20000010000 */
[----:B------:R-:W5:Y:S01]  /*76d0*/  LDSM.16.MT88.4 R20, [R150+0x7400] ;  /* 0x007400009614783b */ /* 0x000f620000004200 */
[----:B------:R-:W-:Y:S01]  /*76e0*/  F2FP.BF16.F32.PACK_AB R33, R72, R76 ;  /* 0x0000004c4821723e */ /* 0x000fe200000010ff */
[----:B------:R-:W-:Y:S01]  /*76f0*/  FADD.FTZ R176, R171, R176 ;  /* 0x000000b0abb07221 */ /* 0x000fe20000010000 */
[----:B------:R-:W-:Y:S01]  /*7700*/  FADD.FTZ R32, R127, R32 ;  /* 0x000000207f207221 */ /* 0x000fe20000010000 */
[----:B--2---:R-:W-:Y:S01]  /*7710*/  HMMA.16816.F32.BF16 R16, R36, R4, R16 ;  /* 0x000000042410723c */ /* 0x004fe20000041810 */
[----:B------:R-:W-:Y:S01]  /*7720*/  MUFU.EX2 R160, R160 ;  /* 0x000000a000a07308 */ /* 0x000fe20000000800 */
[----:B------:R-:W-:Y:S01]  /*7730*/  F2FP.BF16.F32.PACK_AB R35, R64, R68 ;  /* 0x000000444023723e */ /* 0x000fe200000010ff */
[----:B------:R-:W-:Y:S01]  /*7740*/  FADD.FTZ R32, R126, R32 ;  /* 0x000000207e207221 */ /* 0x000fe20000010000 */
[----:B------:R-:W-:-:S02]  /*7750*/  FADD.FTZ R173, R173, R176 ;  /* 0x000000b0adad7221 */ /* 0x000fc40000010000 */
[C---:B------:R-:W-:Y:S01]  /*7760*/  HMMA.16816.F32.BF16 R12, R36.reuse, R6, R12 ;  /* 0x00000006240c723c */ /* 0x040fe2000004180c */
[----:B------:R-:W-:Y:S01]  /*7770*/  FADD.FTZ R32, R123, R32 ;  /* 0x000000207b207221 */ /* 0x000fe20000010000 */
[----:B------:R-:W2:Y:S01]  /*7780*/  LDSM.16.MT88.4 R4, [R151+0x7800] ;  /* 0x007800009704783b */ /* 0x000ea20000004200 */
[----:B------:R-:W1:Y:S01]  /*7790*/  MUFU.EX2 R127, R145 ;  /* 0x00000091007f7308 */ /* 0x000e620000000800 */
[----:B----4-:R-:W-:Y:S01]  /*77a0*/  FADD.FTZ R173, R165, R173 ;  /* 0x000000ada5ad7221 */ /* 0x010fe20000010000 */
[----:B------:R-:W-:Y:S01]  /*77b0*/  FADD.FTZ R122, R122, R32 ;  /* 0x000000207a7a7221 */ /* 0x000fe20000010000 */
[C---:B------:R-:W-:Y:S01]  /*77c0*/  HMMA.16816.F32.BF16 R8, R36.reuse, R40, R8 ;  /* 0x000000282408723c */ /* 0x040fe20000041808 */
[C---:B---3--:R-:W-:Y:S01]  /*77d0*/  F2FP.BF16.F32.PACK_AB R32, R164.reuse, R165 ;  /* 0x000000a5a420723e */ /* 0x048fe200000010ff */
[----:B------:R-:W-:Y:S01]  /*77e0*/  FADD.FTZ R173, R164, R173 ;  /* 0x000000ada4ad7221 */ /* 0x000fe20000010000 */
[----:B------:R-:W-:Y:S02]  /*77f0*/  FADD.FTZ R122, R118, R122 ;  /* 0x0000007a767a7221 */ /* 0x000fe40000010000 */
[----:B------:R-:W-:Y:S01]  /*7800*/  MUFU.EX2 R126, R141 ;  /* 0x0000008d007e7308 */ /* 0x000fe20000000800 */
[----:B------:R-:W-:Y:S01]  /*7810*/  HMMA.16816.F32.BF16 R28, R36, R42, R28 ;  /* 0x0000002a241c723c */ /* 0x000fe2000004181c */
[----:B------:R-:W-:Y:S01]  /*7820*/  FADD.FTZ R122, R115, R122 ;  /* 0x0000007a737a7221 */ /* 0x000fe20000010000 */
[----:B------:R-:W-:-:S03]  /*7830*/  FFMA.FTZ R41, R125, UR12, -R111 ;  /* 0x0000000c7d297c23 */ /* 0x000fc6000801086f */
[----:B------:R-:W-:Y:S02]  /*7840*/  FADD.FTZ R114, R114, R122 ;  /* 0x0000007a72727221 */ /* 0x000fe40000010000 */
[--C-:B------:R-:W-:Y:S01]  /*7850*/  FFMA.FTZ R39, R128, UR12, -R111.reuse ;  /* 0x0000000c80277c23 */ /* 0x100fe2000801086f */
[----:B-1----:R-:W-:Y:S01]  /*7860*/  F2FP.BF16.F32.PACK_AB R34, R127, R160 ;  /* 0x000000a07f22723e */ /* 0x002fe200000010ff */
[----:B------:R-:W-:Y:S01]  /*7870*/  FADD.FTZ R114, R110, R114 ;  /* 0x000000726e727221 */ /* 0x000fe20000010000 */
[----:B------:R-:W1:Y:S01]  /*7880*/  MUFU.EX2 R40, R139 ;  /* 0x0000008b00287308 */ /* 0x000e620000000800 */
[--C-:B------:R-:W-:Y:S01]  /*7890*/  FFMA.FTZ R42, R121, UR12, -R111.reuse ;  /* 0x0000000c792a7c23 */ /* 0x100fe2000801086f */
[----:B------:R-:W-:Y:S01]  /*78a0*/  FFMA.FTZ R43, R120, UR12, -R111 ;  /* 0x0000000c782b7c23 */ /* 0x000fe2000801086f */
[----:B------:R-:W-:Y:S01]  /*78b0*/  FADD.FTZ R114, R58, R114 ;  /* 0x000000723a727221 */ /* 0x000fe20000010000 */
[--C-:B------:R-:W-:Y:S01]  /*78c0*/  FFMA.FTZ R36, R46, UR12, -R59.reuse ;  /* 0x0000000c2e247c23 */ /* 0x100fe2000801083b */
[C---:B------:R-:W-:Y:S01]  /*78d0*/  HMMA.16816.F32.BF16 R16, R32.reuse, R24, R16 ;  /* 0x000000182010723c */ /* 0x040fe20000041810 */
[----:B------:R-:W-:Y:S01]  /*78e0*/  FFMA.FTZ R37, R47, UR12, -R59 ;  /* 0x0000000c2f257c23 */ /* 0x000fe2000801083b */
[----:B------:R-:W-:Y:S01]  /*78f0*/  FADD.FTZ R114, R55, R114 ;  /* 0x0000007237727221 */ /* 0x000fe20000010000 */
[----:B------:R-:W-:Y:S01]  /*7900*/  MUFU.EX2 R38, R134 ;  /* 0x0000008600267308 */ /* 0x000fe20000000800 */
[--C-:B------:R-:W-:Y:S01]  /*7910*/  FFMA.FTZ R46, R119, UR12, -R111.reuse ;  /* 0x0000000c772e7c23 */ /* 0x100fe2000801086f */
[--C-:B------:R-:W-:Y:S01]  /*7920*/  FFMA.FTZ R47, R116, UR12, -R111.reuse ;  /* 0x0000000c742f7c23 */ /* 0x100fe2000801086f */
[----:B------:R-:W-:Y:S01]  /*7930*/  FADD.FTZ R54, R54, R114 ;  /* 0x0000007236367221 */ /* 0x000fe20000010000 */
[C---:B------:R-:W-:Y:S01]  /*7940*/  HMMA.16816.F32.BF16 R12, R32.reuse, R26, R12 ;  /* 0x0000001a200c723c */ /* 0x040fe2000004180c */
[----:B------:R-:W3:Y:S01]  /*7950*/  LDSM.16.MT88.4 R24, [R150+0x7800] ;  /* 0x007800009618783b */ /* 0x000ee20000004200 */
[--C-:B------:R-:W-:Y:S01]  /*7960*/  FFMA.FTZ R55, R73, UR12, -R111.reuse ;  /* 0x0000000c49377c23 */ /* 0x100fe2000801086f */
[----:B------:R-:W-:Y:S01]  /*7970*/  FADD.FTZ R54, R51, R54 ;  /* 0x0000003633367221 */ /* 0x000fe20000010000 */
[----:B------:R-:W4:Y:S01]  /*7980*/  MUFU.EX2 R39, R39 ;  /* 0x0000002700277308 */ /* 0x000f220000000800 */
[--C-:B------:R-:W-:Y:S01]  /*7990*/  FFMA.FTZ R51, R113, UR12, -R111.reuse ;  /* 0x0000000c71337c23 */ /* 0x100fe2000801086f */
[C---:B-----5:R-:W-:Y:S01]  /*79a0*/  HMMA.16816.F32.BF16 R8, R32.reuse, R20, R8 ;  /* 0x000000142008723c */ /* 0x060fe20000041808 */
[----:B------:R-:W-:Y:S01]  /*79b0*/  FADD.FTZ R54, R44, R54 ;  /* 0x000000362c367221 */ /* 0x000fe20000010000 */
[--C-:B------:R-:W-:Y:S01]  /*79c0*/  FFMA.FTZ R44, R117, UR12, -R111.reuse ;  /* 0x0000000c752c7c23 */ /* 0x100fe2000801086f */
[----:B------:R-:W-:Y:S01]  /*79d0*/  FFMA.FTZ R58, R61, UR12, -R111 ;  /* 0x0000000c3d3a7c23 */ /* 0x000fe2000801086f */
[----:B------:R-:W-:Y:S01]  /*79e0*/  FADD.FTZ R160, R160, R173 ;  /* 0x000000ada0a07221 */ /* 0x000fe20000010000 */
[----:B------:R-:W-:Y:S01]  /*79f0*/  FADD.FTZ R45, R45, R54 ;  /* 0x000000362d2d7221 */ /* 0x000fe20000010000 */
[----:B------:R-:W-:Y:S01]  /*7a00*/  HMMA.16816.F32.BF16 R28, R32, R22, R28 ;  /* 0x00000016201c723c */ /* 0x000fe2000004181c */
[----:B------:R-:W-:Y:S01]  /*7a10*/  F2FP.BF16.F32.PACK_AB R21, R56, R60 ;  /* 0x0000003c3815723e */ /* 0x000fe200000010ff */
[----:B------:R-:W5:Y:S01]  /*7a20*/  LDSM.16.MT88.4 R32, [R151+0x7c00] ;  /* 0x007c00009720783b */ /* 0x000f620000004200 */
[----:B------:R-:W-:Y:S01]  /*7a30*/  FADD.FTZ R45, R63, R45 ;  /* 0x0000002d3f2d7221 */ /* 0x000fe20000010000 */
[----:B-1----:R-:W-:Y:S01]  /*7a40*/  F2FP.BF16.F32.PACK_AB R20, R40, R126 ;  /* 0x0000007e2814723e */ /* 0x002fe200000010ff */
[----:B------:R-:W1:Y:S01]  /*7a50*/  MUFU.EX2 R41, R41 ;  /* 0x0000002900297308 */ /* 0x000e620000000800 */
[----:B------:R-:W-:Y:S01]  /*7a60*/  FFMA.FTZ R54, R69, UR12, -R111 ;  /* 0x0000000c45367c23 */ /* 0x000fe2000801086f */
[----:B------:R-:W-:Y:S01]  /*7a70*/  F2FP.BF16.F32.PACK_AB R23, R95, R81 ;  /* 0x000000515f17723e */ /* 0x000fe200000010ff */
[----:B------:R-:W-:Y:S01]  /*7a80*/  FADD.FTZ R66, R66, R45 ;  /* 0x0000002d42427221 */ /* 0x000fe20000010000 */
[----:B----4-:R-:W-:Y:S01]  /*7a90*/  F2FP.BF16.F32.PACK_AB R22, R39, R38 ;  /* 0x000000262716723e */ /* 0x010fe200000010ff */
[----:B------:R-:W-:Y:S01]  /*7aa0*/  FFMA.FTZ R45, R50, UR12, -R59 ;  /* 0x0000000c322d7c23 */ /* 0x000fe2000801083b */
[--C-:B------:R-:W-:Y:S01]  /*7ab0*/  FFMA.FTZ R50, R65, UR12, -R111.reuse ;  /* 0x0000000c41327c23 */ /* 0x100fe2000801086f */
[----:B------:R-:W-:Y:S01]  /*7ac0*/  FADD.FTZ R66, R67, R66 ;  /* 0x0000004243427221 */ /* 0x000fe20000010000 */
[----:B------:R-:W4:Y:S01]  /*7ad0*/  MUFU.EX2 R3, R3 ;  /* 0x0000000300037308 */ /* 0x000f220000000800 */
[----:B------:R-:W-:Y:S01]  /*7ae0*/  FADD.FTZ R160, R127, R160 ;  /* 0x000000a07fa07221 */ /* 0x000fe20000010000 */
[----:B------:R-:W-:Y:S01]  /*7af0*/  FFMA.FTZ R59, R77, UR12, -R111 ;  /* 0x0000000c4d3b7c23 */ /* 0x000fe2000801086f */
[C---:B--2---:R-:W-:Y:S01]  /*7b00*/  HMMA.16816.F32.BF16 R16, R20.reuse, R4, R16 ;  /* 0x000000041410723c */ /* 0x044fe20000041810 */
[----:B------:R-:W-:Y:S01]  /*7b10*/  FADD.FTZ R70, R70, R66 ;  /* 0x0000004246467221 */ /* 0x000fe20000010000 */
[----:B------:R-:W-:Y:S01]  /*7b20*/  FADD.FTZ R126, R126, R160 ;  /* 0x000000a07e7e7221 */ /* 0x000fe20000010000 */
[----:B------:R-:W-:Y:S02]  /*7b30*/  LDSM.16.MT88.4 R140, [R151+0x8c00] ;  /* 0x008c0000978c783b */ /* 0x000fe40000004200 */
[----:B------:R-:W-:Y:S01]  /*7b40*/  FADD.FTZ R70, R71, R70 ;  /* 0x0000004647467221 */ /* 0x000fe20000010000 */
[C---:B------:R-:W-:Y:S01]  /*7b50*/  HMMA.16816.F32.BF16 R12, R20.reuse, R6, R12 ;  /* 0x00000006140c723c */ /* 0x040fe2000004180c */
[----:B------:R-:W2:Y:S01]  /*7b60*/  LDSM.16.MT88.4 R4, [R150+0x7c00] ;  /* 0x007c00009604783b */ /* 0x000ea20000004200 */
[----:B------:R-:W-:Y:S01]  /*7b70*/  MUFU.EX2 R42, R42 ;  /* 0x0000002a002a7308 */ /* 0x000fe20000000800 */
[----:B------:R-:W-:Y:S01]  /*7b80*/  FADD.FTZ R70, R74, R70 ;  /* 0x000000464a467221 */ /* 0x000fe20000010000 */
[----:B------:R-:W-:Y:S01]  /*7b90*/  FADD.FTZ R126, R40, R126 ;  /* 0x0000007e287e7221 */ /* 0x000fe20000010000 */
[----:B------:R-:W-:Y:S02]  /*7ba0*/  LDSM.16.MT88.4 R132, [R150+0x8c00] ;  /* 0x008c00009684783b */ /* 0x000fe40000004200 */
[----:B------:R-:W-:Y:S01]  /*7bb0*/  FADD.FTZ R75, R75, R70 ;  /* 0x000000464b4b7221 */ /* 0x000fe20000010000 */
[----:B---3--:R-:W-:Y:S01]  /*7bc0*/  HMMA.16816.F32.BF16 R8, R20, R24, R8 ;  /* 0x000000181408723c */ /* 0x008fe20000041808 */
[----:B------:R-:W-:Y:S01]  /*7bd0*/  FADD.FTZ R38, R38, R126 ;  /* 0x0000007e26267221 */ /* 0x000fe20000010000 */
[----:B------:R-:W3:Y:S01]  /*7be0*/  MUFU.EX2 R43, R43 ;  /* 0x0000002b002b7308 */ /* 0x000ee20000000800 */
[----:B------:R-:W-:-:S02]  /*7bf0*/  FADD.FTZ R75, R78, R75 ;  /* 0x0000004b4e4b7221 */ /* 0x000fc40000010000 */
[----:B------:R-:W-:Y:S01]  /*7c00*/  FADD.FTZ R38, R39, R38 ;  /* 0x0000002627267221 */ /* 0x000fe20000010000 */
[----:B------:R-:W-:Y:S01]  /*7c10*/  HMMA.16816.F32.BF16 R28, R20, R26, R28 ;  /* 0x0000001a141c723c */ /* 0x000fe2000004181c */
[----:B------:R-:W2:Y:S01]  /*7c20*/  LDSM.16.MT88.4 R24, [R151+0x8000] ;  /* 0x008000009718783b */ /* 0x000ea20000004200 */
[----:B------:R-:W-:Y:S01]  /*7c30*/  FADD.FTZ R79, R79, R75 ;  /* 0x0000004b4f4f7221 */ /* 0x000fe20000010000 */
[----:B-1----:R-:W-:Y:S01]  /*7c40*/  FADD.FTZ R38, R41, R38 ;  /* 0x0000002629267221 */ /* 0x002fe20000010000 */
[----:B------:R-:W1:Y:S02]  /*7c50*/  MUFU.EX2 R44, R44 ;  /* 0x0000002c002c7308 */ /* 0x000e640000000800 */
[----:B------:R-:W-:Y:S01]  /*7c60*/  FADD.FTZ R79, R82, R79 ;  /* 0x0000004f524f7221 */ /* 0x000fe20000010000 */
[----:B------:R-:W-:Y:S02]  /*7c70*/  F2FP.BF16.F32.PACK_AB R21, R109, R98 ;  /* 0x000000626d15723e */ /* 0x000fe400000010ff */
[----:B------:R-:W-:Y:S01]  /*7c80*/  F2FP.BF16.F32.PACK_AB R23, R107, R108 ;  /* 0x0000006c6b17723e */ /* 0x000fe200000010ff */
[----:B------:R-:W-:Y:S01]  /*7c90*/  FADD.FTZ R83, R83, R79 ;  /* 0x0000004f53537221 */ /* 0x000fe20000010000 */
[----:B----4-:R-:W-:Y:S01]  /*7ca0*/  F2FP.BF16.F32.PACK_AB R20, R3, R41 ;  /* 0x000000290314723e */ /* 0x010fe200000010ff */
[----:B------:R-:W4:Y:S01]  /*7cb0*/  MUFU.EX2 R46, R46 ;  /* 0x0000002e002e7308 */ /* 0x000f220000000800 */
[----:B---3--:R-:W-:Y:S01]  /*7cc0*/  F2FP.BF16.F32.PACK_AB R22, R43, R42 ;  /* 0x0000002a2b16723e */ /* 0x008fe200000010ff */
[----:B------:R-:W-:Y:S01]  /*7cd0*/  FADD.FTZ R83, R86, R83 ;  /* 0x0000005356537221 */ /* 0x000fe20000010000 */
[----:B------:R-:W-:-:S03]  /*7ce0*/  FADD.FTZ R3, R3, R38 ;  /* 0x0000002603037221 */ /* 0x000fc60000010000 */
[----:B------:R-:W-:Y:S01]  /*7cf0*/  FADD.FTZ R87, R87, R83 ;  /* 0x0000005357577221 */ /* 0x000fe20000010000 */
[----:B------:R-:W-:Y:S01]  /*7d00*/  FADD.FTZ R42, R42, R3 ;  /* 0x000000032a2a7221 */ /* 0x000fe20000010000 */
[----:B-----5:R-:W-:Y:S01]  /*7d10*/  HMMA.16816.F32.BF16 R16, R20, R32, R16 ;  /* 0x000000201410723c */ /* 0x020fe20000041810 */
[----:B------:R-:W-:Y:S01]  /*7d20*/  MUFU.EX2 R47, R47 ;  /* 0x0000002f002f7308 */ /* 0x000fe20000000800 */
[----:B------:R-:W-:Y:S01]  /*7d30*/  FADD.FTZ R87, R90, R87 ;  /* 0x000000575a577221 */ /* 0x000fe20000010000 */
[----:B------:R-:W-:-:S03]  /*7d40*/  FADD.FTZ R43, R43, R42 ;  /* 0x0000002a2b2b7221 */ /* 0x000fc60000010000 */
[C---:B------:R-:W-:Y:S01]  /*7d50*/  HMMA.16816.F32.BF16 R12, R20.reuse, R34, R12 ;  /* 0x00000022140c723c */ /* 0x040fe2000004180c */
[----:B------:R-:W3:Y:S01]  /*7d60*/  LDSM.16.MT88.4 R32, [R150+0x8000] ;  /* 0x008000009620783b */ /* 0x000ee20000004200 */
[----:B------:R-:W-:Y:S01]  /*7d70*/  FADD.FTZ R91, R91, R87 ;  /* 0x000000575b5b7221 */ /* 0x000fe20000010000 */
[----:B------:R-:W5:Y:S01]  /*7d80*/  MUFU.EX2 R51, R51 ;  /* 0x0000003300337308 */ /* 0x000f620000000800 */
[----:B-1----:R-:W-:Y:S02]  /*7d90*/  FADD.FTZ R43, R44, R43 ;  /* 0x0000002b2c2b7221 */ /* 0x002fe40000010000 */
[----:B--2---:R-:W-:Y:S01]  /*7da0*/  HMMA.16816.F32.BF16 R8, R20, R4, R8 ;  /* 0x000000041408723c */ /* 0x004fe20000041808 */
[----:B------:R-:W-:-:S04]  /*7db0*/  FADD.FTZ R91, R94, R91 ;  /* 0x0000005b5e5b7221 */ /* 0x000fc80000010000 */
[----:B------:R-:W-:Y:S01]  /*7dc0*/  FADD.FTZ R92, R92, R91 ;  /* 0x0000005b5c5c7221 */ /* 0x000fe20000010000 */
[----:B------:R-:W-:Y:S01]  /*7dd0*/  HMMA.16816.F32.BF16 R28, R20, R6, R28 ;  /* 0x00000006141c723c */ /* 0x000fe2000004181c */
[----:B------:R-:W1:Y:S01]  /*7de0*/  LDSM.16.MT88.4 R4, [R151+0x8400] ;  /* 0x008400009704783b */ /* 0x000e620000004200 */
[----:B------:R-:W2:Y:S01]  /*7df0*/  MUFU.EX2 R101, R101 ;  /* 0x0000006500657308 */ /* 0x000ea20000000800 */
[----:B------:R-:W-:-:S04]  /*7e00*/  FADD.FTZ R88, R88, R92 ;  /* 0x0000005c58587221 */ /* 0x000fc80000010000 */
[----:B------:R-:W-:Y:S01]  /*7e10*/  F2FP.BF16.F32.PACK_AB R21, R105, R106 ;  /* 0x0000006a6915723e */ /* 0x000fe200000010ff */
[----:B------:R-:W-:Y:S01]  /*7e20*/  FADD.FTZ R88, R84, R88 ;  /* 0x0000005854587221 */ /* 0x000fe20000010000 */
[----:B------:R-:W-:Y:S01]  /*7e30*/  F2FP.BF16.F32.PACK_AB R23, R103, R104 ;  /* 0x000000686717723e */ /* 0x000fe200000010ff */
[----:B------:R-:W-:Y:S01]  /*7e40*/  MUFU.EX2 R100, R100 ;  /* 0x0000006400647308 */ /* 0x000fe20000000800 */
[----:B----4-:R-:W-:Y:S01]  /*7e50*/  F2FP.BF16.F32.PACK_AB R20, R46, R44 ;  /* 0x0000002c2e14723e */ /* 0x010fe200000010ff */
[----:B------:R-:W-:Y:S01]  /*7e60*/  FADD.FTZ R80, R80, R88 ;  /* 0x0000005850507221 */ /* 0x000fe20000010000 */
[----:B-----5:R-:W-:Y:S01]  /*7e70*/  F2FP.BF16.F32.PACK_AB R22, R51, R47 ;  /* 0x0000002f3316723e */ /* 0x020fe200000010ff */
[----:B------:R-:W-:Y:S02]  /*7e80*/  FADD.FTZ R46, R46, R43 ;  /* 0x0000002b2e2e7221 */ /* 0x000fe40000010000 */
[----:B------:R-:W-:Y:S02]  /*7e90*/  FADD.FTZ R80, R76, R80 ;  /* 0x000000504c507221 */ /* 0x000fe40000010000 */
[----:B------:R-:W4:Y:S01]  /*7ea0*/  MUFU.EX2 R89, R89 ;  /* 0x0000005900597308 */ /* 0x000f220000000800 */
[----:B------:R-:W-:Y:S01]  /*7eb0*/  FADD.FTZ R46, R47, R46 ;  /* 0x0000002e2f2e7221 */ /* 0x000fe20000010000 */
[----:B------:R-:W-:Y:S01]  /*7ec0*/  HMMA.16816.F32.BF16 R16, R20, R24, R16 ;  /* 0x000000181410723c */ /* 0x000fe20000041810 */
[----:B------:R-:W-:-:S02]  /*7ed0*/  FADD.FTZ R80, R72, R80 ;  /* 0x0000005048507221 */ /* 0x000fc40000010000 */
[----:B------:R-:W-:Y:S02]  /*7ee0*/  FADD.FTZ R51, R51, R46 ;  /* 0x0000002e33337221 */ /* 0x000fe40000010000 */
[----:B------:R-:W-:Y:S01]  /*7ef0*/  FADD.FTZ R68, R68, R80 ;  /* 0x0000005044447221 */ /* 0x000fe20000010000 */
[----:B------:R-:W-:Y:S01]  /*7f00*/  MUFU.EX2 R54, R54 ;  /* 0x0000003600367308 */ /* 0x000fe20000000800 */
[C---:B------:R-:W-:Y:S01]  /*7f10*/  HMMA.16816.F32.BF16 R12, R20.reuse, R26, R12 ;  /* 0x0000001a140c723c */ /* 0x040fe2000004180c */
[----:B------:R-:W5:Y:S05]  /*7f20*/  LDSM.16.MT88.4 R24, [R150+0x8400] ;  /* 0x008400009618783b */ /* 0x000f6a0000004200 */
[C---:B---3--:R-:W-:Y:S01]  /*7f30*/  HMMA.16816.F32.BF16 R8, R20.reuse, R32, R8 ;  /* 0x000000201408723c */ /* 0x048fe20000041808 */
[----:B------:R-:W3:Y:S05]  /*7f40*/  MUFU.EX2 R50, R50 ;  /* 0x0000003200327308 */ /* 0x000eea0000000800 */
[----:B------:R-:W-:Y:S01]  /*7f50*/  HMMA.16816.F32.BF16 R28, R20, R34, R28 ;  /* 0x00000022141c723c */ /* 0x000fe2000004181c */
[----:B------:R-:W5:Y:S02]  /*7f60*/  LDSM.16.MT88.4 R32, [R151+0x8800] ;  /* 0x008800009720783b */ /* 0x000f640000004200 */
[----:B------:R-:W-:Y:S04]  /*7f70*/  MUFU.EX2 R55, R55 ;  /* 0x0000003700377308 */ /* 0x000fe80000000800 */
[----:B--2---:R-:W-:-:S02]  /*7f80*/  F2FP.BF16.F32.PACK_AB R21, R101, R102 ;  /* 0x000000666515723e */ /* 0x004fc400000010ff */
[----:B----4-:R-:W-:Y:S02]  /*7f90*/  F2FP.BF16.F32.PACK_AB R23, R89, R100 ;  /* 0x000000645917723e */ /* 0x010fe400000010ff */
[----:B------:R-:W2:Y:S01]  /*7fa0*/  MUFU.EX2 R58, R58 ;  /* 0x0000003a003a7308 */ /* 0x000ea20000000800 */
[----:B---3--:R-:W-:Y:S01]  /*7fb0*/  F2FP.BF16.F32.PACK_AB R20, R50, R54 ;  /* 0x000000363214723e */ /* 0x008fe200000010ff */
[----:B------:R-:W-:-:S04]  /*7fc0*/  FADD.FTZ R54, R54, R51 ;  /* 0x0000003336367221 */ /* 0x000fc80000010000 */
[----:B------:R-:W-:Y:S02]  /*7fd0*/  FADD.FTZ R54, R50, R54 ;  /* 0x0000003632367221 */ /* 0x000fe40000010000 */
[----:B------:R-:W-:Y:S08]  /*7fe0*/  MUFU.EX2 R53, R53 ;  /* 0x0000003500357308 */ /* 0x000ff00000000800 */
[----:B------:R-:W3:Y:S01]  /*7ff0*/  MUFU.EX2 R52, R52 ;  /* 0x0000003400347308 */ /* 0x000ee20000000800 */
[----:B--2---:R-:W-:Y:S01]  /*8000*/  F2FP.BF16.F32.PACK_AB R22, R58, R55 ;  /* 0x000000373a16723e */ /* 0x004fe200000010ff */
[----:B------:R-:W-:-:S04]  /*8010*/  FADD.FTZ R55, R55, R54 ;  /* 0x0000003637377221 */ /* 0x000fc80000010000 */
[----:B------:R-:W-:Y:S02]  /*8020*/  FADD.FTZ R55, R58, R55 ;  /* 0x000000373a377221 */ /* 0x000fe40000010000 */
[C---:B-1----:R-:W-:Y:S01]  /*8030*/  HMMA.16816.F32.BF16 R16, R20.reuse, R4, R16 ;  /* 0x000000041410723c */ /* 0x042fe20000041810 */
[----:B------:R-:W-:Y:S05]  /*8040*/  MUFU.EX2 R49, R49 ;  /* 0x0000003100317308 */ /* 0x000fea0000000800 */
[C---:B------:R-:W-:Y:S01]  /*8050*/  HMMA.16816.F32.BF16 R12, R20.reuse, R6, R12 ;  /* 0x00000006140c723c */ /* 0x040fe2000004180c */
[----:B------:R-:W-:Y:S02]  /*8060*/  FADD.FTZ R4, R64, R68 ;  /* 0x0000004440047221 */ /* 0x000fe40000010000 */
[----:B------:R-:W1:Y:S02]  /*8070*/  MUFU.EX2 R48, R48 ;  /* 0x0000003000307308 */ /* 0x000e640000000800 */
[----:B------:R-:W-:Y:S01]  /*8080*/  FADD.FTZ R4, R60, R4 ;  /* 0x000000043c047221 */ /* 0x000fe20000010000 */
[----:B-----5:R-:W-:Y:S03]  /*8090*/  HMMA.16816.F32.BF16 R8, R20, R24, R8 ;  /* 0x000000181408723c */ /* 0x020fe60000041808 */
[----:B------:R-:W-:-:S02]  /*80a0*/  FADD.FTZ R4, R56, R4 ;  /* 0x0000000438047221 */ /* 0x000fc40000010000 */
[----:B------:R-:W2:Y:S01]  /*80b0*/  MUFU.EX2 R59, R59 ;  /* 0x0000003b003b7308 */ /* 0x000ea20000000800 */
[----:B------:R-:W-:Y:S01]  /*80c0*/  HMMA.16816.F32.BF16 R28, R20, R26, R28 ;  /* 0x0000001a141c723c */ /* 0x000fe2000004181c */
[----:B------:R-:W-:Y:S01]  /*80d0*/  FADD.FTZ R81, R81, R4 ;  /* 0x0000000451517221 */ /* 0x000fe20000010000 */
[----:B------:R-:W-:Y:S01]  /*80e0*/  FFMA.FTZ R25, R96, UR12, -R111 ;  /* 0x0000000c60197c23 */ /* 0x000fe2000801086f */
[----:B------:R-:W4:Y:S02]  /*80f0*/  LDSM.16.MT88.4 R4, [R150+0x8800] ;  /* 0x008800009604783b */ /* 0x000f240000004200 */
[----:B------:R-:W-:Y:S02]  /*8100*/  FADD.FTZ R81, R95, R81 ;  /* 0x000000515f517221 */ /* 0x000fe40000010000 */
[----:B------:R-:W5:Y:S01]  /*8110*/  MUFU.EX2 R57, R57 ;  /* 0x0000003900397308 */ /* 0x000f620000000800 */
[----:B---3--:R-:W-:Y:S01]  /*8120*/  F2FP.BF16.F32.PACK_AB R21, R52, R53 ;  /* 0x000000353415723e */ /* 0x008fe200000010ff */
[----:B------:R-:W-:Y:S01]  /*8130*/  FADD.FTZ R81, R98, R81 ;  /* 0x0000005162517221 */ /* 0x000fe20000010000 */
[----:B-1----:R-:W-:Y:S01]  /*8140*/  F2FP.BF16.F32.PACK_AB R23, R48, R49 ;  /* 0x000000313017723e */ /* 0x002fe200000010ff */
[----:B------:R-:W-:-:S02]  /*8150*/  FFMA.FTZ R26, R99, UR12, -R111 ;  /* 0x0000000c631a7c23 */ /* 0x000fc4000801086f */
[----:B------:R-:W-:Y:S02]  /*8160*/  FADD.FTZ R109, R109, R81 ;  /* 0x000000516d6d7221 */ /* 0x000fe40000010000 */
[----:B------:R-:W1:Y:S01]  /*8170*/  MUFU.EX2 R60, R85 ;  /* 0x00000055003c7308 */ /* 0x000e620000000800 */
[----:B--2---:R-:W-:Y:S01]  /*8180*/  FADD.FTZ R55, R59, R55 ;  /* 0x000000373b377221 */ /* 0x004fe20000010000 */
[----:B------:R-:W-:-:S04]  /*8190*/  FADD.FTZ R109, R108, R109 ;  /* 0x0000006d6c6d7221 */ /* 0x000fc80000010000 */
[----:B------:R-:W-:Y:S02]  /*81a0*/  FADD.FTZ R109, R107, R109 ;  /* 0x0000006d6b6d7221 */ /* 0x000fe40000010000 */
[----:B------:R-:W2:Y:S01]  /*81b0*/  MUFU.EX2 R24, R93 ;  /* 0x0000005d00187308 */ /* 0x000ea20000000800 */
[C---:B-----5:R-:W-:Y:S01]  /*81c0*/  F2FP.BF16.F32.PACK_AB R20, R57.reuse, R59 ;  /* 0x0000003b3914723e */ /* 0x060fe200000010ff */
[----:B------:R-:W-:Y:S01]  /*81d0*/  FADD.FTZ R106, R106, R109 ;  /* 0x0000006d6a6a7221 */ /* 0x000fe20000010000 */
[----:B------:R-:W-:-:S03]  /*81e0*/  FADD.FTZ R57, R57, R55 ;  /* 0x0000003739397221 */ /* 0x000fc60000010000 */
[----:B------:R-:W-:Y:S02]  /*81f0*/  FADD.FTZ R106, R105, R106 ;  /* 0x0000006a696a7221 */ /* 0x000fe40000010000 */
[----:B------:R-:W-:Y:S01]  /*8200*/  MUFU.EX2 R36, R36 ;  /* 0x0000002400247308 */ /* 0x000fe20000000800 */
[----:B-1----:R-:W-:Y:S01]  /*8210*/  FADD.FTZ R57, R60, R57 ;  /* 0x000000393c397221 */ /* 0x002fe20000010000 */
[----:B------:R-:W-:-:S04]  /*8220*/  FADD.FTZ R104, R104, R106 ;  /* 0x0000006a68687221 */ /* 0x000fc80000010000 */
[----:B------:R-:W-:Y:S02]  /*8230*/  FADD.FTZ R104, R103, R104 ;  /* 0x0000006867687221 */ /* 0x000fe40000010000 */
[----:B------:R-:W1:Y:S01]  /*8240*/  MUFU.EX2 R25, R25 ;  /* 0x0000001900197308 */ /* 0x000e620000000800 */
[----:B--2---:R-:W-:Y:S01]  /*8250*/  F2FP.BF16.F32.PACK_AB R22, R24, R60 ;  /* 0x0000003c1816723e */ /* 0x004fe200000010ff */
[----:B------:R-:W-:Y:S01]  /*8260*/  FADD.FTZ R102, R102, R104 ;  /* 0x0000006866667221 */ /* 0x000fe20000010000 */
[----:B------:R-:W-:-:S03]  /*8270*/  FADD.FTZ R57, R24, R57 ;  /* 0x0000003918397221 */ /* 0x000fc60000010000 */
[----:B------:R-:W-:Y:S02]  /*8280*/  FADD.FTZ R102, R101, R102 ;  /* 0x0000006665667221 */ /* 0x000fe40000010000 */
[----:B------:R-:W2:Y:S01]  /*8290*/  MUFU.EX2 R37, R37 ;  /* 0x0000002500257308 */ /* 0x000ea20000000800 */
[----:B------:R-:W-:Y:S01]  /*82a0*/  HMMA.16816.F32.BF16 R16, R20, R32, R16 ;  /* 0x000000201410723c */ /* 0x000fe20000041810 */
[----:B------:R-:W-:-:S04]  /*82b0*/  FADD.FTZ R102, R100, R102 ;  /* 0x0000006664667221 */ /* 0x000fc80000010000 */
[----:B------:R-:W-:Y:S01]  /*82c0*/  FADD.FTZ R102, R89, R102 ;  /* 0x0000006659667221 */ /* 0x000fe20000010000 */
[----:B----4-:R-:W-:Y:S01]  /*82d0*/  HMMA.16816.F32.BF16 R136, R20, R4, R8 ;  /* 0x000000041488723c */ /* 0x010fe20000041808 */
[----:B------:R-:W-:Y:S01]  /*82e0*/  MUFU.EX2 R45, R45 ;  /* 0x0000002d002d7308 */ /* 0x000fe20000000800 */
[----:B-1----:R-:W-:Y:S01]  /*82f0*/  FADD.FTZ R57, R25, R57 ;  /* 0x0000003919397221 */ /* 0x002fe20000010000 */
[----:B------:R-:W-:-:S03]  /*8300*/  FADD.FTZ R53, R53, R102 ;  /* 0x0000006635357221 */ /* 0x000fc60000010000 */
[C---:B------:R-:W-:Y:S01]  /*8310*/  HMMA.16816.F32.BF16 R12, R20.reuse, R34, R12 ;  /* 0x00000022140c723c */ /* 0x040fe2000004180c */
[----:B------:R-:W-:Y:S02]  /*8320*/  FADD.FTZ R53, R52, R53 ;  /* 0x0000003534357221 */ /* 0x000fe40000010000 */
[----:B------:R-:W1:Y:S01]  /*8330*/  MUFU.EX2 R238, R238 ;  /* 0x000000ee00ee7308 */ /* 0x000e620000000800 */
[----:B--2---:R-:W-:Y:S01]  /*8340*/  F2FP.BF16.F32.PACK_AB R9, R37, R36 ;  /* 0x000000242509723e */ /* 0x004fe200000010ff */
[----:B------:R-:W-:Y:S01]  /*8350*/  FADD.FTZ R53, R49, R53 ;  /* 0x0000003531357221 */ /* 0x000fe20000010000 */
[----:B------:R-:W-:Y:S03]  /*8360*/  HMMA.16816.F32.BF16 R28, R20, R6, R28 ;  /* 0x00000006141c723c */ /* 0x000fe6000004181c */
[----:B------:R-:W-:Y:S02]  /*8370*/  FADD.FTZ R48, R48, R53 ;  /* 0x0000003530307221 */ /* 0x000fe40000010000 */
[----:B------:R-:W2:Y:S02]  /*8380*/  MUFU.EX2 R3, R97 ;  /* 0x0000006100037308 */ /* 0x000ea40000000800 */
[----:B------:R-:W-:-:S04]  /*8390*/  FADD.FTZ R48, R36, R48 ;  /* 0x0000003024307221 */ /* 0x000fc80000010000 */
[----:B------:R-:W-:Y:S02]  /*83a0*/  FADD.FTZ R48, R37, R48 ;  /* 0x0000003025307221 */ /* 0x000fe40000010000 */
[----:B------:R-:W3:Y:S01]  /*83b0*/  MUFU.EX2 R26, R26 ;  /* 0x0000001a001a7308 */ /* 0x000ee20000000800 */
[----:B-1----:R-:W-:Y:S01]  /*83c0*/  F2FP.BF16.F32.PACK_AB R11, R238, R45 ;  /* 0x0000002dee0b723e */ /* 0x002fe200000010ff */
[----:B------:R-:W-:-:S04]  /*83d0*/  FADD.FTZ R48, R45, R48 ;  /* 0x000000302d307221 */ /* 0x000fc80000010000 */
[----:B------:R-:W-:Y:S02]  /*83e0*/  FADD.FTZ R238, R238, R48 ;  /* 0x00000030eeee7221 */ /* 0x000fe40000010000 */
[----:B------:R-:W1:Y:S01]  /*83f0*/  MUFU.EX2 R239, R239 ;  /* 0x000000ef00ef7308 */ /* 0x000e620000000800 */
[C---:B--2---:R-:W-:Y:S01]  /*8400*/  F2FP.BF16.F32.PACK_AB R8, R3.reuse, R25 ;  /* 0x000000190308723e */ /* 0x044fe200000010ff */
[----:B------:R-:W-:-:S04]  /*8410*/  FADD.FTZ R57, R3, R57 ;  /* 0x0000003903397221 */ /* 0x000fc80000010000 */
[----:B---3--:R-:W-:Y:S01]  /*8420*/  FADD.FTZ R57, R26, R57 ;  /* 0x000000391a397221 */ /* 0x008fe20000010000 */
[----:B-1----:R-:W-:-:S03]  /*8430*/  F2FP.BF16.F32.PACK_AB R10, R239, R26 ;  /* 0x0000001aef0a723e */ /* 0x002fc600000010ff */
[----:B------:R-:W-:-:S04]  /*8440*/  FADD.FTZ R239, R239, R57 ;  /* 0x00000039efef7221 */ /* 0x000fc80000010000 */
[C---:B------:R-:W-:Y:S06]  /*8450*/  HMMA.16816.F32.BF16 R144, R8.reuse, R140, R16 ;  /* 0x0000008c0890723c */ /* 0x040fec0000041810 */
[C---:B------:R-:W-:Y:S06]  /*8460*/  HMMA.16816.F32.BF16 R136, R8.reuse, R132, R136 ;  /* 0x000000840888723c */ /* 0x040fec0000041888 */
[C---:B------:R-:W-:Y:S06]  /*8470*/  HMMA.16816.F32.BF16 R140, R8.reuse, R142, R12 ;  /* 0x0000008e088c723c */ /* 0x040fec000004180c */
[----:B------:R-:W-:Y:S01]  /*8480*/  HMMA.16816.F32.BF16 R132, R8, R134, R28 ;  /* 0x000000860884723c */ /* 0x000fe2000004181c */
[----:B------:R-:W-:-:S08]  /*8490*/  NOP ;  /* 0x0000000000007918 */ /* 0x000fd00000000000 */
[----:B------:R-:W-:-:S15]  /*84a0*/  @!P0 BRA `(.L_x_746) ;  /* 0x0000005800dc8947 */ /* 0x000fde0003800000 */
[----:B------:R-:W-:-:S04]  /*84b0*/  DEPBAR.LE SB0, 0x0 ;  /* 0x000080000000791a */ /* 0x000fc80000000000 */
[----:B------:R-:W-:Y:S01]  /*84c0*/  IADD3 R225, R194, -0x2, RZ ;  /* 0xfffffffec2e17810 */ /* 0x000fe20007ffe0ff */
[----:B------:R-:W-:Y:S06]  /*84d0*/  BAR.SYNC.DEFER_BLOCKING 0x0 ;  /* 0x0000000000007b1d */ /* 0x000fec0000010000 */
[----:B------:R-:W-:Y:S05]  /*84e0*/  @!P6 BRA `(.L_x_747) ;  /* 0x0000000000f0e947 */ /* 0x000fea0003800000 */
[----:B------:R-:W1:Y:S01]  /*84f0*/  LDC R4, c[0x0][0x380] ;  /* 0x0000e000ff047b82 */ /* 0x000e620000000800 */
[----:B------:R-:W-:Y:S01]  /*8500*/  SHF.L.U32 R5, R225, 0x8, RZ ;  /* 0x00000008e1057819 */ /* 0x000fe200000006ff */
[----:B------:R-:W-:-:S03]  /*8510*/  ULDC.64 UR4, c[0x0][0x238] ;  /* 0x00008e0000047ab9 */ /* 0x000fc60000000a00 */
[----:B------:R-:W-:Y:S01]  /*8520*/  IABS R7, R5 ;  /* 0x0000000500077213 */ /* 0x000fe20000000000 */
[----:B------:R-:W-:-:S05]  /*8530*/  VIADD R12, R5, 0x100 ;  /* 0x00000100050c7836 */ /* 0x000fca0000000000 */
[----:B------:R-:W-:Y:S02]  /*8540*/  IABS R9, R12 ;  /* 0x0000000c00097213 */ /* 0x000fe40000000000 */
[-C--:B-1----:R-:W-:Y:S02]  /*8550*/  IABS R3, R4.reuse ;  /* 0x0000000400037213 */ /* 0x082fe40000000000 */
[-C--:B------:R-:W-:Y:S02]  /*8560*/  LOP3.LUT R5, R5, R4.reuse, RZ, 0x3c, !PT ;  /* 0x0000000405057212 */ /* 0x080fe400078e3cff */
[----:B------:R-:W1:Y:S01]  /*8570*/  I2F.RP R14, R3 ;  /* 0x00000003000e7306 */ /* 0x000e620000209400 */
[----:B------:R-:W-:Y:S02]  /*8580*/  LOP3.LUT R12, R12, R4, RZ, 0x3c, !PT ;  /* 0x000000040c0c7212 */ /* 0x000fe400078e3cff */
[----:B------:R-:W-:Y:S02]  /*8590*/  ISETP.GE.AND P0, PT, R5, RZ, PT ;  /* 0x000000ff0500720c */ /* 0x000fe40003f06270 */
[----:B------:R-:W-:-:S03]  /*85a0*/  ISETP.GE.AND P2, PT, R12, RZ, PT ;  /* 0x000000ff0c00720c */ /* 0x000fc60003f46270 */
[----:B-1----:R-:W1:Y:S02]  /*85b0*/  MUFU.RCP R14, R14 ;  /* 0x0000000e000e7308 */ /* 0x002e640000001000 */
[----:B-1----:R-:W-:-:S06]  /*85c0*/  VIADD R14, R14, 0xffffffe ;  /* 0x0ffffffe0e0e7836 */ /* 0x002fcc0000000000 */
[----:B------:R-:W1:Y:S02]  /*85d0*/  F2I.FTZ.U32.TRUNC.NTZ R15, R14 ;  /* 0x0000000e000f7305 */ /* 0x000e64000021f000 */
[----:B-1----:R-:W-:Y:S01]  /*85e0*/  IMAD.MOV R10, RZ, RZ, -R15 ;  /* 0x000000ffff0a7224 */ /* 0x002fe200078e0a0f */
[----:B------:R-:W-:-:S03]  /*85f0*/  MOV R14, RZ ;  /* 0x000000ff000e7202 */ /* 0x000fc60000000f00 */
[----:B------:R-:W-:-:S04]  /*8600*/  IMAD R10, R10, R3, RZ ;  /* 0x000000030a0a7224 */ /* 0x000fc800078e02ff */
[----:B------:R-:W-:-:S06]  /*8610*/  IMAD.HI.U32 R10, R15, R10, R14 ;  /* 0x0000000a0f0a7227 */ /* 0x000fcc00078e000e */
[----:B------:R-:W-:-:S04]  /*8620*/  IMAD.HI.U32 R11, R10, R9, RZ ;  /* 0x000000090a0b7227 */ /* 0x000fc800078e00ff */
[----:B------:R-:W-:-:S04]  /*8630*/  IMAD.HI.U32 R10, R10, R7, RZ ;  /* 0x000000070a0a7227 */ /* 0x000fc800078e00ff */
[----:B------:R-:W-:Y:S01]  /*8640*/  IMAD.MOV R8, RZ, RZ, -R11 ;  /* 0x000000ffff087224 */ /* 0x000fe200078e0a0b */
[----:B------:R-:W-:-:S03]  /*8650*/  IADD3 R6, -R10, RZ, RZ ;  /* 0x000000ff0a067210 */ /* 0x000fc60007ffe1ff */
[C---:B------:R-:W-:Y:S02]  /*8660*/  IMAD R8, R3.reuse, R8, R9 ;  /* 0x0000000803087224 */ /* 0x040fe400078e0209 */
[C---:B------:R-:W-:Y:S01]  /*8670*/  IMAD R6, R3.reuse, R6, R7 ;  /* 0x0000000603067224 */ /* 0x040fe200078e0207 */
[----:B------:R-:W-:Y:S02]  /*8680*/  LOP3.LUT R7, RZ, R4, RZ, 0x33, !PT ;  /* 0x00000004ff077212 */ /* 0x000fe400078e33ff */
[C---:B------:R-:W-:Y:S02]  /*8690*/  ISETP.GT.U32.AND P3, PT, R3.reuse, R8, PT ;  /* 0x000000080300720c */ /* 0x040fe40003f64070 */
[----:B------:R-:W-:-:S11]  /*86a0*/  ISETP.GT.U32.AND P1, PT, R3, R6, PT ;  /* 0x000000060300720c */ /* 0x000fd60003f24070 */
[----:B------:R-:W-:Y:S02]  /*86b0*/  @!P3 IMAD.IADD R8, R8, 0x1, -R3 ;  /* 0x000000010808b824 */ /* 0x000fe400078e0a03 */
[-C--:B------:R-:W-:Y:S01]  /*86c0*/  @!P1 IADD3 R6, R6, -R3.reuse, RZ ;  /* 0x8000000306069210 */ /* 0x080fe20007ffe0ff */
[----:B------:R-:W-:Y:S01]  /*86d0*/  @!P3 VIADD R11, R11, 0x1 ;  /* 0x000000010b0bb836 */ /* 0x000fe20000000000 */
[----:B------:R-:W-:Y:S02]  /*86e0*/  @!P1 IADD3 R10, R10, 0x1, RZ ;  /* 0x000000010a0a9810 */ /* 0x000fe40007ffe0ff */
[-C--:B------:R-:W-:Y:S02]  /*86f0*/  ISETP.GE.U32.AND P5, PT, R8, R3.reuse, PT ;  /* 0x000000030800720c */ /* 0x080fe40003fa6070 */
[----:B------:R-:W-:Y:S02]  /*8700*/  ISETP.GE.U32.AND P4, PT, R6, R3, PT ;  /* 0x000000030600720c */ /* 0x000fe40003f86070 */
[----:B------:R-:W-:-:S09]  /*8710*/  ISETP.NE.AND P1, PT, R4, RZ, PT ;  /* 0x000000ff0400720c */ /* 0x000fd20003f25270 */
[----:B------:R-:W-:Y:S02]  /*8720*/  @P5 VIADD R11, R11, 0x1 ;  /* 0x000000010b0b5836 */ /* 0x000fe40000000000 */
[----:B------:R-:W-:Y:S02]  /*8730*/  @P4 IADD3 R10, R10, 0x1, RZ ;  /* 0x000000010a0a4810 */ /* 0x000fe40007ffe0ff */
[----:B------:R-:W-:-:S03]  /*8740*/  IMAD.MOV.U32 R3, RZ, RZ, R11 ;  /* 0x000000ffff037224 */ /* 0x000fc600078e000b */
[----:B------:R-:W-:Y:S02]  /*8750*/  @!P0 IMAD.MOV R10, RZ, RZ, -R10 ;  /* 0x000000ffff0a8224 */ /* 0x000fe400078e0a0a */
[----:B------:R-:W-:-:S04]  /*8760*/  @!P2 IADD3 R3, -R3, RZ, RZ ;  /* 0x000000ff0303a210 */ /* 0x000fc80007ffe1ff */
[C---:B------:R-:W-:Y:S02]  /*8770*/  SEL R3, R7.reuse, R3, !P1 ;  /* 0x0000000307037207 */ /* 0x040fe40004800000 */
[----:B------:R-:W-:-:S03]  /*8780*/  SEL R7, R7, R10, !P1 ;  /* 0x0000000a07077207 */ /* 0x000fc60004800000 */
[----:B------:R-:W-:-:S04]  /*8790*/  IMAD.WIDE R10, R3, 0x4, R228 ;  /* 0x00000004030a7825 */ /* 0x000fc800078e02e4 */
[----:B------:R-:W-:Y:S01]  /*87a0*/  IMAD.WIDE R8, R7, 0x4, R228 ;  /* 0x0000000407087825 */ /* 0x000fe200078e02e4 */
[----:B------:R-:W2:Y:S04]  /*87b0*/  LDG.E R6, desc[UR10][R10.64] ;  /* 0x0000000a0a067981 */ /* 0x000ea8000c1e1900 */
[----:B------:R1:W2:Y:S01]  /*87c0*/  LDG.E R5, desc[UR10][R8.64] ;  /* 0x0000000a08057981 */ /* 0x0002a2000c1e1900 */
[----:B------:R-:W-:-:S05]  /*87d0*/  IADD3 R3, R3, -R7, RZ ;  /* 0x8000000703037210 */ /* 0x000fca0007ffe0ff */
[----:B------:R-:W-:-:S05]  /*87e0*/  IMAD R4, R3, R4, -0x100 ;  /* 0xffffff0003047424 */ /* 0x000fca00078e0204 */
[----:B------:R-:W-:-:S05]  /*87f0*/  SHF.R.S32.HI R3, RZ, 0x1f, R4 ;  /* 0x0000001fff037819 */ /* 0x000fca0000011404 */
[----:B------:R-:W-:-:S04]  /*8800*/  IMAD R3, R3, R154, RZ ;  /* 0x0000009a03037224 */ /* 0x000fc800078e02ff */
[C---:B------:R-:W-:Y:S02]  /*8810*/  IMAD R3, R4.reuse, R155, R3 ;  /* 0x0000009b04037224 */ /* 0x040fe400078e0203 */
[----:B-1----:R-:W-:-:S05]  /*8820*/  IMAD.WIDE.U32 R8, R4, R154, RZ ;  /* 0x0000009a04087225 */ /* 0x002fca00078e00ff */
[----:B------:R-:W-:Y:S01]  /*8830*/  IADD3 R9, R9, R3, RZ ;  /* 0x0000000309097210 */ /* 0x000fe20007ffe0ff */
[----:B--2---:R-:W-:-:S05]  /*8840*/  IMAD.IADD R5, R5, 0x1, -R6 ;  /* 0x0000000105057824 */ /* 0x004fca00078e0a06 */
[----:B------:R-:W-:-:S05]  /*8850*/  SHF.R.S32.HI R6, RZ, 0x1f, R5 ;  /* 0x0000001fff067819 */ /* 0x000fca0000011405 */
[----:B------:R-:W-:-:S04]  /*8860*/  IMAD R6, R6, UR4, RZ ;  /* 0x0000000406067c24 */ /* 0x000fc8000f8e02ff */
[C---:B------:R-:W-:Y:S02]  /*8870*/  IMAD R6, R5.reuse, UR5, R6 ;  /* 0x0000000505067c24 */ /* 0x040fe4000f8e0206 */
[----:B------:R-:W-:-:S04]  /*8880*/  IMAD.WIDE.U32 R4, R5, UR4, R8 ;  /* 0x0000000405047c25 */ /* 0x000fc8000f8e0008 */
[----:B------:R-:W-:Y:S01]  /*8890*/  IMAD.IADD R3, R5, 0x1, R6 ;  /* 0x0000000105037824 */ /* 0x000fe200078e0206 */
[----:B------:R-:W-:Y:S06]  /*88a0*/  BRA `(.L_x_748) ;  /* 0x0000000000087947 */ /* 0x000fec0003800000 */
.L_x_747:
[----:B------:R-:W-:-:S04]  /*88b0*/  LEA R4, -R154, RZ, 0x8 ;  /* 0x000000ff9a047211 */ /* 0x000fc800078e41ff */
[----:B------:R-:W-:-:S07]  /*88c0*/  SHF.R.S32.HI R3, RZ, 0x1f, R4 ;  /* 0x0000001fff037819 */ /* 0x000fce0000011404 */
.L_x_748:
[----:B------:R-:W-:Y:S01]  /*88d0*/  ULDC UR4, c[0x0][0x2d0] ;  /* 0x0000b40000047ab9 */ /* 0x000fe20000000800 */
[C---:B------:R-:W-:Y:S02]  /*88e0*/  LEA R153, P1, R4.reuse, R153, 0x1 ;  /* 0x0000009904997211 */ /* 0x040fe400078208ff */
[----:B------:R-:W-:Y:S02]  /*88f0*/  ISETP.GE.AND P0, PT, R197, UR4, PT ;  /* 0x00000004c5007c0c */ /* 0x000fe4000bf06270 */
[----:B------:R-:W-:-:S11]  /*8900*/  LEA.HI.X R152, R4, R152, R3, 0x1, P1 ;  /* 0x0000009804987211 */ /* 0x000fd600008f0c03 */
[--C-:B------:R-:W-:Y:S01]  /*8910*/  @!P0 IMAD.MOV.U32 R14, RZ, RZ, R198.reuse ;  /* 0x000000ffff0e8224 */ /* 0x100fe200078e00c6 */
[----:B------:R-:W-:Y:S01]  /*8920*/  @!P0 IADD3 R10, P2, P1, R4, R198, R223 ;  /* 0x000000c6040a8210 */ /* 0x000fe2000795e0df */
[----:B------:R-:W-:Y:S01]  /*8930*/  @!P0 IMAD.MOV.U32 R15, RZ, RZ, R201 ;  /* 0x000000ffff0f8224 */ /* 0x000fe200078e00c9 */
[----:B------:R-:W-:Y:S01]  /*8940*/  @P0 STS [R226+0x5000], RZ ;  /* 0x005000ffe2000388 */ /* 0x000fe20000000800 */
[----:B------:R-:W-:Y:S01]  /*8950*/  @!P0 IMAD.MOV.U32 R200, RZ, RZ, R198 ;  /* 0x000000ffffc88224 */ /* 0x000fe200078e00c6 */
[----:B------:R-:W-:Y:S01]  /*8960*/  @!P0 IADD3.X R9, R3, R201, R222, P2, P1 ;  /* 0x000000c903098210 */ /* 0x000fe200017e24de */
[----:B------:R-:W-:Y:S01]  /*8970*/  @!P0 IMAD.WIDE.U32 R14, R154, 0xa0, R14 ;  /* 0x000000a09a0e8825 */ /* 0x000fe200078e000e */
[----:B------:R-:W-:Y:S01]  /*8980*/  @!P0 LEA R12, P3, R10, UR6, 0x1 ;  /* 0x000000060a0c8c11 */ /* 0x000fe2000f8608ff */
[----:B------:R-:W-:Y:S02]  /*8990*/  @P0 STS [R226+0x5004], RZ ;  /* 0x005004ffe2000388 */ /* 0x000fe40000000800 */
[----:B------:R-:W-:Y:S01]  /*89a0*/  @!P0 IMAD.WIDE.U32 R16, R154, 0x60, R200 ;  /* 0x000000609a108825 */ /* 0x000fe200078e00c8 */
[----:B------:R-:W-:Y:S01]  /*89b0*/  @!P0 IADD3 R8, P1, R4, R14, RZ ;  /* 0x0000000e04088210 */ /* 0x000fe20007f3e0ff */
[----:B------:R-:W-:Y:S01]  /*89c0*/  @P0 STS.64 [R226+0x5008], RZ ;  /* 0x005008ffe2000388 */ /* 0x000fe20000000a00 */
[----:B------:R-:W-:Y:S01]  /*89d0*/  @!P0 LEA.HI.X R13, R10, UR7, R9, 0x1, P3 ;  /* 0x000000070a0d8c11 */ /* 0x000fe200098f0c09 */
[----:B------:R-:W-:Y:S01]  /*89e0*/  @!P0 IMAD.MOV.U32 R18, RZ, RZ, R153 ;  /* 0x000000ffff128224 */ /* 0x000fe200078e0099 */
[----:B------:R-:W-:Y:S01]  /*89f0*/  @!P0 IADD3 R6, P2, R4, R16, RZ ;  /* 0x0000001004068210 */ /* 0x000fe20007f5e0ff */
[----:B------:R-:W-:Y:S01]  /*8a00*/  @!P0 IMAD.MOV.U32 R19, RZ, RZ, R152 ;  /* 0x000000ffff138224 */ /* 0x000fe200078e0098 */
[----:B------:R-:W-:Y:S01]  /*8a10*/  @!P0 LEA R11, P3, R154, R198, 0x6 ;  /* 0x000000c69a0b8211 */ /* 0x000fe200078630ff */
[----:B------:R-:W-:-:S02]  /*8a20*/  @!P0 IMAD R7, R155, 0xa0, RZ ;  /* 0x000000a09b078824 */ /* 0x000fc400078e02ff */
[----:B------:R-:W-:Y:S01]  /*8a30*/  @!P0 IMAD R5, R155, 0x60, RZ ;  /* 0x000000609b058824 */ /* 0x000fe200078e02ff */
[----:B------:R-:W-:Y:S01]  /*8a40*/  @!PT LDS RZ, [RZ] ;  /* 0x00000000fffff984 */ /* 0x000fe20000000800 */
[----:B------:R-:W-:Y:S01]  /*8a50*/  @!PT LDS RZ, [RZ] ;  /* 0x00000000fffff984 */ /* 0x000fe20000000800 */
[----:B------:R-:W-:Y:S01]  /*8a60*/  @!PT LDS RZ, [RZ] ;  /* 0x00000000fffff984 */ /* 0x000fe20000000800 */
[----:B------:R1:W-:Y:S01]  /*8a70*/  @!P0 LDGSTS.E.BYPASS.LTC128B.128 [R226+0x5000], desc[UR10][R18.64] ;  /* 0x0500000012e28fae */ /* 0x0003e2000b901d4a */
[C---:B------:R-:W-:Y:S01]  /*8a80*/  @!P0 LEA.HI.X R10, R154.reuse, R201, R155, 0x6, P3 ;  /* 0x000000c99a0a8211 */ /* 0x040fe200018f349b */
[----:B------:R-:W-:Y:S01]  /*8a90*/  @!P0 IMAD.MOV.U32 R16, RZ, RZ, R198 ;  /* 0x000000ffff108224 */ /* 0x000fe200078e00c6 */
[----:B------:R-:W-:Y:S01]  /*8aa0*/  @!P0 IADD3.X R7, R3, R15, R7, P1, !PT ;  /* 0x0000000f03078210 */ /* 0x000fe20000ffe407 */
[----:B------:R-:W-:Y:S01]  /*8ab0*/  @!P0 IMAD R9, R155, 0xc0, RZ ;  /* 0x000000c09b098824 */ /* 0x000fe200078e02ff */
[C---:B------:R-:W-:Y:S01]  /*8ac0*/  @!P0 IADD3.X R5, R3.reuse, R17, R5, P2, !PT ;  /* 0x0000001103058210 */ /* 0x040fe200017fe405 */
[----:B------:R-:W-:Y:S01]  /*8ad0*/  @!P0 IMAD.MOV.U32 R17, RZ, RZ, R201 ;  /* 0x000000ffff118224 */ /* 0x000fe200078e00c9 */
[----:B------:R-:W-:Y:S01]  /*8ae0*/  @!P0 LEA R14, P1, R154, R198, 0x7 ;  /* 0x000000c69a0e8211 */ /* 0x000fe200078238ff */
[----:B------:R-:W-:Y:S01]  /*8af0*/  @P0 STS.128 [R226+0x5800], RZ ;  /* 0x005800ffe2000388 */ /* 0x000fe20000000c00 */
[----:B------:R-:W-:Y:S01]  /*8b00*/  @!P0 IADD3 R11, P2, R4, R11, RZ ;  /* 0x0000000b040b8210 */ /* 0x000fe20007f5e0ff */
[C---:B------:R-:W-:Y:S01]  /*8b10*/  @!P0 IMAD.WIDE.U32 R16, R154.reuse, 0xe0, R16 ;  /* 0x000000e09a108825 */ /* 0x040fe200078e0010 */
[----:B------:R-:W-:Y:S01]  /*8b20*/  @!P0 LEA.HI.X R200, R154, R201, R155, 0x7, P1 ;  /* 0x000000c99ac88211 */ /* 0x000fe200008f3c9b */
[----:B------:R-:W-:Y:S01]  /*8b30*/  @!PT LDS RZ, [RZ] ;  /* 0x00000000fffff984 */ /* 0x000fe20000000800 */
[----:B------:R-:W-:Y:S01]  /*8b40*/  @!PT LDS RZ, [RZ] ;  /* 0x00000000fffff984 */ /* 0x000fe20000000800 */
[----:B------:R-:W-:Y:S01]  /*8b50*/  @!PT LDS RZ, [RZ] ;  /* 0x00000000fffff984 */ /* 0x000fe20000000800 */
[----:B------:R2:W-:Y:S01]  /*8b60*/  @!P0 LDGSTS.E.BYPASS.LTC128B.128 [R226+0x5800], desc[UR10][R12.64] ;  /* 0x058000000ce28fae */ /* 0x0005e2000b901d4a */
[----:B------:R-:W-:Y:S01]  /*8b70*/  @!P0 IADD3 R14, P1, R4, R14, RZ ;  /* 0x0000000e040e8210 */ /* 0x000fe20007f3e0ff */
[----:B------:R-:W-:-:S02]  /*8b80*/  @!P0 IMAD.X R10, R3, 0x1, R10, P2 ;  /* 0x00000001030a8824 */ /* 0x000fc400010e060a */
[----:B------:R-:W-:Y:S01]  /*8b90*/  @!P0 IMAD R155, R155, 0xe0, RZ ;  /* 0x000000e09b9b8824 */ /* 0x000fe200078e02ff */
[----:B------:R-:W-:Y:S01]  /*8ba0*/  @P0 STS.128 [R226+0x6000], RZ ;  /* 0x006000ffe2000388 */ /* 0x000fe20000000c00 */
[----:B------:R-:W-:Y:S02]  /*8bb0*/  @!P0 IMAD.X R200, R3, 0x1, R200, P1 ;  /* 0x0000000103c88824 */ /* 0x000fe400008e06c8 */
[----:B-1----:R-:W-:Y:S02]  /*8bc0*/  @!P0 IMAD.MOV.U32 R18, RZ, RZ, R198 ;  /* 0x000000ffff128224 */ /* 0x002fe400078e00c6 */
[----:B------:R-:W-:Y:S02]  /*8bd0*/  @!P0 IMAD.MOV.U32 R19, RZ, RZ, R201 ;  /* 0x000000ffff138224 */ /* 0x000fe400078e00c9 */
[----:B------:R-:W-:-:S03]  /*8be0*/  @!P0 IMAD.WIDE.U32 R18, R154, 0xc0, R18 ;  /* 0x000000c09a128825 */ /* 0x000fc600078e0012 */
[C---:B------:R-:W-:Y:S02]  /*8bf0*/  @!P0 IADD3 R15, P2, R4.reuse, R18, RZ ;  /* 0x00000012040f8210 */ /* 0x040fe40007f5e0ff */
[----:B------:R-:W-:Y:S02]  /*8c00*/  @!P0 LEA R18, P4, R11, UR6, 0x1 ;  /* 0x000000060b128c11 */ /* 0x000fe4000f8808ff */
[----:B------:R-:W-:Y:S02]  /*8c10*/  @!P0 IADD3 R4, P1, R4, R16, RZ ;  /* 0x0000001004048210 */ /* 0x000fe40007f3e0ff */
[----:B------:R-:W-:Y:S02]  /*8c20*/  @!P0 IADD3.X R9, R3, R9, R19, P2, !PT ;  /* 0x0000000903098210 */ /* 0x000fe400017fe413 */
[----:B------:R-:W-:Y:S02]  /*8c30*/  @!P0 LEA R16, P3, R14, UR6, 0x1 ;  /* 0x000000060e108c11 */ /* 0x000fe4000f8608ff */
[----:B------:R-:W-:-:S02]  /*8c40*/  @!P0 LEA.HI.X R19, R11, UR7, R10, 0x1, P4 ;  /* 0x000000070b138c11 */ /* 0x000fc4000a0f0c0a */
[----:B------:R-:W-:Y:S02]  /*8c50*/  @!P0 LEA R22, P4, R6, UR6, 0x1 ;  /* 0x0000000606168c11 */ /* 0x000fe4000f8808ff */
[----:B------:R-:W-:Y:S01]  /*8c60*/  @!P0 IADD3.X R155, R3, R17, R155, P1, !PT ;  /* 0x00000011039b8210 */ /* 0x000fe20000ffe49b */
[----:B------:R-:W-:Y:S01]  /*8c70*/  @!PT LDS RZ, [RZ] ;  /* 0x00000000fffff984 */ /* 0x000fe20000000800 */
[----:B------:R-:W-:Y:S01]  /*8c80*/  @!PT LDS RZ, [RZ] ;  /* 0x00000000fffff984 */ /* 0x000fe20000000800 */
[----:B------:R-:W-:Y:S01]  /*8c90*/  @!PT LDS RZ, [RZ] ;  /* 0x00000000fffff984 */ /* 0x000fe20000000800 */
[----:B------:R-:W-:Y:S01]  /*8ca0*/  @!P0 LDGSTS.E.BYPASS.LTC128B.128 [R226+0x6000], desc[UR10][R18.64] ;  /* 0x0600000012e28fae */ /* 0x000fe2000b901d4a */
[----:B------:R-:W-:Y:S02]  /*8cb0*/  @!P0 LEA.HI.X R17, R14, UR7, R200, 0x1, P3 ;  /* 0x000000070e118c11 */ /* 0x000fe400098f0cc8 */
[----:B------:R-:W-:Y:S01]  /*8cc0*/  @!P0 LEA R20, P3, R8, UR6, 0x1 ;  /* 0x0000000608148c11 */ /* 0x000fe2000f8608ff */
[----:B------:R-:W-:Y:S01]  /*8cd0*/  @P0 STS.128 [R226+0x6800], RZ ;  /* 0x006800ffe2000388 */ /* 0x000fe20000000c00 */
[----:B------:R-:W-:Y:S02]  /*8ce0*/  @!P0 LEA.HI.X R23, R6, UR7, R5, 0x1, P4 ;  /* 0x0000000706178c11 */ /* 0x000fe4000a0f0c05 */
[----:B--2---:R-:W-:Y:S01]  /*8cf0*/  @!P0 LEA R12, P2, R15, UR6, 0x1 ;  /* 0x000000060f0c8c11 */ /* 0x004fe2000f8408ff */
[----:B------:R-:W1:Y:S01]  /*8d00*/  S2R R3, SR_TID.X ;  /* 0x0000000000037919 */ /* 0x000e620000002100 */
[----:B------:R-:W-:-:S02]  /*8d10*/  @!P0 LEA R10, P1, R4, UR6, 0x1 ;  /* 0x00000006040a8c11 */ /* 0x000fc4000f8208ff */
[----:B------:R-:W-:Y:S01]  /*8d20*/  @!P0 LEA.HI.X R21, R8, UR7, R7, 0x1, P3 ;  /* 0x0000000708158c11 */ /* 0x000fe200098f0c07 */
[----:B------:R-:W-:Y:S01]  /*8d30*/  @!PT LDS RZ, [RZ] ;  /* 0x00000000fffff984 */ /* 0x000fe20000000800 */
[----:B------:R-:W-:Y:S01]  /*8d40*/  @!PT LDS RZ, [RZ] ;  /* 0x00000000fffff984 */ /* 0x000fe20000000800 */
[----:B------:R-:W-:Y:S01]  /*8d50*/  @!PT LDS RZ, [RZ] ;  /* 0x00000000fffff984 */ /* 0x000fe20000000800 */
[----:B------:R-:W-:Y:S01]  /*8d60*/  @!P0 LDGSTS.E.BYPASS.LTC128B.128 [R226+0x6800], desc[UR10][R22.64] ;  /* 0x0680000016e28fae */ /* 0x000fe2000b901d4a */
[----:B------:R-:W-:Y:S02]  /*8d70*/  @!P0 LEA.HI.X R13, R15, UR7, R9, 0x1, P2 ;  /* 0x000000070f0d8c11 */ /* 0x000fe400090f0c09 */
[----:B------:R-:W-:Y:S01]  /*8d80*/  @!P0 LEA.HI.X R11, R4, UR7, R155, 0x1, P1 ;  /* 0x00000007040b8c11 */ /* 0x000fe200088f0c9b */
[----:B------:R-:W-:Y:S01]  /*8d90*/  @P0 STS.128 [R226+0x7000], RZ ;  /* 0x007000ffe2000388 */ /* 0x000fe20000000c00 */
[----:B------:R-:W-:-:S03]  /*8da0*/  ISETP.GE.AND P1, PT, R194, 0x3, PT ;  /* 0x00000003c200780c */ /* 0x000fc60003f26270 */
[----:B------:R-:W-:Y:S01]  /*8db0*/  @!PT LDS RZ, [RZ] ;  /* 0x00000000fffff984 */ /* 0x000fe20000000800 */
[----:B------:R-:W-:Y:S01]  /*8dc0*/  @!PT LDS RZ, [RZ] ;  /* 0x00000000fffff984 */ /* 0x000fe20000000800 */
[----:B------:R-:W-:Y:S01]  /*8dd0*/  @!PT LDS RZ, [RZ] ;  /* 0x00000000fffff984 */ /* 0x000fe20000000800 */
[----:B------:R2:W-:Y:S04]  /*8de0*/  @!P0 LDGSTS.E.BYPASS.LTC128B.128 [R226+0x7000], desc[UR10][R16.64] ;  /* 0x0700000010e28fae */ /* 0x0005e8000b901d4a */
[----:B------:R-:W-:Y:S04]  /*8df0*/  @P0 STS.128 [R226+0x7800], RZ ;  /* 0x007800ffe2000388 */ /* 0x000fe80000000c00 */
[----:B------:R-:W-:Y:S01]  /*8e00*/  @!PT LDS RZ, [RZ] ;  /* 0x00000000fffff984 */ /* 0x000fe20000000800 */
[----:B------:R-:W-:Y:S01]  /*8e10*/  @!PT LDS RZ, [RZ] ;  /* 0x00000000fffff984 */ /* 0x000fe20000000800 */
[----:B------:R-:W-:Y:S01]  /*8e20*/  @!PT LDS RZ, [RZ] ;  /* 0x00000000fffff984 */ /* 0x000fe20000000800 */
[----:B------:R-:W-:Y:S04]  /*8e30*/  @!P0 LDGSTS.E.BYPASS.LTC128B.128 [R226+0x7800], desc[UR10][R20.64] ;  /* 0x0780000014e28fae */ /* 0x000fe8000b901d4a */
[----:B------:R-:W-:Y:S04]  /*8e40*/  @P0 STS.128 [R226+0x8000], RZ ;  /* 0x008000ffe2000388 */ /* 0x000fe80000000c00 */
[----:B------:R-:W-:Y:S01]  /*8e50*/  @!PT LDS RZ, [RZ] ;  /* 0x00000000fffff984 */ /* 0x000fe20000000800 */
[----:B------:R-:W-:Y:S01]  /*8e60*/  @!PT LDS RZ, [RZ] ;  /* 0x00000000fffff984 */ /* 0x000fe20000000800 */
[----:B------:R-:W-:Y:S01]  /*8e70*/  @!PT LDS RZ, [RZ] ;  /* 0x00000000fffff984 */ /* 0x000fe20000000800 */
[----:B------:R-:W-:Y:S04]  /*8e80*/  @!P0 LDGSTS.E.BYPASS.LTC128B.128 [R226+0x8000], desc[UR10][R12.64] ;  /* 0x080000000ce28fae */ /* 0x000fe8000b901d4a */
[----:B------:R-:W-:Y:S01]  /*8e90*/  @P0 STS.128 [R226+0x8800], RZ ;  /* 0x008800ffe2000388 */ /* 0x000fe20000000c00 */
[----:B-1----:R-:W-:-:S03]  /*8ea0*/  IMAD.SHL.U32 R3, R3, 0x2, RZ ;  /* 0x0000000203037824 */ /* 0x002fc600078e00ff */
[----:B------:R-:W-:Y:S01]  /*8eb0*/  @!PT LDS RZ, [RZ] ;  /* 0x00000000fffff984 */ /* 0x000fe20000000800 */
[----:B------:R-:W-:Y:S01]  /*8ec0*/  @!PT LDS RZ, [RZ] ;  /* 0x00000000fffff984 */ /* 0x000fe20000000800 */
[----:B------:R-:W-:Y:S01]  /*8ed0*/  @!PT LDS RZ, [RZ] ;  /* 0x00000000fffff984 */ /* 0x000fe20000000800 */
[----:B------:R1:W-:Y:S04]  /*8ee0*/  @!P0 LDGSTS.E.BYPASS.LTC128B.128 [R226+0x8800], desc[UR10][R10.64] ;  /* 0x088000000ae28fae */ /* 0x0003e8000b901d4a */
[----:B------:R-:W-:Y:S04]  /*8ef0*/  LDSM.16.M88.4 R184, [R219] ;  /* 0x00000000dbb8783b */ /* 0x000fe80000000200 */
[----:B------:R-:W3:Y:S04]  /*8f00*/  LDSM.16.M88.4 R88, [R217+0x2000] ;  /* 0x00200000d958783b */ /* 0x000ee80000000200 */
[----:B------:R-:W4:Y:S04]  /*8f10*/  LDSM.16.M88.4 R80, [R217+0x2400] ;  /* 0x00240000d950783b */ /* 0x000f280000000200 */
[----:B------:R-:W-:Y:S04]  /*8f20*/  LDSM.16.M88.4 R180, [R218] ;  /* 0x00000000dab4783b */ /* 0x000fe80000000200 */
[----:B------:R-:W5:Y:S04]  /*8f30*/  LDSM.16.M88.4 R160, [R216+0x1000] ;  /* 0x00100000d8a0783b */ /* 0x000f680000000200 */
[----:B------:R-:W2:Y:S04]  /*8f40*/  LDSM.16.M88.4 R72, [R217+0x2800] ;  /* 0x00280000d948783b */ /* 0x000ea80000000200 */
[----:B------:R-:W1:Y:S04]  /*8f50*/  LDSM.16.M88.4 R96, [R217+0x1c00] ;  /* 0x001c0000d960783b */ /* 0x000e680000000200 */
[----:B------:R-:W1:Y:S04]  /*8f60*/  LDSM.16.M88.4 R56, [R217+0x3000] ;  /* 0x00300000d938783b */ /* 0x000e680000000200 */
[----:B------:R-:W1:Y:S04]  /*8f70*/  LDSM.16.M88.4 R120, [R217+0x1000] ;  /* 0x00100000d978783b */ /* 0x000e680000000200 */
[----:B------:R-:W1:Y:S04]  /*8f80*/  LDSM.16.M88.4 R112, [R217+0x1400] ;  /* 0x00140000d970783b */ /* 0x000e680000000200 */
[----:B------:R-:W1:Y:S01]  /*8f90*/  LDSM.16.M88.4 R156, [R216+0x1400] ;  /* 0x00140000d89c783b */ /* 0x000e620000000200 */
[C---:B---3--:R-:W-:Y:S03]  /*8fa0*/  HMMA.16816.F32.BF16 R92, R184.reuse, R88, RZ ;  /* 0x00000058b85c723c */ /* 0x048fe600000418ff */
[----:B------:R-:W3:Y:S04]  /*8fb0*/  LDSM.16.M88.4 R104, [R217+0x1800] ;  /* 0x00180000d968783b */ /* 0x000ee80000000200 */
[----:B------:R-:W3:Y:S01]  /*8fc0*/  LDSM.16.M88.4 R128, [R216+0x1800] ;  /* 0x00180000d880783b */ /* 0x000ee20000000200 */
[C---:B------:R-:W-:Y:S03]  /*8fd0*/  HMMA.16816.F32.BF16 R88, R184.reuse, R90, RZ ;  /* 0x0000005ab858723c */ /* 0x040fe600000418ff */
[----:B------:R-:W3:Y:S03]  /*8fe0*/  LDSM.16.M88.4 R164, [R216+0xc00] ;  /* 0x000c0000d8a4783b */ /* 0x000ee60000000200 */
[C---:B----4-:R-:W-:Y:S01]  /*8ff0*/  HMMA.16816.F32.BF16 R84, R184.reuse, R80, RZ ;  /* 0x00000050b854723c */ /* 0x050fe200000418ff */
[----:B------:R-:W4:Y:S04]  /*9000*/  LDSM.16.M88.4 R48, [R217+0x3400] ;  /* 0x00340000d930783b */ /* 0x000f280000000200 */
[----:B------:R-:W-:Y:S01]  /*9010*/  LDSM.16.M88.4 R176, [R216] ;  /* 0x00000000d8b0783b */ /* 0x000fe20000000200 */
[----:B------:R-:W-:Y:S03]  /*9020*/  HMMA.16816.F32.BF16 R80, R184, R82, RZ ;  /* 0x00000052b850723c */ /* 0x000fe600000418ff */
[----:B------:R-:W-:Y:S03]  /*9030*/  LDSM.16.M88.4 R172, [R216+0x400] ;  /* 0x00040000d8ac783b */ /* 0x000fe60000000200 */
[C---:B-----5:R-:W-:Y:S01]  /*9040*/  HMMA.16816.F32.BF16 R92, R180.reuse, R160, R92 ;  /* 0x000000a0b45c723c */ /* 0x060fe2000004185c */
[----:B------:R-:W-:Y:S04]  /*9050*/  LDSM.16.M88.4 R40, [R217+0x3800] ;  /* 0x00380000d928783b */ /* 0x000fe80000000200 */
[----:B------:R-:W-:Y:S01]  /*9060*/  LDSM.16.M88.4 R168, [R216+0x800] ;  /* 0x00080000d8a8783b */ /* 0x000fe20000000200 */
[----:B------:R-:W-:Y:S03]  /*9070*/  HMMA.16816.F32.BF16 R88, R180, R162, R88 ;  /* 0x000000a2b458723c */ /* 0x000fe60000041858 */
[----:B------:R-:W5:Y:S03]  /*9080*/  LDSM.16.M88.4 R160, [R216+0x2000] ;  /* 0x00200000d8a0783b */ /* 0x000f660000000200 */
[C---:B--2---:R-:W-:Y:S01]  /*9090*/  HMMA.16816.F32.BF16 R76, R184.reuse, R72, RZ ;  /* 0x00000048b84c723c */ /* 0x044fe200000418ff */
[----:B------:R-:W2:Y:S04]  /*90a0*/  LDSM.16.M88.4 R64, [R217+0x2c00] ;  /* 0x002c0000d940783b */ /* 0x000ea80000000200 */
[----:B------:R-:W2:Y:S01]  /*90b0*/  LDSM.16.M88.4 R32, [R217+0x3c00] ;  /* 0x003c0000d920783b */ /* 0x000ea20000000200 */
[C---:B------:R-:W-:Y:S03]  /*90c0*/  HMMA.16816.F32.BF16 R72, R184.reuse, R74, RZ ;  /* 0x0000004ab848723c */ /* 0x040fe600000418ff */
[----:B------:R-:W-:Y:S03]  /*90d0*/  LDSM.16.M88.4 R188, [R217+0x4c00] ;  /* 0x004c0000d9bc783b */ /* 0x000fe60000000200 */
[C---:B-1----:R-:W-:Y:S01]  /*90e0*/  HMMA.16816.F32.BF16 R100, R184.reuse, R96, RZ ;  /* 0x00000060b864723c */ /* 0x042fe200000418ff */
[----:B------:R-:W-:Y:S04]  /*90f0*/  LDSM.16.M88.4 R24, [R217+0x4000] ;  /* 0x00400000d918783b */ /* 0x000fe80000000200 */
[----:B------:R-:W-:Y:S01]  /*9100*/  LDSM.16.M88.4 R16, [R217+0x4400] ;  /* 0x00440000d910783b */ /* 0x000fe20000000200 */
[C---:B------:R-:W-:Y:S03]  /*9110*/  HMMA.16816.F32.BF16 R96, R184.reuse, R98, RZ ;  /* 0x00000062b860723c */ /* 0x040fe600000418ff */
[----:B------:R-:W-:Y:S03]  /*9120*/  LDSM.16.M88.4 R8, [R217+0x4800] ;  /* 0x00480000d908783b */ /* 0x000fe60000000200 */
[C---:B------:R-:W-:Y:S01]  /*9130*/  HMMA.16816.F32.BF16 R60, R184.reuse, R56, RZ ;  /* 0x00000038b83c723c */ /* 0x040fe200000418ff */
[----:B------:R-:W0:Y:S05]  /*9140*/  LDGDEPBAR ;  /* 0x00000000000079af */ /* 0x000e2a0000000000 */
[C---:B------:R-:W-:Y:S06]  /*9150*/  HMMA.16816.F32.BF16 R56, R184.reuse, R58, RZ ;  /* 0x0000003ab838723c */ /* 0x040fec00000418ff */
[C---:B------:R-:W-:Y:S06]  /*9160*/  HMMA.16816.F32.BF16 R124, R184.reuse, R120, RZ ;  /* 0x00000078b87c723c */ /* 0x040fec00000418ff */
[C---:B------:R-:W-:Y:S06]  /*9170*/  HMMA.16816.F32.BF16 R120, R184.reuse, R122, RZ ;  /* 0x0000007ab878723c */ /* 0x040fec00000418ff */
[----:B------:R-:W-:Y:S06]  /*9180*/  HMMA.16816.F32.BF16 R116, R184, R112, RZ ;  /* 0x00000070b874723c */ /* 0x000fec00000418ff */
[C---:B------:R-:W-:Y:S06]  /*9190*/  HMMA.16816.F32.BF16 R84, R180.reuse, R156, R84 ;  /* 0x0000009cb454723c */ /* 0x040fec0000041854 */
[----:B------:R-:W-:Y:S01]  /*91a0*/  HMMA.16816.F32.BF16 R80, R180, R158, R80 ;  /* 0x0000009eb450723c */ /* 0x000fe20000041850 */
[----:B------:R-:W1:Y:S05]  /*91b0*/  LDSM.16.M88.4 R156, [R216+0x2400] ;  /* 0x00240000d89c783b */ /* 0x000e6a0000000200 */
[C---:B------:R-:W-:Y:S06]  /*91c0*/  HMMA.16816.F32.BF16 R112, R184.reuse, R114, RZ ;  /* 0x00000072b870723c */ /* 0x040fec00000418ff */
[C---:B---3--:R-:W-:Y:S06]  /*91d0*/  HMMA.16816.F32.BF16 R108, R184.reuse, R104, RZ ;  /* 0x00000068b86c723c */ /* 0x048fec00000418ff */
[----:B------:R-:W-:Y:S06]  /*91e0*/  HMMA.16816.F32.BF16 R104, R184, R106, RZ ;  /* 0x0000006ab868723c */ /* 0x000fec00000418ff */
[C---:B------:R-:W-:Y:S06]  /*91f0*/  HMMA.16816.F32.BF16 R76, R180.reuse, R128, R76 ;  /* 0x00000080b44c723c */ /* 0x040fec000004184c */
[C---:B------:R-:W-:Y:S01]  /*9200*/  HMMA.16816.F32.BF16 R72, R180.reuse, R130, R72 ;  /* 0x00000082b448723c */ /* 0x040fe20000041848 */
[----:B------:R-:W3:Y:S05]  /*9210*/  LDSM.16.M88.4 R128, [R216+0x2800] ;  /* 0x00280000d880783b */ /* 0x000eea0000000200 */
[C---:B------:R-:W-:Y:S06]  /*9220*/  HMMA.16816.F32.BF16 R100, R180.reuse, R164, R100 ;  /* 0x000000a4b464723c */ /* 0x040fec0000041864 */
[----:B------:R-:W-:Y:S01]  /*9230*/  HMMA.16816.F32.BF16 R96, R180, R166, R96 ;  /* 0x000000a6b460723c */ /* 0x000fe20000041860 */
[----:B------:R-:W3:Y:S05]  /*9240*/  LDSM.16.M88.4 R164, [R216+0x1c00] ;  /* 0x001c0000d8a4783b */ /* 0x000eea0000000200 */
[C---:B----4-:R-:W-:Y:S06]  /*9250*/  HMMA.16816.F32.BF16 R52, R184.reuse, R48, RZ ;  /* 0x00000030b834723c */ /* 0x050fec00000418ff */
[----:B------:R-:W-:Y:S06]  /*9260*/  HMMA.16816.F32.BF16 R48, R184, R50, RZ ;  /* 0x00000032b830723c */ /* 0x000fec00000418ff */
[C---:B-----5:R-:W-:Y:S06]  /*9270*/  HMMA.16816.F32.BF16 R60, R180.reuse, R160, R60 ;  /* 0x000000a0b43c723c */ /* 0x060fec000004183c */
[C---:B------:R-:W-:Y:S01]  /*9280*/  HMMA.16816.F32.BF16 R56, R180.reuse, R162, R56 ;  /* 0x000000a2b438723c */ /* 0x040fe20000041838 */
[----:B------:R-:W4:Y:S05]  /*9290*/  LDSM.16.M88.4 R160, [R216+0x2c00] ;  /* 0x002c0000d8a0783b */ /* 0x000f2a0000000200 */
[C---:B------:R-:W-:Y:S06]  /*92a0*/  HMMA.16816.F32.BF16 R120, R180.reuse, R178, R120 ;  /* 0x000000b2b478723c */ /* 0x040fec0000041878 */
[----:B------:R-:W-:Y:S06]  /*92b0*/  HMMA.16816.F32.BF16 R116, R180, R172, R116 ;  /* 0x000000acb474723c */ /* 0x000fec0000041874 */
[C---:B------:R-:W-:Y:S06]  /*92c0*/  HMMA.16816.F32.BF16 R44, R184.reuse, R40, RZ ;  /* 0x00000028b82c723c */ /* 0x040fec00000418ff */
[----:B------:R-:W-:Y:S06]  /*92d0*/  HMMA.16816.F32.BF16 R40, R184, R42, RZ ;  /* 0x0000002ab828723c */ /* 0x000fec00000418ff */
[C---:B------:R-:W-:Y:S06]  /*92e0*/  HMMA.16816.F32.BF16 R112, R180.reuse, R174, R112 ;  /* 0x000000aeb470723c */ /* 0x040fec0000041870 */
[----:B------:R-:W-:Y:S06]  /*92f0*/  HMMA.16816.F32.BF16 R108, R180, R168, R108 ;  /* 0x000000a8b46c723c */ /* 0x000fec000004186c */
[C---:B--2---:R-:W-:Y:S06]  /*9300*/  HMMA.16816.F32.BF16 R68, R184.reuse, R64, RZ ;  /* 0x00000040b844723c */ /* 0x044fec00000418ff */
[----:B------:R-:W-:Y:S06]  /*9310*/  HMMA.16816.F32.BF16 R64, R184, R66, RZ ;  /* 0x00000042b840723c */ /* 0x000fec00000418ff */
[----:B------:R-:W-:Y:S06]  /*9320*/  HMMA.16816.F32.BF16 R104, R180, R170, R104 ;  /* 0x000000aab468723c */ /* 0x000fec0000041868 */
[----:B------:R-:W-:Y:S01]  /*9330*/  HMMA.16816.F32.BF16 R36, R184, R32, RZ ;  /* 0x00000020b824723c */ /* 0x000fe200000418ff */
[----:B------:R-:W-:Y:S01]  /*9340*/  IMAD.SHL.U32 R171, R225, 0x100, RZ ;  /* 0x00000100e1ab7824 */ /* 0x000fe200078e00ff */
[----:B------:R-:W-:-:S04]  /*9350*/  LOP3.LUT R170, R3, 0x6, RZ, 0xc0, !PT ;  /* 0x0000000603aa7812 */ /* 0x000fc800078ec0ff */
[----:B------:R-:W-:Y:S01]  /*9360*/  HMMA.16816.F32.BF16 R32, R184, R34, RZ ;  /* 0x00000022b820723c */ /* 0x000fe200000418ff */
[C-C-:B------:R-:W-:Y:S02]  /*9370*/  LOP3.LUT R155, R171.reuse, 0x8, R170.reuse, 0xfe, !PT ;  /* 0x00000008ab9b7812 */ /* 0x140fe400078efeaa */
[--C-:B------:R-:W-:Y:S02]  /*9380*/  LOP3.LUT R3, R171, 0x10, R170.reuse, 0xfe, !PT ;  /* 0x00000010ab037812 */ /* 0x100fe400078efeaa */
[CC--:B------:R-:W-:Y:S01]  /*9390*/  ISETP.GE.AND P2, PT, R155.reuse, R196.reuse, PT ;  /* 0x000000c49b00720c */ /* 0x0c0fe20003f46270 */
[C---:B-1----:R-:W-:Y:S01]  /*93a0*/  HMMA.16816.F32.BF16 R52, R180.reuse, R156, R52 ;  /* 0x0000009cb434723c */ /* 0x042fe20000041834 */
[-C--:B------:R-:W-:Y:S02]  /*93b0*/  ISETP.GE.AND P3, PT, R155, R195.reuse, PT ;  /* 0x000000c39b00720c */ /* 0x080fe40003f66270 */
[C---:B------:R-:W-:Y:S02]  /*93c0*/  ISETP.GE.AND P4, PT, R3.reuse, R196, PT ;  /* 0x000000c40300720c */ /* 0x040fe40003f86270 */
[----:B------:R-:W-:Y:S01]  /*93d0*/  ISETP.GE.AND P5, PT, R3, R195, PT ;  /* 0x000000c30300720c */ /* 0x000fe20003fa6270 */
[----:B------:R-:W-:Y:S01]  /*93e0*/  HMMA.16816.F32.BF16 R48, R180, R158, R48 ;  /* 0x0000009eb430723c */ /* 0x000fe20000041830 */
[C-C-:B------:R-:W-:Y:S01]  /*93f0*/  LOP3.LUT R155, R171.reuse, 0x18, R170.reuse, 0xfe, !PT ;  /* 0x00000018ab9b7812 */ /* 0x140fe200078efeaa */
[----:B------:R-:W1:Y:S01]  /*9400*/  LDSM.16.M88.4 R156, [R216+0x3000] ;  /* 0x00300000d89c783b */ /* 0x000e620000000200 */
[----:B------:R-:W-:-:S02]  /*9410*/  LOP3.LUT R3, R171, 0x20, R170, 0xfe, !PT ;  /* 0x00000020ab037812 */ /* 0x000fc400078efeaa */
[----:B------:R-:W-:Y:S01]  /*9420*/  FSEL R179, R122, -INF , !P3 ;  /* 0xff8000007ab37808 */ /* 0x000fe20005800000 */
[C---:B---3--:R-:W-:Y:S01]  /*9430*/  HMMA.16816.F32.BF16 R44, R180.reuse, R128, R44 ;  /* 0x00000080b42c723c */ /* 0x048fe2000004182c */
[----:B------:R-:W-:Y:S02]  /*9440*/  FSEL R172, R120, -INF , !P2 ;  /* 0xff80000078ac7808 */ /* 0x000fe40005000000 */
[C---:B------:R-:W-:Y:S02]  /*9450*/  ISETP.GE.AND P3, PT, R155.reuse, R195, PT ;  /* 0x000000c39b00720c */ /* 0x040fe40003f66270 */
[----:B------:R-:W-:Y:S01]  /*9460*/  FSEL R116, R116, -INF , !P4 ;  /* 0xff80000074747808 */ /* 0x000fe20006000000 */
[----:B------:R-:W-:Y:S01]  /*9470*/  HMMA.16816.F32.BF16 R40, R180, R130, R40 ;  /* 0x00000082b428723c */ /* 0x000fe20000041828 */
[----:B------:R-:W-:Y:S01]  /*9480*/  FSEL R118, R118, -INF , !P5 ;  /* 0xff80000076767808 */ /* 0x000fe20006800000 */
[----:B------:R-:W2:Y:S01]  /*9490*/  LDSM.16.M88.4 R128, [R216+0x3400] ;  /* 0x00340000d880783b */ /* 0x000ea20000000200 */
[----:B------:R-:W-:-:S02]  /*94a0*/  ISETP.GE.AND P2, PT, R155, R196, PT ;  /* 0x000000c49b00720c */ /* 0x000fc40003f46270 */
[C---:B------:R-:W-:Y:S01]  /*94b0*/  ISETP.GE.AND P4, PT, R3.reuse, R196, PT ;  /* 0x000000c40300720c */ /* 0x040fe20003f86270 */
[----:B------:R-:W-:Y:S01]  /*94c0*/  HMMA.16816.F32.BF16 R4, R184, R188, RZ ;  /* 0x000000bcb804723c */ /* 0x000fe200000418ff */
[----:B------:R-:W-:Y:S02]  /*94d0*/  ISETP.GE.AND P5, PT, R3, R195, PT ;  /* 0x000000c30300720c */ /* 0x000fe40003fa6270 */
[C-C-:B------:R-:W-:Y:S02]  /*94e0*/  LOP3.LUT R3, R171.reuse, 0x28, R170.reuse, 0xfe, !PT ;  /* 0x00000028ab037812 */ /* 0x140fe400078efeaa */
[----:B------:R-:W-:Y:S01]  /*94f0*/  LOP3.LUT R120, R171, 0x30, R170, 0xfe, !PT ;  /* 0x00000030ab787812 */ /* 0x000fe200078efeaa */
[----:B------:R-:W-:Y:S01]  /*9500*/  HMMA.16816.F32.BF16 R68, R180, R164, R68 ;  /* 0x000000a4b444723c */ /* 0x000fe20000041844 */
[----:B------:R-:W-:Y:S02]  /*9510*/  FSEL R188, R114, -INF , !P3 ;  /* 0xff80000072bc7808 */ /* 0x000fe40005800000 */
[----:B------:R-:W-:-:S02]  /*9520*/  FSEL R175, R112, -INF , !P2 ;  /* 0xff80000070af7808 */ /* 0x000fc40005000000 */
[----:B------:R-:W-:Y:S01]  /*9530*/  FSEL R122, R108, -INF , !P4 ;  /* 0xff8000006c7a7808 */ /* 0x000fe20006000000 */
[----:B------:R-:W-:Y:S01]  /*9540*/  HMMA.16816.F32.BF16 R64, R180, R166, R64 ;  /* 0x000000a6b440723c */ /* 0x000fe20000041840 */
[----:B------:R-:W-:Y:S01]  /*9550*/  FSEL R114, R110, -INF , !P5 ;  /* 0xff8000006e727808 */ /* 0x000fe20006800000 */
[----:B------:R-:W3:Y:S01]  /*9560*/  LDSM.16.M88.4 R164, [R216+0x3800] ;  /* 0x00380000d8a4783b */ /* 0x000ee20000000200 */
[CC--:B------:R-:W-:Y:S02]  /*9570*/  ISETP.GE.AND P2, PT, R3.reuse, R196.reuse, PT ;  /* 0x000000c40300720c */ /* 0x0c0fe40003f46270 */
[-C--:B------:R-:W-:Y:S01]  /*9580*/  ISETP.GE.AND P3, PT, R3, R195.reuse, PT ;  /* 0x000000c30300720c */ /* 0x080fe20003f66270 */
[----:B------:R-:W-:Y:S01]  /*9590*/  HMMA.16816.F32.BF16 R28, R184, R24, RZ ;  /* 0x00000018b81c723c */ /* 0x000fe200000418ff */
[C---:B------:R-:W-:Y:S02]  /*95a0*/  ISETP.GE.AND P4, PT, R120.reuse, R196, PT ;  /* 0x000000c47800720c */ /* 0x040fe40003f86270 */
[----:B------:R-:W-:-:S02]  /*95b0*/  ISETP.GE.AND P5, PT, R120, R195, PT ;  /* 0x000000c37800720c */ /* 0x000fc40003fa6270 */
[C-C-:B------:R-:W-:Y:S01]  /*95c0*/  LOP3.LUT R108, R171.reuse, 0x38, R170.reuse, 0xfe, !PT ;  /* 0x00000038ab6c7812 */ /* 0x140fe200078efeaa */
[C---:B------:R-:W-:Y:S01]  /*95d0*/  HMMA.16816.F32.BF16 R20, R184.reuse, R16, RZ ;  /* 0x00000010b814723c */ /* 0x040fe200000418ff */
[----:B------:R-:W-:Y:S02]  /*95e0*/  LOP3.LUT R3, R171, 0x40, R170, 0xfe, !PT ;  /* 0x00000040ab037812 */ /* 0x000fe400078efeaa */
[----:B------:R-:W-:Y:S02]  /*95f0*/  FSEL R104, R104, -INF , !P2 ;  /* 0xff80000068687808 */ /* 0x000fe40005000000 */
[----:B------:R-:W-:Y:S01]  /*9600*/  FSEL R189, R106, -INF , !P3 ;  /* 0xff8000006abd7808 */ /* 0x000fe20005800000 */
[----:B------:R-:W-:Y:S01]  /*9610*/  HMMA.16816.F32.BF16 R12, R184, R8, RZ ;  /* 0x00000008b80c723c */ /* 0x000fe200000418ff */
[----:B------:R-:W-:Y:S02]  /*9620*/  FSEL R100, R100, -INF , !P4 ;  /* 0xff80000064647808 */ /* 0x000fe40006000000 */
[----:B------:R-:W-:-:S02]  /*9630*/  FSEL R194, R102, -INF , !P5 ;  /* 0xff80000066c27808 */ /* 0x000fc40006800000 */
[CC--:B------:R-:W-:Y:S01]  /*9640*/  ISETP.GE.AND P2, PT, R108.reuse, R196.reuse, PT ;  /* 0x000000c46c00720c */ /* 0x0c0fe20003f46270 */
[C---:B------:R-:W-:Y:S01]  /*9650*/  HMMA.16816.F32.BF16 R24, R184.reuse, R26, RZ ;  /* 0x0000001ab818723c */ /* 0x040fe200000418ff */
[-C--:B------:R-:W-:Y:S02]  /*9660*/  ISETP.GE.AND P3, PT, R108, R195.reuse, PT ;  /* 0x000000c36c00720c */ /* 0x080fe40003f66270 */
[C---:B------:R-:W-:Y:S02]  /*9670*/  ISETP.GE.AND P4, PT, R3.reuse, R196, PT ;  /* 0x000000c40300720c */ /* 0x040fe40003f86270 */
[----:B------:R-:W-:Y:S01]  /*9680*/  ISETP.GE.AND P5, PT, R3, R195, PT ;  /* 0x000000c30300720c */ /* 0x000fe20003fa6270 */
[----:B------:R-:W-:Y:S01]  /*9690*/  HMMA.16816.F32.BF16 R16, R184, R18, RZ ;  /* 0x00000012b810723c */ /* 0x000fe200000418ff */
[C-C-:B------:R-:W-:Y:S02]  /*96a0*/  LOP3.LUT R102, R171.reuse, 0x48, R170.reuse, 0xfe, !PT ;  /* 0x00000048ab667812 */ /* 0x140fe400078efeaa */
[----:B------:R-:W-:-:S02]  /*96b0*/  LOP3.LUT R3, R171, 0x50, R170, 0xfe, !PT ;  /* 0x00000050ab037812 */ /* 0x000fc400078efeaa */
[----:B------:R-:W-:Y:S01]  /*96c0*/  FSEL R96, R96, -INF , !P2 ;  /* 0xff80000060607808 */ /* 0x000fe20005000000 */
[----:B------:R-:W-:Y:S01]  /*96d0*/  HMMA.16816.F32.BF16 R8, R184, R10, RZ ;  /* 0x0000000ab808723c */ /* 0x000fe200000418ff */
[----:B------:R-:W-:Y:S02]  /*96e0*/  FSEL R92, R92, -INF , !P4 ;  /* 0xff8000005c5c7808 */ /* 0x000fe40006000000 */
[-C--:B------:R-:W-:Y:S02]  /*96f0*/  ISETP.GE.AND P2, PT, R102, R196.reuse, PT ;  /* 0x000000c46600720c */ /* 0x080fe40003f46270 */
[----:B------:R-:W-:Y:S01]  /*9700*/  ISETP.GE.AND P4, PT, R3, R196, PT ;  /* 0x000000c40300720c */ /* 0x000fe20003f86270 */
[----:B----4-:R-:W-:Y:S01]  /*9710*/  HMMA.16816.F32.BF16 R36, R180, R160, R36 ;  /* 0x000000a0b424723c */ /* 0x010fe20000041824 */
[----:B------:R-:W-:Y:S02]  /*9720*/  FSEL R88, R88, -INF , !P2 ;  /* 0xff80000058587808 */ /* 0x000fe40005000000 */
[----:B------:R-:W-:-:S03]  /*9730*/  FSEL R84, R84, -INF , !P4 ;  /* 0xff80000054547808 */ /* 0x000fc60006000000 */
[----:B------:R-:W-:Y:S01]  /*9740*/  HMMA.16816.F32.BF16 R32, R180, R162, R32 ;  /* 0x000000a2b420723c */ /* 0x000fe20000041820 */
[----:B------:R-:W4:Y:S01]  /*9750*/  LDSM.16.M88.4 R160, [R216+0x3c00] ;  /* 0x003c0000d8a0783b */ /* 0x000f220000000200 */
[----:B------:R-:W-:-:S04]  /*9760*/  DEPBAR.LE SB0, 0x0 ;  /* 0x000080000000791a */ /* 0x000fc80000000000 */
[----:B------:R-:W-:Y:S06]  /*9770*/  HMMA.16816.F32.BF16 R184, R184, R190, RZ ;  /* 0x000000beb8b8723c */ /* 0x000fec00000418ff */
[C---:B-1----:R-:W-:Y:S01]  /*9780*/  HMMA.16816.F32.BF16 R28, R180.reuse, R156, R28 ;  /* 0x0000009cb41c723c */ /* 0x042fe2000004181c */
[----:B------:R-:W-:Y:S02]  /*9790*/  FSEL R191, R98, -INF , !P3 ;  /* 0xff80000062bf7808 */ /* 0x000fe40005800000 */
[----:B------:R-:W-:Y:S02]  /*97a0*/  FSEL R190, R94, -INF , !P5 ;  /* 0xff8000005ebe7808 */ /* 0x000fe40006800000 */
[-C--:B------:R-:W-:Y:S01]  /*97b0*/  ISETP.GE.AND P3, PT, R102, R195.reuse, PT ;  /* 0x000000c36600720c */ /* 0x080fe20003f66270 */
[----:B------:R-:W-:Y:S01]  /*97c0*/  HMMA.16816.F32.BF16 R24, R180, R158, R24 ;  /* 0x0000009eb418723c */ /* 0x000fe20000041818 */
[----:B------:R-:W-:-:S02]  /*97d0*/  ISETP.GE.AND P5, PT, R3, R195, PT ;  /* 0x000000c30300720c */ /* 0x000fc40003fa6270 */
[--C-:B------:R-:W-:Y:S02]  /*97e0*/  LOP3.LUT R3, R171, 0x58, R170.reuse, 0xfe, !PT ;  /* 0x00000058ab037812 */ /* 0x100fe400078efeaa */
[----:B------:R-:W-:Y:S01]  /*97f0*/  FSEL R178, R90, -INF , !P3 ;  /* 0xff8000005ab27808 */ /* 0x000fe20005800000 */
[C---:B--2---:R-:W-:Y:S01]  /*9800*/  HMMA.16816.F32.BF16 R16, R180.reuse, R130, R16 ;  /* 0x00000082b410723c */ /* 0x044fe20000041810 */
[C---:B------:R-:W-:Y:S02]  /*9810*/  ISETP.GE.AND P2, PT, R3.reuse, R196, PT ;  /* 0x000000c40300720c */ /* 0x040fe40003f46270 */
[----:B------:R-:W-:Y:S02]  /*9820*/  ISETP.GE.AND P3, PT, R3, R195, PT ;  /* 0x000000c30300720c */ /* 0x000fe40003f66270 */
[C-C-:B------:R-:W-:Y:S01]  /*9830*/  LOP3.LUT R3, R171.reuse, 0x60, R170.reuse, 0xfe, !PT ;  /* 0x00000060ab037812 */ /* 0x140fe200078efeaa */
[----:B------:R-:W-:Y:S01]  /*9840*/  HMMA.16816.F32.BF16 R20, R180, R128, R20 ;  /* 0x00000080b414723c */ /* 0x000fe20000041814 */
[----:B------:R-:W-:-:S02]  /*9850*/  LOP3.LUT R90, R171, 0x68, R170, 0xfe, !PT ;  /* 0x00000068ab5a7812 */ /* 0x000fc400078efeaa */
[----:B------:R-:W-:Y:S02]  /*9860*/  FSEL R173, R86, -INF , !P5 ;  /* 0xff80000056ad7808 */ /* 0x000fe40006800000 */
[C---:B------:R-:W-:Y:S01]  /*9870*/  ISETP.GE.AND P4, PT, R3.reuse, R196, PT ;  /* 0x000000c40300720c */ /* 0x040fe20003f86270 */
[C---:B---3--:R-:W-:Y:S01]  /*9880*/  HMMA.16816.F32.BF16 R12, R180.reuse, R164, R12 ;  /* 0x000000a4b40c723c */ /* 0x048fe2000004180c */
[-C--:B------:R-:W-:Y:S02]  /*9890*/  ISETP.GE.AND P5, PT, R3, R195.reuse, PT ;  /* 0x000000c30300720c */ /* 0x080fe40003fa6270 */
[----:B------:R-:W-:Y:S02]  /*98a0*/  FSEL R169, R82, -INF , !P3 ;  /* 0xff80000052a97808 */ /* 0x000fe40005800000 */
[----:B------:R-:W-:Y:S01]  /*98b0*/  FSEL R80, R80, -INF , !P2 ;  /* 0xff80000050507808 */ /* 0x000fe20005000000 */
[----:B------:R-:W-:Y:S01]  /*98c0*/  HMMA.16816.F32.BF16 R8, R180, R166, R8 ;  /* 0x000000a6b408723c */ /* 0x000fe20000041808 */
[----:B------:R-:W-:-:S02]  /*98d0*/  ISETP.GE.AND P3, PT, R90, R195, PT ;  /* 0x000000c35a00720c */ /* 0x000fc40003f66270 */
[C-C-:B------:R-:W-:Y:S02]  /*98e0*/  LOP3.LUT R82, R171.reuse, 0x70, R170.reuse, 0xfe, !PT ;  /* 0x00000070ab527812 */ /* 0x140fe400078efeaa */
[-C--:B------:R-:W-:Y:S01]  /*98f0*/  ISETP.GE.AND P2, PT, R90, R196.reuse, PT ;  /* 0x000000c45a00720c */ /* 0x080fe20003f46270 */
[C---:B----4-:R-:W-:Y:S01]  /*9900*/  HMMA.16816.F32.BF16 R4, R180.reuse, R160, R4 ;  /* 0x000000a0b404723c */ /* 0x050fe20000041804 */
[----:B------:R-:W-:Y:S02]  /*9910*/  LOP3.LUT R3, R171, 0x78, R170, 0xfe, !PT ;  /* 0x00000078ab037812 */ /* 0x000fe400078efeaa */
[----:B------:R-:W-:Y:S02]  /*9920*/  FSEL R76, R76, -INF , !P4 ;  /* 0xff8000004c4c7808 */ /* 0x000fe40006000000 */
[----:B------:R-:W-:Y:S01]  /*9930*/  FSEL R168, R78, -INF , !P5 ;  /* 0xff8000004ea87808 */ /* 0x000fe20006800000 */
[----:B------:R-:W-:Y:S01]  /*9940*/  HMMA.16816.F32.BF16 R184, R180, R162, R184 ;  /* 0x000000a2b4b8723c */ /* 0x000fe200000418b8 */
[----:B------:R-:W-:Y:S01]  /*9950*/  BAR.SYNC.DEFER_BLOCKING 0x0 ;  /* 0x0000000000007b1d */ /* 0x000fe20000010000 */
[----:B------:R-:W-:-:S02]  /*9960*/  ISETP.GE.AND P4, PT, R82, R196, PT ;  /* 0x000000c45200720c */ /* 0x000fc40003f86270 */
[-C--:B------:R-:W-:Y:S02]  /*9970*/  ISETP.GE.AND P5, PT, R82, R195.reuse, PT ;  /* 0x000000c35200720c */ /* 0x080fe40003fa6270 */
[----:B------:R-:W-:Y:S01]  /*9980*/  FSEL R155, R74, -INF , !P3 ;  /* 0xff8000004a9b7808 */ /* 0x000fe20005800000 */
[----:B------:R-:W-:Y:S01]  /*9990*/  HMMA.16816.F32.BF16 R124, R180, R176, R124 ;  /* 0x000000b0b47c723c */ /* 0x000fe2000004187c */
[----:B------:R-:W-:Y:S02]  /*99a0*/  FSEL R72, R72, -INF , !P2 ;  /* 0xff80000048487808 */ /* 0x000fe40005000000 */
[----:B------:R-:W-:Y:S02]  /*99b0*/  ISETP.GE.AND P3, PT, R3, R195, PT ;  /* 0x000000c30300720c */ /* 0x000fe40003f66270 */
[----:B------:R-:W-:Y:S02]  /*99c0*/  LOP3.LUT R78, R171, 0x80, R170, 0xfe, !PT ;  /* 0x00000080ab4e7812 */ /* 0x000fe400078efeaa */
[----:B------:R-:W-:-:S02]  /*99d0*/  ISETP.GE.AND P2, PT, R3, R196, PT ;  /* 0x000000c40300720c */ /* 0x000fc40003f46270 */
[----:B------:R-:W-:Y:S02]  /*99e0*/  LOP3.LUT R3, R171, 0x88, R170, 0xfe, !PT ;  /* 0x00000088ab037812 */ /* 0x000fe400078efeaa */
[----:B------:R-:W-:Y:S02]  /*99f0*/  FSEL R74, R68, -INF , !P4 ;  /* 0xff800000444a7808 */ /* 0x000fe40006000000 */
[----:B------:R-:W-:Y:S02]  /*9a00*/  FSEL R120, R70, -INF , !P5 ;  /* 0xff80000046787808 */ /* 0x000fe40006800000 */
[C---:B------:R-:W-:Y:S02]  /*9a10*/  ISETP.GE.AND P4, PT, R78.reuse, R196, PT ;  /* 0x000000c44e00720c */ /* 0x040fe40003f86270 */
[----:B------:R-:W-:Y:S02]  /*9a20*/  ISETP.GE.AND P5, PT, R78, R195, PT ;  /* 0x000000c34e00720c */ /* 0x000fe40003fa6270 */
[----:B------:R-:W-:-:S02]  /*9a30*/  FSEL R112, R66, -INF , !P3 ;  /* 0xff80000042707808 */ /* 0x000fc40005800000 */
[----:B------:R-:W-:Y:S02]  /*9a40*/  FSEL R68, R64, -INF , !P2 ;  /* 0xff80000040447808 */ /* 0x000fe40005000000 */
[--C-:B------:R-:W-:Y:S02]  /*9a50*/  LOP3.LUT R66, R171, 0x90, R170.reuse, 0xfe, !PT ;  /* 0x00000090ab427812 */ /* 0x100fe400078efeaa */
[C---:B------:R-:W-:Y:S02]  /*9a60*/  ISETP.GE.AND P2, PT, R3.reuse, R196, PT ;  /* 0x000000c40300720c */ /* 0x040fe40003f46270 */
[----:B------:R-:W-:Y:S02]  /*9a70*/  ISETP.GE.AND P3, PT, R3, R195, PT ;  /* 0x000000c30300720c */ /* 0x000fe40003f66270 */
[----:B------:R-:W-:Y:S02]  /*9a80*/  LOP3.LUT R64, R171, 0x98, R170, 0xfe, !PT ;  /* 0x00000098ab407812 */ /* 0x000fe400078efeaa */
[----:B------:R-:W-:-:S02]  /*9a90*/  FSEL R78, R60, -INF , !P4 ;  /* 0xff8000003c4e7808 */ /* 0x000fc40006000000 */
[----:B------:R-:W-:Y:S02]  /*9aa0*/  FSEL R3, R62, -INF , !P5 ;  /* 0xff8000003e037808 */ /* 0x000fe40006800000 */
[C---:B------:R-:W-:Y:S02]  /*9ab0*/  ISETP.GE.AND P4, PT, R66.reuse, R196, PT ;  /* 0x000000c44200720c */ /* 0x040fe40003f86270 */
[----:B------:R-:W-:Y:S02]  /*9ac0*/  ISETP.GE.AND P5, PT, R66, R195, PT ;  /* 0x000000c34200720c */ /* 0x000fe40003fa6270 */
[----:B------:R-:W-:Y:S02]  /*9ad0*/  FSEL R70, R56, -INF , !P2 ;  /* 0xff80000038467808 */ /* 0x000fe40005000000 */
[----:B------:R-:W-:Y:S02]  /*9ae0*/  FSEL R58, R58, -INF , !P3 ;  /* 0xff8000003a3a7808 */ /* 0x000fe40005800000 */
[----:B------:R-:W-:-:S02]  /*9af0*/  LOP3.LUT R60, R171, 0xa0, R170, 0xfe, !PT ;  /* 0x000000a0ab3c7812 */ /* 0x000fc400078efeaa */
[CC--:B------:R-:W-:Y:S02]  /*9b00*/  ISETP.GE.AND P2, PT, R64.reuse, R196.reuse, PT ;  /* 0x000000c44000720c */ /* 0x0c0fe40003f46270 */
[----:B------:R-:W-:Y:S02]  /*9b10*/  ISETP.GE.AND P3, PT, R64, R195, PT ;  /* 0x000000c34000720c */ /* 0x000fe40003f66270 */
[----:B------:R-:W-:Y:S02]  /*9b20*/  LOP3.LUT R56, R171, 0xa8, R170, 0xfe, !PT ;  /* 0x000000a8ab387812 */ /* 0x000fe400078efeaa */
[----:B------:R-:W-:Y:S02]  /*9b30*/  FSEL R82, R52, -INF , !P4 ;  /* 0xff80000034527808 */ /* 0x000fe40006000000 */
[----:B------:R-:W-:Y:S02]  /*9b40*/  FSEL R54, R54, -INF , !P5 ;  /* 0xff80000036367808 */ /* 0x000fe40006800000 */
[----:B------:R-:W-:-:S02]  /*9b50*/  ISETP.GE.AND P4, PT, R60, R196, PT ;  /* 0x000000c43c00720c */ /* 0x000fc40003f86270 */
[-C--:B------:R-:W-:Y:S02]  /*9b60*/  ISETP.GE.AND P5, PT, R60, R195.reuse, PT ;  /* 0x000000c33c00720c */ /* 0x080fe40003fa6270 */
[----:B------:R-:W-:Y:S02]  /*9b70*/  FSEL R156, R48, -INF , !P2 ;  /* 0xff800000309c7808 */ /* 0x000fe40005000000 */
[----:B------:R-:W-:Y:S02]  /*9b80*/  FSEL R50, R50, -INF , !P3 ;  /* 0xff80000032327808 */ /* 0x000fe40005800000 */
[----:B------:R-:W-:Y:S02]  /*9b90*/  LOP3.LUT R52, R171, 0xb0, R170, 0xfe, !PT ;  /* 0x000000b0ab347812 */ /* 0x000fe400078efeaa */
[C---:B------:R-:W-:Y:S02]  /*9ba0*/  ISETP.GE.AND P2, PT, R56.reuse, R196, PT ;  /* 0x000000c43800720c */ /* 0x040fe40003f46270 */
        /* <DEDUP_REMOVED lines=8> */
[C-C-:B------:R-:W-:Y:S02]  /*9c30*/  LOP3.LUT R44, R171.reuse, 0xc0, R170.reuse, 0xfe, !PT ;  /* 0x000000c0ab2c7812 */ /* 0x140fe400078efeaa */
        /* <DEDUP_REMOVED lines=19> */
[C---:B------:R-:W-:Y:S02]  /*9d70*/  ISETP.GE.AND P2, PT, R48.reuse, R196, PT ;  /* 0x000000c43000720c */ /* 0x040fe40003f46270 */
[----:B------:R-:W-:Y:S02]  /*9d80*/  ISETP.GE.AND P3, PT, R48, R195, PT ;  /* 0x000000c33000720c */ /* 0x000fe40003f66270 */
[----:B------:R-:W-:-:S02]  /*9d90*/  LOP3.LUT R26, R171, 0xe8, R170, 0xfe, !PT ;  /* 0x000000e8ab1a7812 */ /* 0x000fc400078efeaa */
[----:B------:R-:W-:Y:S02]  /*9da0*/  LOP3.LUT R28, R171, 0xe0, R170, 0xfe, !PT ;  /* 0x000000e0ab1c7812 */ /* 0x000fe400078efeaa */
[----:B------:R-:W-:Y:S02]  /*9db0*/  FSEL R16, R16, -INF , !P2 ;  /* 0xff80000010107808 */ /* 0x000fe40005000000 */
[----:B------:R-:W-:Y:S02]  /*9dc0*/  FSEL R52, R18, -INF , !P3 ;  /* 0xff80000012347808 */ /* 0x000fe40005800000 */
[----:B------:R-:W-:Y:S02]  /*9dd0*/  FSEL R20, R20, -INF , !P4 ;  /* 0xff80000014147808 */ /* 0x000fe40006000000 */
[----:B------:R-:W-:Y:S02]  /*9de0*/  FSEL R48, R22, -INF , !P5 ;  /* 0xff80000016307808 */ /* 0x000fe40006800000 */
[----:B------:R-:W-:-:S02]  /*9df0*/  ISETP.GE.AND P2, PT, R26, R196, PT ;  /* 0x000000c41a00720c */ /* 0x000fc40003f46270 */
[-C--:B------:R-:W-:Y:S02]  /*9e00*/  ISETP.GE.AND P3, PT, R26, R195.reuse, PT ;  /* 0x000000c31a00720c */ /* 0x080fe40003f66270 */
[C---:B------:R-:W-:Y:S02]  /*9e10*/  ISETP.GE.AND P4, PT, R28.reuse, R196, PT ;  /* 0x000000c41c00720c */ /* 0x040fe40003f86270 */
[-C--:B------:R-:W-:Y:S02]  /*9e20*/  ISETP.GE.AND P5, PT, R28, R195.reuse, PT ;  /* 0x000000c31c00720c */ /* 0x080fe40003fa6270 */
[C---:B------:R-:W-:Y:S02]  /*9e30*/  LOP3.LUT R26, R171.reuse, R170, RZ, 0xfc, !PT ;  /* 0x000000aaab1a7212 */ /* 0x040fe400078efcff */
[C-C-:B------:R-:W-:Y:S02]  /*9e40*/  LOP3.LUT R18, R171.reuse, 0xf0, R170.reuse, 0xfe, !PT ;  /* 0x000000f0ab127812 */ /* 0x140fe400078efeaa */
[----:B------:R-:W-:Y:S01]  /*9e50*/  LOP3.LUT R170, R171, 0xf8, R170, 0xfe, !PT ;  /* 0x000000f8abaa7812 */ /* 0x000fe200078efeaa */
[----:B------:R-:W-:Y:S01]  /*9e60*/  VIADD R28, R26, 0x41 ;  /* 0x000000411a1c7836 */ /* 0x000fe20000000000 */
[----:B------:R-:W-:Y:S01]  /*9e70*/  FSEL R12, R12, -INF , !P4 ;  /* 0xff8000000c0c7808 */ /* 0x000fe20006000000 */
[----:B------:R-:W-:Y:S01]  /*9e80*/  VIADD R30, R26, 0x49 ;  /* 0x000000491a1e7836 */ /* 0x000fe20000000000 */
[----:B------:R-:W-:Y:S01]  /*9e90*/  FSEL R56, R14, -INF , !P5 ;  /* 0xff8000000e387808 */ /* 0x000fe20006800000 */
[----:B------:R-:W-:Y:S01]  /*9ea0*/  VIADD R14, R26, 0x1 ;  /* 0x000000011a0e7836 */ /* 0x000fe20000000000 */
[----:B------:R-:W-:Y:S01]  /*9eb0*/  ISETP.GE.AND P4, PT, R18, R196, PT ;  /* 0x000000c41200720c */ /* 0x000fe20003f86270 */
[----:B------:R-:W-:Y:S01]  /*9ec0*/  VIADD R86, R26, 0x51 ;  /* 0x000000511a567836 */ /* 0x000fe20000000000 */
[----:B------:R-:W-:-:S02]  /*9ed0*/  ISETP.GE.AND P5, PT, R18, R195, PT ;  /* 0x000000c31200720c */ /* 0x000fc40003fa6270 */
[----:B------:R-:W-:Y:S02]  /*9ee0*/  FSEL R8, R8, -INF , !P2 ;  /* 0xff80000008087808 */ /* 0x000fe40005000000 */
[----:B------:R-:W-:Y:S01]  /*9ef0*/  FSEL R60, R10, -INF , !P3 ;  /* 0xff8000000a3c7808 */ /* 0x000fe20005800000 */
[----:B------:R-:W-:Y:S01]  /*9f00*/  VIADD R10, R26, 0x9 ;  /* 0x000000091a0a7836 */ /* 0x000fe20000000000 */
[-C--:B------:R-:W-:Y:S02]  /*9f10*/  ISETP.GE.AND P2, PT, R170, R196.reuse, PT ;  /* 0x000000c4aa00720c */ /* 0x080fe40003f46270 */
[----:B------:R-:W-:Y:S01]  /*9f20*/  FSEL R62, R4, -INF , !P4 ;  /* 0xff800000043e7808 */ /* 0x000fe20006000000 */
[----:B------:R-:W-:Y:S01]  /*9f30*/  VIADD R4, R26, 0x19 ;  /* 0x000000191a047836 */ /* 0x000fe20000000000 */
[----:B------:R-:W-:Y:S01]  /*9f40*/  FSEL R64, R6, -INF , !P5 ;  /* 0xff80000006407808 */ /* 0x000fe20006800000 */
[----:B------:R-:W-:Y:S01]  /*9f50*/  VIADD R6, R26, 0x11 ;  /* 0x000000111a067836 */ /* 0x000fe20000000000 */
[----:B------:R-:W-:-:S02]  /*9f60*/  ISETP.GE.AND P4, PT, R14, R196, PT ;  /* 0x000000c40e00720c */ /* 0x000fc40003f86270 */
[-C--:B------:R-:W-:Y:S02]  /*9f70*/  ISETP.GE.AND P5, PT, R14, R195.reuse, PT ;  /* 0x000000c30e00720c */ /* 0x080fe40003fa6270 */
[----:B------:R-:W-:Y:S02]  /*9f80*/  FSEL R66, R184, -INF , !P2 ;  /* 0xff800000b8427808 */ /* 0x000fe40005000000 */
[C---:B------:R-:W-:Y:S02]  /*9f90*/  ISETP.GE.AND P2, PT, R10.reuse, R196, PT ;  /* 0x000000c40a00720c */ /* 0x040fe40003f46270 */
[----:B------:R-:W-:Y:S02]  /*9fa0*/  FSEL R125, R125, -INF , !P4 ;  /* 0xff8000007d7d7808 */ /* 0x000fe40006000000 */
[----:B------:R-:W-:Y:S02]  /*9fb0*/  FSEL R22, R127, -INF , !P5 ;  /* 0xff8000007f167808 */ /* 0x000fe40006800000 */
[----:B------:R-:W-:-:S02]  /*9fc0*/  ISETP.GE.AND P4, PT, R10, R195, PT ;  /* 0x000000c30a00720c */ /* 0x000fc40003f86270 */
[CC--:B------:R-:W-:Y:S02]  /*9fd0*/  ISETP.GE.AND P5, PT, R6.reuse, R196.reuse, PT ;  /* 0x000000c40600720c */ /* 0x0c0fe40003fa6270 */
[----:B------:R-:W-:Y:S02]  /*9fe0*/  FSEL R121, R121, -INF , !P2 ;  /* 0xff80000079797808 */ /* 0x000fe40005000000 */
[----:B------:R-:W-:Y:S01]  /*9ff0*/  ISETP.GE.AND P2, PT, R6, R195, PT ;  /* 0x000000c30600720c */ /* 0x000fe20003f46270 */
[----:B------:R-:W-:Y:S01]  /*a000*/  VIADD R6, R26, 0x21 ;  /* 0x000000211a067836 */ /* 0x000fe20000000000 */
[----:B------:R-:W-:Y:S02]  /*a010*/  FSEL R123, R123, -INF , !P4 ;  /* 0xff8000007b7b7808 */ /* 0x000fe40006000000 */
[----:B------:R-:W-:Y:S02]  /*a020*/  FSEL R90, R117, -INF , !P5 ;  /* 0xff800000755a7808 */ /* 0x000fe40006800000 */
[----:B------:R-:W-:-:S02]  /*a030*/  ISETP.GE.AND P4, PT, R4, R196, PT ;  /* 0x000000c40400720c */ /* 0x000fc40003f86270 */
[-C--:B------:R-:W-:Y:S01]  /*a040*/  ISETP.GE.AND P5, PT, R4, R195.reuse, PT ;  /* 0x000000c30400720c */ /* 0x080fe20003fa6270 */
[----:B------:R-:W-:Y:S01]  /*a050*/  VIADD R4, R26, 0x29 ;  /* 0x000000291a047836 */ /* 0x000fe20000000000 */
[----:B------:R-:W-:Y:S02]  /*a060*/  FSEL R119, R119, -INF , !P2 ;  /* 0xff80000077777808 */ /* 0x000fe40005000000 */
[C---:B------:R-:W-:Y:S02]  /*a070*/  ISETP.GE.AND P2, PT, R6.reuse, R196, PT ;  /* 0x000000c40600720c */ /* 0x040fe40003f46270 */
[----:B------:R-:W-:Y:S02]  /*a080*/  FSEL R113, R113, -INF , !P4 ;  /* 0xff80000071717808 */ /* 0x000fe40006000000 */
[----:B------:R-:W-:Y:S01]  /*a090*/  ISETP.GE.AND P4, PT, R6, R195, PT ;  /* 0x000000c30600720c */ /* 0x000fe20003f86270 */
[----:B------:R-:W-:Y:S01]  /*a0a0*/  VIADD R6, R26, 0x31 ;  /* 0x000000311a067836 */ /* 0x000fe20000000000 */
[----:B------:R-:W-:-:S02]  /*a0b0*/  FSEL R18, R115, -INF , !P5 ;  /* 0xff80000073127808 */ /* 0x000fc40006800000 */
[CC--:B------:R-:W-:Y:S02]  /*a0c0*/  ISETP.GE.AND P5, PT, R4.reuse, R196.reuse, PT ;  /* 0x000000c40400720c */ /* 0x0c0fe40003fa6270 */
[----:B------:R-:W-:Y:S02]  /*a0d0*/  FSEL R109, R109, -INF , !P2 ;  /* 0xff8000006d6d7808 */ /* 0x000fe40005000000 */
[----:B------:R-:W-:Y:S01]  /*a0e0*/  ISETP.GE.AND P2, PT, R4, R195, PT ;  /* 0x000000c30400720c */ /* 0x000fe20003f46270 */
[----:B------:R-:W-:Y:S01]  /*a0f0*/  VIADD R4, R26, 0x39 ;  /* 0x000000391a047836 */ /* 0x000fe20000000000 */
[----:B------:R-:W-:Y:S02]  /*a100*/  FSEL R14, R111, -INF , !P4 ;  /* 0xff8000006f0e7808 */ /* 0x000fe40006000000 */
[----:B------:R-:W-:Y:S02]  /*a110*/  FSEL R105, R105, -INF , !P5 ;  /* 0xff80000069697808 */ /* 0x000fe40006800000 */
        /* <DEDUP_REMOVED lines=9> */
[----:B------:R-:W-:Y:S02]  /*a1b0*/  ISETP.GE.AND P2, PT, R28, R195, PT ;  /* 0x000000c31c00720c */ /* 0x000fe40003f46270 */
[----:B------:R-:W-:Y:S02]  /*a1c0*/  FSEL R4, R99, -INF , !P4 ;  /* 0xff80000063047808 */ /* 0x000fe40006000000 */
[----:B------:R-:W-:Y:S02]  /*a1d0*/  FSEL R93, R93, -INF , !P5 ;  /* 0xff8000005d5d7808 */ /* 0x000fe40006800000 */
[----:B------:R-:W-:-:S02]  /*a1e0*/  ISETP.GE.AND P4, PT, R30, R196, PT ;  /* 0x000000c41e00720c */ /* 0x000fc40003f86270 */
[-C--:B------:R-:W-:Y:S01]  /*a1f0*/  ISETP.GE.AND P5, PT, R30, R195.reuse, PT ;  /* 0x000000c31e00720c */ /* 0x080fe20003fa6270 */
[----:B------:R-:W-:Y:S01]  /*a200*/  VIADD R30, R26, 0x59 ;  /* 0x000000591a1e7836 */ /* 0x000fe20000000000 */
[----:B------:R-:W-:Y:S02]  /*a210*/  FSEL R28, R95, -INF , !P2 ;  /* 0xff8000005f1c7808 */ /* 0x000fe40005000000 */
[----:B------:R-:W-:Y:S02]  /*a220*/  ISETP.GE.AND P2, PT, R86, R196, PT ;  /* 0x000000c45600720c */ /* 0x000fe40003f46270 */
[----:B------:R-:W-:Y:S02]  /*a230*/  FSEL R89, R89, -INF , !P4 ;  /* 0xff80000059597808 */ /* 0x000fe40006000000 */
[----:B------:R-:W-:Y:S01]  /*a240*/  FSEL R200, R91, -INF , !P5 ;  /* 0xff8000005bc87808 */ /* 0x000fe20006800000 */
[----:B------:R-:W-:Y:S01]  /*a250*/  VIADD R91, R26, 0x61 ;  /* 0x000000611a5b7836 */ /* 0x000fe20000000000 */
[----:B------:R-:W-:-:S02]  /*a260*/  ISETP.GE.AND P4, PT, R86, R195, PT ;  /* 0x000000c35600720c */ /* 0x000fc40003f86270 */
[----:B------:R-:W-:Y:S02]  /*a270*/  FSEL R86, R85, -INF , !P2 ;  /* 0xff80000055567808 */ /* 0x000fe40005000000 */
[CC--:B------:R-:W-:Y:S02]  /*a280*/  ISETP.GE.AND P5, PT, R30.reuse, R196.reuse, PT ;  /* 0x000000c41e00720c */ /* 0x0c0fe40003fa6270 */
[----:B------:R-:W-:Y:S01]  /*a290*/  ISETP.GE.AND P2, PT, R30, R195, PT ;  /* 0x000000c31e00720c */ /* 0x000fe20003f46270 */
[----:B------:R-:W-:Y:S01]  /*a2a0*/  VIADD R30, R26, 0x69 ;  /* 0x000000691a1e7836 */ /* 0x000fe20000000000 */
[----:B------:R-:W-:Y:S02]  /*a2b0*/  FSEL R199, R87, -INF , !P4 ;  /* 0xff80000057c77808 */ /* 0x000fe40006000000 */
[----:B------:R-:W-:Y:S02]  /*a2c0*/  ISETP.GE.AND P4, PT, R91, R196, PT ;  /* 0x000000c45b00720c */ /* 0x000fe40003f86270 */
[----:B------:R-:W-:-:S02]  /*a2d0*/  FSEL R85, R81, -INF , !P5 ;  /* 0xff80000051557808 */ /* 0x000fc40006800000 */
[----:B------:R-:W-:Y:S01]  /*a2e0*/  FSEL R198, R83, -INF , !P2 ;  /* 0xff80000053c67808 */ /* 0x000fe20005000000 */
[----:B------:R-:W-:Y:S01]  /*a2f0*/  VIADD R83, R26, 0x71 ;  /* 0x000000711a537836 */ /* 0x000fe20000000000 */
[-C--:B------:R-:W-:Y:S02]  /*a300*/  ISETP.GE.AND P5, PT, R91, R195.reuse, PT ;  /* 0x000000c35b00720c */ /* 0x080fe40003fa6270 */
[----:B------:R-:W-:Y:S02]  /*a310*/  FSEL R81, R77, -INF , !P4 ;  /* 0xff8000004d517808 */ /* 0x000fe40006000000 */
[CC--:B------:R-:W-:Y:S02]  /*a320*/  ISETP.GE.AND P2, PT, R30.reuse, R196.reuse, PT ;  /* 0x000000c41e00720c */ /* 0x0c0fe40003f46270 */
[----:B------:R-:W-:Y:S01]  /*a330*/  ISETP.GE.AND P4, PT, R30, R195, PT ;  /* 0x000000c31e00720c */ /* 0x000fe20003f86270 */
[C---:B------:R-:W-:Y:S01]  /*a340*/  VIADD R30, R26.reuse, 0x79 ;  /* 0x000000791a1e7836 */ /* 0x040fe20000000000 */
[----:B------:R-:W-:Y:S01]  /*a350*/  FSEL R197, R79, -INF , !P5 ;  /* 0xff8000004fc57808 */ /* 0x000fe20006800000 */
[----:B------:R-:W-:Y:S01]  /*a360*/  VIADD R79, R26, 0x81 ;  /* 0x000000811a4f7836 */ /* 0x000fe20000000000 */
[----:B------:R-:W-:-:S02]  /*a370*/  ISETP.GE.AND P5, PT, R83, R196, PT ;  /* 0x000000c45300720c */ /* 0x000fc40003fa6270 */
[----:B------:R-:W-:Y:S02]  /*a380*/  FSEL R77, R73, -INF , !P2 ;  /* 0xff800000494d7808 */ /* 0x000fe40005000000 */
[-C--:B------:R-:W-:Y:S02]  /*a390*/  ISETP.GE.AND P2, PT, R83, R195.reuse, PT ;  /* 0x000000c35300720c */ /* 0x080fe40003f46270 */
[----:B------:R-:W-:Y:S02]  /*a3a0*/  FSEL R184, R75, -INF , !P4 ;  /* 0xff8000004bb87808 */ /* 0x000fe40006000000 */
[C---:B------:R-:W-:Y:S02]  /*a3b0*/  ISETP.GE.AND P4, PT, R30.reuse, R196, PT ;  /* 0x000000c41e00720c */ /* 0x040fe40003f86270 */
[----:B------:R-:W-:Y:S02]  /*a3c0*/  FSEL R75, R69, -INF , !P5 ;  /* 0xff800000454b7808 */ /* 0x000fe40006800000 */
[----:B------:R-:W-:Y:S01]  /*a3d0*/  ISETP.GE.AND P5, PT, R30, R195, PT ;  /* 0x000000c31e00720c */ /* 0x000fe20003fa6270 */
[----:B------:R-:W-:Y:S01]  /*a3e0*/  VIADD R30, R26, 0x89 ;  /* 0x000000891a1e7836 */ /* 0x000fe20000000000 */
[----:B------:R-:W-:-:S02]  /*a3f0*/  FSEL R183, R71, -INF , !P2 ;  /* 0xff80000047b77808 */ /* 0x000fc40005000000 */
[-C--:B------:R-:W-:Y:S02]  /*a400*/  ISETP.GE.AND P2, PT, R79, R196.reuse, PT ;  /* 0x000000c44f00720c */ /* 0x080fe40003f46270 */
[----:B------:R-:W-:Y:S01]  /*a410*/  FSEL R73, R65, -INF , !P4 ;  /* 0xff80000041497808 */ /* 0x000fe20006000000 */
[----:B------:R-:W-:Y:S01]  /*a420*/  VIADD R65, R26, 0x91 ;  /* 0x000000911a417836 */ /* 0x000fe20000000000 */
[----:B------:R-:W-:Y:S02]  /*a430*/  ISETP.GE.AND P4, PT, R79, R195, PT ;  /* 0x000000c34f00720c */ /* 0x000fe40003f86270 */
[----:B------:R-:W-:Y:S02]  /*a440*/  FSEL R182, R67, -INF , !P5 ;  /* 0xff80000043b67808 */ /* 0x000fe40006800000 */
[----:B------:R-:W-:Y:S02]  /*a450*/  FSEL R71, R61, -INF , !P2 ;  /* 0xff8000003d477808 */ /* 0x000fe40005000000 */
[----:B------:R-:W-:-:S02]  /*a460*/  ISETP.GE.AND P5, PT, R30, R196, PT ;  /* 0x000000c41e00720c */ /* 0x000fc40003fa6270 */
[----:B------:R-:W-:Y:S01]  /*a470*/  ISETP.GE.AND P2, PT, R30, R195, PT ;  /* 0x000000c31e00720c */ /* 0x000fe20003f46270 */
[C---:B------:R-:W-:Y:S01]  /*a480*/  VIADD R30, R26.reuse, 0x99 ;  /* 0x000000991a1e7836 */ /* 0x040fe20000000000 */
[----:B------:R-:W-:Y:S02]  /*a490*/  FSEL R181, R63, -INF , !P4 ;  /* 0xff8000003fb57808 */ /* 0x000fe40006000000 */
[-C--:B------:R-:W-:Y:S02]  /*a4a0*/  ISETP.GE.AND P4, PT, R65, R196.reuse, PT ;  /* 0x000000c44100720c */ /* 0x080fe40003f86270 */
[----:B------:R-:W-:Y:S02]  /*a4b0*/  FSEL R174, R59, -INF , !P2 ;  /* 0xff8000003bae7808 */ /* 0x000fe40005000000 */
[----:B------:R-:W-:Y:S02]  /*a4c0*/  FSEL R67, R53, -INF , !P4 ;  /* 0xff80000035437808 */ /* 0x000fe40006000000 */
[----:B------:R-:W-:Y:S01]  /*a4d0*/  FSEL R69, R57, -INF , !P5 ;  /* 0xff80000039457808 */ /* 0x000fe20006800000 */
[----:B------:R-:W-:Y:S01]  /*a4e0*/  VIADD R57, R26, 0xa1 ;  /* 0x000000a11a397836 */ /* 0x000fe20000000000 */
[----:B------:R-:W-:-:S02]  /*a4f0*/  ISETP.GE.AND P2, PT, R30, R196, PT ;  /* 0x000000c41e00720c */ /* 0x000fc40003f46270 */
[-C--:B------:R-:W-:Y:S01]  /*a500*/  ISETP.GE.AND P4, PT, R30, R195.reuse, PT ;  /* 0x000000c31e00720c */ /* 0x080fe20003f86270 */
[----:B------:R-:W-:Y:S01]  /*a510*/  VIADD R30, R26, 0xa9 ;  /* 0x000000a91a1e7836 */ /* 0x000fe20000000000 */
[-C--:B------:R-:W-:Y:S02]  /*a520*/  ISETP.GE.AND P5, PT, R65, R195.reuse, PT ;  /* 0x000000c34100720c */ /* 0x080fe40003fa6270 */
[----:B------:R-:W-:Y:S02]  /*a530*/  ISETP.GE.AND P3, PT, R170, R195, PT ;  /* 0x000000c3aa00720c */ /* 0x000fe40003f66270 */
[----:B------:R-:W-:Y:S02]  /*a540*/  FSEL R170, R55, -INF , !P5 ;  /* 0xff80000037aa7808 */ /* 0x000fe40006800000 */
[----:B------:R-:W-:Y:S01]  /*a550*/  FSEL R65, R49, -INF , !P2 ;  /* 0xff80000031417808 */ /* 0x000fe20005000000 */
[----:B------:R-:W-:Y:S01]  /*a560*/  VIADD R49, R26, 0xb1 ;  /* 0x000000b11a317836 */ /* 0x000fe20000000000 */
[----:B------:R-:W-:-:S02]  /*a570*/  FSEL R162, R51, -INF , !P4 ;  /* 0xff80000033a27808 */ /* 0x000fc40006000000 */
[CC--:B------:R-:W-:Y:S02]  /*a580*/  ISETP.GE.AND P5, PT, R57.reuse, R196.reuse, PT ;  /* 0x000000c43900720c */ /* 0x0c0fe40003fa6270 */
[-C--:B------:R-:W-:Y:S02]  /*a590*/  ISETP.GE.AND P2, PT, R57, R195.reuse, PT ;  /* 0x000000c33900720c */ /* 0x080fe40003f46270 */
[----:B------:R-:W-:Y:S02]  /*a5a0*/  ISETP.GE.AND P4, PT, R30, R196, PT ;  /* 0x000000c41e00720c */ /* 0x000fe40003f86270 */
[----:B------:R-:W-:Y:S01]  /*a5b0*/  FSEL R63, R45, -INF , !P5 ;  /* 0xff8000002d3f7808 */ /* 0x000fe20006800000 */
[C---:B------:R-:W-:Y:S01]  /*a5c0*/  VIADD R45, R26.reuse, 0xb9 ;  /* 0x000000b91a2d7836 */ /* 0x040fe20000000000 */
[----:B------:R-:W-:Y:S02]  /*a5d0*/  FSEL R159, R47, -INF , !P2 ;  /* 0xff8000002f9f7808 */ /* 0x000fe40005000000 */
[----:B------:R-:W-:Y:S01]  /*a5e0*/  FSEL R61, R41, -INF , !P4 ;  /* 0xff800000293d7808 */ /* 0x000fe20006000000 */
[----:B------:R-:W-:Y:S01]  /*a5f0*/  VIADD R41, R26, 0xc1 ;  /* 0x000000c11a297836 */ /* 0x000fe20000000000 */
[----:B------:R-:W-:-:S02]  /*a600*/  ISETP.GE.AND P5, PT, R30, R195, PT ;  /* 0x000000c31e00720c */ /* 0x000fc40003fa6270 */
[CC--:B------:R-:W-:Y:S02]  /*a610*/  ISETP.GE.AND P2, PT, R49.reuse, R196.reuse, PT ;  /* 0x000000c43100720c */ /* 0x0c0fe40003f46270 */
[----:B------:R-:W-:Y:S02]  /*a620*/  ISETP.GE.AND P4, PT, R49, R195, PT ;  /* 0x000000c33100720c */ /* 0x000fe40003f86270 */
[----:B------:R-:W-:Y:S02]  /*a630*/  FSEL R130, R43, -INF , !P5 ;  /* 0xff8000002b827808 */ /* 0x000fe40006800000 */
[----:B------:R-:W-:Y:S02]  /*a640*/  FSEL R30, R37, -INF , !P2 ;  /* 0xff800000251e7808 */ /* 0x000fe40005000000 */
[----:B------:R-:W-:Y:S01]  /*a650*/  FSEL R117, R39, -INF , !P4 ;  /* 0xff80000027757808 */ /* 0x000fe20006000000 */
[----:B------:R-:W-:Y:S01]  /*a660*/  VIADD R39, R26, 0xc9 ;  /* 0x000000c91a277836 */ /* 0x000fe20000000000 */
[----:B------:R-:W-:-:S02]  /*a670*/  ISETP.GE.AND P5, PT, R45, R196, PT ;  /* 0x000000c42d00720c */ /* 0x000fc40003fa6270 */
[-C--:B------:R-:W-:Y:S02]  /*a680*/  ISETP.GE.AND P2, PT, R45, R195.reuse, PT ;  /* 0x000000c32d00720c */ /* 0x080fe40003f46270 */
[----:B------:R-:W-:Y:S02]  /*a690*/  ISETP.GE.AND P4, PT, R41, R196, PT ;  /* 0x000000c42900720c */ /* 0x000fe40003f86270 */
[----:B------:R-:W-:Y:S02]  /*a6a0*/  FSEL R33, R33, -INF , !P5 ;  /* 0xff80000021217808 */ /* 0x000fe40006800000 */
[----:B------:R-:W-:Y:S01]  /*a6b0*/  FSEL R37, R35, -INF , !P2 ;  /* 0xff80000023257808 */ /* 0x000fe20005000000 */
[----:B------:R-:W-:Y:S01]  /*a6c0*/  VIADD R35, R26, 0xd1 ;  /* 0x000000d11a237836 */ /* 0x000fe20000000000 */
[----:B------:R-:W-:Y:S02]  /*a6d0*/  FSEL R29, R29, -INF , !P4 ;  /* 0xff8000001d1d7808 */ /* 0x000fe40006000000 */
[----:B------:R-:W-:-:S02]  /*a6e0*/  ISETP.GE.AND P5, PT, R41, R195, PT ;  /* 0x000000c32900720c */ /* 0x000fc40003fa6270 */
[CC--:B------:R-:W-:Y:S02]  /*a6f0*/  ISETP.GE.AND P2, PT, R39.reuse, R196.reuse, PT ;  /* 0x000000c42700720c */ /* 0x0c0fe40003f46270 */
[----:B------:R-:W-:Y:S02]  /*a700*/  ISETP.GE.AND P4, PT, R39, R195, PT ;  /* 0x000000c32700720c */ /* 0x000fe40003f86270 */
[----:B------:R-:W-:Y:S01]  /*a710*/  FSEL R39, R31, -INF , !P5 ;  /* 0xff8000001f277808 */ /* 0x000fe20006800000 */
[C---:B------:R-:W-:Y:S01]  /*a720*/  VIADD R31, R26.reuse, 0xd9 ;  /* 0x000000d91a1f7836 */ /* 0x040fe20000000000 */
[----:B------:R-:W-:Y:S02]  /*a730*/  FSEL R25, R25, -INF , !P2 ;  /* 0xff80000019197808 */ /* 0x000fe40005000000 */
[----:B------:R-:W-:Y:S01]  /*a740*/  FSEL R41, R27, -INF , !P4 ;  /* 0xff8000001b297808 */ /* 0x000fe20006000000 */
[----:B------:R-:W-:Y:S01]  /*a750*/  VIADD R27, R26, 0xe1 ;  /* 0x000000e11a1b7836 */ /* 0x000fe20000000000 */
[----:B------:R-:W-:-:S02]  /*a760*/  ISETP.GE.AND P5, PT, R35, R196, PT ;  /* 0x000000c42300720c */ /* 0x000fc40003fa6270 */
[-C--:B------:R-:W-:Y:S02]  /*a770*/  ISETP.GE.AND P2, PT, R35, R195.reuse, PT ;  /* 0x000000c32300720c */ /* 0x080fe40003f46270 */
[----:B------:R-:W-:Y:S02]  /*a780*/  FSEL R21, R21, -INF , !P5 ;  /* 0xff80000015157808 */ /* 0x000fe40006800000 */
[----:B------:R-:W-:Y:S01]  /*a790*/  FSEL R43, R23, -INF , !P2 ;  /* 0xff800000172b7808 */ /* 0x000fe20005000000 */
[----:B------:R-:W-:Y:S01]  /*a7a0*/  VIADD R23, R26, 0xe9 ;  /* 0x000000e91a177836 */ /* 0x000fe20000000000 */
[CC--:B------:R-:W-:Y:S02]  /*a7b0*/  ISETP.GE.AND P4, PT, R31.reuse, R196.reuse, PT ;  /* 0x000000c41f00720c */ /* 0x0c0fe40003f86270 */
[----:B------:R-:W-:Y:S02]  /*a7c0*/  ISETP.GE.AND P5, PT, R31, R195, PT ;  /* 0x000000c31f00720c */ /* 0x000fe40003fa6270 */
[----:B------:R-:W-:-:S02]  /*a7d0*/  ISETP.GE.AND P2, PT, R27, R196, PT ;  /* 0x000000c41b00720c */ /* 0x000fc40003f46270 */
[----:B------:R-:W-:Y:S02]  /*a7e0*/  FSEL R17, R17, -INF , !P4 ;  /* 0xff80000011117808 */ /* 0x000fe40006000000 */
[----:B------:R-:W-:Y:S01]  /*a7f0*/  FSEL R45, R19, -INF , !P5 ;  /* 0xff800000132d7808 */ /* 0x000fe20006800000 */
[----:B------:R-:W-:Y:S01]  /*a800*/  VIADD R19, R26, 0xf1 ;  /* 0x000000f11a137836 */ /* 0x000fe20000000000 */
[----:B------:R-:W-:Y:S02]  /*a810*/  FSEL R13, R13, -INF , !P2 ;  /* 0xff8000000d0d7808 */ /* 0x000fe40005000000 */
[-C--:B------:R-:W-:Y:S02]  /*a820*/  ISETP.GE.AND P4, PT, R27, R195.reuse, PT ;  /* 0x000000c31b00720c */ /* 0x080fe40003f86270 */
[C---:B------:R-:W-:Y:S02]  /*a830*/  ISETP.GE.AND P5, PT, R23.reuse, R196, PT ;  /* 0x000000c41700720c */ /* 0x040fe40003fa6270 */
[----:B------:R-:W-:-:S02]  /*a840*/  ISETP.GE.AND P2, PT, R23, R195, PT ;  /* 0x000000c31700720c */ /* 0x000fc40003f46270 */
[----:B------:R-:W-:Y:S02]  /*a850*/  FSEL R47, R15, -INF , !P4 ;  /* 0xff8000000f2f7808 */ /* 0x000fe40006000000 */
[----:B------:R-:W-:Y:S01]  /*a860*/  FSEL R131, R9, -INF , !P5 ;  /* 0xff80000009837808 */ /* 0x000fe20006800000 */
[C---:B------:R-:W-:Y:S01]  /*a870*/  VIADD R9, R26.reuse, 0xf9 ;  /* 0x000000f91a097836 */ /* 0x040fe20000000000 */
[----:B------:R-:W-:Y:S02]  /*a880*/  FSEL R49, R11, -INF , !P2 ;  /* 0xff8000000b317808 */ /* 0x000fe40005000000 */
[CC--:B------:R-:W-:Y:S02]  /*a890*/  ISETP.GE.AND P4, PT, R19.reuse, R196.reuse, PT ;  /* 0x000000c41300720c */ /* 0x0c0fe40003f86270 */
[----:B------:R-:W-:Y:S02]  /*a8a0*/  ISETP.GE.AND P5, PT, R19, R195, PT ;  /* 0x000000c31300720c */ /* 0x000fe40003fa6270 */
[----:B------:R-:W-:-:S02]  /*a8b0*/  ISETP.GE.AND P2, PT, R26, R196, PT ;  /* 0x000000c41a00720c */ /* 0x000fc40003f46270 */
[----:B------:R-:W-:Y:S02]  /*a8c0*/  FSEL R51, R5, -INF , !P4 ;  /* 0xff80000005337808 */ /* 0x000fe40006000000 */
[----:B------:R-:W-:Y:S02]  /*a8d0*/  FSEL R53, R7, -INF , !P5 ;  /* 0xff80000007357808 */ /* 0x000fe40006800000 */
[----:B------:R-:W-:Y:S02]  /*a8e0*/  FSEL R124, R124, -INF , !P2 ;  /* 0xff8000007c7c7808 */ /* 0x000fe40005000000 */
[-C--:B------:R-:W-:Y:S02]  /*a8f0*/  ISETP.GE.AND P4, PT, R26, R195.reuse, PT ;  /* 0x000000c31a00720c */ /* 0x080fe40003f86270 */
[C---:B------:R-:W-:Y:S02]  /*a900*/  ISETP.GE.AND P5, PT, R9.reuse, R196, PT ;  /* 0x000000c40900720c */ /* 0x040fe40003fa6270 */
[----:B------:R-:W-:-:S02]  /*a910*/  ISETP.GE.AND P2, PT, R9, R195, PT ;  /* 0x000000c30900720c */ /* 0x000fc40003f46270 */
[----:B------:R-:W-:Y:S02]  /*a920*/  FSEL R5, R126, -INF , !P4 ;  /* 0xff8000007e057808 */ /* 0x000fe40006000000 */
[----:B------:R-:W-:Y:S02]  /*a930*/  FSEL R55, R186, -INF , !P3 ;  /* 0xff800000ba377808 */ /* 0x000fe40005800000 */
[----:B------:R-:W-:Y:S02]  /*a940*/  FSEL R57, R185, -INF , !P5 ;  /* 0xff800000b9397808 */ /* 0x000fe40006800000 */
[----:B------:R-:W-:Y:S01]  /*a950*/  FSEL R59, R187, -INF , !P2 ;  /* 0xff800000bb3b7808 */ /* 0x000fe20005000000 */
[----:B------:R-:W-:Y:S06]  /*a960*/  @!P1 BRA `(.L_x_749) ;  /* 0x0000000800889947 */ /* 0x000fec0003800000 */
[----:B------:R-:W-:Y:S01]  /*a970*/  ULDC.64 UR6, c[0x0][0x208] ;  /* 0x0000820000067ab9 */ /* 0x000fe20000000a00 */
[----:B------:R-:W-:Y:S05]  /*a980*/  @!P6 BRA `(.L_x_750) ;  /* 0x0000000000f0e947 */ /* 0x000fea0003800000 */
[----:B------:R-:W1:Y:S01]  /*a990*/  LDC R9, c[0x0][0x380] ;  /* 0x0000e000ff097b82 */ /* 0x000e620000000800 */
[----:B------:R-:W-:Y:S01]  /*a9a0*/  IABS R23, R171 ;  /* 0x000000ab00177213 */ /* 0x000fe20000000000 */
[----:B------:R-:W-:Y:S01]  /*a9b0*/  ULDC.64 UR4, c[0x0][0x230] ;  /* 0x00008c0000047ab9 */ /* 0x000fe20000000a00 */
[----:B------:R-:W-:-:S04]  /*a9c0*/  IADD3 R27, R171, -0x100, RZ ;  /* 0xffffff00ab1b7810 */ /* 0x000fc80007ffe0ff */
[----:B------:R-:W-:Y:S02]  /*a9d0*/  IABS R15, R27 ;  /* 0x0000001b000f7213 */ /* 0x000fe40000000000 */
[-C--:B-1----:R-:W-:Y:S02]  /*a9e0*/  IABS R7, R9.reuse ;  /* 0x0000000900077213 */ /* 0x082fe40000000000 */
[-C--:B------:R-:W-:Y:S02]  /*a9f0*/  LOP3.LUT R171, R171, R9.reuse, RZ, 0x3c, !PT ;  /* 0x00000009abab7212 */ /* 0x080fe400078e3cff */
[----:B------:R-:W1:Y:S01]  /*aa00*/  I2F.RP R94, R7 ;  /* 0x00000007005e7306 */ /* 0x000e620000209400 */
[----:B------:R-:W-:Y:S02]  /*aa10*/  LOP3.LUT R27, R27, R9, RZ, 0x3c, !PT ;  /* 0x000000091b1b7212 */ /* 0x000fe400078e3cff */
[----:B------:R-:W-:-:S05]  /*aa20*/  ISETP.GE.AND P3, PT, R171, RZ, PT ;  /* 0x000000ffab00720c */ /* 0x000fca0003f66270 */
        /* <DEDUP_REMOVED lines=21> */
[----:B------:R-:W-:Y:S02]  /*ab80*/  ISETP.GE.AND P1, PT, R27, RZ, PT ;  /* 0x000000ff1b00720c */ /* 0x000fe40003f26270 */
[----:B------:R-:W-:-:S02]  /*ab90*/  ISETP.NE.AND P2, PT, R9, RZ, PT ;  /* 0x000000ff0900720c */ /* 0x000fc40003f45270 */
[----:B------:R-:W-:-:S05]  /*aba0*/  LOP3.LUT R11, RZ, R9, RZ, 0x33, !PT ;  /* 0x00000009ff0b7212 */ /* 0x000fca00078e33ff */
[----:B------:R-:W-:Y:S02]  /*abb0*/  @P5 IADD3 R31, R31, 0x1, RZ ;  /* 0x000000011f1f5810 */ /* 0x000fe40007ffe0ff */
[----:B------:R-:W-:Y:S02]  /*abc0*/  @P4 VIADD R26, R26, 0x1 ;  /* 0x000000011a1a4836 */ /* 0x000fe40000000000 */
[----:B------:R-:W-:-:S03]  /*abd0*/  MOV R7, R31 ;  /* 0x0000001f00077202 */ /* 0x000fc60000000f00 */
[----:B------:R-:W-:Y:S02]  /*abe0*/  @!P1 IADD3 R26, -R26, RZ, RZ ;  /* 0x000000ff1a1a9210 */ /* 0x000fe40007ffe1ff */
        /* <DEDUP_REMOVED lines=17> */
[----:B------:R-:W-:-:S04]  /*ad00*/  IMAD R9, R9, UR4, RZ ;  /* 0x0000000409097c24 */ /* 0x000fc8000f8e02ff */
[----:B------:R-:W-:Y:S02]  /*ad10*/  IMAD R9, R15, UR5, R9 ;  /* 0x000000050f097c24 */ /* 0x000fe4000f8e0209 */
[----:B------:R-:W-:-:S03]  /*ad20*/  IMAD.MOV.U32 R15, RZ, RZ, R26 ;  /* 0x000000ffff0f7224 */ /* 0x000fc600078e001a */
[----:B------:R-:W-:Y:S01]  /*ad30*/  IADD3 R11, R27, R9, RZ ;  /* 0x000000091b0b7210 */ /* 0x000fe20007ffe0ff */
[----:B------:R-:W-:Y:S06]  /*ad40*/  BRA `(.L_x_751) ;  /* 0x0000000000087947 */ /* 0x000fec0003800000 */
.L_x_750:
[----:B------:R-:W-:-:S04]  /*ad50*/  LEA R15, -R148, RZ, 0x8 ;  /* 0x000000ff940f7211 */ /* 0x000fc800078e41ff */
[----:B------:R-:W-:-:S07]  /*ad60*/  SHF.R.S32.HI R11, RZ, 0x1f, R15 ;  /* 0x0000001fff0b7819 */ /* 0x000fce000001140f */
.L_x_751:
[----:B------:R-:W-:Y:S01]  /*ad70*/  @!P0 IADD3 R9, P2, P1, R15, R193, R221 ;  /* 0x000000c10f098210 */ /* 0x000fe2000795e0dd */
[----:B------:R-:W-:Y:S01]  /*ad80*/  @!P0 IMAD.MOV.U32 R26, RZ, RZ, R193 ;  /* 0x000000ffff1a8224 */ /* 0x000fe200078e00c1 */
[----:B------:R1:W-:Y:S01]  /*ad90*/  @P0 STS [R226+0x1004], RZ ;  /* 0x001004ffe2000388 */ /* 0x0003e20000000800 */
[----:B------:R-:W-:Y:S01]  /*ada0*/  @!P0 IMAD.MOV.U32 R27, RZ, RZ, R192 ;  /* 0x000000ffff1b8224 */ /* 0x000fe200078e00c0 */
[----:B------:R-:W-:Y:S01]  /*adb0*/  @!P0 IADD3.X R7, R11, R192, R220, P2, P1 ;  /* 0x000000c00b078210 */ /* 0x000fe200017e24dc */
[----:B------:R-:W-:Y:S01]  /*adc0*/  BSSY B0, `(.L_x_752) ;  /* 0x0000059000007945 */ /* 0x000fe20003800000 */
[----:B------:R-:W-:Y:S01]  /*add0*/  @!P0 LEA R98, P1, R9, UR8, 0x1 ;  /* 0x0000000809628c11 */ /* 0x000fe2000f8208ff */
[C---:B------:R-:W-:Y:S01]  /*ade0*/  @!P0 IMAD.WIDE.U32 R94, R148.reuse, 0x60, R26 ;  /* 0x00000060945e8825 */ /* 0x040fe200078e001a */
[----:B------:R-:W-:Y:S01]  /*adf0*/  @!P0 LEA R102, P2, R15, R235, 0x1 ;  /* 0x000000eb0f668211 */ /* 0x000fe200078408ff */
[----:B------:R1:W-:Y:S01]  /*ae00*/  @P0 STS.64 [R226+0x1008], RZ ;  /* 0x001008ffe2000388 */ /* 0x0003e20000000a00 */
[----:B------:R-:W-:Y:S01]  /*ae10*/  @!P0 LEA.HI.X R99, R9, UR9, R7, 0x1, P1 ;  /* 0x0000000909638c11 */ /* 0x000fe200088f0c07 */
[----:B------:R-:W-:Y:S01]  /*ae20*/  @!P0 IMAD R26, R149, 0x60, RZ ;  /* 0x00000060951a8824 */ /* 0x000fe200078e02ff */
[C---:B------:R-:W-:Y:S01]  /*ae30*/  @!P0 IADD3 R27, P1, R15.reuse, R94, RZ ;  /* 0x0000005e0f1b8210 */ /* 0x040fe20007f3e0ff */
[----:B------:R1:W-:Y:S01]  /*ae40*/  @P0 STS [R226+0x1000], RZ ;  /* 0x001000ffe2000388 */ /* 0x0003e20000000800 */
[----:B------:R-:W-:Y:S01]  /*ae50*/  @!P0 LEA.HI.X R103, R15, R234, R11, 0x1, P2 ;  /* 0x000000ea0f678211 */ /* 0x000fe200010f0c0b */
[----:B------:R-:W-:Y:S01]  /*ae60*/  @!P0 IMAD.MOV.U32 R94, RZ, RZ, R193 ;  /* 0x000000ffff5e8224 */ /* 0x000fe200078e00c1 */
[----:B------:R-:W-:Y:S01]  /*ae70*/  @!P0 IADD3.X R26, R11, R26, R95, P1, !PT ;  /* 0x0000001a0b1a8210 */ /* 0x000fe20000ffe45f */
[----:B------:R-:W-:Y:S01]  /*ae80*/  @!P0 IMAD.MOV.U32 R95, RZ, RZ, R192 ;  /* 0x000000ffff5f8224 */ /* 0x000fe200078e00c0 */
[CC--:B------:R-:W-:Y:S01]  /*ae90*/  @!P0 LEA R23, P2, R148.reuse, R193.reuse, 0x6 ;  /* 0x000000c194178211 */ /* 0x0c0fe200078430ff */
[----:B------:R-:W-:Y:S01]  /*aea0*/  @!PT LDS RZ, [RZ] ;  /* 0x00000000fffff984 */ /* 0x000fe20000000800 */
[----:B------:R-:W-:Y:S01]  /*aeb0*/  @!PT LDS RZ, [RZ] ;  /* 0x00000000fffff984 */ /* 0x000fe20000000800 */
[----:B------:R-:W-:Y:S01]  /*aec0*/  @!PT LDS RZ, [RZ] ;  /* 0x00000000fffff984 */ /* 0x000fe20000000800 */
[----:B------:R2:W-:Y:S01]  /*aed0*/  @!P0 LDGSTS.E.BYPASS.LTC128B.128 [R226+0x1000], desc[UR6][R102.64] ;  /* 0x0100000066e28fae */ /* 0x0005e2000b901d46 */
[C---:B------:R-:W-:Y:S01]  /*aee0*/  @!P0 LEA R35, P4, R148.reuse, R193, 0x7 ;  /* 0x000000c194238211 */ /* 0x040fe200078838ff */
[C---:B------:R-:W-:Y:S01]  /*aef0*/  @!P0 IMAD.WIDE.U32 R94, R148.reuse, 0xc0, R94 ;  /* 0x000000c0945e8825 */ /* 0x040fe200078e005e */
[----:B------:R-:W-:Y:S01]  /*af00*/  @!P0 IADD3 R23, P1, R15, R23, RZ ;  /* 0x000000170f178210 */ /* 0x000fe20007f3e0ff */
[----:B------:R1:W-:Y:S01]  /*af10*/  @P0 STS.128 [R226+0x1800], RZ ;  /* 0x001800ffe2000388 */ /* 0x0003e20000000c00 */
[CCC-:B------:R-:W-:Y:S01]  /*af20*/  @!P0 LEA.HI.X R19, R148.reuse, R192.reuse, R149.reuse, 0x6, P2 ;  /* 0x000000c094138211 */ /* 0x1c0fe200010f3495 */
[----:B------:R-:W-:Y:S01]  /*af30*/  @!P0 IMAD R7, R149, 0xc0, RZ ;  /* 0x000000c095078824 */ /* 0x000fe200078e02ff */
[----:B------:R-:W-:Y:S01]  /*af40*/  @!P0 IADD3 R35, P3, R15, R35, RZ ;  /* 0x000000230f238210 */ /* 0x000fe20007f7e0ff */
[----:B------:R-:W-:Y:S01]  /*af50*/  @!P0 IMAD R9, R149, 0xa0, RZ ;  /* 0x000000a095098824 */ /* 0x000fe200078e02ff */
[----:B------:R-:W-:Y:S01]  /*af60*/  @!P0 LEA.HI.X R31, R148, R192, R149, 0x7, P4 ;  /* 0x000000c0941f8211 */ /* 0x000fe200020f3c95 */
[----:B------:R-:W-:Y:S01]  /*af70*/  @!P0 IMAD.X R19, R11, 0x1, R19, P1 ;  /* 0x000000010b138824 */ /* 0x000fe200008e0613 */
[----:B------:R-:W-:Y:S01]  /*af80*/  @!P0 IADD3 R83, P1, R15, R94, RZ ;  /* 0x0000005e0f538210 */ /* 0x000fe20007f3e0ff */
[----:B------:R-:W-:Y:S01]  /*af90*/  @!PT LDS RZ, [RZ] ;  /* 0x00000000fffff984 */ /* 0x000fe20000000800 */
[----:B------:R-:W-:Y:S01]  /*afa0*/  @!PT LDS RZ, [RZ] ;  /* 0x00000000fffff984 */ /* 0x000fe20000000800 */
[----:B------:R-:W-:Y:S01]  /*afb0*/  @!PT LDS RZ, [RZ] ;  /* 0x00000000fffff984 */ /* 0x000fe20000000800 */
[----:B------:R1:W-:Y:S01]  /*afc0*/  @!P0 LDGSTS.E.BYPASS.LTC128B.128 [R226+0x1800], desc[UR6][R98.64] ;  /* 0x0180000062e28fae */ /* 0x0003e2000b901d46 */
[----:B------:R-:W-:Y:S01]  /*afd0*/  @!P0 LEA R94, P5, R23, UR8, 0x1 ;  /* 0x00000008175e8c11 */ /* 0x000fe2000f8a08ff */
[----:B------:R-:W-:Y:S01]  /*afe0*/  @!P0 IMAD.X R31, R11, 0x1, R31, P3 ;  /* 0x000000010b1f8824 */ /* 0x000fe200018e061f */
[----:B------:R-:W-:Y:S01]  /*aff0*/  @!P0 LEA R126, P4, R27, UR8, 0x1 ;  /* 0x000000081b7e8c11 */ /* 0x000fe2000f8808ff */
[----:B------:R1:W-:Y:S01]  /*b000*/  @P0 STS.128 [R226+0x2000], RZ ;  /* 0x002000ffe2000388 */ /* 0x0003e20000000c00 */
[----:B------:R-:W-:-:S02]  /*b010*/  @!P0 IADD3.X R7, R11, R7, R95, P1, !PT ;  /* 0x000000070b078210 */ /* 0x000fc40000ffe45f */
[----:B------:R-:W-:Y:S02]  /*b020*/  @!P0 LEA.HI.X R95, R23, UR9, R19, 0x1, P5 ;  /* 0x00000009175f8c11 */ /* 0x000fe4000a8f0c13 */
[----:B------:R-:W-:Y:S02]  /*b030*/  @!P0 LEA R110, P3, R35, UR8, 0x1 ;  /* 0x00000008236e8c11 */ /* 0x000fe4000f8608ff */
[----:B------:R-:W-:Y:S01]  /*b040*/  @!P0 LEA.HI.X R127, R27, UR9, R26, 0x1, P4 ;  /* 0x000000091b7f8c11 */ /* 0x000fe2000a0f0c1a */
[----:B------:R-:W-:Y:S01]  /*b050*/  @!PT LDS RZ, [RZ] ;  /* 0x00000000fffff984 */ /* 0x000fe20000000800 */
[----:B------:R-:W-:Y:S01]  /*b060*/  @!PT LDS RZ, [RZ] ;  /* 0x00000000fffff984 */ /* 0x000fe20000000800 */
[----:B------:R-:W-:Y:S01]  /*b070*/  @!PT LDS RZ, [RZ] ;  /* 0x00000000fffff984 */ /* 0x000fe20000000800 */
[----:B------:R1:W-:Y:S01]  /*b080*/  @!P0 LDGSTS.E.BYPASS.LTC128B.128 [R226+0x2000], desc[UR6][R94.64] ;  /* 0x020000005ee28fae */ /* 0x0003e2000b901d46 */
[----:B------:R-:W-:Y:S01]  /*b090*/  @!P0 LEA.HI.X R111, R35, UR9, R31, 0x1, P3 ;  /* 0x00000009236f8c11 */ /* 0x000fe200098f0c1f */
[----:B--2---:R-:W-:Y:S02]  /*b0a0*/  @!P0 IMAD.MOV.U32 R102, RZ, RZ, R193 ;  /* 0x000000ffff668224 */ /* 0x004fe400078e00c1 */
[----:B------:R1:W-:Y:S01]  /*b0b0*/  @P0 STS.128 [R226+0x2800], RZ ;  /* 0x002800ffe2000388 */ /* 0x0003e20000000c00 */
[----:B------:R-:W-:-:S03]  /*b0c0*/  @!P0 IMAD.MOV.U32 R103, RZ, RZ, R192 ;  /* 0x000000ffff678224 */ /* 0x000fc600078e00c0 */
[----:B------:R-:W-:Y:S01]  /*b0d0*/  @!PT LDS RZ, [RZ] ;  /* 0x00000000fffff984 */ /* 0x000fe20000000800 */
[----:B------:R-:W-:Y:S01]  /*b0e0*/  @!PT LDS RZ, [RZ] ;  /* 0x00000000fffff984 */ /* 0x000fe20000000800 */
[----:B------:R-:W-:Y:S01]  /*b0f0*/  @!PT LDS RZ, [RZ] ;  /* 0x00000000fffff984 */ /* 0x000fe20000000800 */
[----:B------:R1:W-:Y:S01]  /*b100*/  @!P0 LDGSTS.E.BYPASS.LTC128B.128 [R226+0x2800], desc[UR6][R126.64] ;  /* 0x028000007ee28fae */ /* 0x0003e2000b901d46 */
[----:B------:R-:W-:-:S03]  /*b110*/  @!P0 IMAD.WIDE.U32 R102, R148, 0xa0, R102 ;  /* 0x000000a094668825 */ /* 0x000fc600078e0066 */
[----:B------:R1:W-:Y:S01]  /*b120*/  @P0 STS.128 [R226+0x3000], RZ ;  /* 0x003000ffe2000388 */ /* 0x0003e20000000c00 */
[----:B------:R-:W-:Y:S02]  /*b130*/  @!P0 IADD3 R79, P2, R15, R102, RZ ;  /* 0x000000660f4f8210 */ /* 0x000fe40007f5e0ff */
[----:B------:R-:W-:Y:S01]  /*b140*/  @!P0 LEA R102, P1, R83, UR8, 0x1 ;  /* 0x0000000853668c11 */ /* 0x000fe2000f8208ff */
[----:B------:R-:W-:Y:S01]  /*b150*/  @!PT LDS RZ, [RZ] ;  /* 0x00000000fffff984 */ /* 0x000fe20000000800 */
[----:B------:R-:W-:Y:S01]  /*b160*/  @!PT LDS RZ, [RZ] ;  /* 0x00000000fffff984 */ /* 0x000fe20000000800 */
[----:B------:R-:W-:Y:S01]  /*b170*/  @!PT LDS RZ, [RZ] ;  /* 0x00000000fffff984 */ /* 0x000fe20000000800 */
[----:B------:R1:W-:Y:S01]  /*b180*/  @!P0 LDGSTS.E.BYPASS.LTC128B.128 [R226+0x3000], desc[UR6][R110.64] ;  /* 0x030000006ee28fae */ /* 0x0003e2000b901d46 */
[----:B------:R-:W-:Y:S02]  /*b190*/  @!P0 IADD3.X R9, R11, R9, R103, P2, !PT ;  /* 0x000000090b098210 */ /* 0x000fe400017fe467 */
[----:B------:R-:W-:Y:S01]  /*b1a0*/  @!P0 LEA R106, P2, R79, UR8, 0x1 ;  /* 0x000000084f6a8c11 */ /* 0x000fe2000f8408ff */
[----:B------:R1:W-:Y:S01]  /*b1b0*/  @P0 STS.128 [R226+0x3800], RZ ;  /* 0x003800ffe2000388 */ /* 0x0003e20000000c00 */
[----:B------:R-:W-:Y:S02]  /*b1c0*/  @!P0 LEA.HI.X R103, R83, UR9, R7, 0x1, P1 ;  /* 0x0000000953678c11 */ /* 0x000fe400088f0c07 */
[----:B------:R-:W-:-:S05]  /*b1d0*/  @!P0 LEA.HI.X R107, R79, UR9, R9, 0x1, P2 ;  /* 0x000000094f6b8c11 */ /* 0x000fca00090f0c09 */
        /* <DEDUP_REMOVED lines=11> */
[----:B------:R-:W-:Y:S02]  /*b290*/  IMAD.MOV.U32 R26, RZ, RZ, R193 ;  /* 0x000000ffff1a7224 */ /* 0x000fe400078e00c1 */
        /* <DEDUP_REMOVED lines=11> */
.L_x_753:
[----:B------:R-:W-:Y:S05]  /*b350*/  BSYNC B0 ;  /* 0x0000000000007941 */ /* 0x000fea0003800000 */
.L_x_752:
[----:B------:R-:W0:Y:S01]  /*b360*/  LDGDEPBAR ;  /* 0x00000000000079af */ /* 0x000e220000000000 */
[----:B------:R-:W-:-:S04]  /*b370*/  LEA R235, P0, R15, R235, 0x1 ;  /* 0x000000eb0feb7211 */ /* 0x000fc800078008ff */
[----:B------:R-:W-:-:S09]  /*b380*/  LEA.HI.X R234, R15, R234, R11, 0x1, P0 ;  /* 0x000000ea0fea7211 */ /* 0x000fd200000f0c0b */
.L_x_749:
[----:B------:R-:W-:-:S04]  /*b390*/  FMNMX.FTZ R9, R2, R124, !PT ;  /* 0x0000007c02097209 */ /* 0x000fc80007810000 */
        /* <DEDUP_REMOVED lines=62> */
[----:B------:R-:W-:-:S05]  /*b780*/  FMNMX.FTZ R9, R57, R9, !PT ;  /* 0x0000000939097209 */ /* 0x000fca0007810000 */
[----:B------:R-:W3:Y:S02]  /*b790*/  SHFL.BFLY PT, R7, R9, 0x2, 0x1f ;  /* 0x0c401f0009077f89 */ /* 0x000ee400000e0000 */
[----:B---3--:R-:W-:-:S05]  /*b7a0*/  FMNMX.FTZ R7, R9, R7, !PT ;  /* 0x0000000709077209 */ /* 0x008fca0007810000 */
[----:B-1----:R-:W1:Y:S02]  /*b7b0*/  SHFL.BFLY PT, R110, R7, 0x1, 0x1f ;  /* 0x0c201f00076e7f89 */ /* 0x002e6400000e0000 */
[----:B-1----:R-:W-:-:S04]  /*b7c0*/  FMNMX.FTZ R110, R7, R110, !PT ;  /* 0x0000006e076e7209 */ /* 0x002fc80007810000 */
[C---:B------:R-:W-:Y:S01]  /*b7d0*/  FSETP.NEU.FTZ.AND P1, PT, R110.reuse, -INF , PT ;  /* 0xff8000006e00780b */ /* 0x040fe20003f3d000 */
[----:B------:R-:W-:-:S05]  /*b7e0*/  FMUL.FTZ R108, R110, UR12 ;  /* 0x0000000c6e6c7c20 */ /* 0x000fca0008410000 */
[----:B------:R-:W-:-:S05]  /*b7f0*/  FSEL R108, R108, RZ, P1 ;  /* 0x000000ff6c6c7208 */ /* 0x000fca0000800000 */
[--C-:B------:R-:W-:Y:S01]  /*b800*/  FFMA.FTZ R127, R109, UR12, -R108.reuse ;  /* 0x0000000c6d7f7c23 */ /* 0x100fe2000801086c */
[----:B------:R-:W-:Y:S01]  /*b810*/  FMNMX.FTZ R109, R0, R5, !PT ;  /* 0x00000005006d7209 */ /* 0x000fe20007810000 */
[--C-:B------:R-:W-:Y:S01]  /*b820*/  FFMA.FTZ R164, R116, UR12, -R108.reuse ;  /* 0x0000000c74a47c23 */ /* 0x100fe2000801086c */
[--C-:B------:R-:W-:Y:S01]  /*b830*/  FFMA.FTZ R116, R101, UR12, -R108.reuse ;  /* 0x0000000c65747c23 */ /* 0x100fe2000801086c */
        /* <DEDUP_REMOVED lines=26> */
[----:B------:R-:W-:Y:S01]  /*b9e0*/  MUFU.EX2 R180, R180 ;  /* 0x000000b400b47308 */ /* 0x000fe20000000800 */
[--C-:B------:R-:W-:Y:S01]  /*b9f0*/  FFMA.FTZ R161, R90, UR12, -R108.reuse ;  /* 0x0000000c5aa17c23 */ /* 0x100fe2000801086c */
[--C-:B------:R-:W-:Y:S01]  /*ba00*/  FFMA.FTZ R111, R97, UR12, -R108.reuse ;  /* 0x0000000c616f7c23 */ /* 0x100fe2000801086c */
[----:B------:R-:W-:Y:S01]  /*ba10*/  FMNMX.FTZ R109, R114, R109, !PT ;  /* 0x0000006d726d7209 */ /* 0x000fe20007810000 */
[--C-:B------:R-:W-:Y:S01]  /*ba20*/  FFMA.FTZ R107, R92, UR12, -R108.reuse ;  /* 0x0000000c5c6b7c23 */ /* 0x100fe2000801086c */
[--C-:B------:R-:W-:Y:S01]  /*ba30*/  FFMA.FTZ R104, R89, UR12, -R108.reuse ;  /* 0x0000000c59687c23 */ /* 0x100fe2000801086c */
[--C-:B------:R-:W-:Y:S01]  /*ba40*/  FFMA.FTZ R103, R84, UR12, -R108.reuse ;  /* 0x0000000c54677c23 */ /* 0x100fe2000801086c */
[----:B------:R-:W-:Y:S01]  /*ba50*/  FMNMX.FTZ R109, R14, R109, !PT ;  /* 0x0000006d0e6d7209 */ /* 0x000fe20007810000 */
[----:B------:R-:W1:Y:S01]  /*ba60*/  MUFU.EX2 R176, R176 ;  /* 0x000000b000b07308 */ /* 0x000e620000000800 */
        /* <DEDUP_REMOVED lines=24> */
[----:B-1----:R-:W-:Y:S01]  /*bbf0*/  F2FP.BF16.F32.PACK_AB R12, R176, R180 ;  /* 0x000000b4b00c723e */ /* 0x002fe200000010ff */
[----:B--2---:R-:W-:Y:S01]  /*bc00*/  LDSM.16.MT88.4 R24, [R150+0x5400] ;  /* 0x005400009618783b */ /* 0x004fe20000004200 */
[----:B------:R-:W-:Y:S01]  /*bc10*/  FMNMX.FTZ R109, R190, R109, !PT ;  /* 0x0000006dbe6d7209 */ /* 0x000fe20007810000 */
[--C-:B------:R-:W-:Y:S01]  /*bc20*/  FFMA.FTZ R157, R113, UR12, -R108.reuse ;  /* 0x0000000c719d7c23 */ /* 0x100fe2000801086c */
[----:B------:R-:W-:Y:S01]  /*bc30*/  MUFU.EX2 R164, R164 ;  /* 0x000000a400a47308 */ /* 0x000fe20000000800 */
[--C-:B------:R-:W-:Y:S01]  /*bc40*/  FFMA.FTZ R95, R74, UR12, -R108.reuse ;  /* 0x0000000c4a5f7c23 */ /* 0x100fe2000801086c */
[----:B------:R-:W-:Y:S01]  /*bc50*/  FMNMX.FTZ R109, R28, R109, !PT ;  /* 0x0000006d1c6d7209 */ /* 0x000fe20007810000 */
[--C-:B------:R-:W-:Y:S01]  /*bc60*/  FFMA.FTZ R91, R78, UR12, -R108.reuse ;  /* 0x0000000c4e5b7c23 */ /* 0x100fe2000801086c */
[--C-:B------:R-:W-:Y:S01]  /*bc70*/  FFMA.FTZ R78, R30, UR12, -R108.reuse ;  /* 0x0000000c1e4e7c23 */ /* 0x100fe2000801086c */
[--C-:B------:R-:W-:Y:S01]  /*bc80*/  FFMA.FTZ R74, R29, UR12, -R108.reuse ;  /* 0x0000000c1d4a7c23 */ /* 0x100fe2000801086c */
[----:B------:R-:W-:Y:S01]  /*bc90*/  FMNMX.FTZ R109, R178, R109, !PT ;  /* 0x0000006db26d7209 */ /* 0x000fe20007810000 */
[--C-:B------:R-:W-:Y:S01]  /*bca0*/  FFMA.FTZ R115, R96, UR12, -R108.reuse ;  /* 0x0000000c60737c23 */ /* 0x100fe2000801086c */
[----:B------:R-:W1:Y:S01]  /*bcb0*/  MUFU.EX2 R161, R161 ;  /* 0x000000a100a17308 */ /* 0x000e620000000800 */
[--C-:B------:R-:W-:Y:S01]  /*bcc0*/  FFMA.FTZ R99, R76, UR12, -R108.reuse ;  /* 0x0000000c4c637c23 */ /* 0x100fe2000801086c */
[----:B------:R-:W-:Y:S01]  /*bcd0*/  FMNMX.FTZ R109, R200, R109, !PT ;  /* 0x0000006dc86d7209 */ /* 0x000fe20007810000 */
[--C-:B------:R-:W-:Y:S01]  /*bce0*/  FFMA.FTZ R96, R77, UR12, -R108.reuse ;  /* 0x0000000c4d607c23 */ /* 0x100fe2000801086c */
[--C-:B------:R-:W-:Y:S01]  /*bcf0*/  FFMA.FTZ R94, R75, UR12, -R108.reuse ;  /* 0x0000000c4b5e7c23 */ /* 0x100fe2000801086c */
[--C-:B------:R-:W-:Y:S01]  /*bd00*/  FFMA.FTZ R77, R32, UR12, -R108.reuse ;  /* 0x0000000c204d7c23 */ /* 0x100fe2000801086c */
        /* <DEDUP_REMOVED lines=9> */
[----:B------:R-:W-:Y:S01]  /*bda0*/  FFMA.FTZ R83, R201, UR12, -R108 ;  /* 0x0000000cc9537c23 */ /* 0x000fe2000801086c */
[----:B------:R-:W2:Y:S01]  /*bdb0*/  MUFU.EX2 R157, R157 ;  /* 0x0000009d009d7308 */ /* 0x000ea20000000800 */
[----:B-1----:R-:W-:-:S02]  /*bdc0*/  F2FP.BF16.F32.PACK_AB R32, R161, R164 ;  /* 0x000000a4a120723e */ /* 0x002fc400000010ff */
[----:B------:R-:W-:-:S04]  /*bdd0*/  FMNMX.FTZ R109, R198, R109, !PT ;  /* 0x0000006dc66d7209 */ /* 0x000fc80007810000 */
[----:B------:R-:W-:Y:S01]  /*bde0*/  FMNMX.FTZ R109, R168, R109, !PT ;  /* 0x0000006da86d7209 */ /* 0x000fe20007810000 */
[----:B------:R-:W-:Y:S03]  /*bdf0*/  MUFU.EX2 R149, R149 ;  /* 0x0000009500957308 */ /* 0x000fe60000000800 */
[----:B------:R-:W-:-:S04]  /*be00*/  FMNMX.FTZ R109, R197, R109, !PT ;  /* 0x0000006dc56d7209 */ /* 0x000fc80007810000 */
[----:B------:R-:W-:Y:S01]  /*be10*/  FMNMX.FTZ R109, R155, R109, !PT ;  /* 0x0000006d9b6d7209 */ /* 0x000fe20007810000 */
[----:B------:R-:W-:Y:S01]  /*be20*/  MUFU.EX2 R127, R127 ;  /* 0x0000007f007f7308 */ /* 0x000fe20000000800 */
[----:B--2---:R-:W-:Y:S02]  /*be30*/  F2FP.BF16.F32.PACK_AB R34, R157, R158 ;  /* 0x0000009e9d22723e */ /* 0x004fe400000010ff */
[----:B------:R-:W-:-:S04]  /*be40*/  FMNMX.FTZ R109, R184, R109, !PT ;  /* 0x0000006db86d7209 */ /* 0x000fc80007810000 */
[----:B------:R-:W-:Y:S01]  /*be50*/  FMNMX.FTZ R109, R120, R109, !PT ;  /* 0x0000006d786d7209 */ /* 0x000fe20007810000 */
[----:B------:R-:W-:Y:S03]  /*be60*/  MUFU.EX2 R126, R126 ;  /* 0x0000007e007e7308 */ /* 0x000fe60000000800 */
        /* <DEDUP_REMOVED lines=51> */
[----:B------:R-:W-:-:S05]  /*c1a0*/  FMNMX.FTZ R109, R59, R109, !PT ;  /* 0x0000006d3b6d7209 */ /* 0x000fca0007810000 */
[----:B------:R-:W1:Y:S01]  /*c1b0*/  SHFL.BFLY PT, R7, R109, 0x2, 0x1f ;  /* 0x0c401f006d077f89 */ /* 0x000e6200000e0000 */
[----:B------:R-:W-:Y:S08]  /*c1c0*/  MUFU.EX2 R95, R95 ;  /* 0x0000005f005f7308 */ /* 0x000ff00000000800 */
[----:B------:R-:W-:Y:S08]  /*c1d0*/  MUFU.EX2 R94, R94 ;  /* 0x0000005e005e7308 */ /* 0x000ff00000000800 */
[----:B------:R-:W-:Y:S01]  /*c1e0*/  MUFU.EX2 R93, R93 ;  /* 0x0000005d005d7308 */ /* 0x000fe20000000800 */
[----:B-1----:R-:W-:-:S07]  /*c1f0*/  FMNMX.FTZ R109, R109, R7, !PT ;  /* 0x000000076d6d7209 */ /* 0x002fce0007810000 */
[----:B------:R-:W-:Y:S01]  /*c200*/  MUFU.EX2 R92, R92 ;  /* 0x0000005c005c7308 */ /* 0x000fe20000000800 */
[----:B------:R-:W1:Y:S07]  /*c210*/  SHFL.BFLY PT, R7, R109, 0x1, 0x1f ;  /* 0x0c201f006d077f89 */ /* 0x000e6e00000e0000 */
[----:B------:R-:W-:Y:S08]  /*c220*/  MUFU.EX2 R91, R91 ;  /* 0x0000005b005b7308 */ /* 0x000ff00000000800 */
[----:B------:R-:W-:Y:S08]  /*c230*/  MUFU.EX2 R90, R90 ;  /* 0x0000005a005a7308 */ /* 0x000ff00000000800 */
[----:B------:R-:W-:Y:S01]  /*c240*/  MUFU.EX2 R89, R89 ;  /* 0x0000005900597308 */ /* 0x000fe20000000800 */
[----:B-1----:R-:W-:-:S04]  /*c250*/  FMNMX.FTZ R109, R109, R7, !PT ;  /* 0x000000076d6d7209 */ /* 0x002fc80007810000 */
[C---:B------:R-:W-:Y:S01]  /*c260*/  FSETP.NEU.FTZ.AND P0, PT, R109.reuse, -INF , PT ;  /* 0xff8000006d00780b */ /* 0x040fe20003f1d000 */
[----:B------:R-:W-:Y:S02]  /*c270*/  FMUL.FTZ R61, R109, UR12 ;  /* 0x0000000c6d3d7c20 */ /* 0x000fe40008410000 */
[----:B------:R-:W-:Y:S03]  /*c280*/  MUFU.EX2 R88, R88 ;  /* 0x0000005800587308 */ /* 0x000fe60000000800 */
[----:B------:R-:W-:-:S05]  /*c290*/  FSEL R61, R61, RZ, P0 ;  /* 0x000000ff3d3d7208 */ /* 0x000fca0000000000 */
[----:B------:R-:W-:Y:S01]  /*c2a0*/  MUFU.EX2 R87, R87 ;  /* 0x0000005700577308 */ /* 0x000fe20000000800 */
[--C-:B------:R-:W-:Y:S01]  /*c2b0*/  FFMA.FTZ R175, R5, UR12, -R61.reuse ;  /* 0x0000000c05af7c23 */ /* 0x100fe2000801083d */
[----:B------:R-:W-:Y:S01]  /*c2c0*/  FSEL R5, R110, RZ, P1 ;  /* 0x000000ff6e057208 */ /* 0x000fe20000800000 */
[--C-:B------:R-:W-:Y:S01]  /*c2d0*/  FFMA.FTZ R148, R18, UR12, -R61.reuse ;  /* 0x0000000c12947c23 */ /* 0x100fe2000801083d */
[--C-:B------:R-:W-:Y:S01]  /*c2e0*/  FFMA.FTZ R160, R119, UR12, -R61.reuse ;  /* 0x0000000c77a07c23 */ /* 0x100fe2000801083d */
[----:B------:R-:W1:Y:S01]  /*c2f0*/  LDSM.16.MT88.4 R16, [R151+0x5000] ;  /* 0x005000009710783b */ /* 0x000e620000004200 */
[----:B------:R-:W-:Y:S01]  /*c300*/  FFMA.FTZ R119, R10, UR12, -R61 ;  /* 0x0000000c0a777c23 */ /* 0x000fe2000801083d */
[----:B------:R-:W-:Y:S01]  /*c310*/  FADD.FTZ R2, R2, -R5 ;  /* 0x8000000502027221 */ /* 0x000fe20000010000 */
[----:B------:R-:W-:Y:S01]  /*c320*/  FSEL R5, R109, RZ, P0 ;  /* 0x000000ff6d057208 */ /* 0x000fe20000000000 */
[----:B------:R-:W2:Y:S01]  /*c330*/  LDSM.16.MT88.4 R8, [R150+0x5000] ;  /* 0x005000009608783b */ /* 0x000ea20000004200 */
[--C-:B------:R-:W-:Y:S01]  /*c340*/  FFMA.FTZ R171, R22, UR12, -R61.reuse ;  /* 0x0000000c16ab7c23 */ /* 0x100fe2000801083d */
[--C-:B------:R-:W-:Y:S01]  /*c350*/  FFMA.FTZ R166, R179, UR12, -R61.reuse ;  /* 0x0000000cb3a67c23 */ /* 0x100fe2000801083d */
[----:B------:R-:W-:Y:S01]  /*c360*/  FFMA.FTZ R165, R123, UR12, -R61 ;  /* 0x0000000c7ba57c23 */ /* 0x000fe2000801083d */
[----:B------:R-:W-:Y:S01]  /*c370*/  FADD.FTZ R5, R0, -R5 ;  /* 0x8000000500057221 */ /* 0x000fe20000010000 */
[----:B------:R-:W-:Y:S01]  /*c380*/  FMUL.FTZ R2, R2, UR12 ;  /* 0x0000000c02027c20 */ /* 0x000fe20008410000 */
[----:B------:R-:W-:Y:S01]  /*c390*/  MUFU.EX2 R175, R175 ;  /* 0x000000af00af7308 */ /* 0x000fe20000000800 */
[--C-:B------:R-:W-:Y:S01]  /*c3a0*/  FFMA.FTZ R163, R118, UR12, -R61.reuse ;  /* 0x0000000c76a37c23 */ /* 0x100fe2000801083d */
[----:B------:R-:W-:Y:S01]  /*c3b0*/  FMUL.FTZ R5, R5, UR12 ;  /* 0x0000000c05057c20 */ /* 0x000fe20008410000 */
[--C-:B------:R-:W-:Y:S01]  /*c3c0*/  FFMA.FTZ R118, R6, UR12, -R61.reuse ;  /* 0x0000000c06767c23 */ /* 0x100fe2000801083d */
[--C-:B------:R-:W-:Y:S01]  /*c3d0*/  FFMA.FTZ R0, R4, UR12, -R61.reuse ;  /* 0x0000000c04007c23 */ /* 0x100fe2000801083d */
[--C-:B------:R-:W-:Y:S01]  /*c3e0*/  FFMA.FTZ R125, R14, UR12, -R61.reuse ;  /* 0x0000000c0e7d7c23 */ /* 0x100fe2000801083d */
[----:B------:R-:W-:Y:S01]  /*c3f0*/  F2FP.BF16.F32.PACK_AB R14, R167, R172 ;  /* 0x000000aca70e723e */ /* 0x000fe200000010ff */
[--C-:B------:R-:W-:Y:S01]  /*c400*/  FFMA.FTZ R156, R188, UR12, -R61.reuse ;  /* 0x0000000cbc9c7c23 */ /* 0x100fe2000801083d */
[----:B------:R-:W3:Y:S01]  /*c410*/  MUFU.EX2 R171, R171 ;  /* 0x000000ab00ab7308 */ /* 0x000ee20000000800 */
[--C-:B------:R-:W-:Y:S01]  /*c420*/  FFMA.FTZ R123, R28, UR12, -R61.reuse ;  /* 0x0000000c1c7b7c23 */ /* 0x100fe2000801083d */
[--C-:B------:R-:W-:Y:S01]  /*c430*/  FFMA.FTZ R129, R114, UR12, -R61.reuse ;  /* 0x0000000c72817c23 */ /* 0x100fe2000801083d */
[----:B------:R-:W-:Y:S01]  /*c440*/  LDSM.16.MT88.4 R28, [R151+0x5800] ;  /* 0x00580000971c783b */ /* 0x000fe20000004200 */
        /* <DEDUP_REMOVED lines=13> */
[----:B---3--:R-:W-:Y:S01]  /*c520*/  F2FP.BF16.F32.PACK_AB R13, R171, R175 ;  /* 0x000000afab0d723e */ /* 0x008fe200000010ff */
[--C-:B------:R-:W-:Y:S01]  /*c530*/  FFMA.FTZ R50, R50, UR12, -R61.reuse ;  /* 0x0000000c32327c23 */ /* 0x100fe2000801083d */
[--C-:B------:R-:W-:Y:S01]  /*c540*/  FFMA.FTZ R162, R162, UR12, -R61.reuse ;  /* 0x0000000ca2a27c23 */ /* 0x100fe2000801083d */
[--C-:B------:R-:W-:Y:S01]  /*c550*/  FFMA.FTZ R46, R46, UR12, -R61.reuse ;  /* 0x0000000c2e2e7c23 */ /* 0x100fe2000801083d */
[--C-:B------:R-:W-:Y:S01]  /*c560*/  FFMA.FTZ R159, R159, UR12, -R61.reuse ;  /* 0x0000000c9f9f7c23 */ /* 0x100fe2000801083d */
[--C-:B------:R-:W-:Y:S01]  /*c570*/  FFMA.FTZ R42, R42, UR12, -R61.reuse ;  /* 0x0000000c2a2a7c23 */ /* 0x100fe2000801083d */
[--C-:B------:R-:W-:Y:S01]  /*c580*/  FFMA.FTZ R38, R38, UR12, -R61.reuse ;  /* 0x0000000c26267c23 */ /* 0x100fe2000801083d */
[----:B------:R-:W3:Y:S01]  /*c590*/  MUFU.EX2 R179, R2 ;  /* 0x0000000200b37308 */ /* 0x000ee20000000800 */
[--C-:B------:R-:W-:Y:S01]  /*c5a0*/  FFMA.FTZ R56, R56, UR12, -R61.reuse ;  /* 0x0000000c38387c23 */ /* 0x100fe2000801083d */
[--C-:B------:R-:W-:Y:S01]  /*c5b0*/  FFMA.FTZ R64, R64, UR12, -R61.reuse ;  /* 0x0000000c40407c23 */ /* 0x100fe2000801083d */
[----:B------:R-:W-:-:S05]  /*c5c0*/  FFMA.FTZ R53, R53, UR12, -R61 ;  /* 0x0000000c35357c23 */ /* 0x000fca000801083d */
[----:B------:R5:W1:Y:S01]  /*c5d0*/  MUFU.EX2 R177, R5 ;  /* 0x0000000500b17308 */ /* 0x000a620000000800 */
[----:B----4-:R-:W-:-:S07]  /*c5e0*/  F2FP.BF16.F32.PACK_AB R15, R165, R166 ;  /* 0x000000a6a50f723e */ /* 0x010fce00000010ff */
[----:B------:R-:W-:Y:S01]  /*c5f0*/  MUFU.EX2 R163, R163 ;  /* 0x000000a300a37308 */ /* 0x000fe20000000800 */
[-C--:B---3--:R-:W-:Y:S01]  /*c600*/  FMUL.FTZ R20, R144, R179.reuse ;  /* 0x000000b390147220 */ /* 0x088fe20000410000 */
[-C--:B------:R-:W-:Y:S01]  /*c610*/  FMUL.FTZ R21, R145, R179.reuse ;  /* 0x000000b391157220 */ /* 0x080fe20000410000 */
[-C--:B------:R-:W-:Y:S01]  /*c620*/  FMUL.FTZ R140, R140, R179.reuse ;  /* 0x000000b38c8c7220 */ /* 0x080fe20000410000 */
[-C--:B------:R-:W-:Y:S01]  /*c630*/  FMUL.FTZ R141, R141, R179.reuse ;  /* 0x000000b38d8d7220 */ /* 0x080fe20000410000 */
[-C--:B------:R-:W-:Y:S01]  /*c640*/  FMUL.FTZ R136, R136, R179.reuse ;  /* 0x000000b388887220 */ /* 0x080fe20000410000 */
[-C--:B------:R-:W-:Y:S01]  /*c650*/  FMUL.FTZ R137, R137, R179.reuse ;  /* 0x000000b389897220 */ /* 0x080fe20000410000 */
[----:B------:R-:W-:Y:S01]  /*c660*/  FMUL.FTZ R132, R132, R179 ;  /* 0x000000b384847220 */ /* 0x000fe20000410000 */
[----:B------:R-:W3:Y:S01]  /*c670*/  MUFU.EX2 R160, R160 ;  /* 0x000000a000a07308 */ /* 0x000ee20000000800 */
[----:B-----5:R-:W4:Y:S01]  /*c680*/  LDSM.16.MT88.4 R4, [R151+0x5400] ;  /* 0x005400009704783b */ /* 0x020f220000004200 */
[-C--:B-1----:R-:W-:Y:S01]  /*c690*/  FMUL.FTZ R22, R146, R177.reuse ;  /* 0x000000b192167220 */ /* 0x082fe20000410000 */
[-C--:B------:R-:W-:Y:S01]  /*c6a0*/  FMUL.FTZ R23, R147, R177.reuse ;  /* 0x000000b193177220 */ /* 0x080fe20000410000 */
[-C--:B------:R-:W-:Y:S01]  /*c6b0*/  FMUL.FTZ R142, R142, R177.reuse ;  /* 0x000000b18e8e7220 */ /* 0x080fe20000410000 */
[-C--:B------:R-:W-:Y:S01]  /*c6c0*/  FMUL.FTZ R143, R143, R177.reuse ;  /* 0x000000b18f8f7220 */ /* 0x080fe20000410000 */
[-C--:B------:R-:W-:Y:S01]  /*c6d0*/  FMUL.FTZ R138, R138, R177.reuse ;  /* 0x000000b18a8a7220 */ /* 0x080fe20000410000 */
[----:B------:R-:W-:Y:S01]  /*c6e0*/  FMUL.FTZ R139, R139, R177 ;  /* 0x000000b18b8b7220 */ /* 0x000fe20000410000 */
[----:B------:R-:W-:Y:S01]  /*c6f0*/  MUFU.EX2 R156, R156 ;  /* 0x0000009c009c7308 */ /* 0x000fe20000000800 */
[----:B------:R-:W-:Y:S01]  /*c700*/  FMUL.FTZ R133, R133, R179 ;  /* 0x000000b385857220 */ /* 0x000fe20000410000 */
[C---:B------:R-:W-:Y:S01]  /*c710*/  HMMA.16816.F32.BF16 R20, R12.reuse, R16, R20 ;  /* 0x000000100c14723c */ /* 0x040fe20000041814 */
[-C--:B------:R-:W-:Y:S01]  /*c720*/  FMUL.FTZ R134, R134, R177.reuse ;  /* 0x000000b186867220 */ /* 0x080fe20000410000 */
[----:B------:R-:W-:Y:S01]  /*c730*/  FMUL.FTZ R135, R135, R177 ;  /* 0x000000b187877220 */ /* 0x000fe20000410000 */
[--C-:B------:R-:W-:Y:S01]  /*c740*/  FFMA.FTZ R2, R190, UR12, -R61.reuse ;  /* 0x0000000cbe027c23 */ /* 0x100fe2000801083d */
[--C-:B------:R-:W-:Y:S01]  /*c750*/  FFMA.FTZ R144, R198, UR12, -R61.reuse ;  /* 0x0000000cc6907c23 */ /* 0x100fe2000801083d */
[--C-:B------:R-:W-:Y:S01]  /*c760*/  FFMA.FTZ R147, R155, UR12, -R61.reuse ;  /* 0x0000000c9b937c23 */ /* 0x100fe2000801083d */
[----:B------:R-:W1:Y:S01]  /*c770*/  MUFU.EX2 R148, R148 ;  /* 0x0000009400947308 */ /* 0x000e620000000800 */
[C---:B------:R-:W-:Y:S01]  /*c780*/  HMMA.16816.F32.BF16 R16, R12.reuse, R18, R140 ;  /* 0x000000120c10723c */ /* 0x040fe2000004188c */
[----:B---3--:R-:W-:Y:S01]  /*c790*/  F2FP.BF16.F32.PACK_AB R33, R160, R163 ;  /* 0x000000a3a021723e */ /* 0x008fe200000010ff */
[--C-:B------:R-:W-:Y:S01]  /*c7a0*/  FFMA.FTZ R145, R168, UR12, -R61.reuse ;  /* 0x0000000ca8917c23 */ /* 0x100fe2000801083d */
[--C-:B------:R-:W-:Y:S01]  /*c7b0*/  FFMA.FTZ R146, R197, UR12, -R61.reuse ;  /* 0x0000000cc5927c23 */ /* 0x100fe2000801083d */
[--C-:B------:R-:W-:Y:S01]  /*c7c0*/  FFMA.FTZ R155, R184, UR12, -R61.reuse ;  /* 0x0000000cb89b7c23 */ /* 0x100fe2000801083d */
[--C-:B------:R-:W-:Y:S01]  /*c7d0*/  FFMA.FTZ R168, R183, UR12, -R61.reuse ;  /* 0x0000000cb7a87c23 */ /* 0x100fe2000801083d */
[C---:B--2---:R-:W-:Y:S01]  /*c7e0*/  HMMA.16816.F32.BF16 R136, R12.reuse, R8, R136 ;  /* 0x000000080c88723c */ /* 0x044fe20000041888 */
[----:B------:R-:W-:Y:S01]  /*c7f0*/  MUFU.EX2 R129, R129 ;  /* 0x0000008100817308 */ /* 0x000fe20000000800 */
[--C-:B------:R-:W-:Y:S01]  /*c800*/  FFMA.FTZ R140, R200, UR12, -R61.reuse ;  /* 0x0000000cc88c7c23 */ /* 0x100fe2000801083d */
[--C-:B------:R-:W-:Y:S01]  /*c810*/  FFMA.FTZ R141, R173, UR12, -R61.reuse ;  /* 0x0000000cad8d7c23 */ /* 0x100fe2000801083d */
[--C-:B------:R-:W-:Y:S01]  /*c820*/  FFMA.FTZ R142, R199, UR12, -R61.reuse ;  /* 0x0000000cc78e7c23 */ /* 0x100fe2000801083d */
[--C-:B------:R-:W-:Y:S01]  /*c830*/  FFMA.FTZ R143, R169, UR12, -R61.reuse ;  /* 0x0000000ca98f7c23 */ /* 0x100fe2000801083d */
[----:B------:R-:W-:Y:S01]  /*c840*/  HMMA.16816.F32.BF16 R132, R12, R10, R132 ;  /* 0x0000000a0c84723c */ /* 0x000fe20000041884 */
[----:B------:R-:W2:Y:S01]  /*c850*/  LDSM.16.MT88.4 R8, [R150+0x5800] ;  /* 0x005800009608783b */ /* 0x000ea20000004200 */
[----:B------:R-:W-:Y:S01]  /*c860*/  FFMA.FTZ R169, R182, UR12, -R61 ;  /* 0x0000000cb6a97c23 */ /* 0x000fe2000801083d */
[----:B------:R-:W3:Y:S01]  /*c870*/  MUFU.EX2 R125, R125 ;  /* 0x0000007d007d7308 */ /* 0x000ee20000000800 */
[----:B-1----:R-:W-:Y:S01]  /*c880*/  F2FP.BF16.F32.PACK_AB R35, R148, R156 ;  /* 0x0000009c9423723e */ /* 0x002fe200000010ff */
[----:B------:R-:W-:Y:S01]  /*c890*/  FFMA.FTZ R179, R239, R179, R180 ;  /* 0x000000b3efb37223 */ /* 0x000fe200000100b4 */
[----:B------:R-:W-:Y:S01]  /*c8a0*/  FFMA.FTZ R175, R238, R177, R175 ;  /* 0x000000b1eeaf7223 */ /* 0x000fe200000100af */
[----:B------:R-:W-:Y:S01]  /*c8b0*/  F2FP.BF16.F32.PACK_AB R12, R127, R149 ;  /* 0x000000957f0c723e */ /* 0x000fe200000010ff */
[----:B------:R-:W-:Y:S01]  /*c8c0*/  FFMA.FTZ R173, R181, UR12, -R61 ;  /* 0x0000000cb5ad7c23 */ /* 0x000fe2000801083d */
[----:B------:R-:W-:Y:S01]  /*c8d0*/  F2FP.BF16.F32.PACK_AB R14, R122, R126 ;  /* 0x0000007e7a0e723e */ /* 0x000fe200000010ff */
[----:B------:R-:W-:Y:S01]  /*c8e0*/  FADD.FTZ R176, R176, R179 ;  /* 0x000000b3b0b07221 */ /* 0x000fe20000010000 */
[----:B------:R-:W-:Y:S01]  /*c8f0*/  MUFU.EX2 R124, R124 ;  /* 0x0000007c007c7308 */ /* 0x000fe20000000800 */
[C---:B----4-:R-:W-:Y:S01]  /*c900*/  HMMA.16816.F32.BF16 R20, R32.reuse, R4, R20 ;  /* 0x000000042014723c */ /* 0x050fe20000041814 */
[----:B------:R-:W-:Y:S01]  /*c910*/  FADD.FTZ R175, R171, R175 ;  /* 0x000000afabaf7221 */ /* 0x000fe20000010000 */
[----:B------:R-:W-:Y:S01]  /*c920*/  FADD.FTZ R176, R172, R176 ;  /* 0x000000b0acb07221 */ /* 0x000fe20000010000 */
[----:B------:R-:W-:Y:S01]  /*c930*/  FFMA.FTZ R239, R57, UR12, -R108 ;  /* 0x0000000c39ef7c23 */ /* 0x000fe2000801086c */
[----:B------:R-:W-:Y:S01]  /*c940*/  FFMA.FTZ R238, R59, UR12, -R61 ;  /* 0x0000000c3bee7c23 */ /* 0x000fe2000801083d */
[----:B------:R-:W-:Y:S01]  /*c950*/  FADD.FTZ R175, R166, R175 ;  /* 0x000000afa6af7221 */ /* 0x000fe20000010000 */
[C---:B------:R-:W-:Y:S01]  /*c960*/  HMMA.16816.F32.BF16 R16, R32.reuse, R6, R16 ;  /* 0x000000062010723c */ /* 0x040fe20000041810 */
[----:B------:R-:W1:Y:S01]  /*c970*/  MUFU.EX2 R119, R119 ;  /* 0x0000007700777308 */ /* 0x000e620000000800 */
[----:B------:R-:W4:Y:S01]  /*c980*/  LDSM.16.MT88.4 R4, [R151+0x5c00] ;  /* 0x005c00009704783b */ /* 0x000f220000004200 */
[----:B---3--:R-:W-:Y:S01]  /*c990*/  F2FP.BF16.F32.PACK_AB R13, R125, R129 ;  /* 0x000000817d0d723e */ /* 0x008fe200000010ff */
[----:B------:R-:W-:Y:S01]  /*c9a0*/  FADD.FTZ R176, R167, R176 ;  /* 0x000000b0a7b07221 */ /* 0x000fe20000010000 */
[----:B------:R-:W-:Y:S01]  /*c9b0*/  FADD.FTZ R165, R165, R175 ;  /* 0x000000afa5a57221 */ /* 0x000fe20000010000 */
[C---:B------:R-:W-:Y:S02]  /*c9c0*/  HMMA.16816.F32.BF16 R136, R32.reuse, R24, R136 ;  /* 0x000000182088723c */ /* 0x040fe40000041888 */
[----:B------:R-:W-:Y:S01]  /*c9d0*/  FADD.FTZ R164, R164, R176 ;  /* 0x000000b0a4a47221 */ /* 0x000fe20000010000 */
[----:B------:R-:W-:Y:S01]  /*c9e0*/  MUFU.EX2 R114, R114 ;  /* 0x0000007200727308 */ /* 0x000fe20000000800 */
[----:B------:R-:W-:Y:S01]  /*c9f0*/  FADD.FTZ R165, R163, R165 ;  /* 0x000000a5a3a57221 */ /* 0x000fe20000010000 */
[----:B------:R-:W-:Y:S01]  /*ca00*/  FFMA.FTZ R163, R130, UR12, -R61 ;  /* 0x0000000c82a37c23 */ /* 0x000fe2000801083d */
[----:B------:R-:W-:Y:S01]  /*ca10*/  HMMA.16816.F32.BF16 R132, R32, R26, R132 ;  /* 0x0000001a2084723c */ /* 0x000fe20000041884 */
[----:B------:R-:W3:Y:S01]  /*ca20*/  LDSM.16.MT88.4 R24, [R150+0x5c00] ;  /* 0x005c00009618783b */ /* 0x000ee20000004200 */
[----:B------:R-:W-:Y:S01]  /*ca30*/  FADD.FTZ R164, R161, R164 ;  /* 0x000000a4a1a47221 */ /* 0x000fe20000010000 */
[----:B------:R-:W-:Y:S01]  /*ca40*/  FADD.FTZ R165, R160, R165 ;  /* 0x000000a5a0a57221 */ /* 0x000fe20000010000 */
[----:B------:R-:W-:Y:S01]  /*ca50*/  FFMA.FTZ R130, R131, UR12, -R108 ;  /* 0x0000000c83827c23 */ /* 0x000fe2000801086c */
[----:B------:R-:W5:Y:S01]  /*ca60*/  MUFU.EX2 R118, R118 ;  /* 0x0000007600767308 */ /* 0x000f620000000800 */
[----:B-1----:R-:W-:Y:S01]  /*ca70*/  F2FP.BF16.F32.PACK_AB R15, R119, R124 ;  /* 0x0000007c770f723e */ /* 0x002fe200000010ff */
[----:B------:R-:W-:Y:S01]  /*ca80*/  FADD.FTZ R164, R158, R164 ;  /* 0x000000a49ea47221 */ /* 0x000fe20000010000 */
[----:B------:R-:W-:Y:S01]  /*ca90*/  F2FP.BF16.F32.PACK_AB R32, R116, R121 ;  /* 0x000000797420723e */ /* 0x000fe200000010ff */
[----:B------:R-:W-:Y:S01]  /*caa0*/  FADD.FTZ R165, R156, R165 ;  /* 0x000000a59ca57221 */ /* 0x000fe20000010000 */
[----:B------:R-:W-:Y:S01]  /*cab0*/  F2FP.BF16.F32.PACK_AB R34, R111, R115 ;  /* 0x000000736f22723e */ /* 0x000fe200000010ff */
[----:B------:R-:W-:-:S02]  /*cac0*/  FADD.FTZ R157, R157, R164 ;  /* 0x000000a49d9d7221 */ /* 0x000fc40000010000 */
[----:B------:R-:W-:Y:S01]  /*cad0*/  HMMA.16816.F32.BF16 R20, R12, R28, R20 ;  /* 0x0000001c0c14723c */ /* 0x000fe20000041814 */
[----:B------:R-:W-:Y:S01]  /*cae0*/  MUFU.EX2 R113, R113 ;  /* 0x0000007100717308 */ /* 0x000fe20000000800 */
[----:B------:R-:W-:Y:S01]  /*caf0*/  FADD.FTZ R148, R148, R165 ;  /* 0x000000a594947221 */ /* 0x000fe20000010000 */
[----:B------:R-:W-:-:S03]  /*cb00*/  FADD.FTZ R149, R149, R157 ;  /* 0x0000009d95957221 */ /* 0x000fc60000010000 */
[C---:B------:R-:W-:Y:S01]  /*cb10*/  HMMA.16816.F32.BF16 R28, R12.reuse, R30, R16 ;  /* 0x0000001e0c1c723c */ /* 0x040fe20000041810 */
[----:B------:R-:W1:Y:S01]  /*cb20*/  LDSM.16.MT88.4 R16, [R151+0x6000] ;  /* 0x006000009710783b */ /* 0x000e620000004200 */
[----:B------:R-:W-:Y:S01]  /*cb30*/  FADD.FTZ R148, R129, R148 ;  /* 0x0000009481947221 */ /* 0x000fe20000010000 */
[----:B------:R-:W4:Y:S01]  /*cb40*/  MUFU.EX2 R0, R0 ;  /* 0x0000000000007308 */ /* 0x000f220000000800 */
[----:B-----5:R-:W-:Y:S01]  /*cb50*/  F2FP.BF16.F32.PACK_AB R33, R118, R114 ;  /* 0x000000727621723e */ /* 0x020fe200000010ff */
[----:B------:R-:W-:Y:S01]  /*cb60*/  FADD.FTZ R149, R127, R149 ;  /* 0x000000957f957221 */ /* 0x000fe20000010000 */
[C---:B--2---:R-:W-:Y:S01]  /*cb70*/  HMMA.16816.F32.BF16 R136, R12.reuse, R8, R136 ;  /* 0x000000080c88723c */ /* 0x044fe20000041888 */
[----:B------:R-:W-:Y:S02]  /*cb80*/  FADD.FTZ R148, R125, R148 ;  /* 0x000000947d947221 */ /* 0x000fe40000010000 */
[----:B------:R-:W-:Y:S02]  /*cb90*/  FADD.FTZ R149, R126, R149 ;  /* 0x000000957e957221 */ /* 0x000fe40000010000 */
[----:B------:R-:W-:Y:S01]  /*cba0*/  MUFU.EX2 R2, R2 ;  /* 0x0000000200027308 */ /* 0x000fe20000000800 */
[----:B------:R-:W-:Y:S01]  /*cbb0*/  HMMA.16816.F32.BF16 R132, R12, R10, R132 ;  /* 0x0000000a0c84723c */ /* 0x000fe20000041884 */
[----:B------:R-:W2:Y:S01]  /*cbc0*/  LDSM.16.MT88.4 R8, [R150+0x6000] ;  /* 0x006000009608783b */ /* 0x000ea20000004200 */
[----:B------:R-:W-:Y:S01]  /*cbd0*/  FADD.FTZ R124, R124, R148 ;  /* 0x000000947c7c7221 */ /* 0x000fe20000010000 */
[----:B------:R-:W-:-:S03]  /*cbe0*/  FADD.FTZ R149, R122, R149 ;  /* 0x000000957a957221 */ /* 0x000fc60000010000 */
[----:B------:R-:W-:Y:S01]  /*cbf0*/  FADD.FTZ R124, R119, R124 ;  /* 0x0000007c777c7221 */ /* 0x000fe20000010000 */
[----:B------:R-:W5:Y:S01]  /*cc00*/  MUFU.EX2 R123, R123 ;  /* 0x0000007b007b7308 */ /* 0x000f620000000800 */
[----:B----4-:R-:W-:Y:S01]  /*cc10*/  F2FP.BF16.F32.PACK_AB R35, R0, R113 ;  /* 0x000000710023723e */ /* 0x010fe200000010ff */
[----:B------:R-:W-:Y:S01]  /*cc20*/  FADD.FTZ R121, R121, R149 ;  /* 0x0000009579797221 */ /* 0x000fe20000010000 */
[----:B------:R-:W-:Y:S01]  /*cc30*/  F2FP.BF16.F32.PACK_AB R12, R106, R107 ;  /* 0x0000006b6a0c723e */ /* 0x000fe200000010ff */
[----:B------:R-:W-:Y:S01]  /*cc40*/  FADD.FTZ R124, R114, R124 ;  /* 0x0000007c727c7221 */ /* 0x000fe20000010000 */
[----:B------:R-:W-:Y:S01]  /*cc50*/  F2FP.BF16.F32.PACK_AB R14, R104, R105 ;  /* 0x00000069680e723e */ /* 0x000fe200000010ff */
[----:B------:R-:W-:Y:S02]  /*cc60*/  FADD.FTZ R121, R116, R121 ;  /* 0x0000007974797221 */ /* 0x000fe40000010000 */
[----:B------:R-:W-:Y:S01]  /*cc70*/  MUFU.EX2 R128, R128 ;  /* 0x0000008000807308 */ /* 0x000fe20000000800 */
[----:B------:R-:W-:Y:S01]  /*cc80*/  HMMA.16816.F32.BF16 R20, R32, R4, R20 ;  /* 0x000000042014723c */ /* 0x000fe20000041814 */
[----:B------:R-:W-:Y:S01]  /*cc90*/  FADD.FTZ R118, R118, R124 ;  /* 0x0000007c76767221 */ /* 0x000fe20000010000 */
[----:B------:R-:W-:-:S03]  /*cca0*/  FADD.FTZ R115, R115, R121 ;  /* 0x0000007973737221 */ /* 0x000fc60000010000 */
[----:B------:R-:W-:Y:S01]  /*ccb0*/  FADD.FTZ R118, R113, R118 ;  /* 0x0000007671767221 */ /* 0x000fe20000010000 */
[C---:B------:R-:W-:Y:S01]  /*ccc0*/  HMMA.16816.F32.BF16 R28, R32.reuse, R6, R28 ;  /* 0x00000006201c723c */ /* 0x040fe2000004181c */
[----:B------:R-:W4:Y:S01]  /*ccd0*/  MUFU.EX2 R140, R140 ;  /* 0x0000008c008c7308 */ /* 0x000f220000000800 */
[----:B------:R-:W2:Y:S01]  /*cce0*/  LDSM.16.MT88.4 R4, [R151+0x6400] ;  /* 0x006400009704783b */ /* 0x000ea20000004200 */
[----:B-----5:R-:W-:Y:S01]  /*ccf0*/  F2FP.BF16.F32.PACK_AB R13, R123, R2 ;  /* 0x000000027b0d723e */ /* 0x020fe200000010ff */
[----:B------:R-:W-:Y:S01]  /*cd00*/  FADD.FTZ R115, R111, R115 ;  /* 0x000000736f737221 */ /* 0x000fe20000010000 */
[----:B------:R-:W-:Y:S01]  /*cd10*/  FADD.FTZ R118, R0, R118 ;  /* 0x0000007600767221 */ /* 0x000fe20000010000 */
[C---:B---3--:R-:W-:Y:S01]  /*cd20*/  HMMA.16816.F32.BF16 R136, R32.reuse, R24, R136 ;  /* 0x000000182088723c */ /* 0x048fe20000041888 */
[----:B------:R-:W-:Y:S01]  /*cd30*/  FFMA.FTZ R0, R39, UR12, -R61 ;  /* 0x0000000c27007c23 */ /* 0x000fe2000801083d */
[----:B------:R-:W-:Y:S01]  /*cd40*/  FADD.FTZ R115, R107, R115 ;  /* 0x000000736b737221 */ /* 0x000fe20000010000 */
[----:B------:R-:W-:Y:S01]  /*cd50*/  MUFU.EX2 R141, R141 ;  /* 0x0000008d008d7308 */ /* 0x000fe20000000800 */
[----:B------:R-:W-:Y:S01]  /*cd60*/  FADD.FTZ R2, R2, R118 ;  /* 0x0000007602027221 */ /* 0x000fe20000010000 */
[----:B------:R-:W-:Y:S01]  /*cd70*/  FFMA.FTZ R39, R66, UR12, -R108 ;  /* 0x0000000c42277c23 */ /* 0x000fe2000801086c */
[----:B------:R-:W-:Y:S01]  /*cd80*/  HMMA.16816.F32.BF16 R132, R32, R26, R132 ;  /* 0x0000001a2084723c */ /* 0x000fe20000041884 */
[----:B------:R-:W3:Y:S01]  /*cd90*/  LDSM.16.MT88.4 R24, [R150+0x6400] ;  /* 0x006400009618783b */ /* 0x000ee20000004200 */
[----:B------:R-:W-:Y:S01]  /*cda0*/  FADD.FTZ R106, R106, R115 ;  /* 0x000000736a6a7221 */ /* 0x000fe20000010000 */
[----:B------:R-:W-:-:S02]  /*cdb0*/  FADD.FTZ R2, R123, R2 ;  /* 0x000000027b027221 */ /* 0x000fc40000010000 */
[----:B------:R-:W5:Y:S01]  /*cdc0*/  MUFU.EX2 R142, R142 ;  /* 0x0000008e008e7308 */ /* 0x000f620000000800 */
[----:B----4-:R-:W-:Y:S01]  /*cdd0*/  F2FP.BF16.F32.PACK_AB R15, R140, R128 ;  /* 0x000000808c0f723e */ /* 0x010fe200000010ff */
[----:B------:R-:W-:Y:S01]  /*cde0*/  FADD.FTZ R106, R105, R106 ;  /* 0x0000006a696a7221 */ /* 0x000fe20000010000 */
[----:B------:R-:W-:Y:S01]  /*cdf0*/  F2FP.BF16.F32.PACK_AB R32, R102, R103 ;  /* 0x000000676620723e */ /* 0x000fe200000010ff */
[----:B------:R-:W-:Y:S01]  /*ce00*/  FADD.FTZ R128, R128, R2 ;  /* 0x0000000280807221 */ /* 0x000fe20000010000 */
[----:B------:R-:W-:Y:S01]  /*ce10*/  F2FP.BF16.F32.PACK_AB R34, R100, R101 ;  /* 0x000000656422723e */ /* 0x000fe200000010ff */
[----:B------:R-:W-:Y:S01]  /*ce20*/  FADD.FTZ R104, R104, R106 ;  /* 0x0000006a68687221 */ /* 0x000fe20000010000 */
[----:B------:R-:W-:Y:S01]  /*ce30*/  FFMA.FTZ R2, R51, UR12, -R108 ;  /* 0x0000000c33027c23 */ /* 0x000fe2000801086c */
[----:B------:R-:W4:Y:S01]  /*ce40*/  MUFU.EX2 R143, R143 ;  /* 0x0000008f008f7308 */ /* 0x000f220000000800 */
[----:B-1----:R-:W-:Y:S01]  /*ce50*/  HMMA.16816.F32.BF16 R20, R12, R16, R20 ;  /* 0x000000100c14723c */ /* 0x002fe20000041814 */
[----:B------:R-:W-:Y:S01]  /*ce60*/  FADD.FTZ R128, R140, R128 ;  /* 0x000000808c807221 */ /* 0x000fe20000010000 */
[----:B------:R-:W-:-:S04]  /*ce70*/  FADD.FTZ R104, R103, R104 ;  /* 0x0000006867687221 */ /* 0x000fc80000010000 */
[C---:B------:R-:W-:Y:S01]  /*ce80*/  HMMA.16816.F32.BF16 R28, R12.reuse, R18, R28 ;  /* 0x000000120c1c723c */ /* 0x040fe2000004181c */
[----:B------:R-:W1:Y:S01]  /*ce90*/  MUFU.EX2 R144, R144 ;  /* 0x0000009000907308 */ /* 0x000e620000000800 */
[----:B------:R-:W3:Y:S01]  /*cea0*/  LDSM.16.MT88.4 R16, [R151+0x6800] ;  /* 0x006800009710783b */ /* 0x000ee20000004200 */
[----:B-----5:R-:W-:Y:S01]  /*ceb0*/  F2FP.BF16.F32.PACK_AB R33, R142, R141 ;  /* 0x0000008d8e21723e */ /* 0x020fe200000010ff */
[----:B------:R-:W-:Y:S01]  /*cec0*/  FADD.FTZ R141, R141, R128 ;  /* 0x000000808d8d7221 */ /* 0x000fe20000010000 */
[----:B------:R-:W-:Y:S01]  /*ced0*/  FADD.FTZ R102, R102, R104 ;  /* 0x0000006866667221 */ /* 0x000fe20000010000 */
[----:B--2---:R-:W-:Y:S02]  /*cee0*/  HMMA.16816.F32.BF16 R136, R12, R8, R136 ;  /* 0x000000080c88723c */ /* 0x004fe40000041888 */
[----:B------:R-:W-:Y:S01]  /*cef0*/  FADD.FTZ R141, R142, R141 ;  /* 0x0000008d8e8d7221 */ /* 0x000fe20000010000 */
[----:B------:R-:W2:Y:S01]  /*cf00*/  MUFU.EX2 R145, R145 ;  /* 0x0000009100917308 */ /* 0x000ea20000000800 */
[----:B------:R-:W-:-:S02]  /*cf10*/  FADD.FTZ R102, R101, R102 ;  /* 0x0000006665667221 */ /* 0x000fc40000010000 */
[----:B------:R-:W-:Y:S01]  /*cf20*/  HMMA.16816.F32.BF16 R132, R12, R10, R132 ;  /* 0x0000000a0c84723c */ /* 0x000fe20000041884 */
[----:B------:R-:W5:Y:S01]  /*cf30*/  LDSM.16.MT88.4 R8, [R150+0x6800] ;  /* 0x006800009608783b */ /* 0x000f620000004200 */
[----:B----4-:R-:W-:Y:S01]  /*cf40*/  FADD.FTZ R141, R143, R141 ;  /* 0x0000008d8f8d7221 */ /* 0x010fe20000010000 */
[----:B------:R-:W-:Y:S02]  /*cf50*/  FADD.FTZ R102, R100, R102 ;  /* 0x0000006664667221 */ /* 0x000fe40000010000 */
[----:B------:R-:W4:Y:S01]  /*cf60*/  MUFU.EX2 R146, R146 ;  /* 0x0000009200927308 */ /* 0x000f220000000800 */
[C---:B-1----:R-:W-:Y:S01]  /*cf70*/  F2FP.BF16.F32.PACK_AB R35, R144.reuse, R143 ;  /* 0x0000008f9023723e */ /* 0x042fe200000010ff */
[----:B------:R-:W-:Y:S01]  /*cf80*/  FADD.FTZ R144, R144, R141 ;  /* 0x0000008d90907221 */ /* 0x000fe20000010000 */
[----:B------:R-:W-:Y:S01]  /*cf90*/  F2FP.BF16.F32.PACK_AB R12, R98, R99 ;  /* 0x00000063620c723e */ /* 0x000fe200000010ff */
[----:B------:R-:W-:Y:S01]  /*cfa0*/  FADD.FTZ R99, R99, R102 ;  /* 0x0000006663637221 */ /* 0x000fe20000010000 */
[----:B------:R-:W-:Y:S01]  /*cfb0*/  F2FP.BF16.F32.PACK_AB R14, R96, R97 ;  /* 0x00000061600e723e */ /* 0x000fe200000010ff */
[----:B------:R-:W-:Y:S02]  /*cfc0*/  LDSM.16.MT88.4 R140, [R151+0x8c00] ;  /* 0x008c0000978c783b */ /* 0x000fe40000004200 */
[----:B------:R-:W-:Y:S01]  /*cfd0*/  MUFU.EX2 R147, R147 ;  /* 0x0000009300937308 */ /* 0x000fe20000000800 */
[----:B------:R-:W-:Y:S01]  /*cfe0*/  HMMA.16816.F32.BF16 R20, R32, R4, R20 ;  /* 0x000000042014723c */ /* 0x000fe20000041814 */
[----:B--2---:R-:W-:Y:S01]  /*cff0*/  FADD.FTZ R144, R145, R144 ;  /* 0x0000009091907221 */ /* 0x004fe20000010000 */
[----:B------:R-:W-:-:S04]  /*d000*/  FADD.FTZ R99, R98, R99 ;  /* 0x0000006362637221 */ /* 0x000fc80000010000 */
[C---:B------:R-:W-:Y:S01]  /*d010*/  HMMA.16816.F32.BF16 R28, R32.reuse, R6, R28 ;  /* 0x00000006201c723c */ /* 0x040fe2000004181c */
[----:B------:R-:W1:Y:S01]  /*d020*/  MUFU.EX2 R155, R155 ;  /* 0x0000009b009b7308 */ /* 0x000e620000000800 */
[----:B------:R-:W2:Y:S01]  /*d030*/  LDSM.16.MT88.4 R4, [R151+0x6c00] ;  /* 0x006c00009704783b */ /* 0x000ea20000004200 */
[C---:B----4-:R-:W-:Y:S01]  /*d040*/  F2FP.BF16.F32.PACK_AB R13, R146.reuse, R145 ;  /* 0x00000091920d723e */ /* 0x050fe200000010ff */
[----:B------:R-:W-:Y:S01]  /*d050*/  FADD.FTZ R144, R146, R144 ;  /* 0x0000009092907221 */ /* 0x000fe20000010000 */
[----:B------:R-:W-:Y:S01]  /*d060*/  FADD.FTZ R97, R97, R99 ;  /* 0x0000006361617221 */ /* 0x000fe20000010000 */
[----:B---3--:R-:W-:Y:S03]  /*d070*/  HMMA.16816.F32.BF16 R136, R32, R24, R136 ;  /* 0x000000182088723c */ /* 0x008fe60000041888 */
[----:B------:R-:W-:Y:S01]  /*d080*/  MUFU.EX2 R120, R120 ;  /* 0x0000007800787308 */ /* 0x000fe20000000800 */
[----:B------:R-:W-:-:S02]  /*d090*/  FADD.FTZ R97, R96, R97 ;  /* 0x0000006160617221 */ /* 0x000fc40000010000 */
[----:B------:R-:W-:Y:S01]  /*d0a0*/  HMMA.16816.F32.BF16 R132, R32, R26, R132 ;  /* 0x0000001a2084723c */ /* 0x000fe20000041884 */
[----:B------:R-:W3:Y:S04]  /*d0b0*/  LDSM.16.MT88.4 R24, [R150+0x6c00] ;  /* 0x006c00009618783b */ /* 0x000ee80000004200 */
[----:B------:R-:W4:Y:S01]  /*d0c0*/  MUFU.EX2 R168, R168 ;  /* 0x000000a800a87308 */ /* 0x000f220000000800 */
[----:B-1----:R-:W-:Y:S01]  /*d0d0*/  F2FP.BF16.F32.PACK_AB R15, R155, R147 ;  /* 0x000000939b0f723e */ /* 0x002fe200000010ff */
[----:B------:R-:W-:Y:S01]  /*d0e0*/  FADD.FTZ R147, R147, R144 ;  /* 0x0000009093937221 */ /* 0x000fe20000010000 */
[----:B------:R-:W-:Y:S01]  /*d0f0*/  F2FP.BF16.F32.PACK_AB R32, R94, R95 ;  /* 0x0000005f5e20723e */ /* 0x000fe200000010ff */
[----:B------:R-:W-:Y:S01]  /*d100*/  FADD.FTZ R95, R95, R97 ;  /* 0x000000615f5f7221 */ /* 0x000fe20000010000 */
[----:B------:R-:W-:Y:S01]  /*d110*/  F2FP.BF16.F32.PACK_AB R34, R92, R93 ;  /* 0x0000005d5c22723e */ /* 0x000fe200000010ff */
[----:B------:R-:W-:-:S02]  /*d120*/  FADD.FTZ R147, R155, R147 ;  /* 0x000000939b937221 */ /* 0x000fc40000010000 */
[----:B------:R-:W-:Y:S01]  /*d130*/  MUFU.EX2 R112, R112 ;  /* 0x0000007000707308 */ /* 0x000fe20000000800 */
[----:B------:R-:W-:Y:S01]  /*d140*/  HMMA.16816.F32.BF16 R20, R12, R16, R20 ;  /* 0x000000100c14723c */ /* 0x000fe20000041814 */
[----:B------:R-:W-:-:S04]  /*d150*/  FADD.FTZ R95, R94, R95 ;  /* 0x0000005f5e5f7221 */ /* 0x000fc80000010000 */
[----:B------:R-:W-:Y:S01]  /*d160*/  FADD.FTZ R93, R93, R95 ;  /* 0x0000005f5d5d7221 */ /* 0x000fe20000010000 */
[C---:B------:R-:W-:Y:S01]  /*d170*/  HMMA.16816.F32.BF16 R28, R12.reuse, R18, R28 ;  /* 0x000000120c1c723c */ /* 0x040fe2000004181c */
[----:B------:R-:W1:Y:S01]  /*d180*/  MUFU.EX2 R169, R169 ;  /* 0x000000a900a97308 */ /* 0x000e620000000800 */
[----:B------:R-:W3:Y:S01]  /*d190*/  LDSM.16.MT88.4 R16, [R151+0x7000] ;  /* 0x007000009710783b */ /* 0x000ee20000004200 */
[----:B----4-:R-:W-:Y:S01]  /*d1a0*/  F2FP.BF16.F32.PACK_AB R33, R168, R120 ;  /* 0x00000078a821723e */ /* 0x010fe200000010ff */
[----:B------:R-:W-:Y:S01]  /*d1b0*/  FADD.FTZ R120, R120, R147 ;  /* 0x0000009378787221 */ /* 0x000fe20000010000 */
[----:B------:R-:W-:Y:S01]  /*d1c0*/  FADD.FTZ R93, R92, R93 ;  /* 0x0000005d5c5d7221 */ /* 0x000fe20000010000 */
[C---:B-----5:R-:W-:Y:S02]  /*d1d0*/  HMMA.16816.F32.BF16 R136, R12.reuse, R8, R136 ;  /* 0x000000080c88723c */ /* 0x060fe40000041888 */
[----:B------:R-:W-:Y:S01]  /*d1e0*/  FADD.FTZ R120, R168, R120 ;  /* 0x00000078a8787221 */ /* 0x000fe20000010000 */
[----:B------:R-:W-:Y:S03]  /*d1f0*/  MUFU.EX2 R3, R3 ;  /* 0x0000000300037308 */ /* 0x000fe60000000800 */
[----:B------:R-:W-:Y:S01]  /*d200*/  HMMA.16816.F32.BF16 R132, R12, R10, R132 ;  /* 0x0000000a0c84723c */ /* 0x000fe20000041884 */
[----:B------:R-:W4:Y:S04]  /*d210*/  LDSM.16.MT88.4 R8, [R150+0x7000] ;  /* 0x007000009608783b */ /* 0x000f280000004200 */
[----:B------:R-:W5:Y:S01]  /*d220*/  MUFU.EX2 R173, R173 ;  /* 0x000000ad00ad7308 */ /* 0x000f620000000800 */
[----:B-1----:R-:W-:Y:S01]  /*d230*/  F2FP.BF16.F32.PACK_AB R35, R169, R112 ;  /* 0x00000070a923723e */ /* 0x002fe200000010ff */
[----:B------:R-:W-:Y:S01]  /*d240*/  FADD.FTZ R112, R112, R120 ;  /* 0x0000007870707221 */ /* 0x000fe20000010000 */
[----:B------:R-:W-:Y:S01]  /*d250*/  F2FP.BF16.F32.PACK_AB R12, R90, R91 ;  /* 0x0000005b5a0c723e */ /* 0x000fe200000010ff */
[----:B------:R-:W-:Y:S01]  /*d260*/  FADD.FTZ R91, R91, R93 ;  /* 0x0000005d5b5b7221 */ /* 0x000fe20000010000 */
[----:B------:R-:W-:Y:S01]  /*d270*/  F2FP.BF16.F32.PACK_AB R14, R88, R89 ;  /* 0x00000059580e723e */ /* 0x000fe200000010ff */
[----:B------:R-:W-:-:S02]  /*d280*/  FADD.FTZ R112, R169, R112 ;  /* 0x00000070a9707221 */ /* 0x000fc40000010000 */
[----:B------:R-:W1:Y:S01]  /*d290*/  MUFU.EX2 R58, R58 ;  /* 0x0000003a003a7308 */ /* 0x000e620000000800 */
[----:B--2---:R-:W-:Y:S01]  /*d2a0*/  HMMA.16816.F32.BF16 R20, R32, R4, R20 ;  /* 0x000000042014723c */ /* 0x004fe20000041814 */
[----:B------:R-:W-:-:S04]  /*d2b0*/  FADD.FTZ R91, R90, R91 ;  /* 0x0000005b5a5b7221 */ /* 0x000fc80000010000 */
[----:B------:R-:W-:Y:S01]  /*d2c0*/  FADD.FTZ R91, R89, R91 ;  /* 0x0000005b595b7221 */ /* 0x000fe20000010000 */
[C---:B------:R-:W-:Y:S01]  /*d2d0*/  HMMA.16816.F32.BF16 R28, R32.reuse, R6, R28 ;  /* 0x00000006201c723c */ /* 0x040fe2000004181c */
[----:B------:R-:W2:Y:S01]  /*d2e0*/  MUFU.EX2 R174, R174 ;  /* 0x000000ae00ae7308 */ /* 0x000ea20000000800 */
[----:B------:R-:W4:Y:S01]  /*d2f0*/  LDSM.16.MT88.4 R4, [R151+0x7400] ;  /* 0x007400009704783b */ /* 0x000f220000004200 */
[----:B-----5:R-:W-:Y:S01]  /*d300*/  F2FP.BF16.F32.PACK_AB R13, R173, R3 ;  /* 0x00000003ad0d723e */ /* 0x020fe200000010ff */
[----:B------:R-:W-:Y:S01]  /*d310*/  FADD.FTZ R3, R3, R112 ;  /* 0x0000007003037221 */ /* 0x000fe20000010000 */
[----:B------:R-:W-:Y:S01]  /*d320*/  FADD.FTZ R88, R88, R91 ;  /* 0x0000005b58587221 */ /* 0x000fe20000010000 */
[----:B---3--:R-:W-:Y:S02]  /*d330*/  HMMA.16816.F32.BF16 R136, R32, R24, R136 ;  /* 0x000000182088723c */ /* 0x008fe40000041888 */
[----:B------:R-:W-:Y:S01]  /*d340*/  FADD.FTZ R173, R173, R3 ;  /* 0x00000003adad7221 */ /* 0x000fe20000010000 */
[----:B------:R-:W3:Y:S01]  /*d350*/  MUFU.EX2 R86, R86 ;  /* 0x0000005600567308 */ /* 0x000ee20000000800 */
[----:B------:R-:W-:-:S02]  /*d360*/  FADD.FTZ R88, R87, R88 ;  /* 0x0000005857587221 */ /* 0x000fc40000010000 */
[----:B------:R-:W-:Y:S01]  /*d370*/  HMMA.16816.F32.BF16 R132, R32, R26, R132 ;  /* 0x0000001a2084723c */ /* 0x000fe20000041884 */
[----:B------:R-:W5:Y:S01]  /*d380*/  LDSM.16.MT88.4 R24, [R150+0x7400] ;  /* 0x007400009618783b */ /* 0x000f620000004200 */
[----:B-1----:R-:W-:-:S03]  /*d390*/  FADD.FTZ R173, R58, R173 ;  /* 0x000000ad3aad7221 */ /* 0x002fc60000010000 */
[----:B------:R-:W-:Y:S01]  /*d3a0*/  MUFU.EX2 R85, R85 ;  /* 0x0000005500557308 */ /* 0x000fe20000000800 */
[C---:B--2---:R-:W-:Y:S01]  /*d3b0*/  F2FP.BF16.F32.PACK_AB R15, R174.reuse, R58 ;  /* 0x0000003aae0f723e */ /* 0x044fe200000010ff */
[----:B------:R-:W-:-:S06]  /*d3c0*/  FADD.FTZ R174, R174, R173 ;  /* 0x000000adaeae7221 */ /* 0x000fcc0000010000 */
[----:B------:R-:W1:Y:S01]  /*d3d0*/  MUFU.EX2 R84, R84 ;  /* 0x0000005400547308 */ /* 0x000e620000000800 */
[----:B------:R-:W-:Y:S01]  /*d3e0*/  HMMA.16816.F32.BF16 R20, R12, R16, R20 ;  /* 0x000000100c14723c */ /* 0x000fe20000041814 */
[C---:B---3--:R-:W-:Y:S01]  /*d3f0*/  F2FP.BF16.F32.PACK_AB R32, R86.reuse, R87 ;  /* 0x000000575620723e */ /* 0x048fe200000010ff */
[----:B------:R-:W-:-:S04]  /*d400*/  FADD.FTZ R88, R86, R88 ;  /* 0x0000005856587221 */ /* 0x000fc80000010000 */
[C---:B------:R-:W-:Y:S01]  /*d410*/  HMMA.16816.F32.BF16 R28, R12.reuse, R18, R28 ;  /* 0x000000120c1c723c */ /* 0x040fe2000004181c */
[----:B------:R-:W2:Y:S01]  /*d420*/  MUFU.EX2 R54, R54 ;  /* 0x0000003600367308 */ /* 0x000ea20000000800 */
[----:B------:R-:W3:Y:S04]  /*d430*/  LDSM.16.MT88.4 R16, [R151+0x7800] ;  /* 0x007800009710783b */ /* 0x000ee80000004200 */
[C---:B----4-:R-:W-:Y:S03]  /*d440*/  HMMA.16816.F32.BF16 R136, R12.reuse, R8, R136 ;  /* 0x000000080c88723c */ /* 0x050fe60000041888 */
[----:B------:R-:W4:Y:S01]  /*d450*/  MUFU.EX2 R170, R170 ;  /* 0x000000aa00aa7308 */ /* 0x000f220000000800 */
[C---:B-1----:R-:W-:Y:S01]  /*d460*/  F2FP.BF16.F32.PACK_AB R34, R84.reuse, R85 ;  /* 0x000000555422723e */ /* 0x042fe200000010ff */
[----:B------:R-:W-:Y:S01]  /*d470*/  FADD.FTZ R85, R85, R88 ;  /* 0x0000005855557221 */ /* 0x000fe20000010000 */
[----:B------:R-:W-:Y:S01]  /*d480*/  HMMA.16816.F32.BF16 R132, R12, R10, R132 ;  /* 0x0000000a0c84723c */ /* 0x000fe20000041884 */
[----:B------:R-:W1:Y:S02]  /*d490*/  LDSM.16.MT88.4 R8, [R150+0x7800] ;  /* 0x007800009608783b */ /* 0x000e640000004200 */
[----:B------:R-:W-:-:S02]  /*d4a0*/  FADD.FTZ R85, R84, R85 ;  /* 0x0000005554557221 */ /* 0x000fc40000010000 */
[----:B------:R-:W-:Y:S01]  /*d4b0*/  MUFU.EX2 R50, R50 ;  /* 0x0000003200327308 */ /* 0x000fe20000000800 */
[----:B------:R-:W1:Y:S01]  /*d4c0*/  LDSM.16.MT88.4 R12, [R151+0x7c00] ;  /* 0x007c0000970c783b */ /* 0x000e620000004200 */
[----:B--2---:R-:W-:-:S06]  /*d4d0*/  FADD.FTZ R174, R54, R174 ;  /* 0x000000ae36ae7221 */ /* 0x004fcc0000010000 */
[----:B------:R-:W2:Y:S01]  /*d4e0*/  MUFU.EX2 R162, R162 ;  /* 0x000000a200a27308 */ /* 0x000ea20000000800 */
[C---:B----4-:R-:W-:Y:S01]  /*d4f0*/  F2FP.BF16.F32.PACK_AB R33, R170.reuse, R54 ;  /* 0x00000036aa21723e */ /* 0x050fe200000010ff */
[----:B------:R-:W-:-:S06]  /*d500*/  FADD.FTZ R174, R170, R174 ;  /* 0x000000aeaaae7221 */ /* 0x000fcc0000010000 */
[----:B------:R-:W-:Y:S08]  /*d510*/  MUFU.EX2 R83, R83 ;  /* 0x0000005300537308 */ /* 0x000ff00000000800 */
[----:B------:R-:W4:Y:S01]  /*d520*/  MUFU.EX2 R82, R82 ;  /* 0x0000005200527308 */ /* 0x000f220000000800 */
[----:B--2---:R-:W-:Y:S01]  /*d530*/  F2FP.BF16.F32.PACK_AB R35, R162, R50 ;  /* 0x00000032a223723e */ /* 0x004fe200000010ff */
[----:B------:R-:W-:-:S04]  /*d540*/  FADD.FTZ R50, R50, R174 ;  /* 0x000000ae32327221 */ /* 0x000fc80000010000 */
[----:B------:R-:W-:Y:S02]  /*d550*/  FADD.FTZ R50, R162, R50 ;  /* 0x00000032a2327221 */ /* 0x000fe40000010000 */
[----:B------:R-:W-:Y:S01]  /*d560*/  MUFU.EX2 R81, R81 ;  /* 0x0000005100517308 */ /* 0x000fe20000000800 */
[C---:B------:R-:W-:Y:S06]  /*d570*/  HMMA.16816.F32.BF16 R20, R32.reuse, R4, R20 ;  /* 0x000000042014723c */ /* 0x040fec0000041814 */
[----:B------:R-:W-:Y:S01]  /*d580*/  HMMA.16816.F32.BF16 R28, R32, R6, R28 ;  /* 0x00000006201c723c */ /* 0x000fe2000004181c */
[----:B------:R-:W2:Y:S01]  /*d590*/  MUFU.EX2 R80, R80 ;  /* 0x0000005000507308 */ /* 0x000ea20000000800 */
[----:B----4-:R-:W-:Y:S01]  /*d5a0*/  F2FP.BF16.F32.PACK_AB R4, R82, R83 ;  /* 0x000000535204723e */ /* 0x010fe200000010ff */
[----:B------:R-:W-:-:S03]  /*d5b0*/  FADD.FTZ R83, R83, R85 ;  /* 0x0000005553537221 */ /* 0x000fc60000010000 */
[C---:B-----5:R-:W-:Y:S01]  /*d5c0*/  HMMA.16816.F32.BF16 R136, R32.reuse, R24, R136 ;  /* 0x000000182088723c */ /* 0x060fe20000041888 */
[----:B------:R-:W-:Y:S02]  /*d5d0*/  FADD.FTZ R83, R82, R83 ;  /* 0x0000005352537221 */ /* 0x000fe40000010000 */
[----:B------:R-:W-:Y:S03]  /*d5e0*/  MUFU.EX2 R46, R46 ;  /* 0x0000002e002e7308 */ /* 0x000fe60000000800 */
[----:B------:R-:W-:Y:S01]  /*d5f0*/  HMMA.16816.F32.BF16 R132, R32, R26, R132 ;  /* 0x0000001a2084723c */ /* 0x000fe20000041884 */
[----:B------:R-:W-:Y:S01]  /*d600*/  FFMA.FTZ R25, R117, UR12, -R61 ;  /* 0x0000000c75197c23 */ /* 0x000fe2000801083d */
[----:B------:R-:W-:-:S03]  /*d610*/  FFMA.FTZ R24, R62, UR12, -R108 ;  /* 0x0000000c3e187c23 */ /* 0x000fc6000801086c */
        /* <DEDUP_REMOVED lines=11> */
[----:B------:R-:W-:Y:S01]  /*d6d0*/  FFMA.FTZ R40, R45, UR12, -R61 ;  /* 0x0000000c2d287c23 */ /* 0x000fe2000801083d */
[----:B------:R-:W-:Y:S01]  /*d6e0*/  FADD.FTZ R81, R81, R83 ;  /* 0x0000005351517221 */ /* 0x000fe20000010000 */
[--C-:B------:R-:W-:Y:S01]  /*d6f0*/  FFMA.FTZ R41, R47, UR12, -R61.reuse ;  /* 0x0000000c2f297c23 */ /* 0x100fe2000801083d */
[--C-:B------:R-:W-:Y:S01]  /*d700*/  FFMA.FTZ R43, R60, UR12, -R61.reuse ;  /* 0x0000000c3c2b7c23 */ /* 0x100fe2000801083d */
[----:B------:R-:W-:Y:S01]  /*d710*/  FFMA.FTZ R44, R49, UR12, -R61 ;  /* 0x0000000c312c7c23 */ /* 0x000fe2000801083d */
[----:B------:R-:W2:Y:S01]  /*d720*/  MUFU.EX2 R163, R163 ;  /* 0x000000a300a37308 */ /* 0x000ea20000000800 */
[----:B----4-:R-:W-:Y:S01]  /*d730*/  F2FP.BF16.F32.PACK_AB R5, R159, R46 ;  /* 0x0000002e9f05723e */ /* 0x010fe200000010ff */
[----:B------:R-:W-:Y:S01]  /*d740*/  FADD.FTZ R46, R46, R50 ;  /* 0x000000322e2e7221 */ /* 0x000fe20000010000 */
[----:B------:R-:W-:-:S03]  /*d750*/  FADD.FTZ R81, R80, R81 ;  /* 0x0000005150517221 */ /* 0x000fc60000010000 */
[----:B------:R-:W-:Y:S02]  /*d760*/  FADD.FTZ R46, R159, R46 ;  /* 0x0000002e9f2e7221 */ /* 0x000fe40000010000 */
[----:B------:R-:W-:Y:S08]  /*d770*/  MUFU.EX2 R79, R79 ;  /* 0x0000004f004f7308 */ /* 0x000ff00000000800 */
[----:B------:R-:W4:Y:S01]  /*d780*/  MUFU.EX2 R78, R78 ;  /* 0x0000004e004e7308 */ /* 0x000f220000000800 */
[----:B--2---:R-:W-:Y:S01]  /*d790*/  F2FP.BF16.F32.PACK_AB R7, R163, R42 ;  /* 0x0000002aa307723e */ /* 0x004fe200000010ff */
[----:B------:R-:W-:-:S06]  /*d7a0*/  FADD.FTZ R42, R42, R46 ;  /* 0x0000002e2a2a7221 */ /* 0x000fcc0000010000 */
[C---:B---3--:R-:W-:Y:S01]  /*d7b0*/  HMMA.16816.F32.BF16 R20, R4.reuse, R16, R20 ;  /* 0x000000100414723c */ /* 0x048fe20000041814 */
[----:B------:R-:W-:Y:S05]  /*d7c0*/  MUFU.EX2 R77, R77 ;  /* 0x0000004d004d7308 */ /* 0x000fea0000000800 */
[C---:B------:R-:W-:Y:S01]  /*d7d0*/  HMMA.16816.F32.BF16 R28, R4.reuse, R18, R28 ;  /* 0x00000012041c723c */ /* 0x040fe2000004181c */
[----:B------:R-:W2:Y:S02]  /*d7e0*/  LDSM.16.MT88.4 R16, [R150+0x7c00] ;  /* 0x007c00009610783b */ /* 0x000ea40000004200 */
[----:B------:R-:W3:Y:S03]  /*d7f0*/  MUFU.EX2 R76, R76 ;  /* 0x0000004c004c7308 */ /* 0x000ee60000000800 */
[C---:B-1----:R-:W-:Y:S05]  /*d800*/  HMMA.16816.F32.BF16 R136, R4.reuse, R8, R136 ;  /* 0x000000080488723c */ /* 0x042fea0000041888 */
[----:B------:R-:W-:Y:S01]  /*d810*/  MUFU.EX2 R38, R38 ;  /* 0x0000002600267308 */ /* 0x000fe20000000800 */
[----:B------:R-:W-:Y:S01]  /*d820*/  HMMA.16816.F32.BF16 R132, R4, R10, R132 ;  /* 0x0000000a0484723c */ /* 0x000fe20000041884 */
[----:B------:R-:W1:Y:S06]  /*d830*/  LDSM.16.MT88.4 R8, [R151+0x8000] ;  /* 0x008000009708783b */ /* 0x000e6c0000004200 */
[----:B------:R-:W5:Y:S01]  /*d840*/  MUFU.EX2 R25, R25 ;  /* 0x0000001900197308 */ /* 0x000f620000000800 */
[----:B----4-:R-:W-:Y:S01]  /*d850*/  F2FP.BF16.F32.PACK_AB R4, R78, R79 ;  /* 0x0000004f4e04723e */ /* 0x010fe200000010ff */
[----:B------:R-:W-:Y:S01]  /*d860*/  FADD.FTZ R79, R79, R81 ;  /* 0x000000514f4f7221 */ /* 0x000fe20000010000 */
[----:B---3--:R-:W-:-:S03]  /*d870*/  F2FP.BF16.F32.PACK_AB R6, R76, R77 ;  /* 0x0000004d4c06723e */ /* 0x008fc600000010ff */
[----:B------:R-:W-:Y:S02]  /*d880*/  FADD.FTZ R78, R78, R79 ;  /* 0x0000004f4e4e7221 */ /* 0x000fe40000010000 */
[----:B------:R-:W-:Y:S02]  /*d890*/  MUFU.EX2 R26, R26 ;  /* 0x0000001a001a7308 */ /* 0x000fe40000000800 */
[----:B------:R-:W-:-:S04]  /*d8a0*/  FADD.FTZ R78, R77, R78 ;  /* 0x0000004e4d4e7221 */ /* 0x000fc80000010000 */
[----:B------:R-:W-:Y:S02]  /*d8b0*/  FADD.FTZ R76, R76, R78 ;  /* 0x0000004e4c4c7221 */ /* 0x000fe40000010000 */
[----:B------:R-:W3:Y:S01]  /*d8c0*/  MUFU.EX2 R27, R27 ;  /* 0x0000001b001b7308 */ /* 0x000ee20000000800 */
[----:B-----5:R-:W-:-:S07]  /*d8d0*/  F2FP.BF16.F32.PACK_AB R5, R25, R38 ;  /* 0x000000261905723e */ /* 0x020fce00000010ff */
[----:B------:R-:W4:Y:S08]  /*d8e0*/  MUFU.EX2 R75, R75 ;  /* 0x0000004b004b7308 */ /* 0x000f300000000800 */
[----:B------:R-:W5:Y:S01]  /*d8f0*/  MUFU.EX2 R74, R74 ;  /* 0x0000004a004a7308 */ /* 0x000f620000000800 */
[----:B---3--:R-:W-:-:S07]  /*d900*/  F2FP.BF16.F32.PACK_AB R7, R27, R26 ;  /* 0x0000001a1b07723e */ /* 0x008fce00000010ff */
[----:B------:R-:W-:Y:S01]  /*d910*/  MUFU.EX2 R73, R73 ;  /* 0x0000004900497308 */ /* 0x000fe20000000800 */
[----:B------:R-:W-:Y:S01]  /*d920*/  HMMA.16816.F32.BF16 R20, R4, R12, R20 ;  /* 0x0000000c0414723c */ /* 0x000fe20000041814 */
[----:B----4-:R-:W-:-:S05]  /*d930*/  FADD.FTZ R76, R75, R76 ;  /* 0x0000004c4b4c7221 */ /* 0x010fca0000010000 */
[C---:B------:R-:W-:Y:S01]  /*d940*/  HMMA.16816.F32.BF16 R28, R4.reuse, R14, R28 ;  /* 0x0000000e041c723c */ /* 0x040fe2000004181c */
[----:B------:R-:W3:Y:S01]  /*d950*/  MUFU.EX2 R72, R72 ;  /* 0x0000004800487308 */ /* 0x000ee20000000800 */
[----:B------:R-:W4:Y:S04]  /*d960*/  LDSM.16.MT88.4 R12, [R150+0x8000] ;  /* 0x00800000960c783b */ /* 0x000f280000004200 */
[C---:B--2---:R-:W-:Y:S03]  /*d970*/  HMMA.16816.F32.BF16 R136, R4.reuse, R16, R136 ;  /* 0x000000100488723c */ /* 0x044fe60000041888 */
[----:B------:R-:W-:Y:S03]  /*d980*/  MUFU.EX2 R32, R32 ;  /* 0x0000002000207308 */ /* 0x000fe60000000800 */
[----:B------:R-:W-:Y:S01]  /*d990*/  HMMA.16816.F32.BF16 R132, R4, R18, R132 ;  /* 0x000000120484723c */ /* 0x000fe20000041884 */
[----:B------:R-:W2:Y:S04]  /*d9a0*/  LDSM.16.MT88.4 R16, [R151+0x8400] ;  /* 0x008400009710783b */ /* 0x000ea80000004200 */
[----:B------:R-:W1:Y:S02]  /*d9b0*/  MUFU.EX2 R0, R0 ;  /* 0x0000000000007308 */ /* 0x000e640000000800 */
[C---:B-----5:R-:W-:Y:S01]  /*d9c0*/  F2FP.BF16.F32.PACK_AB R4, R74.reuse, R75 ;  /* 0x0000004b4a04723e */ /* 0x060fe200000010ff */
[----:B------:R-:W-:Y:S01]  /*d9d0*/  FADD.FTZ R74, R74, R76 ;  /* 0x0000004c4a4a7221 */ /* 0x000fe20000010000 */
[----:B---3--:R-:W-:-:S03]  /*d9e0*/  F2FP.BF16.F32.PACK_AB R6, R72, R73 ;  /* 0x000000494806723e */ /* 0x008fc600000010ff */
[----:B------:R-:W-:Y:S01]  /*d9f0*/  FADD.FTZ R74, R73, R74 ;  /* 0x0000004a494a7221 */ /* 0x000fe20000010000 */
[----:B------:R-:W-:Y:S03]  /*da00*/  MUFU.EX2 R33, R33 ;  /* 0x0000002100217308 */ /* 0x000fe60000000800 */
[----:B------:R-:W-:-:S05]  /*da10*/  FADD.FTZ R72, R72, R74 ;  /* 0x0000004a48487221 */ /* 0x000fca0000010000 */
[----:B------:R-:W3:Y:S01]  /*da20*/  MUFU.EX2 R34, R34 ;  /* 0x0000002200227308 */ /* 0x000ee20000000800 */
[----:B-1----:R-:W-:-:S07]  /*da30*/  F2FP.BF16.F32.PACK_AB R5, R0, R32 ;  /* 0x000000200005723e */ /* 0x002fce00000010ff */
[----:B------:R-:W1:Y:S08]  /*da40*/  MUFU.EX2 R71, R71 ;  /* 0x0000004700477308 */ /* 0x000e700000000800 */
[----:B------:R-:W5:Y:S01]  /*da50*/  MUFU.EX2 R70, R70 ;  /* 0x0000004600467308 */ /* 0x000f620000000800 */
[----:B---3--:R-:W-:-:S07]  /*da60*/  F2FP.BF16.F32.PACK_AB R7, R34, R33 ;  /* 0x000000212207723e */ /* 0x008fce00000010ff */
[----:B------:R-:W-:Y:S01]  /*da70*/  HMMA.16816.F32.BF16 R20, R4, R8, R20 ;  /* 0x000000080414723c */ /* 0x000fe20000041814 */
[----:B------:R-:W-:Y:S01]  /*da80*/  MUFU.EX2 R69, R69 ;  /* 0x0000004500457308 */ /* 0x000fe20000000800 */
[----:B-1----:R-:W-:-:S04]  /*da90*/  FADD.FTZ R72, R71, R72 ;  /* 0x0000004847487221 */ /* 0x002fc80000010000 */
[C---:B------:R-:W-:Y:S01]  /*daa0*/  HMMA.16816.F32.BF16 R28, R4.reuse, R10, R28 ;  /* 0x0000000a041c723c */ /* 0x040fe2000004181c */
[----:B------:R-:W1:Y:S02]  /*dab0*/  LDSM.16.MT88.4 R8, [R150+0x8400] ;  /* 0x008400009608783b */ /* 0x000e640000004200 */
[----:B------:R-:W3:Y:S03]  /*dac0*/  MUFU.EX2 R68, R68 ;  /* 0x0000004400447308 */ /* 0x000ee60000000800 */
[C---:B----4-:R-:W-:Y:S05]  /*dad0*/  HMMA.16816.F32.BF16 R136, R4.reuse, R12, R136 ;  /* 0x0000000c0488723c */ /* 0x050fea0000041888 */
[----:B------:R-:W-:Y:S01]  /*dae0*/  MUFU.EX2 R35, R35 ;  /* 0x0000002300237308 */ /* 0x000fe20000000800 */
[----:B------:R-:W-:Y:S01]  /*daf0*/  HMMA.16816.F32.BF16 R132, R4, R14, R132 ;  /* 0x0000000e0484723c */ /* 0x000fe20000041884 */
[----:B------:R-:W4:Y:S06]  /*db00*/  LDSM.16.MT88.4 R12, [R151+0x8800] ;  /* 0x00880000970c783b */ /* 0x000f2c0000004200 */
[----:B------:R-:W2:Y:S01]  /*db10*/  MUFU.EX2 R36, R36 ;  /* 0x0000002400247308 */ /* 0x000ea20000000800 */
[C---:B-----5:R-:W-:Y:S01]  /*db20*/  F2FP.BF16.F32.PACK_AB R4, R70.reuse, R71 ;  /* 0x000000474604723e */ /* 0x060fe200000010ff */
[----:B------:R-:W-:Y:S01]  /*db30*/  FADD.FTZ R70, R70, R72 ;  /* 0x0000004846467221 */ /* 0x000fe20000010000 */
[----:B---3--:R-:W-:-:S03]  /*db40*/  F2FP.BF16.F32.PACK_AB R6, R68, R69 ;  /* 0x000000454406723e */ /* 0x008fc600000010ff */
[----:B------:R-:W-:Y:S02]  /*db50*/  FADD.FTZ R70, R69, R70 ;  /* 0x0000004645467221 */ /* 0x000fe40000010000 */
[----:B------:R-:W-:Y:S02]  /*db60*/  MUFU.EX2 R37, R37 ;  /* 0x0000002500257308 */ /* 0x000fe40000000800 */
[----:B------:R-:W-:-:S06]  /*db70*/  FADD.FTZ R68, R68, R70 ;  /* 0x0000004644447221 */ /* 0x000fcc0000010000 */
[----:B------:R-:W3:Y:S01]  /*db80*/  MUFU.EX2 R40, R40 ;  /* 0x0000002800287308 */ /* 0x000ee20000000800 */
[----:B--2---:R-:W-:-:S07]  /*db90*/  F2FP.BF16.F32.PACK_AB R5, R36, R35 ;  /* 0x000000232405723e */ /* 0x004fce00000010ff */
[----:B------:R-:W2:Y:S08]  /*dba0*/  MUFU.EX2 R67, R67 ;  /* 0x0000004300437308 */ /* 0x000eb00000000800 */
[----:B------:R-:W5:Y:S01]  /*dbb0*/  MUFU.EX2 R65, R65 ;  /* 0x0000004100417308 */ /* 0x000f620000000800 */
[----:B---3--:R-:W-:-:S07]  /*dbc0*/  F2FP.BF16.F32.PACK_AB R7, R40, R37 ;  /* 0x000000252807723e */ /* 0x008fce00000010ff */
[----:B------:R-:W-:Y:S01]  /*dbd0*/  HMMA.16816.F32.BF16 R20, R4, R16, R20 ;  /* 0x000000100414723c */ /* 0x000fe20000041814 */
[----:B------:R-:W-:Y:S01]  /*dbe0*/  MUFU.EX2 R63, R63 ;  /* 0x0000003f003f7308 */ /* 0x000fe20000000800 */
[----:B--2---:R-:W-:-:S04]  /*dbf0*/  FADD.FTZ R68, R67, R68 ;  /* 0x0000004443447221 */ /* 0x004fc80000010000 */
[C---:B------:R-:W-:Y:S01]  /*dc00*/  HMMA.16816.F32.BF16 R28, R4.reuse, R18, R28 ;  /* 0x00000012041c723c */ /* 0x040fe2000004181c */
[----:B------:R-:W2:Y:S02]  /*dc10*/  LDSM.16.MT88.4 R16, [R150+0x8800] ;  /* 0x008800009610783b */ /* 0x000ea40000004200 */
[----:B------:R-:W3:Y:S03]  /*dc20*/  MUFU.EX2 R130, R130 ;  /* 0x0000008200827308 */ /* 0x000ee60000000800 */
[C---:B-1----:R-:W-:Y:S05]  /*dc30*/  HMMA.16816.F32.BF16 R136, R4.reuse, R8, R136 ;  /* 0x000000080488723c */ /* 0x042fea0000041888 */
[----:B------:R-:W-:Y:S01]  /*dc40*/  MUFU.EX2 R3, R56 ;  /* 0x0000003800037308 */ /* 0x000fe20000000800 */
[----:B------:R-:W-:Y:S01]  /*dc50*/  HMMA.16816.F32.BF16 R132, R4, R10, R132 ;  /* 0x0000000a0484723c */ /* 0x000fe20000041884 */
[----:B------:R-:W-:-:S04]  /*dc60*/  FADD.FTZ R8, R163, R42 ;  /* 0x0000002aa3087221 */ /* 0x000fc80000010000 */
[----:B------:R-:W-:Y:S02]  /*dc70*/  FADD.FTZ R8, R38, R8 ;  /* 0x0000000826087221 */ /* 0x000fe40000010000 */
[----:B------:R-:W1:Y:S01]  /*dc80*/  MUFU.EX2 R41, R41 ;  /* 0x0000002900297308 */ /* 0x000e620000000800 */
[----:B-----5:R-:W-:Y:S01]  /*dc90*/  F2FP.BF16.F32.PACK_AB R4, R65, R67 ;  /* 0x000000434104723e */ /* 0x020fe200000010ff */
[----:B------:R-:W-:Y:S01]  /*dca0*/  FADD.FTZ R25, R25, R8 ;  /* 0x0000000819197221 */ /* 0x000fe20000010000 */
[----:B---3--:R-:W-:Y:S01]  /*dcb0*/  F2FP.BF16.F32.PACK_AB R6, R130, R63 ;  /* 0x0000003f8206723e */ /* 0x008fe200000010ff */
[----:B------:R-:W3:Y:S01]  /*dcc0*/  LDSM.16.MT88.4 R8, [R150+0x8c00] ;  /* 0x008c00009608783b */ /* 0x000ee20000004200 */
[----:B------:R-:W-:Y:S01]  /*dcd0*/  FADD.FTZ R65, R65, R68 ;  /* 0x0000004441417221 */ /* 0x000fe20000010000 */
[----:B------:R-:W-:Y:S02]  /*dce0*/  FADD.FTZ R25, R26, R25 ;  /* 0x000000191a197221 */ /* 0x000fe40000010000 */
[----:B------:R-:W-:Y:S01]  /*dcf0*/  MUFU.EX2 R43, R43 ;  /* 0x0000002b002b7308 */ /* 0x000fe20000000800 */
[----:B------:R-:W-:Y:S01]  /*dd00*/  FADD.FTZ R65, R63, R65 ;  /* 0x000000413f417221 */ /* 0x000fe20000010000 */
[----:B------:R-:W-:-:S03]  /*dd10*/  FADD.FTZ R27, R27, R25 ;  /* 0x000000191b1b7221 */ /* 0x000fc60000010000 */
[----:B------:R-:W-:Y:S01]  /*dd20*/  FADD.FTZ R130, R130, R65 ;  /* 0x0000004182827221 */ /* 0x000fe20000010000 */
[----:B------:R-:W-:Y:S02]  /*dd30*/  FADD.FTZ R27, R32, R27 ;  /* 0x0000001b201b7221 */ /* 0x000fe40000010000 */
[----:B------:R-:W5:Y:S01]  /*dd40*/  MUFU.EX2 R44, R44 ;  /* 0x0000002c002c7308 */ /* 0x000f620000000800 */
[----:B-1----:R-:W-:Y:S01]  /*dd50*/  F2FP.BF16.F32.PACK_AB R5, R41, R3 ;  /* 0x000000032905723e */ /* 0x002fe200000010ff */
[----:B------:R-:W-:Y:S01]  /*dd60*/  FADD.FTZ R27, R0, R27 ;  /* 0x0000001b001b7221 */ /* 0x000fe20000010000 */
[----:B------:R-:W-:-:S03]  /*dd70*/  MOV R0, R109 ;  /* 0x0000006d00007202 */ /* 0x000fc60000000f00 */
[----:B------:R-:W-:Y:S02]  /*dd80*/  FADD.FTZ R33, R33, R27 ;  /* 0x0000001b21217221 */ /* 0x000fe40000010000 */
[----:B------:R-:W1:Y:S02]  /*dd90*/  MUFU.EX2 R24, R24 ;  /* 0x0000001800187308 */ /* 0x000e640000000800 */
[----:B------:R-:W-:-:S04]  /*dda0*/  FADD.FTZ R33, R34, R33 ;  /* 0x0000002122217221 */ /* 0x000fc80000010000 */
[----:B------:R-:W-:Y:S02]  /*ddb0*/  FADD.FTZ R33, R35, R33 ;  /* 0x0000002123217221 */ /* 0x000fe40000010000 */
[----:B------:R-:W2:Y:S01]  /*ddc0*/  MUFU.EX2 R2, R2 ;  /* 0x0000000200027308 */ /* 0x000ea20000000800 */
[----:B-----5:R-:W-:Y:S01]  /*ddd0*/  F2FP.BF16.F32.PACK_AB R7, R44, R43 ;  /* 0x0000002b2c07723e */ /* 0x020fe200000010ff */
[----:B------:R-:W-:-:S04]  /*dde0*/  FADD.FTZ R36, R36, R33 ;  /* 0x0000002124247221 */ /* 0x000fc80000010000 */
[----:B------:R-:W-:Y:S02]  /*ddf0*/  FADD.FTZ R36, R37, R36 ;  /* 0x0000002425247221 */ /* 0x000fe40000010000 */
[----:B----4-:R-:W-:Y:S01]  /*de00*/  HMMA.16816.F32.BF16 R20, R4, R12, R20 ;  /* 0x0000000c0414723c */ /* 0x010fe20000041814 */
[----:B------:R-:W4:Y:S01]  /*de10*/  MUFU.EX2 R39, R39 ;  /* 0x0000002700277308 */ /* 0x000f220000000800 */
[----:B------:R-:W-:Y:S01]  /*de20*/  FADD.FTZ R40, R40, R36 ;  /* 0x0000002428287221 */ /* 0x000fe20000010000 */
[----:B-1----:R-:W-:-:S03]  /*de30*/  FADD.FTZ R130, R24, R130 ;  /* 0x0000008218827221 */ /* 0x002fc60000010000 */
[C---:B------:R-:W-:Y:S01]  /*de40*/  HMMA.16816.F32.BF16 R28, R4.reuse, R14, R28 ;  /* 0x0000000e041c723c */ /* 0x040fe2000004181c */
[----:B------:R-:W-:Y:S01]  /*de50*/  FFMA.FTZ R12, R55, UR12, -R61 ;  /* 0x0000000c370c7c23 */ /* 0x000fe2000801083d */
[----:B------:R-:W-:Y:S01]  /*de60*/  FADD.FTZ R40, R3, R40 ;  /* 0x0000002803287221 */ /* 0x000fe20000010000 */
[----:B------:R-:W1:Y:S01]  /*de70*/  MUFU.EX2 R239, R239 ;  /* 0x000000ef00ef7308 */ /* 0x000e620000000800 */
[----:B--2---:R-:W-:Y:S02]  /*de80*/  FADD.FTZ R130, R2, R130 ;  /* 0x0000008202827221 */ /* 0x004fe40000010000 */
[----:B------:R-:W-:Y:S01]  /*de90*/  HMMA.16816.F32.BF16 R136, R4, R16, R136 ;  /* 0x000000100488723c */ /* 0x000fe20000041888 */
[----:B------:R-:W-:-:S04]  /*dea0*/  FADD.FTZ R41, R41, R40 ;  /* 0x0000002829297221 */ /* 0x000fc80000010000 */
[----:B------:R-:W2:Y:S01]  /*deb0*/  MUFU.EX2 R42, R64 ;  /* 0x00000040002a7308 */ /* 0x000ea20000000800 */
[----:B------:R-:W-:Y:S01]  /*dec0*/  HMMA.16816.F32.BF16 R132, R4, R18, R132 ;  /* 0x000000120484723c */ /* 0x000fe20000041884 */
[----:B------:R-:W-:Y:S01]  /*ded0*/  FADD.FTZ R41, R43, R41 ;  /* 0x000000292b297221 */ /* 0x000fe20000010000 */
[----:B----4-:R-:W-:-:S03]  /*dee0*/  FADD.FTZ R130, R39, R130 ;  /* 0x0000008227827221 */ /* 0x010fc60000010000 */
[----:B------:R-:W-:Y:S02]  /*def0*/  FADD.FTZ R44, R44, R41 ;  /* 0x000000292c2c7221 */ /* 0x000fe40000010000 */
[----:B------:R-:W4:Y:S01]  /*df00*/  MUFU.EX2 R38, R53 ;  /* 0x0000003500267308 */ /* 0x000f220000000800 */
[----:B------:R-:W-:Y:S02]  /*df10*/  F2FP.BF16.F32.PACK_AB R4, R2, R24 ;  /* 0x000000180204723e */ /* 0x000fe400000010ff */
[C---:B-1----:R-:W-:Y:S01]  /*df20*/  F2FP.BF16.F32.PACK_AB R6, R239.reuse, R39 ;  /* 0x00000027ef06723e */ /* 0x042fe200000010ff */
[----:B------:R-:W-:Y:S01]  /*df30*/  FADD.FTZ R239, R239, R130 ;  /* 0x00000082efef7221 */ /* 0x000fe20000010000 */
[----:B------:R-:W-:-:S03]  /*df40*/  MOV R2, R110 ;  /* 0x0000006e00027202 */ /* 0x000fc60000000f00 */
[----:B------:R-:W1:Y:S01]  /*df50*/  MUFU.EX2 R12, R12 ;  /* 0x0000000c000c7308 */ /* 0x000e620000000800 */
[----:B--2---:R-:W-:-:S07]  /*df60*/  FADD.FTZ R44, R42, R44 ;  /* 0x0000002c2a2c7221 */ /* 0x004fce0000010000 */
[----:B------:R-:W2:Y:S01]  /*df70*/  MUFU.EX2 R238, R238 ;  /* 0x000000ee00ee7308 */ /* 0x000ea20000000800 */
[C---:B----4-:R-:W-:Y:S01]  /*df80*/  F2FP.BF16.F32.PACK_AB R5, R38.reuse, R42 ;  /* 0x0000002a2605723e */ /* 0x050fe200000010ff */
[----:B------:R-:W-:-:S04]  /*df90*/  FADD.FTZ R44, R38, R44 ;  /* 0x0000002c262c7221 */ /* 0x000fc80000010000 */
[----:B-1----:R-:W-:Y:S01]  /*dfa0*/  FADD.FTZ R44, R12, R44 ;  /* 0x0000002c0c2c7221 */ /* 0x002fe20000010000 */
[----:B--2---:R-:W-:-:S03]  /*dfb0*/  F2FP.BF16.F32.PACK_AB R7, R238, R12 ;  /* 0x0000000cee07723e */ /* 0x004fc600000010ff */
[----:B------:R-:W-:-:S04]  /*dfc0*/  FADD.FTZ R238, R238, R44 ;  /* 0x0000002ceeee7221 */ /* 0x000fc80000010000 */
[C---:B------:R-:W-:Y:S06]  /*dfd0*/  HMMA.16816.F32.BF16 R144, R4.reuse, R140, R20 ;  /* 0x0000008c0490723c */ /* 0x040fec0000041814 */
[C---:B------:R-:W-:Y:S06]  /*dfe0*/  HMMA.16816.F32.BF16 R140, R4.reuse, R142, R28 ;  /* 0x0000008e048c723c */ /* 0x040fec000004181c */
[C---:B---3--:R-:W-:Y:S06]  /*dff0*/  HMMA.16816.F32.BF16 R136, R4.reuse, R8, R136 ;  /* 0x000000080488723c */ /* 0x048fec0000041888 */
[----:B------:R-:W-:-:S15]  /*e000*/  HMMA.16816.F32.BF16 R132, R4, R10, R132 ;  /* 0x0000000a0484723c */ /* 0x000fde0000041884 */
[----:B------:R-:W-:-:S09]  /*e010*/  NOP ;  /* 0x0000000000007918 */ /* 0x000fd20000000000 */
.L_x_746:
[----:B------:R-:W1:Y:S01]  /*e020*/  S2R R4, SR_TID.X ;  /* 0x0000000000047919 */ /* 0x000e620000002100 */
[----:B------:R-:W-:Y:S01]  /*e030*/  ISETP.GE.AND P0, PT, R225, 0x1, PT ;  /* 0x00000001e100780c */ /* 0x000fe20003f06270 */
[----:B------:R-:W-:Y:S01]  /*e040*/  ULDC.64 UR8, c[0x0][0x208] ;  /* 0x0000820000087ab9 */ /* 0x000fe20000000a00 */
[----:B-1----:R-:W-:-:S04]  /*e050*/  SHF.R.S32.HI R231, RZ, 0x1f, R4 ;  /* 0x0000001fffe77819 */ /* 0x002fc80000011404 */
[----:B------:R-:W-:-:S04]  /*e060*/  LEA.HI R231, R231, R4, RZ, 0x2 ;  /* 0x00000004e7e77211 */ /* 0x000fc800078f10ff */
[----:B------:R-:W-:-:S05]  /*e070*/  LOP3.LUT R3, R231, 0xfffffffc, RZ, 0xc0, !PT ;  /* 0xfffffffce7037812 */ /* 0x000fca00078ec0ff */
[----:B------:R-:W-:-:S04]  /*e080*/  IMAD.IADD R3, R4, 0x1, -R3 ;  /* 0x0000000104037824 */ /* 0x000fc800078e0a03 */
[----:B------:R-:W-:Y:S01]  /*e090*/  IMAD.SHL.U32 R236, R3, 0x8, RZ ;  /* 0x0000000803ec7824 */ /* 0x000fe200078e00ff */
[----:B------:R-:W-:Y:S06]  /*e0a0*/  @!P0 BRA `(.L_x_754) ;  /* 0x0000004400e48947 */ /* 0x000fec0003800000 */
[----:B------:R-:W-:Y:S01]  /*e0b0*/  IMAD.U32 R233, R154, -0x100, RZ ;  /* 0xffffff009ae97824 */ /* 0x000fe200078e00ff */
[----:B------:R-:W-:Y:S01]  /*e0c0*/  MOV R3, R0 ;  /* 0x0000000000037202 */ /* 0x000fe20000000f00 */
[----:B------:R-:W-:Y:S01]  /*e0d0*/  IMAD.MOV.U32 R148, RZ, RZ, R2 ;  /* 0x000000ffff947224 */ /* 0x000fe200078e0002 */
[----:B------:R-:W-:Y:S01]  /*e0e0*/  ULDC UR5, c[0x0][0x2d0] ;  /* 0x0000b40000057ab9 */ /* 0x000fe20000000800 */
[----:B------:R-:W-:Y:S01]  /*e0f0*/  ULDC UR4, c[0x0][0x2ec] ;  /* 0x0000bb0000047ab9 */ /* 0x000fe20000000800 */
[----:B------:R-:W-:-:S07]  /*e100*/  SHF.R.S32.HI R232, RZ, 0x1f, R233 ;  /* 0x0000001fffe87819 */ /* 0x000fce00000114e9 */
.L_x_758:
[----:B------:R-:W-:Y:S01]  /*e110*/  ISETP.GE.AND P0, PT, R236, UR5, PT ;  /* 0x00000005ec007c0c */ /* 0x000fe2000bf06270 */
[----:B------:R-:W-:Y:S04]  /*e120*/  DEPBAR.LE SB0, 0x0 ;  /* 0x000080000000791a */ /* 0x000fe80000000000 */
[----:B------:R-:W-:Y:S01]  /*e130*/  BAR.SYNC.DEFER_BLOCKING 0x0 ;  /* 0x0000000000007b1d */ /* 0x000fe20000010000 */
[----:B------:R-:W-:Y:S01]  /*e140*/  IMAD.MOV.U32 R2, RZ, RZ, R233 ;  /* 0x000000ffff027224 */ /* 0x000fe200078e00e9 */
[----:B------:R-:W-:Y:S06]  /*e150*/  MOV R0, R232 ;  /* 0x000000e800007202 */ /* 0x000fec0000000f00 */
[----:B------:R-:W1:Y:S08]  /*e160*/  @!P0 LDC.64 R4, c[0x0][0x250] ;  /* 0x00009400ff048b82 */ /* 0x000e700000000a00 */
[----:B------:R-:W2:Y:S08]  /*e170*/  @!P0 LDC.64 R12, c[0x0][0x250] ;  /* 0x00009400ff0c8b82 */ /* 0x000eb00000000a00 */
[----:B------:R-:W3:Y:S01]  /*e180*/  @!P0 LDC.64 R10, c[0x0][0x250] ;  /* 0x00009400ff0a8b82 */ /* 0x000ee20000000a00 */
[----:B------:R-:W-:Y:S05]  /*e190*/  @!P6 BRA `(.L_x_755) ;  /* 0x0000000000f8e947 */ /* 0x000fea0003800000 */
[----:B------:R-:W4:Y:S01]  /*e1a0*/  LDC R0, c[0x0][0x380] ;  /* 0x0000e000ff007b82 */ /* 0x000f220000000800 */
[----:B------:R-:W-:Y:S04]  /*e1b0*/  SHF.L.U32 R17, R225, 0x8, RZ ;  /* 0x00000008e1117819 */ /* 0x000fe800000006ff */
[----:B------:R-:W-:Y:S01]  /*e1c0*/  IABS R14, R17 ;  /* 0x00000011000e7213 */ /* 0x000fe20000000000 */
[C---:B------:R-:W-:Y:S05]  /*e1d0*/  VIADD R6, R17.reuse, 0xffffff00 ;  /* 0xffffff0011067836 */ /* 0x040fea0000000000 */
[----:B------:R-:W-:Y:S02]  /*e1e0*/  IABS R8, R6 ;  /* 0x0000000600087213 */ /* 0x000fe40000000000 */
[-C--:B----4-:R-:W-:Y:S02]  /*e1f0*/  IABS R2, R0.reuse ;  /* 0x0000000000027213 */ /* 0x090fe40000000000 */
[-C--:B------:R-:W-:Y:S02]  /*e200*/  LOP3.LUT R6, R6, R0.reuse, RZ, 0x3c, !PT ;  /* 0x0000000006067212 */ /* 0x080fe400078e3cff */
[----:B------:R-:W4:Y:S01]  /*e210*/  I2F.RP R18, R2 ;  /* 0x0000000200127306 */ /* 0x000f220000209400 */
[----:B------:R-:W-:Y:S02]  /*e220*/  LOP3.LUT R17, R17, R0, RZ, 0x3c, !PT ;  /* 0x0000000011117212 */ /* 0x000fe400078e3cff */
[----:B------:R-:W-:Y:S07]  /*e230*/  ISETP.GE.AND P1, PT, R6, RZ, PT ;  /* 0x000000ff0600720c */ /* 0x000fee0003f26270 */
[----:B----4-:R-:W4:Y:S02]  /*e240*/  MUFU.RCP R18, R18 ;  /* 0x0000001200127308 */ /* 0x010f240000001000 */
[----:B----4-:R-:W-:Y:S08]  /*e250*/  VIADD R18, R18, 0xffffffe ;  /* 0x0ffffffe12127836 */ /* 0x010ff00000000000 */
[----:B------:R-:W4:Y:S02]  /*e260*/  F2I.FTZ.U32.TRUNC.NTZ R19, R18 ;  /* 0x0000001200137305 */ /* 0x000f24000021f000 */
[--C-:B----4-:R-:W-:Y:S02]  /*e270*/  IMAD.MOV R16, RZ, RZ, -R19.reuse ;  /* 0x000000ffff107224 */ /* 0x110fe400078e0a13 */
[----:B------:R-:W-:Y:S02]  /*e280*/  IMAD.MOV.U32 R18, RZ, RZ, RZ ;  /* 0x000000ffff127224 */ /* 0x000fe400078e00ff */
[----:B------:R-:W-:Y:S04]  /*e290*/  IMAD R16, R16, R2, RZ ;  /* 0x0000000210107224 */ /* 0x000fe800078e02ff */
[----:B------:R-:W-:Y:S06]  /*e2a0*/  IMAD.HI.U32 R16, R19, R16, R18 ;  /* 0x0000001013107227 */ /* 0x000fec00078e0012 */
[C---:B------:R-:W-:Y:S04]  /*e2b0*/  IMAD.HI.U32 R15, R16.reuse, R8, RZ ;  /* 0x00000008100f7227 */ /* 0x040fe800078e00ff */
[----:B------:R-:W-:Y:S01]  /*e2c0*/  IMAD.HI.U32 R16, R16, R14, RZ ;  /* 0x0000000e10107227 */ /* 0x000fe200078e00ff */
[C---:B------:R-:W-:Y:S03]  /*e2d0*/  IADD3 R7, -R15.reuse, RZ, RZ ;  /* 0x000000ff0f077210 */ /* 0x040fe60007ffe1ff */
[----:B------:R-:W-:Y:S02]  /*e2e0*/  IMAD.MOV R9, RZ, RZ, -R16 ;  /* 0x000000ffff097224 */ /* 0x000fe400078e0a10 */
[C---:B------:R-:W-:Y:S02]  /*e2f0*/  IMAD R8, R2.reuse, R7, R8 ;  /* 0x0000000702087224 */ /* 0x040fe400078e0208 */
[C---:B------:R-:W-:Y:S03]  /*e300*/  IMAD R14, R2.reuse, R9, R14 ;  /* 0x00000009020e7224 */ /* 0x040fe600078e020e */
[C---:B------:R-:W-:Y:S02]  /*e310*/  ISETP.GT.U32.AND P2, PT, R2.reuse, R8, PT ;  /* 0x000000080200720c */ /* 0x040fe40003f44070 */
[----:B------:R-:W-:Y:S11]  /*e320*/  ISETP.GT.U32.AND P3, PT, R2, R14, PT ;  /* 0x0000000e0200720c */ /* 0x000ff60003f64070 */
[----:B------:R-:W-:Y:S02]  /*e330*/  @!P2 IMAD.IADD R8, R8, 0x1, -R2 ;  /* 0x000000010808a824 */ /* 0x000fe400078e0a02 */
[-C--:B------:R-:W-:Y:S01]  /*e340*/  @!P3 IADD3 R14, R14, -R2.reuse, RZ ;  /* 0x800000020e0eb210 */ /* 0x080fe20007ffe0ff */
[----:B------:R-:W-:Y:S01]  /*e350*/  @!P2 VIADD R15, R15, 0x1 ;  /* 0x000000010f0fa836 */ /* 0x000fe20000000000 */
[----:B------:R-:W-:Y:S01]  /*e360*/  ISETP.GE.AND P2, PT, R17, RZ, PT ;  /* 0x000000ff1100720c */ /* 0x000fe20003f46270 */
[----:B------:R-:W-:Y:S01]  /*e370*/  @!P3 VIADD R16, R16, 0x1 ;  /* 0x000000011010b836 */ /* 0x000fe20000000000 */
[-C--:B------:R-:W-:Y:S02]  /*e380*/  ISETP.GE.U32.AND P4, PT, R8, R2.reuse, PT ;  /* 0x000000020800720c */ /* 0x080fe40003f86070 */
[----:B------:R-:W-:Y:S02]  /*e390*/  ISETP.GE.U32.AND P5, PT, R14, R2, PT ;  /* 0x000000020e00720c */ /* 0x000fe40003fa6070 */
[----:B------:R-:W-:Y:S02]  /*e3a0*/  ISETP.NE.AND P3, PT, R0, RZ, PT ;  /* 0x000000ff0000720c */ /* 0x000fe40003f65270 */
[----:B------:R-:W-:Y:S07]  /*e3b0*/  LOP3.LUT R2, RZ, R0, RZ, 0x33, !PT ;  /* 0x00000000ff027212 */ /* 0x000fee00078e33ff */
[----:B------:R-:W-:Y:S02]  /*e3c0*/  @P4 IADD3 R15, R15, 0x1, RZ ;  /* 0x000000010f0f4810 */ /* 0x000fe40007ffe0ff */
[----:B------:R-:W-:Y:S03]  /*e3d0*/  @P5 VIADD R16, R16, 0x1 ;  /* 0x0000000110105836 */ /* 0x000fe60000000000 */
[----:B------:R-:W-:Y:S02]  /*e3e0*/  @!P1 IMAD.MOV R15, RZ, RZ, -R15 ;  /* 0x000000ffff0f9224 */ /* 0x000fe400078e0a0f */
[----:B------:R-:W-:Y:S03]  /*e3f0*/  @!P2 IADD3 R16, -R16, RZ, RZ ;  /* 0x000000ff1010a210 */ /* 0x000fe60007ffe1ff */
[C---:B------:R-:W-:Y:S02]  /*e400*/  SEL R6, R2.reuse, R15, !P3 ;  /* 0x0000000f02067207 */ /* 0x040fe40005800000 */
[----:B------:R-:W-:Y:S02]  /*e410*/  SEL R15, R2, R16, !P3 ;  /* 0x00000010020f7207 */ /* 0x000fe40005800000 */
[CC--:B------:R-:W-:Y:S02]  /*e420*/  LEA R16, P2, R6.reuse, R228.reuse, 0x2 ;  /* 0x000000e406107211 */ /* 0x0c0fe400078410ff */
[C---:B------:R-:W-:Y:S02]  /*e430*/  LEA R8, P1, R15.reuse, R228, 0x2 ;  /* 0x000000e40f087211 */ /* 0x040fe400078210ff */
[-C--:B------:R-:W-:Y:S02]  /*e440*/  LEA.HI.X.SX32 R17, R6, R229.reuse, 0x2, P2 ;  /* 0x000000e506117211 */ /* 0x080fe400010f16ff */
[C---:B------:R-:W-:Y:S01]  /*e450*/  LEA.HI.X.SX32 R9, R15.reuse, R229, 0x2, P1 ;  /* 0x000000e50f097211 */ /* 0x040fe200008f16ff */
[----:B------:R-:W-:Y:S02]  /*e460*/  IMAD.IADD R15, R15, 0x1, -R6 ;  /* 0x000000010f0f7824 */ /* 0x000fe400078e0a06 */
[----:B------:R-:W4:Y:S01]  /*e470*/  LDG.E R2, desc[UR8][R16.64] ;  /* 0x0000000810027981 */ /* 0x000f22000c1e1900 */
[----:B------:R-:W5:Y:S01]  /*e480*/  LDC.64 R6, c[0x0][0x238] ;  /* 0x00008e00ff067b82 */ /* 0x000f620000000a00 */
[----:B------:R-:W-:Y:S02]  /*e490*/  IMAD R15, R15, R0, -0x100 ;  /* 0xffffff000f0f7424 */ /* 0x000fe400078e0200 */
[----:B------:R1:W4:Y:S03]  /*e4a0*/  LDG.E R14, desc[UR8][R8.64] ;  /* 0x00000008080e7981 */ /* 0x000326000c1e1900 */
[----:B------:R-:W-:Y:S02]  /*e4b0*/  SHF.R.S32.HI R0, RZ, 0x1f, R15 ;  /* 0x0000001fff007819 */ /* 0x000fe4000001140f */
[----:B-1----:R-:W1:Y:S03]  /*e4c0*/  LDC.64 R8, c[0x0][0x250] ;  /* 0x00009400ff087b82 */ /* 0x002e660000000a00 */
[-C--:B-1----:R-:W-:Y:S02]  /*e4d0*/  IMAD R0, R0, R8.reuse, RZ ;  /* 0x0000000800007224 */ /* 0x082fe400078e02ff */
[C---:B------:R-:W-:Y:S04]  /*e4e0*/  IMAD.WIDE.U32 R16, R15.reuse, R8, RZ ;  /* 0x000000080f107225 */ /* 0x040fe800078e00ff */
[----:B------:R-:W-:Y:S05]  /*e4f0*/  IMAD R0, R15, R9, R0 ;  /* 0x000000090f007224 */ /* 0x000fea00078e0200 */
[----:B------:R-:W-:Y:S01]  /*e500*/  IADD3 R17, R17, R0, RZ ;  /* 0x0000000011117210 */ /* 0x000fe20007ffe0ff */
[----:B----4-:R-:W-:Y:S04]  /*e510*/  IMAD.IADD R2, R2, 0x1, -R14 ;  /* 0x0000000102027824 */ /* 0x010fe800078e0a0e */
[-C--:B-----5:R-:W-:Y:S01]  /*e520*/  IMAD.WIDE.U32 R16, R2, R6.reuse, R16 ;  /* 0x0000000602107225 */ /* 0x0a0fe200078e0010 */
[----:B------:R-:W-:Y:S05]  /*e530*/  SHF.R.S32.HI R8, RZ, 0x1f, R2 ;  /* 0x0000001fff087819 */ /* 0x000fea0000011402 */
[----:B------:R-:W-:Y:S04]  /*e540*/  IMAD R8, R8, R6, RZ ;  /* 0x0000000608087224 */ /* 0x000fe800078e02ff */
[----:B------:R-:W-:Y:S01]  /*e550*/  IMAD R8, R2, R7, R8 ;  /* 0x0000000702087224 */ /* 0x000fe200078e0208 */
[----:B------:R-:W-:Y:S03]  /*e560*/  MOV R2, R16 ;  /* 0x0000001000027202 */ /* 0x000fe60000000f00 */
[----:B------:R-:W-:Y:S07]  /*e570*/  IMAD.IADD R0, R17, 0x1, R8 ;  /* 0x0000000111007824 */ /* 0x000fee00078e0208 */
.L_x_755:
[CC--:B------:R-:W-:Y:S01]  /*e580*/  LEA R240, P2, R2.reuse, R153.reuse, 0x1 ;  /* 0x0000009902f07211 */ /* 0x0c0fe200078408ff */
[----:B------:R-:W-:Y:S01]  /*e590*/  @P0 STS [R226+0x5000], RZ ;  /* 0x005000ffe2000388 */ /* 0x000fe20000000800 */
[----:B------:R-:W-:Y:S01]  /*e5a0*/  @!P0 IADD3 R7, P1, R223, R2, RZ ;  /* 0x00000002df078210 */ /* 0x000fe20007f3e0ff */
[----:B------:R-:W4:Y:S01]  /*e5b0*/  @!P0 LDC.64 R8, c[0x0][0x250] ;  /* 0x00009400ff088b82 */ /* 0x000f220000000a00 */
[-C--:B------:R-:W-:Y:S01]  /*e5c0*/  LEA.HI.X R241, R2, R152.reuse, R0, 0x1, P2 ;  /* 0x0000009802f17211 */ /* 0x080fe200010f0c00 */
[----:B------:R-:W-:Y:S01]  /*e5d0*/  @P0 STS [R226+0x5004], RZ ;  /* 0x005004ffe2000388 */ /* 0x000fe20000000800 */
[----:B------:R-:W-:Y:S02]  /*e5e0*/  @!P0 IMAD.MOV.U32 R18, RZ, RZ, R2 ;  /* 0x000000ffff128224 */ /* 0x000fe400078e0002 */
[--C-:B------:R-:W-:Y:S01]  /*e5f0*/  @!P0 IMAD.X R6, R222, 0x1, R0.reuse, P1 ;  /* 0x00000001de068824 */ /* 0x100fe200008e0600 */
[----:B------:R-:W-:Y:S01]  /*e600*/  @P0 STS.64 [R226+0x5008], RZ ;  /* 0x005008ffe2000388 */ /* 0x000fe20000000a00 */
[CC--:B------:R-:W-:Y:S01]  /*e610*/  @!P0 LEA R16, P1, R7.reuse, R153.reuse, 0x1 ;  /* 0x0000009907108211 */ /* 0x0c0fe200078208ff */
[----:B------:R-:W-:Y:S02]  /*e620*/  @!P0 IMAD.MOV.U32 R19, RZ, RZ, R0 ;  /* 0x000000ffff138224 */ /* 0x000fe400078e0000 */
[----:B------:R-:W-:Y:S01]  /*e630*/  @!PT LDS RZ, [RZ] ;  /* 0x00000000fffff984 */ /* 0x000fe20000000800 */
[----:B------:R-:W-:Y:S01]  /*e640*/  @!PT LDS RZ, [RZ] ;  /* 0x00000000fffff984 */ /* 0x000fe20000000800 */
[----:B------:R-:W-:Y:S01]  /*e650*/  @!PT LDS RZ, [RZ] ;  /* 0x00000000fffff984 */ /* 0x000fe20000000800 */
[----:B------:R-:W-:Y:S01]  /*e660*/  @!P0 LDGSTS.E.BYPASS.LTC128B.128 [R226+0x5000], desc[UR8][R240.64] ;  /* 0x05000000f0e28fae */ /* 0x000fe2000b901d48 */
[----:B------:R-:W-:Y:S01]  /*e670*/  @!P0 LEA.HI.X R17, R7, R152, R6, 0x1, P1 ;  /* 0x0000009807118211 */ /* 0x000fe200008f0c06 */
[----:B--2---:R-:W-:Y:S01]  /*e680*/  @!P0 IMAD.WIDE.U32 R18, R12, 0x60, R18 ;  /* 0x000000600c128825 */ /* 0x004fe200078e0012 */
[C---:B-1----:R-:W-:Y:S01]  /*e690*/  @!P0 LEA R14, P1, R4.reuse, R2, 0x6 ;  /* 0x00000002040e8211 */ /* 0x042fe200078230ff */
[----:B------:R-:W-:Y:S01]  /*e6a0*/  @P0 STS.128 [R226+0x5800], RZ ;  /* 0x005800ffe2000388 */ /* 0x000fe20000000c00 */
[----:B------:R-:W1:Y:S01]  /*e6b0*/  @!P0 LDC.64 R6, c[0x0][0x250] ;  /* 0x00009400ff068b82 */ /* 0x000e620000000a00 */
[----:B------:R-:W-:Y:S01]  /*e6c0*/  @!P0 IMAD R13, R13, 0x60, RZ ;  /* 0x000000600d0d8824 */ /* 0x000fe200078e02ff */
[----:B------:R-:W-:Y:S01]  /*e6d0*/  @!P0 LEA.HI.X R15, R4, R0, R5, 0x6, P1 ;  /* 0x00000000040f8211 */ /* 0x000fe200008f3405 */
[----:B------:R-:W-:Y:S01]  /*e6e0*/  @!PT LDS RZ, [RZ] ;  /* 0x00000000fffff984 */ /* 0x000fe20000000800 */
[----:B------:R-:W-:Y:S01]  /*e6f0*/  @!PT LDS RZ, [RZ] ;  /* 0x00000000fffff984 */ /* 0x000fe20000000800 */
[----:B------:R-:W-:Y:S01]  /*e700*/  @!PT LDS RZ, [RZ] ;  /* 0x00000000fffff984 */ /* 0x000fe20000000800 */
[----:B------:R2:W-:Y:S01]  /*e710*/  @!P0 LDGSTS.E.BYPASS.LTC128B.128 [R226+0x5800], desc[UR8][R16.64] ;  /* 0x0580000010e28fae */ /* 0x0005e2000b901d48 */
[-C--:B------:R-:W-:Y:S01]  /*e720*/  @!P0 LEA R20, P2, R14, R153.reuse, 0x1 ;  /* 0x000000990e148211 */ /* 0x080fe200078408ff */
[----:B------:R-:W-:Y:S01]  /*e730*/  @!P0 IMAD.IADD R13, R13, 0x1, R19 ;  /* 0x000000010d0d8824 */ /* 0x000fe200078e0213 */
[----:B---3--:R-:W-:Y:S01]  /*e740*/  @!P0 LEA R12, P1, R10, R2, 0x7 ;  /* 0x000000020a0c8211 */ /* 0x008fe200078238ff */
[----:B------:R-:W-:Y:S01]  /*e750*/  @P0 STS.128 [R226+0x6000], RZ ;  /* 0x006000ffe2000388 */ /* 0x000fe20000000c00 */
[----:B------:R-:W-:Y:S01]  /*e760*/  @!P0 LEA.HI.X R21, R14, R152, R15, 0x1, P2 ;  /* 0x000000980e158211 */ /* 0x000fe200010f0c0f */
[----:B------:R-:W3:Y:S01]  /*e770*/  @!P0 LDC.64 R4, c[0x0][0x250] ;  /* 0x00009400ff048b82 */ /* 0x000ee20000000a00 */
[-C--:B------:R-:W-:Y:S01]  /*e780*/  @!P0 LEA R14, P2, R18, R153.reuse, 0x1 ;  /* 0x00000099120e8211 */ /* 0x080fe200078408ff */
[----:B------:R-:W-:Y:S01]  /*e790*/  @!P0 IMAD.MOV.U32 R19, RZ, RZ, R0 ;  /* 0x000000ffff138224 */ /* 0x000fe200078e0000 */
[----:B------:R-:W-:Y:S01]  /*e7a0*/  @!P0 LEA.HI.X R11, R10, R0, R11, 0x7, P1 ;  /* 0x000000000a0b8211 */ /* 0x000fe200008f3c0b */
[----:B------:R-:W-:Y:S01]  /*e7b0*/  @!PT LDS RZ, [RZ] ;  /* 0x00000000fffff984 */ /* 0x000fe20000000800 */
[----:B------:R-:W-:Y:S01]  /*e7c0*/  @!PT LDS RZ, [RZ] ;  /* 0x00000000fffff984 */ /* 0x000fe20000000800 */
[----:B------:R-:W-:Y:S01]  /*e7d0*/  @!PT LDS RZ, [RZ] ;  /* 0x00000000fffff984 */ /* 0x000fe20000000800 */
[----:B------:R-:W-:Y:S01]  /*e7e0*/  @!P0 LDGSTS.E.BYPASS.LTC128B.128 [R226+0x6000], desc[UR8][R20.64] ;  /* 0x0600000014e28fae */ /* 0x000fe2000b901d48 */
[-C--:B------:R-:W-:Y:S02]  /*e7f0*/  @!P0 LEA R10, P1, R12, R153.reuse, 0x1 ;  /* 0x000000990c0a8211 */ /* 0x080fe400078208ff */
[-C--:B------:R-:W-:Y:S01]  /*e800*/  @!P0 LEA.HI.X R15, R18, R152.reuse, R13, 0x1, P2 ;  /* 0x00000098120f8211 */ /* 0x080fe200010f0c0d */
[----:B------:R-:W-:Y:S01]  /*e810*/  @P0 STS.128 [R226+0x6800], RZ ;  /* 0x006800ffe2000388 */ /* 0x000fe20000000c00 */
[----:B------:R-:W-:Y:S01]  /*e820*/  @!P0 LEA.HI.X R11, R12, R152, R11, 0x1, P1 ;  /* 0x000000980c0b8211 */ /* 0x000fe200008f0c0b */
[----:B------:R-:W-:Y:S02]  /*e830*/  @!P0 IMAD.MOV.U32 R12, RZ, RZ, R2 ;  /* 0x000000ffff0c8224 */ /* 0x000fe400078e0002 */
[----:B------:R-:W-:Y:S01]  /*e840*/  @!P0 IMAD.MOV.U32 R13, RZ, RZ, R0 ;  /* 0x000000ffff0d8224 */ /* 0x000fe200078e0000 */
[----:B------:R-:W-:Y:S01]  /*e850*/  @!PT LDS RZ, [RZ] ;  /* 0x00000000fffff984 */ /* 0x000fe20000000800 */
[----:B------:R-:W-:Y:S01]  /*e860*/  @!PT LDS RZ, [RZ] ;  /* 0x00000000fffff984 */ /* 0x000fe20000000800 */
[----:B------:R-:W-:Y:S01]  /*e870*/  @!PT LDS RZ, [RZ] ;  /* 0x00000000fffff984 */ /* 0x000fe20000000800 */
[----:B------:R-:W-:Y:S01]  /*e880*/  @!P0 LDGSTS.E.BYPASS.LTC128B.128 [R226+0x6800], desc[UR8][R14.64] ;  /* 0x068000000ee28fae */ /* 0x000fe2000b901d48 */
[--C-:B------:R-:W-:Y:S03]  /*e890*/  @!P0 IMAD.MOV.U32 R18, RZ, RZ, R2.reuse ;  /* 0x000000ffff128224 */ /* 0x100fe600078e0002 */
[----:B------:R-:W-:Y:S04]  /*e8a0*/  @P0 STS.128 [R226+0x7000], RZ ;  /* 0x007000ffe2000388 */ /* 0x000fe80000000c00 */
[----:B------:R-:W-:Y:S01]  /*e8b0*/  @!PT LDS RZ, [RZ] ;  /* 0x00000000fffff984 */ /* 0x000fe20000000800 */
[----:B------:R-:W-:Y:S01]  /*e8c0*/  @!PT LDS RZ, [RZ] ;  /* 0x00000000fffff984 */ /* 0x000fe20000000800 */
[----:B------:R-:W-:Y:S01]  /*e8d0*/  @!PT LDS RZ, [RZ] ;  /* 0x00000000fffff984 */ /* 0x000fe20000000800 */
[----:B------:R-:W-:Y:S01]  /*e8e0*/  @!P0 LDGSTS.E.BYPASS.LTC128B.128 [R226+0x7000], desc[UR8][R10.64] ;  /* 0x070000000ae28fae */ /* 0x000fe2000b901d48 */
[----:B--2---:R-:W-:Y:S01]  /*e8f0*/  @!P0 MOV R17, R0 ;  /* 0x0000000000118202 */ /* 0x004fe20000000f00 */
[----:B------:R-:W-:Y:S02]  /*e900*/  @!P0 IMAD.MOV.U32 R16, RZ, RZ, R2 ;  /* 0x000000ffff108224 */ /* 0x000fe400078e0002 */
[----:B----4-:R-:W-:Y:S01]  /*e910*/  @!P0 IMAD.WIDE.U32 R12, R8, 0xa0, R12 ;  /* 0x000000a0080c8825 */ /* 0x010fe200078e000c */
[----:B------:R-:W-:Y:S03]  /*e920*/  @P0 STS.128 [R226+0x7800], RZ ;  /* 0x007800ffe2000388 */ /* 0x000fe60000000c00 */
[----:B------:R-:W-:Y:S01]  /*e930*/  @!P0 IMAD R9, R9, 0xa0, RZ ;  /* 0x000000a009098824 */ /* 0x000fe200078e02ff */
[-C--:B------:R-:W-:Y:S01]  /*e940*/  @!P0 LEA R8, P3, R12, R153.reuse, 0x1 ;  /* 0x000000990c088211 */ /* 0x080fe200078608ff */
[----:B-1----:R-:W-:Y:S04]  /*e950*/  @!P0 IMAD.WIDE.U32 R16, R6, 0xc0, R16 ;  /* 0x000000c006108825 */ /* 0x002fe800078e0010 */
[----:B------:R-:W-:Y:S01]  /*e960*/  @!P0 IMAD.IADD R9, R9, 0x1, R13 ;  /* 0x0000000109098824 */ /* 0x000fe200078e020d */
[-C--:B------:R-:W-:Y:S01]  /*e970*/  @!P0 LEA R6, P2, R16, R153.reuse, 0x1 ;  /* 0x0000009910068211 */ /* 0x080fe200078408ff */
[----:B------:R-:W-:Y:S02]  /*e980*/  @!P0 IMAD R7, R7, 0xc0, RZ ;  /* 0x000000c007078824 */ /* 0x000fe400078e02ff */
[----:B---3--:R-:W-:Y:S01]  /*e990*/  @!P0 IMAD.WIDE.U32 R18, R4, 0xe0, R18 ;  /* 0x000000e004128825 */ /* 0x008fe200078e0012 */
[-C--:B------:R-:W-:Y:S03]  /*e9a0*/  @!P0 LEA.HI.X R9, R12, R152.reuse, R9, 0x1, P3 ;  /* 0x000000980c098211 */ /* 0x080fe600018f0c09 */
[----:B------:R-:W-:Y:S01]  /*e9b0*/  @!P0 IMAD.IADD R7, R7, 0x1, R17 ;  /* 0x0000000107078824 */ /* 0x000fe200078e0211 */
[----:B------:R-:W-:Y:S01]  /*e9c0*/  @!P0 LEA R4, P1, R18, R153, 0x1 ;  /* 0x0000009912048211 */ /* 0x000fe200078208ff */
[----:B------:R-:W-:Y:S01]  /*e9d0*/  @!PT LDS RZ, [RZ] ;  /* 0x00000000fffff984 */ /* 0x000fe20000000800 */
[----:B------:R-:W-:Y:S01]  /*e9e0*/  @!PT LDS RZ, [RZ] ;  /* 0x00000000fffff984 */ /* 0x000fe20000000800 */
[----:B------:R-:W-:Y:S01]  /*e9f0*/  @!PT LDS RZ, [RZ] ;  /* 0x00000000fffff984 */ /* 0x000fe20000000800 */
[----:B------:R1:W-:Y:S01]  /*ea00*/  @!P0 LDGSTS.E.BYPASS.LTC128B.128 [R226+0x7800], desc[UR8][R8.64] ;  /* 0x0780000008e28fae */ /* 0x0003e2000b901d48 */
[----:B------:R-:W-:Y:S02]  /*ea10*/  @!P0 IMAD R5, R5, 0xe0, RZ ;  /* 0x000000e005058824 */ /* 0x000fe400078e02ff */
[-C--:B------:R-:W-:Y:S01]  /*ea20*/  @!P0 LEA.HI.X R7, R16, R152.reuse, R7, 0x1, P2 ;  /* 0x0000009810078211 */ /* 0x080fe200010f0c07 */
[----:B------:R-:W-:Y:S02]  /*ea30*/  @P0 STS.128 [R226+0x8000], RZ ;  /* 0x008000ffe2000388 */ /* 0x000fe40000000c00 */
[----:B------:R-:W-:Y:S02]  /*ea40*/  @!P0 IADD3 R5, R5, R19, RZ ;  /* 0x0000001305058210 */ /* 0x000fe40007ffe0ff */
[----:B------:R-:W-:Y:S01]  /*ea50*/  @!PT LDS RZ, [RZ] ;  /* 0x00000000fffff984 */ /* 0x000fe20000000800 */
[----:B------:R-:W-:Y:S01]  /*ea60*/  @!PT LDS RZ, [RZ] ;  /* 0x00000000fffff984 */ /* 0x000fe20000000800 */
[----:B------:R-:W-:Y:S01]  /*ea70*/  @!PT LDS RZ, [RZ] ;  /* 0x00000000fffff984 */ /* 0x000fe20000000800 */
[----:B------:R-:W-:Y:S02]  /*ea80*/  @!P0 LDGSTS.E.BYPASS.LTC128B.128 [R226+0x8000], desc[UR8][R6.64] ;  /* 0x0800000006e28fae */ /* 0x000fe4000b901d48 */
[----:B------:R-:W-:Y:S02]  /*ea90*/  @!P0 LEA.HI.X R5, R18, R152, R5, 0x1, P1 ;  /* 0x0000009812058211 */ /* 0x000fe400008f0c05 */
[----:B------:R-:W-:Y:S01]  /*eaa0*/  @P0 STS.128 [R226+0x8800], RZ ;  /* 0x008800ffe2000388 */ /* 0x000fe20000000c00 */
[----:B------:R-:W-:Y:S03]  /*eab0*/  ISETP.GE.AND P1, PT, R225, 0x2, PT ;  /* 0x00000002e100780c */ /* 0x000fe60003f26270 */
[----:B------:R-:W-:Y:S01]  /*eac0*/  @!PT LDS RZ, [RZ] ;  /* 0x00000000fffff984 */ /* 0x000fe20000000800 */
[----:B------:R-:W-:Y:S01]  /*ead0*/  @!PT LDS RZ, [RZ] ;  /* 0x00000000fffff984 */ /* 0x000fe20000000800 */
[----:B------:R-:W-:Y:S01]  /*eae0*/  @!PT LDS RZ, [RZ] ;  /* 0x00000000fffff984 */ /* 0x000fe20000000800 */
[----:B------:R2:W-:Y:S04]  /*eaf0*/  @!P0 LDGSTS.E.BYPASS.LTC128B.128 [R226+0x8800], desc[UR8][R4.64] ;  /* 0x0880000004e28fae */ /* 0x0005e8000b901d48 */
[----:B------:R-:W-:Y:S04]  /*eb00*/  LDSM.16.M88.4 R128, [R219] ;  /* 0x00000000db80783b */ /* 0x000fe80000000200 */
[----:B------:R-:W-:Y:S04]  /*eb10*/  LDSM.16.M88.4 R16, [R217+0x1400] ;  /* 0x00140000d910783b */ /* 0x000fe80000000200 */
[----:B-1----:R-:W2:Y:S04]  /*eb20*/  LDSM.16.M88.4 R8, [R217+0x1000] ;  /* 0x00100000d908783b */ /* 0x002ea80000000200 */
[----:B------:R-:W1:Y:S04]  /*eb30*/  LDSM.16.M88.4 R24, [R217+0x1800] ;  /* 0x00180000d918783b */ /* 0x000e680000000200 */
[----:B------:R-:W3:Y:S04]  /*eb40*/  LDSM.16.M88.4 R32, [R217+0x1c00] ;  /* 0x001c0000d920783b */ /* 0x000ee80000000200 */
[----:B------:R-:W0:Y:S04]  /*eb50*/  LDGDEPBAR ;  /* 0x00000000000079af */ /* 0x000e280000000000 */
[----:B------:R-:W4:Y:S04]  /*eb60*/  LDSM.16.M88.4 R40, [R217+0x2000] ;  /* 0x00200000d928783b */ /* 0x000f280000000200 */
[----:B------:R-:W5:Y:S04]  /*eb70*/  LDSM.16.M88.4 R48, [R217+0x2400] ;  /* 0x00240000d930783b */ /* 0x000f680000000200 */
[----:B------:R-:W5:Y:S04]  /*eb80*/  LDSM.16.M88.4 R56, [R217+0x2800] ;  /* 0x00280000d938783b */ /* 0x000f680000000200 */
[----:B------:R-:W5:Y:S04]  /*eb90*/  LDSM.16.M88.4 R64, [R217+0x2c00] ;  /* 0x002c0000d940783b */ /* 0x000f680000000200 */
[----:B------:R-:W5:Y:S04]  /*eba0*/  LDSM.16.M88.4 R72, [R217+0x3000] ;  /* 0x00300000d948783b */ /* 0x000f680000000200 */
[----:B------:R-:W5:Y:S01]  /*ebb0*/  LDSM.16.M88.4 R80, [R217+0x3400] ;  /* 0x00340000d950783b */ /* 0x000f620000000200 */
[C---:B--2---:R-:W-:Y:S03]  /*ebc0*/  HMMA.16816.F32.BF16 R4, R128.reuse, R8, RZ ;  /* 0x000000088004723c */ /* 0x044fe600000418ff */
[----:B------:R-:W2:Y:S04]  /*ebd0*/  LDSM.16.M88.4 R88, [R217+0x3800] ;  /* 0x00380000d958783b */ /* 0x000ea80000000200 */
[----:B------:R-:W2:Y:S01]  /*ebe0*/  LDSM.16.M88.4 R96, [R217+0x3c00] ;  /* 0x003c0000d960783b */ /* 0x000ea20000000200 */
[C---:B------:R-:W-:Y:S03]  /*ebf0*/  HMMA.16816.F32.BF16 R8, R128.reuse, R10, RZ ;  /* 0x0000000a8008723c */ /* 0x040fe600000418ff */
[----:B------:R-:W2:Y:S03]  /*ec00*/  LDSM.16.M88.4 R104, [R217+0x4000] ;  /* 0x00400000d968783b */ /* 0x000ea60000000200 */
[C---:B------:R-:W-:Y:S01]  /*ec10*/  HMMA.16816.F32.BF16 R12, R128.reuse, R16, RZ ;  /* 0x00000010800c723c */ /* 0x040fe200000418ff */
[----:B------:R-:W2:Y:S04]  /*ec20*/  LDSM.16.M88.4 R112, [R217+0x4400] ;  /* 0x00440000d970783b */ /* 0x000ea80000000200 */
[----:B------:R-:W2:Y:S01]  /*ec30*/  LDSM.16.M88.4 R120, [R217+0x4800] ;  /* 0x00480000d978783b */ /* 0x000ea20000000200 */
[C---:B------:R-:W-:Y:S03]  /*ec40*/  HMMA.16816.F32.BF16 R16, R128.reuse, R18, RZ ;  /* 0x000000128010723c */ /* 0x040fe600000418ff */
[----:B------:R-:W2:Y:S03]  /*ec50*/  LDSM.16.M88.4 R152, [R217+0x4c00] ;  /* 0x004c0000d998783b */ /* 0x000ea60000000200 */
[C---:B-1----:R-:W-:Y:S01]  /*ec60*/  HMMA.16816.F32.BF16 R20, R128.reuse, R24, RZ ;  /* 0x000000188014723c */ /* 0x042fe200000418ff */
[----:B------:R-:W-:Y:S04]  /*ec70*/  LDSM.16.M88.4 R156, [R218] ;  /* 0x00000000da9c783b */ /* 0x000fe80000000200 */
[----:B------:R-:W1:Y:S01]  /*ec80*/  LDSM.16.M88.4 R160, [R216] ;  /* 0x00000000d8a0783b */ /* 0x000e620000000200 */
[C---:B------:R-:W-:Y:S03]  /*ec90*/  HMMA.16816.F32.BF16 R24, R128.reuse, R26, RZ ;  /* 0x0000001a8018723c */ /* 0x040fe600000418ff */
[----:B------:R-:W1:Y:S03]  /*eca0*/  LDSM.16.M88.4 R164, [R216+0x400] ;  /* 0x00040000d8a4783b */ /* 0x000e660000000200 */
[C---:B---3--:R-:W-:Y:S01]  /*ecb0*/  HMMA.16816.F32.BF16 R28, R128.reuse, R32, RZ ;  /* 0x00000020801c723c */ /* 0x048fe200000418ff */
[----:B------:R-:W3:Y:S04]  /*ecc0*/  LDSM.16.M88.4 R168, [R216+0x800] ;  /* 0x00080000d8a8783b */ /* 0x000ee80000000200 */
[----:B------:R-:W3:Y:S01]  /*ecd0*/  LDSM.16.M88.4 R172, [R216+0xc00] ;  /* 0x000c0000d8ac783b */ /* 0x000ee20000000200 */
[C---:B------:R-:W-:Y:S03]  /*ece0*/  HMMA.16816.F32.BF16 R32, R128.reuse, R34, RZ ;  /* 0x000000228020723c */ /* 0x040fe600000418ff */
[----:B------:R-:W3:Y:S03]  /*ecf0*/  LDSM.16.M88.4 R176, [R216+0x1000] ;  /* 0x00100000d8b0783b */ /* 0x000ee60000000200 */
[C---:B----4-:R-:W-:Y:S01]  /*ed00*/  HMMA.16816.F32.BF16 R36, R128.reuse, R40, RZ ;  /* 0x000000288024723c */ /* 0x050fe200000418ff */
[----:B------:R-:W4:Y:S04]  /*ed10*/  LDSM.16.M88.4 R180, [R216+0x1400] ;  /* 0x00140000d8b4783b */ /* 0x000f280000000200 */
[----:B------:R-:W4:Y:S01]  /*ed20*/  LDSM.16.M88.4 R184, [R216+0x1800] ;  /* 0x00180000d8b8783b */ /* 0x000f220000000200 */
[C---:B------:R-:W-:Y:S03]  /*ed30*/  HMMA.16816.F32.BF16 R40, R128.reuse, R42, RZ ;  /* 0x0000002a8028723c */ /* 0x040fe600000418ff */
[----:B------:R-:W4:Y:S03]  /*ed40*/  LDSM.16.M88.4 R188, [R216+0x1c00] ;  /* 0x001c0000d8bc783b */ /* 0x000f260000000200 */
[C---:B-----5:R-:W-:Y:S01]  /*ed50*/  HMMA.16816.F32.BF16 R44, R128.reuse, R48, RZ ;  /* 0x00000030802c723c */ /* 0x060fe200000418ff */
[----:B------:R-:W5:Y:S04]  /*ed60*/  LDSM.16.M88.4 R192, [R216+0x2000] ;  /* 0x00200000d8c0783b */ /* 0x000f680000000200 */
[----:B------:R-:W-:Y:S01]  /*ed70*/  LDSM.16.M88.4 R196, [R216+0x2800] ;  /* 0x00280000d8c4783b */ /* 0x000fe20000000200 */
[C---:B------:R-:W-:Y:S03]  /*ed80*/  HMMA.16816.F32.BF16 R48, R128.reuse, R50, RZ ;  /* 0x000000328030723c */ /* 0x040fe600000418ff */
[----:B------:R-:W-:Y:S03]  /*ed90*/  LDSM.16.M88.4 R200, [R216+0x2c00] ;  /* 0x002c0000d8c8783b */ /* 0x000fe60000000200 */
[C---:B------:R-:W-:Y:S01]  /*eda0*/  HMMA.16816.F32.BF16 R52, R128.reuse, R56, RZ ;  /* 0x000000388034723c */ /* 0x040fe200000418ff */
[----:B------:R-:W-:Y:S04]  /*edb0*/  LDSM.16.M88.4 R204, [R216+0x3000] ;  /* 0x00300000d8cc783b */ /* 0x000fe80000000200 */
[----:B------:R-:W-:Y:S01]  /*edc0*/  LDSM.16.M88.4 R208, [R216+0x3400] ;  /* 0x00340000d8d0783b */ /* 0x000fe20000000200 */
[C---:B------:R-:W-:Y:S03]  /*edd0*/  HMMA.16816.F32.BF16 R56, R128.reuse, R58, RZ ;  /* 0x0000003a8038723c */ /* 0x040fe600000418ff */
[----:B------:R-:W-:Y:S03]  /*ede0*/  LDSM.16.M88.4 R212, [R216+0x3800] ;  /* 0x00380000d8d4783b */ /* 0x000fe60000000200 */
[C---:B------:R-:W-:Y:S06]  /*edf0*/  HMMA.16816.F32.BF16 R60, R128.reuse, R64, RZ ;  /* 0x00000040803c723c */ /* 0x040fec00000418ff */
[C---:B------:R-:W-:Y:S06]  /*ee00*/  HMMA.16816.F32.BF16 R64, R128.reuse, R66, RZ ;  /* 0x000000428040723c */ /* 0x040fec00000418ff */
[C---:B------:R-:W-:Y:S06]  /*ee10*/  HMMA.16816.F32.BF16 R68, R128.reuse, R72, RZ ;  /* 0x000000488044723c */ /* 0x040fec00000418ff */
[C---:B------:R-:W-:Y:S06]  /*ee20*/  HMMA.16816.F32.BF16 R72, R128.reuse, R74, RZ ;  /* 0x0000004a8048723c */ /* 0x040fec00000418ff */
[C---:B------:R-:W-:Y:S06]  /*ee30*/  HMMA.16816.F32.BF16 R76, R128.reuse, R80, RZ ;  /* 0x00000050804c723c */ /* 0x040fec00000418ff */
[C---:B------:R-:W-:Y:S06]  /*ee40*/  HMMA.16816.F32.BF16 R80, R128.reuse, R82, RZ ;  /* 0x000000528050723c */ /* 0x040fec00000418ff */
[C---:B--2---:R-:W-:Y:S06]  /*ee50*/  HMMA.16816.F32.BF16 R84, R128.reuse, R88, RZ ;  /* 0x000000588054723c */ /* 0x044fec00000418ff */
        /* <DEDUP_REMOVED lines=11> */
[----:B------:R-:W2:Y:S05]  /*ef10*/  LDSM.16.M88.4 R152, [R216+0x2400] ;  /* 0x00240000d898783b */ /* 0x000eaa0000000200 */
[C---:B-1----:R-:W-:Y:S06]  /*ef20*/  HMMA.16816.F32.BF16 R4, R156.reuse, R160, R4 ;  /* 0x000000a09c04723c */ /* 0x042fec0000041804 */
[C---:B------:R-:W-:Y:S01]  /*ef30*/  HMMA.16816.F32.BF16 R8, R156.reuse, R162, R8 ;  /* 0x000000a29c08723c */ /* 0x040fe20000041808 */
[----:B------:R-:W1:Y:S01]  /*ef40*/  LDSM.16.M88.4 R160, [R216+0x3c00] ;  /* 0x003c0000d8a0783b */ /* 0x000e620000000200 */
[----:B------:R-:W-:Y:S04]  /*ef50*/  DEPBAR.LE SB0, 0x0 ;  /* 0x000080000000791a */ /* 0x000fe80000000000 */
[C---:B------:R-:W-:Y:S01]  /*ef60*/  HMMA.16816.F32.BF16 R12, R156.reuse, R164, R12 ;  /* 0x000000a49c0c723c */ /* 0x040fe2000004180c */
[----:B------:R-:W-:Y:S05]  /*ef70*/  BAR.SYNC.DEFER_BLOCKING 0x0 ;  /* 0x0000000000007b1d */ /* 0x000fea0000010000 */
[C---:B------:R-:W-:Y:S06]  /*ef80*/  HMMA.16816.F32.BF16 R16, R156.reuse, R166, R16 ;  /* 0x000000a69c10723c */ /* 0x040fec0000041810 */
[C---:B---3--:R-:W-:Y:S06]  /*ef90*/  HMMA.16816.F32.BF16 R20, R156.reuse, R168, R20 ;  /* 0x000000a89c14723c */ /* 0x048fec0000041814 */
[C---:B------:R-:W-:Y:S06]  /*efa0*/  HMMA.16816.F32.BF16 R24, R156.reuse, R170, R24 ;  /* 0x000000aa9c18723c */ /* 0x040fec0000041818 */
[C---:B------:R-:W-:Y:S06]  /*efb0*/  HMMA.16816.F32.BF16 R28, R156.reuse, R172, R28 ;  /* 0x000000ac9c1c723c */ /* 0x040fec000004181c */
[C---:B------:R-:W-:Y:S06]  /*efc0*/  HMMA.16816.F32.BF16 R32, R156.reuse, R174, R32 ;  /* 0x000000ae9c20723c */ /* 0x040fec0000041820 */
[C---:B------:R-:W-:Y:S06]  /*efd0*/  HMMA.16816.F32.BF16 R36, R156.reuse, R176, R36 ;  /* 0x000000b09c24723c */ /* 0x040fec0000041824 */
[C---:B------:R-:W-:Y:S06]  /*efe0*/  HMMA.16816.F32.BF16 R40, R156.reuse, R178, R40 ;  /* 0x000000b29c28723c */ /* 0x040fec0000041828 */
[C---:B----4-:R-:W-:Y:S06]  /*eff0*/  HMMA.16816.F32.BF16 R44, R156.reuse, R180, R44 ;  /* 0x000000b49c2c723c */ /* 0x050fec000004182c */
[C---:B------:R-:W-:Y:S06]  /*f000*/  HMMA.16816.F32.BF16 R48, R156.reuse, R182, R48 ;  /* 0x000000b69c30723c */ /* 0x040fec0000041830 */
[C---:B------:R-:W-:Y:S06]  /*f010*/  HMMA.16816.F32.BF16 R52, R156.reuse, R184, R52 ;  /* 0x000000b89c34723c */ /* 0x040fec0000041834 */
[C---:B------:R-:W-:Y:S06]  /*f020*/  HMMA.16816.F32.BF16 R56, R156.reuse, R186, R56 ;  /* 0x000000ba9c38723c */ /* 0x040fec0000041838 */
[C---:B------:R-:W-:Y:S06]  /*f030*/  HMMA.16816.F32.BF16 R60, R156.reuse, R188, R60 ;  /* 0x000000bc9c3c723c */ /* 0x040fec000004183c */
[C---:B------:R-:W-:Y:S06]  /*f040*/  HMMA.16816.F32.BF16 R64, R156.reuse, R190, R64 ;  /* 0x000000be9c40723c */ /* 0x040fec0000041840 */
[C---:B-----5:R-:W-:Y:S06]  /*f050*/  HMMA.16816.F32.BF16 R68, R156.reuse, R192, R68 ;  /* 0x000000c09c44723c */ /* 0x060fec0000041844 */
[C---:B------:R-:W-:Y:S06]  /*f060*/  HMMA.16816.F32.BF16 R72, R156.reuse, R194, R72 ;  /* 0x000000c29c48723c */ /* 0x040fec0000041848 */
[C---:B--2---:R-:W-:Y:S06]  /*f070*/  HMMA.16816.F32.BF16 R76, R156.reuse, R152, R76 ;  /* 0x000000989c4c723c */ /* 0x044fec000004184c */
[C---:B------:R-:W-:Y:S05]  /*f080*/  HMMA.16816.F32.BF16 R80, R156.reuse, R154, R80 ;  /* 0x0000009a9c50723c */ /* 0x040fea0000041850 */
[----:B------:R-:W-:Y:S01]  /*f090*/  IMAD.MOV.U32 R153, RZ, RZ, R240 ;  /* 0x000000ffff997224 */ /* 0x000fe200078e00f0 */
[C---:B------:R-:W-:Y:S05]  /*f0a0*/  HMMA.16816.F32.BF16 R84, R156.reuse, R196, R84 ;  /* 0x000000c49c54723c */ /* 0x040fea0000041854 */
[----:B------:R-:W-:Y:S01]  /*f0b0*/  IMAD.MOV.U32 R152, RZ, RZ, R241 ;  /* 0x000000ffff987224 */ /* 0x000fe200078e00f1 */
        /* <DEDUP_REMOVED lines=10> */
[----:B------:R-:W-:Y:S01]  /*f160*/  HMMA.16816.F32.BF16 R128, R156, R162, R128 ;  /* 0x000000a29c80723c */ /* 0x000fe20000041880 */
[----:B------:R-:W-:Y:S11]  /*f170*/  @!UPT UIADD3 URZ, URZ, URZ, URZ ;  /* 0x0000003f3f3ff290 */ /* 0x000ff6000fffe03f */
[----:B------:R-:W-:Y:S01]  /*f180*/  @!UPT UIADD3 URZ, URZ, URZ, URZ ;  /* 0x0000003f3f3ff290 */ /* 0x000fe2000fffe03f */
[----:B------:R-:W-:Y:S11]  /*f190*/  @!P1 BRA `(.L_x_756) ;  /* 0x0000000800789947 */ /* 0x000ff60003800000 */
[----:B------:R-:W1:Y:S08]  /*f1a0*/  LDC R0, c[0x0][0x248] ;  /* 0x00009200ff007b82 */ /* 0x000e700000000800 */
[----:B------:R-:W2:Y:S01]  /*f1b0*/  @!P0 LDC R156, c[0x0][0x24c] ;  /* 0x00009300ff9c8b82 */ /* 0x000ea20000000800 */
[----:B-1----:R-:W-:Y:S04]  /*f1c0*/  LEA R160, -R0, RZ, 0x8 ;  /* 0x000000ff00a07211 */ /* 0x002fe800078e41ff */
[----:B------:R-:W-:Y:S01]  /*f1d0*/  SHF.R.S32.HI R157, RZ, 0x1f, R160 ;  /* 0x0000001fff9d7819 */ /* 0x000fe200000114a0 */
[----:B------:R-:W-:Y:S06]  /*f1e0*/  @!P6 BRA `(.L_x_757) ;  /* 0x0000000000f8e947 */ /* 0x000fec0003800000 */
[----:B------:R-:W1:Y:S01]  /*f1f0*/  LDC R2, c[0x0][0x380] ;  /* 0x0000e000ff027b82 */ /* 0x000e620000000800 */
[----:B------:R-:W-:Y:S05]  /*f200*/  SHF.L.U32 R162, R225, 0x8, RZ ;  /* 0x00000008e1a27819 */ /* 0x000fea00000006ff */
[C---:B------:R-:W-:Y:S02]  /*f210*/  VIADD R160, R162.reuse, 0xfffffe00 ;  /* 0xfffffe00a2a07836 */ /* 0x040fe40000000000 */
[----:B------:R-:W-:Y:S03]  /*f220*/  VIADD R162, R162, 0xffffff00 ;  /* 0xffffff00a2a27836 */ /* 0x000fe60000000000 */
[----:B------:R-:W-:Y:S02]  /*f230*/  IABS R155, R160 ;  /* 0x000000a0009b7213 */ /* 0x000fe40000000000 */
[----:B------:R-:W-:Y:S02]  /*f240*/  IABS R158, R162 ;  /* 0x000000a2009e7213 */ /* 0x000fe40000000000 */
[-C--:B-1----:R-:W-:Y:S02]  /*f250*/  IABS R149, R2.reuse ;  /* 0x0000000200957213 */ /* 0x082fe40000000000 */
[-C--:B------:R-:W-:Y:S02]  /*f260*/  LOP3.LUT R162, R162, R2.reuse, RZ, 0x3c, !PT ;  /* 0x00000002a2a27212 */ /* 0x080fe400078e3cff */
[----:B------:R-:W1:Y:S01]  /*f270*/  I2F.RP R164, R149 ;  /* 0x0000009500a47306 */ /* 0x000e620000209400 */
[-C--:B------:R-:W-:Y:S04]  /*f280*/  LOP3.LUT R160, R160, R2.reuse, RZ, 0x3c, !PT ;  /* 0x00000002a0a07212 */ /* 0x080fe800078e3cff */
[----:B------:R-:W-:Y:S02]  /*f290*/  ISETP.GE.AND P1, PT, R160, RZ, PT ;  /* 0x000000ffa000720c */ /* 0x000fe40003f26270 */
[----:B------:R-:W-:Y:S03]  /*f2a0*/  LOP3.LUT R160, RZ, R2, RZ, 0x33, !PT ;  /* 0x00000002ffa07212 */ /* 0x000fe600078e33ff */
[----:B-1----:R-:W1:Y:S02]  /*f2b0*/  MUFU.RCP R164, R164 ;  /* 0x000000a400a47308 */ /* 0x002e640000001000 */
[----:B-1----:R-:W-:Y:S08]  /*f2c0*/  VIADD R164, R164, 0xffffffe ;  /* 0x0ffffffea4a47836 */ /* 0x002ff00000000000 */
[----:B------:R-:W1:Y:S02]  /*f2d0*/  F2I.FTZ.U32.TRUNC.NTZ R165, R164 ;  /* 0x000000a400a57305 */ /* 0x000e64000021f000 */
[--C-:B-1----:R-:W-:Y:S01]  /*f2e0*/  IMAD.MOV R161, RZ, RZ, -R165.reuse ;  /* 0x000000ffffa17224 */ /* 0x102fe200078e0aa5 */
[----:B------:R-:W-:Y:S03]  /*f2f0*/  MOV R164, RZ ;  /* 0x000000ff00a47202 */ /* 0x000fe60000000f00 */
[----:B------:R-:W-:Y:S04]  /*f300*/  IMAD R161, R161, R149, RZ ;  /* 0x00000095a1a17224 */ /* 0x000fe800078e02ff */
[----:B------:R-:W-:Y:S06]  /*f310*/  IMAD.HI.U32 R161, R165, R161, R164 ;  /* 0x000000a1a5a17227 */ /* 0x000fec00078e00a4 */
[C---:B------:R-:W-:Y:S04]  /*f320*/  IMAD.HI.U32 R159, R161.reuse, R155, RZ ;  /* 0x0000009ba19f7227 */ /* 0x040fe800078e00ff */
[----:B------:R-:W-:Y:S04]  /*f330*/  IMAD.HI.U32 R161, R161, R158, RZ ;  /* 0x0000009ea1a17227 */ /* 0x000fe800078e00ff */
[----:B------:R-:W-:Y:S02]  /*f340*/  IMAD.MOV R154, RZ, RZ, -R159 ;  /* 0x000000ffff9a7224 */ /* 0x000fe400078e0a9f */
[----:B------:R-:W-:Y:S02]  /*f350*/  IMAD.MOV R157, RZ, RZ, -R161 ;  /* 0x000000ffff9d7224 */ /* 0x000fe400078e0aa1 */
[C---:B------:R-:W-:Y:S02]  /*f360*/  IMAD R155, R149.reuse, R154, R155 ;  /* 0x0000009a959b7224 */ /* 0x040fe400078e029b */
[C---:B------:R-:W-:Y:S03]  /*f370*/  IMAD R158, R149.reuse, R157, R158 ;  /* 0x0000009d959e7224 */ /* 0x040fe600078e029e */
[C---:B------:R-:W-:Y:S02]  /*f380*/  ISETP.GT.U32.AND P2, PT, R149.reuse, R155, PT ;  /* 0x0000009b9500720c */ /* 0x040fe40003f44070 */
[----:B------:R-:W-:Y:S11]  /*f390*/  ISETP.GT.U32.AND P3, PT, R149, R158, PT ;  /* 0x0000009e9500720c */ /* 0x000ff60003f64070 */
[-C--:B------:R-:W-:Y:S01]  /*f3a0*/  @!P2 IADD3 R155, R155, -R149.reuse, RZ ;  /* 0x800000959b9ba210 */ /* 0x080fe20007ffe0ff */
[----:B------:R-:W-:Y:S01]  /*f3b0*/  @!P2 VIADD R159, R159, 0x1 ;  /* 0x000000019f9fa836 */ /* 0x000fe20000000000 */
[----:B------:R-:W-:Y:S01]  /*f3c0*/  ISETP.GE.AND P2, PT, R162, RZ, PT ;  /* 0x000000ffa200720c */ /* 0x000fe20003f46270 */
[----:B------:R-:W-:Y:S01]  /*f3d0*/  @!P3 IMAD.IADD R158, R158, 0x1, -R149 ;  /* 0x000000019e9eb824 */ /* 0x000fe200078e0a95 */
[-C--:B------:R-:W-:Y:S02]  /*f3e0*/  ISETP.GE.U32.AND P4, PT, R155, R149.reuse, PT ;  /* 0x000000959b00720c */ /* 0x080fe40003f86070 */
[----:B------:R-:W-:Y:S02]  /*f3f0*/  @!P3 IADD3 R161, R161, 0x1, RZ ;  /* 0x00000001a1a1b810 */ /* 0x000fe40007ffe0ff */
[----:B------:R-:W-:Y:S02]  /*f400*/  ISETP.GE.U32.AND P5, PT, R158, R149, PT ;  /* 0x000000959e00720c */ /* 0x000fe40003fa6070 */
[----:B------:R-:W1:Y:S01]  /*f410*/  LDC R149, c[0x0][0x24c] ;  /* 0x00009300ff957b82 */ /* 0x000e620000000800 */
[----:B------:R-:W-:Y:S06]  /*f420*/  ISETP.NE.AND P3, PT, R2, RZ, PT ;  /* 0x000000ff0200720c */ /* 0x000fec0003f65270 */
[----:B------:R-:W-:Y:S04]  /*f430*/  @P4 VIADD R159, R159, 0x1 ;  /* 0x000000019f9f4836 */ /* 0x000fe80000000000 */
[----:B------:R-:W-:Y:S01]  /*f440*/  @P5 VIADD R161, R161, 0x1 ;  /* 0x00000001a1a15836 */ /* 0x000fe20000000000 */
[----:B------:R-:W-:Y:S03]  /*f450*/  @!P1 IADD3 R159, -R159, RZ, RZ ;  /* 0x000000ff9f9f9210 */ /* 0x000fe60007ffe1ff */
[----:B------:R-:W-:Y:S01]  /*f460*/  @!P2 IMAD.MOV R161, RZ, RZ, -R161 ;  /* 0x000000ffffa1a224 */ /* 0x000fe200078e0aa1 */
[C---:B------:R-:W-:Y:S04]  /*f470*/  SEL R159, R160.reuse, R159, !P3 ;  /* 0x0000009fa09f7207 */ /* 0x040fe80005800000 */
[----:B------:R-:W-:Y:S02]  /*f480*/  SEL R160, R160, R161, !P3 ;  /* 0x000000a1a0a07207 */ /* 0x000fe40005800000 */
[CC--:B------:R-:W-:Y:S02]  /*f490*/  LEA R162, P2, R159.reuse, R228.reuse, 0x2 ;  /* 0x000000e49fa27211 */ /* 0x0c0fe400078410ff */
[C---:B------:R-:W-:Y:S02]  /*f4a0*/  LEA R154, P1, R160.reuse, R228, 0x2 ;  /* 0x000000e4a09a7211 */ /* 0x040fe400078210ff */
[-C--:B------:R-:W-:Y:S02]  /*f4b0*/  LEA.HI.X.SX32 R163, R159, R229.reuse, 0x2, P2 ;  /* 0x000000e59fa37211 */ /* 0x080fe400010f16ff */
[C---:B------:R-:W-:Y:S01]  /*f4c0*/  LEA.HI.X.SX32 R155, R160.reuse, R229, 0x2, P1 ;  /* 0x000000e5a09b7211 */ /* 0x040fe200008f16ff */
[----:B------:R-:W-:Y:S02]  /*f4d0*/  IMAD.IADD R160, R160, 0x1, -R159 ;  /* 0x00000001a0a07824 */ /* 0x000fe400078e0a9f */
[----:B------:R-:W3:Y:S02]  /*f4e0*/  LDG.E R157, desc[UR8][R162.64] ;  /* 0x00000008a29d7981 */ /* 0x000ee4000c1e1900 */
[----:B------:R-:W-:Y:S02]  /*f4f0*/  IMAD R160, R160, R2, -0x100 ;  /* 0xffffff00a0a07424 */ /* 0x000fe400078e0202 */
[----:B------:R4:W3:Y:S03]  /*f500*/  LDG.E R158, desc[UR8][R154.64] ;  /* 0x000000089a9e7981 */ /* 0x0008e6000c1e1900 */
[----:B------:R-:W-:Y:S05]  /*f510*/  SHF.R.S32.HI R2, RZ, 0x1f, R160 ;  /* 0x0000001fff027819 */ /* 0x000fea00000114a0 */
[-C--:B------:R-:W-:Y:S04]  /*f520*/  IMAD R2, R2, R0.reuse, RZ ;  /* 0x0000000002027224 */ /* 0x080fe800078e02ff */
[C---:B-1----:R-:W-:Y:S02]  /*f530*/  IMAD R2, R160.reuse, R149, R2 ;  /* 0x00000095a0027224 */ /* 0x042fe400078e0202 */
[----:B------:R-:W-:Y:S04]  /*f540*/  IMAD.WIDE.U32 R160, R160, R0, RZ ;  /* 0x00000000a0a07225 */ /* 0x000fe800078e00ff */
[----:B------:R-:W-:Y:S01]  /*f550*/  IMAD.IADD R161, R161, 0x1, R2 ;  /* 0x00000001a1a17824 */ /* 0x000fe200078e0202 */
[----:B----4-:R-:W1:Y:S01]  /*f560*/  LDC.64 R154, c[0x0][0x230] ;  /* 0x00008c00ff9a7b82 */ /* 0x010e620000000a00 */
[----:B---3--:R-:W-:Y:S04]  /*f570*/  IADD3 R157, -R158, R157, RZ ;  /* 0x0000009d9e9d7210 */ /* 0x008fe80007ffe1ff */
[----:B------:R-:W-:Y:S01]  /*f580*/  SHF.R.S32.HI R149, RZ, 0x1f, R157 ;  /* 0x0000001fff957819 */ /* 0x000fe2000001149d */
[-C--:B-1----:R-:W-:Y:S04]  /*f590*/  IMAD.WIDE.U32 R160, R157, R154.reuse, R160 ;  /* 0x0000009a9da07225 */ /* 0x082fe800078e00a0 */
[----:B------:R-:W-:Y:S04]  /*f5a0*/  IMAD R149, R149, R154, RZ ;  /* 0x0000009a95957224 */ /* 0x000fe800078e02ff */
[----:B------:R-:W-:Y:S05]  /*f5b0*/  IMAD R149, R157, R155, R149 ;  /* 0x0000009b9d957224 */ /* 0x000fea00078e0295 */
[----:B------:R-:W-:Y:S07]  /*f5c0*/  IADD3 R157, R161, R149, RZ ;  /* 0x00000095a19d7210 */ /* 0x000fee0007ffe0ff */
.L_x_757:
[----:B------:R1:W-:Y:S01]  /*f5d0*/  @P0 STS [R226+0x1004], RZ ;  /* 0x001004ffe2000388 */ /* 0x0003e20000000800 */
[----:B------:R-:W3:Y:S01]  /*f5e0*/  @!P0 LDC R158, c[0x0][0x24c] ;  /* 0x00009300ff9e8b82 */ /* 0x000ee20000000800 */
[CC--:B------:R-:W-:Y:S01]  /*f5f0*/  LEA R170, P2, R160.reuse, R235.reuse, 0x1 ;  /* 0x000000eba0aa7211 */ /* 0x0c0fe200078408ff */
[--C-:B------:R-:W-:Y:S01]  /*f600*/  @!P0 IMAD.MOV.U32 R167, RZ, RZ, R157.reuse ;  /* 0x000000ffffa78224 */ /* 0x100fe200078e009d */
[----:B------:R1:W-:Y:S01]  /*f610*/  @P0 STS.64 [R226+0x1008], RZ ;  /* 0x001008ffe2000388 */ /* 0x0003e20000000a00 */
[----:B------:R-:W-:Y:S01]  /*f620*/  @!P0 IADD3 R149, P1, R221, R160, RZ ;  /* 0x000000a0dd958210 */ /* 0x000fe20007f3e0ff */
[--C-:B------:R-:W-:Y:S01]  /*f630*/  @!P0 IMAD.MOV.U32 R165, RZ, RZ, R157.reuse ;  /* 0x000000ffffa58224 */ /* 0x100fe200078e009d */
[--C-:B------:R-:W-:Y:S01]  /*f640*/  LEA.HI.X R171, R160, R234, R157.reuse, 0x1, P2 ;  /* 0x000000eaa0ab7211 */ /* 0x100fe200010f0c9d */
[----:B------:R1:W-:Y:S01]  /*f650*/  @P0 STS [R226+0x1000], RZ ;  /* 0x001000ffe2000388 */ /* 0x0003e20000000800 */
[----:B------:R-:W4:Y:S01]  /*f660*/  @!P0 LDC R155, c[0x0][0x24c] ;  /* 0x00009300ff9b8b82 */ /* 0x000f220000000800 */
[----:B------:R-:W-:Y:S01]  /*f670*/  @!P0 IMAD.X R2, R220, 0x1, R157, P1 ;  /* 0x00000001dc028824 */ /* 0x000fe200008e069d */
[CC--:B------:R-:W-:Y:S01]  /*f680*/  @!P0 LEA R162, P1, R149.reuse, R235.reuse, 0x1 ;  /* 0x000000eb95a28211 */ /* 0x0c0fe200078208ff */
[----:B------:R-:W-:Y:S01]  /*f690*/  @!PT LDS RZ, [RZ] ;  /* 0x00000000fffff984 */ /* 0x000fe20000000800 */
[----:B------:R-:W-:Y:S01]  /*f6a0*/  @!PT LDS RZ, [RZ] ;  /* 0x00000000fffff984 */ /* 0x000fe20000000800 */
[----:B------:R-:W-:Y:S01]  /*f6b0*/  @!PT LDS RZ, [RZ] ;  /* 0x00000000fffff984 */ /* 0x000fe20000000800 */
[----:B------:R-:W-:Y:S01]  /*f6c0*/  @!P0 LDGSTS.E.BYPASS.LTC128B.128 [R226+0x1000], desc[UR8][R170.64] ;  /* 0x01000000aae28fae */ /* 0x000fe2000b901d48 */
[C---:B------:R-:W-:Y:S01]  /*f6d0*/  @!P0 LEA R159, P2, R0.reuse, R160, 0x6 ;  /* 0x000000a0009f8211 */ /* 0x040fe200078430ff */
[----:B------:R-:W-:Y:S01]  /*f6e0*/  @!P0 IMAD.MOV.U32 R166, RZ, RZ, R160 ;  /* 0x000000ffffa68224 */ /* 0x000fe200078e00a0 */
[-C--:B------:R-:W-:Y:S01]  /*f6f0*/  @!P0 LEA.HI.X R163, R149, R234.reuse, R2, 0x1, P1 ;  /* 0x000000ea95a38211 */ /* 0x080fe200008f0c02 */
[----:B------:R1:W-:Y:S01]  /*f700*/  @P0 STS.128 [R226+0x1800], RZ ;  /* 0x001800ffe2000388 */ /* 0x0003e20000000c00 */
[----:B------:R-:W5:Y:S01]  /*f710*/  @!P0 LDC R154, c[0x0][0x24c] ;  /* 0x00009300ff9a8b82 */ /* 0x000f620000000800 */
[C---:B------:R-:W-:Y:S01]  /*f720*/  @!P0 LEA R168, P1, R159.reuse, R235, 0x1 ;  /* 0x000000eb9fa88211 */ /* 0x040fe200078208ff */
[C---:B------:R-:W-:Y:S01]  /*f730*/  @!P0 IMAD.WIDE.U32 R166, R0.reuse, 0x60, R166 ;  /* 0x0000006000a68825 */ /* 0x040fe200078e00a6 */
[----:B------:R-:W-:Y:S01]  /*f740*/  @!PT LDS RZ, [RZ] ;  /* 0x00000000fffff984 */ /* 0x000fe20000000800 */
[----:B------:R-:W-:Y:S01]  /*f750*/  @!PT LDS RZ, [RZ] ;  /* 0x00000000fffff984 */ /* 0x000fe20000000800 */
[----:B------:R-:W-:Y:S01]  /*f760*/  @!PT LDS RZ, [RZ] ;  /* 0x00000000fffff984 */ /* 0x000fe20000000800 */
[----:B------:R1:W-:Y:S02]  /*f770*/  @!P0 LDGSTS.E.BYPASS.LTC128B.128 [R226+0x1800], desc[UR8][R162.64] ;  /* 0x01800000a2e28fae */ /* 0x0003e4000b901d48 */
[C---:B--2---:R-:W-:Y:S01]  /*f780*/  @!P0 LEA.HI.X R156, R0.reuse, R157, R156, 0x6, P2 ;  /* 0x0000009d009c8211 */ /* 0x044fe200010f349c */
[----:B------:R-:W-:Y:S01]  /*f790*/  @!P0 IMAD.MOV.U32 R164, RZ, RZ, R160 ;  /* 0x000000ffffa48224 */ /* 0x000fe200078e00a0 */
[----:B------:R2:W-:Y:S01]  /*f7a0*/  @P0 STS.128 [R226+0x2000], RZ ;  /* 0x002000ffe2000388 */ /* 0x0005e20000000c00 */
[----:B------:R-:W2:Y:S01]  /*f7b0*/  @!P0 LDC R149, c[0x0][0x24c] ;  /* 0x00009300ff958b82 */ /* 0x000ea20000000800 */
[----:B------:R-:W-:Y:S01]  /*f7c0*/  @!P0 LEA.HI.X R169, R159, R234, R156, 0x1, P1 ;  /* 0x000000ea9fa98211 */ /* 0x000fe200008f0c9c */
[----:B------:R-:W-:Y:S01]  /*f7d0*/  @!P0 IMAD.WIDE.U32 R164, R0, 0xa0, R164 ;  /* 0x000000a000a48825 */ /* 0x000fe200078e00a4 */
[----:B------:R-:W-:Y:S02]  /*f7e0*/  @!P0 LEA R174, P2, R166, R235, 0x1 ;  /* 0x000000eba6ae8211 */ /* 0x000fe400078408ff */
[-C--:B------:R-:W-:Y:S01]  /*f7f0*/  @!P0 MOV R161, R157.reuse ;  /* 0x0000009d00a18202 */ /* 0x080fe20000000f00 */
[----:B------:R-:W-:Y:S01]  /*f800*/  @!PT LDS RZ, [RZ] ;  /* 0x00000000fffff984 */ /* 0x000fe20000000800 */
[----:B------:R-:W-:Y:S01]  /*f810*/  @!PT LDS RZ, [RZ] ;  /* 0x00000000fffff984 */ /* 0x000fe20000000800 */
[----:B------:R-:W-:Y:S01]  /*f820*/  @!PT LDS RZ, [RZ] ;  /* 0x00000000fffff984 */ /* 0x000fe20000000800 */
[----:B------:R2:W-:Y:S02]  /*f830*/  @!P0 LDGSTS.E.BYPASS.LTC128B.128 [R226+0x2000], desc[UR8][R168.64] ;  /* 0x02000000a8e28fae */ /* 0x0005e4000b901d48 */
[----:B------:R-:W2:Y:S02]  /*f840*/  @!P0 LDC R2, c[0x0][0x24c] ;  /* 0x00009300ff028b82 */ /* 0x000ea40000000800 */
[----:B------:R2:W-:Y:S01]  /*f850*/  @P0 STS.128 [R226+0x2800], RZ ;  /* 0x002800ffe2000388 */ /* 0x0005e20000000c00 */
[----:B-1----:R-:W-:Y:S02]  /*f860*/  @!P0 IMAD.MOV.U32 R163, RZ, RZ, R157 ;  /* 0x000000ffffa38224 */ /* 0x002fe400078e009d */
[----:B------:R-:W-:Y:S04]  /*f870*/  @!P0 IMAD.MOV.U32 R162, RZ, RZ, R160 ;  /* 0x000000ffffa28224 */ /* 0x000fe800078e00a0 */
[----:B------:R-:W-:Y:S04]  /*f880*/  @!P0 IMAD.WIDE.U32 R162, R0, 0xc0, R162 ;  /* 0x000000c000a28825 */ /* 0x000fe800078e00a2 */
[----:B---3--:R-:W-:Y:S01]  /*f890*/  @!P0 IMAD R156, R158, 0x60, RZ ;  /* 0x000000609e9c8824 */ /* 0x008fe200078e02ff */
[----:B------:R-:W-:Y:S01]  /*f8a0*/  @!P0 LEA R158, P1, R0, R160, 0x7 ;  /* 0x000000a0009e8211 */ /* 0x000fe200078238ff */
[----:B-----5:R-:W-:Y:S02]  /*f8b0*/  @!P0 IMAD R154, R154, 0xa0, RZ ;  /* 0x000000a09a9a8824 */ /* 0x020fe400078e02ff */
[----:B------:R-:W-:Y:S01]  /*f8c0*/  @!P0 IMAD.IADD R156, R156, 0x1, R167 ;  /* 0x000000019c9c8824 */ /* 0x000fe200078e02a7 */
[----:B----4-:R-:W-:Y:S01]  /*f8d0*/  @!P0 LEA.HI.X R155, R0, R157, R155, 0x7, P1 ;  /* 0x0000009d009b8211 */ /* 0x010fe200008f3c9b */
[----:B------:R-:W-:Y:S01]  /*f8e0*/  @!P0 IMAD.IADD R154, R154, 0x1, R165 ;  /* 0x000000019a9a8824 */ /* 0x000fe200078e02a5 */
[-C--:B------:R-:W-:Y:S01]  /*f8f0*/  @!P0 LEA R172, P1, R158, R235.reuse, 0x1 ;  /* 0x000000eb9eac8211 */ /* 0x080fe200078208ff */
[----:B--2---:R-:W-:Y:S01]  /*f900*/  @!P0 IMAD R149, R149, 0xc0, RZ ;  /* 0x000000c095958824 */ /* 0x004fe200078e02ff */
[-C--:B------:R-:W-:Y:S01]  /*f910*/  @!P0 LEA.HI.X R175, R166, R234.reuse, R156, 0x1, P2 ;  /* 0x000000eaa6af8211 */ /* 0x080fe200010f0c9c */
[----:B------:R-:W-:Y:S01]  /*f920*/  @!P0 IMAD.WIDE.U32 R160, R0, 0xe0, R160 ;  /* 0x000000e000a08825 */ /* 0x000fe200078e00a0 */
[-C--:B------:R-:W-:Y:S02]  /*f930*/  @!P0 LEA.HI.X R173, R158, R234.reuse, R155, 0x1, P1 ;  /* 0x000000ea9ead8211 */ /* 0x080fe400008f0c9b */
[-C--:B------:R-:W-:Y:S01]  /*f940*/  @!P0 LEA R158, P3, R164, R235.reuse, 0x1 ;  /* 0x000000eba49e8211 */ /* 0x080fe200078608ff */
[----:B------:R-:W-:Y:S01]  /*f950*/  @!PT LDS RZ, [RZ] ;  /* 0x00000000fffff984 */ /* 0x000fe20000000800 */
[----:B------:R-:W-:Y:S01]  /*f960*/  @!PT LDS RZ, [RZ] ;  /* 0x00000000fffff984 */ /* 0x000fe20000000800 */
[----:B------:R-:W-:Y:S01]  /*f970*/  @!PT LDS RZ, [RZ] ;  /* 0x00000000fffff984 */ /* 0x000fe20000000800 */
[----:B------:R1:W-:Y:S01]  /*f980*/  @!P0 LDGSTS.E.BYPASS.LTC128B.128 [R226+0x2800], desc[UR8][R174.64] ;  /* 0x02800000aee28fae */ /* 0x0003e2000b901d48 */
[-C--:B------:R-:W-:Y:S01]  /*f990*/  @!P0 LEA R156, P2, R162, R235.reuse, 0x1 ;  /* 0x000000eba29c8211 */ /* 0x080fe200078408ff */
[----:B------:R-:W-:Y:S01]  /*f9a0*/  @!P0 IMAD.IADD R149, R149, 0x1, R163 ;  /* 0x0000000195958824 */ /* 0x000fe200078e02a3 */
[-C--:B------:R-:W-:Y:S01]  /*f9b0*/  @!P0 LEA.HI.X R159, R164, R234.reuse, R154, 0x1, P3 ;  /* 0x000000eaa49f8211 */ /* 0x080fe200018f0c9a */
[----:B------:R1:W-:Y:S01]  /*f9c0*/  @P0 STS.128 [R226+0x3000], RZ ;  /* 0x003000ffe2000388 */ /* 0x0003e20000000c00 */
[----:B------:R-:W-:Y:S01]  /*f9d0*/  @!P0 LEA R166, P1, R160, R235, 0x1 ;  /* 0x000000eba0a68211 */ /* 0x000fe200078208ff */
[----:B------:R-:W-:Y:S01]  /*f9e0*/  @!P0 IMAD R2, R2, 0xe0, RZ ;  /* 0x000000e002028824 */ /* 0x000fe200078e02ff */
[-C--:B------:R-:W-:Y:S01]  /*f9f0*/  @!P0 LEA.HI.X R157, R162, R234.reuse, R149, 0x1, P2 ;  /* 0x000000eaa29d8211 */ /* 0x080fe200010f0c95 */
[----:B------:R-:W-:Y:S01]  /*fa00*/  @!PT LDS RZ, [RZ] ;  /* 0x00000000fffff984 */ /* 0x000fe20000000800 */
[----:B------:R-:W-:Y:S01]  /*fa10*/  @!PT LDS RZ, [RZ] ;  /* 0x00000000fffff984 */ /* 0x000fe20000000800 */
[----:B------:R-:W-:Y:S01]  /*fa20*/  @!PT LDS RZ, [RZ] ;  /* 0x00000000fffff984 */ /* 0x000fe20000000800 */
[----:B------:R1:W-:Y:S01]  /*fa30*/  @!P0 LDGSTS.E.BYPASS.LTC128B.128 [R226+0x3000], desc[UR8][R172.64] ;  /* 0x03000000ace28fae */ /* 0x0003e2000b901d48 */
[----:B------:R-:W-:Y:S02]  /*fa40*/  IMAD.MOV.U32 R235, RZ, RZ, R170 ;  /* 0x000000ffffeb7224 */ /* 0x000fe400078e00aa */
[----:B------:R-:W-:Y:S01]  /*fa50*/  @!P0 IADD3 R2, R2, R161, RZ ;  /* 0x000000a102028210 */ /* 0x000fe20007ffe0ff */
[----:B------:R1:W-:Y:S03]  /*fa60*/  @P0 STS.128 [R226+0x3800], RZ ;  /* 0x003800ffe2000388 */ /* 0x0003e60000000c00 */
[----:B------:R-:W-:Y:S01]  /*fa70*/  @!P0 LEA.HI.X R167, R160, R234, R2, 0x1, P1 ;  /* 0x000000eaa0a78211 */ /* 0x000fe200008f0c02 */
[----:B------:R-:W-:Y:S01]  /*fa80*/  @!PT LDS RZ, [RZ] ;  /* 0x00000000fffff984 */ /* 0x000fe20000000800 */
[----:B------:R-:W-:Y:S01]  /*fa90*/  @!PT LDS RZ, [RZ] ;  /* 0x00000000fffff984 */ /* 0x000fe20000000800 */
[----:B------:R-:W-:Y:S01]  /*faa0*/  @!PT LDS RZ, [RZ] ;  /* 0x00000000fffff984 */ /* 0x000fe20000000800 */
[----:B------:R1:W-:Y:S01]  /*fab0*/  @!P0 LDGSTS.E.BYPASS.LTC128B.128 [R226+0x3800], desc[UR8][R158.64] ;  /* 0x038000009ee28fae */ /* 0x0003e2000b901d48 */
[----:B------:R-:W-:Y:S03]  /*fac0*/  IMAD.MOV.U32 R234, RZ, RZ, R171 ;  /* 0x000000ffffea7224 */ /* 0x000fe600078e00ab */
        /* <DEDUP_REMOVED lines=10> */
[----:B------:R-:W0:Y:S02]  /*fb70*/  LDGDEPBAR ;  /* 0x00000000000079af */ /* 0x000e240000000000 */
.L_x_756:
[----:B------:R-:W-:Y:S02]  /*fb80*/  FMNMX.FTZ R154, R4, R148, !PT ;  /* 0x00000094049a7209 */ /* 0x000fe40007810000 */
        /* <DEDUP_REMOVED lines=126> */
[----:B------:R-:W-:Y:S03]  /*10370*/  FMNMX.FTZ R0, R131, R0, !PT ;  /* 0x0000000083007209 */ /* 0x000fe60007810000 */
[----:B------:R-:W-:Y:S08]  /*10380*/  SHFL.BFLY PT, R2, R154, 0x2, 0x1f ;  /* 0x0c401f009a027f89 */ /* 0x000ff000000e0000 */
[----:B------:R-:W2:Y:S02]  /*10390*/  SHFL.BFLY PT, R149, R0, 0x2, 0x1f ;  /* 0x0c401f0000957f89 */ /* 0x000ea400000e0000 */
[----:B--2---:R-:W-:Y:S02]  /*103a0*/  FMNMX.FTZ R149, R0, R149, !PT ;  /* 0x0000009500957209 */ /* 0x004fe40007810000 */
[----:B------:R-:W-:Y:S04]  /*103b0*/  FMNMX.FTZ R154, R154, R2, !PT ;  /* 0x000000029a9a7209 */ /* 0x000fe80007810000 */
[----:B------:R-:W2:Y:S08]  /*103c0*/  SHFL.BFLY PT, R0, R149, 0x1, 0x1f ;  /* 0x0c201f0095007f89 */ /* 0x000eb000000e0000 */
[----:B------:R-:W3:Y:S01]  /*103d0*/  SHFL.BFLY PT, R2, R154, 0x1, 0x1f ;  /* 0x0c201f009a027f89 */ /* 0x000ee200000e0000 */
[----:B--2---:R-:W-:Y:S02]  /*103e0*/  FMNMX.FTZ R0, R149, R0, !PT ;  /* 0x0000000095007209 */ /* 0x004fe40007810000 */
[----:B---3--:R-:W-:Y:S03]  /*103f0*/  FMNMX.FTZ R2, R154, R2, !PT ;  /* 0x000000029a027209 */ /* 0x008fe60007810000 */
[C---:B------:R-:W-:Y:S01]  /*10400*/  FMUL.FTZ R149, R0.reuse, UR4 ;  /* 0x0000000400957c20 */ /* 0x040fe20008410000 */
[----:B------:R-:W-:Y:S01]  /*10410*/  FADD.FTZ R3, -R0, R3 ;  /* 0x0000000300037221 */ /* 0x000fe20000010100 */
[C---:B------:R-:W-:Y:S01]  /*10420*/  FSETP.NEU.FTZ.AND P0, PT, R2.reuse, -INF , PT ;  /* 0xff8000000200780b */ /* 0x040fe20003f1d000 */
[C---:B------:R-:W-:Y:S02]  /*10430*/  FMUL.FTZ R154, R2.reuse, UR4 ;  /* 0x00000004029a7c20 */ /* 0x040fe40008410000 */
[----:B------:R-:W-:Y:S01]  /*10440*/  FMUL.FTZ R3, R3, UR4 ;  /* 0x0000000403037c20 */ /* 0x000fe20008410000 */
[----:B------:R-:W-:Y:S02]  /*10450*/  FADD.FTZ R148, -R2, R148 ;  /* 0x0000009402947221 */ /* 0x000fe40000010100 */
[----:B------:R-:W-:Y:S02]  /*10460*/  FSEL R154, R154, RZ, P0 ;  /* 0x000000ff9a9a7208 */ /* 0x000fe40000000000 */
[----:B------:R-:W-:Y:S01]  /*10470*/  FMUL.FTZ R148, R148, UR4 ;  /* 0x0000000494947c20 */ /* 0x000fe20008410000 */
[----:B------:R-:W-:Y:S01]  /*10480*/  MUFU.EX2 R3, R3 ;  /* 0x0000000300037308 */ /* 0x000fe20000000800 */
[----:B------:R-:W-:Y:S01]  /*10490*/  FSETP.NEU.FTZ.AND P0, PT, R0, -INF , PT ;  /* 0xff8000000000780b */ /* 0x000fe20003f1d000 */
[--C-:B------:R-:W-:Y:S01]  /*104a0*/  FFMA.FTZ R205, R16, UR4, -R154.reuse ;  /* 0x0000000410cd7c23 */ /* 0x100fe2000801089a */
[--C-:B------:R-:W-:Y:S01]  /*104b0*/  FFMA.FTZ R203, R17, UR4, -R154.reuse ;  /* 0x0000000411cb7c23 */ /* 0x100fe2000801089a */
[--C-:B------:R-:W-:Y:S01]  /*104c0*/  FFMA.FTZ R199, R24, UR4, -R154.reuse ;  /* 0x0000000418c77c23 */ /* 0x100fe2000801089a */
[--C-:B------:R-:W-:Y:S01]  /*104d0*/  FFMA.FTZ R195, R25, UR4, -R154.reuse ;  /* 0x0000000419c37c23 */ /* 0x100fe2000801089a */
[--C-:B------:R-:W-:Y:S04]  /*104e0*/  FFMA.FTZ R189, R32, UR4, -R154.reuse ;  /* 0x0000000420bd7c23 */ /* 0x100fe8000801089a */
[----:B------:R-:W2:Y:S01]  /*104f0*/  MUFU.EX2 R148, R148 ;  /* 0x0000009400947308 */ /* 0x000ea20000000800 */
[--C-:B------:R-:W-:Y:S01]  /*10500*/  FFMA.FTZ R187, R33, UR4, -R154.reuse ;  /* 0x0000000421bb7c23 */ /* 0x100fe2000801089a */
[--C-:B------:R-:W-:Y:S01]  /*10510*/  FFMA.FTZ R185, R36, UR4, -R154.reuse ;  /* 0x0000000424b97c23 */ /* 0x100fe2000801089a */
[--C-:B------:R-:W-:Y:S01]  /*10520*/  FFMA.FTZ R184, R37, UR4, -R154.reuse ;  /* 0x0000000425b87c23 */ /* 0x100fe2000801089a */
[--C-:B------:R-:W-:Y:S01]  /*10530*/  FFMA.FTZ R183, R40, UR4, -R154.reuse ;  /* 0x0000000428b77c23 */ /* 0x100fe2000801089a */
[--C-:B------:R-:W-:Y:S01]  /*10540*/  FFMA.FTZ R178, R41, UR4, -R154.reuse ;  /* 0x0000000429b27c23 */ /* 0x100fe2000801089a */
[----:B------:R-:W-:Y:S01]  /*10550*/  FSEL R149, R149, RZ, P0 ;  /* 0x000000ff95957208 */ /* 0x000fe20000000000 */
[--C-:B------:R-:W-:Y:S03]  /*10560*/  FFMA.FTZ R215, R8, UR4, -R154.reuse ;  /* 0x0000000408d77c23 */ /* 0x100fe6000801089a */
[----:B------:R-:W-:Y:S01]  /*10570*/  MUFU.EX2 R205, R205 ;  /* 0x000000cd00cd7308 */ /* 0x000fe20000000800 */
[--C-:B------:R-:W-:Y:S01]  /*10580*/  FFMA.FTZ R211, R9, UR4, -R154.reuse ;  /* 0x0000000409d37c23 */ /* 0x100fe2000801089a */
[--C-:B------:R-:W-:Y:S01]  /*10590*/  FFMA.FTZ R201, R20, UR4, -R154.reuse ;  /* 0x0000000414c97c23 */ /* 0x100fe2000801089a */
[--C-:B------:R-:W-:Y:S01]  /*105a0*/  FFMA.FTZ R206, R18, UR4, -R149.reuse ;  /* 0x0000000412ce7c23 */ /* 0x100fe20008010895 */
[--C-:B------:R-:W-:Y:S01]  /*105b0*/  FFMA.FTZ R204, R19, UR4, -R149.reuse ;  /* 0x0000000413cc7c23 */ /* 0x100fe20008010895 */
[--C-:B------:R-:W-:Y:S01]  /*105c0*/  FFMA.FTZ R196, R26, UR4, -R149.reuse ;  /* 0x000000041ac47c23 */ /* 0x100fe20008010895 */
[----:B------:R-:W3:Y:S01]  /*105d0*/  LDSM.16.MT88.4 R16, [R151+0x5000] ;  /* 0x005000009710783b */ /* 0x000ee20000004200 */
[--C-:B------:R-:W-:Y:S03]  /*105e0*/  FFMA.FTZ R197, R27, UR4, -R149.reuse ;  /* 0x000000041bc57c23 */ /* 0x100fe60008010895 */
[----:B------:R-:W-:Y:S01]  /*105f0*/  MUFU.EX2 R215, R215 ;  /* 0x000000d700d77308 */ /* 0x000fe20000000800 */
[--C-:B------:R-:W-:Y:S01]  /*10600*/  FFMA.FTZ R190, R34, UR4, -R149.reuse ;  /* 0x0000000422be7c23 */ /* 0x100fe20008010895 */
[--C-:B------:R-:W-:Y:S01]  /*10610*/  FFMA.FTZ R188, R35, UR4, -R149.reuse ;  /* 0x0000000423bc7c23 */ /* 0x100fe20008010895 */
[--C-:B------:R-:W-:Y:S01]  /*10620*/  FFMA.FTZ R186, R38, UR4, -R149.reuse ;  /* 0x0000000426ba7c23 */ /* 0x100fe20008010895 */
[--C-:B------:R-:W-:Y:S01]  /*10630*/  FFMA.FTZ R182, R39, UR4, -R149.reuse ;  /* 0x0000000427b67c23 */ /* 0x100fe20008010895 */
[C---:B--2---:R-:W-:Y:S01]  /*10640*/  FMUL.FTZ R8, R148.reuse, R140 ;  /* 0x0000008c94087220 */ /* 0x044fe20000410000 */
[----:B------:R-:W2:Y:S01]  /*10650*/  LDSM.16.MT88.4 R24, [R150+0x5000] ;  /* 0x005000009618783b */ /* 0x000ea20000004200 */
[----:B------:R-:W-:Y:S03]  /*10660*/  FMUL.FTZ R9, R148, R141 ;  /* 0x0000008d94097220 */ /* 0x000fe60000410000 */
[----:B------:R-:W4:Y:S01]  /*10670*/  MUFU.EX2 R211, R211 ;  /* 0x000000d300d37308 */ /* 0x000f220000000800 */
[--C-:B------:R-:W-:Y:S01]  /*10680*/  FFMA.FTZ R180, R42, UR4, -R149.reuse ;  /* 0x000000042ab47c23 */ /* 0x100fe20008010895 */
[--C-:B------:R-:W-:Y:S01]  /*10690*/  FFMA.FTZ R181, R43, UR4, -R149.reuse ;  /* 0x000000042bb57c23 */ /* 0x100fe20008010895 */
[--C-:B------:R-:W-:Y:S01]  /*106a0*/  FFMA.FTZ R212, R10, UR4, -R149.reuse ;  /* 0x000000040ad47c23 */ /* 0x100fe20008010895 */
[----:B------:R-:W-:Y:S01]  /*106b0*/  FMUL.FTZ R10, R3, R142 ;  /* 0x0000008e030a7220 */ /* 0x000fe20000410000 */
[--C-:B------:R-:W-:Y:S01]  /*106c0*/  FFMA.FTZ R213, R11, UR4, -R149.reuse ;  /* 0x000000040bd57c23 */ /* 0x100fe20008010895 */
[----:B------:R-:W5:Y:S01]  /*106d0*/  LDSM.16.MT88.4 R32, [R151+0x5400] ;  /* 0x005400009720783b */ /* 0x000f620000004200 */
[----:B------:R-:W-:Y:S03]  /*106e0*/  FMUL.FTZ R11, R3, R143 ;  /* 0x0000008f030b7220 */ /* 0x000fe60000410000 */
[----:B------:R-:W1:Y:S01]  /*106f0*/  MUFU.EX2 R203, R203 ;  /* 0x000000cb00cb7308 */ /* 0x000e620000000800 */
[--C-:B------:R-:W-:Y:S01]  /*10700*/  FFMA.FTZ R200, R21, UR4, -R154.reuse ;  /* 0x0000000415c87c23 */ /* 0x100fe2000801089a */
[--C-:B------:R-:W-:Y:S01]  /*10710*/  FFMA.FTZ R202, R22, UR4, -R149.reuse ;  /* 0x0000000416ca7c23 */ /* 0x100fe20008010895 */
[--C-:B------:R-:W-:Y:S01]  /*10720*/  FFMA.FTZ R198, R23, UR4, -R149.reuse ;  /* 0x0000000417c67c23 */ /* 0x100fe20008010895 */
[--C-:B------:R-:W-:Y:S01]  /*10730*/  FFMA.FTZ R209, R12, UR4, -R154.reuse ;  /* 0x000000040cd17c23 */ /* 0x100fe2000801089a */
[C---:B------:R-:W-:Y:S01]  /*10740*/  FMUL.FTZ R12, R148.reuse, R136 ;  /* 0x00000088940c7220 */ /* 0x040fe20000410000 */
[----:B------:R-:W5:Y:S01]  /*10750*/  LDSM.16.MT88.4 R36, [R150+0x5400] ;  /* 0x005400009624783b */ /* 0x000f620000004200 */
[--C-:B------:R-:W-:Y:S03]  /*10760*/  FFMA.FTZ R208, R13, UR4, -R154.reuse ;  /* 0x000000040dd07c23 */ /* 0x100fe6000801089a */
[----:B------:R-:W-:Y:S01]  /*10770*/  MUFU.EX2 R212, R212 ;  /* 0x000000d400d47308 */ /* 0x000fe20000000800 */
[----:B----4-:R-:W-:Y:S01]  /*10780*/  F2FP.BF16.F32.PACK_AB R22, R211, R215 ;  /* 0x000000d7d316723e */ /* 0x010fe200000010ff */
[----:B------:R-:W-:Y:S01]  /*10790*/  FMUL.FTZ R13, R148, R137 ;  /* 0x00000089940d7220 */ /* 0x000fe20000410000 */
[--C-:B------:R-:W-:Y:S01]  /*107a0*/  FFMA.FTZ R210, R14, UR4, -R149.reuse ;  /* 0x000000040ed27c23 */ /* 0x100fe20008010895 */
[----:B------:R-:W-:Y:S01]  /*107b0*/  FMUL.FTZ R14, R3, R138 ;  /* 0x0000008a030e7220 */ /* 0x000fe20000410000 */
[--C-:B------:R-:W-:Y:S01]  /*107c0*/  FFMA.FTZ R207, R15, UR4, -R149.reuse ;  /* 0x000000040fcf7c23 */ /* 0x100fe20008010895 */
[----:B------:R-:W4:Y:S01]  /*107d0*/  LDSM.16.MT88.4 R40, [R151+0x5800] ;  /* 0x005800009728783b */ /* 0x000f220000004200 */
[----:B------:R-:W-:Y:S03]  /*107e0*/  FMUL.FTZ R15, R3, R139 ;  /* 0x0000008b030f7220 */ /* 0x000fe60000410000 */
[----:B------:R-:W3:Y:S01]  /*107f0*/  MUFU.EX2 R213, R213 ;  /* 0x000000d500d57308 */ /* 0x000ee20000000800 */
[--C-:B------:R-:W-:Y:S01]  /*10800*/  FFMA.FTZ R194, R28, UR4, -R154.reuse ;  /* 0x000000041cc27c23 */ /* 0x100fe2000801089a */
[--C-:B------:R-:W-:Y:S01]  /*10810*/  FFMA.FTZ R192, R29, UR4, -R154.reuse ;  /* 0x000000041dc07c23 */ /* 0x100fe2000801089a */
[--C-:B------:R-:W-:Y:S01]  /*10820*/  FFMA.FTZ R193, R30, UR4, -R149.reuse ;  /* 0x000000041ec17c23 */ /* 0x100fe20008010895 */
[----:B-1----:R-:W-:Y:S01]  /*10830*/  F2FP.BF16.F32.PACK_AB R30, R203, R205 ;  /* 0x000000cdcb1e723e */ /* 0x002fe200000010ff */
[--C-:B------:R-:W-:Y:S01]  /*10840*/  FFMA.FTZ R191, R31, UR4, -R149.reuse ;  /* 0x000000041fbf7c23 */ /* 0x100fe20008010895 */
[----:B------:R-:W-:Y:S01]  /*10850*/  LDSM.16.MT88.4 R140, [R151+0x8c00] ;  /* 0x008c0000978c783b */ /* 0x000fe20000004200 */
[--C-:B------:R-:W-:Y:S03]  /*10860*/  FFMA.FTZ R241, R4, UR4, -R154.reuse ;  /* 0x0000000404f17c23 */ /* 0x100fe6000801089a */
[----:B------:R-:W-:Y:S01]  /*10870*/  MUFU.EX2 R209, R209 ;  /* 0x000000d100d17308 */ /* 0x000fe20000000800 */
[C---:B------:R-:W-:Y:S01]  /*10880*/  FMUL.FTZ R4, R148.reuse, R144 ;  /* 0x0000009094047220 */ /* 0x040fe20000410000 */
[--C-:B------:R-:W-:Y:S01]  /*10890*/  FFMA.FTZ R240, R5, UR4, -R154.reuse ;  /* 0x0000000405f07c23 */ /* 0x100fe2000801089a */
[----:B------:R-:W-:Y:S01]  /*108a0*/  FMUL.FTZ R5, R148, R145 ;  /* 0x0000009194057220 */ /* 0x000fe20000410000 */
[--C-:B------:R-:W-:Y:S01]  /*108b0*/  FFMA.FTZ R242, R6, UR4, -R149.reuse ;  /* 0x0000000406f27c23 */ /* 0x100fe20008010895 */
[----:B------:R-:W-:Y:S01]  /*108c0*/  FMUL.FTZ R6, R3, R146 ;  /* 0x0000009203067220 */ /* 0x000fe20000410000 */
[--C-:B------:R-:W-:Y:S01]  /*108d0*/  FFMA.FTZ R214, R7, UR4, -R149.reuse ;  /* 0x0000000407d67c23 */ /* 0x100fe20008010895 */
[----:B------:R-:W-:Y:S03]  /*108e0*/  FMUL.FTZ R7, R3, R147 ;  /* 0x0000009303077220 */ /* 0x000fe60000410000 */
[----:B------:R-:W-:Y:S01]  /*108f0*/  MUFU.EX2 R241, R241 ;  /* 0x000000f100f17308 */ /* 0x000fe20000000800 */
[----:B---3--:R-:W-:Y:S01]  /*10900*/  F2FP.BF16.F32.PACK_AB R23, R213, R212 ;  /* 0x000000d4d517723e */ /* 0x008fe200000010ff */
[--C-:B------:R-:W-:Y:S01]  /*10910*/  FFMA.FTZ R177, R44, UR4, -R154.reuse ;  /* 0x000000042cb17c23 */ /* 0x100fe2000801089a */
[--C-:B------:R-:W-:Y:S01]  /*10920*/  FFMA.FTZ R176, R45, UR4, -R154.reuse ;  /* 0x000000042db07c23 */ /* 0x100fe2000801089a */
[--C-:B------:R-:W-:Y:S01]  /*10930*/  FFMA.FTZ R179, R46, UR4, -R149.reuse ;  /* 0x000000042eb37c23 */ /* 0x100fe20008010895 */
[--C-:B------:R-:W-:Y:S01]  /*10940*/  FFMA.FTZ R175, R47, UR4, -R149.reuse ;  /* 0x000000042faf7c23 */ /* 0x100fe20008010895 */
[--C-:B------:R-:W-:Y:S01]  /*10950*/  FFMA.FTZ R173, R48, UR4, -R154.reuse ;  /* 0x0000000430ad7c23 */ /* 0x100fe2000801089a */
[--C-:B------:R-:W-:Y:S03]  /*10960*/  FFMA.FTZ R170, R49, UR4, -R154.reuse ;  /* 0x0000000431aa7c23 */ /* 0x100fe6000801089a */
[----:B------:R-:W1:Y:S01]  /*10970*/  MUFU.EX2 R240, R240 ;  /* 0x000000f000f07308 */ /* 0x000e620000000800 */
[--C-:B------:R-:W-:Y:S01]  /*10980*/  FFMA.FTZ R174, R50, UR4, -R149.reuse ;  /* 0x0000000432ae7c23 */ /* 0x100fe20008010895 */
[--C-:B------:R-:W-:Y:S01]  /*10990*/  FFMA.FTZ R172, R51, UR4, -R149.reuse ;  /* 0x0000000433ac7c23 */ /* 0x100fe20008010895 */
[--C-:B------:R-:W-:Y:S01]  /*109a0*/  FFMA.FTZ R169, R52, UR4, -R154.reuse ;  /* 0x0000000434a97c23 */ /* 0x100fe2000801089a */
[--C-:B------:R-:W-:Y:S01]  /*109b0*/  FFMA.FTZ R168, R53, UR4, -R154.reuse ;  /* 0x0000000435a87c23 */ /* 0x100fe2000801089a */
[--C-:B------:R-:W-:Y:S01]  /*109c0*/  FFMA.FTZ R171, R54, UR4, -R149.reuse ;  /* 0x0000000436ab7c23 */ /* 0x100fe20008010895 */
[--C-:B------:R-:W-:Y:S01]  /*109d0*/  FFMA.FTZ R166, R55, UR4, -R149.reuse ;  /* 0x0000000437a67c23 */ /* 0x100fe20008010895 */
[--C-:B------:R-:W-:Y:S03]  /*109e0*/  FFMA.FTZ R167, R56, UR4, -R154.reuse ;  /* 0x0000000438a77c23 */ /* 0x100fe6000801089a */
[----:B------:R-:W-:Y:S01]  /*109f0*/  MUFU.EX2 R242, R242 ;  /* 0x000000f200f27308 */ /* 0x000fe20000000800 */
[--C-:B------:R-:W-:Y:S01]  /*10a00*/  FFMA.FTZ R163, R57, UR4, -R154.reuse ;  /* 0x0000000439a37c23 */ /* 0x100fe2000801089a */
[--C-:B------:R-:W-:Y:S01]  /*10a10*/  FFMA.FTZ R164, R58, UR4, -R149.reuse ;  /* 0x000000043aa47c23 */ /* 0x100fe20008010895 */
[--C-:B------:R-:W-:Y:S01]  /*10a20*/  FFMA.FTZ R165, R59, UR4, -R149.reuse ;  /* 0x000000043ba57c23 */ /* 0x100fe20008010895 */
[--C-:B------:R-:W-:Y:S01]  /*10a30*/  FFMA.FTZ R162, R60, UR4, -R154.reuse ;  /* 0x000000043ca27c23 */ /* 0x100fe2000801089a */
[--C-:B------:R-:W-:Y:S01]  /*10a40*/  FFMA.FTZ R160, R61, UR4, -R154.reuse ;  /* 0x000000043da07c23 */ /* 0x100fe2000801089a */
[--C-:B------:R-:W-:Y:S01]  /*10a50*/  FFMA.FTZ R161, R62, UR4, -R149.reuse ;  /* 0x000000043ea17c23 */ /* 0x100fe20008010895 */
[--C-:B------:R-:W-:Y:S03]  /*10a60*/  FFMA.FTZ R159, R63, UR4, -R149.reuse ;  /* 0x000000043f9f7c23 */ /* 0x100fe60008010895 */
[----:B------:R-:W3:Y:S01]  /*10a70*/  MUFU.EX2 R214, R214 ;  /* 0x000000d600d67308 */ /* 0x000ee20000000800 */
[----:B-1----:R-:W-:Y:S01]  /*10a80*/  F2FP.BF16.F32.PACK_AB R20, R240, R241 ;  /* 0x000000f1f014723e */ /* 0x002fe200000010ff */
        /* <DEDUP_REMOVED lines=22> */
[----:B------:R-:W3:Y:S01]  /*10bf0*/  MUFU.EX2 R207, R207 ;  /* 0x000000cf00cf7308 */ /* 0x000ee20000000800 */
[C---:B------:R-:W-:Y:S05]  /*10c00*/  HMMA.16816.F32.BF16 R4, R20.reuse, R16, R4 ;  /* 0x000000101404723c */ /* 0x040fea0000041804 */
[----:B-1----:R-:W-:Y:S01]  /*10c10*/  F2FP.BF16.F32.PACK_AB R28, R208, R209 ;  /* 0x000000d1d01c723e */ /* 0x002fe200000010ff */
[C---:B------:R-:W-:Y:S03]  /*10c20*/  HMMA.16816.F32.BF16 R8, R20.reuse, R18, R8 ;  /* 0x000000121408723c */ /* 0x040fe60000041808 */
[----:B------:R-:W-:Y:S01]  /*10c30*/  MUFU.EX2 R206, R206 ;  /* 0x000000ce00ce7308 */ /* 0x000fe20000000800 */
[----:B------:R-:W-:Y:S01]  /*10c40*/  ISETP.GT.AND P0, PT, R225, 0x1, PT ;  /* 0x00000001e100780c */ /* 0x000fe20003f04270 */
[C---:B------:R-:W-:Y:S01]  /*10c50*/  FMUL.FTZ R16, R148.reuse, R132 ;  /* 0x0000008494107220 */ /* 0x040fe20000410000 */
[C---:B--2---:R-:W-:Y:S07]  /*10c60*/  HMMA.16816.F32.BF16 R12, R20.reuse, R24, R12 ;  /* 0x00000018140c723c */ /* 0x044fee000004180c */
[----:B------:R-:W1:Y:S01]  /*10c70*/  MUFU.EX2 R204, R204 ;  /* 0x000000cc00cc7308 */ /* 0x000e620000000800 */
[----:B---3--:R-:W-:Y:S03]  /*10c80*/  F2FP.BF16.F32.PACK_AB R29, R207, R210 ;  /* 0x000000d2cf1d723e */ /* 0x008fe600000010ff */
[----:B------:R-:W-:Y:S01]  /*10c90*/  FMUL.FTZ R17, R148, R133 ;  /* 0x0000008594117220 */ /* 0x000fe20000410000 */
[C---:B------:R-:W-:Y:S01]  /*10ca0*/  FMUL.FTZ R18, R3.reuse, R134 ;  /* 0x0000008603127220 */ /* 0x040fe20000410000 */
[----:B------:R-:W-:Y:S04]  /*10cb0*/  FMUL.FTZ R19, R3, R135 ;  /* 0x0000008703137220 */ /* 0x000fe80000410000 */
[----:B------:R-:W-:Y:S01]  /*10cc0*/  MUFU.EX2 R201, R201 ;  /* 0x000000c900c97308 */ /* 0x000fe20000000800 */
[--C-:B------:R-:W-:Y:S01]  /*10cd0*/  FFMA.FTZ R52, R83, UR4, -R149.reuse ;  /* 0x0000000453347c23 */ /* 0x100fe20008010895 */
[--C-:B------:R-:W-:Y:S01]  /*10ce0*/  FFMA.FTZ R83, R108, UR4, -R154.reuse ;  /* 0x000000046c537c23 */ /* 0x100fe2000801089a */
[--C-:B------:R-:W-:Y:S01]  /*10cf0*/  FFMA.FTZ R48, R84, UR4, -R154.reuse ;  /* 0x0000000454307c23 */ /* 0x100fe2000801089a */
[----:B------:R-:W-:Y:S01]  /*10d00*/  HMMA.16816.F32.BF16 R16, R20, R26, R16 ;  /* 0x0000001a1410723c */ /* 0x000fe20000041810 */
[----:B------:R-:W2:Y:S02]  /*10d10*/  LDSM.16.MT88.4 R24, [R150+0x5800] ;  /* 0x005800009618783b */ /* 0x000ea40000004200 */
[--C-:B------:R-:W-:Y:S03]  /*10d20*/  FFMA.FTZ R84, R109, UR4, -R154.reuse ;  /* 0x000000046d547c23 */ /* 0x100fe6000801089a */
[----:B------:R-:W3:Y:S01]  /*10d30*/  MUFU.EX2 R200, R200 ;  /* 0x000000c800c87308 */ /* 0x000ee20000000800 */
[----:B-1----:R-:W-:Y:S01]  /*10d40*/  F2FP.BF16.F32.PACK_AB R31, R204, R206 ;  /* 0x000000cecc1f723e */ /* 0x002fe200000010ff */
[--C-:B------:R-:W-:Y:S03]  /*10d50*/  FFMA.FTZ R47, R85, UR4, -R154.reuse ;  /* 0x00000004552f7c23 */ /* 0x100fe6000801089a */
[--C-:B------:R-:W-:Y:S01]  /*10d60*/  FFMA.FTZ R85, R110, UR4, -R149.reuse ;  /* 0x000000046e557c23 */ /* 0x100fe20008010895 */
[--C-:B------:R-:W-:Y:S01]  /*10d70*/  FFMA.FTZ R51, R86, UR4, -R149.reuse ;  /* 0x0000000456337c23 */ /* 0x100fe20008010895 */
[--C-:B------:R-:W-:Y:S03]  /*10d80*/  FFMA.FTZ R86, R111, UR4, -R149.reuse ;  /* 0x000000046f567c23 */ /* 0x100fe60008010895 */
[----:B------:R-:W-:Y:S01]  /*10d90*/  MUFU.EX2 R202, R202 ;  /* 0x000000ca00ca7308 */ /* 0x000fe20000000800 */
[C---:B-----5:R-:W-:Y:S05]  /*10da0*/  HMMA.16816.F32.BF16 R4, R28.reuse, R32, R4 ;  /* 0x000000201c04723c */ /* 0x060fea0000041804 */
[--C-:B------:R-:W-:Y:S01]  /*10db0*/  FFMA.FTZ R44, R87, UR4, -R149.reuse ;  /* 0x00000004572c7c23 */ /* 0x100fe20008010895 */
[C---:B------:R-:W-:Y:S03]  /*10dc0*/  HMMA.16816.F32.BF16 R8, R28.reuse, R34, R8 ;  /* 0x000000221c08723c */ /* 0x040fe60000041808 */
[----:B------:R-:W1:Y:S01]  /*10dd0*/  MUFU.EX2 R198, R198 ;  /* 0x000000c600c67308 */ /* 0x000e620000000800 */
[----:B------:R-:W5:Y:S01]  /*10de0*/  LDSM.16.MT88.4 R32, [R151+0x5c00] ;  /* 0x005c00009720783b */ /* 0x000f620000004200 */
[----:B---3--:R-:W-:Y:S01]  /*10df0*/  F2FP.BF16.F32.PACK_AB R20, R200, R201 ;  /* 0x000000c9c814723e */ /* 0x008fe200000010ff */
[C---:B------:R-:W-:Y:S07]  /*10e00*/  HMMA.16816.F32.BF16 R12, R28.reuse, R36, R12 ;  /* 0x000000241c0c723c */ /* 0x040fee000004180c */
[----:B------:R-:W-:Y:S01]  /*10e10*/  MUFU.EX2 R199, R199 ;  /* 0x000000c700c77308 */ /* 0x000fe20000000800 */
[--C-:B------:R-:W-:Y:S01]  /*10e20*/  FFMA.FTZ R87, R112, UR4, -R154.reuse ;  /* 0x0000000470577c23 */ /* 0x100fe2000801089a */
[----:B------:R-:W-:Y:S01]  /*10e30*/  HMMA.16816.F32.BF16 R16, R28, R38, R16 ;  /* 0x000000261c10723c */ /* 0x000fe20000041810 */
[----:B------:R-:W3:Y:S07]  /*10e40*/  LDSM.16.MT88.4 R36, [R150+0x5c00] ;  /* 0x005c00009624783b */ /* 0x000eee0000004200 */
[----:B------:R-:W4:Y:S03]  /*10e50*/  MUFU.EX2 R195, R195 ;  /* 0x000000c300c37308 */ /* 0x000f260000000800 */
[----:B-1----:R-:W-:Y:S01]  /*10e60*/  F2FP.BF16.F32.PACK_AB R21, R198, R202 ;  /* 0x000000cac615723e */ /* 0x002fe200000010ff */
        /* <DEDUP_REMOVED lines=12> */
[----:B------:R-:W1:Y:S01]  /*10f30*/  MUFU.EX2 R197, R197 ;  /* 0x000000c500c57308 */ /* 0x000e620000000800 */
[----:B----4-:R-:W-:Y:S01]  /*10f40*/  F2FP.BF16.F32.PACK_AB R22, R195, R199 ;  /* 0x000000c7c316723e */ /* 0x010fe200000010ff */
        /* <DEDUP_REMOVED lines=9> */
[----:B------:R-:W-:Y:S01]  /*10fe0*/  FFMA.FTZ R80, R105, UR4, -R154 ;  /* 0x0000000469507c23 */ /* 0x000fe2000801089a */
[--C-:B------:R-:W-:Y:S01]  /*10ff0*/  FFMA.FTZ R81, R106, UR4, -R149.reuse ;  /* 0x000000046a517c23 */ /* 0x100fe20008010895 */
[--C-:B------:R-:W-:Y:S01]  /*11000*/  FFMA.FTZ R82, R107, UR4, -R149.reuse ;  /* 0x000000046b527c23 */ /* 0x100fe20008010895 */
[----:B------:R-:W-:Y:S01]  /*11010*/  FFMA.FTZ R242, R3, R238, R242 ;  /* 0x000000ee03f27223 */ /* 0x000fe200000100f2 */
[----:B------:R-:W-:Y:S03]  /*11020*/  FFMA.FTZ R3, R95, UR4, -R149 ;  /* 0x000000045f037c23 */ /* 0x000fe60008010895 */
[----:B------:R-:W4:Y:S01]  /*11030*/  MUFU.EX2 R192, R192 ;  /* 0x000000c000c07308 */ /* 0x000f220000000800 */
[----:B-1----:R-:W-:Y:S01]  /*11040*/  F2FP.BF16.F32.PACK_AB R23, R197, R196 ;  /* 0x000000c4c517723e */ /* 0x002fe200000010ff */
[----:B------:R-:W-:Y:S01]  /*11050*/  FFMA.FTZ R241, R148, R239, R241 ;  /* 0x000000ef94f17223 */ /* 0x000fe200000100f1 */
[----:B------:R-:W-:Y:S01]  /*11060*/  MOV R148, R2 ;  /* 0x0000000200947202 */ /* 0x000fe20000000f00 */
[----:B------:R-:W-:Y:S01]  /*11070*/  FADD.FTZ R242, R214, R242 ;  /* 0x000000f2d6f27221 */ /* 0x000fe20000010000 */
[--C-:B------:R-:W-:Y:S01]  /*11080*/  FFMA.FTZ R91, R116, UR4, -R154.reuse ;  /* 0x00000004745b7c23 */ /* 0x100fe2000801089a */
[----:B------:R-:W-:Y:S01]  /*11090*/  FADD.FTZ R241, R240, R241 ;  /* 0x000000f1f0f17221 */ /* 0x000fe20000010000 */
[----:B------:R-:W-:Y:S03]  /*110a0*/  FFMA.FTZ R92, R117, UR4, -R154 ;  /* 0x00000004755c7c23 */ /* 0x000fe6000801089a */
[----:B------:R-:W-:Y:S01]  /*110b0*/  MUFU.EX2 R193, R193 ;  /* 0x000000c100c17308 */ /* 0x000fe20000000800 */
[C---:B------:R-:W-:Y:S05]  /*110c0*/  HMMA.16816.F32.BF16 R4, R20.reuse, R40, R4 ;  /* 0x000000281404723c */ /* 0x040fea0000041804 */
[----:B------:R-:W-:Y:S01]  /*110d0*/  FADD.FTZ R241, R215, R241 ;  /* 0x000000f1d7f17221 */ /* 0x000fe20000010000 */
[C---:B------:R-:W-:Y:S03]  /*110e0*/  HMMA.16816.F32.BF16 R8, R20.reuse, R42, R8 ;  /* 0x0000002a1408723c */ /* 0x040fe60000041808 */
[----:B------:R-:W1:Y:S01]  /*110f0*/  MUFU.EX2 R191, R191 ;  /* 0x000000bf00bf7308 */ /* 0x000e620000000800 */
[----:B------:R-:W3:Y:S01]  /*11100*/  LDSM.16.MT88.4 R40, [R151+0x6000] ;  /* 0x006000009728783b */ /* 0x000ee20000004200 */
[----:B----4-:R-:W-:Y:S01]  /*11110*/  F2FP.BF16.F32.PACK_AB R28, R192, R194 ;  /* 0x000000c2c01c723e */ /* 0x010fe200000010ff */
[C---:B--2---:R-:W-:Y:S07]  /*11120*/  HMMA.16816.F32.BF16 R12, R20.reuse, R24, R12 ;  /* 0x00000018140c723c */ /* 0x044fee000004180c */
[----:B------:R-:W-:Y:S01]  /*11130*/  MUFU.EX2 R189, R189 ;  /* 0x000000bd00bd7308 */ /* 0x000fe20000000800 */
[----:B------:R-:W-:Y:S01]  /*11140*/  FADD.FTZ R242, R212, R242 ;  /* 0x000000f2d4f27221 */ /* 0x000fe20000010000 */
[----:B------:R-:W-:Y:S01]  /*11150*/  HMMA.16816.F32.BF16 R16, R20, R26, R16 ;  /* 0x0000001a1410723c */ /* 0x000fe20000041810 */
[----:B------:R-:W2:Y:S07]  /*11160*/  LDSM.16.MT88.4 R24, [R150+0x6000] ;  /* 0x006000009618783b */ /* 0x000eae0000004200 */
[----:B------:R-:W4:Y:S03]  /*11170*/  MUFU.EX2 R187, R187 ;  /* 0x000000bb00bb7308 */ /* 0x000f260000000800 */
[----:B-1----:R-:W-:Y:S01]  /*11180*/  F2FP.BF16.F32.PACK_AB R29, R191, R193 ;  /* 0x000000c1bf1d723e */ /* 0x002fe200000010ff */
[----:B------:R-:W-:Y:S01]  /*11190*/  FADD.FTZ R241, R211, R241 ;  /* 0x000000f1d3f17221 */ /* 0x000fe20000010000 */
[----:B------:R-:W-:Y:S03]  /*111a0*/  FADD.FTZ R213, R213, R242 ;  /* 0x000000f2d5d57221 */ /* 0x000fe60000010000 */
[----:B------:R-:W-:Y:S01]  /*111b0*/  FADD.FTZ R241, R209, R241 ;  /* 0x000000f1d1f17221 */ /* 0x000fe20000010000 */
[----:B------:R-:W-:Y:S01]  /*111c0*/  FADD.FTZ R210, R210, R213 ;  /* 0x000000d5d2d27221 */ /* 0x000fe20000010000 */
[----:B------:R-:W-:Y:S01]  /*111d0*/  MUFU.EX2 R190, R190 ;  /* 0x000000be00be7308 */ /* 0x000fe20000000800 */
[----:B------:R-:W-:Y:S01]  /*111e0*/  FFMA.FTZ R118, R118, UR4, -R149 ;  /* 0x0000000476767c23 */ /* 0x000fe20008010895 */
[----:B------:R-:W-:Y:S01]  /*111f0*/  FADD.FTZ R208, R208, R241 ;  /* 0x000000f1d0d07221 */ /* 0x000fe20000010000 */
[----:B------:R-:W-:Y:S01]  /*11200*/  FADD.FTZ R210, R207, R210 ;  /* 0x000000d2cfd27221 */ /* 0x000fe20000010000 */
[--C-:B------:R-:W-:Y:S01]  /*11210*/  FFMA.FTZ R119, R119, UR4, -R149.reuse ;  /* 0x0000000477777c23 */ /* 0x100fe20008010895 */
[----:B------:R-:W-:Y:S01]  /*11220*/  FFMA.FTZ R120, R120, UR4, -R154 ;  /* 0x0000000478787c23 */ /* 0x000fe2000801089a */
[----:B------:R-:W-:Y:S01]  /*11230*/  FADD.FTZ R208, R205, R208 ;  /* 0x000000d0cdd07221 */ /* 0x000fe20000010000 */
[----:B------:R-:W-:Y:S03]  /*11240*/  FADD.FTZ R206, R206, R210 ;  /* 0x000000d2cece7221 */ /* 0x000fe60000010000 */
[----:B------:R-:W1:Y:S01]  /*11250*/  MUFU.EX2 R188, R188 ;  /* 0x000000bc00bc7308 */ /* 0x000e620000000800 */
[----:B----4-:R-:W-:Y:S01]  /*11260*/  F2FP.BF16.F32.PACK_AB R30, R187, R189 ;  /* 0x000000bdbb1e723e */ /* 0x010fe200000010ff */
[----:B------:R-:W-:Y:S01]  /*11270*/  FADD.FTZ R208, R203, R208 ;  /* 0x000000d0cbd07221 */ /* 0x000fe20000010000 */
[----:B------:R-:W-:Y:S01]  /*11280*/  FADD.FTZ R206, R204, R206 ;  /* 0x000000ceccce7221 */ /* 0x000fe20000010000 */
[----:B------:R-:W-:Y:S01]  /*11290*/  FFMA.FTZ R121, R121, UR4, -R154 ;  /* 0x0000000479797c23 */ /* 0x000fe2000801089a */
[--C-:B------:R-:W-:Y:S01]  /*112a0*/  FFMA.FTZ R122, R122, UR4, -R149.reuse ;  /* 0x000000047a7a7c23 */ /* 0x100fe20008010895 */
[----:B------:R-:W-:Y:S01]  /*112b0*/  FADD.FTZ R208, R201, R208 ;  /* 0x000000d0c9d07221 */ /* 0x000fe20000010000 */
[----:B------:R-:W-:Y:S03]  /*112c0*/  FADD.FTZ R202, R202, R206 ;  /* 0x000000cecaca7221 */ /* 0x000fe60000010000 */
[----:B------:R-:W-:Y:S01]  /*112d0*/  MUFU.EX2 R185, R185 ;  /* 0x000000b900b97308 */ /* 0x000fe20000000800 */
[--C-:B------:R-:W-:Y:S01]  /*112e0*/  FFMA.FTZ R123, R123, UR4, -R149.reuse ;  /* 0x000000047b7b7c23 */ /* 0x100fe20008010895 */
[----:B------:R-:W-:Y:S01]  /*112f0*/  FADD.FTZ R200, R200, R208 ;  /* 0x000000d0c8c87221 */ /* 0x000fe20000010000 */
[----:B------:R-:W-:Y:S01]  /*11300*/  FADD.FTZ R202, R198, R202 ;  /* 0x000000cac6ca7221 */ /* 0x000fe20000010000 */
[--C-:B------:R-:W-:Y:S01]  /*11310*/  FFMA.FTZ R124, R124, UR4, -R154.reuse ;  /* 0x000000047c7c7c23 */ /* 0x100fe2000801089a */
[----:B------:R-:W-:Y:S01]  /*11320*/  FFMA.FTZ R125, R125, UR4, -R154 ;  /* 0x000000047d7d7c23 */ /* 0x000fe2000801089a */
[----:B------:R-:W-:Y:S01]  /*11330*/  FADD.FTZ R200, R199, R200 ;  /* 0x000000c8c7c87221 */ /* 0x000fe20000010000 */
[----:B------:R-:W-:Y:S03]  /*11340*/  FADD.FTZ R202, R196, R202 ;  /* 0x000000cac4ca7221 */ /* 0x000fe60000010000 */
[----:B------:R-:W4:Y:S01]  /*11350*/  MUFU.EX2 R184, R184 ;  /* 0x000000b800b87308 */ /* 0x000f220000000800 */
[----:B-1----:R-:W-:Y:S01]  /*11360*/  F2FP.BF16.F32.PACK_AB R31, R188, R190 ;  /* 0x000000bebc1f723e */ /* 0x002fe200000010ff */
[----:B------:R-:W-:Y:S01]  /*11370*/  FADD.FTZ R200, R195, R200 ;  /* 0x000000c8c3c87221 */ /* 0x000fe20000010000 */
[----:B------:R-:W-:Y:S01]  /*11380*/  FADD.FTZ R197, R197, R202 ;  /* 0x000000cac5c57221 */ /* 0x000fe20000010000 */
[----:B------:R-:W-:Y:S01]  /*11390*/  FFMA.FTZ R126, R126, UR4, -R149 ;  /* 0x000000047e7e7c23 */ /* 0x000fe20008010895 */
[----:B------:R-:W-:Y:S01]  /*113a0*/  FFMA.FTZ R128, R128, UR4, -R154 ;  /* 0x0000000480807c23 */ /* 0x000fe2000801089a */
[----:B------:R-:W-:Y:S01]  /*113b0*/  FADD.FTZ R200, R194, R200 ;  /* 0x000000c8c2c87221 */ /* 0x000fe20000010000 */
[----:B------:R-:W-:Y:S03]  /*113c0*/  FADD.FTZ R193, R193, R197 ;  /* 0x000000c5c1c17221 */ /* 0x000fe60000010000 */
[----:B------:R-:W-:Y:S01]  /*113d0*/  MUFU.EX2 R186, R186 ;  /* 0x000000ba00ba7308 */ /* 0x000fe20000000800 */
[C---:B-----5:R-:W-:Y:S05]  /*113e0*/  HMMA.16816.F32.BF16 R4, R28.reuse, R32, R4 ;  /* 0x000000201c04723c */ /* 0x060fea0000041804 */
[----:B------:R-:W-:Y:S01]  /*113f0*/  FADD.FTZ R192, R192, R200 ;  /* 0x000000c8c0c07221 */ /* 0x000fe20000010000 */
[C---:B------:R-:W-:Y:S03]  /*11400*/  HMMA.16816.F32.BF16 R8, R28.reuse, R34, R8 ;  /* 0x000000221c08723c */ /* 0x040fe60000041808 */
[----:B------:R-:W1:Y:S01]  /*11410*/  MUFU.EX2 R182, R182 ;  /* 0x000000b600b67308 */ /* 0x000e620000000800 */
[----:B------:R-:W5:Y:S01]  /*11420*/  LDSM.16.MT88.4 R32, [R151+0x6400] ;  /* 0x006400009720783b */ /* 0x000f620000004200 */
[----:B----4-:R-:W-:Y:S01]  /*11430*/  F2FP.BF16.F32.PACK_AB R20, R184, R185 ;  /* 0x000000b9b814723e */ /* 0x010fe200000010ff */
[C---:B---3--:R-:W-:Y:S07]  /*11440*/  HMMA.16816.F32.BF16 R12, R28.reuse, R36, R12 ;  /* 0x000000241c0c723c */ /* 0x048fee000004180c */
[----:B------:R-:W-:Y:S01]  /*11450*/  MUFU.EX2 R183, R183 ;  /* 0x000000b700b77308 */ /* 0x000fe20000000800 */
[----:B------:R-:W-:Y:S01]  /*11460*/  FADD.FTZ R193, R191, R193 ;  /* 0x000000c1bfc17221 */ /* 0x000fe20000010000 */
[----:B------:R-:W-:Y:S01]  /*11470*/  HMMA.16816.F32.BF16 R16, R28, R38, R16 ;  /* 0x000000261c10723c */ /* 0x000fe20000041810 */
[----:B------:R-:W3:Y:S07]  /*11480*/  LDSM.16.MT88.4 R36, [R150+0x6400] ;  /* 0x006400009624783b */ /* 0x000eee0000004200 */
[----:B------:R-:W4:Y:S03]  /*11490*/  MUFU.EX2 R178, R178 ;  /* 0x000000b200b27308 */ /* 0x000f260000000800 */
[----:B-1----:R-:W-:Y:S01]  /*114a0*/  F2FP.BF16.F32.PACK_AB R21, R182, R186 ;  /* 0x000000bab615723e */ /* 0x002fe200000010ff */
[----:B------:R-:W-:Y:S01]  /*114b0*/  FADD.FTZ R192, R189, R192 ;  /* 0x000000c0bdc07221 */ /* 0x000fe20000010000 */
[----:B------:R-:W-:Y:S03]  /*114c0*/  FADD.FTZ R190, R190, R193 ;  /* 0x000000c1bebe7221 */ /* 0x000fe60000010000 */
[----:B------:R-:W-:Y:S01]  /*114d0*/  FADD.FTZ R192, R187, R192 ;  /* 0x000000c0bbc07221 */ /* 0x000fe20000010000 */
[----:B------:R-:W-:Y:S01]  /*114e0*/  FADD.FTZ R190, R188, R190 ;  /* 0x000000bebcbe7221 */ /* 0x000fe20000010000 */
[----:B------:R-:W1:Y:S01]  /*114f0*/  MUFU.EX2 R180, R180 ;  /* 0x000000b400b47308 */ /* 0x000e620000000800 */
[----:B------:R-:W-:Y:S01]  /*11500*/  FFMA.FTZ R154, R129, UR4, -R154 ;  /* 0x00000004819a7c23 */ /* 0x000fe2000801089a */
[----:B------:R-:W-:Y:S01]  /*11510*/  FADD.FTZ R192, R185, R192 ;  /* 0x000000c0b9c07221 */ /* 0x000fe20000010000 */
[----:B------:R-:W-:Y:S03]  /*11520*/  FADD.FTZ R186, R186, R190 ;  /* 0x000000bebaba7221 */ /* 0x000fe60000010000 */
[----:B------:R-:W-:Y:S01]  /*11530*/  FADD.FTZ R184, R184, R192 ;  /* 0x000000c0b8b87221 */ /* 0x000fe20000010000 */
[----:B------:R-:W-:Y:S03]  /*11540*/  FADD.FTZ R186, R182, R186 ;  /* 0x000000bab6ba7221 */ /* 0x000fe60000010000 */
[----:B------:R-:W2:Y:S01]  /*11550*/  MUFU.EX2 R181, R181 ;  /* 0x000000b500b57308 */ /* 0x000ea20000000800 */
[C---:B----4-:R-:W-:Y:S01]  /*11560*/  F2FP.BF16.F32.PACK_AB R22, R178.reuse, R183 ;  /* 0x000000b7b216723e */ /* 0x050fe200000010ff */
[----:B------:R-:W-:Y:S04]  /*11570*/  FADD.FTZ R184, R183, R184 ;  /* 0x000000b8b7b87221 */ /* 0x000fe80000010000 */
[----:B------:R-:W-:Y:S04]  /*11580*/  FADD.FTZ R184, R178, R184 ;  /* 0x000000b8b2b87221 */ /* 0x000fe80000010000 */
[----:B------:R-:W4:Y:S01]  /*11590*/  MUFU.EX2 R177, R177 ;  /* 0x000000b100b17308 */ /* 0x000f220000000800 */
[----:B-1----:R-:W-:Y:S09]  /*115a0*/  FADD.FTZ R186, R180, R186 ;  /* 0x000000bab4ba7221 */ /* 0x002ff20000010000 */
[----:B------:R-:W1:Y:S01]  /*115b0*/  MUFU.EX2 R176, R176 ;  /* 0x000000b000b07308 */ /* 0x000e620000000800 */
[C---:B--2---:R-:W-:Y:S01]  /*115c0*/  F2FP.BF16.F32.PACK_AB R23, R181.reuse, R180 ;  /* 0x000000b4b517723e */ /* 0x044fe200000010ff */
[----:B------:R-:W-:Y:S08]  /*115d0*/  FADD.FTZ R181, R181, R186 ;  /* 0x000000bab5b57221 */ /* 0x000ff00000010000 */
[----:B------:R-:W-:Y:S01]  /*115e0*/  MUFU.EX2 R179, R179 ;  /* 0x000000b300b37308 */ /* 0x000fe20000000800 */
[C---:B------:R-:W-:Y:S05]  /*115f0*/  HMMA.16816.F32.BF16 R4, R20.reuse, R40, R4 ;  /* 0x000000281404723c */ /* 0x040fea0000041804 */
[----:B----4-:R-:W-:Y:S01]  /*11600*/  FADD.FTZ R184, R177, R184 ;  /* 0x000000b8b1b87221 */ /* 0x010fe20000010000 */
[C---:B------:R-:W-:Y:S03]  /*11610*/  HMMA.16816.F32.BF16 R8, R20.reuse, R42, R8 ;  /* 0x0000002a1408723c */ /* 0x040fe60000041808 */
[----:B------:R-:W2:Y:S01]  /*11620*/  MUFU.EX2 R175, R175 ;  /* 0x000000af00af7308 */ /* 0x000ea20000000800 */
[----:B------:R-:W4:Y:S01]  /*11630*/  LDSM.16.MT88.4 R40, [R151+0x6800] ;  /* 0x006800009728783b */ /* 0x000f220000004200 */
[C---:B-1----:R-:W-:Y:S01]  /*11640*/  F2FP.BF16.F32.PACK_AB R28, R176.reuse, R177 ;  /* 0x000000b1b01c723e */ /* 0x042fe200000010ff */
[C---:B------:R-:W-:Y:S07]  /*11650*/  HMMA.16816.F32.BF16 R12, R20.reuse, R24, R12 ;  /* 0x00000018140c723c */ /* 0x040fee000004180c */
[----:B------:R-:W1:Y:S01]  /*11660*/  MUFU.EX2 R173, R173 ;  /* 0x000000ad00ad7308 */ /* 0x000e620000000800 */
[----:B------:R-:W-:Y:S01]  /*11670*/  FADD.FTZ R176, R176, R184 ;  /* 0x000000b8b0b07221 */ /* 0x000fe20000010000 */
[----:B------:R-:W-:Y:S01]  /*11680*/  HMMA.16816.F32.BF16 R16, R20, R26, R16 ;  /* 0x0000001a1410723c */ /* 0x000fe20000041810 */
[----:B------:R-:W4:Y:S07]  /*11690*/  LDSM.16.MT88.4 R24, [R150+0x6800] ;  /* 0x006800009618783b */ /* 0x000f2e0000004200 */
[----:B------:R-:W5:Y:S03]  /*116a0*/  MUFU.EX2 R170, R170 ;  /* 0x000000aa00aa7308 */ /* 0x000f660000000800 */
[----:B--2---:R-:W-:Y:S01]  /*116b0*/  F2FP.BF16.F32.PACK_AB R29, R175, R179 ;  /* 0x000000b3af1d723e */ /* 0x004fe200000010ff */
[----:B------:R-:W-:Y:S04]  /*116c0*/  FADD.FTZ R179, R179, R181 ;  /* 0x000000b5b3b37221 */ /* 0x000fe80000010000 */
[----:B------:R-:W-:Y:S02]  /*116d0*/  FADD.FTZ R179, R175, R179 ;  /* 0x000000b3afb37221 */ /* 0x000fe40000010000 */
[----:B------:R-:W-:Y:S01]  /*116e0*/  MUFU.EX2 R174, R174 ;  /* 0x000000ae00ae7308 */ /* 0x000fe20000000800 */
[----:B-1----:R-:W-:Y:S09]  /*116f0*/  FADD.FTZ R176, R173, R176 ;  /* 0x000000b0adb07221 */ /* 0x002ff20000010000 */
[----:B------:R-:W1:Y:S01]  /*11700*/  MUFU.EX2 R172, R172 ;  /* 0x000000ac00ac7308 */ /* 0x000e620000000800 */
[C---:B-----5:R-:W-:Y:S01]  /*11710*/  F2FP.BF16.F32.PACK_AB R30, R170.reuse, R173 ;  /* 0x000000adaa1e723e */ /* 0x060fe200000010ff */
[----:B------:R-:W-:Y:S08]  /*11720*/  FADD.FTZ R176, R170, R176 ;  /* 0x000000b0aab07221 */ /* 0x000ff00000010000 */
[----:B------:R-:W2:Y:S10]  /*11730*/  MUFU.EX2 R169, R169 ;  /* 0x000000a900a97308 */ /* 0x000eb40000000800 */
[----:B------:R-:W5:Y:S01]  /*11740*/  MUFU.EX2 R168, R168 ;  /* 0x000000a800a87308 */ /* 0x000f620000000800 */
[----:B-1----:R-:W-:Y:S01]  /*11750*/  F2FP.BF16.F32.PACK_AB R31, R172, R174 ;  /* 0x000000aeac1f723e */ /* 0x002fe200000010ff */
[----:B------:R-:W-:Y:S04]  /*11760*/  FADD.FTZ R174, R174, R179 ;  /* 0x000000b3aeae7221 */ /* 0x000fe80000010000 */
[----:B------:R-:W-:Y:S04]  /*11770*/  FADD.FTZ R174, R172, R174 ;  /* 0x000000aeacae7221 */ /* 0x000fe80000010000 */
[----:B------:R-:W-:Y:S01]  /*11780*/  MUFU.EX2 R171, R171 ;  /* 0x000000ab00ab7308 */ /* 0x000fe20000000800 */
[C---:B------:R-:W-:Y:S05]  /*11790*/  HMMA.16816.F32.BF16 R4, R28.reuse, R32, R4 ;  /* 0x000000201c04723c */ /* 0x040fea0000041804 */
[----:B--2---:R-:W-:Y:S01]  /*117a0*/  FADD.FTZ R176, R169, R176 ;  /* 0x000000b0a9b07221 */ /* 0x004fe20000010000 */
[C---:B------:R-:W-:Y:S03]  /*117b0*/  HMMA.16816.F32.BF16 R8, R28.reuse, R34, R8 ;  /* 0x000000221c08723c */ /* 0x040fe60000041808 */
[----:B------:R-:W1:Y:S01]  /*117c0*/  MUFU.EX2 R166, R166 ;  /* 0x000000a600a67308 */ /* 0x000e620000000800 */
[----:B------:R-:W2:Y:S01]  /*117d0*/  LDSM.16.MT88.4 R32, [R151+0x6c00] ;  /* 0x006c00009720783b */ /* 0x000ea20000004200 */
[C---:B-----5:R-:W-:Y:S01]  /*117e0*/  F2FP.BF16.F32.PACK_AB R20, R168.reuse, R169 ;  /* 0x000000a9a814723e */ /* 0x060fe200000010ff */
[C---:B---3--:R-:W-:Y:S07]  /*117f0*/  HMMA.16816.F32.BF16 R12, R28.reuse, R36, R12 ;  /* 0x000000241c0c723c */ /* 0x048fee000004180c */
[----:B------:R-:W3:Y:S01]  /*11800*/  MUFU.EX2 R167, R167 ;  /* 0x000000a700a77308 */ /* 0x000ee20000000800 */
[----:B------:R-:W-:Y:S01]  /*11810*/  FADD.FTZ R168, R168, R176 ;  /* 0x000000b0a8a87221 */ /* 0x000fe20000010000 */
[----:B------:R-:W-:Y:S01]  /*11820*/  HMMA.16816.F32.BF16 R16, R28, R38, R16 ;  /* 0x000000261c10723c */ /* 0x000fe20000041810 */
[----:B------:R-:W5:Y:S07]  /*11830*/  LDSM.16.MT88.4 R36, [R150+0x6c00] ;  /* 0x006c00009624783b */ /* 0x000f6e0000004200 */
[----:B------:R-:W4:Y:S03]  /*11840*/  MUFU.EX2 R163, R163 ;  /* 0x000000a300a37308 */ /* 0x000f260000000800 */
[C---:B-1----:R-:W-:Y:S01]  /*11850*/  F2FP.BF16.F32.PACK_AB R21, R166.reuse, R171 ;  /* 0x000000aba615723e */ /* 0x042fe200000010ff */
[----:B------:R-:W-:Y:S04]  /*11860*/  FADD.FTZ R171, R171, R174 ;  /* 0x000000aeabab7221 */ /* 0x000fe80000010000 */
[----:B------:R-:W-:Y:S02]  /*11870*/  FADD.FTZ R171, R166, R171 ;  /* 0x000000aba6ab7221 */ /* 0x000fe40000010000 */
[----:B------:R-:W1:Y:S01]  /*11880*/  MUFU.EX2 R164, R164 ;  /* 0x000000a400a47308 */ /* 0x000e620000000800 */
[----:B---3--:R-:W-:Y:S09]  /*11890*/  FADD.FTZ R168, R167, R168 ;  /* 0x000000a8a7a87221 */ /* 0x008ff20000010000 */
[----:B------:R-:W3:Y:S01]  /*118a0*/  MUFU.EX2 R165, R165 ;  /* 0x000000a500a57308 */ /* 0x000ee20000000800 */
[C---:B----4-:R-:W-:Y:S01]  /*118b0*/  F2FP.BF16.F32.PACK_AB R22, R163.reuse, R167 ;  /* 0x000000a7a316723e */ /* 0x050fe200000010ff */
[----:B------:R-:W-:Y:S08]  /*118c0*/  FADD.FTZ R168, R163, R168 ;  /* 0x000000a8a3a87221 */ /* 0x000ff00000010000 */
[----:B------:R-:W4:Y:S01]  /*118d0*/  MUFU.EX2 R162, R162 ;  /* 0x000000a200a27308 */ /* 0x000f220000000800 */
[----:B-1----:R-:W-:Y:S09]  /*118e0*/  FADD.FTZ R171, R164, R171 ;  /* 0x000000aba4ab7221 */ /* 0x002ff20000010000 */
[----:B------:R-:W1:Y:S01]  /*118f0*/  MUFU.EX2 R160, R160 ;  /* 0x000000a000a07308 */ /* 0x000e620000000800 */
[C---:B---3--:R-:W-:Y:S01]  /*11900*/  F2FP.BF16.F32.PACK_AB R23, R165.reuse, R164 ;  /* 0x000000a4a517723e */ /* 0x048fe200000010ff */
[----:B------:R-:W-:Y:S08]  /*11910*/  FADD.FTZ R165, R165, R171 ;  /* 0x000000aba5a57221 */ /* 0x000ff00000010000 */
[----:B------:R-:W-:Y:S01]  /*11920*/  MUFU.EX2 R161, R161 ;  /* 0x000000a100a17308 */ /* 0x000fe20000000800 */
[C---:B------:R-:W-:Y:S05]  /*11930*/  HMMA.16816.F32.BF16 R4, R20.reuse, R40, R4 ;  /* 0x000000281404723c */ /* 0x040fea0000041804 */
[----:B----4-:R-:W-:Y:S01]  /*11940*/  FADD.FTZ R168, R162, R168 ;  /* 0x000000a8a2a87221 */ /* 0x010fe20000010000 */
[C---:B------:R-:W-:Y:S03]  /*11950*/  HMMA.16816.F32.BF16 R8, R20.reuse, R42, R8 ;  /* 0x0000002a1408723c */ /* 0x040fe60000041808 */
[----:B------:R-:W3:Y:S01]  /*11960*/  MUFU.EX2 R159, R159 ;  /* 0x0000009f009f7308 */ /* 0x000ee20000000800 */
[----:B------:R-:W4:Y:S01]  /*11970*/  LDSM.16.MT88.4 R40, [R151+0x7000] ;  /* 0x007000009728783b */ /* 0x000f220000004200 */
[C---:B-1----:R-:W-:Y:S01]  /*11980*/  F2FP.BF16.F32.PACK_AB R28, R160.reuse, R162 ;  /* 0x000000a2a01c723e */ /* 0x042fe200000010ff */
[C---:B------:R-:W-:Y:S07]  /*11990*/  HMMA.16816.F32.BF16 R12, R20.reuse, R24, R12 ;  /* 0x00000018140c723c */ /* 0x040fee000004180c */
[----:B------:R-:W1:Y:S01]  /*119a0*/  MUFU.EX2 R157, R157 ;  /* 0x0000009d009d7308 */ /* 0x000e620000000800 */
[----:B------:R-:W-:Y:S01]  /*119b0*/  FADD.FTZ R160, R160, R168 ;  /* 0x000000a8a0a07221 */ /* 0x000fe20000010000 */
[----:B------:R-:W-:Y:S01]  /*119c0*/  HMMA.16816.F32.BF16 R16, R20, R26, R16 ;  /* 0x0000001a1410723c */ /* 0x000fe20000041810 */
[----:B------:R-:W4:Y:S07]  /*119d0*/  LDSM.16.MT88.4 R24, [R150+0x7000] ;  /* 0x007000009618783b */ /* 0x000f2e0000004200 */
[----:B------:R-:W2:Y:S03]  /*119e0*/  MUFU.EX2 R155, R155 ;  /* 0x0000009b009b7308 */ /* 0x000ea60000000800 */
[----:B---3--:R-:W-:Y:S01]  /*119f0*/  F2FP.BF16.F32.PACK_AB R29, R159, R161 ;  /* 0x000000a19f1d723e */ /* 0x008fe200000010ff */
[----:B------:R-:W-:Y:S04]  /*11a00*/  FADD.FTZ R161, R161, R165 ;  /* 0x000000a5a1a17221 */ /* 0x000fe80000010000 */
[----:B------:R-:W-:Y:S02]  /*11a10*/  FADD.FTZ R161, R159, R161 ;  /* 0x000000a19fa17221 */ /* 0x000fe40000010000 */
[----:B------:R-:W-:Y:S01]  /*11a20*/  MUFU.EX2 R158, R158 ;  /* 0x0000009e009e7308 */ /* 0x000fe20000000800 */
[----:B-1----:R-:W-:Y:S09]  /*11a30*/  FADD.FTZ R160, R157, R160 ;  /* 0x000000a09da07221 */ /* 0x002ff20000010000 */
[----:B------:R-:W1:Y:S01]  /*11a40*/  MUFU.EX2 R156, R156 ;  /* 0x0000009c009c7308 */ /* 0x000e620000000800 */
[C---:B--2---:R-:W-:Y:S01]  /*11a50*/  F2FP.BF16.F32.PACK_AB R30, R155.reuse, R157 ;  /* 0x0000009d9b1e723e */ /* 0x044fe200000010ff */
[----:B------:R-:W-:Y:S08]  /*11a60*/  FADD.FTZ R160, R155, R160 ;  /* 0x000000a09ba07221 */ /* 0x000ff00000010000 */
[----:B------:R-:W-:Y:S10]  /*11a70*/  MUFU.EX2 R68, R68 ;  /* 0x0000004400447308 */ /* 0x000ff40000000800 */
[----:B------:R-:W2:Y:S01]  /*11a80*/  MUFU.EX2 R67, R67 ;  /* 0x0000004300437308 */ /* 0x000ea20000000800 */
[----:B-1----:R-:W-:Y:S01]  /*11a90*/  F2FP.BF16.F32.PACK_AB R31, R156, R158 ;  /* 0x0000009e9c1f723e */ /* 0x002fe200000010ff */
[----:B------:R-:W-:Y:S04]  /*11aa0*/  FADD.FTZ R158, R158, R161 ;  /* 0x000000a19e9e7221 */ /* 0x000fe80000010000 */
[----:B------:R-:W-:Y:S04]  /*11ab0*/  FADD.FTZ R158, R156, R158 ;  /* 0x0000009e9c9e7221 */ /* 0x000fe80000010000 */
[----:B------:R-:W-:Y:S01]  /*11ac0*/  MUFU.EX2 R69, R69 ;  /* 0x0000004500457308 */ /* 0x000fe20000000800 */
[C---:B------:R-:W-:Y:S06]  /*11ad0*/  HMMA.16816.F32.BF16 R4, R28.reuse, R32, R4 ;  /* 0x000000201c04723c */ /* 0x040fec0000041804 */
[C---:B------:R-:W-:Y:S03]  /*11ae0*/  HMMA.16816.F32.BF16 R8, R28.reuse, R34, R8 ;  /* 0x000000221c08723c */ /* 0x040fe60000041808 */
[----:B------:R-:W1:Y:S01]  /*11af0*/  MUFU.EX2 R64, R64 ;  /* 0x0000004000407308 */ /* 0x000e620000000800 */
[----:B------:R-:W3:Y:S01]  /*11b00*/  LDSM.16.MT88.4 R32, [R151+0x7400] ;  /* 0x007400009720783b */ /* 0x000ee20000004200 */
[----:B--2---:R-:W-:Y:S01]  /*11b10*/  F2FP.BF16.F32.PACK_AB R20, R67, R68 ;  /* 0x000000444314723e */ /* 0x004fe200000010ff */
[C---:B-----5:R-:W-:Y:S07]  /*11b20*/  HMMA.16816.F32.BF16 R12, R28.reuse, R36, R12 ;  /* 0x000000241c0c723c */ /* 0x060fee000004180c */
[----:B------:R-:W2:Y:S01]  /*11b30*/  MUFU.EX2 R66, R66 ;  /* 0x0000004200427308 */ /* 0x000ea20000000800 */
[----:B------:R-:W-:Y:S01]  /*11b40*/  FADD.FTZ R68, R68, R160 ;  /* 0x000000a044447221 */ /* 0x000fe20000010000 */
[----:B------:R-:W-:Y:S01]  /*11b50*/  HMMA.16816.F32.BF16 R16, R28, R38, R16 ;  /* 0x000000261c10723c */ /* 0x000fe20000041810 */
[----:B------:R-:W5:Y:S07]  /*11b60*/  LDSM.16.MT88.4 R36, [R150+0x7400] ;  /* 0x007400009624783b */ /* 0x000f6e0000004200 */
[----:B------:R-:W4:Y:S03]  /*11b70*/  MUFU.EX2 R59, R59 ;  /* 0x0000003b003b7308 */ /* 0x000f260000000800 */
[C---:B-1----:R-:W-:Y:S01]  /*11b80*/  F2FP.BF16.F32.PACK_AB R21, R64.reuse, R69 ;  /* 0x000000454015723e */ /* 0x042fe200000010ff */
[----:B------:R-:W-:Y:S01]  /*11b90*/  FADD.FTZ R69, R69, R158 ;  /* 0x0000009e45457221 */ /* 0x000fe20000010000 */
[----:B------:R-:W-:Y:S03]  /*11ba0*/  FADD.FTZ R68, R67, R68 ;  /* 0x0000004443447221 */ /* 0x000fe60000010000 */
[----:B------:R-:W-:Y:S02]  /*11bb0*/  FADD.FTZ R69, R64, R69 ;  /* 0x0000004540457221 */ /* 0x000fe40000010000 */
[----:B------:R-:W1:Y:S01]  /*11bc0*/  MUFU.EX2 R61, R61 ;  /* 0x0000003d003d7308 */ /* 0x000e620000000800 */
[----:B--2---:R-:W-:Y:S09]  /*11bd0*/  FADD.FTZ R68, R66, R68 ;  /* 0x0000004442447221 */ /* 0x004ff20000010000 */
[----:B------:R-:W2:Y:S01]  /*11be0*/  MUFU.EX2 R62, R62 ;  /* 0x0000003e003e7308 */ /* 0x000ea20000000800 */
[C---:B----4-:R-:W-:Y:S01]  /*11bf0*/  F2FP.BF16.F32.PACK_AB R22, R59.reuse, R66 ;  /* 0x000000423b16723e */ /* 0x050fe200000010ff */
[----:B------:R-:W-:Y:S08]  /*11c00*/  FADD.FTZ R68, R59, R68 ;  /* 0x000000443b447221 */ /* 0x000ff00000010000 */
[----:B------:R-:W-:Y:S01]  /*11c10*/  MUFU.EX2 R58, R58 ;  /* 0x0000003a003a7308 */ /* 0x000fe20000000800 */
[----:B-1----:R-:W-:Y:S09]  /*11c20*/  FADD.FTZ R69, R61, R69 ;  /* 0x000000453d457221 */ /* 0x002ff20000010000 */
[----:B------:R-:W1:Y:S01]  /*11c30*/  MUFU.EX2 R57, R57 ;  /* 0x0000003900397308 */ /* 0x000e620000000800 */
[C---:B--2---:R-:W-:Y:S01]  /*11c40*/  F2FP.BF16.F32.PACK_AB R23, R62.reuse, R61 ;  /* 0x0000003d3e17723e */ /* 0x044fe200000010ff */
[----:B------:R-:W-:Y:S08]  /*11c50*/  FADD.FTZ R62, R62, R69 ;  /* 0x000000453e3e7221 */ /* 0x000ff00000010000 */
[----:B------:R-:W-:Y:S01]  /*11c60*/  MUFU.EX2 R60, R60 ;  /* 0x0000003c003c7308 */ /* 0x000fe20000000800 */
[C---:B------:R-:W-:Y:S06]  /*11c70*/  HMMA.16816.F32.BF16 R4, R20.reuse, R40, R4 ;  /* 0x000000281404723c */ /* 0x040fec0000041804 */
[C---:B------:R-:W-:Y:S03]  /*11c80*/  HMMA.16816.F32.BF16 R8, R20.reuse, R42, R8 ;  /* 0x0000002a1408723c */ /* 0x040fe60000041808 */
[----:B------:R-:W2:Y:S01]  /*11c90*/  MUFU.EX2 R55, R55 ;  /* 0x0000003700377308 */ /* 0x000ea20000000800 */
[----:B------:R-:W4:Y:S01]  /*11ca0*/  LDSM.16.MT88.4 R40, [R151+0x7800] ;  /* 0x007800009728783b */ /* 0x000f220000004200 */
[----:B-1----:R-:W-:Y:S01]  /*11cb0*/  F2FP.BF16.F32.PACK_AB R28, R57, R58 ;  /* 0x0000003a391c723e */ /* 0x002fe200000010ff */
[C---:B------:R-:W-:Y:S07]  /*11cc0*/  HMMA.16816.F32.BF16 R12, R20.reuse, R24, R12 ;  /* 0x00000018140c723c */ /* 0x040fee000004180c */
[----:B------:R-:W1:Y:S01]  /*11cd0*/  MUFU.EX2 R53, R53 ;  /* 0x0000003500357308 */ /* 0x000e620000000800 */
[----:B------:R-:W-:Y:S01]  /*11ce0*/  FADD.FTZ R58, R58, R68 ;  /* 0x000000443a3a7221 */ /* 0x000fe20000010000 */
[----:B------:R-:W-:Y:S01]  /*11cf0*/  HMMA.16816.F32.BF16 R16, R20, R26, R16 ;  /* 0x0000001a1410723c */ /* 0x000fe20000041810 */
[----:B------:R-:W4:Y:S07]  /*11d00*/  LDSM.16.MT88.4 R24, [R150+0x7800] ;  /* 0x007800009618783b */ /* 0x000f2e0000004200 */
[----:B------:R-:W3:Y:S03]  /*11d10*/  MUFU.EX2 R50, R50 ;  /* 0x0000003200327308 */ /* 0x000ee60000000800 */
[----:B--2---:R-:W-:Y:S01]  /*11d20*/  F2FP.BF16.F32.PACK_AB R29, R55, R60 ;  /* 0x0000003c371d723e */ /* 0x004fe200000010ff */
[----:B------:R-:W-:Y:S01]  /*11d30*/  FADD.FTZ R60, R60, R62 ;  /* 0x0000003e3c3c7221 */ /* 0x000fe20000010000 */
[----:B------:R-:W-:Y:S03]  /*11d40*/  FADD.FTZ R58, R57, R58 ;  /* 0x0000003a393a7221 */ /* 0x000fe60000010000 */
[----:B------:R-:W-:Y:S02]  /*11d50*/  FADD.FTZ R60, R55, R60 ;  /* 0x0000003c373c7221 */ /* 0x000fe40000010000 */
[----:B------:R-:W-:Y:S01]  /*11d60*/  MUFU.EX2 R54, R54 ;  /* 0x0000003600367308 */ /* 0x000fe20000000800 */
[----:B-1----:R-:W-:Y:S09]  /*11d70*/  FADD.FTZ R58, R53, R58 ;  /* 0x0000003a353a7221 */ /* 0x002ff20000010000 */
[----:B------:R-:W1:Y:S01]  /*11d80*/  MUFU.EX2 R52, R52 ;  /* 0x0000003400347308 */ /* 0x000e620000000800 */
[C---:B---3--:R-:W-:Y:S01]  /*11d90*/  F2FP.BF16.F32.PACK_AB R30, R50.reuse, R53 ;  /* 0x00000035321e723e */ /* 0x048fe200000010ff */
        /* <DEDUP_REMOVED lines=26> */
[----:B------:R-:W-:Y:S01]  /*11f40*/  FADD.FTZ R48, R45, R48 ;  /* 0x000000302d307221 */ /* 0x000fe20000010000 */
[----:B------:R-:W-:Y:S07]  /*11f50*/  FFMA.FTZ R46, R127, UR4, -R149 ;  /* 0x000000047f2e7c23 */ /* 0x000fee0008010895 */
        /* <DEDUP_REMOVED lines=17> */
[----:B------:R-:W3:Y:S03]  /*12070*/  MUFU.EX2 R72, R72 ;  /* 0x0000004800487308 */ /* 0x000ee60000000800 */
[C---:B--2---:R-:W-:Y:S01]  /*12080*/  F2FP.BF16.F32.PACK_AB R29, R3.reuse, R70 ;  /* 0x00000046031d723e */ /* 0x044fe200000010ff */
[----:B------:R-:W-:Y:S04]  /*12090*/  FADD.FTZ R70, R70, R56 ;  /* 0x0000003846467221 */ /* 0x000fe80000010000 */
[----:B------:R-:W-:Y:S02]  /*120a0*/  FADD.FTZ R70, R3, R70 ;  /* 0x0000004603467221 */ /* 0x000fe40000010000 */
[----:B------:R-:W-:Y:S01]  /*120b0*/  MUFU.EX2 R73, R73 ;  /* 0x0000004900497308 */ /* 0x000fe20000000800 */
[----:B-1----:R-:W-:Y:S09]  /*120c0*/  FADD.FTZ R65, R71, R65 ;  /* 0x0000004147417221 */ /* 0x002ff20000010000 */
[----:B------:R-:W1:Y:S01]  /*120d0*/  MUFU.EX2 R74, R74 ;  /* 0x0000004a004a7308 */ /* 0x000e620000000800 */
[C---:B---3--:R-:W-:Y:S01]  /*120e0*/  F2FP.BF16.F32.PACK_AB R30, R72.reuse, R71 ;  /* 0x00000047481e723e */ /* 0x048fe200000010ff */
[----:B------:R-:W-:Y:S08]  /*120f0*/  FADD.FTZ R65, R72, R65 ;  /* 0x0000004148417221 */ /* 0x000ff00000010000 */
[----:B------:R-:W2:Y:S10]  /*12100*/  MUFU.EX2 R75, R75 ;  /* 0x0000004b004b7308 */ /* 0x000eb40000000800 */
[----:B------:R-:W3:Y:S01]  /*12110*/  MUFU.EX2 R76, R76 ;  /* 0x0000004c004c7308 */ /* 0x000ee20000000800 */
[C---:B-1----:R-:W-:Y:S01]  /*12120*/  F2FP.BF16.F32.PACK_AB R31, R74.reuse, R73 ;  /* 0x000000494a1f723e */ /* 0x042fe200000010ff */
        /* <DEDUP_REMOVED lines=8> */
[C---:B---3--:R-:W-:Y:S01]  /*121b0*/  F2FP.BF16.F32.PACK_AB R20, R76.reuse, R75 ;  /* 0x0000004b4c14723e */ /* 0x048fe200000010ff */
[C---:B-----5:R-:W-:Y:S07]  /*121c0*/  HMMA.16816.F32.BF16 R12, R28.reuse, R36, R12 ;  /* 0x000000241c0c723c */ /* 0x060fee000004180c */
        /* <DEDUP_REMOVED lines=8> */
[----:B------:R-:W-:Y:S01]  /*12250*/  MUFU.EX2 R81, R81 ;  /* 0x0000005100517308 */ /* 0x000fe20000000800 */
[----:B---3--:R-:W-:Y:S09]  /*12260*/  FADD.FTZ R76, R79, R76 ;  /* 0x0000004c4f4c7221 */ /* 0x008ff20000010000 */
[----:B------:R-:W1:Y:S01]  /*12270*/  MUFU.EX2 R82, R82 ;  /* 0x0000005200527308 */ /* 0x000e620000000800 */
[C---:B----4-:R-:W-:Y:S01]  /*12280*/  F2FP.BF16.F32.PACK_AB R22, R80.reuse, R79 ;  /* 0x0000004f5016723e */ /* 0x050fe200000010ff */
[----:B------:R-:W-:Y:S08]  /*12290*/  FADD.FTZ R76, R80, R76 ;  /* 0x0000004c504c7221 */ /* 0x000ff00000010000 */
[----:B------:R-:W-:Y:S10]  /*122a0*/  MUFU.EX2 R83, R83 ;  /* 0x0000005300537308 */ /* 0x000ff40000000800 */
[----:B------:R-:W3:Y:S01]  /*122b0*/  MUFU.EX2 R84, R84 ;  /* 0x0000005400547308 */ /* 0x000ee20000000800 */
[C---:B-1----:R-:W-:Y:S01]  /*122c0*/  F2FP.BF16.F32.PACK_AB R23, R82.reuse, R81 ;  /* 0x000000515217723e */ /* 0x042fe200000010ff */
[----:B------:R-:W-:Y:S04]  /*122d0*/  FADD.FTZ R81, R81, R78 ;  /* 0x0000004e51517221 */ /* 0x000fe80000010000 */
[----:B------:R-:W-:Y:S04]  /*122e0*/  FADD.FTZ R81, R82, R81 ;  /* 0x0000005152517221 */ /* 0x000fe80000010000 */
[----:B------:R-:W-:Y:S01]  /*122f0*/  MUFU.EX2 R85, R85 ;  /* 0x0000005500557308 */ /* 0x000fe20000000800 */
[C---:B------:R-:W-:Y:S06]  /*12300*/  HMMA.16816.F32.BF16 R4, R20.reuse, R40, R4 ;  /* 0x000000281404723c */ /* 0x040fec0000041804 */
[C---:B------:R-:W-:Y:S03]  /*12310*/  HMMA.16816.F32.BF16 R8, R20.reuse, R42, R8 ;  /* 0x0000002a1408723c */ /* 0x040fe60000041808 */
[----:B------:R-:W1:Y:S01]  /*12320*/  MUFU.EX2 R86, R86 ;  /* 0x0000005600567308 */ /* 0x000e620000000800 */
[----:B------:R-:W4:Y:S01]  /*12330*/  LDSM.16.MT88.4 R40, [R151+0x8800] ;  /* 0x008800009728783b */ /* 0x000f220000004200 */
[----:B---3--:R-:W-:Y:S01]  /*12340*/  F2FP.BF16.F32.PACK_AB R28, R84, R83 ;  /* 0x00000053541c723e */ /* 0x008fe200000010ff */
[C---:B------:R-:W-:Y:S07]  /*12350*/  HMMA.16816.F32.BF16 R12, R20.reuse, R24, R12 ;  /* 0x00000018140c723c */ /* 0x040fee000004180c */
[----:B------:R-:W-:Y:S01]  /*12360*/  MUFU.EX2 R87, R87 ;  /* 0x0000005700577308 */ /* 0x000fe20000000800 */
[----:B------:R-:W-:Y:S01]  /*12370*/  FADD.FTZ R83, R83, R76 ;  /* 0x0000004c53537221 */ /* 0x000fe20000010000 */
[----:B------:R-:W-:Y:S01]  /*12380*/  HMMA.16816.F32.BF16 R16, R20, R26, R16 ;  /* 0x0000001a1410723c */ /* 0x000fe20000041810 */
[----:B------:R-:W3:Y:S07]  /*12390*/  LDSM.16.MT88.4 R24, [R150+0x8800] ;  /* 0x008800009618783b */ /* 0x000eee0000004200 */
[----:B------:R-:W2:Y:S03]  /*123a0*/  MUFU.EX2 R88, R88 ;  /* 0x0000005800587308 */ /* 0x000ea60000000800 */
[----:B-1----:R-:W-:Y:S01]  /*123b0*/  F2FP.BF16.F32.PACK_AB R29, R86, R85 ;  /* 0x00000055561d723e */ /* 0x002fe200000010ff */
[----:B------:R-:W-:Y:S01]  /*123c0*/  FADD.FTZ R81, R85, R81 ;  /* 0x0000005155517221 */ /* 0x000fe20000010000 */
[----:B------:R-:W-:Y:S03]  /*123d0*/  FADD.FTZ R83, R84, R83 ;  /* 0x0000005354537221 */ /* 0x000fe60000010000 */
[----:B------:R-:W-:Y:S02]  /*123e0*/  FADD.FTZ R86, R86, R81 ;  /* 0x0000005156567221 */ /* 0x000fe40000010000 */
[----:B------:R-:W1:Y:S10]  /*123f0*/  MUFU.EX2 R89, R89 ;  /* 0x0000005900597308 */ /* 0x000e740000000800 */
[----:B------:R-:W5:Y:S01]  /*12400*/  MUFU.EX2 R90, R90 ;  /* 0x0000005a005a7308 */ /* 0x000f620000000800 */
[C---:B--2---:R-:W-:Y:S01]  /*12410*/  F2FP.BF16.F32.PACK_AB R30, R88.reuse, R87 ;  /* 0x00000057581e723e */ /* 0x044fe200000010ff */
[----:B------:R-:W-:Y:S04]  /*12420*/  FADD.FTZ R87, R87, R83 ;  /* 0x0000005357577221 */ /* 0x000fe80000010000 */
[----:B------:R-:W-:Y:S04]  /*12430*/  FADD.FTZ R87, R88, R87 ;  /* 0x0000005758577221 */ /* 0x000fe80000010000 */
[----:B------:R-:W2:Y:S01]  /*12440*/  MUFU.EX2 R91, R91 ;  /* 0x0000005b005b7308 */ /* 0x000ea20000000800 */
[----:B-1----:R-:W-:Y:S09]  /*12450*/  FADD.FTZ R86, R89, R86 ;  /* 0x0000005659567221 */ /* 0x002ff20000010000 */
[----:B------:R-:W1:Y:S01]  /*12460*/  MUFU.EX2 R92, R92 ;  /* 0x0000005c005c7308 */ /* 0x000e620000000800 */
[C---:B-----5:R-:W-:Y:S01]  /*12470*/  F2FP.BF16.F32.PACK_AB R31, R90.reuse, R89 ;  /* 0x000000595a1f723e */ /* 0x060fe200000010ff */
[----:B------:R-:W-:Y:S08]  /*12480*/  FADD.FTZ R90, R90, R86 ;  /* 0x000000565a5a7221 */ /* 0x000ff00000010000 */
[----:B------:R-:W-:Y:S01]  /*12490*/  MUFU.EX2 R67, R118 ;  /* 0x0000007600437308 */ /* 0x000fe20000000800 */
[C---:B------:R-:W-:Y:S05]  /*124a0*/  HMMA.16816.F32.BF16 R4, R28.reuse, R32, R4 ;  /* 0x000000201c04723c */ /* 0x040fea0000041804 */
[----:B--2---:R-:W-:Y:S01]  /*124b0*/  FADD.FTZ R87, R91, R87 ;  /* 0x000000575b577221 */ /* 0x004fe20000010000 */
[C---:B------:R-:W-:Y:S03]  /*124c0*/  HMMA.16816.F32.BF16 R8, R28.reuse, R34, R8 ;  /* 0x000000221c08723c */ /* 0x040fe60000041808 */
[----:B------:R-:W2:Y:S02]  /*124d0*/  MUFU.EX2 R64, R119 ;  /* 0x0000007700407308 */ /* 0x000ea40000000800 */
[----:B-1----:R-:W-:Y:S01]  /*124e0*/  F2FP.BF16.F32.PACK_AB R20, R92, R91 ;  /* 0x0000005b5c14723e */ /* 0x002fe200000010ff */
[C---:B------:R-:W-:Y:S07]  /*124f0*/  HMMA.16816.F32.BF16 R12, R28.reuse, R36, R12 ;  /* 0x000000241c0c723c */ /* 0x040fee000004180c */
[----:B------:R-:W1:Y:S01]  /*12500*/  MUFU.EX2 R59, R120 ;  /* 0x00000078003b7308 */ /* 0x000e620000000800 */
[--C-:B------:R-:W-:Y:S01]  /*12510*/  FFMA.FTZ R32, R130, UR4, -R149.reuse ;  /* 0x0000000482207c23 */ /* 0x100fe20008010895 */
[----:B------:R-:W-:Y:S01]  /*12520*/  HMMA.16816.F32.BF16 R16, R28, R38, R16 ;  /* 0x000000261c10723c */ /* 0x000fe20000041810 */
[----:B------:R-:W5:Y:S07]  /*12530*/  LDSM.16.MT88.4 R28, [R150+0x8c00] ;  /* 0x008c0000961c783b */ /* 0x000f6e0000004200 */
[----:B------:R-:W4:Y:S03]  /*12540*/  MUFU.EX2 R57, R121 ;  /* 0x0000007900397308 */ /* 0x000f260000000800 */
[----:B--2---:R-:W-:Y:S01]  /*12550*/  F2FP.BF16.F32.PACK_AB R21, R64, R67 ;  /* 0x000000434015723e */ /* 0x004fe200000010ff */
[----:B------:R-:W-:Y:S01]  /*12560*/  FFMA.FTZ R149, R131, UR4, -R149 ;  /* 0x0000000483957c23 */ /* 0x000fe20008010895 */
[----:B------:R-:W-:Y:S01]  /*12570*/  FADD.FTZ R90, R67, R90 ;  /* 0x0000005a435a7221 */ /* 0x000fe20000010000 */
[----:B------:R-:W-:Y:S03]  /*12580*/  FADD.FTZ R92, R92, R87 ;  /* 0x000000575c5c7221 */ /* 0x000fe60000010000 */
[----:B------:R-:W-:Y:S01]  /*12590*/  FADD.FTZ R90, R64, R90 ;  /* 0x0000005a405a7221 */ /* 0x000fe20000010000 */
[----:B------:R-:W-:Y:S01]  /*125a0*/  MUFU.EX2 R55, R122 ;  /* 0x0000007a00377308 */ /* 0x000fe20000000800 */
[----:B-1----:R-:W-:Y:S09]  /*125b0*/  FADD.FTZ R92, R59, R92 ;  /* 0x0000005c3b5c7221 */ /* 0x002ff20000010000 */
[----:B------:R-:W1:Y:S01]  /*125c0*/  MUFU.EX2 R50, R123 ;  /* 0x0000007b00327308 */ /* 0x000e620000000800 */
[C---:B----4-:R-:W-:Y:S01]  /*125d0*/  F2FP.BF16.F32.PACK_AB R22, R57.reuse, R59 ;  /* 0x0000003b3916723e */ /* 0x050fe200000010ff */
[----:B------:R-:W-:Y:S08]  /*125e0*/  FADD.FTZ R92, R57, R92 ;  /* 0x0000005c395c7221 */ /* 0x000ff00000010000 */
[----:B------:R-:W-:Y:S10]  /*125f0*/  MUFU.EX2 R47, R124 ;  /* 0x0000007c002f7308 */ /* 0x000ff40000000800 */
[----:B------:R-:W2:Y:S01]  /*12600*/  MUFU.EX2 R44, R125 ;  /* 0x0000007d002c7308 */ /* 0x000ea20000000800 */
[C---:B-1----:R-:W-:Y:S01]  /*12610*/  F2FP.BF16.F32.PACK_AB R23, R50.reuse, R55 ;  /* 0x000000373217723e */ /* 0x042fe200000010ff */
[----:B------:R-:W-:Y:S04]  /*12620*/  FADD.FTZ R55, R55, R90 ;  /* 0x0000005a37377221 */ /* 0x000fe80000010000 */
[----:B------:R-:W-:Y:S04]  /*12630*/  FADD.FTZ R55, R50, R55 ;  /* 0x0000003732377221 */ /* 0x000fe80000010000 */
[----:B------:R-:W-:Y:S01]  /*12640*/  MUFU.EX2 R45, R126 ;  /* 0x0000007e002d7308 */ /* 0x000fe20000000800 */
[C---:B------:R-:W-:Y:S06]  /*12650*/  HMMA.16816.F32.BF16 R4, R20.reuse, R40, R4 ;  /* 0x000000281404723c */ /* 0x040fec0000041804 */
[C---:B------:R-:W-:Y:S03]  /*12660*/  HMMA.16816.F32.BF16 R8, R20.reuse, R42, R8 ;  /* 0x0000002a1408723c */ /* 0x040fe60000041808 */
[----:B------:R-:W1:Y:S02]  /*12670*/  MUFU.EX2 R46, R46 ;  /* 0x0000002e002e7308 */ /* 0x000e640000000800 */
[----:B--2---:R-:W-:Y:S01]  /*12680*/  F2FP.BF16.F32.PACK_AB R132, R44, R47 ;  /* 0x0000002f2c84723e */ /* 0x004fe200000010ff */
[C---:B---3--:R-:W-:Y:S07]  /*12690*/  HMMA.16816.F32.BF16 R12, R20.reuse, R24, R12 ;  /* 0x00000018140c723c */ /* 0x048fee000004180c */
[----:B------:R-:W2:Y:S01]  /*126a0*/  MUFU.EX2 R3, R128 ;  /* 0x0000008000037308 */ /* 0x000ea20000000800 */
[----:B------:R-:W-:Y:S01]  /*126b0*/  FADD.FTZ R47, R47, R92 ;  /* 0x0000005c2f2f7221 */ /* 0x000fe20000010000 */
[----:B------:R-:W-:Y:S08]  /*126c0*/  HMMA.16816.F32.BF16 R16, R20, R26, R16 ;  /* 0x0000001a1410723c */ /* 0x000ff00000041810 */
[----:B------:R-:W3:Y:S03]  /*126d0*/  MUFU.EX2 R154, R154 ;  /* 0x0000009a009a7308 */ /* 0x000ee60000000800 */
[----:B-1----:R-:W-:Y:S01]  /*126e0*/  F2FP.BF16.F32.PACK_AB R133, R46, R45 ;  /* 0x0000002d2e85723e */ /* 0x002fe200000010ff */
[----:B------:R-:W-:Y:S01]  /*126f0*/  FADD.FTZ R55, R45, R55 ;  /* 0x000000372d377221 */ /* 0x000fe20000010000 */
[----:B------:R-:W-:Y:S03]  /*12700*/  FADD.FTZ R47, R44, R47 ;  /* 0x0000002f2c2f7221 */ /* 0x000fe60000010000 */
[----:B------:R-:W-:Y:S02]  /*12710*/  FADD.FTZ R55, R46, R55 ;  /* 0x000000372e377221 */ /* 0x000fe40000010000 */
[----:B------:R-:W1:Y:S01]  /*12720*/  MUFU.EX2 R32, R32 ;  /* 0x0000002000207308 */ /* 0x000e620000000800 */
[----:B--2---:R-:W-:Y:S09]  /*12730*/  FADD.FTZ R47, R3, R47 ;  /* 0x0000002f032f7221 */ /* 0x004ff20000010000 */
[----:B------:R-:W2:Y:S01]  /*12740*/  MUFU.EX2 R149, R149 ;  /* 0x0000009500957308 */ /* 0x000ea20000000800 */
[C---:B---3--:R-:W-:Y:S01]  /*12750*/  F2FP.BF16.F32.PACK_AB R134, R154.reuse, R3 ;  /* 0x000000039a86723e */ /* 0x048fe200000010ff */
[----:B------:R-:W-:Y:S01]  /*12760*/  FADD.FTZ R239, R154, R47 ;  /* 0x0000002f9aef7221 */ /* 0x000fe20000010000 */
[----:B------:R-:W-:Y:S04]  /*12770*/  IADD3 R3, R225, -0x1, RZ ;  /* 0xffffffffe1037810 */ /* 0x000fe80007ffe0ff */
[----:B------:R-:W-:Y:S01]  /*12780*/  MOV R225, R3 ;  /* 0x0000000300e17202 */ /* 0x000fe20000000f00 */
[----:B-1----:R-:W-:Y:S01]  /*12790*/  FADD.FTZ R55, R32, R55 ;  /* 0x0000003720377221 */ /* 0x002fe20000010000 */
[----:B------:R-:W-:Y:S02]  /*127a0*/  MOV R3, R0 ;  /* 0x0000000000037202 */ /* 0x000fe40000000f00 */
[C---:B--2---:R-:W-:Y:S01]  /*127b0*/  F2FP.BF16.F32.PACK_AB R135, R149.reuse, R32 ;  /* 0x000000209587723e */ /* 0x044fe200000010ff */
[----:B------:R-:W-:Y:S06]  /*127c0*/  FADD.FTZ R238, R149, R55 ;  /* 0x0000003795ee7221 */ /* 0x000fec0000010000 */
[C---:B------:R-:W-:Y:S06]  /*127d0*/  HMMA.16816.F32.BF16 R144, R132.reuse, R140, R4 ;  /* 0x0000008c8490723c */ /* 0x040fec0000041804 */
[C---:B------:R-:W-:Y:S06]  /*127e0*/  HMMA.16816.F32.BF16 R140, R132.reuse, R142, R8 ;  /* 0x0000008e848c723c */ /* 0x040fec0000041808 */
[C---:B-----5:R-:W-:Y:S06]  /*127f0*/  HMMA.16816.F32.BF16 R136, R132.reuse, R28, R12 ;  /* 0x0000001c8488723c */ /* 0x060fec000004180c */
[----:B------:R-:W-:Y:S01]  /*12800*/  HMMA.16816.F32.BF16 R132, R132, R30, R16 ;  /* 0x0000001e8484723c */ /* 0x000fe20000041810 */
[----:B------:R-:W-:Y:S11]  /*12810*/  @!UPT UIADD3 URZ, URZ, URZ, URZ ;  /* 0x0000003f3f3ff290 */ /* 0x000ff6000fffe03f */
[----:B------:R-:W-:Y:S01]  /*12820*/  @!UPT UIADD3 URZ, URZ, URZ, URZ ;  /* 0x0000003f3f3ff290 */ /* 0x000fe2000fffe03f */
[----:B------:R-:W-:Y:S11]  /*12830*/  @P0 BRA `(.L_x_758) ;  /* 0xffffffb800340947 */ /* 0x000ff6000383ffff */
.L_x_754:
[----:B------:R-:W1:Y:S01]  /*12840*/  S2R R6, SR_TID.X ;  /* 0x0000000000067919 */ /* 0x000e620000002100 */
[----:B------:R-:W2:Y:S01]  /*12850*/  S2UR UR4, SR_CgaCtaId ;  /* 0x00000000000479c3 */ /* 0x000ea20000008800 */
[----:B------:R-:W-:Y:S01]  /*12860*/  IMAD.MOV.U32 R10, RZ, RZ, 0x3f800000 ;  /* 0x3f800000ff0a7424 */ /* 0x000fe200078e00ff */
[----:B------:R-:W-:Y:S01]  /*12870*/  UMOV UR5, 0x400 ;  /* 0x0000040000057882 */ /* 0x000fe20000000000 */
[----:B------:R-:W3:Y:S01]  /*12880*/  SHFL.BFLY PT, R4, R239, 0x2, 0x1f ;  /* 0x0c401f00ef047f89 */ /* 0x000ee200000e0000 */
[----:B------:R-:W-:Y:S01]  /*12890*/  IMAD.MOV.U32 R11, RZ, RZ, 0x3f800000 ;  /* 0x3f800000ff0b7424 */ /* 0x000fe200078e00ff */
[----:B------:R-:W-:Y:S02]  /*128a0*/  ISETP.NE.AND P0, PT, R224, -0x1, PT ;  /* 0xffffffffe000780c */ /* 0x000fe40003f05270 */
[----:B------:R-:W4:Y:S01]  /*128b0*/  SHFL.BFLY PT, R3, R238, 0x2, 0x1f ;  /* 0x0c401f00ee037f89 */ /* 0x000f2200000e0000 */
[----:B--2---:R-:W-:Y:S01]  /*128c0*/  ULEA UR4, UR4, UR5, 0x18 ;  /* 0x0000000504047291 */ /* 0x004fe2000f8ec03f */
[----:B---3--:R-:W-:Y:S01]  /*128d0*/  FADD.FTZ R239, R4, R239 ;  /* 0x000000ef04ef7221 */ /* 0x008fe20000010000 */
[----:B----4-:R-:W-:-:S04]  /*128e0*/  FADD.FTZ R238, R3, R238 ;  /* 0x000000ee03ee7221 */ /* 0x010fc80000010000 */
[----:B------:R-:W2:Y:S01]  /*128f0*/  SHFL.BFLY PT, R8, R239, 0x1, 0x1f ;  /* 0x0c201f00ef087f89 */ /* 0x000ea200000e0000 */
[----:B-1----:R-:W-:-:S03]  /*12900*/  SHF.R.S32.HI R5, RZ, 0x1f, R6 ;  /* 0x0000001fff057819 */ /* 0x002fc60000011406 */
[----:B------:R-:W1:Y:S01]  /*12910*/  SHFL.BFLY PT, R7, R238, 0x1, 0x1f ;  /* 0x0c201f00ee077f89 */ /* 0x000e6200000e0000 */
[CC--:B------:R-:W-:Y:S02]  /*12920*/  LEA.HI R4, R5.reuse, R6.reuse, RZ, 0x2 ;  /* 0x0000000605047211 */ /* 0x0c0fe400078f10ff */
[----:B------:R-:W-:Y:S02]  /*12930*/  LEA.HI R5, R5, R6, RZ, 0x5 ;  /* 0x0000000605057211 */ /* 0x000fe400078f28ff */
[----:B------:R-:W-:Y:S02]  /*12940*/  SHF.R.S32.HI R3, RZ, 0x2, R4 ;  /* 0x00000002ff037819 */ /* 0x000fe40000011404 */
[----:B------:R-:W-:Y:S02]  /*12950*/  LOP3.LUT R14, R4, 0xfffffffc, RZ, 0xc0, !PT ;  /* 0xfffffffc040e7812 */ /* 0x000fe400078ec0ff */
[----:B------:R-:W-:Y:S02]  /*12960*/  SHF.R.S32.HI R9, RZ, 0x1f, R3 ;  /* 0x0000001fff097819 */ /* 0x000fe40000011403 */
[----:B------:R-:W-:-:S02]  /*12970*/  SHF.R.S32.HI R12, RZ, 0x5, R5 ;  /* 0x00000005ff0c7819 */ /* 0x000fc40000011405 */
[----:B------:R-:W-:Y:S02]  /*12980*/  LEA.HI R9, R9, R3, RZ, 0x3 ;  /* 0x0000000309097211 */ /* 0x000fe400078f18ff */
[----:B------:R-:W-:Y:S02]  /*12990*/  IADD3 R14, -R14, R6, RZ ;  /* 0x000000060e0e7210 */ /* 0x000fe40007ffe1ff */
[----:B------:R-:W-:Y:S01]  /*129a0*/  LOP3.LUT R9, R9, 0xfffffff8, RZ, 0xc0, !PT ;  /* 0xfffffff809097812 */ /* 0x000fe200078ec0ff */
[----:B--2---:R-:W-:Y:S02]  /*129b0*/  FADD.FTZ R8, R239, R8 ;  /* 0x00000008ef087221 */ /* 0x004fe40000010000 */
[----:B------:R-:W-:Y:S02]  /*129c0*/  IMAD R14, R12, 0x100, R14 ;  /* 0x000001000c0e7824 */ /* 0x000fe400078e020e */
[----:B------:R-:W-:Y:S02]  /*129d0*/  IMAD.IADD R9, R3, 0x1, -R9 ;  /* 0x0000000103097824 */ /* 0x000fe400078e0a09 */
[----:B-1----:R-:W-:Y:S01]  /*129e0*/  FADD.FTZ R7, R238, R7 ;  /* 0x00000007ee077221 */ /* 0x002fe20000010000 */
[----:B------:R-:W-:-:S02]  /*129f0*/  FSETP.NE.FTZ.AND P4, PT, R8, RZ, PT ;  /* 0x000000ff0800720b */ /* 0x000fc40003f95000 */
[----:B------:R-:W-:Y:S02]  /*12a00*/  LEA.HI R13, R9, R9, RZ, 0x1 ;  /* 0x00000009090d7211 */ /* 0x000fe400078f08ff */
[----:B------:R-:W-:Y:S02]  /*12a10*/  FSETP.NE.FTZ.AND P3, PT, R7, RZ, PT ;  /* 0x000000ff0700720b */ /* 0x000fe40003f75000 */
[----:B------:R-:W-:Y:S02]  /*12a20*/  LOP3.LUT R15, R13, 0x3fffffe, RZ, 0xc0, !PT ;  /* 0x03fffffe0d0f7812 */ /* 0x000fe400078ec0ff */
[----:B------:R-:W-:-:S03]  /*12a30*/  SHF.R.S32.HI R13, RZ, 0x1, R13 ;  /* 0x00000001ff0d7819 */ /* 0x000fc6000001140d */
[----:B------:R-:W-:Y:S02]  /*12a40*/  IMAD.IADD R15, R9, 0x1, -R15 ;  /* 0x00000001090f7824 */ /* 0x000fe400078e0a0f */
[----:B------:R-:W1:Y:S01]  /*12a50*/  @P4 MUFU.RCP R10, R8 ;  /* 0x00000008000a4308 */ /* 0x000e620000001000 */
[C---:B------:R-:W-:Y:S01]  /*12a60*/  IMAD.SHL.U32 R9, R13.reuse, 0x40, RZ ;  /* 0x000000400d097824 */ /* 0x040fe200078e00ff */
[----:B------:R-:W-:Y:S02]  /*12a70*/  LOP3.LUT P1, RZ, R13, 0x2, RZ, 0xc0, !PT ;  /* 0x000000020dff7812 */ /* 0x000fe4000782c0ff */
[----:B------:R-:W-:Y:S02]  /*12a80*/  LEA R14, R15, R14, 0x4 ;  /* 0x0000000e0f0e7211 */ /* 0x000fe400078e20ff */
[----:B------:R-:W-:Y:S02]  /*12a90*/  LOP3.LUT R9, R9, 0xc0, RZ, 0xc0, !PT ;  /* 0x000000c009097812 */ /* 0x000fe400078ec0ff */
[----:B------:R-:W2:Y:S01]  /*12aa0*/  @P3 MUFU.RCP R11, R7 ;  /* 0x00000007000b3308 */ /* 0x000ea20000001000 */
[----:B------:R-:W-:Y:S01]  /*12ab0*/  LOP3.LUT R15, R13, 0x1, RZ, 0xc0, !PT ;  /* 0x000000010d0f7812 */ /* 0x000fe200078ec0ff */
[----:B------:R-:W-:Y:S01]  /*12ac0*/  IMAD.MOV.U32 R13, RZ, RZ, 0x10 ;  /* 0x00000010ff0d7424 */ /* 0x000fe200078e00ff */
[----:B------:R-:W-:-:S02]  /*12ad0*/  LEA.HI R9, R9, R9, RZ, 0x1d ;  /* 0x0000000909097211 */ /* 0x000fc400078fe8ff */
[----:B------:R-:W-:-:S03]  /*12ae0*/  ISETP.NE.U32.AND P2, PT, R15, 0x1, PT ;  /* 0x000000010f00780c */ /* 0x000fc60003f45070 */
[----:B------:R-:W-:Y:S02]  /*12af0*/  IMAD.U32 R9, R14, 0x2, R9 ;  /* 0x000000020e097824 */ /* 0x000fe400078e0009 */
[C---:B-1----:R-:W-:Y:S01]  /*12b00*/  FMUL.FTZ R144, R10.reuse, R144 ;  /* 0x000000900a907220 */ /* 0x042fe20000410000 */
[C---:B------:R-:W-:Y:S01]  /*12b10*/  FMUL.FTZ R145, R10.reuse, R145 ;  /* 0x000000910a917220 */ /* 0x040fe20000410000 */
[C---:B------:R-:W-:Y:S01]  /*12b20*/  FMUL.FTZ R140, R10.reuse, R140 ;  /* 0x0000008c0a8c7220 */ /* 0x040fe20000410000 */
[C---:B------:R-:W-:Y:S01]  /*12b30*/  FMUL.FTZ R141, R10.reuse, R141 ;  /* 0x0000008d0a8d7220 */ /* 0x040fe20000410000 */
[C---:B------:R-:W-:Y:S01]  /*12b40*/  FMUL.FTZ R136, R10.reuse, R136 ;  /* 0x000000880a887220 */ /* 0x040fe20000410000 */
[C---:B------:R-:W-:Y:S01]  /*12b50*/  FMUL.FTZ R137, R10.reuse, R137 ;  /* 0x000000890a897220 */ /* 0x040fe20000410000 */
[C---:B------:R-:W-:Y:S01]  /*12b60*/  FMUL.FTZ R132, R10.reuse, R132 ;  /* 0x000000840a847220 */ /* 0x040fe20000410000 */
[----:B------:R-:W-:Y:S01]  /*12b70*/  LEA R9, R9, UR4, 0x1 ;  /* 0x0000000409097c11 */ /* 0x000fe2000f8e08ff */
[C---:B--2---:R-:W-:Y:S01]  /*12b80*/  FMUL.FTZ R147, R11.reuse, R147 ;  /* 0x000000930b937220 */ /* 0x044fe20000410000 */
[C---:B------:R-:W-:Y:S01]  /*12b90*/  FMUL.FTZ R146, R11.reuse, R146 ;  /* 0x000000920b927220 */ /* 0x040fe20000410000 */
[C---:B------:R-:W-:Y:S01]  /*12ba0*/  FMUL.FTZ R143, R11.reuse, R143 ;  /* 0x0000008f0b8f7220 */ /* 0x040fe20000410000 */
[C---:B------:R-:W-:Y:S01]  /*12bb0*/  FMUL.FTZ R142, R11.reuse, R142 ;  /* 0x0000008e0b8e7220 */ /* 0x040fe20000410000 */
[C---:B------:R-:W-:Y:S01]  /*12bc0*/  FMUL.FTZ R139, R11.reuse, R139 ;  /* 0x0000008b0b8b7220 */ /* 0x040fe20000410000 */
[C---:B------:R-:W-:Y:S01]  /*12bd0*/  FMUL.FTZ R138, R11.reuse, R138 ;  /* 0x0000008a0b8a7220 */ /* 0x040fe20000410000 */
[C---:B------:R-:W-:Y:S01]  /*12be0*/  FMUL.FTZ R135, R11.reuse, R135 ;  /* 0x000000870b877220 */ /* 0x040fe20000410000 */
[----:B------:R-:W-:Y:S01]  /*12bf0*/  FMUL.FTZ R10, R10, R133 ;  /* 0x000000850a0a7220 */ /* 0x000fe20000410000 */
[----:B------:R-:W-:Y:S01]  /*12c00*/  FMUL.FTZ R11, R11, R134 ;  /* 0x000000860b0b7220 */ /* 0x000fe20000410000 */
[----:B------:R-:W-:Y:S01]  /*12c10*/  SEL R14, R13, 0xfffffff0, P2 ;  /* 0xfffffff00d0e7807 */ /* 0x000fe20001000000 */
[----:B------:R-:W1:Y:S01]  /*12c20*/  @P4 MUFU.LG2 R8, R8 ;  /* 0x0000000800084308 */ /* 0x000e620000000c00 */
[C---:B------:R-:W-:Y:S01]  /*12c30*/  IADD3 R13, R9.reuse, 0x20, RZ ;  /* 0x00000020090d7810 */ /* 0x040fe20007ffe0ff */
[C---:B------:R-:W-:Y:S01]  /*12c40*/  @P1 VIADD R13, R9.reuse, 0xffffffe0 ;  /* 0xffffffe0090d1836 */ /* 0x040fe20000000000 */
[----:B------:R-:W-:Y:S01]  /*12c50*/  F2FP.BF16.F32.PACK_AB R132, R10, R132 ;  /* 0x000000840a84723e */ /* 0x000fe200000010ff */
[----:B------:R-:W-:Y:S01]  /*12c60*/  IMAD.IADD R15, R9, 0x1, R14 ;  /* 0x00000001090f7824 */ /* 0x000fe200078e020e */
[----:B------:R-:W-:Y:S01]  /*12c70*/  F2FP.BF16.F32.PACK_AB R135, R135, R11 ;  /* 0x0000000b8787723e */ /* 0x000fe200000010ff */
[----:B------:R-:W-:Y:S01]  /*12c80*/  ULDC.U8 UR4, c[0x0][0x3d8] ;  /* 0x0000f60000047ab9 */ /* 0x000fe20000000000 */
[----:B------:R-:W-:Y:S01]  /*12c90*/  F2FP.BF16.F32.PACK_AB R144, R145, R144 ;  /* 0x000000909190723e */ /* 0x000fe200000010ff */
[----:B------:R-:W2:Y:S01]  /*12ca0*/  @P0 LDC.64 R10, c[0x0][0x298] ;  /* 0x0000a600ff0a0b82 */ /* 0x000ea20000000a00 */
[----:B------:R-:W-:-:S02]  /*12cb0*/  F2FP.BF16.F32.PACK_AB R146, R147, R146 ;  /* 0x000000929392723e */ /* 0x000fc400000010ff */
[----:B------:R-:W-:Y:S01]  /*12cc0*/  F2FP.BF16.F32.PACK_AB R140, R141, R140 ;  /* 0x0000008c8d8c723e */ /* 0x000fe200000010ff */
[----:B------:R-:W-:Y:S01]  /*12cd0*/  STS [R9], R144 ;  /* 0x0000009009007388 */ /* 0x000fe20000000800 */
[----:B------:R-:W-:Y:S02]  /*12ce0*/  F2FP.BF16.F32.PACK_AB R142, R143, R142 ;  /* 0x0000008e8f8e723e */ /* 0x000fe400000010ff */
[----:B------:R-:W-:Y:S01]  /*12cf0*/  F2FP.BF16.F32.PACK_AB R136, R137, R136 ;  /* 0x000000888988723e */ /* 0x000fe200000010ff */
[----:B------:R3:W-:Y:S01]  /*12d00*/  STS [R9+0x200], R146 ;  /* 0x0002009209007388 */ /* 0x0007e20000000800 */
[----:B------:R-:W-:Y:S02]  /*12d10*/  F2FP.BF16.F32.PACK_AB R138, R139, R138 ;  /* 0x0000008a8b8a723e */ /* 0x000fe400000010ff */
[----:B------:R-:W-:Y:S01]  /*12d20*/  IADD3 R14, R14, R13, RZ ;  /* 0x0000000d0e0e7210 */ /* 0x000fe20007ffe0ff */
[----:B------:R-:W-:Y:S01]  /*12d30*/  STS [R15], R140 ;  /* 0x0000008c0f007388 */ /* 0x000fe20000000800 */
[----:B------:R-:W-:-:S03]  /*12d40*/  ISETP.NE.AND P1, PT, RZ, UR4, PT ;  /* 0x00000004ff007c0c */ /* 0x000fc6000bf25270 */
[----:B------:R4:W-:Y:S04]  /*12d50*/  STS [R15+0x200], R142 ;  /* 0x0002008e0f007388 */ /* 0x0009e80000000800 */
[----:B------:R-:W-:Y:S04]  /*12d60*/  STS [R13], R136 ;  /* 0x000000880d007388 */ /* 0x000fe80000000800 */
[----:B------:R5:W-:Y:S01]  /*12d70*/  STS [R13+0x200], R138 ;  /* 0x0002008a0d007388 */ /* 0x000be20000000800 */
[----:B--2---:R-:W-:-:S04]  /*12d80*/  @P0 IMAD.WIDE.U32 R18, R224, R10, RZ ;  /* 0x0000000ae0120225 */ /* 0x004fc800078e00ff */
[----:B-1----:R-:W-:Y:S01]  /*12d90*/  @P4 FMUL.FTZ R10, R8, 0.69314718246459960938 ;  /* 0x3f317218080a4820 */ /* 0x002fe20000410000 */
[----:B------:R-:W-:Y:S01]  /*12da0*/  STS [R14], R132 ;  /* 0x000000840e007388 */ /* 0x000fe20000000800 */
[----:B------:R-:W-:Y:S02]  /*12db0*/  @P0 IMAD R16, R224, R11, R19 ;  /* 0x0000000be0100224 */ /* 0x000fe400078e0213 */
[----:B------:R-:W-:Y:S01]  /*12dc0*/  @P0 IMAD.MOV.U32 R17, RZ, RZ, R18 ;  /* 0x000000ffff110224 */ /* 0x000fe200078e0012 */
[----:B------:R1:W-:Y:S01]  /*12dd0*/  STS [R14+0x200], R135 ;  /* 0x000200870e007388 */ /* 0x0003e20000000800 */
[----:B---3--:R-:W2:Y:S01]  /*12de0*/  @P3 MUFU.LG2 R9, R7 ;  /* 0x0000000700093308 */ /* 0x008ea20000000c00 */
[----:B----4-:R-:W3:Y:S01]  /*12df0*/  @P4 LDC R15, c[0x0][0x2e8] ;  /* 0x0000ba00ff0f4b82 */ /* 0x010ee20000000800 */
[----:B-----5:R-:W-:Y:S01]  /*12e00*/  SHF.R.S32.HI R13, RZ, 0x1f, R12 ;  /* 0x0000001fff0d7819 */ /* 0x020fe2000001140c */
[----:B--2---:R-:W-:-:S03]  /*12e10*/  @P3 FMUL.FTZ R11, R9, 0.69314718246459960938 ;  /* 0x3f317218090b3820 */ /* 0x004fc60000410000 */
[----:B------:R-:W-:Y:S02]  /*12e20*/  LEA.HI R7, R13, R12, RZ, 0x2 ;  /* 0x0000000c0d077211 */ /* 0x000fe400078f10ff */
[----:B------:R-:W-:Y:S01]  /*12e30*/  MOV R13, 0x7f800000 ;  /* 0x7f800000000d7802 */ /* 0x000fe20000000f00 */
[----:B-1----:R-:W1:Y:S01]  /*12e40*/  @P3 LDC R14, c[0x0][0x2e8] ;  /* 0x0000ba00ff0e3b82 */ /* 0x002e620000000800 */
[----:B------:R-:W-:-:S05]  /*12e50*/  LOP3.LUT R7, R7, 0xfffffffc, RZ, 0xc0, !PT ;  /* 0xfffffffc07077812 */ /* 0x000fca00078ec0ff */
[----:B------:R-:W-:Y:S02]  /*12e60*/  IMAD.IADD R12, R12, 0x1, -R7 ;  /* 0x000000010c0c7824 */ /* 0x000fe400078e0a07 */
[----:B------:R-:W-:Y:S01]  /*12e70*/  IMAD.MOV.U32 R7, RZ, RZ, 0x7f800000 ;  /* 0x7f800000ff077424 */ /* 0x000fe200078e00ff */
[----:B------:R-:W-:Y:S06]  /*12e80*/  @P0 BRA `(.L_x_759) ;  /* 0x0000000000200947 */ /* 0x000fec0003800000 */
[----:B------:R-:W2:Y:S01]  /*12e90*/  S2R R17, SR_CTAID.Y ;  /* 0x0000000000117919 */ /* 0x000ea20000002600 */
[----:B------:R-:W4:Y:S01]  /*12ea0*/  LDC.64 R8, c[0x0][0x290] ;  /* 0x0000a400ff087b82 */ /* 0x000f220000000a00 */
[----:B--2---:R-:W-:Y:S01]  /*12eb0*/  SHF.R.S32.HI R16, RZ, 0x1f, R17 ;  /* 0x0000001fff107819 */ /* 0x004fe20000011411 */
[----:B----4-:R-:W-:-:S04]  /*12ec0*/  IMAD.WIDE.U32 R18, R17, R8, RZ ;  /* 0x0000000811127225 */ /* 0x010fc800078e00ff */
[----:B------:R-:W-:-:S04]  /*12ed0*/  IMAD R16, R16, R8, RZ ;  /* 0x0000000810107224 */ /* 0x000fc800078e02ff */
[----:B------:R-:W-:Y:S01]  /*12ee0*/  IMAD R16, R17, R9, R16 ;  /* 0x0000000911107224 */ /* 0x000fe200078e0210 */
[----:B------:R-:W-:-:S04]  /*12ef0*/  MOV R17, R18 ;  /* 0x0000001200117202 */ /* 0x000fc80000000f00 */
[----:B------:R-:W-:Y:S02]  /*12f00*/  IADD3 R16, R19, R16, RZ ;  /* 0x0000001013107210 */ /* 0x000fe40007ffe0ff */
.L_x_759:
[----:B---3--:R-:W-:Y:S01]  /*12f10*/  @P4 FFMA.FTZ R7, R2, R15, R10 ;  /* 0x0000000f02074223 */ /* 0x008fe2000001000a */
[----:B-1----:R-:W-:Y:S01]  /*12f20*/  @P3 FFMA.FTZ R13, R0, R14, R11 ;  /* 0x0000000e000d3223 */ /* 0x002fe2000001000b */
[----:B------:R-:W-:Y:S06]  /*12f30*/  @!P1 BRA `(.L_x_760) ;  /* 0x00000000001c9947 */ /* 0x000fec0003800000 */
[----:B------:R-:W1:Y:S01]  /*12f40*/  S2R R8, SR_CTAID.Y ;  /* 0x0000000000087919 */ /* 0x000e620000002600 */
[----:B------:R-:W1:Y:S01]  /*12f50*/  LDC R2, c[0x0][0x2c4] ;  /* 0x0000b100ff027b82 */ /* 0x000e620000000800 */
[----:B------:R-:W2:Y:S07]  /*12f60*/  S2R R0, SR_CTAID.Z ;  /* 0x0000000000007919 */ /* 0x000eae0000002700 */
[----:B------:R-:W2:Y:S01]  /*12f70*/  LDC R9, c[0x0][0x2e4] ;  /* 0x0000b900ff097b82 */ /* 0x000ea20000000800 */
[----:B-1----:R-:W-:-:S04]  /*12f80*/  @!P0 IMAD R224, R8, R2, RZ ;  /* 0x0000000208e08224 */ /* 0x002fc800078e02ff */
[----:B--2---:R-:W-:Y:S01]  /*12f90*/  IMAD R224, R0, R9, R224 ;  /* 0x0000000900e07224 */ /* 0x004fe200078e02e0 */
[----:B------:R-:W-:Y:S06]  /*12fa0*/  BRA `(.L_x_761) ;  /* 0x0000000000187947 */ /* 0x000fec0003800000 */
.L_x_760:
[----:B------:R-:W1:Y:S01]  /*12fb0*/  S2R R0, SR_CTAID.Z ;  /* 0x0000000000007919 */ /* 0x000e620000002700 */
[----:B------:R-:W1:Y:S01]  /*12fc0*/  LDC R2, c[0x0][0x270] ;  /* 0x00009c00ff027b82 */ /* 0x000e620000000800 */
[----:B------:R-:W1:Y:S07]  /*12fd0*/  S2R R8, SR_CTAID.Y ;  /* 0x0000000000087919 */ /* 0x000e6e0000002600 */
[----:B------:R-:W2:Y:S01]  /*12fe0*/  LDC R224, c[0x0][0x2c4] ;  /* 0x0000b100ffe07b82 */ /* 0x000ea20000000800 */
[----:B-1----:R-:W-:-:S04]  /*12ff0*/  IMAD R2, R8, R2, R0 ;  /* 0x0000000208027224 */ /* 0x002fc800078e0200 */
[----:B--2---:R-:W-:-:S07]  /*13000*/  IMAD R224, R2, R224, RZ ;  /* 0x000000e002e07224 */ /* 0x004fce00078e02ff */
.L_x_761:
[----:B------:R-:W-:Y:S01]  /*13010*/  BAR.SYNC.DEFER_BLOCKING 0x0 ;  /* 0x0000000000007b1d */ /* 0x000fe20000010000 */
[----:B------:R-:W-:Y:S01]  /*13020*/  LOP3.LUT R5, R5, 0xffffffe0, RZ, 0xc0, !PT ;  /* 0xffffffe005057812 */ /* 0x000fe200078ec0ff */
[----:B------:R-:W-:Y:S01]  /*13030*/  IMAD R12, R12, 0x10, R230 ;  /* 0x000000100c0c7824 */ /* 0x000fe200078e02e6 */
[----:B------:R-:W-:-:S03]  /*13040*/  SHF.R.S32.HI R237, RZ, 0x1f, R236 ;  /* 0x0000001fffed7819 */ /* 0x000fc600000114ec */
[----:B------:R-:W-:Y:S01]  /*13050*/  IMAD.IADD R5, R6, 0x1, -R5 ;  /* 0x0000000106057824 */ /* 0x000fe200078e0a05 */
[----:B------:R-:W-:Y:S01]  /*13060*/  BSSY B0, `(.L_x_762) ;  /* 0x0000015000007945 */ /* 0x000fe20003800000 */
[----:B------:R-:W1:Y:S03]  /*13070*/  S2R R2, SR_CTAID.X ;  /* 0x0000000000027919 */ /* 0x000e660000002500 */
[----:B------:R-:W-:Y:S01]  /*13080*/  LOP3.LUT P0, RZ, R5, 0x3, RZ, 0xc0, !PT ;  /* 0x0000000305ff7812 */ /* 0x000fe2000780c0ff */
[----:B------:R2:W3:Y:S01]  /*13090*/  LDS.128 R8, [R226+0x800] ;  /* 0x00080000e2087984 */ /* 0x0004e20000000c00 */
[----:B-1----:R-:W-:-:S05]  /*130a0*/  IMAD.SHL.U32 R6, R2, 0x40, RZ ;  /* 0x0000004002067824 */ /* 0x002fca00078e00ff */
[----:B------:R-:W-:-:S06]  /*130b0*/  SHF.R.S32.HI R5, RZ, 0x1f, R6 ;  /* 0x0000001fff057819 */ /* 0x000fcc0000011406 */
[----:B--2---:R-:W-:Y:S05]  /*130c0*/  @P0 BRA `(.L_x_763) ;  /* 0x0000000000380947 */ /* 0x004fea0003800000 */
[----:B------:R-:W1:Y:S01]  /*130d0*/  S2R R19, SR_CTAID.X ;  /* 0x0000000000137919 */ /* 0x000e620000002500 */
[----:B------:R-:W-:Y:S01]  /*130e0*/  VIADD R18, R12, 0x8 ;  /* 0x000000080c127836 */ /* 0x000fe20000000000 */
[----:B------:R-:W-:Y:S01]  /*130f0*/  ULDC.64 UR4, c[0x0][0x2b0] ;  /* 0x0000ac0000047ab9 */ /* 0x000fe20000000a00 */
[C---:B-1----:R-:W-:Y:S02]  /*13100*/  IMAD R224, R19.reuse, 0x40, R224 ;  /* 0x0000004013e07824 */ /* 0x042fe400078e02e0 */
[----:B------:R-:W-:-:S03]  /*13110*/  IMAD R19, R19, -0x40, R227 ;  /* 0xffffffc013137824 */ /* 0x000fc600078e02e3 */
[----:B------:R-:W-:Y:S02]  /*13120*/  SHF.R.S32.HI R15, RZ, 0x1f, R224 ;  /* 0x0000001fff0f7819 */ /* 0x000fe400000114e0 */
[----:B------:R-:W-:Y:S02]  /*13130*/  IADD3 R14, P0, R12, R224, RZ ;  /* 0x000000e00c0e7210 */ /* 0x000fe40007f1e0ff */
[-C--:B------:R-:W-:Y:S02]  /*13140*/  ISETP.GE.AND P1, PT, R18, R19.reuse, PT ;  /* 0x000000131200720c */ /* 0x080fe40003f26270 */
[C---:B------:R-:W-:Y:S02]  /*13150*/  ISETP.GE.AND P2, PT, R12.reuse, R19, PT ;  /* 0x000000130c00720c */ /* 0x040fe40003f46270 */
[----:B------:R-:W-:Y:S02]  /*13160*/  LEA.HI.X.SX32 R15, R12, R15, 0x1, P0 ;  /* 0x0000000f0c0f7211 */ /* 0x000fe400000f0eff */
[----:B------:R-:W-:-:S04]  /*13170*/  LEA R18, P0, R14, UR4, 0x2 ;  /* 0x000000040e127c11 */ /* 0x000fc8000f8010ff */
[----:B------:R-:W-:-:S05]  /*13180*/  LEA.HI.X R19, R14, UR5, R15, 0x2, P0 ;  /* 0x000000050e137c11 */ /* 0x000fca00080f140f */
[----:B------:R1:W-:Y:S04]  /*13190*/  @!P2 STG.E desc[UR8][R18.64], R7 ;  /* 0x000000071200a986 */ /* 0x0003e8000c101908 */
[----:B------:R1:W-:Y:S02]  /*131a0*/  @!P1 STG.E desc[UR8][R18.64+0x20], R13 ;  /* 0x0000200d12009986 */ /* 0x0003e4000c101908 */
.L_x_763:
[----:B------:R-:W-:Y:S05]  /*131b0*/  BSYNC B0 ;  /* 0x0000000000007941 */ /* 0x000fea0003800000 */
.L_x_762:
[----:B------:R-:W-:Y:S01]  /*131c0*/  ULDC.64 UR6, c[0x0][0x298] ;  /* 0x0000a60000067ab9 */ /* 0x000fe20000000a00 */
[----:B------:R-:W-:Y:S01]  /*131d0*/  ULDC UR4, c[0x0][0x2d0] ;  /* 0x0000b40000047ab9 */ /* 0x000fe20000000800 */
[----:B-1----:R-:W-:Y:S01]  /*131e0*/  IMAD.WIDE.U32 R12, R6, UR6, R236 ;  /* 0x00000006060c7c25 */ /* 0x002fe2000f8e00ec */
[----:B------:R-:W-:Y:S01]  /*131f0*/  ISETP.GE.AND P0, PT, R236, UR4, PT ;  /* 0x00000004ec007c0c */ /* 0x000fe2000bf06270 */
[----:B------:R-:W-:Y:S01]  /*13200*/  ULDC.64 UR4, c[0x0][0x2a0] ;  /* 0x0000a80000047ab9 */ /* 0x000fe20000000a00 */
[----:B------:R-:W-:Y:S01]  /*13210*/  LEA.HI.SX32 R4, R4, 0x20, 0x1e ;  /* 0x0000002004047811 */ /* 0x000fe200078ff2ff */
[----:B------:R-:W-:Y:S01]  /*13220*/  IMAD R5, R5, UR6, RZ ;  /* 0x0000000605057c24 */ /* 0x000fe2000f8e02ff */
[----:B------:R-:W-:Y:S01]  /*13230*/  IADD3 R12, P1, R17, R12, RZ ;  /* 0x0000000c110c7210 */ /* 0x000fe20007f3e0ff */
[----:B------:R-:W-:Y:S01]  /*13240*/  IMAD R2, R2, -0x40, R227 ;  /* 0xffffffc002027824 */ /* 0x000fe200078e02e3 */
[----:B------:R-:W-:Y:S01]  /*13250*/  SHF.R.S32.HI R231, RZ, 0x2, R231 ;  /* 0x00000002ffe77819 */ /* 0x000fe200000114e7 */
[----:B------:R-:W-:Y:S01]  /*13260*/  IMAD R5, R6, UR7, R5 ;  /* 0x0000000706057c24 */ /* 0x000fe2000f8e0205 */
[----:B------:R-:W-:Y:S01]  /*13270*/  BSSY B0, `(.L_x_764) ;  /* 0x0000016000007945 */ /* 0x000fe20003800000 */
[----:B------:R-:W-:Y:S01]  /*13280*/  IMAD.IADD R227, R227, 0x1, -R6 ;  /* 0x00000001e3e37824 */ /* 0x000fe200078e0a06 */
[----:B------:R-:W-:-:S02]  /*13290*/  SHF.R.S32.HI R6, RZ, 0x1f, R0 ;  /* 0x0000001fff067819 */ /* 0x000fc40000011400 */
[----:B------:R-:W-:Y:S02]  /*132a0*/  IADD3.X R13, R16, R13, R5, P1, !PT ;  /* 0x0000000d100d7210 */ /* 0x000fe40000ffe405 */
[----:B------:R-:W-:Y:S01]  /*132b0*/  ISETP.GE.OR P1, PT, R4, R2, P0 ;  /* 0x000000020400720c */ /* 0x000fe20000726670 */
[----:B------:R-:W-:Y:S01]  /*132c0*/  IMAD R2, R6, UR4, RZ ;  /* 0x0000000406027c24 */ /* 0x000fe2000f8e02ff */
[----:B------:R-:W-:Y:S01]  /*132d0*/  ISETP.GE.OR P0, PT, R3, R227, P0 ;  /* 0x000000e30300720c */ /* 0x000fe20000706670 */
[C---:B------:R-:W-:Y:S01]  /*132e0*/  IMAD.WIDE.U32 R12, R0.reuse, UR4, R12 ;  /* 0x00000004000c7c25 */ /* 0x040fe2000f8e000c */
[----:B------:R-:W1:Y:S03]  /*132f0*/  LDS.128 R224, [R226] ;  /* 0x00000000e2e07984 */ /* 0x000e660000000c00 */
[----:B------:R-:W-:Y:S01]  /*13300*/  IMAD R2, R0, UR5, R2 ;  /* 0x0000000500027c24 */ /* 0x000fe2000f8e0202 */
[----:B------:R-:W-:-:S03]  /*13310*/  SHF.R.S32.HI R0, RZ, 0x1f, R231 ;  /* 0x0000001fff007819 */ /* 0x000fc600000114e7 */
[----:B------:R-:W-:-:S04]  /*13320*/  IMAD.IADD R5, R2, 0x1, R13 ;  /* 0x0000000102057824 */ /* 0x000fc800078e020d */
[----:B------:R-:W-:Y:S05]  /*13330*/  @P0 BRA `(.L_x_765) ;  /* 0x0000000000240947 */ /* 0x000fea0003800000 */
[----:B------:R-:W-:Y:S01]  /*13340*/  MOV R4, R12 ;  /* 0x0000000c00047202 */ /* 0x000fe20000000f00 */
[----:B------:R-:W-:Y:S01]  /*13350*/  IMAD R2, R0, UR6, RZ ;  /* 0x0000000600027c24 */ /* 0x000fe2000f8e02ff */
[----:B------:R-:W-:-:S03]  /*13360*/  ULDC.64 UR4, c[0x0][0x280] ;  /* 0x0000a00000047ab9 */ /* 0x000fc60000000a00 */
[----:B------:R-:W-:-:S04]  /*13370*/  IMAD.WIDE.U32 R6, R3, UR6, R4 ;  /* 0x0000000603067c25 */ /* 0x000fc8000f8e0004 */
[----:B------:R-:W-:Y:S01]  /*13380*/  IMAD R2, R3, UR7, R2 ;  /* 0x0000000703027c24 */ /* 0x000fe2000f8e0202 */
[----:B------:R-:W-:-:S04]  /*13390*/  LEA R14, P0, R6, UR4, 0x1 ;  /* 0x00000004060e7c11 */ /* 0x000fc8000f8008ff */
[----:B------:R-:W-:-:S04]  /*133a0*/  IADD3 R2, R2, R7, RZ ;  /* 0x0000000702027210 */ /* 0x000fc80007ffe0ff */
[----:B------:R-:W-:-:S05]  /*133b0*/  LEA.HI.X R15, R6, UR5, R2, 0x1, P0 ;  /* 0x00000005060f7c11 */ /* 0x000fca00080f0c02 */
[----:B-1----:R2:W-:Y:S02]  /*133c0*/  STG.E.128 desc[UR8][R14.64], R224 ;  /* 0x000000e00e007986 */ /* 0x0025e4000c101d08 */
.L_x_765:
[----:B------:R-:W-:Y:S05]  /*133d0*/  BSYNC B0 ;  /* 0x0000000000007941 */ /* 0x000fea0003800000 */
.L_x_764:
[----:B------:R-:W-:Y:S05]  /*133e0*/  @P1 EXIT ;  /* 0x000000000000194d */ /* 0x000fea0003800000 */
[----:B------:R-:W-:Y:S01]  /*133f0*/  IADD3 R3, P0, R3, 0x20, RZ ;  /* 0x0000002003037810 */ /* 0x000fe20007f1e0ff */
[----:B------:R-:W-:Y:S01]  /*13400*/  ULDC.64 UR4, c[0x0][0x280] ;  /* 0x0000a00000047ab9 */ /* 0x000fe20000000a00 */
[----:B------:R-:W-:Y:S02]  /*13410*/  MOV R4, R12 ;  /* 0x0000000c00047202 */ /* 0x000fe40000000f00 */
[----:B------:R-:W-:-:S03]  /*13420*/  IADD3.X R0, RZ, R0, RZ, P0, !PT ;  /* 0x00000000ff007210 */ /* 0x000fc600007fe4ff */
[----:B------:R-:W-:-:S04]  /*13430*/  IMAD.WIDE.U32 R4, R3, UR6, R4 ;  /* 0x0000000603047c25 */ /* 0x000fc8000f8e0004 */
[----:B------:R-:W-:Y:S01]  /*13440*/  IMAD R0, R0, UR6, RZ ;  /* 0x0000000600007c24 */ /* 0x000fe2000f8e02ff */
[----:B------:R-:W-:-:S03]  /*13450*/  LEA R2, P0, R4, UR4, 0x1 ;  /* 0x0000000404027c11 */ /* 0x000fc6000f8008ff */
[----:B------:R-:W-:-:S05]  /*13460*/  IMAD R0, R3, UR7, R0 ;  /* 0x0000000703007c24 */ /* 0x000fca000f8e0200 */
[----:B------:R-:W-:-:S04]  /*13470*/  IADD3 R0, R0, R5, RZ ;  /* 0x0000000500007210 */ /* 0x000fc80007ffe0ff */
[----:B------:R-:W-:-:S05]  /*13480*/  LEA.HI.X R3, R4, UR5, R0, 0x1, P0 ;  /* 0x0000000504037c11 */ /* 0x000fca00080f0c00 */
[----:B---3--:R-:W-:Y:S01]  /*13490*/  STG.E.128 desc[UR8][R2.64], R8 ;  /* 0x0000000802007986 */ /* 0x008fe2000c101d08 */
[----:B------:R-:W-:Y:S05]  /*134a0*/  EXIT ;  /* 0x000000000000794d */ /* 0x000fea0003800000 */
.L_x_766:
        /* <DEDUP_REMOVED lines=13> */
.L_x_5318:


//--------------------- .text._ZN5flash24flash_fwd_splitkv_kernelI23Flash_fwd_kernel_traitsILi32ELi64ELi256ELi4ELb0ELb0EN7cutlass10bfloat16_tE19Flash_kernel_traitsILi32ELi64ELi256ELi4ES3_EELb1ELb0ELb0ELb0ELb0ELb1ELb0ELb0EEEvNS_16Flash_fwd_paramsE --------------------------
	.section	.text._ZN5flash24flash_fwd_splitkv_kernelI23Flash_fwd_kernel_traitsILi32ELi64ELi256ELi4ELb0ELb0EN7cutlass10bfloat16_tE19Flash_kernel_traitsILi32ELi64ELi256ELi4ES3_EELb1ELb0ELb0ELb0ELb0ELb1ELb0ELb0EEEvNS_16Flash_fwd_paramsE,"ax",@progbits
	.align	128
        .global         _ZN5flash24flash_fwd_splitkv_kernelI23Flash_fwd_kernel_traitsILi32ELi64ELi256ELi4ELb0ELb0EN7cutlass10bfloat16_tE19Flash_kernel_traitsILi32ELi64ELi256ELi4ES3_EELb1ELb0ELb0ELb0ELb0ELb1ELb0ELb0EEEvNS_16Flash_fwd_paramsE
        .type           _ZN5flash24flash_fwd_splitkv_kernelI23Flash_fwd_kernel_traitsILi32ELi64ELi256ELi4ELb0ELb0EN7cutlass10bfloat16_tE19Flash_kernel_traitsILi32ELi64ELi256ELi4ES3_EELb1ELb0ELb0ELb0ELb0ELb1ELb0ELb0EEEvNS_16Flash_fwd_paramsE,@function
        .size           _ZN5flash24flash_fwd_splitkv_kernelI23Flash_fwd_kernel_traitsILi32ELi64ELi256ELi4ELb0ELb0EN7cutlass10bfloat16_tE19Flash_kernel_traitsILi32ELi64ELi256ELi4ES3_EELb1ELb0ELb0ELb0ELb0ELb1ELb0ELb0EEEvNS_16Flash_fwd_paramsE,(.L_x_5319 - _ZN5flash24flash_fwd_splitkv_kernelI23Flash_fwd_kernel_traitsILi32ELi64ELi256ELi4ELb0ELb0EN7cutlass10bfloat16_tE19Flash_kernel_traitsILi32ELi64ELi256ELi4ES3_EELb1ELb0ELb0ELb0ELb0ELb1ELb0ELb0EEEvNS_16Flash_fwd_paramsE)
        .other          _ZN5flash24flash_fwd_splitkv_kernelI23Flash_fwd_kernel_traitsILi32ELi64ELi256ELi4ELb0ELb0EN7cutlass10bfloat16_tE19Flash_kernel_traitsILi32ELi64ELi256ELi4ES3_EELb1ELb0ELb0ELb0ELb0ELb1ELb0ELb0EEEvNS_16Flash_fwd_paramsE,@"STO_CUDA_ENTRY STV_DEFAULT"
_ZN5flash24flash_fwd_splitkv_kernelI23Flash_fwd_kernel_traitsILi32ELi64ELi256ELi4ELb0ELb0EN7cutlass10bfloat16_tE19Flash_kernel_traitsILi32ELi64ELi256ELi4ES3_EELb1ELb0ELb0ELb0ELb0ELb1ELb0ELb0EEEvNS_16Flash_fwd_paramsE:
.text._ZN5flash24flash_fwd_splitkv_kernelI23Flash_fwd_kernel_traitsILi32ELi64ELi256ELi4ELb0ELb0EN7cutlass10bfloat16_tE19Flash_kernel_traitsILi32ELi64ELi256ELi4ES3_EELb1ELb0ELb0ELb0ELb0ELb1ELb0ELb0EEEvNS_16Flash_fwd_paramsE:
[----:B------:R-:W1:Y:S08]  /*0000*/  LDC R1, c[0x0][0x28] ;  /* 0x00000a00ff017b82 */ /* 0x000e700000000800 */
[----:B------:R-:W2:Y:S01]  /*0010*/  LDC.64 R4, c[0x0][0x2f0] ;  /* 0x0000bc00ff047b82 */ /* 0x000ea20000000a00 */
[----:B------:R-:W3:Y:S01]  /*0020*/  S2R R22, SR_CTAID.Y ;  /* 0x0000000000167919 */ /* 0x000ee20000002600 */
[----:B------:R-:W-:Y:S01]  /*0030*/  IMAD.MOV.U32 R237, RZ, RZ, -0x1 ;  /* 0xffffffffffed7424 */ /* 0x000fe200078e00ff */
[----:B------:R-:W-:Y:S01]  /*0040*/  ULDC.64 UR12, c[0x0][0x208] ;  /* 0x00008200000c7ab9 */ /* 0x000fe20000000a00 */
[----:B-1----:R-:W-:-:S04]  /*0050*/  VIADD R1, R1, 0xfffffff8 ;  /* 0xfffffff801017836 */ /* 0x002fc80000000000 */
[----:B------:R-:W1:Y:S08]  /*0060*/  LDC.64 R2, c[0x0][0x300] ;  /* 0x0000c000ff027b82 */ /* 0x000e700000000a00 */
[----:B------:R-:W3:Y:S01]  /*0070*/  LDC.64 R6, c[0x0][0x2f0] ;  /* 0x0000bc00ff067b82 */ /* 0x000ee20000000a00 */
[----:B--2---:R-:W-:-:S07]  /*0080*/  ISETP.NE.U32.AND P2, PT, R4, RZ, PT ;  /* 0x000000ff0400720c */ /* 0x004fce0003f45070 */
[----:B------:R-:W2:Y:S01]  /*0090*/  LDC.U8 R10, c[0x0][0x3c2] ;  /* 0x0000f080ff0a7b82 */ /* 0x000ea20000000000 */
[----:B------:R-:W-:Y:S02]  /*00a0*/  ISETP.NE.AND.EX P2, PT, R5, RZ, PT, P2 ;  /* 0x000000ff0500720c */ /* 0x000fe40003f45320 */
[----:B-1----:R-:W-:-:S05]  /*00b0*/  ISETP.NE.U32.AND P1, PT, R2, RZ, PT ;  /* 0x000000ff0200720c */ /* 0x002fca0003f25070 */
[----:B------:R-:W1:Y:S01]  /*00c0*/  LDC.64 R8, c[0x0][0x2f8] ;  /* 0x0000be00ff087b82 */ /* 0x000e620000000a00 */
[----:B------:R-:W-:Y:S01]  /*00d0*/  ISETP.NE.AND.EX P1, PT, R3, RZ, PT, P1 ;  /* 0x000000ff0300720c */ /* 0x000fe20003f25310 */
[----:B---3--:R-:W-:-:S06]  /*00e0*/  IMAD.WIDE R4, R22, 0x4, R6 ;  /* 0x0000000416047825 */ /* 0x008fcc00078e0206 */
[----:B------:R-:W3:Y:S01]  /*00f0*/  LDC.64 R2, c[0x0][0x2f8] ;  /* 0x0000be00ff027b82 */ /* 0x000ee20000000a00 */
[----:B------:R-:W4:Y:S04]  /*0100*/  @P2 LDG.E R237, desc[UR12][R4.64] ;  /* 0x0000000c04ed2981 */ /* 0x000f28000c1e1900 */
[----:B------:R1:W4:Y:S03]  /*0110*/  @P2 LDG.E R0, desc[UR12][R4.64+0x4] ;  /* 0x0000040c04002981 */ /* 0x000326000c1e1900 */
[----:B------:R-:W1:Y:S01]  /*0120*/  @P1 LDC.64 R6, c[0x0][0x300] ;  /* 0x0000c000ff061b82 */ /* 0x000e620000000a00 */
[----:B--2---:R-:W-:Y:S01]  /*0130*/  ISETP.NE.AND P3, PT, R10, RZ, PT ;  /* 0x000000ff0a00720c */ /* 0x004fe20003f65270 */
[----:B------:R-:W-:-:S02]  /*0140*/  IMAD.MOV.U32 R10, RZ, RZ, RZ ;  /* 0x000000ffff0a7224 */ /* 0x000fc400078e00ff */
[----:B-1----:R-:W-:-:S05]  /*0150*/  @P1 IMAD.WIDE R4, R22, 0x4, R6 ;  /* 0x0000000416041825 */ /* 0x002fca00078e0206 */
[----:B------:R1:W5:Y:S01]  /*0160*/  @P1 LDG.E R10, desc[UR12][R4.64] ;  /* 0x0000000c040a1981 */ /* 0x000362000c1e1900 */
[----:B---3--:R-:W-:-:S04]  /*0170*/  ISETP.EQ.U32.AND P0, PT, R2, RZ, PT ;  /* 0x000000ff0200720c */ /* 0x008fc80003f02070 */
[----:B------:R-:W-:Y:S01]  /*0180*/  ISETP.EQ.OR.EX P0, PT, R3, RZ, !P3, P0 ;  /* 0x000000ff0300720c */ /* 0x000fe20005f02700 */
[----:B------:R-:W-:Y:S02]  /*0190*/  IMAD.MOV.U32 R12, RZ, RZ, -0x1 ;  /* 0xffffffffff0c7424 */ /* 0x000fe400078e00ff */
[----:B------:R-:W-:Y:S01]  /*01a0*/  IMAD.WIDE R6, R22, 0x4, R8 ;  /* 0x0000000416067825 */ /* 0x000fe200078e0208 */
[----:B------:R-:W2:Y:S01]  /*01b0*/  S2R R29, SR_CTAID.X ;  /* 0x00000000001d7919 */ /* 0x000ea20000002500 */
[----:B------:R-:W3:Y:S08]  /*01c0*/  S2R R28, SR_CTAID.Z ;  /* 0x00000000001c7919 */ /* 0x000ef00000002700 */
[----:B------:R1:W5:Y:S01]  /*01d0*/  @!P0 LDG.E R12, desc[UR12][R6.64] ;  /* 0x0000000c060c8981 */ /* 0x000362000c1e1900 */
[----:B------:R-:W-:-:S04]  /*01e0*/  ISETP.NE.U32.AND P0, PT, R2, RZ, PT ;  /* 0x000000ff0200720c */ /* 0x000fc80003f05070 */
[----:B------:R-:W-:Y:S01]  /*01f0*/  ISETP.NE.AND.EX P0, PT, R3, RZ, PT, P0 ;  /* 0x000000ff0300720c */ /* 0x000fe20003f05300 */
[----:B----4-:R-:W-:-:S06]  /*0200*/  @P2 IMAD.IADD R244, R0, 0x1, -R237 ;  /* 0x0000000100f42824 */ /* 0x010fcc00078e0aed */
[----:B------:R-:W4:Y:S06]  /*0210*/  @!P2 LDC R244, c[0x0][0x2c4] ;  /* 0x0000b100fff4ab82 */ /* 0x000f2c0000000800 */
[----:B-123--:R-:W-:Y:S05]  /*0220*/  @!P0 BRA `(.L_x_767) ;  /* 0x0000000000108947 */ /* 0x00efea0003800000 */
[----:B------:R-:W2:Y:S02]  /*0230*/  @P3 LDG.E R0, desc[UR12][R6.64+0x4] ;  /* 0x0000040c06003981 */ /* 0x000ea4000c1e1900 */
[----:B--2--5:R-:W-:-:S06]  /*0240*/  @P3 IADD3 R4, R0, -R12, RZ ;  /* 0x8000000c00043210 */ /* 0x024fcc0007ffe0ff */
[----:B------:R2:W5:Y:S01]  /*0250*/  @!P3 LDG.E R4, desc[UR12][R6.64] ;  /* 0x0000000c0604b981 */ /* 0x000562000c1e1900 */
[----:B------:R-:W-:Y:S05]  /*0260*/  BRA `(.L_x_768) ;  /* 0x0000000000047947 */ /* 0x000fea0003800000 */
.L_x_767:
[----:B------:R-:W1:Y:S02]  /*0270*/  LDC R4, c[0x0][0x2c8] ;  /* 0x0000b200ff047b82 */ /* 0x000e640000000800 */
.L_x_768:
[----:B------:R-:W3:Y:S02]  /*0280*/  LDC.64 R2, c[0x0][0x308] ;  /* 0x0000c200ff027b82 */ /* 0x000ee40000000a00 */
[----:B---3--:R-:W-:-:S04]  /*0290*/  ISETP.NE.U32.AND P1, PT, R2, RZ, PT ;  /* 0x000000ff0200720c */ /* 0x008fc80003f25070 */
[----:B------:R-:W-:-:S13]  /*02a0*/  ISETP.NE.AND.EX P1, PT, R3, RZ, PT, P1 ;  /* 0x000000ff0300720c */ /* 0x000fda0003f25310 */
[----:B------:R-:W3:Y:S01]  /*02b0*/  @P1 LDC.64 R2, c[0x0][0x308] ;  /* 0x0000c200ff021b82 */ /* 0x000ee20000000a00 */
[----:B------:R-:W-:-:S07]  /*02c0*/  IMAD.SHL.U32 R121, R29, 0x40, RZ ;  /* 0x000000401d797824 */ /* 0x000fce00078e00ff */
[----:B------:R-:W1:Y:S01]  /*02d0*/  @!P1 LDC R5, c[0x0][0x2cc] ;  /* 0x0000b300ff059b82 */ /* 0x000e620000000800 */
[----:B----4-:R-:W-:Y:S01]  /*02e0*/  ISETP.GT.AND P0, PT, R244, R121, PT ;  /* 0x00000079f400720c */ /* 0x010fe20003f04270 */
[----:B---3--:R-:W-:-:S05]  /*02f0*/  @P1 IMAD.WIDE R2, R22, 0x4, R2 ;  /* 0x0000000416021825 */ /* 0x008fca00078e0202 */
[----:B------:R3:W5:Y:S01]  /*0300*/  @P1 LDG.E R0, desc[UR12][R2.64] ;  /* 0x0000000c02001981 */ /* 0x000762000c1e1900 */
[----:B------:R-:W4:Y:S06]  /*0310*/  @!P1 LDC.64 R2, c[0x0][0x318] ;  /* 0x0000c600ff029b82 */ /* 0x000f2c0000000a00 */
[----:B-1-3--:R-:W-:Y:S05]  /*0320*/  @!P0 EXIT ;  /* 0x000000000000894d */ /* 0x00afea0003800000 */
[----:B------:R-:W1:Y:S01]  /*0330*/  LDC R129, c[0x0][0x398] ;  /* 0x0000e600ff817b82 */ /* 0x000e620000000800 */
[----:B----4-:R-:W-:Y:S01]  /*0340*/  @!P1 ISETP.NE.U32.AND P0, PT, R2, RZ, PT ;  /* 0x000000ff0200920c */ /* 0x010fe20003f05070 */
[----:B-----5:R-:W-:Y:S01]  /*0350*/  @P1 IMAD.IADD R56, R0, 0x1, -R10 ;  /* 0x0000000100381824 */ /* 0x020fe200078e0a0a */
[----:B------:R-:W-:Y:S01]  /*0360*/  ULDC UR5, c[0x0][0x2c8] ;  /* 0x0000b20000057ab9 */ /* 0x000fe20000000800 */
[----:B------:R-:W3:Y:S01]  /*0370*/  S2R R126, SR_TID.X ;  /* 0x00000000007e7919 */ /* 0x000ee20000002100 */
[----:B------:R-:W-:Y:S01]  /*0380*/  @!P1 ISETP.NE.AND.EX P0, PT, R3, RZ, PT, P0 ;  /* 0x000000ff0300920c */ /* 0x000fe20003f05300 */
[----:B------:R-:W-:-:S03]  /*0390*/  UIADD3 UR5, UR5, 0xff, URZ ;  /* 0x000000ff05057890 */ /* 0x000fc6000fffe03f */
[----:B------:R-:W-:Y:S01]  /*03a0*/  @!P1 SEL R0, R5, RZ, P0 ;  /* 0x000000ff05009207 */ /* 0x000fe20000000000 */
[----:B------:R-:W-:-:S03]  /*03b0*/  USHF.R.S32.HI UR4, URZ, 0x1f, UR5 ;  /* 0x0000001f3f047899 */ /* 0x000fc60008011405 */
[----:B------:R-:W-:Y:S01]  /*03c0*/  @!P1 IADD3 R56, R0, R4, -R10 ;  /* 0x0000000400389210 */ /* 0x000fe20007ffe80a */
[----:B------:R-:W-:Y:S01]  /*03d0*/  ULEA.HI UR4, UR4, UR5, URZ, 0x8 ;  /* 0x0000000504047291 */ /* 0x000fe2000f8f403f */
[----:B------:R-:W-:-:S03]  /*03e0*/  IADD3 R0, -R244, 0x13f, R121 ;  /* 0x0000013ff4007810 */ /* 0x000fc60007ffe179 */
        /* <DEDUP_REMOVED lines=11> */
[----:B---3--:R-:W-:Y:S05]  /*04a0*/  @P0 BRA `(.L_x_769) ;  /* 0x00000004004c0947 */ /* 0x008fea0003800000 */
[----:B------:R-:W-:Y:S01]  /*04b0*/  ISETP.NE.AND P0, PT, R237, -0x1, PT ;  /* 0xffffffffed00780c */ /* 0x000fe20003f05270 */
[----:B------:R-:W1:Y:S01]  /*04c0*/  LDC.64 R10, c[0x0][0x298] ;  /* 0x0000a600ff0a7b82 */ /* 0x000e620000000a00 */
[----:B------:R-:W-:Y:S01]  /*04d0*/  SHF.R.S32.HI R13, RZ, 0x1f, R126 ;  /* 0x0000001fff0d7819 */ /* 0x000fe2000001147e */
[----:B------:R-:W-:Y:S01]  /*04e0*/  ULDC UR4, c[0x0][0x2d0] ;  /* 0x0000b40000047ab9 */ /* 0x000fe20000000800 */
[----:B------:R-:W-:Y:S01]  /*04f0*/  ULDC UR6, c[0x0][0x270] ;  /* 0x00009c0000067ab9 */ /* 0x000fe20000000800 */
[----:B------:R-:W-:Y:S01]  /*0500*/  ULDC UR5, c[0x0][0x2c4] ;  /* 0x0000b10000057ab9 */ /* 0x000fe20000000800 */
[----:B------:R-:W-:Y:S01]  /*0510*/  LEA.HI R13, R13, R126, RZ, 0x2 ;  /* 0x0000007e0d0d7211 */ /* 0x000fe200078f10ff */
[----:B------:R-:W-:Y:S03]  /*0520*/  BSSY B0, `(.L_x_770) ;  /* 0x0000032000007945 */ /* 0x000fe60003800000 */
[----:B--2---:R-:W-:-:S03]  /*0530*/  LOP3.LUT R6, R13, 0xfffffffc, RZ, 0xc0, !PT ;  /* 0xfffffffc0d067812 */ /* 0x004fc600078ec0ff */
[----:B------:R-:W2:Y:S01]  /*0540*/  @!P0 LDC.64 R4, c[0x0][0x290] ;  /* 0x0000a400ff048b82 */ /* 0x000ea20000000a00 */
[----:B------:R-:W-:Y:S01]  /*0550*/  @!P0 SHF.R.S32.HI R0, RZ, 0x1f, R22 ;  /* 0x0000001fff008819 */ /* 0x000fe20000011416 */
[----:B------:R-:W-:Y:S02]  /*0560*/  IMAD.IADD R14, R126, 0x1, -R6 ;  /* 0x000000017e0e7824 */ /* 0x000fe400078e0a06 */
[----:B------:R-:W-:-:S03]  /*0570*/  IMAD.IADD R6, R244, 0x1, -R121 ;  /* 0x00000001f4067824 */ /* 0x000fc600078e0a79 */
[----:B------:R-:W-:Y:S01]  /*0580*/  ISETP.NE.AND P3, PT, R14, RZ, PT ;  /* 0x000000ff0e00720c */ /* 0x000fe20003f65270 */
        /* <DEDUP_REMOVED lines=11> */
[----:B------:R-:W-:Y:S01]  /*0640*/  IMAD R0, R22, UR6, R28 ;  /* 0x0000000616007c24 */ /* 0x000fe2000f8e021c */
[----:B------:R-:W-:Y:S01]  /*0650*/  ISETP.GE.AND P1, PT, R2, UR4, PT ;  /* 0x0000000402007c0c */ /* 0x000fe2000bf26270 */
[C---:B------:R-:W-:Y:S01]  /*0660*/  IMAD R4, R121.reuse, R11, R4 ;  /* 0x0000000b79047224 */ /* 0x040fe200078e0204 */
[----:B------:R-:W-:Y:S01]  /*0670*/  SHF.R.S32.HI R8, RZ, 0x1f, R28 ;  /* 0x0000001fff087819 */ /* 0x000fe2000001141c */
[----:B------:R-:W-:-:S04]  /*0680*/  IMAD.WIDE.U32 R2, R121, R10, R2 ;  /* 0x0000000a79027225 */ /* 0x000fc800078e0002 */
[----:B------:R-:W-:Y:S01]  /*0690*/  @!P0 IMAD.IADD R7, R9, 0x1, R12 ;  /* 0x0000000109078824 */ /* 0x000fe200078e020c */
[----:B------:R-:W-:Y:S01]  /*06a0*/  IADD3 R2, P2, R5, R2, RZ ;  /* 0x0000000205027210 */ /* 0x000fe20007f5e0ff */
[----:B------:R-:W-:Y:S01]  /*06b0*/  IMAD R15, R0, UR5, R121 ;  /* 0x00000005000f7c24 */ /* 0x000fe2000f8e0279 */
[----:B------:R-:W-:Y:S01]  /*06c0*/  SHF.R.S32.HI R0, RZ, 0x2, R13 ;  /* 0x00000002ff007819 */ /* 0x000fe2000001140d */
[----:B------:R-:W-:Y:S01]  /*06d0*/  ULDC.64 UR4, c[0x0][0x2a0] ;  /* 0x0000a80000047ab9 */ /* 0x000fe20000000a00 */
[----:B------:R-:W-:Y:S01]  /*06e0*/  IADD3.X R3, R7, R3, R4, P2, !PT ;  /* 0x0000000307037210 */ /* 0x000fe200017fe404 */
[----:B------:R-:W-:Y:S01]  /*06f0*/  IMAD R5, R8, UR4, RZ ;  /* 0x0000000408057c24 */ /* 0x000fe2000f8e02ff */
[CC--:B------:R-:W-:Y:S02]  /*0700*/  ISETP.GE.OR P2, PT, R0.reuse, R6.reuse, P1 ;  /* 0x000000060000720c */ /* 0x0c0fe40000f46670 */
[C---:B------:R-:W-:Y:S02]  /*0710*/  IADD3 R13, R0.reuse, 0x20, RZ ;  /* 0x00000020000d7810 */ /* 0x040fe40007ffe0ff */
[----:B------:R-:W-:-:S02]  /*0720*/  ISETP.GE.OR P3, PT, R0, R6, P3 ;  /* 0x000000060000720c */ /* 0x000fc40001f66670 */
[CC--:B------:R-:W-:Y:S02]  /*0730*/  ISETP.GE.AND P0, PT, R13.reuse, R6.reuse, PT ;  /* 0x000000060d00720c */ /* 0x0c0fe40003f06270 */
[----:B------:R-:W-:Y:S01]  /*0740*/  ISETP.GE.OR P4, PT, R13, R6, P1 ;  /* 0x000000060d00720c */ /* 0x000fe20000f86670 */
[C---:B------:R-:W-:Y:S01]  /*0750*/  IMAD R6, R28.reuse, UR5, R5 ;  /* 0x000000051c067c24 */ /* 0x040fe2000f8e0205 */
[----:B------:R-:W-:Y:S01]  /*0760*/  IADD3 R12, P1, R15, R0, RZ ;  /* 0x000000000f0c7210 */ /* 0x000fe20007f3e0ff */
        /* <DEDUP_REMOVED lines=8> */
[----:B------:R-:W-:-:S05]  /*07f0*/  IMAD R8, R0, R11, R8 ;  /* 0x0000000b00087224 */ /* 0x000fca00078e0208 */
[----:B------:R-:W-:Y:S02]  /*0800*/  IADD3 R7, R7, R8, RZ ;  /* 0x0000000807077210 */ /* 0x000fe40007ffe0ff */
[----:B------:R-:W-:-:S04]  /*0810*/  LEA R8, P2, R6, UR4, 0x1 ;  /* 0x0000000406087c11 */ /* 0x000fc8000f8408ff */
[----:B------:R-:W-:-:S05]  /*0820*/  LEA.HI.X R9, R6, UR5, R7, 0x1, P2 ;  /* 0x0000000506097c11 */ /* 0x000fca00090f0c07 */
[----:B------:R1:W-:Y:S04]  /*0830*/  STG.E.128 desc[UR12][R8.64], RZ ;  /* 0x000000ff08007986 */ /* 0x0003e8000c101d0c */
.L_x_771:
[----:B------:R-:W-:Y:S05]  /*0840*/  BSYNC B0 ;  /* 0x0000000000007941 */ /* 0x000fea0003800000 */
.L_x_770:
[----:B------:R-:W-:Y:S04]  /*0850*/  BSSY B0, `(.L_x_772) ;  /* 0x000000d000007945 */ /* 0x000fe80003800000 */
[----:B------:R-:W-:Y:S05]  /*0860*/  @P4 BRA `(.L_x_773) ;  /* 0x00000000002c4947 */ /* 0x000fea0003800000 */
[----:B------:R-:W-:Y:S01]  /*0870*/  IADD3 R6, P2, R0, 0x20, RZ ;  /* 0x0000002000067810 */ /* 0x000fe20007f5e0ff */
[----:B------:R-:W-:Y:S01]  /*0880*/  ULDC.64 UR4, c[0x0][0x280] ;  /* 0x0000a00000047ab9 */ /* 0x000fe20000000a00 */
[----:B------:R-:W-:Y:S02]  /*0890*/  MOV R2, R4 ;  /* 0x0000000400027202 */ /* 0x000fe40000000f00 */
[----:B------:R-:W-:-:S03]  /*08a0*/  IADD3.X R0, RZ, R13, RZ, P2, !PT ;  /* 0x0000000dff007210 */ /* 0x000fc600017fe4ff */
[----:B------:R-:W-:-:S04]  /*08b0*/  IMAD.WIDE.U32 R4, R6, R10, R2 ;  /* 0x0000000a06047225 */ /* 0x000fc800078e0002 */
[----:B------:R-:W-:Y:S01]  /*08c0*/  IMAD R0, R0, R10, RZ ;  /* 0x0000000a00007224 */ /* 0x000fe200078e02ff */
[----:B------:R-:W-:-:S03]  /*08d0*/  LEA R2, P2, R4, UR4, 0x1 ;  /* 0x0000000404027c11 */ /* 0x000fc6000f8408ff */
[----:B------:R-:W-:-:S05]  /*08e0*/  IMAD R0, R6, R11, R0 ;  /* 0x0000000b06007224 */ /* 0x000fca00078e0200 */
[----:B------:R-:W-:-:S04]  /*08f0*/  IADD3 R0, R5, R0, RZ ;  /* 0x0000000005007210 */ /* 0x000fc80007ffe0ff */
[----:B------:R-:W-:-:S05]  /*0900*/  LEA.HI.X R3, R4, UR5, R0, 0x1, P2 ;  /* 0x0000000504037c11 */ /* 0x000fca00090f0c00 */
[----:B------:R2:W-:Y:S02]  /*0910*/  STG.E.128 desc[UR12][R2.64], RZ ;  /* 0x000000ff02007986 */ /* 0x0005e4000c101d0c */
.L_x_773:
[----:B------:R-:W-:Y:S05]  /*0920*/  BSYNC B0 ;  /* 0x0000000000007941 */ /* 0x000fea0003800000 */
.L_x_772:
[----:B------:R-:W-:Y:S01]  /*0930*/  ULDC.64 UR4, c[0x0][0x2b0] ;  /* 0x0000ac0000047ab9 */ /* 0x000fe20000000a00 */
[----:B------:R-:W-:Y:S02]  /*0940*/  ISETP.NE.OR P0, PT, R14, RZ, P0 ;  /* 0x000000ff0e00720c */ /* 0x000fe40000705670 */
[----:B------:R-:W-:Y:S02]  /*0950*/  LEA.HI.X.SX32 R0, R15, R13, 0x1, P1 ;  /* 0x0000000d0f007211 */ /* 0x000fe400008f0eff */
[----:B--2---:R-:W-:-:S04]  /*0960*/  LEA R2, P1, R12, UR4, 0x2 ;  /* 0x000000040c027c11 */ /* 0x004fc8000f8210ff */
[----:B------:R-:W-:Y:S01]  /*0970*/  LEA.HI.X R3, R12, UR5, R0, 0x2, P1 ;  /* 0x000000050c037c11 */ /* 0x000fe200088f1400 */
[----:B------:R-:W-:-:S05]  /*0980*/  @!P3 IMAD.MOV.U32 R0, RZ, RZ, 0x7f800000 ;  /* 0x7f800000ff00b424 */ /* 0x000fca00078e00ff */
[----:B------:R2:W-:Y:S01]  /*0990*/  @!P3 STG.E desc[UR12][R2.64], R0 ;  /* 0x000000000200b986 */ /* 0x0005e2000c10190c */
[----:B------:R-:W-:Y:S05]  /*09a0*/  @P0 EXIT ;  /* 0x000000000000094d */ /* 0x000fea0003800000 */
[----:B--2---:R-:W-:-:S05]  /*09b0*/  MOV R0, 0x7f800000 ;  /* 0x7f80000000007802 */ /* 0x004fca0000000f00 */
[----:B------:R-:W-:Y:S01]  /*09c0*/  STG.E desc[UR12][R2.64+0x80], R0 ;  /* 0x0000800002007986 */ /* 0x000fe2000c10190c */
[----:B------:R-:W-:Y:S05]  /*09d0*/  EXIT ;  /* 0x000000000000794d */ /* 0x000fea0003800000 */
.L_x_769:
        /* <DEDUP_REMOVED lines=8> */
[----:B------:R-:W-:Y:S01]  /*0a60*/  ISETP.NE.U32.AND P0, PT, RZ, UR4, PT ;  /* 0x00000004ff007c0c */ /* 0x000fe2000bf05070 */
[----:B------:R-:W-:Y:S01]  /*0a70*/  IMAD.MOV.U32 R0, RZ, RZ, RZ ;  /* 0x000000ffff007224 */ /* 0x000fe200078e00ff */
[----:B------:R-:W-:Y:S02]  /*0a80*/  PLOP3.LUT P6, PT, PT, PT, PT, 0x8, 0x0 ;  /* 0x000000000000781c */ /* 0x000fe40003fce170 */
[----:B------:R-:W-:Y:S01]  /*0a90*/  ISETP.NE.AND.EX P0, PT, RZ, UR5, PT, P0 ;  /* 0x00000005ff007c0c */ /* 0x000fe2000bf05300 */
[----:B-1----:R-:W-:-:S12]  /*0aa0*/  IMAD.MOV.U32 R3, RZ, RZ, RZ ;  /* 0x000000ffff037224 */ /* 0x002fd800078e00ff */
[----:B------:R-:W-:Y:S05]  /*0ab0*/  @!P0 BRA `(.L_x_774) ;  /* 0x00000000002c8947 */ /* 0x000fea0003800000 */
[----:B------:R-:W1:Y:S01]  /*0ac0*/  LDC.64 R4, c[0x0][0x378] ;  /* 0x0000de00ff047b82 */ /* 0x000e620000000a00 */
[----:B------:R-:W-:-:S05]  /*0ad0*/  SHF.R.S32.HI R0, RZ, 0x1f, R22 ;  /* 0x0000001fff007819 */ /* 0x000fca0000011416 */
[-C--:B-1----:R-:W-:Y:S02]  /*0ae0*/  IMAD R0, R0, R4.reuse, RZ ;  /* 0x0000000400007224 */ /* 0x082fe400078e02ff */
[----:B------:R-:W-:-:S04]  /*0af0*/  IMAD.WIDE.U32 R2, R22, R4, RZ ;  /* 0x0000000416027225 */ /* 0x000fc800078e00ff */
[----:B------:R-:W-:-:S04]  /*0b00*/  IMAD R5, R22, R5, R0 ;  /* 0x0000000516057224 */ /* 0x000fc800078e0200 */
[----:B------:R-:W-:Y:S01]  /*0b10*/  IMAD.IADD R0, R3, 0x1, R5 ;  /* 0x0000000103007824 */ /* 0x000fe200078e0205 */
[----:B------:R-:W-:-:S04]  /*0b20*/  LEA R3, P0, R2, UR4, 0x2 ;  /* 0x0000000402037c11 */ /* 0x000fc8000f8010ff */
[----:B------:R-:W-:Y:S02]  /*0b30*/  SHF.L.U64.HI R0, R2, 0x2, R0 ;  /* 0x0000000202007819 */ /* 0x000fe40000010200 */
[----:B------:R-:W-:Y:S02]  /*0b40*/  ISETP.NE.U32.AND P6, PT, R3, RZ, PT ;  /* 0x000000ff0300720c */ /* 0x000fe40003fc5070 */
[----:B------:R-:W-:-:S04]  /*0b50*/  IADD3.X R0, R0, UR5, RZ, P0, !PT ;  /* 0x0000000500007c10 */ /* 0x000fc800087fe4ff */
[----:B------:R-:W-:-:S13]  /*0b60*/  ISETP.NE.AND.EX P6, PT, R0, RZ, PT, P6 ;  /* 0x000000ff0000720c */ /* 0x000fda0003fc5360 */
.L_x_774:
[----:B------:R-:W-:Y:S02]  /*0b70*/  MOV R226, R3 ;  /* 0x0000000300e27202 */ /* 0x000fe40000000f00 */
[----:B------:R-:W-:Y:S01]  /*0b80*/  MOV R227, R0 ;  /* 0x0000000000e37202 */ /* 0x000fe20000000f00 */
[----:B------:R-:W-:Y:S06]  /*0b90*/  @!P6 BRA `(.L_x_775) ;  /* 0x000000040050e947 */ /* 0x000fec0003800000 */
[----:B------:R-:W2:Y:S01]  /*0ba0*/  LDC R19, c[0x0][0x380] ;  /* 0x0000e000ff137b82 */ /* 0x000ea20000000800 */
[----:B------:R-:W-:Y:S01]  /*0bb0*/  LEA R5, R231, 0xffffff00, 0x8 ;  /* 0xffffff00e7057811 */ /* 0x000fe200078e40ff */
[----:B------:R-:W-:-:S03]  /*0bc0*/  ULDC.64 UR4, c[0x0][0x230] ;  /* 0x00008c0000047ab9 */ /* 0x000fc60000000a00 */
[----:B------:R-:W-:-:S03]  /*0bd0*/  IABS R4, R5 ;  /* 0x0000000500047213 */ /* 0x000fc60000000000 */
[----:B------:R-:W1:Y:S01]  /*0be0*/  LDC R12, c[0x0][0x278] ;  /* 0x00009e00ff0c7b82 */ /* 0x000e620000000800 */
[----:B------:R-:W-:-:S07]  /*0bf0*/  IABS R8, R28 ;  /* 0x0000001c00087213 */ /* 0x000fce0000000000 */
[----:B------:R-:W3:Y:S01]  /*0c00*/  LDC.64 R68, c[0x0][0x248] ;  /* 0x00009200ff447b82 */ /* 0x000ee20000000a00 */
[----:B--2---:R-:W-:-:S07]  /*0c10*/  IABS R6, R19 ;  /* 0x0000001300067213 */ /* 0x004fce0000000000 */
[----:B-----5:R-:W2:Y:S01]  /*0c20*/  LDC.64 R10, c[0x0][0x238] ;  /* 0x00008e00ff0a7b82 */ /* 0x020ea20000000a00 */
[----:B------:R-:W4:Y:S08]  /*0c30*/  I2F.RP R2, R6 ;  /* 0x0000000600027306 */ /* 0x000f300000209400 */
[----:B----4-:R-:W4:Y:S02]  /*0c40*/  MUFU.RCP R2, R2 ;  /* 0x0000000200027308 */ /* 0x010f240000001000 */
[----:B----4-:R-:W-:-:S06]  /*0c50*/  IADD3 R2, R2, 0xffffffe, RZ ;  /* 0x0ffffffe02027810 */ /* 0x010fcc0007ffe0ff */
[----:B------:R-:W4:Y:S02]  /*0c60*/  F2I.FTZ.U32.TRUNC.NTZ R3, R2 ;  /* 0x0000000200037305 */ /* 0x000f24000021f000 */
[----:B----4-:R-:W-:Y:S01]  /*0c70*/  IMAD.MOV R0, RZ, RZ, -R3 ;  /* 0x000000ffff007224 */ /* 0x010fe200078e0a03 */
[----:B------:R-:W-:-:S03]  /*0c80*/  MOV R2, RZ ;  /* 0x000000ff00027202 */ /* 0x000fc60000000f00 */
[----:B------:R-:W-:-:S04]  /*0c90*/  IMAD R0, R0, R6, RZ ;  /* 0x0000000600007224 */ /* 0x000fc800078e02ff */
[----:B------:R-:W-:-:S04]  /*0ca0*/  IMAD.HI.U32 R0, R3, R0, R2 ;  /* 0x0000000003007227 */ /* 0x000fc800078e0002 */
[----:B------:R-:W-:-:S04]  /*0cb0*/  IMAD.MOV.U32 R3, RZ, RZ, R4 ;  /* 0x000000ffff037224 */ /* 0x000fc800078e0004 */
        /* <DEDUP_REMOVED lines=10> */
[----:B------:R-:W-:-:S05]  /*0d60*/  @P2 VIADD R0, R0, 0x1 ;  /* 0x0000000100002836 */ /* 0x000fca0000000000 */
[----:B------:R-:W-:-:S05]  /*0d70*/  MOV R4, R0 ;  /* 0x0000000000047202 */ /* 0x000fca0000000f00 */
[----:B------:R-:W-:Y:S01]  /*0d80*/  @!P0 IMAD.MOV R4, RZ, RZ, -R4 ;  /* 0x000000ffff048224 */ /* 0x000fe200078e0a04 */
[----:B------:R-:W-:-:S05]  /*0d90*/  @!P1 LOP3.LUT R4, RZ, R19, RZ, 0x33, !PT ;  /* 0x00000013ff049212 */ /* 0x000fca00078e33ff */
[----:B------:R-:W-:-:S05]  /*0da0*/  IMAD.WIDE R2, R4, 0x4, R226 ;  /* 0x0000000404027825 */ /* 0x000fca00078e02e2 */
[----:B------:R4:W2:Y:S01]  /*0db0*/  LDG.E R6, desc[UR12][R2.64] ;  /* 0x0000000c02067981 */ /* 0x0008a2000c1e1900 */
[----:B-1----:R-:W-:-:S04]  /*0dc0*/  IABS R7, R12 ;  /* 0x0000000c00077213 */ /* 0x002fc80000000000 */
[----:B----4-:R-:W1:Y:S08]  /*0dd0*/  I2F.RP R2, R7 ;  /* 0x0000000700027306 */ /* 0x010e700000209400 */
[----:B-1----:R-:W1:Y:S02]  /*0de0*/  MUFU.RCP R2, R2 ;  /* 0x0000000200027308 */ /* 0x002e640000001000 */
[----:B-1----:R-:W-:-:S06]  /*0df0*/  IADD3 R2, R2, 0xffffffe, RZ ;  /* 0x0ffffffe02027810 */ /* 0x002fcc0007ffe0ff */
[----:B------:R-:W1:Y:S02]  /*0e00*/  F2I.FTZ.U32.TRUNC.NTZ R3, R2 ;  /* 0x0000000200037305 */ /* 0x000e64000021f000 */
[----:B-1----:R-:W-:Y:S01]  /*0e10*/  IMAD.MOV R0, RZ, RZ, -R3 ;  /* 0x000000ffff007224 */ /* 0x002fe200078e0a03 */
        /* <DEDUP_REMOVED lines=13> */
[----:B------:R-:W-:Y:S01]  /*0ef0*/  ISETP.GE.AND P0, PT, R2, RZ, PT ;  /* 0x000000ff0200720c */ /* 0x000fe20003f06270 */
[----:B------:R-:W-:-:S04]  /*0f00*/  IMAD.MOV R2, RZ, RZ, -R4 ;  /* 0x000000ffff027224 */ /* 0x000fc800078e0a04 */
[----:B------:R-:W-:Y:S02]  /*0f10*/  IMAD R19, R19, R2, R5 ;  /* 0x0000000213137224 */ /* 0x000fe400078e0205 */
[----:B------:R-:W-:-:S03]  /*0f20*/  @P2 IADD3 R0, R0, 0x1, RZ ;  /* 0x0000000100002810 */ /* 0x000fc60007ffe0ff */
[----:B------:R-:W-:-:S03]  /*0f30*/  SHF.R.S32.HI R23, RZ, 0x1f, R19 ;  /* 0x0000001fff177819 */ /* 0x000fc60000011413 */
[----:B------:R-:W-:Y:S01]  /*0f40*/  @!P0 IMAD.MOV R0, RZ, RZ, -R0 ;  /* 0x000000ffff008224 */ /* 0x000fe200078e0a00 */
[----:B------:R-:W-:Y:S01]  /*0f50*/  @!P1 LOP3.LUT R0, RZ, R12, RZ, 0x33, !PT ;  /* 0x0000000cff009212 */ /* 0x000fe200078e33ff */
[----:B---3--:R-:W-:-:S03]  /*0f60*/  IMAD R4, R23, R68, RZ ;  /* 0x0000004417047224 */ /* 0x008fc600078e02ff */
[----:B------:R-:W-:Y:S01]  /*0f70*/  SHF.R.S32.HI R20, RZ, 0x1f, R0 ;  /* 0x0000001fff147819 */ /* 0x000fe20000011400 */
[----:B------:R-:W-:Y:S01]  /*0f80*/  IMAD R4, R19, R69, R4 ;  /* 0x0000004513047224 */ /* 0x000fe200078e0204 */
[----:B------:R-:W-:Y:S02]  /*0f90*/  MOV R18, R0 ;  /* 0x0000000000127202 */ /* 0x000fe40000000f00 */
[----:B--2---:R-:W-:Y:S01]  /*0fa0*/  SHF.R.S32.HI R7, RZ, 0x1f, R6 ;  /* 0x0000001fff077819 */ /* 0x004fe20000011406 */
[----:B------:R-:W-:-:S04]  /*0fb0*/  IMAD.WIDE.U32 R8, R6, UR4, RZ ;  /* 0x0000000406087c25 */ /* 0x000fc8000f8e00ff */
[C---:B------:R-:W-:Y:S02]  /*0fc0*/  IMAD R3, R7.reuse, UR4, RZ ;  /* 0x0000000407037c24 */ /* 0x040fe4000f8e02ff */
[-C--:B------:R-:W-:Y:S02]  /*0fd0*/  IMAD R5, R7, R10.reuse, RZ ;  /* 0x0000000a07057224 */ /* 0x080fe400078e02ff */
[C---:B------:R-:W-:Y:S01]  /*0fe0*/  IMAD R2, R6.reuse, UR5, R3 ;  /* 0x0000000506027c24 */ /* 0x040fe2000f8e0203 */
[----:B------:R-:W-:Y:S01]  /*0ff0*/  ULDC.64 UR4, c[0x0][0x260] ;  /* 0x0000980000047ab9 */ /* 0x000fe20000000a00 */
[C---:B------:R-:W-:Y:S02]  /*1000*/  IMAD R5, R6.reuse, R11, R5 ;  /* 0x0000000b06057224 */ /* 0x040fe400078e0205 */
[----:B------:R-:W-:Y:S01]  /*1010*/  IMAD.WIDE.U32 R6, R6, R10, RZ ;  /* 0x0000000a06067225 */ /* 0x000fe200078e00ff */
[----:B------:R-:W-:-:S03]  /*1020*/  IADD3 R3, R9, R2, RZ ;  /* 0x0000000209037210 */ /* 0x000fc60007ffe0ff */
[----:B------:R-:W-:Y:S01]  /*1030*/  IMAD.MOV.U32 R2, RZ, RZ, R8 ;  /* 0x000000ffff027224 */ /* 0x000fe200078e0008 */
[----:B------:R-:W-:Y:S01]  /*1040*/  IADD3 R17, R7, R5, RZ ;  /* 0x0000000507117210 */ /* 0x000fe20007ffe0ff */
[----:B------:R-:W-:Y:S02]  /*1050*/  IMAD.MOV.U32 R8, RZ, RZ, R6 ;  /* 0x000000ffff087224 */ /* 0x000fe400078e0006 */
[----:B------:R-:W-:-:S05]  /*1060*/  IMAD.WIDE.U32 R2, R19, R68, R2 ;  /* 0x0000004413027225 */ /* 0x000fca00078e0002 */
[----:B------:R-:W-:Y:S01]  /*1070*/  IADD3 R3, R3, R4, RZ ;  /* 0x0000000403037210 */ /* 0x000fe20007ffe0ff */
[----:B------:R-:W-:Y:S02]  /*1080*/  IMAD R4, R20, UR4, RZ ;  /* 0x0000000414047c24 */ /* 0x000fe4000f8e02ff */
[----:B------:R-:W-:-:S04]  /*1090*/  IMAD.WIDE.U32 R2, R0, UR4, R2 ;  /* 0x0000000400027c25 */ /* 0x000fc8000f8e0002 */
[----:B------:R-:W-:Y:S01]  /*10a0*/  IMAD R4, R0, UR5, R4 ;  /* 0x0000000500047c24 */ /* 0x000fe2000f8e0204 */
[----:B------:R-:W-:-:S03]  /*10b0*/  MOV R16, R2 ;  /* 0x0000000200107202 */ /* 0x000fc60000000f00 */
[----:B------:R-:W-:Y:S01]  /*10c0*/  IMAD.IADD R21, R3, 0x1, R4 ;  /* 0x0000000103157824 */ /* 0x000fe200078e0204 */
[----:B------:R-:W-:Y:S06]  /*10d0*/  BRA `(.L_x_776) ;  /* 0x0000000400387947 */ /* 0x000fec0003800000 */
.L_x_775:
[----:B--2---:R-:W1:Y:S01]  /*10e0*/  LDC R6, c[0x0][0x278] ;  /* 0x00009e00ff067b82 */ /* 0x004e620000000800 */
[----:B------:R-:W-:Y:S02]  /*10f0*/  IABS R4, R28 ;  /* 0x0000001c00047213 */ /* 0x000fe40000000000 */
[----:B------:R-:W-:Y:S02]  /*1100*/  ISETP.NE.AND P3, PT, R12, -0x1, PT ;  /* 0xffffffff0c00780c */ /* 0x000fe40003f65270 */
[----:B------:R-:W-:-:S03]  /*1110*/  LEA R19, R231, 0xffffff00, 0x8 ;  /* 0xffffff00e7137811 */ /* 0x000fc600078e40ff */
[----:B------:R-:W2:Y:S01]  /*1120*/  LDC.64 R14, c[0x0][0x260] ;  /* 0x00009800ff0e7b82 */ /* 0x000ea20000000a00 */
[----:B------:R-:W-:-:S07]  /*1130*/  SHF.R.S32.HI R23, RZ, 0x1f, R19 ;  /* 0x0000001fff177819 */ /* 0x000fce0000011413 */
[----:B------:R-:W3:Y:S01]  /*1140*/  @P3 LDC.64 R68, c[0x0][0x248] ;  /* 0x00009200ff443b82 */ /* 0x000ee20000000a00 */
[----:B-1----:R-:W-:-:S07]  /*1150*/  IABS R5, R6 ;  /* 0x0000000600057213 */ /* 0x002fce0000000000 */
[----:B------:R-:W1:Y:S01]  /*1160*/  @P3 LDC.64 R16, c[0x0][0x250] ;  /* 0x00009400ff103b82 */ /* 0x000e620000000a00 */
[----:B------:R-:W4:Y:S08]  /*1170*/  I2F.RP R2, R5 ;  /* 0x0000000500027306 */ /* 0x000f300000209400 */
[----:B----4-:R-:W4:Y:S02]  /*1180*/  MUFU.RCP R2, R2 ;  /* 0x0000000200027308 */ /* 0x010f240000001000 */
[----:B----4-:R-:W-:-:S06]  /*1190*/  VIADD R2, R2, 0xffffffe ;  /* 0x0ffffffe02027836 */ /* 0x010fcc0000000000 */
[----:B------:R-:W4:Y:S02]  /*11a0*/  F2I.FTZ.U32.TRUNC.NTZ R3, R2 ;  /* 0x0000000200037305 */ /* 0x000f24000021f000 */
[----:B----4-:R-:W-:Y:S01]  /*11b0*/  IMAD.MOV R0, RZ, RZ, -R3 ;  /* 0x000000ffff007224 */ /* 0x010fe200078e0a03 */
[----:B------:R-:W-:-:S03]  /*11c0*/  MOV R2, RZ ;  /* 0x000000ff00027202 */ /* 0x000fc60000000f00 */
[----:B------:R-:W-:-:S04]  /*11d0*/  IMAD R0, R0, R5, RZ ;  /* 0x0000000500007224 */ /* 0x000fc800078e02ff */
[----:B------:R-:W-:-:S04]  /*11e0*/  IMAD.HI.U32 R2, R3, R0, R2 ;  /* 0x0000000003027227 */ /* 0x000fc800078e0002 */
[----:B------:R-:W-:-:S04]  /*11f0*/  IMAD.MOV.U32 R3, RZ, RZ, R4 ;  /* 0x000000ffff037224 */ /* 0x000fc800078e0004 */
[----:B------:R-:W-:-:S04]  /*1200*/  IMAD.HI.U32 R4, R2, R3, RZ ;  /* 0x0000000302047227 */ /* 0x000fc800078e00ff */
[----:B------:R-:W-:Y:S02]  /*1210*/  IMAD.MOV R0, RZ, RZ, -R4 ;  /* 0x000000ffff007224 */ /* 0x000fe400078e0a04 */
[----:B------:R-:W-:Y:S02]  /*1220*/  @P3 IMAD.IADD R2, R10, 0x1, R12 ;  /* 0x000000010a023824 */ /* 0x000fe400078e020c */
[----:B------:R-:W-:-:S05]  /*1230*/  IMAD R0, R5, R0, R3 ;  /* 0x0000000005007224 */ /* 0x000fca00078e0203 */
[----:B------:R-:W-:-:S13]  /*1240*/  ISETP.GT.U32.AND P0, PT, R5, R0, PT ;  /* 0x000000000500720c */ /* 0x000fda0003f04070 */
[-C--:B------:R-:W-:Y:S02]  /*1250*/  @!P0 IADD3 R0, R0, -R5.reuse, RZ ;  /* 0x8000000500008210 */ /* 0x080fe40007ffe0ff */
[----:B------:R-:W-:Y:S02]  /*1260*/  @!P0 IADD3 R4, R4, 0x1, RZ ;  /* 0x0000000104048810 */ /* 0x000fe40007ffe0ff */
[----:B------:R-:W-:Y:S02]  /*1270*/  ISETP.GE.U32.AND P2, PT, R0, R5, PT ;  /* 0x000000050000720c */ /* 0x000fe40003f46070 */
[----:B------:R-:W-:Y:S02]  /*1280*/  LOP3.LUT R0, R28, R6, RZ, 0x3c, !PT ;  /* 0x000000061c007212 */ /* 0x000fe400078e3cff */
[----:B------:R-:W-:Y:S02]  /*1290*/  ISETP.NE.AND P0, PT, R6, RZ, PT ;  /* 0x000000ff0600720c */ /* 0x000fe40003f05270 */
[----:B------:R-:W-:Y:S01]  /*12a0*/  ISETP.GE.AND P1, PT, R0, RZ, PT ;  /* 0x000000ff0000720c */ /* 0x000fe20003f26270 */
[----:B---3--:R-:W-:-:S02]  /*12b0*/  @P3 IMAD R0, R2, R69, RZ ;  /* 0x0000004502003224 */ /* 0x008fc400078e02ff */
[----:B------:R-:W-:-:S04]  /*12c0*/  @P3 IMAD.WIDE.U32 R2, R2, R68, RZ ;  /* 0x0000004402023225 */ /* 0x000fc800078e00ff */
[----:B------:R-:W-:Y:S02]  /*12d0*/  @P2 VIADD R4, R4, 0x1 ;  /* 0x0000000104042836 */ /* 0x000fe40000000000 */
[----:B------:R-:W-:-:S03]  /*12e0*/  @P3 IMAD.IADD R3, R3, 0x1, R0 ;  /* 0x0000000103033824 */ /* 0x000fc600078e0200 */
[----:B------:R-:W-:-:S04]  /*12f0*/  MOV R7, R4 ;  /* 0x0000000400077202 */ /* 0x000fc80000000f00 */
[----:B------:R-:W-:Y:S01]  /*1300*/  @!P1 IADD3 R7, -R7, RZ, RZ ;  /* 0x000000ff07079210 */ /* 0x000fe20007ffe1ff */
[----:B-12---:R-:W-:Y:S06]  /*1310*/  @P3 BRA `(.L_x_777) ;  /* 0x0000000000303947 */ /* 0x006fec0003800000 */
        /* <DEDUP_REMOVED lines=11> */
[----:B------:R-:W-:-:S07]  /*13d0*/  IADD3 R3, R3, R4, RZ ;  /* 0x0000000403037210 */ /* 0x000fce0007ffe0ff */
.L_x_777:
[----:B------:R-:W-:Y:S01]  /*13e0*/  IMAD R0, R23, R68, RZ ;  /* 0x0000004417007224 */ /* 0x000fe200078e02ff */
[----:B------:R-:W-:Y:S01]  /*13f0*/  @!P0 LOP3.LUT R7, RZ, R6, RZ, 0x33, !PT ;  /* 0x00000006ff078212 */ /* 0x000fe200078e33ff */
[-C--:B------:R-:W-:Y:S01]  /*1400*/  IMAD.WIDE.U32 R2, R68, R19.reuse, R2 ;  /* 0x0000001344027225 */ /* 0x080fe200078e0002 */
[----:B------:R-:W-:Y:S02]  /*1410*/  @P3 IADD3 R6, R10, R12, RZ ;  /* 0x0000000c0a063210 */ /* 0x000fe40007ffe0ff */
[----:B------:R-:W-:Y:S01]  /*1420*/  SHF.R.S32.HI R20, RZ, 0x1f, R7 ;  /* 0x0000001fff147819 */ /* 0x000fe20000011407 */
[----:B------:R-:W-:Y:S01]  /*1430*/  IMAD R0, R69, R19, R0 ;  /* 0x0000001345007224 */ /* 0x000fe200078e0200 */
[----:B------:R-:W-:Y:S01]  /*1440*/  MOV R18, R7 ;  /* 0x0000000700127202 */ /* 0x000fe20000000f00 */
[----:B------:R-:W-:-:S03]  /*1450*/  @P3 IMAD.WIDE.U32 R4, R6, R16, RZ ;  /* 0x0000001006043225 */ /* 0x000fc600078e00ff */
[----:B------:R-:W-:Y:S01]  /*1460*/  IADD3 R3, R3, R0, RZ ;  /* 0x0000000003037210 */ /* 0x000fe20007ffe0ff */
[----:B------:R-:W-:Y:S01]  /*1470*/  IMAD R0, R20, R14, RZ ;  /* 0x0000000e14007224 */ /* 0x000fe200078e02ff */
[----:B------:R-:W-:Y:S01]  /*1480*/  @P3 MOV R8, R4 ;  /* 0x0000000400083202 */ /* 0x000fe20000000f00 */
[----:B------:R-:W-:Y:S02]  /*1490*/  @P3 IMAD R17, R6, R17, R5 ;  /* 0x0000001106113224 */ /* 0x000fe400078e0205 */
[----:B------:R-:W-:-:S04]  /*14a0*/  IMAD.WIDE.U32 R2, R7, R14, R2 ;  /* 0x0000000e07027225 */ /* 0x000fc800078e0002 */
[----:B------:R-:W-:Y:S01]  /*14b0*/  IMAD R0, R7, R15, R0 ;  /* 0x0000000f07007224 */ /* 0x000fe200078e0200 */
[----:B------:R-:W-:-:S04]  /*14c0*/  MOV R16, R2 ;  /* 0x0000000200107202 */ /* 0x000fc80000000f00 */
[----:B------:R-:W-:Y:S01]  /*14d0*/  IADD3 R21, R3, R0, RZ ;  /* 0x0000000003157210 */ /* 0x000fe20007ffe0ff */
[----:B------:R-:W-:Y:S06]  /*14e0*/  @P3 BRA `(.L_x_776) ;  /* 0x0000000000343947 */ /* 0x000fec0003800000 */
[----:B------:R-:W1:Y:S01]  /*14f0*/  LDC.64 R2, c[0x0][0x250] ;  /* 0x00009400ff027b82 */ /* 0x000e620000000a00 */
[----:B------:R-:W-:Y:S02]  /*1500*/  SHF.R.S32.HI R0, RZ, 0x1f, R10 ;  /* 0x0000001fff007819 */ /* 0x000fe4000001140a */
[----:B-----5:R-:W-:-:S05]  /*1510*/  SHF.R.S32.HI R4, RZ, 0x1f, R11 ;  /* 0x0000001fff047819 */ /* 0x020fca000001140b */
[----:B------:R-:W2:Y:S01]  /*1520*/  LDC.64 R6, c[0x0][0x238] ;  /* 0x00008e00ff067b82 */ /* 0x000ea20000000a00 */
[----:B-1----:R-:W-:-:S04]  /*1530*/  IMAD R0, R0, R2, RZ ;  /* 0x0000000200007224 */ /* 0x002fc800078e02ff */
[C---:B------:R-:W-:Y:S02]  /*1540*/  IMAD R0, R10.reuse, R3, R0 ;  /* 0x000000030a007224 */ /* 0x040fe400078e0200 */
[----:B------:R-:W-:-:S04]  /*1550*/  IMAD.WIDE.U32 R2, R10, R2, RZ ;  /* 0x000000020a027225 */ /* 0x000fc800078e00ff */
[----:B--2---:R-:W-:Y:S01]  /*1560*/  IMAD R4, R4, R6, RZ ;  /* 0x0000000604047224 */ /* 0x004fe200078e02ff */
[----:B------:R-:W-:-:S03]  /*1570*/  IADD3 R3, R3, R0, RZ ;  /* 0x0000000003037210 */ /* 0x000fc60007ffe0ff */
[C---:B------:R-:W-:Y:S02]  /*1580*/  IMAD R4, R11.reuse, R7, R4 ;  /* 0x000000070b047224 */ /* 0x040fe400078e0204 */
[----:B------:R-:W-:-:S05]  /*1590*/  IMAD.WIDE.U32 R2, R11, R6, R2 ;  /* 0x000000060b027225 */ /* 0x000fca00078e0002 */
[----:B------:R-:W-:Y:S02]  /*15a0*/  IADD3 R17, R3, R4, RZ ;  /* 0x0000000403117210 */ /* 0x000fe40007ffe0ff */
[----:B------:R-:W-:-:S07]  /*15b0*/  MOV R8, R2 ;  /* 0x0000000200087202 */ /* 0x000fce0000000f00 */
.L_x_776:
[----:B------:R-:W-:Y:S01]  /*15c0*/  ISETP.NE.AND P0, PT, R237, -0x1, PT ;  /* 0xffffffffed00780c */ /* 0x000fe20003f05270 */
[----:B------:R-:W1:Y:S01]  /*15d0*/  S2UR UR8, SR_CgaCtaId ;  /* 0x00000000000879c3 */ /* 0x000e620000008800 */
[----:B------:R-:W-:Y:S01]  /*15e0*/  SHF.R.S32.HI R27, RZ, 0x1f, R126 ;  /* 0x0000001fff1b7819 */ /* 0x000fe2000001147e */
[----:B------:R-:W-:Y:S01]  /*15f0*/  ULDC.64 UR4, c[0x0][0x258] ;  /* 0x0000960000047ab9 */ /* 0x000fe20000000a00 */
[----:B------:R-:W-:Y:S01]  /*1600*/  ULDC.64 UR6, c[0x0][0x268] ;  /* 0x00009a0000067ab9 */ /* 0x000fe20000000a00 */
[----:B------:R-:W-:Y:S01]  /*1610*/  VIADD R228, R231, 0xffffffff ;  /* 0xffffffffe7e47836 */ /* 0x000fe20000000000 */
[CC--:B------:R-:W-:Y:S01]  /*1620*/  LEA.HI R5, R27.reuse, R126.reuse, RZ, 0x2 ;  /* 0x0000007e1b057211 */ /* 0x0c0fe200078f10ff */
[----:B------:R-:W-:Y:S01]  /*1630*/  UMOV UR9, 0x400 ;  /* 0x0000040000097882 */ /* 0x000fe20000000000 */
[-C--:B------:R-:W-:Y:S01]  /*1640*/  LEA.HI R26, R27, R126.reuse, RZ, 0x3 ;  /* 0x0000007e1b1a7211 */ /* 0x080fe200078f18ff */
[----:B------:R-:W-:Y:S01]  /*1650*/  IMAD.SHL.U32 R57, R228, 0x100, RZ ;  /* 0x00000100e4397824 */ /* 0x000fe200078e00ff */
[----:B------:R-:W-:Y:S01]  /*1660*/  LOP3.LUT R0, R5, 0xfffffffc, RZ, 0xc0, !PT ;  /* 0xfffffffc05007812 */ /* 0x000fe200078ec0ff */
[----:B------:R-:W-:Y:S01]  /*1670*/  BSSY B0, `(.L_x_778) ;  /* 0x0000048000007945 */ /* 0x000fe20003800000 */
[----:B------:R-:W-:Y:S01]  /*1680*/  SHF.R.S32.HI R25, RZ, 0x3, R26 ;  /* 0x00000003ff197819 */ /* 0x000fe2000001141a */
[----:B------:R-:W2:Y:S01]  /*1690*/  @!P0 LDC.64 R6, c[0x0][0x228] ;  /* 0x00008a00ff068b82 */ /* 0x000ea20000000a00 */
[----:B------:R-:W-:Y:S01]  /*16a0*/  SHF.R.S32.HI R10, RZ, 0x2, R5 ;  /* 0x00000002ff0a7819 */ /* 0x000fe20000011405 */
[----:B------:R-:W-:Y:S01]  /*16b0*/  IMAD.IADD R0, R126, 0x1, -R0 ;  /* 0x000000017e007824 */ /* 0x000fe200078e0a00 */
[----:B------:R-:W-:Y:S01]  /*16c0*/  @!P0 SHF.R.S32.HI R4, RZ, 0x1f, R22 ;  /* 0x0000001fff048819 */ /* 0x000fe20000011416 */
[----:B------:R-:W-:Y:S01]  /*16d0*/  IMAD.SHL.U32 R2, R25, 0x40, RZ ;  /* 0x0000004019027824 */ /* 0x000fe200078e00ff */
[----:B------:R-:W-:Y:S01]  /*16e0*/  IADD3 R24, R10, 0x20, RZ ;  /* 0x000000200a187810 */ /* 0x000fe20007ffe0ff */
[----:B------:R-:W-:Y:S01]  /*16f0*/  IMAD.SHL.U32 R12, R0, 0x8, RZ ;  /* 0x00000008000c7824 */ /* 0x000fe200078e00ff */
[----:B------:R-:W-:Y:S01]  /*1700*/  LEA.HI R109, R27, R126, RZ, 0x5 ;  /* 0x0000007e1b6d7211 */ /* 0x000fe200078f28ff */
[----:B------:R-:W3:Y:S01]  /*1710*/  @P0 LDC.64 R14, c[0x0][0x240] ;  /* 0x00009000ff0e0b82 */ /* 0x000ee20000000a00 */
[----:B------:R-:W-:Y:S01]  /*1720*/  IMAD.IADD R0, R244, 0x1, -R121 ;  /* 0x00000001f4007824 */ /* 0x000fe200078e0a79 */
[----:B------:R-:W-:-:S02]  /*1730*/  LOP3.LUT R2, R2, 0xc0, RZ, 0xc0, !PT ;  /* 0x000000c002027812 */ /* 0x000fc400078ec0ff */
[----:B------:R-:W-:Y:S02]  /*1740*/  SHF.R.S32.HI R72, RZ, 0x5, R109 ;  /* 0x00000005ff487819 */ /* 0x000fe4000001146d */
[-C--:B------:R-:W-:Y:S02]  /*1750*/  ISETP.GE.AND P4, PT, R10, R0.reuse, PT ;  /* 0x000000000a00720c */ /* 0x080fe40003f86270 */
[----:B------:R-:W-:Y:S02]  /*1760*/  ISETP.GE.AND P3, PT, R24, R0, PT ;  /* 0x000000001800720c */ /* 0x000fe40003f66270 */
[----:B------:R-:W-:Y:S02]  /*1770*/  LEA.HI R0, R5, R10, RZ, 0x1 ;  /* 0x0000000a05007211 */ /* 0x000fe400078f08ff */
[----:B------:R-:W-:Y:S02]  /*1780*/  LOP3.LUT R3, R2, 0x18, R12, 0xf8, !PT ;  /* 0x0000001802037812 */ /* 0x000fe400078ef80c */
[----:B------:R-:W-:-:S02]  /*1790*/  SHF.R.U32.HI R2, RZ, 0x3, R2 ;  /* 0x00000003ff027819 */ /* 0x000fc40000011602 */
[----:B------:R-:W-:Y:S01]  /*17a0*/  LOP3.LUT R0, R0, 0x7fffffe, RZ, 0xc0, !PT ;  /* 0x07fffffe00007812 */ /* 0x000fe200078ec0ff */
[----:B--2---:R-:W-:Y:S01]  /*17b0*/  @!P0 IMAD R4, R4, R6, RZ ;  /* 0x0000000604048224 */ /* 0x004fe200078e02ff */
[----:B------:R-:W-:Y:S02]  /*17c0*/  LOP3.LUT R13, R3, R2, RZ, 0x3c, !PT ;  /* 0x00000002030d7212 */ /* 0x000fe400078e3cff */
[----:B------:R-:W-:Y:S01]  /*17d0*/  IADD3 R8, P1, R12, R8, RZ ;  /* 0x000000080c087210 */ /* 0x000fe20007f3e0ff */
[----:B------:R-:W-:Y:S01]  /*17e0*/  @!P0 IMAD R9, R22, R7, R4 ;  /* 0x0000000716098224 */ /* 0x000fe200078e0204 */
[----:B------:R-:W-:Y:S01]  /*17f0*/  IADD3 R16, P2, R12, R16, RZ ;  /* 0x000000100c107210 */ /* 0x000fe20007f5e0ff */
[----:B------:R-:W-:Y:S01]  /*1800*/  IMAD.IADD R0, R10, 0x1, -R0 ;  /* 0x000000010a007824 */ /* 0x000fe200078e0a00 */
[----:B-----5:R-:W-:Y:S01]  /*1810*/  SHF.R.S32.HI R11, RZ, 0x1f, R10 ;  /* 0x0000001fff0b7819 */ /* 0x020fe2000001140a */
[----:B---3--:R-:W-:Y:S01]  /*1820*/  @P0 IMAD.WIDE.U32 R2, R237, R14, RZ ;  /* 0x0000000eed020225 */ /* 0x008fe200078e00ff */
[----:B------:R-:W-:-:S03]  /*1830*/  SHF.R.S32.HI R14, RZ, 0x1f, R28 ;  /* 0x0000001fff0e7819 */ /* 0x000fc6000001141c */
[----:B------:R-:W-:-:S04]  /*1840*/  @!P0 IMAD.WIDE.U32 R6, R22, R6, RZ ;  /* 0x0000000616068225 */ /* 0x000fc800078e00ff */
[----:B------:R-:W-:Y:S02]  /*1850*/  IMAD R0, R72, 0x8, R0 ;  /* 0x0000000848007824 */ /* 0x000fe400078e0200 */
[----:B------:R-:W-:Y:S02]  /*1860*/  @P0 IMAD.MOV.U32 R4, RZ, RZ, R2 ;  /* 0x000000ffff040224 */ /* 0x000fe400078e0002 */
[----:B------:R-:W-:Y:S01]  /*1870*/  @!P0 IMAD.MOV.U32 R4, RZ, RZ, R6 ;  /* 0x000000ffff048224 */ /* 0x000fe200078e0006 */
[----:B------:R-:W-:Y:S01]  /*1880*/  LEA R168, R0, R13, 0x5 ;  /* 0x0000000d00a87211 */ /* 0x000fe200078e28ff */
[----:B------:R-:W-:Y:S01]  /*1890*/  @P0 IMAD R5, R237, R15, R3 ;  /* 0x0000000fed050224 */ /* 0x000fe200078e0203 */
[----:B------:R-:W-:Y:S01]  /*18a0*/  SHF.R.S32.HI R0, RZ, 0x1f, R12 ;  /* 0x0000001fff007819 */ /* 0x000fe2000001140c */
[----:B------:R-:W-:Y:S01]  /*18b0*/  @!P0 IMAD.IADD R5, R7, 0x1, R9 ;  /* 0x0000000107058824 */ /* 0x000fe200078e0209 */
[----:B------:R-:W-:Y:S01]  /*18c0*/  IADD3 R4, P0, R12, R4, RZ ;  /* 0x000000040c047210 */ /* 0x000fe20007f1e0ff */
[----:B------:R-:W-:Y:S01]  /*18d0*/  IMAD R14, R14, UR4, RZ ;  /* 0x000000040e0e7c24 */ /* 0x000fe2000f8e02ff */
[----:B------:R-:W-:Y:S01]  /*18e0*/  IADD3 R13, -R57, R56, RZ ;  /* 0x00000038390d7210 */ /* 0x000fe20007ffe1ff */
[C---:B------:R-:W-:Y:S01]  /*18f0*/  IMAD.X R9, R0.reuse, 0x1, R17, P1 ;  /* 0x0000000100097824 */ /* 0x040fe200008e0611 */
[C---:B------:R-:W-:Y:S01]  /*1900*/  IADD3.X R17, R0.reuse, R21, RZ, P2, !PT ;  /* 0x0000001500117210 */ /* 0x040fe200017fe4ff */
[----:B------:R-:W-:-:S02]  /*1910*/  IMAD.X R5, R0, 0x1, R5, P0 ;  /* 0x0000000100057824 */ /* 0x000fc400000e0605 */
[----:B------:R-:W-:Y:S02]  /*1920*/  IMAD R0, R20, UR6, RZ ;  /* 0x0000000614007c24 */ /* 0x000fe4000f8e02ff */
[----:B------:R-:W-:Y:S01]  /*1930*/  IMAD.WIDE.U32 R6, R28, UR4, R4 ;  /* 0x000000041c067c25 */ /* 0x000fe2000f8e0004 */
[----:B-1----:R-:W-:-:S03]  /*1940*/  ULEA UR4, UR8, UR9, 0x18 ;  /* 0x0000000908047291 */ /* 0x002fc6000f8ec03f */
[----:B------:R-:W-:Y:S02]  /*1950*/  IMAD R14, R28, UR5, R14 ;  /* 0x000000051c0e7c24 */ /* 0x000fe4000f8e020e */
[----:B------:R-:W-:Y:S01]  /*1960*/  IMAD R22, R18, UR7, R0 ;  /* 0x0000000712167c24 */ /* 0x000fe2000f8e0200 */
[----:B------:R-:W-:Y:S01]  /*1970*/  LEA R168, R168, UR4, 0x1 ;  /* 0x00000004a8a87c11 */ /* 0x000fe2000f8e08ff */
[----:B------:R-:W-:-:S04]  /*1980*/  IMAD.WIDE.U32 R20, R18, UR6, R8 ;  /* 0x0000000612147c25 */ /* 0x000fc8000f8e0008 */
[----:B------:R-:W-:-:S04]  /*1990*/  IMAD.WIDE R2, R29, 0x40, R10 ;  /* 0x000000401d027825 */ /* 0x000fc800078e020a */
        /* <DEDUP_REMOVED lines=21> */
.L_x_779:
[----:B------:R-:W-:Y:S05]  /*1af0*/  BSYNC B0 ;  /* 0x0000000000007941 */ /* 0x000fea0003800000 */
.L_x_778:
        /* <DEDUP_REMOVED lines=21> */
.L_x_781:
[----:B------:R-:W-:Y:S05]  /*1c50*/  BSYNC B0 ;  /* 0x0000000000007941 */ /* 0x000fea0003800000 */
.L_x_780:
[----:B------:R-:W1:Y:S01]  /*1c60*/  LDC.64 R96, c[0x0][0x250] ;  /* 0x00009400ff607b82 */ /* 0x000e620000000a00 */
[C---:B------:R-:W-:Y:S01]  /*1c70*/  ISETP.GE.AND P2, PT, R10.reuse, R13, PT ;  /* 0x0000000d0a00720c */ /* 0x040fe20003f46270 */
[-C--:B------:R-:W-:Y:S01]  /*1c80*/  IMAD R0, R11, R68.reuse, RZ ;  /* 0x000000440b007224 */ /* 0x080fe200078e02ff */
[C---:B------:R-:W-:Y:S01]  /*1c90*/  IADD3 R19, P0, R10.reuse, R19, RZ ;  /* 0x000000130a137210 */ /* 0x040fe20007f1e0ff */
[C---:B------:R-:W-:Y:S01]  /*1ca0*/  VIADD R9, R10.reuse, 0x40 ;  /* 0x000000400a097836 */ /* 0x040fe20000000000 */
[C---:B--2---:R-:W-:Y:S01]  /*1cb0*/  IADD3 R14, R10.reuse, 0x80, RZ ;  /* 0x000000800a0e7810 */ /* 0x044fe20007ffe0ff */
[C---:B------:R-:W-:Y:S01]  /*1cc0*/  VIADD R8, R10.reuse, 0x60 ;  /* 0x000000600a087836 */ /* 0x040fe20000000000 */
[----:B------:R-:W-:Y:S01]  /*1cd0*/  BSSY B0, `(.L_x_782) ;  /* 0x000001b000007945 */ /* 0x000fe20003800000 */
[----:B------:R-:W-:Y:S01]  /*1ce0*/  VIADD R15, R10, 0xa0 ;  /* 0x000000a00a0f7836 */ /* 0x000fe20000000000 */
[-C--:B------:R-:W-:Y:S01]  /*1cf0*/  ISETP.GE.AND P1, PT, R24, R13.reuse, PT ;  /* 0x0000000d1800720c */ /* 0x080fe20003f26270 */
[----:B----4-:R-:W-:Y:S01]  /*1d00*/  IMAD.WIDE.U32 R2, R10, R68, R16 ;  /* 0x000000440a027225 */ /* 0x010fe200078e0010 */
[----:B------:R-:W-:-:S02]  /*1d10*/  ISETP.GE.AND P5, PT, R8, R13, PT ;  /* 0x0000000d0800720c */ /* 0x000fc40003fa6270 */
[----:B------:R-:W-:Y:S01]  /*1d20*/  ISETP.GE.AND P4, PT, R14, R13, PT ;  /* 0x0000000d0e00720c */ /* 0x000fe20003f86270 */
[C---:B------:R-:W-:Y:S01]  /*1d30*/  IMAD R0, R10.reuse, R69, R0 ;  /* 0x000000450a007224 */ /* 0x040fe200078e0200 */
        /* <DEDUP_REMOVED lines=20> */
.L_x_783:
[----:B------:R-:W-:Y:S05]  /*1e80*/  BSYNC B0 ;  /* 0x0000000000007941 */ /* 0x000fea0003800000 */
.L_x_782:
        /* <DEDUP_REMOVED lines=10> */
[----:B------:R-:W-:Y:S01]  /*1f30*/  IADD3 R0, P1, R234, R77, RZ ;  /* 0x0000004dea007210 */ /* 0x000fe20007f3e0ff */
[----:B------:R-:W-:-:S04]  /*1f40*/  ULDC.64 UR6, c[0x0][0x218] ;  /* 0x0000860000067ab9 */ /* 0x000fc80000000a00 */
[----:B----4-:R-:W-:Y:S01]  /*1f50*/  IMAD.X R3, R233, 0x1, R84, P1 ;  /* 0x00000001e9037824 */ /* 0x010fe200008e0654 */
[----:B------:R-:W-:-:S04]  /*1f60*/  LEA R2, P1, R0, UR6, 0x1 ;  /* 0x0000000600027c11 */ /* 0x000fc8000f8208ff */
[----:B------:R-:W-:-:S05]  /*1f70*/  LEA.HI.X R3, R0, UR7, R3, 0x1, P1 ;  /* 0x0000000700037c11 */ /* 0x000fca00088f0c03 */
[----:B------:R-:W-:Y:S01]  /*1f80*/  @!PT LDS RZ, [RZ] ;  /* 0x00000000fffff984 */ /* 0x000fe20000000800 */
[----:B------:R-:W-:Y:S01]  /*1f90*/  @!PT LDS RZ, [RZ] ;  /* 0x00000000fffff984 */ /* 0x000fe20000000800 */
[----:B------:R-:W-:Y:S01]  /*1fa0*/  @!PT LDS RZ, [RZ] ;  /* 0x00000000fffff984 */ /* 0x000fe20000000800 */
[----:B------:R4:W-:Y:S04]  /*1fb0*/  LDGSTS.E.BYPASS.LTC128B.128 [R168+0x1800], desc[UR12][R2.64] ;  /* 0x0180000002a87fae */ /* 0x0009e8000b901d4c */
.L_x_785:
[----:B------:R-:W-:Y:S05]  /*1fc0*/  BSYNC B0 ;  /* 0x0000000000007941 */ /* 0x000fea0003800000 */
.L_x_784:
        /* <DEDUP_REMOVED lines=8> */
[----:B------:R-:W-:Y:S01]  /*2050*/  LEA R0, P0, R68, R77, 0x6 ;  /* 0x0000004d44007211 */ /* 0x000fe200078030ff */
[----:B------:R-:W-:-:S03]  /*2060*/  ULDC.64 UR6, c[0x0][0x218] ;  /* 0x0000860000067ab9 */ /* 0x000fc60000000a00 */
[----:B----4-:R-:W-:Y:S02]  /*2070*/  LEA.HI.X R3, R68, R84, R69, 0x6, P0 ;  /* 0x0000005444037211 */ /* 0x010fe400000f3445 */
[----:B------:R-:W-:-:S04]  /*2080*/  LEA R2, P0, R0, UR6, 0x1 ;  /* 0x0000000600027c11 */ /* 0x000fc8000f8008ff */
[----:B------:R-:W-:-:S05]  /*2090*/  LEA.HI.X R3, R0, UR7, R3, 0x1, P0 ;  /* 0x0000000700037c11 */ /* 0x000fca00080f0c03 */
[----:B------:R-:W-:Y:S01]  /*20a0*/  @!PT LDS RZ, [RZ] ;  /* 0x00000000fffff984 */ /* 0x000fe20000000800 */
[----:B------:R-:W-:Y:S01]  /*20b0*/  @!PT LDS RZ, [RZ] ;  /* 0x00000000fffff984 */ /* 0x000fe20000000800 */
[----:B------:R-:W-:Y:S01]  /*20c0*/  @!PT LDS RZ, [RZ] ;  /* 0x00000000fffff984 */ /* 0x000fe20000000800 */
[----:B------:R4:W-:Y:S04]  /*20d0*/  LDGSTS.E.BYPASS.LTC128B.128 [R168+0x2000], desc[UR12][R2.64] ;  /* 0x0200000002a87fae */ /* 0x0009e8000b901d4c */
.L_x_787:
[----:B------:R-:W-:Y:S05]  /*20e0*/  BSYNC B0 ;  /* 0x0000000000007941 */ /* 0x000fea0003800000 */
.L_x_786:
[----:B------:R-:W-:Y:S04]  /*20f0*/  BSSY B0, `(.L_x_788) ;  /* 0x0000012000007945 */ /* 0x000fe80003800000 */
[----:B------:R-:W-:Y:S05]  /*2100*/  @P5 BRA `(.L_x_789) ;  /* 0x0000000000405947 */ /* 0x000fea0003800000 */
[----:B------:R-:W-:Y:S02]  /*2110*/  ULDC UR5, c[0x0][0x2d0] ;  /* 0x0000b40000057ab9 */ /* 0x000fe40000000800 */
[----:B------:R-:W-:-:S13]  /*2120*/  ISETP.GE.AND P0, PT, R12, UR5, PT ;  /* 0x000000050c007c0c */ /* 0x000fda000bf06270 */
[----:B------:R1:W-:Y:S01]  /*2130*/  @P0 STS.128 [R168+0x2800], RZ ;  /* 0x002800ffa8000388 */ /* 0x0003e20000000c00 */
[----:B------:R-:W-:Y:S05]  /*2140*/  @P0 BRA `(.L_x_789) ;  /* 0x0000000000300947 */ /* 0x000fea0003800000 */
[----:B----4-:R-:W-:Y:S01]  /*2150*/  MOV R2, R77 ;  /* 0x0000004d00027202 */ /* 0x010fe20000000f00 */
        /* <DEDUP_REMOVED lines=11> */
.L_x_789:
[----:B------:R-:W-:Y:S05]  /*2210*/  BSYNC B0 ;  /* 0x0000000000007941 */ /* 0x000fea0003800000 */
.L_x_788:
[----:B------:R-:W-:Y:S04]  /*2220*/  BSSY B0, `(.L_x_790) ;  /* 0x000000f000007945 */ /* 0x000fe80003800000 */
        /* <DEDUP_REMOVED lines=14> */
.L_x_791:
[----:B------:R-:W-:Y:S05]  /*2310*/  BSYNC B0 ;  /* 0x0000000000007941 */ /* 0x000fea0003800000 */
.L_x_790:
        /* <DEDUP_REMOVED lines=18> */
.L_x_793:
[----:B------:R-:W-:Y:S05]  /*2440*/  BSYNC B0 ;  /* 0x0000000000007941 */ /* 0x000fea0003800000 */
.L_x_792:
        /* <DEDUP_REMOVED lines=18> */
.L_x_795:
[----:B------:R-:W-:Y:S05]  /*2570*/  BSYNC B0 ;  /* 0x0000000000007941 */ /* 0x000fea0003800000 */
.L_x_794:
        /* <DEDUP_REMOVED lines=18> */
.L_x_797:
[----:B------:R-:W-:Y:S05]  /*26a0*/  BSYNC B0 ;  /* 0x0000000000007941 */ /* 0x000fea0003800000 */
.L_x_796:
[----:B------:R-:W0:Y:S01]  /*26b0*/  LDGDEPBAR ;  /* 0x00000000000079af */ /* 0x000e220000000000 */
[----:B------:R-:W-:Y:S01]  /*26c0*/  ISETP.GE.AND P2, PT, R10, R13, PT ;  /* 0x0000000d0a00720c */ /* 0x000fe20003f46270 */
[----:B-1----:R-:W-:Y:S01]  /*26d0*/  IMAD R0, R23, R96, RZ ;  /* 0x0000006017007224 */ /* 0x002fe200078e02ff */
[----:B----4-:R-:W-:Y:S01]  /*26e0*/  LEA.HI R4, R27, R126, RZ, 0x4 ;  /* 0x0000007e1b047211 */ /* 0x010fe200078f20ff */
[----:B------:R-:W-:Y:S01]  /*26f0*/  IMAD.MOV.U32 R6, RZ, RZ, R20 ;  /* 0x000000ffff067224 */ /* 0x000fe200078e0014 */
[----:B------:R-:W-:Y:S01]  /*2700*/  ULDC.64 UR6, c[0x0][0x220] ;  /* 0x0000880000067ab9 */ /* 0x000fe20000000a00 */
[C---:B------:R-:W-:Y:S01]  /*2710*/  IMAD R0, R19.reuse, R97, R0 ;  /* 0x0000006113007224 */ /* 0x040fe200078e0200 */
[----:B------:R-:W-:Y:S01]  /*2720*/  LOP3.LUT R3, R4, 0xfffffff0, RZ, 0xc0, !PT ;  /* 0xfffffff004037812 */ /* 0x000fe200078ec0ff */
[----:B------:R-:W-:Y:S01]  /*2730*/  IMAD.WIDE.U32 R154, R19, R96, R6 ;  /* 0x00000060139a7225 */ /* 0x000fe200078e0006 */
[----:B------:R-:W-:Y:S01]  /*2740*/  SHF.R.S32.HI R2, RZ, 0x4, R4 ;  /* 0x00000004ff027819 */ /* 0x000fe20000011404 */
[----:B------:R-:W-:Y:S01]  /*2750*/  BSSY B0, `(.L_x_798) ;  /* 0x000001e000007945 */ /* 0x000fe20003800000 */
[-C--:B------:R-:W-:Y:S01]  /*2760*/  ISETP.GE.AND P1, PT, R24, R13.reuse, PT ;  /* 0x0000000d1800720c */ /* 0x080fe20003f26270 */
        /* <DEDUP_REMOVED lines=28> */
.L_x_799:
[----:B------:R-:W-:Y:S05]  /*2930*/  BSYNC B0 ;  /* 0x0000000000007941 */ /* 0x000fea0003800000 */
.L_x_798:
[----:B------:R-:W-:Y:S01]  /*2940*/  LOP3.LUT R5, R26, 0xfffffff8, RZ, 0xc0, !PT ;  /* 0xfffffff81a057812 */ /* 0x000fe200078ec0ff */
[----:B------:R2:W-:Y:S01]  /*2950*/  @P1 STS.128 [R168+0x5800], RZ ;  /* 0x005800ffa8001388 */ /* 0x0005e20000000c00 */
[----:B------:R-:W-:Y:S01]  /*2960*/  LOP3.LUT R9, R4, 0xfffffffe, RZ, 0xc0, !PT ;  /* 0xfffffffe04097812 */ /* 0x000fe200078ec0ff */
[----:B------:R-:W-:Y:S01]  /*2970*/  BSSY B0, `(.L_x_800) ;  /* 0x000002f000007945 */ /* 0x000fe20003800000 */
[----:B-1----:R-:W-:Y:S01]  /*2980*/  SHF.R.S32.HI R6, RZ, 0x1, R3 ;  /* 0x00000001ff067819 */ /* 0x002fe20000011403 */
[----:B------:R-:W-:Y:S01]  /*2990*/  IMAD.IADD R5, R126, 0x1, -R5 ;  /* 0x000000017e057824 */ /* 0x000fe200078e0a05 */
[----:B------:R-:W-:Y:S01]  /*29a0*/  SHF.R.S32.HI R4, RZ, 0x1f, R3 ;  /* 0x0000001fff047819 */ /* 0x000fe20000011403 */
[----:B------:R-:W-:Y:S01]  /*29b0*/  IMAD.IADD R9, R2, 0x1, -R9 ;  /* 0x0000000102097824 */ /* 0x000fe200078e0a09 */
[----:B------:R-:W-:Y:S01]  /*29c0*/  SHF.R.S32.HI R8, RZ, 0x1f, R0 ;  /* 0x0000001fff087819 */ /* 0x000fe20000011400 */
[----:B------:R-:W-:Y:S01]  /*29d0*/  IMAD.SHL.U32 R235, R96, 0x20, RZ ;  /* 0x0000002060eb7824 */ /* 0x000fe200078e00ff */
[----:B------:R-:W-:-:S02]  /*29e0*/  LEA.HI R4, R4, R6, RZ, 0x2 ;  /* 0x0000000604047211 */ /* 0x000fc400078f10ff */
[----:B------:R-:W-:Y:S02]  /*29f0*/  LEA.HI R2, R5, R5, RZ, 0x1 ;  /* 0x0000000505027211 */ /* 0x000fe400078f08ff */
[----:B------:R-:W-:Y:S02]  /*2a00*/  LOP3.LUT R7, R3, 0x7fffffe, RZ, 0xc0, !PT ;  /* 0x07fffffe03077812 */ /* 0x000fe400078ec0ff */
[----:B------:R-:W-:Y:S02]  /*2a10*/  LOP3.LUT R4, R4, 0xfffffffc, RZ, 0xc0, !PT ;  /* 0xfffffffc04047812 */ /* 0x000fe400078ec0ff */
[----:B------:R-:W-:Y:S01]  /*2a20*/  SHF.R.S32.HI R14, RZ, 0x1, R2 ;  /* 0x00000001ff0e7819 */ /* 0x000fe20000011402 */
[----:B------:R-:W-:Y:S01]  /*2a30*/  IMAD.IADD R58, R0, 0x1, -R7 ;  /* 0x00000001003a7824 */ /* 0x000fe200078e0a07 */
[----:B------:R-:W-:Y:S01]  /*2a40*/  LOP3.LUT R3, R2, 0x7fffffe, RZ, 0xc0, !PT ;  /* 0x07fffffe02037812 */ /* 0x000fe200078ec0ff */
[----:B------:R-:W-:Y:S01]  /*2a50*/  IMAD.IADD R7, R6, 0x1, -R4 ;  /* 0x0000000106077824 */ /* 0x000fe200078e0a04 */
[----:B------:R-:W-:Y:S01]  /*2a60*/  LEA.HI R8, R8, R0, RZ, 0x3 ;  /* 0x0000000008087211 */ /* 0x000fe200078f18ff */
[----:B------:R-:W-:Y:S01]  /*2a70*/  IMAD.SHL.U32 R0, R14, 0x40, RZ ;  /* 0x000000400e007824 */ /* 0x000fe200078e00ff */
[----:B------:R-:W-:Y:S01]  /*2a80*/  ISETP.GE.AND P2, PT, R16, R13, PT ;  /* 0x0000000d1000720c */ /* 0x000fe20003f46270 */
[----:B------:R-:W-:Y:S01]  /*2a90*/  IMAD.IADD R6, R5, 0x1, -R3 ;  /* 0x0000000105067824 */ /* 0x000fe200078e0a03 */
[----:B------:R-:W-:Y:S01]  /*2aa0*/  SHF.L.U64.HI R236, R96, 0x5, R97 ;  /* 0x0000000560ec7819 */ /* 0x000fe20000010261 */
[----:B------:R-:W-:Y:S01]  /*2ab0*/  IMAD.SHL.U32 R3, R8, 0x20, RZ ;  /* 0x0000002008037824 */ /* 0x000fe200078e00ff */
[----:B------:R-:W-:Y:S01]  /*2ac0*/  LOP3.LUT R0, R0, 0xc0, RZ, 0xc0, !PT ;  /* 0x000000c000007812 */ /* 0x000fe200078ec0ff */
[----:B------:R-:W-:-:S02]  /*2ad0*/  IMAD.SHL.U32 R5, R25, 0x8, RZ ;  /* 0x0000000819057824 */ /* 0x000fc400078e00ff */
[----:B------:R-:W-:Y:S01]  /*2ae0*/  IMAD.SHL.U32 R2, R7, 0x40, RZ ;  /* 0x0000004007027824 */ /* 0x000fe200078e00ff */
[----:B------:R-:W-:Y:S01]  /*2af0*/  LOP3.LUT R135, R3, 0xffffff00, RZ, 0xc0, !PT ;  /* 0xffffff0003877812 */ /* 0x000fe200078ec0ff */
[C---:B------:R-:W-:Y:S01]  /*2b00*/  IMAD.SHL.U32 R4, R9.reuse, 0x8, RZ ;  /* 0x0000000809047824 */ /* 0x040fe200078e00ff */
[----:B------:R-:W-:Y:S01]  /*2b10*/  LOP3.LUT R3, R0, 0x8, R5, 0xf8, !PT ;  /* 0x0000000800037812 */ /* 0x000fe200078ef805 */
[----:B------:R-:W-:Y:S01]  /*2b20*/  IMAD R6, R9, 0x8, R6 ;  /* 0x0000000809067824 */ /* 0x000fe200078e0206 */
[----:B------:R-:W-:Y:S02]  /*2b30*/  LOP3.LUT R2, R2, 0xc0, RZ, 0xc0, !PT ;  /* 0x000000c002027812 */ /* 0x000fe400078ec0ff */
[----:B------:R-:W-:Y:S02]  /*2b40*/  SHF.R.U32.HI R0, RZ, 0x3, R0 ;  /* 0x00000003ff007819 */ /* 0x000fe40000011600 */
[----:B------:R-:W-:Y:S02]  /*2b50*/  LOP3.LUT R4, R2, 0x8, R4, 0xf8, !PT ;  /* 0x0000000802047812 */ /* 0x000fe400078ef804 */
[----:B------:R-:W-:-:S02]  /*2b60*/  SHF.R.U32.HI R2, RZ, 0x3, R2 ;  /* 0x00000003ff027819 */ /* 0x000fc40000011602 */
[----:B------:R-:W-:Y:S01]  /*2b70*/  LOP3.LUT R5, R3, R0, RZ, 0x3c, !PT ;  /* 0x0000000003057212 */ /* 0x000fe200078e3cff */
[----:B------:R-:W-:Y:S01]  /*2b80*/  IMAD R0, R72, 0x200, R135 ;  /* 0x0000020048007824 */ /* 0x000fe200078e0287 */
[----:B------:R-:W-:-:S03]  /*2b90*/  LOP3.LUT R15, R4, R2, RZ, 0x3c, !PT ;  /* 0x00000002040f7212 */ /* 0x000fc600078e3cff */
[----:B------:R-:W-:Y:S01]  /*2ba0*/  IMAD R4, R58, 0x20, R0 ;  /* 0x000000203a047824 */ /* 0x000fe200078e0200 */
[----:B--2---:R-:W-:Y:S05]  /*2bb0*/  @P1 BRA `(.L_x_801) ;  /* 0x0000000000281947 */ /* 0x004fea0003800000 */
        /* <DEDUP_REMOVED lines=10> */
.L_x_801:
[----:B------:R-:W-:Y:S05]  /*2c60*/  BSYNC B0 ;  /* 0x0000000000007941 */ /* 0x000fea0003800000 */
.L_x_800:
[----:B------:R1:W-:Y:S01]  /*2c70*/  @P0 STS.128 [R168+0x6000], RZ ;  /* 0x006000ffa8000388 */ /* 0x0003e20000000c00 */
[----:B------:R-:W-:Y:S01]  /*2c80*/  IMAD.U32 R0, R6, 0x20, R5 ;  /* 0x0000002006007824 */ /* 0x000fe200078e0005 */
[----:B------:R-:W-:Y:S01]  /*2c90*/  BSSY B0, `(.L_x_802) ;  /* 0x0000010000007945 */ /* 0x000fe20003800000 */
[----:B--2---:R-:W-:Y:S01]  /*2ca0*/  IMAD.IADD R2, R15, 0x1, R4 ;  /* 0x000000010f027824 */ /* 0x004fe200078e0204 */
        /* <DEDUP_REMOVED lines=14> */
.L_x_803:
[----:B------:R-:W-:Y:S05]  /*2d90*/  BSYNC B0 ;  /* 0x0000000000007941 */ /* 0x000fea0003800000 */
.L_x_802:
[----:B------:R1:W-:Y:S01]  /*2da0*/  @P5 STS.128 [R168+0x6800], RZ ;  /* 0x006800ffa8005388 */ /* 0x0003e20000000c00 */
        /* <DEDUP_REMOVED lines=8> */
[----:B------:R-:W-:-:S03]  /*2e30*/  MOV R3, R117 ;  /* 0x0000007500037202 */ /* 0x000fc60000000f00 */
[----:B------:R-:W-:-:S05]  /*2e40*/  IMAD.WIDE.U32 R2, R96, 0xc0, R2 ;  /* 0x000000c060027825 */ /* 0x000fca00078e0002 */
[----:B------:R-:W-:-:S05]  /*2e50*/  IADD3 R3, R3, R0, RZ ;  /* 0x0000000003037210 */ /* 0x000fca0007ffe0ff */
[----:B------:R-:W-:Y:S01]  /*2e60*/  @!PT LDS RZ, [RZ] ;  /* 0x00000000fffff984 */ /* 0x000fe20000000800 */
[----:B------:R-:W-:Y:S01]  /*2e70*/  @!PT LDS RZ, [RZ] ;  /* 0x00000000fffff984 */ /* 0x000fe20000000800 */
[----:B------:R-:W-:Y:S01]  /*2e80*/  @!PT LDS RZ, [RZ] ;  /* 0x00000000fffff984 */ /* 0x000fe20000000800 */
[----:B------:R1:W-:Y:S02]  /*2e90*/  LDGSTS.E.BYPASS.LTC128B.128 [R168+0x6800], desc[UR12][R2.64] ;  /* 0x0680000002a87fae */ /* 0x0003e4000b901d4c */
.L_x_805:
[----:B------:R-:W-:Y:S05]  /*2ea0*/  BSYNC B0 ;  /* 0x0000000000007941 */ /* 0x000fea0003800000 */
.L_x_804:
        /* <DEDUP_REMOVED lines=13> */
.L_x_807:
[----:B------:R-:W-:Y:S05]  /*2f80*/  BSYNC B0 ;  /* 0x0000000000007941 */ /* 0x000fea0003800000 */
.L_x_806:
        /* <DEDUP_REMOVED lines=16> */
.L_x_809:
[----:B------:R-:W-:Y:S05]  /*3090*/  BSYNC B0 ;  /* 0x0000000000007941 */ /* 0x000fea0003800000 */
.L_x_808:
        /* <DEDUP_REMOVED lines=16> */
.L_x_811:
[----:B------:R-:W-:Y:S05]  /*31a0*/  BSYNC B0 ;  /* 0x0000000000007941 */ /* 0x000fea0003800000 */
.L_x_810:
        /* <DEDUP_REMOVED lines=16> */
.L_x_813:
[----:B------:R-:W-:Y:S05]  /*32b0*/  BSYNC B0 ;  /* 0x0000000000007941 */ /* 0x000fea0003800000 */
.L_x_812:
[----:B------:R-:W-:Y:S01]  /*32c0*/  LDSM.16.M88.4 R8, [R166] ;  /* 0x00000000a608783b */ /* 0x000fe20000000200 */
[----:B------:R-:W-:Y:S01]  /*32d0*/  LOP3.LUT P1, RZ, R7, 0x2, RZ, 0xc0, !PT ;  /* 0x0000000207ff7812 */ /* 0x000fe2000782c0ff */
[----:B------:R-:W-:Y:S01]  /*32e0*/  ULDC UR10, c[0x0][0x39c] ;  /* 0x0000e700000a7ab9 */ /* 0x000fe20000000800 */
[----:B------:R-:W-:Y:S01]  /*32f0*/  MOV R0, 0x10 ;  /* 0x0000001000007802 */ /* 0x000fe20000000f00 */
[----:B------:R-:W5:Y:S01]  /*3300*/  LDSM.16.M88.4 R20, [R134+0x1000] ;  /* 0x001000008614783b */ /* 0x000f620000000200 */
[----:B------:R-:W-:Y:S02]  /*3310*/  LOP3.LUT P0, RZ, R14, 0x2, RZ, 0xc0, !PT ;  /* 0x000000020eff7812 */ /* 0x000fe4000780c0ff */
[C---:B-1----:R-:W-:Y:S01]  /*3320*/  SEL R2, R0.reuse, 0xfffffff0, !P1 ;  /* 0xfffffff000027807 */ /* 0x042fe20004800000 */
[----:B------:R-:W1:Y:S01]  /*3330*/  LDSM.16.M88.4 R36, [R134+0x1400] ;  /* 0x001400008624783b */ /* 0x000e620000000200 */
[----:B------:R-:W-:Y:S02]  /*3340*/  SEL R0, R0, 0xfffffff0, !P0 ;  /* 0xfffffff000007807 */ /* 0x000fe40004000000 */
[----:B------:R-:W-:Y:S01]  /*3350*/  LEA R167, R2, R166, 0x1 ;  /* 0x000000a602a77211 */ /* 0x000fe200078e08ff */
[----:B------:R-:W-:Y:S01]  /*3360*/  LDSM.16.M88.4 R52, [R134+0x1800] ;  /* 0x001800008634783b */ /* 0x000fe20000000200 */
[----:B------:R-:W-:-:S02]  /*3370*/  LEA R3, R0, R134, 0x1 ;  /* 0x0000008600037211 */ /* 0x000fc400078e08ff */
[----:B------:R-:W-:Y:S01]  /*3380*/  ISETP.GE.AND P0, PT, R231, 0x2, PT ;  /* 0x00000002e700780c */ /* 0x000fe20003f06270 */
[----:B------:R-:W-:Y:S01]  /*3390*/  LDSM.16.M88.4 R4, [R167] ;  /* 0x00000000a704783b */ /* 0x000fe20000000200 */
[----:B------:R-:W-:-:S03]  /*33a0*/  LEA R135, R58, R135, 0x5 ;  /* 0x000000873a877211 */ /* 0x000fc600078e28ff */
[----:B------:R-:W2:Y:S01]  /*33b0*/  LDSM.16.M88.4 R28, [R3+0x1000] ;  /* 0x00100000031c783b */ /* 0x000ea20000000200 */
[----:B------:R-:W-:-:S03]  /*33c0*/  IADD3 R135, R15, R135, RZ ;  /* 0x000000870f877210 */ /* 0x000fc60007ffe0ff */
[----:B------:R-:W3:Y:S04]  /*33d0*/  LDSM.16.M88.4 R44, [R3+0x1400] ;  /* 0x00140000032c783b */ /* 0x000ee80000000200 */
[----:B------:R-:W4:Y:S04]  /*33e0*/  LDSM.16.M88.4 R40, [R3+0x1800] ;  /* 0x001800000328783b */ /* 0x000f280000000200 */
[----:B------:R-:W4:Y:S04]  /*33f0*/  LDSM.16.M88.4 R48, [R134+0x1c00] ;  /* 0x001c00008630783b */ /* 0x000f280000000200 */
[----:B------:R-:W0:Y:S01]  /*3400*/  LDGDEPBAR ;  /* 0x00000000000079af */ /* 0x000e220000000000 */
[C---:B-----5:R-:W-:Y:S06]  /*3410*/  HMMA.16816.F32.BF16 R16, R8.reuse, R20, RZ ;  /* 0x000000140810723c */ /* 0x060fec00000418ff */
[C---:B------:R-:W-:Y:S06]  /*3420*/  HMMA.16816.F32.BF16 R24, R8.reuse, R22, RZ ;  /* 0x000000160818723c */ /* 0x040fec00000418ff */
[----:B-1----:R-:W-:-:S12]  /*3430*/  HMMA.16816.F32.BF16 R20, R8, R36, RZ ;  /* 0x000000240814723c */ /* 0x002fd800000418ff */
[C---:B--2---:R-:W-:Y:S06]  /*3440*/  HMMA.16816.F32.BF16 R16, R4.reuse, R28, R16 ;  /* 0x0000001c0410723c */ /* 0x044fec0000041810 */
[C---:B------:R-:W-:Y:S06]  /*3450*/  HMMA.16816.F32.BF16 R24, R4.reuse, R30, R24 ;  /* 0x0000001e0418723c */ /* 0x040fec0000041818 */
[----:B---3--:R-:W-:Y:S06]  /*3460*/  HMMA.16816.F32.BF16 R32, R4, R44, R20 ;  /* 0x0000002c0420723c */ /* 0x008fec0000041814 */
[----:B------:R-:W-:Y:S06]  /*3470*/  HMMA.16816.F32.BF16 R20, R8, R52, RZ ;  /* 0x000000340814723c */ /* 0x000fec00000418ff */
[----:B------:R-:W-:-:S04]  /*3480*/  FMUL.FTZ R13, R16, UR10 ;  /* 0x0000000a100d7c20 */ /* 0x000fc80008410000 */
[----:B------:R1:W2:-:S14]  /*3490*/  MUFU.TANH R243, R13 ;  /* 0x0000000d00f37308 */ /* 0x00029c0000002400 */
[----:B----4-:R-:W-:Y:S01]  /*34a0*/  HMMA.16816.F32.BF16 R28, R4, R40, R20 ;  /* 0x00000028041c723c */ /* 0x010fe20000041814 */
[----:B-1----:R-:W-:-:S05]  /*34b0*/  FMUL.FTZ R13, R17, UR10 ;  /* 0x0000000a110d7c20 */ /* 0x002fca0008410000 */
[----:B------:R-:W-:Y:S01]  /*34c0*/  HMMA.16816.F32.BF16 R20, R8, R54, RZ ;  /* 0x000000360814723c */ /* 0x000fe200000418ff */
[----:B------:R1:W3:Y:S01]  /*34d0*/  MUFU.TANH R242, R13 ;  /* 0x0000000d00f27308 */ /* 0x0002e20000002400 */
[----:B------:R-:W-:Y:S01]  /*34e0*/  LDSM.16.M88.4 R52, [R134+0x2000] ;  /* 0x002000008634783b */ /* 0x000fe20000000200 */
[----:B-1----:R-:W-:-:S06]  /*34f0*/  FMUL.FTZ R13, R18, UR10 ;  /* 0x0000000a120d7c20 */ /* 0x002fcc0008410000 */
[----:B------:R1:W4:Y:S02]  /*3500*/  MUFU.TANH R125, R13 ;  /* 0x0000000d007d7308 */ /* 0x0003240000002400 */
[----:B-1----:R-:W-:Y:S02]  /*3510*/  FMUL.FTZ R13, R19, UR10 ;  /* 0x0000000a130d7c20 */ /* 0x002fe40008410000 */
[----:B------:R-:W-:Y:S01]  /*3520*/  HMMA.16816.F32.BF16 R16, R8, R38, RZ ;  /* 0x000000260810723c */ /* 0x000fe200000418ff */
[----:B------:R-:W1:Y:S03]  /*3530*/  LDSM.16.M88.4 R36, [R3+0x1c00] ;  /* 0x001c00000324783b */ /* 0x000e660000000200 */
[----:B------:R5:W1:Y:S02]  /*3540*/  MUFU.TANH R73, R13 ;  /* 0x0000000d00497308 */ /* 0x000a640000002400 */
[----:B-----5:R-:W-:-:S06]  /*3550*/  FMUL.FTZ R13, R24, UR10 ;  /* 0x0000000a180d7c20 */ /* 0x020fcc0008410000 */
[----:B------:R5:W1:-:S12]  /*3560*/  MUFU.TANH R181, R13 ;  /* 0x0000000d00b57308 */ /* 0x000a580000002400 */
[----:B------:R-:W-:Y:S01]  /*3570*/  HMMA.16816.F32.BF16 R16, R4, R46, R16 ;  /* 0x0000002e0410723c */ /* 0x000fe20000041810 */
[----:B------:R-:W-:Y:S01]  /*3580*/  LDSM.16.M88.4 R44, [R134+0x2400] ;  /* 0x00240000862c783b */ /* 0x000fe20000000200 */
[----:B-----5:R-:W-:-:S04]  /*3590*/  FMUL.FTZ R13, R25, UR10 ;  /* 0x0000000a190d7c20 */ /* 0x020fc80008410000 */
[----:B------:R5:W1:-:S15]  /*35a0*/  MUFU.TANH R241, R13 ;  /* 0x0000000d00f17308 */ /* 0x000a5e0000002400 */
[----:B------:R-:W-:-:S03]  /*35b0*/  NOP ;  /* 0x0000000000007918 */ /* 0x000fc60000000000 */
[----:B------:R-:W-:-:S04]  /*35c0*/  FMUL.FTZ R19, R19, UR10 ;  /* 0x0000000a13137c20 */ /* 0x000fc80008410000 */
[----:B------:R-:W1:Y:S01]  /*35d0*/  MUFU.TANH R80, R19 ;  /* 0x0000001300507308 */ /* 0x000e620000002400 */
[----:B-----5:R-:W-:-:S07]  /*35e0*/  FMUL.FTZ R13, R26, UR10 ;  /* 0x0000000a1a0d7c20 */ /* 0x020fce0008410000 */
[----:B------:R5:W1:Y:S02]  /*35f0*/  MUFU.TANH R74, R13 ;  /* 0x0000000d004a7308 */ /* 0x000a640000002400 */
[----:B-----5:R-:W-:Y:S02]  /*3600*/  FMUL.FTZ R13, R27, UR10 ;  /* 0x0000000a1b0d7c20 */ /* 0x020fe40008410000 */
[----:B------:R-:W-:Y:S04]  /*3610*/  HMMA.16816.F32.BF16 R24, R8, R48, RZ ;  /* 0x000000300818723c */ /* 0x000fe800000418ff */
[----:B------:R5:W1:Y:S02]  /*3620*/  MUFU.TANH R75, R13 ;  /* 0x0000000d004b7308 */ /* 0x000a640000002400 */
[----:B-----5:R-:W-:-:S06]  /*3630*/  FMUL.FTZ R13, R32, UR10 ;  /* 0x0000000a200d7c20 */ /* 0x020fcc0008410000 */
[----:B------:R5:W1:Y:S02]  /*3640*/  MUFU.TANH R173, R13 ;  /* 0x0000000d00ad7308 */ /* 0x000a640000002400 */
[----:B-----5:R-:W-:-:S06]  /*3650*/  FMUL.FTZ R13, R33, UR10 ;  /* 0x0000000a210d7c20 */ /* 0x020fcc0008410000 */
[----:B------:R5:W1:Y:S02]  /*3660*/  MUFU.TANH R240, R13 ;  /* 0x0000000d00f07308 */ /* 0x000a640000002400 */
[----:B-----5:R-:W-:-:S06]  /*3670*/  FMUL.FTZ R13, R34, UR10 ;  /* 0x0000000a220d7c20 */ /* 0x020fcc0008410000 */
[----:B------:R5:W1:Y:S02]  /*3680*/  MUFU.TANH R76, R13 ;  /* 0x0000000d004c7308 */ /* 0x000a640000002400 */
[----:B-----5:R-:W-:Y:S02]  /*3690*/  FMUL.FTZ R13, R35, UR10 ;  /* 0x0000000a230d7c20 */ /* 0x020fe40008410000 */
[----:B-1----:R-:W-:Y:S04]  /*36a0*/  HMMA.16816.F32.BF16 R32, R4, R36, R24 ;  /* 0x000000240420723c */ /* 0x002fe80000041818 */
[----:B------:R1:W1:Y:S02]  /*36b0*/  MUFU.TANH R78, R13 ;  /* 0x0000000d004e7308 */ /* 0x0002640000002400 */
[----:B------:R-:W-:Y:S01]  /*36c0*/  HMMA.16816.F32.BF16 R24, R8, R52, RZ ;  /* 0x000000340818723c */ /* 0x000fe200000418ff */
[----:B-1----:R-:W-:-:S05]  /*36d0*/  FMUL.FTZ R13, R16, UR10 ;  /* 0x0000000a100d7c20 */ /* 0x002fca0008410000 */
[----:B------:R1:W1:Y:S02]  /*36e0*/  MUFU.TANH R177, R13 ;  /* 0x0000000d00b17308 */ /* 0x0002640000002400 */
[----:B-1----:R-:W-:-:S06]  /*36f0*/  FMUL.FTZ R13, R17, UR10 ;  /* 0x0000000a110d7c20 */ /* 0x002fcc0008410000 */
[----:B------:R1:W1:Y:S02]  /*3700*/  MUFU.TANH R239, R13 ;  /* 0x0000000d00ef7308 */ /* 0x0002640000002400 */
[----:B-1----:R-:W-:Y:S02]  /*3710*/  FMUL.FTZ R13, R18, UR10 ;  /* 0x0000000a120d7c20 */ /* 0x002fe40008410000 */
[----:B------:R-:W-:Y:S01]  /*3720*/  HMMA.16816.F32.BF16 R16, R4, R42, R20 ;  /* 0x0000002a0410723c */ /* 0x000fe20000041814 */
[----:B------:R-:W1:Y:S03]  /*3730*/  LDSM.16.M88.4 R40, [R3+0x2000] ;  /* 0x002000000328783b */ /* 0x000e660000000200 */
[----:B------:R5:W1:Y:S02]  /*3740*/  MUFU.TANH R79, R13 ;  /* 0x0000000d004f7308 */ /* 0x000a640000002400 */
[----:B------:R-:W-:Y:S01]  /*3750*/  HMMA.16816.F32.BF16 R20, R8, R50, RZ ;  /* 0x000000320814723c */ /* 0x000fe200000418ff */
[----:B------:R-:W-:Y:S01]  /*3760*/  LDSM.16.M88.4 R48, [R134+0x2800] ;  /* 0x002800008630783b */ /* 0x000fe20000000200 */
[----:B-----5:R-:W-:-:S04]  /*3770*/  FMUL.FTZ R13, R28, UR10 ;  /* 0x0000000a1c0d7c20 */ /* 0x020fc80008410000 */
[----:B------:R5:W1:-:S12]  /*3780*/  MUFU.TANH R171, R13 ;  /* 0x0000000d00ab7308 */ /* 0x000a580000002400 */
[----:B------:R-:W-:-:S04]  /*3790*/  FMUL.FTZ R19, R19, UR10 ;  /* 0x0000000a13137c20 */ /* 0x000fc80008410000 */
[----:B------:R-:W1:Y:S01]  /*37a0*/  MUFU.TANH R85, R19 ;  /* 0x0000001300557308 */ /* 0x000e620000002400 */
[----:B-----5:R-:W-:-:S07]  /*37b0*/  FMUL.FTZ R13, R29, UR10 ;  /* 0x0000000a1d0d7c20 */ /* 0x020fce0008410000 */
        /* <DEDUP_REMOVED lines=16> */
[----:B-----5:R-:W-:-:S05]  /*38c0*/  FMUL.FTZ R13, R32, UR10 ;  /* 0x0000000a200d7c20 */ /* 0x020fca0008410000 */
        /* <DEDUP_REMOVED lines=20> */
[----:B------:R-:W2:Y:S01]  /*3a10*/  LDSM.16.M88.4 R44, [R134+0x2c00] ;  /* 0x002c0000862c783b */ /* 0x000ea20000000200 */
        /* <DEDUP_REMOVED lines=11> */
[----:B--2---:R-:W-:Y:S01]  /*3ad0*/  HMMA.16816.F32.BF16 R24, R8, R44, RZ ;  /* 0x0000002c0818723c */ /* 0x004fe200000418ff */
[----:B-1----:R-:W-:-:S05]  /*3ae0*/  FMUL.FTZ R13, R16, UR10 ;  /* 0x0000000a100d7c20 */ /* 0x002fca0008410000 */
[----:B------:R1:W2:Y:S02]  /*3af0*/  MUFU.TANH R172, R13 ;  /* 0x0000000d00ac7308 */ /* 0x0002a40000002400 */
[----:B-1----:R-:W-:-:S06]  /*3b00*/  FMUL.FTZ R13, R17, UR10 ;  /* 0x0000000a110d7c20 */ /* 0x002fcc0008410000 */
[----:B------:R1:W1:Y:S02]  /*3b10*/  MUFU.TANH R222, R13 ;  /* 0x0000000d00de7308 */ /* 0x0002640000002400 */
[----:B-1----:R-:W-:Y:S02]  /*3b20*/  FMUL.FTZ R13, R18, UR10 ;  /* 0x0000000a120d7c20 */ /* 0x002fe40008410000 */
[----:B------:R-:W-:Y:S01]  /*3b30*/  HMMA.16816.F32.BF16 R16, R4, R38, R20 ;  /* 0x000000260410723c */ /* 0x000fe20000041814 */
[----:B------:R-:W1:Y:S03]  /*3b40*/  LDSM.16.M88.4 R36, [R3+0x2c00] ;  /* 0x002c00000324783b */ /* 0x000e660000000200 */
[----:B------:R5:W1:Y:S02]  /*3b50*/  MUFU.TANH R92, R13 ;  /* 0x0000000d005c7308 */ /* 0x000a640000002400 */
[----:B------:R-:W-:Y:S01]  /*3b60*/  HMMA.16816.F32.BF16 R20, R8, R50, RZ ;  /* 0x000000320814723c */ /* 0x000fe200000418ff */
[----:B------:R-:W3:Y:S01]  /*3b70*/  LDSM.16.M88.4 R48, [R134+0x3000] ;  /* 0x003000008630783b */ /* 0x000ee20000000200 */
        /* <DEDUP_REMOVED lines=11> */
[----:B---3--:R-:W-:Y:S01]  /*3c30*/  HMMA.16816.F32.BF16 R24, R8, R48, RZ ;  /* 0x000000300818723c */ /* 0x008fe200000418ff */
[----:B-1----:R-:W-:-:S05]  /*3c40*/  FMUL.FTZ R13, R16, UR10 ;  /* 0x0000000a100d7c20 */ /* 0x002fca0008410000 */
[----:B------:R1:W3:Y:S02]  /*3c50*/  MUFU.TANH R179, R13 ;  /* 0x0000000d00b37308 */ /* 0x0002e40000002400 */
[----:B-1----:R-:W-:-:S06]  /*3c60*/  FMUL.FTZ R13, R17, UR10 ;  /* 0x0000000a110d7c20 */ /* 0x002fcc0008410000 */
[----:B------:R1:W1:Y:S02]  /*3c70*/  MUFU.TANH R220, R13 ;  /* 0x0000000d00dc7308 */ /* 0x0002640000002400 */
[----:B-1----:R-:W-:Y:S02]  /*3c80*/  FMUL.FTZ R13, R18, UR10 ;  /* 0x0000000a120d7c20 */ /* 0x002fe40008410000 */
[----:B------:R-:W-:Y:S01]  /*3c90*/  HMMA.16816.F32.BF16 R16, R4, R42, R20 ;  /* 0x0000002a0410723c */ /* 0x000fe20000041814 */
[----:B------:R-:W1:Y:S03]  /*3ca0*/  LDSM.16.M88.4 R40, [R3+0x3000] ;  /* 0x003000000328783b */ /* 0x000e660000000200 */
[----:B------:R5:W1:Y:S02]  /*3cb0*/  MUFU.TANH R98, R13 ;  /* 0x0000000d00627308 */ /* 0x000a640000002400 */
[----:B------:R-:W-:Y:S01]  /*3cc0*/  HMMA.16816.F32.BF16 R20, R8, R46, RZ ;  /* 0x0000002e0814723c */ /* 0x000fe200000418ff */
[----:B------:R-:W4:Y:S01]  /*3cd0*/  LDSM.16.M88.4 R44, [R134+0x3400] ;  /* 0x00340000862c783b */ /* 0x000f220000000200 */
        /* <DEDUP_REMOVED lines=11> */
[----:B----4-:R-:W-:Y:S01]  /*3d90*/  HMMA.16816.F32.BF16 R24, R8, R44, RZ ;  /* 0x0000002c0818723c */ /* 0x010fe200000418ff */
[----:B-1----:R-:W-:-:S05]  /*3da0*/  FMUL.FTZ R13, R16, UR10 ;  /* 0x0000000a100d7c20 */ /* 0x002fca0008410000 */
[----:B------:R1:W4:Y:S02]  /*3db0*/  MUFU.TANH R185, R13 ;  /* 0x0000000d00b97308 */ /* 0x0003240000002400 */
        /* <DEDUP_REMOVED lines=109> */
[----:B------:R1:W3:-:S12]  /*4490*/  MUFU.TANH R201, R13 ;  /* 0x0000000d00c97308 */ /* 0x0002d80000002400 */
[----:B------:R-:W-:-:S04]  /*44a0*/  FMUL.FTZ R35, R35, UR10 ;  /* 0x0000000a23237c20 */ /* 0x000fc80008410000 */
[----:B------:R-:W2:Y:S01]  /*44b0*/  MUFU.TANH R66, R35 ;  /* 0x0000002300427308 */ /* 0x000ea20000002400 */
[----:B-1----:R-:W-:-:S07]  /*44c0*/  FMUL.FTZ R13, R17, UR10 ;  /* 0x0000000a110d7c20 */ /* 0x002fce0008410000 */
[----:B------:R1:W1:Y:S02]  /*44d0*/  MUFU.TANH R210, R13 ;  /* 0x0000000d00d27308 */ /* 0x0002640000002400 */
[----:B-1----:R-:W-:Y:S02]  /*44e0*/  FMUL.FTZ R13, R18, UR10 ;  /* 0x0000000a120d7c20 */ /* 0x002fe40008410000 */
[----:B------:R-:W-:Y:S01]  /*44f0*/  HMMA.16816.F32.BF16 R16, R4, R42, R20 ;  /* 0x0000002a0410723c */ /* 0x000fe20000041814 */
[----:B------:R-:W1:Y:S03]  /*4500*/  LDSM.16.M88.4 R40, [R3+0x4800] ;  /* 0x004800000328783b */ /* 0x000e660000000200 */
[----:B------:R5:W1:Y:S02]  /*4510*/  MUFU.TANH R128, R13 ;  /* 0x0000000d00807308 */ /* 0x000a640000002400 */
[----:B------:R-:W-:Y:S01]  /*4520*/  HMMA.16816.F32.BF16 R20, R8, R46, RZ ;  /* 0x0000002e0814723c */ /* 0x000fe200000418ff */
[----:B-----5:R-:W-:-:S05]  /*4530*/  FMUL.FTZ R13, R28, UR10 ;  /* 0x0000000a1c0d7c20 */ /* 0x020fca0008410000 */
        /* <DEDUP_REMOVED lines=8> */
[----:B-1----:R-:W-:-:S06]  /*45c0*/  FMUL.FTZ R13, R16, UR10 ;  /* 0x0000000a100d7c20 */ /* 0x002fcc0008410000 */
[----:B------:R1:W1:-:S12]  /*45d0*/  MUFU.TANH R195, R13 ;  /* 0x0000000d00c37308 */ /* 0x0002580000002400 */
[----:B------:R-:W-:Y:S01]  /*45e0*/  FMUL.FTZ R28, R28, UR10 ;  /* 0x0000000a1c1c7c20 */ /* 0x000fe20008410000 */
[----:B------:R-:W-:Y:S01]  /*45f0*/  FMUL.FTZ R29, R29, UR10 ;  /* 0x0000000a1d1d7c20 */ /* 0x000fe20008410000 */
[----:B------:R-:W-:Y:S02]  /*4600*/  FMUL.FTZ R30, R30, UR10 ;  /* 0x0000000a1e1e7c20 */ /* 0x000fe40008410000 */
[----:B------:R-:W2:Y:S08]  /*4610*/  MUFU.TANH R164, R28 ;  /* 0x0000001c00a47308 */ /* 0x000eb00000002400 */
[----:B------:R-:W2:Y:S01]  /*4620*/  MUFU.TANH R194, R29 ;  /* 0x0000001d00c27308 */ /* 0x000ea20000002400 */
[----:B-1----:R-:W-:-:S07]  /*4630*/  FMUL.FTZ R13, R17, UR10 ;  /* 0x0000000a110d7c20 */ /* 0x002fce0008410000 */
[----:B------:R1:W1:Y:S08]  /*4640*/  MUFU.TANH R205, R13 ;  /* 0x0000000d00cd7308 */ /* 0x0002700000002400 */
        /* <DEDUP_REMOVED lines=10> */
[----:B------:R-:W-:Y:S01]  /*46f0*/  FMUL.FTZ R16, R16, UR10 ;  /* 0x0000000a10107c20 */ /* 0x000fe20008410000 */
[----:B------:R-:W-:Y:S01]  /*4700*/  FMUL.FTZ R17, R17, UR10 ;  /* 0x0000000a11117c20 */ /* 0x000fe20008410000 */
[----:B------:R-:W-:Y:S01]  /*4710*/  FMUL.FTZ R18, R18, UR10 ;  /* 0x0000000a12127c20 */ /* 0x000fe20008410000 */
[----:B------:R-:W-:Y:S01]  /*4720*/  FMUL.FTZ R19, R19, UR10 ;  /* 0x0000000a13137c20 */ /* 0x000fe20008410000 */
[----:B------:R-:W2:Y:S08]  /*4730*/  MUFU.TANH R200, R16 ;  /* 0x0000001000c87308 */ /* 0x000eb00000002400 */
[----:B------:R-:W2:Y:S01]  /*4740*/  MUFU.TANH R197, R17 ;  /* 0x0000001100c57308 */ /* 0x000ea20000002400 */
[----:B-----5:R-:W-:Y:S01]  /*4750*/  FMUL.FTZ R13, R33, UR10 ;  /* 0x0000000a210d7c20 */ /* 0x020fe20008410000 */
[C---:B-1----:R-:W-:Y:S06]  /*4760*/  HMMA.16816.F32.BF16 R24, R8.reuse, R36, RZ ;  /* 0x000000240818723c */ /* 0x042fec00000418ff */
[----:B------:R1:W1:Y:S01]  /*4770*/  MUFU.TANH R202, R13 ;  /* 0x0000000d00ca7308 */ /* 0x0002620000002400 */
[----:B------:R-:W-:Y:S07]  /*4780*/  HMMA.16816.F32.BF16 R8, R8, R38, RZ ;  /* 0x000000260808723c */ /* 0x000fee00000418ff */
[----:B------:R-:W2:Y:S08]  /*4790*/  MUFU.TANH R65, R18 ;  /* 0x0000001200417308 */ /* 0x000eb00000002400 */
[----:B------:R5:W2:Y:S01]  /*47a0*/  MUFU.TANH R64, R19 ;  /* 0x0000001300407308 */ /* 0x000aa20000002400 */
[----:B-1----:R-:W-:-:S02]  /*47b0*/  FMUL.FTZ R13, R34, UR10 ;  /* 0x0000000a220d7c20 */ /* 0x002fc40008410000 */
[----:B------:R1:W4:Y:S01]  /*47c0*/  LDSM.16.M88.4 R32, [R3+0x4c00] ;  /* 0x004c00000320783b */ /* 0x0003220000000200 */
[----:B------:R-:W-:-:S04]  /*47d0*/  DEPBAR.LE SB0, 0x0 ;  /* 0x000080000000791a */ /* 0x000fc80000000000 */
[----:B------:R-:W1:Y:S01]  /*47e0*/  MUFU.TANH R62, R13 ;  /* 0x0000000d003e7308 */ /* 0x000e620000002400 */
[----:B-----5:R-:W-:Y:S01]  /*47f0*/  HMMA.16816.F32.BF16 R16, R4, R42, R20 ;  /* 0x0000002a0410723c */ /* 0x020fe20000041814 */
[----:B-1----:R-:W-:-:S06]  /*4800*/  FMUL.FTZ R3, R31, UR10 ;  /* 0x0000000a1f037c20 */ /* 0x002fcc0008410000 */
[----:B------:R1:W1:-:S15]  /*4810*/  MUFU.TANH R67, R3 ;  /* 0x0000000300437308 */ /* 0x00025e0000002400 */
[----:B------:R-:W-:-:S02]  /*4820*/  NOP ;  /* 0x0000000000007918 */ /* 0x000fc40000000000 */
[----:B------:R-:W-:Y:S01]  /*4830*/  FMUL.FTZ R16, R16, UR10 ;  /* 0x0000000a10107c20 */ /* 0x000fe20008410000 */
[----:B------:R-:W-:Y:S01]  /*4840*/  FMUL.FTZ R17, R17, UR10 ;  /* 0x0000000a11117c20 */ /* 0x000fe20008410000 */
[C---:B----4-:R-:W-:Y:S01]  /*4850*/  HMMA.16816.F32.BF16 R20, R4.reuse, R32, R24 ;  /* 0x000000200414723c */ /* 0x050fe20000041818 */
[----:B------:R-:W-:Y:S01]  /*4860*/  FMUL.FTZ R18, R18, UR10 ;  /* 0x0000000a12127c20 */ /* 0x000fe20008410000 */
[----:B------:R-:W-:Y:S01]  /*4870*/  FMUL.FTZ R19, R19, UR10 ;  /* 0x0000000a13137c20 */ /* 0x000fe20008410000 */
[----:B------:R-:W4:Y:S03]  /*4880*/  MUFU.TANH R175, R16 ;  /* 0x0000001000af7308 */ /* 0x000f260000002400 */
[----:B------:R-:W-:Y:S05]  /*4890*/  HMMA.16816.F32.BF16 R4, R4, R34, R8 ;  /* 0x000000220404723c */ /* 0x000fea0000041808 */
[----:B------:R-:W2:Y:S08]  /*48a0*/  MUFU.TANH R191, R17 ;  /* 0x0000001100bf7308 */ /* 0x000eb00000002400 */
[----:B------:R-:W2:Y:S05]  /*48b0*/  MUFU.TANH R70, R18 ;  /* 0x0000001200467308 */ /* 0x000eaa0000002400 */
[----:B-1----:R-:W-:-:S03]  /*48c0*/  FMUL.FTZ R3, R20, UR10 ;  /* 0x0000000a14037c20 */ /* 0x002fc60008410000 */
[----:B------:R-:W1:Y:S03]  /*48d0*/  MUFU.TANH R71, R19 ;  /* 0x0000001300477308 */ /* 0x000e660000002400 */
[----:B------:R-:W-:Y:S01]  /*48e0*/  FMUL.FTZ R4, R4, UR10 ;  /* 0x0000000a04047c20 */ /* 0x000fe20008410000 */
[----:B------:R-:W-:Y:S01]  /*48f0*/  FMUL.FTZ R7, R7, UR10 ;  /* 0x0000000a07077c20 */ /* 0x000fe20008410000 */
[----:B------:R-:W-:Y:S01]  /*4900*/  FMUL.FTZ R5, R5, UR10 ;  /* 0x0000000a05057c20 */ /* 0x000fe20008410000 */
[----:B------:R-:W-:Y:S02]  /*4910*/  FMUL.FTZ R6, R6, UR10 ;  /* 0x0000000a06067c20 */ /* 0x000fe40008410000 */
[----:B------:R5:W1:Y:S08]  /*4920*/  MUFU.TANH R207, R3 ;  /* 0x0000000300cf7308 */ /* 0x000a700000002400 */
[----:B------:R-:W1:Y:S08]  /*4930*/  MUFU.TANH R212, R4 ;  /* 0x0000000400d47308 */ /* 0x000e700000002400 */
[----:B------:R-:W1:Y:S01]  /*4940*/  MUFU.TANH R211, R5 ;  /* 0x0000000500d37308 */ /* 0x000e620000002400 */
[----:B-----5:R-:W-:-:S07]  /*4950*/  FMUL.FTZ R3, R21, UR10 ;  /* 0x0000000a15037c20 */ /* 0x020fce0008410000 */
[----:B------:R5:W1:Y:S02]  /*4960*/  MUFU.TANH R209, R3 ;  /* 0x0000000300d17308 */ /* 0x000a640000002400 */
[----:B-----5:R-:W-:-:S06]  /*4970*/  FMUL.FTZ R3, R22, UR10 ;  /* 0x0000000a16037c20 */ /* 0x020fcc0008410000 */
[----:B------:R5:W1:Y:S02]  /*4980*/  MUFU.TANH R127, R3 ;  /* 0x00000003007f7308 */ /* 0x000a640000002400 */
[----:B-----5:R-:W-:-:S06]  /*4990*/  FMUL.FTZ R3, R23, UR10 ;  /* 0x0000000a17037c20 */ /* 0x020fcc0008410000 */
[----:B------:R5:W1:Y:S02]  /*49a0*/  MUFU.TANH R124, R3 ;  /* 0x00000003007c7308 */ /* 0x000a640000002400 */
[----:B-----5:R-:W-:-:S06]  /*49b0*/  LOP3.LUT R3, R109, 0xffffffe0, RZ, 0xc0, !PT ;  /* 0xffffffe06d037812 */ /* 0x020fcc00078ec0ff */
[----:B------:R-:W1:Y:S01]  /*49c0*/  MUFU.TANH R109, R7 ;  /* 0x00000007006d7308 */ /* 0x000e620000002400 */
[----:B------:R-:W-:Y:S02]  /*49d0*/  IADD3 R3, -R3, R126, RZ ;  /* 0x0000007e03037210 */ /* 0x000fe40007ffe1ff */
[----:B------:R-:W-:Y:S02]  /*49e0*/  SHF.L.U32 R126, R126, 0x1, RZ ;  /* 0x000000017e7e7819 */ /* 0x000fe400000006ff */
[----:B------:R-:W-:Y:S02]  /*49f0*/  SHF.R.S32.HI R4, RZ, 0x1f, R3 ;  /* 0x0000001fff047819 */ /* 0x000fe40000011403 */
[----:B------:R-:W-:Y:S02]  /*4a00*/  LOP3.LUT R126, R126, 0x6, RZ, 0xc0, !PT ;  /* 0x000000067e7e7812 */ /* 0x000fe400078ec0ff */
[----:B------:R-:W-:Y:S02]  /*4a10*/  LEA.HI R3, R4, R3, RZ, 0x2 ;  /* 0x0000000304037211 */ /* 0x000fe400078f10ff */
[----:B------:R-:W-:-:S02]  /*4a20*/  LEA R4, R72, R121, 0x4 ;  /* 0x0000007948047211 */ /* 0x000fc400078e20ff */
[----:B------:R-:W-:Y:S01]  /*4a30*/  SHF.R.S32.HI R130, RZ, 0x2, R3 ;  /* 0x00000002ff827819 */ /* 0x000fe20000011403 */
[----:B------:R5:W1:Y:S03]  /*4a40*/  MUFU.TANH R121, R6 ;  /* 0x0000000600797308 */ /* 0x000a660000002400 */
[----:B------:R-:W-:Y:S01]  /*4a50*/  IADD3 R3, R4, 0x1, R130 ;  /* 0x0000000104037810 */ /* 0x000fe20007ffe082 */
[----:B------:R1:W-:Y:S03]  /*4a60*/  STL [R1], R130 ;  /* 0x0000008201007387 */ /* 0x0003e60000100800 */
[----:B------:R-:W-:-:S04]  /*4a70*/  IADD3 R3, R56, R3, -R244 ;  /* 0x0000000338037210 */ /* 0x000fc80007ffe8f4 */
[----:B------:R-:W-:Y:S02]  /*4a80*/  IADD3 R5, R3, R129, RZ ;  /* 0x0000008103057210 */ /* 0x000fe40007ffe0ff */
[----:B------:R-:W-:Y:S02]  /*4a90*/  IADD3 R3, R134, 0x1000, RZ ;  /* 0x0000100086037810 */ /* 0x000fe40007ffe0ff */
[C---:B-----5:R-:W-:Y:S02]  /*4aa0*/  VIMNMX R6, R5.reuse, R56, PT ;  /* 0x0000003805067248 */ /* 0x060fe40003fe0100 */
[----:B------:R-:W-:Y:S02]  /*4ab0*/  VIADDMNMX R5, R5, 0x8, R56, PT ;  /* 0x0000000805057846 */ /* 0x000fe40003800138 */
[----:B------:R-:W-:Y:S01]  /*4ac0*/  LEA R165, R0, R3, 0x1 ;  /* 0x0000000300a57211 */ /* 0x000fe200078e08ff */
[----:B------:R-:W-:Y:S06]  /*4ad0*/  BAR.SYNC.DEFER_BLOCKING 0x0 ;  /* 0x0000000000007b1d */ /* 0x000fec0000010000 */
[----:B--234-:R-:W-:Y:S05]  /*4ae0*/  @!P0 BRA `(.L_x_814) ;  /* 0x0000000800a88947 */ /* 0x01cfea0003800000 */
[----:B------:R-:W-:Y:S05]  /*4af0*/  @!P6 BRA `(.L_x_815) ;  /* 0x0000000000ece947 */ /* 0x000fea0003800000 */
[----:B------:R-:W2:Y:S01]  /*4b00*/  LDC R13, c[0x0][0x380] ;  /* 0x0000e000ff0d7b82 */ /* 0x000ea20000000800 */
[----:B------:R-:W-:Y:S01]  /*4b10*/  VIADD R10, R57, 0xffffff00 ;  /* 0xffffff00390a7836 */ /* 0x000fe20000000000 */
[----:B------:R-:W-:Y:S01]  /*4b20*/  IABS R7, R57 ;  /* 0x0000003900077213 */ /* 0x000fe20000000000 */
[----:B------:R-:W-:-:S03]  /*4b30*/  ULDC.64 UR8, c[0x0][0x230] ;  /* 0x00008c0000087ab9 */ /* 0x000fc60000000a00 */
[----:B------:R-:W-:Y:S02]  /*4b40*/  IABS R4, R10 ;  /* 0x0000000a00047213 */ /* 0x000fe40000000000 */
[----:B--2---:R-:W-:-:S04]  /*4b50*/  IABS R11, R13 ;  /* 0x0000000d000b7213 */ /* 0x004fc80000000000 */
[----:B------:R-:W2:Y:S08]  /*4b60*/  I2F.RP R8, R11 ;  /* 0x0000000b00087306 */ /* 0x000eb00000209400 */
[----:B--2---:R-:W2:Y:S02]  /*4b70*/  MUFU.RCP R8, R8 ;  /* 0x0000000800087308 */ /* 0x004ea40000001000 */
[----:B--2---:R-:W-:-:S06]  /*4b80*/  VIADD R8, R8, 0xffffffe ;  /* 0x0ffffffe08087836 */ /* 0x004fcc0000000000 */
[----:B------:R-:W2:Y:S02]  /*4b90*/  F2I.FTZ.U32.TRUNC.NTZ R9, R8 ;  /* 0x0000000800097305 */ /* 0x000ea4000021f000 */
[----:B--2---:R-:W-:Y:S02]  /*4ba0*/  IADD3 R0, RZ, -R9, RZ ;  /* 0x80000009ff007210 */ /* 0x004fe40007ffe0ff */
        /* <DEDUP_REMOVED lines=8> */
[----:B------:R-:W-:-:S03]  /*4c30*/  IMAD R4, R11, R9, R4 ;  /* 0x000000090b047224 */ /* 0x000fc600078e0204 */
        /* <DEDUP_REMOVED lines=8> */
[----:B------:R-:W-:-:S02]  /*4cc0*/  LOP3.LUT R7, R57, R13, RZ, 0x3c, !PT ;  /* 0x0000000d39077212 */ /* 0x000fc400078e3cff */
[-C--:B------:R-:W-:Y:S02]  /*4cd0*/  LOP3.LUT R4, R10, R13.reuse, RZ, 0x3c, !PT ;  /* 0x0000000d0a047212 */ /* 0x080fe400078e3cff */
[----:B------:R-:W-:Y:S02]  /*4ce0*/  ISETP.GE.AND P3, PT, R7, RZ, PT ;  /* 0x000000ff0700720c */ /* 0x000fe40003f66270 */
[----:B------:R-:W-:Y:S02]  /*4cf0*/  ISETP.GE.AND P1, PT, R4, RZ, PT ;  /* 0x000000ff0400720c */ /* 0x000fe40003f26270 */
[----:B------:R-:W-:Y:S01]  /*4d00*/  ISETP.NE.AND P2, PT, R13, RZ, PT ;  /* 0x000000ff0d00720c */ /* 0x000fe20003f45270 */
[----:B------:R-:W-:Y:S01]  /*4d10*/  @P5 VIADD R3, R3, 0x1 ;  /* 0x0000000103035836 */ /* 0x000fe20000000000 */
[----:B------:R-:W-:Y:S02]  /*4d20*/  LOP3.LUT R4, RZ, R13, RZ, 0x33, !PT ;  /* 0x0000000dff047212 */ /* 0x000fe400078e33ff */
[----:B------:R-:W-:-:S05]  /*4d30*/  @P4 IADD3 R0, R0, 0x1, RZ ;  /* 0x0000000100004810 */ /* 0x000fca0007ffe0ff */
[----:B------:R-:W-:Y:S02]  /*4d40*/  @!P3 IMAD.MOV R3, RZ, RZ, -R3 ;  /* 0x000000ffff03b224 */ /* 0x000fe400078e0a03 */
[----:B------:R-:W-:-:S03]  /*4d50*/  @!P1 IADD3 R0, -R0, RZ, RZ ;  /* 0x000000ff00009210 */ /* 0x000fc60007ffe1ff */
[C---:B------:R-:W-:Y:S02]  /*4d60*/  SEL R3, R4.reuse, R3, !P2 ;  /* 0x0000000304037207 */ /* 0x040fe40005000000 */
[----:B------:R-:W-:-:S03]  /*4d70*/  SEL R0, R4, R0, !P2 ;  /* 0x0000000004007207 */ /* 0x000fc60005000000 */
[----:B------:R-:W-:-:S04]  /*4d80*/  IMAD.WIDE R8, R3, 0x4, R226 ;  /* 0x0000000403087825 */ /* 0x000fc800078e02e2 */
[----:B------:R-:W-:Y:S02]  /*4d90*/  IMAD.WIDE R10, R0, 0x4, R226 ;  /* 0x00000004000a7825 */ /* 0x000fe400078e02e2 */
[----:B------:R-:W2:Y:S04]  /*4da0*/  LDG.E R8, desc[UR12][R8.64] ;  /* 0x0000000c08087981 */ /* 0x000ea8000c1e1900 */
[----:B------:R-:W2:Y:S01]  /*4db0*/  LDG.E R10, desc[UR12][R10.64] ;  /* 0x0000000c0a0a7981 */ /* 0x000ea2000c1e1900 */
[----:B------:R-:W-:-:S04]  /*4dc0*/  IMAD.IADD R0, R3, 0x1, -R0 ;  /* 0x0000000103007824 */ /* 0x000fc800078e0a00 */
[----:B------:R-:W-:-:S05]  /*4dd0*/  IMAD R0, R0, R13, -0x100 ;  /* 0xffffff0000007424 */ /* 0x000fca00078e020d */
[----:B------:R-:W-:-:S05]  /*4de0*/  SHF.R.S32.HI R3, RZ, 0x1f, R0 ;  /* 0x0000001fff037819 */ /* 0x000fca0000011400 */
[----:B------:R-:W-:Y:S01]  /*4df0*/  IMAD R3, R3, R68, RZ ;  /* 0x0000004403037224 */ /* 0x000fe200078e02ff */
[----:B--2---:R-:W-:Y:S01]  /*4e00*/  IADD3 R10, -R8, R10, RZ ;  /* 0x0000000a080a7210 */ /* 0x004fe20007ffe1ff */
[----:B------:R-:W-:-:S03]  /*4e10*/  IMAD.WIDE.U32 R8, R0, R68, RZ ;  /* 0x0000004400087225 */ /* 0x000fc600078e00ff */
[----:B------:R-:W-:Y:S01]  /*4e20*/  SHF.R.S32.HI R4, RZ, 0x1f, R10 ;  /* 0x0000001fff047819 */ /* 0x000fe2000001140a */
[----:B------:R-:W-:-:S04]  /*4e30*/  IMAD R0, R0, R69, R3 ;  /* 0x0000004500007224 */ /* 0x000fc800078e0203 */
[----:B------:R-:W-:Y:S02]  /*4e40*/  IMAD R3, R4, UR8, RZ ;  /* 0x0000000804037c24 */ /* 0x000fe4000f8e02ff */
[----:B------:R-:W-:Y:S02]  /*4e50*/  IMAD.IADD R9, R9, 0x1, R0 ;  /* 0x0000000109097824 */ /* 0x000fe400078e0200 */
[C---:B------:R-:W-:Y:S02]  /*4e60*/  IMAD R3, R10.reuse, UR9, R3 ;  /* 0x000000090a037c24 */ /* 0x040fe4000f8e0203 */
[----:B------:R-:W-:-:S04]  /*4e70*/  IMAD.WIDE.U32 R8, R10, UR8, R8 ;  /* 0x000000080a087c25 */ /* 0x000fc8000f8e0008 */
[----:B------:R-:W-:Y:S01]  /*4e80*/  IMAD.MOV.U32 R0, RZ, RZ, R8 ;  /* 0x000000ffff007224 */ /* 0x000fe200078e0008 */
[----:B------:R-:W-:Y:S01]  /*4e90*/  IADD3 R3, R9, R3, RZ ;  /* 0x0000000309037210 */ /* 0x000fe20007ffe0ff */
[----:B------:R-:W-:Y:S06]  /*4ea0*/  BRA `(.L_x_816) ;  /* 0x0000000000087947 */ /* 0x000fec0003800000 */
.L_x_815:
[----:B------:R-:W-:-:S04]  /*4eb0*/  LEA R0, -R68, RZ, 0x8 ;  /* 0x000000ff44007211 */ /* 0x000fc800078e41ff */
[----:B------:R-:W-:-:S07]  /*4ec0*/  SHF.R.S32.HI R3, RZ, 0x1f, R0 ;  /* 0x0000001fff037819 */ /* 0x000fce0000011400 */
.L_x_816:
[----:B------:R-:W-:Y:S01]  /*4ed0*/  ULDC UR5, c[0x0][0x2d0] ;  /* 0x0000b40000057ab9 */ /* 0x000fe20000000800 */
[----:B------:R-:W-:Y:S01]  /*4ee0*/  BSSY B0, `(.L_x_817) ;  /* 0x0000067000007945 */ /* 0x000fe20003800000 */
[----:B------:R-:W-:-:S13]  /*4ef0*/  ISETP.GE.AND P1, PT, R12, UR5, PT ;  /* 0x000000050c007c0c */ /* 0x000fda000bf26270 */
[----:B------:R-:W-:Y:S01]  /*4f00*/  @!P1 IMAD.MOV.U32 R8, RZ, RZ, R77 ;  /* 0x000000ffff089224 */ /* 0x000fe200078e004d */
[----:B------:R-:W2:Y:S01]  /*4f10*/  @!P1 LDC.64 R16, c[0x0][0x218] ;  /* 0x00008600ff109b82 */ /* 0x000ea20000000a00 */
[----:B------:R-:W-:Y:S01]  /*4f20*/  @!P1 IMAD.MOV.U32 R9, RZ, RZ, R84 ;  /* 0x000000ffff099224 */ /* 0x000fe200078e0054 */
[----:B------:R-:W-:Y:S01]  /*4f30*/  @!P1 IADD3 R7, P2, R0, R77, RZ ;  /* 0x0000004d00079210 */ /* 0x000fe20007f5e0ff */
[----:B------:R-:W-:Y:S01]  /*4f40*/  @!P1 IMAD R4, R69, 0x60, RZ ;  /* 0x0000006045049824 */ /* 0x000fe200078e02ff */
[----:B------:R3:W-:Y:S01]  /*4f50*/  @P1 STS [R168+0x1000], RZ ;  /* 0x001000ffa8001388 */ /* 0x0007e20000000800 */
[----:B------:R-:W-:-:S03]  /*4f60*/  @!P1 IMAD.WIDE.U32 R8, R68, 0x60, R8 ;  /* 0x0000006044089825 */ /* 0x000fc600078e0008 */
[----:B------:R-:W4:Y:S01]  /*4f70*/  @!P1 LDC.64 R18, c[0x0][0x218] ;  /* 0x00008600ff129b82 */ /* 0x000f220000000a00 */
[----:B------:R-:W-:Y:S01]  /*4f80*/  @!P1 IMAD R13, R69, 0xa0, RZ ;  /* 0x000000a0450d9824 */ /* 0x000fe200078e02ff */
[----:B------:R-:W-:Y:S01]  /*4f90*/  @!P1 IADD3 R14, P3, R0, R8, RZ ;  /* 0x00000008000e9210 */ /* 0x000fe20007f7e0ff */
[----:B------:R-:W-:Y:S01]  /*4fa0*/  @!P1 IMAD.MOV.U32 R8, RZ, RZ, R77 ;  /* 0x000000ffff089224 */ /* 0x000fe200078e004d */
[----:B------:R3:W-:Y:S02]  /*4fb0*/  @P1 STS [R168+0x1004], RZ ;  /* 0x001004ffa8001388 */ /* 0x0007e40000000800 */
[----:B------:R-:W-:Y:S01]  /*4fc0*/  @!P1 IADD3.X R15, R3, R9, R4, P3, !PT ;  /* 0x00000009030f9210 */ /* 0x000fe20001ffe404 */
[----:B------:R-:W-:Y:S01]  /*4fd0*/  @!P1 IMAD.MOV.U32 R9, RZ, RZ, R84 ;  /* 0x000000ffff099224 */ /* 0x000fe200078e0054 */
[----:B------:R-:W5:Y:S01]  /*4fe0*/  @!P1 LDC.64 R30, c[0x0][0x218] ;  /* 0x00008600ff1e9b82 */ /* 0x000f620000000a00 */
[----:B------:R-:W-:Y:S01]  /*4ff0*/  @!P1 IMAD R4, R69, 0xc0, RZ ;  /* 0x000000c045049824 */ /* 0x000fe200078e02ff */
[----:B------:R3:W-:Y:S01]  /*5000*/  @P1 STS.64 [R168+0x1008], RZ ;  /* 0x001008ffa8001388 */ /* 0x0007e20000000a00 */
[----:B------:R-:W-:-:S04]  /*5010*/  @!P1 IMAD.WIDE.U32 R10, R68, 0xa0, R8 ;  /* 0x000000a0440a9825 */ /* 0x000fc800078e0008 */
[----:B------:R-:W-:Y:S01]  /*5020*/  @!P1 IMAD.WIDE.U32 R8, R68, 0xc0, R8 ;  /* 0x000000c044089825 */ /* 0x000fe200078e0008 */
[----:B------:R-:W1:Y:S01]  /*5030*/  @!P1 LDC.64 R26, c[0x0][0x218] ;  /* 0x00008600ff1a9b82 */ /* 0x000e620000000a00 */
[C---:B------:R-:W-:Y:S02]  /*5040*/  @!P1 IADD3 R20, P3, R0.reuse, R10, RZ ;  /* 0x0000000a00149210 */ /* 0x040fe40007f7e0ff */
[----:B------:R-:W-:Y:S01]  /*5050*/  @!P1 IMAD.X R10, R3, 0x1, R84, P2 ;  /* 0x00000001030a9824 */ /* 0x000fe200010e0654 */
[----:B------:R-:W-:Y:S02]  /*5060*/  @!P1 IADD3 R21, P2, R0, R8, RZ ;  /* 0x0000000800159210 */ /* 0x000fe40007f5e0ff */
[----:B--2---:R-:W-:Y:S02]  /*5070*/  @!P1 LEA R8, P4, R7, R16, 0x1 ;  /* 0x0000001007089211 */ /* 0x004fe400078808ff */
[----:B------:R-:W2:Y:S01]  /*5080*/  @!P1 LDC.64 R22, c[0x0][0x218] ;  /* 0x00008600ff169b82 */ /* 0x000ea20000000a00 */
[----:B------:R-:W-:-:S02]  /*5090*/  @!P1 IADD3.X R32, R3, R11, R13, P3, !PT ;  /* 0x0000000b03209210 */ /* 0x000fc40001ffe40d */
[----:B------:R-:W-:Y:S02]  /*50a0*/  @!P1 IADD3.X R13, R3, R9, R4, P2, !PT ;  /* 0x00000009030d9210 */ /* 0x000fe400017fe404 */
[----:B------:R-:W-:Y:S02]  /*50b0*/  @!P1 LEA.HI.X R9, R7, R17, R10, 0x1, P4 ;  /* 0x0000001107099211 */ /* 0x000fe400020f0c0a */
[-C--:B------:R-:W-:Y:S01]  /*50c0*/  @!P1 IADD3 R4, P4, P2, R0, R77.reuse, R234 ;  /* 0x0000004d00049210 */ /* 0x080fe20007a9e0ea */
[----:B------:R-:W3:Y:S01]  /*50d0*/  @!P1 LDC.64 R24, c[0x0][0x218] ;  /* 0x00008600ff189b82 */ /* 0x000ee20000000a00 */
[C---:B------:R-:W-:Y:S01]  /*50e0*/  @!P1 LEA R7, P3, R68.reuse, R77, 0x6 ;  /* 0x0000004d44079211 */ /* 0x040fe200078630ff */
[----:B------:R-:W-:Y:S01]  /*50f0*/  @!PT LDS RZ, [RZ] ;  /* 0x00000000fffff984 */ /* 0x000fe20000000800 */
[----:B------:R-:W-:Y:S01]  /*5100*/  @!PT LDS RZ, [RZ] ;  /* 0x00000000fffff984 */ /* 0x000fe20000000800 */
[----:B------:R-:W-:Y:S01]  /*5110*/  @!PT LDS RZ, [RZ] ;  /* 0x00000000fffff984 */ /* 0x000fe20000000800 */
[----:B------:R4:W-:Y:S03]  /*5120*/  @!P1 LDGSTS.E.BYPASS.LTC128B.128 [R168+0x1000], desc[UR12][R8.64] ;  /* 0x0100000008a89fae */ /* 0x0009e6000b901d4c */
[-C--:B------:R-:W-:Y:S01]  /*5130*/  @!P1 LEA.HI.X R11, R68, R84.reuse, R69, 0x6, P3 ;  /* 0x00000054440b9211 */ /* 0x080fe200018f3445 */
[----:B------:R1:W-:Y:S01]  /*5140*/  @P1 STS.128 [R168+0x1800], RZ ;  /* 0x001800ffa8001388 */ /* 0x0003e20000000c00 */
[----:B------:R-:W-:Y:S01]  /*5150*/  @!P1 IADD3 R7, P3, R0, R7, RZ ;  /* 0x0000000700079210 */ /* 0x000fe20007f7e0ff */
[----:B------:R-:W3:Y:S04]  /*5160*/  @!P1 LDC.64 R28, c[0x0][0x218] ;  /* 0x00008600ff1c9b82 */ /* 0x000ee80000000a00 */
[C---:B------:R-:W-:Y:S01]  /*5170*/  @!P1 IMAD.X R11, R3.reuse, 0x1, R11, P3 ;  /* 0x00000001030b9824 */ /* 0x040fe200018e060b */
[----:B----4-:R-:W-:-:S02]  /*5180*/  @!P1 IADD3.X R9, R3, R84, R233, P4, P2 ;  /* 0x0000005403099210 */ /* 0x010fc400027e44e9 */
[----:B------:R-:W-:Y:S02]  /*5190*/  @!P1 LEA R8, P4, R4, R18, 0x1 ;  /* 0x0000001204089211 */ /* 0x000fe400078808ff */
[----:B------:R-:W-:Y:S02]  /*51a0*/  @!P1 LEA R10, P2, R68, R77, 0x7 ;  /* 0x0000004d440a9211 */ /* 0x000fe400078438ff */
[----:B------:R-:W-:Y:S02]  /*51b0*/  @!P1 LEA.HI.X R9, R4, R19, R9, 0x1, P4 ;  /* 0x0000001304099211 */ /* 0x000fe400020f0c09 */
[----:B------:R-:W-:Y:S02]  /*51c0*/  @!P1 IADD3 R4, P4, R0, R10, RZ ;  /* 0x0000000a00049210 */ /* 0x000fe40007f9e0ff */
[----:B------:R-:W-:Y:S01]  /*51d0*/  @!P1 LEA.HI.X R10, R68, R84, R69, 0x7, P2 ;  /* 0x00000054440a9211 */ /* 0x000fe200010f3c45 */
[----:B------:R-:W-:Y:S01]  /*51e0*/  @!PT LDS RZ, [RZ] ;  /* 0x00000000fffff984 */ /* 0x000fe20000000800 */
[----:B------:R-:W-:Y:S01]  /*51f0*/  @!PT LDS RZ, [RZ] ;  /* 0x00000000fffff984 */ /* 0x000fe20000000800 */
[----:B------:R-:W-:Y:S01]  /*5200*/  @!PT LDS RZ, [RZ] ;  /* 0x00000000fffff984 */ /* 0x000fe20000000800 */
[----:B------:R4:W-:Y:S01]  /*5210*/  @!P1 LDGSTS.E.BYPASS.LTC128B.128 [R168+0x1800], desc[UR12][R8.64] ;  /* 0x0180000008a89fae */ /* 0x0009e2000b901d4c */
[----:B-----5:R-:W-:-:S02]  /*5220*/  @!P1 LEA R18, P3, R7, R30, 0x1 ;  /* 0x0000001e07129211 */ /* 0x020fc400078608ff */
[C---:B-1----:R-:W-:Y:S01]  /*5230*/  @!P1 LEA R16, P2, R14.reuse, R26, 0x1 ;  /* 0x0000001a0e109211 */ /* 0x042fe200078408ff */
[----:B------:R1:W-:Y:S01]  /*5240*/  @P1 STS.128 [R168+0x2000], RZ ;  /* 0x002000ffa8001388 */ /* 0x0003e20000000c00 */
[----:B------:R-:W-:Y:S01]  /*5250*/  @!P1 LEA.HI.X R19, R7, R31, R11, 0x1, P3 ;  /* 0x0000001f07139211 */ /* 0x000fe200018f0c0b */
[----:B------:R-:W-:Y:S01]  /*5260*/  @!P1 IMAD.X R7, R3, 0x1, R10, P4 ;  /* 0x0000000103079824 */ /* 0x000fe200020e060a */
[----:B------:R-:W-:Y:S02]  /*5270*/  @!P1 LEA.HI.X R17, R14, R27, R15, 0x1, P2 ;  /* 0x0000001b0e119211 */ /* 0x000fe400010f0c0f */
[----:B--2---:R-:W-:Y:S01]  /*5280*/  @!P1 LEA R14, P4, R4, R22, 0x1 ;  /* 0x00000016040e9211 */ /* 0x004fe200078808ff */
[----:B------:R-:W-:Y:S01]  /*5290*/  @!PT LDS RZ, [RZ] ;  /* 0x00000000fffff984 */ /* 0x000fe20000000800 */
[----:B------:R-:W-:Y:S01]  /*52a0*/  @!PT LDS RZ, [RZ] ;  /* 0x00000000fffff984 */ /* 0x000fe20000000800 */
[----:B------:R-:W-:Y:S01]  /*52b0*/  @!PT LDS RZ, [RZ] ;  /* 0x00000000fffff984 */ /* 0x000fe20000000800 */
[----:B------:R1:W-:Y:S01]  /*52c0*/  @!P1 LDGSTS.E.BYPASS.LTC128B.128 [R168+0x2000], desc[UR12][R18.64] ;  /* 0x0200000012a89fae */ /* 0x0003e2000b901d4c */
[----:B---3--:R-:W-:Y:S02]  /*52d0*/  @!P1 LEA R10, P3, R20, R24, 0x1 ;  /* 0x00000018140a9211 */ /* 0x008fe400078608ff */
[----:B------:R-:W-:Y:S01]  /*52e0*/  @!P1 LEA.HI.X R15, R4, R23, R7, 0x1, P4 ;  /* 0x00000017040f9211 */ /* 0x000fe200020f0c07 */
[----:B------:R1:W-:Y:S01]  /*52f0*/  @P1 STS.128 [R168+0x2800], RZ ;  /* 0x002800ffa8001388 */ /* 0x0003e20000000c00 */
[----:B------:R-:W-:-:S03]  /*5300*/  @!P1 LEA.HI.X R11, R20, R25, R32, 0x1, P3 ;  /* 0x00000019140b9211 */ /* 0x000fc600018f0c20 */
        /* <DEDUP_REMOVED lines=8> */
[----:B------:R1:W-:Y:S01]  /*5390*/  @!P1 LDGSTS.E.BYPASS.LTC128B.128 [R168+0x3000], desc[UR12][R14.64] ;  /* 0x030000000ea89fae */ /* 0x0003e2000b901d4c */
[----:B----4-:R-:W-:-:S03]  /*53a0*/  @!P1 LEA R8, P2, R21, R28, 0x1 ;  /* 0x0000001c15089211 */ /* 0x010fc600078408ff */
        /* <DEDUP_REMOVED lines=13> */
[----:B-1----:R-:W-:Y:S01]  /*5480*/  IMAD.MOV.U32 R8, RZ, RZ, R77 ;  /* 0x000000ffff087224 */ /* 0x002fe200078e004d */
        /* <DEDUP_REMOVED lines=12> */
.L_x_818:
[----:B------:R-:W-:Y:S05]  /*5550*/  BSYNC B0 ;  /* 0x0000000000007941 */ /* 0x000fea0003800000 */
.L_x_817:
[----:B------:R-:W0:Y:S01]  /*5560*/  LDGDEPBAR ;  /* 0x00000000000079af */ /* 0x000e220000000000 */
[----:B------:R-:W-:-:S04]  /*5570*/  IADD3 R77, P1, R0, R77, RZ ;  /* 0x0000004d004d7210 */ /* 0x000fc80007f3e0ff */
[----:B------:R-:W-:-:S09]  /*5580*/  IADD3.X R84, R3, R84, RZ, P1, !PT ;  /* 0x0000005403547210 */ /* 0x000fd20000ffe4ff */
.L_x_814:
[----:B------:R-:W-:Y:S01]  /*5590*/  IMAD.IADD R4, R57, 0x1, R126 ;  /* 0x0000000139047824 */ /* 0x000fe200078e027e */
[----:B------:R-:W-:Y:S01]  /*55a0*/  ULDC UR11, c[0x0][0x2ec] ;  /* 0x0000bb00000b7ab9 */ /* 0x000fe20000000800 */
[----:B------:R-:W-:Y:S01]  /*55b0*/  LEA R135, R135, UR4, 0x1 ;  /* 0x0000000487877c11 */ /* 0x000fe2000f8e08ff */
[----:B------:R-:W-:Y:S01]  /*55c0*/  ULDC.64 UR8, c[0x0][0x218] ;  /* 0x0000860000087ab9 */ /* 0x000fe20000000a00 */
[C---:B------:R-:W-:Y:S01]  /*55d0*/  VIADD R54, R4.reuse, 0x1 ;  /* 0x0000000104367836 */ /* 0x040fe20000000000 */
[CC--:B------:R-:W-:Y:S01]  /*55e0*/  ISETP.GE.AND P2, PT, R4.reuse, R5.reuse, PT ;  /* 0x000000050400720c */ /* 0x0c0fe20003f46270 */
[C---:B------:R-:W-:Y:S01]  /*55f0*/  VIADD R52, R4.reuse, 0x8 ;  /* 0x0000000804347836 */ /* 0x040fe20000000000 */
[C---:B------:R-:W-:Y:S01]  /*5600*/  ISETP.GE.AND P3, PT, R4.reuse, R6, PT ;  /* 0x000000060400720c */ /* 0x040fe20003f66270 */
[----:B------:R-:W-:Y:S01]  /*5610*/  VIADD R72, R4, 0x9 ;  /* 0x0000000904487836 */ /* 0x000fe20000000000 */
[-C--:B------:R-:W-:Y:S01]  /*5620*/  ISETP.GE.AND P1, PT, R54, R5.reuse, PT ;  /* 0x000000053600720c */ /* 0x080fe20003f26270 */
[C---:B------:R-:W-:Y:S01]  /*5630*/  VIADD R126, R4.reuse, 0xb9 ;  /* 0x000000b9047e7836 */ /* 0x040fe20000000000 */
[----:B------:R-:W-:Y:S01]  /*5640*/  FSEL R7, R125, -INF , !P2 ;  /* 0xff8000007d077808 */ /* 0x000fe20005000000 */
[----:B------:R-:W-:Y:S01]  /*5650*/  VIADD R125, R4, 0xc0 ;  /* 0x000000c0047d7836 */ /* 0x000fe20000000000 */
[-C--:B------:R-:W-:Y:S01]  /*5660*/  ISETP.GE.AND P2, PT, R52, R5.reuse, PT ;  /* 0x000000053400720c */ /* 0x080fe20003f46270 */
[C---:B------:R-:W-:Y:S01]  /*5670*/  VIADD R129, R4.reuse, 0xc1 ;  /* 0x000000c104817836 */ /* 0x040fe20000000000 */
[----:B-12---:R-:W-:Y:S01]  /*5680*/  FSEL R8, R73, -INF , !P1 ;  /* 0xff80000049087808 */ /* 0x006fe20004800000 */
[----:B------:R-:W-:Y:S01]  /*5690*/  VIADD R73, R4, 0x10 ;  /* 0x0000001004497836 */ /* 0x000fe20000000000 */
[-C--:B------:R-:W-:Y:S01]  /*56a0*/  ISETP.GE.AND P1, PT, R72, R5.reuse, PT ;  /* 0x000000054800720c */ /* 0x080fe20003f26270 */
[----:B------:R-:W-:Y:S01]  /*56b0*/  VIADD R131, R4, 0xc9 ;  /* 0x000000c904837836 */ /* 0x000fe20000000000 */
[----:B------:R-:W-:Y:S01]  /*56c0*/  FSEL R9, R74, -INF , !P2 ;  /* 0xff8000004a097808 */ /* 0x000fe20005000000 */
[C---:B------:R-:W-:Y:S01]  /*56d0*/  VIADD R74, R4.reuse, 0x11 ;  /* 0x00000011044a7836 */ /* 0x040fe20000000000 */
[----:B------:R-:W-:Y:S01]  /*56e0*/  FMNMX.FTZ R3, R7, R8, !PT ;  /* 0x0000000807037209 */ /* 0x000fe20007810000 */
[C---:B------:R-:W-:Y:S01]  /*56f0*/  VIADD R130, R4.reuse, 0xd0 ;  /* 0x000000d004827836 */ /* 0x040fe20000000000 */
[----:B------:R-:W-:Y:S01]  /*5700*/  ISETP.GE.AND P2, PT, R73, R5, PT ;  /* 0x000000054900720c */ /* 0x000fe20003f46270 */
[C---:B------:R-:W-:Y:S01]  /*5710*/  VIADD R137, R4.reuse, 0xd9 ;  /* 0x000000d904897836 */ /* 0x040fe20000000000 */
[----:B------:R-:W-:Y:S01]  /*5720*/  FSEL R22, R75, -INF , !P1 ;  /* 0xff8000004b167808 */ /* 0x000fe20004800000 */
[C---:B------:R-:W-:Y:S01]  /*5730*/  VIADD R75, R4.reuse, 0x18 ;  /* 0x00000018044b7836 */ /* 0x040fe20000000000 */
[----:B------:R-:W-:Y:S01]  /*5740*/  FMNMX.FTZ R3, R9, R3, !PT ;  /* 0x0000000309037209 */ /* 0x000fe20007810000 */
[----:B------:R-:W-:Y:S01]  /*5750*/  VIADD R136, R4, 0xe0 ;  /* 0x000000e004887836 */ /* 0x000fe20000000000 */
[----:B------:R-:W-:Y:S01]  /*5760*/  ISETP.GE.AND P1, PT, R74, R5, PT ;  /* 0x000000054a00720c */ /* 0x000fe20003f26270 */
[----:B------:R-:W-:Y:S01]  /*5770*/  VIADD R139, R4, 0xe1 ;  /* 0x000000e1048b7836 */ /* 0x000fe20000000000 */
[----:B------:R-:W-:Y:S01]  /*5780*/  FSEL R21, R76, -INF , !P2 ;  /* 0xff8000004c157808 */ /* 0x000fe20005000000 */
[----:B------:R-:W-:Y:S01]  /*5790*/  VIADD R76, R4, 0x19 ;  /* 0x00000019044c7836 */ /* 0x000fe20000000000 */
[----:B------:R-:W-:Y:S01]  /*57a0*/  FMNMX.FTZ R3, R22, R3, !PT ;  /* 0x0000000316037209 */ /* 0x000fe20007810000 */
[C---:B------:R-:W-:Y:S01]  /*57b0*/  VIADD R138, R4.reuse, 0xe8 ;  /* 0x000000e8048a7836 */ /* 0x040fe20000000000 */
[----:B------:R-:W-:Y:S01]  /*57c0*/  ISETP.GE.AND P2, PT, R75, R5, PT ;  /* 0x000000054b00720c */ /* 0x000fe20003f46270 */
[----:B------:R-:W-:Y:S01]  /*57d0*/  VIADD R142, R4, 0xe9 ;  /* 0x000000e9048e7836 */ /* 0x000fe20000000000 */
[----:B------:R-:W-:Y:S01]  /*57e0*/  FSEL R20, R78, -INF , !P1 ;  /* 0xff8000004e147808 */ /* 0x000fe20004800000 */
[C---:B------:R-:W-:Y:S01]  /*57f0*/  VIADD R78, R4.reuse, 0x20 ;  /* 0x00000020044e7836 */ /* 0x040fe20000000000 */
[----:B------:R-:W-:Y:S01]  /*5800*/  FMNMX.FTZ R3, R21, R3, !PT ;  /* 0x0000000315037209 */ /* 0x000fe20007810000 */
[----:B------:R-:W-:Y:S01]  /*5810*/  VIADD R141, R4, 0xf0 ;  /* 0x000000f0048d7836 */ /* 0x000fe20000000000 */
[----:B------:R-:W-:Y:S01]  /*5820*/  ISETP.GE.AND P1, PT, R76, R5, PT ;  /* 0x000000054c00720c */ /* 0x000fe20003f26270 */
[C---:B------:R-:W-:Y:S01]  /*5830*/  VIADD R145, R4.reuse, 0xf1 ;  /* 0x000000f104917836 */ /* 0x040fe20000000000 */
[----:B------:R-:W-:Y:S01]  /*5840*/  FSEL R19, R79, -INF , !P2 ;  /* 0xff8000004f137808 */ /* 0x000fe20005000000 */
[----:B------:R-:W-:Y:S01]  /*5850*/  VIADD R79, R4, 0x21 ;  /* 0x00000021044f7836 */ /* 0x000fe20000000000 */
[----:B------:R-:W-:Y:S01]  /*5860*/  FMNMX.FTZ R3, R20, R3, !PT ;  /* 0x0000000314037209 */ /* 0x000fe20007810000 */
[----:B------:R-:W-:Y:S01]  /*5870*/  VIADD R143, R4, 0xf8 ;  /* 0x000000f8048f7836 */ /* 0x000fe20000000000 */
[----:B------:R-:W-:Y:S01]  /*5880*/  ISETP.GE.AND P2, PT, R78, R5, PT ;  /* 0x000000054e00720c */ /* 0x000fe20003f46270 */
[----:B------:R-:W-:Y:S01]  /*5890*/  VIADD R146, R4, 0xf9 ;  /* 0x000000f904927836 */ /* 0x000fe20000000000 */
[----:B------:R-:W-:Y:S01]  /*58a0*/  FSEL R18, R80, -INF , !P1 ;  /* 0xff80000050127808 */ /* 0x000fe20004800000 */
[----:B------:R-:W-:Y:S01]  /*58b0*/  VIADD R80, R4, 0x28 ;  /* 0x0000002804507836 */ /* 0x000fe20000000000 */
[----:B------:R-:W-:-:S02]  /*58c0*/  FMNMX.FTZ R3, R19, R3, !PT ;  /* 0x0000000313037209 */ /* 0x000fc40007810000 */
[----:B------:R-:W-:Y:S02]  /*58d0*/  ISETP.GE.AND P1, PT, R79, R5, PT ;  /* 0x000000054f00720c */ /* 0x000fe40003f26270 */
[----:B------:R-:W-:Y:S01]  /*58e0*/  FSEL R17, R81, -INF , !P2 ;  /* 0xff80000051117808 */ /* 0x000fe20005000000 */
[----:B------:R-:W-:Y:S01]  /*58f0*/  VIADD R81, R4, 0x29 ;  /* 0x0000002904517836 */ /* 0x000fe20000000000 */
[----:B------:R-:W-:Y:S02]  /*5900*/  FMNMX.FTZ R3, R18, R3, !PT ;  /* 0x0000000312037209 */ /* 0x000fe40007810000 */
[----:B------:R-:W-:Y:S02]  /*5910*/  ISETP.GE.AND P2, PT, R80, R5, PT ;  /* 0x000000055000720c */ /* 0x000fe40003f46270 */
        /* <DEDUP_REMOVED lines=21> */
[C---:B------:R-:W-:Y:S01]  /*5a70*/  VIADD R88, R4.reuse, 0x41 ;  /* 0x0000004104587836 */ /* 0x040fe20000000000 */
        /* <DEDUP_REMOVED lines=118> */
[----:B------:R-:W-:Y:S02]  /*61e0*/  FSEL R53, R53, -INF , !P2 ;  /* 0xff80000035357808 */ /* 0x000fe40005000000 */
[----:B------:R-:W-:Y:S02]  /*61f0*/  FMNMX.FTZ R3, R51, R3, !PT ;  /* 0x0000000333037209 */ /* 0x000fe40007810000 */
[----:B------:R-:W-:Y:S02]  /*6200*/  ISETP.GE.AND P2, PT, R122, R5, PT ;  /* 0x000000057a00720c */ /* 0x000fe40003f46270 */
[----:B------:R-:W-:Y:S02]  /*6210*/  FSEL R55, R55, -INF , !P1 ;  /* 0xff80000037377808 */ /* 0x000fe40004800000 */
[----:B------:R-:W-:-:S02]  /*6220*/  FMNMX.FTZ R3, R53, R3, !PT ;  /* 0x0000000335037209 */ /* 0x000fc40007810000 */
[----:B------:R-:W-:Y:S02]  /*6230*/  ISETP.GE.AND P1, PT, R126, R5, PT ;  /* 0x000000057e00720c */ /* 0x000fe40003f26270 */
[----:B------:R-:W-:Y:S01]  /*6240*/  FSEL R56, R128, -INF , !P2 ;  /* 0xff80000080387808 */ /* 0x000fe20005000000 */
[----:B------:R-:W-:Y:S01]  /*6250*/  VIADD R128, R4, 0xc8 ;  /* 0x000000c804807836 */ /* 0x000fe20000000000 */
[----:B------:R-:W-:Y:S02]  /*6260*/  FMNMX.FTZ R3, R55, R3, !PT ;  /* 0x0000000337037209 */ /* 0x000fe40007810000 */
[----:B------:R-:W-:Y:S02]  /*6270*/  ISETP.GE.AND P2, PT, R125, R5, PT ;  /* 0x000000057d00720c */ /* 0x000fe40003f46270 */
[----:B------:R-:W-:Y:S02]  /*6280*/  FSEL R61, R61, -INF , !P1 ;  /* 0xff8000003d3d7808 */ /* 0x000fe40004800000 */
        /* <DEDUP_REMOVED lines=48> */
[----:B------:R-:W-:Y:S02]  /*6590*/  FSEL R225, R109, -INF , !P1 ;  /* 0xff8000006de17808 */ /* 0x000fe40004800000 */
[----:B------:R-:W-:Y:S02]  /*65a0*/  FMNMX.FTZ R3, R224, R3, !PT ;  /* 0x00000003e0037209 */ /* 0x000fe40007810000 */
[----:B------:R-:W-:-:S02]  /*65b0*/  ISETP.GE.AND P2, PT, R54, R6, PT ;  /* 0x000000063600720c */ /* 0x000fc40003f46270 */
        /* <DEDUP_REMOVED lines=10> */
[----:B------:R-:W-:-:S03]  /*6660*/  FFMA.FTZ R4, R10, UR11, -R0 ;  /* 0x0000000b0a047c23 */ /* 0x000fc60008010800 */
[----:B------:R1:W-:Y:S02]  /*6670*/  MUFU.EX2 R151, R7 ;  /* 0x0000000700977308 */ /* 0x0003e40000000800 */
[----:B-1----:R-:W-:-:S06]  /*6680*/  FFMA.FTZ R7, R8, UR11, -R0 ;  /* 0x0000000b08077c23 */ /* 0x002fcc0008010800 */
[----:B------:R1:W-:Y:S02]  /*6690*/  MUFU.EX2 R149, R7 ;  /* 0x0000000700957308 */ /* 0x0003e40000000800 */
[----:B-1----:R-:W-:Y:S01]  /*66a0*/  FFMA.FTZ R7, R9, UR11, -R0 ;  /* 0x0000000b09077c23 */ /* 0x002fe20008010800 */
[----:B------:R-:W-:Y:S02]  /*66b0*/  FSEL R9, R242, -INF , !P2 ;  /* 0xff800000f2097808 */ /* 0x000fe40005000000 */
[----:B------:R-:W-:-:S03]  /*66c0*/  ISETP.GE.AND P2, PT, R72, R6, PT ;  /* 0x000000064800720c */ /* 0x000fc60003f46270 */
[----:B------:R1:W-:Y:S02]  /*66d0*/  MUFU.EX2 R150, R7 ;  /* 0x0000000700967308 */ /* 0x0003e40000000800 */
[----:B-1----:R-:W-:-:S06]  /*66e0*/  FFMA.FTZ R7, R22, UR11, -R0 ;  /* 0x0000000b16077c23 */ /* 0x002fcc0008010800 */
[----:B------:R1:W2:Y:S02]  /*66f0*/  MUFU.EX2 R156, R7 ;  /* 0x00000007009c7308 */ /* 0x0002a40000000800 */
[----:B-1----:R-:W-:-:S06]  /*6700*/  FFMA.FTZ R7, R21, UR11, -R0 ;  /* 0x0000000b15077c23 */ /* 0x002fcc0008010800 */
[----:B------:R1:W-:Y:S02]  /*6710*/  MUFU.EX2 R157, R7 ;  /* 0x00000007009d7308 */ /* 0x0003e40000000800 */
        /* <DEDUP_REMOVED lines=8> */
[--C-:B-1----:R-:W-:Y:S02]  /*67a0*/  FFMA.FTZ R7, R16, UR11, -R0.reuse ;  /* 0x0000000b10077c23 */ /* 0x102fe40008010800 */
[----:B------:R-:W-:Y:S04]  /*67b0*/  LDSM.16.MT88.4 R16, [R135+0x5000] ;  /* 0x005000008710783b */ /* 0x000fe80000004200 */
[----:B------:R1:W-:Y:S02]  /*67c0*/  MUFU.EX2 R162, R7 ;  /* 0x0000000700a27308 */ /* 0x0003e40000000800 */
[----:B-1----:R-:W-:-:S06]  /*67d0*/  FFMA.FTZ R7, R15, UR11, -R0 ;  /* 0x0000000b0f077c23 */ /* 0x002fcc0008010800 */
[----:B------:R1:W-:Y:S02]  /*67e0*/  MUFU.EX2 R163, R7 ;  /* 0x0000000700a37308 */ /* 0x0003e40000000800 */
[----:B-1----:R-:W-:Y:S01]  /*67f0*/  FFMA.FTZ R7, R14, UR11, -R0 ;  /* 0x0000000b0e077c23 */ /* 0x002fe20008010800 */
[----:B------:R-:W-:Y:S02]  /*6800*/  FSEL R14, R181, -INF , !P1 ;  /* 0xff800000b50e7808 */ /* 0x000fe40004800000 */
[----:B------:R-:W-:-:S03]  /*6810*/  ISETP.GE.AND P1, PT, R73, R6, PT ;  /* 0x000000064900720c */ /* 0x000fc60003f26270 */
[----:B------:R1:W-:Y:S01]  /*6820*/  MUFU.EX2 R169, R7 ;  /* 0x0000000700a97308 */ /* 0x0003e20000000800 */
[----:B------:R-:W-:Y:S02]  /*6830*/  FSEL R10, R173, -INF , !P1 ;  /* 0xff800000ad0a7808 */ /* 0x000fe40004800000 */
[----:B------:R-:W-:-:S05]  /*6840*/  ISETP.GE.AND P1, PT, R75, R6, PT ;  /* 0x000000064b00720c */ /* 0x000fca0003f26270 */
[----:B------:R3:W-:Y:S01]  /*6850*/  MUFU.EX2 R181, R4 ;  /* 0x0000000400b57308 */ /* 0x0007e20000000800 */
[----:B------:R-:W-:Y:S02]  /*6860*/  FSEL R15, R177, -INF , !P1 ;  /* 0xff800000b10f7808 */ /* 0x000fe40004800000 */
[----:B------:R-:W-:-:S04]  /*6870*/  ISETP.GE.AND P1, PT, R78, R6, PT ;  /* 0x000000064e00720c */ /* 0x000fc80003f26270 */
[----:B------:R-:W-:Y:S01]  /*6880*/  FSEL R22, R171, -INF , !P1 ;  /* 0xff800000ab167808 */ /* 0x000fe20004800000 */
[--C-:B-1----:R-:W-:Y:S01]  /*6890*/  FFMA.FTZ R7, R13, UR11, -R0.reuse ;  /* 0x0000000b0d077c23 */ /* 0x102fe20008010800 */
[----:B------:R-:W-:Y:S02]  /*68a0*/  FSEL R13, R241, -INF , !P2 ;  /* 0xff800000f10d7808 */ /* 0x000fe40005000000 */
[-C--:B------:R-:W-:Y:S01]  /*68b0*/  ISETP.GE.AND P2, PT, R74, R6.reuse, PT ;  /* 0x000000064a00720c */ /* 0x080fe20003f46270 */
[----:B------:R1:W-:Y:S01]  /*68c0*/  MUFU.EX2 R170, R7 ;  /* 0x0000000700aa7308 */ /* 0x0003e20000000800 */
[-C--:B------:R-:W-:Y:S02]  /*68d0*/  ISETP.GE.AND P1, PT, R80, R6.reuse, PT ;  /* 0x000000065000720c */ /* 0x080fe40003f26270 */
[----:B------:R-:W-:Y:S01]  /*68e0*/  FSEL R21, R240, -INF , !P2 ;  /* 0xff800000f0157808 */ /* 0x000fe20005000000 */
[----:B---3--:R-:W-:Y:S01]  /*68f0*/  FFMA.FTZ R4, R23, UR11, -R0 ;  /* 0x0000000b17047c23 */ /* 0x008fe20008010800 */
[----:B------:R-:W-:-:S03]  /*6900*/  ISETP.GE.AND P2, PT, R76, R6, PT ;  /* 0x000000064c00720c */ /* 0x000fc60003f46270 */
[----:B------:R3:W-:Y:S01]  /*6910*/  MUFU.EX2 R173, R4 ;  /* 0x0000000400ad7308 */ /* 0x0007e20000000800 */
[----:B------:R-:W-:Y:S02]  /*6920*/  FSEL R23, R239, -INF , !P2 ;  /* 0xff800000ef177808 */ /* 0x000fe40005000000 */
[----:B------:R-:W-:Y:S01]  /*6930*/  ISETP.GE.AND P2, PT, R79, R6, PT ;  /* 0x000000064f00720c */ /* 0x000fe20003f46270 */
[----:B-1----:R-:W-:Y:S01]  /*6940*/  FFMA.FTZ R7, R11, UR11, -R0 ;  /* 0x0000000b0b077c23 */ /* 0x002fe20008010800 */
[----:B------:R-:W-:-:S03]  /*6950*/  FSEL R11, R243, -INF , !P3 ;  /* 0xff800000f30b7808 */ /* 0x000fc60005800000 */
[----:B------:R1:W-:Y:S01]  /*6960*/  MUFU.EX2 R174, R7 ;  /* 0x0000000700ae7308 */ /* 0x0003e20000000800 */
[----:B------:R-:W-:Y:S01]  /*6970*/  FMNMX.FTZ R20, R11, R9, !PT ;  /* 0x000000090b147209 */ /* 0x000fe20007810000 */
[----:B---3--:R-:W-:-:S03]  /*6980*/  FFMA.FTZ R4, R24, UR11, -R0 ;  /* 0x0000000b18047c23 */ /* 0x008fc60008010800 */
[----:B------:R-:W-:Y:S02]  /*6990*/  FMNMX.FTZ R20, R14, R20, !PT ;  /* 0x000000140e147209 */ /* 0x000fe40007810000 */
[----:B------:R-:W-:Y:S01]  /*69a0*/  FSEL R24, R238, -INF , !P2 ;  /* 0xff800000ee187808 */ /* 0x000fe20005000000 */
[----:B------:R3:W-:Y:S01]  /*69b0*/  MUFU.EX2 R177, R4 ;  /* 0x0000000400b17308 */ /* 0x0007e20000000800 */
[----:B------:R-:W-:Y:S02]  /*69c0*/  FMNMX.FTZ R20, R13, R20, !PT ;  /* 0x000000140d147209 */ /* 0x000fe40007810000 */
[----:B------:R-:W-:Y:S02]  /*69d0*/  ISETP.GE.AND P2, PT, R81, R6, PT ;  /* 0x000000065100720c */ /* 0x000fe40003f46270 */
[----:B------:R-:W-:-:S04]  /*69e0*/  FMNMX.FTZ R20, R10, R20, !PT ;  /* 0x000000140a147209 */ /* 0x000fc80007810000 */
[----:B------:R-:W-:Y:S01]  /*69f0*/  FMNMX.FTZ R20, R21, R20, !PT ;  /* 0x0000001415147209 */ /* 0x000fe20007810000 */
[----:B-1----:R-:W-:-:S03]  /*6a00*/  FFMA.FTZ R7, R57, UR11, -R0 ;  /* 0x0000000b39077c23 */ /* 0x002fc60008010800 */
[----:B------:R-:W-:-:S04]  /*6a10*/  FMNMX.FTZ R20, R15, R20, !PT ;  /* 0x000000140f147209 */ /* 0x000fc80007810000 */
[----:B------:R-:W-:Y:S01]  /*6a20*/  FMNMX.FTZ R20, R23, R20, !PT ;  /* 0x0000001417147209 */ /* 0x000fe20007810000 */
[----:B---3--:R-:W-:Y:S01]  /*6a30*/  FFMA.FTZ R4, R25, UR11, -R0 ;  /* 0x0000000b19047c23 */ /* 0x008fe20008010800 */
[----:B------:R-:W-:Y:S02]  /*6a40*/  FSEL R25, R186, -INF , !P1 ;  /* 0xff800000ba197808 */ /* 0x000fe40004800000 */
[----:B------:R-:W-:Y:S01]  /*6a50*/  FMNMX.FTZ R20, R22, R20, !PT ;  /* 0x0000001416147209 */ /* 0x000fe20007810000 */
[----:B------:R1:W-:Y:S01]  /*6a60*/  MUFU.EX2 R171, R4 ;  /* 0x0000000400ab7308 */ /* 0x0003e20000000800 */
[----:B------:R-:W-:Y:S02]  /*6a70*/  ISETP.GE.AND P1, PT, R82, R6, PT ;  /* 0x000000065200720c */ /* 0x000fe40003f26270 */
[----:B------:R-:W-:Y:S02]  /*6a80*/  FMNMX.FTZ R20, R24, R20, !PT ;  /* 0x0000001418147209 */ /* 0x000fe40007810000 */
[----:B------:R-:W-:-:S02]  /*6a90*/  FSEL R52, R176, -INF , !P1 ;  /* 0xff800000b0347808 */ /* 0x000fc40004800000 */
[----:B------:R-:W-:Y:S02]  /*6aa0*/  FMNMX.FTZ R20, R25, R20, !PT ;  /* 0x0000001419147209 */ /* 0x000fe40007810000 */
[----:B------:R-:W-:-:S04]  /*6ab0*/  ISETP.GE.AND P1, PT, R85, R6, PT ;  /* 0x000000065500720c */ /* 0x000fc80003f26270 */
[----:B------:R-:W-:Y:S02]  /*6ac0*/  FSEL R72, R180, -INF , !P1 ;  /* 0xff800000b4487808 */ /* 0x000fe40004800000 */
[-C--:B------:R-:W-:Y:S01]  /*6ad0*/  ISETP.GE.AND P1, PT, R87, R6.reuse, PT ;  /* 0x000000065700720c */ /* 0x080fe20003f26270 */
[----:B-1----:R-:W-:Y:S01]  /*6ae0*/  FFMA.FTZ R4, R26, UR11, -R0 ;  /* 0x0000000b1a047c23 */ /* 0x002fe20008010800 */
[----:B------:R-:W-:Y:S02]  /*6af0*/  FSEL R26, R232, -INF , !P2 ;  /* 0xff800000e81a7808 */ /* 0x000fe40005000000 */
[----:B------:R-:W-:Y:S01]  /*6b00*/  ISETP.GE.AND P2, PT, R83, R6, PT ;  /* 0x000000065300720c */ /* 0x000fe20003f46270 */
[----:B------:R1:W-:Y:S01]  /*6b10*/  MUFU.EX2 R186, R4 ;  /* 0x0000000400ba7308 */ /* 0x0003e20000000800 */
[----:B------:R-:W-:Y:S02]  /*6b20*/  FMNMX.FTZ R20, R26, R20, !PT ;  /* 0x000000141a147209 */ /* 0x000fe40007810000 */
[----:B------:R-:W-:-:S02]  /*6b30*/  FSEL R54, R230, -INF , !P2 ;  /* 0xff800000e6367808 */ /* 0x000fc40005000000 */
[----:B------:R-:W-:Y:S02]  /*6b40*/  FMNMX.FTZ R20, R52, R20, !PT ;  /* 0x0000001434147209 */ /* 0x000fe40007810000 */
[----:B------:R-:W-:Y:S02]  /*6b50*/  ISETP.GE.AND P2, PT, R86, R6, PT ;  /* 0x000000065600720c */ /* 0x000fe40003f46270 */
[----:B------:R-:W-:Y:S02]  /*6b60*/  FMNMX.FTZ R20, R54, R20, !PT ;  /* 0x0000001436147209 */ /* 0x000fe40007810000 */
[----:B------:R-:W-:Y:S02]  /*6b70*/  FSEL R73, R229, -INF , !P2 ;  /* 0xff800000e5497808 */ /* 0x000fe40005000000 */
[----:B------:R-:W-:Y:S02]  /*6b80*/  FMNMX.FTZ R20, R72, R20, !PT ;  /* 0x0000001448147209 */ /* 0x000fe40007810000 */
[----:B------:R-:W-:-:S02]  /*6b90*/  ISETP.GE.AND P2, PT, R88, R6, PT ;  /* 0x000000065800720c */ /* 0x000fc40003f46270 */
[----:B------:R-:W-:Y:S01]  /*6ba0*/  FSEL R74, R184, -INF , !P1 ;  /* 0xff800000b84a7808 */ /* 0x000fe20004800000 */
[----:B-1----:R-:W-:Y:S01]  /*6bb0*/  FFMA.FTZ R4, R27, UR11, -R0 ;  /* 0x0000000b1b047c23 */ /* 0x002fe20008010800 */
[----:B------:R-:W-:Y:S02]  /*6bc0*/  FMNMX.FTZ R20, R73, R20, !PT ;  /* 0x0000001449147209 */ /* 0x000fe40007810000 */
[----:B------:R-:W-:Y:S01]  /*6bd0*/  ISETP.GE.AND P1, PT, R89, R6, PT ;  /* 0x000000065900720c */ /* 0x000fe20003f26270 */
[----:B------:R1:W-:Y:S01]  /*6be0*/  MUFU.EX2 R176, R4 ;  /* 0x0000000400b07308 */ /* 0x0003e20000000800 */
[----:B------:R-:W-:Y:S02]  /*6bf0*/  FSEL R75, R223, -INF , !P2 ;  /* 0xff800000df4b7808 */ /* 0x000fe40005000000 */
[----:B------:R-:W-:Y:S02]  /*6c00*/  FMNMX.FTZ R20, R74, R20, !PT ;  /* 0x000000144a147209 */ /* 0x000fe40007810000 */
[----:B------:R-:W-:-:S02]  /*6c10*/  ISETP.GE.AND P2, PT, R90, R6, PT ;  /* 0x000000065a00720c */ /* 0x000fc40003f46270 */
[----:B------:R-:W-:Y:S02]  /*6c20*/  FSEL R76, R172, -INF , !P1 ;  /* 0xff800000ac4c7808 */ /* 0x000fe40004800000 */
[----:B------:R-:W-:Y:S02]  /*6c30*/  FMNMX.FTZ R20, R75, R20, !PT ;  /* 0x000000144b147209 */ /* 0x000fe40007810000 */
[----:B------:R-:W-:Y:S02]  /*6c40*/  ISETP.GE.AND P1, PT, R91, R6, PT ;  /* 0x000000065b00720c */ /* 0x000fe40003f26270 */
[----:B------:R-:W-:Y:S02]  /*6c50*/  FSEL R78, R222, -INF , !P2 ;  /* 0xff800000de4e7808 */ /* 0x000fe40005000000 */
[----:B------:R-:W-:Y:S02]  /*6c60*/  FMNMX.FTZ R20, R76, R20, !PT ;  /* 0x000000144c147209 */ /* 0x000fe40007810000 */
[----:B------:R-:W-:Y:S01]  /*6c70*/  ISETP.GE.AND P2, PT, R92, R6, PT ;  /* 0x000000065c00720c */ /* 0x000fe20003f46270 */
[----:B-1----:R-:W-:Y:S01]  /*6c80*/  FFMA.FTZ R4, R28, UR11, -R0 ;  /* 0x0000000b1c047c23 */ /* 0x002fe20008010800 */
[----:B------:R-:W-:-:S02]  /*6c90*/  FSEL R79, R188, -INF , !P1 ;  /* 0xff800000bc4f7808 */ /* 0x000fc40004800000 */
[----:B------:R-:W-:Y:S01]  /*6ca0*/  FMNMX.FTZ R20, R78, R20, !PT ;  /* 0x000000144e147209 */ /* 0x000fe20007810000 */
[----:B------:R1:W-:Y:S01]  /*6cb0*/  MUFU.EX2 R180, R4 ;  /* 0x0000000400b47308 */ /* 0x0003e20000000800 */
[----:B------:R-:W-:Y:S02]  /*6cc0*/  ISETP.GE.AND P1, PT, R93, R6, PT ;  /* 0x000000065d00720c */ /* 0x000fe40003f26270 */
[----:B------:R-:W-:Y:S02]  /*6cd0*/  FSEL R80, R221, -INF , !P2 ;  /* 0xff800000dd507808 */ /* 0x000fe40005000000 */
[----:B------:R-:W-:Y:S02]  /*6ce0*/  FMNMX.FTZ R20, R79, R20, !PT ;  /* 0x000000144f147209 */ /* 0x000fe40007810000 */
[----:B------:R-:W-:Y:S02]  /*6cf0*/  ISETP.GE.AND P2, PT, R94, R6, PT ;  /* 0x000000065e00720c */ /* 0x000fe40003f46270 */
[----:B------:R-:W-:-:S02]  /*6d00*/  FSEL R81, R179, -INF , !P1 ;  /* 0xff800000b3517808 */ /* 0x000fc40004800000 */
[----:B------:R-:W-:Y:S02]  /*6d10*/  FMNMX.FTZ R20, R80, R20, !PT ;  /* 0x0000001450147209 */ /* 0x000fe40007810000 */
[----:B------:R-:W-:Y:S02]  /*6d20*/  ISETP.GE.AND P1, PT, R95, R6, PT ;  /* 0x000000065f00720c */ /* 0x000fe40003f26270 */
[----:B------:R-:W-:Y:S02]  /*6d30*/  FSEL R82, R220, -INF , !P2 ;  /* 0xff800000dc527808 */ /* 0x000fe40005000000 */
[----:B------:R-:W-:Y:S01]  /*6d40*/  FMNMX.FTZ R20, R81, R20, !PT ;  /* 0x0000001451147209 */ /* 0x000fe20007810000 */
[----:B-1----:R-:W-:Y:S01]  /*6d50*/  FFMA.FTZ R4, R29, UR11, -R0 ;  /* 0x0000000b1d047c23 */ /* 0x002fe20008010800 */
[----:B------:R-:W-:Y:S02]  /*6d60*/  ISETP.GE.AND P2, PT, R98, R6, PT ;  /* 0x000000066200720c */ /* 0x000fe40003f46270 */
[----:B------:R-:W-:Y:S01]  /*6d70*/  FSEL R83, R183, -INF , !P1 ;  /* 0xff800000b7537808 */ /* 0x000fe20004800000 */
[----:B------:R1:W-:Y:S01]  /*6d80*/  MUFU.EX2 R184, R4 ;  /* 0x0000000400b87308 */ /* 0x0003e20000000800 */
        /* <DEDUP_REMOVED lines=9> */
[----:B-1----:R-:W-:Y:S01]  /*6e20*/  FFMA.FTZ R4, R30, UR11, -R0 ;  /* 0x0000000b1e047c23 */ /* 0x002fe20008010800 */
[----:B------:R-:W-:Y:S02]  /*6e30*/  FMNMX.FTZ R20, R86, R20, !PT ;  /* 0x0000001456147209 */ /* 0x000fe40007810000 */
[----:B------:R-:W-:Y:S01]  /*6e40*/  ISETP.GE.AND P2, PT, R102, R6, PT ;  /* 0x000000066600720c */ /* 0x000fe20003f46270 */
[----:B------:R1:W-:Y:S01]  /*6e50*/  MUFU.EX2 R172, R4 ;  /* 0x0000000400ac7308 */ /* 0x0003e20000000800 */
        /* <DEDUP_REMOVED lines=8> */
[----:B------:R-:W-:Y:S01]  /*6ee0*/  ISETP.GE.AND P1, PT, R105, R6, PT ;  /* 0x000000066900720c */ /* 0x000fe20003f26270 */
[----:B-1----:R-:W-:Y:S01]  /*6ef0*/  FFMA.FTZ R4, R31, UR11, -R0 ;  /* 0x0000000b1f047c23 */ /* 0x002fe20008010800 */
        /* <DEDUP_REMOVED lines=11> */
[----:B------:R-:W-:Y:S02]  /*6fb0*/  FSEL R109, R193, -INF , !P1 ;  /* 0xff800000c16d7808 */ /* 0x000fe40004800000 */
[----:B------:R-:W-:Y:S01]  /*6fc0*/  FMNMX.FTZ R20, R103, R20, !PT ;  /* 0x0000001467147209 */ /* 0x000fe20007810000 */
[----:B-1----:R-:W-:Y:S01]  /*6fd0*/  FFMA.FTZ R4, R32, UR11, -R0 ;  /* 0x0000000b20047c23 */ /* 0x002fe20008010800 */
[----:B------:R-:W-:-:S02]  /*6fe0*/  ISETP.GE.AND P1, PT, R110, R6, PT ;  /* 0x000000066e00720c */ /* 0x000fc40003f26270 */
[----:B------:R-:W-:Y:S01]  /*6ff0*/  FSEL R110, R196, -INF , !P2 ;  /* 0xff800000c46e7808 */ /* 0x000fe20005000000 */
[----:B------:R1:W-:Y:S01]  /*7000*/  MUFU.EX2 R179, R4 ;  /* 0x0000000400b37308 */ /* 0x0003e20000000800 */
[----:B------:R-:W-:Y:S02]  /*7010*/  FMNMX.FTZ R20, R109, R20, !PT ;  /* 0x000000146d147209 */ /* 0x000fe40007810000 */
[----:B------:R-:W-:Y:S02]  /*7020*/  ISETP.GE.AND P2, PT, R112, R6, PT ;  /* 0x000000067000720c */ /* 0x000fe40003f46270 */
[----:B------:R-:W-:Y:S02]  /*7030*/  FSEL R121, R190, -INF , !P1 ;  /* 0xff800000be797808 */ /* 0x000fe40004800000 */
[----:B------:R-:W-:Y:S02]  /*7040*/  FMNMX.FTZ R20, R110, R20, !PT ;  /* 0x000000146e147209 */ /* 0x000fe40007810000 */
[----:B------:R-:W-:-:S02]  /*7050*/  ISETP.GE.AND P1, PT, R111, R6, PT ;  /* 0x000000066f00720c */ /* 0x000fc40003f26270 */
[----:B------:R-:W-:Y:S02]  /*7060*/  FSEL R124, R204, -INF , !P2 ;  /* 0xff800000cc7c7808 */ /* 0x000fe40005000000 */
[----:B------:R-:W-:Y:S02]  /*7070*/  FMNMX.FTZ R20, R121, R20, !PT ;  /* 0x0000001479147209 */ /* 0x000fe40007810000 */
[----:B------:R-:W-:Y:S02]  /*7080*/  ISETP.GE.AND P2, PT, R114, R6, PT ;  /* 0x000000067200720c */ /* 0x000fe40003f46270 */
[----:B------:R-:W-:Y:S01]  /*7090*/  FSEL R127, R140, -INF , !P1 ;  /* 0xff8000008c7f7808 */ /* 0x000fe20004800000 */
[----:B-1----:R-:W-:Y:S01]  /*70a0*/  FFMA.FTZ R4, R33, UR11, -R0 ;  /* 0x0000000b21047c23 */ /* 0x002fe20008010800 */
[----:B------:R-:W-:Y:S02]  /*70b0*/  FMNMX.FTZ R20, R124, R20, !PT ;  /* 0x000000147c147209 */ /* 0x000fe40007810000 */
[----:B------:R-:W-:Y:S01]  /*70c0*/  ISETP.GE.AND P1, PT, R113, R6, PT ;  /* 0x000000067100720c */ /* 0x000fe20003f26270 */
[----:B------:R1:W-:Y:S01]  /*70d0*/  MUFU.EX2 R183, R4 ;  /* 0x0000000400b77308 */ /* 0x0003e20000000800 */
[----:B------:R-:W-:-:S02]  /*70e0*/  FSEL R140, R192, -INF , !P2 ;  /* 0xff800000c08c7808 */ /* 0x000fc40005000000 */
[----:B------:R-:W-:Y:S02]  /*70f0*/  FMNMX.FTZ R20, R127, R20, !PT ;  /* 0x000000147f147209 */ /* 0x000fe40007810000 */
[----:B------:R-:W-:Y:S02]  /*7100*/  ISETP.GE.AND P2, PT, R118, R6, PT ;  /* 0x000000067600720c */ /* 0x000fe40003f46270 */
[----:B------:R-:W-:Y:S02]  /*7110*/  FSEL R144, R144, -INF , !P1 ;  /* 0xff80000090907808 */ /* 0x000fe40004800000 */
[----:B------:R-:W-:Y:S02]  /*7120*/  FMNMX.FTZ R20, R140, R20, !PT ;  /* 0x000000148c147209 */ /* 0x000fe40007810000 */
[----:B------:R-:W-:Y:S02]  /*7130*/  ISETP.GE.AND P1, PT, R115, R6, PT ;  /* 0x000000067300720c */ /* 0x000fe40003f26270 */
[----:B------:R-:W-:-:S02]  /*7140*/  FSEL R147, R147, -INF , !P2 ;  /* 0xff80000093937808 */ /* 0x000fc40005000000 */
[----:B------:R-:W-:Y:S01]  /*7150*/  FMNMX.FTZ R20, R144, R20, !PT ;  /* 0x0000001490147209 */ /* 0x000fe20007810000 */
[----:B-1----:R-:W-:Y:S01]  /*7160*/  FFMA.FTZ R4, R34, UR11, -R0 ;  /* 0x0000000b22047c23 */ /* 0x002fe20008010800 */
[----:B------:R-:W-:Y:S02]  /*7170*/  ISETP.GE.AND P2, PT, R120, R6, PT ;  /* 0x000000067800720c */ /* 0x000fe40003f46270 */
[----:B------:R-:W-:Y:S01]  /*7180*/  FSEL R120, R148, -INF , !P1 ;  /* 0xff80000094787808 */ /* 0x000fe20004800000 */
[----:B------:R1:W-:Y:S01]  /*7190*/  MUFU.EX2 R185, R4 ;  /* 0x0000000400b97308 */ /* 0x0003e20000000800 */
[----:B------:R-:W-:Y:S02]  /*71a0*/  FMNMX.FTZ R20, R147, R20, !PT ;  /* 0x0000001493147209 */ /* 0x000fe40007810000 */
[----:B------:R-:W-:Y:S02]  /*71b0*/  ISETP.GE.AND P1, PT, R119, R6, PT ;  /* 0x000000067700720c */ /* 0x000fe40003f26270 */
[----:B------:R-:W-:-:S02]  /*71c0*/  FSEL R148, R214, -INF , !P2 ;  /* 0xff800000d6947808 */ /* 0x000fc40005000000 */
        /* <DEDUP_REMOVED lines=46> */
[----:B------:R-:W-:Y:S01]  /*74b0*/  FSEL R139, R164, -INF , !P1 ;  /* 0xff800000a48b7808 */ /* 0x000fe20004800000 */
[----:B------:R-:W-:Y:S01]  /*74c0*/  IMAD R164, R2, 0x2, R135 ;  /* 0x0000000202a47824 */ /* 0x000fe200078e0287 */
[----:B------:R-:W-:Y:S02]  /*74d0*/  FMNMX.FTZ R20, R136, R20, !PT ;  /* 0x0000001488147209 */ /* 0x000fe40007810000 */
[----:B------:R-:W-:Y:S02]  /*74e0*/  ISETP.GE.AND P1, PT, R138, R6, PT ;  /* 0x000000068a00720c */ /* 0x000fe40003f26270 */
[----:B------:R-:W-:Y:S01]  /*74f0*/  FSEL R138, R194, -INF , !P2 ;  /* 0xff800000c28a7808 */ /* 0x000fe20005000000 */
[----:B------:R-:W-:Y:S01]  /*7500*/  LDSM.16.MT88.4 R32, [R164+0x5000] ;  /* 0x00500000a420783b */ /* 0x000fe20000004200 */
        /* <DEDUP_REMOVED lines=20> */
[----:B------:R-:W-:Y:S02]  /*7650*/  FSEL R211, R211, -INF , !P2 ;  /* 0xff800000d3d37808 */ /* 0x000fe40005000000 */
[----:B------:R-:W-:-:S04]  /*7660*/  FMNMX.FTZ R20, R212, R20, !PT ;  /* 0x00000014d4147209 */ /* 0x000fc80007810000 */
[----:B------:R-:W-:-:S05]  /*7670*/  FMNMX.FTZ R20, R211, R20, !PT ;  /* 0x00000014d3147209 */ /* 0x000fca0007810000 */
[----:B------:R-:W3:Y:S01]  /*7680*/  SHFL.BFLY PT, R8, R20, 0x2, 0x1f ;  /* 0x0c401f0014087f89 */ /* 0x000ee200000e0000 */
[----:B-1----:R-:W-:-:S04]  /*7690*/  FFMA.FTZ R4, R41, UR11, -R0 ;  /* 0x0000000b29047c23 */ /* 0x002fc80008010800 */
[----:B------:R1:W-:Y:S02]  /*76a0*/  MUFU.EX2 R192, R4 ;  /* 0x0000000400c07308 */ /* 0x0003e40000000800 */
[----:B-1----:R-:W-:Y:S01]  /*76b0*/  FFMA.FTZ R4, R42, UR11, -R0 ;  /* 0x0000000b2a047c23 */ /* 0x002fe20008010800 */
[----:B---3--:R-:W-:-:S05]  /*76c0*/  FMNMX.FTZ R20, R20, R8, !PT ;  /* 0x0000000814147209 */ /* 0x008fca0007810000 */
[----:B------:R1:W-:Y:S01]  /*76d0*/  MUFU.EX2 R204, R4 ;  /* 0x0000000400cc7308 */ /* 0x0003e20000000800 */
[----:B------:R-:W3:Y:S01]  /*76e0*/  SHFL.BFLY PT, R7, R20, 0x1, 0x1f ;  /* 0x0c201f0014077f89 */ /* 0x000ee200000e0000 */
[----:B-1----:R-:W-:-:S06]  /*76f0*/  FFMA.FTZ R4, R43, UR11, -R0 ;  /* 0x0000000b2b047c23 */ /* 0x002fcc0008010800 */
[----:B------:R1:W-:Y:S01]  /*7700*/  MUFU.EX2 R199, R4 ;  /* 0x0000000400c77308 */ /* 0x0003e20000000800 */
[----:B---3--:R-:W-:-:S04]  /*7710*/  FMNMX.FTZ R20, R20, R7, !PT ;  /* 0x0000000714147209 */ /* 0x008fc80007810000 */
[C---:B------:R-:W-:Y:S01]  /*7720*/  FSETP.NEU.FTZ.AND P1, PT, R20.reuse, -INF , PT ;  /* 0xff8000001400780b */ /* 0x040fe20003f3d000 */
[----:B------:R-:W-:Y:S01]  /*7730*/  FMUL.FTZ R7, R20, UR11 ;  /* 0x0000000b14077c20 */ /* 0x000fe20008410000 */
[----:B-1----:R-:W-:-:S04]  /*7740*/  FFMA.FTZ R4, R44, UR11, -R0 ;  /* 0x0000000b2c047c23 */ /* 0x002fc80008010800 */
[----:B------:R1:W-:Y:S02]  /*7750*/  MUFU.EX2 R201, R4 ;  /* 0x0000000400c97308 */ /* 0x0003e40000000800 */
[----:B-1----:R-:W-:-:S06]  /*7760*/  FFMA.FTZ R4, R45, UR11, -R0 ;  /* 0x0000000b2d047c23 */ /* 0x002fcc0008010800 */
[----:B------:R1:W-:Y:S02]  /*7770*/  MUFU.EX2 R203, R4 ;  /* 0x0000000400cb7308 */ /* 0x0003e40000000800 */
[----:B-1----:R-:W-:-:S06]  /*7780*/  FFMA.FTZ R4, R46, UR11, -R0 ;  /* 0x0000000b2e047c23 */ /* 0x002fcc0008010800 */
[----:B------:R1:W-:Y:S02]  /*7790*/  MUFU.EX2 R195, R4 ;  /* 0x0000000400c37308 */ /* 0x0003e40000000800 */
[--C-:B-1----:R-:W-:Y:S02]  /*77a0*/  FFMA.FTZ R4, R47, UR11, -R0.reuse ;  /* 0x0000000b2f047c23 */ /* 0x102fe40008010800 */
[----:B------:R-:W1:Y:S04]  /*77b0*/  LDSM.16.MT88.4 R44, [R135+0x5400] ;  /* 0x00540000872c783b */ /* 0x000e680000004200 */
[----:B------:R3:W-:Y:S02]  /*77c0*/  MUFU.EX2 R198, R4 ;  /* 0x0000000400c67308 */ /* 0x0007e40000000800 */
[----:B---3--:R-:W-:-:S06]  /*77d0*/  FFMA.FTZ R4, R48, UR11, -R0 ;  /* 0x0000000b30047c23 */ /* 0x008fcc0008010800 */
[----:B------:R3:W-:Y:S02]  /*77e0*/  MUFU.EX2 R200, R4 ;  /* 0x0000000400c87308 */ /* 0x0007e40000000800 */
[----:B---3--:R-:W-:-:S06]  /*77f0*/  FFMA.FTZ R4, R49, UR11, -R0 ;  /* 0x0000000b31047c23 */ /* 0x008fcc0008010800 */
[----:B------:R3:W-:Y:S02]  /*7800*/  MUFU.EX2 R202, R4 ;  /* 0x0000000400ca7308 */ /* 0x0007e40000000800 */
[----:B---3--:R-:W-:-:S06]  /*7810*/  FFMA.FTZ R4, R50, UR11, -R0 ;  /* 0x0000000b32047c23 */ /* 0x008fcc0008010800 */
[----:B------:R3:W-:Y:S02]  /*7820*/  MUFU.EX2 R194, R4 ;  /* 0x0000000400c27308 */ /* 0x0007e40000000800 */
[--C-:B---3--:R-:W-:Y:S02]  /*7830*/  FFMA.FTZ R4, R51, UR11, -R0.reuse ;  /* 0x0000000b33047c23 */ /* 0x108fe40008010800 */
[----:B------:R-:W3:Y:S04]  /*7840*/  LDSM.16.MT88.4 R48, [R164+0x5400] ;  /* 0x00540000a430783b */ /* 0x000ee80000004200 */
[----:B------:R4:W-:Y:S02]  /*7850*/  MUFU.EX2 R197, R4 ;  /* 0x0000000400c57308 */ /* 0x0009e40000000800 */
[----:B----4-:R-:W-:-:S06]  /*7860*/  FFMA.FTZ R4, R53, UR11, -R0 ;  /* 0x0000000b35047c23 */ /* 0x010fcc0008010800 */
        /* <DEDUP_REMOVED lines=11> */
[--C-:B----4-:R-:W-:Y:S02]  /*7920*/  FFMA.FTZ R4, R58, UR11, -R0.reuse ;  /* 0x0000000b3a047c23 */ /* 0x110fe40008010800 */
[----:B------:R-:W4:Y:S04]  /*7930*/  LDSM.16.MT88.4 R56, [R135+0x5800] ;  /* 0x005800008738783b */ /* 0x000f280000004200 */
[----:B------:R5:W-:Y:S02]  /*7940*/  MUFU.EX2 R214, R4 ;  /* 0x0000000400d67308 */ /* 0x000be40000000800 */
[----:B-----5:R-:W-:-:S06]  /*7950*/  FFMA.FTZ R4, R62, UR11, -R0 ;  /* 0x0000000b3e047c23 */ /* 0x020fcc0008010800 */
[----:B------:R5:W-:Y:S02]  /*7960*/  MUFU.EX2 R215, R4 ;  /* 0x0000000400d77308 */ /* 0x000be40000000800 */
[----:B-----5:R-:W-:-:S06]  /*7970*/  FFMA.FTZ R4, R66, UR11, -R0 ;  /* 0x0000000b42047c23 */ /* 0x020fcc0008010800 */
[----:B------:R5:W-:Y:S02]  /*7980*/  MUFU.EX2 R217, R4 ;  /* 0x0000000400d97308 */ /* 0x000be40000000800 */
[----:B-----5:R-:W-:-:S06]  /*7990*/  FFMA.FTZ R4, R65, UR11, -R0 ;  /* 0x0000000b41047c23 */ /* 0x020fcc0008010800 */
[----:B------:R5:W-:Y:S02]  /*79a0*/  MUFU.EX2 R218, R4 ;  /* 0x0000000400da7308 */ /* 0x000be40000000800 */
[----:B-----5:R-:W-:-:S06]  /*79b0*/  FFMA.FTZ R4, R64, UR11, -R0 ;  /* 0x0000000b40047c23 */ /* 0x020fcc0008010800 */
[----:B------:R5:W-:Y:S02]  /*79c0*/  MUFU.EX2 R220, R4 ;  /* 0x0000000400dc7308 */ /* 0x000be40000000800 */
[--C-:B-----5:R-:W-:Y:S02]  /*79d0*/  FFMA.FTZ R4, R63, UR11, -R0.reuse ;  /* 0x0000000b3f047c23 */ /* 0x120fe40008010800 */
[----:B------:R-:W5:Y:S04]  /*79e0*/  LDSM.16.MT88.4 R60, [R164+0x5800] ;  /* 0x00580000a43c783b */ /* 0x000f680000004200 */
[----:B------:R2:W-:Y:S02]  /*79f0*/  MUFU.EX2 R219, R4 ;  /* 0x0000000400db7308 */ /* 0x0005e40000000800 */
[----:B--2---:R-:W-:-:S02]  /*7a00*/  FFMA.FTZ R4, R67, UR11, -R0 ;  /* 0x0000000b43047c23 */ /* 0x004fc40008010800 */
[----:B------:R-:W-:Y:S04]  /*7a10*/  LDSM.16.MT88.4 R64, [R135+0x6400] ;  /* 0x006400008740783b */ /* 0x000fe80000004200 */
[----:B------:R2:W-:Y:S02]  /*7a20*/  MUFU.EX2 R221, R4 ;  /* 0x0000000400dd7308 */ /* 0x0005e40000000800 */
[----:B--2---:R-:W-:-:S06]  /*7a30*/  FFMA.FTZ R4, R70, UR11, -R0 ;  /* 0x0000000b46047c23 */ /* 0x004fcc0008010800 */
[----:B------:R2:W-:Y:S02]  /*7a40*/  MUFU.EX2 R223, R4 ;  /* 0x0000000400df7308 */ /* 0x0005e40000000800 */
[----:B--2---:R-:W-:Y:S01]  /*7a50*/  FSEL R4, R7, RZ, P1 ;  /* 0x000000ff07047208 */ /* 0x004fe20000800000 */
[----:B------:R-:W-:-:S05]  /*7a60*/  FFMA.FTZ R7, R71, UR11, -R0 ;  /* 0x0000000b47077c23 */ /* 0x000fca0008010800 */
[----:B------:R2:W-:Y:S01]  /*7a70*/  MUFU.EX2 R222, R7 ;  /* 0x0000000700de7308 */ /* 0x0005e20000000800 */
[----:B------:R-:W-:-:S07]  /*7a80*/  FFMA.FTZ R2, R15, UR11, -R4 ;  /* 0x0000000b0f027c23 */ /* 0x000fce0008010804 */
[----:B------:R1:W-:Y:S01]  /*7a90*/  MUFU.EX2 R15, R2 ;  /* 0x00000002000f7308 */ /* 0x0003e20000000800 */
[----:B--2---:R-:W-:Y:S01]  /*7aa0*/  FFMA.FTZ R7, R11, UR11, -R4 ;  /* 0x0000000b0b077c23 */ /* 0x004fe20008010804 */
[----:B------:R-:W-:-:S06]  /*7ab0*/  F2FP.BF16.F32.PACK_AB R11, R156, R150 ;  /* 0x000000969c0b723e */ /* 0x000fcc00000010ff */
[----:B------:R2:W-:Y:S01]  /*7ac0*/  MUFU.EX2 R89, R7 ;  /* 0x0000000700597308 */ /* 0x0005e20000000800 */
[----:B-1----:R-:W-:-:S07]  /*7ad0*/  FFMA.FTZ R2, R23, UR11, -R4 ;  /* 0x0000000b17027c23 */ /* 0x002fce0008010804 */
[----:B------:R1:W-:Y:S01]  /*7ae0*/  MUFU.EX2 R102, R2 ;  /* 0x0000000200667308 */ /* 0x0003e20000000800 */
[----:B--2---:R-:W-:Y:S01]  /*7af0*/  FFMA.FTZ R7, R9, UR11, -R4 ;  /* 0x0000000b09077c23 */ /* 0x004fe20008010804 */
[----:B------:R-:W-:-:S06]  /*7b00*/  F2FP.BF16.F32.PACK_AB R9, R149, R151 ;  /* 0x000000979509723e */ /* 0x000fcc00000010ff */
[----:B------:R2:W3:Y:S01]  /*7b10*/  MUFU.EX2 R88, R7 ;  /* 0x0000000700587308 */ /* 0x0004e20000000800 */
[----:B-1----:R-:W-:-:S07]  /*7b20*/  FFMA.FTZ R2, R22, UR11, -R4 ;  /* 0x0000000b16027c23 */ /* 0x002fce0008010804 */
[----:B------:R1:W-:Y:S01]  /*7b30*/  MUFU.EX2 R106, R2 ;  /* 0x00000002006a7308 */ /* 0x0003e20000000800 */
[----:B--2---:R-:W-:Y:S01]  /*7b40*/  FFMA.FTZ R7, R14, UR11, -R4 ;  /* 0x0000000b0e077c23 */ /* 0x004fe20008010804 */
[----:B---3--:R-:W-:-:S06]  /*7b50*/  F2FP.BF16.F32.PACK_AB R8, R88, R89 ;  /* 0x000000595808723e */ /* 0x008fcc00000010ff */
[----:B------:R2:W-:Y:S01]  /*7b60*/  MUFU.EX2 R14, R7 ;  /* 0x00000007000e7308 */ /* 0x0005e20000000800 */
[----:B-1----:R-:W-:-:S07]  /*7b70*/  FFMA.FTZ R2, R24, UR11, -R4 ;  /* 0x0000000b18027c23 */ /* 0x002fce0008010804 */
[----:B------:R1:W-:Y:S01]  /*7b80*/  MUFU.EX2 R107, R2 ;  /* 0x00000002006b7308 */ /* 0x0003e20000000800 */
[----:B--2---:R-:W-:-:S07]  /*7b90*/  FFMA.FTZ R7, R13, UR11, -R4 ;  /* 0x0000000b0d077c23 */ /* 0x004fce0008010804 */
[----:B------:R2:W3:Y:S01]  /*7ba0*/  MUFU.EX2 R13, R7 ;  /* 0x00000007000d7308 */ /* 0x0004e20000000800 */
[----:B-1----:R-:W-:-:S07]  /*7bb0*/  FFMA.FTZ R2, R25, UR11, -R4 ;  /* 0x0000000b19027c23 */ /* 0x002fce0008010804 */
[----:B------:R1:W-:Y:S01]  /*7bc0*/  MUFU.EX2 R113, R2 ;  /* 0x0000000200717308 */ /* 0x0003e20000000800 */
[----:B--2---:R-:W-:Y:S01]  /*7bd0*/  FFMA.FTZ R7, R10, UR11, -R4 ;  /* 0x0000000b0a077c23 */ /* 0x004fe20008010804 */
[----:B---3--:R-:W-:-:S06]  /*7be0*/  F2FP.BF16.F32.PACK_AB R10, R13, R14 ;  /* 0x0000000e0d0a723e */ /* 0x008fcc00000010ff */
[----:B------:R2:W-:Y:S01]  /*7bf0*/  MUFU.EX2 R92, R7 ;  /* 0x00000007005c7308 */ /* 0x0005e20000000800 */
[----:B------:R-:W-:Y:S01]  /*7c00*/  HMMA.16816.F32.BF16 R28, R8, R16, RZ ;  /* 0x00000010081c723c */ /* 0x000fe200000418ff */
[----:B-1----:R-:W-:-:S06]  /*7c10*/  FFMA.FTZ R2, R26, UR11, -R4 ;  /* 0x0000000b1a027c23 */ /* 0x002fcc0008010804 */
[----:B------:R1:W3:Y:S01]  /*7c20*/  MUFU.EX2 R119, R2 ;  /* 0x0000000200777308 */ /* 0x0002e20000000800 */
[----:B------:R-:W-:Y:S01]  /*7c30*/  HMMA.16816.F32.BF16 R24, R8, R18, RZ ;  /* 0x000000120818723c */ /* 0x000fe200000418ff */
[----:B------:R-:W-:-:S05]  /*7c40*/  F2FP.BF16.F32.PACK_AB R17, R158, R157 ;  /* 0x0000009d9e11723e */ /* 0x000fca00000010ff */
[C---:B------:R-:W-:Y:S01]  /*7c50*/  HMMA.16816.F32.BF16 R36, R8.reuse, R32, RZ ;  /* 0x000000200824723c */ /* 0x040fe200000418ff */
[--C-:B--2---:R-:W-:Y:S01]  /*7c60*/  FFMA.FTZ R7, R21, UR11, -R4.reuse ;  /* 0x0000000b15077c23 */ /* 0x104fe20008010804 */
[----:B------:R-:W-:Y:S02]  /*7c70*/  F2FP.BF16.F32.PACK_AB R19, R160, R159 ;  /* 0x0000009fa013723e */ /* 0x000fe400000010ff */
[----:B------:R-:W-:Y:S01]  /*7c80*/  F2FP.BF16.F32.PACK_AB R18, R102, R15 ;  /* 0x0000000f6612723e */ /* 0x000fe200000010ff */
[----:B------:R-:W2:Y:S01]  /*7c90*/  MUFU.EX2 R21, R7 ;  /* 0x0000000700157308 */ /* 0x000ea20000000800 */
[----:B------:R-:W-:Y:S01]  /*7ca0*/  HMMA.16816.F32.BF16 R32, R8, R34, RZ ;  /* 0x000000220820723c */ /* 0x000fe200000418ff */
[----:B-1----:R-:W-:-:S06]  /*7cb0*/  FFMA.FTZ R2, R52, UR11, -R4 ;  /* 0x0000000b34027c23 */ /* 0x002fcc0008010804 */
[----:B------:R-:W-:Y:S01]  /*7cc0*/  F2FP.BF16.F32.PACK_AB R9, R162, R161 ;  /* 0x000000a1a209723e */ /* 0x000fe200000010ff */
[----:B------:R1:W-:Y:S01]  /*7cd0*/  MUFU.EX2 R118, R2 ;  /* 0x0000000200767308 */ /* 0x0003e20000000800 */
[----:B------:R-:W-:Y:S02]  /*7ce0*/  F2FP.BF16.F32.PACK_AB R11, R169, R163 ;  /* 0x000000a3a90b723e */ /* 0x000fe400000010ff */
[----:B------:R-:W-:Y:S02]  /*7cf0*/  F2FP.BF16.F32.PACK_AB R8, R107, R106 ;  /* 0x0000006a6b08723e */ /* 0x000fe400000010ff */
[----:B---3--:R-:W-:Y:S02]  /*7d00*/  F2FP.BF16.F32.PACK_AB R10, R119, R113 ;  /* 0x00000071770a723e */ /* 0x008fe400000010ff */
[----:B--2---:R-:W-:Y:S01]  /*7d10*/  F2FP.BF16.F32.PACK_AB R16, R21, R92 ;  /* 0x0000005c1510723e */ /* 0x004fe200000010ff */
[----:B------:R-:W-:-:S04]  /*7d20*/  FFMA.FTZ R7, R110, UR11, -R4 ;  /* 0x0000000b6e077c23 */ /* 0x000fc80008010804 */
[----:B------:R2:W-:Y:S02]  /*7d30*/  MUFU.EX2 R70, R7 ;  /* 0x0000000700467308 */ /* 0x0005e40000000800 */
[C---:B------:R-:W-:Y:S01]  /*7d40*/  HMMA.16816.F32.BF16 R40, R16.reuse, R44, R28 ;  /* 0x0000002c1028723c */ /* 0x040fe2000004181c */
[----:B-1----:R-:W-:Y:S02]  /*7d50*/  FFMA.FTZ R2, R54, UR11, -R4 ;  /* 0x0000000b36027c23 */ /* 0x002fe40008010804 */
[----:B------:R-:W1:Y:S03]  /*7d60*/  LDSM.16.MT88.4 R52, [R135+0x5c00] ;  /* 0x005c00008734783b */ /* 0x000e660000004200 */
[C---:B------:R-:W-:Y:S01]  /*7d70*/  HMMA.16816.F32.BF16 R28, R16.reuse, R46, R24 ;  /* 0x0000002e101c723c */ /* 0x040fe20000041818 */
[----:B------:R3:W5:Y:S05]  /*7d80*/  MUFU.EX2 R115, R2 ;  /* 0x0000000200737308 */ /* 0x00076a0000000800 */
[----:B------:R-:W-:Y:S01]  /*7d90*/  HMMA.16816.F32.BF16 R24, R16, R48, R36 ;  /* 0x000000301018723c */ /* 0x000fe20000041824 */
[----:B--2---:R-:W-:-:S05]  /*7da0*/  FADD.FTZ R7, R89, R88 ;  /* 0x0000005859077221 */ /* 0x004fca0000010000 */
[----:B------:R-:W-:Y:S01]  /*7db0*/  HMMA.16816.F32.BF16 R16, R16, R50, R32 ;  /* 0x000000321010723c */ /* 0x000fe20000041820 */
[----:B------:R-:W2:Y:S01]  /*7dc0*/  LDSM.16.MT88.4 R48, [R164+0x5c00] ;  /* 0x005c0000a430783b */ /* 0x000ea20000004200 */
[----:B------:R-:W-:Y:S01]  /*7dd0*/  FADD.FTZ R7, R14, R7 ;  /* 0x000000070e077221 */ /* 0x000fe20000010000 */
[----:B---3--:R-:W-:-:S03]  /*7de0*/  FFMA.FTZ R2, R72, UR11, -R4 ;  /* 0x0000000b48027c23 */ /* 0x008fc60008010804 */
[C---:B----4-:R-:W-:Y:S01]  /*7df0*/  HMMA.16816.F32.BF16 R40, R8.reuse, R56, R40 ;  /* 0x000000380828723c */ /* 0x050fe20000041828 */
[----:B------:R-:W-:Y:S01]  /*7e00*/  FADD.FTZ R7, R13, R7 ;  /* 0x000000070d077221 */ /* 0x000fe20000010000 */
[----:B------:R3:W-:Y:S03]  /*7e10*/  MUFU.EX2 R114, R2 ;  /* 0x0000000200727308 */ /* 0x0007e60000000800 */
[----:B------:R-:W-:Y:S01]  /*7e20*/  FADD.FTZ R14, R92, R7 ;  /* 0x000000075c0e7221 */ /* 0x000fe20000010000 */
[----:B------:R-:W-:Y:S01]  /*7e30*/  HMMA.16816.F32.BF16 R36, R8, R58, R28 ;  /* 0x0000003a0824723c */ /* 0x000fe2000004181c */
[----:B------:R-:W4:Y:S01]  /*7e40*/  LDSM.16.MT88.4 R56, [R135+0x6000] ;  /* 0x006000008738783b */ /* 0x000f220000004200 */
[----:B------:R-:W-:-:S04]  /*7e50*/  FFMA.FTZ R7, R147, UR11, -R4 ;  /* 0x0000000b93077c23 */ /* 0x000fc80008010804 */
[C---:B-----5:R-:W-:Y:S06]  /*7e60*/  HMMA.16816.F32.BF16 R32, R8.reuse, R60, R24 ;  /* 0x0000003c0820723c */ /* 0x060fec0000041818 */
[----:B------:R-:W-:Y:S01]  /*7e70*/  HMMA.16816.F32.BF16 R44, R8, R62, R16 ;  /* 0x0000003e082c723c */ /* 0x000fe20000041810 */
[----:B------:R-:W5:Y:S01]  /*7e80*/  LDSM.16.MT88.4 R60, [R164+0x6000] ;  /* 0x00600000a43c783b */ /* 0x000f620000004200 */
[----:B---3--:R-:W-:-:S04]  /*7e90*/  FFMA.FTZ R2, R73, UR11, -R4 ;  /* 0x0000000b49027c23 */ /* 0x008fc80008010804 */
[----:B------:R3:W1:Y:S01]  /*7ea0*/  MUFU.EX2 R112, R2 ;  /* 0x0000000200707308 */ /* 0x0006620000000800 */
[----:B------:R-:W-:Y:S02]  /*7eb0*/  F2FP.BF16.F32.PACK_AB R9, R174, R170 ;  /* 0x000000aaae09723e */ /* 0x000fe400000010ff */
[----:B------:R-:W-:Y:S02]  /*7ec0*/  F2FP.BF16.F32.PACK_AB R11, R173, R181 ;  /* 0x000000b5ad0b723e */ /* 0x000fe400000010ff */
[----:B------:R-:W-:Y:S02]  /*7ed0*/  F2FP.BF16.F32.PACK_AB R8, R115, R118 ;  /* 0x000000767308723e */ /* 0x000fe400000010ff */
[----:B------:R-:W-:Y:S02]  /*7ee0*/  F2FP.BF16.F32.PACK_AB R17, R171, R177 ;  /* 0x000000b1ab11723e */ /* 0x000fe400000010ff */
[----:B------:R-:W-:Y:S01]  /*7ef0*/  F2FP.BF16.F32.PACK_AB R19, R176, R186 ;  /* 0x000000bab013723e */ /* 0x000fe200000010ff */
[----:B---3--:R-:W-:Y:S01]  /*7f00*/  FFMA.FTZ R2, R74, UR11, -R4 ;  /* 0x0000000b4a027c23 */ /* 0x008fe20008010804 */
[----:B-1----:R-:W-:-:S03]  /*7f10*/  F2FP.BF16.F32.PACK_AB R10, R112, R114 ;  /* 0x00000072700a723e */ /* 0x002fc600000010ff */
[----:B------:R1:W-:Y:S04]  /*7f20*/  MUFU.EX2 R111, R2 ;  /* 0x00000002006f7308 */ /* 0x0003e80000000800 */
[C---:B------:R-:W-:Y:S06]  /*7f30*/  HMMA.16816.F32.BF16 R28, R8.reuse, R52, R40 ;  /* 0x00000034081c723c */ /* 0x040fec0000041828 */
[C---:B------:R-:W-:Y:S01]  /*7f40*/  HMMA.16816.F32.BF16 R24, R8.reuse, R54, R36 ;  /* 0x000000360818723c */ /* 0x040fe20000041824 */
[----:B------:R-:W3:Y:S05]  /*7f50*/  LDSM.16.MT88.4 R52, [R164+0x6400] ;  /* 0x00640000a434783b */ /* 0x000eea0000004200 */
[----:B--2---:R-:W-:Y:S01]  /*7f60*/  HMMA.16816.F32.BF16 R32, R8, R48, R32 ;  /* 0x000000300820723c */ /* 0x004fe20000041820 */
[----:B-1----:R-:W-:-:S04]  /*7f70*/  FFMA.FTZ R2, R75, UR11, -R4 ;  /* 0x0000000b4b027c23 */ /* 0x002fc80008010804 */
[----:B------:R1:W2:Y:S01]  /*7f80*/  MUFU.EX2 R105, R2 ;  /* 0x0000000200697308 */ /* 0x0002a20000000800 */
[----:B------:R-:W-:Y:S01]  /*7f90*/  HMMA.16816.F32.BF16 R40, R8, R50, R44 ;  /* 0x000000320828723c */ /* 0x000fe2000004182c */
[----:B------:R-:W-:Y:S04]  /*7fa0*/  LDSM.16.MT88.4 R44, [R164+0x6800] ;  /* 0x00680000a42c783b */ /* 0x000fe80000004200 */
[----:B------:R-:W-:Y:S02]  /*7fb0*/  LDSM.16.MT88.4 R48, [R135+0x6c00] ;  /* 0x006c00008730783b */ /* 0x000fe40000004200 */
[----:B------:R-:W-:Y:S02]  /*7fc0*/  F2FP.BF16.F32.PACK_AB R9, R184, R180 ;  /* 0x000000b4b809723e */ /* 0x000fe400000010ff */
[----:B------:R-:W-:Y:S01]  /*7fd0*/  F2FP.BF16.F32.PACK_AB R11, R188, R172 ;  /* 0x000000acbc0b723e */ /* 0x000fe200000010ff */
[----:B-1----:R-:W-:Y:S01]  /*7fe0*/  FFMA.FTZ R2, R76, UR11, -R4 ;  /* 0x0000000b4c027c23 */ /* 0x002fe20008010804 */
[----:B--2---:R-:W-:-:S03]  /*7ff0*/  F2FP.BF16.F32.PACK_AB R16, R105, R111 ;  /* 0x0000006f6910723e */ /* 0x004fc600000010ff */
[----:B------:R1:W-:Y:S02]  /*8000*/  MUFU.EX2 R108, R2 ;  /* 0x00000002006c7308 */ /* 0x0003e40000000800 */
[----:B-1----:R-:W-:-:S06]  /*8010*/  FFMA.FTZ R2, R78, UR11, -R4 ;  /* 0x0000000b4e027c23 */ /* 0x002fcc0008010804 */
[----:B------:R1:W2:Y:S02]  /*8020*/  MUFU.EX2 R104, R2 ;  /* 0x0000000200687308 */ /* 0x0002a40000000800 */
[----:B-1----:R-:W-:Y:S01]  /*8030*/  FFMA.FTZ R2, R79, UR11, -R4 ;  /* 0x0000000b4f027c23 */ /* 0x002fe20008010804 */
[----:B--2---:R-:W-:-:S05]  /*8040*/  F2FP.BF16.F32.PACK_AB R18, R104, R108 ;  /* 0x0000006c6812723e */ /* 0x004fca00000010ff */
[----:B------:R1:W-:Y:S02]  /*8050*/  MUFU.EX2 R98, R2 ;  /* 0x0000000200627308 */ /* 0x0003e40000000800 */
[C---:B----4-:R-:W-:Y:S06]  /*8060*/  HMMA.16816.F32.BF16 R36, R16.reuse, R56, R28 ;  /* 0x000000381024723c */ /* 0x050fec000004181c */
[C---:B------:R-:W-:Y:S01]  /*8070*/  HMMA.16816.F32.BF16 R28, R16.reuse, R58, R24 ;  /* 0x0000003a101c723c */ /* 0x040fe20000041818 */
[----:B------:R-:W2:Y:S05]  /*8080*/  LDSM.16.MT88.4 R56, [R135+0x6800] ;  /* 0x006800008738783b */ /* 0x000eaa0000004200 */
[----:B-----5:R-:W-:Y:S01]  /*8090*/  HMMA.16816.F32.BF16 R24, R16, R60, R32 ;  /* 0x0000003c1018723c */ /* 0x020fe20000041820 */
[----:B-1----:R-:W-:-:S04]  /*80a0*/  FFMA.FTZ R2, R80, UR11, -R4 ;  /* 0x0000000b50027c23 */ /* 0x002fc80008010804 */
[----:B------:R1:W4:Y:S01]  /*80b0*/  MUFU.EX2 R99, R2 ;  /* 0x0000000200637308 */ /* 0x0003220000000800 */
[----:B------:R-:W-:Y:S01]  /*80c0*/  HMMA.16816.F32.BF16 R16, R16, R62, R40 ;  /* 0x0000003e1010723c */ /* 0x000fe20000041828 */
[----:B------:R-:W-:Y:S01]  /*80d0*/  LDSM.16.MT88.4 R60, [R164+0x7000] ;  /* 0x00700000a43c783b */ /* 0x000fe20000004200 */
[----:B-1----:R-:W-:Y:S01]  /*80e0*/  FFMA.FTZ R2, R81, UR11, -R4 ;  /* 0x0000000b51027c23 */ /* 0x002fe20008010804 */
[----:B----4-:R-:W-:-:S04]  /*80f0*/  F2FP.BF16.F32.PACK_AB R8, R99, R98 ;  /* 0x000000626308723e */ /* 0x010fc800000010ff */
[----:B------:R1:W-:Y:S02]  /*8100*/  MUFU.EX2 R101, R2 ;  /* 0x0000000200657308 */ /* 0x0003e40000000800 */
[----:B-1----:R-:W-:-:S06]  /*8110*/  FFMA.FTZ R2, R82, UR11, -R4 ;  /* 0x0000000b52027c23 */ /* 0x002fcc0008010804 */
[----:B------:R1:W4:Y:S02]  /*8120*/  MUFU.EX2 R95, R2 ;  /* 0x00000002005f7308 */ /* 0x0003240000000800 */
[----:B-1----:R-:W-:Y:S01]  /*8130*/  FFMA.FTZ R2, R83, UR11, -R4 ;  /* 0x0000000b53027c23 */ /* 0x002fe20008010804 */
[----:B----4-:R-:W-:-:S05]  /*8140*/  F2FP.BF16.F32.PACK_AB R10, R95, R101 ;  /* 0x000000655f0a723e */ /* 0x010fca00000010ff */
[----:B------:R1:W-:Y:S02]  /*8150*/  MUFU.EX2 R82, R2 ;  /* 0x0000000200527308 */ /* 0x0003e40000000800 */
[C---:B------:R-:W-:Y:S06]  /*8160*/  HMMA.16816.F32.BF16 R32, R8.reuse, R64, R36 ;  /* 0x000000400820723c */ /* 0x040fec0000041824 */
[----:B------:R4:W-:Y:S01]  /*8170*/  MUFU.EX2 R64, R7 ;  /* 0x0000000700407308 */ /* 0x0009e20000000800 */
[C---:B------:R-:W-:Y:S06]  /*8180*/  HMMA.16816.F32.BF16 R28, R8.reuse, R66, R28 ;  /* 0x00000042081c723c */ /* 0x040fec000004181c */
[----:B---3--:R-:W-:Y:S01]  /*8190*/  HMMA.16816.F32.BF16 R24, R8, R52, R24 ;  /* 0x000000340818723c */ /* 0x008fe20000041818 */
[----:B-1----:R-:W-:-:S04]  /*81a0*/  FFMA.FTZ R2, R85, UR11, -R4 ;  /* 0x0000000b55027c23 */ /* 0x002fc80008010804 */
[----:B------:R1:W3:Y:S01]  /*81b0*/  MUFU.EX2 R81, R2 ;  /* 0x0000000200517308 */ /* 0x0002e20000000800 */
[----:B------:R-:W-:Y:S01]  /*81c0*/  HMMA.16816.F32.BF16 R40, R8, R54, R16 ;  /* 0x000000360828723c */ /* 0x000fe20000041810 */
[----:B------:R-:W5:Y:S01]  /*81d0*/  LDSM.16.MT88.4 R52, [R164+0x6c00] ;  /* 0x006c0000a434783b */ /* 0x000f620000004200 */
[----:B----4-:R-:W-:-:S05]  /*81e0*/  FADD.FTZ R7, R21, R14 ;  /* 0x0000000e15077221 */ /* 0x010fca0000010000 */
[----:B------:R-:W-:Y:S01]  /*81f0*/  F2FP.BF16.F32.PACK_AB R9, R183, R179 ;  /* 0x000000b3b709723e */ /* 0x000fe200000010ff */
[----:B------:R-:W-:Y:S01]  /*8200*/  FADD.FTZ R7, R15, R7 ;  /* 0x000000070f077221 */ /* 0x000fe20000010000 */
[----:B------:R-:W-:-:S03]  /*8210*/  F2FP.BF16.F32.PACK_AB R11, R187, R185 ;  /* 0x000000b9bb0b723e */ /* 0x000fc600000010ff */
[----:B------:R-:W-:Y:S01]  /*8220*/  FADD.FTZ R7, R102, R7 ;  /* 0x0000000766077221 */ /* 0x000fe20000010000 */
[----:B-1----:R-:W-:Y:S01]  /*8230*/  FFMA.FTZ R2, R86, UR11, -R4 ;  /* 0x0000000b56027c23 */ /* 0x002fe20008010804 */
[----:B---3--:R-:W-:Y:S02]  /*8240*/  F2FP.BF16.F32.PACK_AB R8, R81, R82 ;  /* 0x000000525108723e */ /* 0x008fe400000010ff */
[----:B------:R-:W-:Y:S01]  /*8250*/  FADD.FTZ R7, R106, R7 ;  /* 0x000000076a077221 */ /* 0x000fe20000010000 */
[----:B------:R1:W-:Y:S03]  /*8260*/  MUFU.EX2 R80, R2 ;  /* 0x0000000200507308 */ /* 0x0003e60000000800 */
[----:B------:R-:W-:-:S04]  /*8270*/  FADD.FTZ R7, R107, R7 ;  /* 0x000000076b077221 */ /* 0x000fc80000010000 */
[----:B------:R-:W-:Y:S01]  /*8280*/  FADD.FTZ R14, R113, R7 ;  /* 0x00000007710e7221 */ /* 0x000fe20000010000 */
[----:B------:R-:W-:-:S04]  /*8290*/  FFMA.FTZ R7, R123, UR11, -R4 ;  /* 0x0000000b7b077c23 */ /* 0x000fc80008010804 */
[----:B------:R3:W-:Y:S01]  /*82a0*/  MUFU.EX2 R15, R7 ;  /* 0x00000007000f7308 */ /* 0x0007e20000000800 */
[----:B-1----:R-:W-:-:S07]  /*82b0*/  FFMA.FTZ R2, R87, UR11, -R4 ;  /* 0x0000000b57027c23 */ /* 0x002fce0008010804 */
[----:B------:R1:W4:Y:S01]  /*82c0*/  MUFU.EX2 R79, R2 ;  /* 0x00000002004f7308 */ /* 0x0003220000000800 */
[----:B---3--:R-:W-:-:S04]  /*82d0*/  FADD.FTZ R7, R119, R14 ;  /* 0x0000000e77077221 */ /* 0x008fc80000010000 */
[----:B------:R-:W-:-:S04]  /*82e0*/  FADD.FTZ R7, R118, R7 ;  /* 0x0000000776077221 */ /* 0x000fc80000010000 */
[----:B------:R-:W-:Y:S01]  /*82f0*/  FADD.FTZ R7, R115, R7 ;  /* 0x0000000773077221 */ /* 0x000fe20000010000 */
[----:B-1----:R-:W-:Y:S01]  /*8300*/  FFMA.FTZ R2, R90, UR11, -R4 ;  /* 0x0000000b5a027c23 */ /* 0x002fe20008010804 */
[----:B----4-:R-:W-:Y:S02]  /*8310*/  F2FP.BF16.F32.PACK_AB R10, R79, R80 ;  /* 0x000000504f0a723e */ /* 0x010fe400000010ff */
[----:B------:R-:W-:Y:S01]  /*8320*/  FADD.FTZ R7, R114, R7 ;  /* 0x0000000772077221 */ /* 0x000fe20000010000 */
[----:B------:R1:W-:Y:S03]  /*8330*/  MUFU.EX2 R75, R2 ;  /* 0x00000002004b7308 */ /* 0x0003e60000000800 */
[----:B------:R-:W-:Y:S01]  /*8340*/  FADD.FTZ R7, R112, R7 ;  /* 0x0000000770077221 */ /* 0x000fe20000010000 */
[----:B--2---:R-:W-:Y:S03]  /*8350*/  HMMA.16816.F32.BF16 R16, R8, R56, R32 ;  /* 0x000000380810723c */ /* 0x004fe60000041820 */
[----:B------:R-:W-:-:S03]  /*8360*/  FADD.FTZ R7, R111, R7 ;  /* 0x000000076f077221 */ /* 0x000fc60000010000 */
[----:B------:R-:W-:Y:S01]  /*8370*/  HMMA.16816.F32.BF16 R36, R8, R58, R28 ;  /* 0x0000003a0824723c */ /* 0x000fe2000004181c */
[----:B------:R-:W2:Y:S01]  /*8380*/  LDSM.16.MT88.4 R56, [R135+0x7000] ;  /* 0x007000008738783b */ /* 0x000ea20000004200 */
[----:B------:R-:W-:-:S04]  /*8390*/  FADD.FTZ R7, R105, R7 ;  /* 0x0000000769077221 */ /* 0x000fc80000010000 */
[----:B------:R-:W-:Y:S01]  /*83a0*/  HMMA.16816.F32.BF16 R32, R8, R44, R24 ;  /* 0x0000002c0820723c */ /* 0x000fe20000041818 */
[----:B-1----:R-:W-:Y:S01]  /*83b0*/  FFMA.FTZ R2, R91, UR11, -R4 ;  /* 0x0000000b5b027c23 */ /* 0x002fe20008010804 */
[----:B------:R-:W-:-:S03]  /*83c0*/  FADD.FTZ R7, R108, R7 ;  /* 0x000000076c077221 */ /* 0x000fc60000010000 */
[----:B------:R1:W3:Y:S01]  /*83d0*/  MUFU.EX2 R78, R2 ;  /* 0x00000002004e7308 */ /* 0x0002e20000000800 */
[----:B------:R-:W-:Y:S01]  /*83e0*/  HMMA.16816.F32.BF16 R8, R8, R46, R40 ;  /* 0x0000002e0808723c */ /* 0x000fe20000041828 */
[----:B------:R-:W-:Y:S01]  /*83f0*/  F2FP.BF16.F32.PACK_AB R25, R182, R178 ;  /* 0x000000b2b619723e */ /* 0x000fe200000010ff */
[----:B------:R-:W4:Y:S01]  /*8400*/  LDSM.16.MT88.4 R44, [R164+0x7400] ;  /* 0x00740000a42c783b */ /* 0x000f220000004200 */
[----:B------:R-:W-:Y:S01]  /*8410*/  F2FP.BF16.F32.PACK_AB R27, R196, R193 ;  /* 0x000000c1c41b723e */ /* 0x000fe200000010ff */
[----:B------:R-:W-:-:S04]  /*8420*/  FADD.FTZ R7, R104, R7 ;  /* 0x0000000768077221 */ /* 0x000fc80000010000 */
[----:B------:R-:W-:-:S04]  /*8430*/  FADD.FTZ R7, R98, R7 ;  /* 0x0000000762077221 */ /* 0x000fc80000010000 */
[----:B------:R-:W-:Y:S01]  /*8440*/  FADD.FTZ R7, R99, R7 ;  /* 0x0000000763077221 */ /* 0x000fe20000010000 */
[----:B-1----:R-:W-:Y:S01]  /*8450*/  FFMA.FTZ R2, R93, UR11, -R4 ;  /* 0x0000000b5d027c23 */ /* 0x002fe20008010804 */
[----:B---3--:R-:W-:Y:S02]  /*8460*/  F2FP.BF16.F32.PACK_AB R24, R78, R75 ;  /* 0x0000004b4e18723e */ /* 0x008fe400000010ff */
[----:B------:R-:W-:Y:S01]  /*8470*/  FADD.FTZ R7, R101, R7 ;  /* 0x0000000765077221 */ /* 0x000fe20000010000 */
[----:B------:R1:W-:Y:S03]  /*8480*/  MUFU.EX2 R76, R2 ;  /* 0x00000002004c7308 */ /* 0x0003e60000000800 */
[----:B------:R-:W-:-:S04]  /*8490*/  FADD.FTZ R7, R95, R7 ;  /* 0x000000075f077221 */ /* 0x000fc80000010000 */
[----:B------:R-:W-:-:S04]  /*84a0*/  FADD.FTZ R7, R82, R7 ;  /* 0x0000000752077221 */ /* 0x000fc80000010000 */
[----:B------:R-:W-:-:S04]  /*84b0*/  FADD.FTZ R7, R81, R7 ;  /* 0x0000000751077221 */ /* 0x000fc80000010000 */
[----:B------:R-:W-:Y:S01]  /*84c0*/  FADD.FTZ R7, R80, R7 ;  /* 0x0000000750077221 */ /* 0x000fe20000010000 */
[----:B-1----:R-:W-:-:S03]  /*84d0*/  FFMA.FTZ R2, R94, UR11, -R4 ;  /* 0x0000000b5e027c23 */ /* 0x002fc60008010804 */
[----:B------:R-:W-:Y:S01]  /*84e0*/  FADD.FTZ R7, R79, R7 ;  /* 0x000000074f077221 */ /* 0x000fe20000010000 */
[----:B------:R1:W3:Y:S02]  /*84f0*/  MUFU.EX2 R73, R2 ;  /* 0x0000000200497308 */ /* 0x0002e40000000800 */
[----:B-1----:R-:W-:Y:S01]  /*8500*/  FFMA.FTZ R2, R100, UR11, -R4 ;  /* 0x0000000b64027c23 */ /* 0x002fe20008010804 */
[----:B---3--:R-:W-:-:S05]  /*8510*/  F2FP.BF16.F32.PACK_AB R26, R73, R76 ;  /* 0x0000004c491a723e */ /* 0x008fca00000010ff */
[----:B------:R1:W-:Y:S02]  /*8520*/  MUFU.EX2 R74, R2 ;  /* 0x00000002004a7308 */ /* 0x0003e40000000800 */
[C---:B------:R-:W-:Y:S06]  /*8530*/  HMMA.16816.F32.BF16 R28, R24.reuse, R48, R16 ;  /* 0x00000030181c723c */ /* 0x040fec0000041810 */
[----:B------:R-:W-:Y:S01]  /*8540*/  HMMA.16816.F32.BF16 R36, R24, R50, R36 ;  /* 0x000000321824723c */ /* 0x000fe20000041824 */
[----:B------:R-:W-:Y:S01]  /*8550*/  F2FP.BF16.F32.PACK_AB R17, R192, R190 ;  /* 0x000000bec011723e */ /* 0x000fe200000010ff */
[----:B------:R-:W3:Y:S01]  /*8560*/  LDSM.16.MT88.4 R48, [R135+0x7400] ;  /* 0x007400008730783b */ /* 0x000ee20000004200 */
[----:B------:R-:W-:-:S03]  /*8570*/  F2FP.BF16.F32.PACK_AB R19, R199, R204 ;  /* 0x000000ccc713723e */ /* 0x000fc600000010ff */
[----:B-----5:R-:W-:Y:S01]  /*8580*/  HMMA.16816.F32.BF16 R32, R24, R52, R32 ;  /* 0x000000341820723c */ /* 0x020fe20000041820 */
[----:B-1----:R-:W-:-:S04]  /*8590*/  FFMA.FTZ R2, R103, UR11, -R4 ;  /* 0x0000000b67027c23 */ /* 0x002fc80008010804 */
[----:B------:R1:W5:Y:S01]  /*85a0*/  MUFU.EX2 R71, R2 ;  /* 0x0000000200477308 */ /* 0x0003620000000800 */
[----:B------:R-:W-:Y:S01]  /*85b0*/  HMMA.16816.F32.BF16 R40, R24, R54, R8 ;  /* 0x000000361828723c */ /* 0x000fe20000041808 */
[----:B------:R-:W-:Y:S06]  /*85c0*/  LDSM.16.MT88.4 R52, [R135+0x7800] ;  /* 0x007800008734783b */ /* 0x000fec0000004200 */
[--C-:B------:R-:W-:Y:S01]  /*85d0*/  FFMA.FTZ R8, R140, UR11, -R4.reuse ;  /* 0x0000000b8c087c23 */ /* 0x100fe20008010804 */
[----:B------:R-:W-:Y:S02]  /*85e0*/  F2FP.BF16.F32.PACK_AB R9, R203, R201 ;  /* 0x000000c9cb09723e */ /* 0x000fe400000010ff */
[----:B------:R-:W-:Y:S01]  /*85f0*/  F2FP.BF16.F32.PACK_AB R11, R198, R195 ;  /* 0x000000c3c60b723e */ /* 0x000fe200000010ff */
[----:B------:R2:W-:Y:S01]  /*8600*/  MUFU.EX2 R65, R8 ;  /* 0x0000000800417308 */ /* 0x0005e20000000800 */
[----:B-1----:R-:W-:Y:S01]  /*8610*/  FFMA.FTZ R2, R109, UR11, -R4 ;  /* 0x0000000b6d027c23 */ /* 0x002fe20008010804 */
[----:B-----5:R-:W-:-:S06]  /*8620*/  F2FP.BF16.F32.PACK_AB R16, R71, R74 ;  /* 0x0000004a4710723e */ /* 0x020fcc00000010ff */
[----:B------:R1:W5:Y:S01]  /*8630*/  MUFU.EX2 R72, R2 ;  /* 0x0000000200487308 */ /* 0x0003620000000800 */
[----:B--2---:R-:W-:-:S07]  /*8640*/  FFMA.FTZ R8, R144, UR11, -R4 ;  /* 0x0000000b90087c23 */ /* 0x004fce0008010804 */
[----:B------:R-:W-:Y:S01]  /*8650*/  MUFU.EX2 R22, R8 ;  /* 0x0000000800167308 */ /* 0x000fe20000000800 */
[----:B-1----:R-:W-:Y:S01]  /*8660*/  FFMA.FTZ R2, R121, UR11, -R4 ;  /* 0x0000000b79027c23 */ /* 0x002fe20008010804 */
[----:B-----5:R-:W-:-:S06]  /*8670*/  F2FP.BF16.F32.PACK_AB R18, R70, R72 ;  /* 0x000000484612723e */ /* 0x020fcc00000010ff */
[----:B------:R1:W-:Y:S01]  /*8680*/  MUFU.EX2 R67, R2 ;  /* 0x0000000200437308 */ /* 0x0003e20000000800 */
[C---:B------:R-:W-:Y:S06]  /*8690*/  HMMA.16816.F32.BF16 R28, R16.reuse, R56, R28 ;  /* 0x00000038101c723c */ /* 0x040fec000004181c */
[C---:B------:R-:W-:Y:S06]  /*86a0*/  HMMA.16816.F32.BF16 R36, R16.reuse, R58, R36 ;  /* 0x0000003a1024723c */ /* 0x040fec0000041824 */
[C---:B------:R-:W-:Y:S01]  /*86b0*/  HMMA.16816.F32.BF16 R24, R16.reuse, R60, R32 ;  /* 0x0000003c1018723c */ /* 0x040fe20000041820 */
[--C-:B-1----:R-:W-:Y:S01]  /*86c0*/  FFMA.FTZ R2, R124, UR11, -R4.reuse ;  /* 0x0000000b7c027c23 */ /* 0x102fe20008010804 */
[----:B------:R-:W1:Y:S03]  /*86d0*/  LDSM.16.MT88.4 R32, [R164+0x7800] ;  /* 0x00780000a420783b */ /* 0x000e660000004200 */
[----:B------:R2:W5:Y:S01]  /*86e0*/  MUFU.EX2 R66, R2 ;  /* 0x0000000200427308 */ /* 0x0005620000000800 */
[----:B------:R-:W-:Y:S01]  /*86f0*/  HMMA.16816.F32.BF16 R16, R16, R62, R40 ;  /* 0x0000003e1010723c */ /* 0x000fe20000041828 */
[----:B------:R-:W-:Y:S01]  /*8700*/  LDSM.16.MT88.4 R40, [R135+0x7c00] ;  /* 0x007c00008728783b */ /* 0x000fe20000004200 */
[----:B--2---:R-:W-:Y:S01]  /*8710*/  FFMA.FTZ R2, R127, UR11, -R4 ;  /* 0x0000000b7f027c23 */ /* 0x004fe20008010804 */
[----:B-----5:R-:W-:-:S04]  /*8720*/  F2FP.BF16.F32.PACK_AB R8, R66, R67 ;  /* 0x000000434208723e */ /* 0x020fc800000010ff */
[----:B------:R2:W5:Y:S02]  /*8730*/  MUFU.EX2 R23, R2 ;  /* 0x0000000200177308 */ /* 0x0005640000000800 */
[----:B--2---:R-:W-:Y:S01]  /*8740*/  FADD.FTZ R2, R151, R149 ;  /* 0x0000009597027221 */ /* 0x004fe20000010000 */
[----:B-----5:R-:W-:-:S03]  /*8750*/  F2FP.BF16.F32.PACK_AB R10, R65, R23 ;  /* 0x00000017410a723e */ /* 0x020fc600000010ff */
[----:B------:R-:W-:-:S04]  /*8760*/  FADD.FTZ R2, R150, R2 ;  /* 0x0000000296027221 */ /* 0x000fc80000010000 */
[----:B------:R-:W-:-:S07]  /*8770*/  FADD.FTZ R2, R156, R2 ;  /* 0x000000029c027221 */ /* 0x000fce0000010000 */
[----:B----4-:R-:W-:Y:S01]  /*8780*/  HMMA.16816.F32.BF16 R16, R8, R46, R16 ;  /* 0x0000002e0810723c */ /* 0x010fe20000041810 */
[----:B------:R-:W-:-:S05]  /*8790*/  FADD.FTZ R2, R157, R2 ;  /* 0x000000029d027221 */ /* 0x000fca0000010000 */
[C---:B------:R-:W-:Y:S01]  /*87a0*/  HMMA.16816.F32.BF16 R24, R8.reuse, R44, R24 ;  /* 0x0000002c0818723c */ /* 0x040fe20000041818 */
[----:B------:R-:W-:Y:S01]  /*87b0*/  FADD.FTZ R13, R158, R2 ;  /* 0x000000029e0d7221 */ /* 0x000fe20000010000 */
[----:B------:R-:W-:Y:S01]  /*87c0*/  FFMA.FTZ R2, R120, UR11, -R4 ;  /* 0x0000000b78027c23 */ /* 0x000fe20008010804 */
[----:B------:R-:W2:Y:S03]  /*87d0*/  LDSM.16.MT88.4 R44, [R164+0x7c00] ;  /* 0x007c0000a42c783b */ /* 0x000ea60000004200 */
[----:B------:R4:W-:Y:S01]  /*87e0*/  MUFU.EX2 R21, R2 ;  /* 0x0000000200157308 */ /* 0x0009e20000000800 */
[C---:B---3--:R-:W-:Y:S06]  /*87f0*/  HMMA.16816.F32.BF16 R36, R8.reuse, R50, R36 ;  /* 0x000000320824723c */ /* 0x048fec0000041824 */
[----:B------:R-:W-:Y:S01]  /*8800*/  HMMA.16816.F32.BF16 R28, R8, R48, R28 ;  /* 0x00000030081c723c */ /* 0x000fe2000004181c */
[----:B------:R-:W3:Y:S06]  /*8810*/  LDSM.16.MT88.4 R48, [R135+0x8000] ;  /* 0x008000008730783b */ /* 0x000eec0000004200 */
[----:B------:R-:W-:-:S02]  /*8820*/  F2FP.BF16.F32.PACK_AB R9, R202, R200 ;  /* 0x000000c8ca09723e */ /* 0x000fc400000010ff */
[----:B------:R-:W-:Y:S01]  /*8830*/  F2FP.BF16.F32.PACK_AB R11, R197, R194 ;  /* 0x000000c2c50b723e */ /* 0x000fe200000010ff */
[----:B----4-:R-:W-:Y:S01]  /*8840*/  FADD.FTZ R2, R159, R13 ;  /* 0x0000000d9f027221 */ /* 0x010fe20000010000 */
[----:B------:R-:W-:Y:S01]  /*8850*/  FFMA.FTZ R13, R148, UR11, -R4 ;  /* 0x0000000b940d7c23 */ /* 0x000fe20008010804 */
[----:B------:R-:W-:Y:S02]  /*8860*/  F2FP.BF16.F32.PACK_AB R8, R64, R22 ;  /* 0x000000164008723e */ /* 0x000fe400000010ff */
[----:B------:R-:W-:Y:S01]  /*8870*/  FADD.FTZ R2, R160, R2 ;  /* 0x00000002a0027221 */ /* 0x000fe20000010000 */
[----:B------:R4:W5:Y:S03]  /*8880*/  MUFU.EX2 R61, R13 ;  /* 0x0000000d003d7308 */ /* 0x0009660000000800 */
[----:B------:R-:W-:-:S04]  /*8890*/  FADD.FTZ R2, R161, R2 ;  /* 0x00000002a1027221 */ /* 0x000fc80000010000 */
[----:B------:R-:W-:-:S04]  /*88a0*/  FADD.FTZ R2, R162, R2 ;  /* 0x00000002a2027221 */ /* 0x000fc80000010000 */
[----:B------:R-:W-:-:S04]  /*88b0*/  FADD.FTZ R2, R163, R2 ;  /* 0x00000002a3027221 */ /* 0x000fc80000010000 */
[----:B------:R-:W-:Y:S01]  /*88c0*/  FADD.FTZ R2, R169, R2 ;  /* 0x00000002a9027221 */ /* 0x000fe20000010000 */
[----:B----4-:R-:W-:Y:S01]  /*88d0*/  FFMA.FTZ R13, R189, UR11, -R0 ;  /* 0x0000000bbd0d7c23 */ /* 0x010fe20008010800 */
[----:B-----5:R-:W-:Y:S02]  /*88e0*/  F2FP.BF16.F32.PACK_AB R10, R61, R21 ;  /* 0x000000153d0a723e */ /* 0x020fe400000010ff */
[----:B------:R-:W-:Y:S01]  /*88f0*/  FADD.FTZ R2, R170, R2 ;  /* 0x00000002aa027221 */ /* 0x000fe20000010000 */
[----:B------:R4:W-:Y:S03]  /*8900*/  MUFU.EX2 R63, R13 ;  /* 0x0000000d003f7308 */ /* 0x0009e60000000800 */
[----:B------:R-:W-:Y:S01]  /*8910*/  FADD.FTZ R2, R174, R2 ;  /* 0x00000002ae027221 */ /* 0x000fe20000010000 */
[----:B-1----:R-:W-:Y:S03]  /*8920*/  HMMA.16816.F32.BF16 R16, R8, R34, R16 ;  /* 0x000000220810723c */ /* 0x002fe60000041810 */
[----:B------:R-:W-:-:S04]  /*8930*/  FADD.FTZ R2, R181, R2 ;  /* 0x00000002b5027221 */ /* 0x000fc80000010000 */
[----:B------:R-:W-:Y:S01]  /*8940*/  FADD.FTZ R2, R173, R2 ;  /* 0x00000002ad027221 */ /* 0x000fe20000010000 */
[----:B------:R-:W-:Y:S03]  /*8950*/  HMMA.16816.F32.BF16 R36, R8, R54, R36 ;  /* 0x000000360824723c */ /* 0x000fe60000041824 */
[----:B------:R-:W-:Y:S01]  /*8960*/  FADD.FTZ R2, R177, R2 ;  /* 0x00000002b1027221 */ /* 0x000fe20000010000 */
[----:B----4-:R-:W-:-:S03]  /*8970*/  FFMA.FTZ R13, R206, UR11, -R0 ;  /* 0x0000000bce0d7c23 */ /* 0x010fc60008010800 */
[----:B------:R-:W-:Y:S01]  /*8980*/  FADD.FTZ R2, R171, R2 ;  /* 0x00000002ab027221 */ /* 0x000fe20000010000 */
[----:B------:R-:W-:Y:S01]  /*8990*/  HMMA.16816.F32.BF16 R28, R8, R52, R28 ;  /* 0x00000034081c723c */ /* 0x000fe2000004181c */
[----:B------:R1:W-:Y:S02]  /*89a0*/  MUFU.EX2 R62, R13 ;  /* 0x0000000d003e7308 */ /* 0x0003e40000000800 */
[----:B------:R-:W-:-:S03]  /*89b0*/  FADD.FTZ R2, R186, R2 ;  /* 0x00000002ba027221 */ /* 0x000fc60000010000 */
[----:B------:R-:W-:Y:S01]  /*89c0*/  HMMA.16816.F32.BF16 R24, R8, R32, R24 ;  /* 0x000000200818723c */ /* 0x000fe20000041818 */
[----:B------:R-:W-:-:S04]  /*89d0*/  FADD.FTZ R2, R176, R2 ;  /* 0x00000002b0027221 */ /* 0x000fc80000010000 */
[----:B------:R-:W-:Y:S01]  /*89e0*/  FADD.FTZ R2, R180, R2 ;  /* 0x00000002b4027221 */ /* 0x000fe20000010000 */
[----:B------:R-:W-:Y:S02]  /*89f0*/  LEA R180, P1, R77, UR8, 0x1 ;  /* 0x000000084db47c11 */ /* 0x000fe4000f8208ff */
[----:B------:R-:W-:Y:S01]  /*8a00*/  F2FP.BF16.F32.PACK_AB R9, R145, R146 ;  /* 0x000000929109723e */ /* 0x000fe200000010ff */
[----:B------:R-:W-:Y:S01]  /*8a10*/  FADD.FTZ R2, R184, R2 ;  /* 0x00000002b8027221 */ /* 0x000fe20000010000 */
[----:B------:R-:W-:Y:S02]  /*8a20*/  F2FP.BF16.F32.PACK_AB R11, R208, R205 ;  /* 0x000000cdd00b723e */ /* 0x000fe400000010ff */
[----:B------:R-:W-:Y:S01]  /*8a30*/  LEA.HI.X R181, R77, UR9, R84, 0x1, P1 ;  /* 0x000000094db57c11 */ /* 0x000fe200088f0c54 */
[----:B-1----:R-:W-:Y:S01]  /*8a40*/  FFMA.FTZ R13, R122, UR11, -R4 ;  /* 0x0000000b7a0d7c23 */ /* 0x002fe20008010804 */
[----:B------:R-:W-:-:S03]  /*8a50*/  FADD.FTZ R2, R172, R2 ;  /* 0x00000002ac027221 */ /* 0x000fc60000010000 */
[----:B------:R1:W4:Y:S01]  /*8a60*/  MUFU.EX2 R14, R13 ;  /* 0x0000000d000e7308 */ /* 0x0003220000000800 */
[----:B------:R-:W-:-:S04]  /*8a70*/  FADD.FTZ R2, R188, R2 ;  /* 0x00000002bc027221 */ /* 0x000fc80000010000 */
[----:B------:R-:W-:-:S04]  /*8a80*/  FADD.FTZ R2, R179, R2 ;  /* 0x00000002b3027221 */ /* 0x000fc80000010000 */
[----:B------:R-:W-:-:S04]  /*8a90*/  FADD.FTZ R2, R183, R2 ;  /* 0x00000002b7027221 */ /* 0x000fc80000010000 */
[----:B------:R-:W-:Y:S01]  /*8aa0*/  FADD.FTZ R2, R185, R2 ;  /* 0x00000002b9027221 */ /* 0x000fe20000010000 */
[----:B-1----:R-:W-:Y:S01]  /*8ab0*/  FFMA.FTZ R13, R126, UR11, -R4 ;  /* 0x0000000b7e0d7c23 */ /* 0x002fe20008010804 */
[----:B----4-:R-:W-:Y:S02]  /*8ac0*/  F2FP.BF16.F32.PACK_AB R8, R14, R15 ;  /* 0x0000000f0e08723e */ /* 0x010fe400000010ff */
        /* <DEDUP_REMOVED lines=8> */
[----:B------:R1:W4:Y:S03]  /*8b50*/  MUFU.EX2 R59, R13 ;  /* 0x0000000d003b7308 */ /* 0x0003260000000800 */
[----:B------:R-:W-:Y:S01]  /*8b60*/  FADD.FTZ R2, R192, R2 ;  /* 0x00000002c0027221 */ /* 0x000fe20000010000 */
[----:B-1----:R-:W-:Y:S01]  /*8b70*/  FFMA.FTZ R13, R129, UR11, -R4 ;  /* 0x0000000b810d7c23 */ /* 0x002fe20008010804 */
[----:B----4-:R-:W-:-:S03]  /*8b80*/  F2FP.BF16.F32.PACK_AB R10, R59, R58 ;  /* 0x0000003a3b0a723e */ /* 0x010fc600000010ff */
[----:B------:R1:W-:Y:S04]  /*8b90*/  MUFU.EX2 R57, R13 ;  /* 0x0000000d00397308 */ /* 0x0003e80000000800 */
[C---:B--2---:R-:W-:Y:S06]  /*8ba0*/  HMMA.16816.F32.BF16 R16, R8.reuse, R46, R16 ;  /* 0x0000002e0810723c */ /* 0x044fec0000041810 */
[C---:B------:R-:W-:Y:S06]  /*8bb0*/  HMMA.16816.F32.BF16 R24, R8.reuse, R44, R24 ;  /* 0x0000002c0818723c */ /* 0x040fec0000041818 */
[----:B------:R-:W-:Y:S01]  /*8bc0*/  HMMA.16816.F32.BF16 R32, R8, R40, R28 ;  /* 0x000000280820723c */ /* 0x000fe2000004181c */
[----:B-1----:R-:W-:-:S04]  /*8bd0*/  FFMA.FTZ R13, R128, UR11, -R4 ;  /* 0x0000000b800d7c23 */ /* 0x002fc80008010804 */
[----:B------:R1:W2:Y:S01]  /*8be0*/  MUFU.EX2 R56, R13 ;  /* 0x0000000d00387308 */ /* 0x0002a20000000800 */
[----:B------:R-:W-:Y:S01]  /*8bf0*/  HMMA.16816.F32.BF16 R28, R8, R42, R36 ;  /* 0x0000002a081c723c */ /* 0x000fe20000041824 */
[----:B------:R-:W4:Y:S04]  /*8c00*/  LDSM.16.MT88.4 R40, [R164+0x8000] ;  /* 0x00800000a428783b */ /* 0x000f280000004200 */
[----:B------:R-:W5:Y:S02]  /*8c10*/  LDSM.16.MT88.4 R36, [R135+0x8400] ;  /* 0x008400008724783b */ /* 0x000f640000004200 */
        /* <DEDUP_REMOVED lines=10> */
[C---:B---3--:R-:W-:Y:S06]  /*8cc0*/  HMMA.16816.F32.BF16 R32, R8.reuse, R48, R32 ;  /* 0x000000300820723c */ /* 0x048fec0000041820 */
[C---:B------:R-:W-:Y:S01]  /*8cd0*/  HMMA.16816.F32.BF16 R28, R8.reuse, R50, R28 ;  /* 0x00000032081c723c */ /* 0x040fe2000004181c */
[----:B------:R-:W2:Y:S05]  /*8ce0*/  LDSM.16.MT88.4 R48, [R164+0x8400] ;  /* 0x00840000a430783b */ /* 0x000eaa0000004200 */
[----:B----4-:R-:W-:Y:S01]  /*8cf0*/  HMMA.16816.F32.BF16 R24, R8, R40, R24 ;  /* 0x000000280818723c */ /* 0x010fe20000041818 */
[----:B-1----:R-:W-:-:S04]  /*8d00*/  FFMA.FTZ R13, R133, UR11, -R4 ;  /* 0x0000000b850d7c23 */ /* 0x002fc80008010804 */
[----:B------:R1:W-:Y:S01]  /*8d10*/  MUFU.EX2 R47, R13 ;  /* 0x0000000d002f7308 */ /* 0x0003e20000000800 */
[----:B------:R-:W-:Y:S01]  /*8d20*/  HMMA.16816.F32.BF16 R16, R8, R42, R16 ;  /* 0x0000002a0810723c */ /* 0x000fe20000041810 */
[----:B------:R-:W-:Y:S06]  /*8d30*/  LDSM.16.MT88.4 R40, [R164+0x8c00] ;  /* 0x008c0000a428783b */ /* 0x000fec0000004200 */
[----:B------:R-:W-:Y:S02]  /*8d40*/  F2FP.BF16.F32.PACK_AB R9, R217, R215 ;  /* 0x000000d7d909723e */ /* 0x000fe400000010ff */
[----:B------:R-:W-:Y:S01]  /*8d50*/  F2FP.BF16.F32.PACK_AB R11, R220, R218 ;  /* 0x000000dadc0b723e */ /* 0x000fe200000010ff */
[----:B-1----:R-:W-:Y:S01]  /*8d60*/  FADD.FTZ R13, R75, R7 ;  /* 0x000000074b0d7221 */ /* 0x002fe20000010000 */
[----:B------:R-:W-:-:S04]  /*8d70*/  FFMA.FTZ R7, R132, UR11, -R4 ;  /* 0x0000000b84077c23 */ /* 0x000fc80008010804 */
[----:B------:R1:W3:Y:S02]  /*8d80*/  MUFU.EX2 R52, R7 ;  /* 0x0000000700347308 */ /* 0x0002e40000000800 */
[----:B-1----:R-:W-:Y:S01]  /*8d90*/  FADD.FTZ R7, R78, R13 ;  /* 0x0000000d4e077221 */ /* 0x002fe20000010000 */
[----:B------:R-:W-:Y:S01]  /*8da0*/  FFMA.FTZ R13, R137, UR11, -R4 ;  /* 0x0000000b890d7c23 */ /* 0x000fe20008010804 */
[----:B---3--:R-:W-:Y:S02]  /*8db0*/  F2FP.BF16.F32.PACK_AB R8, R52, R47 ;  /* 0x0000002f3408723e */ /* 0x008fe400000010ff */
[----:B------:R-:W-:Y:S02]  /*8dc0*/  FADD.FTZ R7, R76, R7 ;  /* 0x000000074c077221 */ /* 0x000fe40000010000 */
[----:B------:R1:W-:Y:S02]  /*8dd0*/  MUFU.EX2 R46, R13 ;  /* 0x0000000d002e7308 */ /* 0x0003e40000000800 */
[----:B------:R-:W-:-:S04]  /*8de0*/  FADD.FTZ R7, R73, R7 ;  /* 0x0000000749077221 */ /* 0x000fc80000010000 */
[----:B------:R-:W-:-:S04]  /*8df0*/  FADD.FTZ R7, R74, R7 ;  /* 0x000000074a077221 */ /* 0x000fc80000010000 */
[----:B------:R-:W-:Y:S01]  /*8e00*/  FADD.FTZ R7, R71, R7 ;  /* 0x0000000747077221 */ /* 0x000fe20000010000 */
[----:B-1----:R-:W-:-:S04]  /*8e10*/  FFMA.FTZ R13, R136, UR11, -R4 ;  /* 0x0000000b880d7c23 */ /* 0x002fc80008010804 */
[----:B------:R1:W3:Y:S02]  /*8e20*/  MUFU.EX2 R45, R13 ;  /* 0x0000000d002d7308 */ /* 0x0002e40000000800 */
[----:B-1----:R-:W-:Y:S01]  /*8e30*/  FFMA.FTZ R13, R225, UR11, -R0 ;  /* 0x0000000be10d7c23 */ /* 0x002fe20008010800 */
[----:B------:R-:W-:Y:S01]  /*8e40*/  FADD.FTZ R0, R204, R2 ;  /* 0x00000002cc007221 */ /* 0x000fe20000010000 */
[----:B------:R-:W-:Y:S01]  /*8e50*/  FADD.FTZ R2, R72, R7 ;  /* 0x0000000748027221 */ /* 0x000fe20000010000 */
[----:B------:R-:W-:Y:S01]  /*8e60*/  FFMA.FTZ R7, R139, UR11, -R4 ;  /* 0x0000000b8b077c23 */ /* 0x000fe20008010804 */
[----:B---3--:R-:W-:Y:S01]  /*8e70*/  F2FP.BF16.F32.PACK_AB R10, R45, R46 ;  /* 0x0000002e2d0a723e */ /* 0x008fe200000010ff */
[----:B------:R-:W-:Y:S01]  /*8e80*/  FADD.FTZ R0, R199, R0 ;  /* 0x00000000c7007221 */ /* 0x000fe20000010000 */
[----:B------:R-:W-:Y:S01]  /*8e90*/  FADD.FTZ R2, R70, R2 ;  /* 0x0000000246027221 */ /* 0x000fe20000010000 */
[----:B------:R1:W-:Y:S02]  /*8ea0*/  MUFU.EX2 R44, R7 ;  /* 0x00000007002c7308 */ /* 0x0003e40000000800 */
[----:B------:R-:W-:Y:S01]  /*8eb0*/  FADD.FTZ R0, R201, R0 ;  /* 0x00000000c9007221 */ /* 0x000fe20000010000 */
[----:B------:R-:W-:Y:S01]  /*8ec0*/  FADD.FTZ R2, R67, R2 ;  /* 0x0000000243027221 */ /* 0x000fe20000010000 */
[C---:B-----5:R-:W-:Y:S01]  /*8ed0*/  HMMA.16816.F32.BF16 R140, R8.reuse, R36, R32 ;  /* 0x00000024088c723c */ /* 0x060fe20000041820 */
[----:B------:R-:W-:Y:S01]  /*8ee0*/  LDSM.16.MT88.4 R32, [R164+0x8800] ;  /* 0x00880000a420783b */ /* 0x000fe20000004200 */
[----:B------:R-:W-:Y:S01]  /*8ef0*/  FADD.FTZ R0, R203, R0 ;  /* 0x00000000cb007221 */ /* 0x000fe20000010000 */
[----:B------:R-:W-:Y:S01]  /*8f00*/  FADD.FTZ R2, R66, R2 ;  /* 0x0000000242027221 */ /* 0x000fe20000010000 */
[----:B------:R3:W4:Y:S02]  /*8f10*/  MUFU.EX2 R53, R13 ;  /* 0x0000000d00357308 */ /* 0x0007240000000800 */
[----:B------:R-:W-:Y:S01]  /*8f20*/  FADD.FTZ R0, R195, R0 ;  /* 0x00000000c3007221 */ /* 0x000fe20000010000 */
[----:B------:R-:W-:Y:S01]  /*8f30*/  FADD.FTZ R2, R23, R2 ;  /* 0x0000000217027221 */ /* 0x000fe20000010000 */
[----:B------:R-:W-:Y:S01]  /*8f40*/  HMMA.16816.F32.BF16 R28, R8, R38, R28 ;  /* 0x00000026081c723c */ /* 0x000fe2000004181c */
[----:B------:R-:W-:Y:S01]  /*8f50*/  LDSM.16.MT88.4 R36, [R135+0x8c00] ;  /* 0x008c00008724783b */ /* 0x000fe20000004200 */
[----:B------:R-:W-:Y:S01]  /*8f60*/  FADD.FTZ R0, R198, R0 ;  /* 0x00000000c6007221 */ /* 0x000fe20000010000 */
[----:B------:R-:W-:Y:S01]  /*8f70*/  FADD.FTZ R2, R65, R2 ;  /* 0x0000000241027221 */ /* 0x000fe20000010000 */
[----:B-1----:R-:W-:-:S02]  /*8f80*/  FFMA.FTZ R7, R138, UR11, -R4 ;  /* 0x0000000b8a077c23 */ /* 0x002fc40008010804 */
[----:B------:R-:W-:Y:S01]  /*8f90*/  FADD.FTZ R0, R200, R0 ;  /* 0x00000000c8007221 */ /* 0x000fe20000010000 */
[----:B------:R-:W-:Y:S01]  /*8fa0*/  FADD.FTZ R2, R22, R2 ;  /* 0x0000000216027221 */ /* 0x000fe20000010000 */
[----:B------:R-:W1:Y:S01]  /*8fb0*/  LDSM.16.MT88.4 R136, [R135+0x8800] ;  /* 0x008800008788783b */ /* 0x000e620000004200 */
[----:B------:R5:W5:Y:S01]  /*8fc0*/  MUFU.EX2 R23, R7 ;  /* 0x0000000700177308 */ /* 0x000b620000000800 */
[----:B------:R-:W-:Y:S01]  /*8fd0*/  FADD.FTZ R0, R202, R0 ;  /* 0x00000000ca007221 */ /* 0x000fe20000010000 */
[----:B------:R-:W-:Y:S01]  /*8fe0*/  FADD.FTZ R2, R64, R2 ;  /* 0x0000000240027221 */ /* 0x000fe20000010000 */
[----:B--2---:R-:W-:Y:S01]  /*8ff0*/  HMMA.16816.F32.BF16 R24, R8, R48, R24 ;  /* 0x000000300818723c */ /* 0x004fe20000041818 */
[----:B---3--:R-:W-:Y:S01]  /*9000*/  FFMA.FTZ R13, R207, UR11, -R4 ;  /* 0x0000000bcf0d7c23 */ /* 0x008fe20008010804 */
[----:B------:R-:W-:Y:S01]  /*9010*/  FADD.FTZ R0, R194, R0 ;  /* 0x00000000c2007221 */ /* 0x000fe20000010000 */
[----:B------:R-:W-:Y:S01]  /*9020*/  FADD.FTZ R2, R21, R2 ;  /* 0x0000000215027221 */ /* 0x000fe20000010000 */
[----:B----4-:R-:W-:-:S02]  /*9030*/  F2FP.BF16.F32.PACK_AB R147, R53, R60 ;  /* 0x0000003c3593723e */ /* 0x010fc400000010ff */
[----:B------:R-:W-:Y:S01]  /*9040*/  FADD.FTZ R0, R197, R0 ;  /* 0x00000000c5007221 */ /* 0x000fe20000010000 */
[----:B------:R-:W-:Y:S01]  /*9050*/  FADD.FTZ R2, R61, R2 ;  /* 0x000000023d027221 */ /* 0x000fe20000010000 */
[----:B------:R-:W-:Y:S02]  /*9060*/  HMMA.16816.F32.BF16 R16, R8, R50, R16 ;  /* 0x000000320810723c */ /* 0x000fe40000041810 */
[----:B------:R-:W-:Y:S01]  /*9070*/  FADD.FTZ R0, R146, R0 ;  /* 0x0000000092007221 */ /* 0x000fe20000010000 */
[----:B-----5:R-:W-:-:S04]  /*9080*/  FFMA.FTZ R7, R175, UR11, -R4 ;  /* 0x0000000baf077c23 */ /* 0x020fc80008010804 */
[----:B------:R-:W-:Y:S02]  /*9090*/  F2FP.BF16.F32.PACK_AB R9, R221, R219 ;  /* 0x000000dbdd09723e */ /* 0x000fe400000010ff */
[----:B------:R-:W-:Y:S01]  /*90a0*/  F2FP.BF16.F32.PACK_AB R11, R222, R223 ;  /* 0x000000dfde0b723e */ /* 0x000fe200000010ff */
[----:B------:R2:W-:Y:S01]  /*90b0*/  MUFU.EX2 R22, R7 ;  /* 0x0000000700167308 */ /* 0x0005e20000000800 */
[----:B------:R-:W-:Y:S01]  /*90c0*/  F2FP.BF16.F32.PACK_AB R8, R23, R44 ;  /* 0x0000002c1708723e */ /* 0x000fe200000010ff */
[----:B--2---:R-:W-:-:S06]  /*90d0*/  FFMA.FTZ R7, R191, UR11, -R4 ;  /* 0x0000000bbf077c23 */ /* 0x004fcc0008010804 */
[----:B------:R2:W3:Y:S02]  /*90e0*/  MUFU.EX2 R21, R7 ;  /* 0x0000000700157308 */ /* 0x0004e40000000800 */
[----:B--2---:R-:W-:Y:S01]  /*90f0*/  FADD.FTZ R7, R15, R2 ;  /* 0x000000020f077221 */ /* 0x004fe20000010000 */
[----:B------:R-:W-:Y:S01]  /*9100*/  FADD.FTZ R2, R145, R0 ;  /* 0x0000000091027221 */ /* 0x000fe20000010000 */
[----:B------:R-:W-:-:S04]  /*9110*/  FFMA.FTZ R0, R209, UR11, -R4 ;  /* 0x0000000bd1007c23 */ /* 0x000fc80008010804 */
[----:B------:R2:W-:Y:S01]  /*9120*/  MUFU.EX2 R15, R13 ;  /* 0x0000000d000f7308 */ /* 0x0005e20000000800 */
[----:B------:R-:W-:Y:S01]  /*9130*/  FADD.FTZ R7, R14, R7 ;  /* 0x000000070e077221 */ /* 0x000fe20000010000 */
[----:B------:R-:W-:Y:S01]  /*9140*/  FADD.FTZ R2, R205, R2 ;  /* 0x00000002cd027221 */ /* 0x000fe20000010000 */
[----:B---3--:R-:W-:Y:S02]  /*9150*/  F2FP.BF16.F32.PACK_AB R10, R21, R22 ;  /* 0x00000016150a723e */ /* 0x008fe400000010ff */
[----:B------:R-:W-:Y:S01]  /*9160*/  FADD.FTZ R7, R58, R7 ;  /* 0x000000073a077221 */ /* 0x000fe20000010000 */
[----:B------:R-:W-:Y:S02]  /*9170*/  F2FP.BF16.F32.PACK_AB R145, R62, R63 ;  /* 0x0000003f3e91723e */ /* 0x000fe400000010ff */
[----:B------:R3:W4:Y:S02]  /*9180*/  MUFU.EX2 R14, R0 ;  /* 0x00000000000e7308 */ /* 0x0007240000000800 */
[C---:B-1----:R-:W-:Y:S06]  /*9190*/  HMMA.16816.F32.BF16 R140, R8.reuse, R136, R140 ;  /* 0x00000088088c723c */ /* 0x042fec000004188c */
[----:B------:R-:W-:Y:S01]  /*91a0*/  HMMA.16816.F32.BF16 R136, R8, R138, R28 ;  /* 0x0000008a0888723c */ /* 0x000fe2000004181c */
[--C-:B--2---:R-:W-:Y:S01]  /*91b0*/  FFMA.FTZ R13, R212, UR11, -R4.reuse ;  /* 0x0000000bd40d7c23 */ /* 0x104fe20008010804 */
[----:B------:R-:W-:-:S04]  /*91c0*/  FFMA.FTZ R4, R211, UR11, -R4 ;  /* 0x0000000bd3047c23 */ /* 0x000fc80008010804 */
[C---:B------:R-:W-:Y:S01]  /*91d0*/  HMMA.16816.F32.BF16 R148, R8.reuse, R32, R24 ;  /* 0x000000200894723c */ /* 0x040fe20000041818 */
[----:B------:R-:W-:Y:S01]  /*91e0*/  MUFU.EX2 R13, R13 ;  /* 0x0000000d000d7308 */ /* 0x000fe20000000800 */
[----:B---3--:R-:W-:Y:S01]  /*91f0*/  FADD.FTZ R0, R208, R2 ;  /* 0x00000002d0007221 */ /* 0x008fe20000010000 */
[----:B------:R-:W-:Y:S01]  /*9200*/  FADD.FTZ R2, R59, R7 ;  /* 0x000000073b027221 */ /* 0x000fe20000010000 */
[----:B----4-:R-:W-:Y:S02]  /*9210*/  F2FP.BF16.F32.PACK_AB R144, R14, R15 ;  /* 0x0000000f0e90723e */ /* 0x010fe400000010ff */
[----:B------:R-:W-:Y:S01]  /*9220*/  HMMA.16816.F32.BF16 R16, R8, R34, R16 ;  /* 0x000000220810723c */ /* 0x000fe20000041810 */
[----:B------:R-:W-:Y:S01]  /*9230*/  FADD.FTZ R0, R210, R0 ;  /* 0x00000000d2007221 */ /* 0x000fe20000010000 */
[----:B------:R-:W-:Y:S01]  /*9240*/  FADD.FTZ R2, R57, R2 ;  /* 0x0000000239027221 */ /* 0x000fe20000010000 */
[----:B------:R1:W2:Y:S02]  /*9250*/  MUFU.EX2 R7, R4 ;  /* 0x0000000400077308 */ /* 0x0002a40000000800 */
[----:B------:R-:W-:Y:S01]  /*9260*/  FADD.FTZ R0, R213, R0 ;  /* 0x00000000d5007221 */ /* 0x000fe20000010000 */
[----:B------:R-:W-:-:S03]  /*9270*/  FADD.FTZ R2, R56, R2 ;  /* 0x0000000238027221 */ /* 0x000fc60000010000 */
[----:B------:R-:W-:Y:S01]  /*9280*/  FADD.FTZ R0, R214, R0 ;  /* 0x00000000d6007221 */ /* 0x000fe20000010000 */
[----:B------:R-:W-:-:S03]  /*9290*/  FADD.FTZ R2, R55, R2 ;  /* 0x0000000237027221 */ /* 0x000fc60000010000 */
[----:B------:R-:W-:Y:S01]  /*92a0*/  FADD.FTZ R0, R216, R0 ;  /* 0x00000000d8007221 */ /* 0x000fe20000010000 */
[----:B------:R-:W-:-:S03]  /*92b0*/  FADD.FTZ R2, R54, R2 ;  /* 0x0000000236027221 */ /* 0x000fc60000010000 */
[----:B------:R-:W-:Y:S01]  /*92c0*/  FADD.FTZ R0, R215, R0 ;  /* 0x00000000d7007221 */ /* 0x000fe20000010000 */
[----:B-1----:R-:W-:-:S03]  /*92d0*/  FADD.FTZ R4, R47, R2 ;  /* 0x000000022f047221 */ /* 0x002fc60000010000 */
[----:B------:R-:W-:Y:S01]  /*92e0*/  FADD.FTZ R2, R217, R0 ;  /* 0x00000000d9027221 */ /* 0x000fe20000010000 */
[----:B--2---:R-:W-:Y:S01]  /*92f0*/  F2FP.BF16.F32.PACK_AB R146, R7, R13 ;  /* 0x0000000d0792723e */ /* 0x004fe200000010ff */
[----:B------:R-:W-:Y:S02]  /*9300*/  FADD.FTZ R0, R52, R4 ;  /* 0x0000000434007221 */ /* 0x000fe40000010000 */
[----:B------:R-:W-:Y:S02]  /*9310*/  FADD.FTZ R2, R218, R2 ;  /* 0x00000002da027221 */ /* 0x000fe40000010000 */
[----:B------:R-:W-:Y:S02]  /*9320*/  FADD.FTZ R4, R46, R0 ;  /* 0x000000002e047221 */ /* 0x000fe40000010000 */
[----:B------:R-:W-:Y:S01]  /*9330*/  FADD.FTZ R0, R220, R2 ;  /* 0x00000002dc007221 */ /* 0x000fe20000010000 */
[----:B------:R-:W-:Y:S01]  /*9340*/  HMMA.16816.F32.BF16 R140, R144, R36, R140 ;  /* 0x00000024908c723c */ /* 0x000fe2000004188c */
[----:B------:R-:W-:-:S02]  /*9350*/  FADD.FTZ R2, R45, R4 ;  /* 0x000000042d027221 */ /* 0x000fc40000010000 */
[----:B------:R-:W-:Y:S02]  /*9360*/  FADD.FTZ R0, R219, R0 ;  /* 0x00000000db007221 */ /* 0x000fe40000010000 */
[----:B------:R-:W-:Y:S02]  /*9370*/  FADD.FTZ R2, R44, R2 ;  /* 0x000000022c027221 */ /* 0x000fe40000010000 */
[----:B------:R-:W-:Y:S01]  /*9380*/  FADD.FTZ R0, R221, R0 ;  /* 0x00000000dd007221 */ /* 0x000fe20000010000 */
[----:B------:R-:W-:Y:S01]  /*9390*/  HMMA.16816.F32.BF16 R136, R144, R38, R136 ;  /* 0x000000269088723c */ /* 0x000fe20000041888 */
[----:B------:R-:W-:Y:S02]  /*93a0*/  FADD.FTZ R2, R23, R2 ;  /* 0x0000000217027221 */ /* 0x000fe40000010000 */
[----:B------:R-:W-:Y:S02]  /*93b0*/  FADD.FTZ R0, R223, R0 ;  /* 0x00000000df007221 */ /* 0x000fe40000010000 */
[----:B------:R-:W-:-:S02]  /*93c0*/  FADD.FTZ R2, R22, R2 ;  /* 0x0000000216027221 */ /* 0x000fc40000010000 */
[----:B------:R-:W-:Y:S01]  /*93d0*/  FADD.FTZ R0, R222, R0 ;  /* 0x00000000de007221 */ /* 0x000fe20000010000 */
[C---:B------:R-:W-:Y:S01]  /*93e0*/  HMMA.16816.F32.BF16 R148, R144.reuse, R40, R148 ;  /* 0x000000289094723c */ /* 0x040fe20000041894 */
        /* <DEDUP_REMOVED lines=8> */
[----:B------:R-:W-:Y:S02]  /*9470*/  FADD.FTZ R230, R53, R0 ;  /* 0x0000000035e67221 */ /* 0x000fe40000010000 */
[----:B------:R-:W-:Y:S01]  /*9480*/  FADD.FTZ R229, R7, R2 ;  /* 0x0000000207e57221 */ /* 0x000fe20000010000 */
[----:B------:R-:W-:-:S14]  /*9490*/  @!P0 BRA `(.L_x_819) ;  /* 0x0000006800dc8947 */ /* 0x000fdc0003800000 */
        /* <DEDUP_REMOVED lines=11> */
[----:B------:R-:W-:Y:S02]  /*9550*/  LOP3.LUT R10, R10, R14, RZ, 0x3c, !PT ;  /* 0x0000000e0a0a7212 */ /* 0x000fe400078e3cff */
[----:B------:R-:W1:Y:S02]  /*9560*/  I2F.RP R8, R13 ;  /* 0x0000000d00087306 */ /* 0x000e640000209400 */
[----:B------:R-:W-:-:S06]  /*9570*/  ISETP.GE.AND P0, PT, R10, RZ, PT ;  /* 0x000000ff0a00720c */ /* 0x000fcc0003f06270 */
        /* <DEDUP_REMOVED lines=22> */
[----:B------:R-:W-:Y:S02]  /*96e0*/  ISETP.NE.AND P1, PT, R14, RZ, PT ;  /* 0x000000ff0e00720c */ /* 0x000fe40003f25270 */
[----:B------:R-:W-:Y:S02]  /*96f0*/  ISETP.GE.AND P2, PT, R4, RZ, PT ;  /* 0x000000ff0400720c */ /* 0x000fe40003f46270 */
[----:B------:R-:W-:-:S03]  /*9700*/  LOP3.LUT R4, RZ, R14, RZ, 0x33, !PT ;  /* 0x0000000eff047212 */ /* 0x000fc600078e33ff */
[----:B------:R-:W-:Y:S02]  /*9710*/  @P4 IADD3 R0, R0, 0x1, RZ ;  /* 0x0000000100004810 */ /* 0x000fe40007ffe0ff */
[----:B------:R-:W-:Y:S02]  /*9720*/  @P5 VIADD R2, R2, 0x1 ;  /* 0x0000000102025836 */ /* 0x000fe40000000000 */
[----:B------:R-:W-:-:S04]  /*9730*/  @!P0 IADD3 R0, -R0, RZ, RZ ;  /* 0x000000ff00008210 */ /* 0x000fc80007ffe1ff */
[----:B------:R-:W-:Y:S01]  /*9740*/  @!P2 IMAD.MOV R2, RZ, RZ, -R2 ;  /* 0x000000ffff02a224 */ /* 0x000fe200078e0a02 */
[----:B------:R-:W-:-:S04]  /*9750*/  SEL R0, R4, R0, !P1 ;  /* 0x0000000004007207 */ /* 0x000fc80004800000 */
[----:B------:R-:W-:Y:S01]  /*9760*/  SEL R2, R4, R2, !P1 ;  /* 0x0000000204027207 */ /* 0x000fe20004800000 */
[----:B------:R-:W-:-:S04]  /*9770*/  IMAD.WIDE R10, R0, 0x4, R226 ;  /* 0x00000004000a7825 */ /* 0x000fc800078e02e2 */
[C---:B------:R-:W-:Y:S02]  /*9780*/  IMAD.WIDE R8, R2.reuse, 0x4, R226 ;  /* 0x0000000402087825 */ /* 0x040fe400078e02e2 */
        /* <DEDUP_REMOVED lines=17> */
.L_x_820:
[----:B------:R-:W-:-:S04]  /*98a0*/  LEA R0, -R96, RZ, 0x8 ;  /* 0x000000ff60007211 */ /* 0x000fc800078e41ff */
[----:B------:R-:W-:-:S07]  /*98b0*/  SHF.R.S32.HI R2, RZ, 0x1f, R0 ;  /* 0x0000001fff027819 */ /* 0x000fce0000011400 */
.L_x_821:
[----:B------:R-:W-:Y:S01]  /*98c0*/  ULDC UR4, c[0x0][0x2d0] ;  /* 0x0000b40000047ab9 */ /* 0x000fe20000000800 */
[----:B------:R-:W-:Y:S02]  /*98d0*/  LEA R116, P1, R0, R116, 0x1 ;  /* 0x0000007400747211 */ /* 0x000fe400078208ff */
[----:B------:R-:W-:Y:S02]  /*98e0*/  ISETP.GE.AND P0, PT, R12, UR4, PT ;  /* 0x000000040c007c0c */ /* 0x000fe4000bf06270 */
[----:B------:R-:W-:-:S11]  /*98f0*/  LEA.HI.X R117, R0, R117, R2, 0x1, P1 ;  /* 0x0000007500757211 */ /* 0x000fd600008f0c02 */
[--C-:B------:R-:W-:Y:S01]  /*9900*/  @!P0 IMAD.MOV.U32 R152, RZ, RZ, R154.reuse ;  /* 0x000000ffff988224 */ /* 0x100fe200078e009a */
[----:B------:R-:W-:Y:S01]  /*9910*/  @!P0 IADD3 R4, P2, P1, R0, R154, R235 ;  /* 0x0000009a00048210 */ /* 0x000fe2000795e0eb */
[----:B------:R-:W-:Y:S01]  /*9920*/  @!P0 IMAD.MOV.U32 R8, RZ, RZ, R154 ;  /* 0x000000ffff088224 */ /* 0x000fe200078e009a */
[----:B------:R-:W-:Y:S01]  /*9930*/  @P0 STS [R168+0x5000], RZ ;  /* 0x005000ffa8000388 */ /* 0x000fe20000000800 */
[--C-:B------:R-:W-:Y:S01]  /*9940*/  @!P0 IMAD.MOV.U32 R9, RZ, RZ, R153.reuse ;  /* 0x000000ffff098224 */ /* 0x100fe200078e0099 */
        /* <DEDUP_REMOVED lines=8> */
[C---:B------:R-:W-:Y:S01]  /*99d0*/  @!P0 IMAD R25, R97.reuse, 0x60, RZ ;  /* 0x0000006061198824 */ /* 0x040fe200078e02ff */
[----:B------:R-:W-:Y:S01]  /*99e0*/  @!P0 IADD3 R23, P1, R0, R8, RZ ;  /* 0x0000000800178210 */ /* 0x000fe20007f3e0ff */
[----:B------:R-:W-:Y:S01]  /*99f0*/  @!P0 IMAD R24, R97, 0xa0, RZ ;  /* 0x000000a061188824 */ /* 0x000fe200078e02ff */
[-C--:B------:R-:W-:Y:S01]  /*9a00*/  @!P0 LEA R4, P3, R96, R154.reuse, 0x6 ;  /* 0x0000009a60048211 */ /* 0x080fe200078630ff */
[----:B------:R-:W-:Y:S01]  /*9a10*/  @!P0 IMAD.MOV.U32 R14, RZ, RZ, R116 ;  /* 0x000000ffff0e8224 */ /* 0x000fe200078e0074 */
[C---:B------:R-:W-:Y:S01]  /*9a20*/  @!P0 IADD3.X R25, R2.reuse, R11, R25, P2, !PT ;  /* 0x0000000b02198210 */ /* 0x040fe200017fe419 */
[----:B------:R-:W-:Y:S01]  /*9a30*/  @!P0 IMAD.MOV.U32 R15, RZ, RZ, R117 ;  /* 0x000000ffff0f8224 */ /* 0x000fe200078e0075 */
[----:B------:R-:W-:Y:S01]  /*9a40*/  @!P0 IADD3.X R24, R2, R9, R24, P1, !PT ;  /* 0x0000000902188210 */ /* 0x000fe20000ffe418 */
[--C-:B------:R-:W-:Y:S01]  /*9a50*/  @!P0 IMAD.MOV.U32 R10, RZ, RZ, R154.reuse ;  /* 0x000000ffff0a8224 */ /* 0x100fe200078e009a */
[----:B------:R-:W-:Y:S01]  /*9a60*/  @!P0 LEA R7, P1, R96, R154, 0x7 ;  /* 0x0000009a60078211 */ /* 0x000fe200078238ff */
[----:B------:R-:W-:Y:S01]  /*9a70*/  @!P0 IMAD.MOV.U32 R11, RZ, RZ, R153 ;  /* 0x000000ffff0b8224 */ /* 0x000fe200078e0099 */
[----:B------:R-:W-:Y:S01]  /*9a80*/  @!PT LDS RZ, [RZ] ;  /* 0x00000000fffff984 */ /* 0x000fe20000000800 */
[----:B------:R-:W-:Y:S01]  /*9a90*/  @!PT LDS RZ, [RZ] ;  /* 0x00000000fffff984 */ /* 0x000fe20000000800 */
[----:B------:R-:W-:Y:S01]  /*9aa0*/  @!PT LDS RZ, [RZ] ;  /* 0x00000000fffff984 */ /* 0x000fe20000000800 */
[----:B------:R1:W-:Y:S01]  /*9ab0*/  @!P0 LDGSTS.E.BYPASS.LTC128B.128 [R168+0x5000], desc[UR12][R14.64] ;  /* 0x050000000ea88fae */ /* 0x0003e2000b901d4c */
[----:B------:R-:W-:Y:S01]  /*9ac0*/  @!P0 IADD3 R4, P2, R0, R4, RZ ;  /* 0x0000000400048210 */ /* 0x000fe20007f5e0ff */
[----:B------:R-:W-:-:S02]  /*9ad0*/  @!P0 IMAD.MOV.U32 R8, RZ, RZ, R154 ;  /* 0x000000ffff088224 */ /* 0x000fc400078e009a */
[----:B------:R-:W-:Y:S01]  /*9ae0*/  @!P0 IMAD.MOV.U32 R9, RZ, RZ, R153 ;  /* 0x000000ffff098224 */ /* 0x000fe200078e0099 */
[----:B------:R-:W-:Y:S01]  /*9af0*/  @!P0 LEA R18, P4, R4, UR6, 0x1 ;  /* 0x0000000604128c11 */ /* 0x000fe2000f8808ff */
[C---:B------:R-:W-:Y:S01]  /*9b00*/  @!P0 IMAD.WIDE.U32 R10, R96.reuse, 0xc0, R10 ;  /* 0x000000c0600a8825 */ /* 0x040fe200078e000a */
[----:B------:R-:W-:Y:S03]  /*9b10*/  @P0 STS.128 [R168+0x5800], RZ ;  /* 0x005800ffa8000388 */ /* 0x000fe60000000c00 */
[----:B------:R-:W-:Y:S01]  /*9b20*/  @!P0 IMAD R19, R97, 0xc0, RZ ;  /* 0x000000c061138824 */ /* 0x000fe200078e02ff */
[----:B------:R-:W-:Y:S01]  /*9b30*/  @!PT LDS RZ, [RZ] ;  /* 0x00000000fffff984 */ /* 0x000fe20000000800 */
[----:B------:R-:W-:Y:S01]  /*9b40*/  @!PT LDS RZ, [RZ] ;  /* 0x00000000fffff984 */ /* 0x000fe20000000800 */
[----:B------:R-:W-:Y:S01]  /*9b50*/  @!PT LDS RZ, [RZ] ;  /* 0x00000000fffff984 */ /* 0x000fe20000000800 */
[----:B------:R2:W-:Y:S01]  /*9b60*/  @!P0 LDGSTS.E.BYPASS.LTC128B.128 [R168+0x5800], desc[UR12][R12.64] ;  /* 0x058000000ca88fae */ /* 0x0005e2000b901d4c */
[----:B------:R-:W-:-:S03]  /*9b70*/  @!P0 IMAD.WIDE.U32 R8, R96, 0xe0, R8 ;  /* 0x000000e060088825 */ /* 0x000fc600078e0008 */
[----:B------:R-:W-:Y:S01]  /*9b80*/  @P0 STS.128 [R168+0x6000], RZ ;  /* 0x006000ffa8000388 */ /* 0x000fe20000000c00 */
[----:B------:R-:W-:Y:S01]  /*9b90*/  @!P0 IMAD R17, R97, 0xe0, RZ ;  /* 0x000000e061118824 */ /* 0x000fe200078e02ff */
[CCC-:B-1----:R-:W-:Y:S02]  /*9ba0*/  @!P0 LEA.HI.X R14, R96.reuse, R153.reuse, R97.reuse, 0x6, P3 ;  /* 0x00000099600e8211 */ /* 0x1c2fe400018f3461 */
[----:B------:R-:W-:Y:S02]  /*9bb0*/  @!P0 LEA.HI.X R15, R96, R153, R97, 0x7, P1 ;  /* 0x00000099600f8211 */ /* 0x000fe400008f3c61 */
[----:B------:R-:W-:Y:S01]  /*9bc0*/  @!P0 IADD3 R7, P1, R0, R7, RZ ;  /* 0x0000000700078210 */ /* 0x000fe20007f3e0ff */
[----:B------:R-:W-:Y:S01]  /*9bd0*/  @!P0 IMAD.X R14, R2, 0x1, R14, P2 ;  /* 0x00000001020e8824 */ /* 0x000fe200010e060e */
[----:B------:R-:W-:Y:S02]  /*9be0*/  @!P0 IADD3 R21, P2, R0, R10, RZ ;  /* 0x0000000a00158210 */ /* 0x000fe40007f5e0ff */
[----:B------:R-:W-:Y:S01]  /*9bf0*/  @!P0 LEA R16, P3, R7, UR6, 0x1 ;  /* 0x0000000607108c11 */ /* 0x000fe2000f8608ff */
[----:B------:R-:W-:Y:S01]  /*9c00*/  @!P0 IMAD.X R15, R2, 0x1, R15, P1 ;  /* 0x00000001020f8824 */ /* 0x000fe200008e060f */
[----:B------:R-:W-:-:S02]  /*9c10*/  @!P0 IADD3 R0, P1, R0, R8, RZ ;  /* 0x0000000800008210 */ /* 0x000fc40007f3e0ff */
[----:B------:R-:W-:Y:S02]  /*9c20*/  @!P0 IADD3.X R11, R2, R19, R11, P2, !PT ;  /* 0x00000013020b8210 */ /* 0x000fe400017fe40b */
[----:B------:R-:W-:Y:S02]  /*9c30*/  @!P0 LEA.HI.X R19, R4, UR7, R14, 0x1, P4 ;  /* 0x0000000704138c11 */ /* 0x000fe4000a0f0c0e */
[----:B------:R-:W-:Y:S02]  /*9c40*/  @!P0 LEA R14, P4, R22, UR6, 0x1 ;  /* 0x00000006160e8c11 */ /* 0x000fe4000f8808ff */
[----:B------:R-:W-:Y:S01]  /*9c50*/  @!P0 IADD3.X R2, R2, R9, R17, P1, !PT ;  /* 0x0000000902028210 */ /* 0x000fe20000ffe411 */
[----:B------:R-:W-:Y:S01]  /*9c60*/  @!PT LDS RZ, [RZ] ;  /* 0x00000000fffff984 */ /* 0x000fe20000000800 */
[----:B------:R-:W-:Y:S01]  /*9c70*/  @!PT LDS RZ, [RZ] ;  /* 0x00000000fffff984 */ /* 0x000fe20000000800 */
[----:B------:R-:W-:Y:S01]  /*9c80*/  @!PT LDS RZ, [RZ] ;  /* 0x00000000fffff984 */ /* 0x000fe20000000800 */
[----:B------:R-:W-:Y:S01]  /*9c90*/  @!P0 LDGSTS.E.BYPASS.LTC128B.128 [R168+0x6000], desc[UR12][R18.64] ;  /* 0x0600000012a88fae */ /* 0x000fe2000b901d4c */
[----:B------:R-:W-:Y:S02]  /*9ca0*/  @!P0 LEA.HI.X R17, R7, UR7, R15, 0x1, P3 ;  /* 0x0000000707118c11 */ /* 0x000fe400098f0c0f */
[----:B--2---:R-:W-:Y:S01]  /*9cb0*/  @!P0 LEA R12, P3, R23, UR6, 0x1 ;  /* 0x00000006170c8c11 */ /* 0x004fe2000f8608ff */
[----:B------:R-:W-:Y:S01]  /*9cc0*/  @P0 STS.128 [R168+0x6800], RZ ;  /* 0x006800ffa8000388 */ /* 0x000fe20000000c00 */
[----:B------:R-:W-:-:S02]  /*9cd0*/  @!P0 LEA.HI.X R15, R22, UR7, R25, 0x1, P4 ;  /* 0x00000007160f8c11 */ /* 0x000fc4000a0f0c19 */
[----:B------:R-:W-:Y:S01]  /*9ce0*/  @!P0 LEA R10, P2, R21, UR6, 0x1 ;  /* 0x00000006150a8c11 */ /* 0x000fe2000f8408ff */
[----:B------:R-:W1:Y:S01]  /*9cf0*/  S2R R22, SR_TID.X ;  /* 0x0000000000167919 */ /* 0x000e620000002100 */
[----:B------:R-:W-:Y:S02]  /*9d00*/  @!P0 LEA R8, P1, R0, UR6, 0x1 ;  /* 0x0000000600088c11 */ /* 0x000fe4000f8208ff */
[----:B------:R-:W-:Y:S01]  /*9d10*/  @!P0 LEA.HI.X R13, R23, UR7, R24, 0x1, P3 ;  /* 0x00000007170d8c11 */ /* 0x000fe200098f0c18 */
[----:B------:R-:W-:Y:S01]  /*9d20*/  @!PT LDS RZ, [RZ] ;  /* 0x00000000fffff984 */ /* 0x000fe20000000800 */
[----:B------:R-:W-:Y:S01]  /*9d30*/  @!PT LDS RZ, [RZ] ;  /* 0x00000000fffff984 */ /* 0x000fe20000000800 */
[----:B------:R-:W-:Y:S01]  /*9d40*/  @!PT LDS RZ, [RZ] ;  /* 0x00000000fffff984 */ /* 0x000fe20000000800 */
[----:B------:R-:W-:Y:S01]  /*9d50*/  @!P0 LDGSTS.E.BYPASS.LTC128B.128 [R168+0x6800], desc[UR12][R14.64] ;  /* 0x068000000ea88fae */ /* 0x000fe2000b901d4c */
[----:B------:R-:W-:Y:S01]  /*9d60*/  @!P0 LEA.HI.X R11, R21, UR7, R11, 0x1, P2 ;  /* 0x00000007150b8c11 */ /* 0x000fe200090f0c0b */
[----:B------:R-:W-:Y:S01]  /*9d70*/  IMAD.SHL.U32 R21, R228, 0x100, RZ ;  /* 0x00000100e4157824 */ /* 0x000fe200078e00ff */
[----:B------:R-:W-:Y:S01]  /*9d80*/  @!P0 LEA.HI.X R9, R0, UR7, R2, 0x1, P1 ;  /* 0x0000000700098c11 */ /* 0x000fe200088f0c02 */
[----:B------:R-:W-:Y:S01]  /*9d90*/  @P0 STS.128 [R168+0x7000], RZ ;  /* 0x007000ffa8000388 */ /* 0x000fe20000000c00 */
[----:B------:R-:W-:-:S03]  /*9da0*/  ISETP.GE.AND P1, PT, R231, 0x3, PT ;  /* 0x00000003e700780c */ /* 0x000fc60003f26270 */
        /* <DEDUP_REMOVED lines=19> */
[----:B------:R1:W-:Y:S02]  /*9ee0*/  @!P0 LDGSTS.E.BYPASS.LTC128B.128 [R168+0x8800], desc[UR12][R8.64] ;  /* 0x0880000008a88fae */ /* 0x0003e4000b901d4c */
[----:B------:R-:W-:Y:S02]  /*9ef0*/  LOP3.LUT R22, R22, 0x6, RZ, 0xc0, !PT ;  /* 0x0000000616167812 */ /* 0x000fe400078ec0ff */
[----:B------:R-:W-:Y:S02]  /*9f00*/  LDSM.16.M88.4 R24, [R134+0x1000] ;  /* 0x001000008618783b */ /* 0x000fe40000000200 */
[----:B------:R-:W-:Y:S02]  /*9f10*/  LOP3.LUT R2, R21, 0x8, R22, 0xfe, !PT ;  /* 0x0000000815027812 */ /* 0x000fe400078efe16 */
[----:B------:R-:W-:Y:S02]  /*9f20*/  LDSM.16.M88.4 R32, [R165] ;  /* 0x00000000a520783b */ /* 0x000fe40000000200 */
[----:B------:R-:W-:-:S02]  /*9f30*/  ISETP.GE.AND P5, PT, R2, R6, PT ;  /* 0x000000060200720c */ /* 0x000fc40003fa6270 */
[----:B--2---:R-:W2:Y:S01]  /*9f40*/  LDSM.16.M88.4 R12, [R166] ;  /* 0x00000000a60c783b */ /* 0x004ea20000000200 */
[----:B------:R-:W-:-:S03]  /*9f50*/  ISETP.GE.AND P3, PT, R2, R5, PT ;  /* 0x000000050200720c */ /* 0x000fc60003f66270 */
[----:B------:R-:W3:Y:S04]  /*9f60*/  LDSM.16.M88.4 R40, [R134+0x1400] ;  /* 0x001400008628783b */ /* 0x000ee80000000200 */
[----:B------:R-:W-:Y:S04]  /*9f70*/  LDSM.16.M88.4 R48, [R165+0x400] ;  /* 0x00040000a530783b */ /* 0x000fe80000000200 */
[----:B------:R-:W-:Y:S04]  /*9f80*/  LDSM.16.M88.4 R56, [R134+0x1800] ;  /* 0x001800008638783b */ /* 0x000fe80000000200 */
[----:B-1----:R-:W1:Y:S04]  /*9f90*/  LDSM.16.M88.4 R8, [R167] ;  /* 0x00000000a708783b */ /* 0x002e680000000200 */
[----:B------:R-:W4:Y:S04]  /*9fa0*/  LDSM.16.M88.4 R44, [R165+0x800] ;  /* 0x00080000a52c783b */ /* 0x000f280000000200 */
[----:B------:R-:W5:Y:S04]  /*9fb0*/  LDSM.16.M88.4 R52, [R134+0x1c00] ;  /* 0x001c00008634783b */ /* 0x000f680000000200 */
[----:B------:R-:W-:Y:S04]  /*9fc0*/  LDSM.16.M88.4 R60, [R134+0x2000] ;  /* 0x00200000863c783b */ /* 0x000fe80000000200 */
[----:B------:R-:W0:Y:S01]  /*9fd0*/  LDGDEPBAR ;  /* 0x00000000000079af */ /* 0x000e220000000000 */
[C---:B--2---:R-:W-:Y:S06]  /*9fe0*/  HMMA.16816.F32.BF16 R16, R12.reuse, R24, RZ ;  /* 0x000000180c10723c */ /* 0x044fec00000418ff */
[C---:B------:R-:W-:Y:S06]  /*9ff0*/  HMMA.16816.F32.BF16 R28, R12.reuse, R26, RZ ;  /* 0x0000001a0c1c723c */ /* 0x040fec00000418ff */
[----:B---3--:R-:W-:-:S12]  /*a000*/  HMMA.16816.F32.BF16 R24, R12, R40, RZ ;  /* 0x000000280c18723c */ /* 0x008fd800000418ff */
[C---:B-1----:R-:W-:Y:S06]  /*a010*/  HMMA.16816.F32.BF16 R16, R8.reuse, R32, R16 ;  /* 0x000000200810723c */ /* 0x042fec0000041810 */
[C---:B------:R-:W-:Y:S06]  /*a020*/  HMMA.16816.F32.BF16 R28, R8.reuse, R34, R28 ;  /* 0x00000022081c723c */ /* 0x040fec000004181c */
[----:B------:R-:W-:Y:S06]  /*a030*/  HMMA.16816.F32.BF16 R36, R8, R48, R24 ;  /* 0x000000300824723c */ /* 0x000fec0000041818 */
[----:B------:R-:W-:Y:S06]  /*a040*/  HMMA.16816.F32.BF16 R24, R12, R56, RZ ;  /* 0x000000380c18723c */ /* 0x000fec00000418ff */
[----:B------:R-:W-:Y:S01]  /*a050*/  FMUL.FTZ R16, R16, UR10 ;  /* 0x0000000a10107c20 */ /* 0x000fe20008410000 */
[----:B------:R-:W-:Y:S01]  /*a060*/  FMUL.FTZ R17, R17, UR10 ;  /* 0x0000000a11117c20 */ /* 0x000fe20008410000 */
[----:B------:R-:W-:Y:S01]  /*a070*/  FMUL.FTZ R18, R18, UR10 ;  /* 0x0000000a12127c20 */ /* 0x000fe20008410000 */
[----:B------:R-:W-:Y:S01]  /*a080*/  FMUL.FTZ R19, R19, UR10 ;  /* 0x0000000a13137c20 */ /* 0x000fe20008410000 */
[----:B------:R-:W-:Y:S02]  /*a090*/  MUFU.TANH R213, R16 ;  /* 0x0000001000d57308 */ /* 0x000fe40000002400 */
[----:B------:R-:W-:Y:S01]  /*a0a0*/  FMUL.FTZ R28, R28, UR10 ;  /* 0x0000000a1c1c7c20 */ /* 0x000fe20008410000 */
[----:B------:R-:W-:Y:S01]  /*a0b0*/  FMUL.FTZ R29, R29, UR10 ;  /* 0x0000000a1d1d7c20 */ /* 0x000fe20008410000 */
[----:B------:R-:W-:Y:S01]  /*a0c0*/  FMUL.FTZ R30, R30, UR10 ;  /* 0x0000000a1e1e7c20 */ /* 0x000fe20008410000 */
[----:B------:R-:W-:-:S03]  /*a0d0*/  FMUL.FTZ R31, R31, UR10 ;  /* 0x0000000a1f1f7c20 */ /* 0x000fc60008410000 */
[----:B------:R-:W-:Y:S01]  /*a0e0*/  MUFU.TANH R211, R17 ;  /* 0x0000001100d37308 */ /* 0x000fe20000002400 */
[----:B------:R-:W-:Y:S01]  /*a0f0*/  FMUL.FTZ R36, R36, UR10 ;  /* 0x0000000a24247c20 */ /* 0x000fe20008410000 */
[----:B------:R-:W-:Y:S01]  /*a100*/  FMUL.FTZ R37, R37, UR10 ;  /* 0x0000000a25257c20 */ /* 0x000fe20008410000 */
[----:B------:R-:W-:Y:S01]  /*a110*/  FMUL.FTZ R38, R38, UR10 ;  /* 0x0000000a26267c20 */ /* 0x000fe20008410000 */
[----:B------:R-:W-:Y:S02]  /*a120*/  FMUL.FTZ R39, R39, UR10 ;  /* 0x0000000a27277c20 */ /* 0x000fe40008410000 */
[----:B----4-:R-:W-:Y:S02]  /*a130*/  HMMA.16816.F32.BF16 R32, R8, R44, R24 ;  /* 0x0000002c0820723c */ /* 0x010fe40000041818 */
[----:B------:R-:W-:Y:S04]  /*a140*/  MUFU.TANH R212, R18 ;  /* 0x0000001200d47308 */ /* 0x000fe80000002400 */
[C---:B------:R-:W-:Y:S01]  /*a150*/  HMMA.16816.F32.BF16 R24, R12.reuse, R58, RZ ;  /* 0x0000003a0c18723c */ /* 0x040fe200000418ff */
[----:B------:R-:W-:Y:S03]  /*a160*/  LDSM.16.M88.4 R56, [R134+0x2400] ;  /* 0x002400008638783b */ /* 0x000fe60000000200 */
[----:B------:R1:W-:Y:S08]  /*a170*/  MUFU.TANH R210, R19 ;  /* 0x0000001300d27308 */ /* 0x0003f00000002400 */
[----:B------:R-:W2:Y:S06]  /*a180*/  MUFU.TANH R107, R28 ;  /* 0x0000001c006b7308 */ /* 0x000eac0000002400 */
[----:B------:R-:W-:Y:S01]  /*a190*/  FMUL.FTZ R32, R32, UR10 ;  /* 0x0000000a20207c20 */ /* 0x000fe20008410000 */
[----:B------:R-:W-:Y:S01]  /*a1a0*/  FMUL.FTZ R33, R33, UR10 ;  /* 0x0000000a21217c20 */ /* 0x000fe20008410000 */
[----:B------:R-:W-:Y:S01]  /*a1b0*/  MUFU.TANH R209, R29 ;  /* 0x0000001d00d17308 */ /* 0x000fe20000002400 */
[----:B-1----:R-:W-:Y:S01]  /*a1c0*/  HMMA.16816.F32.BF16 R16, R12, R42, RZ ;  /* 0x0000002a0c10723c */ /* 0x002fe200000418ff */
[----:B------:R-:W1:Y:S01]  /*a1d0*/  LDSM.16.M88.4 R40, [R165+0xc00] ;  /* 0x000c0000a528783b */ /* 0x000e620000000200 */
[----:B------:R-:W-:Y:S01]  /*a1e0*/  FMUL.FTZ R34, R34, UR10 ;  /* 0x0000000a22227c20 */ /* 0x000fe20008410000 */
[----:B------:R-:W-:-:S04]  /*a1f0*/  FMUL.FTZ R35, R35, UR10 ;  /* 0x0000000a23237c20 */ /* 0x000fc80008410000 */
[----:B------:R-:W3:Y:S01]  /*a200*/  MUFU.TANH R123, R30 ;  /* 0x0000001e007b7308 */ /* 0x000ee20000002400 */
[----:B--2---:R-:W-:-:S07]  /*a210*/  FSEL R107, R107, -INF , !P5 ;  /* 0xff8000006b6b7808 */ /* 0x004fce0006800000 */
[----:B------:R5:W-:Y:S08]  /*a220*/  MUFU.TANH R208, R31 ;  /* 0x0000001f00d07308 */ /* 0x000bf00000002400 */
[----:B------:R-:W2:Y:S01]  /*a230*/  MUFU.TANH R106, R36 ;  /* 0x00000024006a7308 */ /* 0x000ea20000002400 */
[----:B------:R-:W-:Y:S01]  /*a240*/  HMMA.16816.F32.BF16 R16, R8, R50, R16 ;  /* 0x000000320810723c */ /* 0x000fe20000041810 */
[----:B------:R-:W4:Y:S01]  /*a250*/  LDSM.16.M88.4 R48, [R165+0x1000] ;  /* 0x00100000a530783b */ /* 0x000f220000000200 */
[----:B---3--:R-:W-:-:S05]  /*a260*/  FSEL R123, R123, -INF , !P3 ;  /* 0xff8000007b7b7808 */ /* 0x008fca0005800000 */
[----:B------:R-:W-:Y:S01]  /*a270*/  MUFU.TANH R207, R37 ;  /* 0x0000002500cf7308 */ /* 0x000fe20000002400 */
[----:B-----5:R-:W-:Y:S07]  /*a280*/  HMMA.16816.F32.BF16 R28, R12, R52, RZ ;  /* 0x000000340c1c723c */ /* 0x020fee00000418ff */
[----:B------:R-:W3:Y:S08]  /*a290*/  MUFU.TANH R122, R38 ;  /* 0x00000026007a7308 */ /* 0x000ef00000002400 */
[----:B------:R1:W-:Y:S01]  /*a2a0*/  MUFU.TANH R206, R39 ;  /* 0x0000002700ce7308 */ /* 0x0003e20000002400 */
[----:B------:R-:W-:Y:S01]  /*a2b0*/  FMUL.FTZ R16, R16, UR10 ;  /* 0x0000000a10107c20 */ /* 0x000fe20008410000 */
[----:B------:R-:W-:Y:S01]  /*a2c0*/  FMUL.FTZ R17, R17, UR10 ;  /* 0x0000000a11117c20 */ /* 0x000fe20008410000 */
[----:B------:R-:W-:Y:S01]  /*a2d0*/  FMUL.FTZ R18, R18, UR10 ;  /* 0x0000000a12127c20 */ /* 0x000fe20008410000 */
[----:B------:R-:W-:-:S04]  /*a2e0*/  FMUL.FTZ R19, R19, UR10 ;  /* 0x0000000a13137c20 */ /* 0x000fc80008410000 */
[----:B------:R-:W5:Y:S08]  /*a2f0*/  MUFU.TANH R105, R16 ;  /* 0x0000001000697308 */ /* 0x000f700000002400 */
[----:B------:R-:W-:Y:S01]  /*a300*/  MUFU.TANH R205, R17 ;  /* 0x0000001100cd7308 */ /* 0x000fe20000002400 */
[----:B-1----:R-:W-:Y:S06]  /*a310*/  HMMA.16816.F32.BF16 R36, R8, R40, R28 ;  /* 0x000000280824723c */ /* 0x002fec000004181c */
[----:B------:R-:W-:Y:S01]  /*a320*/  HMMA.16816.F32.BF16 R28, R12, R60, RZ ;  /* 0x0000003c0c1c723c */ /* 0x000fe200000418ff */
[----:B------:R-:W1:Y:S08]  /*a330*/  MUFU.TANH R121, R18 ;  /* 0x0000001200797308 */ /* 0x000e700000002400 */
[----:B------:R2:W-:Y:S08]  /*a340*/  MUFU.TANH R204, R19 ;  /* 0x0000001300cc7308 */ /* 0x0005f00000002400 */
[----:B------:R-:W1:Y:S01]  /*a350*/  MUFU.TANH R104, R32 ;  /* 0x0000002000687308 */ /* 0x000e620000002400 */
[----:B------:R-:W-:Y:S01]  /*a360*/  FMUL.FTZ R36, R36, UR10 ;  /* 0x0000000a24247c20 */ /* 0x000fe20008410000 */
[----:B------:R-:W-:Y:S01]  /*a370*/  FMUL.FTZ R37, R37, UR10 ;  /* 0x0000000a25257c20 */ /* 0x000fe20008410000 */
[----:B------:R-:W-:Y:S01]  /*a380*/  FMUL.FTZ R38, R38, UR10 ;  /* 0x0000000a26267c20 */ /* 0x000fe20008410000 */
[----:B------:R-:W-:-:S04]  /*a390*/  FMUL.FTZ R39, R39, UR10 ;  /* 0x0000000a27277c20 */ /* 0x000fc80008410000 */
[----:B------:R-:W-:Y:S01]  /*a3a0*/  MUFU.TANH R203, R33 ;  /* 0x0000002100cb7308 */ /* 0x000fe20000002400 */
[----:B--2---:R-:W-:Y:S01]  /*a3b0*/  HMMA.16816.F32.BF16 R16, R8, R46, R24 ;  /* 0x0000002e0810723c */ /* 0x004fe20000041818 */
[----:B------:R-:W2:Y:S05]  /*a3c0*/  LDSM.16.M88.4 R44, [R165+0x1400] ;  /* 0x00140000a52c783b */ /* 0x000eaa0000000200 */
[----:B------:R-:W-:Y:S01]  /*a3d0*/  HMMA.16816.F32.BF16 R24, R12, R54, RZ ;  /* 0x000000360c18723c */ /* 0x000fe200000418ff */
[----:B------:R-:W3:Y:S01]  /*a3e0*/  LDSM.16.M88.4 R52, [R134+0x2800] ;  /* 0x002800008634783b */ /* 0x000ee20000000200 */
[----:B------:R-:W1:Y:S08]  /*a3f0*/  MUFU.TANH R119, R34 ;  /* 0x0000002200777308 */ /* 0x000e700000002400 */
[----:B------:R4:W-:Y:S08]  /*a400*/  MUFU.TANH R202, R35 ;  /* 0x0000002300ca7308 */ /* 0x0009f00000002400 */
[----:B------:R-:W-:Y:S01]  /*a410*/  FMUL.FTZ R16, R16, UR10 ;  /* 0x0000000a10107c20 */ /* 0x000fe20008410000 */
[----:B------:R-:W-:Y:S01]  /*a420*/  FMUL.FTZ R17, R17, UR10 ;  /* 0x0000000a11117c20 */ /* 0x000fe20008410000 */
[----:B------:R-:W-:Y:S01]  /*a430*/  FMUL.FTZ R18, R18, UR10 ;  /* 0x0000000a12127c20 */ /* 0x000fe20008410000 */
[----:B------:R-:W-:Y:S01]  /*a440*/  FMUL.FTZ R19, R19, UR10 ;  /* 0x0000000a13137c20 */ /* 0x000fe20008410000 */
[----:B------:R-:W1:Y:S01]  /*a450*/  MUFU.TANH R103, R16 ;  /* 0x0000001000677308 */ /* 0x000e620000002400 */
[----:B----4-:R-:W-:Y:S07]  /*a460*/  HMMA.16816.F32.BF16 R32, R8, R48, R28 ;  /* 0x000000300820723c */ /* 0x010fee000004181c */
[----:B------:R-:W-:Y:S01]  /*a470*/  MUFU.TANH R201, R17 ;  /* 0x0000001100c97308 */ /* 0x000fe20000002400 */
[----:B------:R-:W-:Y:S07]  /*a480*/  HMMA.16816.F32.BF16 R28, R12, R56, RZ ;  /* 0x000000380c1c723c */ /* 0x000fee00000418ff */
[----:B------:R-:W4:Y:S08]  /*a490*/  MUFU.TANH R114, R18 ;  /* 0x0000001200727308 */ /* 0x000f300000002400 */
[----:B------:R5:W-:Y:S01]  /*a4a0*/  MUFU.TANH R200, R19 ;  /* 0x0000001300c87308 */ /* 0x000be20000002400 */
[----:B------:R-:W-:Y:S01]  /*a4b0*/  FMUL.FTZ R32, R32, UR10 ;  /* 0x0000000a20207c20 */ /* 0x000fe20008410000 */
[----:B------:R-:W-:Y:S01]  /*a4c0*/  FMUL.FTZ R33, R33, UR10 ;  /* 0x0000000a21217c20 */ /* 0x000fe20008410000 */
[----:B------:R-:W-:-:S05]  /*a4d0*/  FMUL.FTZ R34, R34, UR10 ;  /* 0x0000000a22227c20 */ /* 0x000fca0008410000 */
[----:B------:R-:W4:Y:S01]  /*a4e0*/  MUFU.TANH R102, R36 ;  /* 0x0000002400667308 */ /* 0x000f220000002400 */
[----:B------:R-:W-:-:S07]  /*a4f0*/  FMUL.FTZ R35, R35, UR10 ;  /* 0x0000000a23237c20 */ /* 0x000fce0008410000 */
[----:B------:R-:W-:Y:S01]  /*a500*/  MUFU.TANH R199, R37 ;  /* 0x0000002500c77308 */ /* 0x000fe20000002400 */
[----:B-----5:R-:W-:Y:S01]  /*a510*/  HMMA.16816.F32.BF16 R16, R8, R42, R24 ;  /* 0x0000002a0810723c */ /* 0x020fe20000041818 */
[----:B------:R-:W5:Y:S05]  /*a520*/  LDSM.16.M88.4 R40, [R165+0x1800] ;  /* 0x00180000a528783b */ /* 0x000f6a0000000200 */
[----:B------:R-:W-:Y:S01]  /*a530*/  HMMA.16816.F32.BF16 R24, R12, R62, RZ ;  /* 0x0000003e0c18723c */ /* 0x000fe200000418ff */
[----:B------:R-:W4:Y:S08]  /*a540*/  MUFU.TANH R113, R38 ;  /* 0x0000002600717308 */ /* 0x000f300000002400 */
[----:B------:R2:W-:Y:S08]  /*a550*/  MUFU.TANH R198, R39 ;  /* 0x0000002700c67308 */ /* 0x0005f00000002400 */
[----:B------:R-:W-:Y:S01]  /*a560*/  MUFU.TANH R99, R32 ;  /* 0x0000002000637308 */ /* 0x000fe20000002400 */
[----:B------:R-:W-:Y:S01]  /*a570*/  FMUL.FTZ R16, R16, UR10 ;  /* 0x0000000a10107c20 */ /* 0x000fe20008410000 */
[----:B------:R-:W-:Y:S01]  /*a580*/  FMUL.FTZ R17, R17, UR10 ;  /* 0x0000000a11117c20 */ /* 0x000fe20008410000 */
[----:B------:R-:W-:Y:S01]  /*a590*/  FMUL.FTZ R18, R18, UR10 ;  /* 0x0000000a12127c20 */ /* 0x000fe20008410000 */
[----:B------:R-:W-:-:S04]  /*a5a0*/  FMUL.FTZ R19, R19, UR10 ;  /* 0x0000000a13137c20 */ /* 0x000fc80008410000 */
[----:B------:R-:W4:Y:S01]  /*a5b0*/  MUFU.TANH R101, R16 ;  /* 0x0000001000657308 */ /* 0x000f220000002400 */
[----:B--2---:R-:W-:Y:S06]  /*a5c0*/  HMMA.16816.F32.BF16 R36, R8, R44, R28 ;  /* 0x0000002c0824723c */ /* 0x004fec000004181c */
[----:B---3--:R-:W-:Y:S01]  /*a5d0*/  HMMA.16816.F32.BF16 R28, R12, R52, RZ ;  /* 0x000000340c1c723c */ /* 0x008fe200000418ff */
[----:B------:R-:W-:Y:S08]  /*a5e0*/  MUFU.TANH R197, R17 ;  /* 0x0000001100c57308 */ /* 0x000ff00000002400 */
[----:B------:R-:W2:Y:S08]  /*a5f0*/  MUFU.TANH R118, R18 ;  /* 0x0000001200767308 */ /* 0x000eb00000002400 */
[----:B------:R3:W-:Y:S01]  /*a600*/  MUFU.TANH R196, R19 ;  /* 0x0000001300c47308 */ /* 0x0007e20000002400 */
[----:B------:R-:W-:Y:S01]  /*a610*/  FMUL.FTZ R36, R36, UR10 ;  /* 0x0000000a24247c20 */ /* 0x000fe20008410000 */
[----:B------:R-:W-:Y:S01]  /*a620*/  FMUL.FTZ R37, R37, UR10 ;  /* 0x0000000a25257c20 */ /* 0x000fe20008410000 */
[----:B------:R-:W-:Y:S01]  /*a630*/  FMUL.FTZ R38, R38, UR10 ;  /* 0x0000000a26267c20 */ /* 0x000fe20008410000 */
[----:B------:R-:W-:-:S04]  /*a640*/  FMUL.FTZ R39, R39, UR10 ;  /* 0x0000000a27277c20 */ /* 0x000fc80008410000 */
[----:B------:R-:W-:Y:S08]  /*a650*/  MUFU.TANH R195, R33 ;  /* 0x0000002100c37308 */ /* 0x000ff00000002400 */
[----:B------:R-:W2:Y:S01]  /*a660*/  MUFU.TANH R115, R34 ;  /* 0x0000002200737308 */ /* 0x000ea20000002400 */
[----:B---3--:R-:W-:Y:S01]  /*a670*/  HMMA.16816.F32.BF16 R16, R8, R50, R24 ;  /* 0x000000320810723c */ /* 0x008fe20000041818 */
[----:B------:R-:W3:Y:S05]  /*a680*/  LDSM.16.M88.4 R48, [R134+0x2c00] ;  /* 0x002c00008630783b */ /* 0x000eea0000000200 */
[----:B------:R-:W-:Y:S01]  /*a690*/  HMMA.16816.F32.BF16 R24, R12, R58, RZ ;  /* 0x0000003a0c18723c */ /* 0x000fe200000418ff */
[----:B------:R5:W-:Y:S08]  /*a6a0*/  MUFU.TANH R194, R35 ;  /* 0x0000002300c27308 */ /* 0x000bf00000002400 */
[----:B------:R-:W-:Y:S08]  /*a6b0*/  MUFU.TANH R97, R36 ;  /* 0x0000002400617308 */ /* 0x000ff00000002400 */
[----:B------:R-:W-:Y:S01]  /*a6c0*/  MUFU.TANH R191, R37 ;  /* 0x0000002500bf7308 */ /* 0x000fe20000002400 */
[----:B------:R-:W-:Y:S01]  /*a6d0*/  FMUL.FTZ R16, R16, UR10 ;  /* 0x0000000a10107c20 */ /* 0x000fe20008410000 */
[----:B------:R-:W-:Y:S01]  /*a6e0*/  FMUL.FTZ R17, R17, UR10 ;  /* 0x0000000a11117c20 */ /* 0x000fe20008410000 */
[----:B------:R-:W-:Y:S01]  /*a6f0*/  FMUL.FTZ R18, R18, UR10 ;  /* 0x0000000a12127c20 */ /* 0x000fe20008410000 */
[----:B------:R-:W-:Y:S01]  /*a700*/  FMUL.FTZ R19, R19, UR10 ;  /* 0x0000000a13137c20 */ /* 0x000fe20008410000 */
[----:B-----5:R-:W-:Y:S03]  /*a710*/  HMMA.16816.F32.BF16 R32, R8, R40, R28 ;  /* 0x000000280820723c */ /* 0x020fe6000004181c */
[----:B------:R-:W5:Y:S08]  /*a720*/  MUFU.TANH R100, R16 ;  /* 0x0000001000647308 */ /* 0x000f700000002400 */
[----:B------:R-:W-:Y:S01]  /*a730*/  MUFU.TANH R193, R17 ;  /* 0x0000001100c17308 */ /* 0x000fe20000002400 */
[----:B---3--:R-:W-:Y:S07]  /*a740*/  HMMA.16816.F32.BF16 R28, R12, R48, RZ ;  /* 0x000000300c1c723c */ /* 0x008fee00000418ff */
[----:B------:R-:W3:Y:S05]  /*a750*/  MUFU.TANH R124, R18 ;  /* 0x00000012007c7308 */ /* 0x000eea0000002400 */
[----:B------:R-:W-:Y:S01]  /*a760*/  FMUL.FTZ R32, R32, UR10 ;  /* 0x0000000a20207c20 */ /* 0x000fe20008410000 */
[----:B------:R-:W-:Y:S01]  /*a770*/  FMUL.FTZ R33, R33, UR10 ;  /* 0x0000000a21217c20 */ /* 0x000fe20008410000 */
[----:B------:R-:W-:Y:S01]  /*a780*/  FMUL.FTZ R34, R34, UR10 ;  /* 0x0000000a22227c20 */ /* 0x000fe20008410000 */
[----:B------:R1:W-:Y:S01]  /*a790*/  MUFU.TANH R192, R19 ;  /* 0x0000001300c07308 */ /* 0x0003e20000002400 */
[----:B------:R-:W-:-:S07]  /*a7a0*/  FMUL.FTZ R35, R35, UR10 ;  /* 0x0000000a23237c20 */ /* 0x000fce0008410000 */
[----:B------:R-:W-:Y:S08]  /*a7b0*/  MUFU.TANH R93, R32 ;  /* 0x00000020005d7308 */ /* 0x000ff00000002400 */
[----:B------:R-:W-:Y:S01]  /*a7c0*/  MUFU.TANH R187, R33 ;  /* 0x0000002100bb7308 */ /* 0x000fe20000002400 */
[----:B-1----:R-:W-:Y:S01]  /*a7d0*/  HMMA.16816.F32.BF16 R16, R8, R46, R24 ;  /* 0x0000002e0810723c */ /* 0x002fe20000041818 */
[----:B------:R-:W1:Y:S05]  /*a7e0*/  LDSM.16.M88.4 R44, [R165+0x1c00] ;  /* 0x001c0000a52c783b */ /* 0x000e6a0000000200 */
[----:B------:R-:W-:Y:S01]  /*a7f0*/  HMMA.16816.F32.BF16 R24, R12, R54, RZ ;  /* 0x000000360c18723c */ /* 0x000fe200000418ff */
[----:B------:R-:W-:Y:S01]  /*a800*/  MUFU.TANH R125, R34 ;  /* 0x00000022007d7308 */ /* 0x000fe20000002400 */
[----:B------:R-:W-:Y:S07]  /*a810*/  LDSM.16.M88.4 R52, [R165+0x2c00] ;  /* 0x002c0000a534783b */ /* 0x000fee0000000200 */
[----:B------:R4:W-:Y:S08]  /*a820*/  MUFU.TANH R178, R35 ;  /* 0x0000002300b27308 */ /* 0x0009f00000002400 */
[----:B------:R-:W3:Y:S01]  /*a830*/  MUFU.TANH R127, R38 ;  /* 0x00000026007f7308 */ /* 0x000ee20000002400 */
[----:B------:R-:W-:Y:S01]  /*a840*/  FMUL.FTZ R16, R16, UR10 ;  /* 0x0000000a10107c20 */ /* 0x000fe20008410000 */
[----:B------:R-:W-:Y:S01]  /*a850*/  FMUL.FTZ R17, R17, UR10 ;  /* 0x0000000a11117c20 */ /* 0x000fe20008410000 */
[----:B------:R-:W-:Y:S01]  /*a860*/  FMUL.FTZ R18, R18, UR10 ;  /* 0x0000000a12127c20 */ /* 0x000fe20008410000 */
[----:B------:R-:W-:-:S04]  /*a870*/  FMUL.FTZ R19, R19, UR10 ;  /* 0x0000000a13137c20 */ /* 0x000fc80008410000 */
[----:B------:R-:W3:Y:S01]  /*a880*/  MUFU.TANH R98, R16 ;  /* 0x0000001000627308 */ /* 0x000ee20000002400 */
[----:B----4-:R-:W-:Y:S07]  /*a890*/  LDSM.16.M88.4 R32, [R165+0x2000] ;  /* 0x00200000a520783b */ /* 0x010fee0000000200 */
[----:B------:R-:W-:Y:S08]  /*a8a0*/  MUFU.TANH R189, R17 ;  /* 0x0000001100bd7308 */ /* 0x000ff00000002400 */
[----:B------:R-:W4:Y:S08]  /*a8b0*/  MUFU.TANH R126, R18 ;  /* 0x00000012007e7308 */ /* 0x000f300000002400 */
[----:B------:R2:W-:Y:S08]  /*a8c0*/  MUFU.TANH R188, R19 ;  /* 0x0000001300bc7308 */ /* 0x0005f00000002400 */
[----:B------:R1:W-:Y:S01]  /*a8d0*/  MUFU.TANH R190, R39 ;  /* 0x0000002700be7308 */ /* 0x0003e20000002400 */
[----:B--2---:R-:W-:Y:S01]  /*a8e0*/  HMMA.16816.F32.BF16 R16, R8, R42, R24 ;  /* 0x0000002a0810723c */ /* 0x004fe20000041818 */
[----:B------:R-:W2:Y:S05]  /*a8f0*/  LDSM.16.M88.4 R40, [R134+0x3000] ;  /* 0x003000008628783b */ /* 0x000eaa0000000200 */
[----:B------:R-:W-:Y:S01]  /*a900*/  HMMA.16816.F32.BF16 R24, R12, R50, RZ ;  /* 0x000000320c18723c */ /* 0x000fe200000418ff */
[----:B------:R-:W5:Y:S05]  /*a910*/  LDSM.16.M88.4 R48, [R134+0x3400] ;  /* 0x003400008630783b */ /* 0x000f6a0000000200 */
[----:B-1----:R-:W-:-:S12]  /*a920*/  HMMA.16816.F32.BF16 R36, R8, R44, R28 ;  /* 0x0000002c0824723c */ /* 0x002fd8000004181c */
[----:B------:R-:W-:Y:S01]  /*a930*/  FMUL.FTZ R16, R16, UR10 ;  /* 0x0000000a10107c20 */ /* 0x000fe20008410000 */
[----:B------:R-:W-:Y:S01]  /*a940*/  FMUL.FTZ R17, R17, UR10 ;  /* 0x0000000a11117c20 */ /* 0x000fe20008410000 */
[----:B------:R-:W-:Y:S01]  /*a950*/  FMUL.FTZ R18, R18, UR10 ;  /* 0x0000000a12127c20 */ /* 0x000fe20008410000 */
[----:B------:R-:W-:Y:S01]  /*a960*/  FMUL.FTZ R19, R19, UR10 ;  /* 0x0000000a13137c20 */ /* 0x000fe20008410000 */
[----:B------:R-:W-:Y:S08]  /*a970*/  MUFU.TANH R94, R16 ;  /* 0x00000010005e7308 */ /* 0x000ff00000002400 */
[----:B------:R-:W-:Y:S01]  /*a980*/  MUFU.TANH R176, R17 ;  /* 0x0000001100b07308 */ /* 0x000fe20000002400 */
[----:B------:R-:W-:Y:S01]  /*a990*/  FMUL.FTZ R36, R36, UR10 ;  /* 0x0000000a24247c20 */ /* 0x000fe20008410000 */
[----:B------:R-:W-:Y:S01]  /*a9a0*/  FMUL.FTZ R37, R37, UR10 ;  /* 0x0000000a25257c20 */ /* 0x000fe20008410000 */
[----:B------:R-:W-:Y:S01]  /*a9b0*/  FMUL.FTZ R38, R38, UR10 ;  /* 0x0000000a26267c20 */ /* 0x000fe20008410000 */
[----:B------:R-:W-:Y:S01]  /*a9c0*/  FMUL.FTZ R39, R39, UR10 ;  /* 0x0000000a27277c20 */ /* 0x000fe20008410000 */
[----:B--2---:R-:W-:Y:S03]  /*a9d0*/  HMMA.16816.F32.BF16 R28, R12, R40, RZ ;  /* 0x000000280c1c723c */ /* 0x004fe600000418ff */
[----:B------:R-:W-:Y:S08]  /*a9e0*/  MUFU.TANH R120, R18 ;  /* 0x0000001200787308 */ /* 0x000ff00000002400 */
[----:B------:R1:W-:Y:S08]  /*a9f0*/  MUFU.TANH R174, R19 ;  /* 0x0000001300ae7308 */ /* 0x0003f00000002400 */
[----:B------:R-:W2:Y:S08]  /*aa00*/  MUFU.TANH R112, R36 ;  /* 0x0000002400707308 */ /* 0x000eb00000002400 */
[----:B------:R-:W-:Y:S01]  /*aa10*/  MUFU.TANH R173, R37 ;  /* 0x0000002500ad7308 */ /* 0x000fe20000002400 */
[----:B-1----:R-:W-:Y:S01]  /*aa20*/  HMMA.16816.F32.BF16 R16, R8, R46, R24 ;  /* 0x0000002e0810723c */ /* 0x002fe20000041818 */
[----:B------:R-:W-:Y:S05]  /*aa30*/  LDSM.16.M88.4 R44, [R134+0x3800] ;  /* 0x00380000862c783b */ /* 0x000fea0000000200 */
[----:B------:R-:W-:Y:S01]  /*aa40*/  HMMA.16816.F32.BF16 R24, R12, R42, RZ ;  /* 0x0000002a0c18723c */ /* 0x000fe200000418ff */
[----:B------:R-:W1:Y:S01]  /*aa50*/  LDSM.16.M88.4 R40, [R165+0x2400] ;  /* 0x00240000a528783b */ /* 0x000e620000000200 */
[----:B------:R-:W2:Y:S08]  /*aa60*/  MUFU.TANH R111, R38 ;  /* 0x00000026006f7308 */ /* 0x000eb00000002400 */
[----:B------:R3:W-:Y:S08]  /*aa70*/  MUFU.TANH R171, R39 ;  /* 0x0000002700ab7308 */ /* 0x0007f00000002400 */
[----:B------:R-:W-:Y:S01]  /*aa80*/  FMUL.FTZ R16, R16, UR10 ;  /* 0x0000000a10107c20 */ /* 0x000fe20008410000 */
[----:B------:R-:W-:Y:S01]  /*aa90*/  FMUL.FTZ R17, R17, UR10 ;  /* 0x0000000a11117c20 */ /* 0x000fe20008410000 */
[----:B------:R-:W-:Y:S01]  /*aaa0*/  FMUL.FTZ R18, R18, UR10 ;  /* 0x0000000a12127c20 */ /* 0x000fe20008410000 */
[----:B------:R-:W-:Y:S01]  /*aab0*/  FMUL.FTZ R19, R19, UR10 ;  /* 0x0000000a13137c20 */ /* 0x000fe20008410000 */
[----:B------:R-:W2:Y:S01]  /*aac0*/  MUFU.TANH R95, R16 ;  /* 0x00000010005f7308 */ /* 0x000ea20000002400 */
[----:B---3--:R-:W-:Y:S07]  /*aad0*/  HMMA.16816.F32.BF16 R36, R8, R32, R28 ;  /* 0x000000200824723c */ /* 0x008fee000004181c */
        /* <DEDUP_REMOVED lines=8> */
[----:B------:R-:W-:Y:S01]  /*ab60*/  MUFU.TANH R109, R36 ;  /* 0x00000024006d7308 */ /* 0x000fe20000002400 */
[C---:B-----5:R-:W-:Y:S07]  /*ab70*/  HMMA.16816.F32.BF16 R16, R8.reuse, R34, R24 ;  /* 0x000000220810723c */ /* 0x060fee0000041818 */
[----:B------:R-:W-:Y:S01]  /*ab80*/  MUFU.TANH R159, R37 ;  /* 0x00000025009f7308 */ /* 0x000fe20000002400 */
[----:B-1----:R-:W-:Y:S07]  /*ab90*/  HMMA.16816.F32.BF16 R32, R8, R40, R28 ;  /* 0x000000280820723c */ /* 0x002fee000004181c */
[----:B------:R1:W-:Y:S01]  /*aba0*/  MUFU.TANH R108, R38 ;  /* 0x00000026006c7308 */ /* 0x0003e20000002400 */
[C---:B------:R-:W-:Y:S01]  /*abb0*/  HMMA.16816.F32.BF16 R28, R12.reuse, R50, RZ ;  /* 0x000000320c1c723c */ /* 0x040fe200000418ff */
[----:B------:R-:W-:Y:S06]  /*abc0*/  LDSM.16.M88.4 R48, [R134+0x3c00] ;  /* 0x003c00008630783b */ /* 0x000fec0000000200 */
[----:B------:R5:W-:Y:S01]  /*abd0*/  MUFU.TANH R158, R0 ;  /* 0x00000000009e7308 */ /* 0x000be20000002400 */
[----:B------:R-:W-:Y:S01]  /*abe0*/  HMMA.16816.F32.BF16 R24, R12, R44, RZ ;  /* 0x0000002c0c18723c */ /* 0x000fe200000418ff */
[----:B------:R-:W-:Y:S01]  /*abf0*/  FMUL.FTZ R16, R16, UR10 ;  /* 0x0000000a10107c20 */ /* 0x000fe20008410000 */
[----:B------:R-:W-:Y:S01]  /*ac00*/  FMUL.FTZ R17, R17, UR10 ;  /* 0x0000000a11117c20 */ /* 0x000fe20008410000 */
[----:B-1----:R-:W1:Y:S01]  /*ac10*/  LDSM.16.M88.4 R36, [R165+0x2800] ;  /* 0x00280000a524783b */ /* 0x002e620000000200 */
[----:B------:R-:W-:Y:S01]  /*ac20*/  FMUL.FTZ R18, R18, UR10 ;  /* 0x0000000a12127c20 */ /* 0x000fe20008410000 */
[----:B------:R-:W-:-:S02]  /*ac30*/  FMUL.FTZ R19, R19, UR10 ;  /* 0x0000000a13137c20 */ /* 0x000fc40008410000 */
[----:B------:R-:W3:Y:S01]  /*ac40*/  MUFU.TANH R92, R16 ;  /* 0x00000010005c7308 */ /* 0x000ee20000002400 */
[----:B------:R-:W-:Y:S01]  /*ac50*/  FMUL.FTZ R2, R35, UR10 ;  /* 0x0000000a23027c20 */ /* 0x000fe20008410000 */
[----:B------:R-:W-:Y:S01]  /*ac60*/  FMUL.FTZ R4, R34, UR10 ;  /* 0x0000000a22047c20 */ /* 0x000fe20008410000 */
[----:B-----5:R-:W-:-:S06]  /*ac70*/  FMUL.FTZ R0, R32, UR10 ;  /* 0x0000000a20007c20 */ /* 0x020fcc0008410000 */
[----:B------:R-:W-:Y:S01]  /*ac80*/  HMMA.16816.F32.BF16 R88, R8, R42, R28 ;  /* 0x0000002a0858723c */ /* 0x000fe2000004181c */
[----:B------:R-:W5:Y:S01]  /*ac90*/  LDSM.16.M88.4 R40, [R134+0x4000] ;  /* 0x004000008628783b */ /* 0x000f620000000200 */
[----:B------:R-:W-:Y:S04]  /*aca0*/  MUFU.TANH R156, R17 ;  /* 0x00000011009c7308 */ /* 0x000fe80000002400 */
[----:B------:R-:W-:Y:S01]  /*acb0*/  HMMA.16816.F32.BF16 R28, R12, R46, RZ ;  /* 0x0000002e0c1c723c */ /* 0x000fe200000418ff */
[----:B------:R-:W-:Y:S03]  /*acc0*/  LDSM.16.M88.4 R44, [R165+0x3400] ;  /* 0x00340000a52c783b */ /* 0x000fe60000000200 */
[----:B------:R-:W3:Y:S08]  /*acd0*/  MUFU.TANH R86, R18 ;  /* 0x0000001200567308 */ /* 0x000ef00000002400 */
[----:B------:R4:W-:Y:S08]  /*ace0*/  MUFU.TANH R153, R19 ;  /* 0x0000001300997308 */ /* 0x0009f00000002400 */
[----:B------:R2:W-:Y:S01]  /*acf0*/  MUFU.TANH R87, R0 ;  /* 0x0000000000577308 */ /* 0x0005e20000002400 */
[----:B-1----:R-:W-:Y:S07]  /*ad00*/  HMMA.16816.F32.BF16 R80, R8, R36, R24 ;  /* 0x000000240850723c */ /* 0x002fee0000041818 */
[----:B------:R1:W-:Y:S01]  /*ad10*/  MUFU.TANH R128, R2 ;  /* 0x0000000200807308 */ /* 0x0003e20000002400 */
[----:B----4-:R-:W-:Y:S06]  /*ad20*/  HMMA.16816.F32.BF16 R16, R12, R48, RZ ;  /* 0x000000300c10723c */ /* 0x010fec00000418ff */
[----:B------:R-:W-:Y:S01]  /*ad30*/  HMMA.16816.F32.BF16 R72, R8, R38, R28 ;  /* 0x000000260848723c */ /* 0x000fe2000004181c */
[----:B------:R-:W4:Y:S01]  /*ad40*/  LDSM.16.M88.4 R36, [R165+0x3000] ;  /* 0x00300000a524783b */ /* 0x000f220000000200 */
[----:B--2---:R-:W-:Y:S01]  /*ad50*/  FMUL.FTZ R0, R33, UR10 ;  /* 0x0000000a21007c20 */ /* 0x004fe20008410000 */
[----:B------:R-:W-:Y:S02]  /*ad60*/  MUFU.TANH R85, R4 ;  /* 0x0000000400557308 */ /* 0x000fe40000002400 */
[----:B------:R-:W2:Y:S01]  /*ad70*/  LDSM.16.M88.4 R28, [R134+0x4400] ;  /* 0x00440000861c783b */ /* 0x000ea20000000200 */
[----:B------:R-:W-:Y:S03]  /*ad80*/  HMMA.16816.F32.BF16 R24, R12, R50, RZ ;  /* 0x000000320c18723c */ /* 0x000fe600000418ff */
[----:B------:R-:W3:Y:S01]  /*ad90*/  LDSM.16.M88.4 R32, [R134+0x4800] ;  /* 0x004800008620783b */ /* 0x000ee20000000200 */
[----:B-1----:R-:W-:Y:S01]  /*ada0*/  FMUL.FTZ R2, R88, UR10 ;  /* 0x0000000a58027c20 */ /* 0x002fe20008410000 */
[----:B------:R1:W-:Y:S07]  /*adb0*/  MUFU.TANH R132, R0 ;  /* 0x0000000000847308 */ /* 0x0003ee0000002400 */
[----:B------:R-:W-:Y:S01]  /*adc0*/  HMMA.16816.F32.BF16 R64, R8, R52, R16 ;  /* 0x000000340840723c */ /* 0x000fe20000041810 */
[----:B------:R4:W-:Y:S05]  /*add0*/  MUFU.TANH R23, R2 ;  /* 0x0000000200177308 */ /* 0x0009ea0000002400 */
[----:B-----5:R-:W-:Y:S01]  /*ade0*/  HMMA.16816.F32.BF16 R16, R12, R40, RZ ;  /* 0x000000280c10723c */ /* 0x020fe200000418ff */
[----:B-1----:R-:W-:-:S05]  /*adf0*/  LOP3.LUT R0, R21, 0x10, R22, 0xfe, !PT ;  /* 0x0000001015007812 */ /* 0x002fca00078efe16 */
[----:B------:R-:W-:Y:S01]  /*ae00*/  HMMA.16816.F32.BF16 R60, R8, R54, R24 ;  /* 0x00000036083c723c */ /* 0x000fe20000041818 */
[C---:B------:R-:W-:Y:S02]  /*ae10*/  ISETP.GE.AND P4, PT, R0.reuse, R6, PT ;  /* 0x000000060000720c */ /* 0x040fe40003f86270 */
[----:B------:R-:W-:-:S03]  /*ae20*/  ISETP.GE.AND P2, PT, R0, R5, PT ;  /* 0x000000050000720c */ /* 0x000fc60003f46270 */
[----:B------:R-:W-:Y:S01]  /*ae30*/  HMMA.16816.F32.BF16 R24, R12, R42, RZ ;  /* 0x0000002a0c18723c */ /* 0x000fe200000418ff */
[C-C-:B------:R-:W-:Y:S01]  /*ae40*/  LOP3.LUT R0, R21.reuse, 0x18, R22.reuse, 0xfe, !PT ;  /* 0x0000001815007812 */ /* 0x140fe200078efe16 */
[----:B----4-:R-:W-:Y:S01]  /*ae50*/  FMUL.FTZ R2, R90, UR10 ;  /* 0x0000000a5a027c20 */ /* 0x010fe20008410000 */
[----:B------:R-:W-:Y:S02]  /*ae60*/  FSEL R106, R106, -INF , !P4 ;  /* 0xff8000006a6a7808 */ /* 0x000fe40006000000 */
[CC--:B------:R-:W-:Y:S01]  /*ae70*/  ISETP.GE.AND P5, PT, R0.reuse, R6.reuse, PT ;  /* 0x000000060000720c */ /* 0x0c0fe20003fa6270 */
[----:B------:R1:W4:Y:S01]  /*ae80*/  MUFU.TANH R79, R2 ;  /* 0x00000002004f7308 */ /* 0x0003220000002400 */
[----:B------:R-:W-:Y:S02]  /*ae90*/  ISETP.GE.AND P3, PT, R0, R5, PT ;  /* 0x000000050000720c */ /* 0x000fe40003f66270 */
[----:B------:R-:W-:Y:S02]  /*aea0*/  LOP3.LUT R0, R21, 0x20, R22, 0xfe, !PT ;  /* 0x0000002015007812 */ /* 0x000fe400078efe16 */
[----:B------:R-:W-:Y:S01]  /*aeb0*/  FSEL R122, R122, -INF , !P2 ;  /* 0xff8000007a7a7808 */ /* 0x000fe20005000000 */
[----:B------:R-:W-:Y:S01]  /*aec0*/  HMMA.16816.F32.BF16 R56, R8, R36, R16 ;  /* 0x000000240838723c */ /* 0x000fe20000041810 */
[----:B------:R-:W-:-:S02]  /*aed0*/  ISETP.GE.AND P4, PT, R0, R6, PT ;  /* 0x000000060000720c */ /* 0x000fc40003f86270 */
[-C--:B------:R-:W-:Y:S02]  /*aee0*/  ISETP.GE.AND P2, PT, R0, R5.reuse, PT ;  /* 0x000000050000720c */ /* 0x080fe40003f46270 */
[--C-:B------:R-:W-:Y:S01]  /*aef0*/  LOP3.LUT R0, R21, 0x28, R22.reuse, 0xfe, !PT ;  /* 0x0000002815007812 */ /* 0x100fe200078efe16 */
[----:B--2---:R-:W-:Y:S01]  /*af00*/  HMMA.16816.F32.BF16 R16, R12, R28, RZ ;  /* 0x0000001c0c10723c */ /* 0x004fe200000418ff */
[----:B------:R-:W-:Y:S02]  /*af10*/  FSEL R105, R105, -INF , !P5 ;  /* 0xff80000069697808 */ /* 0x000fe40006800000 */
[----:B------:R-:W-:Y:S01]  /*af20*/  FSEL R121, R121, -INF , !P3 ;  /* 0xff80000079797808 */ /* 0x000fe20005800000 */
[----:B-1----:R-:W-:Y:S01]  /*af30*/  FMUL.FTZ R2, R80, UR10 ;  /* 0x0000000a50027c20 */ /* 0x002fe20008410000 */
[CC--:B------:R-:W-:Y:S01]  /*af40*/  ISETP.GE.AND P5, PT, R0.reuse, R6.reuse, PT ;  /* 0x000000060000720c */ /* 0x0c0fe20003fa6270 */
[----:B------:R-:W-:Y:S01]  /*af50*/  HMMA.16816.F32.BF16 R52, R8, R38, R24 ;  /* 0x000000260834723c */ /* 0x000fe20000041818 */
[----:B------:R-:W-:Y:S01]  /*af60*/  ISETP.GE.AND P3, PT, R0, R5, PT ;  /* 0x000000050000720c */ /* 0x000fe20003f66270 */
[----:B------:R1:W-:Y:S01]  /*af70*/  MUFU.TANH R78, R2 ;  /* 0x00000002004e7308 */ /* 0x0003e20000002400 */
[----:B------:R-:W-:Y:S01]  /*af80*/  LOP3.LUT R0, R21, 0x30, R22, 0xfe, !PT ;  /* 0x0000003015007812 */ /* 0x000fe200078efe16 */
[----:B------:R-:W2:Y:S01]  /*af90*/  LDSM.16.M88.4 R36, [R165+0x3800] ;  /* 0x00380000a524783b */ /* 0x000ea20000000200 */
[----:B------:R-:W-:Y:S01]  /*afa0*/  FSEL R104, R104, -INF , !P4 ;  /* 0xff80000068687808 */ /* 0x000fe20006000000 */
[----:B------:R-:W-:Y:S01]  /*afb0*/  HMMA.16816.F32.BF16 R24, R12, R30, RZ ;  /* 0x0000001e0c18723c */ /* 0x000fe200000418ff */
[----:B------:R-:W-:Y:S01]  /*afc0*/  FSEL R119, R119, -INF , !P2 ;  /* 0xff80000077777808 */ /* 0x000fe20005000000 */
[----:B------:R-:W5:Y:S01]  /*afd0*/  LDSM.16.M88.4 R28, [R134+0x4c00] ;  /* 0x004c0000861c783b */ /* 0x000f620000000200 */
[----:B------:R-:W-:-:S02]  /*afe0*/  ISETP.GE.AND P4, PT, R0, R6, PT ;  /* 0x000000060000720c */ /* 0x000fc40003f86270 */
[-C--:B------:R-:W-:Y:S02]  /*aff0*/  ISETP.GE.AND P2, PT, R0, R5.reuse, PT ;  /* 0x000000050000720c */ /* 0x080fe40003f46270 */
[--C-:B------:R-:W-:Y:S02]  /*b000*/  LOP3.LUT R0, R21, 0x38, R22.reuse, 0xfe, !PT ;  /* 0x0000003815007812 */ /* 0x100fe400078efe16 */
[----:B------:R-:W-:Y:S02]  /*b010*/  FSEL R103, R103, -INF , !P5 ;  /* 0xff80000067677808 */ /* 0x000fe40006800000 */
[----:B------:R-:W-:Y:S01]  /*b020*/  FSEL R114, R114, -INF , !P3 ;  /* 0xff80000072727808 */ /* 0x000fe20005800000 */
[----:B------:R-:W-:Y:S01]  /*b030*/  HMMA.16816.F32.BF16 R48, R8, R44, R16 ;  /* 0x0000002c0830723c */ /* 0x000fe20000041810 */
[----:B-1----:R-:W-:Y:S01]  /*b040*/  FMUL.FTZ R2, R82, UR10 ;  /* 0x0000000a52027c20 */ /* 0x002fe20008410000 */
[C---:B------:R-:W-:Y:S02]  /*b050*/  ISETP.GE.AND P5, PT, R0.reuse, R6, PT ;  /* 0x000000060000720c */ /* 0x040fe40003fa6270 */
[----:B------:R-:W-:Y:S01]  /*b060*/  ISETP.GE.AND P3, PT, R0, R5, PT ;  /* 0x000000050000720c */ /* 0x000fe20003f66270 */
[----:B------:R1:W4:Y:S01]  /*b070*/  MUFU.TANH R76, R2 ;  /* 0x00000002004c7308 */ /* 0x0003220000002400 */
[----:B------:R-:W-:Y:S01]  /*b080*/  LOP3.LUT R0, R21, 0x40, R22, 0xfe, !PT ;  /* 0x0000004015007812 */ /* 0x000fe200078efe16 */
[----:B---3--:R-:W-:Y:S01]  /*b090*/  HMMA.16816.F32.BF16 R16, R12, R32, RZ ;  /* 0x000000200c10723c */ /* 0x008fe200000418ff */
[----:B------:R-:W-:Y:S01]  /*b0a0*/  FSEL R102, R102, -INF , !P4 ;  /* 0xff80000066667808 */ /* 0x000fe20006000000 */
[----:B------:R-:W-:Y:S01]  /*b0b0*/  FMUL.FTZ R4, R52, UR10 ;  /* 0x0000000a34047c20 */ /* 0x000fe20008410000 */
[----:B------:R-:W-:-:S02]  /*b0c0*/  FSEL R113, R113, -INF , !P2 ;  /* 0xff80000071717808 */ /* 0x000fc40005000000 */
[CC--:B------:R-:W-:Y:S01]  /*b0d0*/  ISETP.GE.AND P4, PT, R0.reuse, R6.reuse, PT ;  /* 0x000000060000720c */ /* 0x0c0fe20003f86270 */
[----:B------:R-:W-:Y:S01]  /*b0e0*/  HMMA.16816.F32.BF16 R44, R8, R46, R24 ;  /* 0x0000002e082c723c */ /* 0x000fe20000041818 */
[----:B------:R-:W-:Y:S02]  /*b0f0*/  ISETP.GE.AND P2, PT, R0, R5, PT ;  /* 0x000000050000720c */ /* 0x000fe40003f46270 */
[----:B------:R-:W-:Y:S02]  /*b100*/  LOP3.LUT R0, R21, 0x48, R22, 0xfe, !PT ;  /* 0x0000004815007812 */ /* 0x000fe400078efe16 */
[----:B------:R-:W-:Y:S01]  /*b110*/  FSEL R101, R101, -INF , !P5 ;  /* 0xff80000065657808 */ /* 0x000fe20006800000 */
[----:B------:R-:W-:Y:S01]  /*b120*/  HMMA.16816.F32.BF16 R24, R12, R34, RZ ;  /* 0x000000220c18723c */ /* 0x000fe200000418ff */
[----:B------:R-:W-:Y:S01]  /*b130*/  FSEL R118, R118, -INF , !P3 ;  /* 0xff80000076767808 */ /* 0x000fe20005800000 */
[----:B------:R-:W3:Y:S01]  /*b140*/  LDSM.16.M88.4 R32, [R165+0x3c00] ;  /* 0x003c0000a520783b */ /* 0x000ee20000000200 */
[----:B-1----:R-:W-:Y:S01]  /*b150*/  FMUL.FTZ R2, R72, UR10 ;  /* 0x0000000a48027c20 */ /* 0x002fe20008410000 */
[----:B------:R-:W-:Y:S01]  /*b160*/  ISETP.GE.AND P5, PT, R0, R6, PT ;  /* 0x000000060000720c */ /* 0x000fe20003fa6270 */
[----:B------:R-:W-:-:S04]  /*b170*/  DEPBAR.LE SB0, 0x0 ;  /* 0x000080000000791a */ /* 0x000fc80000000000 */
[----:B------:R1:W-:Y:S01]  /*b180*/  MUFU.TANH R72, R2 ;  /* 0x0000000200487308 */ /* 0x0003e20000002400 */
[----:B------:R-:W-:Y:S01]  /*b190*/  BAR.SYNC.DEFER_BLOCKING 0x0 ;  /* 0x0000000000007b1d */ /* 0x000fe20000010000 */
[----:B------:R-:W-:Y:S01]  /*b1a0*/  ISETP.GE.AND P3, PT, R0, R5, PT ;  /* 0x000000050000720c */ /* 0x000fe20003f66270 */
[----:B--2---:R-:W-:Y:S01]  /*b1b0*/  HMMA.16816.F32.BF16 R40, R8, R36, R16 ;  /* 0x000000240828723c */ /* 0x004fe20000041810 */
[----:B------:R-:W-:Y:S02]  /*b1c0*/  LOP3.LUT R0, R21, 0x50, R22, 0xfe, !PT ;  /* 0x0000005015007812 */ /* 0x000fe400078efe16 */
[----:B------:R-:W-:Y:S02]  /*b1d0*/  FSEL R99, R99, -INF , !P4 ;  /* 0xff80000063637808 */ /* 0x000fe40006000000 */
[----:B------:R-:W-:Y:S01]  /*b1e0*/  FSEL R115, R115, -INF , !P2 ;  /* 0xff80000073737808 */ /* 0x000fe20005000000 */
[----:B-----5:R-:W-:Y:S01]  /*b1f0*/  HMMA.16816.F32.BF16 R16, R12, R28, RZ ;  /* 0x0000001c0c10723c */ /* 0x020fe200000418ff */
[----:B------:R-:W-:-:S02]  /*b200*/  ISETP.GE.AND P4, PT, R0, R6, PT ;  /* 0x000000060000720c */ /* 0x000fc40003f86270 */
[-C--:B------:R-:W-:Y:S02]  /*b210*/  ISETP.GE.AND P2, PT, R0, R5.reuse, PT ;  /* 0x000000050000720c */ /* 0x080fe40003f46270 */
[C-C-:B------:R-:W-:Y:S01]  /*b220*/  LOP3.LUT R0, R21.reuse, 0x58, R22.reuse, 0xfe, !PT ;  /* 0x0000005815007812 */ /* 0x140fe200078efe16 */
[----:B------:R-:W-:Y:S01]  /*b230*/  HMMA.16816.F32.BF16 R12, R12, R30, RZ ;  /* 0x0000001e0c0c723c */ /* 0x000fe200000418ff */
[----:B------:R-:W-:Y:S01]  /*b240*/  FSEL R100, R100, -INF , !P5 ;  /* 0xff80000064647808 */ /* 0x000fe20006800000 */
[----:B-1----:R-:W-:Y:S01]  /*b250*/  FMUL.FTZ R2, R74, UR10 ;  /* 0x0000000a4a027c20 */ /* 0x002fe20008410000 */
[----:B------:R-:W-:Y:S02]  /*b260*/  FSEL R124, R124, -INF , !P3 ;  /* 0xff8000007c7c7808 */ /* 0x000fe40005800000 */
[C---:B------:R-:W-:Y:S01]  /*b270*/  ISETP.GE.AND P5, PT, R0.reuse, R6, PT ;  /* 0x000000060000720c */ /* 0x040fe20003fa6270 */
[----:B------:R1:W-:Y:S01]  /*b280*/  MUFU.TANH R71, R2 ;  /* 0x0000000200477308 */ /* 0x0003e20000002400 */
[----:B------:R-:W-:Y:S01]  /*b290*/  ISETP.GE.AND P3, PT, R0, R5, PT ;  /* 0x000000050000720c */ /* 0x000fe20003f66270 */
[----:B------:R-:W-:Y:S01]  /*b2a0*/  HMMA.16816.F32.BF16 R36, R8, R38, R24 ;  /* 0x000000260824723c */ /* 0x000fe20000041818 */
[----:B------:R-:W-:-:S02]  /*b2b0*/  LOP3.LUT R0, R21, 0x60, R22, 0xfe, !PT ;  /* 0x0000006015007812 */ /* 0x000fc400078efe16 */
[----:B------:R-:W-:Y:S02]  /*b2c0*/  FSEL R97, R97, -INF , !P4 ;  /* 0xff80000061617808 */ /* 0x000fe40006000000 */
[----:B------:R-:W-:Y:S02]  /*b2d0*/  FSEL R127, R127, -INF , !P2 ;  /* 0xff8000007f7f7808 */ /* 0x000fe40005000000 */
[CC--:B------:R-:W-:Y:S02]  /*b2e0*/  ISETP.GE.AND P4, PT, R0.reuse, R6.reuse, PT ;  /* 0x000000060000720c */ /* 0x0c0fe40003f86270 */
[-C--:B------:R-:W-:Y:S01]  /*b2f0*/  ISETP.GE.AND P2, PT, R0, R5.reuse, PT ;  /* 0x000000050000720c */ /* 0x080fe20003f46270 */
[C---:B---3--:R-:W-:Y:S01]  /*b300*/  HMMA.16816.F32.BF16 R24, R8.reuse, R32, R16 ;  /* 0x000000200818723c */ /* 0x048fe20000041810 */
[----:B------:R-:W-:Y:S02]  /*b310*/  LOP3.LUT R0, R21, 0x68, R22, 0xfe, !PT ;  /* 0x0000006815007812 */ /* 0x000fe400078efe16 */
[----:B------:R-:W-:Y:S01]  /*b320*/  FSEL R98, R98, -INF , !P5 ;  /* 0xff80000062627808 */ /* 0x000fe20006800000 */
[----:B-1----:R-:W-:Y:S01]  /*b330*/  FMUL.FTZ R2, R64, UR10 ;  /* 0x0000000a40027c20 */ /* 0x002fe20008410000 */
[----:B------:R-:W-:Y:S01]  /*b340*/  FSEL R126, R126, -INF , !P3 ;  /* 0xff8000007e7e7808 */ /* 0x000fe20005800000 */
[----:B------:R-:W-:Y:S01]  /*b350*/  HMMA.16816.F32.BF16 R12, R8, R34, R12 ;  /* 0x00000022080c723c */ /* 0x000fe2000004180c */
[C---:B------:R-:W-:Y:S01]  /*b360*/  ISETP.GE.AND P5, PT, R0.reuse, R6, PT ;  /* 0x000000060000720c */ /* 0x040fe20003fa6270 */
[----:B------:R1:W-:Y:S01]  /*b370*/  MUFU.TANH R70, R2 ;  /* 0x0000000200467308 */ /* 0x0003e20000002400 */
[----:B------:R-:W-:-:S02]  /*b380*/  ISETP.GE.AND P3, PT, R0, R5, PT ;  /* 0x000000050000720c */ /* 0x000fc40003f66270 */
[----:B------:R-:W-:Y:S02]  /*b390*/  LOP3.LUT R0, R21, 0x70, R22, 0xfe, !PT ;  /* 0x0000007015007812 */ /* 0x000fe400078efe16 */
[----:B------:R-:W-:Y:S02]  /*b3a0*/  FSEL R93, R93, -INF , !P4 ;  /* 0xff8000005d5d7808 */ /* 0x000fe40006000000 */
[----:B------:R-:W-:Y:S02]  /*b3b0*/  FSEL R125, R125, -INF , !P2 ;  /* 0xff8000007d7d7808 */ /* 0x000fe40005000000 */
[C---:B------:R-:W-:Y:S02]  /*b3c0*/  ISETP.GE.AND P4, PT, R0.reuse, R6, PT ;  /* 0x000000060000720c */ /* 0x040fe40003f86270 */
[----:B------:R-:W-:Y:S02]  /*b3d0*/  ISETP.GE.AND P2, PT, R0, R5, PT ;  /* 0x000000050000720c */ /* 0x000fe40003f46270 */
[----:B------:R-:W-:-:S02]  /*b3e0*/  FSEL R90, R112, -INF , !P4 ;  /* 0xff800000705a7808 */ /* 0x000fc40006000000 */
[----:B------:R-:W-:Y:S01]  /*b3f0*/  FSEL R130, R111, -INF , !P2 ;  /* 0xff8000006f827808 */ /* 0x000fe20005000000 */
[----:B-1----:R-:W-:Y:S01]  /*b400*/  FMUL.FTZ R2, R66, UR10 ;  /* 0x0000000a42027c20 */ /* 0x002fe20008410000 */
[----:B------:R-:W-:Y:S02]  /*b410*/  LOP3.LUT R0, R21, 0x78, R22, 0xfe, !PT ;  /* 0x0000007815007812 */ /* 0x000fe400078efe16 */
[----:B------:R-:W-:Y:S01]  /*b420*/  FSEL R94, R94, -INF , !P5 ;  /* 0xff8000005e5e7808 */ /* 0x000fe20006800000 */
[----:B------:R1:W2:Y:S01]  /*b430*/  MUFU.TANH R7, R2 ;  /* 0x0000000200077308 */ /* 0x0002a20000002400 */
[----:B------:R-:W-:Y:S02]  /*b440*/  FSEL R129, R120, -INF , !P3 ;  /* 0xff80000078817808 */ /* 0x000fe40005800000 */
[C---:B------:R-:W-:Y:S02]  /*b450*/  ISETP.GE.AND P5, PT, R0.reuse, R6, PT ;  /* 0x000000060000720c */ /* 0x040fe40003fa6270 */
[----:B------:R-:W-:-:S02]  /*b460*/  ISETP.GE.AND P3, PT, R0, R5, PT ;  /* 0x000000050000720c */ /* 0x000fc40003f66270 */
[--C-:B------:R-:W-:Y:S02]  /*b470*/  LOP3.LUT R0, R21, 0x88, R22.reuse, 0xfe, !PT ;  /* 0x0000008815007812 */ /* 0x100fe400078efe16 */
[----:B------:R-:W-:Y:S02]  /*b480*/  FSEL R95, R95, -INF , !P5 ;  /* 0xff8000005f5f7808 */ /* 0x000fe40006800000 */
[----:B------:R-:W-:Y:S02]  /*b490*/  FSEL R131, R110, -INF , !P3 ;  /* 0xff8000006e837808 */ /* 0x000fe40005800000 */
[C---:B------:R-:W-:Y:S02]  /*b4a0*/  ISETP.GE.AND P5, PT, R0.reuse, R6, PT ;  /* 0x000000060000720c */ /* 0x040fe40003fa6270 */
[----:B------:R-:W-:Y:S01]  /*b4b0*/  ISETP.GE.AND P3, PT, R0, R5, PT ;  /* 0x000000050000720c */ /* 0x000fe20003f66270 */
[----:B-1----:R-:W-:Y:S01]  /*b4c0*/  FMUL.FTZ R2, R60, UR10 ;  /* 0x0000000a3c027c20 */ /* 0x002fe20008410000 */
[----:B------:R-:W-:-:S02]  /*b4d0*/  LOP3.LUT R0, R21, 0x98, R22, 0xfe, !PT ;  /* 0x0000009815007812 */ /* 0x000fc400078efe16 */
[----:B------:R-:W-:Y:S01]  /*b4e0*/  FSEL R92, R92, -INF , !P5 ;  /* 0xff8000005c5c7808 */ /* 0x000fe20006800000 */
[----:B------:R1:W-:Y:S01]  /*b4f0*/  MUFU.TANH R64, R2 ;  /* 0x0000000200407308 */ /* 0x0003e20000002400 */
[----:B------:R-:W-:Y:S02]  /*b500*/  FSEL R152, R86, -INF , !P3 ;  /* 0xff80000056987808 */ /* 0x000fe40005800000 */
[C---:B------:R-:W-:Y:S02]  /*b510*/  ISETP.GE.AND P5, PT, R0.reuse, R6, PT ;  /* 0x000000060000720c */ /* 0x040fe40003fa6270 */
[----:B------:R-:W-:Y:S02]  /*b520*/  ISETP.GE.AND P3, PT, R0, R5, PT ;  /* 0x000000050000720c */ /* 0x000fe40003f66270 */
[----:B------:R-:W-:Y:S02]  /*b530*/  LOP3.LUT R0, R21, 0xa0, R22, 0xfe, !PT ;  /* 0x000000a015007812 */ /* 0x000fe400078efe16 */
[----:B----4-:R-:W-:Y:S01]  /*b540*/  FSEL R155, R79, -INF , !P3 ;  /* 0xff8000004f9b7808 */ /* 0x010fe20005800000 */
[----:B-1----:R-:W-:-:S04]  /*b550*/  FMUL.FTZ R2, R62, UR10 ;  /* 0x0000000a3e027c20 */ /* 0x002fc80008410000 */
[----:B------:R1:W-:Y:S02]  /*b560*/  MUFU.TANH R62, R2 ;  /* 0x00000002003e7308 */ /* 0x0003e40000002400 */
[----:B-1----:R-:W-:-:S06]  /*b570*/  FMUL.FTZ R2, R56, UR10 ;  /* 0x0000000a38027c20 */ /* 0x002fcc0008410000 */
[----:B------:R1:W-:Y:S08]  /*b580*/  MUFU.TANH R56, R4 ;  /* 0x0000000400387308 */ /* 0x0003f00000002400 */
[----:B------:R3:W4:Y:S01]  /*b590*/  MUFU.TANH R60, R2 ;  /* 0x00000002003c7308 */ /* 0x0007220000002400 */
[----:B-1----:R-:W-:-:S07]  /*b5a0*/  FMUL.FTZ R4, R48, UR10 ;  /* 0x0000000a30047c20 */ /* 0x002fce0008410000 */
[----:B------:R1:W-:Y:S01]  /*b5b0*/  MUFU.TANH R48, R4 ;  /* 0x0000000400307308 */ /* 0x0003e20000002400 */
[----:B---3--:R-:W-:-:S07]  /*b5c0*/  FMUL.FTZ R2, R58, UR10 ;  /* 0x0000000a3a027c20 */ /* 0x008fce0008410000 */
[----:B------:R3:W5:Y:S01]  /*b5d0*/  MUFU.TANH R58, R2 ;  /* 0x00000002003a7308 */ /* 0x0007620000002400 */
[----:B-1----:R-:W-:Y:S01]  /*b5e0*/  FMUL.FTZ R4, R46, UR10 ;  /* 0x0000000a2e047c20 */ /* 0x002fe20008410000 */
[----:B---3--:R-:W-:-:S04]  /*b5f0*/  LOP3.LUT R2, R21, 0x80, R22, 0xfe, !PT ;  /* 0x0000008015027812 */ /* 0x008fc800078efe16 */
[C---:B------:R-:W-:Y:S02]  /*b600*/  ISETP.GE.AND P4, PT, R2.reuse, R6, PT ;  /* 0x000000060200720c */ /* 0x040fe40003f86270 */
[----:B------:R-:W-:Y:S01]  /*b610*/  ISETP.GE.AND P2, PT, R2, R5, PT ;  /* 0x000000050200720c */ /* 0x000fe20003f46270 */
[----:B------:R-:W-:Y:S01]  /*b620*/  FMUL.FTZ R2, R54, UR10 ;  /* 0x0000000a36027c20 */ /* 0x000fe20008410000 */
[----:B------:R-:W-:Y:S02]  /*b630*/  FSEL R88, R109, -INF , !P4 ;  /* 0xff8000006d587808 */ /* 0x000fe40006000000 */
[----:B------:R-:W-:Y:S01]  /*b640*/  FSEL R133, R108, -INF , !P2 ;  /* 0xff8000006c857808 */ /* 0x000fe20005000000 */
[----:B------:R1:W-:Y:S02]  /*b650*/  MUFU.TANH R52, R2 ;  /* 0x0000000200347308 */ /* 0x0003e40000002400 */
[----:B-1----:R-:W-:-:S04]  /*b660*/  LOP3.LUT R2, R21, 0x90, R22, 0xfe, !PT ;  /* 0x0000009015027812 */ /* 0x002fc800078efe16 */
[CC--:B------:R-:W-:Y:S02]  /*b670*/  ISETP.GE.AND P4, PT, R2.reuse, R6.reuse, PT ;  /* 0x000000060200720c */ /* 0x0c0fe40003f86270 */
[----:B------:R-:W-:Y:S01]  /*b680*/  ISETP.GE.AND P2, PT, R2, R5, PT ;  /* 0x000000050200720c */ /* 0x000fe20003f46270 */
[----:B------:R-:W-:Y:S01]  /*b690*/  FMUL.FTZ R2, R50, UR10 ;  /* 0x0000000a32027c20 */ /* 0x000fe20008410000 */
[----:B------:R-:W-:Y:S02]  /*b6a0*/  FSEL R87, R87, -INF , !P4 ;  /* 0xff80000057577808 */ /* 0x000fe40006000000 */
[----:B------:R-:W-:Y:S01]  /*b6b0*/  FSEL R154, R85, -INF , !P2 ;  /* 0xff800000559a7808 */ /* 0x000fe20005000000 */
[----:B------:R1:W3:Y:S01]  /*b6c0*/  MUFU.TANH R29, R2 ;  /* 0x00000002001d7308 */ /* 0x0002e20000002400 */
[----:B------:R-:W-:Y:S02]  /*b6d0*/  FSEL R85, R23, -INF , !P5 ;  /* 0xff80000017557808 */ /* 0x000fe40006800000 */
[----:B------:R-:W-:-:S02]  /*b6e0*/  ISETP.GE.AND P4, PT, R0, R6, PT ;  /* 0x000000060000720c */ /* 0x000fc40003f86270 */
[-C--:B------:R-:W-:Y:S02]  /*b6f0*/  ISETP.GE.AND P2, PT, R0, R5.reuse, PT ;  /* 0x000000050000720c */ /* 0x080fe40003f46270 */
[C-C-:B------:R-:W-:Y:S01]  /*b700*/  LOP3.LUT R0, R21.reuse, 0xb0, R22.reuse, 0xfe, !PT ;  /* 0x000000b015007812 */ /* 0x140fe200078efe16 */
[----:B------:R4:W-:Y:S01]  /*b710*/  MUFU.TANH R23, R4 ;  /* 0x0000000400177308 */ /* 0x0009e20000002400 */
[----:B------:R-:W-:Y:S02]  /*b720*/  FSEL R157, R76, -INF , !P2 ;  /* 0xff8000004c9d7808 */ /* 0x000fe40005000000 */
[----:B------:R-:W-:Y:S02]  /*b730*/  ISETP.GE.AND P2, PT, R0, R5, PT ;  /* 0x000000050000720c */ /* 0x000fe40003f46270 */
[----:B------:R-:W-:Y:S02]  /*b740*/  FSEL R86, R78, -INF , !P4 ;  /* 0xff8000004e567808 */ /* 0x000fe40006000000 */
[----:B------:R-:W-:Y:S01]  /*b750*/  ISETP.GE.AND P4, PT, R0, R6, PT ;  /* 0x000000060000720c */ /* 0x000fe20003f86270 */
[----:B-1----:R-:W-:Y:S01]  /*b760*/  FMUL.FTZ R2, R44, UR10 ;  /* 0x0000000a2c027c20 */ /* 0x002fe20008410000 */
[----:B------:R-:W-:-:S02]  /*b770*/  LOP3.LUT R0, R21, 0xc0, R22, 0xfe, !PT ;  /* 0x000000c015007812 */ /* 0x000fc400078efe16 */
[----:B--2---:R-:W-:Y:S01]  /*b780*/  FSEL R162, R7, -INF , !P2 ;  /* 0xff80000007a27808 */ /* 0x004fe20005000000 */
[----:B------:R1:W-:Y:S01]  /*b790*/  MUFU.TANH R28, R2 ;  /* 0x00000002001c7308 */ /* 0x0003e20000002400 */
[----:B------:R-:W-:Y:S02]  /*b7a0*/  FSEL R82, R70, -INF , !P4 ;  /* 0xff80000046527808 */ /* 0x000fe40006000000 */
[----:B------:R-:W-:Y:S01]  /*b7b0*/  ISETP.GE.AND P4, PT, R0, R6, PT ;  /* 0x000000060000720c */ /* 0x000fe20003f86270 */
[----:B----4-:R-:W-:Y:S01]  /*b7c0*/  FMUL.FTZ R4, R42, UR10 ;  /* 0x0000000a2a047c20 */ /* 0x010fe20008410000 */
[----:B------:R-:W-:Y:S02]  /*b7d0*/  ISETP.GE.AND P2, PT, R0, R5, PT ;  /* 0x000000050000720c */ /* 0x000fe40003f46270 */
[----:B------:R-:W-:Y:S01]  /*b7e0*/  LOP3.LUT R0, R21, 0xd0, R22, 0xfe, !PT ;  /* 0x000000d015007812 */ /* 0x000fe200078efe16 */
[----:B------:R2:W4:Y:S01]  /*b7f0*/  MUFU.TANH R17, R4 ;  /* 0x0000000400117308 */ /* 0x0005220000002400 */
[----:B------:R-:W-:-:S02]  /*b800*/  FSEL R78, R60, -INF , !P4 ;  /* 0xff8000003c4e7808 */ /* 0x000fc40006000000 */
[----:B-----5:R-:W-:Y:S02]  /*b810*/  FSEL R172, R58, -INF , !P2 ;  /* 0xff8000003aac7808 */ /* 0x020fe40005000000 */
[CC--:B------:R-:W-:Y:S02]  /*b820*/  ISETP.GE.AND P4, PT, R0.reuse, R6.reuse, PT ;  /* 0x000000060000720c */ /* 0x0c0fe40003f86270 */
[----:B------:R-:W-:Y:S02]  /*b830*/  ISETP.GE.AND P2, PT, R0, R5, PT ;  /* 0x000000050000720c */ /* 0x000fe40003f46270 */
[C-C-:B-1----:R-:W-:Y:S02]  /*b840*/  LOP3.LUT R2, R21.reuse, 0xa8, R22.reuse, 0xfe, !PT ;  /* 0x000000a815027812 */ /* 0x142fe400078efe16 */
[----:B------:R-:W-:Y:S02]  /*b850*/  LOP3.LUT R0, R21, 0xe0, R22, 0xfe, !PT ;  /* 0x000000e015007812 */ /* 0x000fe400078efe16 */
[----:B------:R-:W-:-:S02]  /*b860*/  ISETP.GE.AND P5, PT, R2, R6, PT ;  /* 0x000000060200720c */ /* 0x000fc40003fa6270 */
[----:B------:R-:W-:Y:S01]  /*b870*/  ISETP.GE.AND P3, PT, R2, R5, PT ;  /* 0x000000050200720c */ /* 0x000fe20003f66270 */
[----:B------:R-:W-:Y:S01]  /*b880*/  FMUL.FTZ R2, R40, UR10 ;  /* 0x0000000a28027c20 */ /* 0x000fe20008410000 */
[----:B------:R-:W-:Y:S01]  /*b890*/  FSEL R80, R72, -INF , !P5 ;  /* 0xff80000048507808 */ /* 0x000fe20006800000 */
[----:B--2---:R-:W-:Y:S01]  /*b8a0*/  FMUL.FTZ R4, R36, UR10 ;  /* 0x0000000a24047c20 */ /* 0x004fe20008410000 */
[----:B------:R-:W-:Y:S01]  /*b8b0*/  FSEL R160, R71, -INF , !P3 ;  /* 0xff80000047a07808 */ /* 0x000fe20005800000 */
[----:B------:R1:W2:Y:S01]  /*b8c0*/  MUFU.TANH R18, R2 ;  /* 0x0000000200127308 */ /* 0x0002a20000002400 */
[----:B------:R-:W-:Y:S02]  /*b8d0*/  FSEL R74, R48, -INF , !P4 ;  /* 0xff800000304a7808 */ /* 0x000fe40006000000 */
[----:B---3--:R-:W-:Y:S02]  /*b8e0*/  FSEL R177, R29, -INF , !P2 ;  /* 0xff8000001db17808 */ /* 0x008fe40005000000 */
[----:B------:R-:W-:-:S02]  /*b8f0*/  ISETP.GE.AND P4, PT, R0, R6, PT ;  /* 0x000000060000720c */ /* 0x000fc40003f86270 */
[-C--:B------:R-:W-:Y:S01]  /*b900*/  ISETP.GE.AND P2, PT, R0, R5.reuse, PT ;  /* 0x000000050000720c */ /* 0x080fe20003f46270 */
[----:B------:R3:W-:Y:S01]  /*b910*/  MUFU.TANH R7, R4 ;  /* 0x0000000400077308 */ /* 0x0007e20000002400 */
[--C-:B------:R-:W-:Y:S02]  /*b920*/  LOP3.LUT R0, R21, 0xf0, R22.reuse, 0xfe, !PT ;  /* 0x000000f015007812 */ /* 0x100fe400078efe16 */
[----:B----4-:R-:W-:Y:S02]  /*b930*/  FSEL R183, R17, -INF , !P2 ;  /* 0xff80000011b77808 */ /* 0x010fe40005000000 */
[----:B------:R-:W-:Y:S02]  /*b940*/  ISETP.GE.AND P2, PT, R0, R5, PT ;  /* 0x000000050000720c */ /* 0x000fe40003f46270 */
[----:B-1----:R-:W-:Y:S02]  /*b950*/  LOP3.LUT R2, R21, 0xb8, R22, 0xfe, !PT ;  /* 0x000000b815027812 */ /* 0x002fe400078efe16 */
[----:B--2---:R-:W-:-:S02]  /*b960*/  FSEL R71, R18, -INF , !P4 ;  /* 0xff80000012477808 */ /* 0x004fc40006000000 */
[CC--:B------:R-:W-:Y:S02]  /*b970*/  ISETP.GE.AND P5, PT, R2.reuse, R6.reuse, PT ;  /* 0x000000060200720c */ /* 0x0c0fe40003fa6270 */
[----:B------:R-:W-:Y:S02]  /*b980*/  ISETP.GE.AND P3, PT, R2, R5, PT ;  /* 0x000000050200720c */ /* 0x000fe40003f66270 */
[----:B------:R-:W-:Y:S01]  /*b990*/  LOP3.LUT R2, R21, 0xc8, R22, 0xfe, !PT ;  /* 0x000000c815027812 */ /* 0x000fe200078efe16 */
[----:B---3--:R-:W-:Y:S01]  /*b9a0*/  FMUL.FTZ R4, R38, UR10 ;  /* 0x0000000a26047c20 */ /* 0x008fe20008410000 */
[----:B------:R-:W-:Y:S02]  /*b9b0*/  FSEL R79, R64, -INF , !P5 ;  /* 0xff800000404f7808 */ /* 0x000fe40006800000 */
[----:B------:R-:W-:Y:S01]  /*b9c0*/  FSEL R170, R62, -INF , !P3 ;  /* 0xff8000003eaa7808 */ /* 0x000fe20005800000 */
[----:B------:R1:W-:Y:S01]  /*b9d0*/  MUFU.TANH R16, R4 ;  /* 0x0000000400107308 */ /* 0x0003e20000002400 */
[----:B------:R-:W-:-:S02]  /*b9e0*/  ISETP.GE.AND P5, PT, R2, R6, PT ;  /* 0x000000060200720c */ /* 0x000fc40003fa6270 */
[-C--:B------:R-:W-:Y:S02]  /*b9f0*/  ISETP.GE.AND P3, PT, R2, R5.reuse, PT ;  /* 0x000000050200720c */ /* 0x080fe40003f66270 */
[----:B------:R-:W-:Y:S02]  /*ba00*/  LOP3.LUT R2, R21, 0xd8, R22, 0xfe, !PT ;  /* 0x000000d815027812 */ /* 0x000fe400078efe16 */
[----:B------:R-:W-:Y:S02]  /*ba10*/  FSEL R76, R56, -INF , !P5 ;  /* 0xff800000384c7808 */ /* 0x000fe40006800000 */
[----:B------:R-:W-:Y:S02]  /*ba20*/  FSEL R175, R52, -INF , !P3 ;  /* 0xff80000034af7808 */ /* 0x000fe40005800000 */
[C---:B------:R-:W-:Y:S02]  /*ba30*/  ISETP.GE.AND P5, PT, R2.reuse, R6, PT ;  /* 0x000000060200720c */ /* 0x040fe40003fa6270 */
[----:B------:R-:W-:Y:S01]  /*ba40*/  ISETP.GE.AND P3, PT, R2, R5, PT ;  /* 0x000000050200720c */ /* 0x000fe20003f66270 */
[----:B------:R-:W-:Y:S01]  /*ba50*/  FMUL.FTZ R2, R26, UR10 ;  /* 0x0000000a1a027c20 */ /* 0x000fe20008410000 */
[----:B------:R-:W-:Y:S01]  /*ba60*/  FSEL R72, R28, -INF , !P5 ;  /* 0xff8000001c487808 */ /* 0x000fe20006800000 */
[----:B-1----:R-:W-:-:S02]  /*ba70*/  FMUL.FTZ R4, R24, UR10 ;  /* 0x0000000a18047c20 */ /* 0x002fc40008410000 */
[----:B------:R1:W2:Y:S01]  /*ba80*/  MUFU.TANH R9, R2 ;  /* 0x0000000200097308 */ /* 0x0002a20000002400 */
[----:B------:R-:W-:Y:S02]  /*ba90*/  FSEL R179, R23, -INF , !P3 ;  /* 0xff80000017b37808 */ /* 0x000fe40005800000 */
[----:B------:R-:W-:Y:S02]  /*baa0*/  ISETP.GE.AND P4, PT, R0, R6, PT ;  /* 0x000000060000720c */ /* 0x000fe40003f86270 */
[----:B------:R-:W-:-:S03]  /*bab0*/  LOP3.LUT R0, R21, R22, RZ, 0xfc, !PT ;  /* 0x0000001615007212 */ /* 0x000fc600078efcff */
[----:B------:R3:W4:Y:S01]  /*bac0*/  MUFU.TANH R11, R4 ;  /* 0x00000004000b7308 */ /* 0x0007220000002400 */
[----:B-1----:R-:W-:Y:S02]  /*bad0*/  LOP3.LUT R2, R21, 0xe8, R22, 0xfe, !PT ;  /* 0x000000e815027812 */ /* 0x002fe400078efe16 */
[----:B--2---:R-:W-:Y:S02]  /*bae0*/  FSEL R185, R9, -INF , !P2 ;  /* 0xff80000009b97808 */ /* 0x004fe40005000000 */
[C---:B------:R-:W-:Y:S02]  /*baf0*/  ISETP.GE.AND P5, PT, R2.reuse, R6, PT ;  /* 0x000000060200720c */ /* 0x040fe40003fa6270 */
[----:B------:R-:W-:Y:S01]  /*bb00*/  ISETP.GE.AND P3, PT, R2, R5, PT ;  /* 0x000000050200720c */ /* 0x000fe20003f66270 */
[----:B------:R-:W-:Y:S01]  /*bb10*/  FMUL.FTZ R2, R14, UR10 ;  /* 0x0000000a0e027c20 */ /* 0x000fe20008410000 */
[----:B---3--:R-:W-:Y:S01]  /*bb20*/  FMUL.FTZ R4, R12, UR10 ;  /* 0x0000000a0c047c20 */ /* 0x008fe20008410000 */
[----:B------:R-:W-:Y:S01]  /*bb30*/  FSEL R70, R7, -INF , !P5 ;  /* 0xff80000007467808 */ /* 0x000fe20006800000 */
[----:B------:R-:W-:Y:S01]  /*bb40*/  FMUL.FTZ R7, R89, UR10 ;  /* 0x0000000a59077c20 */ /* 0x000fe20008410000 */
[----:B------:R1:W-:Y:S01]  /*bb50*/  MUFU.TANH R8, R2 ;  /* 0x0000000200087308 */ /* 0x0003e20000002400 */
[----:B------:R-:W-:-:S02]  /*bb60*/  FSEL R184, R16, -INF , !P3 ;  /* 0xff80000010b87808 */ /* 0x000fc40005800000 */
[----:B----4-:R-:W-:-:S05]  /*bb70*/  FSEL R163, R11, -INF , !P4 ;  /* 0xff8000000ba37808 */ /* 0x010fca0006000000 */
[----:B------:R2:W3:Y:S08]  /*bb80*/  MUFU.TANH R10, R4 ;  /* 0x00000004000a7308 */ /* 0x0004f00000002400 */
[----:B------:R4:W-:Y:S01]  /*bb90*/  MUFU.TANH R16, R7 ;  /* 0x0000000700107308 */ /* 0x0009e20000002400 */
[----:B-1----:R-:W-:-:S05]  /*bba0*/  VIADD R2, R0, 0x1 ;  /* 0x0000000100027836 */ /* 0x002fca0000000000 */
[CC--:B------:R-:W-:Y:S02]  /*bbb0*/  ISETP.GE.AND P4, PT, R2.reuse, R6.reuse, PT ;  /* 0x000000060200720c */ /* 0x0c0fe40003f86270 */
[-C--:B------:R-:W-:Y:S01]  /*bbc0*/  ISETP.GE.AND P2, PT, R2, R5.reuse, PT ;  /* 0x000000050200720c */ /* 0x080fe20003f46270 */
[----:B------:R-:W-:Y:S01]  /*bbd0*/  VIADD R2, R0, 0x11 ;  /* 0x0000001100027836 */ /* 0x000fe20000000000 */
[----:B--2---:R-:W-:Y:S02]  /*bbe0*/  LOP3.LUT R4, R21, 0xf8, R22, 0xfe, !PT ;  /* 0x000000f815047812 */ /* 0x004fe400078efe16 */
[----:B------:R-:W-:Y:S02]  /*bbf0*/  FSEL R40, R211, -INF , !P4 ;  /* 0xff800000d3287808 */ /* 0x000fe40006000000 */
[C---:B------:R-:W-:Y:S02]  /*bc00*/  ISETP.GE.AND P5, PT, R4.reuse, R6, PT ;  /* 0x000000060400720c */ /* 0x040fe40003fa6270 */
[----:B------:R-:W-:Y:S01]  /*bc10*/  ISETP.GE.AND P3, PT, R4, R5, PT ;  /* 0x000000050400720c */ /* 0x000fe20003f66270 */
[----:B------:R-:W-:Y:S01]  /*bc20*/  VIADD R4, R0, 0x9 ;  /* 0x0000000900047836 */ /* 0x000fe20000000000 */
[----:B---3--:R-:W-:Y:S01]  /*bc30*/  FSEL R182, R10, -INF , !P5 ;  /* 0xff8000000ab67808 */ /* 0x008fe20006800000 */
[----:B----4-:R-:W-:Y:S01]  /*bc40*/  FMUL.FTZ R7, R91, UR10 ;  /* 0x0000000a5b077c20 */ /* 0x010fe20008410000 */
[----:B------:R-:W-:-:S02]  /*bc50*/  FSEL R186, R8, -INF , !P3 ;  /* 0xff80000008ba7808 */ /* 0x000fc40005800000 */
[CC--:B------:R-:W-:Y:S01]  /*bc60*/  ISETP.GE.AND P5, PT, R4.reuse, R6.reuse, PT ;  /* 0x000000060400720c */ /* 0x0c0fe20003fa6270 */
[----:B------:R1:W-:Y:S01]  /*bc70*/  MUFU.TANH R30, R7 ;  /* 0x00000007001e7308 */ /* 0x0003e20000002400 */
[-C--:B------:R-:W-:Y:S01]  /*bc80*/  ISETP.GE.AND P3, PT, R4, R5.reuse, PT ;  /* 0x000000050400720c */ /* 0x080fe20003f66270 */
[----:B------:R-:W-:Y:S01]  /*bc90*/  FMUL.FTZ R4, R81, UR10 ;  /* 0x0000000a51047c20 */ /* 0x000fe20008410000 */
[----:B------:R-:W-:Y:S02]  /*bca0*/  FSEL R66, R210, -INF , !P2 ;  /* 0xff800000d2427808 */ /* 0x000fe40005000000 */
[C---:B------:R-:W-:Y:S02]  /*bcb0*/  ISETP.GE.AND P4, PT, R2.reuse, R6, PT ;  /* 0x000000060200720c */ /* 0x040fe40003f86270 */
[----:B------:R-:W-:Y:S01]  /*bcc0*/  ISETP.GE.AND P2, PT, R2, R5, PT ;  /* 0x000000050200720c */ /* 0x000fe20003f46270 */
[----:B------:R-:W-:Y:S01]  /*bcd0*/  VIADD R2, R0, 0x19 ;  /* 0x0000001900027836 */ /* 0x000fe20000000000 */
[----:B------:R2:W-:Y:S01]  /*bce0*/  MUFU.TANH R29, R4 ;  /* 0x00000004001d7308 */ /* 0x0005e20000002400 */
[----:B------:R-:W-:-:S02]  /*bcf0*/  FSEL R36, R209, -INF , !P5 ;  /* 0xff800000d1247808 */ /* 0x000fc40006800000 */
[----:B------:R-:W-:Y:S02]  /*bd00*/  FSEL R64, R208, -INF , !P3 ;  /* 0xff800000d0407808 */ /* 0x000fe40005800000 */
[C---:B------:R-:W-:Y:S02]  /*bd10*/  ISETP.GE.AND P5, PT, R2.reuse, R6, PT ;  /* 0x000000060200720c */ /* 0x040fe40003fa6270 */
[----:B------:R-:W-:Y:S01]  /*bd20*/  ISETP.GE.AND P3, PT, R2, R5, PT ;  /* 0x000000050200720c */ /* 0x000fe20003f66270 */
[----:B-1----:R-:W-:Y:S01]  /*bd30*/  FMUL.FTZ R7, R83, UR10 ;  /* 0x0000000a53077c20 */ /* 0x002fe20008410000 */
[----:B------:R-:W-:Y:S01]  /*bd40*/  VIADD R2, R0, 0x29 ;  /* 0x0000002900027836 */ /* 0x000fe20000000000 */
[----:B------:R-:W-:Y:S02]  /*bd50*/  FSEL R35, R207, -INF , !P4 ;  /* 0xff800000cf237808 */ /* 0x000fe40006000000 */
[----:B------:R1:W3:Y:S01]  /*bd60*/  MUFU.TANH R14, R7 ;  /* 0x00000007000e7308 */ /* 0x0002e20000002400 */
[----:B------:R-:W-:-:S02]  /*bd70*/  FSEL R62, R206, -INF , !P2 ;  /* 0xff800000ce3e7808 */ /* 0x000fc40005000000 */
[----:B------:R-:W-:Y:S01]  /*bd80*/  FSEL R34, R205, -INF , !P5 ;  /* 0xff800000cd227808 */ /* 0x000fe20006800000 */
[----:B--2---:R-:W-:Y:S01]  /*bd90*/  VIADD R4, R0, 0x21 ;  /* 0x0000002100047836 */ /* 0x004fe20000000000 */
[----:B------:R-:W-:Y:S02]  /*bda0*/  FSEL R60, R204, -INF , !P3 ;  /* 0xff800000cc3c7808 */ /* 0x000fe40005800000 */
[-C--:B------:R-:W-:Y:S02]  /*bdb0*/  ISETP.GE.AND P5, PT, R2, R6.reuse, PT ;  /* 0x000000060200720c */ /* 0x080fe40003fa6270 */
[C---:B------:R-:W-:Y:S02]  /*bdc0*/  ISETP.GE.AND P4, PT, R4.reuse, R6, PT ;  /* 0x000000060400720c */ /* 0x040fe40003f86270 */
[-C--:B------:R-:W-:Y:S01]  /*bdd0*/  ISETP.GE.AND P2, PT, R4, R5.reuse, PT ;  /* 0x000000050400720c */ /* 0x080fe20003f46270 */
[----:B------:R-:W-:Y:S01]  /*bde0*/  VIADD R4, R0, 0x31 ;  /* 0x0000003100047836 */ /* 0x000fe20000000000 */
[----:B------:R-:W-:Y:S01]  /*bdf0*/  ISETP.GE.AND P3, PT, R2, R5, PT ;  /* 0x000000050200720c */ /* 0x000fe20003f66270 */
[----:B------:R-:W-:Y:S01]  /*be00*/  VIADD R2, R0, 0x39 ;  /* 0x0000003900027836 */ /* 0x000fe20000000000 */
[----:B------:R-:W-:Y:S01]  /*be10*/  FSEL R33, R203, -INF , !P4 ;  /* 0xff800000cb217808 */ /* 0x000fe20006000000 */
[----:B-1----:R-:W-:Y:S01]  /*be20*/  FMUL.FTZ R7, R73, UR10 ;  /* 0x0000000a49077c20 */ /* 0x002fe20008410000 */
[----:B------:R-:W-:-:S02]  /*be30*/  FSEL R58, R202, -INF , !P2 ;  /* 0xff800000ca3a7808 */ /* 0x000fc40005000000 */
[CC--:B------:R-:W-:Y:S01]  /*be40*/  ISETP.GE.AND P4, PT, R4.reuse, R6.reuse, PT ;  /* 0x000000060400720c */ /* 0x0c0fe20003f86270 */
[----:B------:R1:W-:Y:S01]  /*be50*/  MUFU.TANH R28, R7 ;  /* 0x00000007001c7308 */ /* 0x0003e20000002400 */
[-C--:B------:R-:W-:Y:S01]  /*be60*/  ISETP.GE.AND P2, PT, R4, R5.reuse, PT ;  /* 0x000000050400720c */ /* 0x080fe20003f46270 */
[----:B------:R-:W-:Y:S01]  /*be70*/  FMUL.FTZ R4, R65, UR10 ;  /* 0x0000000a41047c20 */ /* 0x000fe20008410000 */
[----:B------:R-:W-:Y:S02]  /*be80*/  FSEL R32, R201, -INF , !P5 ;  /* 0xff800000c9207808 */ /* 0x000fe40006800000 */
[----:B------:R-:W-:Y:S02]  /*be90*/  FSEL R56, R200, -INF , !P3 ;  /* 0xff800000c8387808 */ /* 0x000fe40005800000 */
[C---:B------:R-:W-:Y:S01]  /*bea0*/  ISETP.GE.AND P5, PT, R2.reuse, R6, PT ;  /* 0x000000060200720c */ /* 0x040fe20003fa6270 */
[----:B------:R2:W-:Y:S01]  /*beb0*/  MUFU.TANH R26, R4 ;  /* 0x00000004001a7308 */ /* 0x0005e20000002400 */
[----:B------:R-:W-:Y:S01]  /*bec0*/  ISETP.GE.AND P3, PT, R2, R5, PT ;  /* 0x000000050200720c */ /* 0x000fe20003f66270 */
[----:B------:R-:W-:Y:S01]  /*bed0*/  VIADD R2, R0, 0x41 ;  /* 0x0000004100027836 */ /* 0x000fe20000000000 */
[----:B------:R-:W-:-:S02]  /*bee0*/  FSEL R31, R199, -INF , !P4 ;  /* 0xff800000c71f7808 */ /* 0x000fc40006000000 */
[----:B------:R-:W-:Y:S02]  /*bef0*/  FSEL R65, R198, -INF , !P2 ;  /* 0xff800000c6417808 */ /* 0x000fe40005000000 */
[CC--:B------:R-:W-:Y:S01]  /*bf00*/  ISETP.GE.AND P4, PT, R2.reuse, R6.reuse, PT ;  /* 0x000000060200720c */ /* 0x0c0fe20003f86270 */
[----:B-1----:R-:W-:Y:S01]  /*bf10*/  FMUL.FTZ R7, R75, UR10 ;  /* 0x0000000a4b077c20 */ /* 0x002fe20008410000 */
[----:B------:R-:W-:Y:S01]  /*bf20*/  ISETP.GE.AND P2, PT, R2, R5, PT ;  /* 0x000000050200720c */ /* 0x000fe20003f46270 */
[----:B------:R-:W-:Y:S01]  /*bf30*/  VIADD R2, R0, 0x51 ;  /* 0x0000005100027836 */ /* 0x000fe20000000000 */
[----:B------:R-:W-:Y:S01]  /*bf40*/  FSEL R38, R197, -INF , !P5 ;  /* 0xff800000c5267808 */ /* 0x000fe20006800000 */
[----:B------:R1:W4:Y:S01]  /*bf50*/  MUFU.TANH R12, R7 ;  /* 0x00000007000c7308 */ /* 0x0003220000002400 */
[----:B------:R-:W-:Y:S02]  /*bf60*/  FSEL R42, R195, -INF , !P4 ;  /* 0xff800000c32a7808 */ /* 0x000fe40006000000 */
[----:B------:R-:W-:Y:S01]  /*bf70*/  ISETP.GE.AND P4, PT, R2, R6, PT ;  /* 0x000000060200720c */ /* 0x000fe20003f86270 */
[----:B--2---:R-:W-:-:S03]  /*bf80*/  VIADD R4, R0, 0x49 ;  /* 0x0000004900047836 */ /* 0x004fc60000000000 */
[----:B------:R-:W-:Y:S02]  /*bf90*/  FSEL R46, R191, -INF , !P4 ;  /* 0xff800000bf2e7808 */ /* 0x000fe40006000000 */
[----:B------:R-:W-:-:S04]  /*bfa0*/  ISETP.GE.AND P5, PT, R4, R6, PT ;  /* 0x000000060400720c */ /* 0x000fc80003fa6270 */
[----:B------:R-:W-:Y:S01]  /*bfb0*/  FSEL R44, R193, -INF , !P5 ;  /* 0xff800000c12c7808 */ /* 0x000fe20006800000 */
[----:B-1----:R-:W-:Y:S01]  /*bfc0*/  FMUL.FTZ R7, R67, UR10 ;  /* 0x0000000a43077c20 */ /* 0x002fe20008410000 */
[----:B------:R-:W-:Y:S02]  /*bfd0*/  FSEL R67, R194, -INF , !P2 ;  /* 0xff800000c2437808 */ /* 0x000fe40005000000 */
[----:B------:R-:W-:Y:S01]  /*bfe0*/  ISETP.GE.AND P2, PT, R2, R5, PT ;  /* 0x000000050200720c */ /* 0x000fe20003f46270 */
[----:B------:R1:W2:Y:S01]  /*bff0*/  MUFU.TANH R24, R7 ;  /* 0x0000000700187308 */ /* 0x0002a20000002400 */
[----:B------:R-:W-:Y:S02]  /*c000*/  VIADD R2, R0, 0x61 ;  /* 0x0000006100027836 */ /* 0x000fe40000000000 */
[----:B------:R-:W-:-:S03]  /*c010*/  FSEL R73, R190, -INF , !P2 ;  /* 0xff800000be497808 */ /* 0x000fc60005000000 */
[CC--:B------:R-:W-:Y:S02]  /*c020*/  ISETP.GE.AND P4, PT, R2.reuse, R6.reuse, PT ;  /* 0x000000060200720c */ /* 0x0c0fe40003f86270 */
[-C--:B------:R-:W-:Y:S01]  /*c030*/  ISETP.GE.AND P2, PT, R2, R5.reuse, PT ;  /* 0x000000050200720c */ /* 0x080fe20003f46270 */
[----:B------:R-:W-:Y:S01]  /*c040*/  VIADD R2, R0, 0x69 ;  /* 0x0000006900027836 */ /* 0x000fe20000000000 */
[----:B------:R-:W-:Y:S02]  /*c050*/  FSEL R50, R187, -INF , !P4 ;  /* 0xff800000bb327808 */ /* 0x000fe40006000000 */
[----:B------:R-:W-:Y:S01]  /*c060*/  FSEL R81, R178, -INF , !P2 ;  /* 0xff800000b2517808 */ /* 0x000fe20005000000 */
[----:B-1----:R-:W-:Y:S01]  /*c070*/  FMUL.FTZ R7, R61, UR10 ;  /* 0x0000000a3d077c20 */ /* 0x002fe20008410000 */
[----:B------:R-:W-:Y:S02]  /*c080*/  FSEL R61, R196, -INF , !P3 ;  /* 0xff800000c43d7808 */ /* 0x000fe40005800000 */
[----:B------:R-:W-:Y:S01]  /*c090*/  ISETP.GE.AND P3, PT, R4, R5, PT ;  /* 0x000000050400720c */ /* 0x000fe20003f66270 */
[----:B------:R-:W-:Y:S01]  /*c0a0*/  VIADD R4, R0, 0x59 ;  /* 0x0000005900047836 */ /* 0x000fe20000000000 */
[----:B------:R1:W-:Y:S04]  /*c0b0*/  MUFU.TANH R11, R7 ;  /* 0x00000007000b7308 */ /* 0x0003e80000002400 */
[----:B------:R-:W-:-:S04]  /*c0c0*/  ISETP.GE.AND P5, PT, R4, R6, PT ;  /* 0x000000060400720c */ /* 0x000fc80003fa6270 */
[----:B------:R-:W-:Y:S02]  /*c0d0*/  FSEL R48, R189, -INF , !P5 ;  /* 0xff800000bd307808 */ /* 0x000fe40006800000 */
[----:B------:R-:W-:-:S04]  /*c0e0*/  ISETP.GE.AND P5, PT, R2, R6, PT ;  /* 0x000000060200720c */ /* 0x000fc80003fa6270 */
[----:B------:R-:W-:Y:S01]  /*c0f0*/  FSEL R52, R176, -INF , !P5 ;  /* 0xff800000b0347808 */ /* 0x000fe20006800000 */
[----:B-1----:R-:W-:Y:S01]  /*c100*/  FMUL.FTZ R7, R63, UR10 ;  /* 0x0000000a3f077c20 */ /* 0x002fe20008410000 */
[----:B------:R-:W-:Y:S02]  /*c110*/  FSEL R63, R192, -INF , !P3 ;  /* 0xff800000c03f7808 */ /* 0x000fe40005800000 */
[-C--:B------:R-:W-:Y:S01]  /*c120*/  ISETP.GE.AND P3, PT, R4, R5.reuse, PT ;  /* 0x000000050400720c */ /* 0x080fe20003f66270 */
[----:B------:R-:W-:Y:S01]  /*c130*/  FMUL.FTZ R4, R57, UR10 ;  /* 0x0000000a39047c20 */ /* 0x000fe20008410000 */
[----:B------:R1:W5:Y:S02]  /*c140*/  MUFU.TANH R23, R7 ;  /* 0x0000000700177308 */ /* 0x0003640000002400 */
[----:B------:R-:W-:Y:S02]  /*c150*/  FSEL R75, R188, -INF , !P3 ;  /* 0xff800000bc4b7808 */ /* 0x000fe40005800000 */
[----:B------:R-:W-:Y:S01]  /*c160*/  ISETP.GE.AND P3, PT, R2, R5, PT ;  /* 0x000000050200720c */ /* 0x000fe20003f66270 */
[----:B------:R-:W-:-:S03]  /*c170*/  VIADD R2, R0, 0x79 ;  /* 0x0000007900027836 */ /* 0x000fc60000000000 */
[----:B------:R3:W-:Y:S01]  /*c180*/  MUFU.TANH R10, R4 ;  /* 0x00000004000a7308 */ /* 0x0007e20000002400 */
[----:B------:R-:W-:Y:S02]  /*c190*/  FSEL R83, R174, -INF , !P3 ;  /* 0xff800000ae537808 */ /* 0x000fe40005800000 */
[CC--:B------:R-:W-:Y:S02]  /*c1a0*/  ISETP.GE.AND P5, PT, R2.reuse, R6.reuse, PT ;  /* 0x000000060200720c */ /* 0x0c0fe40003fa6270 */
[-C--:B------:R-:W-:Y:S01]  /*c1b0*/  ISETP.GE.AND P3, PT, R2, R5.reuse, PT ;  /* 0x000000050200720c */ /* 0x080fe20003f66270 */
[----:B------:R-:W-:Y:S01]  /*c1c0*/  VIADD R2, R0, 0x89 ;  /* 0x0000008900027836 */ /* 0x000fe20000000000 */
[----:B------:R-:W-:Y:S01]  /*c1d0*/  FSEL R54, R169, -INF , !P5 ;  /* 0xff800000a9367808 */ /* 0x000fe20006800000 */
[----:B-1----:R-:W-:Y:S01]  /*c1e0*/  FMUL.FTZ R7, R59, UR10 ;  /* 0x0000000a3b077c20 */ /* 0x002fe20008410000 */
[----:B------:R-:W-:Y:S02]  /*c1f0*/  FSEL R91, R161, -INF , !P3 ;  /* 0xff800000a15b7808 */ /* 0x000fe40005800000 */
[C---:B------:R-:W-:Y:S01]  /*c200*/  ISETP.GE.AND P5, PT, R2.reuse, R6, PT ;  /* 0x000000060200720c */ /* 0x040fe20003fa6270 */
[----:B------:R1:W-:Y:S01]  /*c210*/  MUFU.TANH R22, R7 ;  /* 0x0000000700167308 */ /* 0x0003e20000002400 */
[----:B------:R-:W-:Y:S01]  /*c220*/  ISETP.GE.AND P3, PT, R2, R5, PT ;  /* 0x000000050200720c */ /* 0x000fe20003f66270 */
[----:B------:R-:W-:-:S02]  /*c230*/  VIADD R2, R0, 0x91 ;  /* 0x0000009100027836 */ /* 0x000fc40000000000 */
[----:B---3--:R-:W-:Y:S01]  /*c240*/  VIADD R4, R0, 0x71 ;  /* 0x0000007100047836 */ /* 0x008fe20000000000 */
[----:B------:R-:W-:-:S04]  /*c250*/  FSEL R109, R153, -INF , !P3 ;  /* 0xff800000996d7808 */ /* 0x000fc80005800000 */
[C---:B------:R-:W-:Y:S02]  /*c260*/  ISETP.GE.AND P4, PT, R4.reuse, R6, PT ;  /* 0x000000060400720c */ /* 0x040fe40003f86270 */
[----:B------:R-:W-:Y:S01]  /*c270*/  ISETP.GE.AND P2, PT, R4, R5, PT ;  /* 0x000000050400720c */ /* 0x000fe20003f46270 */
[----:B------:R-:W-:-:S03]  /*c280*/  VIADD R4, R0, 0x81 ;  /* 0x0000008100047836 */ /* 0x000fc60000000000 */
[----:B------:R-:W-:Y:S01]  /*c290*/  FSEL R89, R171, -INF , !P2 ;  /* 0xff800000ab597808 */ /* 0x000fe20005000000 */
[----:B-1----:R-:W-:Y:S01]  /*c2a0*/  FMUL.FTZ R7, R53, UR10 ;  /* 0x0000000a35077c20 */ /* 0x002fe20008410000 */
[----:B------:R-:W-:Y:S02]  /*c2b0*/  FSEL R53, R173, -INF , !P4 ;  /* 0xff800000ad357808 */ /* 0x000fe40006000000 */
[C---:B------:R-:W-:Y:S01]  /*c2c0*/  ISETP.GE.AND P4, PT, R4.reuse, R6, PT ;  /* 0x000000060400720c */ /* 0x040fe20003f86270 */
[----:B------:R1:W-:Y:S01]  /*c2d0*/  MUFU.TANH R19, R7 ;  /* 0x0000000700137308 */ /* 0x0003e20000002400 */
[----:B------:R-:W-:Y:S01]  /*c2e0*/  ISETP.GE.AND P2, PT, R4, R5, PT ;  /* 0x000000050400720c */ /* 0x000fe20003f46270 */
[----:B------:R-:W-:Y:S01]  /*c2f0*/  FMUL.FTZ R4, R49, UR10 ;  /* 0x0000000a31047c20 */ /* 0x000fe20008410000 */
[----:B------:R-:W-:Y:S02]  /*c300*/  FSEL R49, R159, -INF , !P4 ;  /* 0xff8000009f317808 */ /* 0x000fe40006000000 */
[----:B------:R-:W-:-:S02]  /*c310*/  FSEL R108, R158, -INF , !P2 ;  /* 0xff8000009e6c7808 */ /* 0x000fc40005000000 */
[C---:B------:R-:W-:Y:S01]  /*c320*/  ISETP.GE.AND P4, PT, R2.reuse, R6, PT ;  /* 0x000000060200720c */ /* 0x040fe20003f86270 */
[----:B------:R3:W-:Y:S01]  /*c330*/  MUFU.TANH R18, R4 ;  /* 0x0000000400127308 */ /* 0x0007e20000002400 */
[----:B------:R-:W-:Y:S01]  /*c340*/  ISETP.GE.AND P2, PT, R2, R5, PT ;  /* 0x000000050200720c */ /* 0x000fe20003f46270 */
[----:B------:R-:W-:-:S03]  /*c350*/  VIADD R2, R0, 0xa1 ;  /* 0x000000a100027836 */ /* 0x000fc60000000000 */
[----:B------:R-:W-:Y:S02]  /*c360*/  FSEL R110, R128, -INF , !P2 ;  /* 0xff800000806e7808 */ /* 0x000fe40005000000 */
[----:B------:R-:W-:Y:S01]  /*c370*/  ISETP.GE.AND P2, PT, R2, R5, PT ;  /* 0x000000050200720c */ /* 0x000fe20003f46270 */
[----:B-1----:R-:W-:-:S03]  /*c380*/  FMUL.FTZ R7, R55, UR10 ;  /* 0x0000000a37077c20 */ /* 0x002fc60008410000 */
[----:B------:R-:W-:Y:S01]  /*c390*/  FSEL R112, R14, -INF , !P2 ;  /* 0xff8000000e707808 */ /* 0x000fe20005000000 */
[----:B------:R1:W5:Y:S01]  /*c3a0*/  MUFU.TANH R9, R7 ;  /* 0x0000000700097308 */ /* 0x0003620000002400 */
[----:B---3--:R-:W-:-:S05]  /*c3b0*/  VIADD R4, R0, 0x99 ;  /* 0x0000009900047836 */ /* 0x008fca0000000000 */
[----:B------:R-:W-:-:S04]  /*c3c0*/  ISETP.GE.AND P3, PT, R4, R5, PT ;  /* 0x000000050400720c */ /* 0x000fc80003f66270 */
[----:B------:R-:W-:Y:S01]  /*c3d0*/  FSEL R111, R30, -INF , !P3 ;  /* 0xff8000001e6f7808 */ /* 0x000fe20005800000 */
[----:B-1----:R-:W-:Y:S01]  /*c3e0*/  FMUL.FTZ R7, R51, UR10 ;  /* 0x0000000a33077c20 */ /* 0x002fe20008410000 */
[----:B------:R-:W-:Y:S02]  /*c3f0*/  FSEL R51, R156, -INF , !P5 ;  /* 0xff8000009c337808 */ /* 0x000fe40006800000 */
[----:B------:R-:W-:Y:S01]  /*c400*/  ISETP.GE.AND P5, PT, R4, R6, PT ;  /* 0x000000060400720c */ /* 0x000fe20003fa6270 */
[----:B------:R1:W3:Y:S01]  /*c410*/  MUFU.TANH R8, R7 ;  /* 0x0000000700087308 */ /* 0x0002e20000002400 */
[----:B------:R-:W-:-:S05]  /*c420*/  VIADD R4, R0, 0xa9 ;  /* 0x000000a900047836 */ /* 0x000fca0000000000 */
[----:B------:R-:W-:-:S04]  /*c430*/  ISETP.GE.AND P3, PT, R4, R5, PT ;  /* 0x000000050400720c */ /* 0x000fc80003f66270 */
[----:B----4-:R-:W-:Y:S01]  /*c440*/  FSEL R128, R12, -INF , !P3 ;  /* 0xff8000000c807808 */ /* 0x010fe20005800000 */
[----:B-1----:R-:W-:Y:S01]  /*c450*/  FMUL.FTZ R7, R45, UR10 ;  /* 0x0000000a2d077c20 */ /* 0x002fe20008410000 */
[----:B------:R-:W-:Y:S02]  /*c460*/  FSEL R45, R132, -INF , !P4 ;  /* 0xff800000842d7808 */ /* 0x000fe40006000000 */
[----:B------:R-:W-:Y:S01]  /*c470*/  ISETP.GE.AND P4, PT, R2, R6, PT ;  /* 0x000000060200720c */ /* 0x000fe20003f86270 */
[----:B------:R1:W4:Y:S01]  /*c480*/  MUFU.TANH R17, R7 ;  /* 0x0000000700117308 */ /* 0x0003220000002400 */
[----:B------:R-:W-:Y:S02]  /*c490*/  VIADD R2, R0, 0xb1 ;  /* 0x000000b100027836 */ /* 0x000fe40000000000 */
[----:B------:R-:W-:-:S03]  /*c4a0*/  FSEL R55, R29, -INF , !P4 ;  /* 0xff8000001d377808 */ /* 0x000fc60006000000 */
[C---:B------:R-:W-:Y:S02]  /*c4b0*/  ISETP.GE.AND P4, PT, R2.reuse, R6, PT ;  /* 0x000000060200720c */ /* 0x040fe40003f86270 */
[----:B------:R-:W-:Y:S01]  /*c4c0*/  ISETP.GE.AND P2, PT, R2, R5, PT ;  /* 0x000000050200720c */ /* 0x000fe20003f46270 */
[----:B------:R-:W-:-:S03]  /*c4d0*/  VIADD R2, R0, 0xb9 ;  /* 0x000000b900027836 */ /* 0x000fc60000000000 */
[----:B--2---:R-:W-:Y:S02]  /*c4e0*/  FSEL R132, R24, -INF , !P2 ;  /* 0xff80000018847808 */ /* 0x004fe40005000000 */
[----:B------:R-:W-:Y:S01]  /*c4f0*/  ISETP.GE.AND P3, PT, R2, R5, PT ;  /* 0x000000050200720c */ /* 0x000fe20003f66270 */
[----:B-1----:R-:W-:Y:S01]  /*c500*/  FMUL.FTZ R7, R47, UR10 ;  /* 0x0000000a2f077c20 */ /* 0x002fe20008410000 */
[----:B------:R-:W-:Y:S02]  /*c510*/  FSEL R47, R16, -INF , !P5 ;  /* 0xff800000102f7808 */ /* 0x000fe40006800000 */
[----:B------:R-:W-:Y:S01]  /*c520*/  ISETP.GE.AND P5, PT, R4, R6, PT ;  /* 0x000000060400720c */ /* 0x000fe20003fa6270 */
[----:B------:R-:W-:Y:S01]  /*c530*/  FMUL.FTZ R4, R41, UR10 ;  /* 0x0000000a29047c20 */ /* 0x000fe20008410000 */
[----:B------:R1:W2:Y:S01]  /*c540*/  MUFU.TANH R16, R7 ;  /* 0x0000000700107308 */ /* 0x0002a20000002400 */
[----:B------:R-:W-:Y:S02]  /*c550*/  FSEL R41, R26, -INF , !P4 ;  /* 0xff8000001a297808 */ /* 0x000fe40006000000 */
[----:B------:R-:W-:-:S02]  /*c560*/  FSEL R30, R28, -INF , !P5 ;  /* 0xff8000001c1e7808 */ /* 0x000fc40006800000 */
[----:B------:R-:W-:Y:S01]  /*c570*/  ISETP.GE.AND P5, PT, R2, R6, PT ;  /* 0x000000060200720c */ /* 0x000fe20003fa6270 */
[----:B------:R-:W-:Y:S01]  /*c580*/  VIADD R2, R0, 0xc9 ;  /* 0x000000c900027836 */ /* 0x000fe20000000000 */
[----:B-----5:R-:W-:Y:S01]  /*c590*/  FSEL R153, R23, -INF , !P3 ;  /* 0xff80000017997808 */ /* 0x020fe20005800000 */
[----:B------:R5:W-:Y:S03]  /*c5a0*/  MUFU.TANH R14, R4 ;  /* 0x00000004000e7308 */ /* 0x000be60000002400 */
[----:B------:R-:W-:-:S04]  /*c5b0*/  ISETP.GE.AND P3, PT, R2, R5, PT ;  /* 0x000000050200720c */ /* 0x000fc80003f66270 */
[----:B------:R-:W-:Y:S01]  /*c5c0*/  FSEL R159, R9, -INF , !P3 ;  /* 0xff800000099f7808 */ /* 0x000fe20005800000 */
[----:B-1----:R-:W-:-:S04]  /*c5d0*/  FMUL.FTZ R7, R43, UR10 ;  /* 0x0000000a2b077c20 */ /* 0x002fc80008410000 */
[----:B------:R1:W-:Y:S01]  /*c5e0*/  MUFU.TANH R12, R7 ;  /* 0x00000007000c7308 */ /* 0x0003e20000002400 */
[----:B-----5:R-:W-:-:S05]  /*c5f0*/  VIADD R4, R0, 0xc1 ;  /* 0x000000c100047836 */ /* 0x020fca0000000000 */
[CC--:B------:R-:W-:Y:S02]  /*c600*/  ISETP.GE.AND P4, PT, R4.reuse, R6.reuse, PT ;  /* 0x000000060400720c */ /* 0x0c0fe40003f86270 */
[-C--:B------:R-:W-:Y:S01]  /*c610*/  ISETP.GE.AND P2, PT, R4, R5.reuse, PT ;  /* 0x000000050400720c */ /* 0x080fe20003f46270 */
[----:B------:R-:W-:Y:S01]  /*c620*/  VIADD R4, R0, 0xd1 ;  /* 0x000000d100047836 */ /* 0x000fe20000000000 */
[----:B------:R-:W-:Y:S02]  /*c630*/  FSEL R29, R10, -INF , !P4 ;  /* 0xff8000000a1d7808 */ /* 0x000fe40006000000 */
[----:B------:R-:W-:Y:S01]  /*c640*/  FSEL R156, R22, -INF , !P2 ;  /* 0xff800000169c7808 */ /* 0x000fe20005000000 */
[----:B-1----:R-:W-:Y:S01]  /*c650*/  FMUL.FTZ R7, R37, UR10 ;  /* 0x0000000a25077c20 */ /* 0x002fe20008410000 */
[----:B------:R-:W-:Y:S02]  /*c660*/  FSEL R37, R11, -INF , !P5 ;  /* 0xff8000000b257808 */ /* 0x000fe40006800000 */
[CC--:B------:R-:W-:Y:S01]  /*c670*/  ISETP.GE.AND P4, PT, R4.reuse, R6.reuse, PT ;  /* 0x000000060400720c */ /* 0x0c0fe20003f86270 */
[----:B------:R1:W5:Y:S01]  /*c680*/  MUFU.TANH R11, R7 ;  /* 0x00000007000b7308 */ /* 0x0003620000002400 */
[----:B------:R-:W-:Y:S01]  /*c690*/  ISETP.GE.AND P2, PT, R4, R5, PT ;  /* 0x000000050400720c */ /* 0x000fe20003f46270 */
[----:B------:R-:W-:Y:S01]  /*c6a0*/  FMUL.FTZ R4, R25, UR10 ;  /* 0x0000000a19047c20 */ /* 0x000fe20008410000 */
[----:B------:R-:W-:Y:S01]  /*c6b0*/  ISETP.GE.AND P5, PT, R2, R6, PT ;  /* 0x000000060200720c */ /* 0x000fe20003fa6270 */
[----:B------:R-:W-:Y:S01]  /*c6c0*/  VIADD R2, R0, 0xd9 ;  /* 0x000000d900027836 */ /* 0x000fe20000000000 */
[----:B------:R-:W-:-:S02]  /*c6d0*/  FSEL R26, R18, -INF , !P4 ;  /* 0xff800000121a7808 */ /* 0x000fc40006000000 */
[----:B---3--:R-:W-:Y:S01]  /*c6e0*/  FSEL R161, R8, -INF , !P2 ;  /* 0xff80000008a17808 */ /* 0x008fe20005000000 */
[----:B------:R3:W-:Y:S01]  /*c6f0*/  MUFU.TANH R9, R4 ;  /* 0x0000000400097308 */ /* 0x0007e20000002400 */
[----:B------:R-:W-:Y:S02]  /*c700*/  FSEL R28, R19, -INF , !P5 ;  /* 0xff800000131c7808 */ /* 0x000fe40006800000 */
[C---:B------:R-:W-:Y:S02]  /*c710*/  ISETP.GE.AND P5, PT, R2.reuse, R6, PT ;  /* 0x000000060200720c */ /* 0x040fe40003fa6270 */
[----:B------:R-:W-:Y:S01]  /*c720*/  ISETP.GE.AND P3, PT, R2, R5, PT ;  /* 0x000000050200720c */ /* 0x000fe20003f66270 */
[----:B------:R-:W-:Y:S01]  /*c730*/  VIADD R2, R0, 0xe9 ;  /* 0x000000e900027836 */ /* 0x000fe20000000000 */
[----:B----4-:R-:W-:Y:S01]  /*c740*/  FSEL R25, R17, -INF , !P5 ;  /* 0xff80000011197808 */ /* 0x010fe20006800000 */
[----:B-1----:R-:W-:Y:S01]  /*c750*/  FMUL.FTZ R7, R39, UR10 ;  /* 0x0000000a27077c20 */ /* 0x002fe20008410000 */
[----:B--2---:R-:W-:-:S02]  /*c760*/  FSEL R169, R16, -INF , !P3 ;  /* 0xff80000010a97808 */ /* 0x004fc40005800000 */
[CC--:B------:R-:W-:Y:S01]  /*c770*/  ISETP.GE.AND P5, PT, R2.reuse, R6.reuse, PT ;  /* 0x000000060200720c */ /* 0x0c0fe20003fa6270 */
[----:B------:R1:W2:Y:S01]  /*c780*/  MUFU.TANH R10, R7 ;  /* 0x00000007000a7308 */ /* 0x0002a20000002400 */
[----:B------:R-:W-:Y:S01]  /*c790*/  ISETP.GE.AND P3, PT, R2, R5, PT ;  /* 0x000000050200720c */ /* 0x000fe20003f66270 */
[C---:B------:R-:W-:Y:S01]  /*c7a0*/  VIADD R2, R0.reuse, 0xf1 ;  /* 0x000000f100027836 */ /* 0x040fe20000000000 */
[----:B-----5:R-:W-:Y:S01]  /*c7b0*/  FSEL R120, R11, -INF , !P5 ;  /* 0xff8000000b787808 */ /* 0x020fe20006800000 */
[C---:B---3--:R-:W-:Y:S01]  /*c7c0*/  VIADD R4, R0.reuse, 0xe1 ;  /* 0x000000e100047836 */ /* 0x048fe20000000000 */
[----:B------:R-:W-:-:S04]  /*c7d0*/  ISETP.GE.AND P5, PT, R0, R6, PT ;  /* 0x000000060000720c */ /* 0x000fc80003fa6270 */
[CC--:B------:R-:W-:Y:S02]  /*c7e0*/  ISETP.GE.AND P4, PT, R4.reuse, R6.reuse, PT ;  /* 0x000000060400720c */ /* 0x0c0fe40003f86270 */
[----:B------:R-:W-:Y:S01]  /*c7f0*/  ISETP.GE.AND P2, PT, R4, R5, PT ;  /* 0x000000050400720c */ /* 0x000fe20003f46270 */
[----:B------:R-:W-:Y:S01]  /*c800*/  FMUL.FTZ R4, R15, UR10 ;  /* 0x0000000a0f047c20 */ /* 0x000fe20008410000 */
[----:B------:R-:W-:Y:S02]  /*c810*/  FSEL R24, R14, -INF , !P4 ;  /* 0xff8000000e187808 */ /* 0x000fe40006000000 */
[----:B------:R-:W-:Y:S01]  /*c820*/  FSEL R171, R12, -INF , !P2 ;  /* 0xff8000000cab7808 */ /* 0x000fe20005000000 */
[----:B-1----:R-:W-:Y:S02]  /*c830*/  FMUL.FTZ R7, R27, UR10 ;  /* 0x0000000a1b077c20 */ /* 0x002fe40008410000 */
[----:B------:R-:W-:Y:S01]  /*c840*/  MUFU.TANH R4, R4 ;  /* 0x0000000400047308 */ /* 0x000fe20000002400 */
[----:B------:R-:W-:-:S02]  /*c850*/  ISETP.GE.AND P4, PT, R2, R6, PT ;  /* 0x000000060200720c */ /* 0x000fc40003f86270 */
[-C--:B------:R-:W-:Y:S01]  /*c860*/  ISETP.GE.AND P2, PT, R2, R5.reuse, PT ;  /* 0x000000050200720c */ /* 0x080fe20003f46270 */
[----:B------:R-:W-:Y:S01]  /*c870*/  VIADD R2, R0, 0xf9 ;  /* 0x000000f900027836 */ /* 0x000fe20000000000 */
[----:B--2---:R-:W-:Y:S02]  /*c880*/  FSEL R174, R10, -INF , !P3 ;  /* 0xff8000000aae7808 */ /* 0x004fe40005800000 */
[----:B------:R-:W-:Y:S01]  /*c890*/  FSEL R158, R9, -INF , !P4 ;  /* 0xff800000099e7808 */ /* 0x000fe20006000000 */
[----:B------:R1:W2:Y:S01]  /*c8a0*/  MUFU.TANH R8, R7 ;  /* 0x0000000700087308 */ /* 0x0002a20000002400 */
[----:B------:R-:W-:Y:S02]  /*c8b0*/  ISETP.GE.AND P3, PT, R0, R5, PT ;  /* 0x000000050000720c */ /* 0x000fe40003f66270 */
[----:B------:R-:W-:Y:S02]  /*c8c0*/  ISETP.GE.AND P4, PT, R2, R6, PT ;  /* 0x000000060200720c */ /* 0x000fe40003f86270 */
[----:B------:R-:W-:-:S02]  /*c8d0*/  FSEL R22, R213, -INF , !P5 ;  /* 0xff800000d5167808 */ /* 0x000fc40006800000 */
[----:B------:R-:W-:Y:S01]  /*c8e0*/  FSEL R23, R212, -INF , !P3 ;  /* 0xff800000d4177808 */ /* 0x000fe20005800000 */
[----:B-1----:R-:W-:Y:S01]  /*c8f0*/  FMUL.FTZ R7, R13, UR10 ;  /* 0x0000000a0d077c20 */ /* 0x002fe20008410000 */
[----:B--2---:R-:W-:Y:S02]  /*c900*/  FSEL R176, R8, -INF , !P2 ;  /* 0xff80000008b07808 */ /* 0x004fe40005000000 */
[----:B------:R-:W-:-:S03]  /*c910*/  ISETP.GE.AND P2, PT, R2, R5, PT ;  /* 0x000000050200720c */ /* 0x000fc60003f46270 */
[----:B------:R-:W1:Y:S01]  /*c920*/  MUFU.TANH R7, R7 ;  /* 0x0000000700077308 */ /* 0x000e620000002400 */
[----:B------:R-:W-:Y:S02]  /*c930*/  FSEL R178, R4, -INF , !P2 ;  /* 0xff80000004b27808 */ /* 0x000fe40005000000 */
[----:B-1----:R-:W-:Y:S01]  /*c940*/  FSEL R173, R7, -INF , !P4 ;  /* 0xff80000007ad7808 */ /* 0x002fe20006000000 */
[----:B------:R-:W-:Y:S06]  /*c950*/  @!P1 BRA `(.L_x_822) ;  /* 0x0000000800849947 */ /* 0x000fec0003800000 */
[----:B------:R-:W-:Y:S01]  /*c960*/  ULDC.64 UR6, c[0x0][0x208] ;  /* 0x0000820000067ab9 */ /* 0x000fe20000000a00 */
[----:B------:R-:W-:Y:S05]  /*c970*/  @!P6 BRA `(.L_x_823) ;  /* 0x0000000000ece947 */ /* 0x000fea0003800000 */
[----:B------:R-:W1:Y:S01]  /*c980*/  LDC R10, c[0x0][0x380] ;  /* 0x0000e000ff0a7b82 */ /* 0x000e620000000800 */
[----:B------:R-:W-:Y:S01]  /*c990*/  VIADD R8, R21, 0xffffff00 ;  /* 0xffffff0015087836 */ /* 0x000fe20000000000 */
[----:B------:R-:W-:Y:S01]  /*c9a0*/  IABS R7, R21 ;  /* 0x0000001500077213 */ /* 0x000fe20000000000 */
[----:B------:R-:W-:-:S03]  /*c9b0*/  ULDC.64 UR4, c[0x0][0x230] ;  /* 0x00008c0000047ab9 */ /* 0x000fc60000000a00 */
[----:B------:R-:W-:Y:S02]  /*c9c0*/  IABS R6, R8 ;  /* 0x0000000800067213 */ /* 0x000fe40000000000 */
[----:B-1----:R-:W-:-:S04]  /*c9d0*/  IABS R9, R10 ;  /* 0x0000000a00097213 */ /* 0x002fc80000000000 */
[----:B------:R-:W1:Y:S08]  /*c9e0*/  I2F.RP R4, R9 ;  /* 0x0000000900047306 */ /* 0x000e700000209400 */
[----:B-1----:R-:W1:Y:S02]  /*c9f0*/  MUFU.RCP R4, R4 ;  /* 0x0000000400047308 */ /* 0x002e640000001000 */
[----:B-1----:R-:W-:-:S06]  /*ca00*/  VIADD R4, R4, 0xffffffe ;  /* 0x0ffffffe04047836 */ /* 0x002fcc0000000000 */
[----:B------:R-:W1:Y:S02]  /*ca10*/  F2I.FTZ.U32.TRUNC.NTZ R5, R4 ;  /* 0x0000000400057305 */ /* 0x000e64000021f000 */
[----:B-1----:R-:W-:Y:S02]  /*ca20*/  IADD3 R0, RZ, -R5, RZ ;  /* 0x80000005ff007210 */ /* 0x002fe40007ffe0ff */
        /* <DEDUP_REMOVED lines=48> */
.L_x_823:
[----:B------:R-:W-:-:S04]  /*cd30*/  LEA R0, -R68, RZ, 0x8 ;  /* 0x000000ff44007211 */ /* 0x000fc800078e41ff */
[----:B------:R-:W-:-:S07]  /*cd40*/  SHF.R.S32.HI R2, RZ, 0x1f, R0 ;  /* 0x0000001fff027819 */ /* 0x000fce0000011400 */
.L_x_824:
[----:B------:R-:W-:Y:S01]  /*cd50*/  @!P0 IADD3 R7, P2, P1, R0, R77, R234 ;  /* 0x0000004d00078210 */ /* 0x000fe2000795e0ea */
[----:B------:R-:W-:Y:S01]  /*cd60*/  @!P0 IMAD.MOV.U32 R4, RZ, RZ, R77 ;  /* 0x000000ffff048224 */ /* 0x000fe200078e004d */
[----:B------:R1:W-:Y:S01]  /*cd70*/  @P0 STS [R168+0x1004], RZ ;  /* 0x001004ffa8000388 */ /* 0x0003e20000000800 */
[----:B------:R-:W-:Y:S01]  /*cd80*/  @!P0 IMAD.MOV.U32 R5, RZ, RZ, R84 ;  /* 0x000000ffff058224 */ /* 0x000fe200078e0054 */
[----:B------:R-:W-:Y:S01]  /*cd90*/  @!P0 IADD3.X R8, R2, R84, R233, P2, P1 ;  /* 0x0000005402088210 */ /* 0x000fe200017e24e9 */
[----:B------:R-:W-:Y:S01]  /*cda0*/  @!P0 IMAD.MOV.U32 R10, RZ, RZ, R77 ;  /* 0x000000ffff0a8224 */ /* 0x000fe200078e004d */
[C---:B------:R-:W-:Y:S01]  /*cdb0*/  @!P0 LEA R14, P1, R7.reuse, UR8, 0x1 ;  /* 0x00000008070e8c11 */ /* 0x040fe2000f8208ff */
[----:B------:R-:W-:Y:S01]  /*cdc0*/  @!P0 IMAD.WIDE.U32 R4, R68, 0x60, R4 ;  /* 0x0000006044048825 */ /* 0x000fe200078e0004 */
[C---:B------:R-:W-:Y:S01]  /*cdd0*/  @!P0 LEA R6, P2, R0.reuse, R180, 0x1 ;  /* 0x000000b400068211 */ /* 0x040fe200078408ff */
[----:B------:R1:W-:Y:S01]  /*cde0*/  @P0 STS.64 [R168+0x1008], RZ ;  /* 0x001008ffa8000388 */ /* 0x0003e20000000a00 */
[----:B------:R-:W-:Y:S01]  /*cdf0*/  @!P0 LEA.HI.X R15, R7, UR9, R8, 0x1, P1 ;  /* 0x00000009070f8c11 */ /* 0x000fe200088f0c08 */
[C---:B------:R-:W-:Y:S01]  /*ce00*/  @!P0 IMAD R8, R69.reuse, 0x60, RZ ;  /* 0x0000006045088824 */ /* 0x040fe200078e02ff */
[C---:B------:R-:W-:Y:S01]  /*ce10*/  @!P0 IADD3 R18, P1, R0.reuse, R4, RZ ;  /* 0x0000000400128210 */ /* 0x040fe20007f3e0ff */
[----:B------:R-:W-:Y:S01]  /*ce20*/  @!P0 IMAD.MOV.U32 R4, RZ, RZ, R77 ;  /* 0x000000ffff048224 */ /* 0x000fe200078e004d */
[----:B------:R-:W-:Y:S01]  /*ce30*/  @!P0 LEA.HI.X R7, R0, R181, R2, 0x1, P2 ;  /* 0x000000b500078211 */ /* 0x000fe200010f0c02 */
[--C-:B------:R-:W-:Y:S01]  /*ce40*/  @!P0 IMAD.MOV.U32 R11, RZ, RZ, R84.reuse ;  /* 0x000000ffff0b8224 */ /* 0x100fe200078e0054 */
[----:B------:R-:W-:Y:S01]  /*ce50*/  @!P0 IADD3.X R21, R2, R8, R5, P1, !PT ;  /* 0x0000000802158210 */ /* 0x000fe20000ffe405 */
[----:B------:R-:W-:Y:S01]  /*ce60*/  @!P0 IMAD.MOV.U32 R5, RZ, RZ, R84 ;  /* 0x000000ffff058224 */ /* 0x000fe200078e0054 */
[CC--:B------:R-:W-:Y:S01]  /*ce70*/  @!P0 LEA R8, P2, R68.reuse, R77.reuse, 0x6 ;  /* 0x0000004d44088211 */ /* 0x0c0fe200078430ff */
[----:B------:R1:W-:Y:S01]  /*ce80*/  @P0 STS [R168+0x1000], RZ ;  /* 0x001000ffa8000388 */ /* 0x0003e20000000800 */
[----:B------:R-:W-:Y:S01]  /*ce90*/  @!P0 LEA R9, P4, R68, R77, 0x7 ;  /* 0x0000004d44098211 */ /* 0x000fe200078838ff */
[----:B------:R-:W-:Y:S01]  /*cea0*/  @!P0 IMAD R13, R69, 0xa0, RZ ;  /* 0x000000a0450d8824 */ /* 0x000fe200078e02ff */
[----:B------:R-:W-:Y:S01]  /*ceb0*/  @!P0 IADD3 R8, P1, R0, R8, RZ ;  /* 0x0000000800088210 */ /* 0x000fe20007f3e0ff */
[----:B------:R-:W-:Y:S01]  /*cec0*/  @!PT LDS RZ, [RZ] ;  /* 0x00000000fffff984 */ /* 0x000fe20000000800 */
[----:B------:R-:W-:Y:S01]  /*ced0*/  @!PT LDS RZ, [RZ] ;  /* 0x00000000fffff984 */ /* 0x000fe20000000800 */
[----:B------:R-:W-:Y:S01]  /*cee0*/  @!PT LDS RZ, [RZ] ;  /* 0x00000000fffff984 */ /* 0x000fe20000000800 */
[----:B------:R2:W-:Y:S01]  /*cef0*/  @!P0 LDGSTS.E.BYPASS.LTC128B.128 [R168+0x1000], desc[UR6][R6.64] ;  /* 0x0100000006a88fae */ /* 0x0005e2000b901d46 */
[----:B------:R-:W-:Y:S01]  /*cf00*/  @!P0 LEA.HI.X R12, R68, R84, R69, 0x6, P2 ;  /* 0x00000054440c8211 */ /* 0x000fe200010f3445 */
[----:B------:R-:W-:Y:S01]  /*cf10*/  BSSY B0, `(.L_x_825) ;  /* 0x0000042000007945 */ /* 0x000fe20003800000 */
[----:B------:R-:W-:Y:S01]  /*cf20*/  @!P0 IADD3 R9, P3, R0, R9, RZ ;  /* 0x0000000900098210 */ /* 0x000fe20007f7e0ff */
[----:B------:R1:W-:Y:S04]  /*cf30*/  @P0 STS.128 [R168+0x1800], RZ ;  /* 0x001800ffa8000388 */ /* 0x0003e80000000c00 */
[----:B------:R-:W-:Y:S01]  /*cf40*/  @!PT LDS RZ, [RZ] ;  /* 0x00000000fffff984 */ /* 0x000fe20000000800 */
[----:B------:R-:W-:Y:S01]  /*cf50*/  @!PT LDS RZ, [RZ] ;  /* 0x00000000fffff984 */ /* 0x000fe20000000800 */
[----:B------:R-:W-:Y:S01]  /*cf60*/  @!PT LDS RZ, [RZ] ;  /* 0x00000000fffff984 */ /* 0x000fe20000000800 */
[----:B------:R1:W-:Y:S04]  /*cf70*/  @!P0 LDGSTS.E.BYPASS.LTC128B.128 [R168+0x1800], desc[UR6][R14.64] ;  /* 0x018000000ea88fae */ /* 0x0003e8000b901d46 */
[----:B------:R1:W-:Y:S01]  /*cf80*/  @P0 STS.128 [R168+0x2000], RZ ;  /* 0x002000ffa8000388 */ /* 0x0003e20000000c00 */
[----:B--2---:R-:W-:-:S04]  /*cf90*/  @!P0 IMAD.WIDE.U32 R6, R68, 0xa0, R4 ;  /* 0x000000a044068825 */ /* 0x004fc800078e0004 */
[----:B------:R-:W-:Y:S01]  /*cfa0*/  @!P0 IMAD.WIDE.U32 R4, R68, 0xc0, R10 ;  /* 0x000000c044048825 */ /* 0x000fe200078e000a */
[----:B------:R-:W-:-:S03]  /*cfb0*/  @!P0 IADD3 R16, P2, R0, R6, RZ ;  /* 0x0000000600108210 */ /* 0x000fc60007f5e0ff */
[----:B------:R-:W-:Y:S01]  /*cfc0*/  @!P0 IMAD.X R10, R2, 0x1, R12, P1 ;  /* 0x00000001020a8824 */ /* 0x000fe200008e060c */
[----:B------:R-:W-:Y:S01]  /*cfd0*/  @!P0 IADD3 R17, P1, R0, R4, RZ ;  /* 0x0000000400118210 */ /* 0x000fe20007f3e0ff */
[----:B------:R-:W-:Y:S01]  /*cfe0*/  @!P0 IMAD R11, R69, 0xc0, RZ ;  /* 0x000000c0450b8824 */ /* 0x000fe200078e02ff */
[----:B------:R-:W-:Y:S02]  /*cff0*/  @!P0 LEA R12, P5, R8, UR8, 0x1 ;  /* 0x00000008080c8c11 */ /* 0x000fe4000f8a08ff */
[----:B------:R-:W-:Y:S02]  /*d000*/  @!P0 LEA.HI.X R4, R68, R84, R69, 0x7, P4 ;  /* 0x0000005444048211 */ /* 0x000fe400020f3c45 */
[----:B------:R-:W-:Y:S02]  /*d010*/  @!P0 IADD3.X R7, R2, R13, R7, P2, !PT ;  /* 0x0000000d02078210 */ /* 0x000fe400017fe407 */
[----:B------:R-:W-:Y:S02]  /*d020*/  @!P0 LEA.HI.X R13, R8, UR9, R10, 0x1, P5 ;  /* 0x00000009080d8c11 */ /* 0x000fe4000a8f0c0a */
[C---:B------:R-:W-:Y:S01]  /*d030*/  @!P0 IADD3.X R19, R2.reuse, R11, R5, P1, !PT ;  /* 0x0000000b02138210 */ /* 0x040fe20000ffe405 */
[----:B------:R-:W-:Y:S01]  /*d040*/  @!P0 IMAD.X R5, R2, 0x1, R4, P3 ;  /* 0x0000000102058824 */ /* 0x000fe200018e0604 */
[----:B------:R-:W-:Y:S01]  /*d050*/  @!P0 LEA R10, P4, R18, UR8, 0x1 ;  /* 0x00000008120a8c11 */ /* 0x000fe2000f8808ff */
[----:B------:R-:W-:Y:S01]  /*d060*/  @!PT LDS RZ, [RZ] ;  /* 0x00000000fffff984 */ /* 0x000fe20000000800 */
[----:B------:R-:W-:Y:S01]  /*d070*/  @!PT LDS RZ, [RZ] ;  /* 0x00000000fffff984 */ /* 0x000fe20000000800 */
[----:B------:R-:W-:Y:S01]  /*d080*/  @!PT LDS RZ, [RZ] ;  /* 0x00000000fffff984 */ /* 0x000fe20000000800 */
[----:B------:R1:W-:Y:S01]  /*d090*/  @!P0 LDGSTS.E.BYPASS.LTC128B.128 [R168+0x2000], desc[UR6][R12.64] ;  /* 0x020000000ca88fae */ /* 0x0003e2000b901d46 */
[----:B------:R-:W-:-:S02]  /*d0a0*/  @!P0 LEA R8, P3, R9, UR8, 0x1 ;  /* 0x0000000809088c11 */ /* 0x000fc4000f8608ff */
[----:B------:R-:W-:Y:S01]  /*d0b0*/  @!P0 LEA R6, P2, R16, UR8, 0x1 ;  /* 0x0000000810068c11 */ /* 0x000fe2000f8408ff */
[----:B------:R1:W-:Y:S01]  /*d0c0*/  @P0 STS.128 [R168+0x2800], RZ ;  /* 0x002800ffa8000388 */ /* 0x0003e20000000c00 */
[----:B------:R-:W-:Y:S02]  /*d0d0*/  @!P0 LEA.HI.X R11, R18, UR9, R21, 0x1, P4 ;  /* 0x00000009120b8c11 */ /* 0x000fe4000a0f0c15 */
[----:B------:R-:W-:Y:S02]  /*d0e0*/  @!P0 LEA R4, P1, R17, UR8, 0x1 ;  /* 0x0000000811048c11 */ /* 0x000fe4000f8208ff */
[----:B------:R-:W-:Y:S01]  /*d0f0*/  @!P0 LEA.HI.X R9, R9, UR9, R5, 0x1, P3 ;  /* 0x0000000909098c11 */ /* 0x000fe200098f0c05 */
[----:B------:R-:W-:Y:S01]  /*d100*/  @!PT LDS RZ, [RZ] ;  /* 0x00000000fffff984 */ /* 0x000fe20000000800 */
[----:B------:R-:W-:Y:S01]  /*d110*/  @!PT LDS RZ, [RZ] ;  /* 0x00000000fffff984 */ /* 0x000fe20000000800 */
[----:B------:R-:W-:Y:S01]  /*d120*/  @!PT LDS RZ, [RZ] ;  /* 0x00000000fffff984 */ /* 0x000fe20000000800 */
[----:B------:R1:W-:Y:S01]  /*d130*/  @!P0 LDGSTS.E.BYPASS.LTC128B.128 [R168+0x2800], desc[UR6][R10.64] ;  /* 0x028000000aa88fae */ /* 0x0003e2000b901d46 */
[----:B------:R-:W-:Y:S02]  /*d140*/  @!P0 LEA.HI.X R7, R16, UR9, R7, 0x1, P2 ;  /* 0x0000000910078c11 */ /* 0x000fe400090f0c07 */
[----:B------:R-:W-:Y:S01]  /*d150*/  @!P0 LEA.HI.X R5, R17, UR9, R19, 0x1, P1 ;  /* 0x0000000911058c11 */ /* 0x000fe200088f0c13 */
        /* <DEDUP_REMOVED lines=17> */
[----:B-1----:R-:W-:Y:S02]  /*d270*/  IMAD.MOV.U32 R4, RZ, RZ, R77 ;  /* 0x000000ffff047224 */ /* 0x002fe400078e004d */
        /* <DEDUP_REMOVED lines=11> */
.L_x_826:
[----:B------:R-:W-:Y:S05]  /*d330*/  BSYNC B0 ;  /* 0x0000000000007941 */ /* 0x000fea0003800000 */
.L_x_825:
[----:B------:R-:W0:Y:S01]  /*d340*/  LDGDEPBAR ;  /* 0x00000000000079af */ /* 0x000e220000000000 */
[----:B------:R-:W-:-:S04]  /*d350*/  LEA R180, P0, R0, R180, 0x1 ;  /* 0x000000b400b47211 */ /* 0x000fc800078008ff */
[----:B------:R-:W-:-:S09]  /*d360*/  LEA.HI.X R181, R0, R181, R2, 0x1, P0 ;  /* 0x000000b500b57211 */ /* 0x000fd200000f0c02 */
.L_x_822:
[----:B------:R-:W-:Y:S01]  /*d370*/  FMNMX.FTZ R0, R20, R22, !PT ;  /* 0x0000001614007209 */ /* 0x000fe20007810000 */
[----:B-1----:R-:W-:Y:S01]  /*d380*/  LDSM.16.MT88.4 R12, [R135+0x5000] ;  /* 0x00500000870c783b */ /* 0x002fe20000004200 */
[----:B--2---:R-:W-:Y:S02]  /*d390*/  FMNMX.FTZ R4, R3, R23, !PT ;  /* 0x0000001703047209 */ /* 0x004fe40007810000 */
[----:B------:R-:W-:Y:S01]  /*d3a0*/  FMNMX.FTZ R0, R40, R0, !PT ;  /* 0x0000000028007209 */ /* 0x000fe20007810000 */
[----:B------:R-:W-:Y:S03]  /*d3b0*/  LDSM.16.MT88.4 R16, [R164+0x5000] ;  /* 0x00500000a410783b */ /* 0x000fe60000004200 */
        /* <DEDUP_REMOVED lines=62> */
[----:B------:R-:W1:Y:S02]  /*d7a0*/  SHFL.BFLY PT, R2, R0, 0x2, 0x1f ;  /* 0x0c401f0000027f89 */ /* 0x000e6400000e0000 */
[----:B-1----:R-:W-:-:S05]  /*d7b0*/  FMNMX.FTZ R0, R0, R2, !PT ;  /* 0x0000000200007209 */ /* 0x002fca0007810000 */
[----:B------:R-:W1:Y:S02]  /*d7c0*/  SHFL.BFLY PT, R2, R0, 0x1, 0x1f ;  /* 0x0c201f0000027f89 */ /* 0x000e6400000e0000 */
[----:B-1----:R-:W-:-:S04]  /*d7d0*/  FMNMX.FTZ R59, R0, R2, !PT ;  /* 0x00000002003b7209 */ /* 0x002fc80007810000 */
[C---:B------:R-:W-:Y:S01]  /*d7e0*/  FSETP.NEU.FTZ.AND P1, PT, R59.reuse, -INF , PT ;  /* 0xff8000003b00780b */ /* 0x040fe20003f3d000 */
[----:B------:R-:W-:-:S05]  /*d7f0*/  FMUL.FTZ R2, R59, UR11 ;  /* 0x0000000b3b027c20 */ /* 0x000fca0008410000 */
[----:B------:R-:W-:-:S05]  /*d800*/  FSEL R2, R2, RZ, P1 ;  /* 0x000000ff02027208 */ /* 0x000fca0000800000 */
[--C-:B------:R-:W-:Y:S01]  /*d810*/  FFMA.FTZ R0, R22, UR11, -R2.reuse ;  /* 0x0000000b16007c23 */ /* 0x100fe20008010802 */
[----:B------:R-:W-:-:S03]  /*d820*/  FFMA.FTZ R5, R76, UR11, -R2 ;  /* 0x0000000b4c057c23 */ /* 0x000fc60008010802 */
[----:B------:R1:W-:Y:S08]  /*d830*/  MUFU.EX2 R187, R0 ;  /* 0x0000000000bb7308 */ /* 0x0003f00000000800 */
[----:B------:R-:W-:Y:S01]  /*d840*/  MUFU.EX2 R247, R5 ;  /* 0x0000000500f77308 */ /* 0x000fe20000000800 */
[----:B-1----:R-:W-:-:S07]  /*d850*/  FFMA.FTZ R0, R40, UR11, -R2 ;  /* 0x0000000b28007c23 */ /* 0x002fce0008010802 */
[----:B------:R1:W-:Y:S02]  /*d860*/  MUFU.EX2 R188, R0 ;  /* 0x0000000000bc7308 */ /* 0x0003e40000000800 */
[----:B-1----:R-:W-:-:S06]  /*d870*/  FFMA.FTZ R0, R107, UR11, -R2 ;  /* 0x0000000b6b007c23 */ /* 0x002fcc0008010802 */
[----:B------:R1:W-:Y:S02]  /*d880*/  MUFU.EX2 R107, R0 ;  /* 0x00000000006b7308 */ /* 0x0003e40000000800 */
[----:B-1----:R-:W-:-:S06]  /*d890*/  FFMA.FTZ R0, R36, UR11, -R2 ;  /* 0x0000000b24007c23 */ /* 0x002fcc0008010802 */
[----:B------:R1:W2:Y:S02]  /*d8a0*/  MUFU.EX2 R189, R0 ;  /* 0x0000000000bd7308 */ /* 0x0002a40000000800 */
[----:B-1----:R-:W-:Y:S01]  /*d8b0*/  FFMA.FTZ R0, R106, UR11, -R2 ;  /* 0x0000000b6a007c23 */ /* 0x002fe20008010802 */
[----:B--2---:R-:W-:-:S05]  /*d8c0*/  F2FP.BF16.F32.PACK_AB R10, R189, R107 ;  /* 0x0000006bbd0a723e */ /* 0x004fca00000010ff */
        /* <DEDUP_REMOVED lines=18> */
[----:B-1----:R-:W-:-:S06]  /*d9f0*/  FFMA.FTZ R0, R31, UR11, -R2 ;  /* 0x0000000b1f007c23 */ /* 0x002fcc0008010802 */
[----:B------:R1:W-:Y:S02]  /*da00*/  MUFU.EX2 R199, R0 ;  /* 0x0000000000c77308 */ /* 0x0003e40000000800 */
[----:B-1----:R-:W-:Y:S01]  /*da10*/  FMNMX.FTZ R0, R66, R4, !PT ;  /* 0x0000000442007209 */ /* 0x002fe20007810000 */
[----:B------:R-:W-:-:S03]  /*da20*/  FFMA.FTZ R4, R101, UR11, -R2 ;  /* 0x0000000b65047c23 */ /* 0x000fc60008010802 */
[----:B------:R-:W-:Y:S02]  /*da30*/  FMNMX.FTZ R0, R123, R0, !PT ;  /* 0x000000007b007209 */ /* 0x000fe40007810000 */
[----:B------:R1:W-:Y:S02]  /*da40*/  MUFU.EX2 R198, R4 ;  /* 0x0000000400c67308 */ /* 0x0003e40000000800 */
[----:B------:R-:W-:-:S04]  /*da50*/  FMNMX.FTZ R0, R64, R0, !PT ;  /* 0x0000000040007209 */ /* 0x000fc80007810000 */
[----:B------:R-:W-:-:S04]  /*da60*/  FMNMX.FTZ R0, R122, R0, !PT ;  /* 0x000000007a007209 */ /* 0x000fc80007810000 */
[----:B------:R-:W-:-:S04]  /*da70*/  FMNMX.FTZ R0, R62, R0, !PT ;  /* 0x000000003e007209 */ /* 0x000fc80007810000 */
[----:B------:R-:W-:Y:S01]  /*da80*/  FMNMX.FTZ R0, R121, R0, !PT ;  /* 0x0000000079007209 */ /* 0x000fe20007810000 */
[----:B-1----:R-:W-:-:S03]  /*da90*/  FFMA.FTZ R4, R38, UR11, -R2 ;  /* 0x0000000b26047c23 */ /* 0x002fc60008010802 */
[----:B------:R-:W-:Y:S01]  /*daa0*/  FMNMX.FTZ R0, R60, R0, !PT ;  /* 0x000000003c007209 */ /* 0x000fe20007810000 */
[----:B------:R1:W-:Y:S03]  /*dab0*/  MUFU.EX2 R200, R4 ;  /* 0x0000000400c87308 */ /* 0x0003e60000000800 */
        /* <DEDUP_REMOVED lines=76> */
[----:B-1----:R-:W-:-:S04]  /*df80*/  FFMA.FTZ R4, R94, UR11, -R2 ;  /* 0x0000000b5e047c23 */ /* 0x002fc80008010802 */
[----:B------:R-:W1:Y:S01]  /*df90*/  SHFL.BFLY PT, R6, R0, 0x2, 0x1f ;  /* 0x0c401f0000067f89 */ /* 0x000e6200000e0000 */
[----:B------:R2:W-:Y:S02]  /*dfa0*/  MUFU.EX2 R211, R4 ;  /* 0x0000000400d37308 */ /* 0x0005e40000000800 */
[----:B--2---:R-:W-:-:S06]  /*dfb0*/  FFMA.FTZ R4, R52, UR11, -R2 ;  /* 0x0000000b34047c23 */ /* 0x004fcc0008010802 */
[----:B------:R2:W-:Y:S01]  /*dfc0*/  MUFU.EX2 R213, R4 ;  /* 0x0000000400d57308 */ /* 0x0005e20000000800 */
[----:B-1----:R-:W-:Y:S02]  /*dfd0*/  FMNMX.FTZ R0, R0, R6, !PT ;  /* 0x0000000600007209 */ /* 0x002fe40007810000 */
[----:B------:R-:W-:-:S03]  /*dfe0*/  FSEL R6, R59, RZ, P1 ;  /* 0x000000ff3b067208 */ /* 0x000fc60000800000 */
[----:B------:R-:W1:Y:S02]  /*dff0*/  SHFL.BFLY PT, R5, R0, 0x1, 0x1f ;  /* 0x0c201f0000057f89 */ /* 0x000e6400000e0000 */
[----:B------:R-:W-:-:S04]  /*e000*/  FADD.FTZ R6, R20, -R6 ;  /* 0x8000000614067221 */ /* 0x000fc80000010000 */
[----:B------:R-:W-:-:S04]  /*e010*/  FMUL.FTZ R6, R6, UR11 ;  /* 0x0000000b06067c20 */ /* 0x000fc80008410000 */
[----:B------:R-:W3:Y:S01]  /*e020*/  MUFU.EX2 R52, R6 ;  /* 0x0000000600347308 */ /* 0x000ee20000000800 */
[----:B--2---:R-:W-:-:S07]  /*e030*/  FFMA.FTZ R4, R90, UR11, -R2 ;  /* 0x0000000b5a047c23 */ /* 0x004fce0008010802 */
[----:B------:R2:W-:Y:S01]  /*e040*/  MUFU.EX2 R212, R4 ;  /* 0x0000000400d47308 */ /* 0x0005e20000000800 */
[----:B-1----:R-:W-:Y:S01]  /*e050*/  FMNMX.FTZ R57, R0, R5, !PT ;  /* 0x0000000500397209 */ /* 0x002fe20007810000 */
[----:B------:R-:W-:Y:S01]  /*e060*/  FFMA.FTZ R0, R71, UR11, -R2 ;  /* 0x0000000b47007c23 */ /* 0x000fe20008010802 */
[----:B---3--:R-:W-:Y:S02]  /*e070*/  FMUL.FTZ R140, R140, R52 ;  /* 0x000000348c8c7220 */ /* 0x008fe40000410000 */
[----:B------:R-:W-:-:S03]  /*e080*/  FSETP.NEU.FTZ.AND P0, PT, R57, -INF , PT ;  /* 0xff8000003900780b */ /* 0x000fc60003f1d000 */
[----:B------:R1:W-:Y:S01]  /*e090*/  MUFU.EX2 R251, R0 ;  /* 0x0000000000fb7308 */ /* 0x0003e20000000800 */
[-C--:B------:R-:W-:Y:S01]  /*e0a0*/  FMUL.FTZ R141, R141, R52.reuse ;  /* 0x000000348d8d7220 */ /* 0x080fe20000410000 */
[-C--:B------:R-:W-:Y:S01]  /*e0b0*/  FMUL.FTZ R136, R136, R52.reuse ;  /* 0x0000003488887220 */ /* 0x080fe20000410000 */
[----:B------:R-:W-:Y:S01]  /*e0c0*/  FSEL R5, R57, RZ, P0 ;  /* 0x000000ff39057208 */ /* 0x000fe20000000000 */
[-C--:B------:R-:W-:Y:S01]  /*e0d0*/  FMUL.FTZ R137, R137, R52.reuse ;  /* 0x0000003489897220 */ /* 0x080fe20000410000 */
[-C--:B------:R-:W-:Y:S01]  /*e0e0*/  FMUL.FTZ R148, R148, R52.reuse ;  /* 0x0000003494947220 */ /* 0x080fe20000410000 */
[----:B--2---:R-:W-:Y:S01]  /*e0f0*/  FFMA.FTZ R4, R53, UR11, -R2 ;  /* 0x0000000b35047c23 */ /* 0x004fe20008010802 */
[-C--:B------:R-:W-:Y:S01]  /*e100*/  FMUL.FTZ R149, R149, R52.reuse ;  /* 0x0000003495957220 */ /* 0x080fe20000410000 */
[----:B------:R-:W-:Y:S01]  /*e110*/  FADD.FTZ R3, R3, -R5 ;  /* 0x8000000503037221 */ /* 0x000fe20000010000 */
[-C--:B------:R-:W-:Y:S01]  /*e120*/  FMUL.FTZ R144, R144, R52.reuse ;  /* 0x0000003490907220 */ /* 0x080fe20000410000 */
[----:B------:R2:W-:Y:S01]  /*e130*/  MUFU.EX2 R215, R4 ;  /* 0x0000000400d77308 */ /* 0x0005e20000000800 */
[----:B------:R-:W-:Y:S01]  /*e140*/  FMUL.FTZ R145, R145, R52 ;  /* 0x0000003491917220 */ /* 0x000fe20000410000 */
[----:B------:R-:W-:Y:S01]  /*e150*/  FMUL.FTZ R3, R3, UR11 ;  /* 0x0000000b03037c20 */ /* 0x000fe20008410000 */
[----:B------:R-:W-:Y:S01]  /*e160*/  F2FP.BF16.F32.PACK_AB R6, R192, R191 ;  /* 0x000000bfc006723e */ /* 0x000fe200000010ff */
[----:B-1----:R-:W-:-:S05]  /*e170*/  FMUL.FTZ R0, R57, UR11 ;  /* 0x0000000b39007c20 */ /* 0x002fca0008410000 */
[----:B------:R-:W-:Y:S01]  /*e180*/  FSEL R0, R0, RZ, P0 ;  /* 0x000000ff00007208 */ /* 0x000fe20000000000 */
[----:B--2---:R-:W-:-:S04]  /*e190*/  FFMA.FTZ R4, R95, UR11, -R2 ;  /* 0x0000000b5f047c23 */ /* 0x004fc80008010802 */
        /* <DEDUP_REMOVED lines=46> */
[----:B--2---:R-:W-:-:S06]  /*e480*/  FFMA.FTZ R4, R74, UR11, -R2 ;  /* 0x0000000b4a047c23 */ /* 0x004fcc0008010802 */
[----:B------:R2:W-:Y:S02]  /*e490*/  MUFU.EX2 R248, R4 ;  /* 0x0000000400f87308 */ /* 0x0005e40000000800 */
[----:B--2---:R-:W-:-:S06]  /*e4a0*/  FFMA.FTZ R4, R26, UR11, -R2 ;  /* 0x0000000b1a047c23 */ /* 0x004fcc0008010802 */
[----:B------:R2:W-:Y:S02]  /*e4b0*/  MUFU.EX2 R7, R4 ;  /* 0x0000000400077308 */ /* 0x0005e40000000800 */
[----:B--2---:R-:W-:-:S06]  /*e4c0*/  FFMA.FTZ R4, R72, UR11, -R2 ;  /* 0x0000000b48047c23 */ /* 0x004fcc0008010802 */
[----:B------:R2:W3:Y:S02]  /*e4d0*/  MUFU.EX2 R8, R4 ;  /* 0x0000000400087308 */ /* 0x0004e40000000800 */
[----:B--2---:R-:W-:-:S06]  /*e4e0*/  FFMA.FTZ R4, R25, UR11, -R2 ;  /* 0x0000000b19047c23 */ /* 0x004fcc0008010802 */
[----:B------:R2:W-:Y:S02]  /*e4f0*/  MUFU.EX2 R252, R4 ;  /* 0x0000000400fc7308 */ /* 0x0005e40000000800 */
[----:B--2---:R-:W-:-:S06]  /*e500*/  FFMA.FTZ R4, R24, UR11, -R2 ;  /* 0x0000000b18047c23 */ /* 0x004fcc0008010802 */
[----:B------:R2:W-:Y:S02]  /*e510*/  MUFU.EX2 R250, R4 ;  /* 0x0000000400fa7308 */ /* 0x0005e40000000800 */
[----:B--2---:R-:W-:-:S06]  /*e520*/  FFMA.FTZ R4, R70, UR11, -R2 ;  /* 0x0000000b46047c23 */ /* 0x004fcc0008010802 */
[----:B------:R2:W-:Y:S02]  /*e530*/  MUFU.EX2 R249, R4 ;  /* 0x0000000400f97308 */ /* 0x0005e40000000800 */
[----:B--2---:R-:W-:-:S06]  /*e540*/  FFMA.FTZ R4, R23, UR11, -R0 ;  /* 0x0000000b17047c23 */ /* 0x004fcc0008010800 */
[----:B------:R2:W-:Y:S02]  /*e550*/  MUFU.EX2 R69, R4 ;  /* 0x0000000400457308 */ /* 0x0005e40000000800 */
[----:B--2---:R-:W-:-:S06]  /*e560*/  FFMA.FTZ R4, R66, UR11, -R0 ;  /* 0x0000000b42047c23 */ /* 0x004fcc0008010800 */
[----:B------:R2:W4:Y:S02]  /*e570*/  MUFU.EX2 R74, R4 ;  /* 0x00000004004a7308 */ /* 0x0005240000000800 */
[----:B--2---:R-:W-:Y:S01]  /*e580*/  FFMA.FTZ R4, R123, UR11, -R0 ;  /* 0x0000000b7b047c23 */ /* 0x004fe20008010800 */
[----:B---3--:R-:W-:Y:S02]  /*e590*/  MOV R123, R8 ;  /* 0x00000008007b7202 */ /* 0x008fe40000000f00 */
[----:B------:R-:W-:-:S03]  /*e5a0*/  F2FP.BF16.F32.PACK_AB R8, R188, R187 ;  /* 0x000000bbbc08723e */ /* 0x000fc600000010ff */
[----:B------:R2:W-:Y:S01]  /*e5b0*/  MUFU.EX2 R76, R4 ;  /* 0x00000004004c7308 */ /* 0x0005e20000000800 */
[----:B----4-:R-:W-:Y:S01]  /*e5c0*/  F2FP.BF16.F32.PACK_AB R9, R74, R69 ;  /* 0x000000454a09723e */ /* 0x010fe200000010ff */
[----:B--2---:R-:W-:-:S06]  /*e5d0*/  FFMA.FTZ R4, R64, UR11, -R0 ;  /* 0x0000000b40047c23 */ /* 0x004fcc0008010800 */
[----:B------:R2:W3:Y:S02]  /*e5e0*/  MUFU.EX2 R77, R4 ;  /* 0x00000004004d7308 */ /* 0x0004e40000000800 */
[----:B--2---:R-:W-:Y:S01]  /*e5f0*/  FFMA.FTZ R4, R122, UR11, -R0 ;  /* 0x0000000b7a047c23 */ /* 0x004fe20008010800 */
[----:B---3--:R-:W-:Y:S02]  /*e600*/  F2FP.BF16.F32.PACK_AB R11, R77, R76 ;  /* 0x0000004c4d0b723e */ /* 0x008fe400000010ff */
[----:B------:R-:W-:-:S03]  /*e610*/  MOV R122, R7 ;  /* 0x00000007007a7202 */ /* 0x000fc60000000f00 */
[----:B------:R2:W-:Y:S02]  /*e620*/  MUFU.EX2 R79, R4 ;  /* 0x00000004004f7308 */ /* 0x0005e40000000800 */
[----:B--2---:R-:W-:-:S06]  /*e630*/  FFMA.FTZ R4, R62, UR11, -R0 ;  /* 0x0000000b3e047c23 */ /* 0x004fcc0008010800 */
[----:B------:R2:W3:Y:S02]  /*e640*/  MUFU.EX2 R62, R4 ;  /* 0x00000004003e7308 */ /* 0x0004e40000000800 */
[----:B--2---:R-:W-:Y:S01]  /*e650*/  FFMA.FTZ R4, R121, UR11, -R0 ;  /* 0x0000000b79047c23 */ /* 0x004fe20008010800 */
[----:B---3--:R-:W-:-:S05]  /*e660*/  F2FP.BF16.F32.PACK_AB R5, R62, R79 ;  /* 0x0000004f3e05723e */ /* 0x008fca00000010ff */
[----:B------:R2:W-:Y:S02]  /*e670*/  MUFU.EX2 R86, R4 ;  /* 0x0000000400567308 */ /* 0x0005e40000000800 */
[----:B--2---:R-:W-:-:S06]  /*e680*/  FFMA.FTZ R4, R60, UR11, -R0 ;  /* 0x0000000b3c047c23 */ /* 0x004fcc0008010800 */
[----:B------:R2:W3:Y:S02]  /*e690*/  MUFU.EX2 R88, R4 ;  /* 0x0000000400587308 */ /* 0x0004e40000000800 */
[----:B--2---:R-:W-:Y:S01]  /*e6a0*/  FFMA.FTZ R4, R119, UR11, -R0 ;  /* 0x0000000b77047c23 */ /* 0x004fe20008010800 */
[----:B---3--:R-:W-:-:S05]  /*e6b0*/  F2FP.BF16.F32.PACK_AB R7, R88, R86 ;  /* 0x000000565807723e */ /* 0x008fca00000010ff */
[----:B------:R2:W-:Y:S02]  /*e6c0*/  MUFU.EX2 R94, R4 ;  /* 0x00000004005e7308 */ /* 0x0005e40000000800 */
[----:B--2---:R-:W-:-:S06]  /*e6d0*/  FFMA.FTZ R4, R58, UR11, -R0 ;  /* 0x0000000b3a047c23 */ /* 0x004fcc0008010800 */
[----:B------:R2:W-:Y:S02]  /*e6e0*/  MUFU.EX2 R97, R4 ;  /* 0x0000000400617308 */ /* 0x0005e40000000800 */
[----:B--2---:R-:W-:-:S06]  /*e6f0*/  FFMA.FTZ R4, R114, UR11, -R0 ;  /* 0x0000000b72047c23 */ /* 0x004fcc0008010800 */
[----:B------:R2:W-:Y:S02]  /*e700*/  MUFU.EX2 R98, R4 ;  /* 0x0000000400627308 */ /* 0x0005e40000000800 */
[----:B--2---:R-:W-:-:S06]  /*e710*/  FFMA.FTZ R4, R56, UR11, -R0 ;  /* 0x0000000b38047c23 */ /* 0x004fcc0008010800 */
[----:B------:R-:W2:Y:S08]  /*e720*/  MUFU.EX2 R56, R3 ;  /* 0x0000000300387308 */ /* 0x000eb00000000800 */
[----:B------:R3:W4:Y:S01]  /*e730*/  MUFU.EX2 R100, R4 ;  /* 0x0000000400647308 */ /* 0x0007220000000800 */
[-C--:B--2---:R-:W-:Y:S01]  /*e740*/  FMUL.FTZ R142, R142, R56.reuse ;  /* 0x000000388e8e7220 */ /* 0x084fe20000410000 */
[-C--:B------:R-:W-:Y:S01]  /*e750*/  FMUL.FTZ R143, R143, R56.reuse ;  /* 0x000000388f8f7220 */ /* 0x080fe20000410000 */
[-C--:B------:R-:W-:Y:S01]  /*e760*/  FMUL.FTZ R138, R138, R56.reuse ;  /* 0x000000388a8a7220 */ /* 0x080fe20000410000 */
[-C--:B------:R-:W-:Y:S01]  /*e770*/  FMUL.FTZ R139, R139, R56.reuse ;  /* 0x000000388b8b7220 */ /* 0x080fe20000410000 */
[-C--:B------:R-:W-:Y:S01]  /*e780*/  FMUL.FTZ R150, R150, R56.reuse ;  /* 0x0000003896967220 */ /* 0x080fe20000410000 */
[-C--:B------:R-:W-:Y:S01]  /*e790*/  FMUL.FTZ R151, R151, R56.reuse ;  /* 0x0000003897977220 */ /* 0x080fe20000410000 */
[-C--:B------:R-:W-:Y:S01]  /*e7a0*/  FMUL.FTZ R146, R146, R56.reuse ;  /* 0x0000003892927220 */ /* 0x080fe20000410000 */
[----:B------:R-:W-:Y:S01]  /*e7b0*/  FMUL.FTZ R147, R147, R56 ;  /* 0x0000003893937220 */ /* 0x000fe20000410000 */
[----:B------:R-:W-:Y:S01]  /*e7c0*/  HMMA.16816.F32.BF16 R20, R8, R12, R140 ;  /* 0x0000000c0814723c */ /* 0x000fe2000004188c */
[--C-:B---3--:R-:W-:Y:S01]  /*e7d0*/  FFMA.FTZ R4, R113, UR11, -R0.reuse ;  /* 0x0000000b71047c23 */ /* 0x108fe20008010800 */
[----:B------:R-:W-:-:S03]  /*e7e0*/  FFMA.FTZ R3, R118, UR11, -R0 ;  /* 0x0000000b76037c23 */ /* 0x000fc60008010800 */
[----:B------:R2:W-:Y:S01]  /*e7f0*/  MUFU.EX2 R104, R4 ;  /* 0x0000000400687308 */ /* 0x0005e20000000800 */
[C---:B------:R-:W-:Y:S01]  /*e800*/  HMMA.16816.F32.BF16 R24, R8.reuse, R14, R136 ;  /* 0x0000000e0818723c */ /* 0x040fe20000041888 */
[----:B------:R-:W-:Y:S05]  /*e810*/  LDSM.16.MT88.4 R136, [R135+0x8000] ;  /* 0x008000008788783b */ /* 0x000fea0000004200 */
[C---:B------:R-:W-:Y:S01]  /*e820*/  HMMA.16816.F32.BF16 R148, R8.reuse, R16, R148 ;  /* 0x000000100894723c */ /* 0x040fe20000041894 */
[----:B------:R3:W-:Y:S05]  /*e830*/  MUFU.EX2 R101, R3 ;  /* 0x0000000300657308 */ /* 0x0007ea0000000800 */
[----:B------:R-:W-:Y:S01]  /*e840*/  HMMA.16816.F32.BF16 R12, R8, R18, R144 ;  /* 0x00000012080c723c */ /* 0x000fe20000041890 */
[----:B------:R-:W5:Y:S01]  /*e850*/  LDSM.16.MT88.4 R16, [R164+0x5800] ;  /* 0x00580000a410783b */ /* 0x000f620000004200 */
[----:B--2---:R-:W-:-:S05]  /*e860*/  FFMA.FTZ R4, R65, UR11, -R0 ;  /* 0x0000000b41047c23 */ /* 0x004fca0008010800 */
[----:B------:R-:W-:Y:S01]  /*e870*/  F2FP.BF16.F32.PACK_AB R8, R194, R193 ;  /* 0x000000c1c208723e */ /* 0x000fe200000010ff */
[----:B------:R2:W5:Y:S01]  /*e880*/  MUFU.EX2 R102, R4 ;  /* 0x0000000400667308 */ /* 0x0005620000000800 */
[----:B------:R-:W-:Y:S02]  /*e890*/  F2FP.BF16.F32.PACK_AB R9, R97, R94 ;  /* 0x0000005e6109723e */ /* 0x000fe400000010ff */
[----:B------:R-:W-:Y:S01]  /*e8a0*/  F2FP.BF16.F32.PACK_AB R10, R196, R195 ;  /* 0x000000c3c40a723e */ /* 0x000fe200000010ff */
[----:B---3--:R-:W-:Y:S01]  /*e8b0*/  FFMA.FTZ R3, R61, UR11, -R0 ;  /* 0x0000000b3d037c23 */ /* 0x008fe20008010800 */
[----:B----4-:R-:W-:-:S03]  /*e8c0*/  F2FP.BF16.F32.PACK_AB R11, R100, R98 ;  /* 0x00000062640b723e */ /* 0x010fc600000010ff */
[----:B------:R3:W4:Y:S01]  /*e8d0*/  MUFU.EX2 R105, R3 ;  /* 0x0000000300697308 */ /* 0x0007220000000800 */
[----:B--2---:R-:W-:-:S07]  /*e8e0*/  FFMA.FTZ R4, R115, UR11, -R0 ;  /* 0x0000000b73047c23 */ /* 0x004fce0008010800 */
[----:B------:R2:W-:Y:S01]  /*e8f0*/  MUFU.EX2 R103, R4 ;  /* 0x0000000400677308 */ /* 0x0005e20000000800 */
[----:B---3--:R-:W-:-:S07]  /*e900*/  FFMA.FTZ R3, R67, UR11, -R0 ;  /* 0x0000000b43037c23 */ /* 0x008fce0008010800 */
[----:B------:R3:W4:Y:S01]  /*e910*/  MUFU.EX2 R99, R3 ;  /* 0x0000000300637308 */ /* 0x0007220000000800 */
[----:B--2---:R-:W-:-:S07]  /*e920*/  F2FP.BF16.F32.PACK_AB R4, R190, R106 ;  /* 0x0000006abe04723e */ /* 0x004fce00000010ff */
[----:B-1----:R-:W-:Y:S01]  /*e930*/  HMMA.16816.F32.BF16 R20, R4, R28, R20 ;  /* 0x0000001c0414723c */ /* 0x002fe20000041814 */
[----:B---3--:R-:W-:-:S04]  /*e940*/  FFMA.FTZ R3, R124, UR11, -R0 ;  /* 0x0000000b7c037c23 */ /* 0x008fc80008010800 */
[----:B------:R1:W-:Y:S01]  /*e950*/  MUFU.EX2 R95, R3 ;  /* 0x00000003005f7308 */ /* 0x0003e20000000800 */
[C---:B------:R-:W-:Y:S06]  /*e960*/  HMMA.16816.F32.BF16 R24, R4.reuse, R30, R24 ;  /* 0x0000001e0418723c */ /* 0x040fec0000041818 */
[C---:B------:R-:W-:Y:S06]  /*e970*/  HMMA.16816.F32.BF16 R28, R4.reuse, R32, R148 ;  /* 0x00000020041c723c */ /* 0x040fec0000041894 */
[----:B------:R-:W-:Y:S01]  /*e980*/  HMMA.16816.F32.BF16 R12, R4, R34, R12 ;  /* 0x00000022040c723c */ /* 0x000fe2000004180c */
[----:B------:R-:W2:Y:S01]  /*e990*/  LDSM.16.MT88.4 R32, [R164+0x5c00] ;  /* 0x005c0000a420783b */ /* 0x000ea20000004200 */
[----:B-1----:R-:W-:-:S04]  /*e9a0*/  FFMA.FTZ R3, R63, UR11, -R0 ;  /* 0x0000000b3f037c23 */ /* 0x002fc80008010800 */
[C---:B------:R-:W-:Y:S01]  /*e9b0*/  HMMA.16816.F32.BF16 R20, R8.reuse, R40, R20 ;  /* 0x000000280814723c */ /* 0x040fe20000041814 */
[----:B------:R-:W-:Y:S01]  /*e9c0*/  F2FP.BF16.F32.PACK_AB R4, R199, R197 ;  /* 0x000000c5c704723e */ /* 0x000fe200000010ff */
[----:B------:R1:W3:Y:S01]  /*e9d0*/  MUFU.EX2 R93, R3 ;  /* 0x00000003005d7308 */ /* 0x0002e20000000800 */
[----:B-----5:R-:W-:Y:S02]  /*e9e0*/  F2FP.BF16.F32.PACK_AB R5, R102, R104 ;  /* 0x000000686605723e */ /* 0x020fe400000010ff */
[----:B------:R-:W-:Y:S01]  /*e9f0*/  F2FP.BF16.F32.PACK_AB R6, R200, R198 ;  /* 0x000000c6c806723e */ /* 0x000fe200000010ff */
[C---:B------:R-:W-:Y:S01]  /*ea00*/  HMMA.16816.F32.BF16 R24, R8.reuse, R42, R24 ;  /* 0x0000002a0818723c */ /* 0x040fe20000041818 */
[----:B----4-:R-:W-:Y:S01]  /*ea10*/  F2FP.BF16.F32.PACK_AB R7, R105, R101 ;  /* 0x000000656907723e */ /* 0x010fe200000010ff */
[----:B------:R-:W-:Y:S04]  /*ea20*/  LDSM.16.MT88.4 R40, [R135+0x6400] ;  /* 0x006400008728783b */ /* 0x000fe80000004200 */
[C---:B------:R-:W-:Y:S06]  /*ea30*/  HMMA.16816.F32.BF16 R28, R8.reuse, R16, R28 ;  /* 0x00000010081c723c */ /* 0x040fec000004181c */
[----:B------:R-:W-:Y:S01]  /*ea40*/  HMMA.16816.F32.BF16 R12, R8, R18, R12 ;  /* 0x00000012080c723c */ /* 0x000fe2000004180c */
[----:B------:R-:W4:Y:S01]  /*ea50*/  LDSM.16.MT88.4 R16, [R164+0x6000] ;  /* 0x00600000a410783b */ /* 0x000f220000004200 */
[----:B-1----:R-:W-:-:S04]  /*ea60*/  FFMA.FTZ R3, R127, UR11, -R0 ;  /* 0x0000000b7f037c23 */ /* 0x002fc80008010800 */
[C---:B------:R-:W-:Y:S01]  /*ea70*/  HMMA.16816.F32.BF16 R20, R4.reuse, R36, R20 ;  /* 0x000000240414723c */ /* 0x040fe20000041814 */
[----:B------:R1:W-:Y:S01]  /*ea80*/  MUFU.EX2 R92, R3 ;  /* 0x00000003005c7308 */ /* 0x0003e20000000800 */
[----:B------:R-:W-:Y:S02]  /*ea90*/  F2FP.BF16.F32.PACK_AB R8, R201, R202 ;  /* 0x000000cac908723e */ /* 0x000fe400000010ff */
[----:B------:R-:W-:Y:S02]  /*eaa0*/  F2FP.BF16.F32.PACK_AB R9, R99, R103 ;  /* 0x000000676309723e */ /* 0x000fe400000010ff */
[----:B------:R-:W-:Y:S01]  /*eab0*/  HMMA.16816.F32.BF16 R24, R4, R38, R24 ;  /* 0x000000260418723c */ /* 0x000fe20000041818 */
[----:B------:R-:W5:Y:S01]  /*eac0*/  LDSM.16.MT88.4 R36, [R164+0x6400] ;  /* 0x00640000a424783b */ /* 0x000f620000004200 */
[----:B------:R-:W-:Y:S02]  /*ead0*/  F2FP.BF16.F32.PACK_AB R10, R204, R203 ;  /* 0x000000cbcc0a723e */ /* 0x000fe400000010ff */
[----:B---3--:R-:W-:-:S02]  /*eae0*/  F2FP.BF16.F32.PACK_AB R11, R93, R95 ;  /* 0x0000005f5d0b723e */ /* 0x008fc400000010ff */
[C---:B--2---:R-:W-:Y:S06]  /*eaf0*/  HMMA.16816.F32.BF16 R28, R4.reuse, R32, R28 ;  /* 0x00000020041c723c */ /* 0x044fec000004181c */
[----:B------:R-:W-:Y:S01]  /*eb00*/  HMMA.16816.F32.BF16 R12, R4, R34, R12 ;  /* 0x00000022040c723c */ /* 0x000fe2000004180c */
[----:B-1----:R-:W-:Y:S01]  /*eb10*/  FFMA.FTZ R3, R73, UR11, -R0 ;  /* 0x0000000b49037c23 */ /* 0x002fe20008010800 */
[----:B------:R-:W-:Y:S03]  /*eb20*/  LDSM.16.MT88.4 R32, [R164+0x6800] ;  /* 0x00680000a420783b */ /* 0x000fe60000004200 */
[----:B------:R1:W2:Y:S01]  /*eb30*/  MUFU.EX2 R90, R3 ;  /* 0x00000003005a7308 */ /* 0x0002a20000000800 */
[----:B------:R-:W-:Y:S01]  /*eb40*/  HMMA.16816.F32.BF16 R20, R8, R44, R20 ;  /* 0x0000002c0814723c */ /* 0x000fe20000041814 */
[----:B------:R-:W-:-:S02]  /*eb50*/  F2FP.BF16.F32.PACK_AB R4, R205, R206 ;  /* 0x000000cecd04723e */ /* 0x000fc400000010ff */
[----:B------:R-:W-:-:S03]  /*eb60*/  F2FP.BF16.F32.PACK_AB R6, R209, R207 ;  /* 0x000000cfd106723e */ /* 0x000fc600000010ff */
[C---:B------:R-:W-:Y:S01]  /*eb70*/  HMMA.16816.F32.BF16 R24, R8.reuse, R46, R24 ;  /* 0x0000002e0818723c */ /* 0x040fe20000041818 */
[----:B------:R-:W3:Y:S05]  /*eb80*/  LDSM.16.MT88.4 R44, [R135+0x6800] ;  /* 0x00680000872c783b */ /* 0x000eea0000004200 */
[----:B----4-:R-:W-:Y:S01]  /*eb90*/  HMMA.16816.F32.BF16 R28, R8, R16, R28 ;  /* 0x00000010081c723c */ /* 0x010fe2000004181c */
[----:B-1----:R-:W-:Y:S01]  /*eba0*/  FFMA.FTZ R3, R126, UR11, -R0 ;  /* 0x0000000b7e037c23 */ /* 0x002fe20008010800 */
[----:B--2---:R-:W-:-:S04]  /*ebb0*/  F2FP.BF16.F32.PACK_AB R5, R90, R92 ;  /* 0x0000005c5a05723e */ /* 0x004fc800000010ff */
[----:B------:R-:W-:Y:S01]  /*ebc0*/  HMMA.16816.F32.BF16 R12, R8, R18, R12 ;  /* 0x00000012080c723c */ /* 0x000fe2000004180c */
[----:B------:R1:W-:Y:S06]  /*ebd0*/  MUFU.EX2 R87, R3 ;  /* 0x0000000300577308 */ /* 0x0003ec0000000800 */
[----:B------:R-:W-:Y:S02]  /*ebe0*/  F2FP.BF16.F32.PACK_AB R8, R210, R208 ;  /* 0x000000d0d208723e */ /* 0x000fe400000010ff */
[----:B------:R-:W-:Y:S01]  /*ebf0*/  F2FP.BF16.F32.PACK_AB R10, R213, R211 ;  /* 0x000000d3d50a723e */ /* 0x000fe200000010ff */
[----:B-1----:R-:W-:-:S04]  /*ec00*/  FFMA.FTZ R3, R75, UR11, -R0 ;  /* 0x0000000b4b037c23 */ /* 0x002fc80008010800 */
[----:B------:R1:W2:Y:S02]  /*ec10*/  MUFU.EX2 R85, R3 ;  /* 0x0000000300557308 */ /* 0x0002a40000000800 */
[----:B-1----:R-:W-:Y:S01]  /*ec20*/  FFMA.FTZ R3, R125, UR11, -R0 ;  /* 0x0000000b7d037c23 */ /* 0x002fe20008010800 */
[----:B--2---:R-:W-:-:S05]  /*ec30*/  F2FP.BF16.F32.PACK_AB R7, R85, R87 ;  /* 0x000000575507723e */ /* 0x004fca00000010ff */
[----:B------:R1:W-:Y:S02]  /*ec40*/  MUFU.EX2 R84, R3 ;  /* 0x0000000300547308 */ /* 0x0003e40000000800 */
[C---:B------:R-:W-:Y:S06]  /*ec50*/  HMMA.16816.F32.BF16 R20, R4.reuse, R40, R20 ;  /* 0x000000280414723c */ /* 0x040fec0000041814 */
[C---:B------:R-:W-:Y:S01]  /*ec60*/  HMMA.16816.F32.BF16 R24, R4.reuse, R42, R24 ;  /* 0x0000002a0418723c */ /* 0x040fe20000041818 */
[----:B------:R-:W2:Y:S05]  /*ec70*/  LDSM.16.MT88.4 R40, [R135+0x6c00] ;  /* 0x006c00008728783b */ /* 0x000eaa0000004200 */
[----:B-----5:R-:W-:Y:S01]  /*ec80*/  HMMA.16816.F32.BF16 R28, R4, R36, R28 ;  /* 0x00000024041c723c */ /* 0x020fe2000004181c */
[----:B-1----:R-:W-:-:S04]  /*ec90*/  FFMA.FTZ R3, R81, UR11, -R0 ;  /* 0x0000000b51037c23 */ /* 0x002fc80008010800 */
[----:B------:R1:W4:Y:S01]  /*eca0*/  MUFU.EX2 R82, R3 ;  /* 0x0000000300527308 */ /* 0x0003220000000800 */
[----:B------:R-:W-:Y:S01]  /*ecb0*/  HMMA.16816.F32.BF16 R16, R4, R38, R12 ;  /* 0x000000260410723c */ /* 0x000fe2000004180c */
[----:B------:R-:W5:Y:S06]  /*ecc0*/  LDSM.16.MT88.4 R36, [R164+0x6c00] ;  /* 0x006c0000a424783b */ /* 0x000f6c0000004200 */
[----:B------:R-:W-:Y:S02]  /*ecd0*/  F2FP.BF16.F32.PACK_AB R4, R215, R212 ;  /* 0x000000d4d704723e */ /* 0x000fe400000010ff */
[----:B------:R-:W-:Y:S01]  /*ece0*/  F2FP.BF16.F32.PACK_AB R6, R216, R214 ;  /* 0x000000d6d806723e */ /* 0x000fe200000010ff */
[----:B-1----:R-:W-:Y:S01]  /*ecf0*/  FFMA.FTZ R3, R129, UR11, -R0 ;  /* 0x0000000b81037c23 */ /* 0x002fe20008010800 */
[----:B----4-:R-:W-:-:S03]  /*ed00*/  F2FP.BF16.F32.PACK_AB R9, R82, R84 ;  /* 0x000000545209723e */ /* 0x010fc600000010ff */
[----:B------:R1:W-:Y:S02]  /*ed10*/  MUFU.EX2 R81, R3 ;  /* 0x0000000300517308 */ /* 0x0003e40000000800 */
[----:B-1----:R-:W-:-:S06]  /*ed20*/  FFMA.FTZ R3, R83, UR11, -R0 ;  /* 0x0000000b53037c23 */ /* 0x002fcc0008010800 */
[----:B------:R1:W4:Y:S02]  /*ed30*/  MUFU.EX2 R80, R3 ;  /* 0x0000000300507308 */ /* 0x0003240000000800 */
[----:B-1----:R-:W-:Y:S01]  /*ed40*/  FFMA.FTZ R3, R130, UR11, -R0 ;  /* 0x0000000b82037c23 */ /* 0x002fe20008010800 */
[----:B----4-:R-:W-:-:S05]  /*ed50*/  F2FP.BF16.F32.PACK_AB R11, R80, R81 ;  /* 0x00000051500b723e */ /* 0x010fca00000010ff */
[----:B------:R1:W-:Y:S02]  /*ed60*/  MUFU.EX2 R78, R3 ;  /* 0x00000003004e7308 */ /* 0x0003e40000000800 */
[C---:B---3--:R-:W-:Y:S06]  /*ed70*/  HMMA.16816.F32.BF16 R12, R8.reuse, R44, R20 ;  /* 0x0000002c080c723c */ /* 0x048fec0000041814 */
[C---:B------:R-:W-:Y:S01]  /*ed80*/  HMMA.16816.F32.BF16 R20, R8.reuse, R46, R24 ;  /* 0x0000002e0814723c */ /* 0x040fe20000041818 */
[----:B------:R-:W3:Y:S05]  /*ed90*/  LDSM.16.MT88.4 R44, [R164+0x7000] ;  /* 0x00700000a42c783b */ /* 0x000eea0000004200 */
[----:B------:R-:W-:Y:S01]  /*eda0*/  HMMA.16816.F32.BF16 R28, R8, R32, R28 ;  /* 0x00000020081c723c */ /* 0x000fe2000004181c */
[----:B-1----:R-:W-:-:S04]  /*edb0*/  FFMA.FTZ R3, R89, UR11, -R0 ;  /* 0x0000000b59037c23 */ /* 0x002fc80008010800 */
[----:B------:R1:W4:Y:S01]  /*edc0*/  MUFU.EX2 R75, R3 ;  /* 0x00000003004b7308 */ /* 0x0003220000000800 */
[----:B------:R-:W-:Y:S07]  /*edd0*/  HMMA.16816.F32.BF16 R24, R8, R34, R16 ;  /* 0x000000220818723c */ /* 0x000fee0000041810 */
[----:B------:R-:W-:Y:S01]  /*ede0*/  FFMA.FTZ R9, R230, R56, R69 ;  /* 0x00000038e6097223 */ /* 0x000fe20000010045 */
[----:B------:R-:W-:-:S04]  /*edf0*/  FFMA.FTZ R8, R111, UR11, -R0 ;  /* 0x0000000b6f087c23 */ /* 0x000fc80008010800 */
[----:B------:R2:W-:Y:S01]  /*ee00*/  MUFU.EX2 R63, R8 ;  /* 0x00000008003f7308 */ /* 0x0005e20000000800 */
[----:B-1----:R-:W-:Y:S01]  /*ee10*/  FFMA.FTZ R3, R131, UR11, -R0 ;  /* 0x0000000b83037c23 */ /* 0x002fe20008010800 */
[----:B----4-:R-:W-:-:S06]  /*ee20*/  F2FP.BF16.F32.PACK_AB R5, R75, R78 ;  /* 0x0000004e4b05723e */ /* 0x010fcc00000010ff */
[----:B------:R1:W-:Y:S01]  /*ee30*/  MUFU.EX2 R73, R3 ;  /* 0x0000000300497308 */ /* 0x0003e20000000800 */
[----:B--2---:R-:W-:Y:S01]  /*ee40*/  F2FP.BF16.F32.PACK_AB R8, R223, R221 ;  /* 0x000000dddf08723e */ /* 0x004fe200000010ff */
[----:B-1----:R-:W-:-:S06]  /*ee50*/  FFMA.FTZ R3, R91, UR11, -R0 ;  /* 0x0000000b5b037c23 */ /* 0x002fcc0008010800 */
[----:B------:R1:W2:Y:S02]  /*ee60*/  MUFU.EX2 R72, R3 ;  /* 0x0000000300487308 */ /* 0x0002a40000000800 */
[----:B-1----:R-:W-:Y:S01]  /*ee70*/  FFMA.FTZ R3, R133, UR11, -R0 ;  /* 0x0000000b85037c23 */ /* 0x002fe20008010800 */
[----:B--2---:R-:W-:-:S05]  /*ee80*/  F2FP.BF16.F32.PACK_AB R7, R72, R73 ;  /* 0x000000494807723e */ /* 0x004fca00000010ff */
[----:B------:R1:W-:Y:S02]  /*ee90*/  MUFU.EX2 R71, R3 ;  /* 0x0000000300477308 */ /* 0x0003e40000000800 */
[C---:B------:R-:W-:Y:S06]  /*eea0*/  HMMA.16816.F32.BF16 R16, R4.reuse, R40, R12 ;  /* 0x000000280410723c */ /* 0x040fec000004180c */
[----:B------:R-:W-:Y:S01]  /*eeb0*/  HMMA.16816.F32.BF16 R20, R4, R42, R20 ;  /* 0x0000002a0414723c */ /* 0x000fe20000041814 */
[----:B------:R-:W-:Y:S01]  /*eec0*/  F2FP.BF16.F32.PACK_AB R12, R218, R217 ;  /* 0x000000d9da0c723e */ /* 0x000fe200000010ff */
[----:B------:R-:W-:Y:S01]  /*eed0*/  LDSM.16.MT88.4 R40, [R164+0x7800] ;  /* 0x00780000a428783b */ /* 0x000fe20000004200 */
[----:B------:R-:W-:-:S03]  /*eee0*/  F2FP.BF16.F32.PACK_AB R14, R219, R220 ;  /* 0x000000dcdb0e723e */ /* 0x000fc600000010ff */
[----:B-----5:R-:W-:Y:S01]  /*eef0*/  HMMA.16816.F32.BF16 R28, R4, R36, R28 ;  /* 0x00000024041c723c */ /* 0x020fe2000004181c */
[----:B-1----:R-:W-:-:S04]  /*ef00*/  FFMA.FTZ R3, R108, UR11, -R0 ;  /* 0x0000000b6c037c23 */ /* 0x002fc80008010800 */
[----:B------:R1:W2:Y:S01]  /*ef10*/  MUFU.EX2 R70, R3 ;  /* 0x0000000300467308 */ /* 0x0002a20000000800 */
[----:B------:R-:W-:Y:S01]  /*ef20*/  HMMA.16816.F32.BF16 R32, R4, R38, R24 ;  /* 0x000000260420723c */ /* 0x000fe20000041818 */
[----:B------:R-:W4:Y:S06]  /*ef30*/  LDSM.16.MT88.4 R36, [R164+0x7400] ;  /* 0x00740000a424783b */ /* 0x000f2c0000004200 */
[----:B------:R-:W-:Y:S01]  /*ef40*/  FADD.FTZ R4, R74, R9 ;  /* 0x000000094a047221 */ /* 0x000fe20000010000 */
[----:B------:R-:W-:-:S03]  /*ef50*/  F2FP.BF16.F32.PACK_AB R6, R238, R231 ;  /* 0x000000e7ee06723e */ /* 0x000fc600000010ff */
[----:B------:R-:W-:-:S04]  /*ef60*/  FADD.FTZ R4, R76, R4 ;  /* 0x000000044c047221 */ /* 0x000fc80000010000 */
[----:B------:R-:W-:Y:S01]  /*ef70*/  FADD.FTZ R4, R77, R4 ;  /* 0x000000044d047221 */ /* 0x000fe20000010000 */
[----:B-1----:R-:W-:Y:S01]  /*ef80*/  FFMA.FTZ R3, R152, UR11, -R0 ;  /* 0x0000000b98037c23 */ /* 0x002fe20008010800 */
[----:B--2---:R-:W-:Y:S02]  /*ef90*/  F2FP.BF16.F32.PACK_AB R13, R70, R71 ;  /* 0x00000047460d723e */ /* 0x004fe400000010ff */
[----:B------:R-:W-:Y:S01]  /*efa0*/  FADD.FTZ R4, R79, R4 ;  /* 0x000000044f047221 */ /* 0x000fe20000010000 */
[----:B------:R1:W-:Y:S03]  /*efb0*/  MUFU.EX2 R68, R3 ;  /* 0x0000000300447308 */ /* 0x0003e60000000800 */
[----:B------:R-:W-:Y:S01]  /*efc0*/  FADD.FTZ R4, R62, R4 ;  /* 0x000000043e047221 */ /* 0x000fe20000010000 */
[----:B-1----:R-:W-:-:S04]  /*efd0*/  FFMA.FTZ R3, R109, UR11, -R0 ;  /* 0x0000000b6d037c23 */ /* 0x002fc80008010800 */
[----:B------:R1:W2:Y:S02]  /*efe0*/  MUFU.EX2 R67, R3 ;  /* 0x0000000300437308 */ /* 0x0002a40000000800 */
[----:B-1----:R-:W-:Y:S01]  /*eff0*/  FFMA.FTZ R3, R154, UR11, -R0 ;  /* 0x0000000b9a037c23 */ /* 0x002fe20008010800 */
[----:B--2---:R-:W-:-:S05]  /*f000*/  F2FP.BF16.F32.PACK_AB R15, R67, R68 ;  /* 0x00000044430f723e */ /* 0x004fca00000010ff */
[----:B------:R1:W-:Y:S02]  /*f010*/  MUFU.EX2 R66, R3 ;  /* 0x0000000300427308 */ /* 0x0003e40000000800 */
[C---:B------:R-:W-:Y:S06]  /*f020*/  HMMA.16816.F32.BF16 R24, R12.reuse, R48, R16 ;  /* 0x000000300c18723c */ /* 0x040fec0000041810 */
[C---:B------:R-:W-:Y:S01]  /*f030*/  HMMA.16816.F32.BF16 R20, R12.reuse, R50, R20 ;  /* 0x000000320c14723c */ /* 0x040fe20000041814 */
[----:B------:R-:W-:Y:S05]  /*f040*/  LDSM.16.MT88.4 R48, [R135+0x7800] ;  /* 0x007800008730783b */ /* 0x000fea0000004200 */
[----:B---3--:R-:W-:Y:S01]  /*f050*/  HMMA.16816.F32.BF16 R16, R12, R44, R28 ;  /* 0x0000002c0c10723c */ /* 0x008fe2000004181c */
[----:B-1----:R-:W-:-:S04]  /*f060*/  FFMA.FTZ R3, R110, UR11, -R0 ;  /* 0x0000000b6e037c23 */ /* 0x002fc80008010800 */
[----:B------:R1:W2:Y:S01]  /*f070*/  MUFU.EX2 R65, R3 ;  /* 0x0000000300417308 */ /* 0x0002a20000000800 */
[----:B------:R-:W-:Y:S01]  /*f080*/  HMMA.16816.F32.BF16 R32, R12, R46, R32 ;  /* 0x0000002e0c20723c */ /* 0x000fe20000041820 */
[----:B-1----:R-:W-:Y:S01]  /*f090*/  FFMA.FTZ R3, R155, UR11, -R0 ;  /* 0x0000000b9b037c23 */ /* 0x002fe20008010800 */
[----:B--2---:R-:W-:-:S05]  /*f0a0*/  F2FP.BF16.F32.PACK_AB R9, R65, R66 ;  /* 0x000000424109723e */ /* 0x004fca00000010ff */
[----:B------:R1:W2:Y:S02]  /*f0b0*/  MUFU.EX2 R64, R3 ;  /* 0x0000000300407308 */ /* 0x0002a40000000800 */
[----:B-1----:R-:W-:Y:S01]  /*f0c0*/  FFMA.FTZ R3, R229, R52, R187 ;  /* 0x00000034e5037223 */ /* 0x002fe200000100bb */
[----:B--2---:R-:W-:Y:S01]  /*f0d0*/  F2FP.BF16.F32.PACK_AB R11, R63, R64 ;  /* 0x000000403f0b723e */ /* 0x004fe200000010ff */
[----:B------:R-:W1:Y:S02]  /*f0e0*/  LDSM.16.MT88.4 R52, [R135+0x7400] ;  /* 0x007400008734783b */ /* 0x000e640000004200 */
[----:B------:R-:W-:Y:S01]  /*f0f0*/  FADD.FTZ R10, R188, R3 ;  /* 0x00000003bc0a7221 */ /* 0x000fe20000010000 */
[----:B------:R-:W-:-:S03]  /*f100*/  FFMA.FTZ R3, R157, UR11, -R0 ;  /* 0x0000000b9d037c23 */ /* 0x000fc60008010800 */
[----:B------:R-:W-:Y:S01]  /*f110*/  FADD.FTZ R5, R107, R10 ;  /* 0x0000000a6b057221 */ /* 0x000fe20000010000 */
[----:B------:R2:W-:Y:S01]  /*f120*/  MUFU.EX2 R61, R3 ;  /* 0x00000003003d7308 */ /* 0x0005e20000000800 */
[----:B------:R-:W-:Y:S02]  /*f130*/  F2FP.BF16.F32.PACK_AB R10, R225, R222 ;  /* 0x000000dee10a723e */ /* 0x000fe400000010ff */
[----:B------:R-:W-:-:S04]  /*f140*/  FADD.FTZ R5, R189, R5 ;  /* 0x00000005bd057221 */ /* 0x000fc80000010000 */
[----:B------:R-:W-:Y:S01]  /*f150*/  FADD.FTZ R5, R106, R5 ;  /* 0x000000056a057221 */ /* 0x000fe20000010000 */
[----:B----4-:R-:W-:Y:S01]  /*f160*/  HMMA.16816.F32.BF16 R16, R8, R36, R16 ;  /* 0x000000240810723c */ /* 0x010fe20000041810 */
[----:B--2---:R-:W-:-:S04]  /*f170*/  FFMA.FTZ R3, R112, UR11, -R0 ;  /* 0x0000000b70037c23 */ /* 0x004fc80008010800 */
[----:B------:R2:W-:Y:S01]  /*f180*/  MUFU.EX2 R60, R3 ;  /* 0x00000003003c7308 */ /* 0x0005e20000000800 */
[----:B-1----:R-:W-:Y:S01]  /*f190*/  HMMA.16816.F32.BF16 R28, R8, R52, R24 ;  /* 0x00000034081c723c */ /* 0x002fe20000041818 */
[----:B--2---:R-:W-:-:S05]  /*f1a0*/  FFMA.FTZ R3, R160, UR11, -R0 ;  /* 0x0000000ba0037c23 */ /* 0x004fca0008010800 */
[C---:B------:R-:W-:Y:S01]  /*f1b0*/  HMMA.16816.F32.BF16 R24, R8.reuse, R54, R20 ;  /* 0x000000360818723c */ /* 0x040fe20000041814 */
[----:B------:R1:W-:Y:S05]  /*f1c0*/  MUFU.EX2 R58, R3 ;  /* 0x00000003003a7308 */ /* 0x0003ea0000000800 */
[----:B------:R-:W-:Y:S01]  /*f1d0*/  HMMA.16816.F32.BF16 R20, R8, R38, R32 ;  /* 0x000000260814723c */ /* 0x000fe20000041820 */
[----:B------:R-:W2:Y:S04]  /*f1e0*/  LDSM.16.MT88.4 R32, [R135+0x7c00] ;  /* 0x007c00008720783b */ /* 0x000ea80000004200 */
[----:B------:R-:W3:Y:S02]  /*f1f0*/  LDSM.16.MT88.4 R36, [R164+0x7c00] ;  /* 0x007c0000a424783b */ /* 0x000ee40000004200 */
[--C-:B------:R-:W-:Y:S01]  /*f200*/  FFMA.FTZ R8, R170, UR11, -R0.reuse ;  /* 0x0000000baa087c23 */ /* 0x100fe20008010800 */
[----:B------:R-:W-:-:S03]  /*f210*/  FFMA.FTZ R10, R161, UR11, -R0 ;  /* 0x0000000ba10a7c23 */ /* 0x000fc60008010800 */
[----:B------:R4:W-:Y:S01]  /*f220*/  MUFU.EX2 R53, R8 ;  /* 0x0000000800357308 */ /* 0x0009e20000000800 */
[----:B-1----:R-:W-:-:S07]  /*f230*/  FFMA.FTZ R3, R128, UR11, -R0 ;  /* 0x0000000b80037c23 */ /* 0x002fce0008010800 */
[----:B------:R1:W5:Y:S08]  /*f240*/  MUFU.EX2 R56, R3 ;  /* 0x0000000300387308 */ /* 0x0003700000000800 */
[----:B------:R2:W-:Y:S01]  /*f250*/  MUFU.EX2 R44, R10 ;  /* 0x0000000a002c7308 */ /* 0x0005e20000000800 */
[----:B----4-:R-:W-:Y:S01]  /*f260*/  FFMA.FTZ R8, R153, UR11, -R0 ;  /* 0x0000000b99087c23 */ /* 0x010fe20008010800 */
[----:B-1----:R-:W-:Y:S01]  /*f270*/  FADD.FTZ R3, R190, R5 ;  /* 0x00000005be037221 */ /* 0x002fe20000010000 */
[----:B------:R-:W-:Y:S01]  /*f280*/  FFMA.FTZ R5, R120, UR11, -R2 ;  /* 0x0000000b78057c23 */ /* 0x000fe20008010802 */
[----:B-----5:R-:W-:-:S02]  /*f290*/  F2FP.BF16.F32.PACK_AB R7, R56, R58 ;  /* 0x0000003a3807723e */ /* 0x020fc400000010ff */
[----:B------:R-:W-:Y:S02]  /*f2a0*/  FADD.FTZ R3, R191, R3 ;  /* 0x00000003bf037221 */ /* 0x000fe40000010000 */
[----:B------:R1:W-:Y:S02]  /*f2b0*/  MUFU.EX2 R69, R5 ;  /* 0x0000000500457308 */ /* 0x0003e40000000800 */
[----:B------:R-:W-:Y:S01]  /*f2c0*/  FADD.FTZ R3, R192, R3 ;  /* 0x00000003c0037221 */ /* 0x000fe20000010000 */
[----:B--2---:R-:W-:-:S03]  /*f2d0*/  FFMA.FTZ R10, R173, UR11, -R2 ;  /* 0x0000000bad0a7c23 */ /* 0x004fc60008010802 */
[----:B------:R-:W-:Y:S01]  /*f2e0*/  FADD.FTZ R13, R193, R3 ;  /* 0x00000003c10d7221 */ /* 0x000fe20000010000 */
[----:B------:R-:W-:Y:S01]  /*f2f0*/  FFMA.FTZ R3, R132, UR11, -R0 ;  /* 0x0000000b84037c23 */ /* 0x000fe20008010800 */
[----:B------:R-:W-:Y:S02]  /*f300*/  MUFU.EX2 R229, R10 ;  /* 0x0000000a00e57308 */ /* 0x000fe40000000800 */
[----:B------:R-:W-:-:S04]  /*f310*/  FADD.FTZ R9, R194, R13 ;  /* 0x0000000dc2097221 */ /* 0x000fc80000010000 */
[----:B------:R-:W-:Y:S01]  /*f320*/  FADD.FTZ R9, R195, R9 ;  /* 0x00000009c3097221 */ /* 0x000fe20000010000 */
[----:B-1----:R-:W-:Y:S01]  /*f330*/  FADD.FTZ R5, R86, R4 ;  /* 0x0000000456057221 */ /* 0x002fe20000010000 */
[----:B------:R1:W-:Y:S02]  /*f340*/  MUFU.EX2 R54, R3 ;  /* 0x0000000300367308 */ /* 0x0003e40000000800 */
[----:B------:R-:W-:Y:S01]  /*f350*/  FADD.FTZ R9, R196, R9 ;  /* 0x00000009c4097221 */ /* 0x000fe20000010000 */
[----:B------:R-:W-:Y:S01]  /*f360*/  FFMA.FTZ R4, R162, UR11, -R0 ;  /* 0x0000000ba2047c23 */ /* 0x000fe20008010800 */
[----:B------:R-:W-:Y:S01]  /*f370*/  FADD.FTZ R12, R88, R5 ;  /* 0x00000005580c7221 */ /* 0x000fe20000010000 */
[----:B------:R-:W-:Y:S01]  /*f380*/  F2FP.BF16.F32.PACK_AB R5, R60, R61 ;  /* 0x0000003d3c05723e */ /* 0x000fe200000010ff */
[----:B------:R-:W-:Y:S02]  /*f390*/  FADD.FTZ R9, R197, R9 ;  /* 0x00000009c5097221 */ /* 0x000fe40000010000 */
[----:B------:R2:W4:Y:S02]  /*f3a0*/  MUFU.EX2 R55, R4 ;  /* 0x0000000400377308 */ /* 0x0005240000000800 */
[----:B------:R-:W-:-:S04]  /*f3b0*/  FADD.FTZ R9, R199, R9 ;  /* 0x00000009c7097221 */ /* 0x000fc80000010000 */
[----:B------:R-:W-:Y:S01]  /*f3c0*/  FADD.FTZ R9, R198, R9 ;  /* 0x00000009c6097221 */ /* 0x000fe20000010000 */
[----:B-1----:R-:W-:-:S03]  /*f3d0*/  FADD.FTZ R3, R94, R12 ;  /* 0x0000000c5e037221 */ /* 0x002fc60000010000 */
[----:B------:R-:W-:Y:S01]  /*f3e0*/  FADD.FTZ R9, R200, R9 ;  /* 0x00000009c8097221 */ /* 0x000fe20000010000 */
[----:B------:R-:W-:-:S03]  /*f3f0*/  FADD.FTZ R3, R97, R3 ;  /* 0x0000000361037221 */ /* 0x000fc60000010000 */
[----:B------:R-:W-:Y:S01]  /*f400*/  FADD.FTZ R9, R202, R9 ;  /* 0x00000009ca097221 */ /* 0x000fe20000010000 */
[----:B------:R-:W-:Y:S01]  /*f410*/  FADD.FTZ R3, R98, R3 ;  /* 0x0000000362037221 */ /* 0x000fe20000010000 */
[----:B--2---:R-:W-:Y:S02]  /*f420*/  F2FP.BF16.F32.PACK_AB R4, R232, R224 ;  /* 0x000000e0e804723e */ /* 0x004fe400000010ff */
[----:B------:R-:W-:Y:S01]  /*f430*/  FADD.FTZ R9, R201, R9 ;  /* 0x00000009c9097221 */ /* 0x000fe20000010000 */
[----:B------:R-:W-:-:S03]  /*f440*/  FADD.FTZ R3, R100, R3 ;  /* 0x0000000364037221 */ /* 0x000fc60000010000 */
[----:B------:R-:W-:Y:S01]  /*f450*/  FADD.FTZ R9, R203, R9 ;  /* 0x00000009cb097221 */ /* 0x000fe20000010000 */
[----:B------:R-:W-:Y:S01]  /*f460*/  FADD.FTZ R3, R104, R3 ;  /* 0x0000000368037221 */ /* 0x000fe20000010000 */
[----:B------:R-:W-:Y:S01]  /*f470*/  HMMA.16816.F32.BF16 R24, R4, R50, R24 ;  /* 0x000000320418723c */ /* 0x000fe20000041818 */
[----:B------:R1:W2:Y:S01]  /*f480*/  MUFU.EX2 R51, R8 ;  /* 0x0000000800337308 */ /* 0x0002a20000000800 */
[----:B------:R-:W-:Y:S01]  /*f490*/  FADD.FTZ R9, R204, R9 ;  /* 0x00000009cc097221 */ /* 0x000fe20000010000 */
[----:B------:R-:W-:-:S03]  /*f4a0*/  FADD.FTZ R3, R102, R3 ;  /* 0x0000000366037221 */ /* 0x000fc60000010000 */
[----:B------:R-:W-:Y:S01]  /*f4b0*/  HMMA.16816.F32.BF16 R28, R4, R48, R28 ;  /* 0x00000030041c723c */ /* 0x000fe2000004181c */
[----:B------:R-:W-:Y:S01]  /*f4c0*/  FADD.FTZ R3, R101, R3 ;  /* 0x0000000365037221 */ /* 0x000fe20000010000 */
[----:B------:R-:W-:-:S03]  /*f4d0*/  FADD.FTZ R9, R206, R9 ;  /* 0x00000009ce097221 */ /* 0x000fc60000010000 */
[----:B------:R-:W-:Y:S01]  /*f4e0*/  FADD.FTZ R3, R105, R3 ;  /* 0x0000000369037221 */ /* 0x000fe20000010000 */
[----:B------:R-:W-:Y:S01]  /*f4f0*/  FADD.FTZ R9, R205, R9 ;  /* 0x00000009cd097221 */ /* 0x000fe20000010000 */
[C---:B------:R-:W-:Y:S02]  /*f500*/  HMMA.16816.F32.BF16 R16, R4.reuse, R40, R16 ;  /* 0x000000280410723c */ /* 0x040fe40000041810 */
[----:B------:R-:W-:Y:S01]  /*f510*/  FADD.FTZ R3, R103, R3 ;  /* 0x0000000367037221 */ /* 0x000fe20000010000 */
[----:B------:R-:W-:Y:S01]  /*f520*/  FADD.FTZ R9, R207, R9 ;  /* 0x00000009cf097221 */ /* 0x000fe20000010000 */
[----:B-1----:R-:W-:Y:S02]  /*f530*/  FFMA.FTZ R8, R163, UR11, -R2 ;  /* 0x0000000ba3087c23 */ /* 0x002fe40008010802 */
[----:B------:R-:W-:Y:S01]  /*f540*/  FADD.FTZ R3, R99, R3 ;  /* 0x0000000363037221 */ /* 0x000fe20000010000 */
[----:B------:R-:W-:Y:S01]  /*f550*/  FADD.FTZ R9, R209, R9 ;  /* 0x00000009d1097221 */ /* 0x000fe20000010000 */
[----:B------:R-:W-:Y:S01]  /*f560*/  HMMA.16816.F32.BF16 R12, R4, R42, R20 ;  /* 0x0000002a040c723c */ /* 0x000fe20000041814 */
[----:B------:R1:W-:Y:S01]  /*f570*/  MUFU.EX2 R62, R8 ;  /* 0x00000008003e7308 */ /* 0x0003e20000000800 */
[----:B------:R-:W-:Y:S01]  /*f580*/  FADD.FTZ R3, R95, R3 ;  /* 0x000000035f037221 */ /* 0x000fe20000010000 */
[----:B------:R-:W-:-:S03]  /*f590*/  FADD.FTZ R9, R208, R9 ;  /* 0x00000009d0097221 */ /* 0x000fc60000010000 */
[----:B------:R-:W-:Y:S01]  /*f5a0*/  FADD.FTZ R3, R93, R3 ;  /* 0x000000035d037221 */ /* 0x000fe20000010000 */
[----:B------:R-:W-:Y:S01]  /*f5b0*/  FADD.FTZ R9, R210, R9 ;  /* 0x00000009d2097221 */ /* 0x000fe20000010000 */
[----:B------:R-:W-:Y:S02]  /*f5c0*/  F2FP.BF16.F32.PACK_AB R4, R240, R239 ;  /* 0x000000eff004723e */ /* 0x000fe400000010ff */
[----:B------:R-:W-:Y:S01]  /*f5d0*/  FADD.FTZ R3, R92, R3 ;  /* 0x000000035c037221 */ /* 0x000fe20000010000 */
[----:B----4-:R-:W-:Y:S02]  /*f5e0*/  F2FP.BF16.F32.PACK_AB R5, R54, R55 ;  /* 0x000000373605723e */ /* 0x010fe400000010ff */
[----:B------:R-:W-:Y:S01]  /*f5f0*/  F2FP.BF16.F32.PACK_AB R6, R242, R241 ;  /* 0x000000f1f206723e */ /* 0x000fe200000010ff */
[----:B------:R-:W-:Y:S01]  /*f600*/  FADD.FTZ R3, R90, R3 ;  /* 0x000000035a037221 */ /* 0x000fe20000010000 */
[----:B--2---:R-:W-:Y:S01]  /*f610*/  F2FP.BF16.F32.PACK_AB R7, R51, R53 ;  /* 0x000000353307723e */ /* 0x004fe200000010ff */
[----:B-1----:R-:W-:-:S02]  /*f620*/  FFMA.FTZ R8, R172, UR11, -R0 ;  /* 0x0000000bac087c23 */ /* 0x002fc40008010800 */
[----:B------:R-:W-:Y:S02]  /*f630*/  FADD.FTZ R3, R87, R3 ;  /* 0x0000000357037221 */ /* 0x000fe40000010000 */
[----:B------:R1:W-:Y:S02]  /*f640*/  MUFU.EX2 R50, R8 ;  /* 0x0000000800327308 */ /* 0x0003e40000000800 */
[C---:B------:R-:W-:Y:S06]  /*f650*/  HMMA.16816.F32.BF16 R28, R4.reuse, R32, R28 ;  /* 0x00000020041c723c */ /* 0x040fec000004181c */
[C---:B------:R-:W-:Y:S01]  /*f660*/  HMMA.16816.F32.BF16 R24, R4.reuse, R34, R24 ;  /* 0x000000220418723c */ /* 0x040fe20000041818 */
[----:B------:R-:W2:Y:S05]  /*f670*/  LDSM.16.MT88.4 R32, [R164+0x8000] ;  /* 0x00800000a420783b */ /* 0x000eaa0000004200 */
[----:B---3--:R-:W-:Y:S01]  /*f680*/  HMMA.16816.F32.BF16 R20, R4, R36, R16 ;  /* 0x000000240414723c */ /* 0x008fe20000041810 */
[----:B-1----:R-:W-:-:S05]  /*f690*/  FFMA.FTZ R8, R156, UR11, -R0 ;  /* 0x0000000b9c087c23 */ /* 0x002fca0008010800 */
[----:B------:R-:W-:Y:S01]  /*f6a0*/  HMMA.16816.F32.BF16 R12, R4, R38, R12 ;  /* 0x00000026040c723c */ /* 0x000fe2000004180c */
[----:B------:R-:W1:Y:S01]  /*f6b0*/  LDSM.16.MT88.4 R36, [R135+0x8400] ;  /* 0x008400008724783b */ /* 0x000e620000004200 */
[----:B------:R3:W4:Y:S05]  /*f6c0*/  MUFU.EX2 R49, R8 ;  /* 0x0000000800317308 */ /* 0x00072a0000000800 */
[----:B------:R-:W-:Y:S02]  /*f6d0*/  F2FP.BF16.F32.PACK_AB R4, R245, R243 ;  /* 0x000000f3f504723e */ /* 0x000fe400000010ff */
[----:B------:R-:W-:Y:S01]  /*f6e0*/  F2FP.BF16.F32.PACK_AB R6, R246, R247 ;  /* 0x000000f7f606723e */ /* 0x000fe200000010ff */
[----:B---3--:R-:W-:Y:S01]  /*f6f0*/  FFMA.FTZ R8, R175, UR11, -R0 ;  /* 0x0000000baf087c23 */ /* 0x008fe20008010800 */
[----:B----4-:R-:W-:-:S03]  /*f700*/  F2FP.BF16.F32.PACK_AB R5, R49, R50 ;  /* 0x000000323105723e */ /* 0x010fc600000010ff */
[----:B------:R3:W-:Y:S02]  /*f710*/  MUFU.EX2 R48, R8 ;  /* 0x0000000800307308 */ /* 0x0007e40000000800 */
[----:B---3--:R-:W-:-:S06]  /*f720*/  FFMA.FTZ R8, R159, UR11, -R0 ;  /* 0x0000000b9f087c23 */ /* 0x008fcc0008010800 */
[----:B------:R3:W4:Y:S02]  /*f730*/  MUFU.EX2 R47, R8 ;  /* 0x00000008002f7308 */ /* 0x0007240000000800 */
[----:B---3--:R-:W-:Y:S01]  /*f740*/  FFMA.FTZ R8, R158, UR11, -R2 ;  /* 0x0000000b9e087c23 */ /* 0x008fe20008010802 */
[----:B----4-:R-:W-:-:S05]  /*f750*/  F2FP.BF16.F32.PACK_AB R7, R47, R48 ;  /* 0x000000302f07723e */ /* 0x010fca00000010ff */
[----:B------:R3:W4:Y:S02]  /*f760*/  MUFU.EX2 R52, R8 ;  /* 0x0000000800347308 */ /* 0x0007240000000800 */
[C---:B------:R-:W-:Y:S01]  /*f770*/  HMMA.16816.F32.BF16 R16, R4.reuse, R136, R28 ;  /* 0x000000880410723c */ /* 0x040fe2000004181c */
[----:B------:R-:W-:Y:S05]  /*f780*/  LDSM.16.MT88.4 R28, [R135+0x8800] ;  /* 0x00880000871c783b */ /* 0x000fea0000004200 */
[C---:B------:R-:W-:Y:S01]  /*f790*/  HMMA.16816.F32.BF16 R136, R4.reuse, R138, R24 ;  /* 0x0000008a0488723c */ /* 0x040fe20000041818 */
[----:B------:R-:W5:Y:S05]  /*f7a0*/  LDSM.16.MT88.4 R24, [R164+0x8400] ;  /* 0x00840000a418783b */ /* 0x000f6a0000004200 */
[----:B--2---:R-:W-:Y:S01]  /*f7b0*/  HMMA.16816.F32.BF16 R20, R4, R32, R20 ;  /* 0x000000200414723c */ /* 0x004fe20000041814 */
[----:B---3--:R-:W-:Y:S01]  /*f7c0*/  FADD.FTZ R8, R85, R3 ;  /* 0x0000000355087221 */ /* 0x008fe20000010000 */
[----:B------:R-:W-:Y:S01]  /*f7d0*/  FFMA.FTZ R3, R177, UR11, -R0 ;  /* 0x0000000bb1037c23 */ /* 0x000fe20008010800 */
[----:B----4-:R-:W-:-:S02]  /*f7e0*/  F2FP.BF16.F32.PACK_AB R144, R52, R62 ;  /* 0x0000003e3490723e */ /* 0x010fc400000010ff */
[----:B------:R-:W-:Y:S01]  /*f7f0*/  FADD.FTZ R8, R84, R8 ;  /* 0x0000000854087221 */ /* 0x000fe20000010000 */
[----:B------:R2:W3:Y:S01]  /*f800*/  MUFU.EX2 R45, R3 ;  /* 0x00000003002d7308 */ /* 0x0004e20000000800 */
[----:B------:R-:W-:Y:S01]  /*f810*/  HMMA.16816.F32.BF16 R12, R4, R34, R12 ;  /* 0x00000022040c723c */ /* 0x000fe2000004180c */
[----:B------:R-:W4:Y:S06]  /*f820*/  LDSM.16.MT88.4 R32, [R164+0x8800] ;  /* 0x00880000a420783b */ /* 0x000f2c0000004200 */
[----:B------:R-:W-:Y:S02]  /*f830*/  F2FP.BF16.F32.PACK_AB R4, R122, R248 ;  /* 0x000000f87a04723e */ /* 0x000fe400000010ff */
[----:B------:R-:W-:Y:S01]  /*f840*/  F2FP.BF16.F32.PACK_AB R6, R252, R123 ;  /* 0x0000007bfc06723e */ /* 0x000fe200000010ff */
[----:B--2---:R-:W-:Y:S01]  /*f850*/  FADD.FTZ R3, R82, R8 ;  /* 0x0000000852037221 */ /* 0x004fe20000010000 */
[----:B------:R-:W-:Y:S01]  /*f860*/  FADD.FTZ R8, R211, R9 ;  /* 0x00000009d3087221 */ /* 0x000fe20000010000 */
[----:B------:R-:W-:Y:S01]  /*f870*/  FFMA.FTZ R9, R179, UR11, -R0 ;  /* 0x0000000bb3097c23 */ /* 0x000fe20008010800 */
[----:B---3--:R-:W-:Y:S01]  /*f880*/  F2FP.BF16.F32.PACK_AB R5, R44, R45 ;  /* 0x0000002d2c05723e */ /* 0x008fe200000010ff */
[----:B------:R-:W-:Y:S01]  /*f890*/  FADD.FTZ R3, R81, R3 ;  /* 0x0000000351037221 */ /* 0x000fe20000010000 */
[----:B------:R-:W-:Y:S01]  /*f8a0*/  FADD.FTZ R8, R213, R8 ;  /* 0x00000008d5087221 */ /* 0x000fe20000010000 */
[----:B------:R2:W-:Y:S02]  /*f8b0*/  MUFU.EX2 R43, R9 ;  /* 0x00000009002b7308 */ /* 0x0005e40000000800 */
[----:B------:R-:W-:Y:S01]  /*f8c0*/  FADD.FTZ R3, R80, R3 ;  /* 0x0000000350037221 */ /* 0x000fe20000010000 */
[----:B------:R-:W-:-:S03]  /*f8d0*/  FADD.FTZ R8, R212, R8 ;  /* 0x00000008d4087221 */ /* 0x000fc60000010000 */
[----:B------:R-:W-:Y:S01]  /*f8e0*/  FADD.FTZ R3, R78, R3 ;  /* 0x000000034e037221 */ /* 0x000fe20000010000 */
[----:B------:R-:W-:-:S03]  /*f8f0*/  FADD.FTZ R8, R215, R8 ;  /* 0x00000008d7087221 */ /* 0x000fc60000010000 */
[----:B------:R-:W-:Y:S01]  /*f900*/  FADD.FTZ R3, R75, R3 ;  /* 0x000000034b037221 */ /* 0x000fe20000010000 */
[----:B------:R-:W-:-:S03]  /*f910*/  FADD.FTZ R8, R214, R8 ;  /* 0x00000008d6087221 */ /* 0x000fc60000010000 */
[----:B------:R-:W-:Y:S01]  /*f920*/  FADD.FTZ R3, R73, R3 ;  /* 0x0000000349037221 */ /* 0x000fe20000010000 */
[----:B------:R-:W-:Y:S01]  /*f930*/  FADD.FTZ R8, R216, R8 ;  /* 0x00000008d8087221 */ /* 0x000fe20000010000 */
[----:B--2---:R-:W-:Y:S02]  /*f940*/  FFMA.FTZ R9, R169, UR11, -R0 ;  /* 0x0000000ba9097c23 */ /* 0x004fe40008010800 */
[----:B------:R-:W-:Y:S01]  /*f950*/  FADD.FTZ R3, R72, R3 ;  /* 0x0000000348037221 */ /* 0x000fe20000010000 */
[----:B------:R-:W-:Y:S01]  /*f960*/  FADD.FTZ R8, R217, R8 ;  /* 0x00000008d9087221 */ /* 0x000fe20000010000 */
[----:B------:R2:W3:Y:S02]  /*f970*/  MUFU.EX2 R42, R9 ;  /* 0x00000009002a7308 */ /* 0x0004e40000000800 */
        /* <DEDUP_REMOVED lines=11> */
[----:B---3--:R-:W-:Y:S01]  /*fa30*/  F2FP.BF16.F32.PACK_AB R7, R42, R43 ;  /* 0x0000002b2a07723e */ /* 0x008fe200000010ff */
[----:B------:R2:W3:Y:S01]  /*fa40*/  MUFU.EX2 R46, R9 ;  /* 0x00000009002e7308 */ /* 0x0004e20000000800 */
[----:B------:R-:W-:Y:S01]  /*fa50*/  FADD.FTZ R3, R65, R3 ;  /* 0x0000000341037221 */ /* 0x000fe20000010000 */
[----:B------:R-:W-:-:S03]  /*fa60*/  FADD.FTZ R8, R222, R8 ;  /* 0x00000008de087221 */ /* 0x000fc60000010000 */
[----:B------:R-:W-:Y:S01]  /*fa70*/  FADD.FTZ R3, R64, R3 ;  /* 0x0000000340037221 */ /* 0x000fe20000010000 */
[----:B------:R-:W-:Y:S01]  /*fa80*/  FADD.FTZ R8, R225, R8 ;  /* 0x00000008e1087221 */ /* 0x000fe20000010000 */
[----:B-1----:R-:W-:Y:S02]  /*fa90*/  HMMA.16816.F32.BF16 R16, R4, R36, R16 ;  /* 0x000000240410723c */ /* 0x002fe40000041810 */
[----:B------:R-:W-:Y:S01]  /*faa0*/  FADD.FTZ R3, R63, R3 ;  /* 0x000000033f037221 */ /* 0x000fe20000010000 */
[----:B------:R-:W-:-:S03]  /*fab0*/  FADD.FTZ R8, R224, R8 ;  /* 0x00000008e0087221 */ /* 0x000fc60000010000 */
[----:B------:R-:W-:Y:S01]  /*fac0*/  FADD.FTZ R2, R61, R3 ;  /* 0x000000033d027221 */ /* 0x000fe20000010000 */
[----:B------:R-:W-:Y:S01]  /*fad0*/  FADD.FTZ R3, R232, R8 ;  /* 0x00000008e8037221 */ /* 0x000fe20000010000 */
[C---:B------:R-:W-:Y:S01]  /*fae0*/  HMMA.16816.F32.BF16 R136, R4.reuse, R38, R136 ;  /* 0x000000260488723c */ /* 0x040fe20000041888 */
[----:B--2---:R-:W-:Y:S01]  /*faf0*/  FFMA.FTZ R9, R183, UR11, -R0 ;  /* 0x0000000bb7097c23 */ /* 0x004fe20008010800 */
[----:B------:R-:W-:Y:S01]  /*fb00*/  FADD.FTZ R2, R60, R2 ;  /* 0x000000023c027221 */ /* 0x000fe20000010000 */
[----:B------:R-:W-:Y:S01]  /*fb10*/  FADD.FTZ R8, R231, R3 ;  /* 0x00000003e7087221 */ /* 0x000fe20000010000 */
[----:B---3--:R-:W-:Y:S01]  /*fb20*/  F2FP.BF16.F32.PACK_AB R146, R229, R46 ;  /* 0x0000002ee592723e */ /* 0x008fe200000010ff */
[----:B------:R1:W-:Y:S01]  /*fb30*/  MUFU.EX2 R41, R9 ;  /* 0x0000000900297308 */ /* 0x0003e20000000800 */
[----:B------:R-:W-:Y:S01]  /*fb40*/  FADD.FTZ R3, R58, R2 ;  /* 0x000000023a037221 */ /* 0x000fe20000010000 */
[----:B------:R-:W-:Y:S01]  /*fb50*/  FFMA.FTZ R2, R185, UR11, -R0 ;  /* 0x0000000bb9027c23 */ /* 0x000fe20008010800 */
[----:B------:R-:W-:Y:S01]  /*fb60*/  FADD.FTZ R8, R238, R8 ;  /* 0x00000008ee087221 */ /* 0x000fe20000010000 */
[C---:B-----5:R-:W-:Y:S01]  /*fb70*/  HMMA.16816.F32.BF16 R148, R4.reuse, R24, R20 ;  /* 0x000000180494723c */ /* 0x060fe20000041814 */
[----:B------:R-:W-:Y:S01]  /*fb80*/  FADD.FTZ R3, R56, R3 ;  /* 0x0000000338037221 */ /* 0x000fe20000010000 */
[----:B------:R-:W2:Y:S01]  /*fb90*/  LDSM.16.MT88.4 R20, [R135+0x8c00] ;  /* 0x008c00008714783b */ /* 0x000ea20000004200 */
[----:B------:R-:W-:Y:S01]  /*fba0*/  FADD.FTZ R8, R239, R8 ;  /* 0x00000008ef087221 */ /* 0x000fe20000010000 */
[----:B------:R3:W-:Y:S02]  /*fbb0*/  MUFU.EX2 R11, R2 ;  /* 0x00000002000b7308 */ /* 0x0007e40000000800 */
[----:B------:R-:W-:Y:S01]  /*fbc0*/  HMMA.16816.F32.BF16 R12, R4, R26, R12 ;  /* 0x0000001a040c723c */ /* 0x000fe2000004180c */
[----:B-1----:R-:W-:-:S06]  /*fbd0*/  FFMA.FTZ R9, R171, UR11, -R0 ;  /* 0x0000000bab097c23 */ /* 0x002fcc0008010800 */
[----:B------:R-:W-:Y:S02]  /*fbe0*/  F2FP.BF16.F32.PACK_AB R4, R250, R251 ;  /* 0x000000fbfa04723e */ /* 0x000fe400000010ff */
[----:B------:R-:W-:Y:S01]  /*fbf0*/  F2FP.BF16.F32.PACK_AB R6, R69, R249 ;  /* 0x000000f94506723e */ /* 0x000fe200000010ff */
[----:B------:R1:W5:Y:S01]  /*fc00*/  MUFU.EX2 R37, R9 ;  /* 0x0000000900257308 */ /* 0x0003620000000800 */
[----:B---3--:R-:W-:Y:S01]  /*fc10*/  FADD.FTZ R2, R55, R3 ;  /* 0x0000000337027221 */ /* 0x008fe20000010000 */
[----:B------:R-:W-:Y:S01]  /*fc20*/  FADD.FTZ R3, R240, R8 ;  /* 0x00000008f0037221 */ /* 0x000fe20000010000 */
[----:B------:R-:W-:Y:S02]  /*fc30*/  FFMA.FTZ R8, R186, UR11, -R0 ;  /* 0x0000000bba087c23 */ /* 0x000fe40008010800 */
[----:B------:R-:W-:Y:S01]  /*fc40*/  FADD.FTZ R2, R54, R2 ;  /* 0x0000000236027221 */ /* 0x000fe20000010000 */
[----:B------:R-:W-:-:S03]  /*fc50*/  FADD.FTZ R3, R241, R3 ;  /* 0x00000003f1037221 */ /* 0x000fc60000010000 */
[----:B------:R-:W-:Y:S01]  /*fc60*/  FADD.FTZ R2, R53, R2 ;  /* 0x0000000235027221 */ /* 0x000fe20000010000 */
[----:B------:R-:W-:-:S03]  /*fc70*/  FADD.FTZ R3, R242, R3 ;  /* 0x00000003f2037221 */ /* 0x000fc60000010000 */
[----:B------:R-:W-:Y:S01]  /*fc80*/  FADD.FTZ R2, R51, R2 ;  /* 0x0000000233027221 */ /* 0x000fe20000010000 */
[--C-:B-1----:R-:W-:Y:S01]  /*fc90*/  FFMA.FTZ R9, R184, UR11, -R0.reuse ;  /* 0x0000000bb8097c23 */ /* 0x102fe20008010800 */
[----:B-----5:R-:W-:Y:S01]  /*fca0*/  F2FP.BF16.F32.PACK_AB R5, R37, R41 ;  /* 0x000000292505723e */ /* 0x020fe200000010ff */
[----:B------:R-:W-:Y:S02]  /*fcb0*/  FADD.FTZ R3, R243, R3 ;  /* 0x00000003f3037221 */ /* 0x000fe40000010000 */
[----:B------:R1:W-:Y:S02]  /*fcc0*/  MUFU.EX2 R40, R9 ;  /* 0x0000000900287308 */ /* 0x0003e40000000800 */
[----:B-1----:R-:W-:-:S06]  /*fcd0*/  FFMA.FTZ R9, R174, UR11, -R0 ;  /* 0x0000000bae097c23 */ /* 0x002fcc0008010800 */
[----:B------:R1:W3:Y:S02]  /*fce0*/  MUFU.EX2 R36, R9 ;  /* 0x0000000900247308 */ /* 0x0002e40000000800 */
[----:B-1----:R-:W-:Y:S01]  /*fcf0*/  FFMA.FTZ R9, R176, UR11, -R0 ;  /* 0x0000000bb0097c23 */ /* 0x002fe20008010800 */
[----:B---3--:R-:W-:-:S05]  /*fd00*/  F2FP.BF16.F32.PACK_AB R7, R36, R40 ;  /* 0x000000282407723e */ /* 0x008fca00000010ff */
[----:B------:R-:W1:Y:S02]  /*fd10*/  MUFU.EX2 R10, R9 ;  /* 0x00000009000a7308 */ /* 0x000e640000000800 */
[C---:B------:R-:W-:Y:S01]  /*fd20*/  HMMA.16816.F32.BF16 R140, R4.reuse, R28, R16 ;  /* 0x0000001c048c723c */ /* 0x040fe20000041810 */
[----:B------:R-:W3:Y:S05]  /*fd30*/  LDSM.16.MT88.4 R16, [R164+0x8c00] ;  /* 0x008c0000a410783b */ /* 0x000eea0000004200 */
[----:B------:R5:W-:Y:S01]  /*fd40*/  MUFU.EX2 R9, R8 ;  /* 0x0000000800097308 */ /* 0x000be20000000800 */
[C---:B------:R-:W-:Y:S06]  /*fd50*/  HMMA.16816.F32.BF16 R136, R4.reuse, R30, R136 ;  /* 0x0000001e0488723c */ /* 0x040fec0000041888 */
[----:B----4-:R-:W-:Y:S01]  /*fd60*/  HMMA.16816.F32.BF16 R148, R4, R32, R148 ;  /* 0x000000200494723c */ /* 0x010fe20000041894 */
[----:B-1----:R-:W-:-:S05]  /*fd70*/  F2FP.BF16.F32.PACK_AB R145, R10, R11 ;  /* 0x0000000b0a91723e */ /* 0x002fca00000010ff */
[----:B------:R-:W-:Y:S01]  /*fd80*/  HMMA.16816.F32.BF16 R12, R4, R34, R12 ;  /* 0x00000022040c723c */ /* 0x000fe2000004180c */
[----:B-----5:R-:W-:Y:S01]  /*fd90*/  FFMA.FTZ R8, R178, UR11, -R0 ;  /* 0x0000000bb2087c23 */ /* 0x020fe20008010800 */
[----:B------:R-:W-:Y:S01]  /*fda0*/  FADD.FTZ R0, R50, R2 ;  /* 0x0000000232007221 */ /* 0x000fe20000010000 */
[----:B------:R-:W-:Y:S01]  /*fdb0*/  FADD.FTZ R2, R245, R3 ;  /* 0x00000003f5027221 */ /* 0x000fe20000010000 */
[----:B------:R-:W-:Y:S02]  /*fdc0*/  MOV R3, R57 ;  /* 0x0000003900037202 */ /* 0x000fe40000000f00 */
[----:B------:R-:W-:Y:S01]  /*fdd0*/  FADD.FTZ R0, R49, R0 ;  /* 0x0000000031007221 */ /* 0x000fe20000010000 */
[----:B------:R-:W-:Y:S01]  /*fde0*/  FADD.FTZ R2, R247, R2 ;  /* 0x00000002f7027221 */ /* 0x000fe20000010000 */
[----:B------:R-:W1:Y:S02]  /*fdf0*/  MUFU.EX2 R8, R8 ;  /* 0x0000000800087308 */ /* 0x000e640000000800 */
        /* <DEDUP_REMOVED lines=8> */
[----:B-1----:R-:W-:Y:S02]  /*fe80*/  F2FP.BF16.F32.PACK_AB R147, R8, R9 ;  /* 0x000000090893723e */ /* 0x002fe400000010ff */
[----:B------:R-:W-:Y:S01]  /*fe90*/  FADD.FTZ R0, R43, R0 ;  /* 0x000000002b007221 */ /* 0x000fe20000010000 */
[----:B------:R-:W-:-:S03]  /*fea0*/  FADD.FTZ R2, R252, R2 ;  /* 0x00000002fc027221 */ /* 0x000fc60000010000 */
[----:B------:R-:W-:Y:S01]  /*feb0*/  FADD.FTZ R0, R42, R0 ;  /* 0x000000002a007221 */ /* 0x000fe20000010000 */
[----:B------:R-:W-:Y:S01]  /*fec0*/  FADD.FTZ R2, R251, R2 ;  /* 0x00000002fb027221 */ /* 0x000fe20000010000 */
[----:B--2---:R-:W-:Y:S02]  /*fed0*/  HMMA.16816.F32.BF16 R140, R144, R20, R140 ;  /* 0x00000014908c723c */ /* 0x004fe4000004188c */
[----:B------:R-:W-:Y:S01]  /*fee0*/  FADD.FTZ R0, R41, R0 ;  /* 0x0000000029007221 */ /* 0x000fe20000010000 */
[----:B------:R-:W-:-:S03]  /*fef0*/  FADD.FTZ R2, R250, R2 ;  /* 0x00000002fa027221 */ /* 0x000fc60000010000 */
[----:B------:R-:W-:Y:S01]  /*ff00*/  FADD.FTZ R0, R37, R0 ;  /* 0x0000000025007221 */ /* 0x000fe20000010000 */
[----:B------:R-:W-:Y:S01]  /*ff10*/  FADD.FTZ R2, R249, R2 ;  /* 0x00000002f9027221 */ /* 0x000fe20000010000 */
[----:B------:R-:W-:Y:S01]  /*ff20*/  HMMA.16816.F32.BF16 R136, R144, R22, R136 ;  /* 0x000000169088723c */ /* 0x000fe20000041888 */
[----:B------:R-:W-:Y:S01]  /*ff30*/  MOV R20, R59 ;  /* 0x0000003b00147202 */ /* 0x000fe20000000f00 */
[----:B------:R-:W-:Y:S01]  /*ff40*/  FADD.FTZ R0, R40, R0 ;  /* 0x0000000028007221 */ /* 0x000fe20000010000 */
[----:B------:R-:W-:-:S03]  /*ff50*/  FADD.FTZ R2, R69, R2 ;  /* 0x0000000245027221 */ /* 0x000fc60000010000 */
[----:B---3--:R-:W-:Y:S01]  /*ff60*/  HMMA.16816.F32.BF16 R148, R144, R16, R148 ;  /* 0x000000109094723c */ /* 0x008fe20000041894 */
[----:B------:R-:W-:Y:S01]  /*ff70*/  FADD.FTZ R0, R36, R0 ;  /* 0x0000000024007221 */ /* 0x000fe20000010000 */
[----:B------:R-:W-:-:S03]  /*ff80*/  FADD.FTZ R2, R62, R2 ;  /* 0x000000023e027221 */ /* 0x000fc60000010000 */
[----:B------:R-:W-:Y:S01]  /*ff90*/  FADD.FTZ R0, R11, R0 ;  /* 0x000000000b007221 */ /* 0x000fe20000010000 */
[----:B------:R-:W-:Y:S01]  /*ffa0*/  HMMA.16816.F32.BF16 R144, R144, R18, R12 ;  /* 0x000000129090723c */ /* 0x000fe2000004180c */
[----:B------:R-:W-:Y:S02]  /*ffb0*/  FADD.FTZ R2, R52, R2 ;  /* 0x0000000234027221 */ /* 0x000fe40000010000 */
[----:B------:R-:W-:Y:S02]  /*ffc0*/  FADD.FTZ R0, R10, R0 ;  /* 0x000000000a007221 */ /* 0x000fe40000010000 */
[----:B------:R-:W-:Y:S02]  /*ffd0*/  FADD.FTZ R2, R46, R2 ;  /* 0x000000022e027221 */ /* 0x000fe40000010000 */
[----:B------:R-:W-:Y:S02]  /*ffe0*/  FADD.FTZ R0, R9, R0 ;  /* 0x0000000009007221 */ /* 0x000fe40000010000 */
[----:B------:R-:W-:-:S02]  /*fff0*/  FADD.FTZ R229, R229, R2 ;  /* 0x00000002e5e57221 */ /* 0x000fc40000010000 */
[----:B------:R-:W-:-:S13]  /*10000*/  FADD.FTZ R230, R8, R0 ;  /* 0x0000000008e67221 */ /* 0x000fda0000010000 */
.L_x_819:
        /* <DEDUP_REMOVED lines=14> */
[----:B------:R-:W-:Y:S01]  /*100f0*/  SHF.R.S32.HI R239, RZ, 0x1f, R231 ;  /* 0x0000001fffef7819 */ /* 0x000fe200000114e7 */
[----:B------:R-:W-:-:S06]  /*10100*/  ULDC UR4, c[0x0][0x2ec] ;  /* 0x0000bb0000047ab9 */ /* 0x000fcc0000000800 */
.L_x_831:
        /* <DEDUP_REMOVED lines=15> */
[----:B------:R-:W-:Y:S02]  /*10200*/  LOP3.LUT R6, R6, R12, RZ, 0x3c, !PT ;  /* 0x0000000c06067212 */ /* 0x000fe400078e3cff */
[----:B------:R-:W4:Y:S10]  /*10210*/  I2F.RP R2, R9 ;  /* 0x0000000900027306 */ /* 0x000f340000209400 */
        /* <DEDUP_REMOVED lines=9> */
[----:B------:R-:W-:Y:S03]  /*102b0*/  IADD3 R3, -R0, RZ, RZ ;  /* 0x000000ff00037210 */ /* 0x000fe60007ffe1ff */
        /* <DEDUP_REMOVED lines=12> */
[-C--:B------:R-:W-:Y:S02]  /*10380*/  LOP3.LUT R3, R8, R12.reuse, RZ, 0x3c, !PT ;  /* 0x0000000c08037212 */ /* 0x080fe400078e3cff */
[----:B------:R-:W-:Y:S02]  /*10390*/  ISETP.NE.AND P3, PT, R12, RZ, PT ;  /* 0x000000ff0c00720c */ /* 0x000fe40003f65270 */
[----:B------:R-:W-:Y:S02]  /*103a0*/  ISETP.GE.AND P1, PT, R3, RZ, PT ;  /* 0x000000ff0300720c */ /* 0x000fe40003f26270 */
[----:B------:R-:W-:Y:S03]  /*103b0*/  LOP3.LUT R3, RZ, R12, RZ, 0x33, !PT ;  /* 0x0000000cff037212 */ /* 0x000fe600078e33ff */
[----:B------:R-:W-:Y:S02]  /*103c0*/  @P4 IADD3 R0, R0, 0x1, RZ ;  /* 0x0000000100004810 */ /* 0x000fe40007ffe0ff */
[----:B------:R-:W-:Y:S05]  /*103d0*/  @P5 VIADD R2, R2, 0x1 ;  /* 0x0000000102025836 */ /* 0x000fea0000000000 */
[----:B------:R-:W-:Y:S01]  /*103e0*/  @!P2 IADD3 R2, -R2, RZ, RZ ;  /* 0x000000ff0202a210 */ /* 0x000fe20007ffe1ff */
[----:B------:R-:W-:Y:S03]  /*103f0*/  @!P1 IMAD.MOV R0, RZ, RZ, -R0 ;  /* 0x000000ffff009224 */ /* 0x000fe600078e0a00 */
[C---:B------:R-:W-:Y:S02]  /*10400*/  SEL R2, R3.reuse, R2, !P3 ;  /* 0x0000000203027207 */ /* 0x040fe40005800000 */
[----:B------:R-:W-:Y:S02]  /*10410*/  SEL R0, R3, R0, !P3 ;  /* 0x0000000003007207 */ /* 0x000fe40005800000 */
[-C--:B------:R-:W-:Y:S02]  /*10420*/  LEA R4, P1, R2, R226.reuse, 0x2 ;  /* 0x000000e202047211 */ /* 0x080fe400078210ff */
[----:B------:R-:W-:Y:S02]  /*10430*/  LEA R6, P2, R0, R226, 0x2 ;  /* 0x000000e200067211 */ /* 0x000fe400078410ff */
[-C--:B------:R-:W-:Y:S02]  /*10440*/  LEA.HI.X.SX32 R5, R2, R227.reuse, 0x2, P1 ;  /* 0x000000e302057211 */ /* 0x080fe400008f16ff */
[----:B------:R-:W-:Y:S01]  /*10450*/  LEA.HI.X.SX32 R7, R0, R227, 0x2, P2 ;  /* 0x000000e300077211 */ /* 0x000fe200010f16ff */
[----:B------:R-:W-:Y:S02]  /*10460*/  IMAD.IADD R0, R2, 0x1, -R0 ;  /* 0x0000000102007824 */ /* 0x000fe400078e0a00 */
[----:B------:R4:W5:Y:S02]  /*10470*/  LDG.E R3, desc[UR8][R4.64] ;  /* 0x0000000804037981 */ /* 0x000964000c1e1900 */
[----:B------:R-:W-:Y:S02]  /*10480*/  IMAD R0, R0, R12, -0x100 ;  /* 0xffffff0000007424 */ /* 0x000fe400078e020c */
[----:B------:R1:W5:Y:S03]  /*10490*/  LDG.E R9, desc[UR8][R6.64] ;  /* 0x0000000806097981 */ /* 0x000366000c1e1900 */
[----:B------:R-:W-:Y:S01]  /*104a0*/  SHF.R.S32.HI R2, RZ, 0x1f, R0 ;  /* 0x0000001fff027819 */ /* 0x000fe20000011400 */
[----:B----4-:R-:W4:Y:S08]  /*104b0*/  LDC.64 R4, c[0x0][0x250] ;  /* 0x00009400ff047b82 */ /* 0x010f300000000a00 */
[----:B-1----:R-:W1:Y:S01]  /*104c0*/  LDC.64 R6, c[0x0][0x238] ;  /* 0x00008e00ff067b82 */ /* 0x002e620000000a00 */
[-C--:B----4-:R-:W-:Y:S04]  /*104d0*/  IMAD R8, R2, R4.reuse, RZ ;  /* 0x0000000402087224 */ /* 0x090fe800078e02ff */
[C---:B------:R-:W-:Y:S02]  /*104e0*/  IMAD R5, R0.reuse, R5, R8 ;  /* 0x0000000500057224 */ /* 0x040fe400078e0208 */
[----:B-----5:R-:W-:Y:S02]  /*104f0*/  IMAD.IADD R9, R9, 0x1, -R3 ;  /* 0x0000000109097824 */ /* 0x020fe400078e0a03 */
[----:B------:R-:W-:Y:S03]  /*10500*/  IMAD.WIDE.U32 R2, R0, R4, RZ ;  /* 0x0000000400027225 */ /* 0x000fe600078e00ff */
[----:B------:R-:W-:Y:S02]  /*10510*/  SHF.R.S32.HI R0, RZ, 0x1f, R9 ;  /* 0x0000001fff007819 */ /* 0x000fe40000011409 */
[----:B------:R-:W-:Y:S03]  /*10520*/  IADD3 R3, R3, R5, RZ ;  /* 0x0000000503037210 */ /* 0x000fe60007ffe0ff */
[-C--:B-1----:R-:W-:Y:S02]  /*10530*/  IMAD R0, R0, R6.reuse, RZ ;  /* 0x0000000600007224 */ /* 0x082fe400078e02ff */
[C---:B------:R-:W-:Y:S04]  /*10540*/  IMAD.WIDE.U32 R4, R9.reuse, R6, R2 ;  /* 0x0000000609047225 */ /* 0x040fe800078e0002 */
[----:B------:R-:W-:Y:S01]  /*10550*/  IMAD R7, R9, R7, R0 ;  /* 0x0000000709077224 */ /* 0x000fe200078e0200 */
[----:B------:R-:W-:Y:S03]  /*10560*/  MOV R0, R4 ;  /* 0x0000000400007202 */ /* 0x000fe60000000f00 */
[----:B------:R-:W-:Y:S07]  /*10570*/  IMAD.IADD R2, R5, 0x1, R7 ;  /* 0x0000000105027824 */ /* 0x000fee00078e0207 */
.L_x_828:
[----:B------:R-:W4:Y:S01]  /*10580*/  @!P0 LDC.64 R12, c[0x0][0x250] ;  /* 0x00009400ff0c8b82 */ /* 0x000f220000000a00 */
[----:B------:R-:W-:Y:S01]  /*10590*/  @P0 STS.64 [R168+0x5008], RZ ;  /* 0x005008ffa8000388 */ /* 0x000fe20000000a00 */
[C---:B------:R-:W-:Y:S02]  /*105a0*/  LEA R170, P2, R0.reuse, R116, 0x1 ;  /* 0x0000007400aa7211 */ /* 0x040fe400078408ff */
[----:B------:R-:W-:Y:S04]  /*105b0*/  @!P0 IADD3 R3, P1, R235, R0, RZ ;  /* 0x00000000eb038210 */ /* 0x000fe80007f3e0ff */
[----:B------:R-:W5:Y:S01]  /*105c0*/  @!P0 LDC.64 R18, c[0x0][0x250] ;  /* 0x00009400ff128b82 */ /* 0x000f620000000a00 */
[----:B------:R-:W-:Y:S01]  /*105d0*/  @P0 STS [R168+0x5000], RZ ;  /* 0x005000ffa8000388 */ /* 0x000fe20000000800 */
[-C--:B------:R-:W-:Y:S02]  /*105e0*/  LEA.HI.X R171, R0, R117.reuse, R2, 0x1, P2 ;  /* 0x0000007500ab7211 */ /* 0x080fe400010f0c02 */
[----:B------:R-:W-:Y:S01]  /*105f0*/  @!P0 IADD3.X R4, R236, R2, RZ, P1, !PT ;  /* 0x00000002ec048210 */ /* 0x000fe20000ffe4ff */
[----:B------:R-:W-:Y:S03]  /*10600*/  @P0 STS [R168+0x5004], RZ ;  /* 0x005004ffa8000388 */ /* 0x000fe60000000800 */
[----:B------:R-:W4:Y:S01]  /*10610*/  @!P0 LDC.64 R20, c[0x0][0x250] ;  /* 0x00009400ff148b82 */ /* 0x000f220000000a00 */
[C---:B------:R-:W-:Y:S01]  /*10620*/  @!P0 LEA R8, P1, R3.reuse, R116, 0x1 ;  /* 0x0000007403088211 */ /* 0x040fe200078208ff */
[----:B------:R-:W-:Y:S01]  /*10630*/  @!PT LDS RZ, [RZ] ;  /* 0x00000000fffff984 */ /* 0x000fe20000000800 */
[----:B------:R-:W-:Y:S01]  /*10640*/  @!PT LDS RZ, [RZ] ;  /* 0x00000000fffff984 */ /* 0x000fe20000000800 */
[----:B------:R-:W-:Y:S01]  /*10650*/  @!PT LDS RZ, [RZ] ;  /* 0x00000000fffff984 */ /* 0x000fe20000000800 */
[----:B------:R-:W-:Y:S01]  /*10660*/  @!P0 LDGSTS.E.BYPASS.LTC128B.128 [R168+0x5000], desc[UR8][R170.64] ;  /* 0x05000000aaa88fae */ /* 0x000fe2000b901d48 */
[----:B------:R-:W-:Y:S02]  /*10670*/  @!P0 MOV R5, R2 ;  /* 0x0000000200058202 */ /* 0x000fe40000000f00 */
[-C--:B------:R-:W-:Y:S02]  /*10680*/  @!P0 LEA.HI.X R9, R3, R117.reuse, R4, 0x1, P1 ;  /* 0x0000007503098211 */ /* 0x080fe400008f0c04 */
[CC--:B-1----:R-:W-:Y:S02]  /*10690*/  @!P0 LEA R3, P1, R10.reuse, R0.reuse, 0x6 ;  /* 0x000000000a038211 */ /* 0x0c2fe400078230ff */
[----:B------:R-:W-:Y:S01]  /*106a0*/  @!P0 MOV R4, R0 ;  /* 0x0000000000048202 */ /* 0x000fe20000000f00 */
[----:B------:R-:W-:Y:S01]  /*106b0*/  @P0 STS.128 [R168+0x5800], RZ ;  /* 0x005800ffa8000388 */ /* 0x000fe20000000c00 */
[----:B------:R-:W-:Y:S02]  /*106c0*/  @!P0 LEA R6, P2, R3, R116, 0x1 ;  /* 0x0000007403068211 */ /* 0x000fe400078408ff */
[----:B------:R-:W-:Y:S01]  /*106d0*/  @!P0 LEA.HI.X R7, R10, R2, R11, 0x6, P1 ;  /* 0x000000020a078211 */ /* 0x000fe200008f340b */
[----:B--2---:R-:W-:Y:S01]  /*106e0*/  @!P0 IMAD R11, R17, 0x60, RZ ;  /* 0x00000060110b8824 */ /* 0x004fe200078e02ff */
[----:B---3--:R-:W-:Y:S01]  /*106f0*/  @!P0 LEA R10, P1, R14, R0, 0x7 ;  /* 0x000000000e0a8211 */ /* 0x008fe200078238ff */
[----:B------:R-:W-:Y:S01]  /*10700*/  @!P0 IMAD.WIDE.U32 R4, R16, 0x60, R4 ;  /* 0x0000006010048825 */ /* 0x000fe200078e0004 */
[----:B------:R-:W-:Y:S01]  /*10710*/  @!P0 LEA.HI.X R7, R3, R117, R7, 0x1, P2 ;  /* 0x0000007503078211 */ /* 0x000fe200010f0c07 */
[----:B------:R-:W-:Y:S01]  /*10720*/  @!PT LDS RZ, [RZ] ;  /* 0x00000000fffff984 */ /* 0x000fe20000000800 */
[----:B------:R-:W-:Y:S01]  /*10730*/  @!PT LDS RZ, [RZ] ;  /* 0x00000000fffff984 */ /* 0x000fe20000000800 */
[----:B------:R-:W-:Y:S01]  /*10740*/  @!PT LDS RZ, [RZ] ;  /* 0x00000000fffff984 */ /* 0x000fe20000000800 */
[----:B------:R1:W-:Y:S01]  /*10750*/  @!P0 LDGSTS.E.BYPASS.LTC128B.128 [R168+0x5800], desc[UR8][R8.64] ;  /* 0x0580000008a88fae */ /* 0x0003e2000b901d48 */
[C---:B------:R-:W-:Y:S02]  /*10760*/  @!P0 LEA R16, P2, R4.reuse, R116, 0x1 ;  /* 0x0000007404108211 */ /* 0x040fe400078408ff */
[----:B------:R-:W-:Y:S01]  /*10770*/  @!P0 IADD3 R3, R11, R5, RZ ;  /* 0x000000050b038210 */ /* 0x000fe20007ffe0ff */
[----:B----4-:R-:W-:Y:S01]  /*10780*/  @!P0 IMAD R11, R21, 0xe0, RZ ;  /* 0x000000e0150b8824 */ /* 0x010fe200078e02ff */
[----:B------:R-:W-:Y:S03]  /*10790*/  @!P0 MOV R5, R2 ;  /* 0x0000000200058202 */ /* 0x000fe60000000f00 */
[----:B------:R-:W-:Y:S01]  /*107a0*/  @P0 STS.128 [R168+0x6000], RZ ;  /* 0x006000ffa8000388 */ /* 0x000fe20000000c00 */
[-C--:B------:R-:W-:Y:S01]  /*107b0*/  @!P0 LEA.HI.X R17, R4, R117.reuse, R3, 0x1, P2 ;  /* 0x0000007504118211 */ /* 0x080fe200010f0c03 */
[----:B------:R-:W-:Y:S01]  /*107c0*/  @!P0 IMAD R3, R13, 0xa0, RZ ;  /* 0x000000a00d038824 */ /* 0x000fe200078e02ff */
[----:B------:R-:W-:Y:S05]  /*107d0*/  @!P0 MOV R4, R0 ;  /* 0x0000000000048202 */ /* 0x000fea0000000f00 */
[----:B------:R-:W-:Y:S01]  /*107e0*/  @!PT LDS RZ, [RZ] ;  /* 0x00000000fffff984 */ /* 0x000fe20000000800 */
[----:B------:R-:W-:Y:S01]  /*107f0*/  @!PT LDS RZ, [RZ] ;  /* 0x00000000fffff984 */ /* 0x000fe20000000800 */
[----:B------:R-:W-:Y:S01]  /*10800*/  @!PT LDS RZ, [RZ] ;  /* 0x00000000fffff984 */ /* 0x000fe20000000800 */
[----:B------:R2:W-:Y:S01]  /*10810*/  @!P0 LDGSTS.E.BYPASS.LTC128B.128 [R168+0x6000], desc[UR8][R6.64] ;  /* 0x0600000006a88fae */ /* 0x0005e2000b901d48 */
[----:B-----5:R-:W-:Y:S07]  /*10820*/  @!P0 IMAD.WIDE.U32 R4, R18, 0xc0, R4 ;  /* 0x000000c012048825 */ /* 0x020fee00078e0004 */
[----:B------:R-:W-:Y:S01]  /*10830*/  @P0 STS.128 [R168+0x6800], RZ ;  /* 0x006800ffa8000388 */ /* 0x000fe20000000c00 */
[----:B-1----:R-:W-:Y:S02]  /*10840*/  @!P0 LEA.HI.X R8, R14, R2, R15, 0x7, P1 ;  /* 0x000000020e088211 */ /* 0x002fe400008f3c0f */
[C---:B------:R-:W-:Y:S02]  /*10850*/  @!P0 LEA R14, P1, R10.reuse, R116, 0x1 ;  /* 0x000000740a0e8211 */ /* 0x040fe400078208ff */
[----:B------:R-:W-:Y:S03]  /*10860*/  @!P0 MOV R9, R2 ;  /* 0x0000000200098202 */ /* 0x000fe60000000f00 */
[----:B------:R-:W-:Y:S01]  /*10870*/  @!PT LDS RZ, [RZ] ;  /* 0x00000000fffff984 */ /* 0x000fe20000000800 */
[----:B------:R-:W-:Y:S01]  /*10880*/  @!PT LDS RZ, [RZ] ;  /* 0x00000000fffff984 */ /* 0x000fe20000000800 */
[----:B------:R-:W-:Y:S01]  /*10890*/  @!PT LDS RZ, [RZ] ;  /* 0x00000000fffff984 */ /* 0x000fe20000000800 */
[----:B------:R-:W-:Y:S01]  /*108a0*/  @!P0 LDGSTS.E.BYPASS.LTC128B.128 [R168+0x6800], desc[UR8][R16.64] ;  /* 0x0680000010a88fae */ /* 0x000fe2000b901d48 */
[----:B------:R-:W-:Y:S01]  /*108b0*/  @!P0 LEA.HI.X R15, R10, R117, R8, 0x1, P1 ;  /* 0x000000750a0f8211 */ /* 0x000fe200008f0c08 */
[----:B------:R-:W-:Y:S01]  /*108c0*/  @!P0 IMAD R10, R19, 0xc0, RZ ;  /* 0x000000c0130a8824 */ /* 0x000fe200078e02ff */
[----:B------:R-:W-:Y:S05]  /*108d0*/  @!P0 MOV R8, R0 ;  /* 0x0000000000088202 */ /* 0x000fea0000000f00 */
[----:B------:R-:W-:Y:S01]  /*108e0*/  @P0 STS.128 [R168+0x7000], RZ ;  /* 0x007000ffa8000388 */ /* 0x000fe20000000c00 */
[----:B------:R-:W-:Y:S01]  /*108f0*/  @!P0 IMAD.WIDE.U32 R8, R20, 0xe0, R8 ;  /* 0x000000e014088825 */ /* 0x000fe200078e0008 */
[----:B--2---:R-:W-:Y:S02]  /*10900*/  @!P0 MOV R7, R2 ;  /* 0x0000000200078202 */ /* 0x004fe40000000f00 */
[----:B------:R-:W-:Y:S04]  /*10910*/  @!P0 LEA R2, P1, R8, R116, 0x1 ;  /* 0x0000007408028211 */ /* 0x000fe800078208ff */
[----:B------:R-:W-:Y:S01]  /*10920*/  @!PT LDS RZ, [RZ] ;  /* 0x00000000fffff984 */ /* 0x000fe20000000800 */
[----:B------:R-:W-:Y:S01]  /*10930*/  @!PT LDS RZ, [RZ] ;  /* 0x00000000fffff984 */ /* 0x000fe20000000800 */
[----:B------:R-:W-:Y:S01]  /*10940*/  @!PT LDS RZ, [RZ] ;  /* 0x00000000fffff984 */ /* 0x000fe20000000800 */
[----:B------:R-:W-:Y:S01]  /*10950*/  @!P0 LDGSTS.E.BYPASS.LTC128B.128 [R168+0x7000], desc[UR8][R14.64] ;  /* 0x070000000ea88fae */ /* 0x000fe2000b901d48 */
[----:B------:R-:W-:Y:S05]  /*10960*/  @!P0 MOV R6, R0 ;  /* 0x0000000000068202 */ /* 0x000fea0000000f00 */
[----:B------:R-:W-:Y:S02]  /*10970*/  @!P0 IMAD.WIDE.U32 R6, R12, 0xa0, R6 ;  /* 0x000000a00c068825 */ /* 0x000fe400078e0006 */
[----:B------:R-:W-:Y:S01]  /*10980*/  @P0 STS.128 [R168+0x7800], RZ ;  /* 0x007800ffa8000388 */ /* 0x000fe20000000c00 */
[-C--:B------:R-:W-:Y:S02]  /*10990*/  @!P0 LEA R12, P3, R6, R116.reuse, 0x1 ;  /* 0x00000074060c8211 */ /* 0x080fe400078608ff */
[----:B------:R-:W-:Y:S02]  /*109a0*/  @!P0 IADD3 R0, R3, R7, RZ ;  /* 0x0000000703008210 */ /* 0x000fe40007ffe0ff */
[----:B------:R-:W-:Y:S02]  /*109b0*/  @!P0 IADD3 R3, R10, R5, RZ ;  /* 0x000000050a038210 */ /* 0x000fe40007ffe0ff */
[----:B------:R-:W-:Y:S02]  /*109c0*/  @!P0 IADD3 R5, R11, R9, RZ ;  /* 0x000000090b058210 */ /* 0x000fe40007ffe0ff */
[-C--:B------:R-:W-:Y:S02]  /*109d0*/  @!P0 LEA.HI.X R13, R6, R117.reuse, R0, 0x1, P3 ;  /* 0x00000075060d8211 */ /* 0x080fe400018f0c00 */
[C---:B------:R-:W-:Y:S03]  /*109e0*/  @!P0 LEA R10, P2, R4.reuse, R116, 0x1 ;  /* 0x00000074040a8211 */ /* 0x040fe600078408ff */
[----:B------:R-:W-:Y:S01]  /*109f0*/  @!PT LDS RZ, [RZ] ;  /* 0x00000000fffff984 */ /* 0x000fe20000000800 */
[----:B------:R-:W-:Y:S01]  /*10a00*/  @!PT LDS RZ, [RZ] ;  /* 0x00000000fffff984 */ /* 0x000fe20000000800 */
[----:B------:R-:W-:Y:S01]  /*10a10*/  @!PT LDS RZ, [RZ] ;  /* 0x00000000fffff984 */ /* 0x000fe20000000800 */
[----:B------:R-:W-:Y:S01]  /*10a20*/  @!P0 LDGSTS.E.BYPASS.LTC128B.128 [R168+0x7800], desc[UR8][R12.64] ;  /* 0x078000000ca88fae */ /* 0x000fe2000b901d48 */
[-C--:B------:R-:W-:Y:S02]  /*10a30*/  @!P0 LEA.HI.X R11, R4, R117.reuse, R3, 0x1, P2 ;  /* 0x00000075040b8211 */ /* 0x080fe400010f0c03 */
[----:B------:R-:W-:Y:S02]  /*10a40*/  @!P0 LEA.HI.X R3, R8, R117, R5, 0x1, P1 ;  /* 0x0000007508038211 */ /* 0x000fe400008f0c05 */
[----:B------:R-:W-:Y:S03]  /*10a50*/  ISETP.GE.AND P1, PT, R228, 0x2, PT ;  /* 0x00000002e400780c */ /* 0x000fe60003f26270 */
[----:B------:R-:W-:Y:S08]  /*10a60*/  @P0 STS.128 [R168+0x8000], RZ ;  /* 0x008000ffa8000388 */ /* 0x000ff00000000c00 */
[----:B------:R-:W-:Y:S01]  /*10a70*/  @!PT LDS RZ, [RZ] ;  /* 0x00000000fffff984 */ /* 0x000fe20000000800 */
[----:B------:R-:W-:Y:S01]  /*10a80*/  @!PT LDS RZ, [RZ] ;  /* 0x00000000fffff984 */ /* 0x000fe20000000800 */
[----:B------:R-:W-:Y:S01]  /*10a90*/  @!PT LDS RZ, [RZ] ;  /* 0x00000000fffff984 */ /* 0x000fe20000000800 */
[----:B------:R1:W-:Y:S08]  /*10aa0*/  @!P0 LDGSTS.E.BYPASS.LTC128B.128 [R168+0x8000], desc[UR8][R10.64] ;  /* 0x080000000aa88fae */ /* 0x0003f0000b901d48 */
[----:B------:R-:W-:Y:S08]  /*10ab0*/  @P0 STS.128 [R168+0x8800], RZ ;  /* 0x008800ffa8000388 */ /* 0x000ff00000000c00 */
[----:B------:R-:W-:Y:S01]  /*10ac0*/  @!PT LDS RZ, [RZ] ;  /* 0x00000000fffff984 */ /* 0x000fe20000000800 */
[----:B------:R-:W-:Y:S01]  /*10ad0*/  @!PT LDS RZ, [RZ] ;  /* 0x00000000fffff984 */ /* 0x000fe20000000800 */
[----:B------:R-:W-:Y:S01]  /*10ae0*/  @!PT LDS RZ, [RZ] ;  /* 0x00000000fffff984 */ /* 0x000fe20000000800 */
[----:B------:R2:W-:Y:S08]  /*10af0*/  @!P0 LDGSTS.E.BYPASS.LTC128B.128 [R168+0x8800], desc[UR8][R2.64] ;  /* 0x0880000002a88fae */ /* 0x0005f0000b901d48 */
[----:B------:R-:W-:Y:S08]  /*10b00*/  LDSM.16.M88.4 R128, [R166] ;  /* 0x00000000a680783b */ /* 0x000ff00000000200 */
[----:B------:R-:W0:Y:S08]  /*10b10*/  LDGDEPBAR ;  /* 0x00000000000079af */ /* 0x000e300000000000 */
[----:B-1----:R-:W1:Y:S08]  /*10b20*/  LDSM.16.M88.4 R8, [R134+0x1000] ;  /* 0x001000008608783b */ /* 0x002e700000000200 */
[----:B------:R-:W3:Y:S08]  /*10b30*/  LDSM.16.M88.4 R16, [R134+0x1400] ;  /* 0x001400008610783b */ /* 0x000ef00000000200 */
[----:B------:R-:W4:Y:S08]  /*10b40*/  LDSM.16.M88.4 R24, [R134+0x1800] ;  /* 0x001800008618783b */ /* 0x000f300000000200 */
[----:B------:R-:W5:Y:S08]  /*10b50*/  LDSM.16.M88.4 R32, [R134+0x1c00] ;  /* 0x001c00008620783b */ /* 0x000f700000000200 */
[----:B------:R-:W2:Y:S08]  /*10b60*/  LDSM.16.M88.4 R40, [R134+0x2000] ;  /* 0x002000008628783b */ /* 0x000eb00000000200 */
[----:B------:R-:W2:Y:S01]  /*10b70*/  LDSM.16.M88.4 R48, [R134+0x2400] ;  /* 0x002400008630783b */ /* 0x000ea20000000200 */
[C---:B-1----:R-:W-:Y:S06]  /*10b80*/  HMMA.16816.F32.BF16 R4, R128.reuse, R8, RZ ;  /* 0x000000088004723c */ /* 0x042fec00000418ff */
[C---:B------:R-:W-:Y:S01]  /*10b90*/  HMMA.16816.F32.BF16 R8, R128.reuse, R10, RZ ;  /* 0x0000000a8008723c */ /* 0x040fe200000418ff */
[----:B------:R-:W1:Y:S05]  /*10ba0*/  LDSM.16.M88.4 R56, [R134+0x2800] ;  /* 0x002800008638783b */ /* 0x000e6a0000000200 */
[C---:B---3--:R-:W-:Y:S03]  /*10bb0*/  HMMA.16816.F32.BF16 R12, R128.reuse, R16, RZ ;  /* 0x00000010800c723c */ /* 0x048fe600000418ff */
[----:B------:R-:W3:Y:S03]  /*10bc0*/  LDSM.16.M88.4 R64, [R134+0x2c00] ;  /* 0x002c00008640783b */ /* 0x000ee60000000200 */
[C---:B------:R-:W-:Y:S05]  /*10bd0*/  HMMA.16816.F32.BF16 R16, R128.reuse, R18, RZ ;  /* 0x000000128010723c */ /* 0x040fea00000418ff */
[----:B------:R-:W3:Y:S01]  /*10be0*/  LDSM.16.M88.4 R72, [R134+0x3000] ;  /* 0x003000008648783b */ /* 0x000ee20000000200 */
[C---:B----4-:R-:W-:Y:S06]  /*10bf0*/  HMMA.16816.F32.BF16 R20, R128.reuse, R24, RZ ;  /* 0x000000188014723c */ /* 0x050fec00000418ff */
[C---:B------:R-:W-:Y:S01]  /*10c00*/  HMMA.16816.F32.BF16 R24, R128.reuse, R26, RZ ;  /* 0x0000001a8018723c */ /* 0x040fe200000418ff */
[----:B------:R-:W4:Y:S05]  /*10c10*/  LDSM.16.M88.4 R80, [R134+0x3400] ;  /* 0x003400008650783b */ /* 0x000f2a0000000200 */
[C---:B-----5:R-:W-:Y:S03]  /*10c20*/  HMMA.16816.F32.BF16 R28, R128.reuse, R32, RZ ;  /* 0x00000020801c723c */ /* 0x060fe600000418ff */
[----:B------:R-:W5:Y:S03]  /*10c30*/  LDSM.16.M88.4 R88, [R134+0x3800] ;  /* 0x003800008658783b */ /* 0x000f660000000200 */
[C---:B------:R-:W-:Y:S05]  /*10c40*/  HMMA.16816.F32.BF16 R32, R128.reuse, R34, RZ ;  /* 0x000000228020723c */ /* 0x040fea00000418ff */
[----:B------:R-:W5:Y:S01]  /*10c50*/  LDSM.16.M88.4 R96, [R134+0x3c00] ;  /* 0x003c00008660783b */ /* 0x000f620000000200 */
[C---:B--2---:R-:W-:Y:S06]  /*10c60*/  HMMA.16816.F32.BF16 R36, R128.reuse, R40, RZ ;  /* 0x000000288024723c */ /* 0x044fec00000418ff */
[C---:B------:R-:W-:Y:S01]  /*10c70*/  HMMA.16816.F32.BF16 R40, R128.reuse, R42, RZ ;  /* 0x0000002a8028723c */ /* 0x040fe200000418ff */
[----:B------:R-:W2:Y:S05]  /*10c80*/  LDSM.16.M88.4 R104, [R134+0x4000] ;  /* 0x004000008668783b */ /* 0x000eaa0000000200 */
[C---:B------:R-:W-:Y:S03]  /*10c90*/  HMMA.16816.F32.BF16 R44, R128.reuse, R48, RZ ;  /* 0x00000030802c723c */ /* 0x040fe600000418ff */
[----:B------:R-:W2:Y:S03]  /*10ca0*/  LDSM.16.M88.4 R112, [R134+0x4400] ;  /* 0x004400008670783b */ /* 0x000ea60000000200 */
[C---:B------:R-:W-:Y:S05]  /*10cb0*/  HMMA.16816.F32.BF16 R48, R128.reuse, R50, RZ ;  /* 0x000000328030723c */ /* 0x040fea00000418ff */
[----:B------:R-:W2:Y:S01]  /*10cc0*/  LDSM.16.M88.4 R120, [R134+0x4800] ;  /* 0x004800008678783b */ /* 0x000ea20000000200 */
[C---:B-1----:R-:W-:Y:S06]  /*10cd0*/  HMMA.16816.F32.BF16 R52, R128.reuse, R56, RZ ;  /* 0x000000388034723c */ /* 0x042fec00000418ff */
[C---:B------:R-:W-:Y:S01]  /*10ce0*/  HMMA.16816.F32.BF16 R56, R128.reuse, R58, RZ ;  /* 0x0000003a8038723c */ /* 0x040fe200000418ff */
[----:B------:R-:W1:Y:S05]  /*10cf0*/  LDSM.16.M88.4 R152, [R134+0x4c00] ;  /* 0x004c00008698783b */ /* 0x000e6a0000000200 */
[C---:B---3--:R-:W-:Y:S03]  /*10d00*/  HMMA.16816.F32.BF16 R60, R128.reuse, R64, RZ ;  /* 0x00000040803c723c */ /* 0x048fe600000418ff */
[----:B------:R-:W-:Y:S03]  /*10d10*/  LDSM.16.M88.4 R156, [R167] ;  /* 0x00000000a79c783b */ /* 0x000fe60000000200 */
[C---:B------:R-:W-:Y:S05]  /*10d20*/  HMMA.16816.F32.BF16 R64, R128.reuse, R66, RZ ;  /* 0x000000428040723c */ /* 0x040fea00000418ff */
[----:B------:R-:W3:Y:S01]  /*10d30*/  LDSM.16.M88.4 R160, [R165] ;  /* 0x00000000a5a0783b */ /* 0x000ee20000000200 */
[C---:B------:R-:W-:Y:S06]  /*10d40*/  HMMA.16816.F32.BF16 R68, R128.reuse, R72, RZ ;  /* 0x000000488044723c */ /* 0x040fec00000418ff */
[C---:B------:R-:W-:Y:S06]  /*10d50*/  HMMA.16816.F32.BF16 R72, R128.reuse, R74, RZ ;  /* 0x0000004a8048723c */ /* 0x040fec00000418ff */
[C---:B----4-:R-:W-:Y:S06]  /*10d60*/  HMMA.16816.F32.BF16 R76, R128.reuse, R80, RZ ;  /* 0x00000050804c723c */ /* 0x050fec00000418ff */
[C---:B------:R-:W-:Y:S06]  /*10d70*/  HMMA.16816.F32.BF16 R80, R128.reuse, R82, RZ ;  /* 0x000000528050723c */ /* 0x040fec00000418ff */
[C---:B-----5:R-:W-:Y:S06]  /*10d80*/  HMMA.16816.F32.BF16 R84, R128.reuse, R88, RZ ;  /* 0x000000588054723c */ /* 0x060fec00000418ff */
        /* <DEDUP_REMOVED lines=9> */
[C---:B-1----:R-:W-:Y:S06]  /*10e20*/  HMMA.16816.F32.BF16 R124, R128.reuse, R152, RZ ;  /* 0x00000098807c723c */ /* 0x042fec00000418ff */
[----:B------:R-:W-:Y:S01]  /*10e30*/  HMMA.16816.F32.BF16 R128, R128, R154, RZ ;  /* 0x0000009a8080723c */ /* 0x000fe200000418ff */
[----:B------:R-:W1:Y:S05]  /*10e40*/  LDSM.16.M88.4 R152, [R165+0x400] ;  /* 0x00040000a598783b */ /* 0x000e6a0000000200 */
[C---:B---3--:R-:W-:Y:S06]  /*10e50*/  HMMA.16816.F32.BF16 R4, R156.reuse, R160, R4 ;  /* 0x000000a09c04723c */ /* 0x048fec0000041804 */
[C---:B------:R-:W-:Y:S11]  /*10e60*/  HMMA.16816.F32.BF16 R8, R156.reuse, R162, R8 ;  /* 0x000000a29c08723c */ /* 0x040ff60000041808 */
[----:B------:R-:W-:Y:S07]  /*10e70*/  @!UPT UIADD3 URZ, URZ, URZ, URZ ;  /* 0x0000003f3f3ff290 */ /* 0x000fee000fffe03f */
[----:B------:R-:W-:Y:S01]  /*10e80*/  FMUL.FTZ R4, R4, UR5 ;  /* 0x0000000504047c20 */ /* 0x000fe20008410000 */
[----:B------:R-:W-:Y:S01]  /*10e90*/  FMUL.FTZ R5, R5, UR5 ;  /* 0x0000000505057c20 */ /* 0x000fe20008410000 */
[----:B------:R-:W-:Y:S01]  /*10ea0*/  FMUL.FTZ R6, R6, UR5 ;  /* 0x0000000506067c20 */ /* 0x000fe20008410000 */
[----:B------:R-:W-:Y:S01]  /*10eb0*/  FMUL.FTZ R7, R7, UR5 ;  /* 0x0000000507077c20 */ /* 0x000fe20008410000 */
[----:B------:R-:W2:Y:S02]  /*10ec0*/  MUFU.TANH R186, R4 ;  /* 0x0000000400ba7308 */ /* 0x000ea40000002400 */
[----:B------:R-:W-:Y:S01]  /*10ed0*/  FMUL.FTZ R8, R8, UR5 ;  /* 0x0000000508087c20 */ /* 0x000fe20008410000 */
[----:B------:R-:W-:Y:S01]  /*10ee0*/  FMUL.FTZ R9, R9, UR5 ;  /* 0x0000000509097c20 */ /* 0x000fe20008410000 */
[----:B------:R-:W-:Y:S01]  /*10ef0*/  FMUL.FTZ R10, R10, UR5 ;  /* 0x000000050a0a7c20 */ /* 0x000fe20008410000 */
[----:B------:R-:W-:Y:S01]  /*10f00*/  FMUL.FTZ R11, R11, UR5 ;  /* 0x000000050b0b7c20 */ /* 0x000fe20008410000 */
[C---:B-1----:R-:W-:Y:S04]  /*10f10*/  HMMA.16816.F32.BF16 R12, R156.reuse, R152, R12 ;  /* 0x000000989c0c723c */ /* 0x042fe8000004180c */
[----:B------:R-:W1:Y:S02]  /*10f20*/  MUFU.TANH R197, R5 ;  /* 0x0000000500c57308 */ /* 0x000e640000002400 */
[C---:B------:R-:W-:Y:S08]  /*10f30*/  HMMA.16816.F32.BF16 R16, R156.reuse, R154, R16 ;  /* 0x0000009a9c10723c */ /* 0x040ff00000041810 */
[----:B------:R-:W3:Y:S10]  /*10f40*/  MUFU.TANH R187, R6 ;  /* 0x0000000600bb7308 */ /* 0x000ef40000002400 */
[----:B------:R4:W1:Y:S01]  /*10f50*/  MUFU.TANH R196, R7 ;  /* 0x0000000700c47308 */ /* 0x0008620000002400 */
[----:B------:R-:W-:Y:S09]  /*10f60*/  FMUL.FTZ R12, R12, UR5 ;  /* 0x000000050c0c7c20 */ /* 0x000ff20008410000 */
[----:B------:R-:W1:Y:S01]  /*10f70*/  MUFU.TANH R195, R8 ;  /* 0x0000000800c37308 */ /* 0x000e620000002400 */
[----:B------:R-:W-:Y:S01]  /*10f80*/  FMUL.FTZ R13, R13, UR5 ;  /* 0x000000050d0d7c20 */ /* 0x000fe20008410000 */
[----:B------:R-:W-:Y:S01]  /*10f90*/  FMUL.FTZ R14, R14, UR5 ;  /* 0x000000050e0e7c20 */ /* 0x000fe20008410000 */
[----:B------:R-:W-:Y:S01]  /*10fa0*/  FMUL.FTZ R15, R15, UR5 ;  /* 0x000000050f0f7c20 */ /* 0x000fe20008410000 */
[----:B------:R-:W-:Y:S01]  /*10fb0*/  FMUL.FTZ R16, R16, UR5 ;  /* 0x0000000510107c20 */ /* 0x000fe20008410000 */
[----:B------:R-:W-:Y:S01]  /*10fc0*/  FMUL.FTZ R17, R17, UR5 ;  /* 0x0000000511117c20 */ /* 0x000fe20008410000 */
[----:B------:R-:W-:Y:S04]  /*10fd0*/  FMUL.FTZ R18, R18, UR5 ;  /* 0x0000000512127c20 */ /* 0x000fe80008410000 */
[----:B------:R-:W1:Y:S01]  /*10fe0*/  MUFU.TANH R194, R9 ;  /* 0x0000000900c27308 */ /* 0x000e620000002400 */
[----:B----4-:R-:W4:Y:S01]  /*10ff0*/  LDSM.16.M88.4 R4, [R165+0x800] ;  /* 0x00080000a504783b */ /* 0x010f220000000200 */
[----:B------:R-:W-:Y:S08]  /*11000*/  FMUL.FTZ R19, R19, UR5 ;  /* 0x0000000513137c20 */ /* 0x000ff00008410000 */
[----:B------:R-:W1:Y:S10]  /*11010*/  MUFU.TANH R193, R10 ;  /* 0x0000000a00c17308 */ /* 0x000e740000002400 */
[----:B------:R5:W1:Y:S10]  /*11020*/  MUFU.TANH R192, R11 ;  /* 0x0000000b00c07308 */ /* 0x000a740000002400 */
[----:B------:R-:W1:Y:S10]  /*11030*/  MUFU.TANH R191, R12 ;  /* 0x0000000c00bf7308 */ /* 0x000e740000002400 */
[----:B------:R-:W1:Y:S01]  /*11040*/  MUFU.TANH R190, R13 ;  /* 0x0000000d00be7308 */ /* 0x000e620000002400 */
[----:B-----5:R-:W5:Y:S09]  /*11050*/  LDSM.16.M88.4 R8, [R165+0xc00] ;  /* 0x000c0000a508783b */ /* 0x020f720000000200 */
[----:B------:R-:W1:Y:S01]  /*11060*/  MUFU.TANH R189, R14 ;  /* 0x0000000e00bd7308 */ /* 0x000e620000002400 */
[C---:B----4-:R-:W-:Y:S06]  /*11070*/  HMMA.16816.F32.BF16 R20, R156.reuse, R4, R20 ;  /* 0x000000049c14723c */ /* 0x050fec0000041814 */
[C---:B------:R-:W-:Y:S03]  /*11080*/  HMMA.16816.F32.BF16 R24, R156.reuse, R6, R24 ;  /* 0x000000069c18723c */ /* 0x040fe60000041818 */
[----:B------:R-:W4:Y:S01]  /*11090*/  MUFU.TANH R188, R15 ;  /* 0x0000000f00bc7308 */ /* 0x000f220000002400 */
[----:B------:R-:W2:Y:S09]  /*110a0*/  LDSM.16.M88.4 R4, [R165+0x1000] ;  /* 0x00100000a504783b */ /* 0x000eb20000000200 */
[----:B------:R-:W1:Y:S10]  /*110b0*/  MUFU.TANH R185, R16 ;  /* 0x0000001000b97308 */ /* 0x000e740000002400 */
[----:B------:R-:W1:Y:S01]  /*110c0*/  MUFU.TANH R184, R17 ;  /* 0x0000001100b87308 */ /* 0x000e620000002400 */
[----:B------:R-:W-:Y:S01]  /*110d0*/  FMUL.FTZ R21, R21, UR5 ;  /* 0x0000000515157c20 */ /* 0x000fe20008410000 */
[----:B------:R-:W-:Y:S01]  /*110e0*/  FMUL.FTZ R22, R22, UR5 ;  /* 0x0000000516167c20 */ /* 0x000fe20008410000 */
[----:B------:R-:W-:Y:S01]  /*110f0*/  FMUL.FTZ R20, R20, UR5 ;  /* 0x0000000514147c20 */ /* 0x000fe20008410000 */
[----:B------:R-:W-:Y:S01]  /*11100*/  FMUL.FTZ R23, R23, UR5 ;  /* 0x0000000517177c20 */ /* 0x000fe20008410000 */
[----:B------:R-:W-:Y:S05]  /*11110*/  FMUL.FTZ R25, R25, UR5 ;  /* 0x0000000519197c20 */ /* 0x000fea0008410000 */
[----:B------:R3:W1:Y:S01]  /*11120*/  MUFU.TANH R178, R21 ;  /* 0x0000001500b27308 */ /* 0x0006620000002400 */
[C---:B-----5:R-:W-:Y:S03]  /*11130*/  HMMA.16816.F32.BF16 R28, R156.reuse, R8, R28 ;  /* 0x000000089c1c723c */ /* 0x060fe6000004181c */
[----:B------:R-:W-:Y:S01]  /*11140*/  FMUL.FTZ R26, R26, UR5 ;  /* 0x000000051a1a7c20 */ /* 0x000fe20008410000 */
[----:B------:R-:W-:Y:S01]  /*11150*/  FMUL.FTZ R27, R27, UR5 ;  /* 0x000000051b1b7c20 */ /* 0x000fe20008410000 */
[----:B------:R-:W-:Y:S01]  /*11160*/  FMUL.FTZ R24, R24, UR5 ;  /* 0x0000000518187c20 */ /* 0x000fe20008410000 */
[C---:B------:R-:W-:Y:S03]  /*11170*/  HMMA.16816.F32.BF16 R32, R156.reuse, R10, R32 ;  /* 0x0000000a9c20723c */ /* 0x040fe60000041820 */
[----:B------:R-:W1:Y:S01]  /*11180*/  MUFU.TANH R176, R22 ;  /* 0x0000001600b07308 */ /* 0x000e620000002400 */
[----:B------:R-:W5:Y:S09]  /*11190*/  LDSM.16.M88.4 R8, [R165+0x1400] ;  /* 0x00140000a508783b */ /* 0x000f720000000200 */
[----:B------:R-:W1:Y:S01]  /*111a0*/  MUFU.TANH R173, R25 ;  /* 0x0000001900ad7308 */ /* 0x000e620000002400 */
[C---:B--2---:R-:W-:Y:S06]  /*111b0*/  HMMA.16816.F32.BF16 R36, R156.reuse, R4, R36 ;  /* 0x000000049c24723c */ /* 0x044fec0000041824 */
[C---:B------:R-:W-:Y:S03]  /*111c0*/  HMMA.16816.F32.BF16 R40, R156.reuse, R6, R40 ;  /* 0x000000069c28723c */ /* 0x040fe60000041828 */
[----:B------:R-:W2:Y:S01]  /*111d0*/  MUFU.TANH R172, R26 ;  /* 0x0000001a00ac7308 */ /* 0x000ea20000002400 */
[----:B------:R-:W4:Y:S01]  /*111e0*/  LDSM.16.M88.4 R4, [R165+0x1800] ;  /* 0x00180000a504783b */ /* 0x000f220000000200 */
[----:B------:R-:W-:Y:S01]  /*111f0*/  FMUL.FTZ R28, R28, UR5 ;  /* 0x000000051c1c7c20 */ /* 0x000fe20008410000 */
[----:B------:R-:W-:Y:S01]  /*11200*/  FMUL.FTZ R29, R29, UR5 ;  /* 0x000000051d1d7c20 */ /* 0x000fe20008410000 */
[----:B------:R-:W-:Y:S01]  /*11210*/  FMUL.FTZ R30, R30, UR5 ;  /* 0x000000051e1e7c20 */ /* 0x000fe20008410000 */
[----:B------:R-:W-:Y:S05]  /*11220*/  FMUL.FTZ R31, R31, UR5 ;  /* 0x000000051f1f7c20 */ /* 0x000fea0008410000 */
[----:B------:R-:W1:Y:S01]  /*11230*/  MUFU.TANH R169, R27 ;  /* 0x0000001b00a97308 */ /* 0x000e620000002400 */
[----:B------:R-:W-:Y:S01]  /*11240*/  FMUL.FTZ R32, R32, UR5 ;  /* 0x0000000520207c20 */ /* 0x000fe20008410000 */
[----:B------:R-:W-:Y:S01]  /*11250*/  FMUL.FTZ R33, R33, UR5 ;  /* 0x0000000521217c20 */ /* 0x000fe20008410000 */
[----:B------:R-:W-:Y:S01]  /*11260*/  FMUL.FTZ R34, R34, UR5 ;  /* 0x0000000522227c20 */ /* 0x000fe20008410000 */
[----:B------:R-:W-:Y:S06]  /*11270*/  FMUL.FTZ R35, R35, UR5 ;  /* 0x0000000523237c20 */ /* 0x000fec0008410000 */
[----:B------:R-:W1:Y:S01]  /*11280*/  MUFU.TANH R163, R28 ;  /* 0x0000001c00a37308 */ /* 0x000e620000002400 */
[----:B------:R-:W-:Y:S01]  /*11290*/  FMUL.FTZ R36, R36, UR5 ;  /* 0x0000000524247c20 */ /* 0x000fe20008410000 */
[----:B------:R-:W-:Y:S01]  /*112a0*/  FMUL.FTZ R37, R37, UR5 ;  /* 0x0000000525257c20 */ /* 0x000fe20008410000 */
[----:B------:R-:W-:Y:S01]  /*112b0*/  FMUL.FTZ R38, R38, UR5 ;  /* 0x0000000526267c20 */ /* 0x000fe20008410000 */
[----:B------:R-:W-:Y:S01]  /*112c0*/  FMUL.FTZ R39, R39, UR5 ;  /* 0x0000000527277c20 */ /* 0x000fe20008410000 */
[----:B------:R-:W-:Y:S05]  /*112d0*/  FMUL.FTZ R40, R40, UR5 ;  /* 0x0000000528287c20 */ /* 0x000fea0008410000 */
[----:B------:R-:W1:Y:S01]  /*112e0*/  MUFU.TANH R162, R29 ;  /* 0x0000001d00a27308 */ /* 0x000e620000002400 */
        /* <DEDUP_REMOVED lines=8> */
[C---:B----4-:R-:W-:Y:S06]  /*11370*/  HMMA.16816.F32.BF16 R52, R156.reuse, R4, R52 ;  /* 0x000000049c34723c */ /* 0x050fec0000041834 */
[C---:B------:R-:W-:Y:S03]  /*11380*/  HMMA.16816.F32.BF16 R56, R156.reuse, R6, R56 ;  /* 0x000000069c38723c */ /* 0x040fe60000041838 */
[----:B------:R-:W4:Y:S01]  /*11390*/  MUFU.TANH R155, R32 ;  /* 0x00000020009b7308 */ /* 0x000f220000002400 */
[----:B------:R-:W3:Y:S01]  /*113a0*/  LDSM.16.M88.4 R4, [R165+0x2000] ;  /* 0x00200000a504783b */ /* 0x000ee20000000200 */
        /* <DEDUP_REMOVED lines=24> */
[C---:B---3--:R-:W-:Y:S06]  /*11530*/  HMMA.16816.F32.BF16 R68, R156.reuse, R4, R68 ;  /* 0x000000049c44723c */ /* 0x048fec0000041844 */
[C---:B------:R-:W-:Y:S03]  /*11540*/  HMMA.16816.F32.BF16 R72, R156.reuse, R6, R72 ;  /* 0x000000069c48723c */ /* 0x040fe60000041848 */
[----:B------:R-:W3:Y:S01]  /*11550*/  MUFU.TANH R174, R24 ;  /* 0x0000001800ae7308 */ /* 0x000ee20000002400 */
[----:B------:R-:W2:Y:S01]  /*11560*/  LDSM.16.M88.4 R4, [R165+0x2800] ;  /* 0x00280000a504783b */ /* 0x000ea20000000200 */
        /* <DEDUP_REMOVED lines=78> */
[----:B------:R-:W5:Y:S02]  /*11a50*/  LDSM.16.M88.4 R8, [R165+0x3c00] ;  /* 0x003c0000a508783b */ /* 0x000f640000000200 */
[----:B------:R-:W-:Y:S07]  /*11a60*/  DEPBAR.LE SB0, 0x0 ;  /* 0x000080000000791a */ /* 0x000fee0000000000 */
[----:B------:R-:W1:Y:S01]  /*11a70*/  MUFU.TANH R31, R50 ;  /* 0x00000032001f7308 */ /* 0x000e620000002400 */
[----:B------:R-:W-:Y:S01]  /*11a80*/  BAR.SYNC.DEFER_BLOCKING 0x0 ;  /* 0x0000000000007b1d */ /* 0x000fe20000010000 */
[C---:B---3--:R-:W-:Y:S08]  /*11a90*/  HMMA.16816.F32.BF16 R116, R156.reuse, R4, R116 ;  /* 0x000000049c74723c */ /* 0x048ff00000041874 */
[----:B------:R-:W3:Y:S01]  /*11aa0*/  MUFU.TANH R30, R51 ;  /* 0x00000033001e7308 */ /* 0x000ee20000002400 */
[C---:B------:R-:W-:Y:S03]  /*11ab0*/  HMMA.16816.F32.BF16 R120, R156.reuse, R6, R120 ;  /* 0x000000069c78723c */ /* 0x040fe60000041878 */
[----:B------:R-:W-:Y:S01]  /*11ac0*/  FMUL.FTZ R108, R108, UR5 ;  /* 0x000000056c6c7c20 */ /* 0x000fe20008410000 */
[----:B------:R-:W-:Y:S01]  /*11ad0*/  FMUL.FTZ R109, R109, UR5 ;  /* 0x000000056d6d7c20 */ /* 0x000fe20008410000 */
[----:B------:R-:W-:Y:S04]  /*11ae0*/  FMUL.FTZ R110, R110, UR5 ;  /* 0x000000056e6e7c20 */ /* 0x000fe80008410000 */
[----:B------:R-:W1:Y:S02]  /*11af0*/  MUFU.TANH R29, R52 ;  /* 0x00000034001d7308 */ /* 0x000e640000002400 */
[----:B------:R-:W-:Y:S01]  /*11b00*/  FMUL.FTZ R111, R111, UR5 ;  /* 0x000000056f6f7c20 */ /* 0x000fe20008410000 */
[----:B------:R-:W-:Y:S01]  /*11b10*/  FMUL.FTZ R112, R112, UR5 ;  /* 0x0000000570707c20 */ /* 0x000fe20008410000 */
[----:B------:R-:W-:Y:S01]  /*11b20*/  FMUL.FTZ R113, R113, UR5 ;  /* 0x0000000571717c20 */ /* 0x000fe20008410000 */
[----:B------:R-:W-:Y:S01]  /*11b30*/  FMUL.FTZ R114, R114, UR5 ;  /* 0x0000000572727c20 */ /* 0x000fe20008410000 */
[----:B------:R-:W-:Y:S04]  /*11b40*/  FMUL.FTZ R115, R115, UR5 ;  /* 0x0000000573737c20 */ /* 0x000fe80008410000 */
[----:B------:R-:W1:Y:S01]  /*11b50*/  MUFU.TANH R28, R53 ;  /* 0x00000035001c7308 */ /* 0x000e620000002400 */
[----:B------:R-:W-:Y:S01]  /*11b60*/  FMUL.FTZ R116, R116, UR5 ;  /* 0x0000000574747c20 */ /* 0x000fe20008410000 */
[----:B------:R-:W-:Y:S01]  /*11b70*/  FMUL.FTZ R117, R117, UR5 ;  /* 0x0000000575757c20 */ /* 0x000fe20008410000 */
[----:B------:R-:W-:Y:S01]  /*11b80*/  FMUL.FTZ R118, R118, UR5 ;  /* 0x0000000576767c20 */ /* 0x000fe20008410000 */
[----:B------:R-:W-:Y:S06]  /*11b90*/  FMUL.FTZ R119, R119, UR5 ;  /* 0x0000000577777c20 */ /* 0x000fec0008410000 */
[----:B------:R-:W1:Y:S01]  /*11ba0*/  MUFU.TANH R27, R54 ;  /* 0x00000036001b7308 */ /* 0x000e620000002400 */
[C---:B-----5:R-:W-:Y:S03]  /*11bb0*/  HMMA.16816.F32.BF16 R124, R156.reuse, R8, R124 ;  /* 0x000000089c7c723c */ /* 0x060fe6000004187c */
[----:B------:R-:W-:Y:S01]  /*11bc0*/  FMUL.FTZ R120, R120, UR5 ;  /* 0x0000000578787c20 */ /* 0x000fe20008410000 */
[----:B------:R-:W-:Y:S01]  /*11bd0*/  FMUL.FTZ R121, R121, UR5 ;  /* 0x0000000579797c20 */ /* 0x000fe20008410000 */
[----:B------:R-:W-:Y:S01]  /*11be0*/  FMUL.FTZ R122, R122, UR5 ;  /* 0x000000057a7a7c20 */ /* 0x000fe20008410000 */
[----:B------:R-:W-:Y:S03]  /*11bf0*/  HMMA.16816.F32.BF16 R128, R156, R10, R128 ;  /* 0x0000000a9c80723c */ /* 0x000fe60000041880 */
[----:B------:R-:W1:Y:S02]  /*11c00*/  MUFU.TANH R26, R55 ;  /* 0x00000037001a7308 */ /* 0x000e640000002400 */
[----:B------:R-:W-:Y:S08]  /*11c10*/  FMUL.FTZ R123, R123, UR5 ;  /* 0x000000057b7b7c20 */ /* 0x000ff00008410000 */
[----:B------:R-:W1:Y:S10]  /*11c20*/  MUFU.TANH R25, R56 ;  /* 0x0000003800197308 */ /* 0x000e740000002400 */
[----:B------:R-:W1:Y:S01]  /*11c30*/  MUFU.TANH R57, R57 ;  /* 0x0000003900397308 */ /* 0x000e620000002400 */
[----:B------:R-:W-:Y:S01]  /*11c40*/  FMUL.FTZ R124, R124, UR5 ;  /* 0x000000057c7c7c20 */ /* 0x000fe20008410000 */
[----:B------:R-:W-:Y:S01]  /*11c50*/  FMUL.FTZ R125, R125, UR5 ;  /* 0x000000057d7d7c20 */ /* 0x000fe20008410000 */
[----:B------:R-:W-:Y:S01]  /*11c60*/  FMUL.FTZ R126, R126, UR5 ;  /* 0x000000057e7e7c20 */ /* 0x000fe20008410000 */
[----:B------:R-:W-:Y:S01]  /*11c70*/  FMUL.FTZ R127, R127, UR5 ;  /* 0x000000057f7f7c20 */ /* 0x000fe20008410000 */
[----:B------:R-:W-:Y:S05]  /*11c80*/  FMUL.FTZ R21, R130, UR5 ;  /* 0x0000000582157c20 */ /* 0x000fea0008410000 */
[----:B------:R-:W1:Y:S01]  /*11c90*/  MUFU.TANH R58, R58 ;  /* 0x0000003a003a7308 */ /* 0x000e620000002400 */
[----:B------:R-:W-:Y:S01]  /*11ca0*/  FMUL.FTZ R128, R128, UR5 ;  /* 0x0000000580807c20 */ /* 0x000fe20008410000 */
[----:B------:R-:W-:Y:S01]  /*11cb0*/  FMUL.FTZ R129, R129, UR5 ;  /* 0x0000000581817c20 */ /* 0x000fe20008410000 */
[----:B------:R-:W-:Y:S07]  /*11cc0*/  FMUL.FTZ R0, R131, UR5 ;  /* 0x0000000583007c20 */ /* 0x000fee0008410000 */
[----:B------:R-:W1:Y:S10]  /*11cd0*/  MUFU.TANH R59, R59 ;  /* 0x0000003b003b7308 */ /* 0x000e740000002400 */
        /* <DEDUP_REMOVED lines=56> */
[----:B------:R5:W1:Y:S10]  /*12060*/  MUFU.TANH R204, R116 ;  /* 0x0000007400cc7308 */ /* 0x000a740000002400 */
[----:B------:R2:W1:Y:S10]  /*12070*/  MUFU.TANH R206, R117 ;  /* 0x0000007500ce7308 */ /* 0x0004740000002400 */
[----:B------:R1:W1:Y:S01]  /*12080*/  MUFU.TANH R207, R118 ;  /* 0x0000007600cf7308 */ /* 0x0002620000002400 */
[----:B-----5:R-:W-:Y:S09]  /*12090*/  MOV R116, R170 ;  /* 0x000000aa00747202 */ /* 0x020ff20000000f00 */
[----:B------:R1:W1:Y:S01]  /*120a0*/  MUFU.TANH R208, R119 ;  /* 0x0000007700d07308 */ /* 0x0002620000002400 */
[----:B--2---:R-:W-:Y:S09]  /*120b0*/  MOV R117, R171 ;  /* 0x000000ab00757202 */ /* 0x004ff20000000f00 */
[----:B------:R2:W1:Y:S10]  /*120c0*/  MUFU.TANH R209, R120 ;  /* 0x0000007800d17308 */ /* 0x0004740000002400 */
        /* <DEDUP_REMOVED lines=9> */
[----:B------:R-:W1:Y:S10]  /*12160*/  MUFU.TANH R21, R21 ;  /* 0x0000001500157308 */ /* 0x000e740000002400 */
[----:B------:R2:W1:Y:S01]  /*12170*/  MUFU.TANH R22, R0 ;  /* 0x0000000000167308 */ /* 0x0004620000002400 */
[----:B---34-:R-:W-:Y:S05]  /*12180*/  @!P1 BRA `(.L_x_829) ;  /* 0x0000000800809947 */ /* 0x018fea0003800000 */
[----:B------:R-:W2:Y:S08]  /*12190*/  LDC R48, c[0x0][0x248] ;  /* 0x00009200ff307b82 */ /* 0x000eb00000000800 */
[----:B------:R-:W3:Y:S01]  /*121a0*/  @!P0 LDC R12, c[0x0][0x24c] ;  /* 0x00009300ff0c8b82 */ /* 0x000ee20000000800 */
[----:B--2---:R-:W-:Y:S04]  /*121b0*/  LEA R0, -R48, RZ, 0x8 ;  /* 0x000000ff30007211 */ /* 0x004fe800078e41ff */
[----:B------:R-:W-:Y:S01]  /*121c0*/  SHF.R.S32.HI R2, RZ, 0x1f, R0 ;  /* 0x0000001fff027819 */ /* 0x000fe20000011400 */
[----:B------:R-:W-:Y:S06]  /*121d0*/  @!P6 BRA `(.L_x_830) ;  /* 0x0000000000fce947 */ /* 0x000fec0003800000 */
[----:B------:R-:W2:Y:S01]  /*121e0*/  LDC R10, c[0x0][0x380] ;  /* 0x0000e000ff0a7b82 */ /* 0x000ea20000000800 */
[----:B------:R-:W-:Y:S05]  /*121f0*/  SHF.L.U32 R0, R228, 0x8, RZ ;  /* 0x00000008e4007819 */ /* 0x000fea00000006ff */
[C---:B------:R-:W-:Y:S02]  /*12200*/  VIADD R7, R0.reuse, 0xfffffe00 ;  /* 0xfffffe0000077836 */ /* 0x040fe40000000000 */
[----:B------:R-:W-:Y:S03]  /*12210*/  VIADD R6, R0, 0xffffff00 ;  /* 0xffffff0000067836 */ /* 0x000fe60000000000 */
[----:B------:R-:W-:Y:S02]  /*12220*/  IABS R5, R7 ;  /* 0x0000000700057213 */ /* 0x000fe40000000000 */
[----:B------:R-:W-:Y:S02]  /*12230*/  IABS R4, R6 ;  /* 0x0000000600047213 */ /* 0x000fe40000000000 */
[-C--:B--2---:R-:W-:Y:S02]  /*12240*/  IABS R9, R10.reuse ;  /* 0x0000000a00097213 */ /* 0x084fe40000000000 */
[-C--:B------:R-:W-:Y:S02]  /*12250*/  LOP3.LUT R6, R6, R10.reuse, RZ, 0x3c, !PT ;  /* 0x0000000a06067212 */ /* 0x080fe400078e3cff */
[----:B------:R-:W2:Y:S01]  /*12260*/  I2F.RP R2, R9 ;  /* 0x0000000900027306 */ /* 0x000ea20000209400 */
[----:B------:R-:W-:Y:S04]  /*12270*/  LOP3.LUT R7, R7, R10, RZ, 0x3c, !PT ;  /* 0x0000000a07077212 */ /* 0x000fe800078e3cff */
[----:B------:R-:W-:Y:S05]  /*12280*/  ISETP.GE.AND P1, PT, R7, RZ, PT ;  /* 0x000000ff0700720c */ /* 0x000fea0003f26270 */
[----:B--2---:R-:W2:Y:S02]  /*12290*/  MUFU.RCP R2, R2 ;  /* 0x0000000200027308 */ /* 0x004ea40000001000 */
[----:B--2---:R-:W-:Y:S08]  /*122a0*/  VIADD R2, R2, 0xffffffe ;  /* 0x0ffffffe02027836 */ /* 0x004ff00000000000 */
[----:B------:R-:W2:Y:S02]  /*122b0*/  F2I.FTZ.U32.TRUNC.NTZ R3, R2 ;  /* 0x0000000200037305 */ /* 0x000ea4000021f000 */
[--C-:B--2---:R-:W-:Y:S04]  /*122c0*/  IMAD.MOV R2, RZ, RZ, -R3.reuse ;  /* 0x000000ffff027224 */ /* 0x104fe800078e0a03 */
[----:B------:R-:W-:Y:S01]  /*122d0*/  IMAD R0, R2, R9, RZ ;  /* 0x0000000902007224 */ /* 0x000fe200078e02ff */
[----:B------:R-:W-:Y:S05]  /*122e0*/  MOV R2, RZ ;  /* 0x000000ff00027202 */ /* 0x000fea0000000f00 */
        /* <DEDUP_REMOVED lines=9> */
[----:B------:R-:W-:Y:S01]  /*12380*/  @!P3 IADD3 R2, R2, 0x1, RZ ;  /* 0x000000010202b810 */ /* 0x000fe20007ffe0ff */
[----:B------:R-:W-:Y:S01]  /*12390*/  @!P3 IMAD.IADD R4, R4, 0x1, -R9 ;  /* 0x000000010404b824 */ /* 0x000fe200078e0a09 */
[-C--:B------:R-:W-:Y:S01]  /*123a0*/  @!P2 IADD3 R3, R3, -R9.reuse, RZ ;  /* 0x800000090303a210 */ /* 0x080fe20007ffe0ff */
[----:B------:R-:W-:Y:S01]  /*123b0*/  @!P2 VIADD R0, R0, 0x1 ;  /* 0x000000010000a836 */ /* 0x000fe20000000000 */
[----:B------:R-:W-:Y:S02]  /*123c0*/  ISETP.GE.AND P2, PT, R6, RZ, PT ;  /* 0x000000ff0600720c */ /* 0x000fe40003f46270 */
[-C--:B------:R-:W-:Y:S02]  /*123d0*/  ISETP.GE.U32.AND P4, PT, R3, R9.reuse, PT ;  /* 0x000000090300720c */ /* 0x080fe40003f86070 */
[----:B------:R-:W-:Y:S02]  /*123e0*/  ISETP.GE.U32.AND P5, PT, R4, R9, PT ;  /* 0x000000090400720c */ /* 0x000fe40003fa6070 */
[----:B------:R-:W-:Y:S02]  /*123f0*/  ISETP.NE.AND P3, PT, R10, RZ, PT ;  /* 0x000000ff0a00720c */ /* 0x000fe40003f65270 */
[----:B------:R-:W-:Y:S07]  /*12400*/  LOP3.LUT R3, RZ, R10, RZ, 0x33, !PT ;  /* 0x0000000aff037212 */ /* 0x000fee00078e33ff */
[----:B------:R-:W-:Y:S02]  /*12410*/  @P4 VIADD R0, R0, 0x1 ;  /* 0x0000000100004836 */ /* 0x000fe40000000000 */
[----:B------:R-:W-:Y:S03]  /*12420*/  @P5 VIADD R2, R2, 0x1 ;  /* 0x0000000102025836 */ /* 0x000fe60000000000 */
[----:B------:R-:W-:Y:S01]  /*12430*/  @!P1 IADD3 R0, -R0, RZ, RZ ;  /* 0x000000ff00009210 */ /* 0x000fe20007ffe1ff */
[----:B------:R-:W-:Y:S03]  /*12440*/  @!P2 IMAD.MOV R2, RZ, RZ, -R2 ;  /* 0x000000ffff02a224 */ /* 0x000fe600078e0a02 */
[C---:B------:R-:W-:Y:S02]  /*12450*/  SEL R0, R3.reuse, R0, !P3 ;  /* 0x0000000003007207 */ /* 0x040fe40005800000 */
[----:B------:R-:W-:Y:S02]  /*12460*/  SEL R2, R3, R2, !P3 ;  /* 0x0000000203027207 */ /* 0x000fe40005800000 */
[-C--:B------:R-:W-:Y:S02]  /*12470*/  LEA R6, P2, R0, R226.reuse, 0x2 ;  /* 0x000000e200067211 */ /* 0x080fe400078410ff */
[----:B------:R-:W-:Y:S02]  /*12480*/  LEA R4, P1, R2, R226, 0x2 ;  /* 0x000000e202047211 */ /* 0x000fe400078210ff */
[-C--:B------:R-:W-:Y:S02]  /*12490*/  LEA.HI.X.SX32 R7, R0, R227.reuse, 0x2, P2 ;  /* 0x000000e300077211 */ /* 0x080fe400010f16ff */
[C---:B------:R-:W-:Y:S02]  /*124a0*/  LEA.HI.X.SX32 R5, R2.reuse, R227, 0x2, P1 ;  /* 0x000000e302057211 */ /* 0x040fe400008f16ff */
[----:B------:R-:W-:Y:S01]  /*124b0*/  IADD3 R2, R2, -R0, RZ ;  /* 0x8000000002027210 */ /* 0x000fe20007ffe0ff */
[----:B------:R2:W4:Y:S04]  /*124c0*/  LDG.E R3, desc[UR8][R6.64] ;  /* 0x0000000806037981 */ /* 0x000528000c1e1900 */
[----:B------:R-:W-:Y:S01]  /*124d0*/  IMAD R2, R2, R10, -0x100 ;  /* 0xffffff0002027424 */ /* 0x000fe200078e020a */
[----:B------:R5:W4:Y:S04]  /*124e0*/  LDG.E R4, desc[UR8][R4.64] ;  /* 0x0000000804047981 */ /* 0x000b28000c1e1900 */
[----:B------:R-:W-:Y:S05]  /*124f0*/  SHF.R.S32.HI R0, RZ, 0x1f, R2 ;  /* 0x0000001fff007819 */ /* 0x000fea0000011402 */
[-C--:B------:R-:W-:Y:S01]  /*12500*/  IMAD R0, R0, R48.reuse, RZ ;  /* 0x0000003000007224 */ /* 0x080fe200078e02ff */
[----:B--2---:R-:W2:Y:S08]  /*12510*/  LDC.64 R6, c[0x0][0x230] ;  /* 0x00008c00ff067b82 */ /* 0x004eb00000000a00 */
[----:B-----5:R-:W5:Y:S02]  /*12520*/  LDC R5, c[0x0][0x24c] ;  /* 0x00009300ff057b82 */ /* 0x020f640000000800 */
[C---:B-----5:R-:W-:Y:S02]  /*12530*/  IMAD R0, R2.reuse, R5, R0 ;  /* 0x0000000502007224 */ /* 0x060fe400078e0200 */
[----:B----4-:R-:W-:Y:S02]  /*12540*/  IMAD.IADD R8, R3, 0x1, -R4 ;  /* 0x0000000103087824 */ /* 0x010fe400078e0a04 */
[----:B------:R-:W-:Y:S03]  /*12550*/  IMAD.WIDE.U32 R2, R2, R48, RZ ;  /* 0x0000003002027225 */ /* 0x000fe600078e00ff */
[----:B------:R-:W-:Y:S02]  /*12560*/  SHF.R.S32.HI R4, RZ, 0x1f, R8 ;  /* 0x0000001fff047819 */ /* 0x000fe40000011408 */
[----:B------:R-:W-:Y:S03]  /*12570*/  IADD3 R3, R3, R0, RZ ;  /* 0x0000000003037210 */ /* 0x000fe60007ffe0ff */
[-C--:B--2---:R-:W-:Y:S02]  /*12580*/  IMAD R0, R4, R6.reuse, RZ ;  /* 0x0000000604007224 */ /* 0x084fe400078e02ff */
[C---:B------:R-:W-:Y:S04]  /*12590*/  IMAD.WIDE.U32 R4, R8.reuse, R6, R2 ;  /* 0x0000000608047225 */ /* 0x040fe800078e0002 */
[----:B------:R-:W-:Y:S01]  /*125a0*/  IMAD R7, R8, R7, R0 ;  /* 0x0000000708077224 */ /* 0x000fe200078e0200 */
[----:B------:R-:W-:Y:S03]  /*125b0*/  MOV R0, R4 ;  /* 0x0000000400007202 */ /* 0x000fe60000000f00 */
[----:B------:R-:W-:Y:S07]  /*125c0*/  IMAD.IADD R2, R5, 0x1, R7 ;  /* 0x0000000105027824 */ /* 0x000fee00078e0207 */
.L_x_830:
[----:B------:R4:W-:Y:S01]  /*125d0*/  @P0 STS [R168+0x1004], RZ ;  /* 0x001004ffa8000388 */ /* 0x0009e20000000800 */
[----:B------:R-:W-:Y:S01]  /*125e0*/  @!P0 IADD3 R3, P1, R234, R0, RZ ;  /* 0x00000000ea038210 */ /* 0x000fe20007f3e0ff */
[----:B------:R-:W2:Y:S01]  /*125f0*/  @!P0 LDC R10, c[0x0][0x24c] ;  /* 0x00009300ff0a8b82 */ /* 0x000ea20000000800 */
[C---:B------:R-:W-:Y:S01]  /*12600*/  LEA R4, P2, R0.reuse, R180, 0x1 ;  /* 0x000000b400047211 */ /* 0x040fe200078408ff */
[----:B------:R4:W-:Y:S01]  /*12610*/  @P0 STS.64 [R168+0x1008], RZ ;  /* 0x001008ffa8000388 */ /* 0x0009e20000000a00 */
[----:B------:R-:W-:Y:S01]  /*12620*/  @!P0 IMAD.MOV.U32 R18, RZ, RZ, R0 ;  /* 0x000000ffff128224 */ /* 0x000fe200078e0000 */
[----:B------:R-:W-:Y:S01]  /*12630*/  @!P0 MOV R14, R0 ;  /* 0x00000000000e8202 */ /* 0x000fe20000000f00 */
[----:B------:R-:W-:Y:S01]  /*12640*/  @!P0 IMAD.X R5, R233, 0x1, R2, P1 ;  /* 0x00000001e9058824 */ /* 0x000fe200008e0602 */
[----:B------:R4:W-:Y:S01]  /*12650*/  @P0 STS [R168+0x1000], RZ ;  /* 0x001000ffa8000388 */ /* 0x0009e20000000800 */
[C---:B------:R-:W-:Y:S01]  /*12660*/  @!P0 LEA R6, P1, R3.reuse, R180, 0x1 ;  /* 0x000000b403068211 */ /* 0x040fe200078208ff */
[----:B------:R-:W5:Y:S01]  /*12670*/  @!P0 LDC R11, c[0x0][0x24c] ;  /* 0x00009300ff0b8b82 */ /* 0x000f620000000800 */
[----:B------:R-:W-:Y:S02]  /*12680*/  @!P0 IMAD.MOV.U32 R16, RZ, RZ, R0 ;  /* 0x000000ffff108224 */ /* 0x000fe400078e0000 */
[-C--:B------:R-:W-:Y:S01]  /*12690*/  @!P0 LEA.HI.X R7, R3, R181.reuse, R5, 0x1, P1 ;  /* 0x000000b503078211 */ /* 0x080fe200008f0c05 */
[--C-:B------:R-:W-:Y:S01]  /*126a0*/  @!P0 IMAD.MOV.U32 R19, RZ, RZ, R2.reuse ;  /* 0x000000ffff138224 */ /* 0x100fe200078e0002 */
[-CC-:B------:R-:W-:Y:S01]  /*126b0*/  LEA.HI.X R5, R0, R181.reuse, R2.reuse, 0x1, P2 ;  /* 0x000000b500057211 */ /* 0x180fe200010f0c02 */
[----:B------:R-:W-:Y:S01]  /*126c0*/  @!P0 IMAD.MOV.U32 R17, RZ, RZ, R2 ;  /* 0x000000ffff118224 */ /* 0x000fe200078e0002 */
[C---:B------:R-:W-:Y:S01]  /*126d0*/  @!P0 LEA R3, P2, R48.reuse, R0, 0x6 ;  /* 0x0000000030038211 */ /* 0x040fe200078430ff */
[----:B------:R-:W1:Y:S01]  /*126e0*/  @!P0 LDC R20, c[0x0][0x24c] ;  /* 0x00009300ff148b82 */ /* 0x000e620000000800 */
[C---:B------:R-:W-:Y:S01]  /*126f0*/  @!P0 IMAD.WIDE.U32 R18, R48.reuse, 0xa0, R18 ;  /* 0x000000a030128825 */ /* 0x040fe200078e0012 */
[----:B------:R-:W-:Y:S01]  /*12700*/  @!PT LDS RZ, [RZ] ;  /* 0x00000000fffff984 */ /* 0x000fe20000000800 */
[----:B------:R-:W-:Y:S01]  /*12710*/  @!PT LDS RZ, [RZ] ;  /* 0x00000000fffff984 */ /* 0x000fe20000000800 */
[----:B------:R-:W-:Y:S01]  /*12720*/  @!PT LDS RZ, [RZ] ;  /* 0x00000000fffff984 */ /* 0x000fe20000000800 */
[----:B------:R-:W-:Y:S02]  /*12730*/  @!P0 LDGSTS.E.BYPASS.LTC128B.128 [R168+0x1000], desc[UR8][R4.64] ;  /* 0x0100000004a88fae */ /* 0x000fe4000b901d48 */
[C---:B------:R-:W-:Y:S01]  /*12740*/  @!P0 LEA R8, P1, R3.reuse, R180, 0x1 ;  /* 0x000000b403088211 */ /* 0x040fe200078208ff */
[C---:B------:R-:W-:Y:S01]  /*12750*/  @!P0 IMAD.WIDE.U32 R16, R48.reuse, 0xc0, R16 ;  /* 0x000000c030108825 */ /* 0x040fe200078e0010 */
[----:B------:R4:W-:Y:S02]  /*12760*/  @P0 STS.128 [R168+0x1800], RZ ;  /* 0x001800ffa8000388 */ /* 0x0009e40000000c00 */
[----:B------:R-:W4:Y:S01]  /*12770*/  @!P0 LDC R23, c[0x0][0x24c] ;  /* 0x00009300ff178b82 */ /* 0x000f220000000800 */
[C---:B---3--:R-:W-:Y:S01]  /*12780*/  @!P0 LEA.HI.X R9, R48.reuse, R2, R12, 0x6, P2 ;  /* 0x0000000230098211 */ /* 0x048fe200010f340c */
[----:B------:R-:W-:Y:S01]  /*12790*/  @!PT LDS RZ, [RZ] ;  /* 0x00000000fffff984 */ /* 0x000fe20000000800 */
[----:B------:R-:W-:Y:S01]  /*127a0*/  @!PT LDS RZ, [RZ] ;  /* 0x00000000fffff984 */ /* 0x000fe20000000800 */
[----:B------:R-:W-:Y:S01]  /*127b0*/  @!PT LDS RZ, [RZ] ;  /* 0x00000000fffff984 */ /* 0x000fe20000000800 */
[----:B------:R3:W-:Y:S01]  /*127c0*/  @!P0 LDGSTS.E.BYPASS.LTC128B.128 [R168+0x1800], desc[UR8][R6.64] ;  /* 0x0180000006a88fae */ /* 0x0007e2000b901d48 */
[----:B------:R-:W-:Y:S02]  /*127d0*/  @!P0 IMAD.MOV.U32 R15, RZ, RZ, R2 ;  /* 0x000000ffff0f8224 */ /* 0x000fe400078e0002 */
[-C--:B------:R-:W-:Y:S01]  /*127e0*/  @!P0 LEA.HI.X R9, R3, R181.reuse, R9, 0x1, P1 ;  /* 0x000000b503098211 */ /* 0x080fe200008f0c09 */
[----:B------:R1:W-:Y:S01]  /*127f0*/  @P0 STS.128 [R168+0x2000], RZ ;  /* 0x002000ffa8000388 */ /* 0x0003e20000000c00 */
[C---:B------:R-:W-:Y:S01]  /*12800*/  @!P0 LEA R3, P1, R48.reuse, R0, 0x7 ;  /* 0x0000000030038211 */ /* 0x040fe200078238ff */
[----:B------:R-:W4:Y:S01]  /*12810*/  @!P0 LDC R24, c[0x0][0x24c] ;  /* 0x00009300ff188b82 */ /* 0x000f220000000800 */
[C---:B------:R-:W-:Y:S01]  /*12820*/  @!P0 IMAD.WIDE.U32 R14, R48.reuse, 0xe0, R14 ;  /* 0x000000e0300e8825 */ /* 0x040fe200078e000e */
[----:B------:R-:W-:Y:S01]  /*12830*/  @!PT LDS RZ, [RZ] ;  /* 0x00000000fffff984 */ /* 0x000fe20000000800 */
[----:B------:R-:W-:Y:S01]  /*12840*/  @!PT LDS RZ, [RZ] ;  /* 0x00000000fffff984 */ /* 0x000fe20000000800 */
[----:B------:R-:W-:Y:S01]  /*12850*/  @!PT LDS RZ, [RZ] ;  /* 0x00000000fffff984 */ /* 0x000fe20000000800 */
[----:B------:R1:W-:Y:S04]  /*12860*/  @!P0 LDGSTS.E.BYPASS.LTC128B.128 [R168+0x2000], desc[UR8][R8.64] ;  /* 0x0200000008a88fae */ /* 0x0003e8000b901d48 */
[----:B------:R1:W-:Y:S01]  /*12870*/  @P0 STS.128 [R168+0x2800], RZ ;  /* 0x002800ffa8000388 */ /* 0x0003e20000000c00 */
[----:B---3--:R-:W-:Y:S02]  /*12880*/  @!P0 IMAD.MOV.U32 R6, RZ, RZ, R0 ;  /* 0x000000ffff068224 */ /* 0x008fe400078e0000 */
[----:B------:R-:W-:Y:S01]  /*12890*/  @!P0 IMAD.MOV.U32 R7, RZ, RZ, R2 ;  /* 0x000000ffff078224 */ /* 0x000fe200078e0002 */
[----:B-----5:R-:W-:Y:S01]  /*128a0*/  @!P0 LEA.HI.X R2, R48, R2, R11, 0x7, P1 ;  /* 0x0000000230028211 */ /* 0x020fe200008f3c0b */
[----:B--2---:R-:W-:Y:S01]  /*128b0*/  @!P0 IMAD R13, R10, 0x60, RZ ;  /* 0x000000600a0d8824 */ /* 0x004fe200078e02ff */
[CC--:B------:R-:W-:Y:S01]  /*128c0*/  @!P0 LEA R10, P1, R3.reuse, R180.reuse, 0x1 ;  /* 0x000000b4030a8211 */ /* 0x0c0fe200078208ff */
[----:B------:R-:W-:Y:S03]  /*128d0*/  @!P0 IMAD.WIDE.U32 R6, R48, 0x60, R6 ;  /* 0x0000006030068825 */ /* 0x000fe600078e0006 */
[-C--:B------:R-:W-:Y:S01]  /*128e0*/  @!P0 LEA.HI.X R11, R3, R181.reuse, R2, 0x1, P1 ;  /* 0x000000b5030b8211 */ /* 0x080fe200008f0c02 */
[----:B------:R-:W-:Y:S01]  /*128f0*/  @!P0 IMAD.IADD R0, R13, 0x1, R7 ;  /* 0x000000010d008824 */ /* 0x000fe200078e0207 */
[-C--:B------:R-:W-:Y:S01]  /*12900*/  @!P0 LEA R12, P2, R6, R180.reuse, 0x1 ;  /* 0x000000b4060c8211 */ /* 0x080fe200078408ff */
[----:B-1----:R-:W-:Y:S01]  /*12910*/  @!P0 IMAD R3, R20, 0xa0, RZ ;  /* 0x000000a014038824 */ /* 0x002fe200078e02ff */
[-C--:B------:R-:W-:Y:S01]  /*12920*/  @!P0 LEA R8, P3, R18, R180.reuse, 0x1 ;  /* 0x000000b412088211 */ /* 0x080fe200078608ff */
[----:B----4-:R-:W-:Y:S01]  /*12930*/  @!P0 IMAD R7, R24, 0xe0, RZ ;  /* 0x000000e018078824 */ /* 0x010fe200078e02ff */
[-C--:B------:R-:W-:Y:S01]  /*12940*/  @!P0 LEA.HI.X R13, R6, R181.reuse, R0, 0x1, P2 ;  /* 0x000000b5060d8211 */ /* 0x080fe200010f0c00 */
[----:B------:R-:W-:Y:S01]  /*12950*/  @!P0 IMAD.IADD R9, R3, 0x1, R19 ;  /* 0x0000000103098824 */ /* 0x000fe200078e0213 */
[-C--:B------:R-:W-:Y:S01]  /*12960*/  @!P0 LEA R6, P2, R16, R180.reuse, 0x1 ;  /* 0x000000b410068211 */ /* 0x080fe200078408ff */
[----:B------:R-:W-:Y:S01]  /*12970*/  @!P0 IMAD R0, R23, 0xc0, RZ ;  /* 0x000000c017008824 */ /* 0x000fe200078e02ff */
[----:B------:R-:W-:Y:S01]  /*12980*/  @!P0 LEA R2, P1, R14, R180, 0x1 ;  /* 0x000000b40e028211 */ /* 0x000fe200078208ff */
[----:B------:R-:W-:Y:S01]  /*12990*/  @!PT LDS RZ, [RZ] ;  /* 0x00000000fffff984 */ /* 0x000fe20000000800 */
[----:B------:R-:W-:Y:S01]  /*129a0*/  @!PT LDS RZ, [RZ] ;  /* 0x00000000fffff984 */ /* 0x000fe20000000800 */
[----:B------:R-:W-:Y:S01]  /*129b0*/  @!PT LDS RZ, [RZ] ;  /* 0x00000000fffff984 */ /* 0x000fe20000000800 */
[----:B------:R3:W-:Y:S01]  /*129c0*/  @!P0 LDGSTS.E.BYPASS.LTC128B.128 [R168+0x2800], desc[UR8][R12.64] ;  /* 0x028000000ca88fae */ /* 0x0007e2000b901d48 */
[----:B------:R-:W-:Y:S01]  /*129d0*/  @!P0 LEA.HI.X R9, R18, R181, R9, 0x1, P3 ;  /* 0x000000b512098211 */ /* 0x000fe200018f0c09 */
[----:B------:R-:W-:Y:S01]  /*129e0*/  @!P0 IMAD.IADD R0, R0, 0x1, R17 ;  /* 0x0000000100008824 */ /* 0x000fe200078e0211 */
[----:B------:R-:W-:Y:S01]  /*129f0*/  @!P0 IADD3 R3, R7, R15, RZ ;  /* 0x0000000f07038210 */ /* 0x000fe20007ffe0ff */
[----:B------:R3:W-:Y:S01]  /*12a00*/  @P0 STS.128 [R168+0x3000], RZ ;  /* 0x003000ffa8000388 */ /* 0x0007e20000000c00 */
[----:B------:R-:W-:Y:S02]  /*12a10*/  IMAD.MOV.U32 R180, RZ, RZ, R4 ;  /* 0x000000ffffb47224 */ /* 0x000fe400078e0004 */
[-C--:B------:R-:W-:Y:S01]  /*12a20*/  @!P0 LEA.HI.X R7, R16, R181.reuse, R0, 0x1, P2 ;  /* 0x000000b510078211 */ /* 0x080fe200010f0c00 */
[----:B------:R-:W-:Y:S01]  /*12a30*/  @!PT LDS RZ, [RZ] ;  /* 0x00000000fffff984 */ /* 0x000fe20000000800 */
[----:B------:R-:W-:Y:S01]  /*12a40*/  @!PT LDS RZ, [RZ] ;  /* 0x00000000fffff984 */ /* 0x000fe20000000800 */
[----:B------:R-:W-:Y:S01]  /*12a50*/  @!PT LDS RZ, [RZ] ;  /* 0x00000000fffff984 */ /* 0x000fe20000000800 */
[----:B------:R3:W-:Y:S01]  /*12a60*/  @!P0 LDGSTS.E.BYPASS.LTC128B.128 [R168+0x3000], desc[UR8][R10.64] ;  /* 0x030000000aa88fae */ /* 0x0007e2000b901d48 */
[----:B------:R-:W-:Y:S01]  /*12a70*/  @!P0 LEA.HI.X R3, R14, R181, R3, 0x1, P1 ;  /* 0x000000b50e038211 */ /* 0x000fe200008f0c03 */
[----:B------:R-:W-:Y:S02]  /*12a80*/  IMAD.MOV.U32 R181, RZ, RZ, R5 ;  /* 0x000000ffffb57224 */ /* 0x000fe400078e0005 */
        /* <DEDUP_REMOVED lines=16> */
.L_x_829:
[----:B--2---:R-:W-:Y:S01]  /*12b90*/  FMNMX.FTZ R0, R186, R132, !PT ;  /* 0x00000084ba007209 */ /* 0x004fe20007810000 */
[----:B---3--:R-:W-:Y:S03]  /*12ba0*/  LDSM.16.MT88.4 R12, [R135+0x5000] ;  /* 0x00500000870c783b */ /* 0x008fe60000004200 */
[----:B-1----:R-:W-:Y:S02]  /*12bb0*/  FMNMX.FTZ R2, R197, R0, !PT ;  /* 0x00000000c5027209 */ /* 0x002fe40007810000 */
        /* <DEDUP_REMOVED lines=125> */
[----:B------:R-:W-:Y:S01]  /*13390*/  SHFL.BFLY PT, R3, R20, 0x2, 0x1f ;  /* 0x0c401f0014037f89 */ /* 0x000fe200000e0000 */
[----:B------:R-:W-:Y:S07]  /*133a0*/  FMNMX.FTZ R0, R22, R0, !PT ;  /* 0x0000000016007209 */ /* 0x000fee0007810000 */
[----:B------:R-:W1:Y:S02]  /*133b0*/  SHFL.BFLY PT, R2, R0, 0x2, 0x1f ;  /* 0x0c401f0000027f89 */ /* 0x000e6400000e0000 */
[----:B-1----:R-:W-:Y:S02]  /*133c0*/  FMNMX.FTZ R0, R0, R2, !PT ;  /* 0x0000000200007209 */ /* 0x002fe40007810000 */
[----:B------:R-:W-:Y:S04]  /*133d0*/  FMNMX.FTZ R20, R20, R3, !PT ;  /* 0x0000000314147209 */ /* 0x000fe80007810000 */
[----:B------:R-:W1:Y:S08]  /*133e0*/  SHFL.BFLY PT, R3, R0, 0x1, 0x1f ;  /* 0x0c201f0000037f89 */ /* 0x000e7000000e0000 */
[----:B------:R-:W2:Y:S01]  /*133f0*/  SHFL.BFLY PT, R4, R20, 0x1, 0x1f ;  /* 0x0c201f0014047f89 */ /* 0x000ea200000e0000 */
[----:B-1----:R-:W-:Y:S02]  /*13400*/  FMNMX.FTZ R3, R0, R3, !PT ;  /* 0x0000000300037209 */ /* 0x002fe40007810000 */
[----:B--2---:R-:W-:Y:S03]  /*13410*/  FMNMX.FTZ R20, R20, R4, !PT ;  /* 0x0000000414147209 */ /* 0x004fe60007810000 */
[C---:B------:R-:W-:Y:S01]  /*13420*/  FMUL.FTZ R48, R3.reuse, UR4 ;  /* 0x0000000403307c20 */ /* 0x040fe20008410000 */
[----:B------:R-:W-:Y:S01]  /*13430*/  FADD.FTZ R0, -R3, R133 ;  /* 0x0000008503007221 */ /* 0x000fe20000010100 */
[C---:B------:R-:W-:Y:S01]  /*13440*/  FSETP.NEU.FTZ.AND P0, PT, R20.reuse, -INF , PT ;  /* 0xff8000001400780b */ /* 0x040fe20003f1d000 */
[C---:B------:R-:W-:Y:S01]  /*13450*/  FMUL.FTZ R23, R20.reuse, UR4 ;  /* 0x0000000414177c20 */ /* 0x040fe20008410000 */
[----:B------:R-:W-:Y:S01]  /*13460*/  FADD.FTZ R2, -R20, R132 ;  /* 0x0000008414027221 */ /* 0x000fe20000010100 */
[----:B------:R-:W-:Y:S03]  /*13470*/  FMUL.FTZ R0, R0, UR4 ;  /* 0x0000000400007c20 */ /* 0x000fe60008410000 */
[----:B------:R-:W-:Y:S01]  /*13480*/  FSEL R23, R23, RZ, P0 ;  /* 0x000000ff17177208 */ /* 0x000fe20000000000 */
[----:B------:R-:W-:Y:S01]  /*13490*/  FMUL.FTZ R2, R2, UR4 ;  /* 0x0000000402027c20 */ /* 0x000fe20008410000 */
[----:B------:R-:W-:Y:S01]  /*134a0*/  FSETP.NEU.FTZ.AND P0, PT, R3, -INF , PT ;  /* 0xff8000000300780b */ /* 0x000fe20003f1d000 */
[----:B------:R-:W1:Y:S02]  /*134b0*/  MUFU.EX2 R0, R0 ;  /* 0x0000000000007308 */ /* 0x000e640000000800 */
[--C-:B------:R-:W-:Y:S01]  /*134c0*/  FFMA.FTZ R4, R186, UR4, -R23.reuse ;  /* 0x00000004ba047c23 */ /* 0x100fe20008010817 */
[----:B------:R-:W-:Y:S01]  /*134d0*/  FSEL R48, R48, RZ, P0 ;  /* 0x000000ff30307208 */ /* 0x000fe20000000000 */
[--C-:B------:R-:W-:Y:S01]  /*134e0*/  FFMA.FTZ R10, R88, UR4, -R23.reuse ;  /* 0x00000004580a7c23 */ /* 0x100fe20008010817 */
[--C-:B------:R-:W-:Y:S01]  /*134f0*/  FFMA.FTZ R5, R190, UR4, -R23.reuse ;  /* 0x00000004be057c23 */ /* 0x100fe20008010817 */
[--C-:B------:R-:W-:Y:S01]  /*13500*/  FFMA.FTZ R6, R191, UR4, -R23.reuse ;  /* 0x00000004bf067c23 */ /* 0x100fe20008010817 */
[--C-:B------:R-:W-:Y:S03]  /*13510*/  FFMA.FTZ R7, R195, UR4, -R23.reuse ;  /* 0x00000004c3077c23 */ /* 0x100fe60008010817 */
[----:B------:R2:W-:Y:S01]  /*13520*/  MUFU.EX2 R50, R4 ;  /* 0x0000000400327308 */ /* 0x0005e20000000800 */
[--C-:B------:R-:W-:Y:S01]  /*13530*/  FFMA.FTZ R8, R87, UR4, -R48.reuse ;  /* 0x0000000457087c23 */ /* 0x100fe20008010830 */
[--C-:B------:R-:W-:Y:S01]  /*13540*/  FFMA.FTZ R16, R90, UR4, -R48.reuse ;  /* 0x000000045a107c23 */ /* 0x100fe20008010830 */
[--C-:B------:R-:W-:Y:S01]  /*13550*/  FFMA.FTZ R21, R21, UR4, -R48.reuse ;  /* 0x0000000415157c23 */ /* 0x100fe20008010830 */
[----:B------:R-:W-:Y:S06]  /*13560*/  ISETP.GT.AND P0, PT, R228, 0x1, PT ;  /* 0x00000001e400780c */ /* 0x000fec0003f04270 */
[----:B------:R3:W-:Y:S01]  /*13570*/  MUFU.EX2 R105, R5 ;  /* 0x0000000500697308 */ /* 0x0007e20000000800 */
[C---:B-1----:R-:W-:Y:S01]  /*13580*/  FMUL.FTZ R11, R0.reuse, R139 ;  /* 0x0000008b000b7220 */ /* 0x042fe20000410000 */
[C---:B------:R-:W-:Y:S01]  /*13590*/  FMUL.FTZ R18, R0.reuse, R146 ;  /* 0x0000009200127220 */ /* 0x040fe20000410000 */
[----:B------:R-:W-:Y:S07]  /*135a0*/  FMUL.FTZ R19, R0, R147 ;  /* 0x0000009300137220 */ /* 0x000fee0000410000 */
[----:B------:R1:W-:Y:S01]  /*135b0*/  MUFU.EX2 R99, R6 ;  /* 0x0000000600637308 */ /* 0x0003e20000000800 */
[--C-:B--2---:R-:W-:Y:S09]  /*135c0*/  FFMA.FTZ R4, R197, UR4, -R23.reuse ;  /* 0x00000004c5047c23 */ /* 0x104ff20008010817 */
[----:B------:R2:W4:Y:S01]  /*135d0*/  MUFU.EX2 R51, R4 ;  /* 0x0000000400337308 */ /* 0x0005220000000800 */
[--C-:B---3--:R-:W-:Y:S09]  /*135e0*/  FFMA.FTZ R5, R178, UR4, -R23.reuse ;  /* 0x00000004b2057c23 */ /* 0x108ff20008010817 */
[----:B------:R3:W-:Y:S01]  /*135f0*/  MUFU.EX2 R118, R5 ;  /* 0x0000000500767308 */ /* 0x0007e20000000800 */
[--C-:B-1----:R-:W-:Y:S09]  /*13600*/  FFMA.FTZ R6, R179, UR4, -R23.reuse ;  /* 0x00000004b3067c23 */ /* 0x102ff20008010817 */
[----:B------:R1:W-:Y:S01]  /*13610*/  MUFU.EX2 R114, R6 ;  /* 0x0000000600727308 */ /* 0x0003e20000000800 */
[--C-:B--2---:R-:W-:Y:S01]  /*13620*/  FFMA.FTZ R4, R187, UR4, -R48.reuse ;  /* 0x00000004bb047c23 */ /* 0x104fe20008010830 */
[----:B----4-:R-:W-:Y:S08]  /*13630*/  F2FP.BF16.F32.PACK_AB R24, R51, R50 ;  /* 0x000000323318723e */ /* 0x010ff000000010ff */
[----:B------:R2:W-:Y:S01]  /*13640*/  MUFU.EX2 R49, R4 ;  /* 0x0000000400317308 */ /* 0x0005e20000000800 */
[--C-:B---3--:R-:W-:Y:S09]  /*13650*/  FFMA.FTZ R5, R162, UR4, -R23.reuse ;  /* 0x00000004a2057c23 */ /* 0x108ff20008010817 */
[----:B------:R3:W-:Y:S01]  /*13660*/  MUFU.EX2 R53, R7 ;  /* 0x0000000700357308 */ /* 0x0007e20000000800 */
[--C-:B-1----:R-:W-:Y:S09]  /*13670*/  FFMA.FTZ R6, R163, UR4, -R23.reuse ;  /* 0x00000004a3067c23 */ /* 0x102ff20008010817 */
[----:B------:R1:W-:Y:S01]  /*13680*/  MUFU.EX2 R124, R6 ;  /* 0x00000006007c7308 */ /* 0x0003e20000000800 */
[--C-:B--2---:R-:W-:Y:S09]  /*13690*/  FFMA.FTZ R4, R196, UR4, -R48.reuse ;  /* 0x00000004c4047c23 */ /* 0x104ff20008010830 */
[----:B------:R2:W4:Y:S01]  /*136a0*/  MUFU.EX2 R52, R4 ;  /* 0x0000000400347308 */ /* 0x0005220000000800 */
[--C-:B---3--:R-:W-:Y:S09]  /*136b0*/  FFMA.FTZ R7, R185, UR4, -R23.reuse ;  /* 0x00000004b9077c23 */ /* 0x108ff20008010817 */
[----:B------:R3:W-:Y:S01]  /*136c0*/  MUFU.EX2 R111, R7 ;  /* 0x00000007006f7308 */ /* 0x0007e20000000800 */
[--C-:B-1----:R-:W-:Y:S09]  /*136d0*/  FFMA.FTZ R6, R36, UR4, -R23.reuse ;  /* 0x0000000424067c23 */ /* 0x102ff20008010817 */
[----:B------:R1:W-:Y:S01]  /*136e0*/  MUFU.EX2 R126, R5 ;  /* 0x00000005007e7308 */ /* 0x0003e20000000800 */
[--C-:B--2---:R-:W-:Y:S09]  /*136f0*/  FFMA.FTZ R4, R194, UR4, -R23.reuse ;  /* 0x00000004c2047c23 */ /* 0x104ff20008010817 */
[----:B------:R2:W-:Y:S01]  /*13700*/  MUFU.EX2 R56, R4 ;  /* 0x0000000400387308 */ /* 0x0005e20000000800 */
        /* <DEDUP_REMOVED lines=23> */
[----:B------:R2:W5:Y:S01]  /*13880*/  MUFU.EX2 R110, R4 ;  /* 0x00000004006e7308 */ /* 0x0005620000000800 */
[----:B---3--:R-:W-:Y:S01]  /*13890*/  FFMA.FTZ R7, R25, UR4, -R23 ;  /* 0x0000000419077c23 */ /* 0x008fe20008010817 */
[----:B----4-:R-:W-:Y:S01]  /*138a0*/  F2FP.BF16.F32.PACK_AB R25, R52, R49 ;  /* 0x000000313419723e */ /* 0x010fe200000010ff */
[----:B------:R-:W-:Y:S07]  /*138b0*/  FFMA.FTZ R49, R0, R230, R49 ;  /* 0x000000e600317223 */ /* 0x000fee0000010031 */
[----:B------:R-:W3:Y:S01]  /*138c0*/  MUFU.EX2 R2, R2 ;  /* 0x0000000200027308 */ /* 0x000ee20000000800 */
[--C-:B-1----:R-:W-:Y:S09]  /*138d0*/  FFMA.FTZ R6, R68, UR4, -R23.reuse ;  /* 0x0000000444067c23 */ /* 0x102ff20008010817 */
[----:B------:R1:W-:Y:S01]  /*138e0*/  MUFU.EX2 R191, R6 ;  /* 0x0000000600bf7308 */ /* 0x0003e20000000800 */
[--C-:B--2---:R-:W-:Y:S01]  /*138f0*/  FFMA.FTZ R4, R184, UR4, -R23.reuse ;  /* 0x00000004b8047c23 */ /* 0x104fe20008010817 */
[----:B-----5:R-:W-:Y:S08]  /*13900*/  F2FP.BF16.F32.PACK_AB R33, R110, R97 ;  /* 0x000000616e21723e */ /* 0x020ff000000010ff */
[----:B------:R2:W4:Y:S01]  /*13910*/  MUFU.EX2 R115, R4 ;  /* 0x0000000400737308 */ /* 0x0005220000000800 */
[C---:B---3--:R-:W-:Y:S01]  /*13920*/  FMUL.FTZ R9, R2.reuse, R137 ;  /* 0x0000008902097220 */ /* 0x048fe20000410000 */
[----:B------:R-:W-:Y:S01]  /*13930*/  FMUL.FTZ R17, R2, R145 ;  /* 0x0000009102117220 */ /* 0x000fe20000410000 */
[--C-:B-1----:R-:W-:Y:S07]  /*13940*/  FFMA.FTZ R6, R76, UR4, -R23.reuse ;  /* 0x000000044c067c23 */ /* 0x102fee0008010817 */
[----:B------:R1:W-:Y:S01]  /*13950*/  MUFU.EX2 R216, R6 ;  /* 0x0000000600d87308 */ /* 0x0003e20000000800 */
[--C-:B--2---:R-:W-:Y:S09]  /*13960*/  FFMA.FTZ R4, R183, UR4, -R48.reuse ;  /* 0x00000004b7047c23 */ /* 0x104ff20008010830 */
[----:B------:R2:W-:Y:S10]  /*13970*/  MUFU.EX2 R109, R4 ;  /* 0x00000004006d7308 */ /* 0x0005f40000000800 */
[----:B------:R3:W-:Y:S01]  /*13980*/  MUFU.EX2 R183, R7 ;  /* 0x0000000700b77308 */ /* 0x0007e20000000800 */
[--C-:B-1----:R-:W-:Y:S09]  /*13990*/  FFMA.FTZ R6, R84, UR4, -R23.reuse ;  /* 0x0000000454067c23 */ /* 0x102ff20008010817 */
[----:B------:R1:W-:Y:S01]  /*139a0*/  MUFU.EX2 R224, R6 ;  /* 0x0000000600e07308 */ /* 0x0003e20000000800 */
[--C-:B--2---:R-:W-:Y:S09]  /*139b0*/  FFMA.FTZ R4, R182, UR4, -R48.reuse ;  /* 0x00000004b6047c23 */ /* 0x104ff20008010830 */
[----:B------:R2:W5:Y:S01]  /*139c0*/  MUFU.EX2 R113, R4 ;  /* 0x0000000400717308 */ /* 0x0005620000000800 */
[--C-:B---3--:R-:W-:Y:S09]  /*139d0*/  FFMA.FTZ R7, R64, UR4, -R23.reuse ;  /* 0x0000000440077c23 */ /* 0x108ff20008010817 */
[----:B------:R3:W-:Y:S01]  /*139e0*/  MUFU.EX2 R187, R7 ;  /* 0x0000000700bb7308 */ /* 0x0007e20000000800 */
[----:B-1----:R-:W-:Y:S01]  /*139f0*/  FMUL.FTZ R6, R0, R142 ;  /* 0x0000008e00067220 */ /* 0x002fe20000410000 */
[--C-:B--2---:R-:W-:Y:S08]  /*13a00*/  FFMA.FTZ R4, R176, UR4, -R48.reuse ;  /* 0x00000004b0047c23 */ /* 0x104ff00008010830 */
[----:B------:R1:W-:Y:S01]  /*13a10*/  MUFU.EX2 R112, R4 ;  /* 0x0000000400707308 */ /* 0x0003e20000000800 */
[--C-:B---3--:R-:W-:Y:S09]  /*13a20*/  FFMA.FTZ R7, R72, UR4, -R23.reuse ;  /* 0x0000000448077c23 */ /* 0x108ff20008010817 */
[----:B------:R2:W-:Y:S01]  /*13a30*/  MUFU.EX2 R193, R7 ;  /* 0x0000000700c17308 */ /* 0x0005e20000000800 */
[--C-:B-1----:R-:W-:Y:S09]  /*13a40*/  FFMA.FTZ R4, R175, UR4, -R48.reuse ;  /* 0x00000004af047c23 */ /* 0x102ff20008010830 */
[----:B------:R1:W3:Y:S01]  /*13a50*/  MUFU.EX2 R120, R4 ;  /* 0x0000000400787308 */ /* 0x0002e20000000800 */
[----:B--2---:R-:W-:Y:S01]  /*13a60*/  FMUL.FTZ R7, R0, R143 ;  /* 0x0000008f00077220 */ /* 0x004fe20000410000 */
[--C-:B-1----:R-:W-:Y:S08]  /*13a70*/  FFMA.FTZ R4, R173, UR4, -R23.reuse ;  /* 0x00000004ad047c23 */ /* 0x102ff00008010817 */
[----:B------:R1:W2:Y:S02]  /*13a80*/  MUFU.EX2 R125, R4 ;  /* 0x00000004007d7308 */ /* 0x0002a40000000800 */
[--C-:B-1----:R-:W-:Y:S08]  /*13a90*/  FFMA.FTZ R4, R172, UR4, -R48.reuse ;  /* 0x00000004ac047c23 */ /* 0x102ff00008010830 */
[----:B------:R1:W-:Y:S02]  /*13aa0*/  MUFU.EX2 R121, R4 ;  /* 0x0000000400797308 */ /* 0x0003e40000000800 */
[--C-:B-1----:R-:W-:Y:S08]  /*13ab0*/  FFMA.FTZ R4, R169, UR4, -R48.reuse ;  /* 0x00000004a9047c23 */ /* 0x102ff00008010830 */
[----:B------:R1:W2:Y:S02]  /*13ac0*/  MUFU.EX2 R123, R4 ;  /* 0x00000004007b7308 */ /* 0x0002a40000000800 */
[--C-:B-1----:R-:W-:Y:S08]  /*13ad0*/  FFMA.FTZ R4, R161, UR4, -R48.reuse ;  /* 0x00000004a1047c23 */ /* 0x102ff00008010830 */
[----:B------:R1:W-:Y:S02]  /*13ae0*/  MUFU.EX2 R122, R4 ;  /* 0x00000004007a7308 */ /* 0x0003e40000000800 */
[--C-:B-1----:R-:W-:Y:S08]  /*13af0*/  FFMA.FTZ R4, R160, UR4, -R48.reuse ;  /* 0x00000004a0047c23 */ /* 0x102ff00008010830 */
[----:B------:R1:W-:Y:S02]  /*13b00*/  MUFU.EX2 R128, R4 ;  /* 0x0000000400807308 */ /* 0x0003e40000000800 */
[--C-:B-1----:R-:W-:Y:S08]  /*13b10*/  FFMA.FTZ R4, R154, UR4, -R23.reuse ;  /* 0x000000049a047c23 */ /* 0x102ff00008010817 */
[----:B------:R1:W-:Y:S10]  /*13b20*/  MUFU.EX2 R154, R5 ;  /* 0x00000005009a7308 */ /* 0x0003f40000000800 */
[----:B------:R4:W2:Y:S01]  /*13b30*/  MUFU.EX2 R133, R4 ;  /* 0x0000000400857308 */ /* 0x0008a20000000800 */
[--C-:B-1----:R-:W-:Y:S09]  /*13b40*/  FFMA.FTZ R5, R45, UR4, -R23.reuse ;  /* 0x000000042d057c23 */ /* 0x102ff20008010817 */
[----:B------:R1:W-:Y:S01]  /*13b50*/  MUFU.EX2 R171, R5 ;  /* 0x0000000500ab7308 */ /* 0x0003e20000000800 */
[--C-:B----4-:R-:W-:Y:S01]  /*13b60*/  FFMA.FTZ R4, R34, UR4, -R48.reuse ;  /* 0x0000000422047c23 */ /* 0x110fe20008010830 */
[----:B------:R-:W-:Y:S08]  /*13b70*/  F2FP.BF16.F32.PACK_AB R34, R115, R111 ;  /* 0x0000006f7322723e */ /* 0x000ff000000010ff */
[----:B------:R4:W-:Y:S01]  /*13b80*/  MUFU.EX2 R127, R4 ;  /* 0x00000004007f7308 */ /* 0x0009e20000000800 */
[--C-:B-1----:R-:W-:Y:S09]  /*13b90*/  FFMA.FTZ R5, R28, UR4, -R23.reuse ;  /* 0x000000041c057c23 */ /* 0x102ff20008010817 */
[----:B------:R1:W-:Y:S01]  /*13ba0*/  MUFU.EX2 R182, R5 ;  /* 0x0000000500b67308 */ /* 0x0003e20000000800 */
[--C-:B----4-:R-:W-:Y:S01]  /*13bb0*/  FFMA.FTZ R4, R35, UR4, -R48.reuse ;  /* 0x0000000423047c23 */ /* 0x110fe20008010830 */
[----:B-----5:R-:W-:Y:S08]  /*13bc0*/  F2FP.BF16.F32.PACK_AB R35, R113, R109 ;  /* 0x0000006d7123723e */ /* 0x020ff000000010ff */
[----:B------:R4:W5:Y:S01]  /*13bd0*/  MUFU.EX2 R131, R4 ;  /* 0x0000000400837308 */ /* 0x0009620000000800 */
[--C-:B-1----:R-:W-:Y:S09]  /*13be0*/  FFMA.FTZ R5, R61, UR4, -R23.reuse ;  /* 0x000000043d057c23 */ /* 0x102ff20008010817 */
[----:B------:R1:W-:Y:S01]  /*13bf0*/  MUFU.EX2 R61, R5 ;  /* 0x00000005003d7308 */ /* 0x0003e20000000800 */
[--C-:B----4-:R-:W-:Y:S09]  /*13c00*/  FFMA.FTZ R4, R38, UR4, -R48.reuse ;  /* 0x0000000426047c23 */ /* 0x110ff20008010830 */
[----:B------:R4:W-:Y:S01]  /*13c10*/  MUFU.EX2 R130, R4 ;  /* 0x0000000400827308 */ /* 0x0009e20000000800 */
[--C-:B-1----:R-:W-:Y:S09]  /*13c20*/  FFMA.FTZ R5, R69, UR4, -R23.reuse ;  /* 0x0000000445057c23 */ /* 0x102ff20008010817 */
[----:B------:R1:W-:Y:S01]  /*13c30*/  MUFU.EX2 R192, R5 ;  /* 0x0000000500c07308 */ /* 0x0003e20000000800 */
[--C-:B----4-:R-:W-:Y:S02]  /*13c40*/  FFMA.FTZ R4, R39, UR4, -R48.reuse ;  /* 0x0000000427047c23 */ /* 0x110fe40008010830 */
[----:B------:R-:W-:Y:S07]  /*13c50*/  LDSM.16.MT88.4 R36, [R135+0x5400] ;  /* 0x005400008724783b */ /* 0x000fee0000004200 */
[----:B------:R4:W5:Y:S01]  /*13c60*/  MUFU.EX2 R160, R4 ;  /* 0x0000000400a07308 */ /* 0x0009620000000800 */
[--C-:B-1----:R-:W-:Y:S09]  /*13c70*/  FFMA.FTZ R5, R77, UR4, -R23.reuse ;  /* 0x000000044d057c23 */ /* 0x102ff20008010817 */
[----:B------:R1:W-:Y:S01]  /*13c80*/  MUFU.EX2 R217, R5 ;  /* 0x0000000500d97308 */ /* 0x0003e20000000800 */
[--C-:B----4-:R-:W-:Y:S09]  /*13c90*/  FFMA.FTZ R4, R41, UR4, -R23.reuse ;  /* 0x0000000429047c23 */ /* 0x110ff20008010817 */
[----:B------:R4:W5:Y:S01]  /*13ca0*/  MUFU.EX2 R169, R4 ;  /* 0x0000000400a97308 */ /* 0x0009620000000800 */
[----:B-1----:R-:W-:Y:S01]  /*13cb0*/  FMUL.FTZ R5, R2, R141 ;  /* 0x0000008d02057220 */ /* 0x002fe20000410000 */
[--C-:B----4-:R-:W-:Y:S08]  /*13cc0*/  FFMA.FTZ R4, R42, UR4, -R48.reuse ;  /* 0x000000042a047c23 */ /* 0x110ff00008010830 */
[----:B------:R1:W-:Y:S02]  /*13cd0*/  MUFU.EX2 R161, R4 ;  /* 0x0000000400a17308 */ /* 0x0003e40000000800 */
[--C-:B-1----:R-:W-:Y:S02]  /*13ce0*/  FFMA.FTZ R4, R43, UR4, -R48.reuse ;  /* 0x000000042b047c23 */ /* 0x102fe40008010830 */
[----:B------:R-:W-:Y:S06]  /*13cf0*/  LDSM.16.MT88.4 R40, [R164+0x5400] ;  /* 0x00540000a428783b */ /* 0x000fec0000004200 */
[----:B------:R1:W4:Y:S02]  /*13d00*/  MUFU.EX2 R162, R4 ;  /* 0x0000000400a27308 */ /* 0x0003240000000800 */
[--C-:B-1----:R-:W-:Y:S08]  /*13d10*/  FFMA.FTZ R4, R46, UR4, -R48.reuse ;  /* 0x000000042e047c23 */ /* 0x102ff00008010830 */
[----:B------:R1:W-:Y:S02]  /*13d20*/  MUFU.EX2 R163, R4 ;  /* 0x0000000400a37308 */ /* 0x0003e40000000800 */
[--C-:B-1----:R-:W-:Y:S02]  /*13d30*/  FFMA.FTZ R4, R47, UR4, -R48.reuse ;  /* 0x000000042f047c23 */ /* 0x102fe40008010830 */
[----:B------:R-:W-:Y:S06]  /*13d40*/  LDSM.16.MT88.4 R44, [R135+0x5800] ;  /* 0x00580000872c783b */ /* 0x000fec0000004200 */
[----:B------:R1:W-:Y:S02]  /*13d50*/  MUFU.EX2 R172, R4 ;  /* 0x0000000400ac7308 */ /* 0x0003e40000000800 */
[--C-:B-1----:R-:W-:Y:S01]  /*13d60*/  FFMA.FTZ R4, R32, UR4, -R23.reuse ;  /* 0x0000000420047c23 */ /* 0x102fe20008010817 */
[--C-:B------:R-:W-:Y:S07]  /*13d70*/  FFMA.FTZ R32, R91, UR4, -R48.reuse ;  /* 0x000000045b207c23 */ /* 0x100fee0008010830 */
[----:B------:R1:W4:Y:S10]  /*13d80*/  MUFU.EX2 R178, R4 ;  /* 0x0000000400b27308 */ /* 0x0003340000000800 */
[----:B------:R3:W-:Y:S01]  /*13d90*/  MUFU.EX2 R88, R32 ;  /* 0x0000002000587308 */ /* 0x0007e20000000800 */
[--C-:B-1----:R-:W-:Y:S09]  /*13da0*/  FFMA.FTZ R4, R31, UR4, -R48.reuse ;  /* 0x000000041f047c23 */ /* 0x102ff20008010830 */
[----:B------:R1:W-:Y:S01]  /*13db0*/  MUFU.EX2 R173, R4 ;  /* 0x0000000400ad7308 */ /* 0x0003e20000000800 */
[----:B---3--:R-:W-:Y:S01]  /*13dc0*/  F2FP.BF16.F32.PACK_AB R32, R105, R99 ;  /* 0x000000636920723e */ /* 0x008fe200000010ff */
[--C-:B-1----:R-:W-:Y:S02]  /*13dd0*/  FFMA.FTZ R4, R30, UR4, -R48.reuse ;  /* 0x000000041e047c23 */ /* 0x102fe40008010830 */
[----:B------:R-:W1:Y:S06]  /*13de0*/  LDSM.16.MT88.4 R28, [R164+0x5000] ;  /* 0x00500000a41c783b */ /* 0x000e6c0000004200 */
[----:B------:R3:W4:Y:S02]  /*13df0*/  MUFU.EX2 R175, R4 ;  /* 0x0000000400af7308 */ /* 0x0007240000000800 */
[--C-:B---3--:R-:W-:Y:S01]  /*13e00*/  FFMA.FTZ R4, R27, UR4, -R48.reuse ;  /* 0x000000041b047c23 */ /* 0x108fe20008010830 */
[----:B------:R-:W-:Y:S07]  /*13e10*/  F2FP.BF16.F32.PACK_AB R27, R55, R54 ;  /* 0x00000036371b723e */ /* 0x000fee00000010ff */
[----:B------:R3:W-:Y:S02]  /*13e20*/  MUFU.EX2 R176, R4 ;  /* 0x0000000400b07308 */ /* 0x0007e40000000800 */
[--C-:B---3--:R-:W-:Y:S01]  /*13e30*/  FFMA.FTZ R4, R26, UR4, -R48.reuse ;  /* 0x000000041a047c23 */ /* 0x108fe20008010830 */
[----:B------:R-:W-:Y:S07]  /*13e40*/  F2FP.BF16.F32.PACK_AB R26, R56, R53 ;  /* 0x00000035381a723e */ /* 0x000fee00000010ff */
[----:B------:R3:W4:Y:S02]  /*13e50*/  MUFU.EX2 R184, R4 ;  /* 0x0000000400b87308 */ /* 0x0007240000000800 */
[--C-:B---3--:R-:W-:Y:S08]  /*13e60*/  FFMA.FTZ R4, R57, UR4, -R23.reuse ;  /* 0x0000000439047c23 */ /* 0x108ff00008010817 */
[----:B------:R3:W4:Y:S02]  /*13e70*/  MUFU.EX2 R185, R4 ;  /* 0x0000000400b97308 */ /* 0x0007240000000800 */
[--C-:B---3--:R-:W-:Y:S08]  /*13e80*/  FFMA.FTZ R4, R58, UR4, -R48.reuse ;  /* 0x000000043a047c23 */ /* 0x108ff00008010830 */
[----:B------:R3:W-:Y:S02]  /*13e90*/  MUFU.EX2 R57, R4 ;  /* 0x0000000400397308 */ /* 0x0007e40000000800 */
[--C-:B---3--:R-:W-:Y:S08]  /*13ea0*/  FFMA.FTZ R4, R59, UR4, -R48.reuse ;  /* 0x000000043b047c23 */ /* 0x108ff00008010830 */
[----:B------:R3:W4:Y:S02]  /*13eb0*/  MUFU.EX2 R58, R4 ;  /* 0x00000004003a7308 */ /* 0x0007240000000800 */
[--C-:B---3--:R-:W-:Y:S08]  /*13ec0*/  FFMA.FTZ R4, R62, UR4, -R48.reuse ;  /* 0x000000043e047c23 */ /* 0x108ff00008010830 */
[----:B------:R3:W-:Y:S02]  /*13ed0*/  MUFU.EX2 R59, R4 ;  /* 0x00000004003b7308 */ /* 0x0007e40000000800 */
[--C-:B---3--:R-:W-:Y:S08]  /*13ee0*/  FFMA.FTZ R4, R63, UR4, -R48.reuse ;  /* 0x000000043f047c23 */ /* 0x108ff00008010830 */
[----:B------:R3:W-:Y:S02]  /*13ef0*/  MUFU.EX2 R62, R4 ;  /* 0x00000004003e7308 */ /* 0x0007e40000000800 */
        /* <DEDUP_REMOVED lines=30> */
[----:B---3--:R-:W-:Y:S08]  /*140e0*/  FFMA.FTZ R4, R86, UR4, -R48 ;  /* 0x0000000456047c23 */ /* 0x008ff00008010830 */
[----:B------:R3:W-:Y:S02]  /*140f0*/  MUFU.EX2 R222, R4 ;  /* 0x0000000400de7308 */ /* 0x0007e40000000800 */
[C---:B---3--:R-:W-:Y:S08]  /*14100*/  FMUL.FTZ R4, R2.reuse, R140 ;  /* 0x0000008c02047220 */ /* 0x048ff00000410000 */
[----:B------:R3:W-:Y:S01]  /*14110*/  MUFU.EX2 R140, R8 ;  /* 0x00000008008c7308 */ /* 0x0007e20000000800 */
[C---:B------:R-:W-:Y:S07]  /*14120*/  HMMA.16816.F32.BF16 R4, R24.reuse, R12, R4 ;  /* 0x0000000c1804723c */ /* 0x040fee0000041804 */
[----:B------:R-:W-:Y:S01]  /*14130*/  FFMA.FTZ R12, R89, UR4, -R23 ;  /* 0x00000004590c7c23 */ /* 0x000fe20008010817 */
[C---:B------:R-:W-:Y:S01]  /*14140*/  FMUL.FTZ R13, R2.reuse, R149 ;  /* 0x00000095020d7220 */ /* 0x040fe20000410000 */
[----:B------:R2:W-:Y:S02]  /*14150*/  MUFU.EX2 R89, R16 ;  /* 0x0000001000597308 */ /* 0x0005e40000000800 */
[C---:B---3--:R-:W-:Y:S08]  /*14160*/  FMUL.FTZ R8, R2.reuse, R136 ;  /* 0x0000008802087220 */ /* 0x048ff00000410000 */
[----:B------:R3:W-:Y:S10]  /*14170*/  MUFU.EX2 R136, R10 ;  /* 0x0000000a00887308 */ /* 0x0007f40000000800 */
[----:B------:R5:W4:Y:S01]  /*14180*/  MUFU.EX2 R137, R12 ;  /* 0x0000000c00897308 */ /* 0x000b220000000800 */
[----:B--2---:R-:W-:Y:S01]  /*14190*/  FMUL.FTZ R16, R2, R144 ;  /* 0x0000009002107220 */ /* 0x004fe20000410000 */
[----:B---3--:R-:W-:Y:S07]  /*141a0*/  FMUL.FTZ R10, R0, R138 ;  /* 0x0000008a000a7220 */ /* 0x008fee0000410000 */
[C---:B------:R-:W-:Y:S03]  /*141b0*/  HMMA.16816.F32.BF16 R8, R24.reuse, R14, R8 ;  /* 0x0000000e1808723c */ /* 0x040fe60000041808 */
[C---:B-----5:R-:W-:Y:S01]  /*141c0*/  FMUL.FTZ R12, R2.reuse, R148 ;  /* 0x00000094020c7220 */ /* 0x060fe20000410000 */
[----:B------:R-:W-:Y:S03]  /*141d0*/  FFMA.FTZ R2, R2, R229, R50 ;  /* 0x000000e502027223 */ /* 0x000fe60000010032 */
[C---:B------:R-:W-:Y:S01]  /*141e0*/  FMUL.FTZ R14, R0.reuse, R150 ;  /* 0x00000096000e7220 */ /* 0x040fe20000410000 */
[----:B------:R-:W-:Y:S03]  /*141f0*/  FMUL.FTZ R15, R0, R151 ;  /* 0x00000097000f7220 */ /* 0x000fe60000410000 */
[----:B------:R-:W-:Y:S01]  /*14200*/  FFMA.FTZ R0, R94, UR4, -R48 ;  /* 0x000000045e007c23 */ /* 0x000fe20008010830 */
[----:B------:R-:W-:Y:S01]  /*14210*/  FADD.FTZ R50, R51, R2 ;  /* 0x0000000233327221 */ /* 0x000fe20000010000 */
[----:B------:R-:W-:Y:S01]  /*14220*/  FADD.FTZ R2, R52, R49 ;  /* 0x0000003134027221 */ /* 0x000fe20000010000 */
[--C-:B------:R-:W-:Y:S01]  /*14230*/  FFMA.FTZ R49, R98, UR4, -R48.reuse ;  /* 0x0000000462317c23 */ /* 0x100fe20008010830 */
[C---:B-1----:R-:W-:Y:S01]  /*14240*/  HMMA.16816.F32.BF16 R12, R24.reuse, R28, R12 ;  /* 0x0000001c180c723c */ /* 0x042fe2000004180c */
[----:B------:R1:W-:Y:S05]  /*14250*/  MUFU.EX2 R84, R0 ;  /* 0x0000000000547308 */ /* 0x0003ea0000000800 */
[----:B------:R-:W-:Y:S01]  /*14260*/  HMMA.16816.F32.BF16 R16, R24, R30, R16 ;  /* 0x0000001e1810723c */ /* 0x000fe20000041810 */
[----:B------:R-:W2:Y:S04]  /*14270*/  LDSM.16.MT88.4 R28, [R164+0x5800] ;  /* 0x00580000a41c783b */ /* 0x000ea80000004200 */
[----:B------:R-:W-:Y:S01]  /*14280*/  MUFU.EX2 R81, R49 ;  /* 0x0000003100517308 */ /* 0x000fe20000000800 */
[C---:B------:R-:W-:Y:S05]  /*14290*/  HMMA.16816.F32.BF16 R4, R32.reuse, R36, R4 ;  /* 0x000000242004723c */ /* 0x040fea0000041804 */
[--C-:B------:R-:W-:Y:S01]  /*142a0*/  FFMA.FTZ R24, R92, UR4, -R23.reuse ;  /* 0x000000045c187c23 */ /* 0x100fe20008010817 */
[C---:B------:R-:W-:Y:S01]  /*142b0*/  HMMA.16816.F32.BF16 R8, R32.reuse, R38, R8 ;  /* 0x000000262008723c */ /* 0x040fe20000041808 */
[----:B------:R-:W3:Y:S02]  /*142c0*/  LDSM.16.MT88.4 R36, [R135+0x5c00] ;  /* 0x005c00008724783b */ /* 0x000ee40000004200 */
[----:B------:R5:W-:Y:S02]  /*142d0*/  MUFU.EX2 R87, R24 ;  /* 0x0000001800577308 */ /* 0x000be40000000800 */
[----:B------:R-:W-:Y:S01]  /*142e0*/  F2FP.BF16.F32.PACK_AB R25, R120, R112 ;  /* 0x000000707819723e */ /* 0x000fe200000010ff */
[C---:B------:R-:W-:Y:S05]  /*142f0*/  HMMA.16816.F32.BF16 R12, R32.reuse, R40, R12 ;  /* 0x00000028200c723c */ /* 0x040fea000004180c */
[----:B-1----:R-:W-:Y:S01]  /*14300*/  FFMA.FTZ R0, R95, UR4, -R48 ;  /* 0x000000045f007c23 */ /* 0x002fe20008010830 */
[----:B------:R-:W-:Y:S01]  /*14310*/  HMMA.16816.F32.BF16 R16, R32, R42, R16 ;  /* 0x0000002a2010723c */ /* 0x000fe20000041810 */
[----:B------:R-:W1:Y:S02]  /*14320*/  LDSM.16.MT88.4 R40, [R164+0x5c00] ;  /* 0x005c0000a428783b */ /* 0x000e640000004200 */
[----:B------:R4:W-:Y:S02]  /*14330*/  MUFU.EX2 R85, R0 ;  /* 0x0000000000557308 */ /* 0x0009e40000000800 */
[----:B------:R-:W-:Y:S02]  /*14340*/  F2FP.BF16.F32.PACK_AB R26, R125, R119 ;  /* 0x000000777d1a723e */ /* 0x000fe400000010ff */
[----:B------:R-:W-:Y:S01]  /*14350*/  F2FP.BF16.F32.PACK_AB R27, R123, R121 ;  /* 0x000000797b1b723e */ /* 0x000fe200000010ff */
[--C-:B-----5:R-:W-:Y:S03]  /*14360*/  FFMA.FTZ R24, R93, UR4, -R23.reuse ;  /* 0x000000045d187c23 */ /* 0x120fe60008010817 */
[----:B------:R-:W-:Y:S02]  /*14370*/  FADD.FTZ R33, R53, R50 ;  /* 0x0000003235217221 */ /* 0x000fe40000010000 */
[----:B------:R5:W-:Y:S01]  /*14380*/  MUFU.EX2 R86, R24 ;  /* 0x0000001800567308 */ /* 0x000be20000000800 */
[----:B------:R-:W-:Y:S01]  /*14390*/  FFMA.FTZ R32, R96, UR4, -R23 ;  /* 0x0000000460207c23 */ /* 0x000fe20008010817 */
[----:B------:R-:W-:Y:S01]  /*143a0*/  F2FP.BF16.F32.PACK_AB R34, R133, R129 ;  /* 0x000000818522723e */ /* 0x000fe200000010ff */
[----:B------:R-:W-:Y:S01]  /*143b0*/  FADD.FTZ R33, R56, R33 ;  /* 0x0000002138217221 */ /* 0x000fe20000010000 */
[----:B------:R-:W-:Y:S01]  /*143c0*/  F2FP.BF16.F32.PACK_AB R35, R131, R127 ;  /* 0x0000007f8323723e */ /* 0x000fe200000010ff */
[----:B----4-:R-:W-:Y:S05]  /*143d0*/  FADD.FTZ R0, R54, R2 ;  /* 0x0000000236007221 */ /* 0x010fea0000010000 */
[----:B------:R4:W-:Y:S01]  /*143e0*/  MUFU.EX2 R83, R32 ;  /* 0x0000002000537308 */ /* 0x0009e20000000800 */
[----:B------:R-:W-:Y:S01]  /*143f0*/  FADD.FTZ R2, R55, R0 ;  /* 0x0000000037027221 */ /* 0x000fe20000010000 */
[----:B------:R-:W-:Y:S01]  /*14400*/  FADD.FTZ R0, R99, R33 ;  /* 0x0000002163007221 */ /* 0x000fe20000010000 */
[----:B------:R-:W-:Y:S02]  /*14410*/  F2FP.BF16.F32.PACK_AB R33, R128, R122 ;  /* 0x0000007a8021723e */ /* 0x000fe400000010ff */
[----:B------:R-:W-:Y:S01]  /*14420*/  FADD.FTZ R50, R97, R2 ;  /* 0x0000000261327221 */ /* 0x000fe20000010000 */
[----:B-----5:R-:W-:Y:S01]  /*14430*/  F2FP.BF16.F32.PACK_AB R24, R118, R114 ;  /* 0x000000727618723e */ /* 0x020fe200000010ff */
[----:B------:R-:W-:Y:S01]  /*14440*/  FFMA.FTZ R2, R152, UR4, -R23 ;  /* 0x0000000498027c23 */ /* 0x000fe20008010817 */
[----:B------:R-:W-:Y:S01]  /*14450*/  FADD.FTZ R51, R105, R0 ;  /* 0x0000000069337221 */ /* 0x000fe20000010000 */
[----:B------:R-:W-:Y:S02]  /*14460*/  FADD.FTZ R0, R110, R50 ;  /* 0x000000326e007221 */ /* 0x000fe40000010000 */
[----:B------:R5:W1:Y:S02]  /*14470*/  MUFU.EX2 R82, R2 ;  /* 0x0000000200527308 */ /* 0x000a640000000800 */
[C---:B------:R-:W-:Y:S05]  /*14480*/  HMMA.16816.F32.BF16 R4, R24.reuse, R44, R4 ;  /* 0x0000002c1804723c */ /* 0x040fea0000041804 */
[----:B----4-:R-:W-:Y:S01]  /*14490*/  F2FP.BF16.F32.PACK_AB R32, R126, R124 ;  /* 0x0000007c7e20723e */ /* 0x010fe200000010ff */
[C---:B------:R-:W-:Y:S01]  /*144a0*/  HMMA.16816.F32.BF16 R8, R24.reuse, R46, R8 ;  /* 0x0000002e1808723c */ /* 0x040fe20000041808 */
[----:B------:R-:W4:Y:S05]  /*144b0*/  LDSM.16.MT88.4 R44, [R135+0x6000] ;  /* 0x00600000872c783b */ /* 0x000f2a0000004200 */
[C---:B--2---:R-:W-:Y:S05]  /*144c0*/  HMMA.16816.F32.BF16 R12, R24.reuse, R28, R12 ;  /* 0x0000001c180c723c */ /* 0x044fea000004180c */
[----:B-----5:R-:W-:Y:S01]  /*144d0*/  FADD.FTZ R2, R111, R51 ;  /* 0x000000336f027221 */ /* 0x020fe20000010000 */
[----:B------:R-:W-:Y:S01]  /*144e0*/  HMMA.16816.F32.BF16 R16, R24, R30, R16 ;  /* 0x0000001e1810723c */ /* 0x000fe20000041810 */
[----:B------:R-:W2:Y:S04]  /*144f0*/  LDSM.16.MT88.4 R28, [R164+0x6000] ;  /* 0x00600000a41c783b */ /* 0x000ea80000004200 */
[----:B------:R-:W-:Y:S01]  /*14500*/  FADD.FTZ R2, R115, R2 ;  /* 0x0000000273027221 */ /* 0x000fe20000010000 */
[C---:B---3--:R-:W-:Y:S05]  /*14510*/  HMMA.16816.F32.BF16 R4, R32.reuse, R36, R4 ;  /* 0x000000242004723c */ /* 0x048fea0000041804 */
[----:B------:R-:W-:Y:S01]  /*14520*/  FADD.FTZ R24, R109, R0 ;  /* 0x000000006d187221 */ /* 0x000fe20000010000 */
[C---:B------:R-:W-:Y:S01]  /*14530*/  HMMA.16816.F32.BF16 R8, R32.reuse, R38, R8 ;  /* 0x000000262008723c */ /* 0x040fe20000041808 */
[----:B------:R-:W3:Y:S04]  /*14540*/  LDSM.16.MT88.4 R36, [R135+0x6400] ;  /* 0x006400008724783b */ /* 0x000ee80000004200 */
[----:B------:R-:W-:Y:S01]  /*14550*/  FFMA.FTZ R0, R153, UR4, -R48 ;  /* 0x0000000499007c23 */ /* 0x000fe20008010830 */
[C---:B-1----:R-:W-:Y:S03]  /*14560*/  HMMA.16816.F32.BF16 R12, R32.reuse, R40, R12 ;  /* 0x00000028200c723c */ /* 0x042fe6000004180c */
[----:B------:R1:W5:Y:S02]  /*14570*/  MUFU.EX2 R80, R0 ;  /* 0x0000000000507308 */ /* 0x0003640000000800 */
[----:B------:R-:W-:Y:S01]  /*14580*/  FADD.FTZ R24, R113, R24 ;  /* 0x0000001871187221 */ /* 0x000fe20000010000 */
[----:B------:R-:W-:Y:S01]  /*14590*/  HMMA.16816.F32.BF16 R16, R32, R42, R16 ;  /* 0x0000002a2010723c */ /* 0x000fe20000041810 */
[----:B------:R-:W5:Y:S04]  /*145a0*/  LDSM.16.MT88.4 R40, [R164+0x6400] ;  /* 0x00640000a428783b */ /* 0x000f680000004200 */
[----:B------:R-:W-:Y:S01]  /*145b0*/  FADD.FTZ R49, R112, R24 ;  /* 0x0000001870317221 */ /* 0x000fe20000010000 */
[----:B------:R-:W-:Y:S01]  /*145c0*/  F2FP.BF16.F32.PACK_AB R24, R154, R132 ;  /* 0x000000849a18723e */ /* 0x000fe200000010ff */
[----:B------:R-:W-:Y:S01]  /*145d0*/  FFMA.FTZ R33, R102, UR4, -R48 ;  /* 0x0000000466217c23 */ /* 0x000fe20008010830 */
[----:B------:R-:W-:Y:S03]  /*145e0*/  F2FP.BF16.F32.PACK_AB R25, R160, R130 ;  /* 0x00000082a019723e */ /* 0x000fe600000010ff */
[----:B------:R-:W-:Y:S01]  /*145f0*/  F2FP.BF16.F32.PACK_AB R26, R169, R155 ;  /* 0x0000009ba91a723e */ /* 0x000fe200000010ff */
[----:B------:R-:W-:Y:S01]  /*14600*/  MUFU.EX2 R77, R33 ;  /* 0x00000021004d7308 */ /* 0x000fe20000000800 */
[----:B------:R-:W-:Y:S01]  /*14610*/  F2FP.BF16.F32.PACK_AB R27, R162, R161 ;  /* 0x000000a1a21b723e */ /* 0x000fe200000010ff */
[----:B-1----:R-:W-:Y:S01]  /*14620*/  FADD.FTZ R0, R114, R2 ;  /* 0x0000000272007221 */ /* 0x002fe20000010000 */
[--C-:B------:R-:W-:Y:S01]  /*14630*/  FFMA.FTZ R2, R100, UR4, -R23.reuse ;  /* 0x0000000464027c23 */ /* 0x100fe20008010817 */
[----:B------:R-:W-:Y:S02]  /*14640*/  F2FP.BF16.F32.PACK_AB R34, R178, R174 ;  /* 0x000000aeb222723e */ /* 0x000fe400000010ff */
[----:B------:R-:W-:Y:S01]  /*14650*/  FADD.FTZ R50, R118, R0 ;  /* 0x0000000076327221 */ /* 0x000fe20000010000 */
[----:B------:R-:W-:Y:S01]  /*14660*/  FFMA.FTZ R0, R101, UR4, -R23 ;  /* 0x0000000465007c23 */ /* 0x000fe20008010817 */
[C---:B----4-:R-:W-:Y:S02]  /*14670*/  HMMA.16816.F32.BF16 R4, R24.reuse, R44, R4 ;  /* 0x0000002c1804723c */ /* 0x050fe40000041804 */
[----:B------:R1:W-:Y:S03]  /*14680*/  MUFU.EX2 R79, R2 ;  /* 0x00000002004f7308 */ /* 0x0003e60000000800 */
[----:B------:R-:W-:Y:S01]  /*14690*/  F2FP.BF16.F32.PACK_AB R35, R175, R173 ;  /* 0x000000adaf23723e */ /* 0x000fe200000010ff */
[C---:B------:R-:W-:Y:S01]  /*146a0*/  HMMA.16816.F32.BF16 R8, R24.reuse, R46, R8 ;  /* 0x0000002e1808723c */ /* 0x040fe20000041808 */
[----:B------:R-:W4:Y:S05]  /*146b0*/  LDSM.16.MT88.4 R44, [R135+0x6800] ;  /* 0x00680000872c783b */ /* 0x000f2a0000004200 */
[----:B------:R3:W-:Y:S01]  /*146c0*/  MUFU.EX2 R78, R0 ;  /* 0x00000000004e7308 */ /* 0x0007e20000000800 */
[----:B------:R-:W-:Y:S01]  /*146d0*/  FADD.FTZ R32, R119, R50 ;  /* 0x0000003277207221 */ /* 0x000fe20000010000 */
[C---:B--2---:R-:W-:Y:S03]  /*146e0*/  HMMA.16816.F32.BF16 R12, R24.reuse, R28, R12 ;  /* 0x0000001c180c723c */ /* 0x044fe6000004180c */
[----:B------:R-:W-:Y:S03]  /*146f0*/  FADD.FTZ R32, R125, R32 ;  /* 0x000000207d207221 */ /* 0x000fe60000010000 */
[----:B------:R-:W-:Y:S01]  /*14700*/  HMMA.16816.F32.BF16 R16, R24, R30, R16 ;  /* 0x0000001e1810723c */ /* 0x000fe20000041810 */
[----:B------:R-:W2:Y:S04]  /*14710*/  LDSM.16.MT88.4 R28, [R164+0x6800] ;  /* 0x00680000a41c783b */ /* 0x000ea80000004200 */
[----:B-1----:R-:W-:Y:S01]  /*14720*/  FADD.FTZ R2, R120, R49 ;  /* 0x0000003178027221 */ /* 0x002fe20000010000 */
[----:B------:R-:W-:Y:S01]  /*14730*/  F2FP.BF16.F32.PACK_AB R33, R172, R163 ;  /* 0x000000a3ac21723e */ /* 0x000fe200000010ff */
[--C-:B------:R-:W-:Y:S01]  /*14740*/  FFMA.FTZ R49, R104, UR4, -R23.reuse ;  /* 0x0000000468317c23 */ /* 0x100fe20008010817 */
[----:B------:R-:W-:Y:S03]  /*14750*/  F2FP.BF16.F32.PACK_AB R25, R184, R176 ;  /* 0x000000b0b819723e */ /* 0x000fe600000010ff */
[----:B---3--:R-:W-:Y:S01]  /*14760*/  FADD.FTZ R0, R121, R2 ;  /* 0x0000000279007221 */ /* 0x008fe20000010000 */
[----:B------:R-:W-:Y:S01]  /*14770*/  MUFU.EX2 R75, R49 ;  /* 0x00000031004b7308 */ /* 0x000fe20000000800 */
[----:B------:R-:W-:Y:S02]  /*14780*/  F2FP.BF16.F32.PACK_AB R26, R185, R183 ;  /* 0x000000b7b91a723e */ /* 0x000fe400000010ff */
[----:B------:R-:W-:Y:S01]  /*14790*/  FADD.FTZ R2, R123, R0 ;  /* 0x000000007b027221 */ /* 0x000fe20000010000 */
[----:B------:R-:W-:Y:S01]  /*147a0*/  FADD.FTZ R0, R124, R32 ;  /* 0x000000207c007221 */ /* 0x000fe20000010000 */
[----:B------:R-:W-:Y:S02]  /*147b0*/  F2FP.BF16.F32.PACK_AB R32, R171, R170 ;  /* 0x000000aaab20723e */ /* 0x000fe400000010ff */
[----:B------:R-:W-:Y:S01]  /*147c0*/  FADD.FTZ R50, R122, R2 ;  /* 0x000000027a327221 */ /* 0x000fe20000010000 */
[----:B------:R-:W-:Y:S01]  /*147d0*/  FFMA.FTZ R2, R103, UR4, -R48 ;  /* 0x0000000467027c23 */ /* 0x000fe20008010830 */
[----:B------:R-:W-:Y:S01]  /*147e0*/  FADD.FTZ R51, R126, R0 ;  /* 0x000000007e337221 */ /* 0x000fe20000010000 */
[----:B------:R-:W-:Y:S01]  /*147f0*/  F2FP.BF16.F32.PACK_AB R27, R58, R57 ;  /* 0x000000393a1b723e */ /* 0x000fe200000010ff */
[----:B------:R-:W-:Y:S01]  /*14800*/  FADD.FTZ R0, R128, R50 ;  /* 0x0000003280007221 */ /* 0x000fe20000010000 */
[C---:B------:R-:W-:Y:S01]  /*14810*/  HMMA.16816.F32.BF16 R4, R32.reuse, R36, R4 ;  /* 0x000000242004723c */ /* 0x040fe20000041804 */
[----:B------:R1:W3:Y:S04]  /*14820*/  MUFU.EX2 R76, R2 ;  /* 0x00000002004c7308 */ /* 0x0002e80000000800 */
[----:B------:R-:W-:Y:S01]  /*14830*/  FADD.FTZ R24, R127, R0 ;  /* 0x000000007f187221 */ /* 0x000fe20000010000 */
[C---:B------:R-:W-:Y:S01]  /*14840*/  HMMA.16816.F32.BF16 R8, R32.reuse, R38, R8 ;  /* 0x000000262008723c */ /* 0x040fe20000041808 */
[----:B------:R-:W3:Y:S04]  /*14850*/  LDSM.16.MT88.4 R36, [R135+0x6c00] ;  /* 0x006c00008724783b */ /* 0x000ee80000004200 */
[----:B------:R-:W-:Y:S01]  /*14860*/  FFMA.FTZ R0, R177, UR4, -R23 ;  /* 0x00000004b1007c23 */ /* 0x000fe20008010817 */
[C---:B-----5:R-:W-:Y:S03]  /*14870*/  HMMA.16816.F32.BF16 R12, R32.reuse, R40, R12 ;  /* 0x00000028200c723c */ /* 0x060fe6000004180c */
[----:B------:R5:W3:Y:S02]  /*14880*/  MUFU.EX2 R74, R0 ;  /* 0x00000000004a7308 */ /* 0x000ae40000000800 */
[----:B------:R-:W-:Y:S01]  /*14890*/  FADD.FTZ R24, R131, R24 ;  /* 0x0000001883187221 */ /* 0x000fe20000010000 */
[----:B------:R-:W-:Y:S01]  /*148a0*/  HMMA.16816.F32.BF16 R16, R32, R42, R16 ;  /* 0x0000002a2010723c */ /* 0x000fe20000041810 */
[----:B------:R-:W3:Y:S04]  /*148b0*/  LDSM.16.MT88.4 R40, [R164+0x6c00] ;  /* 0x006c0000a428783b */ /* 0x000ee80000004200 */
[----:B-1----:R-:W-:Y:S01]  /*148c0*/  FADD.FTZ R2, R129, R51 ;  /* 0x0000003381027221 */ /* 0x002fe20000010000 */
[----:B------:R-:W-:Y:S01]  /*148d0*/  FADD.FTZ R49, R130, R24 ;  /* 0x0000001882317221 */ /* 0x000fe20000010000 */
[----:B------:R-:W-:Y:S01]  /*148e0*/  F2FP.BF16.F32.PACK_AB R24, R182, R179 ;  /* 0x000000b3b618723e */ /* 0x000fe200000010ff */
[----:B------:R-:W-:Y:S03]  /*148f0*/  FFMA.FTZ R33, R108, UR4, -R23 ;  /* 0x000000046c217c23 */ /* 0x000fe60008010817 */
[----:B------:R-:W-:Y:S01]  /*14900*/  FADD.FTZ R2, R133, R2 ;  /* 0x0000000285027221 */ /* 0x000fe20000010000 */
[----:B------:R1:W-:Y:S01]  /*14910*/  MUFU.EX2 R71, R33 ;  /* 0x0000002100477308 */ /* 0x0003e20000000800 */
[----:B------:R-:W-:Y:S01]  /*14920*/  F2FP.BF16.F32.PACK_AB R34, R190, R187 ;  /* 0x000000bbbe22723e */ /* 0x000fe200000010ff */
[C---:B----4-:R-:W-:Y:S05]  /*14930*/  HMMA.16816.F32.BF16 R4, R24.reuse, R44, R4 ;  /* 0x0000002c1804723c */ /* 0x050fea0000041804 */
[----:B-----5:R-:W-:Y:S01]  /*14940*/  FADD.FTZ R0, R132, R2 ;  /* 0x0000000284007221 */ /* 0x020fe20000010000 */
[C---:B------:R-:W-:Y:S01]  /*14950*/  HMMA.16816.F32.BF16 R8, R24.reuse, R46, R8 ;  /* 0x0000002e1808723c */ /* 0x040fe20000041808 */
[----:B------:R-:W4:Y:S04]  /*14960*/  LDSM.16.MT88.4 R44, [R135+0x7000] ;  /* 0x00700000872c783b */ /* 0x000f280000004200 */
[----:B------:R-:W-:Y:S01]  /*14970*/  FFMA.FTZ R2, R106, UR4, -R48 ;  /* 0x000000046a027c23 */ /* 0x000fe20008010830 */
[C---:B--2---:R-:W-:Y:S03]  /*14980*/  HMMA.16816.F32.BF16 R12, R24.reuse, R28, R12 ;  /* 0x0000001c180c723c */ /* 0x044fe6000004180c */
[----:B------:R2:W-:Y:S02]  /*14990*/  MUFU.EX2 R73, R2 ;  /* 0x0000000200497308 */ /* 0x0005e40000000800 */
[----:B------:R-:W-:Y:S01]  /*149a0*/  FADD.FTZ R50, R154, R0 ;  /* 0x000000009a327221 */ /* 0x000fe20000010000 */
[----:B------:R-:W-:Y:S01]  /*149b0*/  HMMA.16816.F32.BF16 R16, R24, R30, R16 ;  /* 0x0000001e1810723c */ /* 0x000fe20000041810 */
[----:B------:R-:W5:Y:S04]  /*149c0*/  LDSM.16.MT88.4 R28, [R164+0x7000] ;  /* 0x00700000a41c783b */ /* 0x000f680000004200 */
[----:B------:R-:W-:Y:S01]  /*149d0*/  FFMA.FTZ R0, R107, UR4, -R48 ;  /* 0x000000046b007c23 */ /* 0x000fe20008010830 */
[----:B------:R-:W-:Y:S01]  /*149e0*/  FADD.FTZ R32, R155, R50 ;  /* 0x000000329b207221 */ /* 0x000fe20000010000 */
[----:B-1----:R-:W-:Y:S02]  /*149f0*/  F2FP.BF16.F32.PACK_AB R33, R62, R59 ;  /* 0x0000003b3e21723e */ /* 0x002fe400000010ff */
[----:B------:R1:W5:Y:S02]  /*14a00*/  MUFU.EX2 R72, R0 ;  /* 0x0000000000487308 */ /* 0x0003640000000800 */
[----:B------:R-:W-:Y:S01]  /*14a10*/  FADD.FTZ R32, R169, R32 ;  /* 0x00000020a9207221 */ /* 0x000fe20000010000 */
[----:B------:R-:W-:Y:S01]  /*14a20*/  F2FP.BF16.F32.PACK_AB R35, R188, R186 ;  /* 0x000000babc23723e */ /* 0x000fe200000010ff */
[----:B--2---:R-:W-:Y:S01]  /*14a30*/  FADD.FTZ R2, R160, R49 ;  /* 0x00000031a0027221 */ /* 0x004fe20000010000 */
[----:B------:R-:W-:Y:S01]  /*14a40*/  FFMA.FTZ R49, R199, UR4, -R48 ;  /* 0x00000004c7317c23 */ /* 0x000fe20008010830 */
[----:B------:R-:W-:Y:S02]  /*14a50*/  F2FP.BF16.F32.PACK_AB R25, R194, R189 ;  /* 0x000000bdc219723e */ /* 0x000fe400000010ff */
[----:B------:R-:W-:Y:S02]  /*14a60*/  F2FP.BF16.F32.PACK_AB R26, R215, R193 ;  /* 0x000000c1d71a723e */ /* 0x000fe400000010ff */
[----:B------:R-:W-:Y:S01]  /*14a70*/  MUFU.EX2 R69, R49 ;  /* 0x0000003100457308 */ /* 0x000fe20000000800 */
[----:B------:R-:W-:Y:S02]  /*14a80*/  F2FP.BF16.F32.PACK_AB R27, R196, R195 ;  /* 0x000000c3c41b723e */ /* 0x000fe400000010ff */
[----:B------:R-:W-:Y:S02]  /*14a90*/  MOV R133, R3 ;  /* 0x0000000300857202 */ /* 0x000fe40000000f00 */
[----:B------:R-:W-:Y:S01]  /*14aa0*/  MOV R132, R20 ;  /* 0x0000001400847202 */ /* 0x000fe20000000f00 */
[----:B-1----:R-:W-:Y:S04]  /*14ab0*/  FADD.FTZ R0, R161, R2 ;  /* 0x00000002a1007221 */ /* 0x002fe80000010000 */
[----:B------:R-:W-:Y:S01]  /*14ac0*/  FADD.FTZ R2, R162, R0 ;  /* 0x00000000a2027221 */ /* 0x000fe20000010000 */
[----:B------:R-:W-:Y:S01]  /*14ad0*/  FADD.FTZ R0, R170, R32 ;  /* 0x00000020aa007221 */ /* 0x000fe20000010000 */
[----:B------:R-:W-:Y:S02]  /*14ae0*/  F2FP.BF16.F32.PACK_AB R32, R61, R60 ;  /* 0x0000003c3d20723e */ /* 0x000fe400000010ff */
[----:B------:R-:W-:Y:S01]  /*14af0*/  FADD.FTZ R50, R163, R2 ;  /* 0x00000002a3327221 */ /* 0x000fe20000010000 */
[----:B------:R-:W-:Y:S01]  /*14b00*/  FFMA.FTZ R2, R198, UR4, -R23 ;  /* 0x00000004c6027c23 */ /* 0x000fe20008010817 */
[----:B------:R-:W-:Y:S02]  /*14b10*/  FADD.FTZ R51, R171, R0 ;  /* 0x00000000ab337221 */ /* 0x000fe40000010000 */
[----:B------:R-:W-:Y:S01]  /*14b20*/  FADD.FTZ R0, R172, R50 ;  /* 0x00000032ac007221 */ /* 0x000fe20000010000 */
[C---:B---3--:R-:W-:Y:S01]  /*14b30*/  HMMA.16816.F32.BF16 R4, R32.reuse, R36, R4 ;  /* 0x000000242004723c */ /* 0x048fe20000041804 */
[----:B------:R1:W-:Y:S04]  /*14b40*/  MUFU.EX2 R70, R2 ;  /* 0x0000000200467308 */ /* 0x0003e80000000800 */
[----:B------:R-:W-:Y:S01]  /*14b50*/  FADD.FTZ R24, R173, R0 ;  /* 0x00000000ad187221 */ /* 0x000fe20000010000 */
[C---:B------:R-:W-:Y:S01]  /*14b60*/  HMMA.16816.F32.BF16 R8, R32.reuse, R38, R8 ;  /* 0x000000262008723c */ /* 0x040fe20000041808 */
[----:B------:R-:W2:Y:S04]  /*14b70*/  LDSM.16.MT88.4 R36, [R135+0x7400] ;  /* 0x007400008724783b */ /* 0x000ea80000004200 */
[----:B------:R-:W-:Y:S01]  /*14b80*/  FFMA.FTZ R0, R200, UR4, -R48 ;  /* 0x00000004c8007c23 */ /* 0x000fe20008010830 */
[C---:B------:R-:W-:Y:S03]  /*14b90*/  HMMA.16816.F32.BF16 R12, R32.reuse, R40, R12 ;  /* 0x00000028200c723c */ /* 0x040fe6000004180c */
[----:B------:R3:W-:Y:S02]  /*14ba0*/  MUFU.EX2 R68, R0 ;  /* 0x0000000000447308 */ /* 0x0007e40000000800 */
[----:B------:R-:W-:Y:S01]  /*14bb0*/  FADD.FTZ R24, R175, R24 ;  /* 0x00000018af187221 */ /* 0x000fe20000010000 */
[----:B------:R-:W-:Y:S01]  /*14bc0*/  HMMA.16816.F32.BF16 R16, R32, R42, R16 ;  /* 0x0000002a2010723c */ /* 0x000fe20000041810 */
[----:B------:R-:W2:Y:S04]  /*14bd0*/  LDSM.16.MT88.4 R40, [R164+0x7400] ;  /* 0x00740000a428783b */ /* 0x000ea80000004200 */
        /* <DEDUP_REMOVED lines=8> */
[----:B---3--:R-:W-:Y:S01]  /*14c60*/  FADD.FTZ R0, R179, R2 ;  /* 0x00000002b3007221 */ /* 0x008fe20000010000 */
[C---:B------:R-:W-:Y:S01]  /*14c70*/  HMMA.16816.F32.BF16 R8, R24.reuse, R46, R8 ;  /* 0x0000002e1808723c */ /* 0x040fe20000041808 */
[----:B------:R-:W3:Y:S04]  /*14c80*/  LDSM.16.MT88.4 R44, [R135+0x7800] ;  /* 0x00780000872c783b */ /* 0x000ee80000004200 */
[--C-:B------:R-:W-:Y:S01]  /*14c90*/  FFMA.FTZ R2, R201, UR4, -R23.reuse ;  /* 0x00000004c9027c23 */ /* 0x100fe20008010817 */
[C---:B-----5:R-:W-:Y:S03]  /*14ca0*/  HMMA.16816.F32.BF16 R12, R24.reuse, R28, R12 ;  /* 0x0000001c180c723c */ /* 0x060fe6000004180c */
        /* <DEDUP_REMOVED lines=10> */
[----:B----4-:R-:W-:Y:S01]  /*14d50*/  FADD.FTZ R2, R184, R49 ;  /* 0x00000031b8027221 */ /* 0x010fe20000010000 */
[--C-:B------:R-:W-:Y:S01]  /*14d60*/  FFMA.FTZ R49, R204, UR4, -R23.reuse ;  /* 0x00000004cc317c23 */ /* 0x100fe20008010817 */
[----:B------:R-:W-:Y:S02]  /*14d70*/  F2FP.BF16.F32.PACK_AB R26, R137, R136 ;  /* 0x00000088891a723e */ /* 0x000fe400000010ff */
[----:B------:R-:W-:Y:S02]  /*14d80*/  F2FP.BF16.F32.PACK_AB R25, R140, R222 ;  /* 0x000000de8c19723e */ /* 0x000fe400000010ff */
[----:B------:R-:W-:Y:S01]  /*14d90*/  MUFU.EX2 R63, R49 ;  /* 0x00000031003f7308 */ /* 0x000fe20000000800 */
[----:B------:R-:W-:Y:S01]  /*14da0*/  F2FP.BF16.F32.PACK_AB R27, R88, R89 ;  /* 0x00000059581b723e */ /* 0x000fe200000010ff */
        /* <DEDUP_REMOVED lines=8> */
[C---:B--2---:R-:W-:Y:S01]  /*14e30*/  HMMA.16816.F32.BF16 R4, R32.reuse, R36, R4 ;  /* 0x000000242004723c */ /* 0x044fe20000041804 */
[----:B------:R1:W2:Y:S04]  /*14e40*/  MUFU.EX2 R64, R2 ;  /* 0x0000000200407308 */ /* 0x0002a80000000800 */
[----:B------:R-:W-:Y:S01]  /*14e50*/  FADD.FTZ R24, R186, R0 ;  /* 0x00000000ba187221 */ /* 0x000fe20000010000 */
[C---:B------:R-:W-:Y:S01]  /*14e60*/  HMMA.16816.F32.BF16 R8, R32.reuse, R38, R8 ;  /* 0x000000262008723c */ /* 0x040fe20000041808 */
[----:B------:R-:W4:Y:S04]  /*14e70*/  LDSM.16.MT88.4 R36, [R135+0x7c00] ;  /* 0x007c00008724783b */ /* 0x000f280000004200 */
        /* <DEDUP_REMOVED lines=11> */
[----:B------:R-:W-:Y:S01]  /*14f30*/  F2FP.BF16.F32.PACK_AB R34, R82, R83 ;  /* 0x000000535222723e */ /* 0x000fe200000010ff */
[----:B------:R1:W-:Y:S01]  /*14f40*/  MUFU.EX2 R59, R33 ;  /* 0x00000021003b7308 */ /* 0x0003e20000000800 */
[C---:B---3--:R-:W-:Y:S05]  /*14f50*/  HMMA.16816.F32.BF16 R4, R24.reuse, R44, R4 ;  /* 0x0000002c1804723c */ /* 0x048fea0000041804 */
[----:B-----5:R-:W-:Y:S01]  /*14f60*/  FADD.FTZ R0, R191, R2 ;  /* 0x00000002bf007221 */ /* 0x020fe20000010000 */
[C---:B------:R-:W-:Y:S01]  /*14f70*/  HMMA.16816.F32.BF16 R8, R24.reuse, R46, R8 ;  /* 0x0000002e1808723c */ /* 0x040fe20000041808 */
[----:B------:R-:W3:Y:S04]  /*14f80*/  LDSM.16.MT88.4 R44, [R135+0x8000] ;  /* 0x00800000872c783b */ /* 0x000ee80000004200 */
[----:B------:R-:W-:Y:S01]  /*14f90*/  FFMA.FTZ R2, R207, UR4, -R48 ;  /* 0x00000004cf027c23 */ /* 0x000fe20008010830 */
[C---:B------:R-:W-:Y:S03]  /*14fa0*/  HMMA.16816.F32.BF16 R12, R24.reuse, R28, R12 ;  /* 0x0000001c180c723c */ /* 0x040fe6000004180c */
[----:B------:R5:W-:Y:S02]  /*14fb0*/  MUFU.EX2 R61, R2 ;  /* 0x00000002003d7308 */ /* 0x000be40000000800 */
[----:B------:R-:W-:Y:S01]  /*14fc0*/  FADD.FTZ R50, R192, R0 ;  /* 0x00000000c0327221 */ /* 0x000fe20000010000 */
[----:B------:R-:W-:Y:S01]  /*14fd0*/  HMMA.16816.F32.BF16 R16, R24, R30, R16 ;  /* 0x0000001e1810723c */ /* 0x000fe20000041810 */
[----:B------:R-:W3:Y:S04]  /*14fe0*/  LDSM.16.MT88.4 R28, [R164+0x8000] ;  /* 0x00800000a41c783b */ /* 0x000ee80000004200 */
[----:B------:R-:W-:Y:S01]  /*14ff0*/  FFMA.FTZ R0, R208, UR4, -R48 ;  /* 0x00000004d0007c23 */ /* 0x000fe20008010830 */
[----:B------:R-:W-:Y:S01]  /*15000*/  FADD.FTZ R32, R193, R50 ;  /* 0x00000032c1207221 */ /* 0x000fe20000010000 */
[----:B-1----:R-:W-:Y:S02]  /*15010*/  F2FP.BF16.F32.PACK_AB R33, R85, R84 ;  /* 0x000000545521723e */ /* 0x002fe400000010ff */
[----:B------:R1:W3:Y:S02]  /*15020*/  MUFU.EX2 R60, R0 ;  /* 0x00000000003c7308 */ /* 0x0002e40000000800 */
[----:B------:R-:W-:Y:S01]  /*15030*/  FADD.FTZ R32, R215, R32 ;  /* 0x00000020d7207221 */ /* 0x000fe20000010000 */
[----:B------:R-:W-:Y:S01]  /*15040*/  F2FP.BF16.F32.PACK_AB R35, R80, R81 ;  /* 0x000000515023723e */ /* 0x000fe200000010ff */
[----:B-----5:R-:W-:Y:S01]  /*15050*/  FADD.FTZ R2, R194, R49 ;  /* 0x00000031c2027221 */ /* 0x020fe20000010000 */
[----:B------:R-:W-:Y:S01]  /*15060*/  FFMA.FTZ R49, R211, UR4, -R48 ;  /* 0x00000004d3317c23 */ /* 0x000fe20008010830 */
        /* <DEDUP_REMOVED lines=12> */
[C---:B----4-:R-:W-:Y:S01]  /*15130*/  HMMA.16816.F32.BF16 R4, R32.reuse, R36, R4 ;  /* 0x000000242004723c */ /* 0x050fe20000041804 */
[----:B------:R1:W4:Y:S04]  /*15140*/  MUFU.EX2 R58, R2 ;  /* 0x00000002003a7308 */ /* 0x0003280000000800 */
[----:B------:R-:W-:Y:S01]  /*15150*/  FADD.FTZ R24, R219, R0 ;  /* 0x00000000db187221 */ /* 0x000fe20000010000 */
[C---:B------:R-:W-:Y:S01]  /*15160*/  HMMA.16816.F32.BF16 R8, R32.reuse, R38, R8 ;  /* 0x000000262008723c */ /* 0x040fe20000041808 */
[----:B------:R-:W5:Y:S04]  /*15170*/  LDSM.16.MT88.4 R36, [R135+0x8400] ;  /* 0x008400008724783b */ /* 0x000f680000004200 */
[----:B------:R-:W-:Y:S01]  /*15180*/  FFMA.FTZ R0, R212, UR4, -R48 ;  /* 0x00000004d4007c23 */ /* 0x000fe20008010830 */
[C---:B--2---:R-:W-:Y:S03]  /*15190*/  HMMA.16816.F32.BF16 R12, R32.reuse, R40, R12 ;  /* 0x00000028200c723c */ /* 0x044fe6000004180c */
[----:B------:R2:W4:Y:S02]  /*151a0*/  MUFU.EX2 R56, R0 ;  /* 0x0000000000387308 */ /* 0x0005240000000800 */
[----:B------:R-:W-:Y:S01]  /*151b0*/  FADD.FTZ R24, R221, R24 ;  /* 0x00000018dd187221 */ /* 0x000fe20000010000 */
[----:B------:R-:W-:Y:S01]  /*151c0*/  HMMA.16816.F32.BF16 R16, R32, R42, R16 ;  /* 0x0000002a2010723c */ /* 0x000fe20000041810 */
[----:B------:R-:W5:Y:S04]  /*151d0*/  LDSM.16.MT88.4 R40, [R164+0x8400] ;  /* 0x00840000a428783b */ /* 0x000f680000004200 */
        /* <DEDUP_REMOVED lines=8> */
[----:B--2---:R-:W-:Y:S01]  /*15260*/  FADD.FTZ R0, R224, R2 ;  /* 0x00000002e0007221 */ /* 0x004fe20000010000 */
[C---:B------:R-:W-:Y:S01]  /*15270*/  HMMA.16816.F32.BF16 R8, R24.reuse, R46, R8 ;  /* 0x0000002e1808723c */ /* 0x040fe20000041808 */
[----:B------:R-:W2:Y:S04]  /*15280*/  LDSM.16.MT88.4 R44, [R135+0x8800] ;  /* 0x00880000872c783b */ /* 0x000ea80000004200 */
[--C-:B------:R-:W-:Y:S01]  /*15290*/  FFMA.FTZ R2, R156, UR4, -R23.reuse ;  /* 0x000000049c027c23 */ /* 0x100fe20008010817 */
[C---:B------:R-:W-:Y:S03]  /*152a0*/  HMMA.16816.F32.BF16 R12, R24.reuse, R28, R12 ;  /* 0x0000001c180c723c */ /* 0x040fe6000004180c */
[----:B------:R3:W-:Y:S02]  /*152b0*/  MUFU.EX2 R55, R2 ;  /* 0x0000000200377308 */ /* 0x0007e40000000800 */
[----:B------:R-:W-:Y:S01]  /*152c0*/  FADD.FTZ R50, R225, R0 ;  /* 0x00000000e1327221 */ /* 0x000fe20000010000 */
[----:B------:R-:W-:Y:S01]  /*152d0*/  HMMA.16816.F32.BF16 R16, R24, R30, R16 ;  /* 0x0000001e1810723c */ /* 0x000fe20000041810 */
[----:B------:R-:W2:Y:S04]  /*152e0*/  LDSM.16.MT88.4 R28, [R164+0x8800] ;  /* 0x00880000a41c783b */ /* 0x000ea80000004200 */
[----:B------:R-:W-:Y:S01]  /*152f0*/  FFMA.FTZ R0, R157, UR4, -R23 ;  /* 0x000000049d007c23 */ /* 0x000fe20008010817 */
[----:B------:R-:W-:Y:S01]  /*15300*/  FADD.FTZ R32, R136, R50 ;  /* 0x0000003288207221 */ /* 0x000fe20000010000 */
[----:B-1----:R-:W-:Y:S02]  /*15310*/  F2FP.BF16.F32.PACK_AB R33, R68, R69 ;  /* 0x000000454421723e */ /* 0x002fe400000010ff */
[----:B------:R1:W5:Y:S02]  /*15320*/  MUFU.EX2 R54, R0 ;  /* 0x0000000000367308 */ /* 0x0003640000000800 */
[----:B------:R-:W-:Y:S01]  /*15330*/  FADD.FTZ R32, R137, R32 ;  /* 0x0000002089207221 */ /* 0x000fe20000010000 */
[----:B------:R-:W-:Y:S01]  /*15340*/  F2FP.BF16.F32.PACK_AB R35, R64, R65 ;  /* 0x000000414023723e */ /* 0x000fe200000010ff */
[----:B------:R-:W2:Y:S01]  /*15350*/  LDSM.16.MT88.4 R136, [R135+0x8c00] ;  /* 0x008c00008788783b */ /* 0x000ea20000004200 */
[----:B---3--:R-:W-:Y:S01]  /*15360*/  FADD.FTZ R2, R140, R49 ;  /* 0x000000318c027221 */ /* 0x008fe20000010000 */
[--C-:B------:R-:W-:Y:S01]  /*15370*/  FFMA.FTZ R49, R213, UR4, -R23.reuse ;  /* 0x00000004d5317c23 */ /* 0x100fe20008010817 */
[----:B------:R-:W-:Y:S01]  /*15380*/  FFMA.FTZ R23, R214, UR4, -R23 ;  /* 0x00000004d6177c23 */ /* 0x000fe20008010817 */
[----:B------:R-:W-:Y:S02]  /*15390*/  F2FP.BF16.F32.PACK_AB R25, R60, R61 ;  /* 0x0000003d3c19723e */ /* 0x000fe400000010ff */
[----:B----4-:R-:W-:Y:S02]  /*153a0*/  F2FP.BF16.F32.PACK_AB R26, R58, R59 ;  /* 0x0000003b3a1a723e */ /* 0x010fe400000010ff */
[----:B------:R-:W-:Y:S01]  /*153b0*/  MUFU.EX2 R49, R49 ;  /* 0x0000003100317308 */ /* 0x000fe20000000800 */
[----:B------:R-:W-:Y:S01]  /*153c0*/  F2FP.BF16.F32.PACK_AB R27, R56, R57 ;  /* 0x00000039381b723e */ /* 0x000fe200000010ff */
[----:B-1----:R-:W-:Y:S01]  /*153d0*/  FADD.FTZ R0, R89, R2 ;  /* 0x0000000259007221 */ /* 0x002fe20000010000 */
[----:B-----5:R-:W-:Y:S03]  /*153e0*/  F2FP.BF16.F32.PACK_AB R144, R54, R55 ;  /* 0x000000373690723e */ /* 0x020fe600000010ff */
[----:B------:R-:W-:Y:S01]  /*153f0*/  FADD.FTZ R2, R88, R0 ;  /* 0x0000000058027221 */ /* 0x000fe20000010000 */
[----:B------:R-:W-:Y:S01]  /*15400*/  FADD.FTZ R0, R87, R32 ;  /* 0x0000002057007221 */ /* 0x000fe20000010000 */
[----:B------:R-:W-:Y:S02]  /*15410*/  F2FP.BF16.F32.PACK_AB R32, R70, R71 ;  /* 0x000000474620723e */ /* 0x000fe400000010ff */
[----:B------:R-:W-:Y:S01]  /*15420*/  FADD.FTZ R50, R84, R2 ;  /* 0x0000000254327221 */ /* 0x000fe20000010000 */
[----:B------:R-:W-:Y:S01]  /*15430*/  FFMA.FTZ R2, R159, UR4, -R48 ;  /* 0x000000049f027c23 */ /* 0x000fe20008010830 */
[----:B------:R-:W-:Y:S01]  /*15440*/  FADD.FTZ R51, R86, R0 ;  /* 0x0000000056337221 */ /* 0x000fe20000010000 */
[----:B------:R-:W-:Y:S01]  /*15450*/  FFMA.FTZ R48, R22, UR4, -R48 ;  /* 0x0000000416307c23 */ /* 0x000fe20008010830 */
[----:B------:R-:W-:Y:S01]  /*15460*/  FADD.FTZ R0, R85, R50 ;  /* 0x0000003255007221 */ /* 0x000fe20000010000 */
[C---:B------:R-:W-:Y:S01]  /*15470*/  HMMA.16816.F32.BF16 R4, R32.reuse, R36, R4 ;  /* 0x000000242004723c */ /* 0x040fe20000041804 */
[----:B------:R1:W3:Y:S04]  /*15480*/  MUFU.EX2 R52, R2 ;  /* 0x0000000200347308 */ /* 0x0002e80000000800 */
[----:B------:R-:W-:Y:S01]  /*15490*/  FADD.FTZ R24, R83, R51 ;  /* 0x0000003353187221 */ /* 0x000fe20000010000 */
[C---:B------:R-:W-:Y:S05]  /*154a0*/  HMMA.16816.F32.BF16 R8, R32.reuse, R38, R8 ;  /* 0x000000262008723c */ /* 0x040fea0000041808 */
[----:B------:R4:W5:Y:S01]  /*154b0*/  MUFU.EX2 R37, R23 ;  /* 0x0000001700257308 */ /* 0x0009620000000800 */
[C---:B------:R-:W-:Y:S09]  /*154c0*/  HMMA.16816.F32.BF16 R12, R32.reuse, R40, R12 ;  /* 0x00000028200c723c */ /* 0x040ff2000004180c */
[----:B------:R5:W-:Y:S01]  /*154d0*/  MUFU.EX2 R36, R21 ;  /* 0x0000001500247308 */ /* 0x000be20000000800 */
[----:B------:R-:W-:Y:S01]  /*154e0*/  HMMA.16816.F32.BF16 R16, R32, R42, R16 ;  /* 0x0000002a2010723c */ /* 0x000fe20000041810 */
[----:B------:R-:W5:Y:S02]  /*154f0*/  LDSM.16.MT88.4 R32, [R164+0x8c00] ;  /* 0x008c0000a420783b */ /* 0x000f640000004200 */
[----:B-1----:R-:W-:Y:S01]  /*15500*/  FADD.FTZ R2, R81, R0 ;  /* 0x0000000051027221 */ /* 0x002fe20000010000 */
[----:B------:R-:W-:Y:S01]  /*15510*/  FADD.FTZ R0, R82, R24 ;  /* 0x0000001852007221 */ /* 0x000fe20000010000 */
[----:B------:R-:W-:Y:S04]  /*15520*/  F2FP.BF16.F32.PACK_AB R24, R62, R63 ;  /* 0x0000003f3e18723e */ /* 0x000fe800000010ff */
[----:B------:R-:W1:Y:S02]  /*15530*/  MUFU.EX2 R48, R48 ;  /* 0x0000003000307308 */ /* 0x000e640000000800 */
[----:B------:R-:W-:Y:S01]  /*15540*/  FADD.FTZ R2, R80, R2 ;  /* 0x0000000250027221 */ /* 0x000fe20000010000 */
[----:B------:R-:W-:Y:S01]  /*15550*/  FADD.FTZ R0, R79, R0 ;  /* 0x000000004f007221 */ /* 0x000fe20000010000 */
[----:B---3--:R-:W-:Y:S01]  /*15560*/  F2FP.BF16.F32.PACK_AB R145, R52, R53 ;  /* 0x000000353491723e */ /* 0x008fe200000010ff */
[C---:B--2---:R-:W-:Y:S05]  /*15570*/  HMMA.16816.F32.BF16 R4, R24.reuse, R44, R4 ;  /* 0x0000002c1804723c */ /* 0x044fea0000041804 */
[----:B------:R-:W-:Y:S01]  /*15580*/  FADD.FTZ R2, R77, R2 ;  /* 0x000000024d027221 */ /* 0x000fe20000010000 */
[C---:B------:R-:W-:Y:S05]  /*15590*/  HMMA.16816.F32.BF16 R8, R24.reuse, R46, R8 ;  /* 0x0000002e1808723c */ /* 0x040fea0000041808 */
[----:B----4-:R-:W-:Y:S01]  /*155a0*/  FADD.FTZ R23, R78, R0 ;  /* 0x000000004e177221 */ /* 0x010fe20000010000 */
[C---:B------:R-:W-:Y:S05]  /*155b0*/  HMMA.16816.F32.BF16 R12, R24.reuse, R28, R12 ;  /* 0x0000001c180c723c */ /* 0x040fea000004180c */
[----:B------:R-:W-:Y:S01]  /*155c0*/  FADD.FTZ R0, R76, R2 ;  /* 0x000000024c007221 */ /* 0x000fe20000010000 */
[----:B------:R-:W-:Y:S05]  /*155d0*/  HMMA.16816.F32.BF16 R16, R24, R30, R16 ;  /* 0x0000001e1810723c */ /* 0x000fea0000041810 */
[----:B-----5:R-:W-:Y:S01]  /*155e0*/  FADD.FTZ R21, R75, R23 ;  /* 0x000000174b157221 */ /* 0x020fe20000010000 */
[----:B------:R-:W-:Y:S01]  /*155f0*/  FADD.FTZ R2, R73, R0 ;  /* 0x0000000049027221 */ /* 0x000fe20000010000 */
[----:B------:R-:W-:Y:S04]  /*15600*/  F2FP.BF16.F32.PACK_AB R146, R37, R49 ;  /* 0x000000312592723e */ /* 0x000fe800000010ff */
[----:B------:R-:W-:Y:S01]  /*15610*/  FADD.FTZ R0, R74, R21 ;  /* 0x000000154a007221 */ /* 0x000fe20000010000 */
[----:B------:R-:W-:Y:S01]  /*15620*/  FADD.FTZ R2, R72, R2 ;  /* 0x0000000248027221 */ /* 0x000fe20000010000 */
[----:B-1----:R-:W-:Y:S02]  /*15630*/  F2FP.BF16.F32.PACK_AB R147, R48, R36 ;  /* 0x000000243093723e */ /* 0x002fe400000010ff */
[----:B------:R-:W-:Y:S01]  /*15640*/  FADD.FTZ R21, R71, R0 ;  /* 0x0000000047157221 */ /* 0x000fe20000010000 */
[----:B------:R-:W-:Y:S03]  /*15650*/  FADD.FTZ R0, R69, R2 ;  /* 0x0000000245007221 */ /* 0x000fe60000010000 */
[----:B------:R-:W-:Y:S01]  /*15660*/  FADD.FTZ R2, R70, R21 ;  /* 0x0000001546027221 */ /* 0x000fe20000010000 */
[C---:B------:R-:W-:Y:S05]  /*15670*/  HMMA.16816.F32.BF16 R140, R144.reuse, R136, R4 ;  /* 0x00000088908c723c */ /* 0x040fea0000041804 */
[----:B------:R-:W-:Y:S01]  /*15680*/  FADD.FTZ R0, R68, R0 ;  /* 0x0000000044007221 */ /* 0x000fe20000010000 */
[----:B------:R-:W-:Y:S01]  /*15690*/  FADD.FTZ R2, R67, R2 ;  /* 0x0000000243027221 */ /* 0x000fe20000010000 */
[C---:B------:R-:W-:Y:S04]  /*156a0*/  HMMA.16816.F32.BF16 R136, R144.reuse, R138, R8 ;  /* 0x0000008a9088723c */ /* 0x040fe80000041808 */
[----:B------:R-:W-:Y:S01]  /*156b0*/  FADD.FTZ R0, R65, R0 ;  /* 0x0000000041007221 */ /* 0x000fe20000010000 */
[----:B------:R-:W-:Y:S01]  /*156c0*/  FADD.FTZ R21, R66, R2 ;  /* 0x0000000242157221 */ /* 0x000fe20000010000 */
[C---:B------:R-:W-:Y:S05]  /*156d0*/  HMMA.16816.F32.BF16 R148, R144.reuse, R32, R12 ;  /* 0x000000209094723c */ /* 0x040fea000004180c */
[----:B------:R-:W-:Y:S01]  /*156e0*/  FADD.FTZ R2, R64, R0 ;  /* 0x0000000040027221 */ /* 0x000fe20000010000 */
[----:B------:R-:W-:Y:S01]  /*156f0*/  FADD.FTZ R0, R63, R21 ;  /* 0x000000153f007221 */ /* 0x000fe20000010000 */
[----:B------:R-:W-:Y:S04]  /*15700*/  HMMA.16816.F32.BF16 R144, R144, R34, R16 ;  /* 0x000000229090723c */ /* 0x000fe80000041810 */
[----:B------:R-:W-:Y:S01]  /*15710*/  FADD.FTZ R2, R61, R2 ;  /* 0x000000023d027221 */ /* 0x000fe20000010000 */
[----:B------:R-:W-:Y:S03]  /*15720*/  FADD.FTZ R4, R62, R0 ;  /* 0x000000003e047221 */ /* 0x000fe60000010000 */
[----:B------:R-:W-:Y:S03]  /*15730*/  FADD.FTZ R0, R60, R2 ;  /* 0x000000023c007221 */ /* 0x000fe60000010000 */
[----:B------:R-:W-:Y:S01]  /*15740*/  FADD.FTZ R4, R59, R4 ;  /* 0x000000043b047221 */ /* 0x000fe20000010000 */
        /* <DEDUP_REMOVED lines=8> */
[----:B------:R-:W-:Y:S01]  /*157d0*/  FADD.FTZ R2, R36, R0 ;  /* 0x0000000024027221 */ /* 0x000fe20000010000 */
[----:B------:R-:W-:Y:S02]  /*157e0*/  IADD3 R0, R228, -0x1, RZ ;  /* 0xffffffffe4007810 */ /* 0x000fe40007ffe0ff */
[----:B------:R-:W-:Y:S01]  /*157f0*/  FADD.FTZ R229, R37, R4 ;  /* 0x0000000425e57221 */ /* 0x000fe20000010000 */
[----:B------:R-:W-:Y:S01]  /*15800*/  FADD.FTZ R230, R48, R2 ;  /* 0x0000000230e67221 */ /* 0x000fe20000010000 */
[----:B------:R-:W-:Y:S01]  /*15810*/  MOV R228, R0 ;  /* 0x0000000000e47202 */ /* 0x000fe20000000f00 */
[----:B------:R-:W-:Y:S06]  /*15820*/  @P0 BRA `(.L_x_831) ;  /* 0xffffffa800380947 */ /* 0x000fec000383ffff */
.L_x_827:
[----:B------:R-:W1:Y:S01]  /*15830*/  SHFL.BFLY PT, R2, R229, 0x2, 0x1f ;  /* 0x0c401f00e5027f89 */ /* 0x000e6200000e0000 */
[----:B------:R-:W2:Y:S01]  /*15840*/  S2UR UR4, SR_CgaCtaId ;  /* 0x00000000000479c3 */ /* 0x000ea20000008800 */
[----:B------:R-:W-:Y:S01]  /*15850*/  ISETP.NE.AND P0, PT, R237, -0x1, PT ;  /* 0xffffffffed00780c */ /* 0x000fe20003f05270 */
[----:B------:R-:W-:Y:S01]  /*15860*/  UMOV UR5, 0x400 ;  /* 0x0000040000057882 */ /* 0x000fe20000000000 */
[----:B------:R-:W3:Y:S01]  /*15870*/  SHFL.BFLY PT, R0, R230, 0x2, 0x1f ;  /* 0x0c401f00e6007f89 */ /* 0x000ee200000e0000 */
[----:B------:R-:W4:Y:S10]  /*15880*/  S2R R24, SR_TID.X ;  /* 0x0000000000187919 */ /* 0x000f340000002100 */
[----:B------:R-:W5:Y:S01]  /*15890*/  @P0 LDC.64 R16, c[0x0][0x298] ;  /* 0x0000a600ff100b82 */ /* 0x000f620000000a00 */
[----:B-1----:R-:W-:Y:S01]  /*158a0*/  FADD.FTZ R2, R2, R229 ;  /* 0x000000e502027221 */ /* 0x002fe20000010000 */
[----:B--2---:R-:W-:Y:S01]  /*158b0*/  ULEA UR4, UR4, UR5, 0x18 ;  /* 0x0000000504047291 */ /* 0x004fe2000f8ec03f */
[----:B---3--:R-:W-:-:S03]  /*158c0*/  FADD.FTZ R0, R0, R230 ;  /* 0x000000e600007221 */ /* 0x008fc60000010000 */
[----:B------:R-:W1:Y:S04]  /*158d0*/  SHFL.BFLY PT, R5, R2, 0x1, 0x1f ;  /* 0x0c201f0002057f89 */ /* 0x000e6800000e0000 */
[----:B------:R-:W2:Y:S01]  /*158e0*/  SHFL.BFLY PT, R4, R0, 0x1, 0x1f ;  /* 0x0c201f0000047f89 */ /* 0x000ea200000e0000 */
[----:B----4-:R-:W-:-:S04]  /*158f0*/  SHF.R.S32.HI R23, RZ, 0x1f, R24 ;  /* 0x0000001fff177819 */ /* 0x010fc80000011418 */
[CC--:B------:R-:W-:Y:S02]  /*15900*/  LEA.HI R22, R23.reuse, R24.reuse, RZ, 0x2 ;  /* 0x0000001817167211 */ /* 0x0c0fe400078f10ff */
[----:B------:R-:W-:Y:S02]  /*15910*/  LEA.HI R23, R23, R24, RZ, 0x5 ;  /* 0x0000001817177211 */ /* 0x000fe400078f28ff */
[----:B------:R-:W-:Y:S02]  /*15920*/  SHF.R.S32.HI R21, RZ, 0x2, R22 ;  /* 0x00000002ff157819 */ /* 0x000fe40000011416 */
[----:B------:R-:W-:Y:S01]  /*15930*/  SHF.R.S32.HI R10, RZ, 0x5, R23 ;  /* 0x00000005ff0a7819 */ /* 0x000fe20000011417 */
[----:B-1----:R-:W-:Y:S01]  /*15940*/  FADD.FTZ R18, R2, R5 ;  /* 0x0000000502127221 */ /* 0x002fe20000010000 */
[----:B------:R-:W-:Y:S02]  /*15950*/  IMAD.MOV.U32 R2, RZ, RZ, 0x3f800000 ;  /* 0x3f800000ff027424 */ /* 0x000fe400078e00ff */
[----:B--2---:R-:W-:-:S02]  /*15960*/  FADD.FTZ R15, R0, R4 ;  /* 0x00000004000f7221 */ /* 0x004fc40000010000 */
[----:B------:R-:W-:Y:S01]  /*15970*/  FSETP.NE.FTZ.AND P4, PT, R18, RZ, PT ;  /* 0x000000ff1200720b */ /* 0x000fe20003f95000 */
[----:B------:R-:W-:Y:S01]  /*15980*/  IMAD.MOV.U32 R0, RZ, RZ, 0x3f800000 ;  /* 0x3f800000ff007424 */ /* 0x000fe200078e00ff */
[----:B------:R-:W-:Y:S02]  /*15990*/  SHF.R.S32.HI R4, RZ, 0x1f, R21 ;  /* 0x0000001fff047819 */ /* 0x000fe40000011415 */
[----:B------:R-:W-:Y:S02]  /*159a0*/  FSETP.NE.FTZ.AND P3, PT, R15, RZ, PT ;  /* 0x000000ff0f00720b */ /* 0x000fe40003f75000 */
[----:B------:R-:W-:-:S04]  /*159b0*/  LEA.HI R4, R4, R21, RZ, 0x3 ;  /* 0x0000001504047211 */ /* 0x000fc800078f18ff */
[----:B------:R-:W-:-:S03]  /*159c0*/  LOP3.LUT R4, R4, 0xfffffff8, RZ, 0xc0, !PT ;  /* 0xfffffff804047812 */ /* 0x000fc600078ec0ff */
[----:B------:R-:W1:Y:S02]  /*159d0*/  @P4 MUFU.RCP R0, R18 ;  /* 0x0000001200004308 */ /* 0x000e640000001000 */
[----:B------:R-:W-:-:S06]  /*159e0*/  IMAD.IADD R4, R21, 0x1, -R4 ;  /* 0x0000000115047824 */ /* 0x000fcc00078e0a04 */
[----:B------:R-:W2:Y:S08]  /*159f0*/  @P3 MUFU.RCP R2, R15 ;  /* 0x0000000f00023308 */ /* 0x000eb00000001000 */
[----:B------:R-:W3:Y:S01]  /*15a00*/  @P4 MUFU.LG2 R18, R18 ;  /* 0x0000001200124308 */ /* 0x000ee20000000c00 */
[C---:B-1----:R-:W-:Y:S01]  /*15a10*/  FMUL.FTZ R140, R0.reuse, R140 ;  /* 0x0000008c008c7220 */ /* 0x042fe20000410000 */
[C---:B------:R-:W-:Y:S01]  /*15a20*/  FMUL.FTZ R14, R0.reuse, R141 ;  /* 0x0000008d000e7220 */ /* 0x040fe20000410000 */
[C---:B------:R-:W-:Y:S01]  /*15a30*/  FMUL.FTZ R136, R0.reuse, R136 ;  /* 0x0000008800887220 */ /* 0x040fe20000410000 */
[C---:B------:R-:W-:Y:S01]  /*15a40*/  FMUL.FTZ R12, R0.reuse, R137 ;  /* 0x00000089000c7220 */ /* 0x040fe20000410000 */
[C---:B------:R-:W-:Y:S01]  /*15a50*/  FMUL.FTZ R148, R0.reuse, R148 ;  /* 0x0000009400947220 */ /* 0x040fe20000410000 */
[C---:B------:R-:W-:Y:S01]  /*15a60*/  FMUL.FTZ R9, R0.reuse, R149 ;  /* 0x0000009500097220 */ /* 0x040fe20000410000 */
[C---:B------:R-:W-:Y:S01]  /*15a70*/  FMUL.FTZ R144, R0.reuse, R144 ;  /* 0x0000009000907220 */ /* 0x040fe20000410000 */
[----:B------:R-:W-:Y:S01]  /*15a80*/  FMUL.FTZ R7, R0, R145 ;  /* 0x0000009100077220 */ /* 0x000fe20000410000 */
[----:B------:R-:W-:Y:S01]  /*15a90*/  LEA.HI R0, R4, R4, RZ, 0x1 ;  /* 0x0000000404007211 */ /* 0x000fe200078f08ff */
        /* <DEDUP_REMOVED lines=8> */
[----:B------:R-:W-:-:S02]  /*15b20*/  LOP3.LUT R5, R0, 0x3fffffe, RZ, 0xc0, !PT ;  /* 0x03fffffe00057812 */ /* 0x000fc400078ec0ff */
[----:B------:R-:W-:Y:S02]  /*15b30*/  LOP3.LUT R2, R22, 0xfffffffc, RZ, 0xc0, !PT ;  /* 0xfffffffc16027812 */ /* 0x000fe400078ec0ff */
[----:B------:R-:W-:Y:S01]  /*15b40*/  SHF.R.S32.HI R0, RZ, 0x1, R0 ;  /* 0x00000001ff007819 */ /* 0x000fe20000011400 */
[----:B------:R-:W-:Y:S01]  /*15b50*/  IMAD.IADD R5, R4, 0x1, -R5 ;  /* 0x0000000104057824 */ /* 0x000fe200078e0a05 */
[----:B------:R-:W-:Y:S02]  /*15b60*/  IADD3 R2, -R2, R24, RZ ;  /* 0x0000001802027210 */ /* 0x000fe40007ffe1ff */
[C---:B------:R-:W-:Y:S01]  /*15b70*/  LOP3.LUT P1, RZ, R0.reuse, 0x2, RZ, 0xc0, !PT ;  /* 0x0000000200ff7812 */ /* 0x040fe2000782c0ff */
[----:B------:R-:W-:Y:S01]  /*15b80*/  IMAD.SHL.U32 R4, R0, 0x40, RZ ;  /* 0x0000004000047824 */ /* 0x000fe200078e00ff */
[----:B------:R-:W-:Y:S01]  /*15b90*/  F2FP.BF16.F32.PACK_AB R14, R14, R140 ;  /* 0x0000008c0e0e723e */ /* 0x000fe200000010ff */
[----:B------:R-:W-:Y:S01]  /*15ba0*/  IMAD R2, R10, 0x100, R2 ;  /* 0x000001000a027824 */ /* 0x000fe200078e0202 */
[----:B------:R-:W-:-:S02]  /*15bb0*/  F2FP.BF16.F32.PACK_AB R13, R143, R13 ;  /* 0x0000000d8f0d723e */ /* 0x000fc400000010ff */
[----:B------:R-:W-:Y:S02]  /*15bc0*/  LOP3.LUT R4, R4, 0xc0, RZ, 0xc0, !PT ;  /* 0x000000c004047812 */ /* 0x000fe400078ec0ff */
[----:B------:R-:W-:Y:S02]  /*15bd0*/  LEA R2, R5, R2, 0x4 ;  /* 0x0000000205027211 */ /* 0x000fe400078e20ff */
[----:B------:R-:W-:Y:S02]  /*15be0*/  LEA.HI R4, R4, R4, RZ, 0x1d ;  /* 0x0000000404047211 */ /* 0x000fe400078fe8ff */
[----:B------:R-:W-:Y:S02]  /*15bf0*/  LOP3.LUT R5, R0, 0x1, RZ, 0xc0, !PT ;  /* 0x0000000100057812 */ /* 0x000fe400078ec0ff */
[----:B------:R-:W-:Y:S01]  /*15c00*/  F2FP.BF16.F32.PACK_AB R12, R12, R136 ;  /* 0x000000880c0c723e */ /* 0x000fe200000010ff */
[----:B------:R-:W-:Y:S01]  /*15c10*/  IMAD.U32 R0, R2, 0x2, R4 ;  /* 0x0000000202007824 */ /* 0x000fe200078e0004 */
[----:B------:R-:W-:Y:S01]  /*15c20*/  ISETP.NE.U32.AND P2, PT, R5, 0x1, PT ;  /* 0x000000010500780c */ /* 0x000fe20003f45070 */
[----:B------:R-:W-:Y:S01]  /*15c30*/  IMAD.MOV.U32 R4, RZ, RZ, 0x10 ;  /* 0x00000010ff047424 */ /* 0x000fe200078e00ff */
[----:B------:R-:W-:-:S02]  /*15c40*/  F2FP.BF16.F32.PACK_AB R11, R139, R11 ;  /* 0x0000000b8b0b723e */ /* 0x000fc400000010ff */
[----:B------:R-:W-:Y:S01]  /*15c50*/  LEA R0, R0, UR4, 0x1 ;  /* 0x0000000400007c11 */ /* 0x000fe2000f8e08ff */
[----:B------:R-:W-:Y:S01]  /*15c60*/  ULDC.U8 UR4, c[0x0][0x3d8] ;  /* 0x0000f60000047ab9 */ /* 0x000fe20000000000 */
[----:B------:R-:W-:Y:S02]  /*15c70*/  SEL R4, R4, 0xfffffff0, P2 ;  /* 0xfffffff004047807 */ /* 0x000fe40001000000 */
[C---:B------:R-:W-:Y:S01]  /*15c80*/  IADD3 R2, R0.reuse, 0x20, RZ ;  /* 0x0000002000027810 */ /* 0x040fe20007ffe0ff */
[C---:B------:R-:W-:Y:S01]  /*15c90*/  @P1 VIADD R2, R0.reuse, 0xffffffe0 ;  /* 0xffffffe000021836 */ /* 0x040fe20000000000 */
[----:B------:R-:W-:Y:S01]  /*15ca0*/  F2FP.BF16.F32.PACK_AB R9, R9, R148 ;  /* 0x000000940909723e */ /* 0x000fe200000010ff */
[----:B------:R-:W-:Y:S01]  /*15cb0*/  IMAD.IADD R5, R0, 0x1, R4 ;  /* 0x0000000100057824 */ /* 0x000fe200078e0204 */
[----:B------:R-:W-:Y:S01]  /*15cc0*/  F2FP.BF16.F32.PACK_AB R8, R151, R8 ;  /* 0x000000089708723e */ /* 0x000fe200000010ff */
[----:B------:R1:W-:Y:S01]  /*15cd0*/  STS [R0], R14 ;  /* 0x0000000e00007388 */ /* 0x0003e20000000800 */
[----:B------:R-:W-:-:S02]  /*15ce0*/  F2FP.BF16.F32.PACK_AB R7, R7, R144 ;  /* 0x000000900707723e */ /* 0x000fc400000010ff */
[----:B------:R-:W-:Y:S01]  /*15cf0*/  F2FP.BF16.F32.PACK_AB R6, R147, R6 ;  /* 0x000000069306723e */ /* 0x000fe200000010ff */
[----:B------:R2:W-:Y:S01]  /*15d00*/  STS [R0+0x200], R13 ;  /* 0x0002000d00007388 */ /* 0x0005e20000000800 */
[----:B------:R-:W-:-:S03]  /*15d10*/  ISETP.NE.AND P1, PT, RZ, UR4, PT ;  /* 0x00000004ff007c0c */ /* 0x000fc6000bf25270 */
[----:B------:R4:W-:Y:S04]  /*15d20*/  STS [R5], R12 ;  /* 0x0000000c05007388 */ /* 0x0009e80000000800 */
[----:B------:R5:W-:Y:S04]  /*15d30*/  STS [R5+0x200], R11 ;  /* 0x0002000b05007388 */ /* 0x000be80000000800 */
[----:B------:R3:W-:Y:S04]  /*15d40*/  STS [R2], R9 ;  /* 0x0000000902007388 */ /* 0x0007e80000000800 */
[----:B------:R3:W-:Y:S01]  /*15d50*/  STS [R2+0x200], R8 ;  /* 0x0002000802007388 */ /* 0x0007e20000000800 */
[----:B-1----:R-:W1:Y:S01]  /*15d60*/  @P4 LDC R14, c[0x0][0x2e8] ;  /* 0x0000ba00ff0e4b82 */ /* 0x002e620000000800 */
[----:B--2---:R-:W-:-:S07]  /*15d70*/  IADD3 R0, R4, R2, RZ ;  /* 0x0000000204007210 */ /* 0x004fce0007ffe0ff */
[----:B----4-:R-:W2:Y:S01]  /*15d80*/  @P3 LDC R12, c[0x0][0x2e8] ;  /* 0x0000ba00ff0c3b82 */ /* 0x010ea20000000800 */
[----:B------:R-:W-:Y:S01]  /*15d90*/  STS [R0], R7 ;  /* 0x0000000700007388 */ /* 0x000fe20000000800 */
[----:B-----5:R-:W-:-:S03]  /*15da0*/  @P0 IMAD.WIDE.U32 R4, R237, R16, RZ ;  /* 0x00000010ed040225 */ /* 0x020fc600078e00ff */
[----:B------:R4:W-:Y:S01]  /*15db0*/  STS [R0+0x200], R6 ;  /* 0x0002000600007388 */ /* 0x0009e20000000800 */
[----:B------:R-:W-:Y:S01]  /*15dc0*/  MOV R11, 0x7f800000 ;  /* 0x7f800000000b7802 */ /* 0x000fe20000000f00 */
[----:B------:R-:W-:Y:S02]  /*15dd0*/  @P0 IMAD R13, R237, R17, R5 ;  /* 0x00000011ed0d0224 */ /* 0x000fe400078e0205 */
[----:B---3--:R-:W-:Y:S01]  /*15de0*/  @P0 IMAD.MOV.U32 R9, RZ, RZ, R4 ;  /* 0x000000ffff090224 */ /* 0x008fe200078e0004 */
[----:B------:R-:W3:Y:S01]  /*15df0*/  @P3 MUFU.LG2 R2, R15 ;  /* 0x0000000f00023308 */ /* 0x000ee20000000c00 */
[----:B------:R-:W-:Y:S01]  /*15e00*/  @P4 FMUL.FTZ R8, R18, 0.69314718246459960938 ;  /* 0x3f31721812084820 */ /* 0x000fe20000410000 */
[----:B---3--:R-:W-:Y:S01]  /*15e10*/  @P3 FMUL.FTZ R2, R2, 0.69314718246459960938 ;  /* 0x3f31721802023820 */ /* 0x008fe20000410000 */
[----:B----4-:R-:W-:-:S04]  /*15e20*/  SHF.R.S32.HI R0, RZ, 0x1f, R10 ;  /* 0x0000001fff007819 */ /* 0x010fc8000001140a */
[----:B------:R-:W-:-:S04]  /*15e30*/  LEA.HI R0, R0, R10, RZ, 0x2 ;  /* 0x0000000a00007211 */ /* 0x000fc800078f10ff */
[----:B------:R-:W-:-:S05]  /*15e40*/  LOP3.LUT R0, R0, 0xfffffffc, RZ, 0xc0, !PT ;  /* 0xfffffffc00007812 */ /* 0x000fca00078ec0ff */
[----:B------:R-:W-:Y:S02]  /*15e50*/  IMAD.IADD R15, R10, 0x1, -R0 ;  /* 0x000000010a0f7824 */ /* 0x000fe400078e0a00 */
[----:B------:R-:W-:Y:S01]  /*15e60*/  IMAD.MOV.U32 R10, RZ, RZ, 0x7f800000 ;  /* 0x7f800000ff0a7424 */ /* 0x000fe200078e00ff */
[----:B-1----:R-:W-:Y:S06]  /*15e70*/  @P0 BRA `(.L_x_832) ;  /* 0x0000000000200947 */ /* 0x002fec0003800000 */
[----:B------:R-:W1:Y:S01]  /*15e80*/  S2R R9, SR_CTAID.Y ;  /* 0x0000000000097919 */ /* 0x000e620000002600 */
[----:B------:R-:W3:Y:S01]  /*15e90*/  LDC.64 R6, c[0x0][0x290] ;  /* 0x0000a400ff067b82 */ /* 0x000ee20000000a00 */
[----:B-1----:R-:W-:Y:S01]  /*15ea0*/  SHF.R.S32.HI R0, RZ, 0x1f, R9 ;  /* 0x0000001fff007819 */ /* 0x002fe20000011409 */
[----:B---3--:R-:W-:-:S04]  /*15eb0*/  IMAD.WIDE.U32 R4, R9, R6, RZ ;  /* 0x0000000609047225 */ /* 0x008fc800078e00ff */
[----:B------:R-:W-:-:S04]  /*15ec0*/  IMAD R0, R0, R6, RZ ;  /* 0x0000000600007224 */ /* 0x000fc800078e02ff */
[----:B------:R-:W-:Y:S01]  /*15ed0*/  IMAD R7, R9, R7, R0 ;  /* 0x0000000709077224 */ /* 0x000fe200078e0200 */
[----:B------:R-:W-:-:S04]  /*15ee0*/  MOV R9, R4 ;  /* 0x0000000400097202 */ /* 0x000fc80000000f00 */
[----:B------:R-:W-:Y:S02]  /*15ef0*/  IADD3 R13, R5, R7, RZ ;  /* 0x00000007050d7210 */ /* 0x000fe40007ffe0ff */
.L_x_832:
[----:B------:R-:W-:Y:S01]  /*15f00*/  @P4 FFMA.FTZ R10, R20, R14, R8 ;  /* 0x0000000e140a4223 */ /* 0x000fe20000010008 */
[----:B--2---:R-:W-:Y:S01]  /*15f10*/  @P3 FFMA.FTZ R11, R3, R12, R2 ;  /* 0x0000000c030b3223 */ /* 0x004fe20000010002 */
        /* <DEDUP_REMOVED lines=8> */
.L_x_833:
[----:B------:R-:W1:Y:S01]  /*15fa0*/  S2R R6, SR_CTAID.Z ;  /* 0x0000000000067919 */ /* 0x000e620000002700 */
[----:B------:R-:W1:Y:S01]  /*15fb0*/  LDC R0, c[0x0][0x270] ;  /* 0x00009c00ff007b82 */ /* 0x000e620000000800 */
[----:B------:R-:W1:Y:S07]  /*15fc0*/  S2R R2, SR_CTAID.Y ;  /* 0x0000000000027919 */ /* 0x000e6e0000002600 */
[----:B------:R-:W2:Y:S01]  /*15fd0*/  LDC R3, c[0x0][0x2c4] ;  /* 0x0000b100ff037b82 */ /* 0x000ea20000000800 */
[----:B-1----:R-:W-:-:S04]  /*15fe0*/  IMAD R0, R2, R0, R6 ;  /* 0x0000000002007224 */ /* 0x002fc800078e0206 */
[----:B--2---:R-:W-:-:S07]  /*15ff0*/  IMAD R2, R0, R3, RZ ;  /* 0x0000000300027224 */ /* 0x004fce00078e02ff */
.L_x_834:
[----:B------:R-:W2:Y:S01]  /*16000*/  LDL.LU R3, [R1] ;  /* 0x0000000001037983 */ /* 0x000ea20000300800 */
[----:B------:R-:W-:Y:S01]  /*16010*/  LOP3.LUT R0, R23, 0xffffffe0, RZ, 0xc0, !PT ;  /* 0xffffffe017007812 */ /* 0x000fe200078ec0ff */
[----:B------:R-:W-:Y:S01]  /*16020*/  BSSY B0, `(.L_x_835) ;  /* 0x0000019000007945 */ /* 0x000fe20003800000 */
[----:B------:R-:W-:Y:S01]  /*16030*/  SHF.R.S32.HI R233, RZ, 0x1f, R232 ;  /* 0x0000001fffe97819 */ /* 0x000fe200000114e8 */
[----:B------:R-:W-:Y:S02]  /*16040*/  BAR.SYNC.DEFER_BLOCKING 0x0 ;  /* 0x0000000000007b1d */ /* 0x000fe40000010000 */
[----:B------:R-:W-:-:S05]  /*16050*/  IMAD.IADD R0, R24, 0x1, -R0 ;  /* 0x0000000118007824 */ /* 0x000fca00078e0a00 */
[----:B------:R-:W-:Y:S01]  /*16060*/  LOP3.LUT P0, RZ, R0, 0x3, RZ, 0xc0, !PT ;  /* 0x0000000300ff7812 */ /* 0x000fe2000780c0ff */
[----:B------:R-:W1:Y:S01]  /*16070*/  S2R R14, SR_CTAID.X ;  /* 0x00000000000e7919 */ /* 0x000e620000002500 */
[----:B------:R3:W4:Y:S01]  /*16080*/  LDS.128 R16, [R168+0x800] ;  /* 0x00080000a8107984 */ /* 0x0007220000000c00 */
[----:B-1----:R-:W-:-:S05]  /*16090*/  IMAD.SHL.U32 R12, R14, 0x40, RZ ;  /* 0x000000400e0c7824 */ /* 0x002fca00078e00ff */
[----:B------:R-:W-:Y:S01]  /*160a0*/  SHF.R.S32.HI R8, RZ, 0x1f, R12 ;  /* 0x0000001fff087819 */ /* 0x000fe2000001140c */
[----:B--2---:R-:W-:-:S04]  /*160b0*/  IMAD R0, R15, 0x10, R3 ;  /* 0x000000100f007824 */ /* 0x004fc800078e0203 */
[----:B---34-:R-:W-:Y:S05]  /*160c0*/  @P0 BRA `(.L_x_836) ;  /* 0x0000000000380947 */ /* 0x018fea0003800000 */
[----:B------:R-:W1:Y:S01]  /*160d0*/  S2R R3, SR_CTAID.X ;  /* 0x0000000000037919 */ /* 0x000e620000002500 */
[----:B------:R-:W-:Y:S01]  /*160e0*/  VIADD R5, R0, 0x8 ;  /* 0x0000000800057836 */ /* 0x000fe20000000000 */
[----:B------:R-:W-:Y:S01]  /*160f0*/  ULDC.64 UR4, c[0x0][0x2b0] ;  /* 0x0000ac0000047ab9 */ /* 0x000fe20000000a00 */
[C---:B-1----:R-:W-:Y:S02]  /*16100*/  IMAD R2, R3.reuse, 0x40, R2 ;  /* 0x0000004003027824 */ /* 0x042fe400078e0202 */
[----:B------:R-:W-:-:S03]  /*16110*/  IMAD R3, R3, -0x40, R244 ;  /* 0xffffffc003037824 */ /* 0x000fc600078e02f4 */
[----:B------:R-:W-:Y:S02]  /*16120*/  SHF.R.S32.HI R7, RZ, 0x1f, R2 ;  /* 0x0000001fff077819 */ /* 0x000fe40000011402 */
[C---:B------:R-:W-:Y:S02]  /*16130*/  IADD3 R4, P0, R0.reuse, R2, RZ ;  /* 0x0000000200047210 */ /* 0x040fe40007f1e0ff */
[-C--:B------:R-:W-:Y:S02]  /*16140*/  ISETP.GE.AND P1, PT, R5, R3.reuse, PT ;  /* 0x000000030500720c */ /* 0x080fe40003f26270 */
[C---:B------:R-:W-:Y:S02]  /*16150*/  ISETP.GE.AND P2, PT, R0.reuse, R3, PT ;  /* 0x000000030000720c */ /* 0x040fe40003f46270 */
[----:B------:R-:W-:Y:S02]  /*16160*/  LEA.HI.X.SX32 R0, R0, R7, 0x1, P0 ;  /* 0x0000000700007211 */ /* 0x000fe400000f0eff */
[----:B------:R-:W-:-:S04]  /*16170*/  LEA R2, P0, R4, UR4, 0x2 ;  /* 0x0000000404027c11 */ /* 0x000fc8000f8010ff */
[----:B------:R-:W-:-:S05]  /*16180*/  LEA.HI.X R3, R4, UR5, R0, 0x2, P0 ;  /* 0x0000000504037c11 */ /* 0x000fca00080f1400 */
[----:B------:R1:W-:Y:S04]  /*16190*/  @!P2 STG.E desc[UR8][R2.64], R10 ;  /* 0x0000000a0200a986 */ /* 0x0003e8000c101908 */
[----:B------:R1:W-:Y:S02]  /*161a0*/  @!P1 STG.E desc[UR8][R2.64+0x20], R11 ;  /* 0x0000200b02009986 */ /* 0x0003e4000c101908 */
.L_x_836:
[----:B------:R-:W-:Y:S05]  /*161b0*/  BSYNC B0 ;  /* 0x0000000000007941 */ /* 0x000fea0003800000 */
.L_x_835:
[----:B------:R-:W2:Y:S01]  /*161c0*/  LDS.128 R168, [R168] ;  /* 0x00000000a8a87984 */ /* 0x000ea20000000c00 */
[----:B------:R-:W-:Y:S01]  /*161d0*/  ULDC.64 UR6, c[0x0][0x298] ;  /* 0x0000a60000067ab9 */ /* 0x000fe20000000a00 */
[----:B------:R-:W-:Y:S01]  /*161e0*/  ULDC UR4, c[0x0][0x2d0] ;  /* 0x0000b40000047ab9 */ /* 0x000fe20000000800 */
[----:B-1----:R-:W-:Y:S01]  /*161f0*/  IMAD.WIDE.U32 R2, R12, UR6, R232 ;  /* 0x000000060c027c25 */ /* 0x002fe2000f8e00e8 */
[----:B------:R-:W-:Y:S01]  /*16200*/  ISETP.GE.AND P0, PT, R232, UR4, PT ;  /* 0x00000004e8007c0c */ /* 0x000fe2000bf06270 */
[----:B------:R-:W-:Y:S01]  /*16210*/  ULDC.64 UR4, c[0x0][0x2a0] ;  /* 0x0000a80000047ab9 */ /* 0x000fe20000000a00 */
[----:B------:R-:W-:Y:S01]  /*16220*/  SHF.R.S32.HI R4, RZ, 0x1f, R6 ;  /* 0x0000001fff047819 */ /* 0x000fe20000011406 */
[----:B------:R-:W-:Y:S01]  /*16230*/  IMAD R0, R8, UR6, RZ ;  /* 0x0000000608007c24 */ /* 0x000fe2000f8e02ff */
[----:B------:R-:W-:Y:S01]  /*16240*/  IADD3 R2, P1, R9, R2, RZ ;  /* 0x0000000209027210 */ /* 0x000fe20007f3e0ff */
[----:B------:R-:W-:Y:S01]  /*16250*/  IMAD R7, R14, -0x40, R244 ;  /* 0xffffffc00e077824 */ /* 0x000fe200078e02f4 */
[----:B------:R-:W-:Y:S01]  /*16260*/  LEA.HI.SX32 R8, R22, 0x20, 0x1e ;  /* 0x0000002016087811 */ /* 0x000fe200078ff2ff */
[----:B------:R-:W-:Y:S01]  /*16270*/  IMAD R0, R12, UR7, R0 ;  /* 0x000000070c007c24 */ /* 0x000fe2000f8e0200 */
[----:B------:R-:W-:Y:S01]  /*16280*/  BSSY B0, `(.L_x_837) ;  /* 0x0000015000007945 */ /* 0x000fe20003800000 */
[----:B------:R-:W-:-:S03]  /*16290*/  IMAD.IADD R5, R244, 0x1, -R12 ;  /* 0x00000001f4057824 */ /* 0x000fc600078e0a0c */
[----:B------:R-:W-:Y:S01]  /*162a0*/  IADD3.X R3, R13, R3, R0, P1, !PT ;  /* 0x000000030d037210 */ /* 0x000fe20000ffe400 */
[----:B------:R-:W-:Y:S01]  /*162b0*/  IMAD R0, R4, UR4, RZ ;  /* 0x0000000404007c24 */ /* 0x000fe2000f8e02ff */
[----:B------:R-:W-:Y:S02]  /*162c0*/  ISETP.GE.OR P1, PT, R8, R7, P0 ;  /* 0x000000070800720c */ /* 0x000fe40000726670 */
[----:B------:R-:W-:Y:S01]  /*162d0*/  ISETP.GE.OR P0, PT, R21, R5, P0 ;  /* 0x000000051500720c */ /* 0x000fe20000706670 */
[----:B------:R-:W-:Y:S01]  /*162e0*/  IMAD.WIDE.U32 R4, R6, UR4, R2 ;  /* 0x0000000406047c25 */ /* 0x000fe2000f8e0002 */
[----:B------:R-:W-:-:S03]  /*162f0*/  SHF.R.S32.HI R7, RZ, 0x2, R238 ;  /* 0x00000002ff077819 */ /* 0x000fc600000114ee */
        /* <DEDUP_REMOVED lines=12> */
[----:B--2---:R1:W-:Y:S02]  /*163c0*/  STG.E.128 desc[UR8][R8.64], R168 ;  /* 0x000000a808007986 */ /* 0x0043e4000c101d08 */
.L_x_838:
[----:B------:R-:W-:Y:S05]  /*163d0*/  BSYNC B0 ;  /* 0x0000000000007941 */ /* 0x000fea0003800000 */
.L_x_837:
        /* <DEDUP_REMOVED lines=11> */
[----:B------:R-:W-:Y:S01]  /*16490*/  STG.E.128 desc[UR8][R2.64], R16 ;  /* 0x0000001002007986 */ /* 0x000fe2000c101d08 */
[----:B------:R-:W-:Y:S05]  /*164a0*/  EXIT ;  /* 0x000000000000794d */ /* 0x000fea0003800000 */
.L_x_839:
        /* <DEDUP_REMOVED lines=13> */
.L_x_5319:


//--------------------- .text._ZN5flash24flash_fwd_splitkv_kernelI23Flash_fwd_kernel_traitsILi32ELi64ELi256ELi4ELb0ELb0EN7cutlass10bfloat16_tE19Flash_kernel_traitsILi32ELi64ELi256ELi4ES3_EELb1ELb0ELb0ELb0ELb0ELb0ELb0ELb1EEEvNS_16Flash_fwd_paramsE --------------------------
	.section	.text._ZN5flash24flash_fwd_splitkv_kernelI23Flash_fwd_kernel_traitsILi32ELi64ELi256ELi4ELb0ELb0EN7cutlass10bfloat16_tE19Flash_kernel_traitsILi32ELi64ELi256ELi4ES3_EELb1ELb0ELb0ELb0ELb0ELb0ELb0ELb1EEEvNS_16Flash_fwd_paramsE,"ax",@progbits
	.align	128
        .global         _ZN5flash24flash_fwd_splitkv_kernelI23Flash_fwd_kernel_traitsILi32ELi64ELi256ELi4ELb0ELb0EN7cutlass10bfloat16_tE19Flash_kernel_traitsILi32ELi64ELi256ELi4ES3_EELb1ELb0ELb0ELb0ELb0ELb0ELb0ELb1EEEvNS_16Flash_fwd_paramsE
        .type           _ZN5flash24flash_fwd_splitkv_kernelI23Flash_fwd_kernel_traitsILi32ELi64ELi256ELi4ELb0ELb0EN7cutlass10bfloat16_tE19Flash_kernel_traitsILi32ELi64ELi256ELi4ES3_EELb1ELb0ELb0ELb0ELb0ELb0ELb0ELb1EEEvNS_16Flash_fwd_paramsE,@function
        .size           _ZN5flash24flash_fwd_splitkv_kernelI23Flash_fwd_kernel_traitsILi32ELi64ELi256ELi4ELb0ELb0EN7cutlass10bfloat16_tE19Flash_kernel_traitsILi32ELi64ELi256ELi4ES3_EELb1ELb0ELb0ELb0ELb0ELb0ELb0ELb1EEEvNS_16Flash_fwd_paramsE,(.L_x_5320 - _ZN5flash24flash_fwd_splitkv_kernelI23Flash_fwd_kernel_traitsILi32ELi64ELi256ELi4ELb0ELb0EN7cutlass10bfloat16_tE19Flash_kernel_traitsILi32ELi64ELi256ELi4ES3_EELb1ELb0ELb0ELb0ELb0ELb0ELb0ELb1EEEvNS_16Flash_fwd_paramsE)
        .other          _ZN5flash24flash_fwd_splitkv_kernelI23Flash_fwd_kernel_traitsILi32ELi64ELi256ELi4ELb0ELb0EN7cutlass10bfloat16_tE19Flash_kernel_traitsILi32ELi64ELi256ELi4ES3_EELb1ELb0ELb0ELb0ELb0ELb0ELb0ELb1EEEvNS_16Flash_fwd_paramsE,@"STO_CUDA_ENTRY STV_DEFAULT"
_ZN5flash24flash_fwd_splitkv_kernelI23Flash_fwd_kernel_traitsILi32ELi64ELi256ELi4ELb0ELb0EN7cutlass10bfloat16_tE19Flash_kernel_traitsILi32ELi64ELi256ELi4ES3_EELb1ELb0ELb0ELb0ELb0ELb0ELb0ELb1EEEvNS_16Flash_fwd_paramsE:
.text._ZN5flash24flash_fwd_splitkv_kernelI23Flash_fwd_kernel_traitsILi32ELi64ELi256ELi4ELb0ELb0EN7cutlass10bfloat16_tE19Flash_kernel_traitsILi32ELi64ELi256ELi4ES3_EELb1ELb0ELb0ELb0ELb0ELb0ELb0ELb1EEEvNS_16Flash_fwd_paramsE:
[----:B------:R-:W1:Y:S08]  /*0000*/  LDC R1, c[0x0][0x28] ;  /* 0x00000a00ff017b82 */ /* 0x000e700000000800 */
[----:B------:R-:W2:Y:S01]  /*0010*/  LDC.64 R2, c[0x0][0x2f0] ;  /* 0x0000bc00ff027b82 */ /* 0x000ea20000000a00 */
[----:B------:R-:W3:Y:S01]  /*0020*/  S2R R8, SR_CTAID.Y ;  /* 0x0000000000087919 */ /* 0x000ee20000002600 */
[----:B------:R-:W-:Y:S01]  /*0030*/  IMAD.MOV.U32 R250, RZ, RZ, -0x1 ;  /* 0xfffffffffffa7424 */ /* 0x000fe200078e00ff */
[----:B------:R-:W-:Y:S01]  /*0040*/  ULDC.64 UR6, c[0x0][0x208] ;  /* 0x0000820000067ab9 */ /* 0x000fe20000000a00 */
[----:B------:R-:W-:Y:S01]  /*0050*/  ULDC.64 UR8, c[0x0][0x300] ;  /* 0x0000c00000087ab9 */ /* 0x000fe20000000a00 */
[----:B-1----:R-:W-:-:S03]  /*0060*/  VIADD R1, R1, 0xfffffff8 ;  /* 0xfffffff801017836 */ /* 0x002fc60000000000 */
[----:B------:R-:W3:Y:S08]  /*0070*/  LDC.64 R4, c[0x0][0x2f0] ;  /* 0x0000bc00ff047b82 */ /* 0x000ef00000000a00 */
[----:B------:R-:W1:Y:S01]  /*0080*/  LDC.U8 R9, c[0x0][0x3c2] ;  /* 0x0000f080ff097b82 */ /* 0x000e620000000000 */
[----:B--2---:R-:W-:-:S07]  /*0090*/  ISETP.NE.U32.AND P0, PT, R2, RZ, PT ;  /* 0x000000ff0200720c */ /* 0x004fce0003f05070 */
[----:B------:R-:W2:Y:S01]  /*00a0*/  LDC.64 R6, c[0x0][0x2f8] ;  /* 0x0000be00ff067b82 */ /* 0x000ea20000000a00 */
[----:B------:R-:W-:Y:S01]  /*00b0*/  ISETP.NE.AND.EX P0, PT, R3, RZ, PT, P0 ;  /* 0x000000ff0300720c */ /* 0x000fe20003f05300 */
[----:B---3--:R-:W-:-:S06]  /*00c0*/  IMAD.WIDE R4, R8, 0x4, R4 ;  /* 0x0000000408047825 */ /* 0x008fcc00078e0204 */
[----:B------:R-:W3:Y:S06]  /*00d0*/  LDC.64 R2, c[0x0][0x2f8] ;  /* 0x0000be00ff027b82 */ /* 0x000eec0000000a00 */
[----:B------:R-:W4:Y:S02]  /*00e0*/  @P0 LDG.E R250, desc[UR6][R4.64] ;  /* 0x0000000604fa0981 */ /* 0x000f24000c1e1900 */
[----:B------:R-:W2:Y:S02]  /*00f0*/  LDC.64 R12, c[0x0][0x300] ;  /* 0x0000c000ff0c7b82 */ /* 0x000ea40000000a00 */
[----:B------:R-:W4:Y:S01]  /*0100*/  @P0 LDG.E R0, desc[UR6][R4.64+0x4] ;  /* 0x0000040604000981 */ /* 0x000f22000c1e1900 */
[----:B-1----:R-:W-:-:S02]  /*0110*/  ISETP.NE.AND P1, PT, R9, RZ, PT ;  /* 0x000000ff0900720c */ /* 0x002fc40003f25270 */
[----:B------:R-:W-:-:S04]  /*0120*/  ISETP.NE.U32.AND P4, PT, RZ, UR8, PT ;  /* 0x00000008ff007c0c */ /* 0x000fc8000bf85070 */
[----:B------:R-:W-:Y:S02]  /*0130*/  ISETP.NE.AND.EX P4, PT, RZ, UR9, PT, P4 ;  /* 0x00000009ff007c0c */ /* 0x000fe4000bf85340 */
[----:B---3--:R-:W-:-:S04]  /*0140*/  ISETP.EQ.U32.AND P2, PT, R2, RZ, PT ;  /* 0x000000ff0200720c */ /* 0x008fc80003f42070 */
[----:B------:R-:W-:Y:S01]  /*0150*/  ISETP.EQ.OR.EX P2, PT, R3, RZ, !P1, P2 ;  /* 0x000000ff0300720c */ /* 0x000fe20004f42720 */
[----:B------:R-:W-:Y:S02]  /*0160*/  IMAD.MOV.U32 R11, RZ, RZ, -0x1 ;  /* 0xffffffffff0b7424 */ /* 0x000fe400078e00ff */
[----:B------:R-:W-:Y:S02]  /*0170*/  IMAD.MOV.U32 R10, RZ, RZ, RZ ;  /* 0x000000ffff0a7224 */ /* 0x000fe400078e00ff */
[----:B--2---:R-:W-:-:S04]  /*0180*/  IMAD.WIDE R6, R8, 0x4, R6 ;  /* 0x0000000408067825 */ /* 0x004fc800078e0206 */
[----:B------:R-:W-:-:S04]  /*0190*/  IMAD.WIDE R110, R8, 0x4, R12 ;  /* 0x00000004086e7825 */ /* 0x000fc800078e020c */
[----:B------:R1:W5:Y:S04]  /*01a0*/  @!P2 LDG.E R11, desc[UR6][R6.64] ;  /* 0x00000006060ba981 */ /* 0x000368000c1e1900 */
[----:B------:R1:W5:Y:S01]  /*01b0*/  @P4 LDG.E R10, desc[UR6][R110.64] ;  /* 0x000000066e0a4981 */ /* 0x000362000c1e1900 */
[----:B------:R-:W2:Y:S01]  /*01c0*/  S2R R13, SR_CTAID.X ;  /* 0x00000000000d7919 */ /* 0x000ea20000002500 */
[----:B------:R-:W3:Y:S01]  /*01d0*/  S2R R96, SR_CTAID.Z ;  /* 0x0000000000607919 */ /* 0x000ee20000002700 */
[----:B------:R-:W1:Y:S01]  /*01e0*/  S2R R173, SR_TID.X ;  /* 0x0000000000ad7919 */ /* 0x000e620000002100 */
[----:B------:R-:W-:-:S04]  /*01f0*/  IMAD.MOV.U32 R12, RZ, RZ, R8 ;  /* 0x000000ffff0c7224 */ /* 0x000fc800078e0008 */
[--C-:B------:R-:W-:Y:S01]  /*0200*/  IMAD.MOV.U32 R23, RZ, RZ, R12.reuse ;  /* 0x000000ffff177224 */ /* 0x100fe200078e000c */
[----:B------:R-:W-:Y:S01]  /*0210*/  SHF.R.S32.HI R27, RZ, 0x1f, R12 ;  /* 0x0000001fff1b7819 */ /* 0x000fe2000001140c */
[----:B----4-:R-:W-:-:S06]  /*0220*/  @P0 IMAD.IADD R15, R0, 0x1, -R250 ;  /* 0x00000001000f0824 */ /* 0x010fcc00078e0afa */
[----:B------:R-:W4:Y:S01]  /*0230*/  @!P0 LDC R15, c[0x0][0x2c4] ;  /* 0x0000b100ff0f8b82 */ /* 0x000f220000000800 */
[----:B------:R-:W-:-:S04]  /*0240*/  ISETP.NE.U32.AND P0, PT, R2, RZ, PT ;  /* 0x000000ff0200720c */ /* 0x000fc80003f05070 */
[----:B------:R-:W-:Y:S01]  /*0250*/  ISETP.NE.AND.EX P0, PT, R3, RZ, PT, P0 ;  /* 0x000000ff0300720c */ /* 0x000fe20003f05300 */
[----:B----4-:R4:W-:-:S12]  /*0260*/  STL [R1], R15 ;  /* 0x0000000f01007387 */ /* 0x0109d80000100800 */
[----:B-123--:R-:W-:Y:S05]  /*0270*/  @!P0 BRA `(.L_x_840) ;  /* 0x0000000000108947 */ /* 0x00efea0003800000 */
[----:B------:R-:W2:Y:S02]  /*0280*/  @P1 LDG.E R0, desc[UR6][R6.64+0x4] ;  /* 0x0000040606001981 */ /* 0x000ea4000c1e1900 */
[----:B--2--5:R-:W-:-:S06]  /*0290*/  @P1 IADD3 R4, R0, -R11, RZ ;  /* 0x8000000b00041210 */ /* 0x024fcc0007ffe0ff */
[----:B------:R2:W5:Y:S01]  /*02a0*/  @!P1 LDG.E R4, desc[UR6][R6.64] ;  /* 0x0000000606049981 */ /* 0x000562000c1e1900 */
[----:B------:R-:W-:Y:S05]  /*02b0*/  BRA `(.L_x_841) ;  /* 0x0000000000047947 */ /* 0x000fea0003800000 */
.L_x_840:
[----:B------:R-:W1:Y:S02]  /*02c0*/  LDC R4, c[0x0][0x2c8] ;  /* 0x0000b200ff047b82 */ /* 0x000e640000000800 */
.L_x_841:
[----:B------:R-:W3:Y:S02]  /*02d0*/  LDC.64 R2, c[0x0][0x308] ;  /* 0x0000c200ff027b82 */ /* 0x000ee40000000a00 */
[----:B---3--:R-:W-:-:S04]  /*02e0*/  ISETP.NE.U32.AND P1, PT, R2, RZ, PT ;  /* 0x000000ff0200720c */ /* 0x008fc80003f25070 */
[----:B------:R-:W-:-:S13]  /*02f0*/  ISETP.NE.AND.EX P1, PT, R3, RZ, PT, P1 ;  /* 0x000000ff0300720c */ /* 0x000fda0003f25310 */
[----:B------:R-:W3:Y:S01]  /*0300*/  @P1 LDC.64 R2, c[0x0][0x308] ;  /* 0x0000c200ff021b82 */ /* 0x000ee20000000a00 */
[----:B------:R-:W-:-:S07]  /*0310*/  IMAD.SHL.U32 R212, R13, 0x40, RZ ;  /* 0x000000400dd47824 */ /* 0x000fce00078e00ff */
[----:B------:R-:W1:Y:S01]  /*0320*/  @!P1 LDC R5, c[0x0][0x2cc] ;  /* 0x0000b300ff059b82 */ /* 0x000e620000000800 */
[----:B------:R-:W-:Y:S01]  /*0330*/  ISETP.GT.AND P0, PT, R15, R212, PT ;  /* 0x000000d40f00720c */ /* 0x000fe20003f04270 */
[----:B---3--:R-:W-:-:S05]  /*0340*/  @P1 IMAD.WIDE R2, R8, 0x4, R2 ;  /* 0x0000000408021825 */ /* 0x008fca00078e0202 */
[----:B------:R3:W5:Y:S01]  /*0350*/  @P1 LDG.E R0, desc[UR6][R2.64] ;  /* 0x0000000602001981 */ /* 0x000762000c1e1900 */
[----:B------:R-:W1:Y:S06]  /*0360*/  @!P1 LDC.64 R2, c[0x0][0x318] ;  /* 0x0000c600ff029b82 */ /* 0x000e6c0000000a00 */
[----:B---3--:R-:W-:Y:S05]  /*0370*/  @!P0 EXIT ;  /* 0x000000000000894d */ /* 0x008fea0003800000 */
[----:B--2---:R-:W2:Y:S01]  /*0380*/  LDC R6, c[0x0][0x398] ;  /* 0x0000e600ff067b82 */ /* 0x004ea20000000800 */
[----:B-1----:R-:W-:Y:S01]  /*0390*/  @!P1 ISETP.NE.U32.AND P0, PT, R2, RZ, PT ;  /* 0x000000ff0200920c */ /* 0x002fe20003f05070 */
[--C-:B-----5:R-:W-:Y:S01]  /*03a0*/  @P1 IMAD.IADD R134, R0, 0x1, -R10.reuse ;  /* 0x0000000100861824 */ /* 0x120fe200078e0a0a */
[----:B------:R-:W-:Y:S01]  /*03b0*/  ULDC UR5, c[0x0][0x2c8] ;  /* 0x0000b20000057ab9 */ /* 0x000fe20000000800 */
[----:B------:R-:W-:Y:S01]  /*03c0*/  IMAD.IADD R94, R4, 0x1, -R10 ;  /* 0x00000001045e7824 */ /* 0x000fe200078e0a0a */
[----:B------:R-:W-:Y:S01]  /*03d0*/  @!P1 ISETP.NE.AND.EX P0, PT, R3, RZ, PT, P0 ;  /* 0x000000ff0300920c */ /* 0x000fe20003f05300 */
[----:B------:R-:W-:-:S03]  /*03e0*/  UIADD3 UR5, UR5, 0xff, URZ ;  /* 0x000000ff05057890 */ /* 0x000fc6000fffe03f */
[----:B------:R-:W-:Y:S01]  /*03f0*/  @!P1 SEL R0, R5, RZ, P0 ;  /* 0x000000ff05009207 */ /* 0x000fe20000000000 */
[----:B------:R-:W-:-:S04]  /*0400*/  USHF.R.S32.HI UR4, URZ, 0x1f, UR5 ;  /* 0x0000001f3f047899 */ /* 0x000fc80008011405 */
[----:B------:R-:W-:Y:S01]  /*0410*/  @!P1 IMAD.IADD R134, R94, 0x1, R0 ;  /* 0x000000015e869824 */ /* 0x000fe200078e0200 */
[----:B------:R-:W-:Y:S01]  /*0420*/  IADD3 R0, -R15, 0x13f, R212 ;  /* 0x0000013f0f007810 */ /* 0x000fe20007ffe1d4 */
[----:B------:R-:W-:Y:S02]  /*0430*/  ULEA.HI UR4, UR4, UR5, URZ, 0x8 ;  /* 0x0000000504047291 */ /* 0x000fe4000f8f403f */
[----:B------:R-:W-:Y:S02]  /*0440*/  VIADD R2, R134, 0xff ;  /* 0x000000ff86027836 */ /* 0x000fe40000000000 */
[----:B------:R-:W-:-:S03]  /*0450*/  USHF.R.S32.HI UR4, URZ, 0x8, UR4 ;  /* 0x000000083f047899 */ /* 0x000fc60008011404 */
[----:B------:R-:W-:Y:S02]  /*0460*/  SHF.R.S32.HI R3, RZ, 0x1f, R2 ;  /* 0x0000001fff037819 */ /* 0x000fe40000011402 */
[----:B--2---:R-:W-:Y:S02]  /*0470*/  IADD3 R0, R0, R6, R134 ;  /* 0x0000000600007210 */ /* 0x004fe40007ffe086 */
[----:B------:R-:W-:Y:S02]  /*0480*/  LEA.HI R2, R3, R2, RZ, 0x8 ;  /* 0x0000000203027211 */ /* 0x000fe400078f40ff */
[----:B------:R-:W-:Y:S02]  /*0490*/  SHF.R.S32.HI R4, RZ, 0x1f, R0 ;  /* 0x0000001fff047819 */ /* 0x000fe40000011400 */
[----:B------:R-:W-:Y:S02]  /*04a0*/  SHF.R.S32.HI R2, RZ, 0x8, R2 ;  /* 0x00000008ff027819 */ /* 0x000fe40000011402 */
[----:B------:R-:W-:-:S04]  /*04b0*/  LEA.HI R0, R4, R0, RZ, 0x8 ;  /* 0x0000000004007211 */ /* 0x000fc800078f40ff */
[----:B------:R-:W-:-:S04]  /*04c0*/  SHF.R.S32.HI R0, RZ, 0x8, R0 ;  /* 0x00000008ff007819 */ /* 0x000fc80000011400 */
[----:B------:R-:W-:-:S04]  /*04d0*/  VIMNMX3 R169, R2, UR4, R0, PT ;  /* 0x0000000402a97c0f */ /* 0x000fc8000b800100 */
[----:B------:R-:W-:-:S13]  /*04e0*/  ISETP.GT.AND P0, PT, R169, RZ, PT ;  /* 0x000000ffa900720c */ /* 0x000fda0003f04270 */
[----:B------:R-:W-:Y:S05]  /*04f0*/  @P0 BRA `(.L_x_842) ;  /* 0x0000000400480947 */ /* 0x000fea0003800000 */
[----:B------:R-:W-:Y:S01]  /*0500*/  ISETP.NE.AND P0, PT, R250, -0x1, PT ;  /* 0xfffffffffa00780c */ /* 0x000fe20003f05270 */
[----:B------:R-:W1:Y:S01]  /*0510*/  LDC.64 R10, c[0x0][0x298] ;  /* 0x0000a600ff0a7b82 */ /* 0x000e620000000a00 */
[----:B------:R-:W-:Y:S01]  /*0520*/  SHF.R.S32.HI R16, RZ, 0x1f, R173 ;  /* 0x0000001fff107819 */ /* 0x000fe200000114ad */
[----:B------:R-:W-:Y:S01]  /*0530*/  ULDC UR4, c[0x0][0x2d0] ;  /* 0x0000b40000047ab9 */ /* 0x000fe20000000800 */
[--C-:B------:R-:W-:Y:S01]  /*0540*/  SHF.R.S32.HI R8, RZ, 0x1f, R212.reuse ;  /* 0x0000001fff087819 */ /* 0x100fe200000114d4 */
[----:B------:R-:W-:Y:S01]  /*0550*/  ULDC UR8, c[0x0][0x270] ;  /* 0x00009c0000087ab9 */ /* 0x000fe20000000800 */
[----:B------:R-:W-:Y:S01]  /*0560*/  LEA.HI R16, R16, R173, RZ, 0x2 ;  /* 0x000000ad10107211 */ /* 0x000fe200078f10ff */
[----:B------:R-:W-:Y:S01]  /*0570*/  ULDC UR5, c[0x0][0x2c4] ;  /* 0x0000b10000057ab9 */ /* 0x000fe20000000800 */
[----:B------:R-:W-:Y:S01]  /*0580*/  IMAD.IADD R7, R15, 0x1, -R212 ;  /* 0x000000010f077824 */ /* 0x000fe200078e0ad4 */
[----:B------:R-:W-:Y:S01]  /*0590*/  BSSY B0, `(.L_x_843) ;  /* 0x000002f000007945 */ /* 0x000fe20003800000 */
[----:B------:R-:W-:-:S03]  /*05a0*/  LOP3.LUT R6, R16, 0xfffffffc, RZ, 0xc0, !PT ;  /* 0xfffffffc10067812 */ /* 0x000fc600078ec0ff */
[----:B------:R-:W2:Y:S02]  /*05b0*/  @!P0 LDC.64 R4, c[0x0][0x290] ;  /* 0x0000a400ff048b82 */ /* 0x000ea40000000a00 */
[----:B------:R-:W-:-:S05]  /*05c0*/  IMAD.IADD R14, R173, 0x1, -R6 ;  /* 0x00000001ad0e7824 */ /* 0x000fca00078e0a06 */
[----:B------:R-:W-:Y:S01]  /*05d0*/  ISETP.NE.AND P3, PT, R14, RZ, PT ;  /* 0x000000ff0e00720c */ /* 0x000fe20003f65270 */
[----:B-1----:R-:W-:-:S04]  /*05e0*/  @P0 IMAD.WIDE.U32 R2, R250, R10, RZ ;  /* 0x0000000afa020225 */ /* 0x002fc800078e00ff */
[----:B------:R-:W-:Y:S01]  /*05f0*/  @P0 IMAD.MOV.U32 R6, RZ, RZ, R2 ;  /* 0x000000ffff060224 */ /* 0x000fe200078e0002 */
[----:B------:R-:W-:Y:S01]  /*0600*/  SHF.L.U32 R2, R14, 0x3, RZ ;  /* 0x000000030e027819 */ /* 0x000fe200000006ff */
[----:B------:R-:W-:Y:S02]  /*0610*/  @P0 IMAD R9, R250, R11, R3 ;  /* 0x0000000bfa090224 */ /* 0x000fe400078e0203 */
[----:B------:R-:W-:Y:S01]  /*0620*/  IMAD R8, R8, R10, RZ ;  /* 0x0000000a08087224 */ /* 0x000fe200078e02ff */
[--C-:B------:R-:W-:Y:S02]  /*0630*/  SHF.R.S32.HI R3, RZ, 0x1f, R2.reuse ;  /* 0x0000001fff037819 */ /* 0x100fe40000011402 */
[----:B------:R-:W-:Y:S01]  /*0640*/  ISETP.GE.AND P1, PT, R2, UR4, PT ;  /* 0x0000000402007c0c */ /* 0x000fe2000bf26270 */
[----:B--2---:R-:W-:Y:S02]  /*0650*/  @!P0 IMAD R0, R27, R4, RZ ;  /* 0x000000041b008224 */ /* 0x004fe400078e02ff */
[----:B------:R-:W-:-:S04]  /*0660*/  IMAD.WIDE.U32 R2, R212, R10, R2 ;  /* 0x0000000ad4027225 */ /* 0x000fc800078e0002 */
[C---:B------:R-:W-:Y:S02]  /*0670*/  @!P0 IMAD R13, R12.reuse, R5, R0 ;  /* 0x000000050c0d8224 */ /* 0x040fe400078e0200 */
[----:B------:R-:W-:-:S04]  /*0680*/  @!P0 IMAD.WIDE.U32 R4, R12, R4, RZ ;  /* 0x000000040c048225 */ /* 0x000fc800078e00ff */
[----:B------:R-:W-:Y:S01]  /*0690*/  IMAD R0, R12, UR8, R96 ;  /* 0x000000080c007c24 */ /* 0x000fe2000f8e0260 */
[----:B------:R-:W-:Y:S01]  /*06a0*/  @!P0 MOV R6, R4 ;  /* 0x0000000400068202 */ /* 0x000fe20000000f00 */
[----:B------:R-:W-:Y:S01]  /*06b0*/  IMAD R8, R212, R11, R8 ;  /* 0x0000000bd4087224 */ /* 0x000fe200078e0208 */
[----:B------:R-:W-:Y:S01]  /*06c0*/  SHF.R.S32.HI R4, RZ, 0x1f, R96 ;  /* 0x0000001fff047819 */ /* 0x000fe20000011460 */
[----:B------:R-:W-:Y:S01]  /*06d0*/  @!P0 IMAD.IADD R9, R5, 0x1, R13 ;  /* 0x0000000105098824 */ /* 0x000fe200078e020d */
[----:B------:R-:W-:Y:S01]  /*06e0*/  IADD3 R2, P2, R6, R2, RZ ;  /* 0x0000000206027210 */ /* 0x000fe20007f5e0ff */
[----:B----4-:R-:W-:Y:S01]  /*06f0*/  IMAD R15, R0, UR5, R212 ;  /* 0x00000005000f7c24 */ /* 0x010fe2000f8e02d4 */
[----:B------:R-:W-:Y:S01]  /*0700*/  SHF.R.S32.HI R0, RZ, 0x2, R16 ;  /* 0x00000002ff007819 */ /* 0x000fe20000011410 */
[----:B------:R-:W-:Y:S01]  /*0710*/  ULDC.64 UR4, c[0x0][0x2a0] ;  /* 0x0000a80000047ab9 */ /* 0x000fe20000000a00 */
[----:B------:R-:W-:Y:S01]  /*0720*/  IADD3.X R3, R9, R3, R8, P2, !PT ;  /* 0x0000000309037210 */ /* 0x000fe200017fe408 */
[----:B------:R-:W-:Y:S01]  /*0730*/  IMAD R6, R4, UR4, RZ ;  /* 0x0000000404067c24 */ /* 0x000fe2000f8e02ff */
[CC--:B------:R-:W-:Y:S01]  /*0740*/  ISETP.GE.OR P2, PT, R0.reuse, R7.reuse, P1 ;  /* 0x000000070000720c */ /* 0x0c0fe20000f46670 */
[C---:B------:R-:W-:Y:S01]  /*0750*/  VIADD R12, R0.reuse, 0x20 ;  /* 0x00000020000c7836 */ /* 0x040fe20000000000 */
[-C--:B------:R-:W-:Y:S01]  /*0760*/  ISETP.GE.OR P3, PT, R0, R7.reuse, P3 ;  /* 0x000000070000720c */ /* 0x080fe20001f66670 */
[C---:B------:R-:W-:Y:S01]  /*0770*/  IMAD R6, R96.reuse, UR5, R6 ;  /* 0x0000000560067c24 */ /* 0x040fe2000f8e0206 */
[----:B------:R-:W-:Y:S01]  /*0780*/  SHF.R.S32.HI R13, RZ, 0x1f, R0 ;  /* 0x0000001fff0d7819 */ /* 0x000fe20000011400 */
[----:B------:R-:W-:Y:S01]  /*0790*/  IMAD.WIDE.U32 R4, R96, UR4, R2 ;  /* 0x0000000460047c25 */ /* 0x000fe2000f8e0002 */
[----:B------:R-:W-:-:S02]  /*07a0*/  ISETP.GE.AND P0, PT, R12, R7, PT ;  /* 0x000000070c00720c */ /* 0x000fc40003f06270 */
[----:B------:R-:W-:Y:S02]  /*07b0*/  ISETP.GE.OR P4, PT, R12, R7, P1 ;  /* 0x000000070c00720c */ /* 0x000fe40000f86670 */
[----:B------:R-:W-:Y:S02]  /*07c0*/  IADD3 R12, P1, R15, R0, RZ ;  /* 0x000000000f0c7210 */ /* 0x000fe40007f3e0ff */
[----:B------:R-:W-:Y:S01]  /*07d0*/  IADD3 R3, R5, R6, RZ ;  /* 0x0000000605037210 */ /* 0x000fe20007ffe0ff */
[----:B------:R-:W-:Y:S10]  /*07e0*/  @P2 BRA `(.L_x_844) ;  /* 0x0000000000242947 */ /* 0x000ff40003800000 */
        /* <DEDUP_REMOVED lines=9> */
.L_x_844:
[----:B------:R-:W-:Y:S05]  /*0880*/  BSYNC B0 ;  /* 0x0000000000007941 */ /* 0x000fea0003800000 */
.L_x_843:
        /* <DEDUP_REMOVED lines=13> */
.L_x_846:
[----:B------:R-:W-:Y:S05]  /*0960*/  BSYNC B0 ;  /* 0x0000000000007941 */ /* 0x000fea0003800000 */
.L_x_845:
        /* <DEDUP_REMOVED lines=11> */
.L_x_842:
[----:B------:R-:W1:Y:S01]  /*0a20*/  LDC.64 R2, c[0x0][0x368] ;  /* 0x0000da00ff027b82 */ /* 0x000e620000000a00 */
[----:B------:R-:W-:Y:S01]  /*0a30*/  ULDC.64 UR10, c[0x0][0x370] ;  /* 0x0000dc00000a7ab9 */ /* 0x000fe20000000a00 */
[----:B-1----:R-:W-:-:S04]  /*0a40*/  ISETP.NE.U32.AND P0, PT, R2, RZ, PT ;  /* 0x000000ff0200720c */ /* 0x002fc80003f05070 */
[----:B------:R-:W-:-:S13]  /*0a50*/  ISETP.NE.AND.EX P0, PT, R3, RZ, PT, P0 ;  /* 0x000000ff0300720c */ /* 0x000fda0003f05300 */
[----:B------:R-:W1:Y:S01]  /*0a60*/  @P0 LDC.64 R2, c[0x0][0x368] ;  /* 0x0000da00ff020b82 */ /* 0x000e620000000a00 */
[----:B------:R-:W-:Y:S01]  /*0a70*/  UPLOP3.LUT UP0, UPT, UPT, UPT, UPT, 0x40, 0x0 ;  /* 0x000000000000789c */ /* 0x000fe20003f0e870 */
[----:B-1----:R-:W-:-:S05]  /*0a80*/  @P0 IMAD.WIDE R2, R8, 0x4, R2 ;  /* 0x0000000408020825 */ /* 0x002fca00078e0202 */
[----:B------:R1:W5:Y:S01]  /*0a90*/  @P0 LDG.E R12, desc[UR6][R2.64] ;  /* 0x00000006020c0981 */ /* 0x000362000c1e1900 */
[----:B------:R-:W-:Y:S01]  /*0aa0*/  ISETP.NE.U32.AND P0, PT, RZ, UR10, PT ;  /* 0x0000000aff007c0c */ /* 0x000fe2000bf05070 */
[----:B------:R-:W-:-:S03]  /*0ab0*/  IMAD.MOV.U32 R0, RZ, RZ, RZ ;  /* 0x000000ffff007224 */ /* 0x000fc600078e00ff */
[----:B------:R-:W-:Y:S01]  /*0ac0*/  ISETP.NE.AND.EX P0, PT, RZ, UR11, PT, P0 ;  /* 0x0000000bff007c0c */ /* 0x000fe2000bf05300 */
[----:B-1----:R-:W-:-:S12]  /*0ad0*/  IMAD.MOV.U32 R2, RZ, RZ, RZ ;  /* 0x000000ffff027224 */ /* 0x002fd800078e00ff */
[----:B------:R-:W-:Y:S05]  /*0ae0*/  @!P0 BRA `(.L_x_847) ;  /* 0x00000000003c8947 */ /* 0x000fea0003800000 */
[----:B------:R-:W-:Y:S01]  /*0af0*/  R2UR UR13, R27 ;  /* 0x000000001b0d72ca */ /* 0x000fe200000e0000 */
[----:B------:R-:W-:Y:S01]  /*0b00*/  ULDC.64 UR4, c[0x0][0x378] ;  /* 0x0000de0000047ab9 */ /* 0x000fe20000000a00 */
[C---:B------:R-:W-:Y:S02]  /*0b10*/  R2UR UR14, R23.reuse ;  /* 0x00000000170e72ca */ /* 0x040fe400000e0000 */
[----:B------:R-:W-:-:S09]  /*0b20*/  R2UR UR12, R23 ;  /* 0x00000000170c72ca */ /* 0x000fd200000e0000 */
[----:B------:R-:W-:Y:S02]  /*0b30*/  UIMAD UR13, UR13, UR4, URZ ;  /* 0x000000040d0d72a4 */ /* 0x000fe4000f8e023f */
[----:B------:R-:W-:Y:S02]  /*0b40*/  UIMAD.WIDE.U32 UR14, UR14, UR4, URZ ;  /* 0x000000040e0e72a5 */ /* 0x000fe4000f8e003f */
[----:B------:R-:W-:Y:S02]  /*0b50*/  UIMAD UR5, UR12, UR5, UR13 ;  /* 0x000000050c0572a4 */ /* 0x000fe4000f8e020d */
[----:B------:R-:W-:Y:S02]  /*0b60*/  ULEA UR10, UP1, UR14, UR10, 0x2 ;  /* 0x0000000a0e0a7291 */ /* 0x000fe4000f82103f */
[----:B------:R-:W-:Y:S02]  /*0b70*/  UIADD3 UR5, UR15, UR5, URZ ;  /* 0x000000050f057290 */ /* 0x000fe4000fffe03f */
[----:B------:R-:W-:-:S02]  /*0b80*/  UISETP.NE.U32.AND UP0, UPT, UR10, URZ, UPT ;  /* 0x0000003f0a00728c */ /* 0x000fc4000bf05070 */
[----:B------:R-:W-:Y:S01]  /*0b90*/  USHF.L.U64.HI UR5, UR14, 0x2, UR5 ;  /* 0x000000020e057899 */ /* 0x000fe20008010205 */
[----:B------:R-:W-:-:S03]  /*0ba0*/  IMAD.U32 R2, RZ, RZ, UR10 ;  /* 0x0000000aff027e24 */ /* 0x000fc6000f8e00ff */
[----:B------:R-:W-:-:S04]  /*0bb0*/  UIADD3.X UR5, UR5, UR11, URZ, UP1, !UPT ;  /* 0x0000000b05057290 */ /* 0x000fc80008ffe43f */
[----:B------:R-:W-:Y:S02]  /*0bc0*/  UISETP.NE.AND.EX UP0, UPT, UR5, URZ, UPT, UP0 ;  /* 0x0000003f0500728c */ /* 0x000fe4000bf05300 */
[----:B------:R-:W-:-:S09]  /*0bd0*/  IMAD.U32 R0, RZ, RZ, UR5 ;  /* 0x00000005ff007e24 */ /* 0x000fd2000f8e00ff */
.L_x_847:
[----:B------:R-:W-:Y:S01]  /*0be0*/  PLOP3.LUT P0, PT, PT, PT, UP0, 0x40, 0x0 ;  /* 0x000000000000781c */ /* 0x000fe20003f0e808 */
[----:B------:R-:W-:Y:S01]  /*0bf0*/  IMAD.MOV.U32 R242, RZ, RZ, R2 ;  /* 0x000000fffff27224 */ /* 0x000fe200078e0002 */
[----:B------:R-:W-:-:S11]  /*0c00*/  MOV R243, R0 ;  /* 0x0000000000f37202 */ /* 0x000fd60000000f00 */
[----:B------:R-:W-:Y:S05]  /*0c10*/  @P0 BRA `(.L_x_848) ;  /* 0x0000000400500947 */ /* 0x000fea0003800000 */
[----:B------:R-:W1:Y:S01]  /*0c20*/  LDC R17, c[0x0][0x380] ;  /* 0x0000e000ff117b82 */ /* 0x000e620000000800 */
[----:B------:R-:W-:Y:S01]  /*0c30*/  LEA R20, R169, 0xffffff00, 0x8 ;  /* 0xffffff00a9147811 */ /* 0x000fe200078e40ff */
[----:B------:R-:W-:-:S03]  /*0c40*/  ULDC.64 UR4, c[0x0][0x230] ;  /* 0x00008c0000047ab9 */ /* 0x000fc60000000a00 */
[----:B------:R-:W-:-:S03]  /*0c50*/  IABS R4, R20 ;  /* 0x0000001400047213 */ /* 0x000fc60000000000 */
[----:B------:R-:W2:Y:S01]  /*0c60*/  LDC R7, c[0x0][0x278] ;  /* 0x00009e00ff077b82 */ /* 0x000ea20000000800 */
[----:B------:R-:W-:-:S07]  /*0c70*/  IABS R8, R96 ;  /* 0x0000006000087213 */ /* 0x000fce0000000000 */
[----:B------:R-:W3:Y:S01]  /*0c80*/  LDC.64 R66, c[0x0][0x248] ;  /* 0x00009200ff427b82 */ /* 0x000ee20000000a00 */
[----:B-1----:R-:W-:-:S07]  /*0c90*/  IABS R5, R17 ;  /* 0x0000001100057213 */ /* 0x002fce0000000000 */
[----:B------:R-:W1:Y:S01]  /*0ca0*/  LDC.64 R10, c[0x0][0x238] ;  /* 0x00008e00ff0a7b82 */ /* 0x000e620000000a00 */
        /* <DEDUP_REMOVED lines=24> */
[----:B------:R4:W3:Y:S01]  /*0e30*/  LDG.E R6, desc[UR6][R2.64] ;  /* 0x0000000602067981 */ /* 0x0008e2000c1e1900 */
[----:B--2---:R-:W-:-:S04]  /*0e40*/  IABS R5, R7 ;  /* 0x0000000700057213 */ /* 0x004fc80000000000 */
[----:B----4-:R-:W2:Y:S08]  /*0e50*/  I2F.RP R2, R5 ;  /* 0x0000000500027306 */ /* 0x010eb00000209400 */
        /* <DEDUP_REMOVED lines=28> */
[----:B------:R-:W-:Y:S01]  /*1020*/  SHF.R.S32.HI R5, RZ, 0x1f, R6 ;  /* 0x0000001fff057819 */ /* 0x000fe20000011406 */
[----:B------:R-:W-:-:S04]  /*1030*/  IMAD.WIDE.U32 R8, R6, UR4, RZ ;  /* 0x0000000406087c25 */ /* 0x000fc8000f8e00ff */
[C---:B------:R-:W-:Y:S02]  /*1040*/  IMAD R3, R5.reuse, UR4, RZ ;  /* 0x0000000405037c24 */ /* 0x040fe4000f8e02ff */
[-C--:B-1----:R-:W-:Y:S02]  /*1050*/  IMAD R5, R5, R10.reuse, RZ ;  /* 0x0000000a05057224 */ /* 0x082fe400078e02ff */
        /* <DEDUP_REMOVED lines=16> */
.L_x_848:
[----:B------:R-:W1:Y:S01]  /*1160*/  LDC R6, c[0x0][0x278] ;  /* 0x00009e00ff067b82 */ /* 0x000e620000000800 */
[----:B------:R-:W-:Y:S02]  /*1170*/  IABS R4, R96 ;  /* 0x0000006000047213 */ /* 0x000fe40000000000 */
[----:B------:R-:W-:Y:S02]  /*1180*/  ISETP.NE.AND P3, PT, R11, -0x1, PT ;  /* 0xffffffff0b00780c */ /* 0x000fe40003f65270 */
[----:B------:R-:W-:-:S03]  /*1190*/  LEA R20, R169, 0xffffff00, 0x8 ;  /* 0xffffff00a9147811 */ /* 0x000fc600078e40ff */
[----:B----4-:R-:W2:Y:S01]  /*11a0*/  LDC.64 R14, c[0x0][0x260] ;  /* 0x00009800ff0e7b82 */ /* 0x010ea20000000a00 */
        /* <DEDUP_REMOVED lines=43> */
.L_x_850:
        /* <DEDUP_REMOVED lines=11> */
[----:B------:R-:W-:Y:S01]  /*1510*/  @P3 IMAD R16, R6, R17, R5 ;  /* 0x0000001106103224 */ /* 0x000fe200078e0205 */
[----:B------:R-:W-:Y:S01]  /*1520*/  MOV R17, R20 ;  /* 0x0000001400117202 */ /* 0x000fe20000000f00 */
        /* <DEDUP_REMOVED lines=18> */
.L_x_849:
[----:B------:R1:W5:Y:S01]  /*1650*/  @P4 LDG.E R26, desc[UR6][R110.64] ;  /* 0x000000066e1a4981 */ /* 0x000362000c1e1900 */
[----:B------:R-:W-:Y:S01]  /*1660*/  SHF.R.S32.HI R5, RZ, 0x1f, R173 ;  /* 0x0000001fff057819 */ /* 0x000fe200000114ad */
[----:B------:R-:W2:Y:S01]  /*1670*/  LDC.64 R10, c[0x0][0x240] ;  /* 0x00009000ff0a7b82 */ /* 0x000ea20000000a00 */
[----:B------:R-:W-:Y:S01]  /*1680*/  ISETP.NE.AND P0, PT, R250, -0x1, PT ;  /* 0xfffffffffa00780c */ /* 0x000fe20003f05270 */
[----:B------:R-:W-:Y:S01]  /*1690*/  ULDC.64 UR4, c[0x0][0x268] ;  /* 0x00009a0000047ab9 */ /* 0x000fe20000000a00 */
[CC--:B------:R-:W-:Y:S01]  /*16a0*/  LEA.HI R112, R5.reuse, R173.reuse, RZ, 0x3 ;  /* 0x000000ad05707211 */ /* 0x0c0fe200078f18ff */
[----:B------:R-:W-:Y:S01]  /*16b0*/  ULDC.64 UR30, c[0x0][0x250] ;  /* 0x00009400001e7ab9 */ /* 0x000fe20000000a00 */
[CC--:B------:R-:W-:Y:S01]  /*16c0*/  LEA.HI R4, R5.reuse, R173.reuse, RZ, 0x2 ;  /* 0x000000ad05047211 */ /* 0x0c0fe200078f10ff */
[----:B------:R-:W-:Y:S01]  /*16d0*/  USHF.L.U64.HI UR18, UR30, 0x5, UR31 ;  /* 0x000000051e127899 */ /* 0x000fe2000801021f */
[----:B------:R-:W-:Y:S01]  /*16e0*/  SHF.R.S32.HI R105, RZ, 0x3, R112 ;  /* 0x00000003ff697819 */ /* 0x000fe20000011470 */
[----:B------:R-:W3:Y:S01]  /*16f0*/  LDC R108, c[0x0][0x2e0] ;  /* 0x0000b800ff6c7b82 */ /* 0x000ee20000000800 */
[----:B------:R-:W-:Y:S01]  /*1700*/  LOP3.LUT R2, R4, 0xfffffffc, RZ, 0xc0, !PT ;  /* 0xfffffffc04027812 */ /* 0x000fe200078ec0ff */
[----:B------:R-:W-:Y:S01]  /*1710*/  USHF.L.U32 UR19, UR30, 0x5, URZ ;  /* 0x000000051e137899 */ /* 0x000fe2000800063f */
[----:B------:R-:W-:Y:S01]  /*1720*/  LEA.HI R109, R5, R173, RZ, 0x4 ;  /* 0x000000ad056d7211 */ /* 0x000fe200078f20ff */
[----:B------:R-:W-:Y:S01]  /*1730*/  IMAD.SHL.U32 R0, R105, 0x40, RZ ;  /* 0x0000004069007824 */ /* 0x000fe200078e00ff */
[----:B------:R-:W-:Y:S01]  /*1740*/  SHF.R.S32.HI R80, RZ, 0x2, R4 ;  /* 0x00000002ff507819 */ /* 0x000fe20000011404 */
[----:B------:R-:W-:Y:S01]  /*1750*/  IMAD.IADD R21, R173, 0x1, -R2 ;  /* 0x00000001ad157824 */ /* 0x000fe200078e0a02 */
[----:B------:R-:W-:Y:S01]  /*1760*/  LOP3.LUT R2, R109, 0xfffffff0, RZ, 0xc0, !PT ;  /* 0xfffffff06d027812 */ /* 0x000fe200078ec0ff */
[----:B------:R-:W4:Y:S01]  /*1770*/  @!P0 LDC.64 R14, c[0x0][0x228] ;  /* 0x00008a00ff0e8b82 */ /* 0x000f220000000a00 */
[----:B------:R-:W-:Y:S01]  /*1780*/  LOP3.LUT R0, R0, 0xc0, RZ, 0xc0, !PT ;  /* 0x000000c000007812 */ /* 0x000fe200078ec0ff */
[----:B------:R-:W-:Y:S01]  /*1790*/  IMAD.SHL.U32 R132, R21, 0x8, RZ ;  /* 0x0000000815847824 */ /* 0x000fe200078e00ff */
[----:B------:R-:W-:Y:S01]  /*17a0*/  SHF.R.S32.HI R81, RZ, 0x1f, R80 ;  /* 0x0000001fff517819 */ /* 0x000fe20000011450 */
[----:B------:R-:W-:Y:S01]  /*17b0*/  IMAD.IADD R100, R173, 0x1, -R2 ;  /* 0x00000001ad647824 */ /* 0x000fe200078e0a02 */
[----:B------:R-:W-:Y:S01]  /*17c0*/  MOV R36, 0x10 ;  /* 0x0000001000247802 */ /* 0x000fe20000000f00 */
[----:B------:R-:W-:Y:S01]  /*17d0*/  IMAD.SHL.U32 R245, R66, 0x20, RZ ;  /* 0x0000002042f57824 */ /* 0x000fe200078e00ff */
[----:B------:R-:W-:Y:S01]  /*17e0*/  LOP3.LUT R3, R0, 0x18, R132, 0xf8, !PT ;  /* 0x0000001800037812 */ /* 0x000fe200078ef884 */
[----:B-----5:R-:W-:Y:S01]  /*17f0*/  IMAD.WIDE R12, R13, 0x40, R80 ;  /* 0x000000400d0c7825 */ /* 0x020fe200078e0250 */
[----:B------:R-:W-:-:S02]  /*1800*/  SHF.R.U32.HI R0, RZ, 0x3, R0 ;  /* 0x00000003ff007819 */ /* 0x000fc40000011600 */
[----:B------:R-:W-:Y:S02]  /*1810*/  LEA.HI R102, R100, R100, RZ, 0x1 ;  /* 0x0000006464667211 */ /* 0x000fe400078f08ff */
[----:B------:R-:W-:Y:S01]  /*1820*/  LOP3.LUT R19, R3, R0, RZ, 0x3c, !PT ;  /* 0x0000000003137212 */ /* 0x000fe200078e3cff */
[----:B--2---:R-:W-:Y:S01]  /*1830*/  @P0 IMAD.WIDE.U32 R2, R250, R10, RZ ;  /* 0x0000000afa020225 */ /* 0x004fe200078e00ff */
[----:B------:R-:W-:Y:S02]  /*1840*/  LEA.HI R0, R4, R80, RZ, 0x1 ;  /* 0x0000005004007211 */ /* 0x000fe400078f08ff */
[----:B------:R-:W-:Y:S01]  /*1850*/  LEA.HI R4, R5, R173, RZ, 0x5 ;  /* 0x000000ad05047211 */ /* 0x000fe200078f28ff */
[----:B------:R-:W-:Y:S01]  /*1860*/  @P0 IMAD R8, R250, R11, R3 ;  /* 0x0000000bfa080224 */ /* 0x000fe200078e0203 */
[----:B------:R-:W-:Y:S01]  /*1870*/  LOP3.LUT R7, R0, 0x7fffffe, RZ, 0xc0, !PT ;  /* 0x07fffffe00077812 */ /* 0x000fe200078ec0ff */
[----:B------:R-:W-:Y:S01]  /*1880*/  @P0 IMAD.MOV.U32 R5, RZ, RZ, R2 ;  /* 0x000000ffff050224 */ /* 0x000fe200078e0002 */
[----:B------:R-:W-:-:S02]  /*1890*/  SHF.R.S32.HI R6, RZ, 0x1, R102 ;  /* 0x00000001ff067819 */ /* 0x000fc40000011466 */
[----:B------:R-:W-:Y:S01]  /*18a0*/  SHF.R.S32.HI R0, RZ, 0x1f, R102 ;  /* 0x0000001fff007819 */ /* 0x000fe20000011466 */
[----:B----4-:R-:W-:Y:S01]  /*18b0*/  @!P0 IMAD.WIDE.U32 R2, R23, R14, RZ ;  /* 0x0000000e17028225 */ /* 0x010fe200078e00ff */
[----:B------:R-:W-:Y:S02]  /*18c0*/  SHF.R.S32.HI R170, RZ, 0x5, R4 ;  /* 0x00000005ffaa7819 */ /* 0x000fe40000011404 */
[----:B------:R-:W-:Y:S01]  /*18d0*/  LEA.HI R4, R0, R6, RZ, 0x2 ;  /* 0x0000000600047211 */ /* 0x000fe200078f10ff */
[----:B------:R-:W-:Y:S01]  /*18e0*/  @!P0 IMAD R0, R27, R14, RZ ;  /* 0x0000000e1b008224 */ /* 0x000fe200078e02ff */
[----:B------:R-:W-:Y:S01]  /*18f0*/  SHF.R.S32.HI R133, RZ, 0x1f, R132 ;  /* 0x0000001fff857819 */ /* 0x000fe20000011484 */
[----:B------:R-:W-:Y:S01]  /*1900*/  IMAD.IADD R7, R80, 0x1, -R7 ;  /* 0x0000000150077824 */ /* 0x000fe200078e0a07 */
[----:B------:R-:W-:Y:S01]  /*1910*/  LOP3.LUT R4, R4, 0xfffffffc, RZ, 0xc0, !PT ;  /* 0xfffffffc04047812 */ /* 0x000fe200078ec0ff */
[----:B------:R-:W-:Y:S01]  /*1920*/  @!P0 IMAD R0, R23, R15, R0 ;  /* 0x0000000f17008224 */ /* 0x000fe200078e0200 */
[----:B---3--:R-:W-:Y:S01]  /*1930*/  LEA.HI R108, R108, R108, RZ, 0x1 ;  /* 0x0000006c6c6c7211 */ /* 0x008fe200078f08ff */
[----:B------:R-:W-:Y:S01]  /*1940*/  @!P0 IMAD.MOV.U32 R5, RZ, RZ, R2 ;  /* 0x000000ffff058224 */ /* 0x000fe200078e0002 */
[----:B------:R-:W-:Y:S01]  /*1950*/  LEA R14, R170, R7, 0x3 ;  /* 0x00000007aa0e7211 */ /* 0x000fe200078e18ff */
[----:B------:R-:W-:Y:S01]  /*1960*/  @!P0 IMAD.IADD R8, R3, 0x1, R0 ;  /* 0x0000000103088824 */ /* 0x000fe200078e0200 */
[----:B------:R-:W-:Y:S01]  /*1970*/  IADD3 R2, P0, R132, R9, RZ ;  /* 0x0000000984027210 */ /* 0x000fe20007f1e0ff */
[----:B------:R-:W-:Y:S01]  /*1980*/  IMAD.IADD R106, R6, 0x1, -R4 ;  /* 0x00000001066a7824 */ /* 0x000fe200078e0a04 */
[----:B------:R-:W-:Y:S01]  /*1990*/  IADD3 R4, P1, R132, R5, RZ ;  /* 0x0000000584047210 */ /* 0x000fe20007f3e0ff */
[----:B------:R-:W-:Y:S01]  /*19a0*/  IMAD R7, R13, R10, RZ ;  /* 0x0000000a0d077224 */ /* 0x000fe200078e02ff */
[C---:B------:R-:W-:Y:S01]  /*19b0*/  IADD3.X R3, R133.reuse, R16, RZ, P0, !PT ;  /* 0x0000001085037210 */ /* 0x040fe200007fe4ff */
[----:B------:R-:W-:Y:S01]  /*19c0*/  IMAD R0, R48, UR4, RZ ;  /* 0x0000000430007c24 */ /* 0x000fe2000f8e02ff */
[----:B------:R-:W-:Y:S01]  /*19d0*/  IADD3 R6, P0, R80, R17, RZ ;  /* 0x0000001150067210 */ /* 0x000fe20007f1e0ff */
[----:B------:R-:W-:Y:S01]  /*19e0*/  IMAD R11, R12, R11, R7 ;  /* 0x0000000b0c0b7224 */ /* 0x000fe200078e0207 */
[----:B------:R-:W-:Y:S01]  /*19f0*/  SHF.R.S32.HI R95, RZ, 0x1, R108 ;  /* 0x00000001ff5f7819 */ /* 0x000fe2000001146c */
[----:B------:R-:W-:Y:S01]  /*1a00*/  IMAD.X R5, R133, 0x1, R8, P1 ;  /* 0x0000000185057824 */ /* 0x000fe200008e0608 */
[----:B------:R-:W-:Y:S01]  /*1a10*/  SHF.R.S32.HI R8, RZ, 0x1f, R96 ;  /* 0x0000001fff087819 */ /* 0x000fe20000011460 */
[----:B------:R-:W-:Y:S01]  /*1a20*/  IMAD R7, R18, UR5, R0 ;  /* 0x0000000512077c24 */ /* 0x000fe2000f8e0200 */
[----:B------:R-:W-:Y:S01]  /*1a30*/  LOP3.LUT P1, RZ, R106, 0x2, RZ, 0xc0, !PT ;  /* 0x000000026aff7812 */ /* 0x000fe2000782c0ff */
[----:B------:R-:W-:Y:S01]  /*1a40*/  IMAD.WIDE.U32 R2, R18, UR4, R2 ;  /* 0x0000000412027c25 */ /* 0x000fe2000f8e0002 */
[----:B------:R-:W-:Y:S01]  /*1a50*/  ULDC.64 UR4, c[0x0][0x258] ;  /* 0x0000960000047ab9 */ /* 0x000fe20000000a00 */
[----:B------:R-:W-:-:S02]  /*1a60*/  SHF.L.U64.HI R248, R66, 0x5, R67 ;  /* 0x0000000542f87819 */ /* 0x000fc40000010243 */
[----:B------:R-:W-:Y:S01]  /*1a70*/  IMAD.X R0, R81, 0x1, R22, P0 ;  /* 0x0000000151007824 */ /* 0x000fe200000e0616 */
[----:B------:R-:W-:Y:S01]  /*1a80*/  SEL R36, R36, 0xfffffff0, !P1 ;  /* 0xfffffff024247807 */ /* 0x000fe20004800000 */
[----:B------:R-:W-:Y:S02]  /*1a90*/  IMAD.IADD R3, R3, 0x1, R7 ;  /* 0x0000000103037824 */ /* 0x000fe400078e0207 */
[----:B------:R-:W-:Y:S02]  /*1aa0*/  IMAD R7, R0, UR30, RZ ;  /* 0x0000001e00077c24 */ /* 0x000fe4000f8e02ff */
[----:B------:R-:W-:Y:S02]  /*1ab0*/  IMAD R0, R8, UR4, RZ ;  /* 0x0000000408007c24 */ /* 0x000fe4000f8e02ff */
[C---:B------:R-:W-:Y:S02]  /*1ac0*/  IMAD R7, R6.reuse, UR31, R7 ;  /* 0x0000001f06077c24 */ /* 0x040fe4000f8e0207 */
[----:B------:R-:W-:Y:S01]  /*1ad0*/  IMAD.WIDE.U32 R214, R6, UR30, R2 ;  /* 0x0000001e06d67c25 */ /* 0x000fe2000f8e0002 */
[----:B------:R-:W-:-:S03]  /*1ae0*/  IADD3 R2, P0, R132, R24, RZ ;  /* 0x0000001884027210 */ /* 0x000fc60007f1e0ff */
[----:B------:R-:W-:-:S04]  /*1af0*/  IMAD.WIDE.U32 R4, R12, R10, R4 ;  /* 0x0000000a0c047225 */ /* 0x000fc800078e0004 */
[----:B------:R-:W-:Y:S01]  /*1b00*/  IMAD R6, R96, UR5, R0 ;  /* 0x0000000560067c24 */ /* 0x000fe2000f8e0200 */
[----:B------:R-:W-:Y:S01]  /*1b10*/  SHF.R.S32.HI R0, RZ, 0x1f, R94 ;  /* 0x0000001fff007819 */ /* 0x000fe2000001145e */
[----:B------:R-:W-:Y:S02]  /*1b20*/  IMAD.IADD R5, R5, 0x1, R11 ;  /* 0x0000000105057824 */ /* 0x000fe400078e020b */
[----:B------:R-:W-:Y:S01]  /*1b30*/  IMAD.U32 R237, R14, 0x20, R19 ;  /* 0x000000200eed7824 */ /* 0x000fe200078e0013 */
[----:B------:R-:W-:Y:S01]  /*1b40*/  LEA.HI R3, R0, R94, RZ, 0x8 ;  /* 0x0000005e00037211 */ /* 0x000fe200078f40ff */
[----:B------:R-:W-:-:S03]  /*1b50*/  IMAD.WIDE.U32 R96, R96, UR4, R4 ;  /* 0x0000000460607c25 */ /* 0x000fc6000f8e0004 */
[----:B------:R-:W-:Y:S01]  /*1b60*/  SHF.R.S32.HI R5, RZ, 0x8, R3 ;  /* 0x00000008ff057819 */ /* 0x000fe20000011403 */
[----:B------:R-:W-:Y:S02]  /*1b70*/  IMAD.X R3, R133, 0x1, R25, P0 ;  /* 0x0000000185037824 */ /* 0x000fe400000e0619 */
[----:B------:R-:W-:Y:S01]  /*1b80*/  IMAD.SHL.U32 R0, R21, 0x4, RZ ;  /* 0x0000000415007824 */ /* 0x000fe200078e00ff */
[----:B------:R-:W-:Y:S01]  /*1b90*/  VIMNMX R93, RZ, R5, !PT ;  /* 0x00000005ff5d7248 */ /* 0x000fe20007fe0100 */
[-C--:B------:R-:W-:Y:S02]  /*1ba0*/  IMAD R4, R81, R66.reuse, RZ ;  /* 0x0000004251047224 */ /* 0x080fe400078e02ff */
[C---:B------:R-:W-:Y:S01]  /*1bb0*/  IMAD R99, R80.reuse, R95, R0 ;  /* 0x0000005f50637224 */ /* 0x040fe200078e0200 */
[----:B------:R-:W-:Y:S01]  /*1bc0*/  ISETP.GT.AND P0, PT, R169, R93, PT ;  /* 0x0000005da900720c */ /* 0x000fe20003f04270 */
[C---:B------:R-:W-:Y:S02]  /*1bd0*/  IMAD R4, R80.reuse, R67, R4 ;  /* 0x0000004350047224 */ /* 0x040fe400078e0204 */
[----:B------:R-:W-:Y:S01]  /*1be0*/  IMAD.WIDE.U32 R174, R80, R66, R2 ;  /* 0x0000004250ae7225 */ /* 0x000fe200078e0002 */
[----:B------:R-:W-:-:S02]  /*1bf0*/  IADD3 R101, R0, R99, RZ ;  /* 0x0000006300657210 */ /* 0x000fc40007ffe0ff */
[----:B------:R-:W-:Y:S01]  /*1c00*/  SHF.R.S32.HI R103, RZ, 0x1f, R99 ;  /* 0x0000001fff677819 */ /* 0x000fe20000011463 */
[----:B------:R-:W-:Y:S01]  /*1c10*/  IMAD.IADD R213, R175, 0x1, R4 ;  /* 0x00000001afd57824 */ /* 0x000fe200078e0204 */
[----:B------:R-:W-:Y:S01]  /*1c20*/  SHF.R.S32.HI R104, RZ, 0x1f, R101 ;  /* 0x0000001fff687819 */ /* 0x000fe20000011465 */
[----:B------:R-:W-:Y:S02]  /*1c30*/  IMAD.IADD R239, R215, 0x1, R7 ;  /* 0x00000001d7ef7824 */ /* 0x000fe400078e0207 */
[----:B------:R-:W-:Y:S02]  /*1c40*/  IMAD.IADD R98, R97, 0x1, R6 ;  /* 0x0000000161627824 */ /* 0x000fe400078e0206 */
[----:B------:R-:W-:Y:S01]  /*1c50*/  @!P4 IMAD.MOV.U32 R26, RZ, RZ, RZ ;  /* 0x000000ffff1ac224 */ /* 0x000fe200078e00ff */
[----:B-1----:R-:W-:Y:S06]  /*1c60*/  @!P0 BRA `(.L_x_851) ;  /* 0x0000006c00d88947 */ /* 0x002fec0003800000 */
[----:B------:R-:W1:Y:S01]  /*1c70*/  LDC.64 R10, c[0x0][0x338] ;  /* 0x0000ce00ff0a7b82 */ /* 0x000e620000000a00 */
[----:B------:R-:W-:Y:S01]  /*1c80*/  ULDC.64 UR4, c[0x0][0x330] ;  /* 0x0000cc0000047ab9 */ /* 0x000fe20000000a00 */
[----:B------:R-:W-:Y:S01]  /*1c90*/  SHF.R.S32.HI R2, RZ, 0x1f, R20 ;  /* 0x0000001fff027819 */ /* 0x000fe20000011414 */
[----:B------:R-:W-:Y:S01]  /*1ca0*/  IMAD R0, R27, UR4, RZ ;  /* 0x000000041b007c24 */ /* 0x000fe2000f8e02ff */
[----:B------:R-:W-:Y:S01]  /*1cb0*/  SHF.R.S32.HI R3, RZ, 0x1f, R94 ;  /* 0x0000001fff037819 */ /* 0x000fe2000001145e */
[C---:B------:R-:W-:Y:S01]  /*1cc0*/  IMAD.WIDE.U32 R4, R23.reuse, UR4, R132 ;  /* 0x0000000417047c25 */ /* 0x040fe2000f8e0084 */
[----:B------:R-:W-:Y:S01]  /*1cd0*/  IADD3 R6, P1, P0, R20, R80, -R94 ;  /* 0x0000005014067210 */ /* 0x000fe2000783e85e */
[----:B------:R-:W-:Y:S01]  /*1ce0*/  ULDC.64 UR16, c[0x0][0x340] ;  /* 0x0000d00000107ab9 */ /* 0x000fe20000000a00 */
[----:B------:R-:W-:Y:S01]  /*1cf0*/  ULDC.64 UR14, c[0x0][0x350] ;  /* 0x0000d400000e7ab9 */ /* 0x000fe20000000a00 */
[----:B------:R-:W-:Y:S01]  /*1d00*/  IMAD R0, R23, UR5, R0 ;  /* 0x0000000517007c24 */ /* 0x000fe2000f8e0200 */
[----:B------:R-:W-:Y:S01]  /*1d10*/  ULDC.64 UR4, c[0x0][0x328] ;  /* 0x0000ca0000047ab9 */ /* 0x000fe20000000a00 */
[----:B------:R-:W-:Y:S01]  /*1d20*/  IADD3.X R7, R2, R81, ~R3, P1, P0 ;  /* 0x0000005102077210 */ /* 0x000fe20000fe0c03 */
[----:B------:R-:W-:Y:S01]  /*1d30*/  IMAD R8, R27, UR4, RZ ;  /* 0x000000041b087c24 */ /* 0x000fe2000f8e02ff */
[----:B------:R-:W-:Y:S01]  /*1d40*/  ULDC.64 UR10, c[0x0][0x348] ;  /* 0x0000d200000a7ab9 */ /* 0x000fe20000000a00 */
[----:B------:R-:W-:Y:S01]  /*1d50*/  IMAD.IADD R5, R5, 0x1, R0 ;  /* 0x0000000105057824 */ /* 0x000fe200078e0200 */
[----:B------:R-:W-:Y:S01]  /*1d60*/  ULDC.64 UR12, c[0x0][0x320] ;  /* 0x0000c800000c7ab9 */ /* 0x000fe20000000a00 */
[----:B------:R-:W-:Y:S01]  /*1d70*/  IMAD.WIDE.U32 R2, R23, UR4, R132 ;  /* 0x0000000417027c25 */ /* 0x000fe2000f8e0084 */
[----:B------:R-:W2:Y:S01]  /*1d80*/  LDC R107, c[0x0][0x340] ;  /* 0x0000d000ff6b7b82 */ /* 0x000ea20000000800 */
[----:B------:R-:W-:Y:S01]  /*1d90*/  UIMAD.WIDE.U32 UR40, UR30, 0x80, URZ ;  /* 0x000000801e2878a5 */ /* 0x000fe2000f8e003f */
[----:B------:R-:W-:Y:S01]  /*1da0*/  SHF.L.U32 R88, R67, 0x6, RZ ;  /* 0x0000000643587819 */ /* 0x000fe200000006ff */
[----:B------:R-:W-:Y:S01]  /*1db0*/  IMAD R0, R23, UR5, R8 ;  /* 0x0000000517007c24 */ /* 0x000fe2000f8e0208 */
[----:B------:R-:W-:Y:S01]  /*1dc0*/  ULDC.64 UR4, c[0x0][0x318] ;  /* 0x0000c60000047ab9 */ /* 0x000fe20000000a00 */
[----:B------:R-:W-:Y:S01]  /*1dd0*/  IMAD R8, R7, UR16, RZ ;  /* 0x0000001007087c24 */ /* 0x000fe2000f8e02ff */
[----:B------:R-:W-:Y:S01]  /*1de0*/  USHF.L.U32 UR25, UR31, 0x7, URZ ;  /* 0x000000071f197899 */ /* 0x000fe2000800063f */
[----:B------:R-:W-:Y:S01]  /*1df0*/  IMAD.IADD R3, R3, 0x1, R0 ;  /* 0x0000000103037824 */ /* 0x000fe200078e0200 */
[----:B------:R-:W-:Y:S01]  /*1e00*/  UIMAD.WIDE.U32 UR38, UR30, 0x40, URZ ;  /* 0x000000401e2678a5 */ /* 0x000fe2000f8e003f */
[----:B-1----:R-:W-:Y:S01]  /*1e10*/  IMAD R0, R7, R10, RZ ;  /* 0x0000000a07007224 */ /* 0x002fe200078e02ff */
[----:B------:R-:W-:Y:S01]  /*1e20*/  USHF.L.U32 UR24, UR31, 0x6, URZ ;  /* 0x000000061f187899 */ /* 0x000fe2000800063f */
[C---:B------:R-:W-:Y:S01]  /*1e30*/  IMAD R8, R6.reuse, UR17, R8 ;  /* 0x0000001106087c24 */ /* 0x040fe2000f8e0208 */
[----:B------:R-:W-:Y:S01]  /*1e40*/  USHF.L.U64.HI UR27, UR16, 0x5, UR17 ;  /* 0x00000005101b7899 */ /* 0x000fe20008010211 */
[C---:B------:R-:W-:Y:S01]  /*1e50*/  IMAD.WIDE.U32 R4, R6.reuse, UR16, R4 ;  /* 0x0000001006047c25 */ /* 0x040fe2000f8e0004 */
[----:B------:R-:W-:Y:S01]  /*1e60*/  USHF.L.U32 UR28, UR16, 0x5, URZ ;  /* 0x00000005101c7899 */ /* 0x000fe2000800063f */
[----:B------:R-:W-:Y:S01]  /*1e70*/  SHF.L.U32 R78, R95, 0x5, RZ ;  /* 0x000000055f4e7819 */ /* 0x000fe200000006ff */
[----:B------:R-:W-:Y:S01]  /*1e80*/  USHF.L.U64.HI UR26, UR16, 0x6, UR17 ;  /* 0x00000006101a7899 */ /* 0x000fe20008010211 */
[C---:B------:R-:W-:Y:S01]  /*1e90*/  IMAD R0, R6.reuse, R11, R0 ;  /* 0x0000000b06007224 */ /* 0x040fe200078e0200 */
[----:B------:R-:W-:Y:S01]  /*1ea0*/  IADD3 R5, R5, R8, RZ ;  /* 0x0000000805057210 */ /* 0x000fe20007ffe0ff */
[----:B------:R-:W-:Y:S01]  /*1eb0*/  IMAD.WIDE.U32 R2, R6, R10, R2 ;  /* 0x0000000a06027225 */ /* 0x000fe200078e0002 */
[----:B------:R-:W-:Y:S01]  /*1ec0*/  UIMAD.WIDE.U32 UR46, UR16, 0xc0, URZ ;  /* 0x000000c0102e78a5 */ /* 0x000fe2000f8e003f */
[----:B------:R-:W-:Y:S01]  /*1ed0*/  SHF.L.U32 R75, R95, 0x7, RZ ;  /* 0x000000075f4b7819 */ /* 0x000fe200000006ff */
[----:B------:R-:W-:Y:S01]  /*1ee0*/  USHF.L.U64.HI UR29, UR16, 0x7, UR17 ;  /* 0x00000007101d7899 */ /* 0x000fe20008010211 */
[----:B------:R-:W-:Y:S01]  /*1ef0*/  IMAD.IADD R3, R3, 0x1, R0 ;  /* 0x0000000103037824 */ /* 0x000fe200078e0200 */
[----:B------:R-:W-:Y:S01]  /*1f00*/  USHF.L.U32 UR42, UR16, 0x7, URZ ;  /* 0x00000007102a7899 */ /* 0x000fe2000800063f */
[----:B------:R-:W-:Y:S01]  /*1f10*/  IMAD R0, R48, UR14, RZ ;  /* 0x0000000e30007c24 */ /* 0x000fe2000f8e02ff */
[----:B------:R-:W-:Y:S01]  /*1f20*/  UIMAD.WIDE.U32 UR52, UR16, 0x140, URZ ;  /* 0x00000140103478a5 */ /* 0x000fe2000f8e003f */
[----:B------:R-:W-:Y:S01]  /*1f30*/  IMAD.WIDE.U32 R4, R18, UR14, R4 ;  /* 0x0000000e12047c25 */ /* 0x000fe2000f8e0004 */
[----:B------:R-:W-:Y:S01]  /*1f40*/  USHF.L.U32 UR14, UR16, 0x6, URZ ;  /* 0x00000006100e7899 */ /* 0x000fe2000800063f */
[----:B------:R-:W-:Y:S01]  /*1f50*/  SHF.L.U64.HI R91, R10, 0x6, R11 ;  /* 0x000000060a5b7819 */ /* 0x000fe2000001020b */
[----:B------:R-:W-:Y:S01]  /*1f60*/  UIMAD UR44, UR17, 0x140, URZ ;  /* 0x00000140112c78a4 */ /* 0x000fe2000f8e023f */
[----:B------:R-:W-:Y:S01]  /*1f70*/  IMAD R0, R18, UR15, R0 ;  /* 0x0000000f12007c24 */ /* 0x000fe2000f8e0200 */
[----:B------:R-:W-:Y:S01]  /*1f80*/  LEA R57, P1, R4, UR12, 0x1 ;  /* 0x0000000c04397c11 */ /* 0x000fe2000f8208ff */
[----:B------:R-:W-:Y:S01]  /*1f90*/  IMAD R48, R48, UR10, RZ ;  /* 0x0000000a30307c24 */ /* 0x000fe2000f8e02ff */
[----:B------:R-:W-:Y:S01]  /*1fa0*/  UIMAD UR15, UR17, 0xc0, URZ ;  /* 0x000000c0110f78a4 */ /* 0x000fe2000f8e023f */
[----:B------:R-:W-:Y:S01]  /*1fb0*/  IMAD.WIDE.U32 R2, R18, UR10, R2 ;  /* 0x0000000a12027c25 */ /* 0x000fe2000f8e0002 */
[----:B------:R-:W-:Y:S01]  /*1fc0*/  IADD3 R0, R5, R0, RZ ;  /* 0x0000000005007210 */ /* 0x000fe20007ffe0ff */
[----:B------:R-:W-:Y:S01]  /*1fd0*/  UIMAD.WIDE.U32 UR48, UR16, 0x180, URZ ;  /* 0x00000180103078a5 */ /* 0x000fe2000f8e003f */
[----:B------:R-:W-:Y:S01]  /*1fe0*/  SHF.L.U64.HI R92, R10, 0x7, R11 ;  /* 0x000000070a5c7819 */ /* 0x000fe2000001020b */
[----:B------:R-:W-:Y:S01]  /*1ff0*/  IMAD R48, R18, UR11, R48 ;  /* 0x0000000b12307c24 */ /* 0x000fe2000f8e0230 */
[----:B------:R-:W-:Y:S01]  /*2000*/  LEA.HI.X R56, R4, UR13, R0, 0x1, P1 ;  /* 0x0000000d04387c11 */ /* 0x000fe200088f0c00 */
[----:B------:R-:W-:Y:S01]  /*2010*/  IMAD.IADD R6, R26, 0x1, R20 ;  /* 0x000000011a067824 */ /* 0x000fe200078e0214 */
[----:B------:R-:W-:Y:S01]  /*2020*/  LEA R49, P0, R2, UR4, 0x1 ;  /* 0x0000000402317c11 */ /* 0x000fe2000f8008ff */
[----:B------:R-:W-:Y:S01]  /*2030*/  IMAD.IADD R48, R3, 0x1, R48 ;  /* 0x0000000103307824 */ /* 0x000fe200078e0230 */
[----:B------:R-:W-:Y:S01]  /*2040*/  ULDC.64 UR10, c[0x0][0x218] ;  /* 0x00008600000a7ab9 */ /* 0x000fe20000000a00 */
[----:B------:R-:W-:Y:S01]  /*2050*/  IMAD R0, R95, R6, RZ ;  /* 0x000000065f007224 */ /* 0x000fe200078e02ff */
[----:B------:R-:W-:Y:S01]  /*2060*/  LEA R46, P1, R174, UR10, 0x1 ;  /* 0x0000000aae2e7c11 */ /* 0x000fe2000f8208ff */
[----:B------:R-:W-:Y:S01]  /*2070*/  IMAD.SHL.U32 R89, R67, 0x80, RZ ;  /* 0x0000008043597824 */ /* 0x000fe200078e00ff */
[----:B------:R-:W-:Y:S01]  /*2080*/  LEA.HI.X R48, R2, UR5, R48, 0x1, P0 ;  /* 0x0000000502307c11 */ /* 0x000fe200080f0c30 */
[----:B------:R-:W-:Y:S01]  /*2090*/  ULDC.64 UR4, c[0x0][0x220] ;  /* 0x0000880000047ab9 */ /* 0x000fe20000000a00 */
[----:B------:R-:W-:Y:S01]  /*20a0*/  SHF.R.S32.HI R3, RZ, 0x1f, R0 ;  /* 0x0000001fff037819 */ /* 0x000fe20000011400 */
[----:B------:R-:W-:Y:S01]  /*20b0*/  IMAD.WIDE.U32 R68, R66, 0x80, RZ ;  /* 0x0000008042447825 */ /* 0x000fe200078e00ff */
[-C--:B------:R-:W-:Y:S01]  /*20c0*/  IADD3 R2, P2, R101, R0.reuse, RZ ;  /* 0x0000000065027210 */ /* 0x080fe20007f5e0ff */
[----:B------:R-:W-:Y:S01]  /*20d0*/  UIMAD UR43, UR17, 0x180, URZ ;  /* 0x00000180112b78a4 */ /* 0x000fe2000f8e023f */
[----:B------:R-:W-:Y:S01]  /*20e0*/  IADD3 R0, P3, R99, R0, RZ ;  /* 0x0000000063007210 */ /* 0x000fe20007f7e0ff */
[----:B------:R-:W-:Y:S01]  /*20f0*/  UIMAD.WIDE.U32 UR54, UR16, 0x1c0, URZ ;  /* 0x000001c0103678a5 */ /* 0x000fe2000f8e003f */
[----:B------:R-:W-:Y:S01]  /*2100*/  LEA R51, P0, R214, UR4, 0x1 ;  /* 0x00000004d6337c11 */ /* 0x000fe2000f8008ff */
[----:B------:R-:W-:Y:S01]  /*2110*/  IMAD.X R4, R104, 0x1, R3, P2 ;  /* 0x0000000168047824 */ /* 0x000fe200010e0603 */
[----:B------:R-:W-:Y:S01]  /*2120*/  LEA.HI.X R47, R174, UR11, R213, 0x1, P1 ;  /* 0x0000000bae2f7c11 */ /* 0x000fe200088f0cd5 */
[----:B------:R-:W-:Y:S01]  /*2130*/  IMAD.X R3, R103, 0x1, R3, P3 ;  /* 0x0000000167037824 */ /* 0x000fe200018e0603 */
[----:B------:R-:W-:Y:S01]  /*2140*/  LEA.HI.X R50, R214, UR5, R239, 0x1, P0 ;  /* 0x00000005d6327c11 */ /* 0x000fe200080f0cef */
[C---:B------:R-:W-:Y:S01]  /*2150*/  IMAD.SHL.U32 R77, R95.reuse, 0x40, RZ ;  /* 0x000000405f4d7824 */ /* 0x040fe200078e00ff */
[----:B------:R-:W-:Y:S01]  /*2160*/  SHF.L.U64.HI R4, R2, 0x1, R4 ;  /* 0x0000000102047819 */ /* 0x000fe20000010204 */
[C---:B------:R-:W-:Y:S01]  /*2170*/  IMAD R76, R95.reuse, 0x60, RZ ;  /* 0x000000605f4c7824 */ /* 0x040fe200078e02ff */
[C---:B------:R-:W-:Y:S01]  /*2180*/  SHF.L.U64.HI R3, R0.reuse, 0x1, R3 ;  /* 0x0000000100037819 */ /* 0x040fe20000010203 */
[----:B------:R-:W-:Y:S01]  /*2190*/  IMAD.SHL.U32 R0, R0, 0x2, RZ ;  /* 0x0000000200007824 */ /* 0x000fe200078e00ff */
[----:B------:R-:W-:Y:S01]  /*21a0*/  SHF.L.U32 R2, R2, 0x1, RZ ;  /* 0x0000000102027819 */ /* 0x000fe200000006ff */
[C---:B------:R-:W-:Y:S01]  /*21b0*/  IMAD R74, R95.reuse, 0xa0, RZ ;  /* 0x000000a05f4a7824 */ /* 0x040fe200078e02ff */
[----:B------:R-:W-:Y:S01]  /*21c0*/  UIMAD UR17, UR17, 0x1c0, URZ ;  /* 0x000001c0111178a4 */ /* 0x000fe2000f8e023f */
[C---:B------:R-:W-:Y:S01]  /*21d0*/  IMAD R73, R95.reuse, 0xc0, RZ ;  /* 0x000000c05f497824 */ /* 0x040fe200078e02ff */
[----:B------:R-:W-:Y:S01]  /*21e0*/  ULDC.64 UR10, c[0x0][0x360] ;  /* 0x0000d800000a7ab9 */ /* 0x000fe20000000a00 */
[----:B------:R-:W-:Y:S01]  /*21f0*/  IMAD R72, R95, 0xe0, RZ ;  /* 0x000000e05f487824 */ /* 0x000fe200078e02ff */
[----:B------:R-:W-:Y:S01]  /*2200*/  ULDC.64 UR4, c[0x0][0x358] ;  /* 0x0000d60000047ab9 */ /* 0x000fe20000000a00 */
[----:B------:R-:W-:Y:S01]  /*2210*/  IMAD.WIDE.U32 R66, R66, 0x40, RZ ;  /* 0x0000004042427825 */ /* 0x000fe200078e00ff */
[----:B------:R-:W-:Y:S01]  /*2220*/  UIADD3 UR16, UR41, UR25, URZ ;  /* 0x0000001929107290 */ /* 0x000fe2000fffe03f */
[----:B------:R-:W-:Y:S01]  /*2230*/  IADD3 R54, P3, R2, UR10, RZ ;  /* 0x0000000a02367c10 */ /* 0x000fe2000ff7e0ff */
[----:B------:R-:W-:Y:S01]  /*2240*/  UIADD3 UR39, UR39, UR24, URZ ;  /* 0x0000001827277290 */ /* 0x000fe2000fffe03f */
[----:B------:R-:W-:Y:S01]  /*2250*/  IADD3 R18, P1, R0, UR10, RZ ;  /* 0x0000000a00127c10 */ /* 0x000fe2000ff3e0ff */
[----:B------:R-:W-:Y:S01]  /*2260*/  UIMAD.WIDE.U32 UR36, UR30, 0xc0, URZ ;  /* 0x000000c01e2478a5 */ /* 0x000fe2000f8e003f */
[----:B------:R-:W-:Y:S01]  /*2270*/  IADD3 R55, P2, R2, UR4, RZ ;  /* 0x0000000402377c10 */ /* 0x000fe2000ff5e0ff */
[----:B------:R-:W-:Y:S01]  /*2280*/  UIMAD UR23, UR31, 0xc0, URZ ;  /* 0x000000c01f1778a4 */ /* 0x000fe2000f8e023f */
[----:B------:R-:W-:Y:S01]  /*2290*/  IADD3 R30, P0, R0, UR4, RZ ;  /* 0x00000004001e7c10 */ /* 0x000fe2000ff1e0ff */
[----:B------:R-:W-:Y:S01]  /*22a0*/  UIMAD.WIDE.U32 UR34, UR30, 0x140, URZ ;  /* 0x000001401e2278a5 */ /* 0x000fe2000f8e003f */
[C---:B------:R-:W-:Y:S01]  /*22b0*/  SHF.L.U64.HI R90, R10.reuse, 0x5, R11 ;  /* 0x000000050a5a7819 */ /* 0x040fe2000001020b */
[----:B------:R-:W-:Y:S01]  /*22c0*/  UIMAD UR22, UR31, 0x140, URZ ;  /* 0x000001401f1678a4 */ /* 0x000fe2000f8e023f */
[C---:B------:R-:W-:Y:S01]  /*22d0*/  IMAD.SHL.U32 R70, R10.reuse, 0x40, RZ ;  /* 0x000000400a467824 */ /* 0x040fe200078e00ff */
[----:B------:R-:W-:Y:S01]  /*22e0*/  UIMAD.WIDE.U32 UR32, UR30, 0x180, URZ ;  /* 0x000001801e2078a5 */ /* 0x000fe2000f8e003f */
[C---:B------:R-:W-:Y:S01]  /*22f0*/  SHF.L.U32 R71, R10.reuse, 0x7, RZ ;  /* 0x000000070a477819 */ /* 0x040fe200000006ff */
[----:B------:R-:W-:Y:S01]  /*2300*/  UIMAD UR21, UR31, 0x180, URZ ;  /* 0x000001801f1578a4 */ /* 0x000fe2000f8e023f */
[----:B------:R-:W-:Y:S01]  /*2310*/  IMAD.SHL.U32 R65, R10, 0x20, RZ ;  /* 0x000000200a417824 */ /* 0x000fe200078e00ff */
[----:B------:R-:W-:Y:S01]  /*2320*/  UIMAD UR20, UR31, 0x1c0, URZ ;  /* 0x000001c01f1478a4 */ /* 0x000fe2000f8e023f */
[C---:B------:R-:W-:Y:S01]  /*2330*/  VIADD R58, R80.reuse, 0x20 ;  /* 0x00000020503a7836 */ /* 0x040fe20000000000 */
[----:B------:R-:W-:Y:S01]  /*2340*/  UIMAD.WIDE.U32 UR30, UR30, 0x1c0, URZ ;  /* 0x000001c01e1e78a5 */ /* 0x000fe2000f8e003f */
[C---:B------:R-:W-:Y:S01]  /*2350*/  IADD3 R59, R80.reuse, 0x40, RZ ;  /* 0x00000040503b7810 */ /* 0x040fe20007ffe0ff */
[C---:B------:R-:W-:Y:S01]  /*2360*/  VIADD R63, R80.reuse, 0x60 ;  /* 0x00000060503f7836 */ /* 0x040fe20000000000 */
[C---:B------:R-:W-:Y:S01]  /*2370*/  IADD3 R61, R80.reuse, 0xa0, RZ ;  /* 0x000000a0503d7810 */ /* 0x040fe20007ffe0ff */
[C---:B------:R-:W-:Y:S01]  /*2380*/  VIADD R62, R80.reuse, 0x80 ;  /* 0x00000080503e7836 */ /* 0x040fe20000000000 */
[----:B------:R-:W-:Y:S01]  /*2390*/  IADD3 R89, R69, R89, RZ ;  /* 0x0000005945597210 */ /* 0x000fe20007ffe0ff */
[C---:B------:R-:W-:Y:S01]  /*23a0*/  VIADD R60, R80.reuse, 0xc0 ;  /* 0x000000c0503c7836 */ /* 0x040fe20000000000 */
[----:B------:R-:W-:Y:S01]  /*23b0*/  SHF.R.S32.HI R87, RZ, 0x1f, R78 ;  /* 0x0000001fff577819 */ /* 0x000fe2000001144e */
[----:B------:R-:W-:Y:S01]  /*23c0*/  VIADD R64, R80, 0xe0 ;  /* 0x000000e050407836 */ /* 0x000fe20000000000 */
[----:B------:R-:W-:Y:S01]  /*23d0*/  SHF.R.S32.HI R86, RZ, 0x1f, R77 ;  /* 0x0000001fff567819 */ /* 0x000fe2000001144d */
[----:B------:R-:W-:Y:S01]  /*23e0*/  IMAD.MOV.U32 R20, RZ, RZ, R169 ;  /* 0x000000ffff147224 */ /* 0x000fe200078e00a9 */
[----:B------:R-:W-:Y:S01]  /*23f0*/  SHF.R.S32.HI R85, RZ, 0x1f, R76 ;  /* 0x0000001fff557819 */ /* 0x000fe2000001144c */
[----:B------:R-:W-:Y:S01]  /*2400*/  IMAD.IADD R88, R67, 0x1, R88 ;  /* 0x0000000143587824 */ /* 0x000fe200078e0258 */
[----:B------:R-:W-:Y:S01]  /*2410*/  SHF.R.S32.HI R84, RZ, 0x1f, R75 ;  /* 0x0000001fff547819 */ /* 0x000fe2000001144b */
[----:B------:R-:W-:Y:S01]  /*2420*/  USHF.L.U32 UR25, UR40, 0x1, URZ ;  /* 0x0000000128197899 */ /* 0x000fe2000800063f */
[----:B------:R-:W-:Y:S01]  /*2430*/  SHF.R.S32.HI R83, RZ, 0x1f, R74 ;  /* 0x0000001fff537819 */ /* 0x000fe2000001144a */
[----:B------:R-:W-:Y:S01]  /*2440*/  USHF.L.U32 UR24, UR38, 0x1, URZ ;  /* 0x0000000126187899 */ /* 0x000fe2000800063f */
[----:B------:R-:W-:Y:S01]  /*2450*/  SHF.R.S32.HI R82, RZ, 0x1f, R73 ;  /* 0x0000001fff527819 */ /* 0x000fe20000011449 */
[----:B------:R-:W-:Y:S01]  /*2460*/  USHF.L.U64.HI UR39, UR38, 0x1, UR39 ;  /* 0x0000000126277899 */ /* 0x000fe20008010227 */
[----:B------:R-:W-:Y:S01]  /*2470*/  SHF.R.S32.HI R79, RZ, 0x1f, R72 ;  /* 0x0000001fff4f7819 */ /* 0x000fe20000011448 */
[----:B------:R-:W-:Y:S01]  /*2480*/  USHF.L.U64.HI UR40, UR40, 0x1, UR16 ;  /* 0x0000000128287899 */ /* 0x000fe20008010210 */
[----:B--2---:R-:W-:Y:S01]  /*2490*/  LEA R107, -R107, RZ, 0x8 ;  /* 0x000000ff6b6b7211 */ /* 0x004fe200078e41ff */
[----:B------:R-:W-:Y:S01]  /*24a0*/  USHF.L.U64.HI UR27, UR28, 0x1, UR27 ;  /* 0x000000011c1b7899 */ /* 0x000fe2000801021b */
[C---:B------:R-:W-:Y:S01]  /*24b0*/  IADD3.X R52, R4.reuse, UR11, RZ, P3, !PT ;  /* 0x0000000b04347c10 */ /* 0x040fe20009ffe4ff */
[----:B------:R-:W-:Y:S01]  /*24c0*/  USHF.L.U64.HI UR26, UR14, 0x1, UR26 ;  /* 0x000000010e1a7899 */ /* 0x000fe2000801021a */
[C---:B------:R-:W-:Y:S01]  /*24d0*/  IADD3.X R17, R3.reuse, UR11, RZ, P1, !PT ;  /* 0x0000000b03117c10 */ /* 0x040fe20008ffe4ff */
[----:B------:R-:W-:Y:S01]  /*24e0*/  USHF.L.U32 UR38, UR14, 0x1, URZ ;  /* 0x000000010e267899 */ /* 0x000fe2000800063f */
[----:B------:R-:W-:Y:S01]  /*24f0*/  IADD3.X R53, R4, UR5, RZ, P2, !PT ;  /* 0x0000000504357c10 */ /* 0x000fe200097fe4ff */
[----:B------:R-:W-:Y:S01]  /*2500*/  UIADD3 UR41, UR47, UR15, URZ ;  /* 0x0000000f2f297290 */ /* 0x000fe2000fffe03f */
[----:B------:R-:W-:Y:S01]  /*2510*/  IADD3.X R31, R3, UR5, RZ, P0, !PT ;  /* 0x00000005031f7c10 */ /* 0x000fe200087fe4ff */
[----:B------:R-:W-:-:S02]  /*2520*/  USHF.L.U64.HI UR29, UR42, 0x1, UR29 ;  /* 0x000000012a1d7899 */ /* 0x000fc4000801021d */
[----:B------:R-:W-:Y:S01]  /*2530*/  UIADD3 UR57, UR55, UR17, URZ ;  /* 0x0000001137397290 */ /* 0x000fe2000fffe03f */
[----:B------:R-:W-:Y:S01]  /*2540*/  ULDC UR50, c[0x0][0x2d0] ;  /* 0x0000b40000327ab9 */ /* 0x000fe20000000800 */
[----:B------:R-:W-:Y:S01]  /*2550*/  ULDC UR4, c[0x0][0x2e0] ;  /* 0x0000b80000047ab9 */ /* 0x000fe20000000800 */
[----:B------:R-:W-:Y:S01]  /*2560*/  ULDC.U8 UR51, c[0x0][0x3c3] ;  /* 0x0000f0c000337ab9 */ /* 0x000fe20000000000 */
[----:B------:R-:W-:Y:S01]  /*2570*/  ULDC UR45, c[0x0][0x2e0] ;  /* 0x0000b800002d7ab9 */ /* 0x000fe20000000800 */
[----:B------:R-:W-:Y:S01]  /*2580*/  ULDC UR5, c[0x0][0x2e0] ;  /* 0x0000b80000057ab9 */ /* 0x000fe20000000800 */
[----:B------:R-:W-:Y:S01]  /*2590*/  ULDC.64 UR10, c[0x0][0x248] ;  /* 0x00009200000a7ab9 */ /* 0x000fe20000000a00 */
[----:B------:R-:W-:Y:S01]  /*25a0*/  ULDC.64 UR12, c[0x0][0x250] ;  /* 0x00009400000c7ab9 */ /* 0x000fe20000000a00 */
[----:B------:R-:W-:Y:S02]  /*25b0*/  UIADD3 UR23, UR37, UR23, URZ ;  /* 0x0000001725177290 */ /* 0x000fe4000fffe03f */
[----:B------:R-:W-:-:S02]  /*25c0*/  UIADD3 UR22, UR35, UR22, URZ ;  /* 0x0000001623167290 */ /* 0x000fc4000fffe03f */
[----:B------:R-:W-:Y:S02]  /*25d0*/  UIADD3 UR21, UR33, UR21, URZ ;  /* 0x0000001521157290 */ /* 0x000fe4000fffe03f */
[----:B------:R-:W-:Y:S02]  /*25e0*/  UIADD3 UR20, UR31, UR20, URZ ;  /* 0x000000141f147290 */ /* 0x000fe4000fffe03f */
[----:B------:R-:W-:Y:S02]  /*25f0*/  USHF.L.U32 UR28, UR28, 0x1, URZ ;  /* 0x000000011c1c7899 */ /* 0x000fe4000800063f */
[----:B------:R-:W-:Y:S02]  /*2600*/  USHF.L.U32 UR42, UR42, 0x1, URZ ;  /* 0x000000012a2a7899 */ /* 0x000fe4000800063f */
[----:B------:R-:W-:Y:S02]  /*2610*/  UIADD3 UR44, UR53, UR44, URZ ;  /* 0x0000002c352c7290 */ /* 0x000fe4000fffe03f */
[----:B------:R-:W-:Y:S01]  /*2620*/  UIADD3 UR43, UR49, UR43, URZ ;  /* 0x0000002b312b7290 */ /* 0x000fe2000fffe03f */
[----:B------:R-:W-:Y:S01]  /*2630*/  ULDC.64 UR14, c[0x0][0x230] ;  /* 0x00008c00000e7ab9 */ /* 0x000fe20000000a00 */
[----:B------:R-:W-:-:S10]  /*2640*/  ULDC.64 UR16, c[0x0][0x238] ;  /* 0x00008e0000107ab9 */ /* 0x000fd40000000a00 */
.L_x_905:
[----:B------:R-:W-:Y:S01]  /*2650*/  ISETP.GE.AND P1, PT, R132, UR50, PT ;  /* 0x0000003284007c0c */ /* 0x000fe2000bf26270 */
[----:B------:R-:W-:Y:S02]  /*2660*/  IMAD.SHL.U32 R21, R20, 0x100, RZ ;  /* 0x0000010014157824 */ /* 0x000fe400078e00ff */
[----:B------:R-:W-:Y:S02]  /*2670*/  IMAD.MOV.U32 R12, RZ, RZ, R57 ;  /* 0x000000ffff0c7224 */ /* 0x000fe400078e0039 */
[----:B------:R-:W-:Y:S02]  /*2680*/  VIADD R19, R21, 0xffffff00 ;  /* 0xffffff0015137836 */ /* 0x000fe40000000000 */
[----:B------:R-:W-:Y:S02]  /*2690*/  IMAD.MOV.U32 R13, RZ, RZ, R56 ;  /* 0x000000ffff0d7224 */ /* 0x000fe400078e0038 */
[--C-:B------:R-:W-:Y:S02]  /*26a0*/  IMAD.IADD R37, R134, 0x1, -R19.reuse ;  /* 0x0000000186257824 */ /* 0x100fe400078e0a13 */
[----:B------:R-:W-:Y:S02]  /*26b0*/  IMAD.IADD R45, R94, 0x1, -R19 ;  /* 0x000000015e2d7824 */ /* 0x000fe400078e0a13 */
[----:B------:R-:W-:Y:S01]  /*26c0*/  IMAD.U32 R0, RZ, RZ, UR18 ;  /* 0x00000012ff007e24 */ /* 0x000fe2000f8e00ff */
[-C--:B------:R-:W-:Y:S02]  /*26d0*/  ISETP.GE.OR P0, PT, R80, R37.reuse, P1 ;  /* 0x000000255000720c */ /* 0x080fe40000f06670 */
[----:B------:R-:W-:Y:S02]  /*26e0*/  ISETP.GE.OR P2, PT, R58, R37, P1 ;  /* 0x000000253a00720c */ /* 0x000fe40000f46670 */
[-C--:B------:R-:W-:Y:S02]  /*26f0*/  ISETP.LT.OR P0, PT, R80, R45.reuse, P0 ;  /* 0x0000002d5000720c */ /* 0x080fe40000701670 */
[----:B------:R-:W-:Y:S11]  /*2700*/  ISETP.LT.OR P2, PT, R58, R45, P2 ;  /* 0x0000002d3a00720c */ /* 0x000ff60001741670 */
[----:B---34-:R-:W2:Y:S01]  /*2710*/  @!P0 LDG.E.128 R8, desc[UR6][R12.64] ;  /* 0x000000060c088981 */ /* 0x018ea2000c1e1d00 */
[----:B------:R-:W-:Y:S01]  /*2720*/  @!P0 IMAD.MOV.U32 R4, RZ, RZ, R51 ;  /* 0x000000ffff048224 */ /* 0x000fe200078e0033 */
[----:B------:R-:W-:Y:S01]  /*2730*/  @!P2 IADD3 R2, P3, R57, UR28, RZ ;  /* 0x0000001c3902ac10 */ /* 0x000fe2000ff7e0ff */
[----:B------:R-:W-:Y:S03]  /*2740*/  @!P0 IMAD.MOV.U32 R5, RZ, RZ, R50 ;  /* 0x000000ffff058224 */ /* 0x000fe600078e0032 */
[----:B------:R-:W-:Y:S02]  /*2750*/  @!P2 IADD3.X R3, R56, UR27, RZ, P3, !PT ;  /* 0x0000001b3803ac10 */ /* 0x000fe40009ffe4ff */
[C---:B------:R-:W-:Y:S04]  /*2760*/  ISETP.GE.OR P3, PT, R59.reuse, R37, P1 ;  /* 0x000000253b00720c */ /* 0x040fe80000f66670 */
[----:B------:R-:W-:Y:S01]  /*2770*/  ISETP.LT.OR P3, PT, R59, R45, P3 ;  /* 0x0000002d3b00720c */ /* 0x000fe20001f61670 */
[----:B--2---:R1:W-:Y:S04]  /*2780*/  @!P0 STG.E.128 desc[UR6][R4.64], R8 ;  /* 0x0000000804008986 */ /* 0x0043e8000c101d06 */
[----:B-1----:R1:W2:Y:S01]  /*2790*/  @!P2 LDG.E.128 R8, desc[UR6][R2.64] ;  /* 0x000000060208a981 */ /* 0x0022a2000c1e1d00 */
[----:B------:R-:W-:Y:S05]  /*27a0*/  IMAD.U32 R4, RZ, RZ, UR19 ;  /* 0x00000013ff047e24 */ /* 0x000fea000f8e00ff */
[----:B------:R-:W-:Y:S02]  /*27b0*/  @!P2 LEA R4, P5, R4, R51, 0x1 ;  /* 0x000000330404a211 */ /* 0x000fe400078a08ff */
[----:B-1----:R-:W-:Y:S01]  /*27c0*/  @!P3 IADD3 R2, P4, R57, UR38, RZ ;  /* 0x000000263902bc10 */ /* 0x002fe2000ff9e0ff */
[----:B------:R-:W-:Y:S05]  /*27d0*/  IMAD.U32 R3, RZ, RZ, UR19 ;  /* 0x00000013ff037e24 */ /* 0x000fea000f8e00ff */
[----:B------:R-:W-:Y:S02]  /*27e0*/  @!P2 LEA.HI.X R5, R3, R50, R0, 0x1, P5 ;  /* 0x000000320305a211 */ /* 0x000fe400028f0c00 */
[----:B------:R-:W-:Y:S03]  /*27f0*/  @!P3 IADD3.X R3, R56, UR26, RZ, P4, !PT ;  /* 0x0000001a3803bc10 */ /* 0x000fe6000a7fe4ff */
[----:B--2---:R1:W-:Y:S01]  /*2800*/  @!P2 STG.E.128 desc[UR6][R4.64], R8 ;  /* 0x000000080400a986 */ /* 0x0043e2000c101d06 */
[C---:B------:R-:W-:Y:S04]  /*2810*/  ISETP.GE.OR P2, PT, R63.reuse, R37, P1 ;  /* 0x000000253f00720c */ /* 0x040fe80000f46670 */
[----:B------:R-:W-:Y:S02]  /*2820*/  ISETP.LT.OR P2, PT, R63, R45, P2 ;  /* 0x0000002d3f00720c */ /* 0x000fe40001741670 */
[----:B-1----:R-:W-:Y:S01]  /*2830*/  @!P3 IADD3 R4, P5, R51, UR24, RZ ;  /* 0x000000183304bc10 */ /* 0x002fe2000ffbe0ff */
[----:B------:R1:W2:Y:S03]  /*2840*/  @!P3 LDG.E.128 R8, desc[UR6][R2.64] ;  /* 0x000000060208b981 */ /* 0x0002a6000c1e1d00 */
[----:B------:R-:W-:Y:S07]  /*2850*/  @!P3 IADD3.X R5, R50, UR39, RZ, P5, !PT ;  /* 0x000000273205bc10 */ /* 0x000fee000affe4ff */
[----:B-1----:R-:W-:Y:S04]  /*2860*/  @!P2 IADD3 R2, P4, R57, UR46, RZ ;  /* 0x0000002e3902ac10 */ /* 0x002fe8000ff9e0ff */
[----:B------:R-:W-:Y:S01]  /*2870*/  @!P2 IADD3.X R3, R56, UR41, RZ, P4, !PT ;  /* 0x000000293803ac10 */ /* 0x000fe2000a7fe4ff */
        /* <DEDUP_REMOVED lines=32> */
[----:B--2---:R1:W-:Y:S04]  /*2a80*/  @!P3 STG.E.128 desc[UR6][R4.64], R8 ;  /* 0x000000080400b986 */ /* 0x0043e8000c101d06 */
[----:B-1----:R1:W2:Y:S02]  /*2a90*/  @!P2 LDG.E.128 R4, desc[UR6][R2.64] ;  /* 0x000000060204a981 */ /* 0x0022a4000c1e1d00 */
[----:B-1----:R-:W-:Y:S04]  /*2aa0*/  @!P2 IADD3 R2, P3, R51, UR30, RZ ;  /* 0x0000001e3302ac10 */ /* 0x002fe8000ff7e0ff */
[----:B------:R-:W-:Y:S02]  /*2ab0*/  @!P2 IADD3.X R3, R50, UR20, RZ, P3, !PT ;  /* 0x000000143203ac10 */ /* 0x000fe40009ffe4ff */
[----:B------:R-:W-:Y:S03]  /*2ac0*/  ISETP.NE.AND P3, PT, RZ, UR4, PT ;  /* 0x00000004ff007c0c */ /* 0x000fe6000bf65270 */
[----:B--2---:R1:W-:Y:S01]  /*2ad0*/  @!P2 STG.E.128 desc[UR6][R2.64], R4 ;  /* 0x000000040200a986 */ /* 0x0043e2000c101d06 */
[C---:B------:R-:W-:Y:S04]  /*2ae0*/  LEA R57, P2, R107.reuse, R12, 0x1 ;  /* 0x0000000c6b397211 */ /* 0x040fe800078408ff */
[----:B------:R-:W-:Y:S05]  /*2af0*/  LEA.HI.X.SX32 R56, R107, R13, 0x1, P2 ;  /* 0x0000000d6b387211 */ /* 0x000fea00010f0eff */
[----:B------:R-:W-:Y:S05]  /*2b00*/  @!P3 BRA `(.L_x_852) ;  /* 0x000000540014b947 */ /* 0x000fea0003800000 */
[----:B------:R-:W-:Y:S11]  /*2b10*/  ISETP.NE.AND P2, PT, RZ, UR51, PT ;  /* 0x00000033ff007c0c */ /* 0x000ff6000bf45270 */
[----:B------:R-:W-:Y:S02]  /*2b20*/  @!UPT UIADD3 URZ, URZ, URZ, URZ ;  /* 0x0000003f3f3ff290 */ /* 0x000fe4000fffe03f */
[----:B------:R-:W-:Y:S05]  /*2b30*/  @!P2 BRA `(.L_x_853) ;  /* 0x00000020002ca947 */ /* 0x000fea0003800000 */
[-C--:B------:R-:W-:Y:S01]  /*2b40*/  ISETP.GE.OR P3, PT, R58, R37.reuse, P1 ;  /* 0x000000253a00720c */ /* 0x080fe20000f66670 */
[----:B------:R-:W2:Y:S01]  /*2b50*/  LDC R27, c[0x0][0x2e0] ;  /* 0x0000b800ff1b7b82 */ /* 0x000ea20000000800 */
[-C--:B------:R-:W-:Y:S01]  /*2b60*/  ISETP.GE.OR P2, PT, R59, R37.reuse, P1 ;  /* 0x000000253b00720c */ /* 0x080fe20000f46670 */
[----:B------:R-:W-:Y:S01]  /*2b70*/  BSSY B0, `(.L_x_854) ;  /* 0x000003c000007945 */ /* 0x000fe20003800000 */
[-C--:B------:R-:W-:Y:S02]  /*2b80*/  ISETP.GE.OR P5, PT, R63, R37.reuse, P1 ;  /* 0x000000253f00720c */ /* 0x080fe40000fa6670 */
[----:B------:R-:W-:Y:S02]  /*2b90*/  ISETP.GE.OR P4, PT, R62, R37, P1 ;  /* 0x000000253e00720c */ /* 0x000fe40000f86670 */
[-C--:B------:R-:W-:Y:S02]  /*2ba0*/  ISETP.LT.OR P3, PT, R58, R45.reuse, P3 ;  /* 0x0000002d3a00720c */ /* 0x080fe40001f61670 */
[----:B------:R-:W-:Y:S01]  /*2bb0*/  ISETP.LT.OR P2, PT, R59, R45, P2 ;  /* 0x0000002d3b00720c */ /* 0x000fe20001741670 */
[----:B------:R-:W-:Y:S01]  /*2bc0*/  @!UPT UIADD3 URZ, URZ, URZ, URZ ;  /* 0x0000003f3f3ff290 */ /* 0x000fe2000fffe03f */
[----:B------:R-:W-:Y:S11]  /*2bd0*/  @P0 BRA `(.L_x_855) ;  /* 0x0000000000d40947 */ /* 0x000ff60003800000 */
[----:B-1----:R-:W-:Y:S01]  /*2be0*/  MOV R2, R49 ;  /* 0x0000003100027202 */ /* 0x002fe20000000f00 */
[----:B------:R-:W-:Y:S01]  /*2bf0*/  IMAD.MOV.U32 R3, RZ, RZ, R48 ;  /* 0x000000ffff037224 */ /* 0x000fe200078e0030 */
[----:B------:R-:W-:Y:S04]  /*2c00*/  ISETP.GE.AND P0, PT, R132, UR4, PT ;  /* 0x0000000484007c0c */ /* 0x000fe8000bf06270 */
[----:B------:R1:W3:Y:S09]  /*2c10*/  LDG.E.128 R8, desc[UR6][R2.64] ;  /* 0x0000000602087981 */ /* 0x0002f2000c1e1d00 */
[----:B------:R-:W-:Y:S01]  /*2c20*/  @!P0 MOV R4, R30 ;  /* 0x0000001e00048202 */ /* 0x000fe20000000f00 */
[----:B------:R-:W-:Y:S05]  /*2c30*/  @!P0 IMAD.MOV.U32 R5, RZ, RZ, R31 ;  /* 0x000000ffff058224 */ /* 0x000fea00078e001f */
[----:B------:R3:W4:Y:S01]  /*2c40*/  @!P0 LDG.E.64 R6, desc[UR6][R4.64] ;  /* 0x0000000604068981 */ /* 0x000722000c1e1b00 */
[----:B-1----:R-:W-:Y:S01]  /*2c50*/  @!P0 MOV R2, R18 ;  /* 0x0000001200028202 */ /* 0x002fe20000000f00 */
[----:B------:R-:W-:Y:S06]  /*2c60*/  @!P0 IMAD.MOV.U32 R3, RZ, RZ, R17 ;  /* 0x000000ffff038224 */ /* 0x000fec00078e0011 */
[----:B------:R-:W5:Y:S01]  /*2c70*/  @!P0 LDG.E.64 R2, desc[UR6][R2.64] ;  /* 0x0000000602028981 */ /* 0x000f62000c1e1b00 */
[C---:B---3--:R-:W-:Y:S02]  /*2c80*/  @!P0 LOP3.LUT R5, R8.reuse, 0xffff0000, RZ, 0xc0, !PT ;  /* 0xffff000008058812 */ /* 0x048fe400078ec0ff */
[----:B------:R-:W-:Y:S02]  /*2c90*/  @!P0 SHF.L.U32 R4, R8, 0x10, RZ ;  /* 0x0000001008048819 */ /* 0x000fe400000006ff */
[----:B------:R-:W-:Y:S02]  /*2ca0*/  @!P0 LOP3.LUT R16, R11, 0xffff0000, RZ, 0xc0, !PT ;  /* 0xffff00000b108812 */ /* 0x000fe400078ec0ff */
[C---:B----4-:R-:W-:Y:S01]  /*2cb0*/  @!P0 LOP3.LUT R22, R7.reuse, 0xffff0000, RZ, 0xc0, !PT ;  /* 0xffff000007168812 */ /* 0x050fe200078ec0ff */
[C---:B------:R-:W-:Y:S01]  /*2cc0*/  @!P0 IMAD.U32 R12, R6.reuse, 0x10000, RZ ;  /* 0x00010000060c8824 */ /* 0x040fe200078e00ff */
[----:B------:R-:W-:Y:S01]  /*2cd0*/  @!P0 LOP3.LUT R13, R6, 0xffff0000, RZ, 0xc0, !PT ;  /* 0xffff0000060d8812 */ /* 0x000fe200078ec0ff */
[----:B------:R-:W-:Y:S01]  /*2ce0*/  @!P0 IMAD.U32 R15, R7, 0x10000, RZ ;  /* 0x00010000070f8824 */ /* 0x000fe200078e00ff */
[C---:B-----5:R-:W-:Y:S02]  /*2cf0*/  @!P0 SHF.L.U32 R0, R2.reuse, 0x10, RZ ;  /* 0x0000001002008819 */ /* 0x060fe400000006ff */
[----:B------:R-:W-:Y:S02]  /*2d00*/  @!P0 LOP3.LUT R2, R2, 0xffff0000, RZ, 0xc0, !PT ;  /* 0xffff000002028812 */ /* 0x000fe400078ec0ff */
[----:B------:R-:W-:Y:S01]  /*2d10*/  @!P0 SHF.L.U32 R7, R3, 0x10, RZ ;  /* 0x0000001003078819 */ /* 0x000fe200000006ff */
[-C--:B------:R-:W-:Y:S01]  /*2d20*/  @!P0 FMUL.FTZ R14, R5, R0.reuse ;  /* 0x00000000050e8220 */ /* 0x080fe20000410000 */
[----:B------:R-:W-:Y:S01]  /*2d30*/  @!P0 LOP3.LUT R6, R3, 0xffff0000, RZ, 0xc0, !PT ;  /* 0xffff000003068812 */ /* 0x000fe200078ec0ff */
[C---:B------:R-:W-:Y:S01]  /*2d40*/  @!P0 FMUL.FTZ R0, R4.reuse, R0 ;  /* 0x0000000004008220 */ /* 0x040fe20000410000 */
[----:B------:R-:W-:Y:S02]  /*2d50*/  @!P0 IMAD.U32 R3, R9, 0x10000, RZ ;  /* 0x0001000009038824 */ /* 0x000fe400078e00ff */
[-C--:B------:R-:W-:Y:S01]  /*2d60*/  @!P0 FFMA.FTZ R26, R4, R12.reuse, -R14 ;  /* 0x0000000c041a8223 */ /* 0x080fe2000001080e */
[C---:B------:R-:W-:Y:S01]  /*2d70*/  @!P0 LOP3.LUT R14, R10.reuse, 0xffff0000, RZ, 0xc0, !PT ;  /* 0xffff00000a0e8812 */ /* 0x040fe200078ec0ff */
[----:B------:R-:W-:Y:S01]  /*2d80*/  @!P0 FFMA.FTZ R0, R5, R12, R0 ;  /* 0x0000000c05008223 */ /* 0x000fe20000010000 */
[----:B------:R-:W-:Y:S02]  /*2d90*/  @!P0 LOP3.LUT R12, R9, 0xffff0000, RZ, 0xc0, !PT ;  /* 0xffff0000090c8812 */ /* 0x000fe400078ec0ff */
[----:B------:R-:W-:Y:S01]  /*2da0*/  @!P0 SHF.L.U32 R4, R10, 0x10, RZ ;  /* 0x000000100a048819 */ /* 0x000fe200000006ff */
[----:B------:R-:W-:Y:S01]  /*2db0*/  @!P0 FMUL.FTZ R24, R14, R7 ;  /* 0x000000070e188220 */ /* 0x000fe20000410000 */
[----:B------:R-:W-:Y:S01]  /*2dc0*/  @!P0 SHF.L.U32 R5, R11, 0x10, RZ ;  /* 0x000000100b058819 */ /* 0x000fe200000006ff */
[----:B------:R-:W-:Y:S01]  /*2dd0*/  @!P0 FMUL.FTZ R23, R12, R2 ;  /* 0x000000020c178220 */ /* 0x000fe20000410000 */
[----:B------:R-:W-:Y:S01]  /*2de0*/  @!P0 F2FP.BF16.F32.PACK_AB R0, R0, R26 ;  /* 0x0000001a0000823e */ /* 0x000fe200000010ff */
[C---:B------:R-:W-:Y:S01]  /*2df0*/  @!P0 FMUL.FTZ R2, R3.reuse, R2 ;  /* 0x0000000203028220 */ /* 0x040fe20000410000 */
[C---:B------:R-:W-:Y:S01]  /*2e00*/  @!P0 FFMA.FTZ R24, R4.reuse, R15, -R24 ;  /* 0x0000000f04188223 */ /* 0x040fe20000010818 */
[----:B------:R-:W-:Y:S01]  /*2e10*/  @!P0 FFMA.FTZ R25, R3, R13, -R23 ;  /* 0x0000000d03198223 */ /* 0x000fe20000010817 */
[----:B------:R-:W-:Y:S01]  /*2e20*/  @!P0 FMUL.FTZ R3, R4, R7 ;  /* 0x0000000704038220 */ /* 0x000fe20000410000 */
[-C--:B------:R-:W-:Y:S01]  /*2e30*/  @!P0 FMUL.FTZ R23, R16, R6.reuse ;  /* 0x0000000610178220 */ /* 0x080fe20000410000 */
[C---:B------:R-:W-:Y:S01]  /*2e40*/  @!P0 FMUL.FTZ R4, R5.reuse, R6 ;  /* 0x0000000605048220 */ /* 0x040fe20000410000 */
[----:B------:R-:W-:Y:S01]  /*2e50*/  MOV R6, R46 ;  /* 0x0000002e00067202 */ /* 0x000fe20000000f00 */
[----:B------:R-:W-:Y:S01]  /*2e60*/  @!P0 FFMA.FTZ R2, R12, R13, R2 ;  /* 0x0000000d0c028223 */ /* 0x000fe20000010002 */
[----:B------:R-:W-:Y:S01]  /*2e70*/  @!P0 FFMA.FTZ R3, R14, R15, R3 ;  /* 0x0000000f0e038223 */ /* 0x000fe20000010003 */
[-C--:B------:R-:W-:Y:S01]  /*2e80*/  @!P0 FFMA.FTZ R23, R5, R22.reuse, -R23 ;  /* 0x0000001605178223 */ /* 0x080fe20000010817 */
[----:B------:R-:W-:Y:S01]  /*2e90*/  @!P0 FFMA.FTZ R4, R16, R22, R4 ;  /* 0x0000001610048223 */ /* 0x000fe20000010004 */
[----:B------:R-:W-:Y:S01]  /*2ea0*/  @!P0 IMAD.MOV.U32 R8, RZ, RZ, R0 ;  /* 0x000000ffff088224 */ /* 0x000fe200078e0000 */
[----:B------:R-:W-:Y:S01]  /*2eb0*/  @!P0 F2FP.BF16.F32.PACK_AB R2, R2, R25 ;  /* 0x000000190202823e */ /* 0x000fe200000010ff */
[----:B------:R-:W-:Y:S01]  /*2ec0*/  IMAD.MOV.U32 R7, RZ, RZ, R47 ;  /* 0x000000ffff077224 */ /* 0x000fe200078e002f */
[----:B------:R-:W-:Y:S02]  /*2ed0*/  @!P0 F2FP.BF16.F32.PACK_AB R3, R3, R24 ;  /* 0x000000180303823e */ /* 0x000fe400000010ff */
[----:B------:R-:W-:Y:S02]  /*2ee0*/  @!P0 F2FP.BF16.F32.PACK_AB R4, R4, R23 ;  /* 0x000000170404823e */ /* 0x000fe400000010ff */
[----:B------:R-:W-:Y:S02]  /*2ef0*/  @!P0 MOV R9, R2 ;  /* 0x0000000200098202 */ /* 0x000fe40000000f00 */
[----:B------:R-:W-:Y:S02]  /*2f00*/  @!P0 MOV R10, R3 ;  /* 0x00000003000a8202 */ /* 0x000fe40000000f00 */
[----:B------:R-:W-:Y:S05]  /*2f10*/  @!P0 MOV R11, R4 ;  /* 0x00000004000b8202 */ /* 0x000fea0000000f00 */
[----:B------:R3:W-:Y:S02]  /*2f20*/  STG.E.128 desc[UR6][R6.64], R8 ;  /* 0x0000000806007986 */ /* 0x0007e4000c101d06 */
.L_x_855:
[----:B------:R-:W-:Y:S05]  /*2f30*/  BSYNC B0 ;  /* 0x0000000000007941 */ /* 0x000fea0003800000 */
.L_x_854:
[----:B------:R-:W-:Y:S04]  /*2f40*/  BSSY B0, `(.L_x_856) ;  /* 0x0000039000007945 */ /* 0x000fe80003800000 */
[----:B------:R-:W-:Y:S05]  /*2f50*/  @P3 BRA `(.L_x_857) ;  /* 0x0000000000dc3947 */ /* 0x000fea0003800000 */
[----:B------:R-:W-:Y:S02]  /*2f60*/  ISETP.GE.AND P0, PT, R132, UR4, PT ;  /* 0x0000000484007c0c */ /* 0x000fe4000bf06270 */
[C---:B---3--:R-:W-:Y:S04]  /*2f70*/  LEA R8, P3, R65.reuse, R49, 0x1 ;  /* 0x0000003141087211 */ /* 0x048fe800078608ff */
[----:B------:R-:W-:Y:S06]  /*2f80*/  LEA.HI.X R9, R65, R48, R90, 0x1, P3 ;  /* 0x0000003041097211 */ /* 0x000fec00018f0c5a */
[----:B------:R-:W3:Y:S01]  /*2f90*/  LDG.E.128 R8, desc[UR6][R8.64] ;  /* 0x0000000608087981 */ /* 0x000ee2000c1e1d00 */
[C---:B------:R-:W-:Y:S01]  /*2fa0*/  @!P0 SHF.L.U64.HI R0, R78.reuse, 0x1, R87 ;  /* 0x000000014e008819 */ /* 0x040fe20000010257 */
[----:B-1----:R-:W-:Y:S05]  /*2fb0*/  @!P0 IMAD.SHL.U32 R2, R78, 0x2, RZ ;  /* 0x000000024e028824 */ /* 0x002fea00078e00ff */
[C---:B------:R-:W-:Y:S02]  /*2fc0*/  @!P0 IADD3 R4, P6, R2.reuse, R30, RZ ;  /* 0x0000001e02048210 */ /* 0x040fe40007fde0ff */
[----:B------:R-:W-:Y:S03]  /*2fd0*/  @!P0 IADD3 R2, P3, R2, R18, RZ ;  /* 0x0000001202028210 */ /* 0x000fe60007f7e0ff */
[C---:B------:R-:W-:Y:S01]  /*2fe0*/  @!P0 IMAD.X R5, R0.reuse, 0x1, R31, P6 ;  /* 0x0000000100058824 */ /* 0x040fe200030e061f */
[----:B------:R-:W-:Y:S04]  /*2ff0*/  @!P0 IADD3.X R3, R0, R17, RZ, P3, !PT ;  /* 0x0000001100038210 */ /* 0x000fe80001ffe4ff */
[----:B------:R3:W4:Y:S06]  /*3000*/  @!P0 LDG.E.64 R6, desc[UR6][R4.64] ;  /* 0x0000000604068981 */ /* 0x00072c000c1e1b00 */
[----:B------:R-:W5:Y:S01]  /*3010*/  @!P0 LDG.E.64 R2, desc[UR6][R2.64] ;  /* 0x0000000602028981 */ /* 0x000f62000c1e1b00 */
[C---:B---3--:R-:W-:Y:S01]  /*3020*/  @!P0 LOP3.LUT R5, R8.reuse, 0xffff0000, RZ, 0xc0, !PT ;  /* 0xffff000008058812 */ /* 0x048fe200078ec0ff */
[----:B------:R-:W-:Y:S01]  /*3030*/  @!P0 IMAD.U32 R4, R8, 0x10000, RZ ;  /* 0x0001000008048824 */ /* 0x000fe200078e00ff */
[----:B------:R-:W-:Y:S02]  /*3040*/  @!P0 LOP3.LUT R16, R11, 0xffff0000, RZ, 0xc0, !PT ;  /* 0xffff00000b108812 */ /* 0x000fe400078ec0ff */
[C---:B----4-:R-:W-:Y:S02]  /*3050*/  @!P0 SHF.L.U32 R12, R6.reuse, 0x10, RZ ;  /* 0x00000010060c8819 */ /* 0x050fe400000006ff */
[C---:B------:R-:W-:Y:S02]  /*3060*/  @!P0 SHF.L.U32 R15, R7.reuse, 0x10, RZ ;  /* 0x00000010070f8819 */ /* 0x040fe400000006ff */
[----:B------:R-:W-:Y:S02]  /*3070*/  @!P0 LOP3.LUT R22, R7, 0xffff0000, RZ, 0xc0, !PT ;  /* 0xffff000007168812 */ /* 0x000fe400078ec0ff */
[----:B------:R-:W-:Y:S01]  /*3080*/  @!P0 LOP3.LUT R13, R6, 0xffff0000, RZ, 0xc0, !PT ;  /* 0xffff0000060d8812 */ /* 0x000fe200078ec0ff */
[C---:B-----5:R-:W-:Y:S01]  /*3090*/  @!P0 IMAD.U32 R0, R2.reuse, 0x10000, RZ ;  /* 0x0001000002008824 */ /* 0x060fe200078e00ff */
[----:B------:R-:W-:Y:S01]  /*30a0*/  @!P0 LOP3.LUT R2, R2, 0xffff0000, RZ, 0xc0, !PT ;  /* 0xffff000002028812 */ /* 0x000fe200078ec0ff */
[C---:B------:R-:W-:Y:S01]  /*30b0*/  @!P0 IMAD.U32 R7, R3.reuse, 0x10000, RZ ;  /* 0x0001000003078824 */ /* 0x040fe200078e00ff */
[----:B------:R-:W-:Y:S01]  /*30c0*/  @!P0 LOP3.LUT R6, R3, 0xffff0000, RZ, 0xc0, !PT ;  /* 0xffff000003068812 */ /* 0x000fe200078ec0ff */
[-C--:B------:R-:W-:Y:S01]  /*30d0*/  @!P0 FMUL.FTZ R14, R5, R0.reuse ;  /* 0x00000000050e8220 */ /* 0x080fe20000410000 */
[----:B------:R-:W-:Y:S01]  /*30e0*/  @!P0 SHF.L.U32 R3, R9, 0x10, RZ ;  /* 0x0000001009038819 */ /* 0x000fe200000006ff */
[C---:B------:R-:W-:Y:S02]  /*30f0*/  @!P0 FMUL.FTZ R0, R4.reuse, R0 ;  /* 0x0000000004008220 */ /* 0x040fe40000410000 */
[-C--:B------:R-:W-:Y:S01]  /*3100*/  @!P0 FFMA.FTZ R26, R4, R12.reuse, -R14 ;  /* 0x0000000c041a8223 */ /* 0x080fe2000001080e */
[C---:B------:R-:W-:Y:S01]  /*3110*/  @!P0 LOP3.LUT R14, R10.reuse, 0xffff0000, RZ, 0xc0, !PT ;  /* 0xffff00000a0e8812 */ /* 0x040fe200078ec0ff */
[----:B------:R-:W-:Y:S01]  /*3120*/  @!P0 FFMA.FTZ R0, R5, R12, R0 ;  /* 0x0000000c05008223 */ /* 0x000fe20000010000 */
[----:B------:R-:W-:Y:S01]  /*3130*/  @!P0 LOP3.LUT R12, R9, 0xffff0000, RZ, 0xc0, !PT ;  /* 0xffff0000090c8812 */ /* 0x000fe200078ec0ff */
[----:B------:R-:W-:Y:S01]  /*3140*/  @!P0 IMAD.U32 R4, R10, 0x10000, RZ ;  /* 0x000100000a048824 */ /* 0x000fe200078e00ff */
[----:B------:R-:W-:Y:S01]  /*3150*/  @!P0 SHF.L.U32 R5, R11, 0x10, RZ ;  /* 0x000000100b058819 */ /* 0x000fe200000006ff */
[----:B------:R-:W-:Y:S01]  /*3160*/  @!P0 FMUL.FTZ R24, R14, R7 ;  /* 0x000000070e188220 */ /* 0x000fe20000410000 */
[----:B------:R-:W-:Y:S01]  /*3170*/  @!P0 F2FP.BF16.F32.PACK_AB R0, R0, R26 ;  /* 0x0000001a0000823e */ /* 0x000fe200000010ff */
[-C--:B------:R-:W-:Y:S01]  /*3180*/  @!P0 FMUL.FTZ R23, R12, R2.reuse ;  /* 0x000000020c178220 */ /* 0x080fe20000410000 */
[C---:B------:R-:W-:Y:S01]  /*3190*/  @!P0 FMUL.FTZ R2, R3.reuse, R2 ;  /* 0x0000000203028220 */ /* 0x040fe20000410000 */
[C---:B------:R-:W-:Y:S02]  /*31a0*/  @!P0 FFMA.FTZ R24, R4.reuse, R15, -R24 ;  /* 0x0000000f04188223 */ /* 0x040fe40000010818 */
[----:B------:R-:W-:Y:S01]  /*31b0*/  @!P0 FFMA.FTZ R25, R3, R13, -R23 ;  /* 0x0000000d03198223 */ /* 0x000fe20000010817 */
[----:B------:R-:W-:Y:S01]  /*31c0*/  @!P0 FMUL.FTZ R3, R4, R7 ;  /* 0x0000000704038220 */ /* 0x000fe20000410000 */
[-C--:B------:R-:W-:Y:S01]  /*31d0*/  @!P0 FMUL.FTZ R23, R16, R6.reuse ;  /* 0x0000000610178220 */ /* 0x080fe20000410000 */
[----:B------:R-:W-:Y:S01]  /*31e0*/  @!P0 FMUL.FTZ R4, R5, R6 ;  /* 0x0000000605048220 */ /* 0x000fe20000410000 */
[----:B------:R-:W-:Y:S01]  /*31f0*/  LEA R6, P3, R245, R46, 0x1 ;  /* 0x0000002ef5067211 */ /* 0x000fe200078608ff */
[----:B------:R-:W-:Y:S01]  /*3200*/  @!P0 FFMA.FTZ R2, R12, R13, R2 ;  /* 0x0000000d0c028223 */ /* 0x000fe20000010002 */
[----:B------:R-:W-:Y:S01]  /*3210*/  @!P0 FFMA.FTZ R3, R14, R15, R3 ;  /* 0x0000000f0e038223 */ /* 0x000fe20000010003 */
[-C--:B------:R-:W-:Y:S01]  /*3220*/  @!P0 FFMA.FTZ R23, R5, R22.reuse, -R23 ;  /* 0x0000001605178223 */ /* 0x080fe20000010817 */
[----:B------:R-:W-:Y:S01]  /*3230*/  LEA.HI.X R7, R245, R47, R248, 0x1, P3 ;  /* 0x0000002ff5077211 */ /* 0x000fe200018f0cf8 */
[----:B------:R-:W-:Y:S01]  /*3240*/  @!P0 FFMA.FTZ R4, R16, R22, R4 ;  /* 0x0000001610048223 */ /* 0x000fe20000010004 */
[----:B------:R-:W-:Y:S01]  /*3250*/  @!P0 F2FP.BF16.F32.PACK_AB R2, R2, R25 ;  /* 0x000000190202823e */ /* 0x000fe200000010ff */
[----:B------:R-:W-:Y:S01]  /*3260*/  @!P0 IMAD.MOV.U32 R8, RZ, RZ, R0 ;  /* 0x000000ffff088224 */ /* 0x000fe200078e0000 */
[----:B------:R-:W-:Y:S02]  /*3270*/  @!P0 F2FP.BF16.F32.PACK_AB R3, R3, R24 ;  /* 0x000000180303823e */ /* 0x000fe400000010ff */
[----:B------:R-:W-:Y:S02]  /*3280*/  @!P0 F2FP.BF16.F32.PACK_AB R4, R4, R23 ;  /* 0x000000170404823e */ /* 0x000fe400000010ff */
[----:B------:R-:W-:Y:S01]  /*3290*/  @!P0 MOV R9, R2 ;  /* 0x0000000200098202 */ /* 0x000fe20000000f00 */
[----:B------:R-:W-:Y:S01]  /*32a0*/  @!P0 IMAD.MOV.U32 R10, RZ, RZ, R3 ;  /* 0x000000ffff0a8224 */ /* 0x000fe200078e0003 */
[----:B------:R-:W-:Y:S05]  /*32b0*/  @!P0 MOV R11, R4 ;  /* 0x00000004000b8202 */ /* 0x000fea0000000f00 */
[----:B------:R4:W-:Y:S02]  /*32c0*/  STG.E.128 desc[UR6][R6.64], R8 ;  /* 0x0000000806007986 */ /* 0x0009e4000c101d06 */
.L_x_857:
[----:B------:R-:W-:Y:S05]  /*32d0*/  BSYNC B0 ;  /* 0x0000000000007941 */ /* 0x000fea0003800000 */
.L_x_856:
[----:B------:R-:W-:Y:S01]  /*32e0*/  ISETP.GE.OR P3, PT, R61, R37, P1 ;  /* 0x000000253d00720c */ /* 0x000fe20000f66670 */
[----:B------:R-:W-:Y:S04]  /*32f0*/  BSSY B0, `(.L_x_858) ;  /* 0x0000039000007945 */ /* 0x000fe80003800000 */
[----:B------:R-:W-:Y:S08]  /*3300*/  @P2 BRA `(.L_x_859) ;  /* 0x0000000000dc2947 */ /* 0x000ff00003800000 */
[----:B------:R-:W-:Y:S02]  /*3310*/  ISETP.GE.AND P0, PT, R132, UR4, PT ;  /* 0x0000000484007c0c */ /* 0x000fe4000bf06270 */
[C---:B---34-:R-:W-:Y:S04]  /*3320*/  LEA R8, P2, R70.reuse, R49, 0x1 ;  /* 0x0000003146087211 */ /* 0x058fe800078408ff */
        /* <DEDUP_REMOVED lines=38> */
[C---:B------:R-:W-:Y:S01]  /*3590*/  @!P0 FMUL.FTZ R4, R5.reuse, R6 ;  /* 0x0000000605048220 */ /* 0x040fe20000410000 */
        /* <DEDUP_REMOVED lines=14> */
.L_x_859:
[----:B------:R-:W-:Y:S05]  /*3680*/  BSYNC B0 ;  /* 0x0000000000007941 */ /* 0x000fea0003800000 */
.L_x_858:
[----:B------:R-:W-:Y:S01]  /*3690*/  ISETP.LT.OR P0, PT, R63, R45, P5 ;  /* 0x0000002d3f00720c */ /* 0x000fe20002f01670 */
[----:B------:R-:W-:Y:S01]  /*36a0*/  BSSY B0, `(.L_x_860) ;  /* 0x000004a000007945 */ /* 0x000fe20003800000 */
[-C--:B------:R-:W-:Y:S01]  /*36b0*/  ISETP.GE.OR P2, PT, R60, R37.reuse, P1 ;  /* 0x000000253c00720c */ /* 0x080fe20000f46670 */
[----:B--2---:R-:W-:Y:S01]  /*36c0*/  IMAD.U32 R27, R27, -0x80, RZ ;  /* 0xffffff801b1b7824 */ /* 0x004fe200078e00ff */
[----:B------:R-:W-:Y:S02]  /*36d0*/  ISETP.GE.OR P1, PT, R64, R37, P1 ;  /* 0x000000254000720c */ /* 0x000fe40000f26670 */
[-C--:B------:R-:W-:Y:S02]  /*36e0*/  ISETP.LT.OR P4, PT, R62, R45.reuse, P4 ;  /* 0x0000002d3e00720c */ /* 0x080fe40002781670 */
[-C--:B------:R-:W-:Y:S02]  /*36f0*/  ISETP.LT.OR P3, PT, R61, R45.reuse, P3 ;  /* 0x0000002d3d00720c */ /* 0x080fe40001f61670 */
[-C--:B------:R-:W-:Y:S02]  /*3700*/  ISETP.LT.OR P2, PT, R60, R45.reuse, P2 ;  /* 0x0000002d3c00720c */ /* 0x080fe40001741670 */
[----:B------:R-:W-:Y:S01]  /*3710*/  ISETP.LT.OR P1, PT, R64, R45, P1 ;  /* 0x0000002d4000720c */ /* 0x000fe20000f21670 */
[----:B------:R-:W-:Y:S01]  /*3720*/  @!UPT UIADD3 URZ, URZ, URZ, URZ ;  /* 0x0000003f3f3ff290 */ /* 0x000fe2000fffe03f */
[----:B------:R-:W-:Y:S11]  /*3730*/  @P0 BRA `(.L_x_861) ;  /* 0x0000000400000947 */ /* 0x000ff60003800000 */
[----:B------:R-:W-:Y:S01]  /*3740*/  ISETP.GE.AND P0, PT, R132, UR4, PT ;  /* 0x0000000484007c0c */ /* 0x000fe2000bf06270 */
[----:B-1----:R-:W1:Y:S01]  /*3750*/  LDC.64 R2, c[0x0][0x338] ;  /* 0x0000ce00ff027b82 */ /* 0x002e620000000a00 */
[----:B---34-:R-:W-:Y:S01]  /*3760*/  MOV R8, R49 ;  /* 0x0000003100087202 */ /* 0x018fe20000000f00 */
[----:B------:R-:W-:Y:S06]  /*3770*/  IMAD.MOV.U32 R9, RZ, RZ, R48 ;  /* 0x000000ffff097224 */ /* 0x000fec00078e0030 */
[----:B------:R-:W2:Y:S04]  /*3780*/  LDC.64 R28, c[0x0][0x248] ;  /* 0x00009200ff1c7b82 */ /* 0x000ea80000000a00 */
[----:B------:R-:W-:Y:S01]  /*3790*/  @!P0 SHF.L.U64.HI R0, R76, 0x1, R85 ;  /* 0x000000014c008819 */ /* 0x000fe20000010255 */
[----:B-1----:R-:W-:Y:S01]  /*37a0*/  IMAD.WIDE.U32 R8, R2, 0xc0, R8 ;  /* 0x000000c002087825 */ /* 0x002fe200078e0008 */
[----:B------:R-:W-:Y:S03]  /*37b0*/  @!P0 SHF.L.U32 R2, R76, 0x1, RZ ;  /* 0x000000014c028819 */ /* 0x000fe600000006ff */
[----:B------:R-:W-:Y:S01]  /*37c0*/  IMAD R3, R3, 0xc0, RZ ;  /* 0x000000c003037824 */ /* 0x000fe200078e02ff */
[C---:B------:R-:W-:Y:S02]  /*37d0*/  @!P0 IADD3 R4, P6, R2.reuse, R30, RZ ;  /* 0x0000001e02048210 */ /* 0x040fe40007fde0ff */
[----:B------:R-:W-:Y:S01]  /*37e0*/  @!P0 IADD3 R2, P5, R2, R18, RZ ;  /* 0x0000001202028210 */ /* 0x000fe20007fbe0ff */
[----:B------:R-:W-:Y:S01]  /*37f0*/  IMAD.IADD R9, R9, 0x1, R3 ;  /* 0x0000000109097824 */ /* 0x000fe200078e0203 */
[C---:B------:R-:W-:Y:S03]  /*3800*/  @!P0 IADD3.X R5, R0.reuse, R31, RZ, P6, !PT ;  /* 0x0000001f00058210 */ /* 0x040fe600037fe4ff */
[----:B------:R-:W-:Y:S02]  /*3810*/  @!P0 IMAD.X R3, R0, 0x1, R17, P5 ;  /* 0x0000000100038824 */ /* 0x000fe400028e0611 */
[----:B------:R-:W3:Y:S08]  /*3820*/  LDG.E.128 R8, desc[UR6][R8.64] ;  /* 0x0000000608087981 */ /* 0x000ef0000c1e1d00 */
[----:B------:R-:W4:Y:S06]  /*3830*/  @!P0 LDG.E.64 R2, desc[UR6][R2.64] ;  /* 0x0000000602028981 */ /* 0x000f2c000c1e1b00 */
[----:B------:R3:W5:Y:S02]  /*3840*/  @!P0 LDG.E.64 R6, desc[UR6][R4.64] ;  /* 0x0000000604068981 */ /* 0x000764000c1e1b00 */
[C---:B---3--:R-:W-:Y:S02]  /*3850*/  @!P0 LOP3.LUT R5, R8.reuse, 0xffff0000, RZ, 0xc0, !PT ;  /* 0xffff000008058812 */ /* 0x048fe400078ec0ff */
[----:B------:R-:W-:Y:S02]  /*3860*/  @!P0 SHF.L.U32 R4, R8, 0x10, RZ ;  /* 0x0000001008048819 */ /* 0x000fe400000006ff */
[----:B------:R-:W-:Y:S02]  /*3870*/  @!P0 LOP3.LUT R16, R11, 0xffff0000, RZ, 0xc0, !PT ;  /* 0xffff00000b108812 */ /* 0x000fe400078ec0ff */
[C---:B----4-:R-:W-:Y:S02]  /*3880*/  @!P0 SHF.L.U32 R0, R2.reuse, 0x10, RZ ;  /* 0x0000001002008819 */ /* 0x050fe400000006ff */
[----:B------:R-:W-:Y:S03]  /*3890*/  @!P0 LOP3.LUT R2, R2, 0xffff0000, RZ, 0xc0, !PT ;  /* 0xffff000002028812 */ /* 0x000fe600078ec0ff */
[-C--:B------:R-:W-:Y:S01]  /*38a0*/  @!P0 FMUL.FTZ R14, R5, R0.reuse ;  /* 0x00000000050e8220 */ /* 0x080fe20000410000 */
[----:B-----5:R-:W-:Y:S01]  /*38b0*/  @!P0 LOP3.LUT R22, R7, 0xffff0000, RZ, 0xc0, !PT ;  /* 0xffff000007168812 */ /* 0x020fe200078ec0ff */
[C---:B------:R-:W-:Y:S01]  /*38c0*/  @!P0 IMAD.U32 R12, R6.reuse, 0x10000, RZ ;  /* 0x00010000060c8824 */ /* 0x040fe200078e00ff */
[----:B------:R-:W-:Y:S01]  /*38d0*/  @!P0 LOP3.LUT R13, R6, 0xffff0000, RZ, 0xc0, !PT ;  /* 0xffff0000060d8812 */ /* 0x000fe200078ec0ff */
[C---:B------:R-:W-:Y:S01]  /*38e0*/  @!P0 FMUL.FTZ R0, R4.reuse, R0 ;  /* 0x0000000004008220 */ /* 0x040fe20000410000 */
[----:B------:R-:W-:Y:S01]  /*38f0*/  @!P0 LOP3.LUT R6, R3, 0xffff0000, RZ, 0xc0, !PT ;  /* 0xffff000003068812 */ /* 0x000fe200078ec0ff */
[-C--:B------:R-:W-:Y:S01]  /*3900*/  @!P0 FFMA.FTZ R26, R4, R12.reuse, -R14 ;  /* 0x0000000c041a8223 */ /* 0x080fe2000001080e */
[C---:B------:R-:W-:Y:S01]  /*3910*/  @!P0 LOP3.LUT R14, R10.reuse, 0xffff0000, RZ, 0xc0, !PT ;  /* 0xffff00000a0e8812 */ /* 0x040fe200078ec0ff */
[----:B------:R-:W-:Y:S01]  /*3920*/  @!P0 FFMA.FTZ R0, R5, R12, R0 ;  /* 0x0000000c05008223 */ /* 0x000fe20000010000 */
[----:B------:R-:W-:Y:S01]  /*3930*/  @!P0 LOP3.LUT R12, R9, 0xffff0000, RZ, 0xc0, !PT ;  /* 0xffff0000090c8812 */ /* 0x000fe200078ec0ff */
[----:B------:R-:W-:Y:S01]  /*3940*/  @!P0 IMAD.U32 R15, R7, 0x10000, RZ ;  /* 0x00010000070f8824 */ /* 0x000fe200078e00ff */
[----:B------:R-:W-:Y:S01]  /*3950*/  @!P0 SHF.L.U32 R7, R3, 0x10, RZ ;  /* 0x0000001003078819 */ /* 0x000fe200000006ff */
[----:B------:R-:W-:Y:S01]  /*3960*/  @!P0 IMAD.U32 R3, R9, 0x10000, RZ ;  /* 0x0001000009038824 */ /* 0x000fe200078e00ff */
[----:B------:R-:W-:Y:S01]  /*3970*/  @!P0 SHF.L.U32 R4, R10, 0x10, RZ ;  /* 0x000000100a048819 */ /* 0x000fe200000006ff */
[-C--:B------:R-:W-:Y:S01]  /*3980*/  @!P0 FMUL.FTZ R23, R12, R2.reuse ;  /* 0x000000020c178220 */ /* 0x080fe20000410000 */
[----:B------:R-:W-:Y:S02]  /*3990*/  @!P0 IMAD.U32 R5, R11, 0x10000, RZ ;  /* 0x000100000b058824 */ /* 0x000fe400078e00ff */
[----:B------:R-:W-:Y:S01]  /*39a0*/  @!P0 FMUL.FTZ R24, R14, R7 ;  /* 0x000000070e188220 */ /* 0x000fe20000410000 */
[C---:B------:R-:W-:Y:S01]  /*39b0*/  @!P0 FMUL.FTZ R2, R3.reuse, R2 ;  /* 0x0000000203028220 */ /* 0x040fe20000410000 */
[----:B------:R-:W-:Y:S01]  /*39c0*/  @!P0 FFMA.FTZ R25, R3, R13, -R23 ;  /* 0x0000000d03198223 */ /* 0x000fe20000010817 */
[C---:B------:R-:W-:Y:S01]  /*39d0*/  @!P0 FMUL.FTZ R3, R4.reuse, R7 ;  /* 0x0000000704038220 */ /* 0x040fe20000410000 */
[----:B------:R-:W-:Y:S01]  /*39e0*/  MOV R7, R47 ;  /* 0x0000002f00077202 */ /* 0x000fe20000000f00 */
[----:B------:R-:W-:Y:S01]  /*39f0*/  @!P0 FFMA.FTZ R24, R4, R15, -R24 ;  /* 0x0000000f04188223 */ /* 0x000fe20000010818 */
[CC--:B------:R-:W-:Y:S01]  /*3a00*/  @!P0 FMUL.FTZ R4, R5.reuse, R6.reuse ;  /* 0x0000000605048220 */ /* 0x0c0fe20000410000 */
[----:B------:R-:W-:Y:S01]  /*3a10*/  @!P0 FMUL.FTZ R23, R16, R6 ;  /* 0x0000000610178220 */ /* 0x000fe20000410000 */
[----:B------:R-:W-:Y:S01]  /*3a20*/  MOV R6, R46 ;  /* 0x0000002e00067202 */ /* 0x000fe20000000f00 */
[----:B------:R-:W-:Y:S01]  /*3a30*/  @!P0 FFMA.FTZ R2, R12, R13, R2 ;  /* 0x0000000d0c028223 */ /* 0x000fe20000010002 */
[----:B------:R-:W-:Y:S01]  /*3a40*/  @!P0 FFMA.FTZ R3, R14, R15, R3 ;  /* 0x0000000f0e038223 */ /* 0x000fe20000010003 */
[----:B------:R-:W-:Y:S01]  /*3a50*/  @!P0 FFMA.FTZ R23, R5, R22, -R23 ;  /* 0x0000001605178223 */ /* 0x000fe20000010817 */
[----:B------:R-:W-:Y:S01]  /*3a60*/  @!P0 F2FP.BF16.F32.PACK_AB R5, R0, R26 ;  /* 0x0000001a0005823e */ /* 0x000fe200000010ff */
[----:B------:R-:W-:Y:S01]  /*3a70*/  @!P0 FFMA.FTZ R4, R16, R22, R4 ;  /* 0x0000001610048223 */ /* 0x000fe20000010004 */
[----:B------:R-:W-:Y:S01]  /*3a80*/  @!P0 F2FP.BF16.F32.PACK_AB R2, R2, R25 ;  /* 0x000000190202823e */ /* 0x000fe200000010ff */
[----:B--2---:R-:W-:Y:S01]  /*3a90*/  IMAD.WIDE.U32 R6, R28, 0xc0, R6 ;  /* 0x000000c01c067825 */ /* 0x004fe200078e0006 */
[----:B------:R-:W-:Y:S02]  /*3aa0*/  @!P0 F2FP.BF16.F32.PACK_AB R0, R3, R24 ;  /* 0x000000180300823e */ /* 0x000fe400000010ff */
[----:B------:R-:W-:Y:S01]  /*3ab0*/  @!P0 F2FP.BF16.F32.PACK_AB R4, R4, R23 ;  /* 0x000000170404823e */ /* 0x000fe200000010ff */
[----:B------:R-:W-:Y:S01]  /*3ac0*/  IMAD R12, R29, 0xc0, RZ ;  /* 0x000000c01d0c7824 */ /* 0x000fe200078e02ff */
[----:B------:R-:W-:Y:S01]  /*3ad0*/  @!P0 MOV R9, R2 ;  /* 0x0000000200098202 */ /* 0x000fe20000000f00 */
[----:B------:R-:W-:Y:S01]  /*3ae0*/  IMAD.MOV.U32 R2, RZ, RZ, R6 ;  /* 0x000000ffff027224 */ /* 0x000fe200078e0006 */
[----:B------:R-:W-:Y:S01]  /*3af0*/  @!P0 MOV R8, R5 ;  /* 0x0000000500088202 */ /* 0x000fe20000000f00 */
[----:B------:R-:W-:Y:S01]  /*3b00*/  IMAD.IADD R3, R7, 0x1, R12 ;  /* 0x0000000107037824 */ /* 0x000fe200078e020c */
[----:B------:R-:W-:Y:S02]  /*3b10*/  @!P0 MOV R10, R0 ;  /* 0x00000000000a8202 */ /* 0x000fe40000000f00 */
[----:B------:R-:W-:Y:S05]  /*3b20*/  @!P0 MOV R11, R4 ;  /* 0x00000004000b8202 */ /* 0x000fea0000000f00 */
[----:B------:R2:W-:Y:S02]  /*3b30*/  STG.E.128 desc[UR6][R2.64], R8 ;  /* 0x0000000802007986 */ /* 0x0005e4000c101d06 */
.L_x_861:
[----:B------:R-:W-:Y:S05]  /*3b40*/  BSYNC B0 ;  /* 0x0000000000007941 */ /* 0x000fea0003800000 */
.L_x_860:
[----:B------:R-:W-:Y:S04]  /*3b50*/  BSSY B0, `(.L_x_862) ;  /* 0x0000039000007945 */ /* 0x000fe80003800000 */
[----:B------:R-:W-:Y:S05]  /*3b60*/  @P4 BRA `(.L_x_863) ;  /* 0x0000000000dc4947 */ /* 0x000fea0003800000 */
[----:B------:R-:W-:Y:S02]  /*3b70*/  ISETP.GE.AND P0, PT, R132, UR4, PT ;  /* 0x0000000484007c0c */ /* 0x000fe4000bf06270 */
[C---:B-1234-:R-:W-:Y:S04]  /*3b80*/  LEA R8, P6, R71.reuse, R49, 0x1 ;  /* 0x0000003147087211 */ /* 0x05efe800078c08ff */
[----:B------:R-:W-:Y:S06]  /*3b90*/  LEA.HI.X R9, R71, R48, R92, 0x1, P6 ;  /* 0x0000003047097211 */ /* 0x000fec00030f0c5c */
[----:B------:R-:W2:Y:S01]  /*3ba0*/  LDG.E.128 R8, desc[UR6][R8.64] ;  /* 0x0000000608087981 */ /* 0x000ea2000c1e1d00 */
[C---:B------:R-:W-:Y:S01]  /*3bb0*/  @!P0 SHF.L.U64.HI R0, R75.reuse, 0x1, R84 ;  /* 0x000000014b008819 */ /* 0x040fe20000010254 */
[----:B------:R-:W-:Y:S05]  /*3bc0*/  @!P0 IMAD.SHL.U32 R2, R75, 0x2, RZ ;  /* 0x000000024b028824 */ /* 0x000fea00078e00ff */
[C---:B------:R-:W-:Y:S02]  /*3bd0*/  @!P0 IADD3 R4, P5, R2.reuse, R30, RZ ;  /* 0x0000001e02048210 */ /* 0x040fe40007fbe0ff */
[----:B------:R-:W-:Y:S03]  /*3be0*/  @!P0 IADD3 R2, P4, R2, R18, RZ ;  /* 0x0000001202028210 */ /* 0x000fe60007f9e0ff */
[C---:B------:R-:W-:Y:S01]  /*3bf0*/  @!P0 IMAD.X R5, R0.reuse, 0x1, R31, P5 ;  /* 0x0000000100058824 */ /* 0x040fe200028e061f */
[----:B------:R-:W-:Y:S04]  /*3c00*/  @!P0 IADD3.X R3, R0, R17, RZ, P4, !PT ;  /* 0x0000001100038210 */ /* 0x000fe800027fe4ff */
[----:B------:R2:W3:Y:S06]  /*3c10*/  @!P0 LDG.E.64 R6, desc[UR6][R4.64] ;  /* 0x0000000604068981 */ /* 0x0004ec000c1e1b00 */
[----:B------:R-:W4:Y:S01]  /*3c20*/  @!P0 LDG.E.64 R2, desc[UR6][R2.64] ;  /* 0x0000000602028981 */ /* 0x000f22000c1e1b00 */
[C---:B--2---:R-:W-:Y:S01]  /*3c30*/  @!P0 LOP3.LUT R5, R8.reuse, 0xffff0000, RZ, 0xc0, !PT ;  /* 0xffff000008058812 */ /* 0x044fe200078ec0ff */
[----:B------:R-:W-:Y:S01]  /*3c40*/  @!P0 IMAD.U32 R4, R8, 0x10000, RZ ;  /* 0x0001000008048824 */ /* 0x000fe200078e00ff */
[----:B------:R-:W-:Y:S02]  /*3c50*/  @!P0 LOP3.LUT R16, R11, 0xffff0000, RZ, 0xc0, !PT ;  /* 0xffff00000b108812 */ /* 0x000fe400078ec0ff */
[C---:B---3--:R-:W-:Y:S02]  /*3c60*/  @!P0 SHF.L.U32 R12, R6.reuse, 0x10, RZ ;  /* 0x00000010060c8819 */ /* 0x048fe400000006ff */
[C---:B------:R-:W-:Y:S02]  /*3c70*/  @!P0 SHF.L.U32 R15, R7.reuse, 0x10, RZ ;  /* 0x00000010070f8819 */ /* 0x040fe400000006ff */
[----:B------:R-:W-:Y:S02]  /*3c80*/  @!P0 LOP3.LUT R22, R7, 0xffff0000, RZ, 0xc0, !PT ;  /* 0xffff000007168812 */ /* 0x000fe400078ec0ff */
[----:B------:R-:W-:Y:S01]  /*3c90*/  @!P0 LOP3.LUT R13, R6, 0xffff0000, RZ, 0xc0, !PT ;  /* 0xffff0000060d8812 */ /* 0x000fe200078ec0ff */
[C---:B----4-:R-:W-:Y:S01]  /*3ca0*/  @!P0 IMAD.U32 R0, R2.reuse, 0x10000, RZ ;  /* 0x0001000002008824 */ /* 0x050fe200078e00ff */
        /* <DEDUP_REMOVED lines=35> */
.L_x_863:
[----:B------:R-:W-:Y:S05]  /*3ee0*/  BSYNC B0 ;  /* 0x0000000000007941 */ /* 0x000fea0003800000 */
.L_x_862:
[----:B------:R-:W-:Y:S04]  /*3ef0*/  BSSY B0, `(.L_x_864) ;  /* 0x0000042000007945 */ /* 0x000fe80003800000 */
[----:B------:R-:W-:Y:S05]  /*3f00*/  @P3 BRA `(.L_x_865) ;  /* 0x0000000400003947 */ /* 0x000fea0003800000 */
[----:B------:R-:W-:Y:S01]  /*3f10*/  ISETP.GE.AND P0, PT, R132, UR4, PT ;  /* 0x0000000484007c0c */ /* 0x000fe2000bf06270 */
[----:B-12---:R-:W1:Y:S01]  /*3f20*/  LDC.64 R2, c[0x0][0x338] ;  /* 0x0000ce00ff027b82 */ /* 0x006e620000000a00 */
        /* <DEDUP_REMOVED lines=62> */
.L_x_865:
[----:B------:R-:W-:Y:S05]  /*4310*/  BSYNC B0 ;  /* 0x0000000000007941 */ /* 0x000fea0003800000 */
.L_x_864:
[----:B------:R-:W-:Y:S04]  /*4320*/  BSSY B0, `(.L_x_866) ;  /* 0x0000042000007945 */ /* 0x000fe80003800000 */
[----:B------:R-:W-:Y:S05]  /*4330*/  @P2 BRA `(.L_x_867) ;  /* 0x0000000400002947 */ /* 0x000fea0003800000 */
[----:B------:R-:W-:Y:S01]  /*4340*/  ISETP.GE.AND P0, PT, R132, UR4, PT ;  /* 0x0000000484007c0c */ /* 0x000fe2000bf06270 */
[----:B-12---:R-:W1:Y:S01]  /*4350*/  LDC.64 R2, c[0x0][0x338] ;  /* 0x0000ce00ff027b82 */ /* 0x006e620000000a00 */
[----:B---34-:R-:W-:Y:S01]  /*4360*/  MOV R8, R49 ;  /* 0x0000003100087202 */ /* 0x018fe20000000f00 */
[----:B------:R-:W-:Y:S06]  /*4370*/  IMAD.MOV.U32 R9, RZ, RZ, R48 ;  /* 0x000000ffff097224 */ /* 0x000fec00078e0030 */
[----:B------:R-:W2:Y:S04]  /*4380*/  LDC.64 R28, c[0x0][0x248] ;  /* 0x00009200ff1c7b82 */ /* 0x000ea80000000a00 */
[C---:B------:R-:W-:Y:S01]  /*4390*/  @!P0 SHF.L.U64.HI R0, R73.reuse, 0x1, R82 ;  /* 0x0000000149008819 */ /* 0x040fe20000010252 */
        /* <DEDUP_REMOVED lines=58> */
.L_x_867:
[----:B------:R-:W-:Y:S05]  /*4740*/  BSYNC B0 ;  /* 0x0000000000007941 */ /* 0x000fea0003800000 */
.L_x_866:
        /* <DEDUP_REMOVED lines=66> */
.L_x_869:
[----:B------:R-:W-:Y:S05]  /*4b70*/  BSYNC B0 ;  /* 0x0000000000007941 */ /* 0x000fea0003800000 */
.L_x_868:
[C---:B------:R-:W-:Y:S01]  /*4b80*/  LEA R30, P1, R27.reuse, R30, 0x1 ;  /* 0x0000001e1b1e7211 */ /* 0x040fe200078208ff */
[----:B------:R-:W-:Y:S01]  /*4b90*/  IMAD.MOV.U32 R16, RZ, RZ, R18 ;  /* 0x000000ffff107224 */ /* 0x000fe200078e0012 */
[----:B------:R-:W-:Y:S02]  /*4ba0*/  UMOV UR4, UR45 ;  /* 0x0000002d00047c82 */ /* 0x000fe40008000000 */
[C---:B------:R-:W-:Y:S02]  /*4bb0*/  LEA.HI.X.SX32 R31, R27.reuse, R31, 0x1, P1 ;  /* 0x0000001f1b1f7211 */ /* 0x040fe400008f0eff */
[C---:B------:R-:W-:Y:S04]  /*4bc0*/  LEA R18, P0, R27.reuse, R16, 0x1 ;  /* 0x000000101b127211 */ /* 0x040fe800078008ff */
[----:B------:R-:W-:Y:S01]  /*4bd0*/  LEA.HI.X.SX32 R17, R27, R17, 0x1, P0 ;  /* 0x000000111b117211 */ /* 0x000fe200000f0eff */
[----:B------:R-:W-:Y:S08]  /*4be0*/  BRA `(.L_x_870) ;  /* 0x0000003800647947 */ /* 0x000ff00003800000 */
.L_x_853:
[----:B------:R-:W-:Y:S01]  /*4bf0*/  ULEA.HI UR56, UR4, UR4, URZ, 0x1 ;  /* 0x0000000404387291 */ /* 0x000fe2000f8f083f */
[----:B------:R-:W-:Y:S03]  /*4c00*/  BSSY B1, `(.L_x_871) ;  /* 0x000005f000017945 */ /* 0x000fe60003800000 */
[----:B------:R-:W-:Y:S06]  /*4c10*/  USHF.R.S32.HI UR56, URZ, 0x1, UR56 ;  /* 0x000000013f387899 */ /* 0x000fec0008011438 */
[----:B------:R-:W-:Y:S01]  /*4c20*/  MOV R44, UR56 ;  /* 0x00000038002c7c02 */ /* 0x000fe20008000f00 */
[----:B------:R-:W-:Y:S05]  /*4c30*/  @P0 BRA `(.L_x_872) ;  /* 0x00000004006c0947 */ /* 0x000fea0003800000 */
[----:B------:R-:W-:Y:S01]  /*4c40*/  ISETP.GE.AND P0, PT, R132, UR4, PT ;  /* 0x0000000484007c0c */ /* 0x000fe2000bf06270 */
[----:B-1----:R-:W-:Y:S01]  /*4c50*/  IMAD.MOV.U32 R2, RZ, RZ, R49 ;  /* 0x000000ffff027224 */ /* 0x002fe200078e0031 */
[----:B------:R-:W-:Y:S01]  /*4c60*/  BSSY B0, `(.L_x_873) ;  /* 0x0000057000007945 */ /* 0x000fe20003800000 */
[----:B------:R-:W-:Y:S01]  /*4c70*/  IMAD.MOV.U32 R3, RZ, RZ, R48 ;  /* 0x000000ffff037224 */ /* 0x000fe200078e0030 */
[----:B------:R-:W-:Y:S02]  /*4c80*/  MOV R38, R46 ;  /* 0x0000002e00267202 */ /* 0x000fe40000000f00 */
[----:B------:R-:W-:Y:S02]  /*4c90*/  MOV R39, R47 ;  /* 0x0000002f00277202 */ /* 0x000fe40000000f00 */
[----:B------:R1:W5:Y:S05]  /*4ca0*/  LDG.E.128 R8, desc[UR6][R2.64] ;  /* 0x0000000602087981 */ /* 0x00036a000c1e1d00 */
[----:B------:R-:W-:Y:S05]  /*4cb0*/  @P0 BRA `(.L_x_874) ;  /* 0x0000000400440947 */ /* 0x000fea0003800000 */
[----:B------:R-:W-:Y:S01]  /*4cc0*/  ISETP.GE.AND P2, PT, R132, R44, PT ;  /* 0x0000002c8400720c */ /* 0x000fe20003f46270 */
[----:B------:R-:W-:Y:S01]  /*4cd0*/  IMAD.MOV.U32 R0, RZ, RZ, R44 ;  /* 0x000000ffff007224 */ /* 0x000fe200078e002c */
[----:B------:R-:W-:Y:S01]  /*4ce0*/  MOV R14, RZ ;  /* 0x000000ff000e7202 */ /* 0x000fe20000000f00 */
[----:B------:R-:W-:Y:S01]  /*4cf0*/  IMAD.MOV.U32 R13, RZ, RZ, R52 ;  /* 0x000000ffff0d7224 */ /* 0x000fe200078e0034 */
[----:B------:R-:W-:Y:S01]  /*4d00*/  MOV R12, R54 ;  /* 0x00000036000c7202 */ /* 0x000fe20000000f00 */
[C---:B-----5:R-:W-:Y:S01]  /*4d10*/  IMAD.U32 R24, R9.reuse, 0x10000, RZ ;  /* 0x0001000009187824 */ /* 0x060fe200078e00ff */
[----:B------:R-:W-:Y:S01]  /*4d20*/  LOP3.LUT R25, R9, 0xffff0000, RZ, 0xc0, !PT ;  /* 0xffff000009197812 */ /* 0x000fe200078ec0ff */
[C---:B------:R-:W-:Y:S01]  /*4d30*/  IMAD.U32 R28, R11.reuse, 0x10000, RZ ;  /* 0x000100000b1c7824 */ /* 0x040fe200078e00ff */
[----:B------:R-:W-:Y:S02]  /*4d40*/  LOP3.LUT R29, R11, 0xffff0000, RZ, 0xc0, !PT ;  /* 0xffff00000b1d7812 */ /* 0x000fe400078ec0ff */
[C---:B------:R-:W-:Y:S02]  /*4d50*/  SHF.L.U32 R26, R10.reuse, 0x10, RZ ;  /* 0x000000100a1a7819 */ /* 0x040fe400000006ff */
[----:B------:R-:W-:Y:S01]  /*4d60*/  LOP3.LUT R27, R10, 0xffff0000, RZ, 0xc0, !PT ;  /* 0xffff00000a1b7812 */ /* 0x000fe200078ec0ff */
[----:B------:R-:W-:Y:S01]  /*4d70*/  @P2 IMAD R0, RZ, RZ, -UR56 ;  /* 0x80000038ff002e24 */ /* 0x000fe2000f8e02ff */
[C---:B------:R-:W-:Y:S01]  /*4d80*/  SHF.L.U32 R22, R8.reuse, 0x10, RZ ;  /* 0x0000001008167819 */ /* 0x040fe200000006ff */
[----:B------:R-:W-:Y:S01]  /*4d90*/  @P2 IMAD R14, RZ, RZ, -UR56 ;  /* 0x80000038ff0e2e24 */ /* 0x000fe2000f8e02ff */
[----:B------:R-:W-:Y:S02]  /*4da0*/  LOP3.LUT R23, R8, 0xffff0000, RZ, 0xc0, !PT ;  /* 0xffff000008177812 */ /* 0x000fe400078ec0ff */
[C---:B-1----:R-:W-:Y:S04]  /*4db0*/  LEA R2, P0, R0.reuse, R2, 0x1 ;  /* 0x0000000200027211 */ /* 0x042fe800078008ff */
[----:B------:R-:W-:Y:S02]  /*4dc0*/  LEA.HI.X.SX32 R3, R0, R3, 0x1, P0 ;  /* 0x0000000300037211 */ /* 0x000fe400000f0eff */
[C---:B------:R-:W-:Y:S02]  /*4dd0*/  LEA R12, P0, R14.reuse, R12, 0x1 ;  /* 0x0000000c0e0c7211 */ /* 0x040fe400078008ff */
[----:B------:R-:W-:Y:S01]  /*4de0*/  MOV R0, RZ ;  /* 0x000000ff00007202 */ /* 0x000fe20000000f00 */
[----:B------:R1:W2:Y:S01]  /*4df0*/  LDG.E.128 R4, desc[UR6][R2.64] ;  /* 0x0000000602047981 */ /* 0x0002a2000c1e1d00 */
[----:B------:R-:W-:Y:S01]  /*4e00*/  LEA.HI.X.SX32 R13, R14, R13, 0x1, P0 ;  /* 0x0000000d0e0d7211 */ /* 0x000fe200000f0eff */
[----:B------:R-:W-:Y:S06]  /*4e10*/  @P2 IMAD R0, RZ, RZ, -UR56 ;  /* 0x80000038ff002e24 */ /* 0x000fec000f8e02ff */
[----:B------:R3:W4:Y:S01]  /*4e20*/  LDG.E.128 R40, desc[UR6][R12.64] ;  /* 0x000000060c287981 */ /* 0x000722000c1e1d00 */
[----:B-1----:R-:W-:Y:S01]  /*4e30*/  MOV R2, R55 ;  /* 0x0000003700027202 */ /* 0x002fe20000000f00 */
[----:B------:R-:W-:Y:S03]  /*4e40*/  IMAD.MOV.U32 R3, RZ, RZ, R53 ;  /* 0x000000ffff037224 */ /* 0x000fe600078e0035 */
[C---:B------:R-:W-:Y:S04]  /*4e50*/  LEA R2, P0, R0.reuse, R2, 0x1 ;  /* 0x0000000200027211 */ /* 0x040fe800078008ff */
[----:B------:R-:W-:Y:S05]  /*4e60*/  LEA.HI.X.SX32 R3, R0, R3, 0x1, P0 ;  /* 0x0000000300037211 */ /* 0x000fea00000f0eff */
[----:B------:R1:W4:Y:S01]  /*4e70*/  LDG.E.128 R32, desc[UR6][R2.64] ;  /* 0x0000000602207981 */ /* 0x000322000c1e1d00 */
[C---:B--2---:R-:W-:Y:S01]  /*4e80*/  SHF.L.U32 R9, R4.reuse, 0x10, RZ ;  /* 0x0000001004097819 */ /* 0x044fe200000006ff */
[----:B---3--:R-:W-:Y:S01]  /*4e90*/  IMAD.U32 R13, R5, 0x10000, RZ ;  /* 0x00010000050d7824 */ /* 0x008fe200078e00ff */
[----:B------:R-:W-:Y:S01]  /*4ea0*/  LOP3.LUT R11, R4, 0xffff0000, RZ, 0xc0, !PT ;  /* 0xffff0000040b7812 */ /* 0x000fe200078ec0ff */
[----:B------:R-:W-:Y:S01]  /*4eb0*/  IMAD.U32 R16, R7, 0x10000, RZ ;  /* 0x0001000007107824 */ /* 0x000fe200078e00ff */
[----:B------:R-:W-:Y:S02]  /*4ec0*/  LOP3.LUT R10, R5, 0xffff0000, RZ, 0xc0, !PT ;  /* 0xffff0000050a7812 */ /* 0x000fe400078ec0ff */
[----:B------:R-:W-:Y:S02]  /*4ed0*/  SHF.L.U32 R12, R6, 0x10, RZ ;  /* 0x00000010060c7819 */ /* 0x000fe400000006ff */
[C---:B----4-:R-:W-:Y:S01]  /*4ee0*/  SHF.L.U32 R0, R40.reuse, 0x10, RZ ;  /* 0x0000001028007819 */ /* 0x050fe200000006ff */
[C---:B-1----:R-:W-:Y:S01]  /*4ef0*/  IMAD.U32 R3, R41.reuse, 0x10000, RZ ;  /* 0x0001000029037824 */ /* 0x042fe200078e00ff */
[----:B------:R-:W-:Y:S02]  /*4f00*/  LOP3.LUT R4, R41, 0xffff0000, RZ, 0xc0, !PT ;  /* 0xffff000029047812 */ /* 0x000fe400078ec0ff */
[----:B------:R-:W-:Y:S01]  /*4f10*/  LOP3.LUT R2, R40, 0xffff0000, RZ, 0xc0, !PT ;  /* 0xffff000028027812 */ /* 0x000fe200078ec0ff */
[----:B------:R-:W-:Y:S01]  /*4f20*/  @!P2 FADD.FTZ R0, -R0, -RZ ;  /* 0x800000ff0000a221 */ /* 0x000fe20000010100 */
[----:B------:R-:W-:Y:S01]  /*4f30*/  SHF.L.U32 R5, R42, 0x10, RZ ;  /* 0x000000102a057819 */ /* 0x000fe200000006ff */
[----:B------:R-:W-:Y:S01]  /*4f40*/  @!P2 FADD.FTZ R4, -R4, -RZ ;  /* 0x800000ff0404a221 */ /* 0x000fe20000010100 */
[----:B------:R-:W-:Y:S01]  /*4f50*/  LOP3.LUT R8, R43, 0xffff0000, RZ, 0xc0, !PT ;  /* 0xffff00002b087812 */ /* 0x000fe200078ec0ff */
[----:B------:R-:W-:Y:S01]  /*4f60*/  @!P2 FADD.FTZ R2, -R2, -RZ ;  /* 0x800000ff0202a221 */ /* 0x000fe20000010100 */
[----:B------:R-:W-:Y:S01]  /*4f70*/  LOP3.LUT R15, R6, 0xffff0000, RZ, 0xc0, !PT ;  /* 0xffff0000060f7812 */ /* 0x000fe200078ec0ff */
[----:B------:R-:W-:Y:S01]  /*4f80*/  @!P2 FADD.FTZ R5, -R5, -RZ ;  /* 0x800000ff0505a221 */ /* 0x000fe20000010100 */
[----:B------:R-:W-:Y:S01]  /*4f90*/  LOP3.LUT R14, R7, 0xffff0000, RZ, 0xc0, !PT ;  /* 0xffff0000070e7812 */ /* 0x000fe200078ec0ff */
[----:B------:R-:W-:Y:S01]  /*4fa0*/  IMAD.U32 R7, R43, 0x10000, RZ ;  /* 0x000100002b077824 */ /* 0x000fe200078e00ff */
[----:B------:R-:W-:Y:S01]  /*4fb0*/  LOP3.LUT R6, R42, 0xffff0000, RZ, 0xc0, !PT ;  /* 0xffff00002a067812 */ /* 0x000fe200078ec0ff */
[----:B------:R-:W-:Y:S01]  /*4fc0*/  @!P2 FADD.FTZ R3, -R3, -RZ ;  /* 0x800000ff0303a221 */ /* 0x000fe20000010100 */
[----:B------:R-:W-:Y:S01]  /*4fd0*/  FMUL.FTZ R0, R9, R0 ;  /* 0x0000000009007220 */ /* 0x000fe20000410000 */
[----:B------:R-:W-:Y:S01]  /*4fe0*/  FMUL.FTZ R4, R10, R4 ;  /* 0x000000040a047220 */ /* 0x000fe20000410000 */
[----:B------:R-:W-:Y:S01]  /*4ff0*/  @!P2 FADD.FTZ R8, -R8, -RZ ;  /* 0x800000ff0808a221 */ /* 0x000fe20000010100 */
[----:B------:R-:W-:Y:S01]  /*5000*/  FMUL.FTZ R2, R11, R2 ;  /* 0x000000020b027220 */ /* 0x000fe20000410000 */
[----:B------:R-:W-:Y:S01]  /*5010*/  @!P2 FADD.FTZ R6, -R6, -RZ ;  /* 0x800000ff0606a221 */ /* 0x000fe20000010100 */
[----:B------:R-:W-:Y:S01]  /*5020*/  @!P2 FADD.FTZ R7, -R7, -RZ ;  /* 0x800000ff0707a221 */ /* 0x000fe20000010100 */
[----:B------:R-:W-:Y:S01]  /*5030*/  FMUL.FTZ R5, R12, R5 ;  /* 0x000000050c057220 */ /* 0x000fe20000410000 */
[----:B------:R-:W-:Y:S01]  /*5040*/  FMUL.FTZ R3, R13, R3 ;  /* 0x000000030d037220 */ /* 0x000fe20000410000 */
[----:B------:R-:W-:Y:S01]  /*5050*/  FMUL.FTZ R8, R14, R8 ;  /* 0x000000080e087220 */ /* 0x000fe20000410000 */
[----:B------:R-:W-:Y:S01]  /*5060*/  FMUL.FTZ R6, R15, R6 ;  /* 0x000000060f067220 */ /* 0x000fe20000410000 */
[----:B------:R-:W-:Y:S01]  /*5070*/  FMUL.FTZ R7, R16, R7 ;  /* 0x0000000710077220 */ /* 0x000fe20000410000 */
[C---:B------:R-:W-:Y:S01]  /*5080*/  SHF.L.U32 R9, R32.reuse, 0x10, RZ ;  /* 0x0000001020097819 */ /* 0x040fe200000006ff */
[----:B------:R-:W-:Y:S01]  /*5090*/  IMAD.U32 R11, R33, 0x10000, RZ ;  /* 0x00010000210b7824 */ /* 0x000fe200078e00ff */
[----:B------:R-:W-:Y:S01]  /*50a0*/  LOP3.LUT R10, R32, 0xffff0000, RZ, 0xc0, !PT ;  /* 0xffff0000200a7812 */ /* 0x000fe200078ec0ff */
[----:B------:R-:W-:Y:S01]  /*50b0*/  IMAD.U32 R15, R35, 0x10000, RZ ;  /* 0x00010000230f7824 */ /* 0x000fe200078e00ff */
[----:B------:R-:W-:Y:S01]  /*50c0*/  LOP3.LUT R12, R33, 0xffff0000, RZ, 0xc0, !PT ;  /* 0xffff0000210c7812 */ /* 0x000fe200078ec0ff */
[----:B------:R-:W-:Y:S01]  /*50d0*/  FFMA.FTZ R0, R22, R9, R0 ;  /* 0x0000000916007223 */ /* 0x000fe20000010000 */
[C---:B------:R-:W-:Y:S01]  /*50e0*/  SHF.L.U32 R13, R34.reuse, 0x10, RZ ;  /* 0x00000010220d7819 */ /* 0x040fe200000006ff */
[----:B------:R-:W-:Y:S01]  /*50f0*/  FFMA.FTZ R2, R23, R10, R2 ;  /* 0x0000000a17027223 */ /* 0x000fe20000010002 */
[----:B------:R-:W-:Y:S01]  /*5100*/  LOP3.LUT R14, R34, 0xffff0000, RZ, 0xc0, !PT ;  /* 0xffff0000220e7812 */ /* 0x000fe200078ec0ff */
[----:B------:R-:W-:Y:S01]  /*5110*/  FFMA.FTZ R3, R24, R11, R3 ;  /* 0x0000000b18037223 */ /* 0x000fe20000010003 */
[----:B------:R-:W-:Y:S01]  /*5120*/  LOP3.LUT R16, R35, 0xffff0000, RZ, 0xc0, !PT ;  /* 0xffff000023107812 */ /* 0x000fe200078ec0ff */
[----:B------:R-:W-:Y:S01]  /*5130*/  FFMA.FTZ R4, R25, R12, R4 ;  /* 0x0000000c19047223 */ /* 0x000fe20000010004 */
[----:B------:R-:W-:Y:S01]  /*5140*/  F2FP.BF16.F32.PACK_AB R0, R2, R0 ;  /* 0x000000000200723e */ /* 0x000fe200000010ff */
[----:B------:R-:W-:Y:S01]  /*5150*/  FFMA.FTZ R5, R26, R13, R5 ;  /* 0x0000000d1a057223 */ /* 0x000fe20000010005 */
[----:B------:R-:W-:Y:S01]  /*5160*/  FFMA.FTZ R6, R27, R14, R6 ;  /* 0x0000000e1b067223 */ /* 0x000fe20000010006 */
[----:B------:R-:W-:Y:S01]  /*5170*/  FFMA.FTZ R7, R28, R15, R7 ;  /* 0x0000000f1c077223 */ /* 0x000fe20000010007 */
[----:B------:R-:W-:Y:S01]  /*5180*/  F2FP.BF16.F32.PACK_AB R9, R4, R3 ;  /* 0x000000030409723e */ /* 0x000fe200000010ff */
[----:B------:R-:W-:Y:S02]  /*5190*/  FFMA.FTZ R8, R29, R16, R8 ;  /* 0x000000101d087223 */ /* 0x000fe40000010008 */
[----:B------:R-:W-:Y:S03]  /*51a0*/  F2FP.BF16.F32.PACK_AB R10, R6, R5 ;  /* 0x00000005060a723e */ /* 0x000fe600000010ff */
[----:B------:R-:W-:Y:S02]  /*51b0*/  F2FP.BF16.F32.PACK_AB R11, R8, R7 ;  /* 0x00000007080b723e */ /* 0x000fe400000010ff */
[----:B------:R-:W-:Y:S02]  /*51c0*/  MOV R8, R0 ;  /* 0x0000000000087202 */ /* 0x000fe40000000f00 */
.L_x_874:
[----:B------:R-:W-:Y:S05]  /*51d0*/  BSYNC B0 ;  /* 0x0000000000007941 */ /* 0x000fea0003800000 */
.L_x_873:
[----:B-----5:R2:W-:Y:S02]  /*51e0*/  STG.E.128 desc[UR6][R38.64], R8 ;  /* 0x0000000826007986 */ /* 0x0205e4000c101d06 */
.L_x_872:
[----:B------:R-:W-:Y:S05]  /*51f0*/  BSYNC B1 ;  /* 0x0000000000017941 */ /* 0x000fea0003800000 */
.L_x_871:
[C---:B------:R-:W-:Y:S01]  /*5200*/  ISETP.GE.OR P0, PT, R58.reuse, R37, P1 ;  /* 0x000000253a00720c */ /* 0x040fe20000f06670 */
[----:B------:R-:W-:Y:S03]  /*5210*/  BSSY B1, `(.L_x_875) ;  /* 0x000005f000017945 */ /* 0x000fe60003800000 */
[----:B------:R-:W-:Y:S11]  /*5220*/  ISETP.LT.OR P0, PT, R58, R45, P0 ;  /* 0x0000002d3a00720c */ /* 0x000ff60000701670 */
[----:B------:R-:W-:Y:S02]  /*5230*/  @!UPT UIADD3 URZ, URZ, URZ, URZ ;  /* 0x0000003f3f3ff290 */ /* 0x000fe4000fffe03f */
[----:B------:R-:W-:Y:S05]  /*5240*/  @P0 BRA `(.L_x_876) ;  /* 0x00000004006c0947 */ /* 0x000fea0003800000 */
[C---:B-1----:R-:W-:Y:S01]  /*5250*/  LEA R2, P0, R65.reuse, R49, 0x1 ;  /* 0x0000003141027211 */ /* 0x042fe200078008ff */
[----:B------:R-:W-:Y:S01]  /*5260*/  BSSY B0, `(.L_x_877) ;  /* 0x0000058000007945 */ /* 0x000fe20003800000 */
[----:B------:R-:W-:Y:S02]  /*5270*/  ISETP.GE.AND P2, PT, R132, UR4, PT ;  /* 0x0000000484007c0c */ /* 0x000fe4000bf46270 */
[----:B------:R-:W-:Y:S02]  /*5280*/  LEA.HI.X R3, R65, R48, R90, 0x1, P0 ;  /* 0x0000003041037211 */ /* 0x000fe400000f0c5a */
[C---:B--2---:R-:W-:Y:S03]  /*5290*/  LEA R38, P0, R245.reuse, R46, 0x1 ;  /* 0x0000002ef5267211 */ /* 0x044fe600078008ff */
[----:B------:R1:W5:Y:S01]  /*52a0*/  LDG.E.128 R8, desc[UR6][R2.64] ;  /* 0x0000000602087981 */ /* 0x000362000c1e1d00 */
[----:B------:R-:W-:Y:S05]  /*52b0*/  LEA.HI.X R39, R245, R47, R248, 0x1, P0 ;  /* 0x0000002ff5277211 */ /* 0x000fea00000f0cf8 */
[----:B------:R-:W-:Y:S05]  /*52c0*/  @P2 BRA `(.L_x_878) ;  /* 0x0000000400442947 */ /* 0x000fea0003800000 */
[----:B------:R-:W-:Y:S01]  /*52d0*/  ISETP.GE.AND P2, PT, R132, R44, PT ;  /* 0x0000002c8400720c */ /* 0x000fe20003f46270 */
[----:B------:R-:W-:Y:S01]  /*52e0*/  IMAD.MOV.U32 R4, RZ, RZ, R44 ;  /* 0x000000ffff047224 */ /* 0x000fe200078e002c */
[----:B-----5:R-:W-:Y:S01]  /*52f0*/  LOP3.LUT R25, R9, 0xffff0000, RZ, 0xc0, !PT ;  /* 0xffff000009197812 */ /* 0x020fe200078ec0ff */
[----:B------:R-:W-:Y:S01]  /*5300*/  IMAD.MOV.U32 R0, RZ, RZ, RZ ;  /* 0x000000ffff007224 */ /* 0x000fe200078e00ff */
[----:B------:R-:W-:Y:S01]  /*5310*/  LOP3.LUT R29, R11, 0xffff0000, RZ, 0xc0, !PT ;  /* 0xffff00000b1d7812 */ /* 0x000fe200078ec0ff */
[----:B------:R-:W-:Y:S01]  /*5320*/  IMAD.U32 R24, R9, 0x10000, RZ ;  /* 0x0001000009187824 */ /* 0x000fe200078e00ff */
[C---:B------:R-:W-:Y:S01]  /*5330*/  SHF.L.U32 R26, R10.reuse, 0x10, RZ ;  /* 0x000000100a1a7819 */ /* 0x040fe200000006ff */
[----:B------:R-:W-:Y:S01]  /*5340*/  IMAD.U32 R28, R11, 0x10000, RZ ;  /* 0x000100000b1c7824 */ /* 0x000fe200078e00ff */
[----:B------:R-:W-:Y:S01]  /*5350*/  LOP3.LUT R27, R10, 0xffff0000, RZ, 0xc0, !PT ;  /* 0xffff00000a1b7812 */ /* 0x000fe200078ec0ff */
[C---:B------:R-:W-:Y:S01]  /*5360*/  IMAD.U32 R22, R8.reuse, 0x10000, RZ ;  /* 0x0001000008167824 */ /* 0x040fe200078e00ff */
[----:B------:R-:W-:Y:S03]  /*5370*/  LOP3.LUT R23, R8, 0xffff0000, RZ, 0xc0, !PT ;  /* 0xffff000008177812 */ /* 0x000fe600078ec0ff */
[----:B------:R-:W-:Y:S01]  /*5380*/  @P2 IADD3 R4, RZ, -UR56, RZ ;  /* 0x80000038ff042c10 */ /* 0x000fe2000fffe0ff */
[----:B------:R-:W-:Y:S03]  /*5390*/  @P2 IMAD R0, RZ, RZ, -UR56 ;  /* 0x80000038ff002e24 */ /* 0x000fe6000f8e02ff */
[----:B-1----:R-:W-:Y:S02]  /*53a0*/  LEA R2, P0, R4, R2, 0x1 ;  /* 0x0000000204027211 */ /* 0x002fe400078008ff */
[----:B------:R-:W-:Y:S02]  /*53b0*/  IADD3 R13, P3, R78, R0, RZ ;  /* 0x000000004e0d7210 */ /* 0x000fe40007f7e0ff */
[----:B------:R-:W-:Y:S02]  /*53c0*/  LEA.HI.X.SX32 R3, R4, R3, 0x1, P0 ;  /* 0x0000000304037211 */ /* 0x000fe400000f0eff */
[-C--:B------:R-:W-:Y:S02]  /*53d0*/  LEA.HI.X.SX32 R0, R0, R87.reuse, 0x1, P3 ;  /* 0x0000005700007211 */ /* 0x080fe400018f0eff */
[C---:B------:R-:W-:Y:S01]  /*53e0*/  LEA R12, P0, R13.reuse, R54, 0x1 ;  /* 0x000000360d0c7211 */ /* 0x040fe200078008ff */
[----:B------:R1:W2:Y:S03]  /*53f0*/  LDG.E.128 R4, desc[UR6][R2.64] ;  /* 0x0000000602047981 */ /* 0x0002a6000c1e1d00 */
[----:B------:R-:W-:Y:S01]  /*5400*/  LEA.HI.X R13, R13, R52, R0, 0x1, P0 ;  /* 0x000000340d0d7211 */ /* 0x000fe200000f0c00 */
[----:B------:R-:W-:Y:S01]  /*5410*/  IMAD.MOV.U32 R0, RZ, RZ, RZ ;  /* 0x000000ffff007224 */ /* 0x000fe200078e00ff */
[----:B------:R-:W-:Y:S03]  /*5420*/  @P2 IADD3 R0, RZ, -UR56, RZ ;  /* 0x80000038ff002c10 */ /* 0x000fe6000fffe0ff */
[----:B------:R3:W4:Y:S01]  /*5430*/  LDG.E.128 R40, desc[UR6][R12.64] ;  /* 0x000000060c287981 */ /* 0x000722000c1e1d00 */
[----:B-1----:R-:W-:Y:S04]  /*5440*/  IADD3 R3, P0, R78, R0, RZ ;  /* 0x000000004e037210 */ /* 0x002fe80007f1e0ff */
[----:B------:R-:W-:Y:S02]  /*5450*/  LEA.HI.X.SX32 R0, R0, R87, 0x1, P0 ;  /* 0x0000005700007211 */ /* 0x000fe400000f0eff */
[C---:B------:R-:W-:Y:S04]  /*5460*/  LEA R2, P0, R3.reuse, R55, 0x1 ;  /* 0x0000003703027211 */ /* 0x040fe800078008ff */
[----:B------:R-:W-:Y:S05]  /*5470*/  LEA.HI.X R3, R3, R53, R0, 0x1, P0 ;  /* 0x0000003503037211 */ /* 0x000fea00000f0c00 */
[----:B------:R1:W4:Y:S01]  /*5480*/  LDG.E.128 R32, desc[UR6][R2.64] ;  /* 0x0000000602207981 */ /* 0x000322000c1e1d00 */
[C---:B--2---:R-:W-:Y:S01]  /*5490*/  LOP3.LUT R11, R4.reuse, 0xffff0000, RZ, 0xc0, !PT ;  /* 0xffff0000040b7812 */ /* 0x044fe200078ec0ff */
[----:B------:R-:W-:Y:S01]  /*54a0*/  IMAD.U32 R9, R4, 0x10000, RZ ;  /* 0x0001000004097824 */ /* 0x000fe200078e00ff */
[C---:B---3--:R-:W-:Y:S01]  /*54b0*/  SHF.L.U32 R13, R5.reuse, 0x10, RZ ;  /* 0x00000010050d7819 */ /* 0x048fe200000006ff */
[C---:B------:R-:W-:Y:S01]  /*54c0*/  IMAD.U32 R12, R6.reuse, 0x10000, RZ ;  /* 0x00010000060c7824 */ /* 0x040fe200078e00ff */
[----:B------:R-:W-:Y:S01]  /*54d0*/  LOP3.LUT R10, R5, 0xffff0000, RZ, 0xc0, !PT ;  /* 0xffff0000050a7812 */ /* 0x000fe200078ec0ff */
[----:B------:R-:W-:Y:S01]  /*54e0*/  IMAD.U32 R16, R7, 0x10000, RZ ;  /* 0x0001000007107824 */ /* 0x000fe200078e00ff */
[----:B------:R-:W-:Y:S02]  /*54f0*/  LOP3.LUT R15, R6, 0xffff0000, RZ, 0xc0, !PT ;  /* 0xffff0000060f7812 */ /* 0x000fe400078ec0ff */
        /* <DEDUP_REMOVED lines=10> */
[----:B------:R-:W-:Y:S01]  /*55a0*/  IMAD.U32 R7, R43, 0x10000, RZ ;  /* 0x000100002b077824 */ /* 0x000fe200078e00ff */
[----:B------:R-:W-:Y:S01]  /*55b0*/  LOP3.LUT R6, R42, 0xffff0000, RZ, 0xc0, !PT ;  /* 0xffff00002a067812 */ /* 0x000fe200078ec0ff */
[----:B------:R-:W-:Y:S01]  /*55c0*/  @!P2 FADD.FTZ R5, -R5, -RZ ;  /* 0x800000ff0505a221 */ /* 0x000fe20000010100 */
        /* <DEDUP_REMOVED lines=33> */
.L_x_878:
[----:B------:R-:W-:Y:S05]  /*57e0*/  BSYNC B0 ;  /* 0x0000000000007941 */ /* 0x000fea0003800000 */
.L_x_877:
[----:B-----5:R3:W-:Y:S02]  /*57f0*/  STG.E.128 desc[UR6][R38.64], R8 ;  /* 0x0000000826007986 */ /* 0x0207e4000c101d06 */
.L_x_876:
[----:B------:R-:W-:Y:S05]  /*5800*/  BSYNC B1 ;  /* 0x0000000000017941 */ /* 0x000fea0003800000 */
.L_x_875:
[C---:B------:R-:W-:Y:S01]  /*5810*/  ISETP.GE.OR P0, PT, R59.reuse, R37, P1 ;  /* 0x000000253b00720c */ /* 0x040fe20000f06670 */
[----:B------:R-:W-:Y:S03]  /*5820*/  BSSY B1, `(.L_x_879) ;  /* 0x000005f000017945 */ /* 0x000fe60003800000 */
[----:B------:R-:W-:Y:S11]  /*5830*/  ISETP.LT.OR P0, PT, R59, R45, P0 ;  /* 0x0000002d3b00720c */ /* 0x000ff60000701670 */
[----:B------:R-:W-:Y:S02]  /*5840*/  @!UPT UIADD3 URZ, URZ, URZ, URZ ;  /* 0x0000003f3f3ff290 */ /* 0x000fe4000fffe03f */
[----:B------:R-:W-:Y:S05]  /*5850*/  @P0 BRA `(.L_x_880) ;  /* 0x00000004006c0947 */ /* 0x000fea0003800000 */
[----:B-1----:R-:W-:Y:S01]  /*5860*/  LEA R2, P0, R70, R49, 0x1 ;  /* 0x0000003146027211 */ /* 0x002fe200078008ff */
[----:B------:R-:W-:Y:S01]  /*5870*/  BSSY B0, `(.L_x_881) ;  /* 0x0000058000007945 */ /* 0x000fe20003800000 */
[----:B------:R-:W-:Y:S02]  /*5880*/  ISETP.GE.AND P2, PT, R132, UR4, PT ;  /* 0x0000000484007c0c */ /* 0x000fe4000bf46270 */
[----:B------:R-:W-:Y:S02]  /*5890*/  LEA.HI.X R3, R70, R48, R91, 0x1, P0 ;  /* 0x0000003046037211 */ /* 0x000fe400000f0c5b */
[C---:B--23--:R-:W-:Y:S03]  /*58a0*/  LEA R38, P0, R66.reuse, R46, 0x1 ;  /* 0x0000002e42267211 */ /* 0x04cfe600078008ff */
        /* <DEDUP_REMOVED lines=16> */
[C---:B-1----:R-:W-:Y:S02]  /*59b0*/  LEA R2, P0, R4.reuse, R2, 0x1 ;  /* 0x0000000204027211 */ /* 0x042fe400078008ff */
[----:B------:R-:W-:Y:S02]  /*59c0*/  IADD3 R13, P3, R77, R0, RZ ;  /* 0x000000004d0d7210 */ /* 0x000fe40007f7e0ff */
[----:B------:R-:W-:Y:S02]  /*59d0*/  LEA.HI.X.SX32 R3, R4, R3, 0x1, P0 ;  /* 0x0000000304037211 */ /* 0x000fe400000f0eff */
[----:B------:R-:W-:Y:S02]  /*59e0*/  LEA.HI.X.SX32 R0, R0, R86, 0x1, P3 ;  /* 0x0000005600007211 */ /* 0x000fe400018f0eff */
        /* <DEDUP_REMOVED lines=64> */
.L_x_882:
[----:B------:R-:W-:Y:S05]  /*5df0*/  BSYNC B0 ;  /* 0x0000000000007941 */ /* 0x000fea0003800000 */
.L_x_881:
[----:B-----5:R4:W-:Y:S02]  /*5e00*/  STG.E.128 desc[UR6][R38.64], R8 ;  /* 0x0000000826007986 */ /* 0x0209e4000c101d06 */
.L_x_880:
[----:B------:R-:W-:Y:S05]  /*5e10*/  BSYNC B1 ;  /* 0x0000000000017941 */ /* 0x000fea0003800000 */
.L_x_879:
[C---:B------:R-:W-:Y:S01]  /*5e20*/  ISETP.GE.OR P0, PT, R63.reuse, R37, P1 ;  /* 0x000000253f00720c */ /* 0x040fe20000f06670 */
[----:B------:R-:W-:Y:S03]  /*5e30*/  BSSY B1, `(.L_x_883) ;  /* 0x0000068000017945 */ /* 0x000fe60003800000 */
[----:B------:R-:W-:Y:S11]  /*5e40*/  ISETP.LT.OR P0, PT, R63, R45, P0 ;  /* 0x0000002d3f00720c */ /* 0x000ff60000701670 */
[----:B------:R-:W-:Y:S02]  /*5e50*/  @!UPT UIADD3 URZ, URZ, URZ, URZ ;  /* 0x0000003f3f3ff290 */ /* 0x000fe4000fffe03f */
[----:B------:R-:W-:Y:S05]  /*5e60*/  @P0 BRA `(.L_x_884) ;  /* 0x0000000400900947 */ /* 0x000fea0003800000 */
[----:B-1----:R-:W1:Y:S01]  /*5e70*/  LDC.64 R4, c[0x0][0x338] ;  /* 0x0000ce00ff047b82 */ /* 0x002e620000000a00 */
[----:B------:R-:W-:Y:S01]  /*5e80*/  MOV R2, R49 ;  /* 0x0000003100027202 */ /* 0x000fe20000000f00 */
[----:B------:R-:W-:Y:S01]  /*5e90*/  BSSY B0, `(.L_x_885) ;  /* 0x0000060000007945 */ /* 0x000fe20003800000 */
[----:B------:R-:W-:Y:S02]  /*5ea0*/  MOV R3, R48 ;  /* 0x0000003000037202 */ /* 0x000fe40000000f00 */
[----:B------:R-:W-:Y:S03]  /*5eb0*/  ISETP.GE.AND P0, PT, R132, UR4, PT ;  /* 0x0000000484007c0c */ /* 0x000fe6000bf06270 */
[----:B------:R-:W2:Y:S01]  /*5ec0*/  LDC.64 R6, c[0x0][0x248] ;  /* 0x00009200ff067b82 */ /* 0x000ea20000000a00 */
[----:B-1----:R-:W-:Y:S01]  /*5ed0*/  IMAD.WIDE.U32 R2, R4, 0xc0, R2 ;  /* 0x000000c004027825 */ /* 0x002fe200078e0002 */
[----:B------:R-:W-:Y:S03]  /*5ee0*/  MOV R4, R46 ;  /* 0x0000002e00047202 */ /* 0x000fe60000000f00 */
[----:B------:R-:W-:Y:S02]  /*5ef0*/  IMAD R0, R5, 0xc0, RZ ;  /* 0x000000c005007824 */ /* 0x000fe400078e02ff */
[----:B------:R-:W-:Y:S02]  /*5f00*/  IMAD.MOV.U32 R5, RZ, RZ, R47 ;  /* 0x000000ffff057224 */ /* 0x000fe400078e002f */
[----:B------:R-:W-:Y:S02]  /*5f10*/  IMAD.IADD R3, R3, 0x1, R0 ;  /* 0x0000000103037824 */ /* 0x000fe400078e0200 */
[----:B--2---:R-:W-:Y:S03]  /*5f20*/  IMAD.WIDE.U32 R4, R6, 0xc0, R4 ;  /* 0x000000c006047825 */ /* 0x004fe600078e0004 */
[----:B---34-:R1:W5:Y:S01]  /*5f30*/  LDG.E.128 R8, desc[UR6][R2.64] ;  /* 0x0000000602087981 */ /* 0x018362000c1e1d00 */
[----:B------:R-:W-:Y:S01]  /*5f40*/  IMAD R0, R7, 0xc0, RZ ;  /* 0x000000c007007824 */ /* 0x000fe200078e02ff */
[----:B------:R-:W-:Y:S04]  /*5f50*/  MOV R38, R4 ;  /* 0x0000000400267202 */ /* 0x000fe80000000f00 */
[----:B------:R-:W-:Y:S01]  /*5f60*/  IADD3 R39, R5, R0, RZ ;  /* 0x0000000005277210 */ /* 0x000fe20007ffe0ff */
[----:B------:R-:W-:Y:S06]  /*5f70*/  @P0 BRA `(.L_x_886) ;  /* 0x0000000400440947 */ /* 0x000fec0003800000 */
        /* <DEDUP_REMOVED lines=81> */
.L_x_886:
[----:B------:R-:W-:Y:S05]  /*6490*/  BSYNC B0 ;  /* 0x0000000000007941 */ /* 0x000fea0003800000 */
.L_x_885:
[----:B-----5:R2:W-:Y:S02]  /*64a0*/  STG.E.128 desc[UR6][R38.64], R8 ;  /* 0x0000000826007986 */ /* 0x0205e4000c101d06 */
.L_x_884:
[----:B------:R-:W-:Y:S05]  /*64b0*/  BSYNC B1 ;  /* 0x0000000000017941 */ /* 0x000fea0003800000 */
.L_x_883:
        /* <DEDUP_REMOVED lines=9> */
[C---:B--234-:R-:W-:Y:S03]  /*6550*/  LEA R38, P0, R68.reuse, R46, 0x1 ;  /* 0x0000002e44267211 */ /* 0x05cfe600078008ff */
        /* <DEDUP_REMOVED lines=84> */
.L_x_890:
[----:B------:R-:W-:Y:S05]  /*6aa0*/  BSYNC B0 ;  /* 0x0000000000007941 */ /* 0x000fea0003800000 */
.L_x_889:
[----:B-----5:R2:W-:Y:S02]  /*6ab0*/  STG.E.128 desc[UR6][R38.64], R8 ;  /* 0x0000000826007986 */ /* 0x0205e4000c101d06 */
.L_x_888:
[----:B------:R-:W-:Y:S05]  /*6ac0*/  BSYNC B1 ;  /* 0x0000000000017941 */ /* 0x000fea0003800000 */
.L_x_887:
        /* <DEDUP_REMOVED lines=10> */
[----:B------:R-:W3:Y:S01]  /*6b70*/  LDC.64 R6, c[0x0][0x248] ;  /* 0x00009200ff067b82 */ /* 0x000ee20000000a00 */
[----:B-1----:R-:W-:Y:S01]  /*6b80*/  IMAD.WIDE.U32 R2, R4, 0x140, R2 ;  /* 0x0000014004027825 */ /* 0x002fe200078e0002 */
[----:B------:R-:W-:Y:S03]  /*6b90*/  MOV R4, R46 ;  /* 0x0000002e00047202 */ /* 0x000fe60000000f00 */
[----:B------:R-:W-:Y:S02]  /*6ba0*/  IMAD R0, R5, 0x140, RZ ;  /* 0x0000014005007824 */ /* 0x000fe400078e02ff */
[----:B------:R-:W-:Y:S02]  /*6bb0*/  IMAD.MOV.U32 R5, RZ, RZ, R47 ;  /* 0x000000ffff057224 */ /* 0x000fe400078e002f */
[----:B------:R-:W-:Y:S02]  /*6bc0*/  IMAD.IADD R3, R3, 0x1, R0 ;  /* 0x0000000103037824 */ /* 0x000fe400078e0200 */
[----:B---3--:R-:W-:Y:S03]  /*6bd0*/  IMAD.WIDE.U32 R4, R6, 0x140, R4 ;  /* 0x0000014006047825 */ /* 0x008fe600078e0004 */
[----:B--2-4-:R1:W5:Y:S01]  /*6be0*/  LDG.E.128 R8, desc[UR6][R2.64] ;  /* 0x0000000602087981 */ /* 0x014362000c1e1d00 */
        /* <DEDUP_REMOVED lines=85> */
.L_x_894:
[----:B------:R-:W-:Y:S05]  /*7140*/  BSYNC B0 ;  /* 0x0000000000007941 */ /* 0x000fea0003800000 */
.L_x_893:
[----:B-----5:R2:W-:Y:S02]  /*7150*/  STG.E.128 desc[UR6][R38.64], R8 ;  /* 0x0000000826007986 */ /* 0x0205e4000c101d06 */
.L_x_892:
[----:B------:R-:W-:Y:S05]  /*7160*/  BSYNC B1 ;  /* 0x0000000000017941 */ /* 0x000fea0003800000 */
.L_x_891:
        /* <DEDUP_REMOVED lines=103> */
.L_x_898:
[----:B------:R-:W-:Y:S05]  /*77e0*/  BSYNC B0 ;  /* 0x0000000000007941 */ /* 0x000fea0003800000 */
.L_x_897:
[----:B-----5:R2:W-:Y:S02]  /*77f0*/  STG.E.128 desc[UR6][R38.64], R8 ;  /* 0x0000000826007986 */ /* 0x0205e4000c101d06 */
.L_x_896:
[----:B------:R-:W-:Y:S05]  /*7800*/  BSYNC B1 ;  /* 0x0000000000017941 */ /* 0x000fea0003800000 */
.L_x_895:
        /* <DEDUP_REMOVED lines=23> */
[----:B------:R-:W-:Y:S01]  /*7980*/  IMAD.MOV.U32 R0, RZ, RZ, RZ ;  /* 0x000000ffff007224 */ /* 0x000fe200078e00ff */
[C---:B-----5:R-:W-:Y:S01]  /*7990*/  LOP3.LUT R25, R9.reuse, 0xffff0000, RZ, 0xc0, !PT ;  /* 0xffff000009197812 */ /* 0x060fe200078ec0ff */
[----:B------:R-:W-:Y:S01]  /*79a0*/  IMAD.U32 R24, R9, 0x10000, RZ ;  /* 0x0001000009187824 */ /* 0x000fe200078e00ff */
[C---:B------:R-:W-:Y:S01]  /*79b0*/  SHF.L.U32 R28, R11.reuse, 0x10, RZ ;  /* 0x000000100b1c7819 */ /* 0x040fe200000006ff */
[C---:B------:R-:W-:Y:S01]  /*79c0*/  IMAD.U32 R26, R10.reuse, 0x10000, RZ ;  /* 0x000100000a1a7824 */ /* 0x040fe200078e00ff */
[----:B------:R-:W-:Y:S02]  /*79d0*/  LOP3.LUT R29, R11, 0xffff0000, RZ, 0xc0, !PT ;  /* 0xffff00000b1d7812 */ /* 0x000fe400078ec0ff */
[----:B------:R-:W-:Y:S02]  /*79e0*/  LOP3.LUT R27, R10, 0xffff0000, RZ, 0xc0, !PT ;  /* 0xffff00000a1b7812 */ /* 0x000fe400078ec0ff */
[C---:B------:R-:W-:Y:S02]  /*79f0*/  SHF.L.U32 R22, R8.reuse, 0x10, RZ ;  /* 0x0000001008167819 */ /* 0x040fe400000006ff */
[----:B------:R-:W-:Y:S01]  /*7a00*/  LOP3.LUT R23, R8, 0xffff0000, RZ, 0xc0, !PT ;  /* 0xffff000008177812 */ /* 0x000fe200078ec0ff */
[----:B------:R-:W-:Y:S01]  /*7a10*/  @P1 IMAD R44, RZ, RZ, -UR56 ;  /* 0x80000038ff2c1e24 */ /* 0x000fe2000f8e02ff */
[----:B------:R-:W-:Y:S04]  /*7a20*/  @P1 IADD3 R0, RZ, -UR56, RZ ;  /* 0x80000038ff001c10 */ /* 0x000fe8000fffe0ff */
[----:B-1----:R-:W-:Y:S02]  /*7a30*/  LEA R2, P0, R44, R2, 0x1 ;  /* 0x000000022c027211 */ /* 0x002fe400078008ff */
[----:B------:R-:W-:Y:S02]  /*7a40*/  IADD3 R13, P2, R72, R0, RZ ;  /* 0x00000000480d7210 */ /* 0x000fe40007f5e0ff */
[----:B------:R-:W-:Y:S02]  /*7a50*/  LEA.HI.X.SX32 R3, R44, R3, 0x1, P0 ;  /* 0x000000032c037211 */ /* 0x000fe400000f0eff */
[-C--:B------:R-:W-:Y:S02]  /*7a60*/  LEA.HI.X.SX32 R0, R0, R79.reuse, 0x1, P2 ;  /* 0x0000004f00007211 */ /* 0x080fe400010f0eff */
[C---:B------:R-:W-:Y:S01]  /*7a70*/  LEA R12, P0, R13.reuse, R54, 0x1 ;  /* 0x000000360d0c7211 */ /* 0x040fe200078008ff */
[----:B------:R1:W2:Y:S03]  /*7a80*/  LDG.E.128 R4, desc[UR6][R2.64] ;  /* 0x0000000602047981 */ /* 0x0002a6000c1e1d00 */
[----:B------:R-:W-:Y:S01]  /*7a90*/  LEA.HI.X R13, R13, R52, R0, 0x1, P0 ;  /* 0x000000340d0d7211 */ /* 0x000fe200000f0c00 */
[----:B------:R-:W-:Y:S02]  /*7aa0*/  IMAD.MOV.U32 R0, RZ, RZ, RZ ;  /* 0x000000ffff007224 */ /* 0x000fe400078e00ff */
[----:B------:R-:W-:Y:S02]  /*7ab0*/  @P1 IMAD R0, RZ, RZ, -UR56 ;  /* 0x80000038ff001e24 */ /* 0x000fe4000f8e02ff */
[----:B------:R3:W4:Y:S03]  /*7ac0*/  LDG.E.128 R40, desc[UR6][R12.64] ;  /* 0x000000060c287981 */ /* 0x000726000c1e1d00 */
[----:B-1----:R-:W-:Y:S04]  /*7ad0*/  IADD3 R3, P0, R72, R0, RZ ;  /* 0x0000000048037210 */ /* 0x002fe80007f1e0ff */
[----:B------:R-:W-:Y:S02]  /*7ae0*/  LEA.HI.X.SX32 R0, R0, R79, 0x1, P0 ;  /* 0x0000004f00007211 */ /* 0x000fe400000f0eff */
[C---:B------:R-:W-:Y:S04]  /*7af0*/  LEA R2, P0, R3.reuse, R55, 0x1 ;  /* 0x0000003703027211 */ /* 0x040fe800078008ff */
[----:B------:R-:W-:Y:S05]  /*7b00*/  LEA.HI.X R3, R3, R53, R0, 0x1, P0 ;  /* 0x0000003503037211 */ /* 0x000fea00000f0c00 */
[----:B------:R1:W4:Y:S01]  /*7b10*/  LDG.E.128 R32, desc[UR6][R2.64] ;  /* 0x0000000602207981 */ /* 0x000322000c1e1d00 */
[C---:B--2---:R-:W-:Y:S01]  /*7b20*/  LOP3.LUT R11, R4.reuse, 0xffff0000, RZ, 0xc0, !PT ;  /* 0xffff0000040b7812 */ /* 0x044fe200078ec0ff */
[----:B------:R-:W-:Y:S01]  /*7b30*/  IMAD.U32 R9, R4, 0x10000, RZ ;  /* 0x0001000004097824 */ /* 0x000fe200078e00ff */
[C---:B------:R-:W-:Y:S01]  /*7b40*/  LOP3.LUT R10, R5.reuse, 0xffff0000, RZ, 0xc0, !PT ;  /* 0xffff0000050a7812 */ /* 0x040fe200078ec0ff */
[----:B---3--:R-:W-:Y:S01]  /*7b50*/  IMAD.U32 R13, R5, 0x10000, RZ ;  /* 0x00010000050d7824 */ /* 0x008fe200078e00ff */
[C---:B------:R-:W-:Y:S01]  /*7b60*/  SHF.L.U32 R12, R6.reuse, 0x10, RZ ;  /* 0x00000010060c7819 */ /* 0x040fe200000006ff */
        /* <DEDUP_REMOVED lines=48> */
.L_x_902:
[----:B------:R-:W-:Y:S05]  /*7e70*/  BSYNC B0 ;  /* 0x0000000000007941 */ /* 0x000fea0003800000 */
.L_x_901:
[----:B-----5:R2:W-:Y:S02]  /*7e80*/  STG.E.128 desc[UR6][R38.64], R8 ;  /* 0x0000000826007986 */ /* 0x0205e4000c101d06 */
.L_x_900:
[----:B------:R-:W-:Y:S05]  /*7e90*/  BSYNC B1 ;  /* 0x0000000000017941 */ /* 0x000fea0003800000 */
.L_x_899:
[----:B-1----:R-:W-:Y:S01]  /*7ea0*/  MOV R5, R53 ;  /* 0x0000003500057202 */ /* 0x002fe20000000f00 */
[----:B------:R-:W1:Y:S01]  /*7eb0*/  LDC R0, c[0x0][0x2e0] ;  /* 0x0000b800ff007b82 */ /* 0x000e620000000800 */
[----:B------:R-:W-:Y:S01]  /*7ec0*/  MOV R3, R52 ;  /* 0x0000003400037202 */ /* 0x000fe20000000f00 */
[----:B------:R-:W-:Y:S01]  /*7ed0*/  IMAD.MOV.U32 R4, RZ, RZ, R55 ;  /* 0x000000ffff047224 */ /* 0x000fe200078e0037 */
[----:B------:R-:W-:Y:S01]  /*7ee0*/  UMOV UR4, UR5 ;  /* 0x0000000500047c82 */ /* 0x000fe20008000000 */
[----:B------:R-:W-:Y:S02]  /*7ef0*/  IMAD.MOV.U32 R2, RZ, RZ, R54 ;  /* 0x000000ffff027224 */ /* 0x000fe400078e0036 */
[----:B-1----:R-:W-:Y:S05]  /*7f00*/  IMAD.U32 R0, R0, -0x80, RZ ;  /* 0xffffff8000007824 */ /* 0x002fea00078e00ff */
[C---:B------:R-:W-:Y:S02]  /*7f10*/  LEA R55, P1, R0.reuse, R4, 0x1 ;  /* 0x0000000400377211 */ /* 0x040fe400078208ff */
[C---:B------:R-:W-:Y:S02]  /*7f20*/  LEA R54, P0, R0.reuse, R2, 0x1 ;  /* 0x0000000200367211 */ /* 0x040fe400078008ff */
[C---:B------:R-:W-:Y:S02]  /*7f30*/  LEA.HI.X.SX32 R53, R0.reuse, R5, 0x1, P1 ;  /* 0x0000000500357211 */ /* 0x040fe400008f0eff */
[----:B------:R-:W-:Y:S01]  /*7f40*/  LEA.HI.X.SX32 R52, R0, R3, 0x1, P0 ;  /* 0x0000000300347211 */ /* 0x000fe200000f0eff */
[----:B------:R-:W-:Y:S08]  /*7f50*/  BRA `(.L_x_870) ;  /* 0x0000000400887947 */ /* 0x000ff00003800000 */
.L_x_852:
[----:B-1----:R-:W-:Y:S01]  /*7f60*/  @!P0 IMAD.MOV.U32 R2, RZ, RZ, R49 ;  /* 0x000000ffff028224 */ /* 0x002fe200078e0031 */
[----:B------:R-:W-:Y:S01]  /*7f70*/  @!P0 MOV R4, R46 ;  /* 0x0000002e00048202 */ /* 0x000fe20000000f00 */
[----:B------:R-:W-:Y:S01]  /*7f80*/  @!P0 IMAD.MOV.U32 R3, RZ, RZ, R48 ;  /* 0x000000ffff038224 */ /* 0x000fe200078e0030 */
[C---:B------:R-:W-:Y:S01]  /*7f90*/  ISETP.GE.OR P2, PT, R58.reuse, R37, P1 ;  /* 0x000000253a00720c */ /* 0x040fe20000f46670 */
[----:B------:R-:W-:Y:S01]  /*7fa0*/  @!P0 IMAD.MOV.U32 R5, RZ, RZ, R47 ;  /* 0x000000ffff058224 */ /* 0x000fe200078e002f */
[----:B------:R-:W-:Y:S02]  /*7fb0*/  UMOV UR4, URZ ;  /* 0x0000003f00047c82 */ /* 0x000fe40008000000 */
[----:B------:R1:W2:Y:S01]  /*7fc0*/  @!P0 LDG.E.128 R8, desc[UR6][R2.64] ;  /* 0x0000000602088981 */ /* 0x0002a2000c1e1d00 */
[----:B------:R-:W-:Y:S11]  /*7fd0*/  ISETP.LT.OR P2, PT, R58, R45, P2 ;  /* 0x0000002d3a00720c */ /* 0x000ff60001741670 */
[----:B------:R-:W-:Y:S02]  /*7fe0*/  @!UPT UIADD3 URZ, URZ, URZ, URZ ;  /* 0x0000003f3f3ff290 */ /* 0x000fe4000fffe03f */
[C---:B-1----:R-:W-:Y:S04]  /*7ff0*/  @!P2 LEA R2, P3, R65.reuse, R49, 0x1 ;  /* 0x000000314102a211 */ /* 0x042fe800078608ff */
[----:B------:R-:W-:Y:S01]  /*8000*/  @!P2 LEA.HI.X R3, R65, R48, R90, 0x1, P3 ;  /* 0x000000304103a211 */ /* 0x000fe200018f0c5a */
[----:B--2---:R1:W-:Y:S01]  /*8010*/  @!P0 STG.E.128 desc[UR6][R4.64], R8 ;  /* 0x0000000804008986 */ /* 0x0043e2000c101d06 */
[C---:B------:R-:W-:Y:S04]  /*8020*/  ISETP.GE.OR P0, PT, R59.reuse, R37, P1 ;  /* 0x000000253b00720c */ /* 0x040fe80000f06670 */
[----:B------:R-:W-:Y:S01]  /*8030*/  ISETP.LT.OR P0, PT, R59, R45, P0 ;  /* 0x0000002d3b00720c */ /* 0x000fe20000701670 */
[----:B-1----:R1:W2:Y:S01]  /*8040*/  @!P2 LDG.E.128 R8, desc[UR6][R2.64] ;  /* 0x000000060208a981 */ /* 0x0022a2000c1e1d00 */
[C---:B------:R-:W-:Y:S04]  /*8050*/  @!P2 LEA R4, P4, R245.reuse, R46, 0x1 ;  /* 0x0000002ef504a211 */ /* 0x040fe800078808ff */
[----:B------:R-:W-:Y:S07]  /*8060*/  @!P2 LEA.HI.X R5, R245, R47, R248, 0x1, P4 ;  /* 0x0000002ff505a211 */ /* 0x000fee00020f0cf8 */
[C---:B-1----:R-:W-:Y:S04]  /*8070*/  @!P0 LEA R2, P3, R70.reuse, R49, 0x1 ;  /* 0x0000003146028211 */ /* 0x042fe800078608ff */
[-C--:B------:R-:W-:Y:S01]  /*8080*/  @!P0 LEA.HI.X R3, R70, R48.reuse, R91, 0x1, P3 ;  /* 0x0000003046038211 */ /* 0x080fe200018f0c5b */
[----:B--2---:R1:W-:Y:S01]  /*8090*/  @!P2 STG.E.128 desc[UR6][R4.64], R8 ;  /* 0x000000080400a986 */ /* 0x0043e2000c101d06 */
[C---:B------:R-:W-:Y:S04]  /*80a0*/  ISETP.GE.OR P2, PT, R63.reuse, R37, P1 ;  /* 0x000000253f00720c */ /* 0x040fe80000f46670 */
[----:B------:R-:W-:Y:S01]  /*80b0*/  ISETP.LT.OR P2, PT, R63, R45, P2 ;  /* 0x0000002d3f00720c */ /* 0x000fe20001741670 */
[----:B-1----:R1:W2:Y:S11]  /*80c0*/  @!P0 LDG.E.128 R8, desc[UR6][R2.64] ;  /* 0x0000000602088981 */ /* 0x0022b6000c1e1d00 */
[----:B------:R-:W-:Y:S01]  /*80d0*/  @!UPT UIADD3 URZ, URZ, URZ, URZ ;  /* 0x0000003f3f3ff290 */ /* 0x000fe2000fffe03f */
[----:B------:R-:W3:Y:S01]  /*80e0*/  @!P2 LDC.64 R4, c[0x0][0x338] ;  /* 0x0000ce00ff04ab82 */ /* 0x000ee20000000a00 */
[----:B-1----:R-:W-:Y:S01]  /*80f0*/  @!P2 IMAD.MOV.U32 R2, RZ, RZ, R49 ;  /* 0x000000ffff02a224 */ /* 0x002fe200078e0031 */
[----:B------:R-:W-:Y:S01]  /*8100*/  @!P2 MOV R3, R48 ;  /* 0x000000300003a202 */ /* 0x000fe20000000f00 */
[----:B---3--:R-:W-:Y:S02]  /*8110*/  @!P2 IMAD R0, R5, 0xc0, RZ ;  /* 0x000000c00500a824 */ /* 0x008fe400078e02ff */
[----:B------:R-:W-:Y:S01]  /*8120*/  @!P2 IMAD.WIDE.U32 R2, R4, 0xc0, R2 ;  /* 0x000000c00402a825 */ /* 0x000fe200078e0002 */
[C---:B------:R-:W-:Y:S03]  /*8130*/  @!P0 LEA R4, P3, R66.reuse, R46, 0x1 ;  /* 0x0000002e42048211 */ /* 0x040fe600078608ff */
[----:B------:R-:W-:Y:S01]  /*8140*/  @!P2 IMAD.IADD R3, R3, 0x1, R0 ;  /* 0x000000010303a824 */ /* 0x000fe200078e0200 */
[----:B------:R-:W-:Y:S05]  /*8150*/  @!P0 LEA.HI.X R5, R66, R47, R88, 0x1, P3 ;  /* 0x0000002f42058211 */ /* 0x000fea00018f0c58 */
[----:B--2---:R1:W-:Y:S01]  /*8160*/  @!P0 STG.E.128 desc[UR6][R4.64], R8 ;  /* 0x0000000804008986 */ /* 0x0043e2000c101d06 */
[C---:B------:R-:W-:Y:S04]  /*8170*/  ISETP.GE.OR P0, PT, R62.reuse, R37, P1 ;  /* 0x000000253e00720c */ /* 0x040fe80000f06670 */
[----:B------:R-:W-:Y:S01]  /*8180*/  ISETP.LT.OR P0, PT, R62, R45, P0 ;  /* 0x0000002d3e00720c */ /* 0x000fe20000701670 */
[----:B-1----:R1:W2:Y:S01]  /*8190*/  @!P2 LDG.E.128 R8, desc[UR6][R2.64] ;  /* 0x000000060208a981 */ /* 0x0022a2000c1e1d00 */
[----:B------:R-:W3:Y:S01]  /*81a0*/  @!P2 LDC.64 R4, c[0x0][0x248] ;  /* 0x00009200ff04ab82 */ /* 0x000ee20000000a00 */
[----:B-1----:R-:W-:Y:S01]  /*81b0*/  @!P2 IMAD.MOV.U32 R2, RZ, RZ, R46 ;  /* 0x000000ffff02a224 */ /* 0x002fe200078e002e */
[----:B------:R-:W-:Y:S01]  /*81c0*/  @!P2 MOV R3, R47 ;  /* 0x0000002f0003a202 */ /* 0x000fe20000000f00 */
[----:B---3--:R-:W-:Y:S02]  /*81d0*/  @!P2 IMAD R0, R5, 0xc0, RZ ;  /* 0x000000c00500a824 */ /* 0x008fe400078e02ff */
[----:B------:R-:W-:Y:S06]  /*81e0*/  @!P2 IMAD.WIDE.U32 R2, R4, 0xc0, R2 ;  /* 0x000000c00402a825 */ /* 0x000fec00078e0002 */
[----:B------:R-:W-:Y:S01]  /*81f0*/  @!P0 LEA R4, P3, R71, R49, 0x1 ;  /* 0x0000003147048211 */ /* 0x000fe200078608ff */
[----:B------:R-:W-:Y:S03]  /*8200*/  @!P2 IMAD.IADD R3, R3, 0x1, R0 ;  /* 0x000000010303a824 */ /* 0x000fe600078e0200 */
[-C--:B------:R-:W-:Y:S02]  /*8210*/  @!P0 LEA.HI.X R5, R71, R48.reuse, R92, 0x1, P3 ;  /* 0x0000003047058211 */ /* 0x080fe400018f0c5c */
[----:B--2---:R1:W-:Y:S01]  /*8220*/  @!P2 STG.E.128 desc[UR6][R2.64], R8 ;  /* 0x000000080200a986 */ /* 0x0043e2000c101d06 */
[C---:B------:R-:W-:Y:S04]  /*8230*/  ISETP.GE.OR P2, PT, R61.reuse, R37, P1 ;  /* 0x000000253d00720c */ /* 0x040fe80000f46670 */
[----:B------:R-:W-:Y:S11]  /*8240*/  ISETP.LT.OR P2, PT, R61, R45, P2 ;  /* 0x0000002d3d00720c */ /* 0x000ff60001741670 */
[----:B------:R-:W-:Y:S02]  /*8250*/  @!UPT UIADD3 URZ, URZ, URZ, URZ ;  /* 0x0000003f3f3ff290 */ /* 0x000fe4000fffe03f */
[----:B-1----:R-:W-:Y:S01]  /*8260*/  @!P2 IMAD.MOV.U32 R2, RZ, RZ, R49 ;  /* 0x000000ffff02a224 */ /* 0x002fe200078e0031 */
[----:B------:R1:W2:Y:S01]  /*8270*/  @!P0 LDG.E.128 R8, desc[UR6][R4.64] ;  /* 0x0000000604088981 */ /* 0x0002a2000c1e1d00 */
[----:B------:R-:W-:Y:S01]  /*8280*/  @!P2 MOV R3, R48 ;  /* 0x000000300003a202 */ /* 0x000fe20000000f00 */
[----:B-1----:R-:W1:Y:S02]  /*8290*/  @!P2 LDC.64 R4, c[0x0][0x338] ;  /* 0x0000ce00ff04ab82 */ /* 0x002e640000000a00 */
[----:B-1----:R-:W-:Y:S01]  /*82a0*/  @!P2 IMAD.WIDE.U32 R2, R4, 0x140, R2 ;  /* 0x000001400402a825 */ /* 0x002fe200078e0002 */
[C---:B------:R-:W-:Y:S03]  /*82b0*/  @!P0 LEA R4, P3, R68.reuse, R46, 0x1 ;  /* 0x0000002e44048211 */ /* 0x040fe600078608ff */
[----:B------:R-:W-:Y:S01]  /*82c0*/  @!P2 IMAD R0, R5, 0x140, RZ ;  /* 0x000001400500a824 */ /* 0x000fe200078e02ff */
[----:B------:R-:W-:Y:S03]  /*82d0*/  @!P0 LEA.HI.X R5, R68, R47, R89, 0x1, P3 ;  /* 0x0000002f44058211 */ /* 0x000fe600018f0c59 */
[----:B------:R-:W-:Y:S02]  /*82e0*/  @!P2 IMAD.IADD R3, R3, 0x1, R0 ;  /* 0x000000010303a824 */ /* 0x000fe400078e0200 */
[----:B--2---:R1:W-:Y:S01]  /*82f0*/  @!P0 STG.E.128 desc[UR6][R4.64], R8 ;  /* 0x0000000804008986 */ /* 0x0043e2000c101d06 */
[-C--:B------:R-:W-:Y:S02]  /*8300*/  ISETP.GE.OR P0, PT, R60, R37.reuse, P1 ;  /* 0x000000253c00720c */ /* 0x080fe40000f06670 */
[----:B------:R-:W-:Y:S02]  /*8310*/  ISETP.GE.OR P1, PT, R64, R37, P1 ;  /* 0x000000254000720c */ /* 0x000fe40000f26670 */
[-C--:B------:R-:W-:Y:S02]  /*8320*/  ISETP.LT.OR P0, PT, R60, R45.reuse, P0 ;  /* 0x0000002d3c00720c */ /* 0x080fe40000701670 */
[----:B------:R-:W-:Y:S11]  /*8330*/  ISETP.LT.OR P1, PT, R64, R45, P1 ;  /* 0x0000002d4000720c */ /* 0x000ff60000f21670 */
[----:B------:R-:W2:Y:S01]  /*8340*/  @!P0 LDC.64 R12, c[0x0][0x338] ;  /* 0x0000ce00ff0c8b82 */ /* 0x000ea20000000a00 */
[----:B-1----:R-:W-:Y:S01]  /*8350*/  @!P2 IMAD.MOV.U32 R4, RZ, RZ, R46 ;  /* 0x000000ffff04a224 */ /* 0x002fe200078e002e */
[----:B------:R1:W3:Y:S01]  /*8360*/  @!P2 LDG.E.128 R8, desc[UR6][R2.64] ;  /* 0x000000060208a981 */ /* 0x0002e2000c1e1d00 */
[-C--:B------:R-:W-:Y:S01]  /*8370*/  @!P2 MOV R5, R47.reuse ;  /* 0x0000002f0005a202 */ /* 0x080fe20000000f00 */
[----:B--2---:R-:W-:Y:S04]  /*8380*/  @!P0 IMAD R0, R13, 0x180, RZ ;  /* 0x000001800d008824 */ /* 0x004fe800078e02ff */
[----:B-1----:R-:W1:Y:S02]  /*8390*/  @!P2 LDC.64 R2, c[0x0][0x248] ;  /* 0x00009200ff02ab82 */ /* 0x002e640000000a00 */
[----:B-1----:R-:W-:Y:S04]  /*83a0*/  @!P2 IMAD.WIDE.U32 R4, R2, 0x140, R4 ;  /* 0x000001400204a825 */ /* 0x002fe800078e0004 */
[----:B------:R-:W-:Y:S02]  /*83b0*/  @!P2 IMAD R6, R3, 0x140, RZ ;  /* 0x000001400306a824 */ /* 0x000fe400078e02ff */
[----:B------:R-:W-:Y:S02]  /*83c0*/  @!P0 IMAD.MOV.U32 R2, RZ, RZ, R49 ;  /* 0x000000ffff028224 */ /* 0x000fe400078e0031 */
[----:B------:R-:W-:Y:S01]  /*83d0*/  @!P0 IMAD.MOV.U32 R3, RZ, RZ, R48 ;  /* 0x000000ffff038224 */ /* 0x000fe200078e0030 */
[----:B------:R-:W-:Y:S02]  /*83e0*/  @!P2 IADD3 R5, R5, R6, RZ ;  /* 0x000000060505a210 */ /* 0x000fe40007ffe0ff */
[----:B------:R-:W1:Y:S01]  /*83f0*/  @!P1 LDC.64 R6, c[0x0][0x338] ;  /* 0x0000ce00ff069b82 */ /* 0x000e620000000a00 */
[----:B------:R-:W-:Y:S04]  /*8400*/  @!P0 IMAD.WIDE.U32 R2, R12, 0x180, R2 ;  /* 0x000001800c028825 */ /* 0x000fe800078e0002 */
[----:B------:R-:W-:Y:S02]  /*8410*/  @!P0 IMAD.IADD R3, R3, 0x1, R0 ;  /* 0x0000000103038824 */ /* 0x000fe400078e0200 */
[----:B-1----:R-:W-:Y:S01]  /*8420*/  @!P1 IMAD R7, R7, 0x1c0, RZ ;  /* 0x000001c007079824 */ /* 0x002fe200078e02ff */
[----:B---3--:R1:W-:Y:S02]  /*8430*/  @!P2 STG.E.128 desc[UR6][R4.64], R8 ;  /* 0x000000080400a986 */ /* 0x0083e4000c101d06 */
[----:B-1----:R-:W-:Y:S04]  /*8440*/  @!P0 IMAD.MOV.U32 R4, RZ, RZ, R46 ;  /* 0x000000ffff048224 */ /* 0x002fe800078e002e */
[----:B------:R1:W2:Y:S01]  /*8450*/  @!P0 LDG.E.128 R8, desc[UR6][R2.64] ;  /* 0x0000000602088981 */ /* 0x0002a2000c1e1d00 */
[----:B------:R-:W-:Y:S01]  /*8460*/  @!P0 MOV R5, R47 ;  /* 0x0000002f00058202 */ /* 0x000fe20000000f00 */
[----:B-1----:R-:W1:Y:S02]  /*8470*/  @!P0 LDC.64 R2, c[0x0][0x248] ;  /* 0x00009200ff028b82 */ /* 0x002e640000000a00 */
[----:B-1----:R-:W-:Y:S04]  /*8480*/  @!P0 IMAD.WIDE.U32 R4, R2, 0x180, R4 ;  /* 0x0000018002048825 */ /* 0x002fe800078e0004 */
[----:B------:R-:W-:Y:S02]  /*8490*/  @!P0 IMAD R0, R3, 0x180, RZ ;  /* 0x0000018003008824 */ /* 0x000fe400078e02ff */
[----:B------:R-:W-:Y:S02]  /*84a0*/  @!P1 IMAD.MOV.U32 R2, RZ, RZ, R49 ;  /* 0x000000ffff029224 */ /* 0x000fe400078e0031 */
[----:B------:R-:W-:Y:S01]  /*84b0*/  @!P1 IMAD.MOV.U32 R3, RZ, RZ, R48 ;  /* 0x000000ffff039224 */ /* 0x000fe200078e0030 */
[----:B------:R-:W-:Y:S01]  /*84c0*/  @!P0 IADD3 R5, R5, R0, RZ ;  /* 0x0000000005058210 */ /* 0x000fe20007ffe0ff */
[----:B------:R-:W-:Y:S04]  /*84d0*/  @!P1 IMAD.WIDE.U32 R2, R6, 0x1c0, R2 ;  /* 0x000001c006029825 */ /* 0x000fe800078e0002 */
[----:B------:R-:W-:Y:S01]  /*84e0*/  @!P1 IMAD.IADD R3, R3, 0x1, R7 ;  /* 0x0000000103039824 */ /* 0x000fe200078e0207 */
[----:B--2---:R1:W-:Y:S02]  /*84f0*/  @!P0 STG.E.128 desc[UR6][R4.64], R8 ;  /* 0x0000000804008986 */ /* 0x0043e4000c101d06 */
[----:B-1----:R-:W1:Y:S04]  /*8500*/  @!P1 LDC.64 R8, c[0x0][0x248] ;  /* 0x00009200ff089b82 */ /* 0x002e680000000a00 */
[----:B------:R2:W3:Y:S01]  /*8510*/  @!P1 LDG.E.128 R4, desc[UR6][R2.64] ;  /* 0x0000000602049981 */ /* 0x0004e2000c1e1d00 */
[----:B-1----:R-:W-:Y:S02]  /*8520*/  @!P1 IMAD R9, R9, 0x1c0, RZ ;  /* 0x000001c009099824 */ /* 0x002fe400078e02ff */
[----:B--2---:R-:W-:Y:S01]  /*8530*/  @!P1 IMAD.MOV.U32 R3, RZ, RZ, R47 ;  /* 0x000000ffff039224 */ /* 0x004fe200078e002f */
[----:B------:R-:W-:Y:S05]  /*8540*/  @!P1 MOV R2, R46 ;  /* 0x0000002e00029202 */ /* 0x000fea0000000f00 */
[----:B------:R-:W-:Y:S05]  /*8550*/  @!P1 IMAD.WIDE.U32 R2, R8, 0x1c0, R2 ;  /* 0x000001c008029825 */ /* 0x000fea00078e0002 */
[----:B------:R-:W-:Y:S05]  /*8560*/  @!P1 IADD3 R3, R3, R9, RZ ;  /* 0x0000000903039210 */ /* 0x000fea0007ffe0ff */
[----:B---3--:R1:W-:Y:S02]  /*8570*/  @!P1 STG.E.128 desc[UR6][R2.64], R4 ;  /* 0x0000000402009986 */ /* 0x0083e4000c101d06 */
.L_x_870:
[----:B------:R-:W-:Y:S01]  /*8580*/  PLOP3.LUT P0, PT, PT, PT, UP0, 0x40, 0x0 ;  /* 0x000000000000781c */ /* 0x000fe20003f0e808 */
[----:B-12---:R-:W-:Y:S01]  /*8590*/  IMAD.MOV.U32 R2, RZ, RZ, R49 ;  /* 0x000000ffff027224 */ /* 0x006fe200078e0031 */
[----:B------:R-:W1:Y:S01]  /*85a0*/  LDC R0, c[0x0][0x338] ;  /* 0x0000ce00ff007b82 */ /* 0x000e620000000800 */
[----:B------:R-:W-:Y:S02]  /*85b0*/  IMAD.MOV.U32 R3, RZ, RZ, R48 ;  /* 0x000000ffff037224 */ /* 0x000fe400078e0030 */
[----:B-1----:R-:W-:Y:S05]  /*85c0*/  IMAD.U32 R0, R0, -0x100, RZ ;  /* 0xffffff0000007824 */ /* 0x002fea00078e00ff */
[C---:B------:R-:W-:Y:S04]  /*85d0*/  LEA R49, P1, R0.reuse, R2, 0x1 ;  /* 0x0000000200317211 */ /* 0x040fe800078208ff */
[----:B------:R-:W-:Y:S01]  /*85e0*/  LEA.HI.X.SX32 R48, R0, R3, 0x1, P1 ;  /* 0x0000000300307211 */ /* 0x000fe200008f0eff */
[----:B------:R-:W-:Y:S08]  /*85f0*/  @P0 BRA `(.L_x_903) ;  /* 0x0000000400340947 */ /* 0x000ff00003800000 */
[----:B------:R-:W-:Y:S04]  /*8600*/  IADD3 R0, R20, -0x1, RZ ;  /* 0xffffffff14007810 */ /* 0x000fe80007ffe0ff */
[----:B------:R-:W-:Y:S11]  /*8610*/  ISETP.GT.AND P0, PT, R0, R93, PT ;  /* 0x0000005d0000720c */ /* 0x000ff60003f04270 */
[----:B------:R-:W-:Y:S02]  /*8620*/  @!UPT UIADD3 URZ, URZ, URZ, URZ ;  /* 0x0000003f3f3ff290 */ /* 0x000fe4000fffe03f */
[----:B------:R-:W-:Y:S05]  /*8630*/  @!P0 BRA `(.L_x_904) ;  /* 0x0000000400548947 */ /* 0x000fea0003800000 */
[----:B------:R-:W1:Y:S01]  /*8640*/  LDC R3, c[0x0][0x380] ;  /* 0x0000e000ff037b82 */ /* 0x000e620000000800 */
[----:B---34-:R-:W-:Y:S02]  /*8650*/  IABS R6, R19 ;  /* 0x0000001300067213 */ /* 0x018fe40000000000 */
[----:B-1----:R-:W-:Y:S04]  /*8660*/  IABS R9, R3 ;  /* 0x0000000300097213 */ /* 0x002fe80000000000 */
[----:B------:R-:W1:Y:S10]  /*8670*/  I2F.RP R4, R9 ;  /* 0x0000000900047306 */ /* 0x000e740000209400 */
[----:B-1----:R-:W1:Y:S02]  /*8680*/  MUFU.RCP R4, R4 ;  /* 0x0000000400047308 */ /* 0x002e640000001000 */
[----:B-1----:R-:W-:Y:S08]  /*8690*/  VIADD R4, R4, 0xffffffe ;  /* 0x0ffffffe04047836 */ /* 0x002ff00000000000 */
[----:B------:R-:W1:Y:S02]  /*86a0*/  F2I.FTZ.U32.TRUNC.NTZ R5, R4 ;  /* 0x0000000400057305 */ /* 0x000e64000021f000 */
[--C-:B-1----:R-:W-:Y:S02]  /*86b0*/  IMAD.MOV R0, RZ, RZ, -R5.reuse ;  /* 0x000000ffff007224 */ /* 0x102fe400078e0a05 */
[----:B------:R-:W-:Y:S03]  /*86c0*/  IMAD.MOV.U32 R4, RZ, RZ, RZ ;  /* 0x000000ffff047224 */ /* 0x000fe600078e00ff */
[----:B------:R-:W-:Y:S01]  /*86d0*/  MOV R2, R0 ;  /* 0x0000000000027202 */ /* 0x000fe20000000f00 */
[----:B------:R-:W-:Y:S04]  /*86e0*/  VIADD R0, R21, 0xfffffe00 ;  /* 0xfffffe0015007836 */ /* 0x000fe80000000000 */
[----:B------:R-:W-:Y:S01]  /*86f0*/  IMAD R2, R2, R9, RZ ;  /* 0x0000000902027224 */ /* 0x000fe200078e02ff */
[----:B------:R-:W-:Y:S03]  /*8700*/  IABS R7, R0 ;  /* 0x0000000000077213 */ /* 0x000fe60000000000 */
        /* <DEDUP_REMOVED lines=12> */
[----:B------:R-:W-:Y:S01]  /*87d0*/  ISETP.NE.AND P0, PT, R3, RZ, PT ;  /* 0x000000ff0300720c */ /* 0x000fe20003f05270 */
[----:B------:R-:W-:Y:S01]  /*87e0*/  @!P3 VIADD R4, R4, 0x1 ;  /* 0x000000010404b836 */ /* 0x000fe20000000000 */
[-C--:B------:R-:W-:Y:S02]  /*87f0*/  ISETP.GE.U32.AND P4, PT, R5, R9.reuse, PT ;  /* 0x000000090500720c */ /* 0x080fe40003f86070 */
[----:B------:R-:W-:Y:S02]  /*8800*/  ISETP.GE.U32.AND P5, PT, R6, R9, PT ;  /* 0x000000090600720c */ /* 0x000fe40003fa6070 */
[-C--:B------:R-:W-:Y:S02]  /*8810*/  LOP3.LUT R6, R0, R3.reuse, RZ, 0x3c, !PT ;  /* 0x0000000300067212 */ /* 0x080fe400078e3cff */
[-C--:B------:R-:W-:Y:S02]  /*8820*/  LOP3.LUT R5, R19, R3.reuse, RZ, 0x3c, !PT ;  /* 0x0000000313057212 */ /* 0x080fe400078e3cff */
[----:B------:R-:W-:Y:S02]  /*8830*/  ISETP.GE.AND P1, PT, R6, RZ, PT ;  /* 0x000000ff0600720c */ /* 0x000fe40003f26270 */
[----:B------:R-:W-:Y:S02]  /*8840*/  ISETP.GE.AND P2, PT, R5, RZ, PT ;  /* 0x000000ff0500720c */ /* 0x000fe40003f46270 */
[----:B------:R-:W-:Y:S02]  /*8850*/  LOP3.LUT R6, RZ, R3, RZ, 0x33, !PT ;  /* 0x00000003ff067212 */ /* 0x000fe400078e33ff */
[----:B------:R-:W-:Y:S01]  /*8860*/  @P4 IADD3 R2, R2, 0x1, RZ ;  /* 0x0000000102024810 */ /* 0x000fe20007ffe0ff */
[----:B------:R-:W-:Y:S01]  /*8870*/  @P5 VIADD R4, R4, 0x1 ;  /* 0x0000000104045836 */ /* 0x000fe20000000000 */
[----:B------:R-:W-:Y:S05]  /*8880*/  IADD3 R0, -R19, R0, RZ ;  /* 0x0000000013007210 */ /* 0x000fea0007ffe1ff */
[----:B------:R-:W-:Y:S02]  /*8890*/  @!P1 IADD3 R2, -R2, RZ, RZ ;  /* 0x000000ff02029210 */ /* 0x000fe40007ffe1ff */
[----:B------:R-:W-:Y:S02]  /*88a0*/  @!P2 IMAD.MOV R4, RZ, RZ, -R4 ;  /* 0x000000ffff04a224 */ /* 0x000fe400078e0a04 */
[C---:B------:R-:W-:Y:S03]  /*88b0*/  SEL R5, R6.reuse, R2, !P0 ;  /* 0x0000000206057207 */ /* 0x040fe60004000000 */
[----:B------:R-:W-:Y:S02]  /*88c0*/  SEL R2, R6, R4, !P0 ;  /* 0x0000000406027207 */ /* 0x000fe40004000000 */
[CC--:B------:R-:W-:Y:S02]  /*88d0*/  LEA R8, P1, R5.reuse, R242.reuse, 0x2 ;  /* 0x000000f205087211 */ /* 0x0c0fe400078210ff */
[C---:B------:R-:W-:Y:S02]  /*88e0*/  LEA R6, P0, R2.reuse, R242, 0x2 ;  /* 0x000000f202067211 */ /* 0x040fe400078010ff */
[-C--:B------:R-:W-:Y:S02]  /*88f0*/  LEA.HI.X.SX32 R9, R5, R243.reuse, 0x2, P1 ;  /* 0x000000f305097211 */ /* 0x080fe400008f16ff */
[C---:B------:R-:W-:Y:S01]  /*8900*/  LEA.HI.X.SX32 R7, R2.reuse, R243, 0x2, P0 ;  /* 0x000000f302077211 */ /* 0x040fe200000f16ff */
[----:B------:R-:W-:Y:S02]  /*8910*/  IMAD.IADD R2, R2, 0x1, -R5 ;  /* 0x0000000102027824 */ /* 0x000fe400078e0a05 */
[----:B------:R-:W2:Y:S02]  /*8920*/  LDG.E R8, desc[UR6][R8.64] ;  /* 0x0000000608087981 */ /* 0x000ea4000c1e1900 */
[----:B------:R-:W-:Y:S02]  /*8930*/  IMAD R0, R2, R3, R0 ;  /* 0x0000000302007224 */ /* 0x000fe400078e0200 */
[----:B------:R-:W2:Y:S02]  /*8940*/  LDG.E R6, desc[UR6][R6.64] ;  /* 0x0000000606067981 */ /* 0x000ea4000c1e1900 */
[----:B------:R-:W-:Y:S01]  /*8950*/  IMAD.WIDE.U32 R4, R0, UR12, RZ ;  /* 0x0000000c00047c25 */ /* 0x000fe2000f8e00ff */
[----:B--2---:R-:W-:Y:S02]  /*8960*/  IADD3 R9, -R6, R8, RZ ;  /* 0x0000000806097210 */ /* 0x004fe40007ffe1ff */
[----:B------:R-:W-:Y:S02]  /*8970*/  SHF.R.S32.HI R6, RZ, 0x1f, R0 ;  /* 0x0000001fff067819 */ /* 0x000fe40000011400 */
[----:B------:R-:W-:Y:S01]  /*8980*/  SHF.R.S32.HI R10, RZ, 0x1f, R9 ;  /* 0x0000001fff0a7819 */ /* 0x000fe20000011409 */
[C---:B------:R-:W-:Y:S04]  /*8990*/  IMAD.WIDE.U32 R2, R9.reuse, UR14, RZ ;  /* 0x0000000e09027c25 */ /* 0x040fe8000f8e00ff */
[----:B------:R-:W-:Y:S02]  /*89a0*/  IMAD R8, R10, UR14, RZ ;  /* 0x0000000e0a087c24 */ /* 0x000fe4000f8e02ff */
[----:B------:R-:W-:Y:S02]  /*89b0*/  IMAD R7, R6, UR12, RZ ;  /* 0x0000000c06077c24 */ /* 0x000fe4000f8e02ff */
[----:B------:R-:W-:Y:S02]  /*89c0*/  IMAD R8, R9, UR15, R8 ;  /* 0x0000000f09087c24 */ /* 0x000fe4000f8e0208 */
[----:B------:R-:W-:Y:S02]  /*89d0*/  IMAD R7, R0, UR13, R7 ;  /* 0x0000000d00077c24 */ /* 0x000fe4000f8e0207 */
[----:B------:R-:W-:Y:S01]  /*89e0*/  IMAD R10, R10, UR16, RZ ;  /* 0x000000100a0a7c24 */ /* 0x000fe2000f8e02ff */
[----:B------:R-:W-:Y:S01]  /*89f0*/  IADD3 R3, R3, R8, RZ ;  /* 0x0000000803037210 */ /* 0x000fe20007ffe0ff */
[----:B------:R-:W-:Y:S02]  /*8a00*/  IMAD.IADD R5, R5, 0x1, R7 ;  /* 0x0000000105057824 */ /* 0x000fe400078e0207 */
[----:B------:R-:W-:Y:S02]  /*8a10*/  IMAD R7, R6, UR10, RZ ;  /* 0x0000000a06077c24 */ /* 0x000fe4000f8e02ff */
[----:B------:R-:W-:Y:S04]  /*8a20*/  IMAD.WIDE.U32 R2, R0, UR10, R2 ;  /* 0x0000000a00027c25 */ /* 0x000fe8000f8e0002 */
[C---:B------:R-:W-:Y:S01]  /*8a30*/  IMAD.WIDE.U32 R4, R9.reuse, UR16, R4 ;  /* 0x0000001009047c25 */ /* 0x040fe2000f8e0004 */
[----:B------:R-:W-:Y:S03]  /*8a40*/  LEA R46, P0, R2, R46, 0x1 ;  /* 0x0000002e022e7211 */ /* 0x000fe600078008ff */
[----:B------:R-:W-:Y:S01]  /*8a50*/  IMAD R6, R9, UR17, R10 ;  /* 0x0000001109067c24 */ /* 0x000fe2000f8e020a */
[----:B------:R-:W-:Y:S01]  /*8a60*/  LEA R51, P1, R4, R51, 0x1 ;  /* 0x0000003304337211 */ /* 0x000fe200078208ff */
[----:B------:R-:W-:Y:S02]  /*8a70*/  IMAD R0, R0, UR11, R7 ;  /* 0x0000000b00007c24 */ /* 0x000fe4000f8e0207 */
[----:B------:R-:W-:Y:S03]  /*8a80*/  IMAD.IADD R5, R5, 0x1, R6 ;  /* 0x0000000105057824 */ /* 0x000fe600078e0206 */
[----:B------:R-:W-:Y:S02]  /*8a90*/  IADD3 R0, R3, R0, RZ ;  /* 0x0000000003007210 */ /* 0x000fe40007ffe0ff */
[----:B------:R-:W-:Y:S02]  /*8aa0*/  LEA.HI.X R50, R4, R50, R5, 0x1, P1 ;  /* 0x0000003204327211 */ /* 0x000fe400008f0c05 */
[----:B------:R-:W-:Y:S01]  /*8ab0*/  LEA.HI.X R47, R2, R47, R0, 0x1, P0 ;  /* 0x0000002f022f7211 */ /* 0x000fe200000f0c00 */
[----:B------:R-:W-:Y:S06]  /*8ac0*/  BRA `(.L_x_904) ;  /* 0x0000000000307947 */ /* 0x000fec0003800000 */
.L_x_903:
[----:B------:R-:W-:Y:S01]  /*8ad0*/  MOV R5, R50 ;  /* 0x0000003200057202 */ /* 0x000fe20000000f00 */
[----:B---34-:R-:W1:Y:S01]  /*8ae0*/  LDC R6, c[0x0][0x250] ;  /* 0x00009400ff067b82 */ /* 0x018e620000000800 */
[----:B------:R-:W-:Y:S01]  /*8af0*/  MOV R3, R47 ;  /* 0x0000002f00037202 */ /* 0x000fe20000000f00 */
[----:B------:R-:W-:Y:S06]  /*8b00*/  IMAD.MOV.U32 R4, RZ, RZ, R51 ;  /* 0x000000ffff047224 */ /* 0x000fec00078e0033 */
[----:B------:R-:W2:Y:S01]  /*8b10*/  LDC R0, c[0x0][0x248] ;  /* 0x00009200ff007b82 */ /* 0x000ea20000000800 */
[----:B------:R-:W-:Y:S02]  /*8b20*/  IMAD.MOV.U32 R2, RZ, RZ, R46 ;  /* 0x000000ffff027224 */ /* 0x000fe400078e002e */
[----:B--2---:R-:W-:Y:S02]  /*8b30*/  IMAD.U32 R0, R0, -0x100, RZ ;  /* 0xffffff0000007824 */ /* 0x004fe400078e00ff */
[----:B-1----:R-:W-:Y:S03]  /*8b40*/  IMAD.U32 R6, R6, -0x100, RZ ;  /* 0xffffff0006067824 */ /* 0x002fe600078e00ff */
[----:B------:R-:W-:Y:S02]  /*8b50*/  LEA R46, P0, R0, R2, 0x1 ;  /* 0x00000002002e7211 */ /* 0x000fe400078008ff */
[----:B------:R-:W-:Y:S02]  /*8b60*/  LEA R51, P1, R6, R4, 0x1 ;  /* 0x0000000406337211 */ /* 0x000fe400078208ff */
[----:B------:R-:W-:Y:S02]  /*8b70*/  LEA.HI.X.SX32 R47, R0, R3, 0x1, P0 ;  /* 0x00000003002f7211 */ /* 0x000fe400000f0eff */
[----:B------:R-:W-:Y:S09]  /*8b80*/  LEA.HI.X.SX32 R50, R6, R5, 0x1, P1 ;  /* 0x0000000506327211 */ /* 0x000ff200008f0eff */
.L_x_904:
[----:B------:R-:W-:Y:S04]  /*8b90*/  IADD3 R20, R20, -0x1, RZ ;  /* 0xffffffff14147810 */ /* 0x000fe80007ffe0ff */
[----:B------:R-:W-:Y:S11]  /*8ba0*/  ISETP.GT.AND P0, PT, R20, R93, PT ;  /* 0x0000005d1400720c */ /* 0x000ff60003f04270 */
[----:B------:R-:W-:Y:S02]  /*8bb0*/  @!UPT UIADD3 URZ, URZ, URZ, URZ ;  /* 0x0000003f3f3ff290 */ /* 0x000fe4000fffe03f */
[----:B------:R-:W-:Y:S05]  /*8bc0*/  @P0 BRA `(.L_x_905) ;  /* 0xffffff9800a00947 */ /* 0x000fea000383ffff */
.L_x_851:
[----:B------:R1:W5:Y:S01]  /*8bd0*/  LDL R217, [R1] ;  /* 0x0000000001d97983 */ /* 0x0003620000100800 */
[----:B------:R-:W2:Y:S01]  /*8be0*/  S2UR UR4, SR_CgaCtaId ;  /* 0x00000000000479c3 */ /* 0x000ea20000008800 */
[----:B------:R-:W-:Y:S01]  /*8bf0*/  ULDC UR5, c[0x0][0x2e0] ;  /* 0x0000b80000057ab9 */ /* 0x000fe20000000800 */
[----:B------:R-:W-:-:S06]  /*8c00*/  UMOV UR12, 0x400 ;  /* 0x00000400000c7882 */ /* 0x000fcc0000000000 */
[----:B------:R-:W-:Y:S01]  /*8c10*/  BAR.SYNC.DEFER_BLOCKING 0x0 ;  /* 0x0000000000007b1d */ /* 0x000fe20000010000 */
[----:B------:R-:W-:-:S05]  /*8c20*/  ISETP.NE.AND P0, PT, RZ, UR5, PT ;  /* 0x00000005ff007c0c */ /* 0x000fca000bf05270 */
[----:B------:R-:W-:Y:S01]  /*8c30*/  ULDC.64 UR10, c[0x0][0x240] ;  /* 0x00009000000a7ab9 */ /* 0x000fe20000000a00 */
[----:B------:R-:W-:Y:S01]  /*8c40*/  BSSY B2, `(.L_x_906) ;  /* 0x0000186000027945 */ /* 0x000fe20003800000 */
[----:B------:R-:W-:Y:S02]  /*8c50*/  USHF.L.U64.HI UR11, UR10, 0x5, UR11 ;  /* 0x000000050a0b7899 */ /* 0x000fe4000801020b */
[----:B------:R-:W-:Y:S02]  /*8c60*/  USHF.L.U32 UR10, UR10, 0x5, URZ ;  /* 0x000000050a0a7899 */ /* 0x000fe4000800063f */
[----:B--2---:R-:W-:-:S06]  /*8c70*/  ULEA UR4, UR4, UR12, 0x18 ;  /* 0x0000000c04047291 */ /* 0x004fcc000f8ec03f */
[----:B------:R-:W-:Y:S01]  /*8c80*/  LEA R237, R237, UR4, 0x1 ;  /* 0x00000004eded7c11 */ /* 0x000fe2000f8e08ff */
[----:B-1----:R-:W-:Y:S06]  /*8c90*/  @!P0 BRA `(.L_x_907) ;  /* 0x0000001400788947 */ /* 0x002fec0003800000 */
[----:B------:R-:W-:Y:S01]  /*8ca0*/  ISETP.NE.U32.AND P0, PT, RZ, UR8, PT ;  /* 0x00000008ff007c0c */ /* 0x000fe2000bf05070 */
[----:B------:R-:W-:-:S03]  /*8cb0*/  IMAD.MOV.U32 R0, RZ, RZ, RZ ;  /* 0x000000ffff007224 */ /* 0x000fc600078e00ff */
[----:B------:R-:W-:Y:S01]  /*8cc0*/  ISETP.NE.AND.EX P0, PT, RZ, UR9, PT, P0 ;  /* 0x00000009ff007c0c */ /* 0x000fe2000bf05300 */
[----:B------:R-:W-:-:S12]  /*8cd0*/  ULDC.64 UR8, c[0x0][0x210] ;  /* 0x0000840000087ab9 */ /* 0x000fd80000000a00 */
[----:B------:R-:W2:Y:S01]  /*8ce0*/  @P0 LDG.E R0, desc[UR6][R110.64] ;  /* 0x000000066e000981 */ /* 0x000ea2000c1e1900 */
[----:B------:R-:W-:Y:S01]  /*8cf0*/  LEA R2, P2, R96, UR8, 0x1 ;  /* 0x0000000860027c11 */ /* 0x000fe2000f8408ff */
[----:B------:R-:W-:Y:S02]  /*8d00*/  IMAD.SHL.U32 R33, R95, 0x20, RZ ;  /* 0x000000205f217824 */ /* 0x000fe400078e00ff */
[--C-:B-----5:R-:W-:Y:S01]  /*8d10*/  IMAD.IADD R28, R217, 0x1, -R212.reuse ;  /* 0x00000001d91c7824 */ /* 0x120fe200078e0ad4 */
[----:B--2---:R-:W-:Y:S02]  /*8d20*/  IADD3 R3, R0, R94, R212 ;  /* 0x0000005e00037210 */ /* 0x004fe40007ffe0d4 */
[----:B------:R-:W-:Y:S01]  /*8d30*/  IADD3 R0, P0, R96, UR10, RZ ;  /* 0x0000000a60007c10 */ /* 0x000fe2000ff1e0ff */
[----:B------:R-:W-:Y:S02]  /*8d40*/  ULDC.U8 UR10, c[0x0][0x3c3] ;  /* 0x0000f0c0000a7ab9 */ /* 0x000fe40000000000 */
[----:B------:R-:W-:Y:S01]  /*8d50*/  IMAD R3, R95, R3, RZ ;  /* 0x000000035f037224 */ /* 0x000fe200078e02ff */
[----:B------:R-:W-:-:S02]  /*8d60*/  IADD3.X R5, R98, UR11, RZ, P0, !PT ;  /* 0x0000000b62057c10 */ /* 0x000fc400087fe4ff */
[----:B------:R-:W-:Y:S02]  /*8d70*/  ISETP.NE.AND P0, PT, RZ, UR10, PT ;  /* 0x0000000aff007c0c */ /* 0x000fe4000bf05270 */
[----:B------:R-:W-:Y:S02]  /*8d80*/  LEA R24, P1, R0, UR8, 0x1 ;  /* 0x0000000800187c11 */ /* 0x000fe4000f8208ff */
[-C--:B------:R-:W-:Y:S02]  /*8d90*/  IADD3 R16, P4, R99, R3.reuse, RZ ;  /* 0x0000000363107210 */ /* 0x080fe40007f9e0ff */
[----:B------:R-:W-:Y:S02]  /*8da0*/  IADD3 R23, P3, R101, R3, RZ ;  /* 0x0000000365177210 */ /* 0x000fe40007f7e0ff */
[----:B------:R-:W-:Y:S02]  /*8db0*/  SHF.R.S32.HI R4, RZ, 0x1f, R3 ;  /* 0x0000001fff047819 */ /* 0x000fe40000011403 */
[----:B------:R-:W-:-:S02]  /*8dc0*/  LEA.HI.X R3, R96, UR9, R98, 0x1, P2 ;  /* 0x0000000960037c11 */ /* 0x000fc400090f0c62 */
[----:B------:R-:W-:Y:S01]  /*8dd0*/  LEA.HI.X R25, R0, UR9, R5, 0x1, P1 ;  /* 0x0000000900197c11 */ /* 0x000fe200088f0c05 */
[--C-:B------:R-:W-:Y:S02]  /*8de0*/  IMAD.X R18, R103, 0x1, R4.reuse, P4 ;  /* 0x0000000167127824 */ /* 0x100fe400020e0604 */
[----:B------:R-:W-:Y:S01]  /*8df0*/  IMAD.X R22, R104, 0x1, R4, P3 ;  /* 0x0000000168167824 */ /* 0x000fe200018e0604 */
[----:B------:R-:W-:Y:S06]  /*8e00*/  @!P0 BRA `(.L_x_908) ;  /* 0x0000000400f88947 */ /* 0x000fec0003800000 */
[----:B------:R-:W-:Y:S01]  /*8e10*/  ISETP.GE.AND P0, PT, R80, R28, PT ;  /* 0x0000001c5000720c */ /* 0x000fe20003f06270 */
[----:B------:R-:W-:Y:S03]  /*8e20*/  BSSY B1, `(.L_x_909) ;  /* 0x000003d000017945 */ /* 0x000fe60003800000 */
[----:B------:R-:W-:-:S13]  /*8e30*/  ISETP.LT.OR P0, PT, R173, -0x3, P0 ;  /* 0xfffffffdad00780c */ /* 0x000fda0000701670 */
[----:B------:R-:W-:Y:S05]  /*8e40*/  @P0 BRA `(.L_x_910) ;  /* 0x0000000000e80947 */ /* 0x000fea0003800000 */
[----:B------:R-:W-:Y:S02]  /*8e50*/  ULDC UR8, c[0x0][0x2d0] ;  /* 0x0000b40000087ab9 */ /* 0x000fe40000000800 */
[----:B------:R-:W-:-:S13]  /*8e60*/  ISETP.GE.AND P0, PT, R132, UR8, PT ;  /* 0x0000000884007c0c */ /* 0x000fda000bf06270 */
[----:B------:R1:W-:Y:S04]  /*8e70*/  @P0 STS [R237], RZ ;  /* 0x000000ffed000388 */ /* 0x0003e80000000800 */
[----:B------:R1:W-:Y:S04]  /*8e80*/  @P0 STS [R237+0x4], RZ ;  /* 0x000004ffed000388 */ /* 0x0003e80000000800 */
[----:B------:R1:W-:Y:S01]  /*8e90*/  @P0 STS.64 [R237+0x8], RZ ;  /* 0x000008ffed000388 */ /* 0x0003e20000000a00 */
[----:B------:R-:W-:Y:S05]  /*8ea0*/  @P0 BRA `(.L_x_910) ;  /* 0x0000000000d00947 */ /* 0x000fea0003800000 */
[----:B---34-:R2:W5:Y:S01]  /*8eb0*/  LDG.E.128 R4, desc[UR6][R2.64] ;  /* 0x0000000602047981 */ /* 0x018562000c1e1d00 */
[----:B------:R-:W-:Y:S01]  /*8ec0*/  ISETP.GE.AND P0, PT, R132, UR5, PT ;  /* 0x0000000584007c0c */ /* 0x000fe2000bf06270 */
[----:B------:R-:W-:-:S12]  /*8ed0*/  BSSY B0, `(.L_x_911) ;  /* 0x0000030000007945 */ /* 0x000fd80003800000 */
[----:B------:R-:W-:Y:S05]  /*8ee0*/  @P0 BRA `(.L_x_912) ;  /* 0x0000000000b80947 */ /* 0x000fea0003800000 */
[C---:B------:R-:W-:Y:S01]  /*8ef0*/  IMAD.SHL.U32 R8, R16.reuse, 0x2, RZ ;  /* 0x0000000210087824 */ /* 0x040fe200078e00ff */
[----:B------:R-:W-:Y:S01]  /*8f00*/  ULDC.64 UR8, c[0x0][0x360] ;  /* 0x0000d80000087ab9 */ /* 0x000fe20000000a00 */
[----:B------:R-:W-:Y:S01]  /*8f10*/  SHF.L.U64.HI R0, R16, 0x1, R18 ;  /* 0x0000000110007819 */ /* 0x000fe20000010212 */
[----:B------:R-:W-:Y:S02]  /*8f20*/  ULDC.64 UR10, c[0x0][0x358] ;  /* 0x0000d600000a7ab9 */ /* 0x000fe40000000a00 */
[C---:B--2---:R-:W-:Y:S02]  /*8f30*/  IADD3 R2, P0, R8.reuse, UR8, RZ ;  /* 0x0000000808027c10 */ /* 0x044fe4000ff1e0ff */
[----:B------:R-:W-:Y:S02]  /*8f40*/  IADD3 R8, P1, R8, UR10, RZ ;  /* 0x0000000a08087c10 */ /* 0x000fe4000ff3e0ff */
[C---:B------:R-:W-:Y:S02]  /*8f50*/  IADD3.X R3, R0.reuse, UR9, RZ, P0, !PT ;  /* 0x0000000900037c10 */ /* 0x040fe400087fe4ff */
[----:B------:R-:W-:-:S03]  /*8f60*/  IADD3.X R9, R0, UR11, RZ, P1, !PT ;  /* 0x0000000b00097c10 */ /* 0x000fc60008ffe4ff */
[----:B------:R2:W3:Y:S04]  /*8f70*/  LDG.E.64 R10, desc[UR6][R2.64] ;  /* 0x00000006020a7981 */ /* 0x0004e8000c1e1b00 */
[----:B------:R-:W4:Y:S01]  /*8f80*/  LDG.E.64 R8, desc[UR6][R8.64] ;  /* 0x0000000608087981 */ /* 0x000f22000c1e1b00 */
[----:B-----5:R-:W-:Y:S01]  /*8f90*/  LOP3.LUT R0, R7, 0xffff0000, RZ, 0xc0, !PT ;  /* 0xffff000007007812 */ /* 0x020fe200078ec0ff */
[C---:B------:R-:W-:Y:S01]  /*8fa0*/  IMAD.U32 R13, R4.reuse, 0x10000, RZ ;  /* 0x00010000040d7824 */ /* 0x040fe200078e00ff */
[----:B------:R-:W-:Y:S02]  /*8fb0*/  LOP3.LUT R12, R4, 0xffff0000, RZ, 0xc0, !PT ;  /* 0xffff0000040c7812 */ /* 0x000fe400078ec0ff */
[C---:B--2---:R-:W-:Y:S02]  /*8fc0*/  SHF.L.U32 R3, R5.reuse, 0x10, RZ ;  /* 0x0000001005037819 */ /* 0x044fe400000006ff */
[----:B------:R-:W-:-:S02]  /*8fd0*/  LOP3.LUT R5, R5, 0xffff0000, RZ, 0xc0, !PT ;  /* 0xffff000005057812 */ /* 0x000fc400078ec0ff */
[----:B------:R-:W-:Y:S01]  /*8fe0*/  SHF.L.U32 R2, R7, 0x10, RZ ;  /* 0x0000001007027819 */ /* 0x000fe200000006ff */
[C---:B------:R-:W-:Y:S01]  /*8ff0*/  IMAD.U32 R7, R6.reuse, 0x10000, RZ ;  /* 0x0001000006077824 */ /* 0x040fe200078e00ff */
[----:B------:R-:W-:Y:S02]  /*9000*/  LOP3.LUT R6, R6, 0xffff0000, RZ, 0xc0, !PT ;  /* 0xffff000006067812 */ /* 0x000fe400078ec0ff */
[----:B---3--:R-:W-:Y:S02]  /*9010*/  LOP3.LUT R15, R10, 0xffff0000, RZ, 0xc0, !PT ;  /* 0xffff00000a0f7812 */ /* 0x008fe400078ec0ff */
[----:B------:R-:W-:Y:S02]  /*9020*/  LOP3.LUT R19, R11, 0xffff0000, RZ, 0xc0, !PT ;  /* 0xffff00000b137812 */ /* 0x000fe400078ec0ff */
[----:B----4-:R-:W-:Y:S01]  /*9030*/  LOP3.LUT R20, R8, 0xffff0000, RZ, 0xc0, !PT ;  /* 0xffff000008147812 */ /* 0x010fe200078ec0ff */
[----:B------:R-:W-:Y:S01]  /*9040*/  FMUL.FTZ R4, R5, R15 ;  /* 0x0000000f05047220 */ /* 0x000fe20000410000 */
[----:B------:R-:W-:Y:S01]  /*9050*/  LOP3.LUT R21, R9, 0xffff0000, RZ, 0xc0, !PT ;  /* 0xffff000009157812 */ /* 0x000fe200078ec0ff */
[----:B------:R-:W-:Y:S01]  /*9060*/  FMUL.FTZ R14, R0, R19 ;  /* 0x00000013000e7220 */ /* 0x000fe20000410000 */
[C---:B------:R-:W-:Y:S01]  /*9070*/  FMUL.FTZ R15, R3.reuse, R15 ;  /* 0x0000000f030f7220 */ /* 0x040fe20000410000 */
[----:B------:R-:W-:Y:S01]  /*9080*/  FFMA.FTZ R17, R3, R20, -R4 ;  /* 0x0000001403117223 */ /* 0x000fe20000010804 */
[C---:B------:R-:W-:Y:S01]  /*9090*/  FMUL.FTZ R3, R2.reuse, R19 ;  /* 0x0000001302037220 */ /* 0x040fe20000410000 */
[----:B------:R-:W-:Y:S01]  /*90a0*/  FFMA.FTZ R14, R2, R21, -R14 ;  /* 0x00000015020e7223 */ /* 0x000fe2000001080e */
[----:B------:R-:W-:Y:S01]  /*90b0*/  SHF.L.U32 R2, R10, 0x10, RZ ;  /* 0x000000100a027819 */ /* 0x000fe200000006ff */
[----:B------:R-:W-:-:S02]  /*90c0*/  IMAD.U32 R9, R9, 0x10000, RZ ;  /* 0x0001000009097824 */ /* 0x000fc400078e00ff */
[----:B------:R-:W-:Y:S01]  /*90d0*/  FFMA.FTZ R10, R0, R21, R3 ;  /* 0x00000015000a7223 */ /* 0x000fe20000010003 */
[----:B------:R-:W-:Y:S01]  /*90e0*/  IMAD.U32 R0, R11, 0x10000, RZ ;  /* 0x000100000b007824 */ /* 0x000fe200078e00ff */
[----:B------:R-:W-:Y:S01]  /*90f0*/  SHF.L.U32 R8, R8, 0x10, RZ ;  /* 0x0000001008087819 */ /* 0x000fe200000006ff */
[-C--:B------:R-:W-:Y:S01]  /*9100*/  FMUL.FTZ R4, R12, R2.reuse ;  /* 0x000000020c047220 */ /* 0x080fe20000410000 */
[----:B------:R-:W-:Y:S01]  /*9110*/  FMUL.FTZ R3, R13, R2 ;  /* 0x000000020d037220 */ /* 0x000fe20000410000 */
[-C--:B------:R-:W-:Y:S01]  /*9120*/  FMUL.FTZ R2, R6, R0.reuse ;  /* 0x0000000006027220 */ /* 0x080fe20000410000 */
[----:B------:R-:W-:Y:S01]  /*9130*/  FMUL.FTZ R0, R7, R0 ;  /* 0x0000000007007220 */ /* 0x000fe20000410000 */
[----:B------:R-:W-:Y:S01]  /*9140*/  FFMA.FTZ R5, R5, R20, R15 ;  /* 0x0000001405057223 */ /* 0x000fe2000001000f */
[-C--:B------:R-:W-:Y:S01]  /*9150*/  FFMA.FTZ R4, R13, R8.reuse, -R4 ;  /* 0x000000080d047223 */ /* 0x080fe20000010804 */
[----:B------:R-:W-:Y:S01]  /*9160*/  FFMA.FTZ R3, R12, R8, R3 ;  /* 0x000000080c037223 */ /* 0x000fe20000010003 */
[-C--:B------:R-:W-:Y:S01]  /*9170*/  FFMA.FTZ R2, R7, R9.reuse, -R2 ;  /* 0x0000000907027223 */ /* 0x080fe20000010802 */
[----:B------:R-:W-:Y:S01]  /*9180*/  FFMA.FTZ R0, R6, R9, R0 ;  /* 0x0000000906007223 */ /* 0x000fe20000010000 */
[----:B------:R-:W-:-:S02]  /*9190*/  F2FP.BF16.F32.PACK_AB R5, R5, R17 ;  /* 0x000000110505723e */ /* 0x000fc400000010ff */
[----:B------:R-:W-:Y:S02]  /*91a0*/  F2FP.BF16.F32.PACK_AB R7, R10, R14 ;  /* 0x0000000e0a07723e */ /* 0x000fe400000010ff */
[----:B------:R-:W-:Y:S02]  /*91b0*/  F2FP.BF16.F32.PACK_AB R4, R3, R4 ;  /* 0x000000040304723e */ /* 0x000fe400000010ff */
[----:B------:R-:W-:Y:S02]  /*91c0*/  F2FP.BF16.F32.PACK_AB R6, R0, R2 ;  /* 0x000000020006723e */ /* 0x000fe400000010ff */
.L_x_912:
[----:B------:R-:W-:Y:S05]  /*91d0*/  BSYNC B0 ;  /* 0x0000000000007941 */ /* 0x000fea0003800000 */
.L_x_911:
[----:B-----5:R3:W-:Y:S02]  /*91e0*/  STS.128 [R237], R4 ;  /* 0x00000004ed007388 */ /* 0x0207e40000000c00 */
.L_x_910:
[----:B------:R-:W-:Y:S05]  /*91f0*/  BSYNC B1 ;  /* 0x0000000000017941 */ /* 0x000fea0003800000 */
.L_x_909:
[----:B------:R-:W-:-:S05]  /*9200*/  VIADD R20, R80, 0x20 ;  /* 0x0000002050147836 */ /* 0x000fca0000000000 */
[----:B------:R-:W-:-:S04]  /*9210*/  ISETP.GE.AND P0, PT, R20, R28, PT ;  /* 0x0000001c1400720c */ /* 0x000fc80003f06270 */
[----:B------:R-:W-:-:S13]  /*9220*/  ISETP.LT.OR P0, PT, R173, -0x83, P0 ;  /* 0xffffff7dad00780c */ /* 0x000fda0000701670 */
[----:B------:R-:W-:Y:S05]  /*9230*/  @P0 BRA `(.L_x_913) ;  /* 0x0000001000980947 */ /* 0x000fea0003800000 */
[----:B------:R-:W-:Y:S02]  /*9240*/  ULDC UR8, c[0x0][0x2d0] ;  /* 0x0000b40000087ab9 */ /* 0x000fe40000000800 */
[----:B------:R-:W-:-:S13]  /*9250*/  ISETP.GE.AND P0, PT, R132, UR8, PT ;  /* 0x0000000884007c0c */ /* 0x000fda000bf06270 */
[----:B------:R1:W-:Y:S01]  /*9260*/  @P0 STS.128 [R237+0x800], RZ ;  /* 0x000800ffed000388 */ /* 0x0003e20000000c00 */
[----:B------:R-:W-:Y:S05]  /*9270*/  @P0 BRA `(.L_x_913) ;  /* 0x0000001000880947 */ /* 0x000fea0003800000 */
[----:B---34-:R3:W5:Y:S01]  /*9280*/  LDG.E.128 R4, desc[UR6][R24.64] ;  /* 0x0000000618047981 */ /* 0x018762000c1e1d00 */
[----:B------:R-:W-:Y:S01]  /*9290*/  ISETP.GE.AND P0, PT, R132, UR5, PT ;  /* 0x0000000584007c0c */ /* 0x000fe2000bf06270 */
[----:B------:R-:W-:-:S12]  /*92a0*/  BSSY B0, `(.L_x_914) ;  /* 0x0000032000007945 */ /* 0x000fd80003800000 */
[----:B------:R-:W-:Y:S05]  /*92b0*/  @P0 BRA `(.L_x_915) ;  /* 0x0000000000c00947 */ /* 0x000fea0003800000 */
[C---:B------:R-:W-:Y:S01]  /*92c0*/  IADD3 R0, P0, R33.reuse, R16, RZ ;  /* 0x0000001021007210 */ /* 0x040fe20007f1e0ff */
[----:B------:R-:W-:Y:S01]  /*92d0*/  ULDC.64 UR8, c[0x0][0x360] ;  /* 0x0000d80000087ab9 */ /* 0x000fe20000000a00 */
[----:B------:R-:W-:Y:S02]  /*92e0*/  ULDC.64 UR10, c[0x0][0x358] ;  /* 0x0000d600000a7ab9 */ /* 0x000fe40000000a00 */
[----:B--2---:R-:W-:Y:S01]  /*92f0*/  LEA.HI.X.SX32 R2, R33, R18, 0x1, P0 ;  /* 0x0000001221027211 */ /* 0x004fe200000f0eff */
[----:B------:R-:W-:-:S03]  /*9300*/  IMAD.SHL.U32 R8, R0, 0x2, RZ ;  /* 0x0000000200087824 */ /* 0x000fc600078e00ff */
[----:B------:R-:W-:Y:S02]  /*9310*/  SHF.L.U64.HI R0, R0, 0x1, R2 ;  /* 0x0000000100007819 */ /* 0x000fe40000010202 */
[C---:B------:R-:W-:Y:S02]  /*9320*/  IADD3 R2, P0, R8.reuse, UR8, RZ ;  /* 0x0000000808027c10 */ /* 0x040fe4000ff1e0ff */
[----:B------:R-:W-:Y:S02]  /*9330*/  IADD3 R8, P1, R8, UR10, RZ ;  /* 0x0000000a08087c10 */ /* 0x000fe4000ff3e0ff */
[C---:B------:R-:W-:Y:S02]  /*9340*/  IADD3.X R3, R0.reuse, UR9, RZ, P0, !PT ;  /* 0x0000000900037c10 */ /* 0x040fe400087fe4ff */
[----:B------:R-:W-:-:S03]  /*9350*/  IADD3.X R9, R0, UR11, RZ, P1, !PT ;  /* 0x0000000b00097c10 */ /* 0x000fc60008ffe4ff */
[----:B------:R2:W4:Y:S04]  /*9360*/  LDG.E.64 R10, desc[UR6][R2.64] ;  /* 0x00000006020a7981 */ /* 0x000528000c1e1b00 */
[----:B------:R-:W3:Y:S01]  /*9370*/  LDG.E.64 R8, desc[UR6][R8.64] ;  /* 0x0000000608087981 */ /* 0x000ee2000c1e1b00 */
[----:B-----5:R-:W-:Y:S02]  /*9380*/  LOP3.LUT R0, R7, 0xffff0000, RZ, 0xc0, !PT ;  /* 0xffff000007007812 */ /* 0x020fe400078ec0ff */
[C---:B------:R-:W-:Y:S02]  /*9390*/  SHF.L.U32 R13, R4.reuse, 0x10, RZ ;  /* 0x00000010040d7819 */ /* 0x040fe400000006ff */
[----:B------:R-:W-:Y:S01]  /*93a0*/  LOP3.LUT R12, R4, 0xffff0000, RZ, 0xc0, !PT ;  /* 0xffff0000040c7812 */ /* 0x000fe200078ec0ff */
[C---:B--2---:R-:W-:Y:S01]  /*93b0*/  IMAD.U32 R3, R5.reuse, 0x10000, RZ ;  /* 0x0001000005037824 */ /* 0x044fe200078e00ff */
[----:B------:R-:W-:Y:S01]  /*93c0*/  LOP3.LUT R5, R5, 0xffff0000, RZ, 0xc0, !PT ;  /* 0xffff000005057812 */ /* 0x000fe200078ec0ff */
[----:B------:R-:W-:Y:S01]  /*93d0*/  IMAD.U32 R2, R7, 0x10000, RZ ;  /* 0x0001000007027824 */ /* 0x000fe200078e00ff */
[----:B------:R-:W-:-:S02]  /*93e0*/  SHF.L.U32 R7, R6, 0x10, RZ ;  /* 0x0000001006077819 */ /* 0x000fc400000006ff */
[----:B------:R-:W-:Y:S02]  /*93f0*/  LOP3.LUT R6, R6, 0xffff0000, RZ, 0xc0, !PT ;  /* 0xffff000006067812 */ /* 0x000fe400078ec0ff */
[----:B----4-:R-:W-:Y:S02]  /*9400*/  LOP3.LUT R15, R10, 0xffff0000, RZ, 0xc0, !PT ;  /* 0xffff00000a0f7812 */ /* 0x010fe400078ec0ff */
[----:B------:R-:W-:Y:S02]  /*9410*/  LOP3.LUT R17, R11, 0xffff0000, RZ, 0xc0, !PT ;  /* 0xffff00000b117812 */ /* 0x000fe400078ec0ff */
[----:B---3--:R-:W-:Y:S01]  /*9420*/  LOP3.LUT R18, R8, 0xffff0000, RZ, 0xc0, !PT ;  /* 0xffff000008127812 */ /* 0x008fe200078ec0ff */
[----:B------:R-:W-:Y:S01]  /*9430*/  FMUL.FTZ R4, R5, R15 ;  /* 0x0000000f05047220 */ /* 0x000fe20000410000 */
[----:B------:R-:W-:Y:S01]  /*9440*/  LOP3.LUT R19, R9, 0xffff0000, RZ, 0xc0, !PT ;  /* 0xffff000009137812 */ /* 0x000fe200078ec0ff */
[----:B------:R-:W-:Y:S01]  /*9450*/  FMUL.FTZ R14, R0, R17 ;  /* 0x00000011000e7220 */ /* 0x000fe20000410000 */
[C---:B------:R-:W-:Y:S01]  /*9460*/  FMUL.FTZ R15, R3.reuse, R15 ;  /* 0x0000000f030f7220 */ /* 0x040fe20000410000 */
[----:B------:R-:W-:Y:S01]  /*9470*/  FFMA.FTZ R16, R3, R18, -R4 ;  /* 0x0000001203107223 */ /* 0x000fe20000010804 */
[C---:B------:R-:W-:Y:S01]  /*9480*/  FMUL.FTZ R3, R2.reuse, R17 ;  /* 0x0000001102037220 */ /* 0x040fe20000410000 */
[-C--:B------:R-:W-:Y:S01]  /*9490*/  FFMA.FTZ R14, R2, R19.reuse, -R14 ;  /* 0x00000013020e7223 */ /* 0x080fe2000001080e */
[----:B------:R-:W-:Y:S01]  /*94a0*/  IMAD.U32 R2, R10, 0x10000, RZ ;  /* 0x000100000a027824 */ /* 0x000fe200078e00ff */
[----:B------:R-:W-:Y:S01]  /*94b0*/  SHF.L.U32 R9, R9, 0x10, RZ ;  /* 0x0000001009097819 */ /* 0x000fe200000006ff */
[----:B------:R-:W-:Y:S01]  /*94c0*/  FFMA.FTZ R10, R0, R19, R3 ;  /* 0x00000013000a7223 */ /* 0x000fe20000010003 */
[----:B------:R-:W-:Y:S01]  /*94d0*/  SHF.L.U32 R0, R11, 0x10, RZ ;  /* 0x000000100b007819 */ /* 0x000fe200000006ff */
[-C--:B------:R-:W-:Y:S01]  /*94e0*/  FMUL.FTZ R4, R12, R2.reuse ;  /* 0x000000020c047220 */ /* 0x080fe20000410000 */
[----:B------:R-:W-:Y:S01]  /*94f0*/  FMUL.FTZ R3, R13, R2 ;  /* 0x000000020d037220 */ /* 0x000fe20000410000 */
[----:B------:R-:W-:-:S02]  /*9500*/  IMAD.U32 R8, R8, 0x10000, RZ ;  /* 0x0001000008087824 */ /* 0x000fc400078e00ff */
[----:B------:R-:W-:Y:S01]  /*9510*/  FFMA.FTZ R5, R5, R18, R15 ;  /* 0x0000001205057223 */ /* 0x000fe2000001000f */
[-C--:B------:R-:W-:Y:S01]  /*9520*/  FMUL.FTZ R2, R6, R0.reuse ;  /* 0x0000000006027220 */ /* 0x080fe20000410000 */
[----:B------:R-:W-:Y:S01]  /*9530*/  FMUL.FTZ R0, R7, R0 ;  /* 0x0000000007007220 */ /* 0x000fe20000410000 */
[-C--:B------:R-:W-:Y:S01]  /*9540*/  FFMA.FTZ R4, R13, R8.reuse, -R4 ;  /* 0x000000080d047223 */ /* 0x080fe20000010804 */
[----:B------:R-:W-:Y:S01]  /*9550*/  FFMA.FTZ R3, R12, R8, R3 ;  /* 0x000000080c037223 */ /* 0x000fe20000010003 */
[-C--:B------:R-:W-:Y:S01]  /*9560*/  FFMA.FTZ R2, R7, R9.reuse, -R2 ;  /* 0x0000000907027223 */ /* 0x080fe20000010802 */
[----:B------:R-:W-:Y:S01]  /*9570*/  FFMA.FTZ R0, R6, R9, R0 ;  /* 0x0000000906007223 */ /* 0x000fe20000010000 */
[----:B------:R-:W-:Y:S02]  /*9580*/  F2FP.BF16.F32.PACK_AB R5, R5, R16 ;  /* 0x000000100505723e */ /* 0x000fe400000010ff */
[----:B------:R-:W-:Y:S02]  /*9590*/  F2FP.BF16.F32.PACK_AB R7, R10, R14 ;  /* 0x0000000e0a07723e */ /* 0x000fe400000010ff */
[----:B------:R-:W-:-:S02]  /*95a0*/  F2FP.BF16.F32.PACK_AB R4, R3, R4 ;  /* 0x000000040304723e */ /* 0x000fc400000010ff */
[----:B------:R-:W-:Y:S02]  /*95b0*/  F2FP.BF16.F32.PACK_AB R6, R0, R2 ;  /* 0x000000020006723e */ /* 0x000fe400000010ff */
.L_x_915:
[----:B------:R-:W-:Y:S05]  /*95c0*/  BSYNC B0 ;  /* 0x0000000000007941 */ /* 0x000fea0003800000 */
.L_x_914:
[----:B-----5:R4:W-:Y:S01]  /*95d0*/  STS.128 [R237+0x800], R4 ;  /* 0x00080004ed007388 */ /* 0x0209e20000000c00 */
[----:B------:R-:W-:Y:S05]  /*95e0*/  BRA `(.L_x_913) ;  /* 0x0000000c00ac7947 */ /* 0x000fea0003800000 */
.L_x_908:
        /* <DEDUP_REMOVED lines=14> */
[----:B------:R-:W-:Y:S01]  /*96d0*/  ISETP.GE.AND P0, PT, R132, R95, PT ;  /* 0x0000005f8400720c */ /* 0x000fe20003f06270 */
[----:B------:R-:W-:Y:S01]  /*96e0*/  IMAD.MOV.U32 R0, RZ, RZ, RZ ;  /* 0x000000ffff007224 */ /* 0x000fe200078e00ff */
[----:B------:R-:W-:Y:S01]  /*96f0*/  ULDC.64 UR8, c[0x0][0x360] ;  /* 0x0000d80000087ab9 */ /* 0x000fe20000000a00 */
[----:B------:R-:W-:-:S10]  /*9700*/  IMAD.MOV.U32 R8, RZ, RZ, R95 ;  /* 0x000000ffff087224 */ /* 0x000fd400078e005f */
[--C-:B------:R-:W-:Y:S02]  /*9710*/  @P0 SHF.R.S32.HI R9, RZ, 0x1, R108.reuse ;  /* 0x00000001ff090819 */ /* 0x100fe4000001146c */
[----:B------:R-:W-:Y:S02]  /*9720*/  @P0 SHF.R.S32.HI R10, RZ, 0x1, R108 ;  /* 0x00000001ff0a0819 */ /* 0x000fe4000001146c */
[----:B------:R-:W-:-:S03]  /*9730*/  @P0 IADD3 R0, -R9, RZ, RZ ;  /* 0x000000ff09000210 */ /* 0x000fc60007ffe1ff */
[----:B------:R-:W-:Y:S01]  /*9740*/  @P0 IMAD.MOV R8, RZ, RZ, -R10 ;  /* 0x000000ffff080224 */ /* 0x000fe200078e0a0a */
[----:B------:R-:W-:-:S03]  /*9750*/  IADD3 R13, P1, R0, R23, RZ ;  /* 0x00000017000d7210 */ /* 0x000fc60007f3e0ff */
[----:B------:R-:W-:Y:S01]  /*9760*/  IMAD.WIDE R8, R8, 0x2, R2 ;  /* 0x0000000208087825 */ /* 0x000fe200078e0202 */
[----:B------:R-:W-:Y:S02]  /*9770*/  LEA.HI.X.SX32 R0, R0, R22, 0x1, P1 ;  /* 0x0000001600007211 */ /* 0x000fe400008f0eff */
[C---:B------:R-:W-:Y:S02]  /*9780*/  LEA R12, P1, R13.reuse, UR8, 0x1 ;  /* 0x000000080d0c7c11 */ /* 0x040fe4000f8208ff */
[----:B--2---:R-:W-:Y:S01]  /*9790*/  @P0 SHF.R.S32.HI R2, RZ, 0x1, R108 ;  /* 0x00000001ff020819 */ /* 0x004fe2000001146c */
[----:B------:R-:W2:Y:S01]  /*97a0*/  LDG.E.128 R8, desc[UR6][R8.64] ;  /* 0x0000000608087981 */ /* 0x000ea2000c1e1d00 */
[----:B------:R-:W-:Y:S01]  /*97b0*/  LEA.HI.X R13, R13, UR9, R0, 0x1, P1 ;  /* 0x000000090d0d7c11 */ /* 0x000fe200088f0c00 */
[----:B------:R-:W-:Y:S01]  /*97c0*/  IMAD.MOV.U32 R0, RZ, RZ, RZ ;  /* 0x000000ffff007224 */ /* 0x000fe200078e00ff */
[----:B------:R-:W-:Y:S01]  /*97d0*/  @P0 IADD3 R0, -R2, RZ, RZ ;  /* 0x000000ff02000210 */ /* 0x000fe20007ffe1ff */
[----:B------:R-:W-:-:S03]  /*97e0*/  ULDC.64 UR8, c[0x0][0x358] ;  /* 0x0000d60000087ab9 */ /* 0x000fc60000000a00 */
[C---:B------:R-:W-:Y:S01]  /*97f0*/  IADD3 R2, P1, R0.reuse, R23, RZ ;  /* 0x0000001700027210 */ /* 0x040fe20007f3e0ff */
[----:B------:R-:W3:Y:S03]  /*9800*/  LDG.E.128 R12, desc[UR6][R12.64] ;  /* 0x000000060c0c7981 */ /* 0x000ee6000c1e1d00 */
[----:B------:R-:W-:Y:S02]  /*9810*/  LEA.HI.X.SX32 R0, R0, R22, 0x1, P1 ;  /* 0x0000001600007211 */ /* 0x000fe400008f0eff */
[----:B------:R-:W-:-:S04]  /*9820*/  LEA R16, P1, R2, UR8, 0x1 ;  /* 0x0000000802107c11 */ /* 0x000fc8000f8208ff */
[----:B------:R-:W-:-:S06]  /*9830*/  LEA.HI.X R17, R2, UR9, R0, 0x1, P1 ;  /* 0x0000000902117c11 */ /* 0x000fcc00088f0c00 */
[----:B------:R-:W4:Y:S01]  /*9840*/  LDG.E.128 R16, desc[UR6][R16.64] ;  /* 0x0000000610107981 */ /* 0x000f22000c1e1d00 */
[C---:B-----5:R-:W-:Y:S01]  /*9850*/  SHF.L.U32 R29, R6.reuse, 0x10, RZ ;  /* 0x00000010061d7819 */ /* 0x060fe200000006ff */
[----:B------:R-:W-:Y:S01]  /*9860*/  IMAD.U32 R26, R7, 0x10000, RZ ;  /* 0x00010000071a7824 */ /* 0x000fe200078e00ff */
[----:B------:R-:W-:Y:S01]  /*9870*/  LOP3.LUT R32, R6, 0xffff0000, RZ, 0xc0, !PT ;  /* 0xffff000006207812 */ /* 0x000fe200078ec0ff */
[----:B------:R-:W-:Y:S01]  /*9880*/  IMAD.U32 R20, R5, 0x10000, RZ ;  /* 0x0001000005147824 */ /* 0x000fe200078e00ff */
[----:B------:R-:W-:Y:S01]  /*9890*/  LOP3.LUT R31, R7, 0xffff0000, RZ, 0xc0, !PT ;  /* 0xffff0000071f7812 */ /* 0x000fe200078ec0ff */
[C---:B------:R-:W-:Y:S01]  /*98a0*/  IMAD.U32 R21, R4.reuse, 0x10000, RZ ;  /* 0x0001000004157824 */ /* 0x040fe200078e00ff */
[----:B------:R-:W-:Y:S02]  /*98b0*/  LOP3.LUT R30, R5, 0xffff0000, RZ, 0xc0, !PT ;  /* 0xffff0000051e7812 */ /* 0x000fe400078ec0ff */
[----:B------:R-:W-:Y:S01]  /*98c0*/  LOP3.LUT R27, R4, 0xffff0000, RZ, 0xc0, !PT ;  /* 0xffff0000041b7812 */ /* 0x000fe200078ec0ff */
[C---:B--2---:R-:W-:Y:S01]  /*98d0*/  IMAD.U32 R34, R8.reuse, 0x10000, RZ ;  /* 0x0001000008227824 */ /* 0x044fe200078e00ff */
[----:B------:R-:W-:Y:S01]  /*98e0*/  LOP3.LUT R35, R8, 0xffff0000, RZ, 0xc0, !PT ;  /* 0xffff000008237812 */ /* 0x000fe200078ec0ff */
[----:B------:R-:W-:Y:S01]  /*98f0*/  IMAD.U32 R37, R10, 0x10000, RZ ;  /* 0x000100000a257824 */ /* 0x000fe200078e00ff */
[----:B------:R-:W-:-:S02]  /*9900*/  SHF.L.U32 R38, R9, 0x10, RZ ;  /* 0x0000001009267819 */ /* 0x000fc400000006ff */
[----:B------:R-:W-:Y:S02]  /*9910*/  LOP3.LUT R9, R9, 0xffff0000, RZ, 0xc0, !PT ;  /* 0xffff000009097812 */ /* 0x000fe400078ec0ff */
[----:B------:R-:W-:Y:S01]  /*9920*/  LOP3.LUT R39, R10, 0xffff0000, RZ, 0xc0, !PT ;  /* 0xffff00000a277812 */ /* 0x000fe200078ec0ff */
[C---:B---3--:R-:W-:Y:S01]  /*9930*/  IMAD.U32 R7, R12.reuse, 0x10000, RZ ;  /* 0x000100000c077824 */ /* 0x048fe200078e00ff */
[----:B------:R-:W-:Y:S01]  /*9940*/  LOP3.LUT R6, R12, 0xffff0000, RZ, 0xc0, !PT ;  /* 0xffff00000c067812 */ /* 0x000fe200078ec0ff */
[----:B------:R-:W-:Y:S01]  /*9950*/  IMAD.U32 R4, R14, 0x10000, RZ ;  /* 0x000100000e047824 */ /* 0x000fe200078e00ff */
[----:B------:R-:W-:Y:S01]  /*9960*/  SHF.L.U32 R5, R13, 0x10, RZ ;  /* 0x000000100d057819 */ /* 0x000fe200000006ff */
[----:B------:R-:W-:Y:S01]  /*9970*/  @!P0 FADD.FTZ R7, -R7, -RZ ;  /* 0x800000ff07078221 */ /* 0x000fe20000010100 */
[----:B------:R-:W-:Y:S01]  /*9980*/  LOP3.LUT R12, R13, 0xffff0000, RZ, 0xc0, !PT ;  /* 0xffff00000d0c7812 */ /* 0x000fe200078ec0ff */
[----:B------:R-:W-:Y:S01]  /*9990*/  @!P0 FADD.FTZ R6, -R6, -RZ ;  /* 0x800000ff06068221 */ /* 0x000fe20000010100 */
[----:B------:R-:W-:Y:S01]  /*99a0*/  LOP3.LUT R3, R14, 0xffff0000, RZ, 0xc0, !PT ;  /* 0xffff00000e037812 */ /* 0x000fe200078ec0ff */
[----:B------:R-:W-:Y:S01]  /*99b0*/  @!P0 FADD.FTZ R5, -R5, -RZ ;  /* 0x800000ff05058221 */ /* 0x000fe20000010100 */
[C---:B------:R-:W-:Y:S01]  /*99c0*/  LOP3.LUT R0, R15.reuse, 0xffff0000, RZ, 0xc0, !PT ;  /* 0xffff00000f007812 */ /* 0x040fe200078ec0ff */
[----:B------:R-:W-:Y:S01]  /*99d0*/  @!P0 FADD.FTZ R12, -R12, -RZ ;  /* 0x800000ff0c0c8221 */ /* 0x000fe20000010100 */
[----:B------:R-:W-:Y:S01]  /*99e0*/  SHF.L.U32 R2, R15, 0x10, RZ ;  /* 0x000000100f027819 */ /* 0x000fe200000006ff */
[----:B------:R-:W-:Y:S01]  /*99f0*/  FMUL.FTZ R8, R34, R7 ;  /* 0x0000000722087220 */ /* 0x000fe20000410000 */
[----:B------:R-:W-:Y:S01]  /*9a00*/  LOP3.LUT R10, R11, 0xffff0000, RZ, 0xc0, !PT ;  /* 0xffff00000b0a7812 */ /* 0x000fe200078ec0ff */
[----:B------:R-:W-:Y:S01]  /*9a10*/  @!P0 FADD.FTZ R3, -R3, -RZ ;  /* 0x800000ff03038221 */ /* 0x000fe20000010100 */
[----:B------:R-:W-:Y:S01]  /*9a20*/  FMUL.FTZ R7, R35, R6 ;  /* 0x0000000623077220 */ /* 0x000fe20000410000 */
[----:B------:R-:W-:Y:S01]  /*9a30*/  @!P0 FADD.FTZ R0, -R0, -RZ ;  /* 0x800000ff00008221 */ /* 0x000fe20000010100 */
[----:B------:R-:W-:Y:S01]  /*9a40*/  FMUL.FTZ R6, R38, R5 ;  /* 0x0000000526067220 */ /* 0x000fe20000410000 */
[----:B------:R-:W-:Y:S01]  /*9a50*/  SHF.L.U32 R40, R11, 0x10, RZ ;  /* 0x000000100b287819 */ /* 0x000fe200000006ff */
[----:B------:R-:W-:Y:S01]  /*9a60*/  FMUL.FTZ R5, R9, R12 ;  /* 0x0000000c09057220 */ /* 0x000fe20000410000 */
[----:B------:R-:W-:Y:S01]  /*9a70*/  @!P0 FADD.FTZ R4, -R4, -RZ ;  /* 0x800000ff04048221 */ /* 0x000fe20000010100 */
[----:B------:R-:W-:Y:S01]  /*9a80*/  @!P0 FADD.FTZ R2, -R2, -RZ ;  /* 0x800000ff02028221 */ /* 0x000fe20000010100 */
[----:B------:R-:W-:Y:S01]  /*9a90*/  FMUL.FTZ R9, R39, R3 ;  /* 0x0000000327097220 */ /* 0x000fe20000410000 */
[----:B------:R-:W-:Y:S01]  /*9aa0*/  FMUL.FTZ R0, R10, R0 ;  /* 0x000000000a007220 */ /* 0x000fe20000410000 */
[C---:B----4-:R-:W-:Y:S01]  /*9ab0*/  LOP3.LUT R3, R16.reuse, 0xffff0000, RZ, 0xc0, !PT ;  /* 0xffff000010037812 */ /* 0x050fe200078ec0ff */
[----:B------:R-:W-:Y:S01]  /*9ac0*/  IMAD.U32 R10, R16, 0x10000, RZ ;  /* 0x00010000100a7824 */ /* 0x000fe200078e00ff */
[----:B------:R-:W-:Y:S01]  /*9ad0*/  SHF.L.U32 R12, R17, 0x10, RZ ;  /* 0x00000010110c7819 */ /* 0x000fe200000006ff */
[C---:B------:R-:W-:Y:S01]  /*9ae0*/  IMAD.U32 R11, R18.reuse, 0x10000, RZ ;  /* 0x00010000120b7824 */ /* 0x040fe200078e00ff */
[----:B------:R-:W-:Y:S01]  /*9af0*/  LOP3.LUT R14, R18, 0xffff0000, RZ, 0xc0, !PT ;  /* 0xffff0000120e7812 */ /* 0x000fe200078ec0ff */
[----:B------:R-:W-:Y:S01]  /*9b00*/  FMUL.FTZ R4, R37, R4 ;  /* 0x0000000425047220 */ /* 0x000fe20000410000 */
[----:B------:R-:W-:Y:S01]  /*9b10*/  LOP3.LUT R16, R17, 0xffff0000, RZ, 0xc0, !PT ;  /* 0xffff000011107812 */ /* 0x000fe200078ec0ff */
[----:B------:R-:W-:Y:S01]  /*9b20*/  FMUL.FTZ R2, R40, R2 ;  /* 0x0000000228027220 */ /* 0x000fe20000410000 */
[----:B------:R-:W-:Y:S01]  /*9b30*/  SHF.L.U32 R13, R19, 0x10, RZ ;  /* 0x00000010130d7819 */ /* 0x000fe200000006ff */
[----:B------:R-:W-:Y:S01]  /*9b40*/  FFMA.FTZ R7, R27, R3, R7 ;  /* 0x000000031b077223 */ /* 0x000fe20000010007 */
[----:B------:R-:W-:Y:S01]  /*9b50*/  LOP3.LUT R18, R19, 0xffff0000, RZ, 0xc0, !PT ;  /* 0xffff000013127812 */ /* 0x000fe200078ec0ff */
[----:B------:R-:W-:Y:S01]  /*9b60*/  FFMA.FTZ R10, R21, R10, R8 ;  /* 0x0000000a150a7223 */ /* 0x000fe20000010008 */
[----:B------:R-:W-:Y:S01]  /*9b70*/  FFMA.FTZ R3, R20, R12, R6 ;  /* 0x0000000c14037223 */ /* 0x000fe20000010006 */
[----:B------:R-:W-:Y:S01]  /*9b80*/  FFMA.FTZ R5, R30, R16, R5 ;  /* 0x000000101e057223 */ /* 0x000fe20000010005 */
[----:B------:R-:W-:Y:S01]  /*9b90*/  FFMA.FTZ R8, R29, R11, R4 ;  /* 0x0000000b1d087223 */ /* 0x000fe20000010004 */
[----:B------:R-:W-:Y:S01]  /*9ba0*/  FFMA.FTZ R2, R26, R13, R2 ;  /* 0x0000000d1a027223 */ /* 0x000fe20000010002 */
[----:B------:R-:W-:Y:S01]  /*9bb0*/  FFMA.FTZ R0, R31, R18, R0 ;  /* 0x000000121f007223 */ /* 0x000fe20000010000 */
[----:B------:R-:W-:Y:S01]  /*9bc0*/  FFMA.FTZ R6, R32, R14, R9 ;  /* 0x0000000e20067223 */ /* 0x000fe20000010009 */
[----:B------:R-:W-:-:S02]  /*9bd0*/  F2FP.BF16.F32.PACK_AB R4, R7, R10 ;  /* 0x0000000a0704723e */ /* 0x000fc400000010ff */
[----:B------:R-:W-:Y:S02]  /*9be0*/  F2FP.BF16.F32.PACK_AB R5, R5, R3 ;  /* 0x000000030505723e */ /* 0x000fe400000010ff */
[----:B------:R-:W-:Y:S02]  /*9bf0*/  F2FP.BF16.F32.PACK_AB R7, R0, R2 ;  /* 0x000000020007723e */ /* 0x000fe400000010ff */
[----:B------:R-:W-:Y:S02]  /*9c00*/  F2FP.BF16.F32.PACK_AB R6, R6, R8 ;  /* 0x000000080606723e */ /* 0x000fe400000010ff */
.L_x_919:
[----:B------:R-:W-:Y:S05]  /*9c10*/  BSYNC B0 ;  /* 0x0000000000007941 */ /* 0x000fea0003800000 */
.L_x_918:
[----:B-----5:R3:W-:Y:S02]  /*9c20*/  STS.128 [R237], R4 ;  /* 0x00000004ed007388 */ /* 0x0207e40000000c00 */
.L_x_917:
[----:B------:R-:W-:Y:S05]  /*9c30*/  BSYNC B1 ;  /* 0x0000000000017941 */ /* 0x000fea0003800000 */
.L_x_916:
        /* <DEDUP_REMOVED lines=12> */
[----:B------:R-:W-:Y:S01]  /*9d00*/  ISETP.GE.AND P0, PT, R132, R95, PT ;  /* 0x0000005f8400720c */ /* 0x000fe20003f06270 */
[----:B------:R-:W-:Y:S01]  /*9d10*/  IMAD.MOV.U32 R0, RZ, RZ, RZ ;  /* 0x000000ffff007224 */ /* 0x000fe200078e00ff */
[----:B------:R-:W-:Y:S01]  /*9d20*/  IADD3 R16, P1, R33, R23, RZ ;  /* 0x0000001721107210 */ /* 0x000fe20007f3e0ff */
[----:B------:R-:W-:-:S10]  /*9d30*/  ULDC.64 UR8, c[0x0][0x360] ;  /* 0x0000d80000087ab9 */ /* 0x000fd40000000a00 */
[--C-:B--2---:R-:W-:Y:S02]  /*9d40*/  @P0 SHF.R.S32.HI R2, RZ, 0x1, R108.reuse ;  /* 0x00000001ff020819 */ /* 0x104fe4000001146c */
[----:B------:R-:W-:-:S03]  /*9d50*/  @P0 SHF.R.S32.HI R3, RZ, 0x1, R108 ;  /* 0x00000001ff030819 */ /* 0x000fc6000001146c */
[----:B------:R-:W-:Y:S02]  /*9d60*/  @P0 IMAD.MOV R0, RZ, RZ, -R2 ;  /* 0x000000ffff000224 */ /* 0x000fe400078e0a02 */
[----:B------:R-:W-:Y:S01]  /*9d70*/  @P0 IMAD.MOV R95, RZ, RZ, -R3 ;  /* 0x000000ffff5f0224 */ /* 0x000fe200078e0a03 */
[----:B------:R-:W-:Y:S02]  /*9d80*/  LEA.HI.X.SX32 R3, R33, R22, 0x1, P1 ;  /* 0x0000001621037211 */ /* 0x000fe400008f0eff */
[----:B------:R-:W-:Y:S01]  /*9d90*/  IADD3 R2, P1, R0, R16, RZ ;  /* 0x0000001000027210 */ /* 0x000fe20007f3e0ff */
[----:B------:R-:W-:-:S03]  /*9da0*/  IMAD.WIDE R8, R95, 0x2, R24 ;  /* 0x000000025f087825 */ /* 0x000fc600078e0218 */
[----:B------:R-:W-:Y:S02]  /*9db0*/  LEA.HI.X.SX32 R0, R0, R3, 0x1, P1 ;  /* 0x0000000300007211 */ /* 0x000fe400008f0eff */
[C---:B------:R-:W-:Y:S01]  /*9dc0*/  LEA R12, P1, R2.reuse, UR8, 0x1 ;  /* 0x00000008020c7c11 */ /* 0x040fe2000f8208ff */
[----:B------:R-:W2:Y:S03]  /*9dd0*/  LDG.E.128 R8, desc[UR6][R8.64] ;  /* 0x0000000608087981 */ /* 0x000ea6000c1e1d00 */
[----:B------:R-:W-:Y:S01]  /*9de0*/  LEA.HI.X R13, R2, UR9, R0, 0x1, P1 ;  /* 0x00000009020d7c11 */ /* 0x000fe200088f0c00 */
[----:B------:R-:W-:Y:S01]  /*9df0*/  ULDC.64 UR8, c[0x0][0x358] ;  /* 0x0000d60000087ab9 */ /* 0x000fe20000000a00 */
[----:B------:R-:W-:Y:S02]  /*9e00*/  @P0 SHF.R.S32.HI R2, RZ, 0x1, R108 ;  /* 0x00000001ff020819 */ /* 0x000fe4000001146c */
[----:B------:R-:W-:-:S02]  /*9e10*/  MOV R0, RZ ;  /* 0x000000ff00007202 */ /* 0x000fc40000000f00 */
[----:B------:R-:W4:Y:S01]  /*9e20*/  LDG.E.128 R12, desc[UR6][R12.64] ;  /* 0x000000060c0c7981 */ /* 0x000f22000c1e1d00 */
[----:B------:R-:W-:-:S05]  /*9e30*/  @P0 IMAD.MOV R0, RZ, RZ, -R2 ;  /* 0x000000ffff000224 */ /* 0x000fca00078e0a02 */
[----:B------:R-:W-:-:S04]  /*9e40*/  IADD3 R2, P1, R0, R16, RZ ;  /* 0x0000001000027210 */ /* 0x000fc80007f3e0ff */
[----:B------:R-:W-:Y:S02]  /*9e50*/  LEA.HI.X.SX32 R0, R0, R3, 0x1, P1 ;  /* 0x0000000300007211 */ /* 0x000fe400008f0eff */
[----:B------:R-:W-:-:S04]  /*9e60*/  LEA R16, P1, R2, UR8, 0x1 ;  /* 0x0000000802107c11 */ /* 0x000fc8000f8208ff */
[----:B------:R-:W-:-:S06]  /*9e70*/  LEA.HI.X R17, R2, UR9, R0, 0x1, P1 ;  /* 0x0000000902117c11 */ /* 0x000fcc00088f0c00 */
[----:B------:R-:W4:Y:S01]  /*9e80*/  LDG.E.128 R16, desc[UR6][R16.64] ;  /* 0x0000000610107981 */ /* 0x000f22000c1e1d00 */
[C---:B---3-5:R-:W-:Y:S01]  /*9e90*/  IMAD.U32 R25, R6.reuse, 0x10000, RZ ;  /* 0x0001000006197824 */ /* 0x068fe200078e00ff */
[----:B------:R-:W-:Y:S01]  /*9ea0*/  LOP3.LUT R28, R6, 0xffff0000, RZ, 0xc0, !PT ;  /* 0xffff0000061c7812 */ /* 0x000fe200078ec0ff */
[C---:B------:R-:W-:Y:S01]  /*9eb0*/  IMAD.U32 R23, R7.reuse, 0x10000, RZ ;  /* 0x0001000007177824 */ /* 0x040fe200078e00ff */
[----:B------:R-:W-:Y:S01]  /*9ec0*/  LOP3.LUT R27, R7, 0xffff0000, RZ, 0xc0, !PT ;  /* 0xffff0000071b7812 */ /* 0x000fe200078ec0ff */
[C---:B------:R-:W-:Y:S01]  /*9ed0*/  IMAD.U32 R22, R4.reuse, 0x10000, RZ ;  /* 0x0001000004167824 */ /* 0x040fe200078e00ff */
[C---:B------:R-:W-:Y:S02]  /*9ee0*/  LOP3.LUT R26, R5.reuse, 0xffff0000, RZ, 0xc0, !PT ;  /* 0xffff0000051a7812 */ /* 0x040fe400078ec0ff */
[----:B------:R-:W-:Y:S02]  /*9ef0*/  SHF.L.U32 R21, R5, 0x10, RZ ;  /* 0x0000001005157819 */ /* 0x000fe400000006ff */
[----:B------:R-:W-:-:S02]  /*9f00*/  LOP3.LUT R24, R4, 0xffff0000, RZ, 0xc0, !PT ;  /* 0xffff000004187812 */ /* 0x000fc400078ec0ff */
[C---:B--2---:R-:W-:Y:S01]  /*9f10*/  SHF.L.U32 R29, R8.reuse, 0x10, RZ ;  /* 0x00000010081d7819 */ /* 0x044fe200000006ff */
[C---:B------:R-:W-:Y:S01]  /*9f20*/  IMAD.U32 R32, R9.reuse, 0x10000, RZ ;  /* 0x0001000009207824 */ /* 0x040fe200078e00ff */
[----:B------:R-:W-:Y:S01]  /*9f30*/  LOP3.LUT R30, R8, 0xffff0000, RZ, 0xc0, !PT ;  /* 0xffff0000081e7812 */ /* 0x000fe200078ec0ff */
[C---:B------:R-:W-:Y:S01]  /*9f40*/  IMAD.U32 R31, R10.reuse, 0x10000, RZ ;  /* 0x000100000a1f7824 */ /* 0x040fe200078e00ff */
[----:B------:R-:W-:Y:S02]  /*9f50*/  LOP3.LUT R9, R9, 0xffff0000, RZ, 0xc0, !PT ;  /* 0xffff000009097812 */ /* 0x000fe400078ec0ff */
[----:B------:R-:W-:Y:S02]  /*9f60*/  LOP3.LUT R33, R10, 0xffff0000, RZ, 0xc0, !PT ;  /* 0xffff00000a217812 */ /* 0x000fe400078ec0ff */
[----:B------:R-:W-:Y:S01]  /*9f70*/  LOP3.LUT R10, R11, 0xffff0000, RZ, 0xc0, !PT ;  /* 0xffff00000b0a7812 */ /* 0x000fe200078ec0ff */
[C---:B----4-:R-:W-:Y:S01]  /*9f80*/  IMAD.U32 R7, R12.reuse, 0x10000, RZ ;  /* 0x000100000c077824 */ /* 0x050fe200078e00ff */
[----:B------:R-:W-:Y:S01]  /*9f90*/  LOP3.LUT R6, R12, 0xffff0000, RZ, 0xc0, !PT ;  /* 0xffff00000c067812 */ /* 0x000fe200078ec0ff */
[C---:B------:R-:W-:Y:S01]  /*9fa0*/  IMAD.U32 R5, R13.reuse, 0x10000, RZ ;  /* 0x000100000d057824 */ /* 0x040fe200078e00ff */
[----:B------:R-:W-:Y:S01]  /*9fb0*/  LOP3.LUT R12, R13, 0xffff0000, RZ, 0xc0, !PT ;  /* 0xffff00000d0c7812 */ /* 0x000fe200078ec0ff */
[----:B------:R-:W-:Y:S01]  /*9fc0*/  @!P0 FADD.FTZ R7, -R7, -RZ ;  /* 0x800000ff07078221 */ /* 0x000fe20000010100 */
[----:B------:R-:W-:Y:S01]  /*9fd0*/  LOP3.LUT R3, R14, 0xffff0000, RZ, 0xc0, !PT ;  /* 0xffff00000e037812 */ /* 0x000fe200078ec0ff */
[----:B------:R-:W-:Y:S01]  /*9fe0*/  @!P0 FADD.FTZ R6, -R6, -RZ ;  /* 0x800000ff06068221 */ /* 0x000fe20000010100 */
[----:B------:R-:W-:Y:S01]  /*9ff0*/  LOP3.LUT R0, R15, 0xffff0000, RZ, 0xc0, !PT ;  /* 0xffff00000f007812 */ /* 0x000fe200078ec0ff */
[----:B------:R-:W-:Y:S01]  /*a000*/  @!P0 FADD.FTZ R5, -R5, -RZ ;  /* 0x800000ff05058221 */ /* 0x000fe20000010100 */
[----:B------:R-:W-:Y:S01]  /*a010*/  SHF.L.U32 R4, R14, 0x10, RZ ;  /* 0x000000100e047819 */ /* 0x000fe200000006ff */
[----:B------:R-:W-:Y:S01]  /*a020*/  @!P0 FADD.FTZ R12, -R12, -RZ ;  /* 0x800000ff0c0c8221 */ /* 0x000fe20000010100 */
[----:B------:R-:W-:-:S02]  /*a030*/  IMAD.U32 R2, R15, 0x10000, RZ ;  /* 0x000100000f027824 */ /* 0x000fc400078e00ff */
[----:B------:R-:W-:Y:S01]  /*a040*/  FMUL.FTZ R8, R29, R7 ;  /* 0x000000071d087220 */ /* 0x000fe20000410000 */
        /* <DEDUP_REMOVED lines=10> */
[C---:B------:R-:W-:Y:S01]  /*a0f0*/  LOP3.LUT R3, R16.reuse, 0xffff0000, RZ, 0xc0, !PT ;  /* 0xffff000010037812 */ /* 0x040fe200078ec0ff */
[----:B------:R-:W-:Y:S01]  /*a100*/  IMAD.U32 R10, R16, 0x10000, RZ ;  /* 0x00010000100a7824 */ /* 0x000fe200078e00ff */
[----:B------:R-:W-:Y:S01]  /*a110*/  SHF.L.U32 R12, R17, 0x10, RZ ;  /* 0x00000010110c7819 */ /* 0x000fe200000006ff */
[C---:B------:R-:W-:Y:S01]  /*a120*/  IMAD.U32 R11, R18.reuse, 0x10000, RZ ;  /* 0x00010000120b7824 */ /* 0x040fe200078e00ff */
[----:B------:R-:W-:Y:S01]  /*a130*/  LOP3.LUT R14, R18, 0xffff0000, RZ, 0xc0, !PT ;  /* 0xffff0000120e7812 */ /* 0x000fe200078ec0ff */
[----:B------:R-:W-:Y:S01]  /*a140*/  FMUL.FTZ R4, R31, R4 ;  /* 0x000000041f047220 */ /* 0x000fe20000410000 */
[----:B------:R-:W-:Y:S01]  /*a150*/  LOP3.LUT R16, R17, 0xffff0000, RZ, 0xc0, !PT ;  /* 0xffff000011107812 */ /* 0x000fe200078ec0ff */
[----:B------:R-:W-:Y:S01]  /*a160*/  FMUL.FTZ R2, R34, R2 ;  /* 0x0000000222027220 */ /* 0x000fe20000410000 */
[C---:B------:R-:W-:Y:S01]  /*a170*/  SHF.L.U32 R13, R19.reuse, 0x10, RZ ;  /* 0x00000010130d7819 */ /* 0x040fe200000006ff */
        /* <DEDUP_REMOVED lines=13> */
.L_x_921:
[----:B------:R-:W-:Y:S05]  /*a250*/  BSYNC B0 ;  /* 0x0000000000007941 */ /* 0x000fea0003800000 */
.L_x_920:
[----:B-----5:R4:W-:Y:S01]  /*a260*/  STS.128 [R237+0x800], R4 ;  /* 0x00080004ed007388 */ /* 0x0209e20000000c00 */
[----:B------:R-:W-:Y:S05]  /*a270*/  BRA `(.L_x_913) ;  /* 0x0000000000887947 */ /* 0x000fea0003800000 */
.L_x_907:
[----:B-----5:R-:W-:Y:S01]  /*a280*/  IMAD.IADD R0, R217, 0x1, -R212 ;  /* 0x00000001d9007824 */ /* 0x020fe200078e0ad4 */
[----:B------:R-:W-:Y:S01]  /*a290*/  BSSY B0, `(.L_x_922) ;  /* 0x0000012000007945 */ /* 0x000fe20003800000 */
[----:B------:R-:W-:-:S03]  /*a2a0*/  VIADD R20, R80, 0x20 ;  /* 0x0000002050147836 */ /* 0x000fc60000000000 */
[-C--:B------:R-:W-:Y:S02]  /*a2b0*/  ISETP.GE.AND P0, PT, R80, R0.reuse, PT ;  /* 0x000000005000720c */ /* 0x080fe40003f06270 */
[----:B------:R-:W-:-:S11]  /*a2c0*/  ISETP.GE.AND P1, PT, R20, R0, PT ;  /* 0x000000001400720c */ /* 0x000fd60003f26270 */
[----:B------:R-:W-:Y:S05]  /*a2d0*/  @P0 BRA `(.L_x_923) ;  /* 0x0000000000340947 */ /* 0x000fea0003800000 */
[----:B------:R-:W-:Y:S02]  /*a2e0*/  ULDC UR5, c[0x0][0x2d0] ;  /* 0x0000b40000057ab9 */ /* 0x000fe40000000800 */
[----:B------:R-:W-:-:S13]  /*a2f0*/  ISETP.GE.AND P0, PT, R132, UR5, PT ;  /* 0x0000000584007c0c */ /* 0x000fda000bf06270 */
[----:B------:R1:W-:Y:S04]  /*a300*/  @P0 STS [R237], RZ ;  /* 0x000000ffed000388 */ /* 0x0003e80000000800 */
        /* <DEDUP_REMOVED lines=9> */
[----:B------:R2:W-:Y:S04]  /*a3a0*/  LDGSTS.E.BYPASS.LTC128B.128 [R237], desc[UR6][R2.64] ;  /* 0x0000000002ed7fae */ /* 0x0005e8000b901d46 */
.L_x_923:
[----:B------:R-:W-:Y:S05]  /*a3b0*/  BSYNC B0 ;  /* 0x0000000000007941 */ /* 0x000fea0003800000 */
.L_x_922:
[----:B------:R-:W-:Y:S05]  /*a3c0*/  @P1 BRA `(.L_x_913) ;  /* 0x0000000000341947 */ /* 0x000fea0003800000 */
[----:B------:R-:W-:Y:S02]  /*a3d0*/  ULDC UR5, c[0x0][0x2d0] ;  /* 0x0000b40000057ab9 */ /* 0x000fe40000000800 */
[----:B------:R-:W-:-:S13]  /*a3e0*/  ISETP.GE.AND P0, PT, R132, UR5, PT ;  /* 0x0000000584007c0c */ /* 0x000fda000bf06270 */
[----:B------:R1:W-:Y:S01]  /*a3f0*/  @P0 STS.128 [R237+0x800], RZ ;  /* 0x000800ffed000388 */ /* 0x0003e20000000c00 */
[----:B------:R-:W-:Y:S05]  /*a400*/  @P0 BRA `(.L_x_913) ;  /* 0x0000000000240947 */ /* 0x000fea0003800000 */
[----:B------:R-:W-:Y:S01]  /*a410*/  IADD3 R0, P0, R96, UR10, RZ ;  /* 0x0000000a60007c10 */ /* 0x000fe2000ff1e0ff */
[----:B------:R-:W-:-:S03]  /*a420*/  ULDC.64 UR8, c[0x0][0x210] ;  /* 0x0000840000087ab9 */ /* 0x000fc60000000a00 */
[----:B--2---:R-:W-:Y:S02]  /*a430*/  IADD3.X R3, R98, UR11, RZ, P0, !PT ;  /* 0x0000000b62037c10 */ /* 0x004fe400087fe4ff */
[----:B------:R-:W-:-:S04]  /*a440*/  LEA R2, P0, R0, UR8, 0x1 ;  /* 0x0000000800027c11 */ /* 0x000fc8000f8008ff */
[----:B------:R-:W-:-:S05]  /*a450*/  LEA.HI.X R3, R0, UR9, R3, 0x1, P0 ;  /* 0x0000000900037c11 */ /* 0x000fca00080f0c03 */
[----:B------:R-:W-:Y:S01]  /*a460*/  @!PT LDS RZ, [RZ] ;  /* 0x00000000fffff984 */ /* 0x000fe20000000800 */
[----:B------:R-:W-:Y:S01]  /*a470*/  @!PT LDS RZ, [RZ] ;  /* 0x00000000fffff984 */ /* 0x000fe20000000800 */
[----:B------:R-:W-:Y:S01]  /*a480*/  @!PT LDS RZ, [RZ] ;  /* 0x00000000fffff984 */ /* 0x000fe20000000800 */
[----:B------:R2:W-:Y:S04]  /*a490*/  LDGSTS.E.BYPASS.LTC128B.128 [R237+0x800], desc[UR6][R2.64] ;  /* 0x0080000002ed7fae */ /* 0x0005e8000b901d46 */
.L_x_913:
[----:B------:R-:W-:Y:S05]  /*a4a0*/  BSYNC B2 ;  /* 0x0000000000027941 */ /* 0x000fea0003800000 */
.L_x_906:
[----:B------:R-:W-:Y:S01]  /*a4b0*/  VIADD R244, R169, 0xffffffff ;  /* 0xffffffffa9f47836 */ /* 0x000fe20000000000 */
[----:B------:R-:W-:Y:S01]  /*a4c0*/  ULDC.64 UR10, c[0x0][0x220] ;  /* 0x00008800000a7ab9 */ /* 0x000fe20000000a00 */
[----:B------:R-:W-:Y:S01]  /*a4d0*/  VIADD R0, R80, 0x40 ;  /* 0x0000004050007836 */ /* 0x000fe20000000000 */
[----:B------:R-:W-:Y:S01]  /*a4e0*/  LEA R171, P2, R214, UR10, 0x1 ;  /* 0x0000000ad6ab7c11 */ /* 0x000fe2000f8408ff */
[----:B---34-:R-:W-:Y:S01]  /*a4f0*/  IMAD.SHL.U32 R38, R244, 0x100, RZ ;  /* 0x00000100f4267824 */ /* 0x018fe200078e00ff */
[----:B------:R-:W-:Y:S01]  /*a500*/  ULDC.64 UR12, c[0x0][0x218] ;  /* 0x00008600000c7ab9 */ /* 0x000fe20000000a00 */
[----:B------:R-:W-:Y:S01]  /*a510*/  BSSY B0, `(.L_x_924) ;  /* 0x000001b000007945 */ /* 0x000fe20003800000 */
[----:B------:R-:W-:Y:S01]  /*a520*/  LEA.HI.X R172, R214, UR11, R239, 0x1, P2 ;  /* 0x0000000bd6ac7c11 */ /* 0x000fe200090f0cef */
[----:B------:R-:W-:Y:S01]  /*a530*/  IMAD.IADD R4, R134, 0x1, -R38 ;  /* 0x0000000186047824 */ /* 0x000fe200078e0a26 */
[----:B------:R-:W-:-:S04]  /*a540*/  LEA R240, P3, R174, UR12, 0x1 ;  /* 0x0000000caef07c11 */ /* 0x000fc8000f8608ff */
[-C--:B------:R-:W-:Y:S02]  /*a550*/  ISETP.GE.AND P2, PT, R80, R4.reuse, PT ;  /* 0x000000045000720c */ /* 0x080fe40003f46270 */
[CC--:B------:R-:W-:Y:S02]  /*a560*/  ISETP.GE.AND P1, PT, R0.reuse, R4.reuse, PT ;  /* 0x000000040000720c */ /* 0x0c0fe40003f26270 */
[-C--:B------:R-:W-:Y:S01]  /*a570*/  ISETP.GE.AND P6, PT, R0, R4.reuse, PT ;  /* 0x000000040000720c */ /* 0x080fe20003fc6270 */
[----:B------:R-:W-:Y:S01]  /*a580*/  VIADD R0, R80, 0x60 ;  /* 0x0000006050007836 */ /* 0x000fe20000000000 */
[----:B------:R-:W-:Y:S02]  /*a590*/  LEA.HI.X R241, R174, UR13, R213, 0x1, P3 ;  /* 0x0000000daef17c11 */ /* 0x000fe400098f0cd5 */
[-C--:B------:R-:W-:Y:S02]  /*a5a0*/  ISETP.GE.AND P4, PT, R20, R4.reuse, PT ;  /* 0x000000041400720c */ /* 0x080fe40003f86270 */
[----:B------:R-:W-:-:S02]  /*a5b0*/  ISETP.GE.AND P3, PT, R0, R4, PT ;  /* 0x000000040000720c */ /* 0x000fc40003f66270 */
[-C--:B------:R-:W-:Y:S01]  /*a5c0*/  ISETP.GE.AND P5, PT, R0, R4.reuse, PT ;  /* 0x000000040000720c */ /* 0x080fe20003fa6270 */
[----:B------:R-:W-:Y:S01]  /*a5d0*/  VIADD R0, R80, 0x80 ;  /* 0x0000008050007836 */ /* 0x000fe20000000000 */
[----:B------:R-:W-:Y:S01]  /*a5e0*/  ISETP.GE.AND P0, PT, R20, R4, PT ;  /* 0x000000041400720c */ /* 0x000fe20003f06270 */
[----:B------:R-:W-:-:S12]  /*a5f0*/  @P2 BRA `(.L_x_925) ;  /* 0x0000000000302947 */ /* 0x000fd80003800000 */
[----:B------:R-:W-:Y:S02]  /*a600*/  ULDC UR5, c[0x0][0x2d0] ;  /* 0x0000b40000057ab9 */ /* 0x000fe40000000800 */
[----:B------:R-:W-:-:S13]  /*a610*/  ISETP.GE.AND P2, PT, R132, UR5, PT ;  /* 0x0000000584007c0c */ /* 0x000fda000bf46270 */
[----:B------:R3:W-:Y:S04]  /*a620*/  @P2 STS [R237+0x1000], RZ ;  /* 0x001000ffed002388 */ /* 0x0007e80000000800 */
[----:B------:R3:W-:Y:S04]  /*a630*/  @P2 STS [R237+0x1004], RZ ;  /* 0x001004ffed002388 */ /* 0x0007e80000000800 */
[----:B------:R3:W-:Y:S01]  /*a640*/  @P2 STS.64 [R237+0x1008], RZ ;  /* 0x001008ffed002388 */ /* 0x0007e20000000a00 */
[----:B------:R-:W-:Y:S05]  /*a650*/  @P2 BRA `(.L_x_925) ;  /* 0x0000000000182947 */ /* 0x000fea0003800000 */
[----:B--2---:R-:W-:Y:S02]  /*a660*/  MOV R2, R240 ;  /* 0x000000f000027202 */ /* 0x004fe40000000f00 */
[----:B------:R-:W-:-:S05]  /*a670*/  MOV R3, R241 ;  /* 0x000000f100037202 */ /* 0x000fca0000000f00 */
[----:B------:R-:W-:Y:S01]  /*a680*/  @!PT LDS RZ, [RZ] ;  /* 0x00000000fffff984 */ /* 0x000fe20000000800 */
[----:B------:R-:W-:Y:S01]  /*a690*/  @!PT LDS RZ, [RZ] ;  /* 0x00000000fffff984 */ /* 0x000fe20000000800 */
[----:B------:R-:W-:Y:S01]  /*a6a0*/  @!PT LDS RZ, [RZ] ;  /* 0x00000000fffff984 */ /* 0x000fe20000000800 */
[----:B------:R4:W-:Y:S02]  /*a6b0*/  LDGSTS.E.BYPASS.LTC128B.128 [R237+0x1000], desc[UR6][R2.64] ;  /* 0x0100000002ed7fae */ /* 0x0009e4000b901d46 */
.L_x_925:
[----:B------:R-:W-:Y:S05]  /*a6c0*/  BSYNC B0 ;  /* 0x0000000000007941 */ /* 0x000fea0003800000 */
.L_x_924:
[----:B------:R-:W-:Y:S01]  /*a6d0*/  BSSY B0, `(.L_x_926) ;  /* 0x000000d000007945 */ /* 0x000fe20003800000 */
[----:B------:R-:W-:-:S03]  /*a6e0*/  ISETP.GE.AND P2, PT, R0, R4, PT ;  /* 0x000000040000720c */ /* 0x000fc60003f46270 */
[----:B------:R-:W-:Y:S10]  /*a6f0*/  @P4 BRA `(.L_x_927) ;  /* 0x0000000000284947 */ /* 0x000ff40003800000 */
[----:B------:R-:W-:Y:S02]  /*a700*/  ULDC UR5, c[0x0][0x2d0] ;  /* 0x0000b40000057ab9 */ /* 0x000fe40000000800 */
[----:B------:R-:W-:-:S13]  /*a710*/  ISETP.GE.AND P4, PT, R132, UR5, PT ;  /* 0x0000000584007c0c */ /* 0x000fda000bf86270 */
[----:B------:R1:W-:Y:S01]  /*a720*/  @P4 STS.128 [R237+0x1800], RZ ;  /* 0x001800ffed004388 */ /* 0x0003e20000000c00 */
[----:B------:R-:W-:Y:S05]  /*a730*/  @P4 BRA `(.L_x_927) ;  /* 0x0000000000184947 */ /* 0x000fea0003800000 */
[----:B--2-4-:R-:W-:-:S04]  /*a740*/  LEA R2, P4, R245, R240, 0x1 ;  /* 0x000000f0f5027211 */ /* 0x014fc800078808ff */
[----:B------:R-:W-:-:S05]  /*a750*/  LEA.HI.X R3, R245, R241, R248, 0x1, P4 ;  /* 0x000000f1f5037211 */ /* 0x000fca00020f0cf8 */
[----:B------:R-:W-:Y:S01]  /*a760*/  @!PT LDS RZ, [RZ] ;  /* 0x00000000fffff984 */ /* 0x000fe20000000800 */
[----:B------:R-:W-:Y:S01]  /*a770*/  @!PT LDS RZ, [RZ] ;  /* 0x00000000fffff984 */ /* 0x000fe20000000800 */
[----:B------:R-:W-:Y:S01]  /*a780*/  @!PT LDS RZ, [RZ] ;  /* 0x00000000fffff984 */ /* 0x000fe20000000800 */
[----:B------:R2:W-:Y:S04]  /*a790*/  LDGSTS.E.BYPASS.LTC128B.128 [R237+0x1800], desc[UR6][R2.64] ;  /* 0x0180000002ed7fae */ /* 0x0005e8000b901d46 */
.L_x_927:
[----:B------:R-:W-:Y:S05]  /*a7a0*/  BSYNC B0 ;  /* 0x0000000000007941 */ /* 0x000fea0003800000 */
.L_x_926:
[----:B------:R-:W-:Y:S01]  /*a7b0*/  BSSY B0, `(.L_x_928) ;  /* 0x000000f000007945 */ /* 0x000fe20003800000 */
[----:B------:R-:W-:Y:S02]  /*a7c0*/  ISETP.GE.AND P4, PT, R0, R4, PT ;  /* 0x000000040000720c */ /* 0x000fe40003f86270 */
[----:B------:R-:W-:Y:S01]  /*a7d0*/  IADD3 R5, R80, 0xa0, RZ ;  /* 0x000000a050057810 */ /* 0x000fe20007ffe0ff */
[----:B------:R-:W-:Y:S05]  /*a7e0*/  @P1 BRA `(.L_x_929) ;  /* 0x00000000002c1947 */ /* 0x000fea0003800000 */
[----:B------:R-:W-:Y:S02]  /*a7f0*/  ULDC UR5, c[0x0][0x2d0] ;  /* 0x0000b40000057ab9 */ /* 0x000fe40000000800 */
[----:B------:R-:W-:-:S13]  /*a800*/  ISETP.GE.AND P1, PT, R132, UR5, PT ;  /* 0x0000000584007c0c */ /* 0x000fda000bf26270 */
[----:B------:R1:W-:Y:S01]  /*a810*/  @P1 STS.128 [R237+0x2000], RZ ;  /* 0x002000ffed001388 */ /* 0x0003e20000000c00 */
[----:B------:R-:W-:Y:S05]  /*a820*/  @P1 BRA `(.L_x_929) ;  /* 0x00000000001c1947 */ /* 0x000fea0003800000 */
[----:B------:R-:W2:Y:S02]  /*a830*/  LDC.64 R6, c[0x0][0x248] ;  /* 0x00009200ff067b82 */ /* 0x000ea40000000a00 */
[----:B--2-4-:R-:W-:-:S04]  /*a840*/  LEA R2, P1, R6, R240, 0x7 ;  /* 0x000000f006027211 */ /* 0x014fc800078238ff */
[----:B------:R-:W-:-:S05]  /*a850*/  LEA.HI.X R3, R6, R241, R7, 0x7, P1 ;  /* 0x000000f106037211 */ /* 0x000fca00008f3c07 */
[----:B------:R-:W-:Y:S01]  /*a860*/  @!PT LDS RZ, [RZ] ;  /* 0x00000000fffff984 */ /* 0x000fe20000000800 */
[----:B------:R-:W-:Y:S01]  /*a870*/  @!PT LDS RZ, [RZ] ;  /* 0x00000000fffff984 */ /* 0x000fe20000000800 */
[----:B------:R-:W-:Y:S01]  /*a880*/  @!PT LDS RZ, [RZ] ;  /* 0x00000000fffff984 */ /* 0x000fe20000000800 */
[----:B------:R2:W-:Y:S04]  /*a890*/  LDGSTS.E.BYPASS.LTC128B.128 [R237+0x2000], desc[UR6][R2.64] ;  /* 0x0200000002ed7fae */ /* 0x0005e8000b901d46 */
.L_x_929:
[----:B------:R-:W-:Y:S05]  /*a8a0*/  BSYNC B0 ;  /* 0x0000000000007941 */ /* 0x000fea0003800000 */
.L_x_928:
[----:B------:R-:W-:Y:S01]  /*a8b0*/  BSSY B0, `(.L_x_930) ;  /* 0x0000011000007945 */ /* 0x000fe20003800000 */
[----:B------:R-:W-:-:S03]  /*a8c0*/  ISETP.GE.AND P1, PT, R5, R4, PT ;  /* 0x000000040500720c */ /* 0x000fc60003f26270 */
[----:B------:R-:W-:Y:S10]  /*a8d0*/  @P3 BRA `(.L_x_931) ;  /* 0x0000000000383947 */ /* 0x000ff40003800000 */
[----:B------:R-:W-:Y:S02]  /*a8e0*/  ULDC UR5, c[0x0][0x2d0] ;  /* 0x0000b40000057ab9 */ /* 0x000fe40000000800 */
[----:B------:R-:W-:-:S13]  /*a8f0*/  ISETP.GE.AND P3, PT, R132, UR5, PT ;  /* 0x0000000584007c0c */ /* 0x000fda000bf66270 */
[----:B------:R1:W-:Y:S01]  /*a900*/  @P3 STS.128 [R237+0x2800], RZ ;  /* 0x002800ffed003388 */ /* 0x0003e20000000c00 */
[----:B------:R-:W-:Y:S05]  /*a910*/  @P3 BRA `(.L_x_931) ;  /* 0x0000000000283947 */ /* 0x000fea0003800000 */
[----:B------:R-:W5:Y:S01]  /*a920*/  LDC.64 R6, c[0x0][0x248] ;  /* 0x00009200ff067b82 */ /* 0x000f620000000a00 */
[----:B--2-4-:R-:W-:Y:S02]  /*a930*/  MOV R2, R240 ;  /* 0x000000f000027202 */ /* 0x014fe40000000f00 */
[----:B------:R-:W-:-:S03]  /*a940*/  MOV R3, R241 ;  /* 0x000000f100037202 */ /* 0x000fc60000000f00 */
[----:B-----5:R-:W-:-:S04]  /*a950*/  IMAD.WIDE.U32 R2, R6, 0xc0, R2 ;  /* 0x000000c006027825 */ /* 0x020fc800078e0002 */
[----:B------:R-:W-:-:S05]  /*a960*/  IMAD R0, R7, 0xc0, RZ ;  /* 0x000000c007007824 */ /* 0x000fca00078e02ff */
[----:B------:R-:W-:-:S05]  /*a970*/  IADD3 R3, R0, R3, RZ ;  /* 0x0000000300037210 */ /* 0x000fca0007ffe0ff */
[----:B------:R-:W-:Y:S01]  /*a980*/  @!PT LDS RZ, [RZ] ;  /* 0x00000000fffff984 */ /* 0x000fe20000000800 */
[----:B------:R-:W-:Y:S01]  /*a990*/  @!PT LDS RZ, [RZ] ;  /* 0x00000000fffff984 */ /* 0x000fe20000000800 */
[----:B------:R-:W-:Y:S01]  /*a9a0*/  @!PT LDS RZ, [RZ] ;  /* 0x00000000fffff984 */ /* 0x000fe20000000800 */
[----:B------:R2:W-:Y:S02]  /*a9b0*/  LDGSTS.E.BYPASS.LTC128B.128 [R237+0x2800], desc[UR6][R2.64] ;  /* 0x0280000002ed7fae */ /* 0x0005e4000b901d46 */
.L_x_931:
[----:B------:R-:W-:Y:S05]  /*a9c0*/  BSYNC B0 ;  /* 0x0000000000007941 */ /* 0x000fea0003800000 */
.L_x_930:
        /* <DEDUP_REMOVED lines=15> */
.L_x_933:
[----:B------:R-:W-:Y:S05]  /*aac0*/  BSYNC B0 ;  /* 0x0000000000007941 */ /* 0x000fea0003800000 */
.L_x_932:
        /* <DEDUP_REMOVED lines=17> */
.L_x_935:
[----:B------:R-:W-:Y:S05]  /*abe0*/  BSYNC B0 ;  /* 0x0000000000007941 */ /* 0x000fea0003800000 */
.L_x_934:
[----:B------:R-:W-:Y:S01]  /*abf0*/  BSSY B0, `(.L_x_936) ;  /* 0x0000014000007945 */ /* 0x000fe20003800000 */
[C---:B------:R-:W-:Y:S01]  /*ac00*/  ISETP.GE.AND P1, PT, R80.reuse, R4, PT ;  /* 0x000000045000720c */ /* 0x040fe20003f26270 */
[----:B------:R-:W-:Y:S01]  /*ac10*/  VIADD R13, R80, 0xe0 ;  /* 0x000000e0500d7836 */ /* 0x000fe20000000000 */
[----:B------:R-:W-:Y:S02]  /*ac20*/  LOP3.LUT R8, R102, 0x7fffffe, RZ, 0xc0, !PT ;  /* 0x07fffffe66087812 */ /* 0x000fe400078ec0ff */
[----:B------:R-:W-:Y:S01]  /*ac30*/  LOP3.LUT R5, R112, 0xfffffff8, RZ, 0xc0, !PT ;  /* 0xfffffff870057812 */ /* 0x000fe200078ec0ff */
[----:B------:R-:W-:Y:S05]  /*ac40*/  @P2 BRA `(.L_x_937) ;  /* 0x0000000000382947 */ /* 0x000fea0003800000 */
        /* <DEDUP_REMOVED lines=14> */
.L_x_937:
[----:B------:R-:W-:Y:S05]  /*ad30*/  BSYNC B0 ;  /* 0x0000000000007941 */ /* 0x000fea0003800000 */
.L_x_936:
[----:B------:R-:W-:Y:S01]  /*ad40*/  ISETP.GE.AND P2, PT, R13, R4, PT ;  /* 0x000000040d00720c */ /* 0x000fe20003f46270 */
[----:B------:R-:W-:Y:S01]  /*ad50*/  IMAD.IADD R9, R173, 0x1, -R5 ;  /* 0x00000001ad097824 */ /* 0x000fe200078e0a05 */
[----:B------:R-:W-:Y:S01]  /*ad60*/  SHF.R.S32.HI R0, RZ, 0x1f, R100 ;  /* 0x0000001fff007819 */ /* 0x000fe20000011464 */
[----:B------:R-:W-:Y:S01]  /*ad70*/  BSSY B0, `(.L_x_938) ;  /* 0x0000015000007945 */ /* 0x000fe20003800000 */
[----:B------:R-:W-:Y:S01]  /*ad80*/  SHF.R.S32.HI R10, RZ, 0x4, R109 ;  /* 0x00000004ff0a7819 */ /* 0x000fe2000001146d */
[----:B------:R-:W-:Y:S01]  /*ad90*/  IMAD.IADD R168, R100, 0x1, -R8 ;  /* 0x0000000164a87824 */ /* 0x000fe200078e0a08 */
[----:B------:R-:W-:Y:S02]  /*ada0*/  LEA.HI R11, R0, R100, RZ, 0x3 ;  /* 0x00000064000b7211 */ /* 0x000fe400078f18ff */
[----:B------:R-:W-:Y:S02]  /*adb0*/  LEA.HI R8, R109, R10, RZ, 0x1 ;  /* 0x0000000a6d087211 */ /* 0x000fe400078f08ff */
[----:B------:R-:W-:-:S03]  /*adc0*/  LEA.HI R5, R9, R9, RZ, 0x1 ;  /* 0x0000000909057211 */ /* 0x000fc600078f08ff */
        /* <DEDUP_REMOVED lines=15> */
.L_x_939:
[----:B------:R-:W-:Y:S05]  /*aec0*/  BSYNC B0 ;  /* 0x0000000000007941 */ /* 0x000fea0003800000 */
.L_x_938:
[----:B------:R-:W0:Y:S01]  /*aed0*/  LDGDEPBAR ;  /* 0x00000000000079af */ /* 0x000e220000000000 */
[----:B------:R-:W-:Y:S01]  /*aee0*/  LOP3.LUT R6, R8, 0xfffffffe, RZ, 0xc0, !PT ;  /* 0xfffffffe08067812 */ /* 0x000fe200078ec0ff */
[----:B--2-4-:R-:W-:Y:S01]  /*aef0*/  IMAD.SHL.U32 R2, R106, 0x40, RZ ;  /* 0x000000406a027824 */ /* 0x014fe200078e00ff */
[----:B------:R-:W-:Y:S01]  /*af00*/  LOP3.LUT R0, R5, 0x3fffffe, RZ, 0xc0, !PT ;  /* 0x03fffffe05007812 */ /* 0x000fe200078ec0ff */
[----:B------:R-:W-:Y:S01]  /*af10*/  BSSY B0, `(.L_x_940) ;  /* 0x0000027000007945 */ /* 0x000fe20003800000 */
[----:B------:R-:W-:Y:S01]  /*af20*/  SHF.R.S32.HI R37, RZ, 0x1, R5 ;  /* 0x00000001ff257819 */ /* 0x000fe20000011405 */
[----:B------:R-:W-:Y:S01]  /*af30*/  IMAD.IADD R6, R10, 0x1, -R6 ;  /* 0x000000010a067824 */ /* 0x000fe200078e0a06 */
[----:B------:R-:W-:Y:S01]  /*af40*/  LOP3.LUT R2, R2, 0xc0, RZ, 0xc0, !PT ;  /* 0x000000c002027812 */ /* 0x000fe200078ec0ff */
[----:B------:R-:W-:Y:S01]  /*af50*/  IMAD.IADD R8, R9, 0x1, -R0 ;  /* 0x0000000109087824 */ /* 0x000fe200078e0a00 */
[----:B------:R-:W-:Y:S01]  /*af60*/  ISETP.GE.AND P2, PT, R12, R4, PT ;  /* 0x000000040c00720c */ /* 0x000fe20003f46270 */
[----:B------:R-:W-:-:S02]  /*af70*/  IMAD.SHL.U32 R0, R37, 0x40, RZ ;  /* 0x0000004025007824 */ /* 0x000fc400078e00ff */
[----:B------:R-:W-:Y:S02]  /*af80*/  IMAD.SHL.U32 R5, R11, 0x20, RZ ;  /* 0x000000200b057824 */ /* 0x000fe400078e00ff */
[----:B------:R-:W-:Y:S01]  /*af90*/  IMAD.SHL.U32 R3, R6, 0x8, RZ ;  /* 0x0000000806037824 */ /* 0x000fe200078e00ff */
[----:B------:R-:W-:Y:S01]  /*afa0*/  LOP3.LUT R0, R0, 0xc0, RZ, 0xc0, !PT ;  /* 0x000000c000007812 */ /* 0x000fe200078ec0ff */
[----:B------:R-:W-:Y:S01]  /*afb0*/  IMAD.SHL.U32 R9, R105, 0x8, RZ ;  /* 0x0000000869097824 */ /* 0x000fe200078e00ff */
[----:B------:R-:W-:Y:S01]  /*afc0*/  LOP3.LUT R135, R5, 0xffffff00, RZ, 0xc0, !PT ;  /* 0xffffff0005877812 */ /* 0x000fe200078ec0ff */
[----:B------:R-:W-:Y:S01]  /*afd0*/  IMAD R6, R6, 0x8, R8 ;  /* 0x0000000806067824 */ /* 0x000fe200078e0208 */
[----:B------:R-:W-:Y:S02]  /*afe0*/  LOP3.LUT R7, R2, 0x8, R3, 0xf8, !PT ;  /* 0x0000000802077812 */ /* 0x000fe400078ef803 */
[----:B------:R-:W-:Y:S01]  /*aff0*/  SHF.R.U32.HI R5, RZ, 0x3, R2 ;  /* 0x00000003ff057819 */ /* 0x000fe20000011602 */
[----:B------:R-:W-:Y:S01]  /*b000*/  IMAD R2, R170, 0x200, R135 ;  /* 0x00000200aa027824 */ /* 0x000fe200078e0287 */
[----:B------:R-:W-:Y:S01]  /*b010*/  LOP3.LUT R3, R0, 0x8, R9, 0xf8, !PT ;  /* 0x0000000800037812 */ /* 0x000fe200078ef809 */
[----:B------:R-:W-:-:S04]  /*b020*/  DEPBAR.LE SB0, 0x0 ;  /* 0x000080000000791a */ /* 0x000fc80000000000 */
[----:B------:R-:W-:Y:S01]  /*b030*/  BAR.SYNC.DEFER_BLOCKING 0x0 ;  /* 0x0000000000007b1d */ /* 0x000fe20000010000 */
[----:B------:R-:W-:Y:S02]  /*b040*/  SHF.R.U32.HI R0, RZ, 0x3, R0 ;  /* 0x00000003ff007819 */ /* 0x000fe40000011600 */
[----:B------:R-:W-:Y:S02]  /*b050*/  LOP3.LUT R39, R7, R5, RZ, 0x3c, !PT ;  /* 0x0000000507277212 */ /* 0x000fe400078e3cff */
[----:B------:R-:W-:Y:S01]  /*b060*/  LOP3.LUT R5, R3, R0, RZ, 0x3c, !PT ;  /* 0x0000000003057212 */ /* 0x000fe200078e3cff */
[----:B------:R-:W-:Y:S01]  /*b070*/  IMAD R0, R168, 0x20, R2 ;  /* 0x00000020a8007824 */ /* 0x000fe200078e0202 */
        /* <DEDUP_REMOVED lines=16> */
.L_x_941:
[----:B------:R-:W-:Y:S05]  /*b180*/  BSYNC B0 ;  /* 0x0000000000007941 */ /* 0x000fea0003800000 */
.L_x_940:
[----:B------:R2:W-:Y:S01]  /*b190*/  @P0 STS.128 [R237+0x5800], RZ ;  /* 0x005800ffed000388 */ /* 0x0005e20000000c00 */
[----:B-1----:R-:W-:Y:S01]  /*b1a0*/  IMAD.IADD R2, R39, 0x1, R0 ;  /* 0x0000000127027824 */ /* 0x002fe200078e0200 */
[----:B------:R-:W-:Y:S01]  /*b1b0*/  BSSY B0, `(.L_x_942) ;  /* 0x0000013000007945 */ /* 0x000fe20003800000 */
[----:B------:R-:W-:Y:S01]  /*b1c0*/  IMAD.U32 R0, R6, 0x20, R5 ;  /* 0x0000002006007824 */ /* 0x000fe200078e0005 */
        /* <DEDUP_REMOVED lines=8> */
[----:B------:R-:W-:Y:S01]  /*b250*/  IMAD.U32 R2, RZ, RZ, UR19 ;  /* 0x00000013ff027e24 */ /* 0x000fe2000f8e00ff */
[----:B------:R-:W-:Y:S01]  /*b260*/  MOV R3, UR19 ;  /* 0x0000001300037c02 */ /* 0x000fe20008000f00 */
[----:B------:R-:W-:-:S03]  /*b270*/  IMAD.U32 R0, RZ, RZ, UR18 ;  /* 0x00000012ff007e24 */ /* 0x000fc6000f8e00ff */
[----:B------:R-:W-:-:S04]  /*b280*/  LEA R2, P0, R2, R171, 0x1 ;  /* 0x000000ab02027211 */ /* 0x000fc800078008ff */
[----:B------:R-:W-:-:S05]  /*b290*/  LEA.HI.X R3, R3, R172, R0, 0x1, P0 ;  /* 0x000000ac03037211 */ /* 0x000fca00000f0c00 */
[----:B------:R-:W-:Y:S01]  /*b2a0*/  @!PT LDS RZ, [RZ] ;  /* 0x00000000fffff984 */ /* 0x000fe20000000800 */
[----:B------:R-:W-:Y:S01]  /*b2b0*/  @!PT LDS RZ, [RZ] ;  /* 0x00000000fffff984 */ /* 0x000fe20000000800 */
[----:B------:R-:W-:Y:S01]  /*b2c0*/  @!PT LDS RZ, [RZ] ;  /* 0x00000000fffff984 */ /* 0x000fe20000000800 */
[----:B------:R1:W-:Y:S04]  /*b2d0*/  LDGSTS.E.BYPASS.LTC128B.128 [R237+0x5800], desc[UR6][R2.64] ;  /* 0x0580000002ed7fae */ /* 0x0003e8000b901d46 */
.L_x_943:
[----:B------:R-:W-:Y:S05]  /*b2e0*/  BSYNC B0 ;  /* 0x0000000000007941 */ /* 0x000fea0003800000 */
.L_x_942:
[----:B------:R1:W-:Y:S01]  /*b2f0*/  @P6 STS.128 [R237+0x6000], RZ ;  /* 0x006000ffed006388 */ /* 0x0003e20000000c00 */
[----:B------:R-:W-:Y:S04]  /*b300*/  BSSY B0, `(.L_x_944) ;  /* 0x000000d000007945 */ /* 0x000fe80003800000 */
[----:B------:R-:W-:Y:S05]  /*b310*/  @P6 BRA `(.L_x_945) ;  /* 0x00000000002c6947 */ /* 0x000fea0003800000 */
[----:B------:R-:W-:Y:S02]  /*b320*/  ULDC UR5, c[0x0][0x2d0] ;  /* 0x0000b40000057ab9 */ /* 0x000fe40000000800 */
[----:B------:R-:W-:-:S13]  /*b330*/  ISETP.GE.AND P0, PT, R132, UR5, PT ;  /* 0x0000000584007c0c */ /* 0x000fda000bf06270 */
[----:B------:R1:W-:Y:S01]  /*b340*/  @P0 STS.128 [R237+0x6000], RZ ;  /* 0x006000ffed000388 */ /* 0x0003e20000000c00 */
[----:B------:R-:W-:Y:S05]  /*b350*/  @P0 BRA `(.L_x_945) ;  /* 0x00000000001c0947 */ /* 0x000fea0003800000 */
[----:B------:R-:W1:Y:S02]  /*b360*/  LDC.64 R4, c[0x0][0x250] ;  /* 0x00009400ff047b82 */ /* 0x000e640000000a00 */
[----:B-1----:R-:W-:-:S04]  /*b370*/  LEA R2, P0, R4, R171, 0x7 ;  /* 0x000000ab04027211 */ /* 0x002fc800078038ff */
[----:B------:R-:W-:-:S05]  /*b380*/  LEA.HI.X R3, R4, R172, R5, 0x7, P0 ;  /* 0x000000ac04037211 */ /* 0x000fca00000f3c05 */
[----:B------:R-:W-:Y:S01]  /*b390*/  @!PT LDS RZ, [RZ] ;  /* 0x00000000fffff984 */ /* 0x000fe20000000800 */
[----:B------:R-:W-:Y:S01]  /*b3a0*/  @!PT LDS RZ, [RZ] ;  /* 0x00000000fffff984 */ /* 0x000fe20000000800 */
[----:B------:R-:W-:Y:S01]  /*b3b0*/  @!PT LDS RZ, [RZ] ;  /* 0x00000000fffff984 */ /* 0x000fe20000000800 */
[----:B------:R1:W-:Y:S04]  /*b3c0*/  LDGSTS.E.BYPASS.LTC128B.128 [R237+0x6000], desc[UR6][R2.64] ;  /* 0x0600000002ed7fae */ /* 0x0003e8000b901d46 */
.L_x_945:
[----:B------:R-:W-:Y:S05]  /*b3d0*/  BSYNC B0 ;  /* 0x0000000000007941 */ /* 0x000fea0003800000 */
.L_x_944:
[----:B------:R1:W-:Y:S01]  /*b3e0*/  @P5 STS.128 [R237+0x6800], RZ ;  /* 0x006800ffed005388 */ /* 0x0003e20000000c00 */
[----:B------:R-:W-:Y:S04]  /*b3f0*/  BSSY B0, `(.L_x_946) ;  /* 0x0000010000007945 */ /* 0x000fe80003800000 */
[----:B------:R-:W-:Y:S05]  /*b400*/  @P5 BRA `(.L_x_947) ;  /* 0x0000000000385947 */ /* 0x000fea0003800000 */
[----:B------:R-:W-:Y:S02]  /*b410*/  ULDC UR5, c[0x0][0x2d0] ;  /* 0x0000b40000057ab9 */ /* 0x000fe40000000800 */
[----:B------:R-:W-:-:S13]  /*b420*/  ISETP.GE.AND P0, PT, R132, UR5, PT ;  /* 0x0000000584007c0c */ /* 0x000fda000bf06270 */
[----:B------:R1:W-:Y:S01]  /*b430*/  @P0 STS.128 [R237+0x6800], RZ ;  /* 0x006800ffed000388 */ /* 0x0003e20000000c00 */
[----:B------:R-:W-:Y:S05]  /*b440*/  @P0 BRA `(.L_x_947) ;  /* 0x0000000000280947 */ /* 0x000fea0003800000 */
[----:B------:R-:W5:Y:S01]  /*b450*/  LDC.64 R4, c[0x0][0x250] ;  /* 0x00009400ff047b82 */ /* 0x000f620000000a00 */
[----:B-1----:R-:W-:Y:S02]  /*b460*/  MOV R2, R171 ;  /* 0x000000ab00027202 */ /* 0x002fe40000000f00 */
        /* <DEDUP_REMOVED lines=8> */
.L_x_947:
[----:B------:R-:W-:Y:S05]  /*b4f0*/  BSYNC B0 ;  /* 0x0000000000007941 */ /* 0x000fea0003800000 */
.L_x_946:
        /* <DEDUP_REMOVED lines=14> */
.L_x_949:
[----:B------:R-:W-:Y:S05]  /*b5e0*/  BSYNC B0 ;  /* 0x0000000000007941 */ /* 0x000fea0003800000 */
.L_x_948:
        /* <DEDUP_REMOVED lines=17> */
.L_x_951:
[----:B------:R-:W-:Y:S05]  /*b700*/  BSYNC B0 ;  /* 0x0000000000007941 */ /* 0x000fea0003800000 */
.L_x_950:
        /* <DEDUP_REMOVED lines=17> */
.L_x_953:
[----:B------:R-:W-:Y:S05]  /*b820*/  BSYNC B0 ;  /* 0x0000000000007941 */ /* 0x000fea0003800000 */
.L_x_952:
        /* <DEDUP_REMOVED lines=17> */
.L_x_955:
[----:B------:R-:W-:Y:S05]  /*b940*/  BSYNC B0 ;  /* 0x0000000000007941 */ /* 0x000fea0003800000 */
.L_x_954:
[----:B------:R-:W-:Y:S01]  /*b950*/  LDSM.16.M88.4 R4, [R220] ;  /* 0x00000000dc04783b */ /* 0x000fe20000000200 */
[----:B------:R-:W-:Y:S01]  /*b960*/  LOP3.LUT P0, RZ, R37, 0x2, RZ, 0xc0, !PT ;  /* 0x0000000225ff7812 */ /* 0x000fe2000780c0ff */
[C---:B------:R-:W-:Y:S01]  /*b970*/  VIADD R0, R216.reuse, 0x1000 ;  /* 0x00001000d8007836 */ /* 0x040fe20000000000 */
[----:B------:R-:W-:Y:S01]  /*b980*/  ULDC UR5, c[0x0][0x398] ;  /* 0x0000e60000057ab9 */ /* 0x000fe20000000800 */
[----:B------:R-:W5:Y:S01]  /*b990*/  LDSM.16.M88.4 R12, [R216+0x2000] ;  /* 0x00200000d80c783b */ /* 0x000f620000000200 */
[----:B------:R-:W-:Y:S02]  /*b9a0*/  VIADD R219, R216, 0x1020 ;  /* 0x00001020d8db7836 */ /* 0x000fe40000000000 */
[----:B------:R-:W-:Y:S01]  /*b9b0*/  IMAD R221, R36, 0x2, R220 ;  /* 0x0000000224dd7824 */ /* 0x000fe200078e02dc */
[----:B------:R-:W2:Y:S01]  /*b9c0*/  LDSM.16.M88.4 R28, [R216+0x1000] ;  /* 0x00100000d81c783b */ /* 0x000ea20000000200 */
[----:B-1----:R-:W-:-:S03]  /*b9d0*/  IMAD.SHL.U32 R3, R173, 0x2, RZ ;  /* 0x00000002ad037824 */ /* 0x002fc600078e00ff */
[----:B------:R-:W1:Y:S02]  /*b9e0*/  LDSM.16.M88.4 R24, [R216+0x1400] ;  /* 0x00140000d818783b */ /* 0x000e640000000200 */
[----:B------:R-:W-:Y:S01]  /*b9f0*/  @P0 VIADD R219, R0, 0xffffffe0 ;  /* 0xffffffe000db0836 */ /* 0x000fe20000000000 */
[----:B------:R-:W-:Y:S01]  /*ba00*/  SHF.R.S32.HI R0, RZ, 0x1f, R173 ;  /* 0x0000001fff007819 */ /* 0x000fe200000114ad */
[----:B------:R-:W3:Y:S01]  /*ba10*/  LDSM.16.M88.4 R20, [R216+0x1800] ;  /* 0x00180000d814783b */ /* 0x000ee20000000200 */
[----:B------:R-:W-:Y:S01]  /*ba20*/  LOP3.LUT R3, R3, 0x6, RZ, 0xc0, !PT ;  /* 0x0000000603037812 */ /* 0x000fe200078ec0ff */
[C---:B------:R-:W-:Y:S01]  /*ba30*/  VIADD R236, R219.reuse, 0x400 ;  /* 0x00000400dbec7836 */ /* 0x040fe20000000000 */
[----:B------:R-:W-:Y:S01]  /*ba40*/  LEA.HI R0, R0, R173, RZ, 0x5 ;  /* 0x000000ad00007211 */ /* 0x000fe200078f28ff */
[----:B------:R-:W4:Y:S01]  /*ba50*/  LDSM.16.M88.4 R16, [R216+0x1c00] ;  /* 0x001c0000d810783b */ /* 0x000f220000000200 */
[----:B------:R-:W-:Y:S02]  /*ba60*/  VIADD R235, R219, 0x800 ;  /* 0x00000800dbeb7836 */ /* 0x000fe40000000000 */
[----:B------:R-:W-:Y:S01]  /*ba70*/  LOP3.LUT R0, R0, 0xffffffe0, RZ, 0xc0, !PT ;  /* 0xffffffe000007812 */ /* 0x000fe200078ec0ff */
[----:B------:R-:W4:Y:S01]  /*ba80*/  LDSM.16.M88.4 R8, [R216+0x2400] ;  /* 0x00240000d808783b */ /* 0x000f220000000200 */
[----:B------:R-:W-:-:S02]  /*ba90*/  IMAD.IADD R3, R38, 0x1, R3 ;  /* 0x0000000126037824 */ /* 0x000fc400078e0203 */
[----:B------:R-:W-:Y:S01]  /*baa0*/  VIADD R234, R219, 0xc00 ;  /* 0x00000c00dbea7836 */ /* 0x000fe20000000000 */
[----:B------:R-:W4:Y:S01]  /*bab0*/  LDSM.16.M88.4 R48, [R216+0x3000] ;  /* 0x00300000d830783b */ /* 0x000f220000000200 */
[----:B------:R-:W-:Y:S02]  /*bac0*/  IMAD.IADD R0, R173, 0x1, -R0 ;  /* 0x00000001ad007824 */ /* 0x000fe400078e0a00 */
[C---:B------:R-:W-:Y:S01]  /*bad0*/  VIADD R233, R219.reuse, 0x1000 ;  /* 0x00001000dbe97836 */ /* 0x040fe20000000000 */
[----:B------:R-:W4:Y:S01]  /*bae0*/  LDSM.16.M88.4 R44, [R216+0x2c00] ;  /* 0x002c0000d82c783b */ /* 0x000f220000000200 */
[C---:B------:R-:W-:Y:S01]  /*baf0*/  VIADD R232, R219.reuse, 0x1400 ;  /* 0x00001400dbe87836 */ /* 0x040fe20000000000 */
[----:B------:R-:W-:Y:S01]  /*bb00*/  SHF.R.S32.HI R2, RZ, 0x1f, R0 ;  /* 0x0000001fff027819 */ /* 0x000fe20000011400 */
[C---:B------:R-:W-:Y:S01]  /*bb10*/  VIADD R231, R219.reuse, 0x1800 ;  /* 0x00001800dbe77836 */ /* 0x040fe20000000000 */
[----:B------:R-:W4:Y:S01]  /*bb20*/  LDSM.16.M88.4 R32, [R216+0x2800] ;  /* 0x00280000d820783b */ /* 0x000f220000000200 */
[C---:B------:R-:W-:Y:S01]  /*bb30*/  VIADD R230, R219.reuse, 0x1c00 ;  /* 0x00001c00dbe67836 */ /* 0x040fe20000000000 */
[----:B------:R-:W-:Y:S01]  /*bb40*/  LEA.HI R0, R2, R0, RZ, 0x2 ;  /* 0x0000000002007211 */ /* 0x000fe200078f10ff */
[----:B------:R-:W-:Y:S01]  /*bb50*/  IMAD R2, R170, 0x10, R212 ;  /* 0x00000010aa027824 */ /* 0x000fe200078e02d4 */
[----:B------:R-:W-:Y:S01]  /*bb60*/  LDSM.16.M88.4 R52, [R216+0x3400] ;  /* 0x00340000d834783b */ /* 0x000fe20000000200 */
[C---:B------:R-:W-:Y:S01]  /*bb70*/  VIADD R229, R219.reuse, 0x2000 ;  /* 0x00002000dbe57836 */ /* 0x040fe20000000000 */
[----:B------:R-:W-:Y:S01]  /*bb80*/  SHF.R.S32.HI R0, RZ, 0x2, R0 ;  /* 0x00000002ff007819 */ /* 0x000fe20000011400 */
[----:B------:R-:W-:Y:S01]  /*bb90*/  VIADD R228, R219, 0x2400 ;  /* 0x00002400dbe47836 */ /* 0x000fe20000000000 */
[----:B-----5:R-:W-:Y:S01]  /*bba0*/  HMMA.16816.F32.BF16 R116, R4, R12, RZ ;  /* 0x0000000c0474723c */ /* 0x020fe200000418ff */
[----:B------:R-:W-:Y:S01]  /*bbb0*/  LDSM.16.M88.4 R40, [R216+0x3800] ;  /* 0x00380000d828783b */ /* 0x000fe20000000200 */
[----:B------:R-:W-:Y:S01]  /*bbc0*/  IADD3 R0, R2, 0x1, R0 ;  /* 0x0000000102007810 */ /* 0x000fe20007ffe000 */
[----:B------:R-:W-:-:S02]  /*bbd0*/  IMAD R2, R168, 0x20, R135 ;  /* 0x00000020a8027824 */ /* 0x000fc400078e0287 */
[----:B------:R-:W-:Y:S01]  /*bbe0*/  LDSM.16.M88.4 R56, [R219+0x400] ;  /* 0x00040000db38783b */ /* 0x000fe20000000200 */
[C---:B------:R-:W-:Y:S01]  /*bbf0*/  HMMA.16816.F32.BF16 R108, R4.reuse, R14, RZ ;  /* 0x0000000e046c723c */ /* 0x040fe200000418ff */
[----:B------:R-:W-:Y:S01]  /*bc00*/  IADD3 R0, R134, R0, -R217 ;  /* 0x0000000086007210 */ /* 0x000fe20007ffe8d9 */
[C---:B------:R-:W-:Y:S01]  /*bc10*/  VIADD R223, R219.reuse, 0x3800 ;  /* 0x00003800dbdf7836 */ /* 0x040fe20000000000 */
[----:B------:R-:W5:Y:S01]  /*bc20*/  LDSM.16.M88.4 R12, [R216+0x4c00] ;  /* 0x004c0000d80c783b */ /* 0x000f620000000200 */
[----:B------:R-:W-:Y:S02]  /*bc30*/  VIADD R222, R219, 0x3c00 ;  /* 0x00003c00dbde7836 */ /* 0x000fe40000000000 */
[C---:B--2---:R-:W-:Y:S01]  /*bc40*/  HMMA.16816.F32.BF16 R96, R4.reuse, R28, RZ ;  /* 0x0000001c0460723c */ /* 0x044fe200000418ff */
[----:B------:R-:W0:Y:S05]  /*bc50*/  LDGDEPBAR ;  /* 0x00000000000079af */ /* 0x000e2a0000000000 */
[C---:B------:R-:W-:Y:S01]  /*bc60*/  HMMA.16816.F32.BF16 R72, R4.reuse, R30, RZ ;  /* 0x0000001e0448723c */ /* 0x040fe200000418ff */
[----:B------:R-:W2:Y:S05]  /*bc70*/  LDSM.16.M88.4 R28, [R216+0x3c00] ;  /* 0x003c0000d81c783b */ /* 0x000eaa0000000200 */
[C---:B-1----:R-:W-:Y:S06]  /*bc80*/  HMMA.16816.F32.BF16 R92, R4.reuse, R24, RZ ;  /* 0x00000018045c723c */ /* 0x042fec00000418ff */
[C---:B------:R-:W-:Y:S01]  /*bc90*/  HMMA.16816.F32.BF16 R112, R4.reuse, R26, RZ ;  /* 0x0000001a0470723c */ /* 0x040fe200000418ff */
[----:B------:R-:W1:Y:S05]  /*bca0*/  LDSM.16.M88.4 R24, [R216+0x4000] ;  /* 0x00400000d818783b */ /* 0x000e6a0000000200 */
[C---:B---3--:R-:W-:Y:S06]  /*bcb0*/  HMMA.16816.F32.BF16 R88, R4.reuse, R20, RZ ;  /* 0x000000140458723c */ /* 0x048fec00000418ff */
[C---:B------:R-:W-:Y:S01]  /*bcc0*/  HMMA.16816.F32.BF16 R124, R4.reuse, R22, RZ ;  /* 0x00000016047c723c */ /* 0x040fe200000418ff */
[----:B------:R-:W3:Y:S05]  /*bcd0*/  LDSM.16.M88.4 R20, [R216+0x4400] ;  /* 0x00440000d814783b */ /* 0x000eea0000000200 */
[C---:B----4-:R-:W-:Y:S06]  /*bce0*/  HMMA.16816.F32.BF16 R128, R4.reuse, R16, RZ ;  /* 0x000000100480723c */ /* 0x050fec00000418ff */
[C---:B------:R-:W-:Y:S01]  /*bcf0*/  HMMA.16816.F32.BF16 R120, R4.reuse, R18, RZ ;  /* 0x000000120478723c */ /* 0x040fe200000418ff */
[----:B------:R-:W4:Y:S05]  /*bd00*/  LDSM.16.M88.4 R16, [R216+0x4800] ;  /* 0x00480000d810783b */ /* 0x000f2a0000000200 */
[C---:B------:R-:W-:Y:S06]  /*bd10*/  HMMA.16816.F32.BF16 R84, R4.reuse, R8, RZ ;  /* 0x000000080454723c */ /* 0x040fec00000418ff */
[C---:B------:R-:W-:Y:S01]  /*bd20*/  HMMA.16816.F32.BF16 R104, R4.reuse, R10, RZ ;  /* 0x0000000a0468723c */ /* 0x040fe200000418ff */
[----:B------:R-:W4:Y:S05]  /*bd30*/  LDSM.16.M88.4 R8, [R221] ;  /* 0x00000000dd08783b */ /* 0x000f2a0000000200 */
[C---:B------:R-:W-:Y:S06]  /*bd40*/  HMMA.16816.F32.BF16 R64, R4.reuse, R48, RZ ;  /* 0x000000300440723c */ /* 0x040fec00000418ff */
[C---:B------:R-:W-:Y:S01]  /*bd50*/  HMMA.16816.F32.BF16 R60, R4.reuse, R50, RZ ;  /* 0x00000032043c723c */ /* 0x040fe200000418ff */
[----:B------:R-:W4:Y:S05]  /*bd60*/  LDSM.16.M88.4 R48, [R219+0xc00] ;  /* 0x000c0000db30783b */ /* 0x000f2a0000000200 */
[C---:B------:R-:W-:Y:S06]  /*bd70*/  HMMA.16816.F32.BF16 R76, R4.reuse, R44, RZ ;  /* 0x0000002c044c723c */ /* 0x040fec00000418ff */
[C---:B------:R-:W-:Y:S01]  /*bd80*/  HMMA.16816.F32.BF16 R68, R4.reuse, R46, RZ ;  /* 0x0000002e0444723c */ /* 0x040fe200000418ff */
[----:B------:R-:W4:Y:S05]  /*bd90*/  LDSM.16.M88.4 R44, [R219+0x1400] ;  /* 0x00140000db2c783b */ /* 0x000f2a0000000200 */
[C---:B------:R-:W-:Y:S06]  /*bda0*/  HMMA.16816.F32.BF16 R80, R4.reuse, R32, RZ ;  /* 0x000000200450723c */ /* 0x040fec00000418ff */
[C---:B------:R-:W-:Y:S01]  /*bdb0*/  HMMA.16816.F32.BF16 R100, R4.reuse, R34, RZ ;  /* 0x000000220464723c */ /* 0x040fe200000418ff */
[----:B------:R-:W4:Y:S05]  /*bdc0*/  LDSM.16.M88.4 R32, [R219] ;  /* 0x00000000db20783b */ /* 0x000f2a0000000200 */
[C---:B-----5:R-:W-:Y:S06]  /*bdd0*/  HMMA.16816.F32.BF16 R200, R4.reuse, R12, RZ ;  /* 0x0000000c04c8723c */ /* 0x060fec00000418ff */
[C---:B------:R-:W-:Y:S01]  /*bde0*/  HMMA.16816.F32.BF16 R208, R4.reuse, R14, RZ ;  /* 0x0000000e04d0723c */ /* 0x040fe200000418ff */
[----:B------:R-:W5:Y:S05]  /*bdf0*/  LDSM.16.M88.4 R12, [R219+0x1c00] ;  /* 0x001c0000db0c783b */ /* 0x000f6a0000000200 */
[C---:B------:R-:W-:Y:S06]  /*be00*/  HMMA.16816.F32.BF16 R136, R4.reuse, R52, RZ ;  /* 0x000000340488723c */ /* 0x040fec00000418ff */
[C---:B------:R-:W-:Y:S01]  /*be10*/  HMMA.16816.F32.BF16 R140, R4.reuse, R54, RZ ;  /* 0x00000036048c723c */ /* 0x040fe200000418ff */
[----:B------:R-:W-:Y:S05]  /*be20*/  LDSM.16.M88.4 R52, [R219+0x800] ;  /* 0x00080000db34783b */ /* 0x000fea0000000200 */
[C---:B------:R-:W-:Y:S06]  /*be30*/  HMMA.16816.F32.BF16 R144, R4.reuse, R40, RZ ;  /* 0x000000280490723c */ /* 0x040fec00000418ff */
[C---:B------:R-:W-:Y:S01]  /*be40*/  HMMA.16816.F32.BF16 R148, R4.reuse, R42, RZ ;  /* 0x0000002a0494723c */ /* 0x040fe200000418ff */
[----:B------:R-:W-:Y:S05]  /*be50*/  LDSM.16.M88.4 R40, [R219+0x1000] ;  /* 0x00100000db28783b */ /* 0x000fea0000000200 */
[C---:B--2---:R-:W-:Y:S06]  /*be60*/  HMMA.16816.F32.BF16 R152, R4.reuse, R28, RZ ;  /* 0x0000001c0498723c */ /* 0x044fec00000418ff */
[C---:B------:R-:W-:Y:S01]  /*be70*/  HMMA.16816.F32.BF16 R156, R4.reuse, R30, RZ ;  /* 0x0000001e049c723c */ /* 0x040fe200000418ff */
[----:B------:R-:W-:Y:S05]  /*be80*/  LDSM.16.M88.4 R28, [R219+0x2c00] ;  /* 0x002c0000db1c783b */ /* 0x000fea0000000200 */
[C---:B-1----:R-:W-:Y:S06]  /*be90*/  HMMA.16816.F32.BF16 R160, R4.reuse, R24, RZ ;  /* 0x0000001804a0723c */ /* 0x042fec00000418ff */
[C---:B------:R-:W-:Y:S01]  /*bea0*/  HMMA.16816.F32.BF16 R164, R4.reuse, R26, RZ ;  /* 0x0000001a04a4723c */ /* 0x040fe200000418ff */
[----:B------:R-:W-:Y:S05]  /*beb0*/  LDSM.16.M88.4 R24, [R219+0x2400] ;  /* 0x00240000db18783b */ /* 0x000fea0000000200 */
[C---:B---3--:R-:W-:Y:S06]  /*bec0*/  HMMA.16816.F32.BF16 R176, R4.reuse, R20, RZ ;  /* 0x0000001404b0723c */ /* 0x048fec00000418ff */
[C---:B------:R-:W-:Y:S01]  /*bed0*/  HMMA.16816.F32.BF16 R180, R4.reuse, R22, RZ ;  /* 0x0000001604b4723c */ /* 0x040fe200000418ff */
[----:B------:R-:W-:Y:S05]  /*bee0*/  LDSM.16.M88.4 R20, [R219+0x2800] ;  /* 0x00280000db14783b */ /* 0x000fea0000000200 */
[C---:B----4-:R-:W-:Y:S06]  /*bef0*/  HMMA.16816.F32.BF16 R184, R4.reuse, R16, RZ ;  /* 0x0000001004b8723c */ /* 0x050fec00000418ff */
[----:B------:R-:W-:Y:S01]  /*bf00*/  HMMA.16816.F32.BF16 R188, R4, R18, RZ ;  /* 0x0000001204bc723c */ /* 0x000fe200000418ff */
[----:B------:R-:W1:Y:S04]  /*bf10*/  LDSM.16.M88.4 R4, [R219+0x2000] ;  /* 0x00200000db04783b */ /* 0x000e680000000200 */
[----:B------:R-:W2:Y:S01]  /*bf20*/  LDSM.16.M88.4 R16, [R219+0x1800] ;  /* 0x00180000db10783b */ /* 0x000ea20000000200 */
[C---:B------:R-:W-:Y:S06]  /*bf30*/  HMMA.16816.F32.BF16 R196, R8.reuse, R58, R112 ;  /* 0x0000003a08c4723c */ /* 0x040fec0000041870 */
[C---:B------:R-:W-:Y:S06]  /*bf40*/  HMMA.16816.F32.BF16 R112, R8.reuse, R50, R120 ;  /* 0x000000320870723c */ /* 0x040fec0000041878 */
[C---:B------:R-:W-:Y:S06]  /*bf50*/  HMMA.16816.F32.BF16 R120, R8.reuse, R44, R84 ;  /* 0x0000002c0878723c */ /* 0x040fec0000041854 */
[C---:B------:R-:W-:Y:S06]  /*bf60*/  HMMA.16816.F32.BF16 R204, R8.reuse, R34, R72 ;  /* 0x0000002208cc723c */ /* 0x040fec0000041848 */
[C---:B-----5:R-:W-:Y:S06]  /*bf70*/  HMMA.16816.F32.BF16 R84, R8.reuse, R12, R76 ;  /* 0x0000000c0854723c */ /* 0x060fec000004184c */
[C---:B------:R-:W-:Y:S01]  /*bf80*/  HMMA.16816.F32.BF16 R224, R8.reuse, R32, R96 ;  /* 0x0000002008e0723c */ /* 0x040fe20000041860 */
[----:B------:R-:W-:Y:S05]  /*bf90*/  LDSM.16.M88.4 R32, [R219+0x3400] ;  /* 0x00340000db20783b */ /* 0x000fea0000000200 */
[C---:B-1----:R-:W-:Y:S06]  /*bfa0*/  HMMA.16816.F32.BF16 R76, R8.reuse, R4, R64 ;  /* 0x00000004084c723c */ /* 0x042fec0000041840 */
[C---:B------:R-:W-:Y:S01]  /*bfb0*/  HMMA.16816.F32.BF16 R72, R8.reuse, R6, R60 ;  /* 0x000000060848723c */ /* 0x040fe2000004183c */
[----:B------:R-:W1:Y:S05]  /*bfc0*/  LDSM.16.M88.4 R4, [R219+0x3800] ;  /* 0x00380000db04783b */ /* 0x000e6a0000000200 */
[C---:B------:R-:W-:Y:S06]  /*bfd0*/  HMMA.16816.F32.BF16 R96, R8.reuse, R56, R92 ;  /* 0x000000380860723c */ /* 0x040fec000004185c */
[C---:B------:R-:W-:Y:S06]  /*bfe0*/  HMMA.16816.F32.BF16 R92, R8.reuse, R52, R88 ;  /* 0x00000034085c723c */ /* 0x040fec0000041858 */
[C---:B--2---:R-:W-:Y:S06]  /*bff0*/  HMMA.16816.F32.BF16 R88, R8.reuse, R16, R80 ;  /* 0x000000100858723c */ /* 0x044fec0000041850 */
[C---:B------:R-:W-:Y:S01]  /*c000*/  HMMA.16816.F32.BF16 R80, R8.reuse, R14, R68 ;  /* 0x0000000e0850723c */ /* 0x040fe20000041844 */
[----:B------:R-:W-:Y:S05]  /*c010*/  LDSM.16.M88.4 R12, [R219+0x3c00] ;  /* 0x003c0000db0c783b */ /* 0x000fea0000000200 */
[C---:B------:R-:W-:Y:S06]  /*c020*/  HMMA.16816.F32.BF16 R68, R8.reuse, R24, R136 ;  /* 0x000000180844723c */ /* 0x040fec0000041888 */
[C---:B------:R-:W-:Y:S06]  /*c030*/  HMMA.16816.F32.BF16 R64, R8.reuse, R26, R140 ;  /* 0x0000001a0840723c */ /* 0x040fec000004188c */
[C---:B-1----:R-:W-:Y:S06]  /*c040*/  HMMA.16816.F32.BF16 R24, R8.reuse, R4, R184 ;  /* 0x000000040818723c */ /* 0x042fec00000418b8 */
[----:B------:R-:W-:Y:S01]  /*c050*/  HMMA.16816.F32.BF16 R60, R8, R20, R144 ;  /* 0x00000014083c723c */ /* 0x000fe20000041890 */
[----:B------:R-:W-:-:S02]  /*c060*/  VIADD R5, R0, UR5 ;  /* 0x0000000500057c36 */ /* 0x000fc40008000000 */
[----:B------:R-:W-:-:S03]  /*c070*/  IMAD.IADD R0, R39, 0x1, R2 ;  /* 0x0000000127007824 */ /* 0x000fc600078e0202 */
[C---:B------:R-:W-:Y:S01]  /*c080*/  HMMA.16816.F32.BF16 R56, R8.reuse, R22, R148 ;  /* 0x000000160838723c */ /* 0x040fe20000041894 */
[C---:B------:R-:W-:Y:S02]  /*c090*/  VIMNMX R4, R5.reuse, R134, PT ;  /* 0x0000008605047248 */ /* 0x040fe40003fe0100 */
[----:B------:R-:W-:Y:S01]  /*c0a0*/  VIADDMNMX R2, R5, 0x8, R134, PT ;  /* 0x0000000805027846 */ /* 0x000fe20003800186 */
[C---:B------:R-:W-:Y:S02]  /*c0b0*/  VIADD R5, R3.reuse, 0x8 ;  /* 0x0000000803057836 */ /* 0x040fe40000000000 */
[C---:B------:R-:W-:Y:S01]  /*c0c0*/  HMMA.16816.F32.BF16 R20, R8.reuse, R6, R188 ;  /* 0x000000060814723c */ /* 0x040fe200000418bc */
[----:B------:R-:W-:Y:S02]  /*c0d0*/  ISETP.GE.AND P3, PT, R3, R2, PT ;  /* 0x000000020300720c */ /* 0x000fe40003f66270 */
[C---:B------:R-:W-:Y:S02]  /*c0e0*/  ISETP.GE.AND P2, PT, R5.reuse, R4, PT ;  /* 0x000000040500720c */ /* 0x040fe40003f46270 */
[----:B------:R-:W-:Y:S01]  /*c0f0*/  ISETP.GE.AND P4, PT, R5, R2, PT ;  /* 0x000000020500720c */ /* 0x000fe20003f86270 */
[C---:B------:R-:W-:Y:S01]  /*c100*/  VIADD R5, R3.reuse, 0x10 ;  /* 0x0000001003057836 */ /* 0x040fe20000000000 */
[----:B------:R-:W-:Y:S01]  /*c110*/  FSEL R135, R226, -INF , !P3 ;  /* 0xff800000e2877808 */ /* 0x000fe20005800000 */
[C---:B------:R-:W-:Y:S01]  /*c120*/  VIADD R6, R3.reuse, 0x1 ;  /* 0x0000000103067836 */ /* 0x040fe20000000000 */
[C---:B------:R-:W-:Y:S01]  /*c130*/  HMMA.16816.F32.BF16 R192, R8.reuse, R54, R124 ;  /* 0x0000003608c0723c */ /* 0x040fe2000004187c */
[----:B------:R-:W-:Y:S01]  /*c140*/  FSEL R206, R206, -INF , !P4 ;  /* 0xff800000cece7808 */ /* 0x000fe20006000000 */
[----:B------:R-:W-:Y:S01]  /*c150*/  VIADD R7, R3, 0xe1 ;  /* 0x000000e103077836 */ /* 0x000fe20000000000 */
[-C--:B------:R-:W-:Y:S01]  /*c160*/  ISETP.GE.AND P3, PT, R5, R4.reuse, PT ;  /* 0x000000040500720c */ /* 0x080fe20003f66270 */
[----:B------:R-:W-:Y:S01]  /*c170*/  VIADD R226, R219, 0x2c00 ;  /* 0x00002c00dbe27836 */ /* 0x000fe20000000000 */
[C---:B------:R-:W-:Y:S01]  /*c180*/  ISETP.GE.AND P0, PT, R6.reuse, R4, PT ;  /* 0x000000040600720c */ /* 0x040fe20003f06270 */
[C---:B------:R-:W-:Y:S01]  /*c190*/  HMMA.16816.F32.BF16 R124, R8.reuse, R40, R116 ;  /* 0x00000028087c723c */ /* 0x040fe20000041874 */
[-C--:B------:R-:W-:Y:S01]  /*c1a0*/  ISETP.GE.AND P5, PT, R6, R2.reuse, PT ;  /* 0x000000020600720c */ /* 0x080fe20003fa6270 */
[----:B------:R-:W-:Y:S01]  /*c1b0*/  VIADD R6, R3, 0x9 ;  /* 0x0000000903067836 */ /* 0x000fe20000000000 */
[----:B------:R-:W-:Y:S01]  /*c1c0*/  FSEL R37, R225, -INF , !P0 ;  /* 0xff800000e1257808 */ /* 0x000fe20004000000 */
[----:B------:R-:W-:Y:S01]  /*c1d0*/  VIADD R225, R219, 0x3000 ;  /* 0x00003000dbe17836 */ /* 0x000fe20000000000 */
[----:B------:R-:W-:Y:S01]  /*c1e0*/  ISETP.GE.AND P0, PT, R5, R2, PT ;  /* 0x000000020500720c */ /* 0x000fe20003f06270 */
[C---:B------:R-:W-:Y:S01]  /*c1f0*/  VIADD R5, R3.reuse, 0x18 ;  /* 0x0000001803057836 */ /* 0x040fe20000000000 */
[C---:B------:R-:W-:Y:S01]  /*c200*/  ISETP.GE.AND P1, PT, R6.reuse, R4, PT ;  /* 0x000000040600720c */ /* 0x040fe20003f26270 */
[C---:B------:R-:W-:Y:S01]  /*c210*/  HMMA.16816.F32.BF16 R116, R8.reuse, R42, R108 ;  /* 0x0000002a0874723c */ /* 0x040fe2000004186c */
[----:B------:R-:W-:Y:S01]  /*c220*/  ISETP.GE.AND P6, PT, R6, R2, PT ;  /* 0x000000020600720c */ /* 0x000fe20003fc6270 */
[----:B------:R-:W-:Y:S01]  /*c230*/  VIADD R6, R3, 0x11 ;  /* 0x0000001103067836 */ /* 0x000fe20000000000 */
[----:B------:R-:W-:Y:S01]  /*c240*/  FSEL R134, R227, -INF , !P5 ;  /* 0xff800000e3867808 */ /* 0x000fe20006800000 */
[----:B------:R-:W1:Y:S01]  /*c250*/  LDSM.16.M88.4 R40, [R219+0x3000] ;  /* 0x00300000db28783b */ /* 0x000e620000000200 */
[----:B------:R-:W-:Y:S01]  /*c260*/  ISETP.GE.AND P4, PT, R5, R4, PT ;  /* 0x000000040500720c */ /* 0x000fe20003f86270 */
[----:B------:R-:W-:Y:S01]  /*c270*/  HMMA.16816.F32.BF16 R128, R8, R48, R128 ;  /* 0x000000300880723c */ /* 0x000fe20000041880 */
[----:B------:R-:W-:Y:S01]  /*c280*/  FSEL R110, R205, -INF , !P1 ;  /* 0xff800000cd6e7808 */ /* 0x000fe20004800000 */
[----:B------:R-:W-:-:S04]  /*c290*/  DEPBAR.LE SB0, 0x0 ;  /* 0x000080000000791a */ /* 0x000fc80000000000 */
[----:B------:R-:W-:Y:S01]  /*c2a0*/  FSEL R111, R204, -INF , !P2 ;  /* 0xff800000cc6f7808 */ /* 0x000fe20005000000 */
[C---:B------:R-:W-:Y:S01]  /*c2b0*/  HMMA.16816.F32.BF16 R104, R8.reuse, R46, R104 ;  /* 0x0000002e0868723c */ /* 0x040fe20000041868 */
[----:B------:R-:W-:Y:S01]  /*c2c0*/  ISETP.GE.AND P1, PT, R5, R2, PT ;  /* 0x000000020500720c */ /* 0x000fe20003f26270 */
[----:B------:R-:W-:Y:S01]  /*c2d0*/  VIADD R5, R3, 0x20 ;  /* 0x0000002003057836 */ /* 0x000fe20000000000 */
[C---:B------:R-:W-:Y:S01]  /*c2e0*/  ISETP.GE.AND P5, PT, R6.reuse, R4, PT ;  /* 0x000000040600720c */ /* 0x040fe20003fa6270 */
[----:B------:R-:W-:Y:S01]  /*c2f0*/  VIADD R227, R219, 0x2800 ;  /* 0x00002800dbe37836 */ /* 0x000fe20000000000 */
[----:B------:R-:W-:Y:S01]  /*c300*/  ISETP.GE.AND P2, PT, R6, R2, PT ;  /* 0x000000020600720c */ /* 0x000fe20003f46270 */
[----:B------:R-:W-:Y:S01]  /*c310*/  VIADD R6, R3, 0x19 ;  /* 0x0000001903067836 */ /* 0x000fe20000000000 */
[----:B------:R-:W-:Y:S01]  /*c320*/  FSEL R144, R98, -INF , !P0 ;  /* 0xff80000062907808 */ /* 0x000fe20004000000 */
[----:B------:R-:W-:Y:S01]  /*c330*/  HMMA.16816.F32.BF16 R100, R8, R18, R100 ;  /* 0x000000120864723c */ /* 0x000fe20000041864 */
[----:B------:R-:W-:-:S02]  /*c340*/  FSEL R108, R97, -INF , !P5 ;  /* 0xff800000616c7808 */ /* 0x000fc40006800000 */
[----:B------:R-:W-:Y:S02]  /*c350*/  FSEL R207, R207, -INF , !P6 ;  /* 0xff800000cfcf7808 */ /* 0x000fe40007000000 */
[----:B------:R-:W-:Y:S01]  /*c360*/  FSEL R109, R96, -INF , !P3 ;  /* 0xff800000606d7808 */ /* 0x000fe20005800000 */
[C---:B------:R-:W-:Y:S01]  /*c370*/  HMMA.16816.F32.BF16 R52, R8.reuse, R28, R152 ;  /* 0x0000001c0834723c */ /* 0x040fe20000041898 */
[C---:B------:R-:W-:Y:S02]  /*c380*/  ISETP.GE.AND P0, PT, R5.reuse, R4, PT ;  /* 0x000000040500720c */ /* 0x040fe40003f06270 */
[----:B------:R-:W-:Y:S01]  /*c390*/  ISETP.GE.AND P5, PT, R5, R2, PT ;  /* 0x000000020500720c */ /* 0x000fe20003fa6270 */
[C---:B------:R-:W-:Y:S01]  /*c3a0*/  VIADD R5, R3.reuse, 0x28 ;  /* 0x0000002803057836 */ /* 0x040fe20000000000 */
[C---:B------:R-:W-:Y:S01]  /*c3b0*/  ISETP.GE.AND P6, PT, R6.reuse, R4, PT ;  /* 0x000000040600720c */ /* 0x040fe20003fc6270 */
[----:B------:R-:W-:Y:S01]  /*c3c0*/  HMMA.16816.F32.BF16 R48, R8, R30, R156 ;  /* 0x0000001e0830723c */ /* 0x000fe2000004189c */
[----:B------:R-:W-:Y:S01]  /*c3d0*/  ISETP.GE.AND P3, PT, R6, R2, PT ;  /* 0x000000020600720c */ /* 0x000fe20003f66270 */
[----:B------:R-:W-:Y:S01]  /*c3e0*/  VIADD R6, R3, 0x21 ;  /* 0x0000002103067836 */ /* 0x000fe20000000000 */
[----:B------:R-:W-:-:S02]  /*c3f0*/  FSEL R140, R99, -INF , !P2 ;  /* 0xff800000638c7808 */ /* 0x000fc40005000000 */
[----:B------:R-:W-:Y:S01]  /*c400*/  FSEL R137, R198, -INF , !P1 ;  /* 0xff800000c6897808 */ /* 0x000fe20004800000 */
[C---:B------:R-:W-:Y:S01]  /*c410*/  HMMA.16816.F32.BF16 R28, R8.reuse, R32, R176 ;  /* 0x00000020081c723c */ /* 0x040fe200000418b0 */
[----:B------:R-:W-:Y:S02]  /*c420*/  FSEL R98, R197, -INF , !P6 ;  /* 0xff800000c5627808 */ /* 0x000fe40007000000 */
[----:B------:R-:W-:Y:S02]  /*c430*/  FSEL R99, R196, -INF , !P4 ;  /* 0xff800000c4637808 */ /* 0x000fe40006000000 */
[C---:B------:R-:W-:Y:S01]  /*c440*/  ISETP.GE.AND P1, PT, R5.reuse, R4, PT ;  /* 0x000000040500720c */ /* 0x040fe20003f26270 */
[----:B-1----:R-:W-:Y:S01]  /*c450*/  HMMA.16816.F32.BF16 R44, R8, R40, R160 ;  /* 0x00000028082c723c */ /* 0x002fe200000418a0 */
[----:B------:R-:W-:Y:S01]  /*c460*/  ISETP.GE.AND P6, PT, R5, R2, PT ;  /* 0x000000020500720c */ /* 0x000fe20003fc6270 */
[----:B------:R-:W-:Y:S01]  /*c470*/  VIADD R5, R3, 0x30 ;  /* 0x0000003003057836 */ /* 0x000fe20000000000 */
[----:B------:R-:W-:-:S02]  /*c480*/  ISETP.GE.AND P2, PT, R6, R4, PT ;  /* 0x000000040600720c */ /* 0x000fc40003f46270 */
[----:B------:R-:W-:Y:S01]  /*c490*/  ISETP.GE.AND P4, PT, R6, R2, PT ;  /* 0x000000020600720c */ /* 0x000fe20003f86270 */
[----:B------:R-:W-:Y:S01]  /*c4a0*/  VIADD R6, R3, 0x29 ;  /* 0x0000002903067836 */ /* 0x000fe20000000000 */
[----:B------:R-:W-:Y:S01]  /*c4b0*/  FSEL R139, R94, -INF , !P5 ;  /* 0xff8000005e8b7808 */ /* 0x000fe20006800000 */
[C---:B------:R-:W-:Y:S01]  /*c4c0*/  HMMA.16816.F32.BF16 R40, R8.reuse, R42, R164 ;  /* 0x0000002a0828723c */ /* 0x040fe200000418a4 */
[----:B------:R-:W-:Y:S02]  /*c4d0*/  FSEL R96, R93, -INF , !P2 ;  /* 0xff8000005d607808 */ /* 0x000fe40005000000 */
[----:B------:R-:W-:Y:S02]  /*c4e0*/  FSEL R141, R199, -INF , !P3 ;  /* 0xff800000c78d7808 */ /* 0x000fe40005800000 */
[----:B------:R-:W-:Y:S01]  /*c4f0*/  FSEL R97, R92, -INF , !P0 ;  /* 0xff8000005c617808 */ /* 0x000fe20004000000 */
[----:B------:R-:W-:Y:S01]  /*c500*/  HMMA.16816.F32.BF16 R32, R8, R34, R180 ;  /* 0x000000220820723c */ /* 0x000fe200000418b4 */
[----:B------:R-:W-:Y:S01]  /*c510*/  BAR.SYNC.DEFER_BLOCKING 0x0 ;  /* 0x0000000000007b1d */ /* 0x000fe20000010000 */
[----:B------:R-:W-:-:S02]  /*c520*/  ISETP.GE.AND P5, PT, R5, R4, PT ;  /* 0x000000040500720c */ /* 0x000fc40003fa6270 */
[----:B------:R-:W-:Y:S01]  /*c530*/  ISETP.GE.AND P2, PT, R5, R2, PT ;  /* 0x000000020500720c */ /* 0x000fe20003f46270 */
[C---:B------:R-:W-:Y:S01]  /*c540*/  VIADD R5, R3.reuse, 0x38 ;  /* 0x0000003803057836 */ /* 0x040fe20000000000 */
[C---:B------:R-:W-:Y:S01]  /*c550*/  ISETP.GE.AND P3, PT, R6.reuse, R4, PT ;  /* 0x000000040600720c */ /* 0x040fe20003f66270 */
[C---:B------:R-:W-:Y:S01]  /*c560*/  HMMA.16816.F32.BF16 R16, R8.reuse, R12, R200 ;  /* 0x0000000c0810723c */ /* 0x040fe200000418c8 */
[----:B------:R-:W-:Y:S01]  /*c570*/  ISETP.GE.AND P0, PT, R6, R2, PT ;  /* 0x000000020600720c */ /* 0x000fe20003f06270 */
[----:B------:R-:W-:Y:S01]  /*c580*/  VIADD R6, R3, 0x31 ;  /* 0x0000003103067836 */ /* 0x000fe20000000000 */
[----:B------:R-:W-:Y:S02]  /*c590*/  FSEL R143, R95, -INF , !P4 ;  /* 0xff8000005f8f7808 */ /* 0x000fe40006000000 */
[----:B------:R-:W-:Y:S01]  /*c5a0*/  FSEL R138, R194, -INF , !P6 ;  /* 0xff800000c28a7808 */ /* 0x000fe20007000000 */
[----:B------:R-:W-:Y:S01]  /*c5b0*/  HMMA.16816.F32.BF16 R8, R8, R14, R208 ;  /* 0x0000000e0808723c */ /* 0x000fe200000418d0 */
[----:B------:R-:W-:-:S02]  /*c5c0*/  FSEL R94, R193, -INF , !P3 ;  /* 0xff800000c15e7808 */ /* 0x000fc40005800000 */
[----:B------:R-:W-:Y:S02]  /*c5d0*/  FSEL R95, R192, -INF , !P1 ;  /* 0xff800000c05f7808 */ /* 0x000fe40004800000 */
[C---:B------:R-:W-:Y:S02]  /*c5e0*/  ISETP.GE.AND P6, PT, R5.reuse, R4, PT ;  /* 0x000000040500720c */ /* 0x040fe40003fc6270 */
[----:B------:R-:W-:Y:S01]  /*c5f0*/  ISETP.GE.AND P3, PT, R5, R2, PT ;  /* 0x000000020500720c */ /* 0x000fe20003f66270 */
[C---:B------:R-:W-:Y:S01]  /*c600*/  VIADD R5, R3.reuse, 0x40 ;  /* 0x0000004003057836 */ /* 0x040fe20000000000 */
[C---:B------:R-:W-:Y:S02]  /*c610*/  ISETP.GE.AND P4, PT, R6.reuse, R4, PT ;  /* 0x000000040600720c */ /* 0x040fe40003f86270 */
[----:B------:R-:W-:Y:S01]  /*c620*/  ISETP.GE.AND P1, PT, R6, R2, PT ;  /* 0x000000020600720c */ /* 0x000fe20003f26270 */
[----:B------:R-:W-:Y:S01]  /*c630*/  VIADD R6, R3, 0x39 ;  /* 0x0000003903067836 */ /* 0x000fe20000000000 */
[----:B------:R-:W-:-:S02]  /*c640*/  FSEL R130, R130, -INF , !P2 ;  /* 0xff80000082827808 */ /* 0x000fc40005000000 */
[----:B------:R-:W-:Y:S02]  /*c650*/  FSEL R92, R129, -INF , !P4 ;  /* 0xff800000815c7808 */ /* 0x000fe40006000000 */
[----:B------:R-:W-:Y:S02]  /*c660*/  FSEL R142, R195, -INF , !P0 ;  /* 0xff800000c38e7808 */ /* 0x000fe40004000000 */
[----:B------:R-:W-:Y:S02]  /*c670*/  FSEL R93, R128, -INF , !P5 ;  /* 0xff800000805d7808 */ /* 0x000fe40006800000 */
[C---:B------:R-:W-:Y:S02]  /*c680*/  ISETP.GE.AND P2, PT, R5.reuse, R4, PT ;  /* 0x000000040500720c */ /* 0x040fe40003f46270 */
[----:B------:R-:W-:Y:S01]  /*c690*/  ISETP.GE.AND P4, PT, R5, R2, PT ;  /* 0x000000020500720c */ /* 0x000fe20003f86270 */
[----:B------:R-:W-:Y:S01]  /*c6a0*/  VIADD R5, R3, 0x48 ;  /* 0x0000004803057836 */ /* 0x000fe20000000000 */
[----:B------:R-:W-:-:S02]  /*c6b0*/  ISETP.GE.AND P0, PT, R6, R4, PT ;  /* 0x000000040600720c */ /* 0x000fc40003f06270 */
[----:B------:R-:W-:Y:S01]  /*c6c0*/  ISETP.GE.AND P5, PT, R6, R2, PT ;  /* 0x000000020600720c */ /* 0x000fe20003fa6270 */
[----:B------:R-:W-:Y:S01]  /*c6d0*/  VIADD R6, R3, 0x41 ;  /* 0x0000004103067836 */ /* 0x000fe20000000000 */
[----:B------:R-:W-:Y:S02]  /*c6e0*/  FSEL R39, R112, -INF , !P6 ;  /* 0xff80000070277808 */ /* 0x000fe40007000000 */
[----:B------:R-:W-:Y:S02]  /*c6f0*/  FSEL R128, R114, -INF , !P3 ;  /* 0xff80000072807808 */ /* 0x000fe40005800000 */
[----:B------:R-:W-:Y:S02]  /*c700*/  FSEL R112, R113, -INF , !P0 ;  /* 0xff80000071707808 */ /* 0x000fe40004000000 */
[----:B------:R-:W-:Y:S02]  /*c710*/  FSEL R131, R131, -INF , !P1 ;  /* 0xff80000083837808 */ /* 0x000fe40004800000 */
[----:B------:R-:W-:-:S02]  /*c720*/  ISETP.GE.AND P3, PT, R5, R4, PT ;  /* 0x000000040500720c */ /* 0x000fc40003f66270 */
[----:B------:R-:W-:Y:S01]  /*c730*/  ISETP.GE.AND P0, PT, R5, R2, PT ;  /* 0x000000020500720c */ /* 0x000fe20003f06270 */
[C---:B------:R-:W-:Y:S01]  /*c740*/  VIADD R5, R3.reuse, 0x50 ;  /* 0x0000005003057836 */ /* 0x040fe20000000000 */
[C---:B------:R-:W-:Y:S02]  /*c750*/  ISETP.GE.AND P1, PT, R6.reuse, R4, PT ;  /* 0x000000040600720c */ /* 0x040fe40003f26270 */
[----:B------:R-:W-:Y:S01]  /*c760*/  ISETP.GE.AND P6, PT, R6, R2, PT ;  /* 0x000000020600720c */ /* 0x000fe20003fc6270 */
[----:B------:R-:W-:Y:S01]  /*c770*/  VIADD R6, R3, 0x49 ;  /* 0x0000004903067836 */ /* 0x000fe20000000000 */
[----:B------:R-:W-:Y:S02]  /*c780*/  FSEL R126, R126, -INF , !P4 ;  /* 0xff8000007e7e7808 */ /* 0x000fe40006000000 */
[----:B------:R-:W-:Y:S02]  /*c790*/  FSEL R114, R125, -INF , !P1 ;  /* 0xff8000007d727808 */ /* 0x000fe40004800000 */
        /* <DEDUP_REMOVED lines=181> */
[C---:B------:R-:W-:Y:S02]  /*d2f0*/  ISETP.GE.AND P6, PT, R5.reuse, R4, PT ;  /* 0x000000040500720c */ /* 0x040fe40003fc6270 */
[-C--:B------:R-:W-:Y:S01]  /*d300*/  ISETP.GE.AND P3, PT, R5, R2.reuse, PT ;  /* 0x000000020500720c */ /* 0x080fe20003f66270 */
[----:B------:R-:W-:Y:S01]  /*d310*/  VIADD R5, R3, 0xe9 ;  /* 0x000000e903057836 */ /* 0x000fe20000000000 */
[----:B------:R-:W-:Y:S02]  /*d320*/  ISETP.GE.AND P1, PT, R6, R2, PT ;  /* 0x000000020600720c */ /* 0x000fe40003f26270 */
[----:B------:R-:W-:Y:S02]  /*d330*/  FSEL R28, R24, -INF , !P6 ;  /* 0xff800000181c7808 */ /* 0x000fe40007000000 */
[----:B------:R-:W-:Y:S02]  /*d340*/  FSEL R159, R35, -INF , !P1 ;  /* 0xff800000239f7808 */ /* 0x000fe40004800000 */
[----:B------:R-:W-:-:S02]  /*d350*/  FSEL R154, R43, -INF , !P4 ;  /* 0xff8000002b9a7808 */ /* 0x000fc40006000000 */
[----:B------:R-:W-:Y:S02]  /*d360*/  FSEL R155, R31, -INF , !P0 ;  /* 0xff8000001f9b7808 */ /* 0x000fe40004000000 */
[C---:B------:R-:W-:Y:S02]  /*d370*/  ISETP.GE.AND P1, PT, R5.reuse, R4, PT ;  /* 0x000000040500720c */ /* 0x040fe40003f26270 */
[----:B------:R-:W-:Y:S01]  /*d380*/  ISETP.GE.AND P6, PT, R5, R2, PT ;  /* 0x000000020500720c */ /* 0x000fe20003fc6270 */
[C---:B------:R-:W-:Y:S01]  /*d390*/  VIADD R5, R3.reuse, 0xf0 ;  /* 0x000000f003057836 */ /* 0x040fe20000000000 */
[-C--:B------:R-:W-:Y:S01]  /*d3a0*/  ISETP.GE.AND P4, PT, R6, R4.reuse, PT ;  /* 0x000000040600720c */ /* 0x080fe20003f86270 */
[----:B------:R-:W-:Y:S01]  /*d3b0*/  VIADD R6, R3, 0xe8 ;  /* 0x000000e803067836 */ /* 0x000fe20000000000 */
[----:B------:R-:W-:Y:S02]  /*d3c0*/  ISETP.GE.AND P0, PT, R7, R4, PT ;  /* 0x000000040700720c */ /* 0x000fe40003f06270 */
[----:B------:R-:W-:-:S02]  /*d3d0*/  FSEL R160, R26, -INF , !P3 ;  /* 0xff8000001aa07808 */ /* 0x000fc40005800000 */
[----:B------:R-:W-:Y:S02]  /*d3e0*/  FSEL R26, R25, -INF , !P0 ;  /* 0xff800000191a7808 */ /* 0x000fe40004000000 */
[----:B------:R-:W-:Y:S02]  /*d3f0*/  FSEL R29, R33, -INF , !P4 ;  /* 0xff800000211d7808 */ /* 0x000fe40006000000 */
[C---:B------:R-:W-:Y:S02]  /*d400*/  ISETP.GE.AND P3, PT, R5.reuse, R4, PT ;  /* 0x000000040500720c */ /* 0x040fe40003f66270 */
[-C--:B------:R-:W-:Y:S01]  /*d410*/  ISETP.GE.AND P0, PT, R5, R2.reuse, PT ;  /* 0x000000020500720c */ /* 0x080fe20003f06270 */
[----:B------:R-:W-:Y:S01]  /*d420*/  VIADD R5, R3, 0xf8 ;  /* 0x000000f803057836 */ /* 0x000fe20000000000 */
[----:B------:R-:W-:Y:S02]  /*d430*/  ISETP.GE.AND P4, PT, R6, R2, PT ;  /* 0x000000020600720c */ /* 0x000fe40003f86270 */
[----:B------:R-:W-:-:S02]  /*d440*/  FSEL R24, R21, -INF , !P1 ;  /* 0xff80000015187808 */ /* 0x000fc40004800000 */
[----:B------:R-:W-:Y:S02]  /*d450*/  FSEL R162, R22, -INF , !P4 ;  /* 0xff80000016a27808 */ /* 0x000fe40006000000 */
[C---:B------:R-:W-:Y:S02]  /*d460*/  ISETP.GE.AND P4, PT, R5.reuse, R4, PT ;  /* 0x000000040500720c */ /* 0x040fe40003f86270 */
[-C--:B------:R-:W-:Y:S01]  /*d470*/  ISETP.GE.AND P1, PT, R5, R2.reuse, PT ;  /* 0x000000020500720c */ /* 0x080fe20003f26270 */
[----:B------:R-:W-:Y:S01]  /*d480*/  VIADD R5, R3, 0xf9 ;  /* 0x000000f903057836 */ /* 0x000fe20000000000 */
[----:B------:R-:W-:Y:S02]  /*d490*/  FSEL R166, R18, -INF , !P0 ;  /* 0xff80000012a67808 */ /* 0x000fe40004000000 */
[----:B------:R-:W-:Y:S02]  /*d4a0*/  FSEL R158, R34, -INF , !P2 ;  /* 0xff800000229e7808 */ /* 0x000fe40005000000 */
[----:B------:R-:W-:-:S02]  /*d4b0*/  ISETP.GE.AND P0, PT, R5, R2, PT ;  /* 0x000000020500720c */ /* 0x000fc40003f06270 */
[----:B------:R-:W-:Y:S02]  /*d4c0*/  FSEL R30, R32, -INF , !P5 ;  /* 0xff800000201e7808 */ /* 0x000fe40006800000 */
[----:B------:R-:W-:Y:S02]  /*d4d0*/  FSEL R168, R11, -INF , !P0 ;  /* 0xff8000000ba87808 */ /* 0x000fe40004000000 */
[----:B------:R-:W-:Y:S02]  /*d4e0*/  ISETP.GE.AND P0, PT, R169, 0x2, PT ;  /* 0x00000002a900780c */ /* 0x000fe40003f06270 */
[----:B------:R-:W-:Y:S01]  /*d4f0*/  ISETP.GE.AND P2, PT, R6, R4, PT ;  /* 0x000000040600720c */ /* 0x000fe20003f46270 */
[----:B------:R-:W-:Y:S01]  /*d500*/  VIADD R6, R3, 0xf1 ;  /* 0x000000f103067836 */ /* 0x000fe20000000000 */
[----:B------:R-:W-:Y:S02]  /*d510*/  ISETP.GE.AND P5, PT, R7, R2, PT ;  /* 0x000000020700720c */ /* 0x000fe40003fa6270 */
[----:B------:R-:W-:-:S02]  /*d520*/  FSEL R164, R23, -INF , !P6 ;  /* 0xff80000017a47808 */ /* 0x000fc40007000000 */
[----:B------:R-:W-:Y:S02]  /*d530*/  FSEL R161, R27, -INF , !P5 ;  /* 0xff8000001ba17808 */ /* 0x000fe40006800000 */
[----:B------:R-:W-:Y:S02]  /*d540*/  FSEL R25, R20, -INF , !P2 ;  /* 0xff80000014197808 */ /* 0x000fe40005000000 */
[-C--:B------:R-:W-:Y:S02]  /*d550*/  ISETP.GE.AND P6, PT, R3, R4.reuse, PT ;  /* 0x000000040300720c */ /* 0x080fe40003fc6270 */
[----:B------:R-:W-:Y:S02]  /*d560*/  FSEL R146, R16, -INF , !P3 ;  /* 0xff80000010927808 */ /* 0x000fe40005800000 */
[C---:B------:R-:W-:Y:S02]  /*d570*/  ISETP.GE.AND P5, PT, R6.reuse, R4, PT ;  /* 0x000000040600720c */ /* 0x040fe40003fa6270 */
[----:B------:R-:W-:-:S02]  /*d580*/  ISETP.GE.AND P2, PT, R6, R2, PT ;  /* 0x000000020600720c */ /* 0x000fc40003f46270 */
[----:B------:R-:W-:Y:S02]  /*d590*/  ISETP.GE.AND P3, PT, R5, R4, PT ;  /* 0x000000040500720c */ /* 0x000fe40003f66270 */
[----:B------:R-:W-:Y:S01]  /*d5a0*/  FSEL R22, R224, -INF , !P6 ;  /* 0xff800000e0167808 */ /* 0x000fe20007000000 */
[----:B------:R-:W-:Y:S01]  /*d5b0*/  VIADD R224, R219, 0x3400 ;  /* 0x00003400dbe07836 */ /* 0x000fe20000000000 */
[----:B------:R-:W-:Y:S02]  /*d5c0*/  FSEL R152, R17, -INF , !P5 ;  /* 0xff80000011987808 */ /* 0x000fe40006800000 */
[----:B------:R-:W-:Y:S02]  /*d5d0*/  FSEL R165, R19, -INF , !P2 ;  /* 0xff80000013a57808 */ /* 0x000fe40005000000 */
[----:B------:R-:W-:Y:S02]  /*d5e0*/  FSEL R157, R8, -INF , !P4 ;  /* 0xff800000089d7808 */ /* 0x000fe40006000000 */
[----:B------:R-:W-:-:S02]  /*d5f0*/  FSEL R167, R10, -INF , !P1 ;  /* 0xff8000000aa77808 */ /* 0x000fc40004800000 */
[----:B------:R-:W-:Y:S01]  /*d600*/  FSEL R163, R9, -INF , !P3 ;  /* 0xff80000009a37808 */ /* 0x000fe20005800000 */
[----:B------:R-:W-:Y:S06]  /*d610*/  @!P0 BRA `(.L_x_956) ;  /* 0x0000000800b88947 */ /* 0x000fec0003800000 */
[----:B------:R-:W-:-:S13]  /*d620*/  PLOP3.LUT P1, PT, PT, PT, UP0, 0x40, 0x0 ;  /* 0x000000000000781c */ /* 0x000fda0003f2e808 */
[----:B------:R-:W-:Y:S05]  /*d630*/  @P1 BRA `(.L_x_957) ;  /* 0x0000000000fc1947 */ /* 0x000fea0003800000 */
[----:B------:R-:W1:Y:S01]  /*d640*/  LDC R12, c[0x0][0x380] ;  /* 0x0000e000ff0c7b82 */ /* 0x000e620000000800 */
[----:B------:R-:W-:Y:S01]  /*d650*/  IADD3 R8, R38, -0x100, RZ ;  /* 0xffffff0026087810 */ /* 0x000fe20007ffe0ff */
[----:B------:R-:W-:Y:S01]  /*d660*/  ULDC.64 UR8, c[0x0][0x248] ;  /* 0x0000920000087ab9 */ /* 0x000fe20000000a00 */
[----:B------:R-:W-:Y:S02]  /*d670*/  IABS R5, R38 ;  /* 0x0000002600057213 */ /* 0x000fe40000000000 */
        /* <DEDUP_REMOVED lines=8> */
[----:B-1----:R-:W-:Y:S02]  /*d700*/  IMAD.MOV R3, RZ, RZ, -R7 ;  /* 0x000000ffff037224 */ /* 0x002fe400078e0a07 */
[----:B------:R-:W-:Y:S02]  /*d710*/  IMAD.MOV.U32 R6, RZ, RZ, RZ ;  /* 0x000000ffff067224 */ /* 0x000fe400078e00ff */
[----:B------:R-:W-:-:S04]  /*d720*/  IMAD R3, R3, R11, RZ ;  /* 0x0000000b03037224 */ /* 0x000fc800078e02ff */
[----:B------:R-:W-:Y:S01]  /*d730*/  IMAD.HI.U32 R3, R7, R3, R6 ;  /* 0x0000000307037227 */ /* 0x000fe200078e0006 */
[----:B------:R-:W-:-:S03]  /*d740*/  MOV R7, R5 ;  /* 0x0000000500077202 */ /* 0x000fc60000000f00 */
[----:B------:R-:W-:Y:S02]  /*d750*/  IMAD.MOV.U32 R6, RZ, RZ, R9 ;  /* 0x000000ffff067224 */ /* 0x000fe400078e0009 */
        /* <DEDUP_REMOVED lines=15> */
[----:B------:R-:W-:-:S02]  /*d850*/  ISETP.NE.AND P2, PT, R12, RZ, PT ;  /* 0x000000ff0c00720c */ /* 0x000fc40003f45270 */
[----:B------:R-:W-:Y:S02]  /*d860*/  ISETP.GE.AND P3, PT, R6, RZ, PT ;  /* 0x000000ff0600720c */ /* 0x000fe40003f66270 */
[----:B------:R-:W-:-:S03]  /*d870*/  LOP3.LUT R6, RZ, R12, RZ, 0x33, !PT ;  /* 0x0000000cff067212 */ /* 0x000fc600078e33ff */
[----:B------:R-:W-:Y:S02]  /*d880*/  @P6 IADD3 R5, R5, 0x1, RZ ;  /* 0x0000000105056810 */ /* 0x000fe40007ffe0ff */
[----:B------:R-:W-:-:S04]  /*d890*/  @P5 VIADD R3, R3, 0x1 ;  /* 0x0000000103035836 */ /* 0x000fc80000000000 */
[----:B------:R-:W-:Y:S02]  /*d8a0*/  @!P1 IMAD.MOV R3, RZ, RZ, -R3 ;  /* 0x000000ffff039224 */ /* 0x000fe400078e0a03 */
[----:B------:R-:W-:-:S03]  /*d8b0*/  @!P3 IADD3 R5, -R5, RZ, RZ ;  /* 0x000000ff0505b210 */ /* 0x000fc60007ffe1ff */
[C---:B------:R-:W-:Y:S02]  /*d8c0*/  SEL R3, R6.reuse, R3, !P2 ;  /* 0x0000000306037207 */ /* 0x040fe40005000000 */
[----:B------:R-:W-:-:S03]  /*d8d0*/  SEL R5, R6, R5, !P2 ;  /* 0x0000000506057207 */ /* 0x000fc60005000000 */
[----:B------:R-:W-:-:S04]  /*d8e0*/  IMAD.WIDE R8, R3, 0x4, R242 ;  /* 0x0000000403087825 */ /* 0x000fc800078e02f2 */
[C---:B------:R-:W-:Y:S02]  /*d8f0*/  IMAD.WIDE R6, R5.reuse, 0x4, R242 ;  /* 0x0000000405067825 */ /* 0x040fe400078e02f2 */
[----:B------:R-:W2:Y:S04]  /*d900*/  LDG.E R8, desc[UR6][R8.64] ;  /* 0x0000000608087981 */ /* 0x000ea8000c1e1900 */
[----:B------:R1:W2:Y:S01]  /*d910*/  LDG.E R7, desc[UR6][R6.64] ;  /* 0x0000000606077981 */ /* 0x0002a2000c1e1900 */
[----:B------:R-:W-:-:S05]  /*d920*/  IADD3 R3, R5, -R3, RZ ;  /* 0x8000000305037210 */ /* 0x000fca0007ffe0ff */
[----:B------:R-:W-:Y:S02]  /*d930*/  IMAD R3, R3, R12, -0x100 ;  /* 0xffffff0003037424 */ /* 0x000fe400078e020c */
[----:B------:R-:W-:-:S03]  /*d940*/  IMAD.U32 R5, RZ, RZ, UR8 ;  /* 0x00000008ff057e24 */ /* 0x000fc6000f8e00ff */
[----:B-1----:R-:W-:Y:S02]  /*d950*/  SHF.R.S32.HI R6, RZ, 0x1f, R3 ;  /* 0x0000001fff067819 */ /* 0x002fe40000011403 */
[----:B--2---:R-:W-:-:S03]  /*d960*/  IADD3 R9, -R7, R8, RZ ;  /* 0x0000000807097210 */ /* 0x004fc60007ffe1ff */
[-C--:B------:R-:W-:Y:S02]  /*d970*/  IMAD R8, R6, R5.reuse, RZ ;  /* 0x0000000506087224 */ /* 0x080fe400078e02ff */
[----:B------:R-:W-:Y:S01]  /*d980*/  IMAD.WIDE.U32 R6, R3, R5, RZ ;  /* 0x0000000503067225 */ /* 0x000fe200078e00ff */
[----:B------:R-:W-:-:S03]  /*d990*/  SHF.R.S32.HI R10, RZ, 0x1f, R9 ;  /* 0x0000001fff0a7819 */ /* 0x000fc60000011409 */
[----:B------:R-:W-:Y:S01]  /*d9a0*/  IMAD R3, R3, UR9, R8 ;  /* 0x0000000903037c24 */ /* 0x000fe2000f8e0208 */
[----:B------:R-:W-:Y:S02]  /*d9b0*/  ULDC.64 UR8, c[0x0][0x230] ;  /* 0x00008c0000087ab9 */ /* 0x000fe40000000a00 */
[----:B------:R-:W-:Y:S02]  /*d9c0*/  IMAD R8, R10, UR8, RZ ;  /* 0x000000080a087c24 */ /* 0x000fe4000f8e02ff */
[----:B------:R-:W-:Y:S02]  /*d9d0*/  IMAD.IADD R7, R7, 0x1, R3 ;  /* 0x0000000107077824 */ /* 0x000fe400078e0203 */
[C---:B------:R-:W-:Y:S02]  /*d9e0*/  IMAD R3, R9.reuse, UR9, R8 ;  /* 0x0000000909037c24 */ /* 0x040fe4000f8e0208 */
[----:B------:R-:W-:-:S05]  /*d9f0*/  IMAD.WIDE.U32 R8, R9, UR8, R6 ;  /* 0x0000000809087c25 */ /* 0x000fca000f8e0006 */
[----:B------:R-:W-:Y:S01]  /*da00*/  IADD3 R6, R9, R3, RZ ;  /* 0x0000000309067210 */ /* 0x000fe20007ffe0ff */
[----:B------:R-:W-:Y:S01]  /*da10*/  IMAD.MOV.U32 R3, RZ, RZ, R8 ;  /* 0x000000ffff037224 */ /* 0x000fe200078e0008 */
[----:B------:R-:W-:Y:S06]  /*da20*/  BRA `(.L_x_958) ;  /* 0x0000000000107947 */ /* 0x000fec0003800000 */
.L_x_957:
[----:B------:R-:W1:Y:S02]  /*da30*/  LDC R5, c[0x0][0x248] ;  /* 0x00009200ff057b82 */ /* 0x000e640000000800 */
[----:B-1----:R-:W-:-:S05]  /*da40*/  IMAD.SHL.U32 R3, R5, 0x100, RZ ;  /* 0x0000010005037824 */ /* 0x002fca00078e00ff */
[----:B------:R-:W-:-:S04]  /*da50*/  IADD3 R3, -R3, RZ, RZ ;  /* 0x000000ff03037210 */ /* 0x000fc80007ffe1ff */
[----:B------:R-:W-:-:S07]  /*da60*/  SHF.R.S32.HI R6, RZ, 0x1f, R3 ;  /* 0x0000001fff067819 */ /* 0x000fce0000011403 */
.L_x_958:
[----:B------:R-:W-:Y:S01]  /*da70*/  ULDC UR5, c[0x0][0x2d0] ;  /* 0x0000b40000057ab9 */ /* 0x000fe20000000800 */
[----:B------:R-:W-:Y:S01]  /*da80*/  BSSY B0, `(.L_x_959) ;  /* 0x0000064000007945 */ /* 0x000fe20003800000 */
[----:B------:R-:W-:-:S13]  /*da90*/  ISETP.GE.AND P1, PT, R132, UR5, PT ;  /* 0x0000000584007c0c */ /* 0x000fda000bf26270 */
[----:B------:R-:W1:Y:S01]  /*daa0*/  @!P1 LDC R15, c[0x0][0x24c] ;  /* 0x00009300ff0f9b82 */ /* 0x000e620000000800 */
[----:B------:R-:W-:Y:S01]  /*dab0*/  @!P1 IADD3 R7, P3, P2, R3, R174, R245 ;  /* 0x000000ae03079210 */ /* 0x000fe20007a7e0f5 */
[----:B------:R-:W-:Y:S01]  /*dac0*/  @!P1 IMAD.MOV.U32 R212, RZ, RZ, R174 ;  /* 0x000000ffffd49224 */ /* 0x000fe200078e00ae */
[----:B------:R2:W-:Y:S02]  /*dad0*/  @P1 STS [R237+0x1000], RZ ;  /* 0x001000ffed001388 */ /* 0x0005e40000000800 */
[----:B------:R-:W-:Y:S02]  /*dae0*/  @!P1 IADD3.X R8, R6, R213, R248, P3, P2 ;  /* 0x000000d506089210 */ /* 0x000fe40001fe44f8 */
[C---:B------:R-:W-:Y:S01]  /*daf0*/  @!P1 LEA R10, P2, R7.reuse, UR12, 0x1 ;  /* 0x0000000c070a9c11 */ /* 0x040fe2000f8408ff */
[----:B------:R-:W3:Y:S01]  /*db00*/  @!P1 LDC R14, c[0x0][0x24c] ;  /* 0x00009300ff0e9b82 */ /* 0x000ee20000000800 */
[----:B------:R2:W-:Y:S02]  /*db10*/  @P1 STS [R237+0x1004], RZ ;  /* 0x001004ffed001388 */ /* 0x0005e40000000800 */
[----:B------:R-:W-:Y:S01]  /*db20*/  @!P1 LEA.HI.X R11, R7, UR13, R8, 0x1, P2 ;  /* 0x0000000d070b9c11 */ /* 0x000fe200090f0c08 */
[----:B------:R-:W-:Y:S01]  /*db30*/  @!P1 IMAD.WIDE.U32 R8, R5, 0x60, R212 ;  /* 0x0000006005089825 */ /* 0x000fe200078e00d4 */
[----:B------:R-:W-:Y:S01]  /*db40*/  @!P1 LEA R12, P2, R3, R240, 0x1 ;  /* 0x000000f0030c9211 */ /* 0x000fe200078408ff */
[----:B------:R2:W-:Y:S01]  /*db50*/  @P1 STS.64 [R237+0x1008], RZ ;  /* 0x001008ffed001388 */ /* 0x0005e20000000a00 */
[----:B------:R-:W-:Y:S01]  /*db60*/  @!P1 LEA R7, P4, R5, R174, 0x6 ;  /* 0x000000ae05079211 */ /* 0x000fe200078830ff */
[----:B------:R-:W4:Y:S01]  /*db70*/  @!P1 LDC R20, c[0x0][0x24c] ;  /* 0x00009300ff149b82 */ /* 0x000f220000000800 */
[----:B------:R-:W-:-:S02]  /*db80*/  @!P1 LEA.HI.X R13, R3, R241, R6, 0x1, P2 ;  /* 0x000000f1030d9211 */ /* 0x000fc400010f0c06 */
[C---:B------:R-:W-:Y:S02]  /*db90*/  @!P1 IADD3 R7, P3, R3.reuse, R7, RZ ;  /* 0x0000000703079210 */ /* 0x040fe40007f7e0ff */
[----:B------:R-:W-:Y:S01]  /*dba0*/  @!P1 IADD3 R8, P2, R3, R8, RZ ;  /* 0x0000000803089210 */ /* 0x000fe20007f5e0ff */
[----:B------:R-:W-:Y:S01]  /*dbb0*/  @!PT LDS RZ, [RZ] ;  /* 0x00000000fffff984 */ /* 0x000fe20000000800 */
[----:B------:R-:W-:Y:S01]  /*dbc0*/  @!PT LDS RZ, [RZ] ;  /* 0x00000000fffff984 */ /* 0x000fe20000000800 */
[----:B------:R-:W-:Y:S01]  /*dbd0*/  @!PT LDS RZ, [RZ] ;  /* 0x00000000fffff984 */ /* 0x000fe20000000800 */
[----:B------:R5:W-:Y:S02]  /*dbe0*/  @!P1 LDGSTS.E.BYPASS.LTC128B.128 [R237+0x1000], desc[UR6][R12.64] ;  /* 0x010000000ced9fae */ /* 0x000be4000b901d46 */
[----:B------:R-:W2:Y:S01]  /*dbf0*/  @!P1 LDC R18, c[0x0][0x24c] ;  /* 0x00009300ff129b82 */ /* 0x000ea20000000800 */
[----:B-1----:R-:W-:Y:S01]  /*dc00*/  @!P1 IMAD R15, R15, 0x60, RZ ;  /* 0x000000600f0f9824 */ /* 0x002fe200078e02ff */
[----:B------:R1:W-:Y:S04]  /*dc10*/  @P1 STS.128 [R237+0x1800], RZ ;  /* 0x001800ffed001388 */ /* 0x0003e80000000c00 */
[----:B------:R-:W-:Y:S01]  /*dc20*/  @!PT LDS RZ, [RZ] ;  /* 0x00000000fffff984 */ /* 0x000fe20000000800 */
[----:B------:R-:W-:Y:S01]  /*dc30*/  @!PT LDS RZ, [RZ] ;  /* 0x00000000fffff984 */ /* 0x000fe20000000800 */
[----:B------:R-:W-:Y:S01]  /*dc40*/  @!PT LDS RZ, [RZ] ;  /* 0x00000000fffff984 */ /* 0x000fe20000000800 */
[----:B------:R1:W-:Y:S02]  /*dc50*/  @!P1 LDGSTS.E.BYPASS.LTC128B.128 [R237+0x1800], desc[UR6][R10.64] ;  /* 0x018000000aed9fae */ /* 0x0003e4000b901d46 */
[----:B------:R-:W2:Y:S01]  /*dc60*/  @!P1 LDC R21, c[0x0][0x24c] ;  /* 0x00009300ff159b82 */ /* 0x000ea20000000800 */
[----:B---3--:R-:W-:Y:S01]  /*dc70*/  @!P1 LEA.HI.X R14, R5, R213, R14, 0x6, P4 ;  /* 0x000000d5050e9211 */ /* 0x008fe200020f340e */
[----:B------:R3:W-:Y:S01]  /*dc80*/  @P1 STS.128 [R237+0x2000], RZ ;  /* 0x002000ffed001388 */ /* 0x0007e20000000c00 */
[----:B----4-:R-:W-:Y:S01]  /*dc90*/  @!P1 IMAD R20, R20, 0xc0, RZ ;  /* 0x000000c014149824 */ /* 0x010fe200078e02ff */
[----:B-----5:R-:W-:-:S02]  /*dca0*/  @!P1 IADD3.X R12, R6, R9, R15, P2, !PT ;  /* 0x00000009060c9210 */ /* 0x020fc400017fe40f */
[----:B------:R-:W-:Y:S01]  /*dcb0*/  @!P1 IMAD.X R9, R6, 0x1, R14, P3 ;  /* 0x0000000106099824 */ /* 0x000fe200018e060e */
[C---:B------:R-:W-:Y:S02]  /*dcc0*/  @!P1 LEA R16, P2, R7.reuse, UR12, 0x1 ;  /* 0x0000000c07109c11 */ /* 0x040fe4000f8408ff */
[C---:B------:R-:W-:Y:S02]  /*dcd0*/  @!P1 LEA R14, P3, R8.reuse, UR12, 0x1 ;  /* 0x0000000c080e9c11 */ /* 0x040fe4000f8608ff */
[----:B------:R-:W-:Y:S01]  /*dce0*/  @!P1 LEA.HI.X R17, R7, UR13, R9, 0x1, P2 ;  /* 0x0000000d07119c11 */ /* 0x000fe200090f0c09 */
[--C-:B------:R-:W-:Y:S01]  /*dcf0*/  @!P1 IMAD.MOV.U32 R9, RZ, RZ, R213.reuse ;  /* 0x000000ffff099224 */ /* 0x100fe200078e00d5 */
[----:B------:R-:W-:Y:S01]  /*dd00*/  @!P1 LEA.HI.X R15, R8, UR13, R12, 0x1, P3 ;  /* 0x0000000d080f9c11 */ /* 0x000fe200098f0c0c */
[--C-:B------:R-:W-:Y:S01]  /*dd10*/  @!P1 IMAD.MOV.U32 R8, RZ, RZ, R174.reuse ;  /* 0x000000ffff089224 */ /* 0x100fe200078e00ae */
[----:B------:R-:W-:Y:S01]  /*dd20*/  @!P1 LEA R7, P5, R5, R174, 0x7 ;  /* 0x000000ae05079211 */ /* 0x000fe200078a38ff */
[----:B-1----:R-:W-:Y:S01]  /*dd30*/  @!P1 IMAD.MOV.U32 R10, RZ, RZ, R174 ;  /* 0x000000ffff0a9224 */ /* 0x002fe200078e00ae */
[----:B------:R-:W-:Y:S01]  /*dd40*/  @!PT LDS RZ, [RZ] ;  /* 0x00000000fffff984 */ /* 0x000fe20000000800 */
[----:B------:R-:W-:Y:S01]  /*dd50*/  @!PT LDS RZ, [RZ] ;  /* 0x00000000fffff984 */ /* 0x000fe20000000800 */
[----:B------:R-:W-:Y:S01]  /*dd60*/  @!PT LDS RZ, [RZ] ;  /* 0x00000000fffff984 */ /* 0x000fe20000000800 */
[----:B------:R3:W-:Y:S01]  /*dd70*/  @!P1 LDGSTS.E.BYPASS.LTC128B.128 [R237+0x2000], desc[UR6][R16.64] ;  /* 0x0200000010ed9fae */ /* 0x0007e2000b901d46 */
[----:B------:R-:W-:Y:S01]  /*dd80*/  @!P1 IMAD.MOV.U32 R11, RZ, RZ, R213 ;  /* 0x000000ffff0b9224 */ /* 0x000fe200078e00d5 */
[----:B------:R-:W-:Y:S01]  /*dd90*/  @!P1 IADD3 R7, P4, R3, R7, RZ ;  /* 0x0000000703079210 */ /* 0x000fe20007f9e0ff */
[C---:B------:R-:W-:Y:S01]  /*dda0*/  @!P1 IMAD.WIDE.U32 R8, R5.reuse, 0xc0, R8 ;  /* 0x000000c005089825 */ /* 0x040fe200078e0008 */
[----:B------:R3:W-:Y:S03]  /*ddb0*/  @P1 STS.128 [R237+0x2800], RZ ;  /* 0x002800ffed001388 */ /* 0x0007e60000000c00 */
[----:B------:R-:W-:Y:S01]  /*ddc0*/  @!P1 IMAD.WIDE.U32 R10, R5, 0xa0, R10 ;  /* 0x000000a0050a9825 */ /* 0x000fe200078e000a */
[----:B------:R-:W-:Y:S01]  /*ddd0*/  @!P1 IADD3 R19, P2, R3, R8, RZ ;  /* 0x0000000803139210 */ /* 0x000fe20007f5e0ff */
[----:B------:R-:W-:Y:S01]  /*dde0*/  @!PT LDS RZ, [RZ] ;  /* 0x00000000fffff984 */ /* 0x000fe20000000800 */
[----:B------:R-:W-:Y:S01]  /*ddf0*/  @!PT LDS RZ, [RZ] ;  /* 0x00000000fffff984 */ /* 0x000fe20000000800 */
[----:B------:R-:W-:Y:S01]  /*de00*/  @!PT LDS RZ, [RZ] ;  /* 0x00000000fffff984 */ /* 0x000fe20000000800 */
[----:B------:R3:W-:Y:S01]  /*de10*/  @!P1 LDGSTS.E.BYPASS.LTC128B.128 [R237+0x2800], desc[UR6][R14.64] ;  /* 0x028000000eed9fae */ /* 0x0007e2000b901d46 */
[----:B--2---:R-:W-:Y:S01]  /*de20*/  @!P1 LEA.HI.X R8, R5, R213, R21, 0x7, P5 ;  /* 0x000000d505089211 */ /* 0x004fe200028f3c15 */
[----:B------:R-:W-:Y:S01]  /*de30*/  @!P1 IMAD R12, R18, 0xa0, RZ ;  /* 0x000000a0120c9824 */ /* 0x000fe200078e02ff */
[----:B------:R-:W-:Y:S01]  /*de40*/  @!P1 IADD3 R18, P3, R3, R10, RZ ;  /* 0x0000000a03129210 */ /* 0x000fe20007f7e0ff */
[----:B------:R3:W-:Y:S01]  /*de50*/  @P1 STS.128 [R237+0x3000], RZ ;  /* 0x003000ffed001388 */ /* 0x0007e20000000c00 */
[C---:B------:R-:W-:Y:S01]  /*de60*/  @!P1 IADD3.X R20, R6.reuse, R20, R9, P2, !PT ;  /* 0x0000001406149210 */ /* 0x040fe200017fe409 */
[C---:B------:R-:W-:Y:S01]  /*de70*/  @!P1 IMAD.X R9, R6.reuse, 0x1, R8, P4 ;  /* 0x0000000106099824 */ /* 0x040fe200020e0608 */
[----:B------:R-:W-:-:S02]  /*de80*/  @!P1 IADD3.X R11, R6, R11, R12, P3, !PT ;  /* 0x0000000b060b9210 */ /* 0x000fc40001ffe40c */
[----:B------:R-:W-:Y:S02]  /*de90*/  @!P1 LEA R12, P2, R7, UR12, 0x1 ;  /* 0x0000000c070c9c11 */ /* 0x000fe4000f8408ff */
[C---:B------:R-:W-:Y:S02]  /*dea0*/  @!P1 LEA R10, P4, R18.reuse, UR12, 0x1 ;  /* 0x0000000c120a9c11 */ /* 0x040fe4000f8808ff */
[----:B------:R-:W-:Y:S02]  /*deb0*/  @!P1 LEA R8, P3, R19, UR12, 0x1 ;  /* 0x0000000c13089c11 */ /* 0x000fe4000f8608ff */
[----:B------:R-:W-:Y:S02]  /*dec0*/  @!P1 LEA.HI.X R13, R7, UR13, R9, 0x1, P2 ;  /* 0x0000000d070d9c11 */ /* 0x000fe400090f0c09 */
[----:B------:R-:W-:Y:S02]  /*ded0*/  @!P1 LEA.HI.X R11, R18, UR13, R11, 0x1, P4 ;  /* 0x0000000d120b9c11 */ /* 0x000fe4000a0f0c0b */
[----:B------:R-:W-:Y:S01]  /*dee0*/  @!P1 LEA.HI.X R9, R19, UR13, R20, 0x1, P3 ;  /* 0x0000000d13099c11 */ /* 0x000fe200098f0c14 */
        /* <DEDUP_REMOVED lines=16> */
[----:B---3--:R-:W-:Y:S01]  /*dff0*/  IMAD.MOV.U32 R8, RZ, RZ, R174 ;  /* 0x000000ffff087224 */ /* 0x008fe200078e00ae */
[----:B------:R-:W-:Y:S01]  /*e000*/  ULDC UR5, c[0x0][0x24c] ;  /* 0x0000930000057ab9 */ /* 0x000fe20000000800 */
[----:B------:R-:W-:Y:S01]  /*e010*/  IMAD.MOV.U32 R9, RZ, RZ, R213 ;  /* 0x000000ffff097224 */ /* 0x000fe200078e00d5 */
[----:B------:R-:W-:Y:S01]  /*e020*/  UIMAD UR5, UR5, 0xe0, URZ ;  /* 0x000000e0050578a4 */ /* 0x000fe2000f8e023f */
[----:B------:R-:W-:-:S03]  /*e030*/  IMAD.WIDE.U32 R8, R5, 0xe0, R8 ;  /* 0x000000e005087825 */ /* 0x000fc600078e0008 */
[----:B------:R-:W-:-:S04]  /*e040*/  IADD3 R5, P1, R3, R8, RZ ;  /* 0x0000000803057210 */ /* 0x000fc80007f3e0ff */
[----:B------:R-:W-:Y:S02]  /*e050*/  IADD3.X R9, R6, UR5, R9, P1, !PT ;  /* 0x0000000506097c10 */ /* 0x000fe40008ffe409 */
[----:B------:R-:W-:-:S04]  /*e060*/  LEA R8, P1, R5, UR12, 0x1 ;  /* 0x0000000c05087c11 */ /* 0x000fc8000f8208ff */
[----:B------:R-:W-:-:S05]  /*e070*/  LEA.HI.X R9, R5, UR13, R9, 0x1, P1 ;  /* 0x0000000d05097c11 */ /* 0x000fca00088f0c09 */
[----:B------:R-:W-:Y:S01]  /*e080*/  @!PT LDS RZ, [RZ] ;  /* 0x00000000fffff984 */ /* 0x000fe20000000800 */
[----:B------:R-:W-:Y:S01]  /*e090*/  @!PT LDS RZ, [RZ] ;  /* 0x00000000fffff984 */ /* 0x000fe20000000800 */
[----:B------:R-:W-:Y:S01]  /*e0a0*/  @!PT LDS RZ, [RZ] ;  /* 0x00000000fffff984 */ /* 0x000fe20000000800 */
[----:B------:R1:W-:Y:S04]  /*e0b0*/  LDGSTS.E.BYPASS.LTC128B.128 [R237+0x4800], desc[UR6][R8.64] ;  /* 0x0480000008ed7fae */ /* 0x0003e8000b901d46 */
.L_x_960:
[----:B------:R-:W-:Y:S05]  /*e0c0*/  BSYNC B0 ;  /* 0x0000000000007941 */ /* 0x000fea0003800000 */
.L_x_959:
[----:B------:R-:W0:Y:S01]  /*e0d0*/  LDGDEPBAR ;  /* 0x00000000000079af */ /* 0x000e220000000000 */
[----:B------:R-:W-:-:S04]  /*e0e0*/  LEA R240, P1, R3, R240, 0x1 ;  /* 0x000000f003f07211 */ /* 0x000fc800078208ff */
[----:B------:R-:W-:-:S09]  /*e0f0*/  LEA.HI.X R241, R3, R241, R6, 0x1, P1 ;  /* 0x000000f103f17211 */ /* 0x000fd200008f0c06 */
.L_x_956:
[----:B------:R-:W-:Y:S01]  /*e100*/  FMNMX.FTZ R136, R22, R37, !PT ;  /* 0x0000002516887209 */ /* 0x000fe20007810000 */
[----:B------:R-:W-:Y:S01]  /*e110*/  ULDC UR5, c[0x0][0x2ec] ;  /* 0x0000bb0000057ab9 */ /* 0x000fe20000000800 */
[----:B------:R-:W-:Y:S02]  /*e120*/  LEA R217, R0, UR4, 0x1 ;  /* 0x0000000400d97c11 */ /* 0x000fe4000f8e08ff */
[----:B------:R-:W-:Y:S02]  /*e130*/  FMNMX.FTZ R136, R111, R136, !PT ;  /* 0x000000886f887209 */ /* 0x000fe40007810000 */
[----:B------:R-:W-:Y:S02]  /*e140*/  LEA R218, R36, R217, 0x1 ;  /* 0x000000d924da7211 */ /* 0x000fe400078e08ff */
        /* <DEDUP_REMOVED lines=61> */
[----:B------:R-:W2:Y:S02]  /*e520*/  SHFL.BFLY PT, R3, R136, 0x2, 0x1f ;  /* 0x0c401f0088037f89 */ /* 0x000ea400000e0000 */
[----:B--2---:R-:W-:-:S05]  /*e530*/  FMNMX.FTZ R136, R136, R3, !PT ;  /* 0x0000000388887209 */ /* 0x004fca0007810000 */
[----:B------:R-:W2:Y:S02]  /*e540*/  SHFL.BFLY PT, R3, R136, 0x1, 0x1f ;  /* 0x0c201f0088037f89 */ /* 0x000ea400000e0000 */
[----:B--2---:R-:W-:-:S04]  /*e550*/  FMNMX.FTZ R136, R136, R3, !PT ;  /* 0x0000000388887209 */ /* 0x004fc80007810000 */
[C---:B------:R-:W-:Y:S01]  /*e560*/  FSETP.NEU.FTZ.AND P1, PT, R136.reuse, -INF , PT ;  /* 0xff8000008800780b */ /* 0x040fe20003f3d000 */
[----:B------:R-:W-:-:S05]  /*e570*/  FMUL.FTZ R6, R136, UR5 ;  /* 0x0000000588067c20 */ /* 0x000fca0008410000 */
[----:B------:R-:W-:-:S05]  /*e580*/  FSEL R6, R6, RZ, P1 ;  /* 0x000000ff06067208 */ /* 0x000fca0000800000 */
[--C-:B------:R-:W-:Y:S01]  /*e590*/  FFMA.FTZ R3, R22, UR5, -R6.reuse ;  /* 0x0000000516037c23 */ /* 0x100fe20008010806 */
[--C-:B------:R-:W-:Y:S01]  /*e5a0*/  FFMA.FTZ R5, R112, UR5, -R6.reuse ;  /* 0x0000000570057c23 */ /* 0x100fe20008010806 */
[--C-:B------:R-:W-:Y:S02]  /*e5b0*/  FFMA.FTZ R7, R42, UR5, -R6.reuse ;  /* 0x000000052a077c23 */ /* 0x100fe40008010806 */
[----:B------:R2:W-:Y:S08]  /*e5c0*/  MUFU.EX2 R173, R3 ;  /* 0x0000000300ad7308 */ /* 0x0005f00000000800 */
[----:B------:R4:W-:Y:S08]  /*e5d0*/  MUFU.EX2 R188, R5 ;  /* 0x0000000500bc7308 */ /* 0x0009f00000000800 */
[----:B---3--:R-:W-:Y:S01]  /*e5e0*/  MUFU.EX2 R16, R7 ;  /* 0x0000000700107308 */ /* 0x008fe20000000800 */
[----:B--2---:R-:W-:-:S07]  /*e5f0*/  FFMA.FTZ R3, R37, UR5, -R6 ;  /* 0x0000000525037c23 */ /* 0x004fce0008010806 */
[----:B------:R2:W3:Y:S01]  /*e600*/  MUFU.EX2 R170, R3 ;  /* 0x0000000300aa7308 */ /* 0x0004e20000000800 */
[----:B----4-:R-:W-:-:S07]  /*e610*/  FFMA.FTZ R5, R113, UR5, -R6 ;  /* 0x0000000571057c23 */ /* 0x010fce0008010806 */
[----:B------:R4:W-:Y:S01]  /*e620*/  MUFU.EX2 R187, R5 ;  /* 0x0000000500bb7308 */ /* 0x0009e20000000800 */
[----:B--2---:R-:W-:-:S07]  /*e630*/  FFMA.FTZ R3, R111, UR5, -R6 ;  /* 0x000000056f037c23 */ /* 0x004fce0008010806 */
[----:B------:R2:W-:Y:S01]  /*e640*/  MUFU.EX2 R174, R3 ;  /* 0x0000000300ae7308 */ /* 0x0005e20000000800 */
        /* <DEDUP_REMOVED lines=46> */
[--C-:B--2---:R-:W-:Y:S02]  /*e930*/  FFMA.FTZ R3, R39, UR5, -R6.reuse ;  /* 0x0000000527037c23 */ /* 0x104fe40008010806 */
[----:B------:R-:W-:Y:S05]  /*e940*/  LDSM.16.MT88.4 R36, [R217+0x5400] ;  /* 0x00540000d924783b */ /* 0x000fea0000004200 */
[----:B------:R2:W-:Y:S01]  /*e950*/  MUFU.EX2 R186, R3 ;  /* 0x0000000300ba7308 */ /* 0x0005e20000000800 */
[----:B----4-:R-:W-:-:S07]  /*e960*/  FFMA.FTZ R5, R85, UR5, -R6 ;  /* 0x0000000555057c23 */ /* 0x010fce0008010806 */
[----:B------:R4:W-:Y:S01]  /*e970*/  MUFU.EX2 R196, R5 ;  /* 0x0000000500c47308 */ /* 0x0009e20000000800 */
[----:B--2---:R-:W-:-:S04]  /*e980*/  FMNMX.FTZ R3, R135, R134, !PT ;  /* 0x0000008687037209 */ /* 0x004fc80007810000 */
[----:B------:R-:W-:-:S04]  /*e990*/  FMNMX.FTZ R3, R206, R3, !PT ;  /* 0x00000003ce037209 */ /* 0x000fc80007810000 */
[----:B------:R-:W-:Y:S01]  /*e9a0*/  FMNMX.FTZ R3, R207, R3, !PT ;  /* 0x00000003cf037209 */ /* 0x000fe20007810000 */
[----:B----4-:R-:W-:-:S03]  /*e9b0*/  FFMA.FTZ R5, R84, UR5, -R6 ;  /* 0x0000000554057c23 */ /* 0x010fc60008010806 */
[----:B------:R-:W-:Y:S01]  /*e9c0*/  FMNMX.FTZ R3, R144, R3, !PT ;  /* 0x0000000390037209 */ /* 0x000fe20007810000 */
[----:B------:R2:W-:Y:S03]  /*e9d0*/  MUFU.EX2 R198, R5 ;  /* 0x0000000500c67308 */ /* 0x0005e60000000800 */
[----:B------:R-:W-:-:S04]  /*e9e0*/  FMNMX.FTZ R3, R140, R3, !PT ;  /* 0x000000038c037209 */ /* 0x000fc80007810000 */
[----:B------:R-:W-:-:S04]  /*e9f0*/  FMNMX.FTZ R3, R137, R3, !PT ;  /* 0x0000000389037209 */ /* 0x000fc80007810000 */
[----:B------:R-:W-:-:S04]  /*ea00*/  FMNMX.FTZ R3, R141, R3, !PT ;  /* 0x000000038d037209 */ /* 0x000fc80007810000 */
[----:B------:R-:W-:Y:S01]  /*ea10*/  FMNMX.FTZ R3, R139, R3, !PT ;  /* 0x000000038b037209 */ /* 0x000fe20007810000 */
[----:B--2---:R-:W-:-:S03]  /*ea20*/  FFMA.FTZ R5, R81, UR5, -R6 ;  /* 0x0000000551057c23 */ /* 0x004fc60008010806 */
        /* <DEDUP_REMOVED lines=75> */
[----:B------:R-:W-:-:S05]  /*eee0*/  FMNMX.FTZ R3, R168, R3, !PT ;  /* 0x00000003a8037209 */ /* 0x000fca0007810000 */
[----:B-1----:R-:W1:Y:S01]  /*eef0*/  SHFL.BFLY PT, R8, R3, 0x2, 0x1f ;  /* 0x0c401f0003087f89 */ /* 0x002e6200000e0000 */
[----:B--2---:R-:W-:-:S04]  /*ef00*/  FFMA.FTZ R5, R60, UR5, -R6 ;  /* 0x000000053c057c23 */ /* 0x004fc80008010806 */
[----:B------:R2:W-:Y:S01]  /*ef10*/  MUFU.EX2 R212, R5 ;  /* 0x0000000500d47308 */ /* 0x0005e20000000800 */
[----:B-1----:R-:W-:Y:S02]  /*ef20*/  FMNMX.FTZ R3, R3, R8, !PT ;  /* 0x0000000803037209 */ /* 0x002fe40007810000 */
[----:B---3--:R-:W-:-:S03]  /*ef30*/  F2FP.BF16.F32.PACK_AB R8, R170, R173 ;  /* 0x000000adaa08723e */ /* 0x008fc600000010ff */
[----:B------:R-:W1:Y:S01]  /*ef40*/  SHFL.BFLY PT, R7, R3, 0x1, 0x1f ;  /* 0x0c201f0003077f89 */ /* 0x000e6200000e0000 */
[----:B--2---:R-:W-:-:S04]  /*ef50*/  FFMA.FTZ R5, R57, UR5, -R6 ;  /* 0x0000000539057c23 */ /* 0x004fc80008010806 */
[----:B------:R2:W-:Y:S02]  /*ef60*/  MUFU.EX2 R213, R5 ;  /* 0x0000000500d57308 */ /* 0x0005e40000000800 */
[--C-:B--2---:R-:W-:Y:S01]  /*ef70*/  FFMA.FTZ R5, R56, UR5, -R6.reuse ;  /* 0x0000000538057c23 */ /* 0x104fe20008010806 */
[----:B-1----:R-:W-:Y:S01]  /*ef80*/  FMNMX.FTZ R3, R3, R7, !PT ;  /* 0x0000000703037209 */ /* 0x002fe20007810000 */
[----:B------:R-:W-:Y:S01]  /*ef90*/  FFMA.FTZ R7, R25, UR5, -R6 ;  /* 0x0000000519077c23 */ /* 0x000fe20008010806 */
[----:B------:R-:W-:Y:S03]  /*efa0*/  LDSM.16.MT88.4 R56, [R217+0x6400] ;  /* 0x00640000d938783b */ /* 0x000fe60000004200 */
[----:B------:R1:W-:Y:S01]  /*efb0*/  MUFU.EX2 R247, R5 ;  /* 0x0000000500f77308 */ /* 0x0003e20000000800 */
[----:B------:R-:W-:-:S07]  /*efc0*/  FSETP.NEU.FTZ.AND P1, PT, R3, -INF , PT ;  /* 0xff8000000300780b */ /* 0x000fce0003f3d000 */
[----:B------:R2:W-:Y:S01]  /*efd0*/  MUFU.EX2 R14, R7 ;  /* 0x00000007000e7308 */ /* 0x0005e20000000800 */
[----:B-1----:R-:W-:-:S07]  /*efe0*/  FFMA.FTZ R5, R53, UR5, -R6 ;  /* 0x0000000535057c23 */ /* 0x002fce0008010806 */
[----:B------:R1:W-:Y:S01]  /*eff0*/  MUFU.EX2 R251, R5 ;  /* 0x0000000500fb7308 */ /* 0x0003e20000000800 */
[----:B--2---:R-:W-:-:S07]  /*f000*/  FFMA.FTZ R7, R24, UR5, -R6 ;  /* 0x0000000518077c23 */ /* 0x004fce0008010806 */
[----:B------:R-:W2:Y:S01]  /*f010*/  MUFU.EX2 R15, R7 ;  /* 0x00000007000f7308 */ /* 0x000ea20000000800 */
[--C-:B-1----:R-:W-:Y:S02]  /*f020*/  FFMA.FTZ R5, R52, UR5, -R6.reuse ;  /* 0x0000000534057c23 */ /* 0x102fe40008010806 */
[----:B------:R-:W-:Y:S05]  /*f030*/  LDSM.16.MT88.4 R52, [R218+0x5800] ;  /* 0x00580000da34783b */ /* 0x000fea0000004200 */
        /* <DEDUP_REMOVED lines=19> */
[----:B------:R1:W3:Y:S02]  /*f170*/  MUFU.EX2 R11, R5 ;  /* 0x00000005000b7308 */ /* 0x0002e40000000800 */
[----:B-1----:R-:W-:-:S06]  /*f180*/  FFMA.FTZ R5, R28, UR5, -R6 ;  /* 0x000000051c057c23 */ /* 0x002fcc0008010806 */
[----:B------:R1:W-:Y:S02]  /*f190*/  MUFU.EX2 R12, R5 ;  /* 0x00000005000c7308 */ /* 0x0003e40000000800 */
[----:B-1----:R-:W-:Y:S02]  /*f1a0*/  FFMA.FTZ R5, R26, UR5, -R6 ;  /* 0x000000051a057c23 */ /* 0x002fe40008010806 */
[----:B------:R-:W-:Y:S04]  /*f1b0*/  LDSM.16.MT88.4 R24, [R218+0x5000] ;  /* 0x00500000da18783b */ /* 0x000fe80000004200 */
[----:B------:R1:W4:Y:S02]  /*f1c0*/  MUFU.EX2 R13, R5 ;  /* 0x00000005000d7308 */ /* 0x0003240000000800 */
[----:B-1----:R-:W-:-:S05]  /*f1d0*/  FMUL.FTZ R5, R3, UR5 ;  /* 0x0000000503057c20 */ /* 0x002fca0008410000 */
[----:B------:R-:W-:-:S05]  /*f1e0*/  FSEL R5, R5, RZ, P1 ;  /* 0x000000ff05057208 */ /* 0x000fca0000800000 */
[--C-:B------:R-:W-:Y:S01]  /*f1f0*/  FFMA.FTZ R7, R135, UR5, -R5.reuse ;  /* 0x0000000587077c23 */ /* 0x100fe20008010805 */
[----:B--2---:R-:W-:Y:S01]  /*f200*/  MOV R135, R15 ;  /* 0x0000000f00877202 */ /* 0x004fe20000000f00 */
[--C-:B------:R-:W-:Y:S01]  /*f210*/  FFMA.FTZ R0, R137, UR5, -R5.reuse ;  /* 0x0000000589007c23 */ /* 0x100fe20008010805 */
[----:B---3--:R-:W-:Y:S01]  /*f220*/  MOV R137, R11 ;  /* 0x0000000b00897202 */ /* 0x008fe20000000f00 */
[----:B------:R1:W-:Y:S08]  /*f230*/  MUFU.EX2 R61, R7 ;  /* 0x00000007003d7308 */ /* 0x0003f00000000800 */
[----:B------:R2:W-:Y:S01]  /*f240*/  MUFU.EX2 R88, R0 ;  /* 0x0000000000587308 */ /* 0x0005e20000000800 */
[----:B-1----:R-:W-:Y:S01]  /*f250*/  FFMA.FTZ R7, R134, UR5, -R5 ;  /* 0x0000000586077c23 */ /* 0x002fe20008010805 */
[----:B------:R-:W-:-:S06]  /*f260*/  MOV R134, R14 ;  /* 0x0000000e00867202 */ /* 0x000fcc0000000f00 */
[----:B------:R1:W-:Y:S01]  /*f270*/  MUFU.EX2 R60, R7 ;  /* 0x00000007003c7308 */ /* 0x0003e20000000800 */
[----:B--2---:R-:W-:-:S07]  /*f280*/  FFMA.FTZ R0, R141, UR5, -R5 ;  /* 0x000000058d007c23 */ /* 0x004fce0008010805 */
[----:B------:R2:W-:Y:S01]  /*f290*/  MUFU.EX2 R92, R0 ;  /* 0x00000000005c7308 */ /* 0x0005e20000000800 */
[----:B-1----:R-:W-:Y:S01]  /*f2a0*/  FFMA.FTZ R7, R206, UR5, -R5 ;  /* 0x00000005ce077c23 */ /* 0x002fe20008010805 */
[----:B----4-:R-:W-:-:S06]  /*f2b0*/  MOV R206, R13 ;  /* 0x0000000d00ce7202 */ /* 0x010fcc0000000f00 */
[----:B------:R1:W-:Y:S01]  /*f2c0*/  MUFU.EX2 R69, R7 ;  /* 0x0000000700457308 */ /* 0x0003e20000000800 */
[----:B--2---:R-:W-:Y:S01]  /*f2d0*/  FFMA.FTZ R0, R139, UR5, -R5 ;  /* 0x000000058b007c23 */ /* 0x004fe20008010805 */
[----:B------:R-:W-:Y:S02]  /*f2e0*/  MOV R139, R10 ;  /* 0x0000000a008b7202 */ /* 0x000fe40000000f00 */
[----:B------:R-:W-:-:S04]  /*f2f0*/  F2FP.BF16.F32.PACK_AB R10, R175, R174 ;  /* 0x000000aeaf0a723e */ /* 0x000fc800000010ff */
[----:B------:R2:W-:Y:S01]  /*f300*/  MUFU.EX2 R97, R0 ;  /* 0x0000000000617308 */ /* 0x0005e20000000800 */
[--C-:B-1----:R-:W-:Y:S01]  /*f310*/  FFMA.FTZ R7, R207, UR5, -R5.reuse ;  /* 0x00000005cf077c23 */ /* 0x102fe20008010805 */
[----:B------:R-:W-:Y:S02]  /*f320*/  MOV R207, R12 ;  /* 0x0000000c00cf7202 */ /* 0x000fe40000000f00 */
[----:B------:R-:W1:Y:S04]  /*f330*/  LDSM.16.MT88.4 R12, [R217+0x5000] ;  /* 0x00500000d90c783b */ /* 0x000e680000004200 */
[----:B------:R3:W4:Y:S01]  /*f340*/  MUFU.EX2 R73, R7 ;  /* 0x0000000700497308 */ /* 0x0007220000000800 */
[----:B--2---:R-:W-:-:S07]  /*f350*/  FFMA.FTZ R0, R143, UR5, -R5 ;  /* 0x000000058f007c23 */ /* 0x004fce0008010805 */
[----:B------:R2:W-:Y:S01]  /*f360*/  MUFU.EX2 R98, R0 ;  /* 0x0000000000627308 */ /* 0x0005e20000000800 */
[----:B---3--:R-:W-:Y:S01]  /*f370*/  FFMA.FTZ R7, R144, UR5, -R5 ;  /* 0x0000000590077c23 */ /* 0x008fe20008010805 */
[----:B----4-:R-:W-:-:S06]  /*f380*/  F2FP.BF16.F32.PACK_AB R11, R73, R69 ;  /* 0x00000045490b723e */ /* 0x010fcc00000010ff */
[----:B------:R3:W-:Y:S01]  /*f390*/  MUFU.EX2 R84, R7 ;  /* 0x0000000700547308 */ /* 0x0007e20000000800 */
[----:B--2---:R-:W-:Y:S01]  /*f3a0*/  FFMA.FTZ R0, R138, UR5, -R5 ;  /* 0x000000058a007c23 */ /* 0x004fe20008010805 */
[----:B------:R-:W-:Y:S02]  /*f3b0*/  MOV R138, R9 ;  /* 0x00000009008a7202 */ /* 0x000fe40000000f00 */
[----:B------:R-:W-:-:S04]  /*f3c0*/  F2FP.BF16.F32.PACK_AB R9, R60, R61 ;  /* 0x0000003d3c09723e */ /* 0x000fc800000010ff */
[----:B------:R2:W-:Y:S01]  /*f3d0*/  MUFU.EX2 R104, R0 ;  /* 0x0000000000687308 */ /* 0x0005e20000000800 */
[--C-:B---3--:R-:W-:Y:S02]  /*f3e0*/  FFMA.FTZ R7, R140, UR5, -R5.reuse ;  /* 0x000000058c077c23 */ /* 0x108fe40008010805 */
[----:B-1----:R-:W-:Y:S05]  /*f3f0*/  HMMA.16816.F32.BF16 R20, R8, R12, RZ ;  /* 0x0000000c0814723c */ /* 0x002fea00000418ff */
[----:B------:R-:W1:Y:S01]  /*f400*/  MUFU.EX2 R89, R7 ;  /* 0x0000000700597308 */ /* 0x000e620000000800 */
[--C-:B--2---:R-:W-:Y:S01]  /*f410*/  FFMA.FTZ R0, R142, UR5, -R5.reuse ;  /* 0x000000058e007c23 */ /* 0x104fe20008010805 */
[----:B------:R-:W-:Y:S01]  /*f420*/  F2FP.BF16.F32.PACK_AB R12, R177, R176 ;  /* 0x000000b0b10c723e */ /* 0x000fe200000010ff */
[----:B------:R-:W-:Y:S05]  /*f430*/  LDSM.16.MT88.4 R140, [R217+0x8000] ;  /* 0x00800000d98c783b */ /* 0x000fea0000004200 */
[----:B------:R2:W3:Y:S01]  /*f440*/  MUFU.EX2 R108, R0 ;  /* 0x00000000006c7308 */ /* 0x0004e20000000800 */
[----:B-1----:R-:W-:Y:S01]  /*f450*/  F2FP.BF16.F32.PACK_AB R13, R89, R84 ;  /* 0x00000054590d723e */ /* 0x002fe200000010ff */
[----:B------:R-:W-:-:S06]  /*f460*/  FFMA.FTZ R7, R62, UR5, -R5 ;  /* 0x000000053e077c23 */ /* 0x000fcc0008010805 */
[----:B------:R1:W-:Y:S01]  /*f470*/  MUFU.EX2 R64, R7 ;  /* 0x0000000700407308 */ /* 0x0003e20000000800 */
[----:B--2---:R-:W-:Y:S01]  /*f480*/  FFMA.FTZ R0, R130, UR5, -R5 ;  /* 0x0000000582007c23 */ /* 0x004fe20008010805 */
[----:B------:R-:W-:-:S06]  /*f490*/  MOV R130, R17 ;  /* 0x0000001100827202 */ /* 0x000fcc0000000f00 */
[----:B------:R2:W-:Y:S01]  /*f4a0*/  MUFU.EX2 R113, R0 ;  /* 0x0000000000717308 */ /* 0x0005e20000000800 */
[----:B-1----:R-:W-:-:S04]  /*f4b0*/  FADD.FTZ R7, R173, R170 ;  /* 0x000000aaad077221 */ /* 0x002fc80000010000 */
[----:B------:R-:W-:Y:S01]  /*f4c0*/  FADD.FTZ R7, R174, R7 ;  /* 0x00000007ae077221 */ /* 0x000fe20000010000 */
[----:B--2---:R-:W-:Y:S01]  /*f4d0*/  FFMA.FTZ R0, R131, UR5, -R5 ;  /* 0x0000000583007c23 */ /* 0x004fe20008010805 */
[----:B------:R-:W-:Y:S02]  /*f4e0*/  MOV R131, R16 ;  /* 0x0000001000837202 */ /* 0x000fe40000000f00 */
[----:B------:R-:W-:Y:S01]  /*f4f0*/  FADD.FTZ R7, R175, R7 ;  /* 0x00000007af077221 */ /* 0x000fe20000010000 */
[----:B------:R-:W-:Y:S01]  /*f500*/  HMMA.16816.F32.BF16 R16, R8, R14, RZ ;  /* 0x0000000e0810723c */ /* 0x000fe200000418ff */
[----:B------:R1:W2:Y:S02]  /*f510*/  MUFU.EX2 R114, R0 ;  /* 0x0000000000727308 */ /* 0x0002a40000000800 */
[----:B------:R-:W-:-:S04]  /*f520*/  FADD.FTZ R7, R176, R7 ;  /* 0x00000007b0077221 */ /* 0x000fc80000010000 */
[----:B------:R-:W-:Y:S01]  /*f530*/  F2FP.BF16.F32.PACK_AB R14, R179, R178 ;  /* 0x000000b2b30e723e */ /* 0x000fe200000010ff */
[----:B------:R-:W-:Y:S01]  /*f540*/  FADD.FTZ R7, R177, R7 ;  /* 0x00000007b1077221 */ /* 0x000fe20000010000 */
[----:B------:R-:W-:-:S03]  /*f550*/  F2FP.BF16.F32.PACK_AB R15, R92, R88 ;  /* 0x000000585c0f723e */ /* 0x000fc600000010ff */
[----:B------:R-:W-:-:S04]  /*f560*/  FADD.FTZ R7, R178, R7 ;  /* 0x00000007b2077221 */ /* 0x000fc80000010000 */
[----:B------:R-:W-:Y:S01]  /*f570*/  FADD.FTZ R7, R179, R7 ;  /* 0x00000007b3077221 */ /* 0x000fe20000010000 */
[----:B-1----:R-:W-:Y:S01]  /*f580*/  FFMA.FTZ R0, R128, UR5, -R5 ;  /* 0x0000000580007c23 */ /* 0x002fe20008010805 */
[----:B------:R-:W-:Y:S02]  /*f590*/  MOV R128, R31 ;  /* 0x0000001f00807202 */ /* 0x000fe40000000f00 */
[C---:B------:R-:W-:Y:S01]  /*f5a0*/  HMMA.16816.F32.BF16 R28, R8.reuse, R24, RZ ;  /* 0x00000018081c723c */ /* 0x040fe200000418ff */
[----:B------:R1:W-:Y:S05]  /*f5b0*/  MUFU.EX2 R115, R0 ;  /* 0x0000000000737308 */ /* 0x0003ea0000000800 */
[----:B------:R-:W-:Y:S07]  /*f5c0*/  HMMA.16816.F32.BF16 R24, R8, R26, RZ ;  /* 0x0000001a0818723c */ /* 0x000fee00000418ff */
[----:B------:R-:W-:-:S02]  /*f5d0*/  F2FP.BF16.F32.PACK_AB R8, R181, R180 ;  /* 0x000000b4b508723e */ /* 0x000fc400000010ff */
[----:B------:R-:W-:Y:S02]  /*f5e0*/  F2FP.BF16.F32.PACK_AB R9, R98, R97 ;  /* 0x000000616209723e */ /* 0x000fe400000010ff */
[----:B------:R-:W-:Y:S01]  /*f5f0*/  F2FP.BF16.F32.PACK_AB R10, R183, R182 ;  /* 0x000000b6b70a723e */ /* 0x000fe200000010ff */
[--C-:B-1----:R-:W-:Y:S01]  /*f600*/  FFMA.FTZ R0, R129, UR5, -R5.reuse ;  /* 0x0000000581007c23 */ /* 0x102fe20008010805 */
[----:B------:R-:W-:Y:S02]  /*f610*/  MOV R129, R33 ;  /* 0x0000002100817202 */ /* 0x000fe40000000f00 */
[----:B---3--:R-:W-:Y:S01]  /*f620*/  F2FP.BF16.F32.PACK_AB R11, R108, R104 ;  /* 0x000000686c0b723e */ /* 0x008fe200000010ff */
[----:B------:R1:W3:Y:S02]  /*f630*/  MUFU.EX2 R112, R0 ;  /* 0x0000000000707308 */ /* 0x0002e40000000800 */
[----:B-1----:R-:W-:Y:S01]  /*f640*/  FFMA.FTZ R0, R126, UR5, -R5 ;  /* 0x000000057e007c23 */ /* 0x002fe20008010805 */
[----:B------:R-:W-:-:S02]  /*f650*/  MOV R126, R32 ;  /* 0x00000020007e7202 */ /* 0x000fc40000000f00 */
[C---:B------:R-:W-:Y:S03]  /*f660*/  HMMA.16816.F32.BF16 R32, R12.reuse, R36, R20 ;  /* 0x000000240c20723c */ /* 0x040fe60000041814 */
[----:B------:R1:W-:Y:S03]  /*f670*/  MUFU.EX2 R111, R0 ;  /* 0x00000000006f7308 */ /* 0x0003e60000000800 */
[C---:B------:R-:W-:Y:S06]  /*f680*/  HMMA.16816.F32.BF16 R20, R12.reuse, R38, R16 ;  /* 0x000000260c14723c */ /* 0x040fec0000041810 */
[C---:B------:R-:W-:Y:S06]  /*f690*/  HMMA.16816.F32.BF16 R16, R12.reuse, R40, R28 ;  /* 0x000000280c10723c */ /* 0x040fec000004181c */
[----:B------:R-:W-:Y:S01]  /*f6a0*/  HMMA.16816.F32.BF16 R12, R12, R42, R24 ;  /* 0x0000002a0c0c723c */ /* 0x000fe20000041818 */
[----:B------:R-:W4:Y:S01]  /*f6b0*/  LDSM.16.MT88.4 R40, [R218+0x5c00] ;  /* 0x005c0000da28783b */ /* 0x000f220000004200 */
[----:B-1----:R-:W-:-:S04]  /*f6c0*/  FFMA.FTZ R0, R127, UR5, -R5 ;  /* 0x000000057f007c23 */ /* 0x002fc80008010805 */
[C---:B------:R-:W-:Y:S01]  /*f6d0*/  HMMA.16816.F32.BF16 R32, R8.reuse, R44, R32 ;  /* 0x0000002c0820723c */ /* 0x040fe20000041820 */
[----:B------:R1:W5:Y:S05]  /*f6e0*/  MUFU.EX2 R110, R0 ;  /* 0x00000000006e7308 */ /* 0x00036a0000000800 */
[C---:B------:R-:W-:Y:S01]  /*f6f0*/  HMMA.16816.F32.BF16 R28, R8.reuse, R46, R20 ;  /* 0x0000002e081c723c */ /* 0x040fe20000041814 */
[----:B------:R-:W4:Y:S05]  /*f700*/  LDSM.16.MT88.4 R44, [R217+0x6000] ;  /* 0x00600000d92c783b */ /* 0x000f2a0000004200 */
[C---:B------:R-:W-:Y:S06]  /*f710*/  HMMA.16816.F32.BF16 R24, R8.reuse, R52, R16 ;  /* 0x000000340818723c */ /* 0x040fec0000041810 */
[----:B------:R-:W-:Y:S01]  /*f720*/  HMMA.16816.F32.BF16 R36, R8, R54, R12 ;  /* 0x000000360824723c */ /* 0x000fe2000004180c */
[----:B-1----:R-:W-:Y:S01]  /*f730*/  FFMA.FTZ R0, R124, UR5, -R5 ;  /* 0x000000057c007c23 */ /* 0x002fe20008010805 */
[----:B------:R-:W1:Y:S03]  /*f740*/  LDSM.16.MT88.4 R52, [R218+0x6000] ;  /* 0x00600000da34783b */ /* 0x000e660000004200 */
[----:B------:R5:W-:Y:S02]  /*f750*/  MUFU.EX2 R109, R0 ;  /* 0x00000000006d7308 */ /* 0x000be40000000800 */
[----:B------:R-:W-:-:S02]  /*f760*/  F2FP.BF16.F32.PACK_AB R8, R185, R184 ;  /* 0x000000b8b908723e */ /* 0x000fc400000010ff */
[----:B--2---:R-:W-:Y:S02]  /*f770*/  F2FP.BF16.F32.PACK_AB R9, R114, R113 ;  /* 0x000000717209723e */ /* 0x004fe400000010ff */
[----:B------:R-:W-:Y:S02]  /*f780*/  F2FP.BF16.F32.PACK_AB R10, R188, R186 ;  /* 0x000000babc0a723e */ /* 0x000fe400000010ff */
[----:B---3--:R-:W-:Y:S02]  /*f790*/  F2FP.BF16.F32.PACK_AB R11, R112, R115 ;  /* 0x00000073700b723e */ /* 0x008fe400000010ff */
[----:B------:R-:W-:Y:S02]  /*f7a0*/  F2FP.BF16.F32.PACK_AB R12, R189, R187 ;  /* 0x000000bbbd0c723e */ /* 0x000fe400000010ff */
[----:B-----5:R-:W-:Y:S02]  /*f7b0*/  F2FP.BF16.F32.PACK_AB R13, R110, R111 ;  /* 0x0000006f6e0d723e */ /* 0x020fe400000010ff */
[----:B------:R-:W-:Y:S01]  /*f7c0*/  F2FP.BF16.F32.PACK_AB R14, R191, R190 ;  /* 0x000000bebf0e723e */ /* 0x000fe200000010ff */
[----:B------:R-:W-:Y:S01]  /*f7d0*/  HMMA.16816.F32.BF16 R20, R8, R48, R32 ;  /* 0x000000300814723c */ /* 0x000fe20000041820 */
[----:B------:R-:W-:-:S04]  /*f7e0*/  FFMA.FTZ R0, R125, UR5, -R5 ;  /* 0x000000057d007c23 */ /* 0x000fc80008010805 */
[----:B------:R2:W3:Y:S01]  /*f7f0*/  MUFU.EX2 R106, R0 ;  /* 0x00000000006a7308 */ /* 0x0004e20000000800 */
[C---:B------:R-:W-:Y:S01]  /*f800*/  HMMA.16816.F32.BF16 R16, R8.reuse, R50, R28 ;  /* 0x000000320810723c */ /* 0x040fe2000004181c */
[----:B------:R-:W5:Y:S05]  /*f810*/  LDSM.16.MT88.4 R48, [R218+0x6400] ;  /* 0x00640000da30783b */ /* 0x000f6a0000004200 */
[C---:B----4-:R-:W-:Y:S06]  /*f820*/  HMMA.16816.F32.BF16 R24, R8.reuse, R40, R24 ;  /* 0x000000280818723c */ /* 0x050fec0000041818 */
[----:B------:R-:W-:Y:S01]  /*f830*/  HMMA.16816.F32.BF16 R32, R8, R42, R36 ;  /* 0x0000002a0820723c */ /* 0x000fe20000041824 */
[----:B------:R-:W-:Y:S01]  /*f840*/  LDSM.16.MT88.4 R36, [R218+0x6800] ;  /* 0x00680000da24783b */ /* 0x000fe20000004200 */
[----:B--2---:R-:W-:Y:S01]  /*f850*/  FFMA.FTZ R0, R122, UR5, -R5 ;  /* 0x000000057a007c23 */ /* 0x004fe20008010805 */
[----:B---3--:R-:W-:-:S02]  /*f860*/  F2FP.BF16.F32.PACK_AB R15, R106, R109 ;  /* 0x0000006d6a0f723e */ /* 0x008fc400000010ff */
[----:B------:R-:W-:Y:S02]  /*f870*/  LDSM.16.MT88.4 R40, [R217+0x6c00] ;  /* 0x006c0000d928783b */ /* 0x000fe40000004200 */
[----:B------:R-:W-:Y:S01]  /*f880*/  F2FP.BF16.F32.PACK_AB R8, R118, R116 ;  /* 0x000000747608723e */ /* 0x000fe200000010ff */
[----:B------:R2:W-:Y:S01]  /*f890*/  MUFU.EX2 R105, R0 ;  /* 0x0000000000697308 */ /* 0x0005e20000000800 */
[----:B------:R-:W-:Y:S01]  /*f8a0*/  F2FP.BF16.F32.PACK_AB R10, R117, R119 ;  /* 0x00000077750a723e */ /* 0x000fe200000010ff */
[C---:B------:R-:W-:Y:S06]  /*f8b0*/  HMMA.16816.F32.BF16 R28, R12.reuse, R44, R20 ;  /* 0x0000002c0c1c723c */ /* 0x040fec0000041814 */
[C---:B------:R-:W-:Y:S01]  /*f8c0*/  HMMA.16816.F32.BF16 R20, R12.reuse, R46, R16 ;  /* 0x0000002e0c14723c */ /* 0x040fe20000041810 */
[----:B------:R-:W3:Y:S05]  /*f8d0*/  LDSM.16.MT88.4 R44, [R217+0x6800] ;  /* 0x00680000d92c783b */ /* 0x000eea0000004200 */
[----:B-1----:R-:W-:Y:S01]  /*f8e0*/  HMMA.16816.F32.BF16 R16, R12, R52, R24 ;  /* 0x000000340c10723c */ /* 0x002fe20000041818 */
[----:B--2---:R-:W-:-:S04]  /*f8f0*/  FFMA.FTZ R0, R123, UR5, -R5 ;  /* 0x000000057b007c23 */ /* 0x004fc80008010805 */
[----:B------:R1:W2:Y:S01]  /*f900*/  MUFU.EX2 R99, R0 ;  /* 0x0000000000637308 */ /* 0x0002a20000000800 */
[----:B------:R-:W-:Y:S01]  /*f910*/  HMMA.16816.F32.BF16 R12, R12, R54, R32 ;  /* 0x000000360c0c723c */ /* 0x000fe20000041820 */
[----:B------:R-:W-:Y:S01]  /*f920*/  LDSM.16.MT88.4 R52, [R217+0x7400] ;  /* 0x00740000d934783b */ /* 0x000fe20000004200 */
[----:B-1----:R-:W-:Y:S01]  /*f930*/  FFMA.FTZ R0, R120, UR5, -R5 ;  /* 0x0000000578007c23 */ /* 0x002fe20008010805 */
[----:B--2---:R-:W-:-:S04]  /*f940*/  F2FP.BF16.F32.PACK_AB R9, R99, R105 ;  /* 0x000000696309723e */ /* 0x004fc800000010ff */
[----:B------:R1:W-:Y:S02]  /*f950*/  MUFU.EX2 R94, R0 ;  /* 0x00000000005e7308 */ /* 0x0003e40000000800 */
[----:B-1----:R-:W-:-:S06]  /*f960*/  FFMA.FTZ R0, R107, UR5, -R5 ;  /* 0x000000056b007c23 */ /* 0x002fcc0008010805 */
[----:B------:R1:W2:Y:S02]  /*f970*/  MUFU.EX2 R96, R0 ;  /* 0x0000000000607308 */ /* 0x0002a40000000800 */
[----:B-1----:R-:W-:Y:S01]  /*f980*/  FFMA.FTZ R0, R121, UR5, -R5 ;  /* 0x0000000579007c23 */ /* 0x002fe20008010805 */
[----:B--2---:R-:W-:-:S05]  /*f990*/  F2FP.BF16.F32.PACK_AB R11, R96, R94 ;  /* 0x0000005e600b723e */ /* 0x004fca00000010ff */
[----:B------:R1:W-:Y:S02]  /*f9a0*/  MUFU.EX2 R95, R0 ;  /* 0x00000000005f7308 */ /* 0x0003e40000000800 */
[C---:B------:R-:W-:Y:S06]  /*f9b0*/  HMMA.16816.F32.BF16 R32, R8.reuse, R56, R28 ;  /* 0x000000380820723c */ /* 0x040fec000004181c */
[C---:B------:R-:W-:Y:S01]  /*f9c0*/  HMMA.16816.F32.BF16 R28, R8.reuse, R58, R20 ;  /* 0x0000003a081c723c */ /* 0x040fe20000041814 */
[----:B------:R-:W-:Y:S05]  /*f9d0*/  LDSM.16.MT88.4 R56, [R218+0x7400] ;  /* 0x00740000da38783b */ /* 0x000fea0000004200 */
[----:B-----5:R-:W-:Y:S01]  /*f9e0*/  HMMA.16816.F32.BF16 R24, R8, R48, R16 ;  /* 0x000000300818723c */ /* 0x020fe20000041810 */
[----:B-1----:R-:W-:-:S04]  /*f9f0*/  FFMA.FTZ R0, R91, UR5, -R5 ;  /* 0x000000055b007c23 */ /* 0x002fc80008010805 */
[----:B------:R1:W2:Y:S01]  /*fa00*/  MUFU.EX2 R93, R0 ;  /* 0x00000000005d7308 */ /* 0x0002a20000000800 */
[----:B------:R-:W-:Y:S01]  /*fa10*/  HMMA.16816.F32.BF16 R20, R8, R50, R12 ;  /* 0x000000320814723c */ /* 0x000fe2000004180c */
[----:B------:R-:W4:Y:S06]  /*fa20*/  LDSM.16.MT88.4 R48, [R218+0x6c00] ;  /* 0x006c0000da30783b */ /* 0x000f2c0000004200 */
[----:B------:R-:W-:Y:S02]  /*fa30*/  F2FP.BF16.F32.PACK_AB R8, R193, R192 ;  /* 0x000000c0c108723e */ /* 0x000fe400000010ff */
[----:B------:R-:W-:-:S02]  /*fa40*/  F2FP.BF16.F32.PACK_AB R10, R194, R195 ;  /* 0x000000c3c20a723e */ /* 0x000fc400000010ff */
        /* <DEDUP_REMOVED lines=13> */
[----:B------:R-:W-:Y:S01]  /*fb20*/  HMMA.16816.F32.BF16 R28, R8, R36, R24 ;  /* 0x00000024081c723c */ /* 0x000fe20000041818 */
[----:B-1----:R-:W-:-:S04]  /*fb30*/  FFMA.FTZ R0, R87, UR5, -R5 ;  /* 0x0000000557007c23 */ /* 0x002fc80008010805 */
[----:B------:R1:W3:Y:S01]  /*fb40*/  MUFU.EX2 R85, R0 ;  /* 0x0000000000557308 */ /* 0x0002e20000000800 */
[----:B------:R-:W-:Y:S01]  /*fb50*/  HMMA.16816.F32.BF16 R24, R8, R38, R20 ;  /* 0x000000260818723c */ /* 0x000fe20000041814 */
[----:B------:R-:W5:Y:S06]  /*fb60*/  LDSM.16.MT88.4 R36, [R218+0x7000] ;  /* 0x00700000da24783b */ /* 0x000f6c0000004200 */
[----:B------:R-:W-:Y:S02]  /*fb70*/  F2FP.BF16.F32.PACK_AB R8, R202, R200 ;  /* 0x000000c8ca08723e */ /* 0x000fe400000010ff */
[----:B------:R-:W-:Y:S01]  /*fb80*/  F2FP.BF16.F32.PACK_AB R10, R203, R201 ;  /* 0x000000c9cb0a723e */ /* 0x000fe200000010ff */
[----:B-1----:R-:W-:Y:S01]  /*fb90*/  FFMA.FTZ R0, R82, UR5, -R5 ;  /* 0x0000000552007c23 */ /* 0x002fe20008010805 */
[----:B---3--:R-:W-:-:S03]  /*fba0*/  F2FP.BF16.F32.PACK_AB R13, R85, R86 ;  /* 0x00000056550d723e */ /* 0x008fc600000010ff */
[----:B------:R1:W-:Y:S02]  /*fbb0*/  MUFU.EX2 R81, R0 ;  /* 0x0000000000517308 */ /* 0x0003e40000000800 */
[----:B-1----:R-:W-:-:S06]  /*fbc0*/  FFMA.FTZ R0, R83, UR5, -R5 ;  /* 0x0000000553007c23 */ /* 0x002fcc0008010805 */
[----:B------:R1:W3:Y:S02]  /*fbd0*/  MUFU.EX2 R80, R0 ;  /* 0x0000000000507308 */ /* 0x0002e40000000800 */
[----:B-1----:R-:W-:Y:S01]  /*fbe0*/  FFMA.FTZ R0, R78, UR5, -R5 ;  /* 0x000000054e007c23 */ /* 0x002fe20008010805 */
[----:B---3--:R-:W-:-:S05]  /*fbf0*/  F2FP.BF16.F32.PACK_AB R15, R80, R81 ;  /* 0x00000051500f723e */ /* 0x008fca00000010ff */
[----:B------:R1:W-:Y:S02]  /*fc00*/  MUFU.EX2 R77, R0 ;  /* 0x00000000004d7308 */ /* 0x0003e40000000800 */
[C---:B------:R-:W-:Y:S06]  /*fc10*/  HMMA.16816.F32.BF16 R16, R12.reuse, R40, R16 ;  /* 0x000000280c10723c */ /* 0x040fec0000041810 */
[C---:B------:R-:W-:Y:S06]  /*fc20*/  HMMA.16816.F32.BF16 R20, R12.reuse, R42, R32 ;  /* 0x0000002a0c14723c */ /* 0x040fec0000041820 */
[----:B----4-:R-:W-:Y:S01]  /*fc30*/  HMMA.16816.F32.BF16 R32, R12, R48, R28 ;  /* 0x000000300c20723c */ /* 0x010fe2000004181c */
[----:B-1----:R-:W-:-:S04]  /*fc40*/  FFMA.FTZ R0, R79, UR5, -R5 ;  /* 0x000000054f007c23 */ /* 0x002fc80008010805 */
[----:B------:R1:W3:Y:S01]  /*fc50*/  MUFU.EX2 R76, R0 ;  /* 0x00000000004c7308 */ /* 0x0002e20000000800 */
[----:B------:R-:W-:Y:S01]  /*fc60*/  HMMA.16816.F32.BF16 R24, R12, R50, R24 ;  /* 0x000000320c18723c */ /* 0x000fe20000041818 */
[----:B------:R-:W4:Y:S06]  /*fc70*/  LDSM.16.MT88.4 R48, [R217+0x7800] ;  /* 0x00780000d930783b */ /* 0x000f2c0000004200 */
[----:B------:R-:W-:Y:S01]  /*fc80*/  FADD.FTZ R12, R61, R60 ;  /* 0x0000003c3d0c7221 */ /* 0x000fe20000010000 */
[----:B------:R-:W-:-:S03]  /*fc90*/  F2FP.BF16.F32.PACK_AB R14, R208, R209 ;  /* 0x000000d1d00e723e */ /* 0x000fc600000010ff */
[----:B------:R-:W-:-:S04]  /*fca0*/  FADD.FTZ R12, R69, R12 ;  /* 0x0000000c450c7221 */ /* 0x000fc80000010000 */
[----:B------:R-:W-:Y:S01]  /*fcb0*/  FADD.FTZ R28, R73, R12 ;  /* 0x0000000c491c7221 */ /* 0x000fe20000010000 */
[--C-:B-1----:R-:W-:Y:S01]  /*fcc0*/  FFMA.FTZ R0, R74, UR5, -R5.reuse ;  /* 0x000000054a007c23 */ /* 0x102fe20008010805 */
[----:B---3--:R-:W-:Y:S02]  /*fcd0*/  F2FP.BF16.F32.PACK_AB R9, R76, R77 ;  /* 0x0000004d4c09723e */ /* 0x008fe400000010ff */
[----:B------:R-:W-:Y:S01]  /*fce0*/  F2FP.BF16.F32.PACK_AB R12, R204, R205 ;  /* 0x000000cdcc0c723e */ /* 0x000fe200000010ff */
[----:B------:R1:W-:Y:S02]  /*fcf0*/  MUFU.EX2 R74, R0 ;  /* 0x00000000004a7308 */ /* 0x0003e40000000800 */
[----:B-1----:R-:W-:-:S06]  /*fd00*/  FFMA.FTZ R0, R75, UR5, -R5 ;  /* 0x000000054b007c23 */ /* 0x002fcc0008010805 */
[----:B------:R1:W3:Y:S02]  /*fd10*/  MUFU.EX2 R72, R0 ;  /* 0x0000000000487308 */ /* 0x0002e40000000800 */
[----:B-1----:R-:W-:Y:S01]  /*fd20*/  FFMA.FTZ R0, R70, UR5, -R5 ;  /* 0x0000000546007c23 */ /* 0x002fe20008010805 */
[----:B---3--:R-:W-:-:S05]  /*fd30*/  F2FP.BF16.F32.PACK_AB R11, R72, R74 ;  /* 0x0000004a480b723e */ /* 0x008fca00000010ff */
[----:B------:R1:W-:Y:S02]  /*fd40*/  MUFU.EX2 R70, R0 ;  /* 0x0000000000467308 */ /* 0x0003e40000000800 */
[C---:B--2---:R-:W-:Y:S06]  /*fd50*/  HMMA.16816.F32.BF16 R16, R8.reuse, R44, R16 ;  /* 0x0000002c0810723c */ /* 0x044fec0000041810 */
[C---:B------:R-:W-:Y:S01]  /*fd60*/  HMMA.16816.F32.BF16 R20, R8.reuse, R46, R20 ;  /* 0x0000002e0814723c */ /* 0x040fe20000041814 */
[----:B------:R-:W2:Y:S05]  /*fd70*/  LDSM.16.MT88.4 R44, [R218+0x7800] ;  /* 0x00780000da2c783b */ /* 0x000eaa0000004200 */
[----:B-----5:R-:W-:Y:S01]  /*fd80*/  HMMA.16816.F32.BF16 R40, R8, R36, R32 ;  /* 0x000000240828723c */ /* 0x020fe20000041820 */
[----:B-1----:R-:W-:-:S04]  /*fd90*/  FFMA.FTZ R0, R71, UR5, -R5 ;  /* 0x0000000547007c23 */ /* 0x002fc80008010805 */
[----:B------:R1:W3:Y:S01]  /*fda0*/  MUFU.EX2 R68, R0 ;  /* 0x0000000000447308 */ /* 0x0002e20000000800 */
[----:B------:R-:W-:Y:S07]  /*fdb0*/  HMMA.16816.F32.BF16 R36, R8, R38, R24 ;  /* 0x000000260824723c */ /* 0x000fee0000041818 */
[----:B------:R-:W-:Y:S01]  /*fdc0*/  FADD.FTZ R8, R84, R28 ;  /* 0x0000001c54087221 */ /* 0x000fe20000010000 */
        /* <DEDUP_REMOVED lines=8> */
[----:B------:R1:W3:Y:S02]  /*fe50*/  MUFU.EX2 R62, R0 ;  /* 0x00000000003e7308 */ /* 0x0002e40000000800 */
[C---:B------:R-:W-:Y:S06]  /*fe60*/  HMMA.16816.F32.BF16 R32, R12.reuse, R52, R16 ;  /* 0x000000340c20723c */ /* 0x040fec0000041810 */
[----:B------:R-:W-:Y:S01]  /*fe70*/  HMMA.16816.F32.BF16 R28, R12, R54, R20 ;  /* 0x000000360c1c723c */ /* 0x000fe20000041814 */
[----:B------:R-:W-:Y:S01]  /*fe80*/  FADD.FTZ R17, R180, R7 ;  /* 0x00000007b4117221 */ /* 0x000fe20000010000 */
[----:B------:R-:W-:-:S04]  /*fe90*/  FFMA.FTZ R7, R148, UR5, -R5 ;  /* 0x0000000594077c23 */ /* 0x000fc80008010805 */
[C---:B------:R-:W-:Y:S01]  /*fea0*/  HMMA.16816.F32.BF16 R24, R12.reuse, R56, R40 ;  /* 0x000000380c18723c */ /* 0x040fe20000041828 */
[----:B-1----:R-:W-:Y:S01]  /*feb0*/  FFMA.FTZ R0, R100, UR5, -R5 ;  /* 0x0000000564007c23 */ /* 0x002fe20008010805 */
[----:B------:R-:W1:Y:S01]  /*fec0*/  LDSM.16.MT88.4 R40, [R217+0x7c00] ;  /* 0x007c0000d928783b */ /* 0x000e620000004200 */
[----:B---3--:R-:W-:Y:S02]  /*fed0*/  F2FP.BF16.F32.PACK_AB R9, R62, R64 ;  /* 0x000000403e09723e */ /* 0x008fe400000010ff */
[----:B------:R3:W-:Y:S01]  /*fee0*/  MUFU.EX2 R61, R0 ;  /* 0x00000000003d7308 */ /* 0x0007e20000000800 */
[----:B------:R-:W-:Y:S01]  /*fef0*/  HMMA.16816.F32.BF16 R20, R12, R58, R36 ;  /* 0x0000003a0c14723c */ /* 0x000fe20000041824 */
[----:B------:R-:W5:Y:S06]  /*ff00*/  LDSM.16.MT88.4 R36, [R218+0x7c00] ;  /* 0x007c0000da24783b */ /* 0x000f6c0000004200 */
[----:B------:R-:W-:Y:S01]  /*ff10*/  FADD.FTZ R12, R181, R17 ;  /* 0x00000011b50c7221 */ /* 0x000fe20000010000 */
[----:B------:R4:W-:Y:S01]  /*ff20*/  MUFU.EX2 R15, R7 ;  /* 0x00000007000f7308 */ /* 0x0009e20000000800 */
[--C-:B------:R-:W-:Y:S01]  /*ff30*/  FFMA.FTZ R13, R149, UR5, -R5.reuse ;  /* 0x00000005950d7c23 */ /* 0x100fe20008010805 */
[----:B---3--:R-:W-:-:S06]  /*ff40*/  FFMA.FTZ R0, R101, UR5, -R5 ;  /* 0x0000000565007c23 */ /* 0x008fcc0008010805 */
[----:B------:R3:W-:Y:S08]  /*ff50*/  MUFU.EX2 R14, R13 ;  /* 0x0000000d000e7308 */ /* 0x0007f00000000800 */
[----:B------:R2:W1:Y:S01]  /*ff60*/  MUFU.EX2 R60, R0 ;  /* 0x00000000003c7308 */ /* 0x0004620000000800 */
[----:B----4-:R-:W-:Y:S01]  /*ff70*/  FADD.FTZ R7, R182, R12 ;  /* 0x0000000cb6077221 */ /* 0x010fe20000010000 */
[----:B------:R-:W-:-:S03]  /*ff80*/  FFMA.FTZ R12, R146, UR5, -R6 ;  /* 0x00000005920c7c23 */ /* 0x000fc60008010806 */
[----:B------:R-:W-:-:S03]  /*ff90*/  FADD.FTZ R7, R183, R7 ;  /* 0x00000007b7077221 */ /* 0x000fc60000010000 */
[----:B------:R4:W-:Y:S01]  /*ffa0*/  MUFU.EX2 R56, R12 ;  /* 0x0000000c00387308 */ /* 0x0009e20000000800 */
[----:B------:R-:W-:Y:S01]  /*ffb0*/  FADD.FTZ R7, R184, R7 ;  /* 0x00000007b8077221 */ /* 0x000fe20000010000 */
[----:B---3--:R-:W-:-:S03]  /*ffc0*/  FFMA.FTZ R13, R152, UR5, -R6 ;  /* 0x00000005980d7c23 */ /* 0x008fc60008010806 */
[----:B------:R-:W-:-:S03]  /*ffd0*/  FADD.FTZ R7, R185, R7 ;  /* 0x00000007b9077221 */ /* 0x000fc60000010000 */
[----:B------:R3:W5:Y:S01]  /*ffe0*/  MUFU.EX2 R53, R13 ;  /* 0x0000000d00357308 */ /* 0x0007620000000800 */
[----:B--2---:R-:W-:Y:S01]  /*fff0*/  FADD.FTZ R0, R89, R8 ;  /* 0x0000000859007221 */ /* 0x004fe20000010000 */
[----:B------:R-:W-:Y:S01]  /*10000*/  FADD.FTZ R7, R186, R7 ;  /* 0x00000007ba077221 */ /* 0x000fe20000010000 */
[----:B------:R-:W-:Y:S01]  /*10010*/  FFMA.FTZ R8, R145, UR5, -R5 ;  /* 0x0000000591087c23 */ /* 0x000fe20008010805 */
[----:B-1----:R-:W-:Y:S01]  /*10020*/  F2FP.BF16.F32.PACK_AB R11, R60, R61 ;  /* 0x0000003d3c0b723e */ /* 0x002fe200000010ff */
[----:B------:R-:W-:Y:S01]  /*10030*/  FADD.FTZ R0, R88, R0 ;  /* 0x0000000058007221 */ /* 0x000fe20000010000 */
[----:B------:R-:W-:Y:S02]  /*10040*/  FADD.FTZ R7, R188, R7 ;  /* 0x00000007bc077221 */ /* 0x000fe40000010000 */
[----:B------:R1:W-:Y:S01]  /*10050*/  MUFU.EX2 R55, R8 ;  /* 0x0000000800377308 */ /* 0x0003e20000000800 */
[----:B------:R-:W-:Y:S01]  /*10060*/  FADD.FTZ R16, R92, R0 ;  /* 0x000000005c107221 */ /* 0x000fe20000010000 */
[----:B------:R-:W-:Y:S01]  /*10070*/  FFMA.FTZ R0, R147, UR5, -R5 ;  /* 0x0000000593007c23 */ /* 0x000fe20008010805 */
[----:B------:R-:W-:Y:S01]  /*10080*/  FADD.FTZ R7, R187, R7 ;  /* 0x00000007bb077221 */ /* 0x000fe20000010000 */
[----:B----4-:R-:W-:-:S03]  /*10090*/  FFMA.FTZ R12, R150, UR5, -R5 ;  /* 0x00000005960c7c23 */ /* 0x010fc60008010805 */
[----:B------:R-:W-:Y:S01]  /*100a0*/  FADD.FTZ R7, R189, R7 ;  /* 0x00000007bd077221 */ /* 0x000fe20000010000 */
[----:B------:R2:W4:Y:S01]  /*100b0*/  MUFU.EX2 R54, R0 ;  /* 0x0000000000367308 */ /* 0x0005220000000800 */
[----:B---3--:R-:W-:Y:S01]  /*100c0*/  FFMA.FTZ R13, R155, UR5, -R5 ;  /* 0x000000059b0d7c23 */ /* 0x008fe20008010805 */
[----:B-----5:R-:W-:Y:S01]  /*100d0*/  F2FP.BF16.F32.PACK_AB R152, R53, R56 ;  /* 0x000000383598723e */ /* 0x020fe200000010ff */
[----:B------:R-:W-:-:S04]  /*100e0*/  FADD.FTZ R7, R190, R7 ;  /* 0x00000007be077221 */ /* 0x000fc80000010000 */
[----:B------:R-:W-:Y:S01]  /*100f0*/  FADD.FTZ R7, R191, R7 ;  /* 0x00000007bf077221 */ /* 0x000fe20000010000 */
[----:B------:R3:W-:Y:S01]  /*10100*/  MUFU.EX2 R52, R12 ;  /* 0x0000000c00347308 */ /* 0x0007e20000000800 */
[----:B-1----:R-:W-:Y:S02]  /*10110*/  F2FP.BF16.F32.PACK_AB R8, R210, R211 ;  /* 0x000000d3d208723e */ /* 0x002fe400000010ff */
[----:B------:R-:W-:-:S04]  /*10120*/  FADD.FTZ R7, R116, R7 ;  /* 0x0000000774077221 */ /* 0x000fc80000010000 */
[----:B------:R-:W-:Y:S01]  /*10130*/  FADD.FTZ R7, R118, R7 ;  /* 0x0000000776077221 */ /* 0x000fe20000010000 */
[----:B------:R-:W-:Y:S01]  /*10140*/  HMMA.16816.F32.BF16 R28, R8, R50, R28 ;  /* 0x00000032081c723c */ /* 0x000fe2000004181c */
[----:B--2---:R-:W-:-:S04]  /*10150*/  FADD.FTZ R0, R97, R16 ;  /* 0x0000001061007221 */ /* 0x004fc80000010000 */
[----:B------:R-:W-:Y:S01]  /*10160*/  FADD.FTZ R0, R98, R0 ;  /* 0x0000000062007221 */ /* 0x000fe20000010000 */
[C---:B------:R-:W-:Y:S01]  /*10170*/  HMMA.16816.F32.BF16 R32, R8.reuse, R48, R32 ;  /* 0x000000300820723c */ /* 0x040fe20000041820 */
[----:B------:R1:W-:Y:S02]  /*10180*/  MUFU.EX2 R48, R13 ;  /* 0x0000000d00307308 */ /* 0x0003e40000000800 */
[----:B------:R-:W-:Y:S01]  /*10190*/  FADD.FTZ R0, R104, R0 ;  /* 0x0000000068007221 */ /* 0x000fe20000010000 */
[----:B---3--:R-:W-:Y:S02]  /*101a0*/  FFMA.FTZ R12, R151, UR5, -R5 ;  /* 0x00000005970c7c23 */ /* 0x008fe40008010805 */
[C---:B------:R-:W-:Y:S01]  /*101b0*/  HMMA.16816.F32.BF16 R16, R8.reuse, R46, R20 ;  /* 0x0000002e0810723c */ /* 0x040fe20000041814 */
[----:B------:R-:W-:Y:S02]  /*101c0*/  FADD.FTZ R0, R108, R0 ;  /* 0x000000006c007221 */ /* 0x000fe40000010000 */
[----:B------:R2:W3:Y:S02]  /*101d0*/  MUFU.EX2 R51, R12 ;  /* 0x0000000c00337308 */ /* 0x0004e40000000800 */
[----:B------:R-:W-:Y:S01]  /*101e0*/  FADD.FTZ R0, R113, R0 ;  /* 0x0000000071007221 */ /* 0x000fe20000010000 */
[----:B------:R-:W-:Y:S03]  /*101f0*/  HMMA.16816.F32.BF16 R24, R8, R44, R24 ;  /* 0x0000002c0818723c */ /* 0x000fe60000041818 */
[----:B------:R-:W-:Y:S01]  /*10200*/  FADD.FTZ R0, R114, R0 ;  /* 0x0000000072007221 */ /* 0x000fe20000010000 */
[----:B-1----:R-:W-:-:S03]  /*10210*/  FFMA.FTZ R13, R163, UR5, -R6 ;  /* 0x00000005a30d7c23 */ /* 0x002fc60008010806 */
[----:B------:R-:W-:Y:S01]  /*10220*/  FADD.FTZ R0, R115, R0 ;  /* 0x0000000073007221 */ /* 0x000fe20000010000 */
[----:B------:R-:W-:Y:S02]  /*10230*/  F2FP.BF16.F32.PACK_AB R8, R251, R247 ;  /* 0x000000f7fb08723e */ /* 0x000fe400000010ff */
[----:B----4-:R-:W-:Y:S01]  /*10240*/  F2FP.BF16.F32.PACK_AB R9, R54, R55 ;  /* 0x000000373609723e */ /* 0x010fe200000010ff */
[----:B------:R-:W-:Y:S01]  /*10250*/  FADD.FTZ R0, R112, R0 ;  /* 0x0000000070007221 */ /* 0x000fe20000010000 */
[----:B------:R-:W-:Y:S01]  /*10260*/  F2FP.BF16.F32.PACK_AB R10, R252, R249 ;  /* 0x000000f9fc0a723e */ /* 0x000fe200000010ff */
[----:B------:R-:W-:Y:S01]  /*10270*/  MUFU.EX2 R246, R13 ;  /* 0x0000000d00f67308 */ /* 0x000fe20000000800 */
[----:B--2---:R-:W-:Y:S01]  /*10280*/  FFMA.FTZ R12, R153, UR5, -R5 ;  /* 0x00000005990c7c23 */ /* 0x004fe20008010805 */
[----:B------:R-:W-:Y:S01]  /*10290*/  FADD.FTZ R0, R111, R0 ;  /* 0x000000006f007221 */ /* 0x000fe20000010000 */
[----:B------:R-:W-:-:S03]  /*102a0*/  F2FP.BF16.F32.PACK_AB R11, R14, R15 ;  /* 0x0000000f0e0b723e */ /* 0x000fc600000010ff */
[----:B------:R-:W-:Y:S02]  /*102b0*/  FADD.FTZ R0, R110, R0 ;  /* 0x000000006e007221 */ /* 0x000fe40000010000 */
[----:B------:R1:W-:Y:S02]  /*102c0*/  MUFU.EX2 R50, R12 ;  /* 0x0000000c00327308 */ /* 0x0003e40000000800 */
[----:B------:R-:W-:Y:S01]  /*102d0*/  FADD.FTZ R0, R109, R0 ;  /* 0x000000006d007221 */ /* 0x000fe20000010000 */
[----:B------:R-:W-:Y:S01]  /*102e0*/  HMMA.16816.F32.BF16 R20, R8, R40, R32 ;  /* 0x000000280814723c */ /* 0x000fe20000041820 */
[----:B------:R-:W2:Y:S02]  /*102f0*/  LDSM.16.MT88.4 R32, [R218+0x8000] ;  /* 0x00800000da20783b */ /* 0x000ea40000004200 */
[----:B------:R-:W-:-:S03]  /*10300*/  FADD.FTZ R0, R106, R0 ;  /* 0x000000006a007221 */ /* 0x000fc60000010000 */
[----:B------:R-:W-:Y:S01]  /*10310*/  HMMA.16816.F32.BF16 R28, R8, R42, R28 ;  /* 0x0000002a081c723c */ /* 0x000fe2000004181c */
[----:B------:R-:W-:-:S04]  /*10320*/  FADD.FTZ R0, R105, R0 ;  /* 0x0000000069007221 */ /* 0x000fc80000010000 */
[----:B------:R-:W-:Y:S01]  /*10330*/  FADD.FTZ R0, R99, R0 ;  /* 0x0000000063007221 */ /* 0x000fe20000010000 */
[----:B------:R-:W-:Y:S01]  /*10340*/  HMMA.16816.F32.BF16 R24, R8, R36, R24 ;  /* 0x000000240818723c */ /* 0x000fe20000041818 */
[----:B-1----:R-:W-:-:S04]  /*10350*/  FFMA.FTZ R12, R154, UR5, -R5 ;  /* 0x000000059a0c7c23 */ /* 0x002fc80008010805 */
[----:B------:R1:W4:Y:S01]  /*10360*/  MUFU.EX2 R49, R12 ;  /* 0x0000000c00317308 */ /* 0x0003220000000800 */
[----:B------:R-:W-:Y:S01]  /*10370*/  HMMA.16816.F32.BF16 R16, R8, R38, R16 ;  /* 0x000000260810723c */ /* 0x000fe20000041810 */
[----:B------:R-:W5:Y:S06]  /*10380*/  LDSM.16.MT88.4 R36, [R217+0x8400] ;  /* 0x00840000d924783b */ /* 0x000f6c0000004200 */
[----:B------:R-:W-:Y:S02]  /*10390*/  F2FP.BF16.F32.PACK_AB R8, R129, R126 ;  /* 0x0000007e8108723e */ /* 0x000fe400000010ff */
[----:B---3--:R-:W-:-:S02]  /*103a0*/  F2FP.BF16.F32.PACK_AB R9, R51, R52 ;  /* 0x000000343309723e */ /* 0x008fc400000010ff */
[----:B------:R-:W-:Y:S01]  /*103b0*/  F2FP.BF16.F32.PACK_AB R10, R131, R128 ;  /* 0x00000080830a723e */ /* 0x000fe200000010ff */
[----:B-1----:R-:W-:Y:S01]  /*103c0*/  FADD.FTZ R12, R119, R7 ;  /* 0x00000007770c7221 */ /* 0x002fe20000010000 */
[----:B------:R-:W-:Y:S01]  /*103d0*/  FADD.FTZ R7, R94, R0 ;  /* 0x000000005e077221 */ /* 0x000fe20000010000 */
[----:B------:R-:W-:Y:S01]  /*103e0*/  FFMA.FTZ R0, R156, UR5, -R5 ;  /* 0x000000059c007c23 */ /* 0x000fe20008010805 */
[----:B----4-:R-:W-:Y:S01]  /*103f0*/  F2FP.BF16.F32.PACK_AB R11, R49, R50 ;  /* 0x00000032310b723e */ /* 0x010fe200000010ff */
[----:B------:R-:W-:Y:S01]  /*10400*/  FADD.FTZ R12, R117, R12 ;  /* 0x0000000c750c7221 */ /* 0x000fe20000010000 */
[----:B------:R-:W-:Y:S01]  /*10410*/  FADD.FTZ R7, R96, R7 ;  /* 0x0000000760077221 */ /* 0x000fe20000010000 */
[----:B------:R1:W3:Y:S02]  /*10420*/  MUFU.EX2 R46, R0 ;  /* 0x00000000002e7308 */ /* 0x0002e40000000800 */
[----:B------:R-:W-:Y:S02]  /*10430*/  FADD.FTZ R12, R192, R12 ;  /* 0x0000000cc00c7221 */ /* 0x000fe40000010000 */
[C---:B------:R-:W-:Y:S06]  /*10440*/  HMMA.16816.F32.BF16 R20, R8.reuse, R140, R20 ;  /* 0x0000008c0814723c */ /* 0x040fec0000041814 */
[C---:B------:R-:W-:Y:S01]  /*10450*/  HMMA.16816.F32.BF16 R140, R8.reuse, R142, R28 ;  /* 0x0000008e088c723c */ /* 0x040fe2000004181c */
[----:B------:R-:W4:Y:S05]  /*10460*/  LDSM.16.MT88.4 R28, [R218+0x8400] ;  /* 0x00840000da1c783b */ /* 0x000f2a0000004200 */
[----:B--2---:R-:W-:Y:S01]  /*10470*/  HMMA.16816.F32.BF16 R24, R8, R32, R24 ;  /* 0x000000200818723c */ /* 0x004fe20000041818 */
[----:B-1----:R-:W-:Y:S01]  /*10480*/  FADD.FTZ R0, R95, R7 ;  /* 0x000000075f007221 */ /* 0x002fe20000010000 */
[----:B------:R-:W-:Y:S01]  /*10490*/  FADD.FTZ R7, R193, R12 ;  /* 0x0000000cc1077221 */ /* 0x000fe20000010000 */
[----:B------:R-:W-:-:S02]  /*104a0*/  FFMA.FTZ R12, R158, UR5, -R5 ;  /* 0x000000059e0c7c23 */ /* 0x000fc40008010805 */
[----:B------:R-:W-:Y:S01]  /*104b0*/  FADD.FTZ R0, R93, R0 ;  /* 0x000000005d007221 */ /* 0x000fe20000010000 */
[----:B------:R-:W-:Y:S01]  /*104c0*/  FADD.FTZ R7, R195, R7 ;  /* 0x00000007c3077221 */ /* 0x000fe20000010000 */
[----:B------:R1:W-:Y:S01]  /*104d0*/  MUFU.EX2 R45, R12 ;  /* 0x0000000c002d7308 */ /* 0x0003e20000000800 */
[----:B------:R-:W-:Y:S01]  /*104e0*/  HMMA.16816.F32.BF16 R16, R8, R34, R16 ;  /* 0x000000220810723c */ /* 0x000fe20000041810 */
[----:B------:R-:W-:Y:S01]  /*104f0*/  FADD.FTZ R0, R91, R0 ;  /* 0x000000005b007221 */ /* 0x000fe20000010000 */
[----:B------:R-:W-:Y:S01]  /*10500*/  FADD.FTZ R7, R194, R7 ;  /* 0x00000007c2077221 */ /* 0x000fe20000010000 */
[----:B------:R-:W2:Y:S02]  /*10510*/  LDSM.16.MT88.4 R32, [R217+0x8800] ;  /* 0x00880000d920783b */ /* 0x000ea40000004200 */
[----:B------:R-:W-:Y:S01]  /*10520*/  FADD.FTZ R0, R90, R0 ;  /* 0x000000005a007221 */ /* 0x000fe20000010000 */
[----:B------:R-:W-:Y:S01]  /*10530*/  FADD.FTZ R7, R197, R7 ;  /* 0x00000007c5077221 */ /* 0x000fe20000010000 */
[----:B------:R-:W-:-:S02]  /*10540*/  F2FP.BF16.F32.PACK_AB R8, R138, R130 ;  /* 0x000000828a08723e */ /* 0x000fc400000010ff */
[----:B------:R-:W-:Y:S01]  /*10550*/  FADD.FTZ R0, R86, R0 ;  /* 0x0000000056007221 */ /* 0x000fe20000010000 */
[----:B------:R-:W-:Y:S01]  /*10560*/  FADD.FTZ R7, R196, R7 ;  /* 0x00000007c4077221 */ /* 0x000fe20000010000 */
[----:B---3--:R-:W-:Y:S02]  /*10570*/  F2FP.BF16.F32.PACK_AB R9, R48, R46 ;  /* 0x0000002e3009723e */ /* 0x008fe400000010ff */
[----:B------:R-:W-:Y:S01]  /*10580*/  FADD.FTZ R0, R85, R0 ;  /* 0x0000000055007221 */ /* 0x000fe20000010000 */
[----:B------:R-:W-:Y:S01]  /*10590*/  FADD.FTZ R7, R198, R7 ;  /* 0x00000007c6077221 */ /* 0x000fe20000010000 */
[----:B------:R-:W-:Y:S01]  /*105a0*/  F2FP.BF16.F32.PACK_AB R10, R137, R139 ;  /* 0x0000008b890a723e */ /* 0x000fe200000010ff */
[----:B-1----:R-:W-:Y:S01]  /*105b0*/  FFMA.FTZ R12, R159, UR5, -R5 ;  /* 0x000000059f0c7c23 */ /* 0x002fe20008010805 */
[----:B------:R-:W-:Y:S01]  /*105c0*/  FADD.FTZ R0, R81, R0 ;  /* 0x0000000051007221 */ /* 0x000fe20000010000 */
[----:B------:R-:W-:Y:S02]  /*105d0*/  FADD.FTZ R7, R199, R7 ;  /* 0x00000007c7077221 */ /* 0x000fe40000010000 */
[----:B------:R1:W3:Y:S01]  /*105e0*/  MUFU.EX2 R44, R12 ;  /* 0x0000000c002c7308 */ /* 0x0002e20000000800 */
        /* <DEDUP_REMOVED lines=8> */
[----:B-1----:R-:W-:Y:S02]  /*10670*/  FFMA.FTZ R12, R157, UR5, -R6 ;  /* 0x000000059d0c7c23 */ /* 0x002fe40008010806 */
        /* <DEDUP_REMOVED lines=8> */
[----:B-----5:R-:W-:Y:S02]  /*10700*/  HMMA.16816.F32.BF16 R20, R8, R36, R20 ;  /* 0x000000240814723c */ /* 0x020fe40000041814 */
[----:B------:R-:W-:Y:S01]  /*10710*/  FADD.FTZ R0, R66, R0 ;  /* 0x0000000042007221 */ /* 0x000fe20000010000 */
[----:B------:R-:W-:-:S03]  /*10720*/  FADD.FTZ R6, R208, R7 ;  /* 0x00000007d0067221 */ /* 0x000fc60000010000 */
[----:B------:R-:W-:Y:S01]  /*10730*/  FADD.FTZ R0, R65, R0 ;  /* 0x0000000041007221 */ /* 0x000fe20000010000 */
[----:B------:R-:W-:Y:S01]  /*10740*/  FADD.FTZ R6, R211, R6 ;  /* 0x00000006d3067221 */ /* 0x000fe20000010000 */
[C---:B----4-:R-:W-:Y:S01]  /*10750*/  HMMA.16816.F32.BF16 R148, R8.reuse, R28, R24 ;  /* 0x0000001c0894723c */ /* 0x050fe20000041818 */
[----:B------:R-:W-:Y:S01]  /*10760*/  LDSM.16.MT88.4 R24, [R217+0x8c00] ;  /* 0x008c0000d918783b */ /* 0x000fe20000004200 */
[--C-:B-1----:R-:W-:Y:S01]  /*10770*/  FFMA.FTZ R12, R160, UR5, -R5.reuse ;  /* 0x00000005a00c7c23 */ /* 0x102fe20008010805 */
[----:B------:R-:W-:Y:S01]  /*10780*/  FADD.FTZ R0, R64, R0 ;  /* 0x0000000040007221 */ /* 0x000fe20000010000 */
[----:B------:R-:W-:Y:S01]  /*10790*/  FADD.FTZ R7, R210, R6 ;  /* 0x00000006d2077221 */ /* 0x000fe20000010000 */
[----:B---3--:R-:W-:Y:S01]  /*107a0*/  F2FP.BF16.F32.PACK_AB R154, R246, R47 ;  /* 0x0000002ff69a723e */ /* 0x008fe200000010ff */
[----:B------:R1:W-:Y:S01]  /*107b0*/  MUFU.EX2 R43, R12 ;  /* 0x0000000c002b7308 */ /* 0x0003e20000000800 */
[----:B------:R-:W-:Y:S01]  /*107c0*/  FADD.FTZ R6, R62, R0 ;  /* 0x000000003e067221 */ /* 0x000fe20000010000 */
[----:B------:R-:W-:Y:S01]  /*107d0*/  FFMA.FTZ R0, R166, UR5, -R5 ;  /* 0x00000005a6007c23 */ /* 0x000fe20008010805 */
[----:B------:R-:W-:Y:S01]  /*107e0*/  FADD.FTZ R7, R212, R7 ;  /* 0x00000007d4077221 */ /* 0x000fe20000010000 */
[C---:B------:R-:W-:Y:S01]  /*107f0*/  HMMA.16816.F32.BF16 R140, R8.reuse, R38, R140 ;  /* 0x00000026088c723c */ /* 0x040fe2000004188c */
[----:B------:R-:W-:Y:S01]  /*10800*/  FADD.FTZ R6, R61, R6 ;  /* 0x000000063d067221 */ /* 0x000fe20000010000 */
[----:B------:R-:W3:Y:S01]  /*10810*/  LDSM.16.MT88.4 R36, [R218+0x8800] ;  /* 0x00880000da24783b */ /* 0x000ee20000004200 */
[----:B------:R-:W-:Y:S01]  /*10820*/  FADD.FTZ R7, R213, R7 ;  /* 0x00000007d5077221 */ /* 0x000fe20000010000 */
[----:B------:R4:W-:Y:S02]  /*10830*/  MUFU.EX2 R29, R0 ;  /* 0x00000000001d7308 */ /* 0x0009e40000000800 */
[----:B------:R-:W-:Y:S01]  /*10840*/  HMMA.16816.F32.BF16 R16, R8, R30, R16 ;  /* 0x0000001e0810723c */ /* 0x000fe20000041810 */
[----:B-1----:R-:W-:-:S06]  /*10850*/  FFMA.FTZ R12, R161, UR5, -R5 ;  /* 0x00000005a10c7c23 */ /* 0x002fcc0008010805 */
[----:B------:R-:W-:Y:S02]  /*10860*/  F2FP.BF16.F32.PACK_AB R8, R206, R207 ;  /* 0x000000cfce08723e */ /* 0x000fe400000010ff */
[----:B------:R-:W-:Y:S01]  /*10870*/  F2FP.BF16.F32.PACK_AB R10, R135, R134 ;  /* 0x00000086870a723e */ /* 0x000fe200000010ff */
[----:B------:R1:W5:Y:S01]  /*10880*/  MUFU.EX2 R42, R12 ;  /* 0x0000000c002a7308 */ /* 0x0003620000000800 */
[----:B----4-:R-:W-:Y:S01]  /*10890*/  FADD.FTZ R0, R60, R6 ;  /* 0x000000063c007221 */ /* 0x010fe20000010000 */
[----:B------:R-:W-:Y:S01]  /*108a0*/  FADD.FTZ R6, R247, R7 ;  /* 0x00000007f7067221 */ /* 0x000fe20000010000 */
[----:B------:R-:W-:Y:S02]  /*108b0*/  FFMA.FTZ R7, R167, UR5, -R5 ;  /* 0x00000005a7077c23 */ /* 0x000fe40008010805 */
[----:B------:R-:W-:Y:S01]  /*108c0*/  FADD.FTZ R0, R55, R0 ;  /* 0x0000000037007221 */ /* 0x000fe20000010000 */
[----:B------:R-:W-:-:S03]  /*108d0*/  FADD.FTZ R6, R251, R6 ;  /* 0x00000006fb067221 */ /* 0x000fc60000010000 */
[----:B------:R-:W-:Y:S01]  /*108e0*/  FADD.FTZ R0, R54, R0 ;  /* 0x0000000036007221 */ /* 0x000fe20000010000 */
[----:B------:R-:W-:-:S03]  /*108f0*/  FADD.FTZ R6, R249, R6 ;  /* 0x00000006f9067221 */ /* 0x000fc60000010000 */
[----:B------:R-:W-:Y:S01]  /*10900*/  FADD.FTZ R0, R15, R0 ;  /* 0x000000000f007221 */ /* 0x000fe20000010000 */
[----:B-1----:R-:W-:Y:S01]  /*10910*/  FFMA.FTZ R12, R162, UR5, -R5 ;  /* 0x00000005a20c7c23 */ /* 0x002fe20008010805 */
[----:B-----5:R-:W-:Y:S02]  /*10920*/  F2FP.BF16.F32.PACK_AB R9, R42, R43 ;  /* 0x0000002b2a09723e */ /* 0x020fe400000010ff */
        /* <DEDUP_REMOVED lines=8> */
[----:B------:R-:W1:Y:S03]  /*109b0*/  MUFU.EX2 R40, R12 ;  /* 0x0000000c00287308 */ /* 0x000e660000000800 */
[----:B------:R-:W-:-:S04]  /*109c0*/  FADD.FTZ R0, R48, R0 ;  /* 0x0000000030007221 */ /* 0x000fc80000010000 */
[----:B------:R-:W-:-:S04]  /*109d0*/  FADD.FTZ R0, R45, R0 ;  /* 0x000000002d007221 */ /* 0x000fc80000010000 */
[----:B------:R-:W-:-:S04]  /*109e0*/  FADD.FTZ R0, R44, R0 ;  /* 0x000000002c007221 */ /* 0x000fc80000010000 */
[----:B------:R-:W-:Y:S01]  /*109f0*/  FADD.FTZ R0, R43, R0 ;  /* 0x000000002b007221 */ /* 0x000fe20000010000 */
[----:B-1----:R-:W-:Y:S01]  /*10a00*/  F2FP.BF16.F32.PACK_AB R11, R40, R41 ;  /* 0x00000029280b723e */ /* 0x002fe200000010ff */
[----:B------:R-:W-:Y:S02]  /*10a10*/  FFMA.FTZ R12, R165, UR5, -R5 ;  /* 0x00000005a50c7c23 */ /* 0x000fe40008010805 */
[----:B------:R-:W-:Y:S02]  /*10a20*/  FADD.FTZ R0, R42, R0 ;  /* 0x000000002a007221 */ /* 0x000fe40000010000 */
[----:B------:R1:W4:Y:S02]  /*10a30*/  MUFU.EX2 R28, R12 ;  /* 0x0000000c001c7308 */ /* 0x0003240000000800 */
[----:B------:R-:W-:Y:S01]  /*10a40*/  FADD.FTZ R0, R41, R0 ;  /* 0x0000000029007221 */ /* 0x000fe20000010000 */
[----:B--2---:R-:W-:Y:S03]  /*10a50*/  HMMA.16816.F32.BF16 R144, R8, R32, R20 ;  /* 0x000000200890723c */ /* 0x004fe60000041814 */
[----:B------:R-:W-:-:S02]  /*10a60*/  FADD.FTZ R0, R40, R0 ;  /* 0x0000000028007221 */ /* 0x000fc40000010000 */
[----:B------:R2:W5:Y:S01]  /*10a70*/  MUFU.EX2 R20, R7 ;  /* 0x0000000700147308 */ /* 0x0005620000000800 */
[----:B------:R-:W-:Y:S01]  /*10a80*/  HMMA.16816.F32.BF16 R140, R8, R34, R140 ;  /* 0x00000022088c723c */ /* 0x000fe2000004188c */
[----:B------:R-:W-:-:S05]  /*10a90*/  FADD.FTZ R0, R29, R0 ;  /* 0x000000001d007221 */ /* 0x000fca0000010000 */
[----:B---3--:R-:W-:Y:S01]  /*10aa0*/  HMMA.16816.F32.BF16 R148, R8, R36, R148 ;  /* 0x000000240894723c */ /* 0x008fe20000041894 */
[----:B-1----:R-:W1:Y:S01]  /*10ab0*/  LDSM.16.MT88.4 R12, [R218+0x8c00] ;  /* 0x008c0000da0c783b */ /* 0x002e620000004200 */
[C---:B----4-:R-:W-:Y:S01]  /*10ac0*/  F2FP.BF16.F32.PACK_AB R153, R28.reuse, R29 ;  /* 0x0000001d1c99723e */ /* 0x050fe200000010ff */
[----:B------:R-:W-:-:S03]  /*10ad0*/  FADD.FTZ R0, R28, R0 ;  /* 0x000000001c007221 */ /* 0x000fc60000010000 */
[----:B------:R-:W-:Y:S01]  /*10ae0*/  HMMA.16816.F32.BF16 R16, R8, R38, R16 ;  /* 0x000000260810723c */ /* 0x000fe20000041810 */
[----:B--2---:R-:W-:Y:S01]  /*10af0*/  FFMA.FTZ R7, R168, UR5, -R5 ;  /* 0x00000005a8077c23 */ /* 0x004fe20008010805 */
[----:B------:R-:W-:Y:S01]  /*10b00*/  FADD.FTZ R5, R252, R6 ;  /* 0x00000006fc057221 */ /* 0x000fe20000010000 */
[----:B-----5:R-:W-:-:S03]  /*10b10*/  FADD.FTZ R0, R20, R0 ;  /* 0x0000000014007221 */ /* 0x020fc60000010000 */
[----:B------:R-:W-:Y:S01]  /*10b20*/  FADD.FTZ R5, R126, R5 ;  /* 0x000000057e057221 */ /* 0x000fe20000010000 */
[----:B------:R-:W2:Y:S03]  /*10b30*/  MUFU.EX2 R7, R7 ;  /* 0x0000000700077308 */ /* 0x000ea60000000800 */
[----:B------:R-:W-:-:S04]  /*10b40*/  FADD.FTZ R5, R129, R5 ;  /* 0x0000000581057221 */ /* 0x000fc80000010000 */
[----:B------:R-:W-:-:S04]  /*10b50*/  FADD.FTZ R5, R128, R5 ;  /* 0x0000000580057221 */ /* 0x000fc80000010000 */
[----:B------:R-:W-:-:S04]  /*10b60*/  FADD.FTZ R5, R131, R5 ;  /* 0x0000000583057221 */ /* 0x000fc80000010000 */
[----:B------:R-:W-:Y:S01]  /*10b70*/  FADD.FTZ R5, R130, R5 ;  /* 0x0000000582057221 */ /* 0x000fe20000010000 */
[C---:B--2---:R-:W-:Y:S01]  /*10b80*/  F2FP.BF16.F32.PACK_AB R155, R7.reuse, R20 ;  /* 0x00000014079b723e */ /* 0x044fe200000010ff */
[----:B------:R-:W-:Y:S02]  /*10b90*/  FADD.FTZ R247, R7, R0 ;  /* 0x0000000007f77221 */ /* 0x000fe40000010000 */
[----:B------:R-:W-:-:S04]  /*10ba0*/  FADD.FTZ R5, R138, R5 ;  /* 0x000000058a057221 */ /* 0x000fc80000010000 */
[----:B------:R-:W-:Y:S01]  /*10bb0*/  FADD.FTZ R5, R139, R5 ;  /* 0x000000058b057221 */ /* 0x000fe20000010000 */
[----:B------:R-:W-:Y:S03]  /*10bc0*/  HMMA.16816.F32.BF16 R144, R152, R24, R144 ;  /* 0x000000189890723c */ /* 0x000fe60000041890 */
[----:B------:R-:W-:-:S03]  /*10bd0*/  FADD.FTZ R5, R137, R5 ;  /* 0x0000000589057221 */ /* 0x000fc60000010000 */
[----:B------:R-:W-:Y:S01]  /*10be0*/  HMMA.16816.F32.BF16 R140, R152, R26, R140 ;  /* 0x0000001a988c723c */ /* 0x000fe2000004188c */
[----:B------:R-:W-:-:S04]  /*10bf0*/  FADD.FTZ R5, R207, R5 ;  /* 0x00000005cf057221 */ /* 0x000fc80000010000 */
[----:B------:R-:W-:Y:S01]  /*10c00*/  FADD.FTZ R5, R206, R5 ;  /* 0x00000005ce057221 */ /* 0x000fe20000010000 */
[----:B-1----:R-:W-:Y:S03]  /*10c10*/  HMMA.16816.F32.BF16 R148, R152, R12, R148 ;  /* 0x0000000c9894723c */ /* 0x002fe60000041894 */
[----:B------:R-:W-:-:S03]  /*10c20*/  FADD.FTZ R5, R134, R5 ;  /* 0x0000000586057221 */ /* 0x000fc60000010000 */
[----:B------:R-:W-:Y:S01]  /*10c30*/  HMMA.16816.F32.BF16 R152, R152, R14, R16 ;  /* 0x0000000e9898723c */ /* 0x000fe20000041810 */
[----:B------:R-:W-:-:S04]  /*10c40*/  FADD.FTZ R5, R135, R5 ;  /* 0x0000000587057221 */ /* 0x000fc80000010000 */
[----:B------:R-:W-:-:S04]  /*10c50*/  FADD.FTZ R5, R56, R5 ;  /* 0x0000000538057221 */ /* 0x000fc80000010000 */
[----:B------:R-:W-:-:S04]  /*10c60*/  FADD.FTZ R5, R53, R5 ;  /* 0x0000000535057221 */ /* 0x000fc80000010000 */
[----:B------:R-:W-:-:S04]  /*10c70*/  FADD.FTZ R5, R47, R5 ;  /* 0x000000052f057221 */ /* 0x000fc80000010000 */
[----:B------:R-:W-:Y:S01]  /*10c80*/  FADD.FTZ R246, R246, R5 ;  /* 0x00000005f6f67221 */ /* 0x000fe20000010000 */
[----:B------:R-:W-:Y:S05]  /*10c90*/  @!P0 BRA `(.L_x_961) ;  /* 0x0000005c005c8947 */ /* 0x000fea0003800000 */
[----:B------:R-:W-:Y:S01]  /*10ca0*/  PLOP3.LUT P0, PT, PT, PT, UP0, 0x40, 0x0 ;  /* 0x000000000000781c */ /* 0x000fe20003f0e808 */
[----:B------:R-:W-:-:S04]  /*10cb0*/  DEPBAR.LE SB0, 0x0 ;  /* 0x000080000000791a */ /* 0x000fc80000000000 */
[----:B------:R-:W-:Y:S01]  /*10cc0*/  IADD3 R244, R169, -0x2, RZ ;  /* 0xfffffffea9f47810 */ /* 0x000fe20007ffe0ff */
[----:B------:R-:W-:Y:S07]  /*10cd0*/  BAR.SYNC.DEFER_BLOCKING 0x0 ;  /* 0x0000000000007b1d */ /* 0x000fee0000010000 */
[----:B------:R-:W-:Y:S05]  /*10ce0*/  @P0 BRA `(.L_x_962) ;  /* 0x0000000400000947 */ /* 0x000fea0003800000 */
[----:B------:R-:W1:Y:S01]  /*10cf0*/  LDC R13, c[0x0][0x380] ;  /* 0x0000e000ff0d7b82 */ /* 0x000e620000000800 */
[----:B------:R-:W-:Y:S01]  /*10d00*/  IMAD.SHL.U32 R8, R244, 0x100, RZ ;  /* 0x00000100f4087824 */ /* 0x000fe200078e00ff */
[----:B------:R-:W-:-:S04]  /*10d10*/  ULDC.64 UR4, c[0x0][0x250] ;  /* 0x0000940000047ab9 */ /* 0x000fc80000000a00 */
[C---:B------:R-:W-:Y:S02]  /*10d20*/  IADD3 R10, R8.reuse, 0x100, RZ ;  /* 0x00000100080a7810 */ /* 0x040fe40007ffe0ff */
[----:B------:R-:W-:Y:S02]  /*10d30*/  IABS R9, R8 ;  /* 0x0000000800097213 */ /* 0x000fe40000000000 */
[----:B------:R-:W-:Y:S02]  /*10d40*/  IABS R5, R10 ;  /* 0x0000000a00057213 */ /* 0x000fe40000000000 */
[-C--:B-1----:R-:W-:Y:S02]  /*10d50*/  IABS R12, R13.reuse ;  /* 0x0000000d000c7213 */ /* 0x082fe40000000000 */
[-C--:B------:R-:W-:Y:S02]  /*10d60*/  LOP3.LUT R8, R8, R13.reuse, RZ, 0x3c, !PT ;  /* 0x0000000d08087212 */ /* 0x080fe400078e3cff */
[----:B------:R-:W1:Y:S01]  /*10d70*/  I2F.RP R6, R12 ;  /* 0x0000000c00067306 */ /* 0x000e620000209400 */
[----:B------:R-:W-:-:S02]  /*10d80*/  LOP3.LUT R10, R10, R13, RZ, 0x3c, !PT ;  /* 0x0000000d0a0a7212 */ /* 0x000fc400078e3cff */
[----:B------:R-:W-:Y:S02]  /*10d90*/  ISETP.GE.AND P0, PT, R8, RZ, PT ;  /* 0x000000ff0800720c */ /* 0x000fe40003f06270 */
[----:B------:R-:W-:-:S03]  /*10da0*/  ISETP.GE.AND P2, PT, R10, RZ, PT ;  /* 0x000000ff0a00720c */ /* 0x000fc60003f46270 */
[----:B-1----:R-:W1:Y:S02]  /*10db0*/  MUFU.RCP R6, R6 ;  /* 0x0000000600067308 */ /* 0x002e640000001000 */
[----:B-1----:R-:W-:-:S06]  /*10dc0*/  VIADD R6, R6, 0xffffffe ;  /* 0x0ffffffe06067836 */ /* 0x002fcc0000000000 */
[----:B------:R-:W1:Y:S02]  /*10dd0*/  F2I.FTZ.U32.TRUNC.NTZ R7, R6 ;  /* 0x0000000600077305 */ /* 0x000e64000021f000 */
[----:B-1----:R-:W-:Y:S01]  /*10de0*/  IADD3 R0, RZ, -R7, RZ ;  /* 0x80000007ff007210 */ /* 0x002fe20007ffe0ff */
[----:B------:R-:W-:-:S04]  /*10df0*/  IMAD.MOV.U32 R6, RZ, RZ, RZ ;  /* 0x000000ffff067224 */ /* 0x000fc800078e00ff */
        /* <DEDUP_REMOVED lines=18> */
[----:B------:R-:W-:Y:S02]  /*10f20*/  ISETP.NE.AND P1, PT, R13, RZ, PT ;  /* 0x000000ff0d00720c */ /* 0x000fe40003f25270 */
[----:B------:R-:W-:-:S07]  /*10f30*/  LOP3.LUT R6, RZ, R13, RZ, 0x33, !PT ;  /* 0x0000000dff067212 */ /* 0x000fce00078e33ff */
[----:B------:R-:W-:Y:S02]  /*10f40*/  @P5 IADD3 R5, R5, 0x1, RZ ;  /* 0x0000000105055810 */ /* 0x000fe40007ffe0ff */
[----:B------:R-:W-:Y:S02]  /*10f50*/  @P4 VIADD R0, R0, 0x1 ;  /* 0x0000000100004836 */ /* 0x000fe40000000000 */
[----:B------:R-:W-:Y:S02]  /*10f60*/  @!P2 IADD3 R5, -R5, RZ, RZ ;  /* 0x000000ff0505a210 */ /* 0x000fe40007ffe1ff */
[----:B------:R-:W-:Y:S02]  /*10f70*/  @!P0 IMAD.MOV R0, RZ, RZ, -R0 ;  /* 0x000000ffff008224 */ /* 0x000fe400078e0a00 */
[----:B------:R-:W-:-:S03]  /*10f80*/  SEL R5, R6, R5, !P1 ;  /* 0x0000000506057207 */ /* 0x000fc60004800000 */
[----:B------:R-:W-:Y:S02]  /*10f90*/  SEL R0, R6, R0, !P1 ;  /* 0x0000000006007207 */ /* 0x000fe40004800000 */
[----:B------:R-:W-:-:S04]  /*10fa0*/  IMAD.WIDE R6, R5, 0x4, R242 ;  /* 0x0000000405067825 */ /* 0x000fc800078e02f2 */
[----:B------:R-:W-:Y:S02]  /*10fb0*/  IMAD.WIDE R8, R0, 0x4, R242 ;  /* 0x0000000400087825 */ /* 0x000fe400078e02f2 */
[----:B------:R1:W2:Y:S04]  /*10fc0*/  LDG.E R7, desc[UR6][R6.64] ;  /* 0x0000000606077981 */ /* 0x0002a8000c1e1900 */
[----:B------:R-:W2:Y:S01]  /*10fd0*/  LDG.E R8, desc[UR6][R8.64] ;  /* 0x0000000608087981 */ /* 0x000ea2000c1e1900 */
[----:B------:R-:W-:Y:S01]  /*10fe0*/  IADD3 R5, R5, -R0, RZ ;  /* 0x8000000005057210 */ /* 0x000fe20007ffe0ff */
[----:B------:R-:W-:-:S04]  /*10ff0*/  IMAD.U32 R0, RZ, RZ, UR4 ;  /* 0x00000004ff007e24 */ /* 0x000fc8000f8e00ff */
[----:B------:R-:W-:-:S05]  /*11000*/  IMAD R5, R5, R13, -0x100 ;  /* 0xffffff0005057424 */ /* 0x000fca00078e020d */
        /* <DEDUP_REMOVED lines=14> */
.L_x_962:
[----:B------:R-:W1:Y:S02]  /*110f0*/  LDC R0, c[0x0][0x250] ;  /* 0x00009400ff007b82 */ /* 0x000e640000000800 */
[----:B-1----:R-:W-:-:S05]  /*11100*/  IMAD.SHL.U32 R5, R0, 0x100, RZ ;  /* 0x0000010000057824 */ /* 0x002fca00078e00ff */
[----:B------:R-:W-:-:S04]  /*11110*/  IADD3 R5, -R5, RZ, RZ ;  /* 0x000000ff05057210 */ /* 0x000fc80007ffe1ff */
[----:B------:R-:W-:-:S07]  /*11120*/  SHF.R.S32.HI R6, RZ, 0x1f, R5 ;  /* 0x0000001fff067819 */ /* 0x000fce0000011405 */
.L_x_963:
[----:B------:R-:W-:Y:S01]  /*11130*/  ULDC UR4, c[0x0][0x2d0] ;  /* 0x0000b40000047ab9 */ /* 0x000fe20000000800 */
[C---:B------:R-:W-:Y:S02]  /*11140*/  LEA R171, P1, R5.reuse, R171, 0x1 ;  /* 0x000000ab05ab7211 */ /* 0x040fe400078208ff */
[----:B------:R-:W-:Y:S02]  /*11150*/  ISETP.GE.AND P0, PT, R132, UR4, PT ;  /* 0x0000000484007c0c */ /* 0x000fe4000bf06270 */
[----:B------:R-:W-:-:S11]  /*11160*/  LEA.HI.X R172, R5, R172, R6, 0x1, P1 ;  /* 0x000000ac05ac7211 */ /* 0x000fd600008f0c06 */
[----:B------:R-:W1:Y:S01]  /*11170*/  @!P0 LDC R14, c[0x0][0x254] ;  /* 0x00009500ff0e8b82 */ /* 0x000e620000000800 */
[----:B------:R-:W-:Y:S01]  /*11180*/  @!P0 IADD3 R7, P2, P1, R5, UR19, R214 ;  /* 0x0000001305078c10 */ /* 0x000fe2000f95e0d6 */
[----:B------:R-:W-:Y:S01]  /*11190*/  @!P0 IMAD.MOV.U32 R8, RZ, RZ, R171 ;  /* 0x000000ffff088224 */ /* 0x000fe200078e00ab */
[----:B------:R-:W-:Y:S01]  /*111a0*/  @P0 STS [R237+0x5000], RZ ;  /* 0x005000ffed000388 */ /* 0x000fe20000000800 */
[----:B------:R-:W-:Y:S01]  /*111b0*/  @!P0 IMAD.MOV.U32 R9, RZ, RZ, R172 ;  /* 0x000000ffff098224 */ /* 0x000fe200078e00ac */
[----:B------:R-:W-:Y:S01]  /*111c0*/  @!P0 IADD3.X R10, R6, UR18, R239, P2, P1 ;  /* 0x00000012060a8c10 */ /* 0x000fe200097e24ef */
[----:B------:R-:W-:Y:S01]  /*111d0*/  @!P0 IMAD.MOV.U32 R238, RZ, RZ, R214 ;  /* 0x000000ffffee8224 */ /* 0x000fe200078e00d6 */
[C---:B------:R-:W-:Y:S01]  /*111e0*/  @!P0 LEA R12, P2, R7.reuse, UR10, 0x1 ;  /* 0x0000000a070c8c11 */ /* 0x040fe2000f8408ff */
[----:B------:R-:W2:Y:S01]  /*111f0*/  @!P0 LDC R15, c[0x0][0x254] ;  /* 0x00009500ff0f8b82 */ /* 0x000ea20000000800 */
[----:B------:R-:W-:Y:S01]  /*11200*/  @!P0 LEA R11, P1, R0, R214, 0x6 ;  /* 0x000000d6000b8211 */ /* 0x000fe200078230ff */
[----:B------:R-:W-:Y:S01]  /*11210*/  @P0 STS [R237+0x5004], RZ ;  /* 0x005004ffed000388 */ /* 0x000fe20000000800 */
[----:B------:R-:W-:-:S02]  /*11220*/  @!P0 LEA.HI.X R13, R7, UR11, R10, 0x1, P2 ;  /* 0x0000000b070d8c11 */ /* 0x000fc400090f0c0a */
[----:B------:R-:W-:Y:S01]  /*11230*/  @!P0 IADD3 R7, P2, R5, R11, RZ ;  /* 0x0000000b05078210 */ /* 0x000fe20007f5e0ff */
[----:B------:R-:W-:Y:S02]  /*11240*/  @P0 STS.64 [R237+0x5008], RZ ;  /* 0x005008ffed000388 */ /* 0x000fe40000000a00 */
[----:B------:R-:W3:Y:S02]  /*11250*/  @!P0 LDC R20, c[0x0][0x254] ;  /* 0x00009500ff148b82 */ /* 0x000ee40000000800 */
[----:B------:R-:W-:Y:S01]  /*11260*/  @!PT LDS RZ, [RZ] ;  /* 0x00000000fffff984 */ /* 0x000fe20000000800 */
[----:B------:R-:W-:Y:S01]  /*11270*/  @!PT LDS RZ, [RZ] ;  /* 0x00000000fffff984 */ /* 0x000fe20000000800 */
[----:B------:R-:W-:Y:S01]  /*11280*/  @!PT LDS RZ, [RZ] ;  /* 0x00000000fffff984 */ /* 0x000fe20000000800 */
[----:B------:R1:W-:Y:S04]  /*11290*/  @!P0 LDGSTS.E.BYPASS.LTC128B.128 [R237+0x5000], desc[UR6][R8.64] ;  /* 0x0500000008ed8fae */ /* 0x0003e8000b901d46 */
[----:B------:R-:W-:Y:S02]  /*112a0*/  @P0 STS.128 [R237+0x5800], RZ ;  /* 0x005800ffed000388 */ /* 0x000fe40000000c00 */
[----:B------:R-:W4:Y:S02]  /*112b0*/  @!P0 LDC R19, c[0x0][0x254] ;  /* 0x00009500ff138b82 */ /* 0x000f240000000800 */
[----:B------:R-:W-:Y:S01]  /*112c0*/  @!PT LDS RZ, [RZ] ;  /* 0x00000000fffff984 */ /* 0x000fe20000000800 */
[----:B------:R-:W-:Y:S01]  /*112d0*/  @!PT LDS RZ, [RZ] ;  /* 0x00000000fffff984 */ /* 0x000fe20000000800 */
[----:B------:R-:W-:Y:S01]  /*112e0*/  @!PT LDS RZ, [RZ] ;  /* 0x00000000fffff984 */ /* 0x000fe20000000800 */
[----:B------:R5:W-:Y:S04]  /*112f0*/  @!P0 LDGSTS.E.BYPASS.LTC128B.128 [R237+0x5800], desc[UR6][R12.64] ;  /* 0x058000000ced8fae */ /* 0x000be8000b901d46 */
[----:B------:R-:W-:Y:S02]  /*11300*/  @P0 STS.128 [R237+0x6000], RZ ;  /* 0x006000ffed000388 */ /* 0x000fe40000000c00 */
[----:B------:R-:W3:Y:S08]  /*11310*/  @!P0 LDC R18, c[0x0][0x254] ;  /* 0x00009500ff128b82 */ /* 0x000ef00000000800 */
[----:B------:R-:W3:Y:S01]  /*11320*/  @!P0 LDC R21, c[0x0][0x254] ;  /* 0x00009500ff158b82 */ /* 0x000ee20000000800 */
[----:B-1----:R-:W-:Y:S01]  /*11330*/  @!P0 LEA.HI.X R8, R0, R239, R14, 0x6, P1 ;  /* 0x000000ef00088211 */ /* 0x002fe200008f340e */
[----:B--2---:R-:W-:Y:S01]  /*11340*/  @!P0 IMAD R14, R15, 0x60, RZ ;  /* 0x000000600f0e8824 */ /* 0x004fe200078e02ff */
[----:B------:R-:W-:Y:S01]  /*11350*/  @!P0 LEA R10, P1, R7, UR10, 0x1 ;  /* 0x0000000a070a8c11 */ /* 0x000fe2000f8208ff */
[----:B----4-:R-:W-:-:S02]  /*11360*/  @!P0 IMAD R19, R19, 0xa0, RZ ;  /* 0x000000a013138824 */ /* 0x010fc400078e02ff */
[----:B------:R-:W-:Y:S02]  /*11370*/  @!P0 IMAD.X R11, R6, 0x1, R8, P2 ;  /* 0x00000001060b8824 */ /* 0x000fe400010e0608 */
[----:B------:R-:W-:-:S03]  /*11380*/  @!P0 IMAD.WIDE.U32 R8, R0, 0x60, R238 ;  /* 0x0000006000088825 */ /* 0x000fc600078e00ee */
[----:B------:R-:W-:Y:S01]  /*11390*/  @!P0 LEA.HI.X R11, R7, UR11, R11, 0x1, P1 ;  /* 0x0000000b070b8c11 */ /* 0x000fe200088f0c0b */
[----:B-----5:R-:W-:Y:S01]  /*113a0*/  @!P0 IMAD.MOV.U32 R12, RZ, RZ, R214 ;  /* 0x000000ffff0c8224 */ /* 0x020fe200078e00d6 */
[----:B------:R-:W-:Y:S01]  /*113b0*/  @!P0 IADD3 R7, P1, R5, R8, RZ ;  /* 0x0000000805078210 */ /* 0x000fe20007f3e0ff */
[--C-:B------:R-:W-:Y:S02]  /*113c0*/  @!P0 IMAD.MOV.U32 R13, RZ, RZ, R239.reuse ;  /* 0x000000ffff0d8224 */ /* 0x100fe400078e00ef */
[----:B------:R-:W-:Y:S01]  /*113d0*/  @!PT LDS RZ, [RZ] ;  /* 0x00000000fffff984 */ /* 0x000fe20000000800 */
[----:B------:R-:W-:Y:S01]  /*113e0*/  @!PT LDS RZ, [RZ] ;  /* 0x00000000fffff984 */ /* 0x000fe20000000800 */
[----:B------:R-:W-:Y:S01]  /*113f0*/  @!PT LDS RZ, [RZ] ;  /* 0x00000000fffff984 */ /* 0x000fe20000000800 */
[----:B------:R1:W-:Y:S01]  /*11400*/  @!P0 LDGSTS.E.BYPASS.LTC128B.128 [R237+0x6000], desc[UR6][R10.64] ;  /* 0x060000000aed8fae */ /* 0x0003e2000b901d46 */
[----:B------:R-:W-:Y:S01]  /*11410*/  @!P0 IADD3.X R8, R6, R9, R14, P1, !PT ;  /* 0x0000000906088210 */ /* 0x000fe20000ffe40e */
[----:B------:R-:W-:Y:S01]  /*11420*/  @!P0 IMAD.MOV.U32 R9, RZ, RZ, R239 ;  /* 0x000000ffff098224 */ /* 0x000fe200078e00ef */
[C---:B------:R-:W-:Y:S01]  /*11430*/  @!P0 LEA R16, P1, R7.reuse, UR10, 0x1 ;  /* 0x0000000a07108c11 */ /* 0x040fe2000f8208ff */
[C---:B------:R-:W-:Y:S01]  /*11440*/  @!P0 IMAD.WIDE.U32 R12, R0.reuse, 0xa0, R12 ;  /* 0x000000a0000c8825 */ /* 0x040fe200078e000c */
[----:B------:R-:W-:Y:S02]  /*11450*/  @P0 STS.128 [R237+0x6800], RZ ;  /* 0x006800ffed000388 */ /* 0x000fe40000000c00 */
[----:B------:R-:W-:Y:S01]  /*11460*/  @!P0 LEA.HI.X R17, R7, UR11, R8, 0x1, P1 ;  /* 0x0000000b07118c11 */ /* 0x000fe200088f0c08 */
[----:B------:R-:W-:Y:S01]  /*11470*/  @!P0 IMAD.MOV.U32 R8, RZ, RZ, R214 ;  /* 0x000000ffff088224 */ /* 0x000fe200078e00d6 */
[----:B------:R-:W-:Y:S01]  /*11480*/  @!P0 LEA R14, P1, R0, R214, 0x7 ;  /* 0x000000d6000e8211 */ /* 0x000fe200078238ff */
[----:B---3--:R-:W-:-:S02]  /*11490*/  @!P0 IMAD R18, R18, 0xc0, RZ ;  /* 0x000000c012128824 */ /* 0x008fc400078e02ff */
[C---:B------:R-:W-:Y:S01]  /*114a0*/  @!P0 IMAD.WIDE.U32 R8, R0.reuse, 0xe0, R8 ;  /* 0x000000e000088825 */ /* 0x040fe200078e0008 */
[C---:B------:R-:W-:Y:S01]  /*114b0*/  @!P0 LEA.HI.X R7, R0.reuse, R239, R20, 0x7, P1 ;  /* 0x000000ef00078211 */ /* 0x040fe200008f3c14 */
[----:B------:R-:W-:Y:S01]  /*114c0*/  @!PT LDS RZ, [RZ] ;  /* 0x00000000fffff984 */ /* 0x000fe20000000800 */
[----:B------:R-:W-:Y:S01]  /*114d0*/  @!PT LDS RZ, [RZ] ;  /* 0x00000000fffff984 */ /* 0x000fe20000000800 */
[----:B------:R-:W-:Y:S01]  /*114e0*/  @!PT LDS RZ, [RZ] ;  /* 0x00000000fffff984 */ /* 0x000fe20000000800 */
[----:B------:R-:W-:Y:S02]  /*114f0*/  @!P0 LDGSTS.E.BYPASS.LTC128B.128 [R237+0x6800], desc[UR6][R16.64] ;  /* 0x0680000010ed8fae */ /* 0x000fe4000b901d46 */
[----:B------:R-:W-:Y:S02]  /*11500*/  @!P0 IMAD R20, R21, 0xe0, RZ ;  /* 0x000000e015148824 */ /* 0x000fe400078e02ff */
[----:B------:R-:W-:Y:S01]  /*11510*/  @P0 STS.128 [R237+0x7000], RZ ;  /* 0x007000ffed000388 */ /* 0x000fe20000000c00 */
[----:B-1----:R-:W-:Y:S02]  /*11520*/  @!P0 IMAD.MOV.U32 R10, RZ, RZ, R214 ;  /* 0x000000ffff0a8224 */ /* 0x002fe400078e00d6 */
[----:B------:R-:W-:Y:S02]  /*11530*/  @!P0 IMAD.MOV.U32 R11, RZ, RZ, R239 ;  /* 0x000000ffff0b8224 */ /* 0x000fe400078e00ef */
[----:B------:R-:W-:Y:S01]  /*11540*/  @!P0 IMAD.WIDE.U32 R10, R0, 0xc0, R10 ;  /* 0x000000c0000a8825 */ /* 0x000fe200078e000a */
[----:B------:R-:W-:-:S04]  /*11550*/  @!P0 IADD3 R0, P1, R5, R14, RZ ;  /* 0x0000000e05008210 */ /* 0x000fc80007f3e0ff */
[----:B------:R-:W-:Y:S01]  /*11560*/  @!P0 LEA R14, P4, R0, UR10, 0x1 ;  /* 0x0000000a000e8c11 */ /* 0x000fe2000f8808ff */
[C---:B------:R-:W-:Y:S01]  /*11570*/  @!P0 IMAD.X R15, R6.reuse, 0x1, R7, P1 ;  /* 0x00000001060f8824 */ /* 0x040fe200008e0607 */
[C---:B------:R-:W-:Y:S02]  /*11580*/  @!P0 IADD3 R7, P3, R5.reuse, R12, RZ ;  /* 0x0000000c05078210 */ /* 0x040fe40007f7e0ff */
[C---:B------:R-:W-:Y:S02]  /*11590*/  @!P0 IADD3 R12, P2, R5.reuse, R10, RZ ;  /* 0x0000000a050c8210 */ /* 0x040fe40007f5e0ff */
[----:B------:R-:W-:Y:S02]  /*115a0*/  @!P0 IADD3 R5, P1, R5, R8, RZ ;  /* 0x0000000805058210 */ /* 0x000fe40007f3e0ff */
[----:B------:R-:W-:Y:S02]  /*115b0*/  @!P0 IADD3.X R19, R6, R13, R19, P3, !PT ;  /* 0x0000000d06138210 */ /* 0x000fe40001ffe413 */
[----:B------:R-:W-:-:S02]  /*115c0*/  @!P0 LEA R10, P3, R7, UR10, 0x1 ;  /* 0x0000000a070a8c11 */ /* 0x000fc4000f8608ff */
[----:B------:R-:W-:Y:S02]  /*115d0*/  @!P0 IADD3.X R13, R6, R18, R11, P2, !PT ;  /* 0x00000012060d8210 */ /* 0x000fe400017fe40b */
[----:B------:R-:W-:Y:S02]  /*115e0*/  @!P0 LEA.HI.X R15, R0, UR11, R15, 0x1, P4 ;  /* 0x0000000b000f8c11 */ /* 0x000fe4000a0f0c0f */
[----:B------:R-:W-:Y:S02]  /*115f0*/  @!P0 LEA R8, P2, R12, UR10, 0x1 ;  /* 0x0000000a0c088c11 */ /* 0x000fe4000f8408ff */
[----:B------:R-:W-:Y:S01]  /*11600*/  @!P0 IADD3.X R0, R6, R9, R20, P1, !PT ;  /* 0x0000000906008210 */ /* 0x000fe20000ffe414 */
[----:B------:R-:W-:Y:S01]  /*11610*/  @!PT LDS RZ, [RZ] ;  /* 0x00000000fffff984 */ /* 0x000fe20000000800 */
[----:B------:R-:W-:Y:S01]  /*11620*/  @!PT LDS RZ, [RZ] ;  /* 0x00000000fffff984 */ /* 0x000fe20000000800 */
[----:B------:R-:W-:Y:S01]  /*11630*/  @!PT LDS RZ, [RZ] ;  /* 0x00000000fffff984 */ /* 0x000fe20000000800 */
[----:B------:R1:W-:Y:S01]  /*11640*/  @!P0 LDGSTS.E.BYPASS.LTC128B.128 [R237+0x7000], desc[UR6][R14.64] ;  /* 0x070000000eed8fae */ /* 0x0003e2000b901d46 */
[----:B------:R-:W-:Y:S02]  /*11650*/  @!P0 LEA R6, P1, R5, UR10, 0x1 ;  /* 0x0000000a05068c11 */ /* 0x000fe4000f8208ff */
[----:B------:R-:W-:Y:S01]  /*11660*/  @!P0 LEA.HI.X R11, R7, UR11, R19, 0x1, P3 ;  /* 0x0000000b070b8c11 */ /* 0x000fe200098f0c13 */
[----:B------:R-:W-:Y:S01]  /*11670*/  @P0 STS.128 [R237+0x7800], RZ ;  /* 0x007800ffed000388 */ /* 0x000fe20000000c00 */
[----:B------:R-:W-:-:S02]  /*11680*/  @!P0 LEA.HI.X R9, R12, UR11, R13, 0x1, P2 ;  /* 0x0000000b0c098c11 */ /* 0x000fc400090f0c0d */
[----:B------:R-:W-:Y:S01]  /*11690*/  @!P0 LEA.HI.X R7, R5, UR11, R0, 0x1, P1 ;  /* 0x0000000b05078c11 */ /* 0x000fe200088f0c00 */
[----:B------:R-:W-:Y:S01]  /*116a0*/  @!PT LDS RZ, [RZ] ;  /* 0x00000000fffff984 */ /* 0x000fe20000000800 */
[----:B------:R-:W-:Y:S01]  /*116b0*/  @!PT LDS RZ, [RZ] ;  /* 0x00000000fffff984 */ /* 0x000fe20000000800 */
[----:B------:R-:W-:Y:S01]  /*116c0*/  @!PT LDS RZ, [RZ] ;  /* 0x00000000fffff984 */ /* 0x000fe20000000800 */
[----:B------:R-:W-:Y:S01]  /*116d0*/  @!P0 LDGSTS.E.BYPASS.LTC128B.128 [R237+0x7800], desc[UR6][R10.64] ;  /* 0x078000000aed8fae */ /* 0x000fe2000b901d46 */
[----:B------:R-:W-:-:S03]  /*116e0*/  ISETP.GE.AND P1, PT, R169, 0x3, PT ;  /* 0x00000003a900780c */ /* 0x000fc60003f26270 */
        /* <DEDUP_REMOVED lines=9> */
[----:B------:R3:W-:Y:S04]  /*11780*/  @!P0 LDGSTS.E.BYPASS.LTC128B.128 [R237+0x8800], desc[UR6][R6.64] ;  /* 0x0880000006ed8fae */ /* 0x0007e8000b901d46 */
[----:B-1----:R-:W-:Y:S04]  /*11790*/  LDSM.16.M88.4 R12, [R220] ;  /* 0x00000000dc0c783b */ /* 0x002fe80000000200 */
[----:B------:R-:W1:Y:S04]  /*117a0*/  LDSM.16.M88.4 R20, [R216+0x1000] ;  /* 0x00100000d814783b */ /* 0x000e680000000200 */
[----:B------:R-:W4:Y:S04]  /*117b0*/  LDSM.16.M88.4 R28, [R216+0x1800] ;  /* 0x00180000d81c783b */ /* 0x000f280000000200 */
[----:B------:R-:W5:Y:S04]  /*117c0*/  LDSM.16.M88.4 R16, [R216+0x1400] ;  /* 0x00140000d810783b */ /* 0x000f680000000200 */
[----:B--2---:R-:W-:Y:S04]  /*117d0*/  LDSM.16.M88.4 R8, [R221] ;  /* 0x00000000dd08783b */ /* 0x004fe80000000200 */
[----:B------:R-:W2:Y:S01]  /*117e0*/  LDSM.16.M88.4 R52, [R219] ;  /* 0x00000000db34783b */ /* 0x000ea20000000200 */
[----:B---3--:R-:W-:-:S03]  /*117f0*/  IMAD.SHL.U32 R6, R244, 0x100, RZ ;  /* 0x00000100f4067824 */ /* 0x008fc600078e00ff */
[----:B------:R-:W3:Y:S04]  /*11800*/  LDSM.16.M88.4 R48, [R236] ;  /* 0x00000000ec30783b */ /* 0x000ee80000000200 */
[----:B------:R-:W3:Y:S04]  /*11810*/  LDSM.16.M88.4 R60, [R235] ;  /* 0x00000000eb3c783b */ /* 0x000ee80000000200 */
[----:B------:R-:W-:Y:S04]  /*11820*/  LDSM.16.M88.4 R76, [R216+0x2800] ;  /* 0x00280000d84c783b */ /* 0x000fe80000000200 */
[----:B------:R-:W-:Y:S04]  /*11830*/  LDSM.16.M88.4 R68, [R216+0x2000] ;  /* 0x00200000d844783b */ /* 0x000fe80000000200 */
[----:B------:R-:W-:Y:S01]  /*11840*/  LDSM.16.M88.4 R64, [R216+0x1c00] ;  /* 0x001c0000d840783b */ /* 0x000fe20000000200 */
[C---:B-1----:R-:W-:Y:S03]  /*11850*/  HMMA.16816.F32.BF16 R44, R12.reuse, R20, RZ ;  /* 0x000000140c2c723c */ /* 0x042fe600000418ff */
[----:B------:R-:W-:Y:S04]  /*11860*/  LDSM.16.M88.4 R56, [R233] ;  /* 0x00000000e938783b */ /* 0x000fe80000000200 */
[----:B------:R-:W-:Y:S01]  /*11870*/  LDSM.16.M88.4 R72, [R234] ;  /* 0x00000000ea48783b */ /* 0x000fe20000000200 */
[C---:B------:R-:W-:Y:S03]  /*11880*/  HMMA.16816.F32.BF16 R40, R12.reuse, R22, RZ ;  /* 0x000000160c28723c */ /* 0x040fe600000418ff */
[----:B------:R-:W-:Y:S03]  /*11890*/  LDSM.16.M88.4 R80, [R216+0x2c00] ;  /* 0x002c0000d850783b */ /* 0x000fe60000000200 */
[C---:B----4-:R-:W-:Y:S01]  /*118a0*/  HMMA.16816.F32.BF16 R24, R12.reuse, R28, RZ ;  /* 0x0000001c0c18723c */ /* 0x050fe200000418ff */
[----:B------:R-:W0:Y:S05]  /*118b0*/  LDGDEPBAR ;  /* 0x00000000000079af */ /* 0x000e2a0000000000 */
[C---:B------:R-:W-:Y:S01]  /*118c0*/  HMMA.16816.F32.BF16 R20, R12.reuse, R30, RZ ;  /* 0x0000001e0c14723c */ /* 0x040fe200000418ff */
[----:B------:R-:W1:Y:S05]  /*118d0*/  LDSM.16.M88.4 R28, [R216+0x2400] ;  /* 0x00240000d81c783b */ /* 0x000e6a0000000200 */
[C---:B-----5:R-:W-:Y:S06]  /*118e0*/  HMMA.16816.F32.BF16 R36, R12.reuse, R16, RZ ;  /* 0x000000100c24723c */ /* 0x060fec00000418ff */
[----:B------:R-:W-:Y:S06]  /*118f0*/  HMMA.16816.F32.BF16 R32, R12, R18, RZ ;  /* 0x000000120c20723c */ /* 0x000fec00000418ff */
[C---:B--2---:R-:W-:Y:S06]  /*11900*/  HMMA.16816.F32.BF16 R196, R8.reuse, R52, R44 ;  /* 0x0000003408c4723c */ /* 0x044fec000004182c */
[C---:B------:R-:W-:Y:S01]  /*11910*/  HMMA.16816.F32.BF16 R192, R8.reuse, R54, R40 ;  /* 0x0000003608c0723c */ /* 0x040fe20000041828 */
[----:B------:R-:W2:Y:S05]  /*11920*/  LDSM.16.M88.4 R52, [R232] ;  /* 0x00000000e834783b */ /* 0x000eaa0000000200 */
[C---:B---3--:R-:W-:Y:S06]  /*11930*/  HMMA.16816.F32.BF16 R188, R8.reuse, R48, R36 ;  /* 0x0000003008bc723c */ /* 0x048fec0000041824 */
[C---:B------:R-:W-:Y:S01]  /*11940*/  HMMA.16816.F32.BF16 R184, R8.reuse, R50, R32 ;  /* 0x0000003208b8723c */ /* 0x040fe20000041820 */
[----:B------:R-:W3:Y:S05]  /*11950*/  LDSM.16.M88.4 R48, [R231] ;  /* 0x00000000e730783b */ /* 0x000eea0000000200 */
[C---:B------:R-:W-:Y:S06]  /*11960*/  HMMA.16816.F32.BF16 R180, R8.reuse, R60, R24 ;  /* 0x0000003c08b4723c */ /* 0x040fec0000041818 */
[----:B------:R-:W-:Y:S01]  /*11970*/  HMMA.16816.F32.BF16 R176, R8, R62, R20 ;  /* 0x0000003e08b0723c */ /* 0x000fe20000041814 */
[----:B------:R-:W4:Y:S05]  /*11980*/  LDSM.16.M88.4 R60, [R216+0x3000] ;  /* 0x00300000d83c783b */ /* 0x000f2a0000000200 */
[C---:B-1----:R-:W-:Y:S06]  /*11990*/  HMMA.16816.F32.BF16 R32, R12.reuse, R28, RZ ;  /* 0x0000001c0c20723c */ /* 0x042fec00000418ff */
[C---:B------:R-:W-:Y:S06]  /*119a0*/  HMMA.16816.F32.BF16 R24, R12.reuse, R76, RZ ;  /* 0x0000004c0c18723c */ /* 0x040fec00000418ff */
[C---:B------:R-:W-:Y:S06]  /*119b0*/  HMMA.16816.F32.BF16 R20, R12.reuse, R78, RZ ;  /* 0x0000004e0c14723c */ /* 0x040fec00000418ff */
[----:B------:R-:W-:Y:S06]  /*119c0*/  HMMA.16816.F32.BF16 R36, R12, R70, RZ ;  /* 0x000000460c24723c */ /* 0x000fec00000418ff */
[----:B--2---:R-:W-:Y:S01]  /*119d0*/  HMMA.16816.F32.BF16 R124, R8, R52, R32 ;  /* 0x00000034087c723c */ /* 0x004fe20000041820 */
[----:B------:R-:W1:Y:S05]  /*119e0*/  LDSM.16.M88.4 R32, [R229] ;  /* 0x00000000e520783b */ /* 0x000e6a0000000200 */
[----:B------:R-:W-:Y:S06]  /*119f0*/  HMMA.16816.F32.BF16 R16, R12, R64, RZ ;  /* 0x000000400c10723c */ /* 0x000fec00000418ff */
[C---:B---3--:R-:W-:Y:S06]  /*11a00*/  HMMA.16816.F32.BF16 R116, R8.reuse, R48, R24 ;  /* 0x000000300874723c */ /* 0x048fec0000041818 */
[C---:B------:R-:W-:Y:S01]  /*11a10*/  HMMA.16816.F32.BF16 R112, R8.reuse, R50, R20 ;  /* 0x000000320870723c */ /* 0x040fe20000041814 */
[----:B------:R-:W-:Y:S05]  /*11a20*/  LDSM.16.M88.4 R48, [R226] ;  /* 0x00000000e230783b */ /* 0x000fea0000000200 */
[----:B------:R-:W-:Y:S01]  /*11a30*/  HMMA.16816.F32.BF16 R128, R8, R58, R36 ;  /* 0x0000003a0880723c */ /* 0x000fe20000041824 */
[----:B------:R-:W2:Y:S05]  /*11a40*/  LDSM.16.M88.4 R36, [R216+0x3800] ;  /* 0x00380000d824783b */ /* 0x000eaa0000000200 */
[C---:B----4-:R-:W-:Y:S06]  /*11a50*/  HMMA.16816.F32.BF16 R20, R12.reuse, R60, RZ ;  /* 0x0000003c0c14723c */ /* 0x050fec00000418ff */
[C---:B------:R-:W-:Y:S06]  /*11a60*/  HMMA.16816.F32.BF16 R24, R12.reuse, R62, RZ ;  /* 0x0000003e0c18723c */ /* 0x040fec00000418ff */
[----:B------:R-:W-:Y:S01]  /*11a70*/  HMMA.16816.F32.BF16 R40, R12, R68, RZ ;  /* 0x000000440c28723c */ /* 0x000fe200000418ff */
[----:B------:R-:W3:Y:S05]  /*11a80*/  LDSM.16.M88.4 R68, [R216+0x3400] ;  /* 0x00340000d844783b */ /* 0x000eea0000000200 */
[----:B------:R-:W-:Y:S01]  /*11a90*/  HMMA.16816.F32.BF16 R164, R8, R72, R16 ;  /* 0x0000004808a4723c */ /* 0x000fe20000041810 */
[----:B------:R-:W4:Y:S05]  /*11aa0*/  S2R R72, SR_TID.X ;  /* 0x0000000000487919 */ /* 0x000f2a0000002100 */
[C---:B------:R-:W-:Y:S01]  /*11ab0*/  HMMA.16816.F32.BF16 R44, R12.reuse, R66, RZ ;  /* 0x000000420c2c723c */ /* 0x040fe200000418ff */
[----:B------:R-:W5:Y:S05]  /*11ac0*/  LDSM.16.M88.4 R64, [R230] ;  /* 0x00000000e640783b */ /* 0x000f6a0000000200 */
[----:B------:R-:W-:Y:S06]  /*11ad0*/  HMMA.16816.F32.BF16 R28, R12, R30, RZ ;  /* 0x0000001e0c1c723c */ /* 0x000fec00000418ff */
[C---:B-1----:R-:W-:Y:S06]  /*11ae0*/  HMMA.16816.F32.BF16 R100, R8.reuse, R32, R20 ;  /* 0x000000200864723c */ /* 0x042fec0000041814 */
[C---:B------:R-:W-:Y:S01]  /*11af0*/  HMMA.16816.F32.BF16 R96, R8.reuse, R34, R24 ;  /* 0x000000220860723c */ /* 0x040fe20000041818 */
[----:B------:R-:W1:Y:S05]  /*11b00*/  LDSM.16.M88.4 R32, [R227] ;  /* 0x00000000e320783b */ /* 0x000e6a0000000200 */
[----:B------:R-:W-:Y:S01]  /*11b10*/  HMMA.16816.F32.BF16 R156, R8, R56, R40 ;  /* 0x00000038089c723c */ /* 0x000fe20000041828 */
[----:B------:R-:W1:Y:S01]  /*11b20*/  LDSM.16.M88.4 R40, [R228] ;  /* 0x00000000e428783b */ /* 0x000e620000000200 */
[----:B----4-:R-:W-:-:S03]  /*11b30*/  IMAD.SHL.U32 R72, R72, 0x2, RZ ;  /* 0x0000000248487824 */ /* 0x010fc600078e00ff */
[----:B------:R-:W-:Y:S01]  /*11b40*/  LDSM.16.M88.4 R56, [R216+0x4c00] ;  /* 0x004c0000d838783b */ /* 0x000fe20000000200 */
[----:B------:R-:W-:Y:S01]  /*11b50*/  HMMA.16816.F32.BF16 R16, R12, R80, RZ ;  /* 0x000000500c10723c */ /* 0x000fe200000418ff */
[----:B------:R-:W-:-:S05]  /*11b60*/  LOP3.LUT R72, R72, 0x6, RZ, 0xc0, !PT ;  /* 0x0000000648487812 */ /* 0x000fca00078ec0ff */
[C---:B--2---:R-:W-:Y:S01]  /*11b70*/  HMMA.16816.F32.BF16 R24, R12.reuse, R36, RZ ;  /* 0x000000240c18723c */ /* 0x044fe200000418ff */
[C---:B------:R-:W-:Y:S02]  /*11b80*/  LOP3.LUT R5, R6.reuse, 0x8, R72, 0xfe, !PT ;  /* 0x0000000806057812 */ /* 0x040fe400078efe48 */
[----:B------:R-:W-:Y:S02]  /*11b90*/  LOP3.LUT R0, R6, R72, RZ, 0xfc, !PT ;  /* 0x0000004806007212 */ /* 0x000fe400078efcff */
[C---:B------:R-:W-:Y:S01]  /*11ba0*/  ISETP.GE.AND P6, PT, R5.reuse, R4, PT ;  /* 0x000000040500720c */ /* 0x040fe20003fc6270 */
[----:B------:R-:W-:Y:S01]  /*11bb0*/  HMMA.16816.F32.BF16 R20, R12, R38, RZ ;  /* 0x000000260c14723c */ /* 0x000fe200000418ff */
[----:B------:R-:W2:Y:S01]  /*11bc0*/  LDSM.16.M88.4 R36, [R216+0x4000] ;  /* 0x00400000d824783b */ /* 0x000ea20000000200 */
[----:B------:R-:W-:Y:S01]  /*11bd0*/  ISETP.GE.AND P3, PT, R5, R2, PT ;  /* 0x000000020500720c */ /* 0x000fe20003f66270 */
[C---:B------:R-:W-:Y:S02]  /*11be0*/  VIADD R5, R0.reuse, 0x1 ;  /* 0x0000000100057836 */ /* 0x040fe40000000000 */
[----:B------:R-:W-:Y:S01]  /*11bf0*/  VIADD R7, R0, 0x9 ;  /* 0x0000000900077836 */ /* 0x000fe20000000000 */
[----:B------:R-:W-:Y:S01]  /*11c00*/  HMMA.16816.F32.BF16 R120, R8, R54, R28 ;  /* 0x000000360878723c */ /* 0x000fe2000004181c */
[----:B------:R-:W-:Y:S01]  /*11c10*/  LDSM.16.M88.4 R52, [R216+0x4400] ;  /* 0x00440000d834783b */ /* 0x000fe20000000200 */
[----:B------:R-:W-:-:S02]  /*11c20*/  ISETP.GE.AND P4, PT, R5, R4, PT ;  /* 0x000000040500720c */ /* 0x000fc40003f86270 */
[----:B------:R-:W-:Y:S01]  /*11c30*/  ISETP.GE.AND P5, PT, R5, R2, PT ;  /* 0x000000020500720c */ /* 0x000fe20003fa6270 */
[C---:B------:R-:W-:Y:S01]  /*11c40*/  VIADD R5, R0.reuse, 0x11 ;  /* 0x0000001100057836 */ /* 0x040fe20000000000 */
[----:B------:R-:W-:Y:S01]  /*11c50*/  HMMA.16816.F32.BF16 R160, R8, R74, R44 ;  /* 0x0000004a08a0723c */ /* 0x000fe2000004182c */
[----:B------:R-:W4:Y:S01]  /*11c60*/  LDSM.16.M88.4 R44, [R216+0x3c00] ;  /* 0x003c0000d82c783b */ /* 0x000f220000000200 */
[----:B------:R-:W-:Y:S02]  /*11c70*/  ISETP.GE.AND P2, PT, R7, R4, PT ;  /* 0x000000040700720c */ /* 0x000fe40003f46270 */
[----:B------:R-:W-:Y:S02]  /*11c80*/  FSEL R197, R197, -INF , !P4 ;  /* 0xff800000c5c57808 */ /* 0x000fe40006000000 */
[----:B---3--:R-:W-:Y:S01]  /*11c90*/  HMMA.16816.F32.BF16 R28, R12, R68, RZ ;  /* 0x000000440c1c723c */ /* 0x008fe200000418ff */
[----:B------:R-:W-:Y:S01]  /*11ca0*/  ISETP.GE.AND P4, PT, R7, R2, PT ;  /* 0x000000020700720c */ /* 0x000fe20003f86270 */
[----:B------:R-:W-:Y:S01]  /*11cb0*/  VIADD R7, R0, 0x19 ;  /* 0x0000001900077836 */ /* 0x000fe20000000000 */
[----:B------:R-:W-:-:S02]  /*11cc0*/  FSEL R199, R199, -INF , !P5 ;  /* 0xff800000c7c77808 */ /* 0x000fc40006800000 */
[----:B------:R-:W-:Y:S01]  /*11cd0*/  FSEL R193, R193, -INF , !P2 ;  /* 0xff800000c1c17808 */ /* 0x000fe20005000000 */
[----:B-----5:R-:W-:Y:S01]  /*11ce0*/  HMMA.16816.F32.BF16 R108, R8, R64, R16 ;  /* 0x00000040086c723c */ /* 0x020fe20000041810 */
[C---:B------:R-:W-:Y:S02]  /*11cf0*/  ISETP.GE.AND P5, PT, R5.reuse, R4, PT ;  /* 0x000000040500720c */ /* 0x040fe40003fa6270 */
[----:B------:R-:W-:Y:S01]  /*11d00*/  ISETP.GE.AND P2, PT, R5, R2, PT ;  /* 0x000000020500720c */ /* 0x000fe20003f46270 */
[----:B------:R-:W-:Y:S01]  /*11d10*/  VIADD R5, R0, 0x21 ;  /* 0x0000002100057836 */ /* 0x000fe20000000000 */
[----:B------:R-:W-:Y:S01]  /*11d20*/  FSEL R195, R195, -INF , !P4 ;  /* 0xff800000c3c37808 */ /* 0x000fe20006000000 */
[----:B------:R-:W-:Y:S01]  /*11d30*/  HMMA.16816.F32.BF16 R16, R12, R82, RZ ;  /* 0x000000520c10723c */ /* 0x000fe200000418ff */
[----:B------:R-:W-:Y:S02]  /*11d40*/  FSEL R189, R189, -INF , !P5 ;  /* 0xff800000bdbd7808 */ /* 0x000fe40006800000 */
[----:B------:R-:W-:-:S02]  /*11d50*/  ISETP.GE.AND P4, PT, R7, R4, PT ;  /* 0x000000040700720c */ /* 0x000fc40003f86270 */
[----:B------:R-:W-:Y:S01]  /*11d60*/  ISETP.GE.AND P5, PT, R7, R2, PT ;  /* 0x000000020700720c */ /* 0x000fe20003fa6270 */
[C---:B-1----:R-:W-:Y:S01]  /*11d70*/  HMMA.16816.F32.BF16 R84, R8.reuse, R32, R24 ;  /* 0x000000200854723c */ /* 0x042fe20000041818 */
[----:B------:R-:W-:Y:S01]  /*11d80*/  FSEL R191, R191, -INF , !P2 ;  /* 0xff800000bfbf7808 */ /* 0x000fe20005000000 */
[C---:B------:R-:W-:Y:S01]  /*11d90*/  VIADD R7, R0.reuse, 0x29 ;  /* 0x0000002900077836 */ /* 0x040fe20000000000 */
[----:B------:R-:W-:Y:S02]  /*11da0*/  ISETP.GE.AND P2, PT, R5, R4, PT ;  /* 0x000000040500720c */ /* 0x000fe40003f46270 */
[----:B------:R-:W-:Y:S01]  /*11db0*/  FSEL R185, R185, -INF , !P4 ;  /* 0xff800000b9b97808 */ /* 0x000fe20006000000 */
[----:B------:R-:W-:Y:S01]  /*11dc0*/  HMMA.16816.F32.BF16 R80, R8, R34, R20 ;  /* 0x000000220850723c */ /* 0x000fe20000041814 */
[----:B------:R-:W1:Y:S01]  /*11dd0*/  LDSM.16.M88.4 R32, [R225] ;  /* 0x00000000e120783b */ /* 0x000e620000000200 */
[----:B------:R-:W-:Y:S01]  /*11de0*/  ISETP.GE.AND P4, PT, R5, R2, PT ;  /* 0x000000020500720c */ /* 0x000fe20003f86270 */
[----:B------:R-:W-:Y:S01]  /*11df0*/  VIADD R5, R0, 0x31 ;  /* 0x0000003100057836 */ /* 0x000fe20000000000 */
[----:B------:R-:W-:-:S02]  /*11e00*/  FSEL R187, R187, -INF , !P5 ;  /* 0xff800000bbbb7808 */ /* 0x000fc40006800000 */
[----:B------:R-:W-:Y:S01]  /*11e10*/  HMMA.16816.F32.BF16 R92, R8, R40, R28 ;  /* 0x00000028085c723c */ /* 0x000fe2000004181c */
[----:B------:R-:W-:Y:S02]  /*11e20*/  FSEL R181, R181, -INF , !P2 ;  /* 0xff800000b5b57808 */ /* 0x000fe40005000000 */
[C---:B------:R-:W-:Y:S02]  /*11e30*/  ISETP.GE.AND P5, PT, R7.reuse, R4, PT ;  /* 0x000000040700720c */ /* 0x040fe40003fa6270 */
[----:B------:R-:W-:Y:S01]  /*11e40*/  ISETP.GE.AND P2, PT, R7, R2, PT ;  /* 0x000000020700720c */ /* 0x000fe20003f46270 */
[----:B------:R-:W-:Y:S01]  /*11e50*/  HMMA.16816.F32.BF16 R28, R12, R70, RZ ;  /* 0x000000460c1c723c */ /* 0x000fe200000418ff */
[----:B------:R-:W-:Y:S01]  /*11e60*/  VIADD R7, R0, 0x39 ;  /* 0x0000003900077836 */ /* 0x000fe20000000000 */
[----:B------:R-:W-:Y:S02]  /*11e70*/  FSEL R183, R183, -INF , !P4 ;  /* 0xff800000b7b77808 */ /* 0x000fe40006000000 */
[----:B------:R-:W-:-:S02]  /*11e80*/  FSEL R177, R177, -INF , !P5 ;  /* 0xff800000b1b17808 */ /* 0x000fc40006800000 */
[C---:B--2---:R-:W-:Y:S01]  /*11e90*/  HMMA.16816.F32.BF16 R24, R12.reuse, R36, RZ ;  /* 0x000000240c18723c */ /* 0x044fe200000418ff */
[C---:B------:R-:W-:Y:S02]  /*11ea0*/  ISETP.GE.AND P4, PT, R5.reuse, R4, PT ;  /* 0x000000040500720c */ /* 0x040fe40003f86270 */
[----:B------:R-:W-:Y:S01]  /*11eb0*/  ISETP.GE.AND P5, PT, R5, R2, PT ;  /* 0x000000020500720c */ /* 0x000fe20003fa6270 */
[----:B------:R-:W-:Y:S01]  /*11ec0*/  VIADD R5, R0, 0x41 ;  /* 0x0000004100057836 */ /* 0x000fe20000000000 */
[----:B------:R-:W-:Y:S01]  /*11ed0*/  FSEL R179, R179, -INF , !P2 ;  /* 0xff800000b3b37808 */ /* 0x000fe20005000000 */
[----:B------:R-:W-:Y:S01]  /*11ee0*/  HMMA.16816.F32.BF16 R20, R12, R38, RZ ;  /* 0x000000260c14723c */ /* 0x000fe200000418ff */
[----:B------:R-:W2:Y:S01]  /*11ef0*/  LDSM.16.M88.4 R36, [R216+0x4800] ;  /* 0x00480000d824783b */ /* 0x000ea20000000200 */
[----:B------:R-:W-:Y:S02]  /*11f00*/  ISETP.GE.AND P2, PT, R7, R4, PT ;  /* 0x000000040700720c */ /* 0x000fe40003f46270 */
[----:B------:R-:W-:-:S02]  /*11f10*/  FSEL R165, R165, -INF , !P4 ;  /* 0xff800000a5a57808 */ /* 0x000fc40006000000 */
[----:B------:R-:W-:Y:S01]  /*11f20*/  HMMA.16816.F32.BF16 R104, R8, R66, R16 ;  /* 0x000000420868723c */ /* 0x000fe20000041810 */
[----:B------:R-:W-:Y:S01]  /*11f30*/  ISETP.GE.AND P4, PT, R7, R2, PT ;  /* 0x000000020700720c */ /* 0x000fe20003f86270 */
[C---:B------:R-:W-:Y:S01]  /*11f40*/  VIADD R7, R0.reuse, 0x49 ;  /* 0x0000004900077836 */ /* 0x040fe20000000000 */
[----:B------:R-:W-:Y:S02]  /*11f50*/  FSEL R167, R167, -INF , !P5 ;  /* 0xff800000a7a77808 */ /* 0x000fe40006800000 */
[----:B------:R-:W-:Y:S01]  /*11f60*/  FSEL R161, R161, -INF , !P2 ;  /* 0xff800000a1a17808 */ /* 0x000fe20005000000 */
[----:B----4-:R-:W-:Y:S01]  /*11f70*/  HMMA.16816.F32.BF16 R16, R12, R44, RZ ;  /* 0x0000002c0c10723c */ /* 0x010fe200000418ff */
[C---:B------:R-:W-:Y:S02]  /*11f80*/  ISETP.GE.AND P5, PT, R5.reuse, R4, PT ;  /* 0x000000040500720c */ /* 0x040fe40003fa6270 */
[----:B------:R-:W-:Y:S01]  /*11f90*/  ISETP.GE.AND P2, PT, R5, R2, PT ;  /* 0x000000020500720c */ /* 0x000fe20003f46270 */
[----:B------:R-:W-:Y:S01]  /*11fa0*/  VIADD R5, R0, 0x51 ;  /* 0x0000005100057836 */ /* 0x000fe20000000000 */
[----:B------:R-:W-:Y:S01]  /*11fb0*/  FSEL R163, R163, -INF , !P4 ;  /* 0xff800000a3a37808 */ /* 0x000fe20006000000 */
[----:B------:R-:W-:Y:S01]  /*11fc0*/  HMMA.16816.F32.BF16 R88, R8, R42, R28 ;  /* 0x0000002a0858723c */ /* 0x000fe2000004181c */
[----:B------:R-:W3:Y:S01]  /*11fd0*/  LDSM.16.M88.4 R40, [R224] ;  /* 0x00000000e028783b */ /* 0x000ee20000000200 */
[----:B------:R-:W-:-:S02]  /*11fe0*/  FSEL R157, R157, -INF , !P5 ;  /* 0xff8000009d9d7808 */ /* 0x000fc40006800000 */
[C---:B------:R-:W-:Y:S02]  /*11ff0*/  ISETP.GE.AND P4, PT, R7.reuse, R4, PT ;  /* 0x000000040700720c */ /* 0x040fe40003f86270 */
[----:B------:R-:W-:Y:S01]  /*12000*/  HMMA.16816.F32.BF16 R28, R12, R46, RZ ;  /* 0x0000002e0c1c723c */ /* 0x000fe200000418ff */
[----:B------:R-:W-:Y:S01]  /*12010*/  ISETP.GE.AND P5, PT, R7, R2, PT ;  /* 0x000000020700720c */ /* 0x000fe20003fa6270 */
[C---:B------:R-:W-:Y:S01]  /*12020*/  VIADD R7, R0.reuse, 0x59 ;  /* 0x0000005900077836 */ /* 0x040fe20000000000 */
[----:B------:R-:W-:Y:S01]  /*12030*/  FSEL R159, R159, -INF , !P2 ;  /* 0xff8000009f9f7808 */ /* 0x000fe20005000000 */
[----:B------:R-:W-:Y:S01]  /*12040*/  LDSM.16.M88.4 R44, [R222] ;  /* 0x00000000de2c783b */ /* 0x000fe20000000200 */
[----:B------:R-:W-:Y:S01]  /*12050*/  ISETP.GE.AND P2, PT, R5, R4, PT ;  /* 0x000000040500720c */ /* 0x000fe20003f46270 */
[C---:B-1----:R-:W-:Y:S01]  /*12060*/  HMMA.16816.F32.BF16 R64, R8.reuse, R32, R24 ;  /* 0x000000200840723c */ /* 0x042fe20000041818 */
[----:B------:R-:W-:Y:S02]  /*12070*/  FSEL R129, R129, -INF , !P4 ;  /* 0xff80000081817808 */ /* 0x000fe40006000000 */
[----:B------:R-:W-:Y:S01]  /*12080*/  ISETP.GE.AND P4, PT, R5, R2, PT ;  /* 0x000000020500720c */ /* 0x000fe20003f86270 */
[----:B------:R-:W-:Y:S01]  /*12090*/  VIADD R5, R0, 0x61 ;  /* 0x0000006100057836 */ /* 0x000fe20000000000 */
[----:B------:R-:W-:Y:S01]  /*120a0*/  FSEL R131, R131, -INF , !P5 ;  /* 0xff80000083837808 */ /* 0x000fe20006800000 */
[----:B------:R-:W-:Y:S01]  /*120b0*/  HMMA.16816.F32.BF16 R60, R8, R34, R20 ;  /* 0x00000022083c723c */ /* 0x000fe20000041814 */
[----:B------:R-:W-:Y:S01]  /*120c0*/  FSEL R125, R125, -INF , !P2 ;  /* 0xff8000007d7d7808 */ /* 0x000fe20005000000 */
[----:B------:R-:W1:Y:S01]  /*120d0*/  LDSM.16.M88.4 R32, [R223] ;  /* 0x00000000df20783b */ /* 0x000e620000000200 */
[----:B------:R-:W-:Y:S01]  /*120e0*/  ISETP.GE.AND P5, PT, R7, R4, PT ;  /* 0x000000040700720c */ /* 0x000fe20003fa6270 */
[----:B------:R-:W-:-:S04]  /*120f0*/  DEPBAR.LE SB0, 0x0 ;  /* 0x000080000000791a */ /* 0x000fc80000000000 */
[----:B------:R-:W-:Y:S01]  /*12100*/  BAR.SYNC.DEFER_BLOCKING 0x0 ;  /* 0x0000000000007b1d */ /* 0x000fe20000010000 */
[----:B------:R-:W-:Y:S01]  /*12110*/  ISETP.GE.AND P2, PT, R7, R2, PT ;  /* 0x000000020700720c */ /* 0x000fe20003f46270 */
[C---:B------:R-:W-:Y:S01]  /*12120*/  VIADD R7, R0.reuse, 0x69 ;  /* 0x0000006900077836 */ /* 0x040fe20000000000 */
[----:B------:R-:W-:Y:S01]  /*12130*/  FSEL R127, R127, -INF , !P4 ;  /* 0xff8000007f7f7808 */ /* 0x000fe20006000000 */
[----:B------:R-:W-:Y:S01]  /*12140*/  HMMA.16816.F32.BF16 R76, R8, R48, R16 ;  /* 0x00000030084c723c */ /* 0x000fe20000041810 */
[----:B------:R-:W-:Y:S02]  /*12150*/  FSEL R121, R121, -INF , !P5 ;  /* 0xff80000079797808 */ /* 0x000fe40006800000 */
[C---:B------:R-:W-:Y:S02]  /*12160*/  ISETP.GE.AND P4, PT, R5.reuse, R4, PT ;  /* 0x000000040500720c */ /* 0x040fe40003f86270 */
[----:B------:R-:W-:Y:S01]  /*12170*/  ISETP.GE.AND P5, PT, R5, R2, PT ;  /* 0x000000020500720c */ /* 0x000fe20003fa6270 */
[----:B------:R-:W-:Y:S01]  /*12180*/  VIADD R5, R0, 0x71 ;  /* 0x0000007100057836 */ /* 0x000fe20000000000 */
[----:B------:R-:W-:Y:S01]  /*12190*/  FSEL R123, R123, -INF , !P2 ;  /* 0xff8000007b7b7808 */ /* 0x000fe20005000000 */
[----:B------:R-:W-:Y:S01]  /*121a0*/  HMMA.16816.F32.BF16 R16, R12, R52, RZ ;  /* 0x000000340c10723c */ /* 0x000fe200000418ff */
[----:B------:R-:W-:-:S02]  /*121b0*/  ISETP.GE.AND P2, PT, R7, R4, PT ;  /* 0x000000040700720c */ /* 0x000fc40003f46270 */
[----:B------:R-:W-:Y:S02]  /*121c0*/  FSEL R117, R117, -INF , !P4 ;  /* 0xff80000075757808 */ /* 0x000fe40006000000 */
        /* <DEDUP_REMOVED lines=10> */
[----:B------:R-:W-:-:S02]  /*12270*/  FSEL R109, R109, -INF , !P5 ;  /* 0xff8000006d6d7808 */ /* 0x000fc40006800000 */
[C---:B------:R-:W-:Y:S02]  /*12280*/  ISETP.GE.AND P4, PT, R7.reuse, R4, PT ;  /* 0x000000040700720c */ /* 0x040fe40003f86270 */
[----:B------:R-:W-:Y:S01]  /*12290*/  ISETP.GE.AND P5, PT, R7, R2, PT ;  /* 0x000000020700720c */ /* 0x000fe20003fa6270 */
[C---:B------:R-:W-:Y:S01]  /*122a0*/  VIADD R7, R0.reuse, 0x89 ;  /* 0x0000008900077836 */ /* 0x040fe20000000000 */
[----:B------:R-:W-:Y:S01]  /*122b0*/  FSEL R111, R111, -INF , !P2 ;  /* 0xff8000006f6f7808 */ /* 0x000fe20005000000 */
[C---:B--2---:R-:W-:Y:S01]  /*122c0*/  HMMA.16816.F32.BF16 R24, R12.reuse, R36, RZ ;  /* 0x000000240c18723c */ /* 0x044fe200000418ff */
[----:B------:R-:W-:Y:S02]  /*122d0*/  ISETP.GE.AND P2, PT, R5, R4, PT ;  /* 0x000000040500720c */ /* 0x000fe40003f46270 */
[----:B------:R-:W-:Y:S02]  /*122e0*/  FSEL R105, R105, -INF , !P4 ;  /* 0xff80000069697808 */ /* 0x000fe40006000000 */
        /* <DEDUP_REMOVED lines=9> */
[----:B---3--:R-:W-:Y:S01]  /*12380*/  HMMA.16816.F32.BF16 R48, R8, R40, R16 ;  /* 0x000000280830723c */ /* 0x008fe20000041810 */
        /* <DEDUP_REMOVED lines=11> */
[C---:B------:R-:W-:Y:S01]  /*12440*/  HMMA.16816.F32.BF16 R28, R8.reuse, R42, R28 ;  /* 0x0000002a081c723c */ /* 0x040fe2000004181c */
[----:B------:R-:W-:Y:S02]  /*12450*/  FSEL R75, R89, -INF , !P2 ;  /* 0xff800000594b7808 */ /* 0x000fe40005000000 */
[C---:B------:R-:W-:Y:S02]  /*12460*/  ISETP.GE.AND P5, PT, R5.reuse, R4, PT ;  /* 0x000000040500720c */ /* 0x040fe40003fa6270 */
[----:B------:R-:W-:Y:S01]  /*12470*/  ISETP.GE.AND P2, PT, R5, R2, PT ;  /* 0x000000020500720c */ /* 0x000fe20003f46270 */
[----:B------:R-:W-:Y:S01]  /*12480*/  VIADD R5, R0, 0xb1 ;  /* 0x000000b100057836 */ /* 0x000fe20000000000 */
[----:B------:R-:W-:Y:S01]  /*12490*/  FSEL R91, R91, -INF , !P4 ;  /* 0xff8000005b5b7808 */ /* 0x000fe20006000000 */
[----:B-1----:R-:W-:Y:S01]  /*124a0*/  HMMA.16816.F32.BF16 R24, R8, R32, R24 ;  /* 0x000000200818723c */ /* 0x002fe20000041818 */
[----:B------:R-:W-:-:S02]  /*124b0*/  FSEL R85, R85, -INF , !P5 ;  /* 0xff80000055557808 */ /* 0x000fc40006800000 */
[C---:B------:R-:W-:Y:S02]  /*124c0*/  ISETP.GE.AND P4, PT, R7.reuse, R4, PT ;  /* 0x000000040700720c */ /* 0x040fe40003f86270 */
[----:B------:R-:W-:Y:S01]  /*124d0*/  ISETP.GE.AND P5, PT, R7, R2, PT ;  /* 0x000000020700720c */ /* 0x000fe20003fa6270 */
[C---:B------:R-:W-:Y:S01]  /*124e0*/  VIADD R7, R0.reuse, 0xb9 ;  /* 0x000000b900077836 */ /* 0x040fe20000000000 */
[----:B------:R-:W-:Y:S01]  /*124f0*/  FSEL R89, R87, -INF , !P2 ;  /* 0xff80000057597808 */ /* 0x000fe20005000000 */
[C---:B------:R-:W-:Y:S01]  /*12500*/  HMMA.16816.F32.BF16 R32, R8.reuse, R34, R20 ;  /* 0x000000220820723c */ /* 0x040fe20000041814 */
[----:B------:R-:W-:Y:S02]  /*12510*/  ISETP.GE.AND P2, PT, R5, R4, PT ;  /* 0x000000040500720c */ /* 0x000fe40003f46270 */
[----:B------:R-:W-:Y:S02]  /*12520*/  FSEL R81, R81, -INF , !P4 ;  /* 0xff80000051517808 */ /* 0x000fe40006000000 */
[----:B------:R-:W-:Y:S01]  /*12530*/  ISETP.GE.AND P4, PT, R5, R2, PT ;  /* 0x000000020500720c */ /* 0x000fe20003f86270 */
[----:B------:R-:W-:Y:S01]  /*12540*/  VIADD R5, R0, 0xc1 ;  /* 0x000000c100057836 */ /* 0x000fe20000000000 */
[----:B------:R-:W-:Y:S01]  /*12550*/  FSEL R134, R83, -INF , !P5 ;  /* 0xff80000053867808 */ /* 0x000fe20006800000 */
[----:B------:R-:W-:Y:S01]  /*12560*/  HMMA.16816.F32.BF16 R20, R8, R44, R16 ;  /* 0x0000002c0814723c */ /* 0x000fe20000041810 */
[----:B------:R-:W-:-:S02]  /*12570*/  FSEL R77, R77, -INF , !P2 ;  /* 0xff8000004d4d7808 */ /* 0x000fc40005000000 */
[C---:B------:R-:W-:Y:S02]  /*12580*/  ISETP.GE.AND P5, PT, R7.reuse, R4, PT ;  /* 0x000000040700720c */ /* 0x040fe40003fa6270 */
[----:B------:R-:W-:Y:S01]  /*12590*/  ISETP.GE.AND P2, PT, R7, R2, PT ;  /* 0x000000020700720c */ /* 0x000fe20003f46270 */
[C---:B------:R-:W-:Y:S01]  /*125a0*/  VIADD R7, R0.reuse, 0xc9 ;  /* 0x000000c900077836 */ /* 0x040fe20000000000 */
[----:B------:R-:W-:Y:S01]  /*125b0*/  FSEL R135, R79, -INF , !P4 ;  /* 0xff8000004f877808 */ /* 0x000fe20006000000 */
[----:B------:R-:W-:Y:S01]  /*125c0*/  HMMA.16816.F32.BF16 R12, R12, R58, RZ ;  /* 0x0000003a0c0c723c */ /* 0x000fe200000418ff */
[----:B------:R-:W-:Y:S02]  /*125d0*/  FSEL R73, R69, -INF , !P5 ;  /* 0xff80000045497808 */ /* 0x000fe40006800000 */
[C---:B------:R-:W-:Y:S02]  /*125e0*/  ISETP.GE.AND P4, PT, R5.reuse, R4, PT ;  /* 0x000000040500720c */ /* 0x040fe40003f86270 */
[----:B------:R-:W-:Y:S01]  /*125f0*/  ISETP.GE.AND P5, PT, R5, R2, PT ;  /* 0x000000020500720c */ /* 0x000fe20003fa6270 */
[----:B------:R-:W-:Y:S01]  /*12600*/  VIADD R5, R0, 0xd1 ;  /* 0x000000d100057836 */ /* 0x000fe20000000000 */
[----:B------:R-:W-:-:S02]  /*12610*/  FSEL R137, R71, -INF , !P2 ;  /* 0xff80000047897808 */ /* 0x000fc40005000000 */
[-C--:B------:R-:W-:Y:S02]  /*12620*/  ISETP.GE.AND P2, PT, R7, R4.reuse, PT ;  /* 0x000000040700720c */ /* 0x080fe40003f46270 */
[----:B------:R-:W-:Y:S02]  /*12630*/  FSEL R69, R65, -INF , !P4 ;  /* 0xff80000041457808 */ /* 0x000fe40006000000 */
[----:B------:R-:W-:Y:S02]  /*12640*/  FSEL R138, R67, -INF , !P5 ;  /* 0xff800000438a7808 */ /* 0x000fe40006800000 */
[----:B------:R-:W-:Y:S02]  /*12650*/  FSEL R65, R61, -INF , !P2 ;  /* 0xff8000003d417808 */ /* 0x000fe40005000000 */
[C---:B------:R-:W-:Y:S02]  /*12660*/  ISETP.GE.AND P5, PT, R5.reuse, R4, PT ;  /* 0x000000040500720c */ /* 0x040fe40003fa6270 */
[-C--:B------:R-:W-:Y:S01]  /*12670*/  ISETP.GE.AND P2, PT, R5, R2.reuse, PT ;  /* 0x000000020500720c */ /* 0x080fe20003f46270 */
[C---:B------:R-:W-:Y:S01]  /*12680*/  VIADD R5, R0.reuse, 0xd9 ;  /* 0x000000d900057836 */ /* 0x040fe20000000000 */
[----:B------:R-:W-:Y:S01]  /*12690*/  ISETP.GE.AND P4, PT, R7, R2, PT ;  /* 0x000000020700720c */ /* 0x000fe20003f86270 */
[----:B------:R-:W-:Y:S01]  /*126a0*/  VIADD R7, R0, 0xe1 ;  /* 0x000000e100077836 */ /* 0x000fe20000000000 */
[----:B------:R-:W-:Y:S01]  /*126b0*/  FSEL R61, R49, -INF , !P5 ;  /* 0xff800000313d7808 */ /* 0x000fe20006800000 */
[----:B------:R-:W-:Y:S01]  /*126c0*/  HMMA.16816.F32.BF16 R8, R8, R46, R12 ;  /* 0x0000002e0808723c */ /* 0x000fe2000004180c */
[----:B------:R-:W-:-:S02]  /*126d0*/  FSEL R168, R63, -INF , !P4 ;  /* 0xff8000003fa87808 */ /* 0x000fc40006000000 */
[C---:B------:R-:W-:Y:S02]  /*126e0*/  ISETP.GE.AND P4, PT, R5.reuse, R4, PT ;  /* 0x000000040500720c */ /* 0x040fe40003f86270 */
[----:B------:R-:W-:Y:S01]  /*126f0*/  ISETP.GE.AND P5, PT, R5, R2, PT ;  /* 0x000000020500720c */ /* 0x000fe20003fa6270 */
[----:B------:R-:W-:Y:S01]  /*12700*/  VIADD R5, R0, 0xe9 ;  /* 0x000000e900057836 */ /* 0x000fe20000000000 */
[----:B------:R-:W-:Y:S02]  /*12710*/  FSEL R169, R51, -INF , !P2 ;  /* 0xff80000033a97808 */ /* 0x000fe40005000000 */
[----:B------:R-:W-:Y:S02]  /*12720*/  ISETP.GE.AND P2, PT, R7, R4, PT ;  /* 0x000000040700720c */ /* 0x000fe40003f46270 */
[----:B------:R-:W-:Y:S02]  /*12730*/  FSEL R55, R29, -INF , !P4 ;  /* 0xff8000001d377808 */ /* 0x000fe40006000000 */
[----:B------:R-:W-:-:S02]  /*12740*/  ISETP.GE.AND P4, PT, R7, R2, PT ;  /* 0x000000020700720c */ /* 0x000fc40003f86270 */
[----:B------:R-:W-:Y:S02]  /*12750*/  FSEL R170, R31, -INF , !P5 ;  /* 0xff8000001faa7808 */ /* 0x000fe40006800000 */
[----:B------:R-:W-:Y:S02]  /*12760*/  FSEL R57, R25, -INF , !P2 ;  /* 0xff80000019397808 */ /* 0x000fe40005000000 */
[C---:B------:R-:W-:Y:S02]  /*12770*/  ISETP.GE.AND P5, PT, R5.reuse, R4, PT ;  /* 0x000000040500720c */ /* 0x040fe40003fa6270 */
[----:B------:R-:W-:Y:S01]  /*12780*/  ISETP.GE.AND P2, PT, R5, R2, PT ;  /* 0x000000020500720c */ /* 0x000fe20003f46270 */
[C---:B------:R-:W-:Y:S01]  /*12790*/  VIADD R5, R0.reuse, 0xf1 ;  /* 0x000000f100057836 */ /* 0x040fe20000000000 */
[----:B------:R-:W-:Y:S02]  /*127a0*/  FSEL R173, R27, -INF , !P4 ;  /* 0xff8000001bad7808 */ /* 0x000fe40006000000 */
[----:B------:R-:W-:-:S02]  /*127b0*/  ISETP.GE.AND P4, PT, R0, R4, PT ;  /* 0x000000040000720c */ /* 0x000fc40003f86270 */
[----:B------:R-:W-:Y:S02]  /*127c0*/  FSEL R83, R33, -INF , !P5 ;  /* 0xff80000021537808 */ /* 0x000fe40006800000 */
[----:B------:R-:W-:Y:S02]  /*127d0*/  FSEL R25, R196, -INF , !P4 ;  /* 0xff800000c4197808 */ /* 0x000fe40006000000 */
[----:B------:R-:W-:Y:S02]  /*127e0*/  FSEL R174, R35, -INF , !P2 ;  /* 0xff80000023ae7808 */ /* 0x000fe40005000000 */
[CC--:B------:R-:W-:Y:S02]  /*127f0*/  ISETP.GE.AND P4, PT, R5.reuse, R2.reuse, PT ;  /* 0x000000020500720c */ /* 0x0c0fe40003f86270 */
[C---:B------:R-:W-:Y:S01]  /*12800*/  ISETP.GE.AND P5, PT, R0.reuse, R2, PT ;  /* 0x000000020000720c */ /* 0x040fe20003fa6270 */
[----:B------:R-:W-:Y:S01]  /*12810*/  VIADD R0, R0, 0xf9 ;  /* 0x000000f900007836 */ /* 0x000fe20000000000 */
[----:B------:R-:W-:-:S02]  /*12820*/  ISETP.GE.AND P2, PT, R5, R4, PT ;  /* 0x000000040500720c */ /* 0x000fc40003f46270 */
[C-C-:B------:R-:W-:Y:S02]  /*12830*/  LOP3.LUT R7, R6.reuse, 0x10, R72.reuse, 0xfe, !PT ;  /* 0x0000001006077812 */ /* 0x140fe400078efe48 */
[----:B------:R-:W-:Y:S02]  /*12840*/  LOP3.LUT R5, R6, 0x18, R72, 0xfe, !PT ;  /* 0x0000001806057812 */ /* 0x000fe400078efe48 */
[----:B------:R-:W-:Y:S02]  /*12850*/  FSEL R175, R23, -INF , !P4 ;  /* 0xff80000017af7808 */ /* 0x000fe40006000000 */
[----:B------:R-:W-:Y:S02]  /*12860*/  FSEL R49, R198, -INF , !P5 ;  /* 0xff800000c6317808 */ /* 0x000fe40006800000 */
[----:B------:R-:W-:Y:S02]  /*12870*/  FSEL R139, R21, -INF , !P2 ;  /* 0xff800000158b7808 */ /* 0x000fe40005000000 */
[----:B------:R-:W-:-:S02]  /*12880*/  FSEL R23, R192, -INF , !P6 ;  /* 0xff800000c0177808 */ /* 0x000fc40007000000 */
[C---:B------:R-:W-:Y:S02]  /*12890*/  ISETP.GE.AND P5, PT, R7.reuse, R4, PT ;  /* 0x000000040700720c */ /* 0x040fe40003fa6270 */
[----:B------:R-:W-:Y:S02]  /*128a0*/  ISETP.GE.AND P2, PT, R7, R2, PT ;  /* 0x000000020700720c */ /* 0x000fe40003f46270 */
[C---:B------:R-:W-:Y:S02]  /*128b0*/  ISETP.GE.AND P4, PT, R5.reuse, R4, PT ;  /* 0x000000040500720c */ /* 0x040fe40003f86270 */
[----:B------:R-:W-:Y:S02]  /*128c0*/  ISETP.GE.AND P6, PT, R5, R2, PT ;  /* 0x000000020500720c */ /* 0x000fe40003fc6270 */
[C-C-:B------:R-:W-:Y:S02]  /*128d0*/  LOP3.LUT R7, R6.reuse, 0x20, R72.reuse, 0xfe, !PT ;  /* 0x0000002006077812 */ /* 0x140fe400078efe48 */
[----:B------:R-:W-:-:S02]  /*128e0*/  LOP3.LUT R5, R6, 0x28, R72, 0xfe, !PT ;  /* 0x0000002806057812 */ /* 0x000fc400078efe48 */
[----:B------:R-:W-:Y:S02]  /*128f0*/  FSEL R51, R194, -INF , !P3 ;  /* 0xff800000c2337808 */ /* 0x000fe40005800000 */
[----:B------:R-:W-:Y:S02]  /*12900*/  FSEL R27, R188, -INF , !P5 ;  /* 0xff800000bc1b7808 */ /* 0x000fe40006800000 */
[----:B------:R-:W-:Y:S02]  /*12910*/  FSEL R52, R190, -INF , !P2 ;  /* 0xff800000be347808 */ /* 0x000fe40005000000 */
[----:B------:R-:W-:Y:S02]  /*12920*/  FSEL R29, R184, -INF , !P4 ;  /* 0xff800000b81d7808 */ /* 0x000fe40006000000 */
[C---:B------:R-:W-:Y:S02]  /*12930*/  ISETP.GE.AND P3, PT, R7.reuse, R4, PT ;  /* 0x000000040700720c */ /* 0x040fe40003f66270 */
[----:B------:R-:W-:-:S02]  /*12940*/  ISETP.GE.AND P5, PT, R7, R2, PT ;  /* 0x000000020700720c */ /* 0x000fc40003fa6270 */
[C---:B------:R-:W-:Y:S02]  /*12950*/  ISETP.GE.AND P2, PT, R5.reuse, R4, PT ;  /* 0x000000040500720c */ /* 0x040fe40003f46270 */
[----:B------:R-:W-:Y:S02]  /*12960*/  ISETP.GE.AND P4, PT, R5, R2, PT ;  /* 0x000000020500720c */ /* 0x000fe40003f86270 */
[C-C-:B------:R-:W-:Y:S02]  /*12970*/  LOP3.LUT R7, R6.reuse, 0x30, R72.reuse, 0xfe, !PT ;  /* 0x0000003006077812 */ /* 0x140fe400078efe48 */
[----:B------:R-:W-:Y:S02]  /*12980*/  LOP3.LUT R5, R6, 0x38, R72, 0xfe, !PT ;  /* 0x0000003806057812 */ /* 0x000fe400078efe48 */
[----:B------:R-:W-:Y:S02]  /*12990*/  FSEL R53, R186, -INF , !P6 ;  /* 0xff800000ba357808 */ /* 0x000fe40007000000 */
[----:B------:R-:W-:-:S02]  /*129a0*/  FSEL R31, R180, -INF , !P3 ;  /* 0xff800000b41f7808 */ /* 0x000fc40005800000 */
[----:B------:R-:W-:Y:S02]  /*129b0*/  FSEL R54, R182, -INF , !P5 ;  /* 0xff800000b6367808 */ /* 0x000fe40006800000 */
[----:B------:R-:W-:Y:S02]  /*129c0*/  FSEL R33, R176, -INF , !P2 ;  /* 0xff800000b0217808 */ /* 0x000fe40005000000 */
[C---:B------:R-:W-:Y:S02]  /*129d0*/  ISETP.GE.AND P6, PT, R7.reuse, R4, PT ;  /* 0x000000040700720c */ /* 0x040fe40003fc6270 */
[----:B------:R-:W-:Y:S02]  /*129e0*/  ISETP.GE.AND P3, PT, R7, R2, PT ;  /* 0x000000020700720c */ /* 0x000fe40003f66270 */
[C---:B------:R-:W-:Y:S02]  /*129f0*/  ISETP.GE.AND P5, PT, R5.reuse, R4, PT ;  /* 0x000000040500720c */ /* 0x040fe40003fa6270 */
        /* <DEDUP_REMOVED lines=82> */
[C-C-:B------:R-:W-:Y:S02]  /*12f20*/  LOP3.LUT R5, R6.reuse, 0xc8, R72.reuse, 0xfe, !PT ;  /* 0x000000c806057812 */ /* 0x140fe400078efe48 */
[----:B------:R-:W-:Y:S02]  /*12f30*/  LOP3.LUT R16, R6, 0xd0, R72, 0xfe, !PT ;  /* 0x000000d006107812 */ /* 0x000fe400078efe48 */
[----:B------:R-:W-:-:S02]  /*12f40*/  FSEL R82, R82, -INF , !P3 ;  /* 0xff80000052527808 */ /* 0x000fc40005800000 */
        /* <DEDUP_REMOVED lines=8> */
[----:B------:R-:W-:Y:S02]  /*12fd0*/  ISETP.GE.AND P6, PT, R16, R4, PT ;  /* 0x000000041000720c */ /* 0x000fe40003fc6270 */
[C-C-:B------:R-:W-:Y:S02]  /*12fe0*/  LOP3.LUT R7, R6.reuse, 0xd8, R72.reuse, 0xfe, !PT ;  /* 0x000000d806077812 */ /* 0x140fe400078efe48 */
[----:B------:R-:W-:Y:S02]  /*12ff0*/  LOP3.LUT R5, R6, 0xe0, R72, 0xfe, !PT ;  /* 0x000000e006057812 */ /* 0x000fe400078efe48 */
[----:B------:R-:W-:-:S02]  /*13000*/  FSEL R64, R64, -INF , !P3 ;  /* 0xff80000040407808 */ /* 0x000fc40005800000 */
[----:B------:R-:W-:Y:S02]  /*13010*/  FSEL R79, R66, -INF , !P5 ;  /* 0xff800000424f7808 */ /* 0x000fe40006800000 */
[----:B------:R-:W-:Y:S02]  /*13020*/  FSEL R60, R60, -INF , !P2 ;  /* 0xff8000003c3c7808 */ /* 0x000fe40005000000 */
[----:B------:R-:W-:Y:S02]  /*13030*/  FSEL R87, R62, -INF , !P4 ;  /* 0xff8000003e577808 */ /* 0x000fe40006000000 */
[----:B------:R-:W-:Y:S02]  /*13040*/  FSEL R48, R48, -INF , !P6 ;  /* 0xff80000030307808 */ /* 0x000fe40007000000 */
[----:B------:R-:W-:Y:S02]  /*13050*/  ISETP.GE.AND P3, PT, R16, R2, PT ;  /* 0x000000021000720c */ /* 0x000fe40003f66270 */
[----:B------:R-:W-:-:S02]  /*13060*/  ISETP.GE.AND P5, PT, R7, R4, PT ;  /* 0x000000040700720c */ /* 0x000fc40003fa6270 */
[----:B------:R-:W-:Y:S02]  /*13070*/  ISETP.GE.AND P2, PT, R7, R2, PT ;  /* 0x000000020700720c */ /* 0x000fe40003f46270 */
[C---:B------:R-:W-:Y:S02]  /*13080*/  ISETP.GE.AND P4, PT, R5.reuse, R4, PT ;  /* 0x000000040500720c */ /* 0x040fe40003f86270 */
[----:B------:R-:W-:Y:S02]  /*13090*/  ISETP.GE.AND P6, PT, R5, R2, PT ;  /* 0x000000020500720c */ /* 0x000fe40003fc6270 */
[C-C-:B------:R-:W-:Y:S02]  /*130a0*/  LOP3.LUT R7, R6.reuse, 0xe8, R72.reuse, 0xfe, !PT ;  /* 0x000000e806077812 */ /* 0x140fe400078efe48 */
[----:B------:R-:W-:Y:S02]  /*130b0*/  LOP3.LUT R5, R6, 0xf0, R72, 0xfe, !PT ;  /* 0x000000f006057812 */ /* 0x000fe400078efe48 */
[----:B------:R-:W-:-:S02]  /*130c0*/  FSEL R93, R50, -INF , !P3 ;  /* 0xff800000325d7808 */ /* 0x000fc40005800000 */
[----:B------:R-:W-:Y:S02]  /*130d0*/  FSEL R28, R28, -INF , !P5 ;  /* 0xff8000001c1c7808 */ /* 0x000fe40006800000 */
[----:B------:R-:W-:Y:S02]  /*130e0*/  FSEL R100, R30, -INF , !P2 ;  /* 0xff8000001e647808 */ /* 0x000fe40005000000 */
[C---:B------:R-:W-:Y:S02]  /*130f0*/  ISETP.GE.AND P3, PT, R7.reuse, R4, PT ;  /* 0x000000040700720c */ /* 0x040fe40003f66270 */
[----:B------:R-:W-:Y:S02]  /*13100*/  ISETP.GE.AND P5, PT, R7, R2, PT ;  /* 0x000000020700720c */ /* 0x000fe40003fa6270 */
[----:B------:R-:W-:Y:S02]  /*13110*/  ISETP.GE.AND P2, PT, R5, R4, PT ;  /* 0x000000040500720c */ /* 0x000fe40003f46270 */
[----:B------:R-:W-:-:S02]  /*13120*/  LOP3.LUT R7, R6, 0xf8, R72, 0xfe, !PT ;  /* 0x000000f806077812 */ /* 0x000fc400078efe48 */
[----:B------:R-:W-:Y:S02]  /*13130*/  FSEL R24, R24, -INF , !P4 ;  /* 0xff80000018187808 */ /* 0x000fe40006000000 */
[----:B------:R-:W-:Y:S02]  /*13140*/  FSEL R108, R26, -INF , !P6 ;  /* 0xff8000001a6c7808 */ /* 0x000fe40007000000 */
[----:B------:R-:W-:Y:S02]  /*13150*/  FSEL R32, R32, -INF , !P3 ;  /* 0xff80000020207808 */ /* 0x000fe40005800000 */
[----:B------:R-:W-:Y:S02]  /*13160*/  FSEL R112, R34, -INF , !P5 ;  /* 0xff80000022707808 */ /* 0x000fe40006800000 */
[----:B------:R-:W-:Y:S02]  /*13170*/  FSEL R70, R20, -INF , !P2 ;  /* 0xff80000014467808 */ /* 0x000fe40005000000 */
[----:B------:R-:W-:-:S02]  /*13180*/  ISETP.GE.AND P4, PT, R5, R2, PT ;  /* 0x000000020500720c */ /* 0x000fc40003f86270 */
[C---:B------:R-:W-:Y:S02]  /*13190*/  ISETP.GE.AND P6, PT, R7.reuse, R4, PT ;  /* 0x000000040700720c */ /* 0x040fe40003fc6270 */
[----:B------:R-:W-:Y:S02]  /*131a0*/  ISETP.GE.AND P3, PT, R7, R2, PT ;  /* 0x000000020700720c */ /* 0x000fe40003f66270 */
[C---:B------:R-:W-:Y:S02]  /*131b0*/  ISETP.GE.AND P5, PT, R0.reuse, R4, PT ;  /* 0x000000040000720c */ /* 0x040fe40003fa6270 */
[----:B------:R-:W-:Y:S02]  /*131c0*/  ISETP.GE.AND P2, PT, R0, R2, PT ;  /* 0x000000020000720c */ /* 0x000fe40003f46270 */
[----:B------:R-:W-:Y:S02]  /*131d0*/  FSEL R120, R22, -INF , !P4 ;  /* 0xff80000016787808 */ /* 0x000fe40006000000 */
[----:B------:R-:W-:-:S02]  /*131e0*/  FSEL R116, R9, -INF , !P5 ;  /* 0xff80000009747808 */ /* 0x000fc40006800000 */
[----:B------:R-:W-:Y:S02]  /*131f0*/  FSEL R128, R11, -INF , !P2 ;  /* 0xff8000000b807808 */ /* 0x000fe40005000000 */
[----:B------:R-:W-:Y:S02]  /*13200*/  FSEL R104, R8, -INF , !P6 ;  /* 0xff80000008687808 */ /* 0x000fe40007000000 */
[----:B------:R-:W-:Y:S01]  /*13210*/  FSEL R124, R10, -INF , !P3 ;  /* 0xff8000000a7c7808 */ /* 0x000fe20005800000 */
[----:B------:R-:W-:Y:S06]  /*13220*/  @!P1 BRA `(.L_x_964) ;  /* 0x0000000800909947 */ /* 0x000fec0003800000 */
[----:B------:R-:W-:Y:S01]  /*13230*/  PLOP3.LUT P1, PT, PT, PT, UP0, 0x40, 0x0 ;  /* 0x000000000000781c */ /* 0x000fe20003f2e808 */
[----:B------:R-:W-:-:S12]  /*13240*/  ULDC.64 UR6, c[0x0][0x208] ;  /* 0x0000820000067ab9 */ /* 0x000fd80000000a00 */
[----:B------:R-:W-:Y:S05]  /*13250*/  @P1 BRA `(.L_x_965) ;  /* 0x0000000000f41947 */ /* 0x000fea0003800000 */
[----:B------:R-:W1:Y:S01]  /*13260*/  LDC R11, c[0x0][0x380] ;  /* 0x0000e000ff0b7b82 */ /* 0x000e620000000800 */
[C---:B------:R-:W-:Y:S01]  /*13270*/  IADD3 R9, R6.reuse, -0x100, RZ ;  /* 0xffffff0006097810 */ /* 0x040fe20007ffe0ff */
        /* <DEDUP_REMOVED lines=39> */
[----:B------:R-:W-:Y:S01]  /*134f0*/  IMAD.WIDE R6, R0, 0x4, R242 ;  /* 0x0000000400067825 */ /* 0x000fe200078e02f2 */
[----:B------:R1:W2:Y:S04]  /*13500*/  LDG.E R8, desc[UR6][R4.64] ;  /* 0x0000000604087981 */ /* 0x0002a8000c1e1900 */
[----:B------:R3:W2:Y:S01]  /*13510*/  LDG.E R5, desc[UR6][R6.64] ;  /* 0x0000000606057981 */ /* 0x0006a2000c1e1900 */
[----:B------:R-:W-:Y:S01]  /*13520*/  IADD3 R0, R2, -R0, RZ ;  /* 0x8000000002007210 */ /* 0x000fe20007ffe0ff */
[----:B------:R-:W-:-:S04]  /*13530*/  IMAD.U32 R2, RZ, RZ, UR4 ;  /* 0x00000004ff027e24 */ /* 0x000fc8000f8e00ff */
[----:B------:R-:W-:-:S05]  /*13540*/  IMAD R0, R0, R11, -0x100 ;  /* 0xffffff0000007424 */ /* 0x000fca00078e020b */
[----:B-1----:R-:W-:-:S05]  /*13550*/  SHF.R.S32.HI R4, RZ, 0x1f, R0 ;  /* 0x0000001fff047819 */ /* 0x002fca0000011400 */
[-C--:B------:R-:W-:Y:S01]  /*13560*/  IMAD R4, R4, R2.reuse, RZ ;  /* 0x0000000204047224 */ /* 0x080fe200078e02ff */
[----:B---3--:R-:W1:Y:S01]  /*13570*/  LDC.64 R6, c[0x0][0x230] ;  /* 0x00008c00ff067b82 */ /* 0x008e620000000a00 */
[----:B--2---:R-:W-:Y:S02]  /*13580*/  IADD3 R9, -R8, R5, RZ ;  /* 0x0000000508097210 */ /* 0x004fe40007ffe1ff */
[C---:B------:R-:W-:Y:S02]  /*13590*/  IMAD R8, R0.reuse, UR5, R4 ;  /* 0x0000000500087c24 */ /* 0x040fe4000f8e0204 */
[----:B------:R-:W-:Y:S01]  /*135a0*/  IMAD.WIDE.U32 R4, R0, R2, RZ ;  /* 0x0000000200047225 */ /* 0x000fe200078e00ff */
[----:B------:R-:W-:-:S03]  /*135b0*/  SHF.R.S32.HI R10, RZ, 0x1f, R9 ;  /* 0x0000001fff0a7819 */ /* 0x000fc60000011409 */
[----:B------:R-:W-:Y:S02]  /*135c0*/  IMAD.IADD R5, R5, 0x1, R8 ;  /* 0x0000000105057824 */ /* 0x000fe400078e0208 */
[----:B-1----:R-:W-:-:S04]  /*135d0*/  IMAD R0, R10, R6, RZ ;  /* 0x000000060a007224 */ /* 0x002fc800078e02ff */
[C---:B------:R-:W-:Y:S02]  /*135e0*/  IMAD R0, R9.reuse, R7, R0 ;  /* 0x0000000709007224 */ /* 0x040fe400078e0200 */
[----:B------:R-:W-:-:S05]  /*135f0*/  IMAD.WIDE.U32 R6, R9, R6, R4 ;  /* 0x0000000609067225 */ /* 0x000fca00078e0004 */
[----:B------:R-:W-:Y:S01]  /*13600*/  IADD3 R4, R7, R0, RZ ;  /* 0x0000000007047210 */ /* 0x000fe20007ffe0ff */
[----:B------:R-:W-:Y:S01]  /*13610*/  IMAD.MOV.U32 R0, RZ, RZ, R6 ;  /* 0x000000ffff007224 */ /* 0x000fe200078e0006 */
[----:B------:R-:W-:Y:S06]  /*13620*/  BRA `(.L_x_966) ;  /* 0x0000000000107947 */ /* 0x000fec0003800000 */
.L_x_965:
[----:B------:R-:W1:Y:S02]  /*13630*/  LDC R2, c[0x0][0x248] ;  /* 0x00009200ff027b82 */ /* 0x000e640000000800 */
[----:B-1----:R-:W-:-:S05]  /*13640*/  IMAD.SHL.U32 R0, R2, 0x100, RZ ;  /* 0x0000010002007824 */ /* 0x002fca00078e00ff */
[----:B------:R-:W-:-:S04]  /*13650*/  IADD3 R0, -R0, RZ, RZ ;  /* 0x000000ff00007210 */ /* 0x000fc80007ffe1ff */
[----:B------:R-:W-:-:S07]  /*13660*/  SHF.R.S32.HI R4, RZ, 0x1f, R0 ;  /* 0x0000001fff047819 */ /* 0x000fce0000011400 */
.L_x_966:
[----:B------:R-:W1:Y:S01]  /*13670*/  @!P0 LDC R12, c[0x0][0x24c] ;  /* 0x00009300ff0c8b82 */ /* 0x000e620000000800 */
[----:B------:R-:W-:Y:S01]  /*13680*/  @!P0 IADD3 R5, P1, R245, R0, RZ ;  /* 0x00000000f5058210 */ /* 0x000fe20007f3e0ff */
[--C-:B------:R-:W-:Y:S01]  /*13690*/  @!P0 IMAD.MOV.U32 R7, RZ, RZ, R4.reuse ;  /* 0x000000ffff078224 */ /* 0x100fe200078e0004 */
[----:B------:R2:W-:Y:S01]  /*136a0*/  @P0 STS [R237+0x1004], RZ ;  /* 0x001004ffed000388 */ /* 0x0005e20000000800 */
[----:B------:R-:W-:Y:S02]  /*136b0*/  BSSY B0, `(.L_x_967) ;  /* 0x0000058000007945 */ /* 0x000fe40003800000 */
[----:B------:R-:W-:Y:S01]  /*136c0*/  @!P0 IMAD.X R6, R248, 0x1, R4, P1 ;  /* 0x00000001f8068824 */ /* 0x000fe200008e0604 */
[CC--:B------:R-:W-:Y:S01]  /*136d0*/  @!P0 LEA R8, P1, R5.reuse, R240.reuse, 0x1 ;  /* 0x000000f005088211 */ /* 0x0c0fe200078208ff */
[----:B------:R-:W3:Y:S01]  /*136e0*/  @!P0 LDC R13, c[0x0][0x24c] ;  /* 0x00009300ff0d8b82 */ /* 0x000ee20000000800 */
[----:B------:R2:W-:Y:S02]  /*136f0*/  @P0 STS.64 [R237+0x1008], RZ ;  /* 0x001008ffed000388 */ /* 0x0005e40000000a00 */
[-C--:B------:R-:W-:Y:S01]  /*13700*/  @!P0 LEA.HI.X R9, R5, R241.reuse, R6, 0x1, P1 ;  /* 0x000000f105098211 */ /* 0x080fe200008f0c06 */
[----:B------:R-:W-:Y:S01]  /*13710*/  @!P0 IMAD.MOV.U32 R6, RZ, RZ, R0 ;  /* 0x000000ffff068224 */ /* 0x000fe200078e0000 */
[C---:B------:R-:W-:Y:S01]  /*13720*/  @!P0 LEA R10, P1, R0.reuse, R240, 0x1 ;  /* 0x000000f0000a8211 */ /* 0x040fe200078208ff */
[----:B------:R2:W-:Y:S02]  /*13730*/  @P0 STS [R237+0x1000], RZ ;  /* 0x001000ffed000388 */ /* 0x0005e40000000800 */
[----:B------:R-:W4:Y:S01]  /*13740*/  @!P0 LDC R15, c[0x0][0x24c] ;  /* 0x00009300ff0f8b82 */ /* 0x000f220000000800 */
[----:B------:R-:W-:Y:S01]  /*13750*/  @!P0 LEA.HI.X R11, R0, R241, R4, 0x1, P1 ;  /* 0x000000f1000b8211 */ /* 0x000fe200008f0c04 */
[C---:B------:R-:W-:Y:S01]  /*13760*/  @!P0 IMAD.WIDE.U32 R6, R2.reuse, 0x60, R6 ;  /* 0x0000006002068825 */ /* 0x040fe200078e0006 */
[----:B------:R-:W-:-:S03]  /*13770*/  @!P0 LEA R5, P1, R2, R0, 0x6 ;  /* 0x0000000002058211 */ /* 0x000fc600078230ff */
[----:B------:R-:W-:Y:S01]  /*13780*/  @!PT LDS RZ, [RZ] ;  /* 0x00000000fffff984 */ /* 0x000fe20000000800 */
[----:B------:R-:W-:Y:S01]  /*13790*/  @!PT LDS RZ, [RZ] ;  /* 0x00000000fffff984 */ /* 0x000fe20000000800 */
[----:B------:R-:W-:Y:S01]  /*137a0*/  @!PT LDS RZ, [RZ] ;  /* 0x00000000fffff984 */ /* 0x000fe20000000800 */
[----:B------:R3:W-:Y:S01]  /*137b0*/  @!P0 LDGSTS.E.BYPASS.LTC128B.128 [R237+0x1000], desc[UR6][R10.64] ;  /* 0x010000000aed8fae */ /* 0x0007e2000b901d46 */
[----:B------:R-:W-:Y:S01]  /*137c0*/  @!P0 LEA R18, P2, R5, R240, 0x1 ;  /* 0x000000f005128211 */ /* 0x000fe200078408ff */
[----:B------:R-:W5:Y:S01]  /*137d0*/  @!P0 LDC R20, c[0x0][0x24c] ;  /* 0x00009300ff148b82 */ /* 0x000f620000000800 */
[----:B-1----:R-:W-:Y:S01]  /*137e0*/  @!P0 IMAD R12, R12, 0x60, RZ ;  /* 0x000000600c0c8824 */ /* 0x002fe200078e02ff */
[----:B------:R2:W-:Y:S03]  /*137f0*/  @P0 STS.128 [R237+0x1800], RZ ;  /* 0x001800ffed000388 */ /* 0x0005e60000000c00 */
[----:B------:R-:W-:Y:S01]  /*13800*/  @!P0 IMAD.IADD R7, R12, 0x1, R7 ;  /* 0x000000010c078824 */ /* 0x000fe200078e0207 */
[----:B------:R-:W-:Y:S01]  /*13810*/  @!PT LDS RZ, [RZ] ;  /* 0x00000000fffff984 */ /* 0x000fe20000000800 */
[----:B------:R-:W-:Y:S01]  /*13820*/  @!PT LDS RZ, [RZ] ;  /* 0x00000000fffff984 */ /* 0x000fe20000000800 */
[----:B------:R-:W-:Y:S01]  /*13830*/  @!PT LDS RZ, [RZ] ;  /* 0x00000000fffff984 */ /* 0x000fe20000000800 */
[----:B------:R1:W-:Y:S02]  /*13840*/  @!P0 LDGSTS.E.BYPASS.LTC128B.128 [R237+0x1800], desc[UR6][R8.64] ;  /* 0x0180000008ed8fae */ /* 0x0003e4000b901d46 */
[----:B------:R-:W2:Y:S02]  /*13850*/  @!P0 LDC R21, c[0x0][0x24c] ;  /* 0x00009300ff158b82 */ /* 0x000ea40000000800 */
[----:B------:R1:W-:Y:S01]  /*13860*/  @P0 STS.128 [R237+0x2000], RZ ;  /* 0x002000ffed000388 */ /* 0x0003e20000000c00 */
[----:B---3--:R-:W-:Y:S01]  /*13870*/  @!P0 LEA.HI.X R10, R2, R4, R13, 0x6, P1 ;  /* 0x00000004020a8211 */ /* 0x008fe200008f340d */
[----:B------:R-:W-:Y:S01]  /*13880*/  @!P0 IMAD.MOV.U32 R11, RZ, RZ, R4 ;  /* 0x000000ffff0b8224 */ /* 0x000fe200078e0004 */
[C---:B------:R-:W-:Y:S01]  /*13890*/  @!P0 LEA R16, P1, R6.reuse, R240, 0x1 ;  /* 0x000000f006108211 */ /* 0x040fe200078208ff */
[----:B----4-:R-:W-:Y:S01]  /*138a0*/  @!P0 IMAD R13, R15, 0xa0, RZ ;  /* 0x000000a00f0d8824 */ /* 0x010fe200078e02ff */
[-C--:B------:R-:W-:Y:S01]  /*138b0*/  @!P0 LEA.HI.X R19, R5, R241.reuse, R10, 0x1, P2 ;  /* 0x000000f105138211 */ /* 0x080fe200010f0c0a */
[--C-:B------:R-:W-:Y:S01]  /*138c0*/  @!P0 IMAD.MOV.U32 R10, RZ, RZ, R0.reuse ;  /* 0x000000ffff0a8224 */ /* 0x100fe200078e0000 */
[-C--:B------:R-:W-:Y:S01]  /*138d0*/  @!P0 LEA.HI.X R17, R6, R241.reuse, R7, 0x1, P1 ;  /* 0x000000f106118211 */ /* 0x080fe200008f0c07 */
[----:B------:R-:W-:Y:S01]  /*138e0*/  @!P0 IMAD.MOV.U32 R6, RZ, RZ, R0 ;  /* 0x000000ffff068224 */ /* 0x000fe200078e0000 */
[C---:B------:R-:W-:Y:S01]  /*138f0*/  @!P0 LEA R5, P1, R2.reuse, R0, 0x7 ;  /* 0x0000000002058211 */ /* 0x040fe200078238ff */
[----:B------:R-:W-:Y:S01]  /*13900*/  @!P0 IMAD.MOV.U32 R7, RZ, RZ, R4 ;  /* 0x000000ffff078224 */ /* 0x000fe200078e0004 */
[----:B------:R-:W-:Y:S01]  /*13910*/  @!PT LDS RZ, [RZ] ;  /* 0x00000000fffff984 */ /* 0x000fe20000000800 */
[----:B------:R-:W-:Y:S01]  /*13920*/  @!PT LDS RZ, [RZ] ;  /* 0x00000000fffff984 */ /* 0x000fe20000000800 */
[----:B------:R-:W-:Y:S01]  /*13930*/  @!PT LDS RZ, [RZ] ;  /* 0x00000000fffff984 */ /* 0x000fe20000000800 */
[----:B------:R3:W-:Y:S02]  /*13940*/  @!P0 LDGSTS.E.BYPASS.LTC128B.128 [R237+0x2000], desc[UR6][R18.64] ;  /* 0x0200000012ed8fae */ /* 0x0007e4000b901d46 */
[C---:B------:R-:W-:Y:S01]  /*13950*/  @!P0 LEA R14, P3, R5.reuse, R240, 0x1 ;  /* 0x000000f0050e8211 */ /* 0x040fe200078608ff */
[C---:B-1----:R-:W-:Y:S01]  /*13960*/  @!P0 IMAD.WIDE.U32 R8, R2.reuse, 0xa0, R6 ;  /* 0x000000a002088825 */ /* 0x042fe200078e0006 */
[C---:B--2---:R-:W-:Y:S01]  /*13970*/  @!P0 LEA.HI.X R15, R2.reuse, R4, R21, 0x7, P1 ;  /* 0x00000004020f8211 */ /* 0x044fe200008f3c15 */
[----:B------:R3:W-:Y:S02]  /*13980*/  @P0 STS.128 [R237+0x2800], RZ ;  /* 0x002800ffed000388 */ /* 0x0007e40000000c00 */
[----:B------:R-:W-:Y:S01]  /*13990*/  @!P0 IMAD.WIDE.U32 R6, R2, 0xc0, R10 ;  /* 0x000000c002068825 */ /* 0x000fe200078e000a */
[-C--:B------:R-:W-:Y:S01]  /*139a0*/  @!P0 LEA R12, P2, R8, R240.reuse, 0x1 ;  /* 0x000000f0080c8211 */ /* 0x080fe200078408ff */
[----:B------:R-:W-:Y:S01]  /*139b0*/  @!PT LDS RZ, [RZ] ;  /* 0x00000000fffff984 */ /* 0x000fe20000000800 */
[----:B------:R-:W-:Y:S01]  /*139c0*/  @!PT LDS RZ, [RZ] ;  /* 0x00000000fffff984 */ /* 0x000fe20000000800 */
[----:B------:R-:W-:Y:S01]  /*139d0*/  @!PT LDS RZ, [RZ] ;  /* 0x00000000fffff984 */ /* 0x000fe20000000800 */
[----:B------:R3:W-:Y:S01]  /*139e0*/  @!P0 LDGSTS.E.BYPASS.LTC128B.128 [R237+0x2800], desc[UR6][R16.64] ;  /* 0x0280000010ed8fae */ /* 0x0007e2000b901d46 */
[----:B------:R-:W-:Y:S01]  /*139f0*/  @!P0 LEA.HI.X R15, R5, R241, R15, 0x1, P3 ;  /* 0x000000f1050f8211 */ /* 0x000fe200018f0c0f */
[----:B-----5:R-:W-:Y:S01]  /*13a00*/  @!P0 IMAD R11, R20, 0xc0, RZ ;  /* 0x000000c0140b8824 */ /* 0x020fe200078e02ff */
[----:B------:R-:W-:Y:S01]  /*13a10*/  @!P0 LEA R10, P1, R6, R240, 0x1 ;  /* 0x000000f0060a8211 */ /* 0x000fe200078208ff */
[----:B------:R-:W-:Y:S01]  /*13a20*/  @!P0 IMAD.IADD R13, R13, 0x1, R9 ;  /* 0x000000010d0d8824 */ /* 0x000fe200078e0209 */
[----:B------:R3:W-:Y:S01]  /*13a30*/  @P0 STS.128 [R237+0x3000], RZ ;  /* 0x003000ffed000388 */ /* 0x0007e20000000c00 */
[----:B------:R-:W-:-:S03]  /*13a40*/  @!P0 IMAD.IADD R11, R11, 0x1, R7 ;  /* 0x000000010b0b8824 */ /* 0x000fc600078e0207 */
[-C--:B------:R-:W-:Y:S01]  /*13a50*/  @!P0 LEA.HI.X R13, R8, R241.reuse, R13, 0x1, P2 ;  /* 0x000000f1080d8211 */ /* 0x080fe200010f0c0d */
        /* <DEDUP_REMOVED lines=17> */
[----:B------:R-:W-:Y:S01]  /*13b70*/  MOV R7, R4 ;  /* 0x0000000400077202 */ /* 0x000fe20000000f00 */
[----:B------:R-:W-:Y:S01]  /*13b80*/  ULDC UR4, c[0x0][0x24c] ;  /* 0x0000930000047ab9 */ /* 0x000fe20000000800 */
[----:B------:R-:W-:Y:S01]  /*13b90*/  IMAD.MOV.U32 R6, RZ, RZ, R0 ;  /* 0x000000ffff067224 */ /* 0x000fe200078e0000 */
[----:B------:R-:W-:-:S03]  /*13ba0*/  UIMAD UR4, UR4, 0xe0, URZ ;  /* 0x000000e0040478a4 */ /* 0x000fc6000f8e023f */
[----:B------:R-:W-:-:S04]  /*13bb0*/  IMAD.WIDE.U32 R6, R2, 0xe0, R6 ;  /* 0x000000e002067825 */ /* 0x000fc800078e0006 */
[----:B------:R-:W-:Y:S01]  /*13bc0*/  VIADD R2, R7, UR4 ;  /* 0x0000000407027c36 */ /* 0x000fe20008000000 */
[----:B------:R-:W-:-:S04]  /*13bd0*/  LEA R8, P0, R6, R240, 0x1 ;  /* 0x000000f006087211 */ /* 0x000fc800078008ff */
[----:B------:R-:W-:-:S05]  /*13be0*/  LEA.HI.X R9, R6, R241, R2, 0x1, P0 ;  /* 0x000000f106097211 */ /* 0x000fca00000f0c02 */
[----:B------:R-:W-:Y:S01]  /*13bf0*/  @!PT LDS RZ, [RZ] ;  /* 0x00000000fffff984 */ /* 0x000fe20000000800 */
[----:B------:R-:W-:Y:S01]  /*13c00*/  @!PT LDS RZ, [RZ] ;  /* 0x00000000fffff984 */ /* 0x000fe20000000800 */
[----:B------:R-:W-:Y:S01]  /*13c10*/  @!PT LDS RZ, [RZ] ;  /* 0x00000000fffff984 */ /* 0x000fe20000000800 */
[----:B------:R1:W-:Y:S04]  /*13c20*/  LDGSTS.E.BYPASS.LTC128B.128 [R237+0x4800], desc[UR6][R8.64] ;  /* 0x0480000008ed7fae */ /* 0x0003e8000b901d46 */
.L_x_968:
[----:B------:R-:W-:Y:S05]  /*13c30*/  BSYNC B0 ;  /* 0x0000000000007941 */ /* 0x000fea0003800000 */
.L_x_967:
[----:B------:R-:W0:Y:S01]  /*13c40*/  LDGDEPBAR ;  /* 0x00000000000079af */ /* 0x000e220000000000 */
[----:B------:R-:W-:-:S04]  /*13c50*/  LEA R240, P0, R0, R240, 0x1 ;  /* 0x000000f000f07211 */ /* 0x000fc800078008ff */
[----:B------:R-:W-:-:S09]  /*13c60*/  LEA.HI.X R241, R0, R241, R4, 0x1, P0 ;  /* 0x000000f100f17211 */ /* 0x000fd200000f0c04 */
.L_x_964:
[----:B------:R-:W-:Y:S01]  /*13c70*/  FMNMX.FTZ R0, R136, R25, !PT ;  /* 0x0000001988007209 */ /* 0x000fe20007810000 */
[----:B------:R-:W-:Y:S01]  /*13c80*/  ULDC UR4, c[0x0][0x2ec] ;  /* 0x0000bb0000047ab9 */ /* 0x000fe20000000800 */
[----:B------:R-:W-:Y:S01]  /*13c90*/  FMNMX.FTZ R4, R3, R49, !PT ;  /* 0x0000003103047209 */ /* 0x000fe20007810000 */
[----:B---3--:R-:W-:Y:S01]  /*13ca0*/  LDSM.16.MT88.4 R16, [R218+0x5000] ;  /* 0x00500000da10783b */ /* 0x008fe20000004200 */
        /* <DEDUP_REMOVED lines=71> */
[----:B------:R-:W-:-:S03]  /*14120*/  FFMA.FTZ R5, R60, UR4, -R2 ;  /* 0x000000043c057c23 */ /* 0x000fc60008010802 */
        /* <DEDUP_REMOVED lines=27> */
[----:B--2---:R-:W-:Y:S01]  /*142e0*/  FMNMX.FTZ R0, R199, R4, !PT ;  /* 0x00000004c7007209 */ /* 0x004fe20007810000 */
[----:B------:R-:W-:-:S03]  /*142f0*/  FFMA.FTZ R4, R36, UR4, -R2 ;  /* 0x0000000424047c23 */ /* 0x000fc60008010802 */
[----:B------:R-:W-:Y:S02]  /*14300*/  FMNMX.FTZ R0, R51, R0, !PT ;  /* 0x0000000033007209 */ /* 0x000fe40007810000 */
[----:B------:R2:W-:Y:S02]  /*14310*/  MUFU.EX2 R189, R4 ;  /* 0x0000000400bd7308 */ /* 0x0005e40000000800 */
        /* <DEDUP_REMOVED lines=28> */
[----:B------:R-:W-:Y:S03]  /*144e0*/  MUFU.EX2 R38, R5 ;  /* 0x0000000500267308 */ /* 0x000fe60000000800 */
[----:B------:R-:W-:-:S04]  /*144f0*/  FMNMX.FTZ R0, R118, R0, !PT ;  /* 0x0000000076007209 */ /* 0x000fc80007810000 */
        /* <DEDUP_REMOVED lines=53> */
[----:B------:R-:W-:-:S05]  /*14850*/  FMNMX.FTZ R0, R128, R0, !PT ;  /* 0x0000000080007209 */ /* 0x000fca0007810000 */
[----:B------:R-:W3:Y:S01]  /*14860*/  SHFL.BFLY PT, R6, R0, 0x2, 0x1f ;  /* 0x0c401f0000067f89 */ /* 0x000ee200000e0000 */
[----:B--2---:R-:W-:-:S04]  /*14870*/  FFMA.FTZ R4, R42, UR4, -R2 ;  /* 0x000000042a047c23 */ /* 0x004fc80008010802 */
[----:B------:R2:W-:Y:S02]  /*14880*/  MUFU.EX2 R205, R4 ;  /* 0x0000000400cd7308 */ /* 0x0005e40000000800 */
[----:B--2---:R-:W-:Y:S01]  /*14890*/  FFMA.FTZ R4, R113, UR4, -R2 ;  /* 0x0000000471047c23 */ /* 0x004fe20008010802 */
[----:B---3--:R-:W-:Y:S02]  /*148a0*/  FMNMX.FTZ R0, R0, R6, !PT ;  /* 0x0000000600007209 */ /* 0x008fe40007810000 */
[----:B------:R-:W-:-:S03]  /*148b0*/  FSEL R6, R62, RZ, P1 ;  /* 0x000000ff3e067208 */ /* 0x000fc60000800000 */
[----:B------:R2:W-:Y:S01]  /*148c0*/  MUFU.EX2 R207, R4 ;  /* 0x0000000400cf7308 */ /* 0x0005e20000000800 */
[----:B------:R-:W3:Y:S01]  /*148d0*/  SHFL.BFLY PT, R5, R0, 0x1, 0x1f ;  /* 0x0c201f0000057f89 */ /* 0x000ee200000e0000 */
[----:B------:R-:W-:-:S04]  /*148e0*/  FADD.FTZ R6, R136, -R6 ;  /* 0x8000000688067221 */ /* 0x000fc80000010000 */
[----:B------:R-:W-:Y:S01]  /*148f0*/  FMUL.FTZ R6, R6, UR4 ;  /* 0x0000000406067c20 */ /* 0x000fe20008410000 */
[--C-:B--2---:R-:W-:Y:S02]  /*14900*/  FFMA.FTZ R4, R43, UR4, -R2.reuse ;  /* 0x000000042b047c23 */ /* 0x104fe40008010802 */
[----:B------:R-:W-:Y:S02]  /*14910*/  LDSM.16.MT88.4 R40, [R217+0x5800] ;  /* 0x00580000d928783b */ /* 0x000fe40000004200 */
        /* <DEDUP_REMOVED lines=46> */
[----:B-1----:R1:W-:Y:S02]  /*14c00*/  MUFU.EX2 R8, R4 ;  /* 0x0000000400087308 */ /* 0x0023e40000000800 */
[--C-:B-1----:R-:W-:Y:S01]  /*14c10*/  FFMA.FTZ R4, R61, UR4, -R2.reuse ;  /* 0x000000043d047c23 */ /* 0x102fe20008010802 */
[----:B---3--:R-:W-:Y:S01]  /*14c20*/  FMNMX.FTZ R61, R0, R5, !PT ;  /* 0x00000005003d7209 */ /* 0x008fe20007810000 */
[----:B------:R-:W-:-:S04]  /*14c30*/  FFMA.FTZ R0, R24, UR4, -R2 ;  /* 0x0000000418007c23 */ /* 0x000fc80008010802 */
[----:B------:R1:W-:Y:S01]  /*14c40*/  MUFU.EX2 R9, R4 ;  /* 0x0000000400097308 */ /* 0x0003e20000000800 */
[----:B------:R-:W-:-:S04]  /*14c50*/  FSETP.NEU.FTZ.AND P0, PT, R61, -INF , PT ;  /* 0xff8000003d00780b */ /* 0x000fc80003f1d000 */
[----:B------:R-:W-:-:S03]  /*14c60*/  FSEL R5, R61, RZ, P0 ;  /* 0x000000ff3d057208 */ /* 0x000fc60000000000 */
[----:B------:R2:W-:Y:S02]  /*14c70*/  MUFU.EX2 R12, R0 ;  /* 0x00000000000c7308 */ /* 0x0005e40000000800 */
[----:B------:R-:W-:-:S04]  /*14c80*/  FADD.FTZ R3, R3, -R5 ;  /* 0x8000000503037221 */ /* 0x000fc80000010000 */
[----:B------:R-:W-:Y:S01]  /*14c90*/  FMUL.FTZ R3, R3, UR4 ;  /* 0x0000000403037c20 */ /* 0x000fe20008410000 */
[----:B-1----:R-:W-:-:S03]  /*14ca0*/  FFMA.FTZ R4, R28, UR4, -R2 ;  /* 0x000000041c047c23 */ /* 0x002fc60008010802 */
[----:B------:R-:W1:Y:S01]  /*14cb0*/  MUFU.EX2 R60, R3 ;  /* 0x00000003003c7308 */ /* 0x000e620000000800 */
[----:B------:R-:W-:Y:S01]  /*14cc0*/  LDSM.16.MT88.4 R28, [R217+0x5400] ;  /* 0x00540000d91c783b */ /* 0x000fe20000004200 */
[----:B--2---:R-:W-:-:S06]  /*14cd0*/  FMUL.FTZ R0, R61, UR4 ;  /* 0x000000043d007c20 */ /* 0x004fcc0008410000 */
[----:B------:R2:W-:Y:S01]  /*14ce0*/  MUFU.EX2 R10, R4 ;  /* 0x00000004000a7308 */ /* 0x0005e20000000800 */
[----:B------:R-:W-:Y:S01]  /*14cf0*/  FSEL R0, R0, RZ, P0 ;  /* 0x000000ff00007208 */ /* 0x000fe20000000000 */
[-C--:B-1----:R-:W-:Y:S01]  /*14d00*/  FMUL.FTZ R146, R146, R60.reuse ;  /* 0x0000003c92927220 */ /* 0x082fe20000410000 */
[-C--:B------:R-:W-:Y:S01]  /*14d10*/  FMUL.FTZ R147, R147, R60.reuse ;  /* 0x0000003c93937220 */ /* 0x080fe20000410000 */
[-C--:B------:R-:W-:Y:S01]  /*14d20*/  FMUL.FTZ R142, R142, R60.reuse ;  /* 0x0000003c8e8e7220 */ /* 0x080fe20000410000 */
[-C--:B------:R-:W-:Y:S01]  /*14d30*/  FMUL.FTZ R143, R143, R60.reuse ;  /* 0x0000003c8f8f7220 */ /* 0x080fe20000410000 */
[-C--:B------:R-:W-:Y:S01]  /*14d40*/  FMUL.FTZ R150, R150, R60.reuse ;  /* 0x0000003c96967220 */ /* 0x080fe20000410000 */
[-C--:B------:R-:W-:Y:S01]  /*14d50*/  FMUL.FTZ R151, R151, R60.reuse ;  /* 0x0000003c97977220 */ /* 0x080fe20000410000 */
[----:B------:R-:W-:Y:S01]  /*14d60*/  FFMA.FTZ R3, R162, UR4, -R0 ;  /* 0x00000004a2037c23 */ /* 0x000fe20008010800 */
[-C--:B------:R-:W-:Y:S01]  /*14d70*/  FMUL.FTZ R154, R154, R60.reuse ;  /* 0x0000003c9a9a7220 */ /* 0x080fe20000410000 */
[----:B--2---:R-:W-:Y:S01]  /*14d80*/  FFMA.FTZ R4, R55, UR4, -R2 ;  /* 0x0000000437047c23 */ /* 0x004fe20008010802 */
[----:B------:R-:W-:Y:S01]  /*14d90*/  FMUL.FTZ R155, R155, R60 ;  /* 0x0000003c9b9b7220 */ /* 0x000fe20000410000 */
[----:B------:R1:W-:Y:S08]  /*14da0*/  MUFU.EX2 R162, R3 ;  /* 0x0000000300a27308 */ /* 0x0003f00000000800 */
[----:B------:R2:W-:Y:S01]  /*14db0*/  MUFU.EX2 R11, R4 ;  /* 0x00000004000b7308 */ /* 0x0005e20000000800 */
[----:B-1----:R-:W-:-:S07]  /*14dc0*/  FFMA.FTZ R3, R163, UR4, -R0 ;  /* 0x00000004a3037c23 */ /* 0x002fce0008010800 */
[----:B------:R1:W-:Y:S01]  /*14dd0*/  MUFU.EX2 R163, R3 ;  /* 0x0000000300a37308 */ /* 0x0003e20000000800 */
[----:B--2---:R-:W-:-:S07]  /*14de0*/  FFMA.FTZ R4, R57, UR4, -R2 ;  /* 0x0000000439047c23 */ /* 0x004fce0008010802 */
[----:B------:R2:W-:Y:S01]  /*14df0*/  MUFU.EX2 R13, R4 ;  /* 0x00000004000d7308 */ /* 0x0005e20000000800 */
[----:B-1----:R-:W-:Y:S01]  /*14e00*/  FFMA.FTZ R3, R159, UR4, -R0 ;  /* 0x000000049f037c23 */ /* 0x002fe20008010800 */
[----:B------:R-:W-:Y:S01]  /*14e10*/  MOV R159, R7 ;  /* 0x00000007009f7202 */ /* 0x000fe20000000f00 */
[----:B--2---:R-:W-:Y:S02]  /*14e20*/  FFMA.FTZ R4, R32, UR4, -R2 ;  /* 0x0000000420047c23 */ /* 0x004fe40008010802 */
[----:B------:R-:W-:Y:S03]  /*14e30*/  LDSM.16.MT88.4 R32, [R218+0x5400] ;  /* 0x00540000da20783b */ /* 0x000fe60000004200 */
[----:B------:R1:W2:Y:S02]  /*14e40*/  MUFU.EX2 R14, R4 ;  /* 0x00000004000e7308 */ /* 0x0002a40000000800 */
[----:B-1----:R-:W-:-:S06]  /*14e50*/  FFMA.FTZ R4, R49, UR4, -R0 ;  /* 0x0000000431047c23 */ /* 0x002fcc0008010800 */
[----:B------:R1:W-:Y:S02]  /*14e60*/  MUFU.EX2 R64, R4 ;  /* 0x0000000400407308 */ /* 0x0003e40000000800 */
[----:B-1----:R-:W-:Y:S01]  /*14e70*/  FFMA.FTZ R4, R199, UR4, -R0 ;  /* 0x00000004c7047c23 */ /* 0x002fe20008010800 */
[----:B--2---:R-:W-:-:S05]  /*14e80*/  MOV R199, R14 ;  /* 0x0000000e00c77202 */ /* 0x004fca0000000f00 */
[----:B------:R1:W-:Y:S02]  /*14e90*/  MUFU.EX2 R80, R4 ;  /* 0x0000000400507308 */ /* 0x0003e40000000800 */
[----:B-1----:R-:W-:-:S06]  /*14ea0*/  FFMA.FTZ R4, R51, UR4, -R0 ;  /* 0x0000000433047c23 */ /* 0x002fcc0008010800 */
[----:B------:R1:W-:Y:S02]  /*14eb0*/  MUFU.EX2 R81, R4 ;  /* 0x0000000400517308 */ /* 0x0003e40000000800 */
[----:B-1----:R-:W-:Y:S01]  /*14ec0*/  FFMA.FTZ R4, R195, UR4, -R0 ;  /* 0x00000004c3047c23 */ /* 0x002fe20008010800 */
[----:B------:R-:W-:-:S05]  /*14ed0*/  MOV R195, R13 ;  /* 0x0000000d00c37202 */ /* 0x000fca0000000f00 */
[----:B------:R1:W-:Y:S02]  /*14ee0*/  MUFU.EX2 R84, R4 ;  /* 0x0000000400547308 */ /* 0x0003e40000000800 */
[----:B-1----:R-:W-:-:S06]  /*14ef0*/  FFMA.FTZ R4, R52, UR4, -R0 ;  /* 0x0000000434047c23 */ /* 0x002fcc0008010800 */
[----:B------:R1:W-:Y:S02]  /*14f00*/  MUFU.EX2 R92, R4 ;  /* 0x00000004005c7308 */ /* 0x0003e40000000800 */
[--C-:B-1----:R-:W-:Y:S01]  /*14f10*/  FFMA.FTZ R4, R191, UR4, -R0.reuse ;  /* 0x00000004bf047c23 */ /* 0x102fe20008010800 */
[----:B------:R-:W-:Y:S02]  /*14f20*/  MOV R191, R12 ;  /* 0x0000000c00bf7202 */ /* 0x000fe40000000f00 */
[----:B------:R-:W1:Y:S03]  /*14f30*/  LDSM.16.MT88.4 R12, [R217+0x5000] ;  /* 0x00500000d90c783b */ /* 0x000e660000004200 */
[----:B------:R2:W3:Y:S02]  /*14f40*/  MUFU.EX2 R105, R4 ;  /* 0x0000000400697308 */ /* 0x0004e40000000800 */
[----:B--2---:R-:W-:Y:S01]  /*14f50*/  FFMA.FTZ R4, R53, UR4, -R0 ;  /* 0x0000000435047c23 */ /* 0x004fe20008010800 */
[----:B---3--:R-:W-:-:S05]  /*14f60*/  F2FP.BF16.F32.PACK_AB R5, R105, R92 ;  /* 0x0000005c6905723e */ /* 0x008fca00000010ff */
[----:B------:R2:W-:Y:S02]  /*14f70*/  MUFU.EX2 R117, R4 ;  /* 0x0000000400757308 */ /* 0x0005e40000000800 */
[----:B--2---:R-:W-:Y:S01]  /*14f80*/  FFMA.FTZ R4, R187, UR4, -R0 ;  /* 0x00000004bb047c23 */ /* 0x004fe20008010800 */
[----:B------:R-:W-:Y:S02]  /*14f90*/  MOV R187, R11 ;  /* 0x0000000b00bb7202 */ /* 0x000fe40000000f00 */
[----:B------:R-:W-:-:S03]  /*14fa0*/  F2FP.BF16.F32.PACK_AB R11, R84, R81 ;  /* 0x00000051540b723e */ /* 0x000fc600000010ff */
[----:B------:R2:W3:Y:S02]  /*14fb0*/  MUFU.EX2 R125, R4 ;  /* 0x00000004007d7308 */ /* 0x0004e40000000800 */
[--C-:B--2---:R-:W-:Y:S01]  /*14fc0*/  FFMA.FTZ R4, R54, UR4, -R0.reuse ;  /* 0x0000000436047c23 */ /* 0x104fe20008010800 */
[----:B---3--:R-:W-:Y:S01]  /*14fd0*/  F2FP.BF16.F32.PACK_AB R7, R125, R117 ;  /* 0x000000757d07723e */ /* 0x008fe200000010ff */
[----:B------:R-:W-:Y:S04]  /*14fe0*/  LDSM.16.MT88.4 R52, [R217+0x7000] ;  /* 0x00700000d934783b */ /* 0x000fe80000004200 */
[----:B------:R2:W-:Y:S02]  /*14ff0*/  MUFU.EX2 R156, R4 ;  /* 0x00000004009c7308 */ /* 0x0005e40000000800 */
[----:B--2---:R-:W-:Y:S01]  /*15000*/  FFMA.FTZ R4, R183, UR4, -R0 ;  /* 0x00000004b7047c23 */ /* 0x004fe20008010800 */
[----:B------:R-:W-:-:S02]  /*15010*/  MOV R183, R10 ;  /* 0x0000000a00b77202 */ /* 0x000fc40000000f00 */
[----:B------:R-:W-:-:S03]  /*15020*/  F2FP.BF16.F32.PACK_AB R10, R176, R166 ;  /* 0x000000a6b00a723e */ /* 0x000fc600000010ff */
[----:B------:R2:W-:Y:S02]  /*15030*/  MUFU.EX2 R157, R4 ;  /* 0x00000004009d7308 */ /* 0x0005e40000000800 */
[----:B--2---:R-:W-:-:S06]  /*15040*/  FFMA.FTZ R4, R56, UR4, -R0 ;  /* 0x0000000438047c23 */ /* 0x004fcc0008010800 */
[----:B------:R-:W2:Y:S08]  /*15050*/  MUFU.EX2 R56, R6 ;  /* 0x0000000600387308 */ /* 0x000eb00000000800 */
[----:B------:R3:W-:Y:S01]  /*15060*/  MUFU.EX2 R160, R4 ;  /* 0x0000000400a07308 */ /* 0x0007e20000000800 */
        /* <DEDUP_REMOVED lines=8> */
[----:B---3--:R-:W-:Y:S01]  /*150f0*/  FFMA.FTZ R4, R179, UR4, -R0 ;  /* 0x00000004b3047c23 */ /* 0x008fe20008010800 */
[----:B------:R-:W-:-:S02]  /*15100*/  MOV R179, R9 ;  /* 0x0000000900b37202 */ /* 0x000fc40000000f00 */
[----:B------:R-:W-:Y:S01]  /*15110*/  F2FP.BF16.F32.PACK_AB R9, R80, R64 ;  /* 0x000000405009723e */ /* 0x000fe200000010ff */
[----:B------:R2:W3:Y:S01]  /*15120*/  MUFU.EX2 R161, R4 ;  /* 0x0000000400a17308 */ /* 0x0004e20000000800 */
[----:B------:R-:W-:Y:S01]  /*15130*/  F2FP.BF16.F32.PACK_AB R6, R184, R182 ;  /* 0x000000b6b806723e */ /* 0x000fe200000010ff */
[----:B--2---:R-:W-:-:S06]  /*15140*/  FFMA.FTZ R4, R63, UR4, -R0 ;  /* 0x000000043f047c23 */ /* 0x004fcc0008010800 */
[----:B------:R2:W-:Y:S02]  /*15150*/  MUFU.EX2 R165, R4 ;  /* 0x0000000400a57308 */ /* 0x0005e40000000800 */
[----:B--2---:R-:W-:Y:S01]  /*15160*/  FFMA.FTZ R4, R167, UR4, -R0 ;  /* 0x00000004a7047c23 */ /* 0x004fe20008010800 */
[----:B------:R-:W-:Y:S02]  /*15170*/  MOV R167, R8 ;  /* 0x0000000800a77202 */ /* 0x000fe40000000f00 */
[----:B------:R-:W-:-:S03]  /*15180*/  F2FP.BF16.F32.PACK_AB R8, R66, R58 ;  /* 0x0000003a4208723e */ /* 0x000fc600000010ff */
[----:B------:R2:W4:Y:S04]  /*15190*/  MUFU.EX2 R164, R4 ;  /* 0x0000000400a47308 */ /* 0x0005280000000800 */
[C---:B-1----:R-:W-:Y:S04]  /*151a0*/  HMMA.16816.F32.BF16 R20, R8.reuse, R12, R144 ;  /* 0x0000000c0814723c */ /* 0x042fe80000041890 */
[----:B------:R1:W-:Y:S02]  /*151b0*/  MUFU.EX2 R144, R3 ;  /* 0x0000000300907308 */ /* 0x0003e40000000800 */
[----:B------:R-:W-:Y:S01]  /*151c0*/  HMMA.16816.F32.BF16 R24, R8, R14, R140 ;  /* 0x0000000e0818723c */ /* 0x000fe2000004188c */
[----:B------:R-:W-:Y:S01]  /*151d0*/  MOV R145, R47 ;  /* 0x0000002f00917202 */ /* 0x000fe20000000f00 */
[----:B------:R-:W-:Y:S01]  /*151e0*/  LDSM.16.MT88.4 R140, [R217+0x7c00] ;  /* 0x007c0000d98c783b */ /* 0x000fe20000004200 */
[----:B------:R-:W-:Y:S01]  /*151f0*/  MOV R146, R50 ;  /* 0x0000003200927202 */ /* 0x000fe20000000f00 */
[----:B--2---:R-:W-:-:S02]  /*15200*/  FFMA.FTZ R4, R158, UR4, -R0 ;  /* 0x000000049e047c23 */ /* 0x004fc40008010800 */
[C---:B------:R-:W-:Y:S01]  /*15210*/  HMMA.16816.F32.BF16 R148, R8.reuse, R16, R148 ;  /* 0x000000100894723c */ /* 0x040fe20000041894 */
[----:B------:R-:W-:Y:S01]  /*15220*/  LDSM.16.MT88.4 R48, [R217+0x6800] ;  /* 0x00680000d930783b */ /* 0x000fe20000004200 */
[----:B------:R-:W-:Y:S01]  /*15230*/  MOV R147, R59 ;  /* 0x0000003b00937202 */ /* 0x000fe20000000f00 */
[----:B------:R2:W5:Y:S03]  /*15240*/  MUFU.EX2 R158, R4 ;  /* 0x00000004009e7308 */ /* 0x0005660000000800 */
[----:B------:R-:W-:Y:S01]  /*15250*/  HMMA.16816.F32.BF16 R12, R8, R18, R152 ;  /* 0x00000012080c723c */ /* 0x000fe20000041898 */
[----:B------:R-:W5:Y:S01]  /*15260*/  LDSM.16.MT88.4 R16, [R218+0x5800] ;  /* 0x00580000da10783b */ /* 0x000f620000004200 */
[----:B-1----:R-:W-:-:S04]  /*15270*/  FFMA.FTZ R3, R130, UR4, -R0 ;  /* 0x0000000482037c23 */ /* 0x002fc80008010800 */
[----:B------:R1:W-:Y:S01]  /*15280*/  MUFU.EX2 R136, R3 ;  /* 0x0000000300887308 */ /* 0x0003e20000000800 */
[----:B------:R-:W-:Y:S02]  /*15290*/  MOV R155, R38 ;  /* 0x00000026009b7202 */ /* 0x000fe40000000f00 */
[----:B------:R-:W-:Y:S02]  /*152a0*/  MOV R154, R37 ;  /* 0x00000025009a7202 */ /* 0x000fe40000000f00 */
[----:B------:R-:W-:Y:S02]  /*152b0*/  MOV R153, R36 ;  /* 0x0000002400997202 */ /* 0x000fe40000000f00 */
[----:B------:R-:W5:Y:S01]  /*152c0*/  LDSM.16.MT88.4 R36, [R217+0x5c00] ;  /* 0x005c0000d924783b */ /* 0x000f620000004200 */
[----:B--2---:R-:W-:Y:S02]  /*152d0*/  F2FP.BF16.F32.PACK_AB R4, R180, R178 ;  /* 0x000000b2b404723e */ /* 0x004fe400000010ff */
[----:B------:R-:W-:-:S02]  /*152e0*/  F2FP.BF16.F32.PACK_AB R8, R181, R185 ;  /* 0x000000b9b508723e */ /* 0x000fc400000010ff */
[----:B------:R-:W-:Y:S02]  /*152f0*/  F2FP.BF16.F32.PACK_AB R9, R157, R156 ;  /* 0x0000009c9d09723e */ /* 0x000fe400000010ff */
[----:B------:R-:W-:Y:S01]  /*15300*/  F2FP.BF16.F32.PACK_AB R10, R177, R186 ;  /* 0x000000bab10a723e */ /* 0x000fe200000010ff */
[C---:B------:R-:W-:Y:S01]  /*15310*/  HMMA.16816.F32.BF16 R20, R4.reuse, R28, R20 ;  /* 0x0000001c0414723c */ /* 0x040fe20000041814 */
[----:B---3--:R-:W-:Y:S01]  /*15320*/  F2FP.BF16.F32.PACK_AB R11, R161, R160 ;  /* 0x000000a0a10b723e */ /* 0x008fe200000010ff */
[--C-:B-1----:R-:W-:Y:S01]  /*15330*/  FFMA.FTZ R3, R131, UR4, -R0.reuse ;  /* 0x0000000483037c23 */ /* 0x102fe20008010800 */
[----:B------:R-:W-:Y:S02]  /*15340*/  MOV R152, R72 ;  /* 0x0000004800987202 */ /* 0x000fe40000000f00 */
[----:B------:R-:W-:Y:S01]  /*15350*/  MOV R131, R67 ;  /* 0x0000004300837202 */ /* 0x000fe20000000f00 */
[C---:B------:R-:W-:Y:S01]  /*15360*/  HMMA.16816.F32.BF16 R24, R4.reuse, R30, R24 ;  /* 0x0000001e0418723c */ /* 0x040fe20000041818 */
[----:B------:R1:W2:Y:S05]  /*15370*/  MUFU.EX2 R130, R3 ;  /* 0x0000000300827308 */ /* 0x0002aa0000000800 */
[C---:B------:R-:W-:Y:S06]  /*15380*/  HMMA.16816.F32.BF16 R28, R4.reuse, R32, R148 ;  /* 0x00000020041c723c */ /* 0x040fec0000041894 */
[----:B------:R-:W-:Y:S01]  /*15390*/  HMMA.16816.F32.BF16 R12, R4, R34, R12 ;  /* 0x00000022040c723c */ /* 0x000fe2000004180c */
[----:B------:R-:W3:Y:S05]  /*153a0*/  LDSM.16.MT88.4 R32, [R218+0x5c00] ;  /* 0x005c0000da20783b */ /* 0x000eea0000004200 */
[----:B------:R-:W-:Y:S01]  /*153b0*/  HMMA.16816.F32.BF16 R20, R8, R40, R20 ;  /* 0x000000280814723c */ /* 0x000fe20000041814 */
[----:B-1----:R-:W-:Y:S01]  /*153c0*/  FFMA.FTZ R3, R126, UR4, -R0 ;  /* 0x000000047e037c23 */ /* 0x002fe20008010800 */
[----:B------:R-:W-:-:S02]  /*153d0*/  F2FP.BF16.F32.PACK_AB R4, R190, R188 ;  /* 0x000000bcbe04723e */ /* 0x000fc400000010ff */
[----:B----4-:R-:W-:Y:S01]  /*153e0*/  F2FP.BF16.F32.PACK_AB R5, R164, R165 ;  /* 0x000000a5a405723e */ /* 0x010fe200000010ff */
[----:B------:R1:W-:Y:S01]  /*153f0*/  MUFU.EX2 R129, R3 ;  /* 0x0000000300817308 */ /* 0x0003e20000000800 */
[----:B------:R-:W-:Y:S01]  /*15400*/  HMMA.16816.F32.BF16 R24, R8, R42, R24 ;  /* 0x0000002a0818723c */ /* 0x000fe20000041818 */
[----:B------:R-:W-:Y:S01]  /*15410*/  F2FP.BF16.F32.PACK_AB R6, R192, R189 ;  /* 0x000000bdc006723e */ /* 0x000fe200000010ff */
[----:B------:R-:W-:Y:S01]  /*15420*/  LDSM.16.MT88.4 R40, [R217+0x6400] ;  /* 0x00640000d928783b */ /* 0x000fe20000004200 */
[----:B------:R-:W-:-:S03]  /*15430*/  F2FP.BF16.F32.PACK_AB R7, R163, R162 ;  /* 0x000000a2a307723e */ /* 0x000fc600000010ff */
[C---:B-----5:R-:W-:Y:S06]  /*15440*/  HMMA.16816.F32.BF16 R28, R8.reuse, R16, R28 ;  /* 0x00000010081c723c */ /* 0x060fec000004181c */
[----:B------:R-:W-:Y:S01]  /*15450*/  HMMA.16816.F32.BF16 R12, R8, R18, R12 ;  /* 0x00000012080c723c */ /* 0x000fe2000004180c */
[----:B------:R-:W4:Y:S01]  /*15460*/  LDSM.16.MT88.4 R16, [R218+0x6000] ;  /* 0x00600000da10783b */ /* 0x000f220000004200 */
[----:B-1----:R-:W-:Y:S01]  /*15470*/  FFMA.FTZ R3, R127, UR4, -R0 ;  /* 0x000000047f037c23 */ /* 0x002fe20008010800 */
[----:B------:R-:W-:-:S03]  /*15480*/  MOV R127, R46 ;  /* 0x0000002e007f7202 */ /* 0x000fc60000000f00 */
[C---:B------:R-:W-:Y:S01]  /*15490*/  HMMA.16816.F32.BF16 R20, R4.reuse, R36, R20 ;  /* 0x000000240414723c */ /* 0x040fe20000041814 */
[----:B------:R-:W1:Y:S01]  /*154a0*/  LDSM.16.MT88.4 R44, [R217+0x6000] ;  /* 0x00600000d92c783b */ /* 0x000e620000004200 */
[----:B------:R5:W5:Y:S01]  /*154b0*/  MUFU.EX2 R126, R3 ;  /* 0x00000003007e7308 */ /* 0x000b620000000800 */
[----:B------:R-:W-:Y:S02]  /*154c0*/  F2FP.BF16.F32.PACK_AB R8, R193, R194 ;  /* 0x000000c2c108723e */ /* 0x000fe400000010ff */
[----:B------:R-:W-:Y:S01]  /*154d0*/  F2FP.BF16.F32.PACK_AB R9, R144, R158 ;  /* 0x0000009e9009723e */ /* 0x000fe200000010ff */
[----:B------:R-:W-:Y:S01]  /*154e0*/  HMMA.16816.F32.BF16 R24, R4, R38, R24 ;  /* 0x000000260418723c */ /* 0x000fe20000041818 */
[----:B------:R-:W-:Y:S01]  /*154f0*/  F2FP.BF16.F32.PACK_AB R10, R197, R196 ;  /* 0x000000c4c50a723e */ /* 0x000fe200000010ff */
[----:B------:R-:W-:Y:S01]  /*15500*/  LDSM.16.MT88.4 R36, [R218+0x6800] ;  /* 0x00680000da24783b */ /* 0x000fe20000004200 */
[----:B--2---:R-:W-:-:S03]  /*15510*/  F2FP.BF16.F32.PACK_AB R11, R130, R136 ;  /* 0x00000088820b723e */ /* 0x004fc600000010ff */
[C---:B---3--:R-:W-:Y:S06]  /*15520*/  HMMA.16816.F32.BF16 R28, R4.reuse, R32, R28 ;  /* 0x00000020041c723c */ /* 0x048fec000004181c */
[----:B------:R-:W-:Y:S01]  /*15530*/  HMMA.16816.F32.BF16 R12, R4, R34, R12 ;  /* 0x00000022040c723c */ /* 0x000fe2000004180c */
[----:B-----5:R-:W-:Y:S01]  /*15540*/  FFMA.FTZ R3, R122, UR4, -R0 ;  /* 0x000000047a037c23 */ /* 0x020fe20008010800 */
[----:B------:R-:W2:Y:S03]  /*15550*/  LDSM.16.MT88.4 R32, [R218+0x6400] ;  /* 0x00640000da20783b */ /* 0x000ea60000004200 */
[----:B------:R3:W-:Y:S02]  /*15560*/  MUFU.EX2 R121, R3 ;  /* 0x0000000300797308 */ /* 0x0007e40000000800 */
[----:B------:R-:W-:-:S02]  /*15570*/  F2FP.BF16.F32.PACK_AB R4, R198, R200 ;  /* 0x000000c8c604723e */ /* 0x000fc400000010ff */
[----:B------:R-:W-:Y:S02]  /*15580*/  F2FP.BF16.F32.PACK_AB R5, R126, R129 ;  /* 0x000000817e05723e */ /* 0x000fe400000010ff */
[----:B------:R-:W-:-:S07]  /*15590*/  F2FP.BF16.F32.PACK_AB R6, R203, R201 ;  /* 0x000000c9cb06723e */ /* 0x000fce00000010ff */
[----:B----4-:R-:W-:Y:S01]  /*155a0*/  HMMA.16816.F32.BF16 R28, R8, R16, R28 ;  /* 0x00000010081c723c */ /* 0x010fe2000004181c */
[----:B---3--:R-:W-:-:S05]  /*155b0*/  FFMA.FTZ R3, R123, UR4, -R0 ;  /* 0x000000047b037c23 */ /* 0x008fca0008010800 */
[C---:B-1----:R-:W-:Y:S01]  /*155c0*/  HMMA.16816.F32.BF16 R20, R8.reuse, R44, R20 ;  /* 0x0000002c0814723c */ /* 0x042fe20000041814 */
[----:B------:R1:W3:Y:S05]  /*155d0*/  MUFU.EX2 R113, R3 ;  /* 0x0000000300717308 */ /* 0x0002ea0000000800 */
[C---:B------:R-:W-:Y:S01]  /*155e0*/  HMMA.16816.F32.BF16 R24, R8.reuse, R46, R24 ;  /* 0x0000002e0818723c */ /* 0x040fe20000041818 */
[----:B------:R-:W4:Y:S05]  /*155f0*/  LDSM.16.MT88.4 R44, [R217+0x6c00] ;  /* 0x006c0000d92c783b */ /* 0x000f2a0000004200 */
[----:B------:R-:W-:Y:S01]  /*15600*/  HMMA.16816.F32.BF16 R12, R8, R18, R12 ;  /* 0x00000012080c723c */ /* 0x000fe2000004180c */
[----:B-1----:R-:W-:Y:S01]  /*15610*/  FFMA.FTZ R3, R118, UR4, -R0 ;  /* 0x0000000476037c23 */ /* 0x002fe20008010800 */
[----:B---3--:R-:W-:-:S05]  /*15620*/  F2FP.BF16.F32.PACK_AB R7, R113, R121 ;  /* 0x000000797107723e */ /* 0x008fca00000010ff */
[----:B------:R-:W-:Y:S01]  /*15630*/  F2FP.BF16.F32.PACK_AB R8, R204, R202 ;  /* 0x000000cacc08723e */ /* 0x000fe200000010ff */
[----:B------:R1:W-:Y:S01]  /*15640*/  MUFU.EX2 R109, R3 ;  /* 0x00000003006d7308 */ /* 0x0003e20000000800 */
[----:B------:R-:W-:-:S03]  /*15650*/  F2FP.BF16.F32.PACK_AB R10, R207, R205 ;  /* 0x000000cdcf0a723e */ /* 0x000fc600000010ff */
[C---:B------:R-:W-:Y:S06]  /*15660*/  HMMA.16816.F32.BF16 R20, R4.reuse, R40, R20 ;  /* 0x000000280414723c */ /* 0x040fec0000041814 */
[C---:B------:R-:W-:Y:S01]  /*15670*/  HMMA.16816.F32.BF16 R24, R4.reuse, R42, R24 ;  /* 0x0000002a0418723c */ /* 0x040fe20000041818 */
[----:B------:R-:W3:Y:S05]  /*15680*/  LDSM.16.MT88.4 R40, [R218+0x6c00] ;  /* 0x006c0000da28783b */ /* 0x000eea0000004200 */
[----:B--2---:R-:W-:Y:S01]  /*15690*/  HMMA.16816.F32.BF16 R28, R4, R32, R28 ;  /* 0x00000020041c723c */ /* 0x004fe2000004181c */
[----:B-1----:R-:W-:-:S04]  /*156a0*/  FFMA.FTZ R3, R119, UR4, -R0 ;  /* 0x0000000477037c23 */ /* 0x002fc80008010800 */
[----:B------:R1:W2:Y:S01]  /*156b0*/  MUFU.EX2 R101, R3 ;  /* 0x0000000300657308 */ /* 0x0002a20000000800 */
[----:B------:R-:W-:Y:S07]  /*156c0*/  HMMA.16816.F32.BF16 R16, R4, R34, R12 ;  /* 0x000000220410723c */ /* 0x000fee000004180c */
        /* <DEDUP_REMOVED lines=12> */
[----:B------:R-:W2:Y:S05]  /*15790*/  LDSM.16.MT88.4 R48, [R218+0x7000] ;  /* 0x00700000da30783b */ /* 0x000eaa0000004200 */
[----:B------:R-:W-:Y:S01]  /*157a0*/  HMMA.16816.F32.BF16 R32, R8, R36, R28 ;  /* 0x000000240820723c */ /* 0x000fe2000004181c */
[----:B-1----:R-:W-:-:S04]  /*157b0*/  FFMA.FTZ R3, R111, UR4, -R0 ;  /* 0x000000046f037c23 */ /* 0x002fc80008010800 */
[----:B------:R1:W5:Y:S01]  /*157c0*/  MUFU.EX2 R85, R3 ;  /* 0x0000000300557308 */ /* 0x0003620000000800 */
[----:B------:R-:W-:Y:S01]  /*157d0*/  HMMA.16816.F32.BF16 R28, R8, R38, R16 ;  /* 0x00000026081c723c */ /* 0x000fe20000041810 */
[----:B------:R-:W-:Y:S06]  /*157e0*/  LDSM.16.MT88.4 R36, [R218+0x7400] ;  /* 0x00740000da24783b */ /* 0x000fec0000004200 */
[----:B------:R-:W-:Y:S01]  /*157f0*/  FFMA.FTZ R8, R91, UR4, -R0 ;  /* 0x000000045b087c23 */ /* 0x000fe20008010800 */
[----:B------:R-:W-:Y:S01]  /*15800*/  FFMA.FTZ R9, R247, R60, R64 ;  /* 0x0000003cf7097223 */ /* 0x000fe20000010040 */
[----:B-1----:R-:W-:Y:S01]  /*15810*/  FFMA.FTZ R3, R106, UR4, -R0 ;  /* 0x000000046a037c23 */ /* 0x002fe20008010800 */
[----:B-----5:R-:W-:-:S03]  /*15820*/  F2FP.BF16.F32.PACK_AB R5, R85, R88 ;  /* 0x000000585505723e */ /* 0x020fc600000010ff */
[----:B------:R1:W-:Y:S02]  /*15830*/  MUFU.EX2 R77, R3 ;  /* 0x00000003004d7308 */ /* 0x0003e40000000800 */
[----:B-1----:R-:W-:-:S06]  /*15840*/  FFMA.FTZ R3, R107, UR4, -R0 ;  /* 0x000000046b037c23 */ /* 0x002fcc0008010800 */
[----:B------:R1:W5:Y:S02]  /*15850*/  MUFU.EX2 R76, R3 ;  /* 0x00000003004c7308 */ /* 0x0003640000000800 */
[----:B-1----:R-:W-:Y:S01]  /*15860*/  FFMA.FTZ R3, R102, UR4, -R0 ;  /* 0x0000000466037c23 */ /* 0x002fe20008010800 */
[----:B-----5:R-:W-:-:S05]  /*15870*/  F2FP.BF16.F32.PACK_AB R7, R76, R77 ;  /* 0x0000004d4c07723e */ /* 0x020fca00000010ff */
[----:B------:R1:W-:Y:S02]  /*15880*/  MUFU.EX2 R75, R3 ;  /* 0x00000003004b7308 */ /* 0x0003e40000000800 */
[C---:B----4-:R-:W-:Y:S06]  /*15890*/  HMMA.16816.F32.BF16 R20, R4.reuse, R44, R12 ;  /* 0x0000002c0414723c */ /* 0x050fec000004180c */
[----:B------:R-:W-:Y:S01]  /*158a0*/  HMMA.16816.F32.BF16 R16, R4, R46, R24 ;  /* 0x0000002e0410723c */ /* 0x000fe20000041818 */
[----:B------:R-:W-:Y:S01]  /*158b0*/  F2FP.BF16.F32.PACK_AB R12, R212, R211 ;  /* 0x000000d3d40c723e */ /* 0x000fe200000010ff */
[----:B------:R-:W-:Y:S01]  /*158c0*/  LDSM.16.MT88.4 R44, [R217+0x7800] ;  /* 0x00780000d92c783b */ /* 0x000fe20000004200 */
[----:B------:R-:W-:-:S03]  /*158d0*/  F2FP.BF16.F32.PACK_AB R14, R213, R214 ;  /* 0x000000d6d50e723e */ /* 0x000fc600000010ff */
[----:B---3--:R-:W-:Y:S01]  /*158e0*/  HMMA.16816.F32.BF16 R24, R4, R40, R32 ;  /* 0x000000280418723c */ /* 0x008fe20000041820 */
[----:B-1----:R-:W-:-:S04]  /*158f0*/  FFMA.FTZ R3, R103, UR4, -R0 ;  /* 0x0000000467037c23 */ /* 0x002fc80008010800 */
[----:B------:R1:W3:Y:S01]  /*15900*/  MUFU.EX2 R74, R3 ;  /* 0x00000003004a7308 */ /* 0x0002e20000000800 */
[----:B------:R-:W-:Y:S01]  /*15910*/  HMMA.16816.F32.BF16 R28, R4, R42, R28 ;  /* 0x0000002a041c723c */ /* 0x000fe2000004181c */
[----:B------:R-:W-:Y:S06]  /*15920*/  LDSM.16.MT88.4 R40, [R218+0x7800] ;  /* 0x00780000da28783b */ /* 0x000fec0000004200 */
[----:B------:R-:W-:Y:S01]  /*15930*/  FADD.FTZ R5, R80, R9 ;  /* 0x0000000950057221 */ /* 0x000fe20000010000 */
[----:B------:R-:W-:-:S03]  /*15940*/  F2FP.BF16.F32.PACK_AB R6, R145, R252 ;  /* 0x000000fc9106723e */ /* 0x000fc600000010ff */
[----:B------:R-:W-:-:S04]  /*15950*/  FADD.FTZ R5, R81, R5 ;  /* 0x0000000551057221 */ /* 0x000fc80000010000 */
[----:B------:R-:W-:Y:S01]  /*15960*/  FADD.FTZ R5, R84, R5 ;  /* 0x0000000554057221 */ /* 0x000fe20000010000 */
[--C-:B-1----:R-:W-:Y:S01]  /*15970*/  FFMA.FTZ R3, R98, UR4, -R0.reuse ;  /* 0x0000000462037c23 */ /* 0x102fe20008010800 */
[----:B---3--:R-:W-:Y:S02]  /*15980*/  F2FP.BF16.F32.PACK_AB R13, R74, R75 ;  /* 0x0000004b4a0d723e */ /* 0x008fe400000010ff */
[----:B------:R-:W-:Y:S01]  /*15990*/  FADD.FTZ R5, R92, R5 ;  /* 0x000000055c057221 */ /* 0x000fe20000010000 */
[----:B------:R1:W-:Y:S02]  /*159a0*/  MUFU.EX2 R73, R3 ;  /* 0x0000000300497308 */ /* 0x0003e40000000800 */
[----:B-1----:R-:W-:-:S06]  /*159b0*/  FFMA.FTZ R3, R99, UR4, -R0 ;  /* 0x0000000463037c23 */ /* 0x002fcc0008010800 */
[----:B------:R1:W3:Y:S02]  /*159c0*/  MUFU.EX2 R72, R3 ;  /* 0x0000000300487308 */ /* 0x0002e40000000800 */
[----:B-1----:R-:W-:Y:S01]  /*159d0*/  FFMA.FTZ R3, R94, UR4, -R0 ;  /* 0x000000045e037c23 */ /* 0x002fe20008010800 */
[----:B---3--:R-:W-:-:S05]  /*159e0*/  F2FP.BF16.F32.PACK_AB R15, R72, R73 ;  /* 0x00000049480f723e */ /* 0x008fca00000010ff */
[----:B------:R1:W-:Y:S02]  /*159f0*/  MUFU.EX2 R69, R3 ;  /* 0x0000000300457308 */ /* 0x0003e40000000800 */
[C---:B------:R-:W-:Y:S06]  /*15a00*/  HMMA.16816.F32.BF16 R20, R12.reuse, R52, R20 ;  /* 0x000000340c14723c */ /* 0x040fec0000041814 */
[C---:B--2---:R-:W-:Y:S06]  /*15a10*/  HMMA.16816.F32.BF16 R24, R12.reuse, R48, R24 ;  /* 0x000000300c18723c */ /* 0x044fec0000041818 */
[----:B------:R-:W-:Y:S01]  /*15a20*/  HMMA.16816.F32.BF16 R16, R12, R54, R16 ;  /* 0x000000360c10723c */ /* 0x000fe20000041810 */
[----:B-1----:R-:W-:-:S04]  /*15a30*/  FFMA.FTZ R3, R95, UR4, -R0 ;  /* 0x000000045f037c23 */ /* 0x002fc80008010800 */
[----:B------:R1:W2:Y:S01]  /*15a40*/  MUFU.EX2 R68, R3 ;  /* 0x0000000300447308 */ /* 0x0002a20000000800 */
[----:B------:R-:W-:Y:S01]  /*15a50*/  HMMA.16816.F32.BF16 R32, R12, R50, R28 ;  /* 0x000000320c20723c */ /* 0x000fe2000004181c */
[----:B-1----:R-:W-:Y:S01]  /*15a60*/  FFMA.FTZ R3, R90, UR4, -R0 ;  /* 0x000000045a037c23 */ /* 0x002fe20008010800 */
[----:B--2---:R-:W-:-:S05]  /*15a70*/  F2FP.BF16.F32.PACK_AB R9, R68, R69 ;  /* 0x000000454409723e */ /* 0x004fca00000010ff */
[----:B------:R1:W-:Y:S02]  /*15a80*/  MUFU.EX2 R67, R3 ;  /* 0x0000000300437308 */ /* 0x0003e40000000800 */
[----:B-1----:R-:W-:Y:S02]  /*15a90*/  FFMA.FTZ R3, R246, R56, R58 ;  /* 0x00000038f6037223 */ /* 0x002fe4000001003a */
[----:B------:R-:W1:Y:S02]  /*15aa0*/  LDSM.16.MT88.4 R56, [R217+0x7400] ;  /* 0x00740000d938783b */ /* 0x000e640000004200 */
[----:B------:R-:W-:Y:S01]  /*15ab0*/  FADD.FTZ R10, R66, R3 ;  /* 0x00000003420a7221 */ /* 0x000fe20000010000 */
[----:B------:R-:W-:Y:S01]  /*15ac0*/  FFMA.FTZ R3, R86, UR4, -R0 ;  /* 0x0000000456037c23 */ /* 0x000fe20008010800 */
[----:B------:R2:W3:Y:S02]  /*15ad0*/  MUFU.EX2 R66, R8 ;  /* 0x0000000800427308 */ /* 0x0004e40000000800 */
[----:B------:R-:W-:Y:S01]  /*15ae0*/  FADD.FTZ R4, R166, R10 ;  /* 0x0000000aa6047221 */ /* 0x000fe20000010000 */
[----:B------:R-:W-:-:S03]  /*15af0*/  F2FP.BF16.F32.PACK_AB R10, R251, R238 ;  /* 0x000000eefb0a723e */ /* 0x000fc600000010ff */
[----:B------:R-:W-:Y:S02]  /*15b00*/  FADD.FTZ R4, R176, R4 ;  /* 0x00000004b0047221 */ /* 0x000fe40000010000 */
[----:B------:R4:W-:Y:S02]  /*15b10*/  MUFU.EX2 R65, R3 ;  /* 0x0000000300417308 */ /* 0x0009e40000000800 */
[----:B------:R-:W-:Y:S01]  /*15b20*/  FADD.FTZ R4, R178, R4 ;  /* 0x00000004b2047221 */ /* 0x000fe20000010000 */
[----:B--2---:R-:W-:Y:S02]  /*15b30*/  F2FP.BF16.F32.PACK_AB R8, R239, R215 ;  /* 0x000000d7ef08723e */ /* 0x004fe400000010ff */
[----:B---3--:R-:W-:Y:S01]  /*15b40*/  F2FP.BF16.F32.PACK_AB R11, R66, R67 ;  /* 0x00000043420b723e */ /* 0x008fe200000010ff */
[----:B----4-:R-:W-:-:S04]  /*15b50*/  FFMA.FTZ R3, R89, UR4, -R0 ;  /* 0x0000000459037c23 */ /* 0x010fc80008010800 */
[----:B------:R2:W-:Y:S02]  /*15b60*/  MUFU.EX2 R64, R3 ;  /* 0x0000000300407308 */ /* 0x0005e40000000800 */
[C---:B-1----:R-:W-:Y:S06]  /*15b70*/  HMMA.16816.F32.BF16 R28, R8.reuse, R56, R20 ;  /* 0x00000038081c723c */ /* 0x042fec0000041814 */
[----:B------:R-:W-:Y:S01]  /*15b80*/  HMMA.16816.F32.BF16 R20, R8, R36, R24 ;  /* 0x000000240814723c */ /* 0x000fe20000041818 */
[----:B--2---:R-:W-:-:S05]  /*15b90*/  FFMA.FTZ R3, R82, UR4, -R0 ;  /* 0x0000000452037c23 */ /* 0x004fca0008010800 */
[C---:B------:R-:W-:Y:S01]  /*15ba0*/  HMMA.16816.F32.BF16 R16, R8.reuse, R58, R16 ;  /* 0x0000003a0810723c */ /* 0x040fe20000041810 */
[----:B------:R1:W-:Y:S05]  /*15bb0*/  MUFU.EX2 R63, R3 ;  /* 0x00000003003f7308 */ /* 0x0003ea0000000800 */
[----:B------:R-:W-:Y:S01]  /*15bc0*/  HMMA.16816.F32.BF16 R24, R8, R38, R32 ;  /* 0x000000260818723c */ /* 0x000fe20000041820 */
[----:B------:R-:W2:Y:S04]  /*15bd0*/  LDSM.16.MT88.4 R36, [R218+0x7c00] ;  /* 0x007c0000da24783b */ /* 0x000ea80000004200 */
[----:B------:R-:W-:Y:S02]  /*15be0*/  LDSM.16.MT88.4 R32, [R218+0x8000] ;  /* 0x00800000da20783b */ /* 0x000fe40000004200 */
[--C-:B------:R-:W-:Y:S01]  /*15bf0*/  FFMA.FTZ R8, R71, UR4, -R0.reuse ;  /* 0x0000000447087c23 */ /* 0x100fe20008010800 */
[----:B------:R-:W-:-:S03]  /*15c00*/  FFMA.FTZ R10, R169, UR4, -R0 ;  /* 0x00000004a90a7c23 */ /* 0x000fc60008010800 */
[----:B------:R3:W-:Y:S01]  /*15c10*/  MUFU.EX2 R53, R8 ;  /* 0x0000000800357308 */ /* 0x0007e20000000800 */
[----:B-1----:R-:W-:-:S07]  /*15c20*/  FFMA.FTZ R3, R134, UR4, -R0 ;  /* 0x0000000486037c23 */ /* 0x002fce0008010800 */
[----:B------:R1:W4:Y:S01]  /*15c30*/  MUFU.EX2 R60, R3 ;  /* 0x00000003003c7308 */ /* 0x0003220000000800 */
[----:B---3--:R-:W-:-:S07]  /*15c40*/  FFMA.FTZ R8, R137, UR4, -R0 ;  /* 0x0000000489087c23 */ /* 0x008fce0008010800 */
[----:B------:R3:W-:Y:S01]  /*15c50*/  MUFU.EX2 R51, R8 ;  /* 0x0000000800337308 */ /* 0x0007e20000000800 */
[----:B-1----:R-:W-:Y:S01]  /*15c60*/  FADD.FTZ R3, R180, R4 ;  /* 0x00000004b4037221 */ /* 0x002fe20000010000 */
[----:B------:R-:W-:Y:S01]  /*15c70*/  FADD.FTZ R4, R105, R5 ;  /* 0x0000000569047221 */ /* 0x000fe20000010000 */
[----:B------:R-:W-:Y:S01]  /*15c80*/  FFMA.FTZ R5, R83, UR4, -R2 ;  /* 0x0000000453057c23 */ /* 0x000fe20008010802 */
[----:B----4-:R-:W-:Y:S01]  /*15c90*/  F2FP.BF16.F32.PACK_AB R7, R60, R63 ;  /* 0x0000003f3c07723e */ /* 0x010fe200000010ff */
[----:B------:R-:W-:-:S03]  /*15ca0*/  FADD.FTZ R3, R182, R3 ;  /* 0x00000003b6037221 */ /* 0x000fc60000010000 */
[----:B------:R1:W-:Y:S01]  /*15cb0*/  MUFU.EX2 R57, R5 ;  /* 0x0000000500397308 */ /* 0x0003e20000000800 */
[----:B------:R-:W-:-:S04]  /*15cc0*/  FADD.FTZ R3, R184, R3 ;  /* 0x00000003b8037221 */ /* 0x000fc80000010000 */
[----:B------:R-:W-:Y:S01]  /*15cd0*/  FADD.FTZ R13, R185, R3 ;  /* 0x00000003b90d7221 */ /* 0x000fe20000010000 */
[----:B------:R-:W-:Y:S01]  /*15ce0*/  FFMA.FTZ R3, R135, UR4, -R0 ;  /* 0x0000000487037c23 */ /* 0x000fe20008010800 */
[----:B---3--:R-:W-:Y:S02]  /*15cf0*/  FFMA.FTZ R8, R70, UR4, -R2 ;  /* 0x0000000446087c23 */ /* 0x008fe40008010802 */
[----:B------:R-:W-:Y:S01]  /*15d00*/  FADD.FTZ R9, R181, R13 ;  /* 0x0000000db5097221 */ /* 0x000fe20000010000 */
[----:B------:R3:W-:Y:S03]  /*15d10*/  MUFU.EX2 R54, R3 ;  /* 0x0000000300367308 */ /* 0x0007e60000000800 */
[----:B------:R-:W-:Y:S01]  /*15d20*/  FADD.FTZ R9, R186, R9 ;  /* 0x00000009ba097221 */ /* 0x000fe20000010000 */
[----:B-1----:R-:W-:-:S03]  /*15d30*/  FADD.FTZ R5, R117, R4 ;  /* 0x0000000475057221 */ /* 0x002fc60000010000 */
[----:B------:R-:W-:Y:S01]  /*15d40*/  FADD.FTZ R9, R177, R9 ;  /* 0x00000009b1097221 */ /* 0x000fe20000010000 */
[----:B------:R1:W-:Y:S01]  /*15d50*/  MUFU.EX2 R56, R8 ;  /* 0x0000000800387308 */ /* 0x0003e20000000800 */
[----:B------:R-:W-:Y:S01]  /*15d60*/  FFMA.FTZ R4, R78, UR4, -R0 ;  /* 0x000000044e047c23 */ /* 0x000fe20008010800 */
[----:B------:R-:W-:Y:S01]  /*15d70*/  FADD.FTZ R12, R125, R5 ;  /* 0x000000057d0c7221 */ /* 0x000fe20000010000 */
[----:B------:R-:W-:Y:S01]  /*15d80*/  FADD.FTZ R9, R188, R9 ;  /* 0x00000009bc097221 */ /* 0x000fe20000010000 */
[----:B------:R-:W-:-:S03]  /*15d90*/  F2FP.BF16.F32.PACK_AB R5, R64, R65 ;  /* 0x000000414005723e */ /* 0x000fc600000010ff */
[----:B------:R-:W-:Y:S01]  /*15da0*/  FADD.FTZ R9, R190, R9 ;  /* 0x00000009be097221 */ /* 0x000fe20000010000 */
[----:B------:R4:W5:Y:S01]  /*15db0*/  MUFU.EX2 R55, R4 ;  /* 0x0000000400377308 */ /* 0x0009620000000800 */
[----:B---3--:R-:W-:Y:S02]  /*15dc0*/  FADD.FTZ R3, R156, R12 ;  /* 0x0000000c9c037221 */ /* 0x008fe40000010000 */
[----:B------:R-:W-:Y:S02]  /*15dd0*/  FADD.FTZ R9, R189, R9 ;  /* 0x00000009bd097221 */ /* 0x000fe40000010000 */
[----:B------:R-:W-:Y:S02]  /*15de0*/  FADD.FTZ R3, R157, R3 ;  /* 0x000000039d037221 */ /* 0x000fe40000010000 */
[----:B------:R-:W-:Y:S02]  /*15df0*/  FADD.FTZ R9, R192, R9 ;  /* 0x00000009c0097221 */ /* 0x000fe40000010000 */
[----:B------:R-:W-:Y:S01]  /*15e00*/  FADD.FTZ R3, R160, R3 ;  /* 0x00000003a0037221 */ /* 0x000fe20000010000 */
[----:B-1----:R-:W-:Y:S01]  /*15e10*/  FFMA.FTZ R8, R79, UR4, -R0 ;  /* 0x000000044f087c23 */ /* 0x002fe20008010800 */
[----:B------:R-:W-:-:S02]  /*15e20*/  FADD.FTZ R9, R194, R9 ;  /* 0x00000009c2097221 */ /* 0x000fc40000010000 */
[----:B------:R-:W-:Y:S01]  /*15e30*/  FADD.FTZ R3, R161, R3 ;  /* 0x00000003a1037221 */ /* 0x000fe20000010000 */
[----:B------:R1:W-:Y:S01]  /*15e40*/  MUFU.EX2 R50, R8 ;  /* 0x0000000800327308 */ /* 0x0003e20000000800 */
[----:B------:R-:W-:Y:S02]  /*15e50*/  FADD.FTZ R9, R193, R9 ;  /* 0x00000009c1097221 */ /* 0x000fe40000010000 */
[----:B------:R-:W-:Y:S01]  /*15e60*/  FADD.FTZ R3, R165, R3 ;  /* 0x00000003a5037221 */ /* 0x000fe20000010000 */
[----:B----4-:R-:W-:Y:S01]  /*15e70*/  F2FP.BF16.F32.PACK_AB R4, R127, R249 ;  /* 0x000000f97f04723e */ /* 0x010fe200000010ff */
[----:B------:R-:W-:Y:S02]  /*15e80*/  FADD.FTZ R9, R196, R9 ;  /* 0x00000009c4097221 */ /* 0x000fe40000010000 */
[----:B------:R-:W-:Y:S02]  /*15e90*/  FADD.FTZ R3, R164, R3 ;  /* 0x00000003a4037221 */ /* 0x000fe40000010000 */
[----:B------:R-:W-:-:S02]  /*15ea0*/  FADD.FTZ R9, R197, R9 ;  /* 0x00000009c5097221 */ /* 0x000fc40000010000 */
[----:B------:R-:W-:Y:S01]  /*15eb0*/  FADD.FTZ R3, R162, R3 ;  /* 0x00000003a2037221 */ /* 0x000fe20000010000 */
[C---:B------:R-:W-:Y:S01]  /*15ec0*/  HMMA.16816.F32.BF16 R28, R4.reuse, R44, R28 ;  /* 0x0000002c041c723c */ /* 0x040fe2000004181c */
[----:B------:R-:W-:Y:S01]  /*15ed0*/  FADD.FTZ R9, R200, R9 ;  /* 0x00000009c8097221 */ /* 0x000fe20000010000 */
[----:B------:R3:W-:Y:S01]  /*15ee0*/  MUFU.EX2 R44, R10 ;  /* 0x0000000a002c7308 */ /* 0x0007e20000000800 */
[----:B------:R-:W-:Y:S01]  /*15ef0*/  FADD.FTZ R3, R163, R3 ;  /* 0x00000003a3037221 */ /* 0x000fe20000010000 */
[----:B-1----:R-:W-:Y:S01]  /*15f00*/  FFMA.FTZ R8, R138, UR4, -R0 ;  /* 0x000000048a087c23 */ /* 0x002fe20008010800 */
[----:B------:R-:W-:Y:S02]  /*15f10*/  FADD.FTZ R9, R198, R9 ;  /* 0x00000009c6097221 */ /* 0x000fe40000010000 */
[----:B------:R-:W-:Y:S01]  /*15f20*/  FADD.FTZ R3, R158, R3 ;  /* 0x000000039e037221 */ /* 0x000fe20000010000 */
[----:B------:R-:W-:Y:S02]  /*15f30*/  HMMA.16816.F32.BF16 R16, R4, R46, R16 ;  /* 0x0000002e0410723c */ /* 0x000fe40000041810 */
[----:B------:R1:W4:Y:S01]  /*15f40*/  MUFU.EX2 R49, R8 ;  /* 0x0000000800317308 */ /* 0x0003220000000800 */
[----:B------:R-:W-:Y:S01]  /*15f50*/  FADD.FTZ R3, R144, R3 ;  /* 0x0000000390037221 */ /* 0x000fe20000010000 */
[----:B------:R-:W-:-:S02]  /*15f60*/  FADD.FTZ R9, R201, R9 ;  /* 0x00000009c9097221 */ /* 0x000fc40000010000 */
[C---:B------:R-:W-:Y:S01]  /*15f70*/  HMMA.16816.F32.BF16 R20, R4.reuse, R40, R20 ;  /* 0x000000280414723c */ /* 0x040fe20000041814 */
[----:B------:R-:W-:Y:S01]  /*15f80*/  FADD.FTZ R3, R136, R3 ;  /* 0x0000000388037221 */ /* 0x000fe20000010000 */
[----:B------:R-:W-:Y:S01]  /*15f90*/  FADD.FTZ R9, R203, R9 ;  /* 0x00000009cb097221 */ /* 0x000fe20000010000 */
[----:B------:R-:W-:Y:S02]  /*15fa0*/  MOV R136, R62 ;  /* 0x0000003e00887202 */ /* 0x000fe40000000f00 */
[----:B------:R-:W-:Y:S01]  /*15fb0*/  FADD.FTZ R3, R130, R3 ;  /* 0x0000000382037221 */ /* 0x000fe20000010000 */
[----:B------:R-:W-:Y:S01]  /*15fc0*/  HMMA.16816.F32.BF16 R12, R4, R42, R24 ;  /* 0x0000002a040c723c */ /* 0x000fe20000041818 */
[----:B------:R-:W4:Y:S01]  /*15fd0*/  LDSM.16.MT88.4 R24, [R217+0x8000] ;  /* 0x00800000d918783b */ /* 0x000f220000004200 */
[----:B------:R-:W-:Y:S01]  /*15fe0*/  FADD.FTZ R9, R202, R9 ;  /* 0x00000009ca097221 */ /* 0x000fe20000010000 */
[----:B------:R-:W-:Y:S01]  /*15ff0*/  FADD.FTZ R3, R129, R3 ;  /* 0x0000000381037221 */ /* 0x000fe20000010000 */
[----:B---3--:R-:W-:-:S02]  /*16000*/  FFMA.FTZ R10, R116, UR4, -R2 ;  /* 0x00000004740a7c23 */ /* 0x008fc40008010802 */
[----:B------:R-:W-:Y:S01]  /*16010*/  FADD.FTZ R9, R204, R9 ;  /* 0x00000009cc097221 */ /* 0x000fe20000010000 */
[----:B-1----:R-:W-:Y:S01]  /*16020*/  FFMA.FTZ R8, R87, UR4, -R0 ;  /* 0x0000000457087c23 */ /* 0x002fe20008010800 */
[----:B------:R-:W-:Y:S01]  /*16030*/  FADD.FTZ R3, R126, R3 ;  /* 0x000000037e037221 */ /* 0x000fe20000010000 */
[----:B------:R-:W-:Y:S01]  /*16040*/  F2FP.BF16.F32.PACK_AB R4, R147, R146 ;  /* 0x000000929304723e */ /* 0x000fe200000010ff */
[----:B------:R-:W-:Y:S01]  /*16050*/  MUFU.EX2 R246, R10 ;  /* 0x0000000a00f67308 */ /* 0x000fe20000000800 */
[----:B-----5:R-:W-:Y:S01]  /*16060*/  F2FP.BF16.F32.PACK_AB R5, R54, R55 ;  /* 0x000000373605723e */ /* 0x020fe200000010ff */
[----:B------:R-:W-:Y:S01]  /*16070*/  FADD.FTZ R3, R121, R3 ;  /* 0x0000000379037221 */ /* 0x000fe20000010000 */
[----:B------:R-:W-:Y:S02]  /*16080*/  F2FP.BF16.F32.PACK_AB R6, R152, R131 ;  /* 0x000000839806723e */ /* 0x000fe400000010ff */
[----:B------:R-:W-:-:S03]  /*16090*/  F2FP.BF16.F32.PACK_AB R7, R51, R53 ;  /* 0x000000353307723e */ /* 0x000fc600000010ff */
[----:B------:R1:W-:Y:S04]  /*160a0*/  MUFU.EX2 R48, R8 ;  /* 0x0000000800307308 */ /* 0x0003e80000000800 */
[C---:B------:R-:W-:Y:S06]  /*160b0*/  HMMA.16816.F32.BF16 R28, R4.reuse, R140, R28 ;  /* 0x0000008c041c723c */ /* 0x040fec000004181c */
[C---:B--2---:R-:W-:Y:S06]  /*160c0*/  HMMA.16816.F32.BF16 R20, R4.reuse, R36, R20 ;  /* 0x000000240414723c */ /* 0x044fec0000041814 */
[C---:B------:R-:W-:Y:S01]  /*160d0*/  HMMA.16816.F32.BF16 R12, R4.reuse, R38, R12 ;  /* 0x00000026040c723c */ /* 0x040fe2000004180c */
[----:B-1----:R-:W-:Y:S01]  /*160e0*/  FFMA.FTZ R8, R168, UR4, -R0 ;  /* 0x00000004a8087c23 */ /* 0x002fe20008010800 */
[----:B------:R-:W1:Y:S03]  /*160f0*/  LDSM.16.MT88.4 R36, [R217+0x8400] ;  /* 0x00840000d924783b */ /* 0x000e660000004200 */
[----:B------:R2:W3:Y:S01]  /*16100*/  MUFU.EX2 R47, R8 ;  /* 0x00000008002f7308 */ /* 0x0004e20000000800 */
[----:B------:R-:W-:Y:S07]  /*16110*/  HMMA.16816.F32.BF16 R140, R4, R142, R16 ;  /* 0x0000008e048c723c */ /* 0x000fee0000041810 */
[----:B------:R-:W-:-:S02]  /*16120*/  F2FP.BF16.F32.PACK_AB R4, R154, R153 ;  /* 0x000000999a04723e */ /* 0x000fc400000010ff */
[----:B----4-:R-:W-:Y:S02]  /*16130*/  F2FP.BF16.F32.PACK_AB R5, R49, R50 ;  /* 0x000000323105723e */ /* 0x010fe400000010ff */
[----:B------:R-:W-:Y:S01]  /*16140*/  F2FP.BF16.F32.PACK_AB R6, R159, R155 ;  /* 0x0000009b9f06723e */ /* 0x000fe200000010ff */
[----:B--2---:R-:W-:Y:S01]  /*16150*/  FFMA.FTZ R8, R139, UR4, -R2 ;  /* 0x000000048b087c23 */ /* 0x004fe20008010802 */
[----:B---3--:R-:W-:-:S03]  /*16160*/  F2FP.BF16.F32.PACK_AB R7, R47, R48 ;  /* 0x000000302f07723e */ /* 0x008fc600000010ff */
[----:B------:R2:W-:Y:S04]  /*16170*/  MUFU.EX2 R52, R8 ;  /* 0x0000000800347308 */ /* 0x0005e80000000800 */
[C---:B------:R-:W-:Y:S01]  /*16180*/  HMMA.16816.F32.BF16 R16, R4.reuse, R24, R28 ;  /* 0x000000180410723c */ /* 0x040fe2000004181c */
[----:B------:R-:W-:Y:S05]  /*16190*/  LDSM.16.MT88.4 R28, [R217+0x8800] ;  /* 0x00880000d91c783b */ /* 0x000fea0000004200 */
[C---:B------:R-:W-:Y:S01]  /*161a0*/  HMMA.16816.F32.BF16 R140, R4.reuse, R26, R140 ;  /* 0x0000001a048c723c */ /* 0x040fe2000004188c */
[----:B------:R-:W3:Y:S05]  /*161b0*/  LDSM.16.MT88.4 R24, [R218+0x8400] ;  /* 0x00840000da18783b */ /* 0x000eea0000004200 */
[----:B------:R-:W-:Y:S01]  /*161c0*/  HMMA.16816.F32.BF16 R20, R4, R32, R20 ;  /* 0x000000200414723c */ /* 0x000fe20000041814 */
[----:B--2---:R-:W-:Y:S01]  /*161d0*/  FADD.FTZ R8, R113, R3 ;  /* 0x0000000371087221 */ /* 0x004fe20000010000 */
[----:B------:R-:W-:-:S03]  /*161e0*/  FFMA.FTZ R3, R93, UR4, -R0 ;  /* 0x000000045d037c23 */ /* 0x000fc60008010800 */
[----:B------:R-:W-:Y:S01]  /*161f0*/  FADD.FTZ R8, R109, R8 ;  /* 0x000000086d087221 */ /* 0x000fe20000010000 */
[----:B------:R2:W4:Y:S01]  /*16200*/  MUFU.EX2 R45, R3 ;  /* 0x00000003002d7308 */ /* 0x0005220000000800 */
[----:B------:R-:W-:Y:S01]  /*16210*/  HMMA.16816.F32.BF16 R12, R4, R34, R12 ;  /* 0x00000022040c723c */ /* 0x000fe2000004180c */
[----:B------:R-:W5:Y:S06]  /*16220*/  LDSM.16.MT88.4 R32, [R218+0x8800] ;  /* 0x00880000da20783b */ /* 0x000f6c0000004200 */
[----:B------:R-:W-:Y:S02]  /*16230*/  F2FP.BF16.F32.PACK_AB R4, R179, R167 ;  /* 0x000000a7b304723e */ /* 0x000fe400000010ff */
[----:B------:R-:W-:Y:S01]  /*16240*/  F2FP.BF16.F32.PACK_AB R6, R187, R183 ;  /* 0x000000b7bb06723e */ /* 0x000fe200000010ff */
[----:B--2---:R-:W-:Y:S01]  /*16250*/  FADD.FTZ R3, R101, R8 ;  /* 0x0000000865037221 */ /* 0x004fe20000010000 */
[----:B------:R-:W-:Y:S01]  /*16260*/  FADD.FTZ R8, R205, R9 ;  /* 0x00000009cd087221 */ /* 0x000fe20000010000 */
[----:B------:R-:W-:Y:S01]  /*16270*/  FFMA.FTZ R9, R100, UR4, -R0 ;  /* 0x0000000464097c23 */ /* 0x000fe20008010800 */
[----:B----4-:R-:W-:Y:S01]  /*16280*/  F2FP.BF16.F32.PACK_AB R5, R44, R45 ;  /* 0x0000002d2c05723e */ /* 0x010fe200000010ff */
        /* <DEDUP_REMOVED lines=14> */
[----:B------:R2:W4:Y:S02]  /*16370*/  MUFU.EX2 R42, R9 ;  /* 0x00000009002a7308 */ /* 0x0005240000000800 */
        /* <DEDUP_REMOVED lines=11> */
[----:B----4-:R-:W-:Y:S01]  /*16430*/  F2FP.BF16.F32.PACK_AB R7, R42, R43 ;  /* 0x0000002b2a07723e */ /* 0x010fe200000010ff */
[----:B------:R2:W-:Y:S01]  /*16440*/  MUFU.EX2 R46, R9 ;  /* 0x00000009002e7308 */ /* 0x0005e20000000800 */
        /* <DEDUP_REMOVED lines=12> */
[----:B------:R-:W-:Y:S02]  /*16510*/  FADD.FTZ R8, R252, R3 ;  /* 0x00000003fc087221 */ /* 0x000fe40000010000 */
[----:B------:R1:W-:Y:S01]  /*16520*/  MUFU.EX2 R41, R9 ;  /* 0x0000000900297308 */ /* 0x0003e20000000800 */
[----:B------:R-:W-:Y:S01]  /*16530*/  FADD.FTZ R3, R63, R2 ;  /* 0x000000023f037221 */ /* 0x000fe20000010000 */
[----:B------:R-:W-:Y:S01]  /*16540*/  FFMA.FTZ R2, R120, UR4, -R0 ;  /* 0x0000000478027c23 */ /* 0x000fe20008010800 */
[----:B------:R-:W-:Y:S01]  /*16550*/  FADD.FTZ R8, R145, R8 ;  /* 0x0000000891087221 */ /* 0x000fe20000010000 */
[C---:B---3--:R-:W-:Y:S01]  /*16560*/  HMMA.16816.F32.BF16 R148, R4.reuse, R24, R20 ;  /* 0x000000180494723c */ /* 0x048fe20000041814 */
        /* <DEDUP_REMOVED lines=8> */
[----:B------:R1:W4:Y:S01]  /*165f0*/  MUFU.EX2 R37, R9 ;  /* 0x0000000900257308 */ /* 0x0003220000000800 */
[----:B---3--:R-:W-:Y:S01]  /*16600*/  FADD.FTZ R2, R55, R3 ;  /* 0x0000000337027221 */ /* 0x008fe20000010000 */
[----:B------:R-:W-:Y:S01]  /*16610*/  FADD.FTZ R3, R147, R8 ;  /* 0x0000000893037221 */ /* 0x000fe20000010000 */
[----:B------:R-:W-:Y:S02]  /*16620*/  FFMA.FTZ R8, R124, UR4, -R0 ;  /* 0x000000047c087c23 */ /* 0x000fe40008010800 */
[----:B------:R-:W-:Y:S01]  /*16630*/  FADD.FTZ R2, R54, R2 ;  /* 0x0000000236027221 */ /* 0x000fe20000010000 */
[----:B------:R-:W-:-:S03]  /*16640*/  FADD.FTZ R3, R131, R3 ;  /* 0x0000000383037221 */ /* 0x000fc60000010000 */
[----:B------:R-:W-:Y:S01]  /*16650*/  FADD.FTZ R2, R53, R2 ;  /* 0x0000000235027221 */ /* 0x000fe20000010000 */
[----:B------:R-:W-:Y:S01]  /*16660*/  FADD.FTZ R3, R152, R3 ;  /* 0x0000000398037221 */ /* 0x000fe20000010000 */
[----:B------:R-:W-:Y:S02]  /*16670*/  F2FP.BF16.F32.PACK_AB R152, R52, R56 ;  /* 0x000000383498723e */ /* 0x000fe400000010ff */
[----:B------:R-:W-:Y:S01]  /*16680*/  FADD.FTZ R2, R51, R2 ;  /* 0x0000000233027221 */ /* 0x000fe20000010000 */
[--C-:B-1----:R-:W-:Y:S01]  /*16690*/  FFMA.FTZ R9, R112, UR4, -R0.reuse ;  /* 0x0000000470097c23 */ /* 0x102fe20008010800 */
[----:B----4-:R-:W-:Y:S01]  /*166a0*/  F2FP.BF16.F32.PACK_AB R5, R37, R41 ;  /* 0x000000292505723e */ /* 0x010fe200000010ff */
        /* <DEDUP_REMOVED lines=11> */
[----:B-----5:R-:W-:Y:S01]  /*16760*/  HMMA.16816.F32.BF16 R148, R4, R32, R148 ;  /* 0x000000200494723c */ /* 0x020fe20000041894 */
[----:B-1----:R-:W-:-:S05]  /*16770*/  F2FP.BF16.F32.PACK_AB R153, R10, R11 ;  /* 0x0000000b0a99723e */ /* 0x002fca00000010ff */
[----:B------:R-:W-:Y:S01]  /*16780*/  HMMA.16816.F32.BF16 R12, R4, R34, R12 ;  /* 0x00000022040c723c */ /* 0x000fe2000004180c */
[----:B----4-:R-:W-:Y:S01]  /*16790*/  FFMA.FTZ R8, R128, UR4, -R0 ;  /* 0x0000000480087c23 */ /* 0x010fe20008010800 */
[----:B------:R-:W-:Y:S01]  /*167a0*/  FADD.FTZ R0, R50, R2 ;  /* 0x0000000232007221 */ /* 0x000fe20000010000 */
[----:B------:R-:W-:Y:S01]  /*167b0*/  FADD.FTZ R2, R154, R3 ;  /* 0x000000039a027221 */ /* 0x000fe20000010000 */
[----:B------:R-:W-:Y:S02]  /*167c0*/  F2FP.BF16.F32.PACK_AB R154, R246, R46 ;  /* 0x0000002ef69a723e */ /* 0x000fe400000010ff */
[----:B------:R-:W-:Y:S01]  /*167d0*/  FADD.FTZ R0, R49, R0 ;  /* 0x0000000031007221 */ /* 0x000fe20000010000 */
[----:B------:R-:W-:Y:S01]  /*167e0*/  FADD.FTZ R2, R155, R2 ;  /* 0x000000029b027221 */ /* 0x000fe20000010000 */
[----:B------:R-:W1:Y:S01]  /*167f0*/  MUFU.EX2 R8, R8 ;  /* 0x0000000800087308 */ /* 0x000e620000000800 */
[----:B------:R-:W-:Y:S01]  /*16800*/  MOV R3, R61 ;  /* 0x0000003d00037202 */ /* 0x000fe20000000f00 */
        /* <DEDUP_REMOVED lines=18> */
[----:B------:R-:W-:Y:S02]  /*16930*/  HMMA.16816.F32.BF16 R140, R152, R22, R140 ;  /* 0x00000016988c723c */ /* 0x000fe4000004188c */
        /* <DEDUP_REMOVED lines=13> */
.L_x_961:
[----:B------:R-:W-:-:S13]  /*16a10*/  ISETP.GE.AND P0, PT, R244, 0x1, PT ;  /* 0x00000001f400780c */ /* 0x000fda0003f06270 */
[----:B------:R-:W-:Y:S05]  /*16a20*/  @!P0 BRA `(.L_x_969) ;  /* 0x0000004800008947 */ /* 0x000fea0003800000 */
[----:B------:R-:W-:Y:S01]  /*16a30*/  ULDC UR6, c[0x0][0x250] ;  /* 0x0000940000067ab9 */ /* 0x000fe20000000800 */
[----:B------:R-:W-:Y:S01]  /*16a40*/  IMAD.MOV.U32 R135, RZ, RZ, R3 ;  /* 0x000000ffff877224 */ /* 0x000fe200078e0003 */
[----:B------:R-:W-:Y:S01]  /*16a50*/  ULEA UR6, -UR6, URZ, 0x8 ;  /* 0x0000003f06067291 */ /* 0x000fe2000f8e413f */
[----:B------:R-:W-:Y:S01]  /*16a60*/  IMAD.MOV.U32 R134, RZ, RZ, R136 ;  /* 0x000000ffff867224 */ /* 0x000fe200078e0088 */
[----:B------:R-:W-:Y:S02]  /*16a70*/  ULDC UR5, c[0x0][0x2d0] ;  /* 0x0000b40000057ab9 */ /* 0x000fe40000000800 */
[----:B------:R-:W-:Y:S02]  /*16a80*/  USHF.R.S32.HI UR4, URZ, 0x1f, UR6 ;  /* 0x0000001f3f047899 */ /* 0x000fe40008011406 */
[----:B------:R-:W-:Y:S01]  /*16a90*/  MOV R251, UR6 ;  /* 0x0000000600fb7c02 */ /* 0x000fe20008000f00 */
[----:B------:R-:W-:-:S03]  /*16aa0*/  ULDC.64 UR6, c[0x0][0x208] ;  /* 0x0000820000067ab9 */ /* 0x000fc60000000a00 */
[----:B------:R-:W-:Y:S01]  /*16ab0*/  MOV R249, UR4 ;  /* 0x0000000400f97c02 */ /* 0x000fe20008000f00 */
[----:B------:R-:W-:-:S06]  /*16ac0*/  ULDC UR4, c[0x0][0x2ec] ;  /* 0x0000bb0000047ab9 */ /* 0x000fcc0000000800 */
.L_x_973:
[----:B------:R-:W-:Y:S01]  /*16ad0*/  ISETP.GE.AND P0, PT, R132, UR5, PT ;  /* 0x0000000584007c0c */ /* 0x000fe2000bf06270 */
[----:B------:R-:W-:Y:S04]  /*16ae0*/  DEPBAR.LE SB0, 0x0 ;  /* 0x000080000000791a */ /* 0x000fe80000000000 */
[----:B------:R-:W-:Y:S01]  /*16af0*/  BAR.SYNC.DEFER_BLOCKING 0x0 ;  /* 0x0000000000007b1d */ /* 0x000fe20000010000 */
[----:B------:R-:W-:Y:S01]  /*16b00*/  PLOP3.LUT P1, PT, PT, PT, UP0, 0x40, 0x0 ;  /* 0x000000000000781c */ /* 0x000fe20003f2e808 */
[----:B------:R-:W-:Y:S02]  /*16b10*/  IMAD.MOV.U32 R0, RZ, RZ, R251 ;  /* 0x000000ffff007224 */ /* 0x000fe400078e00fb */
[----:B------:R-:W-:Y:S04]  /*16b20*/  IMAD.MOV.U32 R2, RZ, RZ, R249 ;  /* 0x000000ffff027224 */ /* 0x000fe800078e00f9 */
[----:B------:R-:W1:Y:S08]  /*16b30*/  @!P0 LDC.64 R10, c[0x0][0x250] ;  /* 0x00009400ff0a8b82 */ /* 0x000e700000000a00 */
[----:B------:R-:W2:Y:S08]  /*16b40*/  @!P0 LDC.64 R16, c[0x0][0x250] ;  /* 0x00009400ff108b82 */ /* 0x000eb00000000a00 */
[----:B------:R-:W3:Y:S01]  /*16b50*/  @!P0 LDC.64 R14, c[0x0][0x250] ;  /* 0x00009400ff0e8b82 */ /* 0x000ee20000000a00 */
[----:B------:R-:W-:Y:S05]  /*16b60*/  @P1 BRA `(.L_x_970) ;  /* 0x0000000000f81947 */ /* 0x000fea0003800000 */
        /* <DEDUP_REMOVED lines=9> */
[----:B------:R-:W-:Y:S02]  /*16c00*/  ISETP.GE.AND P1, PT, R7, RZ, PT ;  /* 0x000000ff0700720c */ /* 0x000fe40003f26270 */
[----:B------:R-:W-:Y:S05]  /*16c10*/  ISETP.GE.AND P3, PT, R6, RZ, PT ;  /* 0x000000ff0600720c */ /* 0x000fea0003f66270 */
        /* <DEDUP_REMOVED lines=22> */
[----:B------:R-:W-:Y:S09]  /*16d80*/  LOP3.LUT R3, RZ, R12, RZ, 0x33, !PT ;  /* 0x0000000cff037212 */ /* 0x000ff200078e33ff */
[----:B------:R-:W-:Y:S02]  /*16d90*/  @P5 IADD3 R0, R0, 0x1, RZ ;  /* 0x0000000100005810 */ /* 0x000fe40007ffe0ff */
[----:B------:R-:W-:Y:S03]  /*16da0*/  @P6 VIADD R2, R2, 0x1 ;  /* 0x0000000102026836 */ /* 0x000fe60000000000 */
[----:B------:R-:W-:Y:S02]  /*16db0*/  @!P1 IMAD.MOV R0, RZ, RZ, -R0 ;  /* 0x000000ffff009224 */ /* 0x000fe400078e0a00 */
[----:B------:R-:W-:Y:S03]  /*16dc0*/  @!P3 IADD3 R2, -R2, RZ, RZ ;  /* 0x000000ff0202b210 */ /* 0x000fe60007ffe1ff */
[C---:B------:R-:W-:Y:S02]  /*16dd0*/  SEL R0, R3.reuse, R0, !P2 ;  /* 0x0000000003007207 */ /* 0x040fe40005000000 */
[----:B------:R-:W-:Y:S02]  /*16de0*/  SEL R2, R3, R2, !P2 ;  /* 0x0000000203027207 */ /* 0x000fe40005000000 */
[-C--:B------:R-:W-:Y:S02]  /*16df0*/  LEA R6, P2, R0, R242.reuse, 0x2 ;  /* 0x000000f200067211 */ /* 0x080fe400078410ff */
[----:B------:R-:W-:Y:S02]  /*16e00*/  LEA R4, P1, R2, R242, 0x2 ;  /* 0x000000f202047211 */ /* 0x000fe400078210ff */
[-C--:B------:R-:W-:Y:S01]  /*16e10*/  LEA.HI.X.SX32 R7, R0, R243.reuse, 0x2, P2 ;  /* 0x000000f300077211 */ /* 0x080fe200010f16ff */
[C---:B------:R-:W-:Y:S01]  /*16e20*/  IMAD.IADD R0, R2.reuse, 0x1, -R0 ;  /* 0x0000000102007824 */ /* 0x040fe200078e0a00 */
[----:B------:R-:W-:Y:S03]  /*16e30*/  LEA.HI.X.SX32 R5, R2, R243, 0x2, P1 ;  /* 0x000000f302057211 */ /* 0x000fe600008f16ff */
[----:B------:R-:W-:Y:S01]  /*16e40*/  IMAD R0, R0, R12, -0x100 ;  /* 0xffffff0000007424 */ /* 0x000fe200078e020c */
[----:B------:R4:W5:Y:S04]  /*16e50*/  LDG.E R9, desc[UR6][R6.64] ;  /* 0x0000000606097981 */ /* 0x000968000c1e1900 */
[----:B------:R1:W5:Y:S01]  /*16e60*/  LDG.E R3, desc[UR6][R4.64] ;  /* 0x0000000604037981 */ /* 0x000362000c1e1900 */
[----:B------:R-:W-:Y:S01]  /*16e70*/  SHF.R.S32.HI R2, RZ, 0x1f, R0 ;  /* 0x0000001fff027819 */ /* 0x000fe20000011400 */
[----:B----4-:R-:W4:Y:S08]  /*16e80*/  LDC.64 R6, c[0x0][0x238] ;  /* 0x00008e00ff067b82 */ /* 0x010f300000000a00 */
[----:B-1----:R-:W1:Y:S02]  /*16e90*/  LDC.64 R4, c[0x0][0x250] ;  /* 0x00009400ff047b82 */ /* 0x002e640000000a00 */
[-C--:B-1----:R-:W-:Y:S04]  /*16ea0*/  IMAD R8, R2, R4.reuse, RZ ;  /* 0x0000000402087224 */ /* 0x082fe800078e02ff */
[C---:B------:R-:W-:Y:S02]  /*16eb0*/  IMAD R5, R0.reuse, R5, R8 ;  /* 0x0000000500057224 */ /* 0x040fe400078e0208 */
[----:B-----5:R-:W-:Y:S02]  /*16ec0*/  IMAD.IADD R9, R9, 0x1, -R3 ;  /* 0x0000000109097824 */ /* 0x020fe400078e0a03 */
[----:B------:R-:W-:Y:S03]  /*16ed0*/  IMAD.WIDE.U32 R2, R0, R4, RZ ;  /* 0x0000000400027225 */ /* 0x000fe600078e00ff */
[----:B------:R-:W-:Y:S02]  /*16ee0*/  SHF.R.S32.HI R0, RZ, 0x1f, R9 ;  /* 0x0000001fff007819 */ /* 0x000fe40000011409 */
[----:B------:R-:W-:Y:S03]  /*16ef0*/  IADD3 R3, R3, R5, RZ ;  /* 0x0000000503037210 */ /* 0x000fe60007ffe0ff */
[-C--:B----4-:R-:W-:Y:S02]  /*16f00*/  IMAD R0, R0, R6.reuse, RZ ;  /* 0x0000000600007224 */ /* 0x090fe400078e02ff */
[C---:B------:R-:W-:Y:S04]  /*16f10*/  IMAD.WIDE.U32 R4, R9.reuse, R6, R2 ;  /* 0x0000000609047225 */ /* 0x040fe800078e0002 */
[----:B------:R-:W-:Y:S01]  /*16f20*/  IMAD R7, R9, R7, R0 ;  /* 0x0000000709077224 */ /* 0x000fe200078e0200 */
[----:B------:R-:W-:Y:S03]  /*16f30*/  MOV R0, R4 ;  /* 0x0000000400007202 */ /* 0x000fe60000000f00 */
[----:B------:R-:W-:Y:S07]  /*16f40*/  IMAD.IADD R2, R5, 0x1, R7 ;  /* 0x0000000105027824 */ /* 0x000fee00078e0207 */
.L_x_970:
[CC--:B------:R-:W-:Y:S01]  /*16f50*/  LEA R238, P2, R0.reuse, R171.reuse, 0x1 ;  /* 0x000000ab00ee7211 */ /* 0x0c0fe200078408ff */
[----:B------:R-:W-:Y:S01]  /*16f60*/  @P0 STS [R237+0x5000], RZ ;  /* 0x005000ffed000388 */ /* 0x000fe20000000800 */
[C---:B------:R-:W-:Y:S01]  /*16f70*/  @!P0 IADD3 R3, P1, R0.reuse, UR19, RZ ;  /* 0x0000001300038c10 */ /* 0x040fe2000ff3e0ff */
[----:B------:R-:W4:Y:S01]  /*16f80*/  @!P0 LDC.64 R12, c[0x0][0x250] ;  /* 0x00009400ff0c8b82 */ /* 0x000f220000000a00 */
[-CC-:B------:R-:W-:Y:S01]  /*16f90*/  LEA.HI.X R239, R0, R172.reuse, R2.reuse, 0x1, P2 ;  /* 0x000000ac00ef7211 */ /* 0x180fe200010f0c02 */
[----:B------:R-:W-:Y:S01]  /*16fa0*/  @P0 STS [R237+0x5004], RZ ;  /* 0x005004ffed000388 */ /* 0x000fe20000000800 */
[----:B------:R-:W-:Y:S01]  /*16fb0*/  @!P0 IADD3.X R4, R2, UR18, RZ, P1, !PT ;  /* 0x0000001202048c10 */ /* 0x000fe20008ffe4ff */
[----:B------:R-:W-:Y:S01]  /*16fc0*/  @!P0 IMAD.MOV.U32 R5, RZ, RZ, R2 ;  /* 0x000000ffff058224 */ /* 0x000fe200078e0002 */
[CC--:B------:R-:W-:Y:S01]  /*16fd0*/  @!P0 LEA R8, P1, R3.reuse, R171.reuse, 0x1 ;  /* 0x000000ab03088211 */ /* 0x0c0fe200078208ff */
[----:B------:R-:W-:Y:S02]  /*16fe0*/  @P0 STS.64 [R237+0x5008], RZ ;  /* 0x005008ffed000388 */ /* 0x000fe40000000a00 */
[----:B------:R-:W5:Y:S01]  /*16ff0*/  @!P0 LDC.64 R18, c[0x0][0x250] ;  /* 0x00009400ff128b82 */ /* 0x000f620000000a00 */
[----:B------:R-:W-:Y:S01]  /*17000*/  @!P0 LEA.HI.X R9, R3, R172, R4, 0x1, P1 ;  /* 0x000000ac03098211 */ /* 0x000fe200008f0c04 */
[----:B------:R-:W-:Y:S01]  /*17010*/  @!PT LDS RZ, [RZ] ;  /* 0x00000000fffff984 */ /* 0x000fe20000000800 */
[----:B------:R-:W-:Y:S01]  /*17020*/  @!PT LDS RZ, [RZ] ;  /* 0x00000000fffff984 */ /* 0x000fe20000000800 */
[----:B------:R-:W-:Y:S01]  /*17030*/  @!PT LDS RZ, [RZ] ;  /* 0x00000000fffff984 */ /* 0x000fe20000000800 */
[----:B------:R-:W-:Y:S01]  /*17040*/  @!P0 LDGSTS.E.BYPASS.LTC128B.128 [R237+0x5000], desc[UR6][R238.64] ;  /* 0x05000000eeed8fae */ /* 0x000fe2000b901d46 */
[----:B-1----:R-:W-:Y:S01]  /*17050*/  @!P0 LEA R3, P1, R10, R0, 0x6 ;  /* 0x000000000a038211 */ /* 0x002fe200078230ff */
[----:B------:R-:W-:Y:S02]  /*17060*/  @!P0 IMAD.MOV.U32 R4, RZ, RZ, R0 ;  /* 0x000000ffff048224 */ /* 0x000fe400078e0000 */
[----:B------:R-:W-:Y:S01]  /*17070*/  @P0 STS.128 [R237+0x5800], RZ ;  /* 0x005800ffed000388 */ /* 0x000fe20000000c00 */
[-C--:B------:R-:W-:Y:S01]  /*17080*/  @!P0 LEA R6, P2, R3, R171.reuse, 0x1 ;  /* 0x000000ab03068211 */ /* 0x080fe200078408ff */
[----:B--2---:R-:W-:Y:S01]  /*17090*/  @!P0 IMAD.WIDE.U32 R4, R16, 0x60, R4 ;  /* 0x0000006010048825 */ /* 0x004fe200078e0004 */
[----:B------:R-:W-:Y:S01]  /*170a0*/  @!P0 LEA.HI.X R7, R10, R2, R11, 0x6, P1 ;  /* 0x000000020a078211 */ /* 0x000fe200008f340b */
[----:B------:R-:W-:Y:S01]  /*170b0*/  @!PT LDS RZ, [RZ] ;  /* 0x00000000fffff984 */ /* 0x000fe20000000800 */
[----:B------:R-:W-:Y:S01]  /*170c0*/  @!PT LDS RZ, [RZ] ;  /* 0x00000000fffff984 */ /* 0x000fe20000000800 */
[----:B------:R-:W-:Y:S01]  /*170d0*/  @!PT LDS RZ, [RZ] ;  /* 0x00000000fffff984 */ /* 0x000fe20000000800 */
[----:B------:R1:W-:Y:S01]  /*170e0*/  @!P0 LDGSTS.E.BYPASS.LTC128B.128 [R237+0x5800], desc[UR6][R8.64] ;  /* 0x0580000008ed8fae */ /* 0x0003e2000b901d46 */
[----:B------:R-:W2:Y:S01]  /*170f0*/  @!P0 LDC.64 R20, c[0x0][0x250] ;  /* 0x00009400ff148b82 */ /* 0x000ea20000000a00 */
[----:B------:R-:W-:Y:S01]  /*17100*/  @!P0 IMAD R11, R17, 0x60, RZ ;  /* 0x00000060110b8824 */ /* 0x000fe200078e02ff */
[----:B------:R-:W-:Y:S01]  /*17110*/  @!P0 LEA.HI.X R7, R3, R172, R7, 0x1, P2 ;  /* 0x000000ac03078211 */ /* 0x000fe200010f0c07 */
[----:B------:R-:W-:Y:S01]  /*17120*/  @P0 STS.128 [R237+0x6000], RZ ;  /* 0x006000ffed000388 */ /* 0x000fe20000000c00 */
[-C--:B------:R-:W-:Y:S01]  /*17130*/  @!P0 LEA R16, P2, R4, R171.reuse, 0x1 ;  /* 0x000000ab04108211 */ /* 0x080fe200078408ff */
[----:B------:R-:W-:Y:S01]  /*17140*/  @!P0 IMAD.IADD R3, R11, 0x1, R5 ;  /* 0x000000010b038824 */ /* 0x000fe200078e0205 */
[----:B---3--:R-:W-:Y:S01]  /*17150*/  @!P0 LEA R10, P1, R14, R0, 0x7 ;  /* 0x000000000e0a8211 */ /* 0x008fe200078238ff */
[----:B------:R-:W-:Y:S01]  /*17160*/  @!PT LDS RZ, [RZ] ;  /* 0x00000000fffff984 */ /* 0x000fe20000000800 */
[----:B------:R-:W-:Y:S01]  /*17170*/  @!PT LDS RZ, [RZ] ;  /* 0x00000000fffff984 */ /* 0x000fe20000000800 */
[----:B------:R-:W-:Y:S01]  /*17180*/  @!PT LDS RZ, [RZ] ;  /* 0x00000000fffff984 */ /* 0x000fe20000000800 */
[----:B------:R3:W-:Y:S01]  /*17190*/  @!P0 LDGSTS.E.BYPASS.LTC128B.128 [R237+0x6000], desc[UR6][R6.64] ;  /* 0x0600000006ed8fae */ /* 0x0007e2000b901d46 */
[----:B------:R-:W-:Y:S02]  /*171a0*/  @!P0 IMAD.MOV.U32 R5, RZ, RZ, R2 ;  /* 0x000000ffff058224 */ /* 0x000fe400078e0002 */
[----:B------:R-:W-:Y:S01]  /*171b0*/  @!P0 LEA.HI.X R17, R4, R172, R3, 0x1, P2 ;  /* 0x000000ac04118211 */ /* 0x000fe200010f0c03 */
[----:B------:R-:W-:Y:S01]  /*171c0*/  @P0 STS.128 [R237+0x6800], RZ ;  /* 0x006800ffed000388 */ /* 0x000fe20000000c00 */
[----:B------:R-:W-:Y:S03]  /*171d0*/  @!P0 IMAD.MOV.U32 R4, RZ, RZ, R0 ;  /* 0x000000ffff048224 */ /* 0x000fe600078e0000 */
[----:B------:R-:W-:Y:S01]  /*171e0*/  @!PT LDS RZ, [RZ] ;  /* 0x00000000fffff984 */ /* 0x000fe20000000800 */
[----:B------:R-:W-:Y:S01]  /*171f0*/  @!PT LDS RZ, [RZ] ;  /* 0x00000000fffff984 */ /* 0x000fe20000000800 */
[----:B------:R-:W-:Y:S01]  /*17200*/  @!PT LDS RZ, [RZ] ;  /* 0x00000000fffff984 */ /* 0x000fe20000000800 */
[----:B------:R3:W-:Y:S04]  /*17210*/  @!P0 LDGSTS.E.BYPASS.LTC128B.128 [R237+0x6800], desc[UR6][R16.64] ;  /* 0x0680000010ed8fae */ /* 0x0007e8000b901d46 */
[----:B------:R-:W-:Y:S01]  /*17220*/  @P0 STS.128 [R237+0x7000], RZ ;  /* 0x007000ffed000388 */ /* 0x000fe20000000c00 */
[----:B--2---:R-:W-:Y:S01]  /*17230*/  @!P0 IMAD R11, R21, 0xe0, RZ ;  /* 0x000000e0150b8824 */ /* 0x004fe200078e02ff */
[----:B-1----:R-:W-:Y:S01]  /*17240*/  @!P0 LEA.HI.X R8, R14, R2, R15, 0x7, P1 ;  /* 0x000000020e088211 */ /* 0x002fe200008f3c0f */
[----:B----4-:R-:W-:Y:S01]  /*17250*/  @!P0 IMAD R3, R13, 0xa0, RZ ;  /* 0x000000a00d038824 */ /* 0x010fe200078e02ff */
[-C--:B------:R-:W-:Y:S01]  /*17260*/  @!P0 LEA R14, P1, R10, R171.reuse, 0x1 ;  /* 0x000000ab0a0e8211 */ /* 0x080fe200078208ff */
[----:B-----5:R-:W-:Y:S03]  /*17270*/  @!P0 IMAD.WIDE.U32 R4, R18, 0xc0, R4 ;  /* 0x000000c012048825 */ /* 0x020fe600078e0004 */
[-C--:B------:R-:W-:Y:S01]  /*17280*/  @!P0 LEA.HI.X R15, R10, R172.reuse, R8, 0x1, P1 ;  /* 0x000000ac0a0f8211 */ /* 0x080fe200008f0c08 */
[----:B------:R-:W-:Y:S02]  /*17290*/  @!P0 IMAD.MOV.U32 R8, RZ, RZ, R0 ;  /* 0x000000ffff088224 */ /* 0x000fe400078e0000 */
[----:B---3--:R-:W-:Y:S02]  /*172a0*/  @!P0 IMAD.MOV.U32 R7, RZ, RZ, R2 ;  /* 0x000000ffff078224 */ /* 0x008fe400078e0002 */
[----:B------:R-:W-:Y:S01]  /*172b0*/  @!P0 IMAD.MOV.U32 R6, RZ, RZ, R0 ;  /* 0x000000ffff068224 */ /* 0x000fe200078e0000 */
[----:B------:R-:W-:Y:S01]  /*172c0*/  @!PT LDS RZ, [RZ] ;  /* 0x00000000fffff984 */ /* 0x000fe20000000800 */
[----:B------:R-:W-:Y:S01]  /*172d0*/  @!PT LDS RZ, [RZ] ;  /* 0x00000000fffff984 */ /* 0x000fe20000000800 */
[----:B------:R-:W-:Y:S01]  /*172e0*/  @!PT LDS RZ, [RZ] ;  /* 0x00000000fffff984 */ /* 0x000fe20000000800 */
[----:B------:R-:W-:Y:S01]  /*172f0*/  @!P0 LDGSTS.E.BYPASS.LTC128B.128 [R237+0x7000], desc[UR6][R14.64] ;  /* 0x070000000eed8fae */ /* 0x000fe2000b901d46 */
[----:B------:R-:W-:Y:S02]  /*17300*/  @!P0 IMAD R10, R19, 0xc0, RZ ;  /* 0x000000c0130a8824 */ /* 0x000fe400078e02ff */
[----:B------:R-:W-:Y:S01]  /*17310*/  @!P0 IMAD.WIDE.U32 R6, R12, 0xa0, R6 ;  /* 0x000000a00c068825 */ /* 0x000fe200078e0006 */
[----:B------:R-:W-:Y:S03]  /*17320*/  @P0 STS.128 [R237+0x7800], RZ ;  /* 0x007800ffed000388 */ /* 0x000fe60000000c00 */
[----:B------:R-:W-:Y:S01]  /*17330*/  @!P0 IMAD.IADD R0, R3, 0x1, R7 ;  /* 0x0000000103008824 */ /* 0x000fe200078e0207 */
[-C--:B------:R-:W-:Y:S01]  /*17340*/  @!P0 LEA R12, P3, R6, R171.reuse, 0x1 ;  /* 0x000000ab060c8211 */ /* 0x080fe200078608ff */
[----:B------:R-:W-:Y:S02]  /*17350*/  @!P0 IMAD.MOV.U32 R9, RZ, RZ, R2 ;  /* 0x000000ffff098224 */ /* 0x000fe400078e0002 */
[----:B------:R-:W-:Y:S01]  /*17360*/  @!P0 IMAD.IADD R3, R10, 0x1, R5 ;  /* 0x000000010a038824 */ /* 0x000fe200078e0205 */
[-C--:B------:R-:W-:Y:S01]  /*17370*/  @!P0 LEA.HI.X R13, R6, R172.reuse, R0, 0x1, P3 ;  /* 0x000000ac060d8211 */ /* 0x080fe200018f0c00 */
[----:B------:R-:W-:Y:S01]  /*17380*/  @!P0 IMAD.WIDE.U32 R8, R20, 0xe0, R8 ;  /* 0x000000e014088825 */ /* 0x000fe200078e0008 */
[CC--:B------:R-:W-:Y:S03]  /*17390*/  @!P0 LEA R10, P2, R4.reuse, R171.reuse, 0x1 ;  /* 0x000000ab040a8211 */ /* 0x0c0fe600078408ff */
[----:B------:R-:W-:Y:S01]  /*173a0*/  @!PT LDS RZ, [RZ] ;  /* 0x00000000fffff984 */ /* 0x000fe20000000800 */
[----:B------:R-:W-:Y:S01]  /*173b0*/  @!PT LDS RZ, [RZ] ;  /* 0x00000000fffff984 */ /* 0x000fe20000000800 */
[----:B------:R-:W-:Y:S01]  /*173c0*/  @!PT LDS RZ, [RZ] ;  /* 0x00000000fffff984 */ /* 0x000fe20000000800 */
[----:B------:R-:W-:Y:S01]  /*173d0*/  @!P0 LDGSTS.E.BYPASS.LTC128B.128 [R237+0x7800], desc[UR6][R12.64] ;  /* 0x078000000ced8fae */ /* 0x000fe2000b901d46 */
[----:B------:R-:W-:Y:S01]  /*173e0*/  @!P0 IMAD.IADD R5, R11, 0x1, R9 ;  /* 0x000000010b058824 */ /* 0x000fe200078e0209 */
[-C--:B------:R-:W-:Y:S02]  /*173f0*/  @!P0 LEA.HI.X R11, R4, R172.reuse, R3, 0x1, P2 ;  /* 0x000000ac040b8211 */ /* 0x080fe400010f0c03 */
[----:B------:R-:W-:Y:S01]  /*17400*/  @P0 STS.128 [R237+0x8000], RZ ;  /* 0x008000ffed000388 */ /* 0x000fe20000000c00 */
[C---:B------:R-:W-:Y:S03]  /*17410*/  @!P0 LEA R2, P1, R8.reuse, R171, 0x1 ;  /* 0x000000ab08028211 */ /* 0x040fe600078208ff */
[----:B------:R-:W-:Y:S01]  /*17420*/  @!PT LDS RZ, [RZ] ;  /* 0x00000000fffff984 */ /* 0x000fe20000000800 */
[----:B------:R-:W-:Y:S01]  /*17430*/  @!PT LDS RZ, [RZ] ;  /* 0x00000000fffff984 */ /* 0x000fe20000000800 */
[----:B------:R-:W-:Y:S01]  /*17440*/  @!PT LDS RZ, [RZ] ;  /* 0x00000000fffff984 */ /* 0x000fe20000000800 */
[----:B------:R1:W-:Y:S01]  /*17450*/  @!P0 LDGSTS.E.BYPASS.LTC128B.128 [R237+0x8000], desc[UR6][R10.64] ;  /* 0x080000000aed8fae */ /* 0x0003e2000b901d46 */
[----:B------:R-:W-:Y:S03]  /*17460*/  @!P0 LEA.HI.X R3, R8, R172, R5, 0x1, P1 ;  /* 0x000000ac08038211 */ /* 0x000fe600008f0c05 */
[----:B------:R-:W-:Y:S04]  /*17470*/  @P0 STS.128 [R237+0x8800], RZ ;  /* 0x008800ffed000388 */ /* 0x000fe80000000c00 */
[----:B------:R-:W-:Y:S01]  /*17480*/  @!PT LDS RZ, [RZ] ;  /* 0x00000000fffff984 */ /* 0x000fe20000000800 */
[----:B------:R-:W-:Y:S01]  /*17490*/  @!PT LDS RZ, [RZ] ;  /* 0x00000000fffff984 */ /* 0x000fe20000000800 */
[----:B------:R-:W-:Y:S01]  /*174a0*/  @!PT LDS RZ, [RZ] ;  /* 0x00000000fffff984 */ /* 0x000fe20000000800 */
[----:B------:R2:W-:Y:S01]  /*174b0*/  @!P0 LDGSTS.E.BYPASS.LTC128B.128 [R237+0x8800], desc[UR6][R2.64] ;  /* 0x0880000002ed8fae */ /* 0x0005e2000b901d46 */
[----:B------:R-:W-:Y:S03]  /*174c0*/  ISETP.GE.AND P0, PT, R244, 0x2, PT ;  /* 0x00000002f400780c */ /* 0x000fe60003f06270 */
[----:B------:R-:W-:Y:S04]  /*174d0*/  LDSM.16.M88.4 R128, [R220] ;  /* 0x00000000dc80783b */ /* 0x000fe80000000200 */
[----:B------:R-:W-:Y:S04]  /*174e0*/  LDSM.16.M88.4 R16, [R216+0x1400] ;  /* 0x00140000d810783b */ /* 0x000fe80000000200 */
[----:B------:R-:W-:Y:S04]  /*174f0*/  LDSM.16.M88.4 R24, [R216+0x1800] ;  /* 0x00180000d818783b */ /* 0x000fe80000000200 */
[----:B------:R-:W-:Y:S04]  /*17500*/  LDSM.16.M88.4 R32, [R216+0x1c00] ;  /* 0x001c0000d820783b */ /* 0x000fe80000000200 */
[----:B-1----:R-:W1:Y:S04]  /*17510*/  LDSM.16.M88.4 R8, [R216+0x1000] ;  /* 0x00100000d808783b */ /* 0x002e680000000200 */
[----:B------:R-:W0:Y:S04]  /*17520*/  LDGDEPBAR ;  /* 0x00000000000079af */ /* 0x000e280000000000 */
[----:B------:R-:W3:Y:S04]  /*17530*/  LDSM.16.M88.4 R40, [R216+0x2000] ;  /* 0x00200000d828783b */ /* 0x000ee80000000200 */
[----:B------:R-:W4:Y:S04]  /*17540*/  LDSM.16.M88.4 R48, [R216+0x2400] ;  /* 0x00240000d830783b */ /* 0x000f280000000200 */
[----:B------:R-:W5:Y:S04]  /*17550*/  LDSM.16.M88.4 R56, [R216+0x2800] ;  /* 0x00280000d838783b */ /* 0x000f680000000200 */
[----:B------:R-:W2:Y:S04]  /*17560*/  LDSM.16.M88.4 R64, [R216+0x2c00] ;  /* 0x002c0000d840783b */ /* 0x000ea80000000200 */
[----:B------:R-:W2:Y:S04]  /*17570*/  LDSM.16.M88.4 R72, [R216+0x3000] ;  /* 0x00300000d848783b */ /* 0x000ea80000000200 */
[----:B------:R-:W2:Y:S04]  /*17580*/  LDSM.16.M88.4 R80, [R216+0x3400] ;  /* 0x00340000d850783b */ /* 0x000ea80000000200 */
[----:B------:R-:W2:Y:S04]  /*17590*/  LDSM.16.M88.4 R88, [R216+0x3800] ;  /* 0x00380000d858783b */ /* 0x000ea80000000200 */
[----:B------:R-:W2:Y:S01]  /*175a0*/  LDSM.16.M88.4 R96, [R216+0x3c00] ;  /* 0x003c0000d860783b */ /* 0x000ea20000000200 */
[C---:B-1----:R-:W-:Y:S03]  /*175b0*/  HMMA.16816.F32.BF16 R4, R128.reuse, R8, RZ ;  /* 0x000000088004723c */ /* 0x042fe600000418ff */
[----:B------:R-:W1:Y:S04]  /*175c0*/  LDSM.16.M88.4 R104, [R216+0x4000] ;  /* 0x00400000d868783b */ /* 0x000e680000000200 */
[----:B------:R-:W1:Y:S01]  /*175d0*/  LDSM.16.M88.4 R112, [R216+0x4400] ;  /* 0x00440000d870783b */ /* 0x000e620000000200 */
[C---:B------:R-:W-:Y:S03]  /*175e0*/  HMMA.16816.F32.BF16 R8, R128.reuse, R10, RZ ;  /* 0x0000000a8008723c */ /* 0x040fe600000418ff */
[----:B------:R-:W1:Y:S03]  /*175f0*/  LDSM.16.M88.4 R120, [R216+0x4800] ;  /* 0x00480000d878783b */ /* 0x000e660000000200 */
[C---:B------:R-:W-:Y:S01]  /*17600*/  HMMA.16816.F32.BF16 R12, R128.reuse, R16, RZ ;  /* 0x00000010800c723c */ /* 0x040fe200000418ff */
[----:B------:R-:W1:Y:S04]  /*17610*/  LDSM.16.M88.4 R136, [R216+0x4c00] ;  /* 0x004c0000d888783b */ /* 0x000e680000000200 */
[----:B------:R-:W-:Y:S01]  /*17620*/  LDSM.16.M88.4 R156, [R221] ;  /* 0x00000000dd9c783b */ /* 0x000fe20000000200 */
[C---:B------:R-:W-:Y:S03]  /*17630*/  HMMA.16816.F32.BF16 R16, R128.reuse, R18, RZ ;  /* 0x000000128010723c */ /* 0x040fe600000418ff */
[----:B------:R-:W1:Y:S03]  /*17640*/  LDSM.16.M88.4 R160, [R219] ;  /* 0x00000000dba0783b */ /* 0x000e660000000200 */
[C---:B------:R-:W-:Y:S01]  /*17650*/  HMMA.16816.F32.BF16 R20, R128.reuse, R24, RZ ;  /* 0x000000188014723c */ /* 0x040fe200000418ff */
[----:B------:R-:W1:Y:S04]  /*17660*/  LDSM.16.M88.4 R164, [R236] ;  /* 0x00000000eca4783b */ /* 0x000e680000000200 */
[----:B------:R-:W1:Y:S01]  /*17670*/  LDSM.16.M88.4 R168, [R235] ;  /* 0x00000000eba8783b */ /* 0x000e620000000200 */
[C---:B------:R-:W-:Y:S03]  /*17680*/  HMMA.16816.F32.BF16 R24, R128.reuse, R26, RZ ;  /* 0x0000001a8018723c */ /* 0x040fe600000418ff */
[----:B------:R-:W1:Y:S03]  /*17690*/  LDSM.16.M88.4 R172, [R234] ;  /* 0x00000000eaac783b */ /* 0x000e660000000200 */
[C---:B------:R-:W-:Y:S01]  /*176a0*/  HMMA.16816.F32.BF16 R28, R128.reuse, R32, RZ ;  /* 0x00000020801c723c */ /* 0x040fe200000418ff */
[----:B------:R-:W1:Y:S04]  /*176b0*/  LDSM.16.M88.4 R176, [R233] ;  /* 0x00000000e9b0783b */ /* 0x000e680000000200 */
[----:B------:R-:W1:Y:S01]  /*176c0*/  LDSM.16.M88.4 R180, [R232] ;  /* 0x00000000e8b4783b */ /* 0x000e620000000200 */
[C---:B------:R-:W-:Y:S03]  /*176d0*/  HMMA.16816.F32.BF16 R32, R128.reuse, R34, RZ ;  /* 0x000000228020723c */ /* 0x040fe600000418ff */
[----:B------:R-:W1:Y:S03]  /*176e0*/  LDSM.16.M88.4 R184, [R231] ;  /* 0x00000000e7b8783b */ /* 0x000e660000000200 */
[C---:B---3--:R-:W-:Y:S01]  /*176f0*/  HMMA.16816.F32.BF16 R36, R128.reuse, R40, RZ ;  /* 0x000000288024723c */ /* 0x048fe200000418ff */
[----:B------:R-:W3:Y:S04]  /*17700*/  LDSM.16.M88.4 R188, [R230] ;  /* 0x00000000e6bc783b */ /* 0x000ee80000000200 */
[----:B------:R-:W3:Y:S01]  /*17710*/  LDSM.16.M88.4 R192, [R229] ;  /* 0x00000000e5c0783b */ /* 0x000ee20000000200 */
[C---:B------:R-:W-:Y:S03]  /*17720*/  HMMA.16816.F32.BF16 R40, R128.reuse, R42, RZ ;  /* 0x0000002a8028723c */ /* 0x040fe600000418ff */
[----:B------:R-:W-:Y:S03]  /*17730*/  LDSM.16.M88.4 R196, [R227] ;  /* 0x00000000e3c4783b */ /* 0x000fe60000000200 */
[C---:B----4-:R-:W-:Y:S01]  /*17740*/  HMMA.16816.F32.BF16 R44, R128.reuse, R48, RZ ;  /* 0x00000030802c723c */ /* 0x050fe200000418ff */
[----:B------:R-:W-:Y:S04]  /*17750*/  LDSM.16.M88.4 R200, [R226] ;  /* 0x00000000e2c8783b */ /* 0x000fe80000000200 */
[----:B------:R-:W-:Y:S01]  /*17760*/  LDSM.16.M88.4 R204, [R225] ;  /* 0x00000000e1cc783b */ /* 0x000fe20000000200 */
[C---:B------:R-:W-:Y:S03]  /*17770*/  HMMA.16816.F32.BF16 R48, R128.reuse, R50, RZ ;  /* 0x000000328030723c */ /* 0x040fe600000418ff */
[----:B------:R-:W-:Y:S03]  /*17780*/  LDSM.16.M88.4 R208, [R224] ;  /* 0x00000000e0d0783b */ /* 0x000fe60000000200 */
[C---:B-----5:R-:W-:Y:S01]  /*17790*/  HMMA.16816.F32.BF16 R52, R128.reuse, R56, RZ ;  /* 0x000000388034723c */ /* 0x060fe200000418ff */
[----:B------:R-:W-:Y:S05]  /*177a0*/  LDSM.16.M88.4 R212, [R223] ;  /* 0x00000000dfd4783b */ /* 0x000fea0000000200 */
        /* <DEDUP_REMOVED lines=11> */
[C---:B-1----:R-:W-:Y:S06]  /*17860*/  HMMA.16816.F32.BF16 R100, R128.reuse, R104, RZ ;  /* 0x000000688064723c */ /* 0x042fec00000418ff */
[C---:B------:R-:W-:Y:S06]  /*17870*/  HMMA.16816.F32.BF16 R104, R128.reuse, R106, RZ ;  /* 0x0000006a8068723c */ /* 0x040fec00000418ff */
[C---:B------:R-:W-:Y:S06]  /*17880*/  HMMA.16816.F32.BF16 R108, R128.reuse, R112, RZ ;  /* 0x00000070806c723c */ /* 0x040fec00000418ff */
[C---:B------:R-:W-:Y:S06]  /*17890*/  HMMA.16816.F32.BF16 R112, R128.reuse, R114, RZ ;  /* 0x000000728070723c */ /* 0x040fec00000418ff */
[C---:B------:R-:W-:Y:S06]  /*178a0*/  HMMA.16816.F32.BF16 R116, R128.reuse, R120, RZ ;  /* 0x000000788074723c */ /* 0x040fec00000418ff */
[C---:B------:R-:W-:Y:S06]  /*178b0*/  HMMA.16816.F32.BF16 R120, R128.reuse, R122, RZ ;  /* 0x0000007a8078723c */ /* 0x040fec00000418ff */
[C---:B------:R-:W-:Y:S06]  /*178c0*/  HMMA.16816.F32.BF16 R124, R128.reuse, R136, RZ ;  /* 0x00000088807c723c */ /* 0x040fec00000418ff */
[----:B------:R-:W-:Y:S01]  /*178d0*/  HMMA.16816.F32.BF16 R128, R128, R138, RZ ;  /* 0x0000008a8080723c */ /* 0x000fe200000418ff */
[----:B------:R-:W1:Y:S05]  /*178e0*/  LDSM.16.M88.4 R136, [R228] ;  /* 0x00000000e488783b */ /* 0x000e6a0000000200 */
[C---:B------:R-:W-:Y:S06]  /*178f0*/  HMMA.16816.F32.BF16 R4, R156.reuse, R160, R4 ;  /* 0x000000a09c04723c */ /* 0x040fec0000041804 */
[C---:B------:R-:W-:Y:S01]  /*17900*/  HMMA.16816.F32.BF16 R8, R156.reuse, R162, R8 ;  /* 0x000000a29c08723c */ /* 0x040fe20000041808 */
[----:B------:R-:W2:Y:S01]  /*17910*/  LDSM.16.M88.4 R160, [R222] ;  /* 0x00000000dea0783b */ /* 0x000ea20000000200 */
[----:B------:R-:W-:Y:S04]  /*17920*/  DEPBAR.LE SB0, 0x0 ;  /* 0x000080000000791a */ /* 0x000fe80000000000 */
[C---:B------:R-:W-:Y:S01]  /*17930*/  HMMA.16816.F32.BF16 R12, R156.reuse, R164, R12 ;  /* 0x000000a49c0c723c */ /* 0x040fe2000004180c */
[----:B------:R-:W-:Y:S05]  /*17940*/  BAR.SYNC.DEFER_BLOCKING 0x0 ;  /* 0x0000000000007b1d */ /* 0x000fea0000010000 */
[C---:B------:R-:W-:Y:S06]  /*17950*/  HMMA.16816.F32.BF16 R16, R156.reuse, R166, R16 ;  /* 0x000000a69c10723c */ /* 0x040fec0000041810 */
[C---:B------:R-:W-:Y:S06]  /*17960*/  HMMA.16816.F32.BF16 R20, R156.reuse, R168, R20 ;  /* 0x000000a89c14723c */ /* 0x040fec0000041814 */
[C---:B------:R-:W-:Y:S06]  /*17970*/  HMMA.16816.F32.BF16 R24, R156.reuse, R170, R24 ;  /* 0x000000aa9c18723c */ /* 0x040fec0000041818 */
        /* <DEDUP_REMOVED lines=10> */
[C---:B---3--:R-:W-:Y:S06]  /*17a20*/  HMMA.16816.F32.BF16 R60, R156.reuse, R188, R60 ;  /* 0x000000bc9c3c723c */ /* 0x048fec000004183c */
[C---:B------:R-:W-:Y:S06]  /*17a30*/  HMMA.16816.F32.BF16 R64, R156.reuse, R190, R64 ;  /* 0x000000be9c40723c */ /* 0x040fec0000041840 */
[C---:B------:R-:W-:Y:S06]  /*17a40*/  HMMA.16816.F32.BF16 R68, R156.reuse, R192, R68 ;  /* 0x000000c09c44723c */ /* 0x040fec0000041844 */
[C---:B------:R-:W-:Y:S06]  /*17a50*/  HMMA.16816.F32.BF16 R72, R156.reuse, R194, R72 ;  /* 0x000000c29c48723c */ /* 0x040fec0000041848 */
[C---:B-1----:R-:W-:Y:S06]  /*17a60*/  HMMA.16816.F32.BF16 R76, R156.reuse, R136, R76 ;  /* 0x000000889c4c723c */ /* 0x042fec000004184c */
        /* <DEDUP_REMOVED lines=11> */
[C---:B--2---:R-:W-:Y:S06]  /*17b20*/  HMMA.16816.F32.BF16 R124, R156.reuse, R160, R124 ;  /* 0x000000a09c7c723c */ /* 0x044fec000004187c */
[----:B------:R-:W-:Y:S01]  /*17b30*/  HMMA.16816.F32.BF16 R128, R156, R162, R128 ;  /* 0x000000a29c80723c */ /* 0x000fe20000041880 */
[----:B------:R-:W-:Y:S11]  /*17b40*/  @!UPT UIADD3 URZ, URZ, URZ, URZ ;  /* 0x0000003f3f3ff290 */ /* 0x000ff6000fffe03f */
[----:B------:R-:W-:Y:S01]  /*17b50*/  @!UPT UIADD3 URZ, URZ, URZ, URZ ;  /* 0x0000003f3f3ff290 */ /* 0x000fe2000fffe03f */
[----:B------:R-:W-:Y:S11]  /*17b60*/  @!P0 BRA `(.L_x_971) ;  /* 0x0000000800888947 */ /* 0x000ff60003800000 */
[----:B------:R-:W1:Y:S01]  /*17b70*/  LDC R160, c[0x0][0x248] ;  /* 0x00009200ffa07b82 */ /* 0x000e620000000800 */
[----:B------:R-:W-:Y:S02]  /*17b80*/  ISETP.GE.AND P0, PT, R132, UR5, PT ;  /* 0x0000000584007c0c */ /* 0x000fe4000bf06270 */
[----:B------:R-:W-:Y:S11]  /*17b90*/  PLOP3.LUT P1, PT, PT, PT, UP0, 0x40, 0x0 ;  /* 0x000000000000781c */ /* 0x000ff60003f2e808 */
[----:B------:R-:W2:Y:S01]  /*17ba0*/  @!P0 LDC R157, c[0x0][0x24c] ;  /* 0x00009300ff9d8b82 */ /* 0x000ea20000000800 */
[----:B-1----:R-:W-:Y:S05]  /*17bb0*/  IMAD.U32 R0, R160, -0x100, RZ ;  /* 0xffffff00a0007824 */ /* 0x002fea00078e00ff */
[----:B------:R-:W-:Y:S01]  /*17bc0*/  SHF.R.S32.HI R2, RZ, 0x1f, R0 ;  /* 0x0000001fff027819 */ /* 0x000fe20000011400 */
[----:B------:R-:W-:Y:S06]  /*17bd0*/  @P1 BRA `(.L_x_972) ;  /* 0x0000000000fc1947 */ /* 0x000fec0003800000 */
        /* <DEDUP_REMOVED lines=9> */
[----:B------:R-:W-:Y:S02]  /*17c70*/  LOP3.LUT R139, R139, R159, RZ, 0x3c, !PT ;  /* 0x0000009f8b8b7212 */ /* 0x000fe400078e3cff */
[----:B------:R-:W-:Y:S02]  /*17c80*/  ISETP.GE.AND P3, PT, R138, RZ, PT ;  /* 0x000000ff8a00720c */ /* 0x000fe40003f66270 */
[----:B------:R-:W-:Y:S05]  /*17c90*/  ISETP.GE.AND P1, PT, R139, RZ, PT ;  /* 0x000000ff8b00720c */ /* 0x000fea0003f26270 */
[----:B-1----:R-:W1:Y:S02]  /*17ca0*/  MUFU.RCP R2, R2 ;  /* 0x0000000200027308 */ /* 0x002e640000001000 */
[----:B-1----:R-:W-:Y:S08]  /*17cb0*/  VIADD R2, R2, 0xffffffe ;  /* 0x0ffffffe02027836 */ /* 0x002ff00000000000 */
[----:B------:R-:W1:Y:S02]  /*17cc0*/  F2I.FTZ.U32.TRUNC.NTZ R3, R2 ;  /* 0x0000000200037305 */ /* 0x000e64000021f000 */
[--C-:B-1----:R-:W-:Y:S04]  /*17cd0*/  IMAD.MOV R2, RZ, RZ, -R3.reuse ;  /* 0x000000ffff027224 */ /* 0x102fe800078e0a03 */
        /* <DEDUP_REMOVED lines=15> */
[----:B------:R-:W-:Y:S02]  /*17dd0*/  ISETP.NE.AND P2, PT, R159, RZ, PT ;  /* 0x000000ff9f00720c */ /* 0x000fe40003f45270 */
[-C--:B------:R-:W-:Y:S02]  /*17de0*/  ISETP.GE.U32.AND P5, PT, R3, R158.reuse, PT ;  /* 0x0000009e0300720c */ /* 0x080fe40003fa6070 */
[----:B------:R-:W-:Y:S02]  /*17df0*/  ISETP.GE.U32.AND P6, PT, R136, R158, PT ;  /* 0x0000009e8800720c */ /* 0x000fe40003fc6070 */
[----:B------:R-:W-:Y:S09]  /*17e00*/  LOP3.LUT R3, RZ, R159, RZ, 0x33, !PT ;  /* 0x0000009fff037212 */ /* 0x000ff200078e33ff */
        /* <DEDUP_REMOVED lines=11> */
[----:B------:R1:W3:Y:S04]  /*17ec0*/  LDG.E R3, desc[UR6][R138.64] ;  /* 0x000000068a037981 */ /* 0x0002e8000c1e1900 */
[----:B------:R-:W-:Y:S01]  /*17ed0*/  IMAD R2, R2, R159, -0x100 ;  /* 0xffffff0002027424 */ /* 0x000fe200078e029f */
[----:B------:R4:W3:Y:S04]  /*17ee0*/  LDG.E R136, desc[UR6][R136.64] ;  /* 0x0000000688887981 */ /* 0x0008e8000c1e1900 */
[----:B------:R-:W-:Y:S05]  /*17ef0*/  SHF.R.S32.HI R0, RZ, 0x1f, R2 ;  /* 0x0000001fff007819 */ /* 0x000fea0000011402 */
[-C--:B------:R-:W-:Y:S01]  /*17f00*/  IMAD R0, R0, R160.reuse, RZ ;  /* 0x000000a000007224 */ /* 0x080fe200078e02ff */
[----:B-1----:R-:W1:Y:S08]  /*17f10*/  LDC.64 R138, c[0x0][0x230] ;  /* 0x00008c00ff8a7b82 */ /* 0x002e700000000a00 */
[----:B----4-:R-:W4:Y:S02]  /*17f20*/  LDC R137, c[0x0][0x24c] ;  /* 0x00009300ff897b82 */ /* 0x010f240000000800 */
[C---:B----4-:R-:W-:Y:S02]  /*17f30*/  IMAD R0, R2.reuse, R137, R0 ;  /* 0x0000008902007224 */ /* 0x050fe400078e0200 */
[----:B---3--:R-:W-:Y:S02]  /*17f40*/  IMAD.IADD R156, R3, 0x1, -R136 ;  /* 0x00000001039c7824 */ /* 0x008fe400078e0a88 */
        /* <DEDUP_REMOVED lines=8> */
.L_x_972:
[----:B------:R1:W-:Y:S01]  /*17fd0*/  @P0 STS [R237+0x1000], RZ ;  /* 0x001000ffed000388 */ /* 0x0003e20000000800 */
[----:B------:R-:W-:Y:S01]  /*17fe0*/  @!P0 IADD3 R3, P1, R245, R0, RZ ;  /* 0x00000000f5038210 */ /* 0x000fe20007f3e0ff */
[----:B------:R-:W3:Y:S01]  /*17ff0*/  @!P0 LDC R158, c[0x0][0x24c] ;  /* 0x00009300ff9e8b82 */ /* 0x000ee20000000800 */
[----:B------:R-:W-:Y:S01]  /*18000*/  LEA R136, P2, R0, R240, 0x1 ;  /* 0x000000f000887211 */ /* 0x000fe200078408ff */
[----:B------:R1:W-:Y:S01]  /*18010*/  @P0 STS [R237+0x1004], RZ ;  /* 0x001004ffed000388 */ /* 0x0003e20000000800 */
[----:B------:R-:W-:Y:S01]  /*18020*/  @!P0 MOV R162, R0 ;  /* 0x0000000000a28202 */ /* 0x000fe20000000f00 */
[----:B------:R-:W-:Y:S01]  /*18030*/  @!P0 IMAD.X R137, R248, 0x1, R2, P1 ;  /* 0x00000001f8898824 */ /* 0x000fe200008e0602 */
[C---:B------:R-:W-:Y:S01]  /*18040*/  @!P0 LEA R138, P1, R3.reuse, R240, 0x1 ;  /* 0x000000f0038a8211 */ /* 0x040fe200078208ff */
[----:B------:R1:W-:Y:S01]  /*18050*/  @P0 STS.64 [R237+0x1008], RZ ;  /* 0x001008ffed000388 */ /* 0x0003e20000000a00 */
[----:B------:R-:W-:Y:S01]  /*18060*/  @!P0 IMAD.MOV.U32 R166, RZ, RZ, R0 ;  /* 0x000000ffffa68224 */ /* 0x000fe200078e0000 */
[----:B------:R-:W4:Y:S01]  /*18070*/  @!P0 LDC R159, c[0x0][0x24c] ;  /* 0x00009300ff9f8b82 */ /* 0x000f220000000800 */
[-C--:B------:R-:W-:Y:S01]  /*18080*/  @!P0 LEA.HI.X R139, R3, R241.reuse, R137, 0x1, P1 ;  /* 0x000000f1038b8211 */ /* 0x080fe200008f0c89 */
[--C-:B------:R-:W-:Y:S01]  /*18090*/  @!P0 IMAD.MOV.U32 R167, RZ, RZ, R2.reuse ;  /* 0x000000ffffa78224 */ /* 0x100fe200078e0002 */
[-C--:B------:R-:W-:Y:S01]  /*180a0*/  LEA.HI.X R137, R0, R241.reuse, R2, 0x1, P2 ;  /* 0x000000f100897211 */ /* 0x080fe200010f0c02 */
[----:B------:R-:W-:Y:S01]  /*180b0*/  @!P0 IMAD.MOV.U32 R164, RZ, RZ, R0 ;  /* 0x000000ffffa48224 */ /* 0x000fe200078e0000 */
[C---:B------:R-:W-:Y:S01]  /*180c0*/  @!P0 LEA R3, P2, R160.reuse, R0, 0x6 ;  /* 0x00000000a0038211 */ /* 0x040fe200078430ff */
[C---:B------:R-:W-:Y:S02]  /*180d0*/  @!P0 IMAD.WIDE.U32 R166, R160.reuse, 0xa0, R166 ;  /* 0x000000a0a0a68825 */ /* 0x040fe400078e00a6 */
[----:B------:R-:W-:Y:S01]  /*180e0*/  @!PT LDS RZ, [RZ] ;  /* 0x00000000fffff984 */ /* 0x000fe20000000800 */
[----:B------:R-:W-:Y:S01]  /*180f0*/  @!PT LDS RZ, [RZ] ;  /* 0x00000000fffff984 */ /* 0x000fe20000000800 */
[----:B------:R-:W-:Y:S01]  /*18100*/  @!PT LDS RZ, [RZ] ;  /* 0x00000000fffff984 */ /* 0x000fe20000000800 */
[----:B------:R-:W-:Y:S01]  /*18110*/  @!P0 LDGSTS.E.BYPASS.LTC128B.128 [R237+0x1000], desc[UR6][R136.64] ;  /* 0x0100000088ed8fae */ /* 0x000fe2000b901d46 */
[----:B------:R-:W5:Y:S01]  /*18120*/  @!P0 LDC R168, c[0x0][0x24c] ;  /* 0x00009300ffa88b82 */ /* 0x000f620000000800 */
[C---:B------:R-:W-:Y:S01]  /*18130*/  @!P0 LEA R156, P1, R3.reuse, R240, 0x1 ;  /* 0x000000f0039c8211 */ /* 0x040fe200078208ff */
[--C-:B------:R-:W-:Y:S01]  /*18140*/  @!P0 IMAD.MOV.U32 R165, RZ, RZ, R2.reuse ;  /* 0x000000ffffa58224 */ /* 0x100fe200078e0002 */
[----:B------:R1:W-:Y:S01]  /*18150*/  @P0 STS.128 [R237+0x1800], RZ ;  /* 0x001800ffed000388 */ /* 0x0003e20000000c00 */
[C---:B--2---:R-:W-:Y:S01]  /*18160*/  @!P0 LEA.HI.X R157, R160.reuse, R2, R157, 0x6, P2 ;  /* 0x00000002a09d8211 */ /* 0x044fe200010f349d */
[----:B------:R-:W-:Y:S02]  /*18170*/  @!P0 IMAD.MOV.U32 R163, RZ, RZ, R2 ;  /* 0x000000ffffa38224 */ /* 0x000fe400078e0002 */
[----:B------:R-:W-:Y:S01]  /*18180*/  @!PT LDS RZ, [RZ] ;  /* 0x00000000fffff984 */ /* 0x000fe20000000800 */
[----:B------:R-:W-:Y:S01]  /*18190*/  @!PT LDS RZ, [RZ] ;  /* 0x00000000fffff984 */ /* 0x000fe20000000800 */
[----:B------:R-:W-:Y:S01]  /*181a0*/  @!PT LDS RZ, [RZ] ;  /* 0x00000000fffff984 */ /* 0x000fe20000000800 */
[----:B------:R2:W-:Y:S01]  /*181b0*/  @!P0 LDGSTS.E.BYPASS.LTC128B.128 [R237+0x1800], desc[UR6][R138.64] ;  /* 0x018000008aed8fae */ /* 0x0005e2000b901d46 */
[-C--:B------:R-:W-:Y:S01]  /*181c0*/  @!P0 LEA.HI.X R157, R3, R241.reuse, R157, 0x1, P1 ;  /* 0x000000f1039d8211 */ /* 0x080fe200008f0c9d */
[----:B------:R-:W1:Y:S01]  /*181d0*/  @!P0 LDC R169, c[0x0][0x24c] ;  /* 0x00009300ffa98b82 */ /* 0x000e620000000800 */
[C---:B------:R-:W-:Y:S01]  /*181e0*/  @!P0 LEA R3, P1, R160.reuse, R0, 0x7 ;  /* 0x00000000a0038211 */ /* 0x040fe200078238ff */
[----:B------:R1:W-:Y:S01]  /*181f0*/  @P0 STS.128 [R237+0x2000], RZ ;  /* 0x002000ffed000388 */ /* 0x0003e20000000c00 */
[C---:B------:R-:W-:Y:S03]  /*18200*/  @!P0 IMAD.WIDE.U32 R164, R160.reuse, 0xc0, R164 ;  /* 0x000000c0a0a48825 */ /* 0x040fe600078e00a4 */
[----:B------:R-:W-:Y:S01]  /*18210*/  @!PT LDS RZ, [RZ] ;  /* 0x00000000fffff984 */ /* 0x000fe20000000800 */
[----:B------:R-:W-:Y:S01]  /*18220*/  @!PT LDS RZ, [RZ] ;  /* 0x00000000fffff984 */ /* 0x000fe20000000800 */
[----:B------:R-:W-:Y:S01]  /*18230*/  @!PT LDS RZ, [RZ] ;  /* 0x00000000fffff984 */ /* 0x000fe20000000800 */
[----:B------:R3:W-:Y:S01]  /*18240*/  @!P0 LDGSTS.E.BYPASS.LTC128B.128 [R237+0x2000], desc[UR6][R156.64] ;  /* 0x020000009ced8fae */ /* 0x0007e2000b901d46 */
[C---:B------:R-:W-:Y:S01]  /*18250*/  @!P0 IMAD.WIDE.U32 R162, R160.reuse, 0xe0, R162 ;  /* 0x000000e0a0a28825 */ /* 0x040fe200078e00a2 */
[----:B------:R-:W5:Y:S02]  /*18260*/  @!P0 LDC R170, c[0x0][0x24c] ;  /* 0x00009300ffaa8b82 */ /* 0x000f640000000800 */
[----:B------:R1:W-:Y:S01]  /*18270*/  @P0 STS.128 [R237+0x2800], RZ ;  /* 0x002800ffed000388 */ /* 0x0003e20000000c00 */
[----:B--2---:R-:W-:Y:S02]  /*18280*/  @!P0 IMAD.MOV.U32 R138, RZ, RZ, R0 ;  /* 0x000000ffff8a8224 */ /* 0x004fe400078e0000 */
[----:B------:R-:W-:Y:S02]  /*18290*/  @!P0 IMAD.MOV.U32 R139, RZ, RZ, R2 ;  /* 0x000000ffff8b8224 */ /* 0x000fe400078e0002 */
[C---:B------:R-:W-:Y:S01]  /*182a0*/  @!P0 IMAD.WIDE.U32 R138, R160.reuse, 0x60, R138 ;  /* 0x00000060a08a8825 */ /* 0x040fe200078e008a */
[----:B----4-:R-:W-:Y:S02]  /*182b0*/  @!P0 LEA.HI.X R2, R160, R2, R159, 0x7, P1 ;  /* 0x00000002a0028211 */ /* 0x010fe400008f3c9f */
[-C--:B---3--:R-:W-:Y:S01]  /*182c0*/  @!P0 LEA R156, P3, R166, R240.reuse, 0x1 ;  /* 0x000000f0a69c8211 */ /* 0x088fe200078608ff */
[----:B------:R-:W-:Y:S01]  /*182d0*/  @!P0 IMAD R161, R158, 0x60, RZ ;  /* 0x000000609ea18824 */ /* 0x000fe200078e02ff */
[-C--:B------:R-:W-:Y:S02]  /*182e0*/  @!P0 LEA R160, P2, R138, R240.reuse, 0x1 ;  /* 0x000000f08aa08211 */ /* 0x080fe400078408ff */
[-C--:B------:R-:W-:Y:S01]  /*182f0*/  @!P0 LEA R158, P1, R3, R240.reuse, 0x1 ;  /* 0x000000f0039e8211 */ /* 0x080fe200078208ff */
[----:B------:R-:W-:Y:S02]  /*18300*/  @!P0 IMAD.IADD R0, R161, 0x1, R139 ;  /* 0x00000001a1008824 */ /* 0x000fe400078e028b */
[----:B-----5:R-:W-:Y:S01]  /*18310*/  @!P0 IMAD R139, R170, 0xe0, RZ ;  /* 0x000000e0aa8b8824 */ /* 0x020fe200078e02ff */
[-C--:B------:R-:W-:Y:S01]  /*18320*/  @!P0 LEA.HI.X R159, R3, R241.reuse, R2, 0x1, P1 ;  /* 0x000000f1039f8211 */ /* 0x080fe200008f0c02 */
[----:B------:R-:W-:Y:S01]  /*18330*/  @!P0 IMAD R3, R168, 0xa0, RZ ;  /* 0x000000a0a8038824 */ /* 0x000fe200078e02ff */
[----:B------:R-:W-:Y:S01]  /*18340*/  @!P0 LEA.HI.X R161, R138, R241, R0, 0x1, P2 ;  /* 0x000000f18aa18211 */ /* 0x000fe200010f0c00 */
[----:B-1----:R-:W-:Y:S01]  /*18350*/  @!P0 IMAD R0, R169, 0xc0, RZ ;  /* 0x000000c0a9008824 */ /* 0x002fe200078e02ff */
[-C--:B------:R-:W-:Y:S01]  /*18360*/  @!P0 LEA R138, P2, R164, R240.reuse, 0x1 ;  /* 0x000000f0a48a8211 */ /* 0x080fe200078408ff */
[----:B------:R-:W-:Y:S01]  /*18370*/  @!P0 IMAD.IADD R157, R3, 0x1, R167 ;  /* 0x00000001039d8824 */ /* 0x000fe200078e02a7 */
[----:B------:R-:W-:Y:S01]  /*18380*/  @!P0 LEA R2, P1, R162, R240, 0x1 ;  /* 0x000000f0a2028211 */ /* 0x000fe200078208ff */
[----:B------:R-:W-:Y:S01]  /*18390*/  @!PT LDS RZ, [RZ] ;  /* 0x00000000fffff984 */ /* 0x000fe20000000800 */
[----:B------:R-:W-:Y:S01]  /*183a0*/  @!PT LDS RZ, [RZ] ;  /* 0x00000000fffff984 */ /* 0x000fe20000000800 */
[----:B------:R-:W-:Y:S01]  /*183b0*/  @!PT LDS RZ, [RZ] ;  /* 0x00000000fffff984 */ /* 0x000fe20000000800 */
[----:B------:R1:W-:Y:S01]  /*183c0*/  @!P0 LDGSTS.E.BYPASS.LTC128B.128 [R237+0x2800], desc[UR6][R160.64] ;  /* 0x02800000a0ed8fae */ /* 0x0003e2000b901d46 */
[----:B------:R-:W-:Y:S01]  /*183d0*/  @!P0 IMAD.IADD R0, R0, 0x1, R165 ;  /* 0x0000000100008824 */ /* 0x000fe200078e02a5 */
[----:B------:R-:W-:Y:S01]  /*183e0*/  @!P0 IADD3 R3, R139, R163, RZ ;  /* 0x000000a38b038210 */ /* 0x000fe20007ffe0ff */
[----:B------:R-:W-:Y:S01]  /*183f0*/  IMAD.MOV.U32 R240, RZ, RZ, R136 ;  /* 0x000000fffff07224 */ /* 0x000fe200078e0088 */
[----:B------:R1:W-:Y:S01]  /*18400*/  @P0 STS.128 [R237+0x3000], RZ ;  /* 0x003000ffed000388 */ /* 0x0003e20000000c00 */
[-C--:B------:R-:W-:Y:S02]  /*18410*/  @!P0 LEA.HI.X R157, R166, R241.reuse, R157, 0x1, P3 ;  /* 0x000000f1a69d8211 */ /* 0x080fe400018f0c9d */
        /* <DEDUP_REMOVED lines=23> */
.L_x_971:
[----:B------:R-:W-:Y:S04]  /*18590*/  FMNMX.FTZ R0, R4, R134, !PT ;  /* 0x0000008604007209 */ /* 0x000fe80007810000 */
        /* <DEDUP_REMOVED lines=135> */
[C---:B------:R-:W-:Y:S01]  /*18e10*/  FADD.FTZ R0, -R3.reuse, R135 ;  /* 0x0000008703007221 */ /* 0x040fe20000010100 */
[C---:B------:R-:W-:Y:S01]  /*18e20*/  FMUL.FTZ R135, R3.reuse, UR4 ;  /* 0x0000000403877c20 */ /* 0x040fe20008410000 */
[----:B------:R-:W-:Y:S02]  /*18e30*/  FSETP.NEU.FTZ.AND P0, PT, R136, -INF , PT ;  /* 0xff8000008800780b */ /* 0x000fe40003f1d000 */
[----:B------:R-:W-:Y:S01]  /*18e40*/  FMUL.FTZ R0, R0, UR4 ;  /* 0x0000000400007c20 */ /* 0x000fe20008410000 */
[C---:B------:R-:W-:Y:S01]  /*18e50*/  FADD.FTZ R2, -R136.reuse, R134 ;  /* 0x0000008688027221 */ /* 0x040fe20000010100 */
[----:B------:R-:W-:Y:S03]  /*18e60*/  FMUL.FTZ R134, R136, UR4 ;  /* 0x0000000488867c20 */ /* 0x000fe60008410000 */
[----:B------:R-:W-:Y:S01]  /*18e70*/  FMUL.FTZ R2, R2, UR4 ;  /* 0x0000000402027c20 */ /* 0x000fe20008410000 */
[----:B------:R-:W-:Y:S01]  /*18e80*/  MUFU.EX2 R0, R0 ;  /* 0x0000000000007308 */ /* 0x000fe20000000800 */
[----:B------:R-:W-:Y:S02]  /*18e90*/  FSEL R134, R134, RZ, P0 ;  /* 0x000000ff86867208 */ /* 0x000fe40000000000 */
[----:B------:R-:W-:Y:S03]  /*18ea0*/  FSETP.NEU.FTZ.AND P0, PT, R3, -INF , PT ;  /* 0xff8000000300780b */ /* 0x000fe60003f1d000 */
        /* <DEDUP_REMOVED lines=12> */
[----:B------:R-:W-:Y:S01]  /*18f70*/  FSEL R135, R135, RZ, P0 ;  /* 0x000000ff87877208 */ /* 0x000fe20000000000 */
        /* <DEDUP_REMOVED lines=38> */
[----:B--2---:R-:W2:Y:S01]  /*191e0*/  LDSM.16.MT88.4 R16, [R217+0x5000] ;  /* 0x00500000d910783b */ /* 0x004ea20000004200 */
        /* <DEDUP_REMOVED lines=31> */
[----:B---3--:R-:W3:Y:S01]  /*193e0*/  LDSM.16.MT88.4 R24, [R218+0x5000] ;  /* 0x00500000da18783b */ /* 0x008ee20000004200 */
        /* <DEDUP_REMOVED lines=30> */
[----:B------:R5:W2:Y:S01]  /*195d0*/  MUFU.EX2 R139, R5 ;  /* 0x00000005008b7308 */ /* 0x000aa20000000800 */
[----:B----4-:R-:W4:Y:S01]  /*195e0*/  LDSM.16.MT88.4 R32, [R217+0x5400] ;  /* 0x00540000d920783b */ /* 0x010f220000004200 */
[--C-:B------:R-:W-:Y:S01]  /*195f0*/  FFMA.FTZ R93, R93, UR4, -R134.reuse ;  /* 0x000000045d5d7c23 */ /* 0x100fe20008010886 */
[--C-:B------:R-:W-:Y:S01]  /*19600*/  FFMA.FTZ R94, R94, UR4, -R135.reuse ;  /* 0x000000045e5e7c23 */ /* 0x100fe20008010887 */
[--C-:B------:R-:W-:Y:S01]  /*19610*/  FFMA.FTZ R95, R95, UR4, -R135.reuse ;  /* 0x000000045f5f7c23 */ /* 0x100fe20008010887 */
[--C-:B------:R-:W-:Y:S01]  /*19620*/  FFMA.FTZ R96, R96, UR4, -R134.reuse ;  /* 0x0000000460607c23 */ /* 0x100fe20008010886 */
[--C-:B------:R-:W-:Y:S01]  /*19630*/  FFMA.FTZ R97, R97, UR4, -R134.reuse ;  /* 0x0000000461617c23 */ /* 0x100fe20008010886 */
[--C-:B------:R-:W-:Y:S03]  /*19640*/  FFMA.FTZ R98, R98, UR4, -R135.reuse ;  /* 0x0000000462627c23 */ /* 0x100fe60008010887 */
[----:B------:R3:W-:Y:S01]  /*19650*/  MUFU.EX2 R137, R6 ;  /* 0x0000000600897308 */ /* 0x0007e20000000800 */
[----:B-1----:R-:W-:Y:S01]  /*19660*/  FMUL.FTZ R4, R2, R144 ;  /* 0x0000009002047220 */ /* 0x002fe20000410000 */
[--C-:B------:R-:W-:Y:S01]  /*19670*/  FFMA.FTZ R99, R99, UR4, -R135.reuse ;  /* 0x0000000463637c23 */ /* 0x100fe20008010887 */
[--C-:B------:R-:W-:Y:S01]  /*19680*/  FFMA.FTZ R100, R100, UR4, -R134.reuse ;  /* 0x0000000464647c23 */ /* 0x100fe20008010886 */
[--C-:B------:R-:W-:Y:S01]  /*19690*/  FFMA.FTZ R101, R101, UR4, -R134.reuse ;  /* 0x0000000465657c23 */ /* 0x100fe20008010886 */
[--C-:B------:R-:W-:Y:S01]  /*196a0*/  FFMA.FTZ R102, R102, UR4, -R135.reuse ;  /* 0x0000000466667c23 */ /* 0x100fe20008010887 */
[--C-:B------:R-:W-:Y:S01]  /*196b0*/  FFMA.FTZ R103, R103, UR4, -R135.reuse ;  /* 0x0000000467677c23 */ /* 0x100fe20008010887 */
[--C-:B------:R-:W-:Y:S03]  /*196c0*/  FFMA.FTZ R104, R104, UR4, -R134.reuse ;  /* 0x0000000468687c23 */ /* 0x100fe60008010886 */
[----:B------:R1:W4:Y:S01]  /*196d0*/  MUFU.EX2 R157, R7 ;  /* 0x00000007009d7308 */ /* 0x0003220000000800 */
[----:B-----5:R-:W-:Y:S01]  /*196e0*/  FMUL.FTZ R5, R2, R145 ;  /* 0x0000009102057220 */ /* 0x020fe20000410000 */
[--C-:B------:R-:W-:Y:S01]  /*196f0*/  FFMA.FTZ R105, R105, UR4, -R134.reuse ;  /* 0x0000000469697c23 */ /* 0x100fe20008010886 */
[--C-:B------:R-:W-:Y:S01]  /*19700*/  FFMA.FTZ R106, R106, UR4, -R135.reuse ;  /* 0x000000046a6a7c23 */ /* 0x100fe20008010887 */
[--C-:B------:R-:W-:Y:S01]  /*19710*/  FFMA.FTZ R107, R107, UR4, -R135.reuse ;  /* 0x000000046b6b7c23 */ /* 0x100fe20008010887 */
[--C-:B------:R-:W-:Y:S01]  /*19720*/  FFMA.FTZ R116, R116, UR4, -R134.reuse ;  /* 0x0000000474747c23 */ /* 0x100fe20008010886 */
[----:B------:R-:W-:Y:S01]  /*19730*/  ISETP.GT.AND P0, PT, R244, 0x1, PT ;  /* 0x00000001f400780c */ /* 0x000fe20003f04270 */
[--C-:B------:R-:W-:Y:S03]  /*19740*/  FFMA.FTZ R117, R117, UR4, -R134.reuse ;  /* 0x0000000475757c23 */ /* 0x100fe60008010886 */
[----:B------:R5:W-:Y:S01]  /*19750*/  MUFU.EX2 R156, R8 ;  /* 0x00000008009c7308 */ /* 0x000be20000000800 */
[----:B---3--:R-:W-:Y:S01]  /*19760*/  FMUL.FTZ R6, R0, R146 ;  /* 0x0000009200067220 */ /* 0x008fe20000410000 */
[--C-:B------:R-:W-:Y:S01]  /*19770*/  FFMA.FTZ R118, R118, UR4, -R135.reuse ;  /* 0x0000000476767c23 */ /* 0x100fe20008010887 */
[--C-:B------:R-:W-:Y:S01]  /*19780*/  FFMA.FTZ R119, R119, UR4, -R135.reuse ;  /* 0x0000000477777c23 */ /* 0x100fe20008010887 */
[--C-:B------:R-:W-:Y:S01]  /*19790*/  FFMA.FTZ R120, R120, UR4, -R134.reuse ;  /* 0x0000000478787c23 */ /* 0x100fe20008010886 */
[--C-:B------:R-:W-:Y:S01]  /*197a0*/  FFMA.FTZ R121, R121, UR4, -R134.reuse ;  /* 0x0000000479797c23 */ /* 0x100fe20008010886 */
[--C-:B------:R-:W-:Y:S01]  /*197b0*/  FFMA.FTZ R122, R122, UR4, -R135.reuse ;  /* 0x000000047a7a7c23 */ /* 0x100fe20008010887 */
[--C-:B------:R-:W-:Y:S03]  /*197c0*/  FFMA.FTZ R123, R123, UR4, -R135.reuse ;  /* 0x000000047b7b7c23 */ /* 0x100fe60008010887 */
[----:B------:R3:W4:Y:S01]  /*197d0*/  MUFU.EX2 R162, R9 ;  /* 0x0000000900a27308 */ /* 0x0007220000000800 */
[----:B-1----:R-:W-:Y:S01]  /*197e0*/  FMUL.FTZ R7, R0, R147 ;  /* 0x0000009300077220 */ /* 0x002fe20000410000 */
[--C-:B------:R-:W-:Y:S01]  /*197f0*/  FFMA.FTZ R124, R124, UR4, -R134.reuse ;  /* 0x000000047c7c7c23 */ /* 0x100fe20008010886 */
[--C-:B------:R-:W-:Y:S01]  /*19800*/  FFMA.FTZ R125, R125, UR4, -R134.reuse ;  /* 0x000000047d7d7c23 */ /* 0x100fe20008010886 */
[--C-:B------:R-:W-:Y:S01]  /*19810*/  FFMA.FTZ R126, R126, UR4, -R135.reuse ;  /* 0x000000047e7e7c23 */ /* 0x100fe20008010887 */
[--C-:B------:R-:W-:Y:S01]  /*19820*/  FFMA.FTZ R127, R127, UR4, -R135.reuse ;  /* 0x000000047f7f7c23 */ /* 0x100fe20008010887 */
[--C-:B------:R-:W-:Y:S01]  /*19830*/  FFMA.FTZ R128, R128, UR4, -R134.reuse ;  /* 0x0000000480807c23 */ /* 0x100fe20008010886 */
[--C-:B------:R-:W-:Y:S03]  /*19840*/  FFMA.FTZ R130, R130, UR4, -R135.reuse ;  /* 0x0000000482827c23 */ /* 0x100fe60008010887 */
[----:B------:R1:W-:Y:S01]  /*19850*/  MUFU.EX2 R158, R10 ;  /* 0x0000000a009e7308 */ /* 0x0003e20000000800 */
[C---:B-----5:R-:W-:Y:S01]  /*19860*/  FMUL.FTZ R8, R2.reuse, R140 ;  /* 0x0000008c02087220 */ /* 0x060fe20000410000 */
[----:B------:R-:W-:Y:S01]  /*19870*/  FFMA.FTZ R134, R129, UR4, -R134 ;  /* 0x0000000481867c23 */ /* 0x000fe20008010886 */
[----:B------:R-:W-:Y:S07]  /*19880*/  FFMA.FTZ R135, R131, UR4, -R135 ;  /* 0x0000000483877c23 */ /* 0x000fee0008010887 */
[----:B------:R5:W4:Y:S01]  /*19890*/  MUFU.EX2 R160, R11 ;  /* 0x0000000b00a07308 */ /* 0x000b220000000800 */
[----:B---3--:R-:W-:Y:S09]  /*198a0*/  FMUL.FTZ R9, R2, R141 ;  /* 0x0000008d02097220 */ /* 0x008ff20000410000 */
[----:B------:R2:W-:Y:S01]  /*198b0*/  MUFU.EX2 R169, R20 ;  /* 0x0000001400a97308 */ /* 0x0005e20000000800 */
[C---:B-1----:R-:W-:Y:S09]  /*198c0*/  FMUL.FTZ R10, R0.reuse, R142 ;  /* 0x0000008e000a7220 */ /* 0x042ff20000410000 */
[----:B------:R4:W1:Y:S01]  /*198d0*/  MUFU.EX2 R173, R21 ;  /* 0x0000001500ad7308 */ /* 0x0008620000000800 */
[----:B-----5:R-:W-:Y:S02]  /*198e0*/  FMUL.FTZ R11, R0, R143 ;  /* 0x0000008f000b7220 */ /* 0x020fe40000410000 */
[----:B------:R-:W-:Y:S07]  /*198f0*/  LDSM.16.MT88.4 R140, [R217+0x8c00] ;  /* 0x008c0000d98c783b */ /* 0x000fee0000004200 */
[----:B------:R3:W-:Y:S01]  /*19900*/  MUFU.EX2 R167, R22 ;  /* 0x0000001600a77308 */ /* 0x0007e20000000800 */
[----:B--2---:R-:W-:Y:S09]  /*19910*/  F2FP.BF16.F32.PACK_AB R20, R139, R138 ;  /* 0x0000008a8b14723e */ /* 0x004ff200000010ff */
[----:B------:R2:W5:Y:S01]  /*19920*/  MUFU.EX2 R175, R23 ;  /* 0x0000001700af7308 */ /* 0x0005620000000800 */
[----:B----4-:R-:W-:Y:S09]  /*19930*/  F2FP.BF16.F32.PACK_AB R21, R157, R137 ;  /* 0x000000899d15723e */ /* 0x010ff200000010ff */
[----:B------:R-:W-:Y:S01]  /*19940*/  MUFU.EX2 R187, R36 ;  /* 0x0000002400bb7308 */ /* 0x000fe20000000800 */
[----:B---3--:R-:W-:Y:S09]  /*19950*/  F2FP.BF16.F32.PACK_AB R22, R162, R156 ;  /* 0x0000009ca216723e */ /* 0x008ff200000010ff */
[----:B------:R-:W-:Y:S01]  /*19960*/  MUFU.EX2 R189, R37 ;  /* 0x0000002500bd7308 */ /* 0x000fe20000000800 */
[----:B--2---:R-:W-:Y:S09]  /*19970*/  F2FP.BF16.F32.PACK_AB R23, R160, R158 ;  /* 0x0000009ea017723e */ /* 0x004ff200000010ff */
[----:B------:R-:W-:Y:S01]  /*19980*/  MUFU.EX2 R185, R38 ;  /* 0x0000002600b97308 */ /* 0x000fe20000000800 */
[C---:B------:R-:W-:Y:S06]  /*19990*/  HMMA.16816.F32.BF16 R4, R20.reuse, R16, R4 ;  /* 0x000000101404723c */ /* 0x040fec0000041804 */
[C---:B------:R-:W-:Y:S03]  /*199a0*/  HMMA.16816.F32.BF16 R8, R20.reuse, R18, R8 ;  /* 0x000000121408723c */ /* 0x040fe60000041808 */
[----:B------:R2:W-:Y:S02]  /*199b0*/  MUFU.EX2 R191, R39 ;  /* 0x0000002700bf7308 */ /* 0x0005e40000000800 */
[C---:B------:R-:W-:Y:S01]  /*199c0*/  FMUL.FTZ R16, R2.reuse, R152 ;  /* 0x0000009802107220 */ /* 0x040fe20000410000 */
[----:B------:R-:W-:Y:S01]  /*199d0*/  FMUL.FTZ R17, R2, R153 ;  /* 0x0000009902117220 */ /* 0x000fe20000410000 */
[C---:B------:R-:W-:Y:S01]  /*199e0*/  FMUL.FTZ R18, R0.reuse, R154 ;  /* 0x0000009a00127220 */ /* 0x040fe20000410000 */
[----:B------:R-:W-:Y:S05]  /*199f0*/  FMUL.FTZ R19, R0, R155 ;  /* 0x0000009b00137220 */ /* 0x000fea0000410000 */
[----:B------:R3:W-:Y:S10]  /*19a00*/  MUFU.EX2 R161, R12 ;  /* 0x0000000c00a17308 */ /* 0x0007f40000000800 */
[----:B------:R4:W5:Y:S01]  /*19a10*/  MUFU.EX2 R163, R13 ;  /* 0x0000000d00a37308 */ /* 0x0009620000000800 */
[----:B--2---:R-:W2:Y:S09]  /*19a20*/  LDSM.16.MT88.4 R36, [R218+0x5400] ;  /* 0x00540000da24783b */ /* 0x004eb20000004200 */
[----:B------:R1:W-:Y:S01]  /*19a30*/  MUFU.EX2 R159, R14 ;  /* 0x0000000e009f7308 */ /* 0x0003e20000000800 */
[C---:B---3--:R-:W-:Y:S09]  /*19a40*/  FMUL.FTZ R12, R2.reuse, R148 ;  /* 0x00000094020c7220 */ /* 0x048ff20000410000 */
[----:B------:R3:W2:Y:S01]  /*19a50*/  MUFU.EX2 R165, R15 ;  /* 0x0000000f00a57308 */ /* 0x0006a20000000800 */
[C---:B----4-:R-:W-:Y:S01]  /*19a60*/  FMUL.FTZ R13, R2.reuse, R149 ;  /* 0x00000095020d7220 */ /* 0x050fe20000410000 */
[----:B------:R-:W-:Y:S04]  /*19a70*/  FFMA.FTZ R2, R2, R246, R138 ;  /* 0x000000f602027223 */ /* 0x000fe8000001008a */
[----:B------:R-:W-:Y:S04]  /*19a80*/  FADD.FTZ R2, R139, R2 ;  /* 0x000000028b027221 */ /* 0x000fe80000010000 */
[----:B------:R-:W-:Y:S01]  /*19a90*/  MUFU.EX2 R190, R40 ;  /* 0x0000002800be7308 */ /* 0x000fe20000000800 */
[C---:B-1----:R-:W-:Y:S09]  /*19aa0*/  FMUL.FTZ R14, R0.reuse, R150 ;  /* 0x00000096000e7220 */ /* 0x042ff20000410000 */
[----:B------:R-:W-:Y:S01]  /*19ab0*/  MUFU.EX2 R194, R41 ;  /* 0x0000002900c27308 */ /* 0x000fe20000000800 */
[C---:B---3--:R-:W-:Y:S01]  /*19ac0*/  FMUL.FTZ R15, R0.reuse, R151 ;  /* 0x00000097000f7220 */ /* 0x048fe20000410000 */
[----:B------:R-:W-:Y:S04]  /*19ad0*/  FFMA.FTZ R0, R0, R247, R137 ;  /* 0x000000f700007223 */ /* 0x000fe80000010089 */
[----:B------:R-:W-:Y:S04]  /*19ae0*/  FADD.FTZ R0, R157, R0 ;  /* 0x000000009d007221 */ /* 0x000fe80000010000 */
[----:B------:R-:W-:Y:S01]  /*19af0*/  MUFU.EX2 R192, R42 ;  /* 0x0000002a00c07308 */ /* 0x000fe20000000800 */
[C---:B------:R-:W-:Y:S03]  /*19b00*/  HMMA.16816.F32.BF16 R12, R20.reuse, R24, R12 ;  /* 0x00000018140c723c */ /* 0x040fe6000004180c */
[----:B------:R-:W-:Y:S03]  /*19b10*/  FADD.FTZ R0, R158, R0 ;  /* 0x000000009e007221 */ /* 0x000fe60000010000 */
[----:B------:R-:W-:Y:S03]  /*19b20*/  HMMA.16816.F32.BF16 R16, R20, R26, R16 ;  /* 0x0000001a1410723c */ /* 0x000fe60000041810 */
[----:B------:R1:W-:Y:S01]  /*19b30*/  MUFU.EX2 R193, R43 ;  /* 0x0000002b00c17308 */ /* 0x0003e20000000800 */
[----:B------:R-:W-:Y:S03]  /*19b40*/  LDSM.16.MT88.4 R24, [R218+0x5800] ;  /* 0x00580000da18783b */ /* 0x000fe60000004200 */
[----:B------:R-:W-:Y:S06]  /*19b50*/  F2FP.BF16.F32.PACK_AB R20, R173, R169 ;  /* 0x000000a9ad14723e */ /* 0x000fec00000010ff */
[----:B------:R3:W-:Y:S01]  /*19b60*/  MUFU.EX2 R178, R28 ;  /* 0x0000001c00b27308 */ /* 0x0007e20000000800 */
[----:B-----5:R-:W-:Y:S02]  /*19b70*/  F2FP.BF16.F32.PACK_AB R21, R175, R167 ;  /* 0x000000a7af15723e */ /* 0x020fe400000010ff */
[----:B------:R-:W-:Y:S02]  /*19b80*/  F2FP.BF16.F32.PACK_AB R22, R179, R174 ;  /* 0x000000aeb316723e */ /* 0x000fe400000010ff */
[----:B------:R-:W-:Y:S05]  /*19b90*/  F2FP.BF16.F32.PACK_AB R23, R177, R176 ;  /* 0x000000b0b117723e */ /* 0x000fea00000010ff */
[----:B------:R2:W-:Y:S01]  /*19ba0*/  MUFU.EX2 R181, R29 ;  /* 0x0000001d00b57308 */ /* 0x0005e20000000800 */
[----:B-1----:R-:W1:Y:S09]  /*19bb0*/  LDSM.16.MT88.4 R40, [R217+0x5800] ;  /* 0x00580000d928783b */ /* 0x002e720000004200 */
[----:B------:R4:W-:Y:S01]  /*19bc0*/  MUFU.EX2 R180, R30 ;  /* 0x0000001e00b47308 */ /* 0x0009e20000000800 */
[----:B---3--:R-:W-:Y:S09]  /*19bd0*/  F2FP.BF16.F32.PACK_AB R28, R163, R161 ;  /* 0x000000a1a31c723e */ /* 0x008ff200000010ff */
[----:B------:R3:W5:Y:S01]  /*19be0*/  MUFU.EX2 R183, R31 ;  /* 0x0000001f00b77308 */ /* 0x0007620000000800 */
[----:B--2---:R-:W-:Y:S09]  /*19bf0*/  F2FP.BF16.F32.PACK_AB R29, R165, R159 ;  /* 0x0000009fa51d723e */ /* 0x004ff200000010ff */
[----:B------:R2:W-:Y:S01]  /*19c00*/  MUFU.EX2 R195, R44 ;  /* 0x0000002c00c37308 */ /* 0x0005e20000000800 */
[----:B----4-:R-:W-:Y:S09]  /*19c10*/  F2FP.BF16.F32.PACK_AB R30, R170, R166 ;  /* 0x000000a6aa1e723e */ /* 0x010ff200000010ff */
[----:B------:R-:W-:Y:S01]  /*19c20*/  MUFU.EX2 R45, R45 ;  /* 0x0000002d002d7308 */ /* 0x000fe20000000800 */
[----:B---3--:R-:W-:Y:S09]  /*19c30*/  F2FP.BF16.F32.PACK_AB R31, R168, R164 ;  /* 0x000000a4a81f723e */ /* 0x008ff200000010ff */
[----:B------:R-:W-:Y:S01]  /*19c40*/  MUFU.EX2 R46, R46 ;  /* 0x0000002e002e7308 */ /* 0x000fe20000000800 */
[C---:B------:R-:W-:Y:S06]  /*19c50*/  HMMA.16816.F32.BF16 R4, R28.reuse, R32, R4 ;  /* 0x000000201c04723c */ /* 0x040fec0000041804 */
[C---:B------:R-:W-:Y:S03]  /*19c60*/  HMMA.16816.F32.BF16 R8, R28.reuse, R34, R8 ;  /* 0x000000221c08723c */ /* 0x040fe60000041808 */
[----:B------:R-:W3:Y:S01]  /*19c70*/  MUFU.EX2 R47, R47 ;  /* 0x0000002f002f7308 */ /* 0x000ee20000000800 */
[----:B------:R-:W4:Y:S02]  /*19c80*/  LDSM.16.MT88.4 R32, [R217+0x5c00] ;  /* 0x005c0000d920783b */ /* 0x000f240000004200 */
[C---:B------:R-:W-:Y:S07]  /*19c90*/  HMMA.16816.F32.BF16 R12, R28.reuse, R36, R12 ;  /* 0x000000241c0c723c */ /* 0x040fee000004180c */
[----:B------:R-:W-:Y:S01]  /*19ca0*/  MUFU.EX2 R48, R48 ;  /* 0x0000003000307308 */ /* 0x000fe20000000800 */
[----:B------:R-:W-:Y:S01]  /*19cb0*/  HMMA.16816.F32.BF16 R16, R28, R38, R16 ;  /* 0x000000261c10723c */ /* 0x000fe20000041810 */
[----:B------:R-:W3:Y:S08]  /*19cc0*/  LDSM.16.MT88.4 R36, [R218+0x5c00] ;  /* 0x005c0000da24783b */ /* 0x000ef00000004200 */
[----:B------:R-:W3:Y:S01]  /*19cd0*/  MUFU.EX2 R49, R49 ;  /* 0x0000003100317308 */ /* 0x000ee20000000800 */
[C---:B-1----:R-:W-:Y:S05]  /*19ce0*/  HMMA.16816.F32.BF16 R4, R20.reuse, R40, R4 ;  /* 0x000000281404723c */ /* 0x042fea0000041804 */
[----:B-----5:R-:W-:Y:S01]  /*19cf0*/  F2FP.BF16.F32.PACK_AB R29, R183, R180 ;  /* 0x000000b4b71d723e */ /* 0x020fe200000010ff */
[C---:B------:R-:W-:Y:S03]  /*19d00*/  HMMA.16816.F32.BF16 R8, R20.reuse, R42, R8 ;  /* 0x0000002a1408723c */ /* 0x040fe60000041808 */
[----:B------:R-:W-:Y:S01]  /*19d10*/  MUFU.EX2 R50, R50 ;  /* 0x0000003200327308 */ /* 0x000fe20000000800 */
[----:B------:R-:W1:Y:S01]  /*19d20*/  LDSM.16.MT88.4 R40, [R217+0x6000] ;  /* 0x00600000d928783b */ /* 0x000e620000004200 */
[----:B------:R-:W-:Y:S01]  /*19d30*/  F2FP.BF16.F32.PACK_AB R30, R188, R184 ;  /* 0x000000b8bc1e723e */ /* 0x000fe200000010ff */
[C---:B------:R-:W-:Y:S07]  /*19d40*/  HMMA.16816.F32.BF16 R12, R20.reuse, R24, R12 ;  /* 0x00000018140c723c */ /* 0x040fee000004180c */
[----:B------:R-:W5:Y:S01]  /*19d50*/  MUFU.EX2 R51, R51 ;  /* 0x0000003300337308 */ /* 0x000f620000000800 */
[----:B------:R-:W-:Y:S01]  /*19d60*/  F2FP.BF16.F32.PACK_AB R31, R186, R182 ;  /* 0x000000b6ba1f723e */ /* 0x000fe200000010ff */
[----:B------:R-:W-:Y:S01]  /*19d70*/  HMMA.16816.F32.BF16 R16, R20, R26, R16 ;  /* 0x0000001a1410723c */ /* 0x000fe20000041810 */
[----:B------:R-:W5:Y:S07]  /*19d80*/  LDSM.16.MT88.4 R24, [R218+0x6000] ;  /* 0x00600000da18783b */ /* 0x000f6e0000004200 */
[----:B------:R-:W-:Y:S03]  /*19d90*/  MUFU.EX2 R52, R52 ;  /* 0x0000003400347308 */ /* 0x000fe60000000800 */
[----:B------:R-:W-:Y:S01]  /*19da0*/  FADD.FTZ R28, R156, R2 ;  /* 0x000000029c1c7221 */ /* 0x000fe20000010000 */
[----:B------:R-:W-:Y:S01]  /*19db0*/  F2FP.BF16.F32.PACK_AB R21, R191, R185 ;  /* 0x000000b9bf15723e */ /* 0x000fe200000010ff */
[----:B------:R-:W-:Y:S01]  /*19dc0*/  FADD.FTZ R2, R160, R0 ;  /* 0x00000000a0027221 */ /* 0x000fe20000010000 */
[----:B------:R-:W-:Y:S01]  /*19dd0*/  F2FP.BF16.F32.PACK_AB R22, R194, R190 ;  /* 0x000000bec216723e */ /* 0x000fe200000010ff */
[----:B------:R-:W-:Y:S03]  /*19de0*/  FADD.FTZ R28, R162, R28 ;  /* 0x0000001ca21c7221 */ /* 0x000fe60000010000 */
[----:B------:R-:W-:Y:S01]  /*19df0*/  MUFU.EX2 R53, R53 ;  /* 0x0000003500357308 */ /* 0x000fe20000000800 */
[----:B------:R-:W-:Y:S01]  /*19e00*/  F2FP.BF16.F32.PACK_AB R23, R193, R192 ;  /* 0x000000c0c117723e */ /* 0x000fe200000010ff */
[----:B------:R-:W-:Y:S01]  /*19e10*/  FADD.FTZ R2, R159, R2 ;  /* 0x000000029f027221 */ /* 0x000fe20000010000 */
[----:B------:R-:W-:Y:S01]  /*19e20*/  FADD.FTZ R0, R161, R28 ;  /* 0x0000001ca1007221 */ /* 0x000fe20000010000 */
[----:B------:R-:W-:Y:S03]  /*19e30*/  F2FP.BF16.F32.PACK_AB R28, R181, R178 ;  /* 0x000000b2b51c723e */ /* 0x000fe600000010ff */
[----:B--2---:R-:W-:Y:S03]  /*19e40*/  FADD.FTZ R44, R163, R0 ;  /* 0x00000000a32c7221 */ /* 0x004fe60000010000 */
[----:B------:R-:W-:Y:S01]  /*19e50*/  MUFU.EX2 R54, R54 ;  /* 0x0000003600367308 */ /* 0x000fe20000000800 */
[----:B------:R-:W-:Y:S01]  /*19e60*/  FADD.FTZ R0, R165, R2 ;  /* 0x00000002a5007221 */ /* 0x000fe20000010000 */
[C---:B----4-:R-:W-:Y:S08]  /*19e70*/  HMMA.16816.F32.BF16 R4, R28.reuse, R32, R4 ;  /* 0x000000201c04723c */ /* 0x050ff00000041804 */
[----:B------:R-:W2:Y:S01]  /*19e80*/  MUFU.EX2 R55, R55 ;  /* 0x0000003700377308 */ /* 0x000ea20000000800 */
[C---:B------:R-:W-:Y:S01]  /*19e90*/  HMMA.16816.F32.BF16 R8, R28.reuse, R34, R8 ;  /* 0x000000221c08723c */ /* 0x040fe20000041808 */
[----:B------:R-:W4:Y:S02]  /*19ea0*/  LDSM.16.MT88.4 R32, [R217+0x6400] ;  /* 0x00640000d920783b */ /* 0x000f240000004200 */
[----:B------:R-:W-:Y:S03]  /*19eb0*/  FADD.FTZ R20, R166, R44 ;  /* 0x0000002ca6147221 */ /* 0x000fe60000010000 */
[C---:B---3--:R-:W-:Y:S03]  /*19ec0*/  HMMA.16816.F32.BF16 R12, R28.reuse, R36, R12 ;  /* 0x000000241c0c723c */ /* 0x048fe6000004180c */
[----:B------:R-:W-:Y:S02]  /*19ed0*/  MUFU.EX2 R56, R56 ;  /* 0x0000003800387308 */ /* 0x000fe40000000800 */
[----:B------:R-:W-:Y:S01]  /*19ee0*/  FADD.FTZ R2, R164, R0 ;  /* 0x00000000a4027221 */ /* 0x000fe20000010000 */
[----:B------:R-:W-:Y:S01]  /*19ef0*/  HMMA.16816.F32.BF16 R16, R28, R38, R16 ;  /* 0x000000261c10723c */ /* 0x000fe20000041810 */
[----:B------:R-:W3:Y:S06]  /*19f00*/  LDSM.16.MT88.4 R36, [R218+0x6400] ;  /* 0x00640000da24783b */ /* 0x000eec0000004200 */
[----:B------:R-:W4:Y:S01]  /*19f10*/  MUFU.EX2 R57, R57 ;  /* 0x0000003900397308 */ /* 0x000f220000000800 */
[----:B------:R-:W-:Y:S03]  /*19f20*/  FADD.FTZ R0, R170, R20 ;  /* 0x00000014aa007221 */ /* 0x000fe60000010000 */
[----:B------:R-:W-:Y:S01]  /*19f30*/  F2FP.BF16.F32.PACK_AB R20, R189, R187 ;  /* 0x000000bbbd14723e */ /* 0x000fe200000010ff */
[----:B------:R-:W-:Y:S01]  /*19f40*/  FADD.FTZ R2, R168, R2 ;  /* 0x00000002a8027221 */ /* 0x000fe20000010000 */
[----:B------:R-:W-:Y:S04]  /*19f50*/  F2FP.BF16.F32.PACK_AB R29, R47, R46 ;  /* 0x0000002e2f1d723e */ /* 0x000fe800000010ff */
[----:B------:R-:W-:Y:S01]  /*19f60*/  MUFU.EX2 R58, R58 ;  /* 0x0000003a003a7308 */ /* 0x000fe20000000800 */
[----:B------:R-:W-:Y:S01]  /*19f70*/  F2FP.BF16.F32.PACK_AB R30, R49, R48 ;  /* 0x00000030311e723e */ /* 0x000fe200000010ff */
[C---:B-1----:R-:W-:Y:S05]  /*19f80*/  HMMA.16816.F32.BF16 R4, R20.reuse, R40, R4 ;  /* 0x000000281404723c */ /* 0x042fea0000041804 */
[----:B-----5:R-:W-:Y:S03]  /*19f90*/  F2FP.BF16.F32.PACK_AB R31, R51, R50 ;  /* 0x00000032331f723e */ /* 0x020fe600000010ff */
[----:B------:R-:W1:Y:S01]  /*19fa0*/  MUFU.EX2 R59, R59 ;  /* 0x0000003b003b7308 */ /* 0x000e620000000800 */
[C---:B------:R-:W-:Y:S01]  /*19fb0*/  HMMA.16816.F32.BF16 R8, R20.reuse, R42, R8 ;  /* 0x0000002a1408723c */ /* 0x040fe20000041808 */
[----:B------:R-:W5:Y:S02]  /*19fc0*/  LDSM.16.MT88.4 R40, [R217+0x6800] ;  /* 0x00680000d928783b */ /* 0x000f640000004200 */
[----:B------:R-:W-:Y:S01]  /*19fd0*/  FADD.FTZ R44, R167, R2 ;  /* 0x00000002a72c7221 */ /* 0x000fe20000010000 */
[----:B------:R-:W-:Y:S02]  /*19fe0*/  FADD.FTZ R0, R169, R0 ;  /* 0x00000000a9007221 */ /* 0x000fe40000010000 */
[C---:B------:R-:W-:Y:S03]  /*19ff0*/  HMMA.16816.F32.BF16 R12, R20.reuse, R24, R12 ;  /* 0x00000018140c723c */ /* 0x040fe6000004180c */
[----:B------:R-:W-:Y:S02]  /*1a000*/  MUFU.EX2 R60, R60 ;  /* 0x0000003c003c7308 */ /* 0x000fe40000000800 */
[----:B------:R-:W-:Y:S01]  /*1a010*/  FADD.FTZ R2, R173, R0 ;  /* 0x00000000ad027221 */ /* 0x000fe20000010000 */
[----:B------:R-:W-:Y:S01]  /*1a020*/  HMMA.16816.F32.BF16 R16, R20, R26, R16 ;  /* 0x0000001a1410723c */ /* 0x000fe20000041810 */
[----:B------:R-:W5:Y:S06]  /*1a030*/  LDSM.16.MT88.4 R24, [R218+0x6800] ;  /* 0x00680000da18783b */ /* 0x000f6c0000004200 */
[----:B------:R-:W-:Y:S01]  /*1a040*/  MUFU.EX2 R61, R61 ;  /* 0x0000003d003d7308 */ /* 0x000fe20000000800 */
[----:B------:R-:W-:Y:S03]  /*1a050*/  FADD.FTZ R0, R175, R44 ;  /* 0x0000002caf007221 */ /* 0x000fe60000010000 */
[----:B------:R-:W-:Y:S01]  /*1a060*/  FADD.FTZ R2, R174, R2 ;  /* 0x00000002ae027221 */ /* 0x000fe20000010000 */
[----:B--2---:R-:W-:Y:S05]  /*1a070*/  F2FP.BF16.F32.PACK_AB R21, R55, R54 ;  /* 0x000000363715723e */ /* 0x004fea00000010ff */
[----:B------:R-:W-:Y:S01]  /*1a080*/  MUFU.EX2 R62, R62 ;  /* 0x0000003e003e7308 */ /* 0x000fe20000000800 */
[----:B----4-:R-:W-:Y:S01]  /*1a090*/  F2FP.BF16.F32.PACK_AB R22, R57, R56 ;  /* 0x000000383916723e */ /* 0x010fe200000010ff */
[----:B------:R-:W-:Y:S01]  /*1a0a0*/  FADD.FTZ R0, R176, R0 ;  /* 0x00000000b0007221 */ /* 0x000fe20000010000 */
[----:B-1----:R-:W-:Y:S01]  /*1a0b0*/  F2FP.BF16.F32.PACK_AB R23, R59, R58 ;  /* 0x0000003a3b17723e */ /* 0x002fe200000010ff */
[----:B------:R-:W-:Y:S02]  /*1a0c0*/  FADD.FTZ R2, R179, R2 ;  /* 0x00000002b3027221 */ /* 0x000fe40000010000 */
[----:B------:R-:W-:Y:S04]  /*1a0d0*/  FADD.FTZ R28, R177, R0 ;  /* 0x00000000b11c7221 */ /* 0x000fe80000010000 */
[----:B------:R-:W1:Y:S01]  /*1a0e0*/  MUFU.EX2 R63, R63 ;  /* 0x0000003f003f7308 */ /* 0x000e620000000800 */
[----:B------:R-:W-:Y:S01]  /*1a0f0*/  FADD.FTZ R0, R178, R2 ;  /* 0x00000002b2007221 */ /* 0x000fe20000010000 */
[----:B------:R-:W-:Y:S01]  /*1a100*/  FADD.FTZ R2, R180, R28 ;  /* 0x0000001cb4027221 */ /* 0x000fe20000010000 */
[----:B------:R-:W-:Y:S02]  /*1a110*/  F2FP.BF16.F32.PACK_AB R28, R45, R195 ;  /* 0x000000c32d1c723e */ /* 0x000fe400000010ff */
[----:B------:R-:W-:Y:S01]  /*1a120*/  FADD.FTZ R44, R181, R0 ;  /* 0x00000000b52c7221 */ /* 0x000fe20000010000 */
[----:B------:R-:W-:Y:S04]  /*1a130*/  FADD.FTZ R0, R183, R2 ;  /* 0x00000002b7007221 */ /* 0x000fe80000010000 */
[----:B------:R-:W-:Y:S01]  /*1a140*/  MUFU.EX2 R64, R64 ;  /* 0x0000004000407308 */ /* 0x000fe20000000800 */
[----:B------:R-:W-:Y:S01]  /*1a150*/  FADD.FTZ R20, R184, R44 ;  /* 0x0000002cb8147221 */ /* 0x000fe20000010000 */
[C---:B------:R-:W-:Y:S05]  /*1a160*/  HMMA.16816.F32.BF16 R4, R28.reuse, R32, R4 ;  /* 0x000000201c04723c */ /* 0x040fea0000041804 */
[----:B------:R-:W-:Y:S03]  /*1a170*/  FADD.FTZ R2, R182, R0 ;  /* 0x00000000b6027221 */ /* 0x000fe60000010000 */
[----:B------:R-:W2:Y:S01]  /*1a180*/  MUFU.EX2 R65, R65 ;  /* 0x0000004100417308 */ /* 0x000ea20000000800 */
[C---:B------:R-:W-:Y:S01]  /*1a190*/  HMMA.16816.F32.BF16 R8, R28.reuse, R34, R8 ;  /* 0x000000221c08723c */ /* 0x040fe20000041808 */
[----:B------:R-:W4:Y:S02]  /*1a1a0*/  LDSM.16.MT88.4 R32, [R217+0x6c00] ;  /* 0x006c0000d920783b */ /* 0x000f240000004200 */
[----:B------:R-:W-:Y:S01]  /*1a1b0*/  FADD.FTZ R0, R188, R20 ;  /* 0x00000014bc007221 */ /* 0x000fe20000010000 */
[----:B------:R-:W-:Y:S02]  /*1a1c0*/  F2FP.BF16.F32.PACK_AB R20, R53, R52 ;  /* 0x000000343514723e */ /* 0x000fe400000010ff */
[C---:B---3--:R-:W-:Y:S03]  /*1a1d0*/  HMMA.16816.F32.BF16 R12, R28.reuse, R36, R12 ;  /* 0x000000241c0c723c */ /* 0x048fe6000004180c */
[----:B------:R-:W-:Y:S02]  /*1a1e0*/  MUFU.EX2 R66, R66 ;  /* 0x0000004200427308 */ /* 0x000fe40000000800 */
[----:B------:R-:W-:Y:S01]  /*1a1f0*/  FADD.FTZ R2, R186, R2 ;  /* 0x00000002ba027221 */ /* 0x000fe20000010000 */
[----:B------:R-:W-:Y:S01]  /*1a200*/  HMMA.16816.F32.BF16 R16, R28, R38, R16 ;  /* 0x000000261c10723c */ /* 0x000fe20000041810 */
[----:B------:R-:W3:Y:S06]  /*1a210*/  LDSM.16.MT88.4 R36, [R218+0x6c00] ;  /* 0x006c0000da24783b */ /* 0x000eec0000004200 */
[----:B------:R-:W4:Y:S01]  /*1a220*/  MUFU.EX2 R67, R67 ;  /* 0x0000004300437308 */ /* 0x000f220000000800 */
[----:B------:R-:W-:Y:S01]  /*1a230*/  FADD.FTZ R44, R185, R2 ;  /* 0x00000002b92c7221 */ /* 0x000fe20000010000 */
[C---:B-----5:R-:W-:Y:S08]  /*1a240*/  HMMA.16816.F32.BF16 R4, R20.reuse, R40, R4 ;  /* 0x000000281404723c */ /* 0x060ff00000041804 */
[----:B------:R-:W-:Y:S01]  /*1a250*/  MUFU.EX2 R68, R68 ;  /* 0x0000004400447308 */ /* 0x000fe20000000800 */
[C---:B------:R-:W-:Y:S01]  /*1a260*/  HMMA.16816.F32.BF16 R8, R20.reuse, R42, R8 ;  /* 0x0000002a1408723c */ /* 0x040fe20000041808 */
[----:B------:R-:W5:Y:S02]  /*1a270*/  LDSM.16.MT88.4 R40, [R217+0x7000] ;  /* 0x00700000d928783b */ /* 0x000f640000004200 */
[----:B-1----:R-:W-:Y:S03]  /*1a280*/  F2FP.BF16.F32.PACK_AB R29, R63, R62 ;  /* 0x0000003e3f1d723e */ /* 0x002fe600000010ff */
[C---:B------:R-:W-:Y:S03]  /*1a290*/  HMMA.16816.F32.BF16 R12, R20.reuse, R24, R12 ;  /* 0x00000018140c723c */ /* 0x040fe6000004180c */
[----:B------:R-:W-:Y:S02]  /*1a2a0*/  MUFU.EX2 R69, R69 ;  /* 0x0000004500457308 */ /* 0x000fe40000000800 */
[----:B--2---:R-:W-:Y:S01]  /*1a2b0*/  F2FP.BF16.F32.PACK_AB R30, R65, R64 ;  /* 0x00000040411e723e */ /* 0x004fe200000010ff */
[----:B------:R-:W-:Y:S01]  /*1a2c0*/  HMMA.16816.F32.BF16 R16, R20, R26, R16 ;  /* 0x0000001a1410723c */ /* 0x000fe20000041810 */
[----:B------:R-:W1:Y:S06]  /*1a2d0*/  LDSM.16.MT88.4 R24, [R218+0x7000] ;  /* 0x00700000da18783b */ /* 0x000e6c0000004200 */
[----:B------:R-:W-:Y:S01]  /*1a2e0*/  MUFU.EX2 R70, R70 ;  /* 0x0000004600467308 */ /* 0x000fe20000000800 */
[----:B----4-:R-:W-:Y:S03]  /*1a2f0*/  F2FP.BF16.F32.PACK_AB R31, R67, R66 ;  /* 0x00000042431f723e */ /* 0x010fe600000010ff */
[----:B------:R-:W-:Y:S06]  /*1a300*/  FADD.FTZ R0, R187, R0 ;  /* 0x00000000bb007221 */ /* 0x000fec0000010000 */
[----:B------:R-:W2:Y:S01]  /*1a310*/  MUFU.EX2 R71, R71 ;  /* 0x0000004700477308 */ /* 0x000ea20000000800 */
[----:B------:R-:W-:Y:S01]  /*1a320*/  FADD.FTZ R2, R189, R0 ;  /* 0x00000000bd027221 */ /* 0x000fe20000010000 */
[----:B------:R-:W-:Y:S03]  /*1a330*/  FADD.FTZ R0, R191, R44 ;  /* 0x0000002cbf007221 */ /* 0x000fe60000010000 */
[----:B------:R-:W-:Y:S01]  /*1a340*/  FADD.FTZ R28, R190, R2 ;  /* 0x00000002be1c7221 */ /* 0x000fe20000010000 */
[----:B------:R-:W-:Y:S04]  /*1a350*/  FADD.FTZ R0, R192, R0 ;  /* 0x00000000c0007221 */ /* 0x000fe80000010000 */
[----:B------:R-:W-:Y:S01]  /*1a360*/  MUFU.EX2 R72, R72 ;  /* 0x0000004800487308 */ /* 0x000fe20000000800 */
[----:B------:R-:W-:Y:S01]  /*1a370*/  FADD.FTZ R28, R194, R28 ;  /* 0x0000001cc21c7221 */ /* 0x000fe20000010000 */
[----:B------:R-:W-:Y:S03]  /*1a380*/  FADD.FTZ R2, R193, R0 ;  /* 0x00000000c1027221 */ /* 0x000fe60000010000 */
[----:B------:R-:W-:Y:S01]  /*1a390*/  FADD.FTZ R0, R195, R28 ;  /* 0x0000001cc3007221 */ /* 0x000fe20000010000 */
[----:B------:R-:W-:Y:S01]  /*1a3a0*/  F2FP.BF16.F32.PACK_AB R28, R61, R60 ;  /* 0x0000003c3d1c723e */ /* 0x000fe200000010ff */
[----:B------:R-:W-:Y:S03]  /*1a3b0*/  FADD.FTZ R2, R46, R2 ;  /* 0x000000022e027221 */ /* 0x000fe60000010000 */
[----:B------:R-:W4:Y:S01]  /*1a3c0*/  MUFU.EX2 R73, R73 ;  /* 0x0000004900497308 */ /* 0x000f220000000800 */
[----:B--2---:R-:W-:Y:S01]  /*1a3d0*/  F2FP.BF16.F32.PACK_AB R21, R71, R70 ;  /* 0x000000464715723e */ /* 0x004fe200000010ff */
[----:B------:R-:W-:Y:S01]  /*1a3e0*/  FADD.FTZ R44, R45, R0 ;  /* 0x000000002d2c7221 */ /* 0x000fe20000010000 */
[----:B------:R-:W-:Y:S01]  /*1a3f0*/  FADD.FTZ R0, R47, R2 ;  /* 0x000000022f007221 */ /* 0x000fe20000010000 */
[C---:B------:R-:W-:Y:S06]  /*1a400*/  HMMA.16816.F32.BF16 R4, R28.reuse, R32, R4 ;  /* 0x000000201c04723c */ /* 0x040fec0000041804 */
[----:B------:R-:W-:Y:S01]  /*1a410*/  MUFU.EX2 R74, R74 ;  /* 0x0000004a004a7308 */ /* 0x000fe20000000800 */
[----:B------:R-:W-:Y:S01]  /*1a420*/  FADD.FTZ R20, R48, R44 ;  /* 0x0000002c30147221 */ /* 0x000fe20000010000 */
[C---:B------:R-:W-:Y:S01]  /*1a430*/  HMMA.16816.F32.BF16 R8, R28.reuse, R34, R8 ;  /* 0x000000221c08723c */ /* 0x040fe20000041808 */
[----:B------:R-:W2:Y:S07]  /*1a440*/  LDSM.16.MT88.4 R32, [R217+0x7400] ;  /* 0x00740000d920783b */ /* 0x000eae0000004200 */
[----:B------:R-:W5:Y:S01]  /*1a450*/  MUFU.EX2 R75, R75 ;  /* 0x0000004b004b7308 */ /* 0x000f620000000800 */
[C---:B---3--:R-:W-:Y:S03]  /*1a460*/  HMMA.16816.F32.BF16 R12, R28.reuse, R36, R12 ;  /* 0x000000241c0c723c */ /* 0x048fe6000004180c */
[----:B----4-:R-:W-:Y:S03]  /*1a470*/  F2FP.BF16.F32.PACK_AB R22, R73, R72 ;  /* 0x000000484916723e */ /* 0x010fe600000010ff */
[----:B------:R-:W-:Y:S03]  /*1a480*/  HMMA.16816.F32.BF16 R16, R28, R38, R16 ;  /* 0x000000261c10723c */ /* 0x000fe60000041810 */
[----:B------:R-:W-:Y:S01]  /*1a490*/  MUFU.EX2 R76, R76 ;  /* 0x0000004c004c7308 */ /* 0x000fe20000000800 */
[----:B------:R-:W3:Y:S01]  /*1a4a0*/  LDSM.16.MT88.4 R36, [R218+0x7400] ;  /* 0x00740000da24783b */ /* 0x000ee20000004200 */
[----:B------:R-:W-:Y:S01]  /*1a4b0*/  FADD.FTZ R2, R50, R0 ;  /* 0x0000000032027221 */ /* 0x000fe20000010000 */
[----:B------:R-:W-:Y:S01]  /*1a4c0*/  FADD.FTZ R0, R49, R20 ;  /* 0x0000001431007221 */ /* 0x000fe20000010000 */
[----:B------:R-:W-:Y:S06]  /*1a4d0*/  F2FP.BF16.F32.PACK_AB R20, R69, R68 ;  /* 0x000000444514723e */ /* 0x000fec00000010ff */
[----:B------:R-:W-:Y:S01]  /*1a4e0*/  MUFU.EX2 R77, R77 ;  /* 0x0000004d004d7308 */ /* 0x000fe20000000800 */
[----:B-----5:R-:W-:Y:S01]  /*1a4f0*/  F2FP.BF16.F32.PACK_AB R23, R75, R74 ;  /* 0x0000004a4b17723e */ /* 0x020fe200000010ff */
[----:B------:R-:W-:Y:S01]  /*1a500*/  FADD.FTZ R2, R51, R2 ;  /* 0x0000000233027221 */ /* 0x000fe20000010000 */
[----:B------:R-:W-:Y:S03]  /*1a510*/  FADD.FTZ R0, R52, R0 ;  /* 0x0000000034007221 */ /* 0x000fe60000010000 */
[----:B------:R-:W-:Y:S04]  /*1a520*/  FADD.FTZ R44, R54, R2 ;  /* 0x00000002362c7221 */ /* 0x000fe80000010000 */
[----:B------:R-:W-:Y:S01]  /*1a530*/  MUFU.EX2 R78, R78 ;  /* 0x0000004e004e7308 */ /* 0x000fe20000000800 */
[C---:B------:R-:W-:Y:S05]  /*1a540*/  HMMA.16816.F32.BF16 R4, R20.reuse, R40, R4 ;  /* 0x000000281404723c */ /* 0x040fea0000041804 */
[----:B------:R-:W-:Y:S01]  /*1a550*/  FADD.FTZ R2, R53, R0 ;  /* 0x0000000035027221 */ /* 0x000fe20000010000 */
[C---:B------:R-:W-:Y:S03]  /*1a560*/  HMMA.16816.F32.BF16 R8, R20.reuse, R42, R8 ;  /* 0x0000002a1408723c */ /* 0x040fe60000041808 */
[----:B------:R-:W4:Y:S01]  /*1a570*/  MUFU.EX2 R79, R79 ;  /* 0x0000004f004f7308 */ /* 0x000f220000000800 */
[----:B------:R-:W5:Y:S01]  /*1a580*/  LDSM.16.MT88.4 R40, [R217+0x7800] ;  /* 0x00780000d928783b */ /* 0x000f620000004200 */
[----:B------:R-:W-:Y:S01]  /*1a590*/  FADD.FTZ R0, R55, R44 ;  /* 0x0000002c37007221 */ /* 0x000fe20000010000 */
[C---:B-1----:R-:W-:Y:S07]  /*1a5a0*/  HMMA.16816.F32.BF16 R12, R20.reuse, R24, R12 ;  /* 0x00000018140c723c */ /* 0x042fee000004180c */
[----:B------:R-:W-:Y:S01]  /*1a5b0*/  MUFU.EX2 R80, R80 ;  /* 0x0000005000507308 */ /* 0x000fe20000000800 */
[----:B------:R-:W-:Y:S01]  /*1a5c0*/  FADD.FTZ R0, R58, R0 ;  /* 0x000000003a007221 */ /* 0x000fe20000010000 */
[----:B------:R-:W-:Y:S01]  /*1a5d0*/  HMMA.16816.F32.BF16 R16, R20, R26, R16 ;  /* 0x0000001a1410723c */ /* 0x000fe20000041810 */
[----:B------:R-:W1:Y:S07]  /*1a5e0*/  LDSM.16.MT88.4 R24, [R218+0x7800] ;  /* 0x00780000da18783b */ /* 0x000e6e0000004200 */
[----:B------:R-:W2:Y:S03]  /*1a5f0*/  MUFU.EX2 R81, R81 ;  /* 0x0000005100517308 */ /* 0x000ea60000000800 */
[----:B----4-:R-:W-:Y:S01]  /*1a600*/  F2FP.BF16.F32.PACK_AB R29, R79, R78 ;  /* 0x0000004e4f1d723e */ /* 0x010fe200000010ff */
[----:B------:R-:W-:Y:S01]  /*1a610*/  FADD.FTZ R28, R59, R0 ;  /* 0x000000003b1c7221 */ /* 0x000fe20000010000 */
[----:B------:R-:W-:Y:S04]  /*1a620*/  FADD.FTZ R2, R56, R2 ;  /* 0x0000000238027221 */ /* 0x000fe80000010000 */
[----:B------:R-:W-:Y:S01]  /*1a630*/  FADD.FTZ R2, R57, R2 ;  /* 0x0000000239027221 */ /* 0x000fe20000010000 */
[----:B------:R-:W-:Y:S03]  /*1a640*/  MUFU.EX2 R82, R82 ;  /* 0x0000005200527308 */ /* 0x000fe60000000800 */
[----:B------:R-:W-:Y:S01]  /*1a650*/  FADD.FTZ R0, R60, R2 ;  /* 0x000000023c007221 */ /* 0x000fe20000010000 */
[----:B------:R-:W-:Y:S01]  /*1a660*/  FADD.FTZ R2, R62, R28 ;  /* 0x0000001c3e027221 */ /* 0x000fe20000010000 */
[----:B------:R-:W-:Y:S02]  /*1a670*/  F2FP.BF16.F32.PACK_AB R28, R77, R76 ;  /* 0x0000004c4d1c723e */ /* 0x000fe400000010ff */
[----:B------:R-:W-:Y:S03]  /*1a680*/  FADD.FTZ R44, R61, R0 ;  /* 0x000000003d2c7221 */ /* 0x000fe60000010000 */
[----:B------:R-:W4:Y:S01]  /*1a690*/  MUFU.EX2 R83, R83 ;  /* 0x0000005300537308 */ /* 0x000f220000000800 */
[----:B--2---:R-:W-:Y:S01]  /*1a6a0*/  F2FP.BF16.F32.PACK_AB R30, R81, R80 ;  /* 0x00000050511e723e */ /* 0x004fe200000010ff */
[----:B------:R-:W-:Y:S01]  /*1a6b0*/  FADD.FTZ R0, R63, R2 ;  /* 0x000000023f007221 */ /* 0x000fe20000010000 */
[----:B------:R-:W-:Y:S03]  /*1a6c0*/  FADD.FTZ R20, R64, R44 ;  /* 0x0000002c40147221 */ /* 0x000fe60000010000 */
[----:B------:R-:W-:Y:S01]  /*1a6d0*/  FADD.FTZ R2, R66, R0 ;  /* 0x0000000042027221 */ /* 0x000fe20000010000 */
[----:B------:R-:W-:Y:S03]  /*1a6e0*/  FADD.FTZ R0, R65, R20 ;  /* 0x0000001441007221 */ /* 0x000fe60000010000 */
[----:B------:R-:W-:Y:S01]  /*1a6f0*/  MUFU.EX2 R84, R84 ;  /* 0x0000005400547308 */ /* 0x000fe20000000800 */
[----:B------:R-:W-:Y:S01]  /*1a700*/  FADD.FTZ R2, R67, R2 ;  /* 0x0000000243027221 */ /* 0x000fe20000010000 */
[----:B------:R-:W-:Y:S03]  /*1a710*/  FADD.FTZ R0, R68, R0 ;  /* 0x0000000044007221 */ /* 0x000fe60000010000 */
[----:B------:R-:W-:Y:S01]  /*1a720*/  FADD.FTZ R44, R70, R2 ;  /* 0x00000002462c7221 */ /* 0x000fe20000010000 */
[----:B------:R-:W-:Y:S04]  /*1a730*/  FADD.FTZ R2, R69, R0 ;  /* 0x0000000045027221 */ /* 0x000fe80000010000 */
[----:B------:R-:W2:Y:S01]  /*1a740*/  MUFU.EX2 R85, R85 ;  /* 0x0000005500557308 */ /* 0x000ea20000000800 */
[----:B----4-:R-:W-:Y:S01]  /*1a750*/  F2FP.BF16.F32.PACK_AB R31, R83, R82 ;  /* 0x00000052531f723e */ /* 0x010fe200000010ff */
[----:B------:R-:W-:Y:S04]  /*1a760*/  FADD.FTZ R0, R71, R44 ;  /* 0x0000002c47007221 */ /* 0x000fe80000010000 */
[----:B------:R-:W-:Y:S04]  /*1a770*/  FADD.FTZ R0, R74, R0 ;  /* 0x000000004a007221 */ /* 0x000fe80000010000 */
[----:B------:R-:W-:Y:S01]  /*1a780*/  MUFU.EX2 R86, R86 ;  /* 0x0000005600567308 */ /* 0x000fe20000000800 */
[C---:B------:R-:W-:Y:S06]  /*1a790*/  HMMA.16816.F32.BF16 R4, R28.reuse, R32, R4 ;  /* 0x000000201c04723c */ /* 0x040fec0000041804 */
[C---:B------:R-:W-:Y:S03]  /*1a7a0*/  HMMA.16816.F32.BF16 R8, R28.reuse, R34, R8 ;  /* 0x000000221c08723c */ /* 0x040fe60000041808 */
[----:B------:R-:W4:Y:S01]  /*1a7b0*/  MUFU.EX2 R87, R87 ;  /* 0x0000005700577308 */ /* 0x000f220000000800 */
[----:B------:R-:W1:Y:S01]  /*1a7c0*/  LDSM.16.MT88.4 R32, [R217+0x7c00] ;  /* 0x007c0000d920783b */ /* 0x000e620000004200 */
[----:B--2---:R-:W-:Y:S01]  /*1a7d0*/  F2FP.BF16.F32.PACK_AB R20, R85, R84 ;  /* 0x000000545514723e */ /* 0x004fe200000010ff */
[C---:B---3--:R-:W-:Y:S07]  /*1a7e0*/  HMMA.16816.F32.BF16 R12, R28.reuse, R36, R12 ;  /* 0x000000241c0c723c */ /* 0x048fee000004180c */
[----:B------:R-:W-:Y:S01]  /*1a7f0*/  MUFU.EX2 R88, R88 ;  /* 0x0000005800587308 */ /* 0x000fe20000000800 */
[----:B------:R-:W-:Y:S01]  /*1a800*/  HMMA.16816.F32.BF16 R16, R28, R38, R16 ;  /* 0x000000261c10723c */ /* 0x000fe20000041810 */
[----:B------:R-:W2:Y:S08]  /*1a810*/  LDSM.16.MT88.4 R36, [R218+0x7c00] ;  /* 0x007c0000da24783b */ /* 0x000eb00000004200 */
[----:B------:R-:W3:Y:S02]  /*1a820*/  MUFU.EX2 R89, R89 ;  /* 0x0000005900597308 */ /* 0x000ee40000000800 */
[----:B----4-:R-:W-:Y:S01]  /*1a830*/  F2FP.BF16.F32.PACK_AB R21, R87, R86 ;  /* 0x000000565715723e */ /* 0x010fe200000010ff */
[----:B------:R-:W-:Y:S01]  /*1a840*/  FADD.FTZ R28, R72, R2 ;  /* 0x00000002481c7221 */ /* 0x000fe20000010000 */
[----:B------:R-:W-:Y:S03]  /*1a850*/  FADD.FTZ R2, R75, R0 ;  /* 0x000000004b027221 */ /* 0x000fe60000010000 */
[----:B------:R-:W-:Y:S01]  /*1a860*/  FADD.FTZ R28, R73, R28 ;  /* 0x0000001c491c7221 */ /* 0x000fe20000010000 */
[----:B------:R-:W-:Y:S02]  /*1a870*/  FADD.FTZ R2, R78, R2 ;  /* 0x000000024e027221 */ /* 0x000fe40000010000 */
[----:B------:R-:W-:Y:S01]  /*1a880*/  MUFU.EX2 R90, R90 ;  /* 0x0000005a005a7308 */ /* 0x000fe20000000800 */
[----:B------:R-:W-:Y:S04]  /*1a890*/  FADD.FTZ R0, R76, R28 ;  /* 0x0000001c4c007221 */ /* 0x000fe80000010000 */
[----:B------:R-:W-:Y:S01]  /*1a8a0*/  FADD.FTZ R44, R77, R0 ;  /* 0x000000004d2c7221 */ /* 0x000fe20000010000 */
[----:B------:R-:W-:Y:S04]  /*1a8b0*/  FADD.FTZ R0, R79, R2 ;  /* 0x000000024f007221 */ /* 0x000fe80000010000 */
[----:B------:R-:W4:Y:S01]  /*1a8c0*/  MUFU.EX2 R91, R91 ;  /* 0x0000005b005b7308 */ /* 0x000f220000000800 */
[----:B---3--:R-:W-:Y:S01]  /*1a8d0*/  F2FP.BF16.F32.PACK_AB R22, R89, R88 ;  /* 0x000000585916723e */ /* 0x008fe200000010ff */
[----:B------:R-:W-:Y:S04]  /*1a8e0*/  FADD.FTZ R2, R82, R0 ;  /* 0x0000000052027221 */ /* 0x000fe80000010000 */
[----:B------:R-:W-:Y:S04]  /*1a8f0*/  FADD.FTZ R2, R83, R2 ;  /* 0x0000000253027221 */ /* 0x000fe80000010000 */
[----:B------:R-:W-:Y:S10]  /*1a900*/  MUFU.EX2 R92, R92 ;  /* 0x0000005c005c7308 */ /* 0x000ff40000000800 */
[----:B------:R-:W3:Y:S01]  /*1a910*/  MUFU.EX2 R93, R93 ;  /* 0x0000005d005d7308 */ /* 0x000ee20000000800 */
[----:B----4-:R-:W-:Y:S09]  /*1a920*/  F2FP.BF16.F32.PACK_AB R23, R91, R90 ;  /* 0x0000005a5b17723e */ /* 0x010ff200000010ff */
[----:B------:R-:W-:Y:S01]  /*1a930*/  MUFU.EX2 R94, R94 ;  /* 0x0000005e005e7308 */ /* 0x000fe20000000800 */
[C---:B-----5:R-:W-:Y:S06]  /*1a940*/  HMMA.16816.F32.BF16 R4, R20.reuse, R40, R4 ;  /* 0x000000281404723c */ /* 0x060fec0000041804 */
[C---:B------:R-:W-:Y:S03]  /*1a950*/  HMMA.16816.F32.BF16 R8, R20.reuse, R42, R8 ;  /* 0x0000002a1408723c */ /* 0x040fe60000041808 */
[----:B------:R-:W4:Y:S01]  /*1a960*/  MUFU.EX2 R95, R95 ;  /* 0x0000005f005f7308 */ /* 0x000f220000000800 */
[----:B------:R-:W5:Y:S01]  /*1a970*/  LDSM.16.MT88.4 R40, [R217+0x8000] ;  /* 0x00800000d928783b */ /* 0x000f620000004200 */
[----:B---3--:R-:W-:Y:S01]  /*1a980*/  F2FP.BF16.F32.PACK_AB R28, R93, R92 ;  /* 0x0000005c5d1c723e */ /* 0x008fe200000010ff */
[C---:B-1----:R-:W-:Y:S07]  /*1a990*/  HMMA.16816.F32.BF16 R12, R20.reuse, R24, R12 ;  /* 0x00000018140c723c */ /* 0x042fee000004180c */
[----:B------:R-:W-:Y:S01]  /*1a9a0*/  MUFU.EX2 R96, R96 ;  /* 0x0000006000607308 */ /* 0x000fe20000000800 */
[----:B------:R-:W-:Y:S01]  /*1a9b0*/  HMMA.16816.F32.BF16 R16, R20, R26, R16 ;  /* 0x0000001a1410723c */ /* 0x000fe20000041810 */
[----:B------:R-:W1:Y:S08]  /*1a9c0*/  LDSM.16.MT88.4 R24, [R218+0x8000] ;  /* 0x00800000da18783b */ /* 0x000e700000004200 */
[----:B------:R-:W3:Y:S02]  /*1a9d0*/  MUFU.EX2 R97, R97 ;  /* 0x0000006100617308 */ /* 0x000ee40000000800 */
[----:B----4-:R-:W-:Y:S01]  /*1a9e0*/  F2FP.BF16.F32.PACK_AB R29, R95, R94 ;  /* 0x0000005e5f1d723e */ /* 0x010fe200000010ff */
[----:B------:R-:W-:Y:S01]  /*1a9f0*/  FADD.FTZ R20, R80, R44 ;  /* 0x0000002c50147221 */ /* 0x000fe20000010000 */
[----:B------:R-:W-:Y:S03]  /*1aa00*/  FADD.FTZ R44, R86, R2 ;  /* 0x00000002562c7221 */ /* 0x000fe60000010000 */
[----:B------:R-:W-:Y:S03]  /*1aa10*/  FADD.FTZ R0, R81, R20 ;  /* 0x0000001451007221 */ /* 0x000fe60000010000 */
[----:B------:R-:W-:Y:S01]  /*1aa20*/  MUFU.EX2 R98, R98 ;  /* 0x0000006200627308 */ /* 0x000fe20000000800 */
[----:B------:R-:W-:Y:S04]  /*1aa30*/  FADD.FTZ R0, R84, R0 ;  /* 0x0000000054007221 */ /* 0x000fe80000010000 */
[----:B------:R-:W-:Y:S01]  /*1aa40*/  FADD.FTZ R2, R85, R0 ;  /* 0x0000000055027221 */ /* 0x000fe20000010000 */
[----:B------:R-:W-:Y:S04]  /*1aa50*/  FADD.FTZ R0, R87, R44 ;  /* 0x0000002c57007221 */ /* 0x000fe80000010000 */
[----:B------:R-:W4:Y:S01]  /*1aa60*/  MUFU.EX2 R99, R99 ;  /* 0x0000006300637308 */ /* 0x000f220000000800 */
[----:B---3--:R-:W-:Y:S01]  /*1aa70*/  F2FP.BF16.F32.PACK_AB R30, R97, R96 ;  /* 0x00000060611e723e */ /* 0x008fe200000010ff */
[----:B------:R-:W-:Y:S01]  /*1aa80*/  FADD.FTZ R2, R88, R2 ;  /* 0x0000000258027221 */ /* 0x000fe20000010000 */
[----:B------:R-:W-:Y:S03]  /*1aa90*/  FADD.FTZ R0, R90, R0 ;  /* 0x000000005a007221 */ /* 0x000fe60000010000 */
[----:B------:R-:W-:Y:S04]  /*1aaa0*/  FADD.FTZ R2, R89, R2 ;  /* 0x0000000259027221 */ /* 0x000fe80000010000 */
[----:B------:R-:W-:Y:S10]  /*1aab0*/  MUFU.EX2 R100, R100 ;  /* 0x0000006400647308 */ /* 0x000ff40000000800 */
[----:B------:R-:W3:Y:S01]  /*1aac0*/  MUFU.EX2 R101, R101 ;  /* 0x0000006500657308 */ /* 0x000ee20000000800 */
[----:B----4-:R-:W-:Y:S09]  /*1aad0*/  F2FP.BF16.F32.PACK_AB R31, R99, R98 ;  /* 0x00000062631f723e */ /* 0x010ff200000010ff */
[----:B------:R-:W-:Y:S01]  /*1aae0*/  MUFU.EX2 R102, R102 ;  /* 0x0000006600667308 */ /* 0x000fe20000000800 */
[C---:B------:R-:W-:Y:S06]  /*1aaf0*/  HMMA.16816.F32.BF16 R4, R28.reuse, R32, R4 ;  /* 0x000000201c04723c */ /* 0x040fec0000041804 */
[C---:B------:R-:W-:Y:S03]  /*1ab00*/  HMMA.16816.F32.BF16 R8, R28.reuse, R34, R8 ;  /* 0x000000221c08723c */ /* 0x040fe60000041808 */
[----:B------:R-:W4:Y:S01]  /*1ab10*/  MUFU.EX2 R103, R103 ;  /* 0x0000006700677308 */ /* 0x000f220000000800 */
[----:B------:R-:W1:Y:S01]  /*1ab20*/  LDSM.16.MT88.4 R32, [R217+0x8400] ;  /* 0x00840000d920783b */ /* 0x000e620000004200 */
[----:B---3--:R-:W-:Y:S01]  /*1ab30*/  F2FP.BF16.F32.PACK_AB R20, R101, R100 ;  /* 0x000000646514723e */ /* 0x008fe200000010ff */
[C---:B--2---:R-:W-:Y:S07]  /*1ab40*/  HMMA.16816.F32.BF16 R12, R28.reuse, R36, R12 ;  /* 0x000000241c0c723c */ /* 0x044fee000004180c */
        /* <DEDUP_REMOVED lines=11> */
[----:B------:R-:W-:Y:S05]  /*1ac00*/  FADD.FTZ R2, R98, R0 ;  /* 0x0000000062027221 */ /* 0x000fea0000010000 */
        /* <DEDUP_REMOVED lines=19> */
[----:B------:R-:W-:Y:S04]  /*1ad40*/  FADD.FTZ R20, R96, R44 ;  /* 0x0000002c60147221 */ /* 0x000fe80000010000 */
[----:B------:R-:W-:Y:S03]  /*1ad50*/  FADD.FTZ R0, R97, R20 ;  /* 0x0000001461007221 */ /* 0x000fe60000010000 */
[----:B------:R-:W-:Y:S01]  /*1ad60*/  MUFU.EX2 R114, R114 ;  /* 0x0000007200727308 */ /* 0x000fe20000000800 */
[----:B------:R-:W-:Y:S09]  /*1ad70*/  FADD.FTZ R0, R100, R0 ;  /* 0x0000000064007221 */ /* 0x000ff20000010000 */
[----:B------:R-:W4:Y:S01]  /*1ad80*/  MUFU.EX2 R115, R115 ;  /* 0x0000007300737308 */ /* 0x000f220000000800 */
[----:B---3--:R-:W-:Y:S09]  /*1ad90*/  F2FP.BF16.F32.PACK_AB R30, R113, R112 ;  /* 0x00000070711e723e */ /* 0x008ff200000010ff */
[----:B------:R-:W-:Y:S10]  /*1ada0*/  MUFU.EX2 R116, R116 ;  /* 0x0000007400747308 */ /* 0x000ff40000000800 */
[----:B------:R-:W3:Y:S01]  /*1adb0*/  MUFU.EX2 R117, R117 ;  /* 0x0000007500757308 */ /* 0x000ee20000000800 */
[----:B----4-:R-:W-:Y:S09]  /*1adc0*/  F2FP.BF16.F32.PACK_AB R31, R115, R114 ;  /* 0x00000072731f723e */ /* 0x010ff200000010ff */
[----:B------:R-:W-:Y:S01]  /*1add0*/  MUFU.EX2 R118, R118 ;  /* 0x0000007600767308 */ /* 0x000fe20000000800 */
[C---:B------:R-:W-:Y:S06]  /*1ade0*/  HMMA.16816.F32.BF16 R4, R28.reuse, R32, R4 ;  /* 0x000000201c04723c */ /* 0x040fec0000041804 */
[C---:B------:R-:W-:Y:S03]  /*1adf0*/  HMMA.16816.F32.BF16 R8, R28.reuse, R34, R8 ;  /* 0x000000221c08723c */ /* 0x040fe60000041808 */
[----:B------:R-:W4:Y:S02]  /*1ae00*/  MUFU.EX2 R119, R119 ;  /* 0x0000007700777308 */ /* 0x000f240000000800 */
[----:B---3--:R-:W-:Y:S01]  /*1ae10*/  F2FP.BF16.F32.PACK_AB R20, R117, R116 ;  /* 0x000000747514723e */ /* 0x008fe200000010ff */
[C---:B--2---:R-:W-:Y:S07]  /*1ae20*/  HMMA.16816.F32.BF16 R12, R28.reuse, R36, R12 ;  /* 0x000000241c0c723c */ /* 0x044fee000004180c */
[----:B------:R-:W-:Y:S01]  /*1ae30*/  MUFU.EX2 R120, R120 ;  /* 0x0000007800787308 */ /* 0x000fe20000000800 */
[----:B------:R-:W-:Y:S01]  /*1ae40*/  FADD.FTZ R32, R101, R0 ;  /* 0x0000000065207221 */ /* 0x000fe20000010000 */
[----:B------:R-:W-:Y:S01]  /*1ae50*/  HMMA.16816.F32.BF16 R16, R28, R38, R16 ;  /* 0x000000261c10723c */ /* 0x000fe20000041810 */
[----:B------:R-:W2:Y:S07]  /*1ae60*/  LDSM.16.MT88.4 R28, [R218+0x8c00] ;  /* 0x008c0000da1c783b */ /* 0x000eae0000004200 */
[----:B------:R-:W3:Y:S03]  /*1ae70*/  MUFU.EX2 R121, R121 ;  /* 0x0000007900797308 */ /* 0x000ee60000000800 */
[----:B----4-:R-:W-:Y:S01]  /*1ae80*/  F2FP.BF16.F32.PACK_AB R21, R119, R118 ;  /* 0x000000767715723e */ /* 0x010fe200000010ff */
[----:B------:R-:W-:Y:S01]  /*1ae90*/  FADD.FTZ R0, R103, R2 ;  /* 0x0000000267007221 */ /* 0x000fe20000010000 */
[----:B------:R-:W-:Y:S03]  /*1aea0*/  FADD.FTZ R32, R104, R32 ;  /* 0x0000002068207221 */ /* 0x000fe60000010000 */
[----:B------:R-:W-:Y:S01]  /*1aeb0*/  FADD.FTZ R2, R106, R0 ;  /* 0x000000006a027221 */ /* 0x000fe20000010000 */
[----:B------:R-:W-:Y:S01]  /*1aec0*/  FADD.FTZ R0, R105, R32 ;  /* 0x0000002069007221 */ /* 0x000fe20000010000 */
[----:B------:R-:W-:Y:S02]  /*1aed0*/  MUFU.EX2 R122, R122 ;  /* 0x0000007a007a7308 */ /* 0x000fe40000000800 */
[----:B------:R-:W-:Y:S01]  /*1aee0*/  FADD.FTZ R2, R107, R2 ;  /* 0x000000026b027221 */ /* 0x000fe20000010000 */
[----:B------:R-:W-:Y:S03]  /*1aef0*/  FADD.FTZ R32, R108, R0 ;  /* 0x000000006c207221 */ /* 0x000fe60000010000 */
[----:B------:R-:W-:Y:S01]  /*1af00*/  FADD.FTZ R0, R110, R2 ;  /* 0x000000026e007221 */ /* 0x000fe20000010000 */
[----:B------:R-:W-:Y:S03]  /*1af10*/  FADD.FTZ R2, R109, R32 ;  /* 0x000000206d027221 */ /* 0x000fe60000010000 */
        /* <DEDUP_REMOVED lines=9> */
[C---:B-----5:R-:W-:Y:S06]  /*1afb0*/  HMMA.16816.F32.BF16 R4, R20.reuse, R40, R4 ;  /* 0x000000281404723c */ /* 0x060fec0000041804 */
[C---:B------:R-:W-:Y:S03]  /*1afc0*/  HMMA.16816.F32.BF16 R8, R20.reuse, R42, R8 ;  /* 0x0000002a1408723c */ /* 0x040fe60000041808 */
[----:B------:R-:W4:Y:S02]  /*1afd0*/  MUFU.EX2 R127, R127 ;  /* 0x0000007f007f7308 */ /* 0x000f240000000800 */
[----:B---3--:R-:W-:Y:S01]  /*1afe0*/  F2FP.BF16.F32.PACK_AB R152, R125, R124 ;  /* 0x0000007c7d98723e */ /* 0x008fe200000010ff */
[C---:B-1----:R-:W-:Y:S07]  /*1aff0*/  HMMA.16816.F32.BF16 R12, R20.reuse, R24, R12 ;  /* 0x00000018140c723c */ /* 0x042fee000004180c */
[----:B------:R-:W-:Y:S01]  /*1b000*/  MUFU.EX2 R128, R128 ;  /* 0x0000008000807308 */ /* 0x000fe20000000800 */
[----:B------:R-:W-:Y:S09]  /*1b010*/  HMMA.16816.F32.BF16 R16, R20, R26, R16 ;  /* 0x0000001a1410723c */ /* 0x000ff20000041810 */
[----:B------:R-:W1:Y:S02]  /*1b020*/  MUFU.EX2 R134, R134 ;  /* 0x0000008600867308 */ /* 0x000e640000000800 */
[----:B----4-:R-:W-:Y:S01]  /*1b030*/  F2FP.BF16.F32.PACK_AB R153, R127, R126 ;  /* 0x0000007e7f99723e */ /* 0x010fe200000010ff */
[----:B------:R-:W-:Y:S01]  /*1b040*/  FADD.FTZ R20, R113, R2 ;  /* 0x0000000271147221 */ /* 0x000fe20000010000 */
[----:B------:R-:W-:Y:S03]  /*1b050*/  FADD.FTZ R2, R115, R0 ;  /* 0x0000000073027221 */ /* 0x000fe60000010000 */
[----:B------:R-:W-:Y:S01]  /*1b060*/  FADD.FTZ R0, R116, R20 ;  /* 0x0000001474007221 */ /* 0x000fe20000010000 */
[----:B------:R-:W-:Y:S02]  /*1b070*/  FADD.FTZ R2, R118, R2 ;  /* 0x0000000276027221 */ /* 0x000fe40000010000 */
[----:B------:R-:W-:Y:S10]  /*1b080*/  MUFU.EX2 R130, R130 ;  /* 0x0000008200827308 */ /* 0x000ff40000000800 */
[----:B------:R-:W3:Y:S01]  /*1b090*/  MUFU.EX2 R135, R135 ;  /* 0x0000008700877308 */ /* 0x000ee20000000800 */
[----:B-1----:R-:W-:Y:S02]  /*1b0a0*/  F2FP.BF16.F32.PACK_AB R154, R134, R128 ;  /* 0x00000080869a723e */ /* 0x002fe400000010ff */
[----:B---3--:R-:W-:Y:S07]  /*1b0b0*/  F2FP.BF16.F32.PACK_AB R155, R135, R130 ;  /* 0x00000082879b723e */ /* 0x008fee00000010ff */
[C---:B------:R-:W-:Y:S06]  /*1b0c0*/  HMMA.16816.F32.BF16 R144, R152.reuse, R140, R4 ;  /* 0x0000008c9890723c */ /* 0x040fec0000041804 */
[C---:B------:R-:W-:Y:S05]  /*1b0d0*/  HMMA.16816.F32.BF16 R140, R152.reuse, R142, R8 ;  /* 0x0000008e988c723c */ /* 0x040fea0000041808 */
[----:B------:R-:W-:Y:S01]  /*1b0e0*/  FADD.FTZ R4, R117, R0 ;  /* 0x0000000075047221 */ /* 0x000fe20000010000 */
[----:B------:R-:W-:Y:S01]  /*1b0f0*/  FADD.FTZ R0, R119, R2 ;  /* 0x0000000277007221 */ /* 0x000fe20000010000 */
[C---:B--2---:R-:W-:Y:S04]  /*1b100*/  HMMA.16816.F32.BF16 R148, R152.reuse, R28, R12 ;  /* 0x0000001c9894723c */ /* 0x044fe8000004180c */
[----:B------:R-:W-:Y:S01]  /*1b110*/  FADD.FTZ R4, R120, R4 ;  /* 0x0000000478047221 */ /* 0x000fe20000010000 */
[----:B------:R-:W-:Y:S01]  /*1b120*/  FADD.FTZ R2, R122, R0 ;  /* 0x000000007a027221 */ /* 0x000fe20000010000 */
[----:B------:R-:W-:Y:S05]  /*1b130*/  HMMA.16816.F32.BF16 R152, R152, R30, R16 ;  /* 0x0000001e9898723c */ /* 0x000fea0000041810 */
[----:B------:R-:W-:Y:S01]  /*1b140*/  FADD.FTZ R0, R121, R4 ;  /* 0x0000000479007221 */ /* 0x000fe20000010000 */
[----:B------:R-:W-:Y:S05]  /*1b150*/  FADD.FTZ R2, R123, R2 ;  /* 0x000000027b027221 */ /* 0x000fea0000010000 */
        /* <DEDUP_REMOVED lines=8> */
[----:B------:R-:W-:Y:S01]  /*1b1e0*/  MOV R134, R136 ;  /* 0x0000008800867202 */ /* 0x000fe20000000f00 */
[----:B------:R-:W-:Y:S01]  /*1b1f0*/  FADD.FTZ R247, R135, R2 ;  /* 0x0000000287f77221 */ /* 0x000fe20000010000 */
[----:B------:R-:W-:Y:S02]  /*1b200*/  MOV R244, R0 ;  /* 0x0000000000f47202 */ /* 0x000fe40000000f00 */
[----:B------:R-:W-:Y:S01]  /*1b210*/  MOV R135, R3 ;  /* 0x0000000300877202 */ /* 0x000fe20000000f00 */
[----:B------:R-:W-:Y:S06]  /*1b220*/  @P0 BRA `(.L_x_973) ;  /* 0xffffffb800280947 */ /* 0x000fec000383ffff */
.L_x_969:
[----:B------:R-:W1:Y:S01]  /*1b230*/  SHFL.BFLY PT, R0, R247, 0x2, 0x1f ;  /* 0x0c401f00f7007f89 */ /* 0x000e6200000e0000 */
[----:B------:R-:W2:Y:S01]  /*1b240*/  S2UR UR4, SR_CgaCtaId ;  /* 0x00000000000479c3 */ /* 0x000ea20000008800 */
[----:B------:R-:W-:Y:S02]  /*1b250*/  UMOV UR5, 0x400 ;  /* 0x0000040000057882 */ /* 0x000fe40000000000 */
[----:B------:R-:W3:Y:S01]  /*1b260*/  SHFL.BFLY PT, R2, R246, 0x2, 0x1f ;  /* 0x0c401f00f6027f89 */ /* 0x000ee200000e0000 */
[----:B------:R-:W4:Y:S01]  /*1b270*/  S2R R20, SR_TID.X ;  /* 0x0000000000147919 */ /* 0x000f220000002100 */
[----:B------:R-:W5:Y:S01]  /*1b280*/  S2R R19, SR_TID.X ;  /* 0x0000000000137919 */ /* 0x000f620000002100 */
[----:B-1----:R-:W-:Y:S01]  /*1b290*/  FADD.FTZ R0, R0, R247 ;  /* 0x000000f700007221 */ /* 0x002fe20000010000 */
[----:B--2---:R-:W-:Y:S01]  /*1b2a0*/  ULEA UR4, UR4, UR5, 0x18 ;  /* 0x0000000504047291 */ /* 0x004fe2000f8ec03f */
[----:B---3--:R-:W-:-:S03]  /*1b2b0*/  FADD.FTZ R2, R2, R246 ;  /* 0x000000f602027221 */ /* 0x008fc60000010000 */
[----:B------:R-:W1:Y:S04]  /*1b2c0*/  SHFL.BFLY PT, R4, R0, 0x1, 0x1f ;  /* 0x0c201f0000047f89 */ /* 0x000e6800000e0000 */
[----:B------:R-:W2:Y:S01]  /*1b2d0*/  SHFL.BFLY PT, R5, R2, 0x1, 0x1f ;  /* 0x0c201f0002057f89 */ /* 0x000ea200000e0000 */
[----:B----4-:R-:W-:-:S04]  /*1b2e0*/  SHF.R.S32.HI R16, RZ, 0x1f, R20 ;  /* 0x0000001fff107819 */ /* 0x010fc80000011414 */
[----:B------:R-:W-:Y:S02]  /*1b2f0*/  LEA.HI R16, R16, R20, RZ, 0x2 ;  /* 0x0000001410107211 */ /* 0x000fe400078f10ff */
[----:B-----5:R-:W-:Y:S02]  /*1b300*/  SHF.R.S32.HI R18, RZ, 0x1f, R19 ;  /* 0x0000001fff127819 */ /* 0x020fe40000011413 */
[----:B------:R-:W-:Y:S01]  /*1b310*/  SHF.R.S32.HI R16, RZ, 0x2, R16 ;  /* 0x00000002ff107819 */ /* 0x000fe20000011410 */
[----:B-1----:R-:W-:Y:S01]  /*1b320*/  FADD.FTZ R14, R0, R4 ;  /* 0x00000004000e7221 */ /* 0x002fe20000010000 */
[----:B------:R-:W-:Y:S02]  /*1b330*/  IMAD.MOV.U32 R0, RZ, RZ, 0x3f800000 ;  /* 0x3f800000ff007424 */ /* 0x000fe400078e00ff */
[----:B------:R-:W-:Y:S01]  /*1b340*/  SHF.R.S32.HI R4, RZ, 0x1f, R16 ;  /* 0x0000001fff047819 */ /* 0x000fe20000011410 */
[----:B--2---:R-:W-:Y:S01]  /*1b350*/  FADD.FTZ R13, R2, R5 ;  /* 0x00000005020d7221 */ /* 0x004fe20000010000 */
[----:B------:R-:W-:Y:S01]  /*1b360*/  FSETP.NE.FTZ.AND P2, PT, R14, RZ, PT ;  /* 0x000000ff0e00720b */ /* 0x000fe20003f55000 */
[----:B------:R-:W-:Y:S01]  /*1b370*/  IMAD.MOV.U32 R2, RZ, RZ, 0x3f800000 ;  /* 0x3f800000ff027424 */ /* 0x000fe200078e00ff */
[----:B------:R-:W-:-:S02]  /*1b380*/  LEA.HI R4, R4, R16, RZ, 0x3 ;  /* 0x0000001004047211 */ /* 0x000fc400078f18ff */
[----:B------:R-:W-:Y:S02]  /*1b390*/  FSETP.NE.FTZ.AND P3, PT, R13, RZ, PT ;  /* 0x000000ff0d00720b */ /* 0x000fe40003f75000 */
[----:B------:R-:W-:Y:S02]  /*1b3a0*/  LOP3.LUT R4, R4, 0xfffffff8, RZ, 0xc0, !PT ;  /* 0xfffffff804047812 */ /* 0x000fe400078ec0ff */
[CC--:B------:R-:W-:Y:S02]  /*1b3b0*/  LEA.HI R5, R18.reuse, R19.reuse, RZ, 0x2 ;  /* 0x0000001312057211 */ /* 0x0c0fe400078f10ff */
[----:B------:R-:W-:Y:S01]  /*1b3c0*/  LEA.HI R18, R18, R19, RZ, 0x5 ;  /* 0x0000001312127211 */ /* 0x000fe200078f28ff */
[----:B------:R-:W-:Y:S01]  /*1b3d0*/  IMAD.IADD R4, R16, 0x1, -R4 ;  /* 0x0000000110047824 */ /* 0x000fe200078e0a04 */
[----:B------:R-:W-:Y:S01]  /*1b3e0*/  LOP3.LUT R5, R5, 0xfffffffc, RZ, 0xc0, !PT ;  /* 0xfffffffc05057812 */ /* 0x000fe200078ec0ff */
[----:B------:R-:W1:Y:S01]  /*1b3f0*/  @P2 MUFU.RCP R2, R14 ;  /* 0x0000000e00022308 */ /* 0x000e620000001000 */
[----:B------:R-:W-:-:S07]  /*1b400*/  SHF.R.S32.HI R17, RZ, 0x5, R18 ;  /* 0x00000005ff117819 */ /* 0x000fce0000011412 */
        /* <DEDUP_REMOVED lines=19> */
[----:B------:R-:W-:-:S02]  /*1b540*/  SHF.R.S32.HI R0, RZ, 0x1, R2 ;  /* 0x00000001ff007819 */ /* 0x000fc40000011402 */
[----:B------:R-:W-:Y:S02]  /*1b550*/  LOP3.LUT R6, R2, 0x3fffffe, RZ, 0xc0, !PT ;  /* 0x03fffffe02067812 */ /* 0x000fe400078ec0ff */
[----:B------:R-:W-:Y:S01]  /*1b560*/  IADD3 R2, -R5, R19, RZ ;  /* 0x0000001305027210 */ /* 0x000fe20007ffe1ff */
[C---:B------:R-:W-:Y:S01]  /*1b570*/  IMAD.SHL.U32 R7, R0.reuse, 0x40, RZ ;  /* 0x0000004000077824 */ /* 0x040fe200078e00ff */
[----:B------:R-:W-:Y:S01]  /*1b580*/  LOP3.LUT P0, RZ, R0, 0x2, RZ, 0xc0, !PT ;  /* 0x0000000200ff7812 */ /* 0x000fe2000780c0ff */
[----:B------:R-:W-:Y:S01]  /*1b590*/  IMAD.IADD R5, R4, 0x1, -R6 ;  /* 0x0000000104057824 */ /* 0x000fe200078e0a06 */
[----:B------:R-:W-:Y:S02]  /*1b5a0*/  LEA R2, R17, R2, 0x8 ;  /* 0x0000000211027211 */ /* 0x000fe400078e40ff */
[----:B------:R-:W-:Y:S02]  /*1b5b0*/  LOP3.LUT R6, R7, 0xc0, RZ, 0xc0, !PT ;  /* 0x000000c007067812 */ /* 0x000fe400078ec0ff */
[----:B------:R-:W-:Y:S01]  /*1b5c0*/  LOP3.LUT R4, R0, 0x1, RZ, 0xc0, !PT ;  /* 0x0000000100047812 */ /* 0x000fe200078ec0ff */
[----:B------:R-:W-:Y:S01]  /*1b5d0*/  IMAD R0, R5, 0x10, R2 ;  /* 0x0000001005007824 */ /* 0x000fe200078e0202 */
[----:B------:R-:W-:-:S02]  /*1b5e0*/  LEA.HI R2, R6, R6, RZ, 0x1d ;  /* 0x0000000606027211 */ /* 0x000fc400078fe8ff */
[----:B------:R-:W-:Y:S01]  /*1b5f0*/  ISETP.NE.U32.AND P1, PT, R4, 0x1, PT ;  /* 0x000000010400780c */ /* 0x000fe20003f25070 */
[----:B------:R-:W-:Y:S01]  /*1b600*/  IMAD.MOV.U32 R4, RZ, RZ, -0x10 ;  /* 0xfffffff0ff047424 */ /* 0x000fe200078e00ff */
[----:B------:R-:W-:Y:S02]  /*1b610*/  LEA R0, R0, R2, 0x1 ;  /* 0x0000000200007211 */ /* 0x000fe400078e08ff */
[----:B------:R-:W-:Y:S02]  /*1b620*/  F2FP.BF16.F32.PACK_AB R12, R12, R144 ;  /* 0x000000900c0c723e */ /* 0x000fe400000010ff */
[----:B------:R-:W-:Y:S02]  /*1b630*/  SEL R4, R4, 0x10, !P1 ;  /* 0x0000001004047807 */ /* 0x000fe40004800000 */
[----:B------:R-:W-:Y:S01]  /*1b640*/  LEA R0, R0, UR4, 0x1 ;  /* 0x0000000400007c11 */ /* 0x000fe2000f8e08ff */
[----:B------:R-:W-:Y:S01]  /*1b650*/  ULDC.U8 UR4, c[0x0][0x3d8] ;  /* 0x0000f60000047ab9 */ /* 0x000fe20000000000 */
[----:B------:R-:W-:-:S02]  /*1b660*/  F2FP.BF16.F32.PACK_AB R146, R147, R146 ;  /* 0x000000929392723e */ /* 0x000fc400000010ff */
[----:B------:R-:W-:Y:S01]  /*1b670*/  F2FP.BF16.F32.PACK_AB R11, R11, R140 ;  /* 0x0000008c0b0b723e */ /* 0x000fe200000010ff */
[C---:B------:R-:W-:Y:S01]  /*1b680*/  IMAD.IADD R5, R0.reuse, 0x1, R4 ;  /* 0x0000000100057824 */ /* 0x040fe200078e0204 */
[----:B------:R1:W-:Y:S01]  /*1b690*/  STS [R0], R12 ;  /* 0x0000000c00007388 */ /* 0x0003e20000000800 */
[C---:B------:R-:W-:Y:S01]  /*1b6a0*/  VIADD R2, R0.reuse, 0x20 ;  /* 0x0000002000027836 */ /* 0x040fe20000000000 */
[----:B------:R-:W-:Y:S02]  /*1b6b0*/  @P0 IADD3 R2, R0, -0x20, RZ ;  /* 0xffffffe000020810 */ /* 0x000fe40007ffe0ff */
[----:B------:R2:W-:Y:S01]  /*1b6c0*/  STS [R0+0x200], R146 ;  /* 0x0002009200007388 */ /* 0x0005e20000000800 */
[----:B------:R-:W-:Y:S02]  /*1b6d0*/  ISETP.NE.AND P0, PT, RZ, UR4, PT ;  /* 0x00000004ff007c0c */ /* 0x000fe4000bf05270 */
[----:B------:R-:W-:Y:S01]  /*1b6e0*/  F2FP.BF16.F32.PACK_AB R10, R143, R10 ;  /* 0x0000000a8f0a723e */ /* 0x000fe200000010ff */
[----:B------:R4:W-:Y:S01]  /*1b6f0*/  STS [R5], R11 ;  /* 0x0000000b05007388 */ /* 0x0009e20000000800 */
[----:B------:R-:W-:-:S02]  /*1b700*/  F2FP.BF16.F32.PACK_AB R9, R9, R148 ;  /* 0x000000940909723e */ /* 0x000fc400000010ff */
[----:B------:R-:W-:Y:S01]  /*1b710*/  F2FP.BF16.F32.PACK_AB R8, R151, R8 ;  /* 0x000000089708723e */ /* 0x000fe200000010ff */
[----:B------:R5:W-:Y:S01]  /*1b720*/  STS [R5+0x200], R10 ;  /* 0x0002000a05007388 */ /* 0x000be20000000800 */
[----:B------:R-:W-:Y:S02]  /*1b730*/  F2FP.BF16.F32.PACK_AB R7, R153, R152 ;  /* 0x000000989907723e */ /* 0x000fe400000010ff */
[----:B------:R-:W-:Y:S01]  /*1b740*/  F2FP.BF16.F32.PACK_AB R6, R155, R154 ;  /* 0x0000009a9b06723e */ /* 0x000fe200000010ff */
[----:B------:R-:W-:Y:S04]  /*1b750*/  STS [R2], R9 ;  /* 0x0000000902007388 */ /* 0x000fe80000000800 */
[----:B------:R3:W-:Y:S01]  /*1b760*/  STS [R2+0x200], R8 ;  /* 0x0002000802007388 */ /* 0x0007e20000000800 */
[----:B-1----:R-:W1:Y:S01]  /*1b770*/  @P3 LDC R12, c[0x0][0x2e8] ;  /* 0x0000ba00ff0c3b82 */ /* 0x002e620000000800 */
[----:B--2---:R-:W-:-:S02]  /*1b780*/  IMAD.IADD R0, R4, 0x1, R2 ;  /* 0x0000000104007824 */ /* 0x004fc400078e0202 */
[----:B------:R-:W2:Y:S05]  /*1b790*/  @P2 MUFU.LG2 R4, R14 ;  /* 0x0000000e00042308 */ /* 0x000eaa0000000c00 */
[----:B----4-:R-:W4:Y:S01]  /*1b7a0*/  @P2 LDC R11, c[0x0][0x2e8] ;  /* 0x0000ba00ff0b2b82 */ /* 0x010f220000000800 */
[----:B------:R2:W-:Y:S01]  /*1b7b0*/  STS [R0], R7 ;  /* 0x0000000700007388 */ /* 0x0005e20000000800 */
[----:B-----5:R-:W-:-:S03]  /*1b7c0*/  IMAD.MOV.U32 R5, RZ, RZ, 0x7f800000 ;  /* 0x7f800000ff057424 */ /* 0x020fc600078e00ff */
[----:B------:R5:W-:Y:S01]  /*1b7d0*/  STS [R0+0x200], R6 ;  /* 0x0002000600007388 */ /* 0x000be20000000800 */
[----:B---3--:R-:W-:-:S04]  /*1b7e0*/  @P3 FMUL.FTZ R2, R13, 0.69314718246459960938 ;  /* 0x3f3172180d023820 */ /* 0x008fc80000410000 */
[----:B-1----:R-:W-:Y:S01]  /*1b7f0*/  @P3 FFMA.FTZ R5, R136, R12, R2 ;  /* 0x0000000c88053223 */ /* 0x002fe20000010002 */
[----:B--2---:R-:W-:Y:S01]  /*1b800*/  MOV R7, 0x7f800000 ;  /* 0x7f80000000077802 */ /* 0x004fe20000000f00 */
[----:B-----5:R-:W-:-:S04]  /*1b810*/  @P2 FMUL.FTZ R0, R4, 0.69314718246459960938 ;  /* 0x3f31721804002820 */ /* 0x020fc80000410000 */
[----:B----4-:R-:W-:Y:S01]  /*1b820*/  @P2 FFMA.FTZ R7, R3, R11, R0 ;  /* 0x0000000b03072223 */ /* 0x010fe20000010000 */
[----:B------:R-:W-:Y:S06]  /*1b830*/  @!P0 BRA `(.L_x_974) ;  /* 0x0000000000248947 */ /* 0x000fec0003800000 */
[----:B------:R-:W1:Y:S01]  /*1b840*/  S2R R6, SR_CTAID.Y ;  /* 0x0000000000067919 */ /* 0x000e620000002600 */
[----:B------:R-:W1:Y:S01]  /*1b850*/  LDC R0, c[0x0][0x2c4] ;  /* 0x0000b100ff007b82 */ /* 0x000e620000000800 */
[----:B------:R-:W-:Y:S01]  /*1b860*/  ISETP.NE.AND P0, PT, R250, -0x1, PT ;  /* 0xfffffffffa00780c */ /* 0x000fe20003f05270 */
[----:B------:R-:W2:Y:S06]  /*1b870*/  S2R R8, SR_CTAID.Z ;  /* 0x0000000000087919 */ /* 0x000eac0000002700 */
[----:B------:R-:W2:Y:S01]  /*1b880*/  LDC R3, c[0x0][0x2e4] ;  /* 0x0000b900ff037b82 */ /* 0x000ea20000000800 */
[----:B-1----:R-:W-:-:S05]  /*1b890*/  IMAD R0, R6, R0, RZ ;  /* 0x0000000006007224 */ /* 0x002fca00078e02ff */
[----:B------:R-:W-:-:S05]  /*1b8a0*/  SEL R0, R0, R250, !P0 ;  /* 0x000000fa00007207 */ /* 0x000fca0004000000 */
[----:B--2---:R-:W-:Y:S01]  /*1b8b0*/  IMAD R3, R8, R3, R0 ;  /* 0x0000000308037224 */ /* 0x004fe200078e0200 */
[----:B------:R-:W-:Y:S06]  /*1b8c0*/  BRA `(.L_x_975) ;  /* 0x0000000000187947 */ /* 0x000fec0003800000 */
.L_x_974:
[----:B------:R-:W1:Y:S01]  /*1b8d0*/  S2R R8, SR_CTAID.Z ;  /* 0x0000000000087919 */ /* 0x000e620000002700 */
[----:B------:R-:W1:Y:S01]  /*1b8e0*/  LDC R0, c[0x0][0x270] ;  /* 0x00009c00ff007b82 */ /* 0x000e620000000800 */
[----:B------:R-:W1:Y:S07]  /*1b8f0*/  S2R R6, SR_CTAID.Y ;  /* 0x0000000000067919 */ /* 0x000e6e0000002600 */
[----:B------:R-:W2:Y:S01]  /*1b900*/  LDC R3, c[0x0][0x2c4] ;  /* 0x0000b100ff037b82 */ /* 0x000ea20000000800 */
[----:B-1----:R-:W-:-:S04]  /*1b910*/  IMAD R0, R6, R0, R8 ;  /* 0x0000000006007224 */ /* 0x002fc800078e0208 */
[----:B--2---:R-:W-:-:S07]  /*1b920*/  IMAD R3, R0, R3, RZ ;  /* 0x0000000300037224 */ /* 0x004fce00078e02ff */
.L_x_975:
[----:B------:R1:W5:Y:S01]  /*1b930*/  LDL R13, [R1] ;  /* 0x00000000010d7983 */ /* 0x0003620000100800 */
[----:B------:R-:W-:Y:S01]  /*1b940*/  SHF.R.S32.HI R0, RZ, 0x1f, R20 ;  /* 0x0000001fff007819 */ /* 0x000fe20000011414 */
[----:B------:R-:W2:Y:S01]  /*1b950*/  LDC.64 R14, c[0x0][0x290] ;  /* 0x0000a400ff0e7b82 */ /* 0x000ea20000000a00 */
[----:B------:R-:W-:Y:S01]  /*1b960*/  LOP3.LUT R4, R18, 0xffffffe0, RZ, 0xc0, !PT ;  /* 0xffffffe012047812 */ /* 0x000fe200078ec0ff */
[----:B------:R-:W-:Y:S01]  /*1b970*/  ULDC.64 UR6, c[0x0][0x208] ;  /* 0x0000820000067ab9 */ /* 0x000fe20000000a00 */
[----:B------:R-:W-:Y:S01]  /*1b980*/  LEA.HI R0, R0, R20, RZ, 0x5 ;  /* 0x0000001400007211 */ /* 0x000fe200078f28ff */
[----:B------:R-:W-:Y:S01]  /*1b990*/  BSSY B0, `(.L_x_976) ;  /* 0x000001d000007945 */ /* 0x000fe20003800000 */
[----:B------:R-:W-:Y:S01]  /*1b9a0*/  SHF.R.S32.HI R2, RZ, 0x1f, R17 ;  /* 0x0000001fff027819 */ /* 0x000fe20000011411 */
[----:B------:R-:W-:Y:S01]  /*1b9b0*/  IMAD.IADD R4, R19, 0x1, -R4 ;  /* 0x0000000113047824 */ /* 0x000fe200078e0a04 */
[----:B------:R-:W-:Y:S02]  /*1b9c0*/  LOP3.LUT R0, R0, 0xffffffe0, RZ, 0xc0, !PT ;  /* 0xffffffe000007812 */ /* 0x000fe400078ec0ff */
[----:B------:R-:W-:Y:S01]  /*1b9d0*/  LEA.HI R2, R2, R17, RZ, 0x2 ;  /* 0x0000001102027211 */ /* 0x000fe200078f10ff */
[----:B------:R-:W-:Y:S01]  /*1b9e0*/  BAR.SYNC.DEFER_BLOCKING 0x0 ;  /* 0x0000000000007b1d */ /* 0x000fe20000010000 */
[----:B------:R-:W-:Y:S01]  /*1b9f0*/  LOP3.LUT P0, RZ, R4, 0x3, RZ, 0xc0, !PT ;  /* 0x0000000304ff7812 */ /* 0x000fe2000780c0ff */
[----:B------:R-:W-:Y:S01]  /*1ba00*/  IMAD.IADD R0, R20, 0x1, -R0 ;  /* 0x0000000114007824 */ /* 0x000fe200078e0a00 */
[----:B------:R-:W-:-:S04]  /*1ba10*/  LOP3.LUT R2, R2, 0xffffffc, RZ, 0xc0, !PT ;  /* 0x0ffffffc02027812 */ /* 0x000fc800078ec0ff */
[----:B------:R-:W-:Y:S01]  /*1ba20*/  SHF.R.S32.HI R9, RZ, 0x1f, R0 ;  /* 0x0000001fff097819 */ /* 0x000fe20000011400 */
[----:B------:R-:W-:-:S03]  /*1ba30*/  IMAD.IADD R2, R17, 0x1, -R2 ;  /* 0x0000000111027824 */ /* 0x000fc600078e0a02 */
[----:B------:R-:W-:-:S04]  /*1ba40*/  LEA.HI R0, R9, R0, RZ, 0x2 ;  /* 0x0000000009007211 */ /* 0x000fc800078f10ff */
[----:B------:R-:W-:-:S05]  /*1ba50*/  SHF.R.S32.HI R0, RZ, 0x2, R0 ;  /* 0x00000002ff007819 */ /* 0x000fca0000011400 */
[----:B------:R-:W-:Y:S01]  /*1ba60*/  IMAD R0, R2, 0x10, R0 ;  /* 0x0000001002007824 */ /* 0x000fe200078e0200 */
[----:B-1----:R-:W-:Y:S06]  /*1ba70*/  @P0 BRA `(.L_x_977) ;  /* 0x0000000000380947 */ /* 0x002fec0003800000 */
[----:B------:R-:W1:Y:S01]  /*1ba80*/  S2R R2, SR_CTAID.X ;  /* 0x0000000000027919 */ /* 0x000e620000002500 */
[----:B------:R-:W-:Y:S01]  /*1ba90*/  VIADD R4, R0, 0x8 ;  /* 0x0000000800047836 */ /* 0x000fe20000000000 */
[----:B------:R-:W-:Y:S01]  /*1baa0*/  ULDC.64 UR4, c[0x0][0x2b0] ;  /* 0x0000ac0000047ab9 */ /* 0x000fe20000000a00 */
[C---:B-1----:R-:W-:Y:S02]  /*1bab0*/  IMAD R3, R2.reuse, 0x40, R3 ;  /* 0x0000004002037824 */ /* 0x042fe400078e0203 */
[----:B-----5:R-:W-:-:S03]  /*1bac0*/  IMAD R2, R2, -0x40, R13 ;  /* 0xffffffc002027824 */ /* 0x020fc600078e020d */
        /* <DEDUP_REMOVED lines=9> */
.L_x_977:
[----:B------:R-:W-:Y:S05]  /*1bb60*/  BSYNC B0 ;  /* 0x0000000000007941 */ /* 0x000fea0003800000 */
.L_x_976:
[----:B------:R-:W3:Y:S01]  /*1bb70*/  S2UR UR8, SR_CTAID.X ;  /* 0x00000000000879c3 */ /* 0x000ee20000002500 */
[----:B------:R-:W-:Y:S01]  /*1bb80*/  SHF.R.S32.HI R0, RZ, 0x1f, R6 ;  /* 0x0000001fff007819 */ /* 0x000fe20000011406 */
[----:B------:R4:W4:Y:S01]  /*1bb90*/  LDS.128 R20, [R237+0x800] ;  /* 0x00080000ed147984 */ /* 0x0009220000000c00 */
[----:B------:R-:W-:Y:S01]  /*1bba0*/  ISETP.NE.AND P1, PT, R250, -0x1, PT ;  /* 0xfffffffffa00780c */ /* 0x000fe20003f25270 */
[----:B------:R-:W-:Y:S01]  /*1bbb0*/  ULDC UR5, c[0x0][0x2d0] ;  /* 0x0000b40000057ab9 */ /* 0x000fe20000000800 */
[----:B-1----:R-:W-:Y:S01]  /*1bbc0*/  SHF.R.S32.HI R3, RZ, 0x1f, R132 ;  /* 0x0000001fff037819 */ /* 0x002fe20000011484 */
[----:B--2---:R-:W-:Y:S01]  /*1bbd0*/  IMAD R0, R0, R14, RZ ;  /* 0x0000000e00007224 */ /* 0x004fe200078e02ff */
[----:B------:R-:W-:Y:S01]  /*1bbe0*/  MOV R2, R132 ;  /* 0x0000008400027202 */ /* 0x000fe20000000f00 */
[----:B------:R-:W1:Y:S01]  /*1bbf0*/  LDC.64 R10, c[0x0][0x298] ;  /* 0x0000a600ff0a7b82 */ /* 0x000e620000000a00 */
[----:B------:R-:W-:Y:S01]  /*1bc00*/  ISETP.GE.AND P0, PT, R132, UR5, PT ;  /* 0x0000000584007c0c */ /* 0x000fe2000bf06270 */
[C---:B------:R-:W-:Y:S01]  /*1bc10*/  IMAD R12, R6.reuse, R15, R0 ;  /* 0x0000000f060c7224 */ /* 0x040fe200078e0200 */
[----:B------:R-:W-:Y:S01]  /*1bc20*/  BSSY B0, `(.L_x_978) ;  /* 0x0000023000007945 */ /* 0x000fe20003800000 */
[----:B------:R-:W-:Y:S01]  /*1bc30*/  IMAD.WIDE.U32 R6, R6, R14, RZ ;  /* 0x0000000e06067225 */ /* 0x000fe200078e00ff */
[----:B------:R-:W-:Y:S01]  /*1bc40*/  SHF.R.S32.HI R17, RZ, 0x1f, R16 ;  /* 0x0000001fff117819 */ /* 0x000fe20000011410 */
[----:B---3--:R-:W-:-:S04]  /*1bc50*/  USHF.L.U32 UR8, UR8, 0x6, URZ ;  /* 0x0000000608087899 */ /* 0x008fc8000800063f */
[----:B------:R-:W-:Y:S01]  /*1bc60*/  USHF.R.S32.HI UR4, URZ, 0x1f, UR8 ;  /* 0x0000001f3f047899 */ /* 0x000fe20008011408 */
[----:B-1----:R-:W-:-:S04]  /*1bc70*/  IMAD.WIDE.U32 R4, R250, R10, RZ ;  /* 0x0000000afa047225 */ /* 0x002fc800078e00ff */
[----:B------:R-:W-:Y:S01]  /*1bc80*/  IMAD.WIDE.U32 R2, R10, UR8, R2 ;  /* 0x000000080a027c25 */ /* 0x000fe2000f8e0002 */
[----:B------:R-:W-:Y:S02]  /*1bc90*/  SEL R0, R6, R4, !P1 ;  /* 0x0000000406007207 */ /* 0x000fe40004800000 */
[----:B------:R-:W-:Y:S01]  /*1bca0*/  SHF.R.S32.HI R6, RZ, 0x1f, R8 ;  /* 0x0000001fff067819 */ /* 0x000fe20000011408 */
[----:B------:R-:W-:Y:S01]  /*1bcb0*/  IMAD R9, R250, R11, R5 ;  /* 0x0000000bfa097224 */ /* 0x000fe200078e0205 */
[----:B------:R-:W-:Y:S01]  /*1bcc0*/  @!P1 IADD3 R9, R7, R12, RZ ;  /* 0x0000000c07099210 */ /* 0x000fe20007ffe0ff */
[----:B------:R-:W-:Y:S01]  /*1bcd0*/  IMAD R5, R10, UR4, RZ ;  /* 0x000000040a057c24 */ /* 0x000fe2000f8e02ff */
[----:B------:R-:W-:Y:S01]  /*1bce0*/  IADD3 R2, P1, R0, R2, RZ ;  /* 0x0000000200027210 */ /* 0x000fe20007f3e0ff */
[----:B------:R-:W-:Y:S01]  /*1bcf0*/  ULDC.64 UR4, c[0x0][0x2a0] ;  /* 0x0000a80000047ab9 */ /* 0x000fe20000000a00 */
[----:B-----5:R-:W-:Y:S01]  /*1bd00*/  IADD3 R0, R13, -UR8, RZ ;  /* 0x800000080d007c10 */ /* 0x020fe2000fffe0ff */
[----:B------:R-:W-:Y:S01]  /*1bd10*/  IMAD R4, R11, UR8, R5 ;  /* 0x000000080b047c24 */ /* 0x000fe2000f8e0205 */
[----:B------:R1:W2:Y:S01]  /*1bd20*/  LDS.128 R12, [R237] ;  /* 0x00000000ed0c7984 */ /* 0x0002a20000000c00 */
[----:B------:R-:W-:-:S03]  /*1bd30*/  VIADD R5, R16, 0x20 ;  /* 0x0000002010057836 */ /* 0x000fc60000000000 */
[----:B------:R-:W-:Y:S01]  /*1bd40*/  IADD3.X R3, R9, R3, R4, P1, !PT ;  /* 0x0000000309037210 */ /* 0x000fe20000ffe404 */
[----:B------:R-:W-:Y:S01]  /*1bd50*/  IMAD R4, R6, UR4, RZ ;  /* 0x0000000406047c24 */ /* 0x000fe2000f8e02ff */
[-C--:B------:R-:W-:Y:S02]  /*1bd60*/  ISETP.GE.OR P1, PT, R5, R0.reuse, P0 ;  /* 0x000000000500720c */ /* 0x080fe40000726670 */
[----:B------:R-:W-:Y:S01]  /*1bd70*/  ISETP.GE.OR P0, PT, R16, R0, P0 ;  /* 0x000000001000720c */ /* 0x000fe20000706670 */
[C---:B------:R-:W-:Y:S02]  /*1bd80*/  IMAD R0, R8.reuse, UR5, R4 ;  /* 0x0000000508007c24 */ /* 0x040fe4000f8e0204 */
[----:B------:R-:W-:-:S04]  /*1bd90*/  IMAD.WIDE.U32 R4, R8, UR4, R2 ;  /* 0x0000000408047c25 */ /* 0x000fc8000f8e0002 */
[----:B------:R-:W-:-:S06]  /*1bda0*/  IMAD.IADD R3, R0, 0x1, R5 ;  /* 0x0000000100037824 */ /* 0x000fcc00078e0205 */
[----:B----4-:R-:W-:Y:S05]  /*1bdb0*/  @P0 BRA `(.L_x_979) ;  /* 0x0000000000240947 */ /* 0x010fea0003800000 */
        /* <DEDUP_REMOVED lines=8> */
[----:B--2---:R3:W-:Y:S02]  /*1be40*/  STG.E.128 desc[UR6][R8.64], R12 ;  /* 0x0000000c08007986 */ /* 0x0047e4000c101d06 */
.L_x_979:
[----:B------:R-:W-:Y:S05]  /*1be50*/  BSYNC B0 ;  /* 0x0000000000007941 */ /* 0x000fea0003800000 */
.L_x_978:
[----:B------:R-:W-:Y:S05]  /*1be60*/  @P1 EXIT ;  /* 0x000000000000194d */ /* 0x000fea0003800000 */
        /* <DEDUP_REMOVED lines=10> */
[----:B------:R-:W-:Y:S01]  /*1bf10*/  STG.E.128 desc[UR6][R2.64], R20 ;  /* 0x0000001402007986 */ /* 0x000fe2000c101d06 */
[----:B------:R-:W-:Y:S05]  /*1bf20*/  EXIT ;  /* 0x000000000000794d */ /* 0x000fea0003800000 */
.L_x_980:
        /* <DEDUP_REMOVED lines=13> */
.L_x_5320:


//--------------------- .text._ZN5flash24flash_fwd_splitkv_kernelI23Flash_fwd_kernel_traitsILi32ELi64ELi256ELi4ELb0ELb0EN7cutlass10bfloat16_tE19Flash_kernel_traitsILi32ELi64ELi256ELi4ES3_EELb1ELb0ELb0ELb0ELb0ELb1ELb0ELb1EEEvNS_16Flash_fwd_paramsE --------------------------
	.section	.text._ZN5flash24flash_fwd_splitkv_kernelI23Flash_fwd_kernel_traitsILi32ELi64ELi256ELi4ELb0ELb0EN7cutlass10bfloat16_tE19Flash_kernel_traitsILi32ELi64ELi256ELi4ES3_EELb1ELb0ELb0ELb0ELb0ELb1ELb0ELb1EEEvNS_16Flash_fwd_paramsE,"ax",@progbits
	.align	128
        .global         _ZN5flash24flash_fwd_splitkv_kernelI23Flash_fwd_kernel_traitsILi32ELi64ELi256ELi4ELb0ELb0EN7cutlass10bfloat16_tE19Flash_kernel_traitsILi32ELi64ELi256ELi4ES3_EELb1ELb0ELb0ELb0ELb0ELb1ELb0ELb1EEEvNS_16Flash_fwd_paramsE
        .type           _ZN5flash24flash_fwd_splitkv_kernelI23Flash_fwd_kernel_traitsILi32ELi64ELi256ELi4ELb0ELb0EN7cutlass10bfloat16_tE19Flash_kernel_traitsILi32ELi64ELi256ELi4ES3_EELb1ELb0ELb0ELb0ELb0ELb1ELb0ELb1EEEvNS_16Flash_fwd_paramsE,@function
        .size           _ZN5flash24flash_fwd_splitkv_kernelI23Flash_fwd_kernel_traitsILi32ELi64ELi256ELi4ELb0ELb0EN7cutlass10bfloat16_tE19Flash_kernel_traitsILi32ELi64ELi256ELi4ES3_EELb1ELb0ELb0ELb0ELb0ELb1ELb0ELb1EEEvNS_16Flash_fwd_paramsE,(.L_x_5321 - _ZN5flash24flash_fwd_splitkv_kernelI23Flash_fwd_kernel_traitsILi32ELi64ELi256ELi4ELb0ELb0EN7cutlass10bfloat16_tE19Flash_kernel_traitsILi32ELi64ELi256ELi4ES3_EELb1ELb0ELb0ELb0ELb0ELb1ELb0ELb1EEEvNS_16Flash_fwd_paramsE)
        .other          _ZN5flash24flash_fwd_splitkv_kernelI23Flash_fwd_kernel_traitsILi32ELi64ELi256ELi4ELb0ELb0EN7cutlass10bfloat16_tE19Flash_kernel_traitsILi32ELi64ELi256ELi4ES3_EELb1ELb0ELb0ELb0ELb0ELb1ELb0ELb1EEEvNS_16Flash_fwd_paramsE,@"STO_CUDA_ENTRY STV_DEFAULT"
_ZN5flash24flash_fwd_splitkv_kernelI23Flash_fwd_kernel_traitsILi32ELi64ELi256ELi4ELb0ELb0EN7cutlass10bfloat16_tE19Flash_kernel_traitsILi32ELi64ELi256ELi4ES3_EELb1ELb0ELb0ELb0ELb0ELb1ELb0ELb1EEEvNS_16Flash_fwd_paramsE:
.text._ZN5flash24flash_fwd_splitkv_kernelI23Flash_fwd_kernel_traitsILi32ELi64ELi256ELi4ELb0ELb0EN7cutlass10bfloat16_tE19Flash_kernel_traitsILi32ELi64ELi256ELi4ES3_EELb1ELb0ELb0ELb0ELb0ELb1ELb0ELb1EEEvNS_16Flash_fwd_paramsE:
        /* <DEDUP_REMOVED lines=44> */
.L_x_981:
[----:B------:R-:W1:Y:S02]  /*02c0*/  LDC R4, c[0x0][0x2c8] ;  /* 0x0000b200ff047b82 */ /* 0x000e640000000800 */
.L_x_982:
        /* <DEDUP_REMOVED lines=91> */
.L_x_985:
[----:B------:R-:W-:Y:S05]  /*0880*/  BSYNC B0 ;  /* 0x0000000000007941 */ /* 0x000fea0003800000 */
.L_x_984:
        /* <DEDUP_REMOVED lines=13> */
.L_x_987:
[----:B------:R-:W-:Y:S05]  /*0960*/  BSYNC B0 ;  /* 0x0000000000007941 */ /* 0x000fea0003800000 */
.L_x_986:
        /* <DEDUP_REMOVED lines=11> */
.L_x_983:
        /* <DEDUP_REMOVED lines=28> */
.L_x_988:
        /* <DEDUP_REMOVED lines=88> */
.L_x_989:
        /* <DEDUP_REMOVED lines=48> */
.L_x_991:
        /* <DEDUP_REMOVED lines=31> */
.L_x_990:
        /* <DEDUP_REMOVED lines=86> */
[----:B------:R-:W-:Y:S01]  /*1bb0*/  IMAD R99, R80, R95, R0 ;  /* 0x0000005f50637224 */ /* 0x000fe200078e0200 */
        /* <DEDUP_REMOVED lines=169> */
.L_x_1046:
        /* <DEDUP_REMOVED lines=142> */
.L_x_996:
[----:B------:R-:W-:Y:S05]  /*2f30*/  BSYNC B0 ;  /* 0x0000000000007941 */ /* 0x000fea0003800000 */
.L_x_995:
        /* <DEDUP_REMOVED lines=57> */
.L_x_998:
[----:B------:R-:W-:Y:S05]  /*32d0*/  BSYNC B0 ;  /* 0x0000000000007941 */ /* 0x000fea0003800000 */
.L_x_997:
        /* <DEDUP_REMOVED lines=58> */
.L_x_1000:
[----:B------:R-:W-:Y:S05]  /*3680*/  BSYNC B0 ;  /* 0x0000000000007941 */ /* 0x000fea0003800000 */
.L_x_999:
        /* <DEDUP_REMOVED lines=75> */
.L_x_1002:
[----:B------:R-:W-:Y:S05]  /*3b40*/  BSYNC B0 ;  /* 0x0000000000007941 */ /* 0x000fea0003800000 */
.L_x_1001:
        /* <DEDUP_REMOVED lines=57> */
.L_x_1004:
[----:B------:R-:W-:Y:S05]  /*3ee0*/  BSYNC B0 ;  /* 0x0000000000007941 */ /* 0x000fea0003800000 */
.L_x_1003:
        /* <DEDUP_REMOVED lines=66> */
.L_x_1006:
[----:B------:R-:W-:Y:S05]  /*4310*/  BSYNC B0 ;  /* 0x0000000000007941 */ /* 0x000fea0003800000 */
.L_x_1005:
        /* <DEDUP_REMOVED lines=66> */
.L_x_1008:
[----:B------:R-:W-:Y:S05]  /*4740*/  BSYNC B0 ;  /* 0x0000000000007941 */ /* 0x000fea0003800000 */
.L_x_1007:
        /* <DEDUP_REMOVED lines=66> */
.L_x_1010:
[----:B------:R-:W-:Y:S05]  /*4b70*/  BSYNC B0 ;  /* 0x0000000000007941 */ /* 0x000fea0003800000 */
.L_x_1009:
[C---:B------:R-:W-:Y:S01]  /*4b80*/  LEA R30, P1, R27.reuse, R30, 0x1 ;  /* 0x0000001e1b1e7211 */ /* 0x040fe200078208ff */
[----:B------:R-:W-:Y:S01]  /*4b90*/  IMAD.MOV.U32 R16, RZ, RZ, R18 ;  /* 0x000000ffff107224 */ /* 0x000fe200078e0012 */
[----:B------:R-:W-:Y:S02]  /*4ba0*/  UMOV UR4, UR45 ;  /* 0x0000002d00047c82 */ /* 0x000fe40008000000 */
[C---:B------:R-:W-:Y:S02]  /*4bb0*/  LEA.HI.X.SX32 R31, R27.reuse, R31, 0x1, P1 ;  /* 0x0000001f1b1f7211 */ /* 0x040fe400008f0eff */
[C---:B------:R-:W-:Y:S04]  /*4bc0*/  LEA R18, P0, R27.reuse, R16, 0x1 ;  /* 0x000000101b127211 */ /* 0x040fe800078008ff */
[----:B------:R-:W-:Y:S01]  /*4bd0*/  LEA.HI.X.SX32 R17, R27, R17, 0x1, P0 ;  /* 0x000000111b117211 */ /* 0x000fe200000f0eff */
[----:B------:R-:W-:Y:S08]  /*4be0*/  BRA `(.L_x_1011) ;  /* 0x0000003800647947 */ /* 0x000ff00003800000 */
.L_x_994:
        /* <DEDUP_REMOVED lines=94> */
.L_x_1015:
[----:B------:R-:W-:Y:S05]  /*51d0*/  BSYNC B0 ;  /* 0x0000000000007941 */ /* 0x000fea0003800000 */
.L_x_1014:
[----:B-----5:R2:W-:Y:S02]  /*51e0*/  STG.E.128 desc[UR6][R38.64], R8 ;  /* 0x0000000826007986 */ /* 0x0205e4000c101d06 */
.L_x_1013:
[----:B------:R-:W-:Y:S05]  /*51f0*/  BSYNC B1 ;  /* 0x0000000000017941 */ /* 0x000fea0003800000 */
.L_x_1012:
        /* <DEDUP_REMOVED lines=94> */
.L_x_1019:
[----:B------:R-:W-:Y:S05]  /*57e0*/  BSYNC B0 ;  /* 0x0000000000007941 */ /* 0x000fea0003800000 */
.L_x_1018:
[----:B-----5:R3:W-:Y:S02]  /*57f0*/  STG.E.128 desc[UR6][R38.64], R8 ;  /* 0x0000000826007986 */ /* 0x0207e4000c101d06 */
.L_x_1017:
[----:B------:R-:W-:Y:S05]  /*5800*/  BSYNC B1 ;  /* 0x0000000000017941 */ /* 0x000fea0003800000 */
.L_x_1016:
        /* <DEDUP_REMOVED lines=94> */
.L_x_1023:
[----:B------:R-:W-:Y:S05]  /*5df0*/  BSYNC B0 ;  /* 0x0000000000007941 */ /* 0x000fea0003800000 */
.L_x_1022:
[----:B-----5:R4:W-:Y:S02]  /*5e00*/  STG.E.128 desc[UR6][R38.64], R8 ;  /* 0x0000000826007986 */ /* 0x0209e4000c101d06 */
.L_x_1021:
[----:B------:R-:W-:Y:S05]  /*5e10*/  BSYNC B1 ;  /* 0x0000000000017941 */ /* 0x000fea0003800000 */
.L_x_1020:
        /* <DEDUP_REMOVED lines=103> */
.L_x_1027:
[----:B------:R-:W-:Y:S05]  /*6490*/  BSYNC B0 ;  /* 0x0000000000007941 */ /* 0x000fea0003800000 */
.L_x_1026:
[----:B-----5:R2:W-:Y:S02]  /*64a0*/  STG.E.128 desc[UR6][R38.64], R8 ;  /* 0x0000000826007986 */ /* 0x0205e4000c101d06 */
.L_x_1025:
[----:B------:R-:W-:Y:S05]  /*64b0*/  BSYNC B1 ;  /* 0x0000000000017941 */ /* 0x000fea0003800000 */
.L_x_1024:
        /* <DEDUP_REMOVED lines=94> */
.L_x_1031:
[----:B------:R-:W-:Y:S05]  /*6aa0*/  BSYNC B0 ;  /* 0x0000000000007941 */ /* 0x000fea0003800000 */
.L_x_1030:
[----:B-----5:R2:W-:Y:S02]  /*6ab0*/  STG.E.128 desc[UR6][R38.64], R8 ;  /* 0x0000000826007986 */ /* 0x0205e4000c101d06 */
.L_x_1029:
[----:B------:R-:W-:Y:S05]  /*6ac0*/  BSYNC B1 ;  /* 0x0000000000017941 */ /* 0x000fea0003800000 */
.L_x_1028:
        /* <DEDUP_REMOVED lines=103> */
.L_x_1035:
[----:B------:R-:W-:Y:S05]  /*7140*/  BSYNC B0 ;  /* 0x0000000000007941 */ /* 0x000fea0003800000 */
.L_x_1034:
[----:B-----5:R2:W-:Y:S02]  /*7150*/  STG.E.128 desc[UR6][R38.64], R8 ;  /* 0x0000000826007986 */ /* 0x0205e4000c101d06 */
.L_x_1033:
[----:B------:R-:W-:Y:S05]  /*7160*/  BSYNC B1 ;  /* 0x0000000000017941 */ /* 0x000fea0003800000 */
.L_x_1032:
        /* <DEDUP_REMOVED lines=103> */
.L_x_1039:
[----:B------:R-:W-:Y:S05]  /*77e0*/  BSYNC B0 ;  /* 0x0000000000007941 */ /* 0x000fea0003800000 */
.L_x_1038:
[----:B-----5:R2:W-:Y:S02]  /*77f0*/  STG.E.128 desc[UR6][R38.64], R8 ;  /* 0x0000000826007986 */ /* 0x0205e4000c101d06 */
.L_x_1037:
[----:B------:R-:W-:Y:S05]  /*7800*/  BSYNC B1 ;  /* 0x0000000000017941 */ /* 0x000fea0003800000 */
.L_x_1036:
        /* <DEDUP_REMOVED lines=102> */
.L_x_1043:
[----:B------:R-:W-:Y:S05]  /*7e70*/  BSYNC B0 ;  /* 0x0000000000007941 */ /* 0x000fea0003800000 */
.L_x_1042:
[----:B-----5:R2:W-:Y:S02]  /*7e80*/  STG.E.128 desc[UR6][R38.64], R8 ;  /* 0x0000000826007986 */ /* 0x0205e4000c101d06 */
.L_x_1041:
[----:B------:R-:W-:Y:S05]  /*7e90*/  BSYNC B1 ;  /* 0x0000000000017941 */ /* 0x000fea0003800000 */
.L_x_1040:
        /* <DEDUP_REMOVED lines=12> */
.L_x_993:
        /* <DEDUP_REMOVED lines=98> */
.L_x_1011:
        /* <DEDUP_REMOVED lines=85> */
.L_x_1044:
        /* <DEDUP_REMOVED lines=12> */
.L_x_1045:
[----:B------:R-:W-:Y:S04]  /*8b90*/  IADD3 R20, R20, -0x1, RZ ;  /* 0xffffffff14147810 */ /* 0x000fe80007ffe0ff */
[----:B------:R-:W-:Y:S11]  /*8ba0*/  ISETP.GT.AND P0, PT, R20, R93, PT ;  /* 0x0000005d1400720c */ /* 0x000ff60003f04270 */
[----:B------:R-:W-:Y:S02]  /*8bb0*/  @!UPT UIADD3 URZ, URZ, URZ, URZ ;  /* 0x0000003f3f3ff290 */ /* 0x000fe4000fffe03f */
[----:B------:R-:W-:Y:S05]  /*8bc0*/  @P0 BRA `(.L_x_1046) ;  /* 0xffffff9800a00947 */ /* 0x000fea000383ffff */
.L_x_992:
        /* <DEDUP_REMOVED lines=96> */
.L_x_1053:
[----:B------:R-:W-:Y:S05]  /*91d0*/  BSYNC B0 ;  /* 0x0000000000007941 */ /* 0x000fea0003800000 */
.L_x_1052:
[----:B-----5:R3:W-:Y:S02]  /*91e0*/  STS.128 [R185], R4 ;  /* 0x00000004b9007388 */ /* 0x0207e40000000c00 */
.L_x_1051:
[----:B------:R-:W-:Y:S05]  /*91f0*/  BSYNC B1 ;  /* 0x0000000000017941 */ /* 0x000fea0003800000 */
.L_x_1050:
        /* <DEDUP_REMOVED lines=60> */
.L_x_1056:
[----:B------:R-:W-:Y:S05]  /*95c0*/  BSYNC B0 ;  /* 0x0000000000007941 */ /* 0x000fea0003800000 */
.L_x_1055:
[----:B-----5:R4:W-:Y:S01]  /*95d0*/  STS.128 [R185+0x800], R4 ;  /* 0x00080004b9007388 */ /* 0x0209e20000000c00 */
[----:B------:R-:W-:Y:S05]  /*95e0*/  BRA `(.L_x_1054) ;  /* 0x0000000c00ac7947 */ /* 0x000fea0003800000 */
.L_x_1049:
        /* <DEDUP_REMOVED lines=98> */
.L_x_1060:
[----:B------:R-:W-:Y:S05]  /*9c10*/  BSYNC B0 ;  /* 0x0000000000007941 */ /* 0x000fea0003800000 */
.L_x_1059:
[----:B-----5:R3:W-:Y:S02]  /*9c20*/  STS.128 [R185], R4 ;  /* 0x00000004b9007388 */ /* 0x0207e40000000c00 */
.L_x_1058:
[----:B------:R-:W-:Y:S05]  /*9c30*/  BSYNC B1 ;  /* 0x0000000000017941 */ /* 0x000fea0003800000 */
.L_x_1057:
        /* <DEDUP_REMOVED lines=97> */
.L_x_1062:
[----:B------:R-:W-:Y:S05]  /*a250*/  BSYNC B0 ;  /* 0x0000000000007941 */ /* 0x000fea0003800000 */
.L_x_1061:
[----:B-----5:R4:W-:Y:S01]  /*a260*/  STS.128 [R185+0x800], R4 ;  /* 0x00080004b9007388 */ /* 0x0209e20000000c00 */
[----:B------:R-:W-:Y:S05]  /*a270*/  BRA `(.L_x_1054) ;  /* 0x0000000000887947 */ /* 0x000fea0003800000 */
.L_x_1048:
        /* <DEDUP_REMOVED lines=19> */
.L_x_1064:
[----:B------:R-:W-:Y:S05]  /*a3b0*/  BSYNC B0 ;  /* 0x0000000000007941 */ /* 0x000fea0003800000 */
.L_x_1063:
        /* <DEDUP_REMOVED lines=14> */
.L_x_1054:
[----:B------:R-:W-:Y:S05]  /*a4a0*/  BSYNC B2 ;  /* 0x0000000000027941 */ /* 0x000fea0003800000 */
.L_x_1047:
[----:B------:R-:W-:Y:S01]  /*a4b0*/  VIADD R243, R206, 0xffffffff ;  /* 0xffffffffcef37836 */ /* 0x000fe20000000000 */
[----:B------:R-:W-:Y:S01]  /*a4c0*/  ULDC.64 UR10, c[0x0][0x220] ;  /* 0x00008800000a7ab9 */ /* 0x000fe20000000a00 */
[----:B------:R-:W-:Y:S01]  /*a4d0*/  VIADD R0, R80, 0x40 ;  /* 0x0000004050007836 */ /* 0x000fe20000000000 */
[C---:B------:R-:W-:Y:S01]  /*a4e0*/  LEA R54, P2, R152.reuse, UR10, 0x1 ;  /* 0x0000000a98367c11 */ /* 0x040fe2000f8408ff */
[----:B------:R-:W-:Y:S01]  /*a4f0*/  IMAD.SHL.U32 R53, R243, 0x100, RZ ;  /* 0x00000100f3357824 */ /* 0x000fe200078e00ff */
[----:B------:R-:W-:Y:S01]  /*a500*/  ULDC.64 UR12, c[0x0][0x218] ;  /* 0x00008600000c7ab9 */ /* 0x000fe20000000a00 */
[----:B------:R-:W-:Y:S01]  /*a510*/  BSSY B0, `(.L_x_1065) ;  /* 0x000001b000007945 */ /* 0x000fe20003800000 */
[----:B------:R-:W-:Y:S01]  /*a520*/  LEA.HI.X R55, R152, UR11, R157, 0x1, P2 ;  /* 0x0000000b98377c11 */ /* 0x000fe200090f0c9d */
[----:B---34-:R-:W-:Y:S01]  /*a530*/  IMAD.IADD R4, R124, 0x1, -R53 ;  /* 0x000000017c047824 */ /* 0x018fe200078e0a35 */
        /* <DEDUP_REMOVED lines=24> */
.L_x_1066:
[----:B------:R-:W-:Y:S05]  /*a6c0*/  BSYNC B0 ;  /* 0x0000000000007941 */ /* 0x000fea0003800000 */
.L_x_1065:
        /* <DEDUP_REMOVED lines=13> */
.L_x_1068:
[----:B------:R-:W-:Y:S05]  /*a7a0*/  BSYNC B0 ;  /* 0x0000000000007941 */ /* 0x000fea0003800000 */
.L_x_1067:
        /* <DEDUP_REMOVED lines=15> */
.L_x_1070:
[----:B------:R-:W-:Y:S05]  /*a8a0*/  BSYNC B0 ;  /* 0x0000000000007941 */ /* 0x000fea0003800000 */
.L_x_1069:
        /* <DEDUP_REMOVED lines=17> */
.L_x_1072:
[----:B------:R-:W-:Y:S05]  /*a9c0*/  BSYNC B0 ;  /* 0x0000000000007941 */ /* 0x000fea0003800000 */
.L_x_1071:
        /* <DEDUP_REMOVED lines=15> */
.L_x_1074:
[----:B------:R-:W-:Y:S05]  /*aac0*/  BSYNC B0 ;  /* 0x0000000000007941 */ /* 0x000fea0003800000 */
.L_x_1073:
        /* <DEDUP_REMOVED lines=17> */
.L_x_1076:
[----:B------:R-:W-:Y:S05]  /*abe0*/  BSYNC B0 ;  /* 0x0000000000007941 */ /* 0x000fea0003800000 */
.L_x_1075:
        /* <DEDUP_REMOVED lines=20> */
.L_x_1078:
[----:B------:R-:W-:Y:S05]  /*ad30*/  BSYNC B0 ;  /* 0x0000000000007941 */ /* 0x000fea0003800000 */
.L_x_1077:
        /* <DEDUP_REMOVED lines=24> */
.L_x_1080:
[----:B------:R-:W-:Y:S05]  /*aec0*/  BSYNC B0 ;  /* 0x0000000000007941 */ /* 0x000fea0003800000 */
.L_x_1079:
        /* <DEDUP_REMOVED lines=43> */
.L_x_1082:
[----:B------:R-:W-:Y:S05]  /*b180*/  BSYNC B0 ;  /* 0x0000000000007941 */ /* 0x000fea0003800000 */
.L_x_1081:
        /* <DEDUP_REMOVED lines=21> */
.L_x_1084:
[----:B------:R-:W-:Y:S05]  /*b2e0*/  BSYNC B0 ;  /* 0x0000000000007941 */ /* 0x000fea0003800000 */
.L_x_1083:
        /* <DEDUP_REMOVED lines=14> */
.L_x_1086:
[----:B------:R-:W-:Y:S05]  /*b3d0*/  BSYNC B0 ;  /* 0x0000000000007941 */ /* 0x000fea0003800000 */
.L_x_1085:
        /* <DEDUP_REMOVED lines=17> */
.L_x_1088:
[----:B------:R-:W-:Y:S05]  /*b4f0*/  BSYNC B0 ;  /* 0x0000000000007941 */ /* 0x000fea0003800000 */
.L_x_1087:
        /* <DEDUP_REMOVED lines=14> */
.L_x_1090:
[----:B------:R-:W-:Y:S05]  /*b5e0*/  BSYNC B0 ;  /* 0x0000000000007941 */ /* 0x000fea0003800000 */
.L_x_1089:
        /* <DEDUP_REMOVED lines=17> */
.L_x_1092:
[----:B------:R-:W-:Y:S05]  /*b700*/  BSYNC B0 ;  /* 0x0000000000007941 */ /* 0x000fea0003800000 */
.L_x_1091:
        /* <DEDUP_REMOVED lines=17> */
.L_x_1094:
[----:B------:R-:W-:Y:S05]  /*b820*/  BSYNC B0 ;  /* 0x0000000000007941 */ /* 0x000fea0003800000 */
.L_x_1093:
        /* <DEDUP_REMOVED lines=17> */
.L_x_1096:
[----:B------:R-:W-:Y:S05]  /*b940*/  BSYNC B0 ;  /* 0x0000000000007941 */ /* 0x000fea0003800000 */
.L_x_1095:
[----:B------:R-:W-:Y:S01]  /*b950*/  LDSM.16.M88.4 R4, [R168] ;  /* 0x00000000a804783b */ /* 0x000fe20000000200 */
[----:B------:R-:W-:Y:S01]  /*b960*/  LOP3.LUT P0, RZ, R16, 0x2, RZ, 0xc0, !PT ;  /* 0x0000000210ff7812 */ /* 0x000fe2000780c0ff */
[C---:B------:R-:W-:Y:S01]  /*b970*/  VIADD R0, R164.reuse, 0x1000 ;  /* 0x00001000a4007836 */ /* 0x040fe20000000000 */
[----:B------:R-:W-:Y:S01]  /*b980*/  ULDC.64 UR8, c[0x0][0x398] ;  /* 0x0000e60000087ab9 */ /* 0x000fe20000000a00 */
[----:B------:R-:W5:Y:S01]  /*b990*/  LDSM.16.M88.4 R12, [R164+0x1000] ;  /* 0x00100000a40c783b */ /* 0x000f620000000200 */
[----:B------:R-:W-:Y:S01]  /*b9a0*/  VIADD R167, R164, 0x1020 ;  /* 0x00001020a4a77836 */ /* 0x000fe20000000000 */
[----:B-1----:R-:W-:Y:S01]  /*b9b0*/  SHF.R.S32.HI R2, RZ, 0x1f, R207 ;  /* 0x0000001fff027819 */ /* 0x002fe200000114cf */
[----:B------:R-:W-:Y:S01]  /*b9c0*/  IMAD R169, R36, 0x2, R168 ;  /* 0x0000000224a97824 */ /* 0x000fe200078e02a8 */
[----:B------:R-:W1:Y:S02]  /*b9d0*/  LDSM.16.M88.4 R28, [R164+0x1400] ;  /* 0x00140000a41c783b */ /* 0x000e640000000200 */
[----:B------:R-:W-:-:S02]  /*b9e0*/  LEA.HI R2, R2, R207, RZ, 0x5 ;  /* 0x000000cf02027211 */ /* 0x000fc400078f28ff */
[----:B------:R-:W-:Y:S02]  /*b9f0*/  LDSM.16.M88.4 R8, [R169] ;  /* 0x00000000a908783b */ /* 0x000fe40000000200 */
[----:B------:R-:W-:Y:S02]  /*ba00*/  @P0 VIADD R167, R0, 0xffffffe0 ;  /* 0xffffffe000a70836 */ /* 0x000fe40000000000 */
[----:B------:R-:W-:Y:S04]  /*ba10*/  LDSM.16.M88.4 R44, [R164+0x1800] ;  /* 0x00180000a42c783b */ /* 0x000fe80000000200 */
[----:B------:R-:W2:Y:S04]  /*ba20*/  LDSM.16.M88.4 R24, [R167] ;  /* 0x00000000a718783b */ /* 0x000ea80000000200 */
[----:B------:R-:W3:Y:S04]  /*ba30*/  LDSM.16.M88.4 R32, [R167+0x400] ;  /* 0x00040000a720783b */ /* 0x000ee80000000200 */
[----:B------:R-:W-:Y:S04]  /*ba40*/  LDSM.16.M88.4 R40, [R164+0x1c00] ;  /* 0x001c0000a428783b */ /* 0x000fe80000000200 */
[----:B------:R-:W-:Y:S04]  /*ba50*/  LDSM.16.M88.4 R56, [R164+0x2800] ;  /* 0x00280000a438783b */ /* 0x000fe80000000200 */
[----:B------:R-:W-:Y:S04]  /*ba60*/  LDSM.16.M88.4 R60, [R167+0x1800] ;  /* 0x00180000a73c783b */ /* 0x000fe80000000200 */
[----:B------:R-:W-:Y:S01]  /*ba70*/  LDSM.16.M88.4 R64, [R164+0x3000] ;  /* 0x00300000a440783b */ /* 0x000fe20000000200 */
[C---:B-----5:R-:W-:Y:S03]  /*ba80*/  HMMA.16816.F32.BF16 R16, R4.reuse, R12, RZ ;  /* 0x0000000c0410723c */ /* 0x060fe600000418ff */
[----:B------:R-:W-:Y:S04]  /*ba90*/  LDSM.16.M88.4 R76, [R167+0x2000] ;  /* 0x00200000a74c783b */ /* 0x000fe80000000200 */
[----:B------:R-:W0:Y:S01]  /*baa0*/  LDGDEPBAR ;  /* 0x00000000000079af */ /* 0x000e220000000000 */
[C---:B------:R-:W-:Y:S06]  /*bab0*/  HMMA.16816.F32.BF16 R12, R4.reuse, R14, RZ ;  /* 0x0000000e040c723c */ /* 0x040fec00000418ff */
[----:B-1----:R-:W-:Y:S10]  /*bac0*/  HMMA.16816.F32.BF16 R20, R4, R28, RZ ;  /* 0x0000001c0414723c */ /* 0x002ff400000418ff */
[C---:B--2---:R-:W-:Y:S08]  /*bad0*/  HMMA.16816.F32.BF16 R120, R8.reuse, R24, R16 ;  /* 0x000000180878723c */ /* 0x044ff00000041810 */
[----:B------:R-:W-:Y:S06]  /*bae0*/  HMMA.16816.F32.BF16 R12, R8, R26, R12 ;  /* 0x0000001a080c723c */ /* 0x000fec000004180c */
[----:B------:R-:W-:Y:S01]  /*baf0*/  HMMA.16816.F32.BF16 R16, R4, R30, RZ ;  /* 0x0000001e0410723c */ /* 0x000fe200000418ff */
[----:B------:R-:W1:Y:S05]  /*bb00*/  LDSM.16.M88.4 R28, [R167+0x800] ;  /* 0x00080000a71c783b */ /* 0x000e6a0000000200 */
[----:B---3--:R-:W-:Y:S04]  /*bb10*/  HMMA.16816.F32.BF16 R24, R8, R32, R20 ;  /* 0x000000200818723c */ /* 0x008fe80000041814 */
[----:B------:R-:W-:-:S02]  /*bb20*/  FMUL.FTZ R0, R122, UR9 ;  /* 0x000000097a007c20 */ /* 0x000fc40008410000 */
[----:B------:R-:W-:Y:S02]  /*bb30*/  HMMA.16816.F32.BF16 R20, R4, R46, RZ ;  /* 0x0000002e0414723c */ /* 0x000fe400000418ff */
[----:B------:R2:W3:Y:S10]  /*bb40*/  MUFU.TANH R205, R0 ;  /* 0x0000000000cd7308 */ /* 0x0004f40000002400 */
[----:B------:R-:W-:Y:S01]  /*bb50*/  HMMA.16816.F32.BF16 R16, R8, R34, R16 ;  /* 0x000000220810723c */ /* 0x000fe20000041810 */
[----:B------:R-:W-:Y:S01]  /*bb60*/  LDSM.16.M88.4 R32, [R164+0x2000] ;  /* 0x00200000a420783b */ /* 0x000fe20000000200 */
[----:B--2---:R-:W-:-:S04]  /*bb70*/  FMUL.FTZ R0, R121, UR9 ;  /* 0x0000000979007c20 */ /* 0x004fc80008410000 */
[----:B------:R2:W5:Y:S02]  /*bb80*/  MUFU.TANH R203, R0 ;  /* 0x0000000000cb7308 */ /* 0x0005640000002400 */
[----:B--2---:R-:W-:-:S06]  /*bb90*/  FMUL.FTZ R0, R123, UR9 ;  /* 0x000000097b007c20 */ /* 0x004fcc0008410000 */
[----:B------:R2:W-:Y:S02]  /*bba0*/  MUFU.TANH R204, R0 ;  /* 0x0000000000cc7308 */ /* 0x0005e40000002400 */
[----:B--2---:R-:W-:-:S06]  /*bbb0*/  FMUL.FTZ R0, R12, UR9 ;  /* 0x000000090c007c20 */ /* 0x004fcc0008410000 */
[----:B------:R2:W-:Y:S02]  /*bbc0*/  MUFU.TANH R201, R0 ;  /* 0x0000000000c97308 */ /* 0x0005e40000002400 */
[----:B--2---:R-:W-:-:S06]  /*bbd0*/  FMUL.FTZ R0, R13, UR9 ;  /* 0x000000090d007c20 */ /* 0x004fcc0008410000 */
[----:B------:R2:W-:Y:S02]  /*bbe0*/  MUFU.TANH R202, R0 ;  /* 0x0000000000ca7308 */ /* 0x0005e40000002400 */
[----:B--2---:R-:W-:-:S06]  /*bbf0*/  FMUL.FTZ R0, R14, UR9 ;  /* 0x000000090e007c20 */ /* 0x004fcc0008410000 */
[----:B------:R2:W4:Y:S02]  /*bc00*/  MUFU.TANH R122, R0 ;  /* 0x00000000007a7308 */ /* 0x0005240000002400 */
[----:B--2---:R-:W-:Y:S02]  /*bc10*/  FMUL.FTZ R0, R15, UR9 ;  /* 0x000000090f007c20 */ /* 0x004fe40008410000 */
[----:B------:R-:W-:Y:S01]  /*bc20*/  HMMA.16816.F32.BF16 R12, R4, R44, RZ ;  /* 0x0000002c040c723c */ /* 0x000fe200000418ff */
[----:B------:R-:W2:Y:S03]  /*bc30*/  LDSM.16.M88.4 R44, [R167+0xc00] ;  /* 0x000c0000a72c783b */ /* 0x000ea60000000200 */
[----:B------:R3:W-:Y:S02]  /*bc40*/  MUFU.TANH R121, R0 ;  /* 0x0000000000797308 */ /* 0x0007e40000002400 */
[----:B---3--:R-:W-:-:S06]  /*bc50*/  FMUL.FTZ R0, R24, UR9 ;  /* 0x0000000918007c20 */ /* 0x008fcc0008410000 */
[----:B------:R3:W-:-:S12]  /*bc60*/  MUFU.TANH R199, R0 ;  /* 0x0000000000c77308 */ /* 0x0007d80000002400 */
[C---:B-1----:R-:W-:Y:S06]  /*bc70*/  HMMA.16816.F32.BF16 R12, R8.reuse, R28, R12 ;  /* 0x0000001c080c723c */ /* 0x042fec000004180c */
[----:B------:R-:W-:Y:S06]  /*bc80*/  HMMA.16816.F32.BF16 R28, R8, R30, R20 ;  /* 0x0000001e081c723c */ /* 0x000fec0000041814 */
[----:B------:R-:W-:Y:S01]  /*bc90*/  HMMA.16816.F32.BF16 R20, R4, R42, RZ ;  /* 0x0000002a0414723c */ /* 0x000fe200000418ff */
[----:B---3--:R-:W-:-:S04]  /*bca0*/  FMUL.FTZ R0, R25, UR9 ;  /* 0x0000000919007c20 */ /* 0x008fc80008410000 */
[----:B------:R1:W-:-:S15]  /*bcb0*/  MUFU.TANH R200, R0 ;  /* 0x0000000000c87308 */ /* 0x0003de0000002400 */
[----:B------:R-:W-:-:S04]  /*bcc0*/  NOP ;  /* 0x0000000000007918 */ /* 0x000fc80000000000 */
[----:B--2---:R-:W-:Y:S01]  /*bcd0*/  HMMA.16816.F32.BF16 R20, R8, R46, R20 ;  /* 0x0000002e0814723c */ /* 0x004fe20000041814 */
[----:B-1----:R-:W-:-:S04]  /*bce0*/  FMUL.FTZ R0, R26, UR9 ;  /* 0x000000091a007c20 */ /* 0x002fc80008410000 */
[----:B------:R1:W2:Y:S02]  /*bcf0*/  MUFU.TANH R197, R0 ;  /* 0x0000000000c57308 */ /* 0x0002a40000002400 */
[----:B-1----:R-:W-:Y:S02]  /*bd00*/  FMUL.FTZ R0, R27, UR9 ;  /* 0x000000091b007c20 */ /* 0x002fe40008410000 */
[----:B------:R-:W-:Y:S04]  /*bd10*/  HMMA.16816.F32.BF16 R24, R4, R32, RZ ;  /* 0x000000200418723c */ /* 0x000fe800000418ff */
[----:B------:R1:W3:Y:S02]  /*bd20*/  MUFU.TANH R198, R0 ;  /* 0x0000000000c67308 */ /* 0x0002e40000002400 */
[----:B-1----:R-:W-:-:S06]  /*bd30*/  FMUL.FTZ R0, R16, UR9 ;  /* 0x0000000910007c20 */ /* 0x002fcc0008410000 */
[----:B------:R1:W3:Y:S02]  /*bd40*/  MUFU.TANH R194, R0 ;  /* 0x0000000000c27308 */ /* 0x0002e40000002400 */
[----:B-1----:R-:W-:-:S06]  /*bd50*/  FMUL.FTZ R0, R17, UR9 ;  /* 0x0000000911007c20 */ /* 0x002fcc0008410000 */
[----:B------:R1:W-:Y:S02]  /*bd60*/  MUFU.TANH R196, R0 ;  /* 0x0000000000c47308 */ /* 0x0003e40000002400 */
[----:B-1----:R-:W-:-:S06]  /*bd70*/  FMUL.FTZ R0, R18, UR9 ;  /* 0x0000000912007c20 */ /* 0x002fcc0008410000 */
[----:B------:R1:W-:Y:S02]  /*bd80*/  MUFU.TANH R195, R0 ;  /* 0x0000000000c37308 */ /* 0x0003e40000002400 */
[----:B-1----:R-:W-:Y:S02]  /*bd90*/  FMUL.FTZ R0, R19, UR9 ;  /* 0x0000000913007c20 */ /* 0x002fe40008410000 */
[----:B------:R-:W-:Y:S01]  /*bda0*/  HMMA.16816.F32.BF16 R16, R4, R40, RZ ;  /* 0x000000280410723c */ /* 0x000fe200000418ff */
[----:B------:R-:W1:Y:S03]  /*bdb0*/  LDSM.16.M88.4 R40, [R167+0x1000] ;  /* 0x00100000a728783b */ /* 0x000e660000000200 */
[----:B------:R5:W3:Y:S02]  /*bdc0*/  MUFU.TANH R192, R0 ;  /* 0x0000000000c07308 */ /* 0x000ae40000002400 */
[----:B-----5:R-:W-:-:S06]  /*bdd0*/  FMUL.FTZ R0, R12, UR9 ;  /* 0x000000090c007c20 */ /* 0x020fcc0008410000 */
[----:B------:R5:W3:Y:S02]  /*bde0*/  MUFU.TANH R191, R0 ;  /* 0x0000000000bf7308 */ /* 0x000ae40000002400 */
[----:B-----5:R-:W-:Y:S01]  /*bdf0*/  FMUL.FTZ R0, R13, UR9 ;  /* 0x000000090d007c20 */ /* 0x020fe20008410000 */
[----:B-1----:R-:W-:Y:S05]  /*be00*/  HMMA.16816.F32.BF16 R24, R8, R40, R24 ;  /* 0x000000280818723c */ /* 0x002fea0000041818 */
[----:B------:R1:W-:Y:S02]  /*be10*/  MUFU.TANH R193, R0 ;  /* 0x0000000000c17308 */ /* 0x0003e40000002400 */
[----:B-1----:R-:W-:-:S06]  /*be20*/  FMUL.FTZ R0, R14, UR9 ;  /* 0x000000090e007c20 */ /* 0x002fcc0008410000 */
[----:B------:R1:W-:Y:S02]  /*be30*/  MUFU.TANH R190, R0 ;  /* 0x0000000000be7308 */ /* 0x0003e40000002400 */
[----:B-1----:R-:W-:Y:S02]  /*be40*/  FMUL.FTZ R0, R15, UR9 ;  /* 0x000000090f007c20 */ /* 0x002fe40008410000 */
[----:B------:R-:W-:Y:S01]  /*be50*/  HMMA.16816.F32.BF16 R12, R8, R44, R16 ;  /* 0x0000002c080c723c */ /* 0x000fe20000041810 */
[----:B------:R-:W-:Y:S03]  /*be60*/  LDSM.16.M88.4 R44, [R167+0x1400] ;  /* 0x00140000a72c783b */ /* 0x000fe60000000200 */
[----:B------:R1:W5:Y:S02]  /*be70*/  MUFU.TANH R187, R0 ;  /* 0x0000000000bb7308 */ /* 0x0003640000002400 */
[----:B------:R-:W-:Y:S01]  /*be80*/  HMMA.16816.F32.BF16 R16, R4, R34, RZ ;  /* 0x000000220410723c */ /* 0x000fe200000418ff */
[----:B------:R-:W-:Y:S01]  /*be90*/  LDSM.16.M88.4 R32, [R164+0x2c00] ;  /* 0x002c0000a420783b */ /* 0x000fe20000000200 */
[----:B-1----:R-:W-:-:S04]  /*bea0*/  FMUL.FTZ R0, R28, UR9 ;  /* 0x000000091c007c20 */ /* 0x002fc80008410000 */
[----:B------:R1:W-:-:S15]  /*beb0*/  MUFU.TANH R183, R0 ;  /* 0x0000000000b77308 */ /* 0x0003de0000002400 */
[----:B------:R-:W-:-:S03]  /*bec0*/  NOP ;  /* 0x0000000000007918 */ /* 0x000fc60000000000 */
[----:B------:R-:W-:Y:S01]  /*bed0*/  HMMA.16816.F32.BF16 R40, R8, R42, R16 ;  /* 0x0000002a0828723c */ /* 0x000fe20000041810 */
[----:B-1----:R-:W-:-:S04]  /*bee0*/  FMUL.FTZ R0, R29, UR9 ;  /* 0x000000091d007c20 */ /* 0x002fc80008410000 */
[----:B------:R1:W5:Y:S02]  /*bef0*/  MUFU.TANH R186, R0 ;  /* 0x0000000000ba7308 */ /* 0x0003640000002400 */
[----:B-1----:R-:W-:-:S06]  /*bf00*/  FMUL.FTZ R0, R30, UR9 ;  /* 0x000000091e007c20 */ /* 0x002fcc0008410000 */
[----:B------:R1:W5:Y:S02]  /*bf10*/  MUFU.TANH R182, R0 ;  /* 0x0000000000b67308 */ /* 0x0003640000002400 */
[----:B-1----:R-:W-:Y:S02]  /*bf20*/  FMUL.FTZ R0, R31, UR9 ;  /* 0x000000091f007c20 */ /* 0x002fe40008410000 */
[----:B------:R-:W1:Y:S04]  /*bf30*/  LDSM.16.M88.4 R28, [R164+0x2400] ;  /* 0x00240000a41c783b */ /* 0x000e680000000200 */
[----:B------:R4:W-:Y:S02]  /*bf40*/  MUFU.TANH R184, R0 ;  /* 0x0000000000b87308 */ /* 0x0009e40000002400 */
[----:B----4-:R-:W-:-:S06]  /*bf50*/  FMUL.FTZ R0, R12, UR9 ;  /* 0x000000090c007c20 */ /* 0x010fcc0008410000 */
[----:B------:R4:W5:Y:S02]  /*bf60*/  MUFU.TANH R52, R0 ;  /* 0x0000000000347308 */ /* 0x0009640000002400 */
[----:B----4-:R-:W-:Y:S01]  /*bf70*/  FMUL.FTZ R0, R13, UR9 ;  /* 0x000000090d007c20 */ /* 0x010fe20008410000 */
[----:B-1----:R-:W-:Y:S05]  /*bf80*/  HMMA.16816.F32.BF16 R16, R4, R30, RZ ;  /* 0x0000001e0410723c */ /* 0x002fea00000418ff */
[----:B------:R1:W-:Y:S02]  /*bf90*/  MUFU.TANH R181, R0 ;  /* 0x0000000000b57308 */ /* 0x0003e40000002400 */
[----:B-1----:R-:W-:-:S06]  /*bfa0*/  FMUL.FTZ R0, R14, UR9 ;  /* 0x000000090e007c20 */ /* 0x002fcc0008410000 */
[----:B------:R1:W4:Y:S11]  /*bfb0*/  MUFU.TANH R123, R0 ;  /* 0x00000000007b7308 */ /* 0x0003360000002400 */
[----:B------:R-:W-:Y:S06]  /*bfc0*/  HMMA.16816.F32.BF16 R48, R8, R46, R16 ;  /* 0x0000002e0830723c */ /* 0x000fec0000041810 */
[----:B------:R-:W-:Y:S01]  /*bfd0*/  HMMA.16816.F32.BF16 R16, R4, R34, RZ ;  /* 0x000000220410723c */ /* 0x000fe200000418ff */
[----:B-1----:R-:W-:-:S05]  /*bfe0*/  FMUL.FTZ R0, R15, UR9 ;  /* 0x000000090f007c20 */ /* 0x002fca0008410000 */
[----:B------:R-:W-:Y:S01]  /*bff0*/  HMMA.16816.F32.BF16 R12, R4, R56, RZ ;  /* 0x00000038040c723c */ /* 0x000fe200000418ff */
[----:B------:R1:W4:Y:S02]  /*c000*/  MUFU.TANH R128, R0 ;  /* 0x0000000000807308 */ /* 0x0003240000002400 */
[----:B-1----:R-:W-:-:S06]  /*c010*/  FMUL.FTZ R0, R20, UR9 ;  /* 0x0000000914007c20 */ /* 0x002fcc0008410000 */
[----:B------:R1:W4:-:S15]  /*c020*/  MUFU.TANH R179, R0 ;  /* 0x0000000000b37308 */ /* 0x00031e0000002400 */
[----:B------:R-:W-:Y:S06]  /*c030*/  HMMA.16816.F32.BF16 R72, R8, R60, R12 ;  /* 0x0000003c0848723c */ /* 0x000fec000004180c */
[----:B------:R-:W-:Y:S01]  /*c040*/  HMMA.16816.F32.BF16 R12, R4, R64, RZ ;  /* 0x00000040040c723c */ /* 0x000fe200000418ff */
[----:B-1----:R-:W-:-:S04]  /*c050*/  FMUL.FTZ R0, R21, UR9 ;  /* 0x0000000915007c20 */ /* 0x002fc80008410000 */
[----:B------:R1:W-:-:S15]  /*c060*/  MUFU.TANH R180, R0 ;  /* 0x0000000000b47308 */ /* 0x0003de0000002400 */
[----:B------:R-:W-:-:S04]  /*c070*/  NOP ;  /* 0x0000000000007918 */ /* 0x000fc80000000000 */
[----:B------:R-:W-:Y:S01]  /*c080*/  HMMA.16816.F32.BF16 R116, R8, R76, R12 ;  /* 0x0000004c0874723c */ /* 0x000fe2000004180c */
[----:B------:R-:W2:Y:S01]  /*c090*/  LDSM.16.M88.4 R12, [R164+0x4c00] ;  /* 0x004c0000a40c783b */ /* 0x000ea20000000200 */
[----:B-1----:R-:W-:-:S04]  /*c0a0*/  FMUL.FTZ R0, R22, UR9 ;  /* 0x0000000916007c20 */ /* 0x002fc80008410000 */
[----:B------:R1:W4:Y:S02]  /*c0b0*/  MUFU.TANH R129, R0 ;  /* 0x0000000000817308 */ /* 0x0003240000002400 */
[----:B-1----:R-:W-:Y:S02]  /*c0c0*/  FMUL.FTZ R0, R23, UR9 ;  /* 0x0000000917007c20 */ /* 0x002fe40008410000 */
[C---:B------:R-:W-:Y:S04]  /*c0d0*/  HMMA.16816.F32.BF16 R20, R4.reuse, R28, RZ ;  /* 0x0000001c0414723c */ /* 0x040fe800000418ff */
[----:B------:R1:W-:Y:S02]  /*c0e0*/  MUFU.TANH R130, R0 ;  /* 0x0000000000827308 */ /* 0x0003e40000002400 */
[----:B--2---:R-:W-:Y:S01]  /*c0f0*/  HMMA.16816.F32.BF16 R84, R4, R12, RZ ;  /* 0x0000000c0454723c */ /* 0x004fe200000418ff */
[----:B-1----:R-:W-:-:S05]  /*c100*/  FMUL.FTZ R0, R24, UR9 ;  /* 0x0000000918007c20 */ /* 0x002fca0008410000 */
[----:B------:R1:W2:-:S12]  /*c110*/  MUFU.TANH R177, R0 ;  /* 0x0000000000b17308 */ /* 0x0002980000002400 */
[----:B------:R-:W-:Y:S01]  /*c120*/  HMMA.16816.F32.BF16 R28, R8, R44, R20 ;  /* 0x0000002c081c723c */ /* 0x000fe20000041814 */
[----:B------:R-:W3:Y:S05]  /*c130*/  LDSM.16.M88.4 R44, [R167+0x1c00] ;  /* 0x001c0000a72c783b */ /* 0x000eea0000000200 */
[----:B------:R-:W-:Y:S01]  /*c140*/  HMMA.16816.F32.BF16 R20, R4, R32, RZ ;  /* 0x000000200414723c */ /* 0x000fe200000418ff */
[----:B------:R-:W5:Y:S01]  /*c150*/  LDSM.16.M88.4 R32, [R164+0x3800] ;  /* 0x00380000a420783b */ /* 0x000f620000000200 */
[----:B-1----:R-:W-:-:S04]  /*c160*/  FMUL.FTZ R0, R25, UR9 ;  /* 0x0000000919007c20 */ /* 0x002fc80008410000 */
[----:B------:R1:W-:Y:S02]  /*c170*/  MUFU.TANH R178, R0 ;  /* 0x0000000000b27308 */ /* 0x0003e40000002400 */
[----:B-1----:R-:W-:-:S06]  /*c180*/  FMUL.FTZ R0, R26, UR9 ;  /* 0x000000091a007c20 */ /* 0x002fcc0008410000 */
[----:B------:R1:W2:Y:S01]  /*c190*/  MUFU.TANH R131, R0 ;  /* 0x0000000000837308 */ /* 0x0002a20000002400 */
[----:B---3--:R-:W-:Y:S01]  /*c1a0*/  HMMA.16816.F32.BF16 R68, R8, R46, R16 ;  /* 0x0000002e0844723c */ /* 0x008fe20000041810 */
[----:B------:R-:W3:Y:S01]  /*c1b0*/  LDSM.16.M88.4 R16, [R164+0x4800] ;  /* 0x00480000a410783b */ /* 0x000ee20000000200 */
[----:B-1----:R-:W-:-:S04]  /*c1c0*/  FMUL.FTZ R0, R27, UR9 ;  /* 0x000000091b007c20 */ /* 0x002fc80008410000 */
[----:B------:R-:W-:Y:S01]  /*c1d0*/  HMMA.16816.F32.BF16 R24, R4, R58, RZ ;  /* 0x0000003a0418723c */ /* 0x000fe200000418ff */
[----:B------:R1:W2:Y:S02]  /*c1e0*/  MUFU.TANH R135, R0 ;  /* 0x0000000000877308 */ /* 0x0002a40000002400 */
[----:B-1----:R-:W-:-:S06]  /*c1f0*/  FMUL.FTZ R0, R40, UR9 ;  /* 0x0000000928007c20 */ /* 0x002fcc0008410000 */
[----:B------:R1:W2:-:S15]  /*c200*/  MUFU.TANH R175, R0 ;  /* 0x0000000000af7308 */ /* 0x00029e0000002400 */
[C---:B------:R-:W-:Y:S01]  /*c210*/  HMMA.16816.F32.BF16 R56, R8.reuse, R62, R24 ;  /* 0x0000003e0838723c */ /* 0x040fe20000041818 */
[----:B------:R-:W4:Y:S05]  /*c220*/  LDSM.16.M88.4 R24, [R164+0x4000] ;  /* 0x00400000a418783b */ /* 0x000f2a0000000200 */
[----:B------:R-:W-:Y:S01]  /*c230*/  HMMA.16816.F32.BF16 R60, R8, R44, R20 ;  /* 0x0000002c083c723c */ /* 0x000fe20000041814 */
[----:B------:R-:W2:Y:S05]  /*c240*/  LDSM.16.M88.4 R20, [R164+0x4400] ;  /* 0x00440000a414783b */ /* 0x000eaa0000000200 */
[----:B------:R-:W-:Y:S01]  /*c250*/  HMMA.16816.F32.BF16 R44, R4, R66, RZ ;  /* 0x00000042042c723c */ /* 0x000fe200000418ff */
[----:B-1----:R-:W-:-:S05]  /*c260*/  FMUL.FTZ R0, R41, UR9 ;  /* 0x0000000929007c20 */ /* 0x002fca0008410000 */
[C---:B-----5:R-:W-:Y:S01]  /*c270*/  HMMA.16816.F32.BF16 R64, R4.reuse, R32, RZ ;  /* 0x000000200440723c */ /* 0x060fe200000418ff */
[----:B------:R1:W-:Y:S05]  /*c280*/  MUFU.TANH R176, R0 ;  /* 0x0000000000b07308 */ /* 0x0003ea0000002400 */
[C---:B---3--:R-:W-:Y:S06]  /*c290*/  HMMA.16816.F32.BF16 R92, R4.reuse, R16, RZ ;  /* 0x00000010045c723c */ /* 0x048fec00000418ff */
[----:B------:R-:W-:Y:S01]  /*c2a0*/  HMMA.16816.F32.BF16 R88, R4, R18, RZ ;  /* 0x000000120458723c */ /* 0x000fe200000418ff */
[----:B------:R-:W-:Y:S01]  /*c2b0*/  LDSM.16.M88.4 R16, [R167+0x3000] ;  /* 0x00300000a710783b */ /* 0x000fe20000000200 */
[----:B-1----:R-:W-:-:S04]  /*c2c0*/  FMUL.FTZ R0, R42, UR9 ;  /* 0x000000092a007c20 */ /* 0x002fc80008410000 */
[----:B------:R1:W3:Y:S01]  /*c2d0*/  MUFU.TANH R136, R0 ;  /* 0x0000000000887308 */ /* 0x0002e20000002400 */
[C---:B----4-:R-:W-:Y:S06]  /*c2e0*/  HMMA.16816.F32.BF16 R104, R4.reuse, R24, RZ ;  /* 0x000000180468723c */ /* 0x050fec00000418ff */
[C---:B------:R-:W-:Y:S01]  /*c2f0*/  HMMA.16816.F32.BF16 R108, R4.reuse, R26, RZ ;  /* 0x0000001a046c723c */ /* 0x040fe200000418ff */
[----:B------:R-:W-:Y:S05]  /*c300*/  LDSM.16.M88.4 R24, [R167+0x2400] ;  /* 0x00240000a718783b */ /* 0x000fea0000000200 */
[----:B--2---:R-:W-:Y:S01]  /*c310*/  HMMA.16816.F32.BF16 R112, R4, R20, RZ ;  /* 0x000000140470723c */ /* 0x004fe200000418ff */
[----:B-1----:R-:W-:-:S02]  /*c320*/  FMUL.FTZ R0, R43, UR9 ;  /* 0x000000092b007c20 */ /* 0x002fc40008410000 */
[----:B------:R-:W-:Y:S03]  /*c330*/  LDSM.16.M88.4 R40, [R164+0x3400] ;  /* 0x00340000a428783b */ /* 0x000fe60000000200 */
[----:B------:R-:W-:Y:S01]  /*c340*/  HMMA.16816.F32.BF16 R100, R4, R22, RZ ;  /* 0x000000160464723c */ /* 0x000fe200000418ff */
[----:B------:R1:W2:Y:S02]  /*c350*/  MUFU.TANH R137, R0 ;  /* 0x0000000000897308 */ /* 0x0002a40000002400 */
[----:B-1----:R-:W-:-:S06]  /*c360*/  FMUL.FTZ R0, R28, UR9 ;  /* 0x000000091c007c20 */ /* 0x002fcc0008410000 */
[----:B------:R1:W-:Y:S02]  /*c370*/  MUFU.TANH R173, R0 ;  /* 0x0000000000ad7308 */ /* 0x0003e40000002400 */
[----:B-1----:R-:W-:-:S06]  /*c380*/  FMUL.FTZ R0, R29, UR9 ;  /* 0x000000091d007c20 */ /* 0x002fcc0008410000 */
[----:B------:R1:W4:Y:S02]  /*c390*/  MUFU.TANH R174, R0 ;  /* 0x0000000000ae7308 */ /* 0x0003240000002400 */
[----:B-1----:R-:W-:-:S06]  /*c3a0*/  FMUL.FTZ R0, R30, UR9 ;  /* 0x000000091e007c20 */ /* 0x002fcc0008410000 */
[----:B------:R1:W-:Y:S02]  /*c3b0*/  MUFU.TANH R138, R0 ;  /* 0x00000000008a7308 */ /* 0x0003e40000002400 */
[----:B-1----:R-:W-:Y:S02]  /*c3c0*/  FMUL.FTZ R0, R31, UR9 ;  /* 0x000000091f007c20 */ /* 0x002fe40008410000 */
[----:B------:R-:W1:Y:S04]  /*c3d0*/  LDSM.16.M88.4 R28, [R164+0x3c00] ;  /* 0x003c0000a41c783b */ /* 0x000e680000000200 */
[----:B------:R5:W4:Y:S02]  /*c3e0*/  MUFU.TANH R139, R0 ;  /* 0x00000000008b7308 */ /* 0x000b240000002400 */
[----:B-----5:R-:W-:-:S06]  /*c3f0*/  FMUL.FTZ R0, R48, UR9 ;  /* 0x0000000930007c20 */ /* 0x020fcc0008410000 */
[----:B------:R5:W-:Y:S02]  /*c400*/  MUFU.TANH R172, R0 ;  /* 0x0000000000ac7308 */ /* 0x000be40000002400 */
[----:B-----5:R-:W-:Y:S01]  /*c410*/  FMUL.FTZ R0, R49, UR9 ;  /* 0x0000000931007c20 */ /* 0x020fe20008410000 */
[C---:B-1----:R-:W-:Y:S05]  /*c420*/  HMMA.16816.F32.BF16 R80, R4.reuse, R28, RZ ;  /* 0x0000001c0450723c */ /* 0x042fea00000418ff */
[----:B------:R1:W5:Y:S01]  /*c430*/  MUFU.TANH R171, R0 ;  /* 0x0000000000ab7308 */ /* 0x0003620000002400 */
[----:B------:R-:W-:Y:S01]  /*c440*/  HMMA.16816.F32.BF16 R96, R4, R30, RZ ;  /* 0x0000001e0460723c */ /* 0x000fe200000418ff */
[----:B------:R-:W3:Y:S01]  /*c450*/  LDSM.16.M88.4 R28, [R167+0x2c00] ;  /* 0x002c0000a71c783b */ /* 0x000ee20000000200 */
[----:B-1----:R-:W-:-:S05]  /*c460*/  FMUL.FTZ R0, R50, UR9 ;  /* 0x0000000932007c20 */ /* 0x002fca0008410000 */
[----:B------:R1:W5:Y:S02]  /*c470*/  MUFU.TANH R140, R0 ;  /* 0x00000000008c7308 */ /* 0x0003640000002400 */
[----:B-1----:R-:W-:Y:S02]  /*c480*/  FMUL.FTZ R0, R51, UR9 ;  /* 0x0000000933007c20 */ /* 0x002fe40008410000 */
[C---:B------:R-:W-:Y:S04]  /*c490*/  HMMA.16816.F32.BF16 R48, R4.reuse, R40, RZ ;  /* 0x000000280430723c */ /* 0x040fe800000418ff */
[----:B------:R1:W5:Y:S02]  /*c4a0*/  MUFU.TANH R142, R0 ;  /* 0x00000000008e7308 */ /* 0x0003640000002400 */
[----:B------:R-:W-:Y:S01]  /*c4b0*/  HMMA.16816.F32.BF16 R40, R4, R42, RZ ;  /* 0x0000002a0428723c */ /* 0x000fe200000418ff */
[----:B-1----:R-:W-:-:S05]  /*c4c0*/  FMUL.FTZ R0, R72, UR9 ;  /* 0x0000000948007c20 */ /* 0x002fca0008410000 */
[----:B------:R1:W5:-:S12]  /*c4d0*/  MUFU.TANH R170, R0 ;  /* 0x0000000000aa7308 */ /* 0x0003580000002400 */
[C---:B------:R-:W-:Y:S06]  /*c4e0*/  HMMA.16816.F32.BF16 R20, R8.reuse, R24, R48 ;  /* 0x000000180814723c */ /* 0x040fec0000041830 */
[C---:B------:R-:W-:Y:S01]  /*c4f0*/  HMMA.16816.F32.BF16 R40, R8.reuse, R26, R40 ;  /* 0x0000001a0828723c */ /* 0x040fe20000041828 */
[----:B------:R-:W2:Y:S05]  /*c500*/  LDSM.16.M88.4 R24, [R167+0x3800] ;  /* 0x00380000a718783b */ /* 0x000eaa0000000200 */
[----:B---3--:R-:W-:Y:S01]  /*c510*/  HMMA.16816.F32.BF16 R48, R8, R28, R80 ;  /* 0x0000001c0830723c */ /* 0x008fe20000041850 */
[----:B-1----:R-:W-:-:S04]  /*c520*/  FMUL.FTZ R0, R73, UR9 ;  /* 0x0000000949007c20 */ /* 0x002fc80008410000 */
[----:B------:R1:W-:Y:S02]  /*c530*/  MUFU.TANH R166, R0 ;  /* 0x0000000000a67308 */ /* 0x0003e40000002400 */
[----:B-1----:R-:W-:-:S06]  /*c540*/  FMUL.FTZ R0, R74, UR9 ;  /* 0x000000094a007c20 */ /* 0x002fcc0008410000 */
[----:B------:R1:W3:Y:S01]  /*c550*/  MUFU.TANH R143, R0 ;  /* 0x00000000008f7308 */ /* 0x0002e20000002400 */
[C---:B--2---:R-:W-:Y:S06]  /*c560*/  HMMA.16816.F32.BF16 R92, R8.reuse, R24, R92 ;  /* 0x00000018085c723c */ /* 0x044fec000004185c */
[----:B------:R-:W-:Y:S01]  /*c570*/  HMMA.16816.F32.BF16 R88, R8, R26, R88 ;  /* 0x0000001a0858723c */ /* 0x000fe20000041858 */
[----:B-1----:R-:W-:-:S05]  /*c580*/  FMUL.FTZ R0, R75, UR9 ;  /* 0x000000094b007c20 */ /* 0x002fca0008410000 */
[----:B------:R-:W-:Y:S01]  /*c590*/  HMMA.16816.F32.BF16 R72, R4, R34, RZ ;  /* 0x000000220448723c */ /* 0x000fe200000418ff */
[----:B------:R-:W1:Y:S01]  /*c5a0*/  LDSM.16.M88.4 R32, [R167+0x2800] ;  /* 0x00280000a720783b */ /* 0x000e620000000200 */
[----:B------:R2:W-:Y:S02]  /*c5b0*/  MUFU.TANH R144, R0 ;  /* 0x0000000000907308 */ /* 0x0005e40000002400 */
[----:B--2---:R-:W-:-:S06]  /*c5c0*/  FMUL.FTZ R0, R56, UR9 ;  /* 0x0000000938007c20 */ /* 0x004fcc0008410000 */
[----:B------:R2:W3:Y:S02]  /*c5d0*/  MUFU.TANH R163, R0 ;  /* 0x0000000000a37308 */ /* 0x0004e40000002400 */
[----:B--2---:R-:W-:-:S06]  /*c5e0*/  FMUL.FTZ R0, R57, UR9 ;  /* 0x0000000939007c20 */ /* 0x004fcc0008410000 */
[----:B------:R2:W-:Y:S02]  /*c5f0*/  MUFU.TANH R165, R0 ;  /* 0x0000000000a57308 */ /* 0x0005e40000002400 */
[----:B--2---:R-:W-:-:S06]  /*c600*/  FMUL.FTZ R0, R58, UR9 ;  /* 0x000000093a007c20 */ /* 0x004fcc0008410000 */
[----:B------:R2:W3:Y:S02]  /*c610*/  MUFU.TANH R145, R0 ;  /* 0x0000000000917308 */ /* 0x0004e40000002400 */
[----:B--2---:R-:W-:Y:S02]  /*c620*/  FMUL.FTZ R0, R59, UR9 ;  /* 0x000000093b007c20 */ /* 0x004fe40008410000 */
[----:B------:R-:W-:Y:S01]  /*c630*/  HMMA.16816.F32.BF16 R56, R4, R14, RZ ;  /* 0x0000000e0438723c */ /* 0x000fe200000418ff */
[----:B------:R-:W2:Y:S03]  /*c640*/  LDSM.16.M88.4 R12, [R167+0x3400] ;  /* 0x00340000a70c783b */ /* 0x000ea60000000200 */
[----:B------:R4:W3:Y:S02]  /*c650*/  MUFU.TANH R146, R0 ;  /* 0x0000000000927308 */ /* 0x0008e40000002400 */
[C---:B------:R-:W-:Y:S06]  /*c660*/  HMMA.16816.F32.BF16 R4, R8.reuse, R78, R44 ;  /* 0x0000004e0804723c */ /* 0x040fec000004182c */
[C---:B-1----:R-:W-:Y:S06]  /*c670*/  HMMA.16816.F32.BF16 R44, R8.reuse, R32, R64 ;  /* 0x00000020082c723c */ /* 0x042fec0000041840 */
[----:B------:R-:W-:Y:S01]  /*c680*/  HMMA.16816.F32.BF16 R32, R8, R34, R72 ;  /* 0x000000220820723c */ /* 0x000fe20000041848 */
[----:B----4-:R-:W-:-:S04]  /*c690*/  FMUL.FTZ R0, R60, UR9 ;  /* 0x000000093c007c20 */ /* 0x010fc80008410000 */
[----:B------:R1:W4:Y:S01]  /*c6a0*/  MUFU.TANH R161, R0 ;  /* 0x0000000000a17308 */ /* 0x0003220000002400 */
[C---:B------:R-:W-:Y:S06]  /*c6b0*/  HMMA.16816.F32.BF16 R64, R8.reuse, R16, R104 ;  /* 0x000000100840723c */ /* 0x040fec0000041868 */
[----:B------:R-:W-:Y:S01]  /*c6c0*/  HMMA.16816.F32.BF16 R16, R8, R18, R108 ;  /* 0x000000120810723c */ /* 0x000fe2000004186c */
[----:B-1----:R-:W-:-:S05]  /*c6d0*/  FMUL.FTZ R0, R61, UR9 ;  /* 0x000000093d007c20 */ /* 0x002fca0008410000 */
[C---:B--2---:R-:W-:Y:S01]  /*c6e0*/  HMMA.16816.F32.BF16 R112, R8.reuse, R12, R112 ;  /* 0x0000000c0870723c */ /* 0x044fe20000041870 */
[----:B------:R1:W-:Y:S05]  /*c6f0*/  MUFU.TANH R162, R0 ;  /* 0x0000000000a27308 */ /* 0x0003ea0000002400 */
[----:B------:R-:W-:Y:S01]  /*c700*/  HMMA.16816.F32.BF16 R100, R8, R14, R100 ;  /* 0x0000000e0864723c */ /* 0x000fe20000041864 */
[----:B-1----:R-:W-:-:S04]  /*c710*/  FMUL.FTZ R0, R62, UR9 ;  /* 0x000000093e007c20 */ /* 0x002fc80008410000 */
[----:B------:R1:W2:Y:S02]  /*c720*/  MUFU.TANH R147, R0 ;  /* 0x0000000000937308 */ /* 0x0002a40000002400 */
[----:B-1----:R-:W-:Y:S02]  /*c730*/  FMUL.FTZ R0, R63, UR9 ;  /* 0x000000093f007c20 */ /* 0x002fe40008410000 */
[----:B------:R-:W-:Y:S01]  /*c740*/  HMMA.16816.F32.BF16 R60, R8, R30, R96 ;  /* 0x0000001e083c723c */ /* 0x000fe20000041860 */
[----:B------:R-:W1:Y:S03]  /*c750*/  LDSM.16.M88.4 R28, [R167+0x3c00] ;  /* 0x003c0000a71c783b */ /* 0x000e660000000200 */
[----:B------:R5:W2:Y:S01]  /*c760*/  MUFU.TANH R148, R0 ;  /* 0x0000000000947308 */ /* 0x000aa20000002400 */
[----:B------:R-:W-:-:S04]  /*c770*/  DEPBAR.LE SB0, 0x0 ;  /* 0x000080000000791a */ /* 0x000fc80000000000 */
[----:B-----5:R-:W-:-:S04]  /*c780*/  FMUL.FTZ R0, R68, UR9 ;  /* 0x0000000944007c20 */ /* 0x020fc80008410000 */
[----:B------:R5:W-:Y:S02]  /*c790*/  MUFU.TANH R159, R0 ;  /* 0x00000000009f7308 */ /* 0x000be40000002400 */
[----:B-----5:R-:W-:Y:S01]  /*c7a0*/  FMUL.FTZ R0, R69, UR9 ;  /* 0x0000000945007c20 */ /* 0x020fe20008410000 */
[C---:B-1----:R-:W-:Y:S05]  /*c7b0*/  HMMA.16816.F32.BF16 R84, R8.reuse, R28, R84 ;  /* 0x0000001c0854723c */ /* 0x042fea0000041854 */
[----:B------:R1:W5:Y:S01]  /*c7c0*/  MUFU.TANH R160, R0 ;  /* 0x0000000000a07308 */ /* 0x0003620000002400 */
[----:B------:R-:W-:Y:S01]  /*c7d0*/  HMMA.16816.F32.BF16 R56, R8, R30, R56 ;  /* 0x0000001e0838723c */ /* 0x000fe20000041838 */
[----:B-1----:R-:W-:-:S06]  /*c7e0*/  FMUL.FTZ R0, R70, UR9 ;  /* 0x0000000946007c20 */ /* 0x002fcc0008410000 */
[----:B------:R1:W-:Y:S02]  /*c7f0*/  MUFU.TANH R149, R0 ;  /* 0x0000000000957308 */ /* 0x0003e40000002400 */
[----:B-1----:R-:W-:-:S06]  /*c800*/  FMUL.FTZ R0, R71, UR9 ;  /* 0x0000000947007c20 */ /* 0x002fcc0008410000 */
[----:B------:R1:W-:Y:S02]  /*c810*/  MUFU.TANH R158, R0 ;  /* 0x00000000009e7308 */ /* 0x0003e40000002400 */
[----:B-1----:R-:W-:-:S06]  /*c820*/  FMUL.FTZ R0, R116, UR9 ;  /* 0x0000000974007c20 */ /* 0x002fcc0008410000 */
[----:B------:R1:W-:Y:S02]  /*c830*/  MUFU.TANH R155, R0 ;  /* 0x00000000009b7308 */ /* 0x0003e40000002400 */
[----:B-1----:R-:W-:-:S06]  /*c840*/  FMUL.FTZ R0, R117, UR9 ;  /* 0x0000000975007c20 */ /* 0x002fcc0008410000 */
[----:B------:R1:W5:Y:S02]  /*c850*/  MUFU.TANH R71, R0 ;  /* 0x0000000000477308 */ /* 0x0003640000002400 */
[----:B-1----:R-:W-:-:S06]  /*c860*/  FMUL.FTZ R0, R118, UR9 ;  /* 0x0000000976007c20 */ /* 0x002fcc0008410000 */
[----:B------:R1:W5:Y:S02]  /*c870*/  MUFU.TANH R150, R0 ;  /* 0x0000000000967308 */ /* 0x0003640000002400 */
[----:B-1----:R-:W-:-:S06]  /*c880*/  FMUL.FTZ R0, R119, UR9 ;  /* 0x0000000977007c20 */ /* 0x002fcc0008410000 */
[----:B------:R1:W-:Y:S02]  /*c890*/  MUFU.TANH R154, R0 ;  /* 0x00000000009a7308 */ /* 0x0003e40000002400 */
[----:B-1----:R-:W-:Y:S01]  /*c8a0*/  FMUL.FTZ R0, R4, UR9 ;  /* 0x0000000904007c20 */ /* 0x002fe20008410000 */
[----:B------:R-:W-:-:S05]  /*c8b0*/  IMAD R4, R156, 0x10, R208 ;  /* 0x000000109c047824 */ /* 0x000fca00078e02d0 */
[----:B------:R1:W5:Y:S02]  /*c8c0*/  MUFU.TANH R70, R0 ;  /* 0x0000000000467308 */ /* 0x0003640000002400 */
[----:B-1----:R-:W-:Y:S01]  /*c8d0*/  FMUL.FTZ R0, R5, UR9 ;  /* 0x0000000905007c20 */ /* 0x002fe20008410000 */
[----:B------:R-:W-:-:S05]  /*c8e0*/  IMAD.SHL.U32 R5, R207, 0x2, RZ ;  /* 0x00000002cf057824 */ /* 0x000fca00078e00ff */
[----:B------:R1:W-:Y:S01]  /*c8f0*/  MUFU.TANH R151, R0 ;  /* 0x0000000000977308 */ /* 0x0003e20000002400 */
[----:B------:R-:W-:Y:S01]  /*c900*/  LOP3.LUT R5, R5, 0x6, RZ, 0xc0, !PT ;  /* 0x0000000605057812 */ /* 0x000fe200078ec0ff */
[----:B-1----:R-:W-:-:S06]  /*c910*/  FMUL.FTZ R0, R6, UR9 ;  /* 0x0000000906007c20 */ /* 0x002fcc0008410000 */
[----:B------:R1:W-:Y:S02]  /*c920*/  MUFU.TANH R76, R0 ;  /* 0x00000000004c7308 */ /* 0x0003e40000002400 */
[----:B-1----:R-:W-:Y:S01]  /*c930*/  FMUL.FTZ R0, R7, UR9 ;  /* 0x0000000907007c20 */ /* 0x002fe20008410000 */
[----:B------:R-:W-:-:S05]  /*c940*/  FMUL.FTZ R7, R41, UR9 ;  /* 0x0000000929077c20 */ /* 0x000fca0008410000 */
[----:B------:R1:W-:Y:S08]  /*c950*/  MUFU.TANH R141, R0 ;  /* 0x00000000008d7308 */ /* 0x0003f00000002400 */
[----:B------:R3:W-:Y:S01]  /*c960*/  MUFU.TANH R79, R7 ;  /* 0x00000007004f7308 */ /* 0x0007e20000002400 */
[----:B-1----:R-:W-:-:S07]  /*c970*/  FMUL.FTZ R0, R20, UR9 ;  /* 0x0000000914007c20 */ /* 0x002fce0008410000 */
[----:B------:R1:W5:Y:S01]  /*c980*/  MUFU.TANH R75, R0 ;  /* 0x00000000004b7308 */ /* 0x0003620000002400 */
[----:B---3--:R-:W-:-:S07]  /*c990*/  FMUL.FTZ R7, R43, UR9 ;  /* 0x000000092b077c20 */ /* 0x008fce0008410000 */
[----:B------:R3:W-:Y:S01]  /*c9a0*/  MUFU.TANH R8, R7 ;  /* 0x0000000700087308 */ /* 0x0007e20000002400 */
[----:B-1----:R-:W-:Y:S01]  /*c9b0*/  LOP3.LUT R0, R2, 0xffffffe0, RZ, 0xc0, !PT ;  /* 0xffffffe002007812 */ /* 0x002fe200078ec0ff */
[----:B------:R-:W-:-:S04]  /*c9c0*/  FMUL.FTZ R2, R21, UR9 ;  /* 0x0000000915027c20 */ /* 0x000fc80008410000 */
[----:B------:R-:W-:Y:S02]  /*c9d0*/  IMAD.IADD R0, R207, 0x1, -R0 ;  /* 0x00000001cf007824 */ /* 0x000fe400078e0a00 */
[----:B------:R1:W-:Y:S01]  /*c9e0*/  MUFU.TANH R134, R2 ;  /* 0x0000000200867308 */ /* 0x0003e20000002400 */
[----:B---3--:R-:W-:Y:S02]  /*c9f0*/  FMUL.FTZ R7, R44, UR9 ;  /* 0x000000092c077c20 */ /* 0x008fe40008410000 */
[----:B------:R-:W-:-:S04]  /*ca00*/  SHF.R.S32.HI R3, RZ, 0x1f, R0 ;  /* 0x0000001fff037819 */ /* 0x000fc80000011400 */
[----:B------:R-:W-:Y:S01]  /*ca10*/  LEA.HI R0, R3, R0, RZ, 0x2 ;  /* 0x0000000003007211 */ /* 0x000fe200078f10ff */
[----:B------:R-:W-:Y:S01]  /*ca20*/  FMUL.FTZ R3, R23, UR9 ;  /* 0x0000000917037c20 */ /* 0x000fe20008410000 */
[----:B------:R3:W-:Y:S02]  /*ca30*/  MUFU.TANH R81, R7 ;  /* 0x0000000700517308 */ /* 0x0007e40000002400 */
[----:B------:R-:W-:-:S04]  /*ca40*/  SHF.R.S32.HI R0, RZ, 0x2, R0 ;  /* 0x00000002ff007819 */ /* 0x000fc80000011400 */
[----:B------:R-:W-:Y:S01]  /*ca50*/  IADD3 R0, R4, 0x1, R0 ;  /* 0x0000000104007810 */ /* 0x000fe20007ffe000 */
[----:B-1----:R-:W-:Y:S01]  /*ca60*/  FMUL.FTZ R2, R22, UR9 ;  /* 0x0000000916027c20 */ /* 0x002fe20008410000 */
[----:B------:R1:W-:Y:S02]  /*ca70*/  MUFU.TANH R21, R3 ;  /* 0x0000000300157308 */ /* 0x0003e40000002400 */
[----:B------:R-:W-:-:S05]  /*ca80*/  IADD3 R4, R124, R0, -R209 ;  /* 0x000000007c047210 */ /* 0x000fca0007ffe8d1 */
[----:B------:R-:W-:Y:S01]  /*ca90*/  VIADD R4, R4, UR8 ;  /* 0x0000000804047c36 */ /* 0x000fe20008000000 */
[----:B------:R4:W-:Y:S01]  /*caa0*/  MUFU.TANH R74, R2 ;  /* 0x00000002004a7308 */ /* 0x0009e20000002400 */
[----:B---3--:R-:W-:-:S07]  /*cab0*/  FMUL.FTZ R7, R45, UR9 ;  /* 0x000000092d077c20 */ /* 0x008fce0008410000 */
[----:B------:R3:W-:Y:S01]  /*cac0*/  MUFU.TANH R78, R7 ;  /* 0x00000007004e7308 */ /* 0x0007e20000002400 */
[----:B-1----:R-:W-:-:S04]  /*cad0*/  IMAD.IADD R3, R53, 0x1, R5 ;  /* 0x0000000135037824 */ /* 0x002fc800078e0205 */
[C---:B------:R-:W-:Y:S02]  /*cae0*/  VIADD R5, R3.reuse, 0x1 ;  /* 0x0000000103057836 */ /* 0x040fe40000000000 */
[----:B------:R-:W-:Y:S02]  /*caf0*/  VIADD R6, R3, 0x8 ;  /* 0x0000000803067836 */ /* 0x000fe40000000000 */
[----:B----4-:R-:W-:-:S04]  /*cb00*/  IMAD R2, R39, 0x20, R37 ;  /* 0x0000002027027824 */ /* 0x010fc800078e0225 */
[----:B------:R-:W-:Y:S02]  /*cb10*/  IMAD.IADD R0, R38, 0x1, R2 ;  /* 0x0000000126007824 */ /* 0x000fe400078e0202 */
[----:B------:R-:W-:Y:S01]  /*cb20*/  FMUL.FTZ R2, R40, UR9 ;  /* 0x0000000928027c20 */ /* 0x000fe20008410000 */
[----:B---3--:R-:W-:-:S03]  /*cb30*/  FMUL.FTZ R7, R47, UR9 ;  /* 0x000000092f077c20 */ /* 0x008fc60008410000 */
[----:B------:R1:W3:Y:S08]  /*cb40*/  MUFU.TANH R80, R2 ;  /* 0x0000000200507308 */ /* 0x0002f00000002400 */
[----:B------:R4:W-:Y:S01]  /*cb50*/  MUFU.TANH R73, R7 ;  /* 0x0000000700497308 */ /* 0x0009e20000002400 */
[C---:B-1----:R-:W-:Y:S02]  /*cb60*/  VIMNMX R2, R4.reuse, R124, PT ;  /* 0x0000007c04027248 */ /* 0x042fe40003fe0100 */
[----:B------:R-:W-:Y:S01]  /*cb70*/  VIADDMNMX R4, R4, 0x8, R124, PT ;  /* 0x0000000804047846 */ /* 0x000fe2000380017c */
[----:B------:R-:W-:Y:S01]  /*cb80*/  BAR.SYNC.DEFER_BLOCKING 0x0 ;  /* 0x0000000000007b1d */ /* 0x000fe20000010000 */
[----:B------:R-:W-:-:S02]  /*cb90*/  ISETP.GE.AND P6, PT, R5, R2, PT ;  /* 0x000000020500720c */ /* 0x000fc40003fc6270 */
[-C--:B------:R-:W-:Y:S01]  /*cba0*/  ISETP.GE.AND P0, PT, R5, R4.reuse, PT ;  /* 0x000000040500720c */ /* 0x080fe20003f06270 */
[C---:B------:R-:W-:Y:S01]  /*cbb0*/  VIADD R5, R3.reuse, 0x9 ;  /* 0x0000000903057836 */ /* 0x040fe20000000000 */
[----:B------:R-:W-:Y:S01]  /*cbc0*/  ISETP.GE.AND P1, PT, R3, R4, PT ;  /* 0x000000040300720c */ /* 0x000fe20003f26270 */
[----:B----4-:R-:W-:Y:S01]  /*cbd0*/  FMUL.FTZ R7, R32, UR9 ;  /* 0x0000000920077c20 */ /* 0x010fe20008410000 */
[CC--:B------:R-:W-:Y:S02]  /*cbe0*/  ISETP.GE.AND P3, PT, R6.reuse, R2.reuse, PT ;  /* 0x000000020600720c */ /* 0x0c0fe40003f66270 */
[C---:B------:R-:W-:Y:S01]  /*cbf0*/  ISETP.GE.AND P2, PT, R5.reuse, R2, PT ;  /* 0x000000020500720c */ /* 0x040fe20003f46270 */
[----:B------:R1:W-:Y:S01]  /*cc00*/  MUFU.TANH R39, R7 ;  /* 0x0000000700277308 */ /* 0x0003e20000002400 */
[-C--:B------:R-:W-:Y:S01]  /*cc10*/  ISETP.GE.AND P4, PT, R5, R4.reuse, PT ;  /* 0x000000040500720c */ /* 0x080fe20003f86270 */
[----:B------:R-:W-:Y:S01]  /*cc20*/  VIADD R5, R3, 0x10 ;  /* 0x0000001003057836 */ /* 0x000fe20000000000 */
[----:B------:R-:W-:Y:S01]  /*cc30*/  ISETP.GE.AND P5, PT, R6, R4, PT ;  /* 0x000000040600720c */ /* 0x000fe20003fa6270 */
[----:B------:R-:W-:Y:S01]  /*cc40*/  FMUL.FTZ R6, R42, UR9 ;  /* 0x000000092a067c20 */ /* 0x000fe20008410000 */
[----:B------:R-:W-:-:S02]  /*cc50*/  FSEL R107, R205, -INF , !P1 ;  /* 0xff800000cd6b7808 */ /* 0x000fc40004800000 */
[----:B------:R-:W-:Y:S01]  /*cc60*/  FSEL R83, R203, -INF , !P6 ;  /* 0xff800000cb537808 */ /* 0x000fe20007000000 */
[----:B------:R4:W3:Y:S01]  /*cc70*/  MUFU.TANH R20, R6 ;  /* 0x0000000600147308 */ /* 0x0008e20000002400 */
[C---:B------:R-:W-:Y:S02]  /*cc80*/  ISETP.GE.AND P1, PT, R5.reuse, R2, PT ;  /* 0x000000020500720c */ /* 0x040fe40003f26270 */
[----:B------:R-:W-:Y:S01]  /*cc90*/  ISETP.GE.AND P6, PT, R5, R4, PT ;  /* 0x000000040500720c */ /* 0x000fe20003fc6270 */
[----:B------:R-:W-:Y:S01]  /*cca0*/  VIADD R5, R3, 0x18 ;  /* 0x0000001803057836 */ /* 0x000fe20000000000 */
[----:B------:R-:W-:Y:S02]  /*ccb0*/  FSEL R122, R122, -INF , !P5 ;  /* 0xff8000007a7a7808 */ /* 0x000fe40006800000 */
[----:B------:R-:W-:Y:S02]  /*ccc0*/  FSEL R104, R202, -INF , !P2 ;  /* 0xff800000ca687808 */ /* 0x000fe40005000000 */
[----:B------:R-:W-:Y:S01]  /*ccd0*/  FSEL R106, R204, -INF , !P0 ;  /* 0xff800000cc6a7808 */ /* 0x000fe20004000000 */
[----:B-1----:R-:W-:Y:S01]  /*cce0*/  FMUL.FTZ R7, R33, UR9 ;  /* 0x0000000921077c20 */ /* 0x002fe20008410000 */
[----:B------:R-:W-:-:S02]  /*ccf0*/  ISETP.GE.AND P5, PT, R5, R2, PT ;  /* 0x000000020500720c */ /* 0x000fc40003fa6270 */
[----:B------:R-:W-:Y:S01]  /*cd00*/  ISETP.GE.AND P2, PT, R5, R4, PT ;  /* 0x000000040500720c */ /* 0x000fe20003f46270 */
[----:B------:R-:W-:Y:S01]  /*cd10*/  VIADD R5, R3, 0x20 ;  /* 0x0000002003057836 */ /* 0x000fe20000000000 */
[----:B------:R-:W-:Y:S01]  /*cd20*/  FSEL R105, R201, -INF , !P3 ;  /* 0xff800000c9697808 */ /* 0x000fe20005800000 */
[----:B------:R1:W-:Y:S01]  /*cd30*/  MUFU.TANH R38, R7 ;  /* 0x0000000700267308 */ /* 0x0003e20000002400 */
[----:B----4-:R-:W-:Y:S01]  /*cd40*/  VIADD R6, R3, 0x11 ;  /* 0x0000001103067836 */ /* 0x010fe20000000000 */
[----:B------:R-:W-:Y:S02]  /*cd50*/  FSEL R116, R197, -INF , !P6 ;  /* 0xff800000c5747808 */ /* 0x000fe40007000000 */
[-C--:B------:R-:W-:Y:S02]  /*cd60*/  ISETP.GE.AND P6, PT, R5, R2.reuse, PT ;  /* 0x000000020500720c */ /* 0x080fe40003fc6270 */
[C---:B------:R-:W-:Y:S02]  /*cd70*/  ISETP.GE.AND P0, PT, R6.reuse, R2, PT ;  /* 0x000000020600720c */ /* 0x040fe40003f06270 */
[----:B------:R-:W-:Y:S01]  /*cd80*/  ISETP.GE.AND P3, PT, R6, R4, PT ;  /* 0x000000040600720c */ /* 0x000fe20003f66270 */
[----:B------:R-:W-:Y:S01]  /*cd90*/  VIADD R6, R3, 0x19 ;  /* 0x0000001903067836 */ /* 0x000fe20000000000 */
[----:B------:R-:W-:-:S02]  /*cda0*/  FSEL R98, R200, -INF , !P0 ;  /* 0xff800000c8627808 */ /* 0x000fc40004000000 */
[----:B------:R-:W-:Y:S01]  /*cdb0*/  ISETP.GE.AND P0, PT, R5, R4, PT ;  /* 0x000000040500720c */ /* 0x000fe20003f06270 */
[----:B------:R-:W-:Y:S01]  /*cdc0*/  VIADD R5, R3, 0x21 ;  /* 0x0000002103057836 */ /* 0x000fe20000000000 */
[----:B------:R-:W-:Y:S02]  /*cdd0*/  FSEL R121, R121, -INF , !P4 ;  /* 0xff80000079797808 */ /* 0x000fe40006000000 */
[----:B------:R-:W-:Y:S01]  /*cde0*/  FSEL R99, R199, -INF , !P1 ;  /* 0xff800000c7637808 */ /* 0x000fe20004800000 */
[----:B-1----:R-:W-:Y:S01]  /*cdf0*/  FMUL.FTZ R7, R35, UR9 ;  /* 0x0000000923077c20 */ /* 0x002fe20008410000 */
[C---:B------:R-:W-:Y:S02]  /*ce00*/  ISETP.GE.AND P4, PT, R6.reuse, R2, PT ;  /* 0x000000020600720c */ /* 0x040fe40003f86270 */
[----:B------:R-:W-:Y:S01]  /*ce10*/  ISETP.GE.AND P1, PT, R6, R4, PT ;  /* 0x000000040600720c */ /* 0x000fe20003f26270 */
[----:B------:R-:W-:Y:S01]  /*ce20*/  FMUL.FTZ R6, R46, UR9 ;  /* 0x000000092e067c20 */ /* 0x000fe20008410000 */
[----:B------:R-:W-:Y:S01]  /*ce30*/  FSEL R109, R198, -INF , !P3 ;  /* 0xff800000c66d7808 */ /* 0x000fe20005800000 */
[----:B------:R1:W-:Y:S01]  /*ce40*/  MUFU.TANH R35, R7 ;  /* 0x0000000700237308 */ /* 0x0003e20000002400 */
[----:B------:R-:W-:-:S02]  /*ce50*/  FSEL R97, R194, -INF , !P5 ;  /* 0xff800000c2617808 */ /* 0x000fc40006800000 */
[C---:B------:R-:W-:Y:S02]  /*ce60*/  ISETP.GE.AND P3, PT, R5.reuse, R2, PT ;  /* 0x000000020500720c */ /* 0x040fe40003f66270 */
[----:B------:R-:W-:Y:S01]  /*ce70*/  ISETP.GE.AND P5, PT, R5, R4, PT ;  /* 0x000000040500720c */ /* 0x000fe20003fa6270 */
[----:B------:R-:W-:Y:S01]  /*ce80*/  VIADD R5, R3, 0x29 ;  /* 0x0000002903057836 */ /* 0x000fe20000000000 */
[----:B------:R-:W-:Y:S01]  /*ce90*/  FSEL R117, R192, -INF , !P1 ;  /* 0xff800000c0757808 */ /* 0x000fe20004800000 */
[----:B------:R4:W3:Y:S01]  /*cea0*/  MUFU.TANH R40, R6 ;  /* 0x0000000600287308 */ /* 0x0008e20000002400 */
[----:B------:R-:W-:Y:S02]  /*ceb0*/  FSEL R82, R191, -INF , !P6 ;  /* 0xff800000bf527808 */ /* 0x000fe40007000000 */
[----:B------:R-:W-:Y:S02]  /*cec0*/  FSEL R108, R195, -INF , !P2 ;  /* 0xff800000c36c7808 */ /* 0x000fe40005000000 */
[----:B------:R-:W-:-:S02]  /*ced0*/  FSEL R96, R196, -INF , !P4 ;  /* 0xff800000c4607808 */ /* 0x000fc40006000000 */
[C---:B------:R-:W-:Y:S02]  /*cee0*/  ISETP.GE.AND P1, PT, R5.reuse, R2, PT ;  /* 0x000000020500720c */ /* 0x040fe40003f26270 */
[----:B------:R-:W-:Y:S01]  /*cef0*/  ISETP.GE.AND P6, PT, R5, R4, PT ;  /* 0x000000040500720c */ /* 0x000fe20003fc6270 */
[----:B------:R-:W-:Y:S01]  /*cf00*/  VIADD R5, R3, 0x31 ;  /* 0x0000003103057836 */ /* 0x000fe20000000000 */
[----:B------:R-:W-:Y:S01]  /*cf10*/  FSEL R119, R187, -INF , !P5 ;  /* 0xff800000bb777808 */ /* 0x000fe20006800000 */
[----:B-1----:R-:W-:Y:S01]  /*cf20*/  FMUL.FTZ R7, R48, UR9 ;  /* 0x0000000930077c20 */ /* 0x002fe20008410000 */
[----:B------:R-:W-:Y:S02]  /*cf30*/  FSEL R111, R190, -INF , !P0 ;  /* 0xff800000be6f7808 */ /* 0x000fe40004000000 */
[----:B------:R-:W-:Y:S01]  /*cf40*/  FSEL R77, R193, -INF , !P3 ;  /* 0xff800000c14d7808 */ /* 0x000fe20005800000 */
[----:B----4-:R-:W-:Y:S01]  /*cf50*/  VIADD R6, R3, 0x28 ;  /* 0x0000002803067836 */ /* 0x010fe20000000000 */
[----:B------:R-:W-:-:S02]  /*cf60*/  ISETP.GE.AND P5, PT, R5, R2, PT ;  /* 0x000000020500720c */ /* 0x000fc40003fa6270 */
[----:B------:R-:W-:Y:S02]  /*cf70*/  FSEL R69, R186, -INF , !P1 ;  /* 0xff800000ba457808 */ /* 0x000fe40004800000 */
[C---:B------:R-:W-:Y:S02]  /*cf80*/  ISETP.GE.AND P2, PT, R6.reuse, R2, PT ;  /* 0x000000020600720c */ /* 0x040fe40003f46270 */
[-C--:B------:R-:W-:Y:S01]  /*cf90*/  ISETP.GE.AND P4, PT, R6, R4.reuse, PT ;  /* 0x000000040600720c */ /* 0x080fe20003f86270 */
[----:B------:R-:W-:Y:S01]  /*cfa0*/  VIADD R6, R3, 0x30 ;  /* 0x0000003003067836 */ /* 0x000fe20000000000 */
[----:B------:R-:W-:Y:S01]  /*cfb0*/  FSEL R72, R183, -INF , !P2 ;  /* 0xff800000b7487808 */ /* 0x000fe20005000000 */
[----:B------:R-:W-:Y:S01]  /*cfc0*/  VIADD R183, R167, 0x800 ;  /* 0x00000800a7b77836 */ /* 0x000fe20000000000 */
[----:B------:R-:W-:Y:S01]  /*cfd0*/  ISETP.GE.AND P2, PT, R5, R4, PT ;  /* 0x000000040500720c */ /* 0x000fe20003f46270 */
[----:B------:R-:W-:Y:S01]  /*cfe0*/  VIADD R5, R3, 0x38 ;  /* 0x0000003803057836 */ /* 0x000fe20000000000 */
[----:B------:R-:W-:-:S02]  /*cff0*/  ISETP.GE.AND P0, PT, R6, R2, PT ;  /* 0x000000020600720c */ /* 0x000fc40003f06270 */
[----:B------:R-:W-:Y:S01]  /*d000*/  ISETP.GE.AND P3, PT, R6, R4, PT ;  /* 0x000000040600720c */ /* 0x000fe20003f66270 */
[----:B------:R-:W-:Y:S01]  /*d010*/  FMUL.FTZ R6, R34, UR9 ;  /* 0x0000000922067c20 */ /* 0x000fe20008410000 */
[----:B------:R-:W-:Y:S01]  /*d020*/  FSEL R110, R182, -INF , !P4 ;  /* 0xff800000b66e7808 */ /* 0x000fe20006000000 */
[----:B------:R1:W-:Y:S01]  /*d030*/  MUFU.TANH R34, R7 ;  /* 0x0000000700227308 */ /* 0x0003e20000002400 */
[----:B------:R-:W-:Y:S01]  /*d040*/  ISETP.GE.AND P4, PT, R5, R2, PT ;  /* 0x000000020500720c */ /* 0x000fe20003f86270 */
[----:B------:R-:W-:Y:S01]  /*d050*/  VIADD R182, R167, 0xc00 ;  /* 0x00000c00a7b67836 */ /* 0x000fe20000000000 */
[----:B------:R-:W-:Y:S01]  /*d060*/  ISETP.GE.AND P1, PT, R5, R4, PT ;  /* 0x000000040500720c */ /* 0x000fe20003f26270 */
[----:B------:R-:W-:Y:S01]  /*d070*/  VIADD R5, R3, 0x40 ;  /* 0x0000004003057836 */ /* 0x000fe20000000000 */
[----:B------:R-:W-:Y:S02]  /*d080*/  FSEL R68, R52, -INF , !P0 ;  /* 0xff80000034447808 */ /* 0x000fe40004000000 */
[----:B------:R-:W-:Y:S01]  /*d090*/  FSEL R118, R184, -INF , !P6 ;  /* 0xff800000b8767808 */ /* 0x000fe20007000000 */
[----:B------:R4:W3:Y:S01]  /*d0a0*/  MUFU.TANH R37, R6 ;  /* 0x0000000600257308 */ /* 0x0008e20000002400 */
[----:B------:R-:W-:Y:S01]  /*d0b0*/  FSEL R123, R123, -INF , !P3 ;  /* 0xff8000007b7b7808 */ /* 0x000fe20005800000 */
[----:B------:R-:W-:Y:S01]  /*d0c0*/  VIADD R184, R167, 0x400 ;  /* 0x00000400a7b87836 */ /* 0x000fe20000000000 */
[----:B------:R-:W-:Y:S01]  /*d0d0*/  FSEL R52, R181, -INF , !P5 ;  /* 0xff800000b5347808 */ /* 0x000fe20006800000 */
[----:B------:R-:W-:Y:S01]  /*d0e0*/  VIADD R181, R167, 0x1000 ;  /* 0x00001000a7b57836 */ /* 0x000fe20000000000 */
[----:B------:R-:W-:-:S02]  /*d0f0*/  ISETP.GE.AND P3, PT, R5, R2, PT ;  /* 0x000000020500720c */ /* 0x000fc40003f66270 */
[----:B------:R-:W-:Y:S01]  /*d100*/  ISETP.GE.AND P5, PT, R5, R4, PT ;  /* 0x000000040500720c */ /* 0x000fe20003fa6270 */
[----:B------:R-:W-:Y:S01]  /*d110*/  VIADD R5, R3, 0x48 ;  /* 0x0000004803057836 */ /* 0x000fe20000000000 */
[----:B------:R-:W-:Y:S01]  /*d120*/  FSEL R128, R128, -INF , !P2 ;  /* 0xff80000080807808 */ /* 0x000fe20005000000 */
[----:B-1----:R-:W-:Y:S01]  /*d130*/  FMUL.FTZ R7, R49, UR9 ;  /* 0x0000000931077c20 */ /* 0x002fe20008410000 */
[----:B------:R-:W-:Y:S01]  /*d140*/  FSEL R44, R179, -INF , !P4 ;  /* 0xff800000b32c7808 */ /* 0x000fe20006000000 */
[----:B------:R-:W-:Y:S01]  /*d150*/  VIADD R179, R167, 0x1800 ;  /* 0x00001800a7b37836 */ /* 0x000fe20000000000 */
[----:B------:R-:W-:Y:S01]  /*d160*/  FSEL R129, R129, -INF , !P1 ;  /* 0xff80000081817808 */ /* 0x000fe20004800000 */
[----:B------:R1:W-:Y:S01]  /*d170*/  MUFU.TANH R33, R7 ;  /* 0x0000000700217308 */ /* 0x0003e20000002400 */
[----:B------:R-:W-:Y:S01]  /*d180*/  ISETP.GE.AND P1, PT, R5, R2, PT ;  /* 0x000000020500720c */ /* 0x000fe20003f26270 */
[----:B----4-:R-:W-:Y:S01]  /*d190*/  VIADD R6, R3, 0x39 ;  /* 0x0000003903067836 */ /* 0x010fe20000000000 */
[----:B------:R-:W-:Y:S01]  /*d1a0*/  FSEL R42, R177, -INF , !P3 ;  /* 0xff800000b12a7808 */ /* 0x000fe20005800000 */
[----:B------:R-:W-:Y:S01]  /*d1b0*/  VIADD R177, R167, 0x2000 ;  /* 0x00002000a7b17836 */ /* 0x000fe20000000000 */
[----:B------:R-:W-:-:S02]  /*d1c0*/  FSEL R131, R131, -INF , !P5 ;  /* 0xff80000083837808 */ /* 0x000fc40006800000 */
[C---:B------:R-:W-:Y:S02]  /*d1d0*/  ISETP.GE.AND P6, PT, R6.reuse, R2, PT ;  /* 0x000000020600720c */ /* 0x040fe40003fc6270 */
[-C--:B------:R-:W-:Y:S01]  /*d1e0*/  ISETP.GE.AND P0, PT, R6, R4.reuse, PT ;  /* 0x000000040600720c */ /* 0x080fe20003f06270 */
[----:B------:R-:W-:Y:S01]  /*d1f0*/  VIADD R6, R3, 0x41 ;  /* 0x0000004103067836 */ /* 0x000fe20000000000 */
[----:B------:R-:W-:Y:S01]  /*d200*/  FSEL R43, R180, -INF , !P6 ;  /* 0xff800000b42b7808 */ /* 0x000fe20007000000 */
[----:B------:R-:W-:Y:S01]  /*d210*/  VIADD R180, R167, 0x1400 ;  /* 0x00001400a7b47836 */ /* 0x000fe20000000000 */
[----:B------:R-:W-:Y:S01]  /*d220*/  ISETP.GE.AND P6, PT, R5, R4, PT ;  /* 0x000000040500720c */ /* 0x000fe20003fc6270 */
[----:B------:R-:W-:Y:S01]  /*d230*/  VIADD R5, R3, 0x49 ;  /* 0x0000004903057836 */ /* 0x000fe20000000000 */
[C---:B------:R-:W-:Y:S01]  /*d240*/  ISETP.GE.AND P2, PT, R6.reuse, R2, PT ;  /* 0x000000020600720c */ /* 0x040fe20003f46270 */
[----:B-1----:R-:W-:Y:S01]  /*d250*/  FMUL.FTZ R7, R51, UR9 ;  /* 0x0000000933077c20 */ /* 0x002fe20008410000 */
[----:B------:R-:W-:Y:S01]  /*d260*/  ISETP.GE.AND P4, PT, R6, R4, PT ;  /* 0x000000040600720c */ /* 0x000fe20003f86270 */
[----:B------:R-:W-:Y:S01]  /*d270*/  FMUL.FTZ R6, R50, UR9 ;  /* 0x0000000932067c20 */ /* 0x000fe20008410000 */
[----:B------:R-:W-:Y:S01]  /*d280*/  FSEL R130, R130, -INF , !P0 ;  /* 0xff80000082827808 */ /* 0x000fe20004000000 */
[----:B------:R1:W-:Y:S01]  /*d290*/  MUFU.TANH R31, R7 ;  /* 0x00000007001f7308 */ /* 0x0003e20000002400 */
[----:B------:R-:W-:-:S02]  /*d2a0*/  ISETP.GE.AND P0, PT, R5, R2, PT ;  /* 0x000000020500720c */ /* 0x000fc40003f06270 */
[----:B------:R-:W-:Y:S01]  /*d2b0*/  ISETP.GE.AND P3, PT, R5, R4, PT ;  /* 0x000000040500720c */ /* 0x000fe20003f66270 */
[----:B------:R-:W-:Y:S01]  /*d2c0*/  VIADD R5, R3, 0x51 ;  /* 0x0000005103057836 */ /* 0x000fe20000000000 */
[----:B------:R-:W-:Y:S01]  /*d2d0*/  FSEL R41, R178, -INF , !P2 ;  /* 0xff800000b2297808 */ /* 0x000fe20005000000 */
[----:B------:R-:W-:Y:S01]  /*d2e0*/  VIADD R178, R167, 0x1c00 ;  /* 0x00001c00a7b27836 */ /* 0x000fe20000000000 */
[----:B------:R-:W-:Y:S01]  /*d2f0*/  FSEL R135, R135, -INF , !P4 ;  /* 0xff80000087877808 */ /* 0x000fe20006000000 */
[----:B------:R4:W-:Y:S01]  /*d300*/  MUFU.TANH R32, R6 ;  /* 0x0000000600207308 */ /* 0x0009e20000002400 */
[----:B------:R-:W-:Y:S01]  /*d310*/  FSEL R46, R175, -INF , !P1 ;  /* 0xff800000af2e7808 */ /* 0x000fe20004800000 */
[----:B------:R-:W-:Y:S01]  /*d320*/  VIADD R175, R167, 0x2800 ;  /* 0x00002800a7af7836 */ /* 0x000fe20000000000 */
[C---:B------:R-:W-:Y:S02]  /*d330*/  ISETP.GE.AND P4, PT, R5.reuse, R2, PT ;  /* 0x000000020500720c */ /* 0x040fe40003f86270 */
[----:B------:R-:W-:Y:S01]  /*d340*/  ISETP.GE.AND P1, PT, R5, R4, PT ;  /* 0x000000040500720c */ /* 0x000fe20003f26270 */
[----:B------:R-:W-:Y:S01]  /*d350*/  VIADD R5, R3, 0x59 ;  /* 0x0000005903057836 */ /* 0x000fe20000000000 */
[----:B------:R-:W-:Y:S01]  /*d360*/  FSEL R136, R136, -INF , !P6 ;  /* 0xff80000088887808 */ /* 0x000fe20007000000 */
[----:B-1----:R-:W-:Y:S01]  /*d370*/  FMUL.FTZ R7, R60, UR9 ;  /* 0x000000093c077c20 */ /* 0x002fe20008410000 */
[----:B------:R-:W-:Y:S01]  /*d380*/  FSEL R45, R176, -INF , !P0 ;  /* 0xff800000b02d7808 */ /* 0x000fe20004000000 */
[----:B------:R-:W-:Y:S01]  /*d390*/  VIADD R176, R167, 0x2400 ;  /* 0x00002400a7b07836 */ /* 0x000fe20000000000 */
[----:B------:R-:W-:Y:S01]  /*d3a0*/  FSEL R137, R137, -INF , !P3 ;  /* 0xff80000089897808 */ /* 0x000fe20005800000 */
[----:B------:R1:W3:Y:S01]  /*d3b0*/  MUFU.TANH R15, R7 ;  /* 0x00000007000f7308 */ /* 0x0002e20000002400 */
[----:B------:R-:W-:-:S02]  /*d3c0*/  ISETP.GE.AND P3, PT, R5, R2, PT ;  /* 0x000000020500720c */ /* 0x000fc40003f66270 */
[----:B------:R-:W-:Y:S01]  /*d3d0*/  FSEL R48, R174, -INF , !P4 ;  /* 0xff800000ae307808 */ /* 0x000fe20006000000 */
[----:B----4-:R-:W-:Y:S01]  /*d3e0*/  VIADD R6, R3, 0x50 ;  /* 0x0000005003067836 */ /* 0x010fe20000000000 */
[----:B------:R-:W-:Y:S01]  /*d3f0*/  FSEL R139, R139, -INF , !P1 ;  /* 0xff8000008b8b7808 */ /* 0x000fe20004800000 */
[----:B------:R-:W-:Y:S01]  /*d400*/  VIADD R174, R167, 0x2c00 ;  /* 0x00002c00a7ae7836 */ /* 0x000fe20000000000 */
[----:B------:R-:W-:Y:S01]  /*d410*/  FSEL R51, R171, -INF , !P3 ;  /* 0xff800000ab337808 */ /* 0x000fe20005800000 */
[----:B------:R-:W-:Y:S01]  /*d420*/  VIADD R171, R167, 0x3800 ;  /* 0x00003800a7ab7836 */ /* 0x000fe20000000000 */
        /* <DEDUP_REMOVED lines=20> */
[C---:B------:R-:W-:Y:S02]  /*d570*/  ISETP.GE.AND P0, PT, R5.reuse, R2, PT ;  /* 0x000000020500720c */ /* 0x040fe40003f06270 */
[----:B------:R-:W-:Y:S01]  /*d580*/  ISETP.GE.AND P3, PT, R5, R4, PT ;  /* 0x000000040500720c */ /* 0x000fe20003f66270 */
[----:B------:R-:W-:Y:S01]  /*d590*/  VIADD R5, R3, 0x70 ;  /* 0x0000007003057836 */ /* 0x000fe20000000000 */
[----:B------:R-:W-:-:S02]  /*d5a0*/  FSEL R142, R142, -INF , !P5 ;  /* 0xff8000008e8e7808 */ /* 0x000fc40006800000 */
[----:B------:R-:W-:Y:S01]  /*d5b0*/  FSEL R50, R170, -INF , !P2 ;  /* 0xff800000aa327808 */ /* 0x000fe20005000000 */
[----:B------:R-:W-:Y:S02]  /*d5c0*/  VIADD R170, R167, 0x3c00 ;  /* 0x00003c00a7aa7836 */ /* 0x000fe40000000000 */
[----:B-1----:R-:W-:Y:S01]  /*d5d0*/  FMUL.FTZ R7, R63, UR9 ;  /* 0x000000093f077c20 */ /* 0x002fe20008410000 */
[----:B------:R-:W-:Y:S02]  /*d5e0*/  FSEL R143, R143, -INF , !P4 ;  /* 0xff8000008f8f7808 */ /* 0x000fe40006000000 */
[----:B------:R-:W-:Y:S01]  /*d5f0*/  ISETP.GE.AND P4, PT, R5, R2, PT ;  /* 0x000000020500720c */ /* 0x000fe20003f86270 */
[----:B------:R1:W3:Y:S01]  /*d600*/  MUFU.TANH R13, R7 ;  /* 0x00000007000d7308 */ /* 0x0002e20000002400 */
[----:B------:R-:W-:Y:S02]  /*d610*/  FSEL R61, R163, -INF , !P0 ;  /* 0xff800000a33d7808 */ /* 0x000fe40004000000 */
[----:B------:R-:W-:Y:S01]  /*d620*/  FSEL R145, R145, -INF , !P3 ;  /* 0xff80000091917808 */ /* 0x000fe20005800000 */
[----:B----4-:R-:W-:-:S05]  /*d630*/  VIADD R6, R3, 0x61 ;  /* 0x0000006103067836 */ /* 0x010fca0000000000 */
[C---:B------:R-:W-:Y:S02]  /*d640*/  ISETP.GE.AND P1, PT, R6.reuse, R2, PT ;  /* 0x000000020600720c */ /* 0x040fe40003f26270 */
[-C--:B------:R-:W-:Y:S01]  /*d650*/  ISETP.GE.AND P6, PT, R6, R4.reuse, PT ;  /* 0x000000040600720c */ /* 0x080fe20003fc6270 */
[----:B------:R-:W-:Y:S01]  /*d660*/  VIADD R6, R3, 0x69 ;  /* 0x0000006903067836 */ /* 0x000fe20000000000 */
[----:B------:R-:W-:Y:S02]  /*d670*/  FSEL R62, R166, -INF , !P1 ;  /* 0xff800000a63e7808 */ /* 0x000fe40004800000 */
[----:B------:R-:W-:Y:S01]  /*d680*/  ISETP.GE.AND P1, PT, R5, R4, PT ;  /* 0x000000040500720c */ /* 0x000fe20003f26270 */
[----:B------:R-:W-:Y:S02]  /*d690*/  VIADD R5, R3, 0x71 ;  /* 0x0000007103057836 */ /* 0x000fe40000000000 */
[----:B-1----:R-:W-:Y:S01]  /*d6a0*/  FMUL.FTZ R7, R64, UR9 ;  /* 0x0000000940077c20 */ /* 0x002fe20008410000 */
[----:B------:R-:W-:-:S02]  /*d6b0*/  ISETP.GE.AND P5, PT, R6, R2, PT ;  /* 0x000000020600720c */ /* 0x000fc40003fa6270 */
[----:B------:R-:W-:Y:S01]  /*d6c0*/  ISETP.GE.AND P2, PT, R6, R4, PT ;  /* 0x000000040600720c */ /* 0x000fe20003f46270 */
[----:B------:R1:W4:Y:S01]  /*d6d0*/  MUFU.TANH R27, R7 ;  /* 0x00000007001b7308 */ /* 0x0003220000002400 */
        /* <DEDUP_REMOVED lines=8> */
[----:B------:R-:W-:Y:S02]  /*d760*/  FSEL R64, R161, -INF , !P4 ;  /* 0xff800000a1407808 */ /* 0x000fe40006000000 */
[----:B------:R-:W-:Y:S01]  /*d770*/  ISETP.GE.AND P2, PT, R5, R2, PT ;  /* 0x000000020500720c */ /* 0x000fe20003f46270 */
[----:B-1----:R-:W-:Y:S01]  /*d780*/  FMUL.FTZ R7, R65, UR9 ;  /* 0x0000000941077c20 */ /* 0x002fe20008410000 */
[----:B------:R-:W-:Y:S01]  /*d790*/  ISETP.GE.AND P4, PT, R5, R4, PT ;  /* 0x000000040500720c */ /* 0x000fe20003f86270 */
[----:B------:R-:W-:Y:S01]  /*d7a0*/  VIADD R5, R3, 0x81 ;  /* 0x0000008103057836 */ /* 0x000fe20000000000 */
[----:B--2---:R-:W-:Y:S01]  /*d7b0*/  FSEL R147, R147, -INF , !P1 ;  /* 0xff80000093937808 */ /* 0x004fe20004800000 */
[----:B------:R1:W2:Y:S01]  /*d7c0*/  MUFU.TANH R28, R7 ;  /* 0x00000007001c7308 */ /* 0x0002a20000002400 */
[----:B------:R-:W-:-:S02]  /*d7d0*/  FSEL R63, R162, -INF , !P6 ;  /* 0xff800000a23f7808 */ /* 0x000fc40007000000 */
[----:B------:R-:W-:Y:S01]  /*d7e0*/  FSEL R148, R148, -INF , !P0 ;  /* 0xff80000094947808 */ /* 0x000fe20004000000 */
[----:B-----5:R-:W-:Y:S01]  /*d7f0*/  VIADD R6, R3, 0x78 ;  /* 0x0000007803067836 */ /* 0x020fe20000000000 */
[-C--:B------:R-:W-:Y:S02]  /*d800*/  ISETP.GE.AND P0, PT, R5, R2.reuse, PT ;  /* 0x000000020500720c */ /* 0x080fe40003f06270 */
[----:B------:R-:W-:Y:S02]  /*d810*/  FSEL R66, R160, -INF , !P2 ;  /* 0xff800000a0427808 */ /* 0x000fe40005000000 */
[C---:B------:R-:W-:Y:S02]  /*d820*/  ISETP.GE.AND P3, PT, R6.reuse, R2, PT ;  /* 0x000000020600720c */ /* 0x040fe40003f66270 */
[----:B------:R-:W-:Y:S01]  /*d830*/  ISETP.GE.AND P5, PT, R6, R4, PT ;  /* 0x000000040600720c */ /* 0x000fe20003fa6270 */
[----:B------:R-:W-:Y:S01]  /*d840*/  VIADD R6, R3, 0x80 ;  /* 0x0000008003067836 */ /* 0x000fe20000000000 */
[----:B------:R-:W-:-:S02]  /*d850*/  FSEL R71, R71, -INF , !P0 ;  /* 0xff80000047477808 */ /* 0x000fc40004000000 */
[----:B------:R-:W-:Y:S01]  /*d860*/  FSEL R149, R149, -INF , !P5 ;  /* 0xff80000095957808 */ /* 0x000fe20006800000 */
[----:B-1----:R-:W-:Y:S01]  /*d870*/  FMUL.FTZ R7, R67, UR9 ;  /* 0x0000000943077c20 */ /* 0x002fe20008410000 */
[C---:B------:R-:W-:Y:S02]  /*d880*/  ISETP.GE.AND P1, PT, R6.reuse, R2, PT ;  /* 0x000000020600720c */ /* 0x040fe40003f26270 */
[-C--:B------:R-:W-:Y:S01]  /*d890*/  ISETP.GE.AND P6, PT, R6, R4.reuse, PT ;  /* 0x000000040600720c */ /* 0x080fe20003fc6270 */
[----:B------:R1:W-:Y:S01]  /*d8a0*/  MUFU.TANH R26, R7 ;  /* 0x00000007001a7308 */ /* 0x0003e20000002400 */
[----:B------:R-:W-:Y:S01]  /*d8b0*/  FMUL.FTZ R6, R18, UR9 ;  /* 0x0000000912067c20 */ /* 0x000fe20008410000 */
[----:B------:R-:W-:Y:S02]  /*d8c0*/  FSEL R67, R159, -INF , !P3 ;  /* 0xff8000009f437808 */ /* 0x000fe40005800000 */
[----:B------:R-:W-:Y:S01]  /*d8d0*/  ISETP.GE.AND P3, PT, R5, R4, PT ;  /* 0x000000040500720c */ /* 0x000fe20003f66270 */
[----:B------:R-:W-:Y:S01]  /*d8e0*/  VIADD R5, R3, 0x88 ;  /* 0x0000008803057836 */ /* 0x000fe20000000000 */
[----:B------:R-:W-:-:S02]  /*d8f0*/  FSEL R65, R155, -INF , !P1 ;  /* 0xff8000009b417808 */ /* 0x000fc40004800000 */
[----:B------:R5:W-:Y:S01]  /*d900*/  MUFU.TANH R11, R6 ;  /* 0x00000006000b7308 */ /* 0x000be20000002400 */
[----:B------:R-:W-:Y:S02]  /*d910*/  FSEL R150, R150, -INF , !P6 ;  /* 0xff80000096967808 */ /* 0x000fe40007000000 */
[C---:B------:R-:W-:Y:S02]  /*d920*/  ISETP.GE.AND P5, PT, R5.reuse, R2, PT ;  /* 0x000000020500720c */ /* 0x040fe40003fa6270 */
[----:B------:R-:W-:Y:S01]  /*d930*/  ISETP.GE.AND P2, PT, R5, R4, PT ;  /* 0x000000040500720c */ /* 0x000fe20003f46270 */
[----:B------:R-:W-:Y:S01]  /*d940*/  VIADD R5, R3, 0x90 ;  /* 0x0000009003057836 */ /* 0x000fe20000000000 */
[----:B------:R-:W-:Y:S01]  /*d950*/  FSEL R70, R70, -INF , !P5 ;  /* 0xff80000046467808 */ /* 0x000fe20006800000 */
[----:B-1----:R-:W-:-:S03]  /*d960*/  FMUL.FTZ R7, R16, UR9 ;  /* 0x0000000910077c20 */ /* 0x002fc60008410000 */
[C---:B------:R-:W-:Y:S01]  /*d970*/  ISETP.GE.AND P6, PT, R5.reuse, R2, PT ;  /* 0x000000020500720c */ /* 0x040fe20003fc6270 */
[----:B------:R1:W-:Y:S01]  /*d980*/  MUFU.TANH R12, R7 ;  /* 0x00000007000c7308 */ /* 0x0003e20000002400 */
[----:B------:R-:W-:Y:S01]  /*d990*/  ISETP.GE.AND P0, PT, R5, R4, PT ;  /* 0x000000040500720c */ /* 0x000fe20003f06270 */
[----:B------:R-:W-:Y:S01]  /*d9a0*/  VIADD R5, R3, 0x98 ;  /* 0x0000009803057836 */ /* 0x000fe20000000000 */
[----:B------:R-:W-:Y:S01]  /*d9b0*/  FSEL R75, R75, -INF , !P6 ;  /* 0xff8000004b4b7808 */ /* 0x000fe20007000000 */
[----:B-----5:R-:W-:-:S05]  /*d9c0*/  VIADD R6, R3, 0x89 ;  /* 0x0000008903067836 */ /* 0x020fca0000000000 */
[----:B------:R-:W-:-:S04]  /*d9d0*/  ISETP.GE.AND P1, PT, R6, R4, PT ;  /* 0x000000040600720c */ /* 0x000fc80003f26270 */
[----:B------:R-:W-:Y:S01]  /*d9e0*/  FSEL R141, R141, -INF , !P1 ;  /* 0xff8000008d8d7808 */ /* 0x000fe20004800000 */
[----:B-1----:R-:W-:-:S04]  /*d9f0*/  FMUL.FTZ R7, R17, UR9 ;  /* 0x0000000911077c20 */ /* 0x002fc80008410000 */
[----:B------:R1:W5:Y:S02]  /*da00*/  MUFU.TANH R25, R7 ;  /* 0x0000000700197308 */ /* 0x0003640000002400 */
[----:B-1----:R-:W-:-:S06]  /*da10*/  FMUL.FTZ R7, R19, UR9 ;  /* 0x0000000913077c20 */ /* 0x002fcc0008410000 */
[----:B------:R1:W5:Y:S02]  /*da20*/  MUFU.TANH R24, R7 ;  /* 0x0000000700187308 */ /* 0x0003640000002400 */
[----:B-1----:R-:W-:Y:S01]  /*da30*/  FMUL.FTZ R7, R112, UR9 ;  /* 0x0000000970077c20 */ /* 0x002fe20008410000 */
[----:B------:R-:W-:Y:S02]  /*da40*/  FSEL R112, R158, -INF , !P4 ;  /* 0xff8000009e707808 */ /* 0x000fe40006000000 */
[----:B------:R-:W-:Y:S01]  /*da50*/  ISETP.GE.AND P4, PT, R6, R2, PT ;  /* 0x000000020600720c */ /* 0x000fe20003f86270 */
[----:B------:R-:W-:Y:S02]  /*da60*/  VIADD R6, R3, 0x91 ;  /* 0x0000009103067836 */ /* 0x000fe40000000000 */
[----:B------:R1:W-:Y:S03]  /*da70*/  MUFU.TANH R10, R7 ;  /* 0x00000007000a7308 */ /* 0x0003e60000002400 */
[----:B------:R-:W-:Y:S01]  /*da80*/  ISETP.GE.AND P5, PT, R6, R4, PT ;  /* 0x000000040600720c */ /* 0x000fe20003fa6270 */
[----:B-1----:R-:W-:Y:S01]  /*da90*/  FMUL.FTZ R7, R113, UR9 ;  /* 0x0000000971077c20 */ /* 0x002fe20008410000 */
[----:B------:R-:W-:-:S02]  /*daa0*/  FSEL R113, R154, -INF , !P3 ;  /* 0xff8000009a717808 */ /* 0x000fc40005800000 */
[-C--:B------:R-:W-:Y:S01]  /*dab0*/  ISETP.GE.AND P3, PT, R6, R2.reuse, PT ;  /* 0x000000020600720c */ /* 0x080fe20003f66270 */
[----:B------:R-:W-:Y:S01]  /*dac0*/  FMUL.FTZ R6, R114, UR9 ;  /* 0x0000000972067c20 */ /* 0x000fe20008410000 */
[----:B------:R-:W-:Y:S01]  /*dad0*/  FSEL R114, R76, -INF , !P2 ;  /* 0xff8000004c727808 */ /* 0x000fe20005000000 */
[----:B------:R1:W-:Y:S01]  /*dae0*/  MUFU.TANH R23, R7 ;  /* 0x0000000700177308 */ /* 0x0003e20000002400 */
[----:B------:R-:W-:Y:S02]  /*daf0*/  FSEL R76, R151, -INF , !P4 ;  /* 0xff800000974c7808 */ /* 0x000fe40006000000 */
[C---:B------:R-:W-:Y:S02]  /*db00*/  ISETP.GE.AND P2, PT, R5.reuse, R2, PT ;  /* 0x000000020500720c */ /* 0x040fe40003f46270 */
[----:B------:R-:W-:Y:S01]  /*db10*/  ISETP.GE.AND P4, PT, R5, R4, PT ;  /* 0x000000040500720c */ /* 0x000fe20003f86270 */
[----:B------:R-:W-:Y:S01]  /*db20*/  VIADD R5, R3, 0x99 ;  /* 0x0000009903057836 */ /* 0x000fe20000000000 */
[----:B---3--:R-:W-:Y:S01]  /*db30*/  FSEL R80, R80, -INF , !P2 ;  /* 0xff80000050507808 */ /* 0x008fe20005000000 */
[----:B------:R3:W5:Y:S03]  /*db40*/  MUFU.TANH R9, R6 ;  /* 0x0000000600097308 */ /* 0x0007660000002400 */
[----:B------:R-:W-:-:S02]  /*db50*/  ISETP.GE.AND P1, PT, R5, R2, PT ;  /* 0x000000020500720c */ /* 0x000fc40003f26270 */
[----:B------:R-:W-:Y:S01]  /*db60*/  ISETP.GE.AND P6, PT, R5, R4, PT ;  /* 0x000000040500720c */ /* 0x000fe20003fc6270 */
[----:B------:R-:W-:Y:S01]  /*db70*/  VIADD R5, R3, 0xa1 ;  /* 0x000000a103057836 */ /* 0x000fe20000000000 */
[----:B------:R-:W-:Y:S01]  /*db80*/  FSEL R79, R79, -INF , !P1 ;  /* 0xff8000004f4f7808 */ /* 0x000fe20004800000 */
[----:B-1----:R-:W-:Y:S01]  /*db90*/  FMUL.FTZ R7, R115, UR9 ;  /* 0x0000000973077c20 */ /* 0x002fe20008410000 */
[----:B------:R-:W-:Y:S02]  /*dba0*/  FSEL R115, R21, -INF , !P5 ;  /* 0xff80000015737808 */ /* 0x000fe40006800000 */
[C---:B------:R-:W-:Y:S01]  /*dbb0*/  ISETP.GE.AND P5, PT, R5.reuse, R2, PT ;  /* 0x000000020500720c */ /* 0x040fe20003fa6270 */
[----:B------:R1:W5:Y:S01]  /*dbc0*/  MUFU.TANH R22, R7 ;  /* 0x0000000700167308 */ /* 0x0003620000002400 */
[----:B------:R-:W-:Y:S01]  /*dbd0*/  ISETP.GE.AND P2, PT, R5, R4, PT ;  /* 0x000000040500720c */ /* 0x000fe20003f46270 */
[C---:B------:R-:W-:Y:S01]  /*dbe0*/  VIADD R5, R3.reuse, 0xa9 ;  /* 0x000000a903057836 */ /* 0x040fe20000000000 */
[----:B------:R-:W-:Y:S01]  /*dbf0*/  FSEL R78, R78, -INF , !P5 ;  /* 0xff8000004e4e7808 */ /* 0x000fe20006800000 */
[----:B---3--:R-:W-:-:S02]  /*dc00*/  VIADD R6, R3, 0xa0 ;  /* 0x000000a003067836 */ /* 0x008fc40000000000 */
[----:B-1----:R-:W-:Y:S01]  /*dc10*/  FMUL.FTZ R7, R100, UR9 ;  /* 0x0000000964077c20 */ /* 0x002fe20008410000 */
[----:B------:R-:W-:Y:S02]  /*dc20*/  FSEL R100, R74, -INF , !P0 ;  /* 0xff8000004a647808 */ /* 0x000fe40004000000 */
[----:B------:R-:W-:Y:S01]  /*dc30*/  FSEL R74, R134, -INF , !P3 ;  /* 0xff800000864a7808 */ /* 0x000fe20005800000 */
[----:B------:R1:W-:Y:S01]  /*dc40*/  MUFU.TANH R21, R7 ;  /* 0x0000000700157308 */ /* 0x0003e20000002400 */
[C---:B------:R-:W-:Y:S02]  /*dc50*/  ISETP.GE.AND P0, PT, R6.reuse, R2, PT ;  /* 0x000000020600720c */ /* 0x040fe40003f06270 */
[----:B------:R-:W-:Y:S01]  /*dc60*/  ISETP.GE.AND P3, PT, R6, R4, PT ;  /* 0x000000040600720c */ /* 0x000fe20003f66270 */
[----:B------:R-:W-:Y:S01]  /*dc70*/  VIADD R6, R3, 0xa8 ;  /* 0x000000a803067836 */ /* 0x000fe20000000000 */
[----:B------:R-:W-:Y:S02]  /*dc80*/  FSEL R134, R8, -INF , !P6 ;  /* 0xff80000008867808 */ /* 0x000fe40007000000 */
[----:B------:R-:W-:-:S02]  /*dc90*/  FSEL R81, R81, -INF , !P0 ;  /* 0xff80000051517808 */ /* 0x000fc40004000000 */
[----:B------:R-:W-:Y:S02]  /*dca0*/  ISETP.GE.AND P1, PT, R6, R4, PT ;  /* 0x000000040600720c */ /* 0x000fe40003f26270 */
[C---:B------:R-:W-:Y:S02]  /*dcb0*/  ISETP.GE.AND P6, PT, R5.reuse, R2, PT ;  /* 0x000000020500720c */ /* 0x040fe40003fc6270 */
[----:B------:R-:W-:Y:S01]  /*dcc0*/  ISETP.GE.AND P0, PT, R5, R4, PT ;  /* 0x000000040500720c */ /* 0x000fe20003f06270 */
[----:B------:R-:W-:Y:S02]  /*dcd0*/  VIADD R5, R3, 0xb0 ;  /* 0x000000b003057836 */ /* 0x000fe40000000000 */
[----:B-1----:R-:W-:Y:S01]  /*dce0*/  FMUL.FTZ R7, R101, UR9 ;  /* 0x0000000965077c20 */ /* 0x002fe20008410000 */
[----:B------:R-:W-:Y:S02]  /*dcf0*/  FSEL R101, R20, -INF , !P4 ;  /* 0xff80000014657808 */ /* 0x000fe40006000000 */
[----:B------:R-:W-:Y:S01]  /*dd00*/  ISETP.GE.AND P4, PT, R6, R2, PT ;  /* 0x000000020600720c */ /* 0x000fe20003f86270 */
[----:B------:R-:W-:Y:S01]  /*dd10*/  FMUL.FTZ R6, R102, UR9 ;  /* 0x0000000966067c20 */ /* 0x000fe20008410000 */
[----:B------:R1:W-:Y:S01]  /*dd20*/  MUFU.TANH R20, R7 ;  /* 0x0000000700147308 */ /* 0x0003e20000002400 */
[----:B------:R-:W-:-:S02]  /*dd30*/  FSEL R102, R40, -INF , !P3 ;  /* 0xff80000028667808 */ /* 0x000fc40005800000 */
[C---:B------:R-:W-:Y:S02]  /*dd40*/  ISETP.GE.AND P3, PT, R5.reuse, R2, PT ;  /* 0x000000020500720c */ /* 0x040fe40003f66270 */
[-C--:B------:R-:W-:Y:S01]  /*dd50*/  ISETP.GE.AND P5, PT, R5, R4.reuse, PT ;  /* 0x000000040500720c */ /* 0x080fe20003fa6270 */
[----:B------:R-:W-:Y:S01]  /*dd60*/  VIADD R5, R3, 0xb8 ;  /* 0x000000b803057836 */ /* 0x000fe20000000000 */
[----:B------:R-:W-:Y:S01]  /*dd70*/  FSEL R40, R38, -INF , !P6 ;  /* 0xff80000026287808 */ /* 0x000fe20007000000 */
[----:B------:R3:W5:Y:S03]  /*dd80*/  MUFU.TANH R8, R6 ;  /* 0x0000000600087308 */ /* 0x0007660000002400 */
[----:B------:R-:W-:Y:S01]  /*dd90*/  ISETP.GE.AND P6, PT, R5, R4, PT ;  /* 0x000000040500720c */ /* 0x000fe20003fc6270 */
[----:B-1----:R-:W-:Y:S01]  /*dda0*/  FMUL.FTZ R7, R103, UR9 ;  /* 0x0000000967077c20 */ /* 0x002fe20008410000 */
[----:B------:R-:W-:-:S02]  /*ddb0*/  FSEL R103, R37, -INF , !P1 ;  /* 0xff80000025677808 */ /* 0x000fc40004800000 */
[-C--:B------:R-:W-:Y:S01]  /*ddc0*/  ISETP.GE.AND P1, PT, R5, R2.reuse, PT ;  /* 0x000000020500720c */ /* 0x080fe20003f26270 */
[----:B------:R1:W-:Y:S01]  /*ddd0*/  MUFU.TANH R19, R7 ;  /* 0x0000000700137308 */ /* 0x0003e20000002400 */
[----:B------:R-:W-:Y:S02]  /*dde0*/  VIADD R5, R3, 0xc0 ;  /* 0x000000c003057836 */ /* 0x000fe40000000000 */
[----:B------:R-:W-:Y:S01]  /*ddf0*/  FSEL R37, R15, -INF , !P1 ;  /* 0xff8000000f257808 */ /* 0x000fe20004800000 */
[----:B---3--:R-:W-:Y:S02]  /*de00*/  VIADD R6, R3, 0xb1 ;  /* 0x000000b103067836 */ /* 0x008fe40000000000 */
[----:B-1----:R-:W-:Y:S01]  /*de10*/  FMUL.FTZ R7, R92, UR9 ;  /* 0x000000095c077c20 */ /* 0x002fe20008410000 */
[----:B------:R-:W-:Y:S02]  /*de20*/  FSEL R92, R73, -INF , !P2 ;  /* 0xff800000495c7808 */ /* 0x000fe40005000000 */
[----:B------:R-:W-:Y:S01]  /*de30*/  FSEL R73, R39, -INF , !P4 ;  /* 0xff80000027497808 */ /* 0x000fe20006000000 */
[----:B------:R1:W3:Y:S01]  /*de40*/  MUFU.TANH R17, R7 ;  /* 0x0000000700117308 */ /* 0x0002e20000002400 */
[----:B------:R-:W-:-:S02]  /*de50*/  ISETP.GE.AND P2, PT, R6, R2, PT ;  /* 0x000000020600720c */ /* 0x000fc40003f46270 */
[-C--:B------:R-:W-:Y:S01]  /*de60*/  ISETP.GE.AND P4, PT, R6, R4.reuse, PT ;  /* 0x000000040600720c */ /* 0x080fe20003f86270 */
[----:B------:R-:W-:Y:S01]  /*de70*/  VIADD R6, R3, 0xb9 ;  /* 0x000000b903067836 */ /* 0x000fe20000000000 */
[----:B------:R-:W-:Y:S02]  /*de80*/  FSEL R39, R34, -INF , !P3 ;  /* 0xff80000022277808 */ /* 0x000fe40005800000 */
[----:B------:R-:W-:Y:S02]  /*de90*/  FSEL R38, R33, -INF , !P2 ;  /* 0xff80000021267808 */ /* 0x000fe40005000000 */
[-C--:B------:R-:W-:Y:S02]  /*dea0*/  ISETP.GE.AND P3, PT, R6, R4.reuse, PT ;  /* 0x000000040600720c */ /* 0x080fe40003f66270 */
[----:B------:R-:W-:Y:S02]  /*deb0*/  ISETP.GE.AND P2, PT, R5, R4, PT ;  /* 0x000000040500720c */ /* 0x000fe40003f46270 */
[----:B------:R-:W-:Y:S01]  /*dec0*/  FSEL R151, R13, -INF , !P3 ;  /* 0xff8000000d977808 */ /* 0x000fe20005800000 */
[----:B-1----:R-:W-:Y:S01]  /*ded0*/  FMUL.FTZ R7, R93, UR9 ;  /* 0x000000095d077c20 */ /* 0x002fe20008410000 */
[----:B------:R-:W-:-:S02]  /*dee0*/  FSEL R93, R35, -INF , !P0 ;  /* 0xff800000235d7808 */ /* 0x000fc40004000000 */
[-C--:B------:R-:W-:Y:S01]  /*def0*/  ISETP.GE.AND P0, PT, R6, R2.reuse, PT ;  /* 0x000000020600720c */ /* 0x080fe20003f06270 */
[----:B------:R-:W-:Y:S01]  /*df00*/  FMUL.FTZ R6, R94, UR9 ;  /* 0x000000095e067c20 */ /* 0x000fe20008410000 */
[----:B------:R-:W-:Y:S01]  /*df10*/  FSEL R94, R32, -INF , !P5 ;  /* 0xff800000205e7808 */ /* 0x000fe20006800000 */
[----:B------:R1:W-:Y:S01]  /*df20*/  MUFU.TANH R18, R7 ;  /* 0x0000000700127308 */ /* 0x0003e20000002400 */
[----:B------:R-:W-:Y:S01]  /*df30*/  ISETP.GE.AND P5, PT, R5, R2, PT ;  /* 0x000000020500720c */ /* 0x000fe20003fa6270 */
[----:B------:R-:W-:Y:S01]  /*df40*/  VIADD R5, R3, 0xc1 ;  /* 0x000000c103057836 */ /* 0x000fe20000000000 */
[----:B------:R-:W-:Y:S02]  /*df50*/  FSEL R35, R30, -INF , !P0 ;  /* 0xff8000001e237808 */ /* 0x000fe40004000000 */
[----:B----4-:R-:W-:Y:S02]  /*df60*/  FSEL R34, R27, -INF , !P5 ;  /* 0xff8000001b227808 */ /* 0x010fe40006800000 */
[----:B------:R-:W-:Y:S01]  /*df70*/  ISETP.GE.AND P1, PT, R5, R4, PT ;  /* 0x000000040500720c */ /* 0x000fe20003f26270 */
[----:B------:R4:W3:Y:S01]  /*df80*/  MUFU.TANH R16, R6 ;  /* 0x0000000600107308 */ /* 0x0008e20000002400 */
[----:B-1----:R-:W-:Y:S01]  /*df90*/  FMUL.FTZ R7, R95, UR9 ;  /* 0x000000095f077c20 */ /* 0x002fe20008410000 */
[----:B------:R-:W-:-:S02]  /*dfa0*/  FSEL R95, R31, -INF , !P4 ;  /* 0xff8000001f5f7808 */ /* 0x000fc40006000000 */
[----:B------:R-:W-:-:S04]  /*dfb0*/  ISETP.GE.AND P4, PT, R5, R2, PT ;  /* 0x000000020500720c */ /* 0x000fc80003f86270 */
[----:B------:R1:W3:Y:S01]  /*dfc0*/  MUFU.TANH R15, R7 ;  /* 0x00000007000f7308 */ /* 0x0002e20000002400 */
[C---:B------:R-:W-:Y:S01]  /*dfd0*/  VIADD R5, R3.reuse, 0xc9 ;  /* 0x000000c903057836 */ /* 0x040fe20000000000 */
[----:B--2---:R-:W-:Y:S01]  /*dfe0*/  FSEL R33, R28, -INF , !P4 ;  /* 0xff8000001c217808 */ /* 0x004fe20006000000 */
[----:B----4-:R-:W-:-:S03]  /*dff0*/  VIADD R6, R3, 0xc8 ;  /* 0x000000c803067836 */ /* 0x010fc60000000000 */
[C---:B------:R-:W-:Y:S02]  /*e000*/  ISETP.GE.AND P3, PT, R5.reuse, R2, PT ;  /* 0x000000020500720c */ /* 0x040fe40003f66270 */
[-C--:B------:R-:W-:Y:S01]  /*e010*/  ISETP.GE.AND P5, PT, R5, R4.reuse, PT ;  /* 0x000000040500720c */ /* 0x080fe20003fa6270 */
[----:B------:R-:W-:Y:S01]  /*e020*/  VIADD R5, R3, 0xd1 ;  /* 0x000000d103057836 */ /* 0x000fe20000000000 */
[----:B------:R-:W-:Y:S02]  /*e030*/  ISETP.GE.AND P0, PT, R6, R4, PT ;  /* 0x000000040600720c */ /* 0x000fe40003f06270 */
[----:B-----5:R-:W-:Y:S02]  /*e040*/  FSEL R31, R25, -INF , !P3 ;  /* 0xff800000191f7808 */ /* 0x020fe40005800000 */
[----:B------:R-:W-:Y:S01]  /*e050*/  FSEL R154, R24, -INF , !P5 ;  /* 0xff800000189a7808 */ /* 0x000fe20006800000 */
[----:B-1----:R-:W-:Y:S01]  /*e060*/  FMUL.FTZ R7, R88, UR9 ;  /* 0x0000000958077c20 */ /* 0x002fe20008410000 */
[----:B------:R-:W-:-:S02]  /*e070*/  FSEL R88, R29, -INF , !P6 ;  /* 0xff8000001d587808 */ /* 0x000fc40007000000 */
[----:B------:R-:W-:Y:S01]  /*e080*/  ISETP.GE.AND P6, PT, R6, R2, PT ;  /* 0x000000020600720c */ /* 0x000fe20003fc6270 */
[----:B------:R-:W-:Y:S01]  /*e090*/  VIADD R6, R3, 0xd0 ;  /* 0x000000d003067836 */ /* 0x000fe20000000000 */
[----:B------:R1:W2:Y:S02]  /*e0a0*/  MUFU.TANH R13, R7 ;  /* 0x00000007000d7308 */ /* 0x0002a40000002400 */
[----:B------:R-:W-:Y:S02]  /*e0b0*/  FSEL R32, R12, -INF , !P6 ;  /* 0xff8000000c207808 */ /* 0x000fe40007000000 */
[-C--:B------:R-:W-:Y:S02]  /*e0c0*/  ISETP.GE.AND P4, PT, R6, R4.reuse, PT ;  /* 0x000000040600720c */ /* 0x080fe40003f86270 */
[----:B------:R-:W-:Y:S02]  /*e0d0*/  ISETP.GE.AND P6, PT, R5, R4, PT ;  /* 0x000000040500720c */ /* 0x000fe40003fc6270 */
[----:B------:R-:W-:-:S02]  /*e0e0*/  FSEL R158, R9, -INF , !P4 ;  /* 0xff800000099e7808 */ /* 0x000fc40006000000 */
[----:B------:R-:W-:Y:S01]  /*e0f0*/  FSEL R155, R22, -INF , !P6 ;  /* 0xff800000169b7808 */ /* 0x000fe20007000000 */
[----:B-1----:R-:W-:Y:S01]  /*e100*/  FMUL.FTZ R7, R89, UR9 ;  /* 0x0000000959077c20 */ /* 0x002fe20008410000 */
[----:B------:R-:W-:Y:S02]  /*e110*/  FSEL R89, R14, -INF , !P2 ;  /* 0xff8000000e597808 */ /* 0x000fe40005000000 */
[-C--:B------:R-:W-:Y:S01]  /*e120*/  ISETP.GE.AND P2, PT, R6, R2.reuse, PT ;  /* 0x000000020600720c */ /* 0x080fe20003f46270 */
[----:B------:R-:W-:Y:S01]  /*e130*/  FMUL.FTZ R6, R90, UR9 ;  /* 0x000000095a067c20 */ /* 0x000fe20008410000 */
[----:B------:R-:W-:Y:S01]  /*e140*/  FSEL R90, R26, -INF , !P1 ;  /* 0xff8000001a5a7808 */ /* 0x000fe20004800000 */
[----:B------:R1:W-:Y:S01]  /*e150*/  MUFU.TANH R14, R7 ;  /* 0x00000007000e7308 */ /* 0x0003e20000002400 */
[----:B------:R-:W-:Y:S01]  /*e160*/  ISETP.GE.AND P1, PT, R5, R2, PT ;  /* 0x000000020500720c */ /* 0x000fe20003f26270 */
[----:B------:R-:W-:Y:S01]  /*e170*/  VIADD R5, R3, 0xd8 ;  /* 0x000000d803057836 */ /* 0x000fe20000000000 */
[----:B------:R-:W-:-:S02]  /*e180*/  FSEL R30, R10, -INF , !P2 ;  /* 0xff8000000a1e7808 */ /* 0x000fc40005000000 */
[----:B------:R-:W-:Y:S02]  /*e190*/  FSEL R29, R23, -INF , !P1 ;  /* 0xff800000171d7808 */ /* 0x000fe40004800000 */
[----:B------:R-:W-:Y:S01]  /*e1a0*/  ISETP.GE.AND P3, PT, R5, R4, PT ;  /* 0x000000040500720c */ /* 0x000fe20003f66270 */
[----:B------:R4:W5:Y:S03]  /*e1b0*/  MUFU.TANH R12, R6 ;  /* 0x00000006000c7308 */ /* 0x0009660000002400 */
[----:B------:R-:W-:Y:S01]  /*e1c0*/  FSEL R159, R8, -INF , !P3 ;  /* 0xff800000089f7808 */ /* 0x000fe20005800000 */
[----:B-1----:R-:W-:Y:S01]  /*e1d0*/  FMUL.FTZ R7, R91, UR9 ;  /* 0x000000095b077c20 */ /* 0x002fe20008410000 */
[----:B------:R-:W-:Y:S02]  /*e1e0*/  FSEL R91, R11, -INF , !P0 ;  /* 0xff8000000b5b7808 */ /* 0x000fe40004000000 */
[-C--:B------:R-:W-:Y:S01]  /*e1f0*/  ISETP.GE.AND P0, PT, R5, R2.reuse, PT ;  /* 0x000000020500720c */ /* 0x080fe20003f06270 */
[----:B------:R-:W-:Y:S01]  /*e200*/  VIADD R5, R3, 0xe0 ;  /* 0x000000e003057836 */ /* 0x000fe20000000000 */
[----:B------:R1:W5:Y:S02]  /*e210*/  MUFU.TANH R11, R7 ;  /* 0x00000007000b7308 */ /* 0x0003640000002400 */
[----:B------:R-:W-:Y:S01]  /*e220*/  FSEL R28, R21, -INF , !P0 ;  /* 0xff800000151c7808 */ /* 0x000fe20004000000 */
[----:B----4-:R-:W-:Y:S01]  /*e230*/  VIADD R6, R3, 0xd9 ;  /* 0x000000d903067836 */ /* 0x010fe20000000000 */
[----:B------:R-:W-:-:S02]  /*e240*/  ISETP.GE.AND P4, PT, R5, R2, PT ;  /* 0x000000020500720c */ /* 0x000fc40003f86270 */
[----:B------:R-:W-:Y:S01]  /*e250*/  ISETP.GE.AND P1, PT, R5, R4, PT ;  /* 0x000000040500720c */ /* 0x000fe20003f26270 */
[C---:B------:R-:W-:Y:S01]  /*e260*/  VIADD R5, R3.reuse, 0xe8 ;  /* 0x000000e803057836 */ /* 0x040fe20000000000 */
[C---:B------:R-:W-:Y:S02]  /*e270*/  ISETP.GE.AND P5, PT, R6.reuse, R2, PT ;  /* 0x000000020600720c */ /* 0x040fe40003fa6270 */
[----:B------:R-:W-:Y:S01]  /*e280*/  ISETP.GE.AND P2, PT, R6, R4, PT ;  /* 0x000000040600720c */ /* 0x000fe20003f46270 */
[----:B------:R-:W-:Y:S01]  /*e290*/  VIADD R6, R3, 0xe1 ;  /* 0x000000e103067836 */ /* 0x000fe20000000000 */
[----:B------:R-:W-:Y:S02]  /*e2a0*/  FSEL R27, R20, -INF , !P5 ;  /* 0xff800000141b7808 */ /* 0x000fe40006800000 */
[CC--:B------:R-:W-:Y:S02]  /*e2b0*/  ISETP.GE.AND P3, PT, R5.reuse, R2.reuse, PT ;  /* 0x000000020500720c */ /* 0x0c0fe40003f66270 */
[----:B------:R-:W-:Y:S01]  /*e2c0*/  ISETP.GE.AND P6, PT, R6, R2, PT ;  /* 0x000000020600720c */ /* 0x000fe20003fc6270 */
[----:B-1----:R-:W-:Y:S01]  /*e2d0*/  FMUL.FTZ R7, R84, UR9 ;  /* 0x0000000954077c20 */ /* 0x002fe20008410000 */
[-C--:B------:R-:W-:Y:S01]  /*e2e0*/  ISETP.GE.AND P0, PT, R6, R4.reuse, PT ;  /* 0x000000040600720c */ /* 0x080fe20003f06270 */
[----:B------:R-:W-:Y:S01]  /*e2f0*/  FMUL.FTZ R6, R86, UR9 ;  /* 0x0000000956067c20 */ /* 0x000fe20008410000 */
[----:B------:R-:W-:Y:S01]  /*e300*/  ISETP.GE.AND P5, PT, R5, R4, PT ;  /* 0x000000040500720c */ /* 0x000fe20003fa6270 */
[----:B------:R1:W4:Y:S01]  /*e310*/  MUFU.TANH R10, R7 ;  /* 0x00000007000a7308 */ /* 0x0003220000002400 */
[----:B------:R-:W-:Y:S01]  /*e320*/  VIADD R5, R3, 0xe9 ;  /* 0x000000e903057836 */ /* 0x000fe20000000000 */
[----:B---3--:R-:W-:-:S02]  /*e330*/  FSEL R26, R17, -INF , !P4 ;  /* 0xff800000111a7808 */ /* 0x008fc40006000000 */
[----:B------:R-:W-:Y:S02]  /*e340*/  FSEL R160, R16, -INF , !P1 ;  /* 0xff80000010a07808 */ /* 0x000fe40004800000 */
[----:B------:R-:W-:Y:S02]  /*e350*/  ISETP.GE.AND P4, PT, R5, R4, PT ;  /* 0x000000040500720c */ /* 0x000fe40003f86270 */
[----:B------:R3:W4:Y:S01]  /*e360*/  MUFU.TANH R8, R6 ;  /* 0x0000000600087308 */ /* 0x0007220000002400 */
[----:B------:R-:W-:Y:S02]  /*e370*/  FSEL R25, R18, -INF , !P6 ;  /* 0xff80000012197808 */ /* 0x000fe40007000000 */
[----:B------:R-:W-:Y:S02]  /*e380*/  FSEL R161, R15, -INF , !P0 ;  /* 0xff8000000fa17808 */ /* 0x000fe40004000000 */
[----:B--2---:R-:W-:Y:S02]  /*e390*/  FSEL R24, R13, -INF , !P3 ;  /* 0xff8000000d187808 */ /* 0x004fe40005800000 */
[----:B-----5:R-:W-:Y:S01]  /*e3a0*/  FSEL R162, R12, -INF , !P5 ;  /* 0xff8000000ca27808 */ /* 0x020fe20006800000 */
[----:B-1----:R-:W-:Y:S01]  /*e3b0*/  FMUL.FTZ R7, R85, UR9 ;  /* 0x0000000955077c20 */ /* 0x002fe20008410000 */
[----:B------:R-:W-:-:S03]  /*e3c0*/  FSEL R163, R11, -INF , !P4 ;  /* 0xff8000000ba37808 */ /* 0x000fc60006000000 */
[----:B------:R1:W2:Y:S01]  /*e3d0*/  MUFU.TANH R9, R7 ;  /* 0x0000000700097308 */ /* 0x0002a20000002400 */
[----:B---3--:R-:W-:-:S05]  /*e3e0*/  VIADD R6, R3, 0xf0 ;  /* 0x000000f003067836 */ /* 0x008fca0000000000 */
[C---:B------:R-:W-:Y:S02]  /*e3f0*/  ISETP.GE.AND P1, PT, R6.reuse, R2, PT ;  /* 0x000000020600720c */ /* 0x040fe40003f26270 */
[----:B------:R-:W-:Y:S01]  /*e400*/  ISETP.GE.AND P6, PT, R6, R4, PT ;  /* 0x000000040600720c */ /* 0x000fe20003fc6270 */
[----:B------:R-:W-:Y:S01]  /*e410*/  VIADD R6, R3, 0xf8 ;  /* 0x000000f803067836 */ /* 0x000fe20000000000 */
[----:B----4-:R-:W-:Y:S02]  /*e420*/  FSEL R84, R10, -INF , !P1 ;  /* 0xff8000000a547808 */ /* 0x010fe40004800000 */
[----:B------:R-:W-:Y:S01]  /*e430*/  FSEL R187, R8, -INF , !P6 ;  /* 0xff80000008bb7808 */ /* 0x000fe20007000000 */
[----:B-1----:R-:W-:Y:S01]  /*e440*/  FMUL.FTZ R7, R87, UR9 ;  /* 0x0000000957077c20 */ /* 0x002fe20008410000 */
[----:B------:R-:W-:Y:S02]  /*e450*/  FSEL R87, R19, -INF , !P2 ;  /* 0xff80000013577808 */ /* 0x000fe40005000000 */
[-C--:B------:R-:W-:Y:S01]  /*e460*/  ISETP.GE.AND P2, PT, R5, R2.reuse, PT ;  /* 0x000000020500720c */ /* 0x080fe20003f46270 */
[----:B------:R-:W-:Y:S01]  /*e470*/  VIADD R5, R3, 0xf1 ;  /* 0x000000f103057836 */ /* 0x000fe20000000000 */
[----:B------:R1:W3:Y:S01]  /*e480*/  MUFU.TANH R17, R7 ;  /* 0x0000000700117308 */ /* 0x0002e20000002400 */
[----:B------:R-:W-:-:S02]  /*e490*/  ISETP.GE.AND P5, PT, R6, R2, PT ;  /* 0x000000020600720c */ /* 0x000fc40003fa6270 */
[----:B------:R-:W-:Y:S02]  /*e4a0*/  FSEL R23, R14, -INF , !P2 ;  /* 0xff8000000e177808 */ /* 0x000fe40005000000 */
[C---:B------:R-:W-:Y:S02]  /*e4b0*/  ISETP.GE.AND P0, PT, R5.reuse, R2, PT ;  /* 0x000000020500720c */ /* 0x040fe40003f06270 */
[-C--:B------:R-:W-:Y:S01]  /*e4c0*/  ISETP.GE.AND P3, PT, R5, R4.reuse, PT ;  /* 0x000000040500720c */ /* 0x080fe20003f66270 */
[C---:B------:R-:W-:Y:S01]  /*e4d0*/  VIADD R5, R3.reuse, 0xf9 ;  /* 0x000000f903057836 */ /* 0x040fe20000000000 */
[----:B------:R-:W-:Y:S01]  /*e4e0*/  ISETP.GE.AND P2, PT, R6, R4, PT ;  /* 0x000000040600720c */ /* 0x000fe20003f46270 */
[----:B------:R-:W-:Y:S01]  /*e4f0*/  FMUL.FTZ R6, R58, UR9 ;  /* 0x000000093a067c20 */ /* 0x000fe20008410000 */
[-C--:B------:R-:W-:Y:S01]  /*e500*/  ISETP.GE.AND P6, PT, R3, R2.reuse, PT ;  /* 0x000000020300720c */ /* 0x080fe20003fc6270 */
[----:B------:R-:W-:Y:S01]  /*e510*/  FMUL.FTZ R3, R59, UR9 ;  /* 0x000000093b037c20 */ /* 0x000fe20008410000 */
[----:B------:R-:W-:-:S02]  /*e520*/  ISETP.GE.AND P4, PT, R5, R2, PT ;  /* 0x000000020500720c */ /* 0x000fc40003f86270 */
[----:B------:R-:W-:Y:S01]  /*e530*/  ISETP.GE.AND P1, PT, R5, R4, PT ;  /* 0x000000040500720c */ /* 0x000fe20003f26270 */
[----:B------:R-:W-:Y:S01]  /*e540*/  FMUL.FTZ R5, R120, UR9 ;  /* 0x0000000978057c20 */ /* 0x000fe20008410000 */
[----:B-1----:R-:W-:Y:S01]  /*e550*/  FMUL.FTZ R7, R56, UR9 ;  /* 0x0000000938077c20 */ /* 0x002fe20008410000 */
[----:B------:R-:W1:Y:S01]  /*e560*/  MUFU.TANH R6, R6 ;  /* 0x0000000600067308 */ /* 0x000e620000002400 */
[----:B--2---:R-:W-:Y:S02]  /*e570*/  FSEL R85, R9, -INF , !P0 ;  /* 0xff80000009557808 */ /* 0x004fe40004000000 */
[----:B------:R-:W-:Y:S02]  /*e580*/  ISETP.GE.AND P0, PT, R206, 0x2, PT ;  /* 0x00000002ce00780c */ /* 0x000fe40003f06270 */
[----:B---3--:R-:W-:-:S03]  /*e590*/  FSEL R186, R17, -INF , !P3 ;  /* 0xff80000011ba7808 */ /* 0x008fc60005800000 */
[----:B------:R2:W3:Y:S08]  /*e5a0*/  MUFU.TANH R15, R7 ;  /* 0x00000007000f7308 */ /* 0x0004f00000002400 */
[----:B------:R-:W4:Y:S01]  /*e5b0*/  MUFU.TANH R3, R3 ;  /* 0x0000000300037308 */ /* 0x000f220000002400 */
[----:B-1----:R-:W-:-:S07]  /*e5c0*/  FSEL R190, R6, -INF , !P2 ;  /* 0xff80000006be7808 */ /* 0x002fce0005000000 */
[----:B------:R-:W1:Y:S01]  /*e5d0*/  MUFU.TANH R5, R5 ;  /* 0x0000000500057308 */ /* 0x000e620000002400 */
[----:B--2---:R-:W-:Y:S01]  /*e5e0*/  FMUL.FTZ R7, R57, UR9 ;  /* 0x0000000939077c20 */ /* 0x004fe20008410000 */
[----:B---3--:R-:W-:-:S06]  /*e5f0*/  FSEL R86, R15, -INF , !P5 ;  /* 0xff8000000f567808 */ /* 0x008fcc0006800000 */
[----:B------:R-:W2:Y:S01]  /*e600*/  MUFU.TANH R7, R7 ;  /* 0x0000000700077308 */ /* 0x000ea20000002400 */
[----:B----4-:R-:W-:Y:S02]  /*e610*/  FSEL R191, R3, -INF , !P1 ;  /* 0xff80000003bf7808 */ /* 0x010fe40004800000 */
[----:B-1----:R-:W-:Y:S02]  /*e620*/  FSEL R22, R5, -INF , !P6 ;  /* 0xff80000005167808 */ /* 0x002fe40007000000 */
[----:B--2---:R-:W-:Y:S01]  /*e630*/  FSEL R120, R7, -INF , !P4 ;  /* 0xff80000007787808 */ /* 0x004fe20006000000 */
        /* <DEDUP_REMOVED lines=66> */
.L_x_1098:
[----:B------:R-:W1:Y:S02]  /*ea60*/  LDC R5, c[0x0][0x248] ;  /* 0x00009200ff057b82 */ /* 0x000e640000000800 */
[----:B-1----:R-:W-:-:S05]  /*ea70*/  IMAD.SHL.U32 R3, R5, 0x100, RZ ;  /* 0x0000010005037824 */ /* 0x002fca00078e00ff */
[----:B------:R-:W-:-:S04]  /*ea80*/  IADD3 R3, -R3, RZ, RZ ;  /* 0x000000ff03037210 */ /* 0x000fc80007ffe1ff */
[----:B------:R-:W-:-:S07]  /*ea90*/  SHF.R.S32.HI R6, RZ, 0x1f, R3 ;  /* 0x0000001fff067819 */ /* 0x000fce0000011403 */
.L_x_1099:
        /* <DEDUP_REMOVED lines=101> */
.L_x_1101:
[----:B------:R-:W-:Y:S05]  /*f0f0*/  BSYNC B0 ;  /* 0x0000000000007941 */ /* 0x000fea0003800000 */
.L_x_1100:
[----:B------:R-:W0:Y:S01]  /*f100*/  LDGDEPBAR ;  /* 0x00000000000079af */ /* 0x000e220000000000 */
[----:B------:R-:W-:-:S04]  /*f110*/  LEA R188, P1, R3, R188, 0x1 ;  /* 0x000000bc03bc7211 */ /* 0x000fc800078208ff */
[----:B------:R-:W-:-:S09]  /*f120*/  LEA.HI.X R189, R3, R189, R6, 0x1, P1 ;  /* 0x000000bd03bd7211 */ /* 0x000fd200008f0c06 */
.L_x_1097:
[----:B------:R-:W-:Y:S01]  /*f130*/  FMNMX.FTZ R20, R22, R83, !PT ;  /* 0x0000005316147209 */ /* 0x000fe20007810000 */
[----:B------:R-:W-:Y:S01]  /*f140*/  ULDC UR5, c[0x0][0x2ec] ;  /* 0x0000bb0000057ab9 */ /* 0x000fe20000000800 */
[----:B------:R-:W-:Y:S02]  /*f150*/  LEA R165, R0, UR4, 0x1 ;  /* 0x0000000400a57c11 */ /* 0x000fe4000f8e08ff */
[----:B------:R-:W-:Y:S02]  /*f160*/  FMNMX.FTZ R20, R105, R20, !PT ;  /* 0x0000001469147209 */ /* 0x000fe40007810000 */
[----:B------:R-:W-:Y:S01]  /*f170*/  LEA R166, R36, R165, 0x1 ;  /* 0x000000a524a67211 */ /* 0x000fe200078e08ff */
        /* <DEDUP_REMOVED lines=74> */
[----:B------:R-:W-:Y:S01]  /*f620*/  MUFU.EX2 R248, R7 ;  /* 0x0000000700f87308 */ /* 0x000fe20000000800 */
[----:B--2---:R-:W-:-:S07]  /*f630*/  FFMA.FTZ R3, R83, UR5, -R6 ;  /* 0x0000000553037c23 */ /* 0x004fce0008010806 */
[----:B------:R2:W-:Y:S01]  /*f640*/  MUFU.EX2 R126, R3 ;  /* 0x00000003007e7308 */ /* 0x0005e20000000800 */
[----:B---3--:R-:W-:-:S07]  /*f650*/  FFMA.FTZ R5, R42, UR5, -R6 ;  /* 0x000000052a057c23 */ /* 0x008fce0008010806 */
[----:B------:R3:W-:Y:S01]  /*f660*/  MUFU.EX2 R205, R5 ;  /* 0x0000000500cd7308 */ /* 0x0007e20000000800 */
[----:B--2---:R-:W-:-:S07]  /*f670*/  FFMA.FTZ R3, R105, UR5, -R6 ;  /* 0x0000000569037c23 */ /* 0x004fce0008010806 */
[----:B------:R2:W-:Y:S01]  /*f680*/  MUFU.EX2 R192, R3 ;  /* 0x0000000300c07308 */ /* 0x0005e20000000800 */
[----:B---3--:R-:W-:-:S07]  /*f690*/  FFMA.FTZ R5, R41, UR5, -R6 ;  /* 0x0000000529057c23 */ /* 0x008fce0008010806 */
[----:B------:R3:W-:Y:S01]  /*f6a0*/  MUFU.EX2 R208, R5 ;  /* 0x0000000500d07308 */ /* 0x0007e20000000800 */
[----:B--2---:R-:W-:-:S07]  /*f6b0*/  FFMA.FTZ R3, R104, UR5, -R6 ;  /* 0x0000000568037c23 */ /* 0x004fce0008010806 */
[----:B------:R2:W4:Y:S01]  /*f6c0*/  MUFU.EX2 R193, R3 ;  /* 0x0000000300c17308 */ /* 0x0005220000000800 */
[----:B---3--:R-:W-:-:S07]  /*f6d0*/  FFMA.FTZ R5, R46, UR5, -R6 ;  /* 0x000000052e057c23 */ /* 0x008fce0008010806 */
[----:B------:R3:W-:Y:S01]  /*f6e0*/  MUFU.EX2 R209, R5 ;  /* 0x0000000500d17308 */ /* 0x0007e20000000800 */
[----:B--2---:R-:W-:Y:S01]  /*f6f0*/  FFMA.FTZ R3, R99, UR5, -R6 ;  /* 0x0000000563037c23 */ /* 0x004fe20008010806 */
[----:B----4-:R-:W-:-:S06]  /*f700*/  F2FP.BF16.F32.PACK_AB R10, R193, R192 ;  /* 0x000000c0c10a723e */ /* 0x010fcc00000010ff */
        /* <DEDUP_REMOVED lines=21> */
[--C-:B---3--:R-:W-:Y:S02]  /*f860*/  FFMA.FTZ R5, R50, UR5, -R6.reuse ;  /* 0x0000000532057c23 */ /* 0x108fe40008010806 */
[----:B------:R-:W-:Y:S05]  /*f870*/  LDSM.16.MT88.4 R48, [R165+0x5800] ;  /* 0x00580000a530783b */ /* 0x000fea0000004200 */
        /* <DEDUP_REMOVED lines=17> */
[--C-:B--2---:R-:W-:Y:S02]  /*f990*/  FFMA.FTZ R3, R44, UR5, -R6.reuse ;  /* 0x000000052c037c23 */ /* 0x104fe40008010806 */
[----:B------:R-:W-:Y:S05]  /*f9a0*/  LDSM.16.MT88.4 R44, [R166+0x5400] ;  /* 0x00540000a62c783b */ /* 0x000fea0000004200 */
[----:B------:R2:W-:Y:S01]  /*f9b0*/  MUFU.EX2 R204, R3 ;  /* 0x0000000300cc7308 */ /* 0x0005e20000000800 */
[----:B---3--:R-:W-:Y:S02]  /*f9c0*/  FFMA.FTZ R5, R63, UR5, -R6 ;  /* 0x000000053f057c23 */ /* 0x008fe40008010806 */
[----:B------:R-:W-:Y:S05]  /*f9d0*/  LDSM.16.MT88.4 R60, [R166+0x5800] ;  /* 0x00580000a63c783b */ /* 0x000fea0000004200 */
[----:B------:R3:W-:Y:S01]  /*f9e0*/  MUFU.EX2 R219, R5 ;  /* 0x0000000500db7308 */ /* 0x0007e20000000800 */
[----:B--2---:R-:W-:-:S04]  /*f9f0*/  FMNMX.FTZ R3, R107, R106, !PT ;  /* 0x0000006a6b037209 */ /* 0x004fc80007810000 */
[----:B------:R-:W-:-:S04]  /*fa00*/  FMNMX.FTZ R3, R122, R3, !PT ;  /* 0x000000037a037209 */ /* 0x000fc80007810000 */
[----:B------:R-:W-:Y:S01]  /*fa10*/  FMNMX.FTZ R3, R121, R3, !PT ;  /* 0x0000000379037209 */ /* 0x000fe20007810000 */
[----:B---3--:R-:W-:-:S03]  /*fa20*/  FFMA.FTZ R5, R67, UR5, -R6 ;  /* 0x0000000543057c23 */ /* 0x008fc60008010806 */
        /* <DEDUP_REMOVED lines=15> */
[----:B------:R-:W-:Y:S01]  /*fb20*/  LDSM.16.MT88.4 R64, [R165+0x6400] ;  /* 0x00640000a540783b */ /* 0x000fe20000004200 */
[----:B------:R2:W-:Y:S02]  /*fb30*/  MUFU.EX2 R223, R5 ;  /* 0x0000000500df7308 */ /* 0x0005e40000000800 */
        /* <DEDUP_REMOVED lines=71> */
[----:B------:R-:W-:-:S03]  /*ffb0*/  F2FP.BF16.F32.PACK_AB R8, R126, R127 ;  /* 0x0000007f7e08723e */ /* 0x000fc600000010ff */
[----:B------:R-:W1:Y:S01]  /*ffc0*/  SHFL.BFLY PT, R7, R3, 0x1, 0x1f ;  /* 0x0c201f0003077f89 */ /* 0x000e6200000e0000 */
[----:B--2---:R-:W-:-:S03]  /*ffd0*/  FFMA.FTZ R5, R40, UR5, -R6 ;  /* 0x0000000528057c23 */ /* 0x004fc60008010806 */
[----:B------:R-:W-:Y:S01]  /*ffe0*/  LDSM.16.MT88.4 R40, [R165+0x5400] ;  /* 0x00540000a528783b */ /* 0x000fe20000004200 */
[----:B------:R2:W-:Y:S02]  /*fff0*/  MUFU.EX2 R236, R5 ;  /* 0x0000000500ec7308 */ /* 0x0005e40000000800 */
[--C-:B--2---:R-:W-:Y:S01]  /*10000*/  FFMA.FTZ R5, R39, UR5, -R6.reuse ;  /* 0x0000000527057c23 */ /* 0x104fe20008010806 */
[----:B-1----:R-:W-:Y:S01]  /*10010*/  FMNMX.FTZ R3, R3, R7, !PT ;  /* 0x0000000703037209 */ /* 0x002fe20007810000 */
[----:B------:R-:W-:-:S04]  /*10020*/  FFMA.FTZ R7, R24, UR5, -R6 ;  /* 0x0000000518077c23 */ /* 0x000fc80008010806 */
[----:B------:R1:W-:Y:S01]  /*10030*/  MUFU.EX2 R237, R5 ;  /* 0x0000000500ed7308 */ /* 0x0003e20000000800 */
[----:B------:R-:W-:-:S07]  /*10040*/  FSETP.NEU.FTZ.AND P1, PT, R3, -INF , PT ;  /* 0xff8000000300780b */ /* 0x000fce0003f3d000 */
[----:B------:R2:W-:Y:S01]  /*10050*/  MUFU.EX2 R59, R7 ;  /* 0x00000007003b7308 */ /* 0x0005e20000000800 */
[----:B-1----:R-:W-:-:S07]  /*10060*/  FFMA.FTZ R5, R38, UR5, -R6 ;  /* 0x0000000526057c23 */ /* 0x002fce0008010806 */
[----:B------:R1:W-:Y:S01]  /*10070*/  MUFU.EX2 R239, R5 ;  /* 0x0000000500ef7308 */ /* 0x0003e20000000800 */
[----:B--2---:R-:W-:-:S07]  /*10080*/  FFMA.FTZ R7, R23, UR5, -R6 ;  /* 0x0000000517077c23 */ /* 0x004fce0008010806 */
[----:B------:R-:W-:Y:S01]  /*10090*/  MUFU.EX2 R16, R7 ;  /* 0x0000000700107308 */ /* 0x000fe20000000800 */
[----:B-1----:R-:W-:-:S07]  /*100a0*/  FFMA.FTZ R5, R37, UR5, -R6 ;  /* 0x0000000525057c23 */ /* 0x002fce0008010806 */
        /* <DEDUP_REMOVED lines=21> */
[----:B------:R2:W-:Y:S02]  /*10200*/  MUFU.EX2 R58, R5 ;  /* 0x00000005003a7308 */ /* 0x0005e40000000800 */
[----:B--2---:R-:W-:-:S05]  /*10210*/  FMUL.FTZ R5, R3, UR5 ;  /* 0x0000000503057c20 */ /* 0x004fca0008410000 */
[----:B------:R-:W-:-:S05]  /*10220*/  FSEL R5, R5, RZ, P1 ;  /* 0x000000ff05057208 */ /* 0x000fca0000800000 */
[--C-:B------:R-:W-:Y:S01]  /*10230*/  FFMA.FTZ R7, R107, UR5, -R5.reuse ;  /* 0x000000056b077c23 */ /* 0x100fe20008010805 */
[----:B------:R-:W-:-:S03]  /*10240*/  FFMA.FTZ R0, R108, UR5, -R5 ;  /* 0x000000056c007c23 */ /* 0x000fc60008010805 */
[----:B------:R2:W-:Y:S08]  /*10250*/  MUFU.EX2 R22, R7 ;  /* 0x0000000700167308 */ /* 0x0005f00000000800 */
        /* <DEDUP_REMOVED lines=17> */
[--C-:B---3--:R-:W-:Y:S01]  /*10370*/  FFMA.FTZ R0, R110, UR5, -R5.reuse ;  /* 0x000000056e007c23 */ /* 0x108fe20008010805 */
[C---:B------:R-:W-:Y:S06]  /*10380*/  HMMA.16816.F32.BF16 R24, R8.reuse, R12, RZ ;  /* 0x0000000c0818723c */ /* 0x040fec00000418ff */
[----:B------:R3:W-:Y:S01]  /*10390*/  MUFU.EX2 R110, R0 ;  /* 0x00000000006e7308 */ /* 0x0007e20000000800 */
[----:B-1----:R-:W-:Y:S01]  /*103a0*/  HMMA.16816.F32.BF16 R32, R8, R28, RZ ;  /* 0x0000001c0820723c */ /* 0x002fe200000418ff */
[----:B------:R-:W-:Y:S01]  /*103b0*/  F2FP.BF16.F32.PACK_AB R12, R195, R194 ;  /* 0x000000c2c30c723e */ /* 0x000fe200000010ff */
[----:B--2---:R-:W-:-:S04]  /*103c0*/  FFMA.FTZ R7, R109, UR5, -R5 ;  /* 0x000000056d077c23 */ /* 0x004fc80008010805 */
[----:B------:R-:W-:Y:S01]  /*103d0*/  HMMA.16816.F32.BF16 R28, R8, R30, RZ ;  /* 0x0000001e081c723c */ /* 0x000fe200000418ff */
[----:B------:R-:W1:Y:S01]  /*103e0*/  MUFU.EX2 R82, R7 ;  /* 0x0000000700527308 */ /* 0x000e620000000800 */
[----:B---3--:R-:W-:-:S07]  /*103f0*/  FFMA.FTZ R0, R118, UR5, -R5 ;  /* 0x0000000576007c23 */ /* 0x008fce0008010805 */
[----:B------:R2:W3:Y:S01]  /*10400*/  MUFU.EX2 R117, R0 ;  /* 0x0000000000757308 */ /* 0x0004e20000000800 */
[----:B-1----:R-:W-:Y:S01]  /*10410*/  F2FP.BF16.F32.PACK_AB R13, R82, R53 ;  /* 0x00000035520d723e */ /* 0x002fe200000010ff */
[----:B------:R-:W-:-:S06]  /*10420*/  FFMA.FTZ R7, R102, UR5, -R5 ;  /* 0x0000000566077c23 */ /* 0x000fcc0008010805 */
[----:B------:R1:W-:Y:S01]  /*10430*/  MUFU.EX2 R69, R7 ;  /* 0x0000000700457308 */ /* 0x0003e20000000800 */
[----:B--2---:R-:W-:-:S07]  /*10440*/  FFMA.FTZ R0, R123, UR5, -R5 ;  /* 0x000000057b007c23 */ /* 0x004fce0008010805 */
        /* <DEDUP_REMOVED lines=11> */
[----:B------:R-:W-:Y:S02]  /*10500*/  F2FP.BF16.F32.PACK_AB R15, R97, R81 ;  /* 0x00000051610f723e */ /* 0x000fe400000010ff */
[----:B------:R-:W-:Y:S01]  /*10510*/  F2FP.BF16.F32.PACK_AB R8, R199, R198 ;  /* 0x000000c6c708723e */ /* 0x000fe200000010ff */
[----:B------:R-:W-:Y:S01]  /*10520*/  FADD.FTZ R7, R196, R7 ;  /* 0x00000007c4077221 */ /* 0x000fe20000010000 */
[----:B------:R-:W-:Y:S02]  /*10530*/  F2FP.BF16.F32.PACK_AB R9, R108, R107 ;  /* 0x0000006b6c09723e */ /* 0x000fe400000010ff */
[----:B------:R-:W-:Y:S01]  /*10540*/  F2FP.BF16.F32.PACK_AB R10, R201, R200 ;  /* 0x000000c8c90a723e */ /* 0x000fe200000010ff */
[----:B------:R-:W-:Y:S01]  /*10550*/  HMMA.16816.F32.BF16 R36, R12, R40, R24 ;  /* 0x000000280c24723c */ /* 0x000fe20000041818 */
[----:B---3--:R-:W-:Y:S01]  /*10560*/  F2FP.BF16.F32.PACK_AB R11, R117, R110 ;  /* 0x0000006e750b723e */ /* 0x008fe200000010ff */
[----:B-1----:R-:W-:Y:S01]  /*10570*/  FFMA.FTZ R0, R129, UR5, -R5 ;  /* 0x0000000581007c23 */ /* 0x002fe20008010805 */
[----:B------:R-:W-:Y:S01]  /*10580*/  MOV R129, R59 ;  /* 0x0000003b00817202 */ /* 0x000fe20000000f00 */
[----:B------:R-:W-:-:S02]  /*10590*/  FADD.FTZ R7, R197, R7 ;  /* 0x00000007c5077221 */ /* 0x000fc40000010000 */
[----:B------:R1:W-:Y:S02]  /*105a0*/  MUFU.EX2 R125, R0 ;  /* 0x00000000007d7308 */ /* 0x0003e40000000800 */
[C---:B------:R-:W-:Y:S06]  /*105b0*/  HMMA.16816.F32.BF16 R24, R12.reuse, R42, R16 ;  /* 0x0000002a0c18723c */ /* 0x040fec0000041810 */
[C---:B------:R-:W-:Y:S06]  /*105c0*/  HMMA.16816.F32.BF16 R16, R12.reuse, R44, R32 ;  /* 0x0000002c0c10723c */ /* 0x040fec0000041820 */
[----:B------:R-:W-:Y:S01]  /*105d0*/  HMMA.16816.F32.BF16 R12, R12, R46, R28 ;  /* 0x0000002e0c0c723c */ /* 0x000fe2000004181c */
[----:B------:R-:W3:Y:S01]  /*105e0*/  LDSM.16.MT88.4 R44, [R166+0x5c00] ;  /* 0x005c0000a62c783b */ /* 0x000ee20000004200 */
[----:B-1----:R-:W-:Y:S01]  /*105f0*/  FFMA.FTZ R0, R130, UR5, -R5 ;  /* 0x0000000582007c23 */ /* 0x002fe20008010805 */
[----:B------:R-:W-:-:S03]  /*10600*/  MOV R130, R58 ;  /* 0x0000003a00827202 */ /* 0x000fc60000000f00 */
[C---:B------:R-:W-:Y:S01]  /*10610*/  HMMA.16816.F32.BF16 R36, R8.reuse, R48, R36 ;  /* 0x000000300824723c */ /* 0x040fe20000041824 */
[----:B------:R1:W4:Y:S05]  /*10620*/  MUFU.EX2 R122, R0 ;  /* 0x00000000007a7308 */ /* 0x00032a0000000800 */
[C---:B------:R-:W-:Y:S01]  /*10630*/  HMMA.16816.F32.BF16 R32, R8.reuse, R50, R24 ;  /* 0x000000320820723c */ /* 0x040fe20000041818 */
[----:B------:R-:W-:Y:S05]  /*10640*/  LDSM.16.MT88.4 R48, [R165+0x6000] ;  /* 0x00600000a530783b */ /* 0x000fea0000004200 */
[----:B------:R-:W-:Y:S01]  /*10650*/  HMMA.16816.F32.BF16 R28, R8, R60, R16 ;  /* 0x0000003c081c723c */ /* 0x000fe20000041810 */
[----:B-1----:R-:W-:Y:S01]  /*10660*/  FFMA.FTZ R0, R131, UR5, -R5 ;  /* 0x0000000583007c23 */ /* 0x002fe20008010805 */
[----:B------:R-:W-:-:S04]  /*10670*/  MOV R131, R57 ;  /* 0x0000003900837202 */ /* 0x000fc80000000f00 */
[----:B------:R-:W-:Y:S01]  /*10680*/  HMMA.16816.F32.BF16 R40, R8, R62, R12 ;  /* 0x0000003e0828723c */ /* 0x000fe2000004180c */
[----:B------:R-:W-:Y:S01]  /*10690*/  LDSM.16.MT88.4 R60, [R166+0x6000] ;  /* 0x00600000a63c783b */ /* 0x000fe20000004200 */
[----:B------:R1:W-:Y:S05]  /*106a0*/  MUFU.EX2 R121, R0 ;  /* 0x0000000000797308 */ /* 0x0003ea0000000800 */
[----:B------:R-:W-:Y:S02]  /*106b0*/  F2FP.BF16.F32.PACK_AB R8, R203, R202 ;  /* 0x000000cacb08723e */ /* 0x000fe400000010ff */
[----:B--2---:R-:W-:Y:S02]  /*106c0*/  F2FP.BF16.F32.PACK_AB R9, R124, R123 ;  /* 0x0000007b7c09723e */ /* 0x004fe400000010ff */
[----:B------:R-:W-:-:S02]  /*106d0*/  F2FP.BF16.F32.PACK_AB R10, R207, R204 ;  /* 0x000000cccf0a723e */ /* 0x000fc400000010ff */
[----:B----4-:R-:W-:Y:S02]  /*106e0*/  F2FP.BF16.F32.PACK_AB R11, R122, R125 ;  /* 0x0000007d7a0b723e */ /* 0x010fe400000010ff */
[----:B------:R-:W-:Y:S02]  /*106f0*/  F2FP.BF16.F32.PACK_AB R12, R208, R205 ;  /* 0x000000cdd00c723e */ /* 0x000fe400000010ff */
[----:B------:R-:W-:Y:S01]  /*10700*/  F2FP.BF16.F32.PACK_AB R14, R211, R209 ;  /* 0x000000d1d30e723e */ /* 0x000fe200000010ff */
[--C-:B-1----:R-:W-:Y:S01]  /*10710*/  FFMA.FTZ R0, R135, UR5, -R5.reuse ;  /* 0x0000000587007c23 */ /* 0x102fe20008010805 */
[----:B------:R-:W-:Y:S01]  /*10720*/  MOV R135, R56 ;  /* 0x0000003800877202 */ /* 0x000fe20000000f00 */
[----:B---3--:R-:W-:Y:S01]  /*10730*/  HMMA.16816.F32.BF16 R28, R8, R44, R28 ;  /* 0x0000002c081c723c */ /* 0x008fe2000004181c */
[----:B------:R-:W1:Y:S01]  /*10740*/  LDSM.16.MT88.4 R56, [R165+0x5c00] ;  /* 0x005c0000a538783b */ /* 0x000e620000004200 */
[----:B------:R2:W3:Y:S02]  /*10750*/  MUFU.EX2 R119, R0 ;  /* 0x0000000000777308 */ /* 0x0004e40000000800 */
[----:B--2---:R-:W-:Y:S01]  /*10760*/  FFMA.FTZ R0, R136, UR5, -R5 ;  /* 0x0000000588007c23 */ /* 0x004fe20008010805 */
[----:B---3--:R-:W-:-:S05]  /*10770*/  F2FP.BF16.F32.PACK_AB R13, R119, R121 ;  /* 0x00000079770d723e */ /* 0x008fca00000010ff */
[----:B------:R2:W-:Y:S02]  /*10780*/  MUFU.EX2 R118, R0 ;  /* 0x0000000000767308 */ /* 0x0005e40000000800 */
[--C-:B--2---:R-:W-:Y:S01]  /*10790*/  FFMA.FTZ R0, R137, UR5, -R5.reuse ;  /* 0x0000000589007c23 */ /* 0x104fe20008010805 */
[C---:B-1----:R-:W-:Y:S05]  /*107a0*/  HMMA.16816.F32.BF16 R24, R8.reuse, R56, R36 ;  /* 0x000000380818723c */ /* 0x042fea0000041824 */
[----:B------:R1:W2:Y:S01]  /*107b0*/  MUFU.EX2 R116, R0 ;  /* 0x0000000000747308 */ /* 0x0002a20000000800 */
[C---:B------:R-:W-:Y:S01]  /*107c0*/  HMMA.16816.F32.BF16 R16, R8.reuse, R58, R32 ;  /* 0x0000003a0810723c */ /* 0x040fe20000041820 */
[----:B------:R-:W3:Y:S05]  /*107d0*/  LDSM.16.MT88.4 R56, [R166+0x6400] ;  /* 0x00640000a638783b */ /* 0x000eea0000004200 */
[----:B------:R-:W-:Y:S01]  /*107e0*/  HMMA.16816.F32.BF16 R36, R8, R46, R40 ;  /* 0x0000002e0824723c */ /* 0x000fe20000041828 */
[----:B------:R-:W-:Y:S04]  /*107f0*/  LDSM.16.MT88.4 R40, [R166+0x6800] ;  /* 0x00680000a628783b */ /* 0x000fe80000004200 */
[----:B------:R-:W-:Y:S02]  /*10800*/  LDSM.16.MT88.4 R44, [R165+0x6c00] ;  /* 0x006c0000a52c783b */ /* 0x000fe40000004200 */
[----:B------:R-:W-:Y:S01]  /*10810*/  F2FP.BF16.F32.PACK_AB R8, R212, R210 ;  /* 0x000000d2d408723e */ /* 0x000fe200000010ff */
[----:B-1----:R-:W-:Y:S01]  /*10820*/  FFMA.FTZ R0, R138, UR5, -R5 ;  /* 0x000000058a007c23 */ /* 0x002fe20008010805 */
[----:B--2---:R-:W-:-:S02]  /*10830*/  F2FP.BF16.F32.PACK_AB R15, R116, R118 ;  /* 0x00000076740f723e */ /* 0x004fc400000010ff */
[----:B------:R-:W-:Y:S01]  /*10840*/  F2FP.BF16.F32.PACK_AB R10, R213, R214 ;  /* 0x000000d6d50a723e */ /* 0x000fe200000010ff */
[----:B------:R1:W-:Y:S04]  /*10850*/  MUFU.EX2 R111, R0 ;  /* 0x00000000006f7308 */ /* 0x0003e80000000800 */
[C---:B------:R-:W-:Y:S06]  /*10860*/  HMMA.16816.F32.BF16 R32, R12.reuse, R48, R24 ;  /* 0x000000300c20723c */ /* 0x040fec0000041818 */
[C---:B------:R-:W-:Y:S01]  /*10870*/  HMMA.16816.F32.BF16 R24, R12.reuse, R50, R16 ;  /* 0x000000320c18723c */ /* 0x040fe20000041810 */
[----:B------:R-:W2:Y:S05]  /*10880*/  LDSM.16.MT88.4 R48, [R165+0x6800] ;  /* 0x00680000a530783b */ /* 0x000eaa0000004200 */
[----:B------:R-:W-:Y:S01]  /*10890*/  HMMA.16816.F32.BF16 R16, R12, R60, R28 ;  /* 0x0000003c0c10723c */ /* 0x000fe2000004181c */
[----:B-1----:R-:W-:-:S02]  /*108a0*/  FFMA.FTZ R0, R139, UR5, -R5 ;  /* 0x000000058b007c23 */ /* 0x002fc40008010805 */
[----:B------:R-:W-:Y:S02]  /*108b0*/  LDSM.16.MT88.4 R136, [R165+0x8000] ;  /* 0x00800000a588783b */ /* 0x000fe40000004200 */
        /* <DEDUP_REMOVED lines=12> */
[C---:B------:R-:W-:Y:S01]  /*10980*/  HMMA.16816.F32.BF16 R32, R8.reuse, R66, R24 ;  /* 0x000000420820723c */ /* 0x040fe20000041818 */
[----:B------:R-:W-:Y:S05]  /*10990*/  LDSM.16.MT88.4 R64, [R166+0x7400] ;  /* 0x00740000a640783b */ /* 0x000fea0000004200 */
[----:B---3--:R-:W-:Y:S01]  /*109a0*/  HMMA.16816.F32.BF16 R28, R8, R56, R16 ;  /* 0x00000038081c723c */ /* 0x008fe20000041810 */
[----:B-1----:R-:W-:-:S04]  /*109b0*/  FFMA.FTZ R0, R144, UR5, -R5 ;  /* 0x0000000590007c23 */ /* 0x002fc80008010805 */
[----:B------:R1:W3:Y:S01]  /*109c0*/  MUFU.EX2 R99, R0 ;  /* 0x0000000000637308 */ /* 0x0002e20000000800 */
[----:B------:R-:W-:Y:S01]  /*109d0*/  HMMA.16816.F32.BF16 R24, R8, R58, R12 ;  /* 0x0000003a0818723c */ /* 0x000fe2000004180c */
[----:B------:R-:W4:Y:S06]  /*109e0*/  LDSM.16.MT88.4 R56, [R166+0x6c00] ;  /* 0x006c0000a638783b */ /* 0x000f2c0000004200 */
[----:B------:R-:W-:Y:S02]  /*109f0*/  F2FP.BF16.F32.PACK_AB R8, R216, R215 ;  /* 0x000000d7d808723e */ /* 0x000fe400000010ff */
[----:B------:R-:W-:-:S02]  /*10a00*/  F2FP.BF16.F32.PACK_AB R10, R217, R218 ;  /* 0x000000dad90a723e */ /* 0x000fc400000010ff */
        /* <DEDUP_REMOVED lines=71> */
[----:B---3--:R-:W-:Y:S01]  /*10e80*/  F2FP.BF16.F32.PACK_AB R9, R68, R69 ;  /* 0x000000454409723e */ /* 0x008fe200000010ff */
[----:B------:R-:W1:Y:S02]  /*10e90*/  LDSM.16.MT88.4 R44, [R165+0x7c00] ;  /* 0x007c0000a52c783b */ /* 0x000e640000004200 */
        /* <DEDUP_REMOVED lines=15> */
[----:B------:R-:W-:Y:S01]  /*10f90*/  FADD.FTZ R7, R203, R7 ;  /* 0x00000007cb077221 */ /* 0x000fe20000010000 */
[----:B--2---:R-:W-:-:S03]  /*10fa0*/  FADD.FTZ R0, R82, R8 ;  /* 0x0000000852007221 */ /* 0x004fc60000010000 */
[----:B------:R-:W-:Y:S01]  /*10fb0*/  FADD.FTZ R7, R204, R7 ;  /* 0x00000007cc077221 */ /* 0x000fe20000010000 */
[----:B------:R-:W-:Y:S01]  /*10fc0*/  FFMA.FTZ R8, R94, UR5, -R5 ;  /* 0x000000055e087c23 */ /* 0x000fe20008010805 */
[----:B-1----:R-:W-:Y:S01]  /*10fd0*/  F2FP.BF16.F32.PACK_AB R11, R22, R23 ;  /* 0x00000017160b723e */ /* 0x002fe200000010ff */
[----:B------:R-:W-:Y:S01]  /*10fe0*/  FADD.FTZ R0, R81, R0 ;  /* 0x0000000051007221 */ /* 0x000fe20000010000 */
[----:B------:R-:W-:Y:S01]  /*10ff0*/  FADD.FTZ R7, R207, R7 ;  /* 0x00000007cf077221 */ /* 0x000fe20000010000 */
[----:B------:R1:W-:Y:S02]  /*11000*/  MUFU.EX2 R60, R8 ;  /* 0x00000008003c7308 */ /* 0x0003e40000000800 */
[----:B------:R-:W-:Y:S01]  /*11010*/  FADD.FTZ R16, R97, R0 ;  /* 0x0000000061107221 */ /* 0x000fe20000010000 */
[----:B------:R-:W-:Y:S01]  /*11020*/  FFMA.FTZ R0, R95, UR5, -R5 ;  /* 0x000000055f007c23 */ /* 0x000fe20008010805 */
[----:B------:R-:W-:Y:S01]  /*11030*/  FADD.FTZ R7, R205, R7 ;  /* 0x00000007cd077221 */ /* 0x000fe20000010000 */
[----:B----4-:R-:W-:-:S03]  /*11040*/  FFMA.FTZ R12, R89, UR5, -R5 ;  /* 0x00000005590c7c23 */ /* 0x010fc60008010805 */
[----:B------:R2:W3:Y:S01]  /*11050*/  MUFU.EX2 R21, R0 ;  /* 0x0000000000157308 */ /* 0x0004e20000000800 */
[----:B------:R-:W-:-:S04]  /*11060*/  FADD.FTZ R7, R208, R7 ;  /* 0x00000007d0077221 */ /* 0x000fc80000010000 */
[----:B------:R-:W-:Y:S01]  /*11070*/  FADD.FTZ R7, R209, R7 ;  /* 0x00000007d1077221 */ /* 0x000fe20000010000 */
[----:B-1----:R-:W-:-:S03]  /*11080*/  F2FP.BF16.F32.PACK_AB R8, R231, R234 ;  /* 0x000000eae708723e */ /* 0x002fc600000010ff */
[----:B------:R-:W-:-:S04]  /*11090*/  FADD.FTZ R7, R211, R7 ;  /* 0x00000007d3077221 */ /* 0x000fc80000010000 */
[----:B------:R-:W-:Y:S01]  /*110a0*/  FADD.FTZ R7, R210, R7 ;  /* 0x00000007d2077221 */ /* 0x000fe20000010000 */
[C---:B------:R-:W-:Y:S01]  /*110b0*/  HMMA.16816.F32.BF16 R32, R8.reuse, R58, R32 ;  /* 0x0000003a0820723c */ /* 0x040fe20000041820 */
[----:B--2---:R-:W-:Y:S01]  /*110c0*/  FADD.FTZ R0, R107, R16 ;  /* 0x000000106b007221 */ /* 0x004fe20000010000 */
[----:B------:R1:W-:Y:S01]  /*110d0*/  MUFU.EX2 R58, R12 ;  /* 0x0000000c003a7308 */ /* 0x0003e20000000800 */
[----:B------:R-:W-:Y:S02]  /*110e0*/  FADD.FTZ R7, R212, R7 ;  /* 0x00000007d4077221 */ /* 0x000fe40000010000 */
[----:B------:R-:W-:Y:S01]  /*110f0*/  FADD.FTZ R0, R108, R0 ;  /* 0x000000006c007221 */ /* 0x000fe20000010000 */
[C---:B------:R-:W-:Y:S03]  /*11100*/  HMMA.16816.F32.BF16 R36, R8.reuse, R56, R36 ;  /* 0x000000380824723c */ /* 0x040fe60000041824 */
[----:B------:R-:W-:Y:S01]  /*11110*/  FADD.FTZ R0, R110, R0 ;  /* 0x000000006e007221 */ /* 0x000fe20000010000 */
[----:B------:R2:W4:Y:S02]  /*11120*/  MUFU.EX2 R59, R13 ;  /* 0x0000000d003b7308 */ /* 0x0005240000000800 */
[----:B------:R-:W-:Y:S01]  /*11130*/  HMMA.16816.F32.BF16 R16, R8, R50, R24 ;  /* 0x000000320810723c */ /* 0x000fe20000041818 */
[----:B------:R-:W-:-:S04]  /*11140*/  FADD.FTZ R0, R117, R0 ;  /* 0x0000000075007221 */ /* 0x000fc80000010000 */
[----:B------:R-:W-:Y:S01]  /*11150*/  FADD.FTZ R0, R123, R0 ;  /* 0x000000007b007221 */ /* 0x000fe20000010000 */
[----:B------:R-:W-:Y:S01]  /*11160*/  HMMA.16816.F32.BF16 R28, R8, R48, R28 ;  /* 0x00000030081c723c */ /* 0x000fe2000004181c */
[--C-:B-1----:R-:W-:Y:S02]  /*11170*/  FFMA.FTZ R12, R90, UR5, -R5.reuse ;  /* 0x000000055a0c7c23 */ /* 0x102fe40008010805 */
[----:B------:R-:W-:Y:S02]  /*11180*/  FADD.FTZ R0, R124, R0 ;  /* 0x000000007c007221 */ /* 0x000fe40000010000 */
[----:B------:R1:W5:Y:S02]  /*11190*/  MUFU.EX2 R57, R12 ;  /* 0x0000000c00397308 */ /* 0x0003640000000800 */
[----:B------:R-:W-:Y:S01]  /*111a0*/  FADD.FTZ R0, R125, R0 ;  /* 0x000000007d007221 */ /* 0x000fe20000010000 */
[----:B------:R-:W-:Y:S01]  /*111b0*/  F2FP.BF16.F32.PACK_AB R8, R239, R237 ;  /* 0x000000edef08723e */ /* 0x000fe200000010ff */
[----:B--2---:R-:W-:Y:S01]  /*111c0*/  FFMA.FTZ R13, R155, UR5, -R5 ;  /* 0x000000059b0d7c23 */ /* 0x004fe20008010805 */
[----:B---3--:R-:W-:Y:S01]  /*111d0*/  F2FP.BF16.F32.PACK_AB R9, R21, R60 ;  /* 0x0000003c1509723e */ /* 0x008fe200000010ff */
[----:B------:R-:W-:Y:S01]  /*111e0*/  FADD.FTZ R0, R122, R0 ;  /* 0x000000007a007221 */ /* 0x000fe20000010000 */
[----:B------:R-:W-:Y:S01]  /*111f0*/  F2FP.BF16.F32.PACK_AB R10, R240, R238 ;  /* 0x000000eef00a723e */ /* 0x000fe200000010ff */
[----:B------:R2:W-:Y:S01]  /*11200*/  MUFU.EX2 R52, R13 ;  /* 0x0000000d00347308 */ /* 0x0005e20000000800 */
[----:B------:R-:W-:Y:S01]  /*11210*/  F2FP.BF16.F32.PACK_AB R11, R14, R15 ;  /* 0x0000000f0e0b723e */ /* 0x000fe200000010ff */
[----:B------:R-:W-:Y:S01]  /*11220*/  FADD.FTZ R0, R121, R0 ;  /* 0x0000000079007221 */ /* 0x000fe20000010000 */
[----:B----4-:R-:W-:-:S03]  /*11230*/  F2FP.BF16.F32.PACK_AB R144, R59, R61 ;  /* 0x0000003d3b90723e */ /* 0x010fc600000010ff */
[----:B------:R-:W-:Y:S02]  /*11240*/  FADD.FTZ R0, R119, R0 ;  /* 0x0000000077007221 */ /* 0x000fe40000010000 */
[C---:B------:R-:W-:Y:S01]  /*11250*/  HMMA.16816.F32.BF16 R24, R8.reuse, R44, R36 ;  /* 0x0000002c0818723c */ /* 0x040fe20000041824 */
[----:B-1----:R-:W-:Y:S01]  /*11260*/  FFMA.FTZ R12, R91, UR5, -R5 ;  /* 0x000000055b0c7c23 */ /* 0x002fe20008010805 */
[----:B------:R-:W-:Y:S01]  /*11270*/  FADD.FTZ R0, R118, R0 ;  /* 0x0000000076007221 */ /* 0x000fe20000010000 */
[----:B------:R-:W1:Y:S02]  /*11280*/  LDSM.16.MT88.4 R36, [R166+0x8000] ;  /* 0x00800000a624783b */ /* 0x000e640000004200 */
[----:B------:R3:W-:Y:S01]  /*11290*/  MUFU.EX2 R56, R12 ;  /* 0x0000000c00387308 */ /* 0x0007e20000000800 */
[----:B------:R-:W-:Y:S01]  /*112a0*/  FADD.FTZ R0, R116, R0 ;  /* 0x0000000074007221 */ /* 0x000fe20000010000 */
[----:B------:R-:W-:Y:S01]  /*112b0*/  HMMA.16816.F32.BF16 R32, R8, R46, R32 ;  /* 0x0000002e0820723c */ /* 0x000fe20000041820 */
[----:B--2---:R-:W-:-:S02]  /*112c0*/  FFMA.FTZ R13, R120, UR5, -R6 ;  /* 0x00000005780d7c23 */ /* 0x004fc40008010806 */
[----:B------:R-:W-:-:S03]  /*112d0*/  FADD.FTZ R0, R111, R0 ;  /* 0x000000006f007221 */ /* 0x000fc60000010000 */
[C---:B-----5:R-:W-:Y:S01]  /*112e0*/  HMMA.16816.F32.BF16 R28, R8.reuse, R40, R28 ;  /* 0x00000028081c723c */ /* 0x060fe2000004181c */
[----:B------:R-:W-:Y:S01]  /*112f0*/  FADD.FTZ R0, R109, R0 ;  /* 0x000000006d007221 */ /* 0x000fe20000010000 */
[----:B------:R-:W-:Y:S04]  /*11300*/  MUFU.EX2 R245, R13 ;  /* 0x0000000d00f57308 */ /* 0x000fe80000000800 */
[----:B------:R-:W-:Y:S01]  /*11310*/  HMMA.16816.F32.BF16 R16, R8, R42, R16 ;  /* 0x0000002a0810723c */ /* 0x000fe20000041810 */
[----:B------:R-:W2:Y:S01]  /*11320*/  LDSM.16.MT88.4 R40, [R165+0x8400] ;  /* 0x00840000a528783b */ /* 0x000ea20000004200 */
[----:B---3--:R-:W-:-:S04]  /*11330*/  FFMA.FTZ R12, R154, UR5, -R5 ;  /* 0x000000059a0c7c23 */ /* 0x008fc80008010805 */
[----:B------:R3:W4:Y:S01]  /*11340*/  MUFU.EX2 R53, R12 ;  /* 0x0000000c00357308 */ /* 0x0007220000000800 */
[----:B------:R-:W-:Y:S02]  /*11350*/  F2FP.BF16.F32.PACK_AB R8, R246, R241 ;  /* 0x000000f1f608723e */ /* 0x000fe400000010ff */
[----:B------:R-:W-:Y:S02]  /*11360*/  F2FP.BF16.F32.PACK_AB R9, R57, R58 ;  /* 0x0000003a3909723e */ /* 0x000fe400000010ff */
[----:B------:R-:W-:Y:S01]  /*11370*/  F2FP.BF16.F32.PACK_AB R10, R248, R242 ;  /* 0x000000f2f80a723e */ /* 0x000fe200000010ff */
[----:B---3--:R-:W-:Y:S01]  /*11380*/  FADD.FTZ R12, R214, R7 ;  /* 0x00000007d60c7221 */ /* 0x008fe20000010000 */
[----:B------:R-:W-:Y:S01]  /*11390*/  FADD.FTZ R7, R104, R0 ;  /* 0x0000000068077221 */ /* 0x000fe20000010000 */
[----:B------:R-:W-:Y:S01]  /*113a0*/  FFMA.FTZ R0, R158, UR5, -R5 ;  /* 0x000000059e007c23 */ /* 0x000fe20008010805 */
[----:B----4-:R-:W-:Y:S01]  /*113b0*/  F2FP.BF16.F32.PACK_AB R11, R53, R56 ;  /* 0x00000038350b723e */ /* 0x010fe200000010ff */
[----:B------:R-:W-:Y:S01]  /*113c0*/  FADD.FTZ R12, R213, R12 ;  /* 0x0000000cd50c7221 */ /* 0x000fe20000010000 */
[----:B------:R-:W-:Y:S01]  /*113d0*/  FADD.FTZ R7, R106, R7 ;  /* 0x000000076a077221 */ /* 0x000fe20000010000 */
[----:B------:R3:W4:Y:S02]  /*113e0*/  MUFU.EX2 R50, R0 ;  /* 0x0000000000327308 */ /* 0x0007240000000800 */
[----:B------:R-:W-:-:S02]  /*113f0*/  FADD.FTZ R12, R215, R12 ;  /* 0x0000000cd70c7221 */ /* 0x000fc40000010000 */
[C---:B------:R-:W-:Y:S06]  /*11400*/  HMMA.16816.F32.BF16 R24, R8.reuse, R136, R24 ;  /* 0x000000880818723c */ /* 0x040fec0000041818 */
[C---:B------:R-:W-:Y:S01]  /*11410*/  HMMA.16816.F32.BF16 R136, R8.reuse, R138, R32 ;  /* 0x0000008a0888723c */ /* 0x040fe20000041820 */
[----:B------:R-:W5:Y:S05]  /*11420*/  LDSM.16.MT88.4 R32, [R166+0x8400] ;  /* 0x00840000a620783b */ /* 0x000f6a0000004200 */
[----:B-1----:R-:W-:Y:S01]  /*11430*/  HMMA.16816.F32.BF16 R28, R8, R36, R28 ;  /* 0x00000024081c723c */ /* 0x002fe2000004181c */
[----:B---3--:R-:W-:Y:S01]  /*11440*/  FADD.FTZ R0, R105, R7 ;  /* 0x0000000769007221 */ /* 0x008fe20000010000 */
        /* <DEDUP_REMOVED lines=8> */
[----:B------:R-:W3:Y:S02]  /*114d0*/  LDSM.16.MT88.4 R36, [R165+0x8800] ;  /* 0x00880000a524783b */ /* 0x000ee40000004200 */
[----:B------:R-:W-:Y:S01]  /*114e0*/  FADD.FTZ R0, R96, R0 ;  /* 0x0000000060007221 */ /* 0x000fe20000010000 */
[----:B------:R-:W-:Y:S01]  /*114f0*/  FADD.FTZ R7, R220, R7 ;  /* 0x00000007dc077221 */ /* 0x000fe20000010000 */
[----:B------:R-:W-:-:S02]  /*11500*/  F2FP.BF16.F32.PACK_AB R8, R252, R250 ;  /* 0x000000fafc08723e */ /* 0x000fc400000010ff */
[----:B------:R-:W-:Y:S01]  /*11510*/  FADD.FTZ R0, R83, R0 ;  /* 0x0000000053007221 */ /* 0x000fe20000010000 */
[----:B------:R-:W-:Y:S01]  /*11520*/  FADD.FTZ R7, R219, R7 ;  /* 0x00000007db077221 */ /* 0x000fe20000010000 */
[----:B----4-:R-:W-:Y:S02]  /*11530*/  F2FP.BF16.F32.PACK_AB R9, R52, R50 ;  /* 0x000000323409723e */ /* 0x010fe400000010ff */
[----:B------:R-:W-:Y:S01]  /*11540*/  FADD.FTZ R0, R80, R0 ;  /* 0x0000000050007221 */ /* 0x000fe20000010000 */
[----:B------:R-:W-:Y:S01]  /*11550*/  FADD.FTZ R7, R221, R7 ;  /* 0x00000007dd077221 */ /* 0x000fe20000010000 */
[----:B------:R-:W-:Y:S01]  /*11560*/  F2FP.BF16.F32.PACK_AB R10, R135, R251 ;  /* 0x000000fb870a723e */ /* 0x000fe200000010ff */
[----:B-1----:R-:W-:Y:S01]  /*11570*/  FFMA.FTZ R12, R87, UR5, -R5 ;  /* 0x00000005570c7c23 */ /* 0x002fe20008010805 */
[----:B------:R-:W-:Y:S01]  /*11580*/  FADD.FTZ R0, R79, R0 ;  /* 0x000000004f007221 */ /* 0x000fe20000010000 */
[----:B------:R-:W-:Y:S02]  /*11590*/  FADD.FTZ R7, R222, R7 ;  /* 0x00000007de077221 */ /* 0x000fe40000010000 */
[----:B------:R1:W4:Y:S01]  /*115a0*/  MUFU.EX2 R48, R12 ;  /* 0x0000000c00307308 */ /* 0x0003220000000800 */
[----:B------:R-:W-:Y:S01]  /*115b0*/  FADD.FTZ R0, R78, R0 ;  /* 0x000000004e007221 */ /* 0x000fe20000010000 */
[----:B------:R-:W-:-:S03]  /*115c0*/  FADD.FTZ R7, R223, R7 ;  /* 0x00000007df077221 */ /* 0x000fc60000010000 */
        /* <DEDUP_REMOVED lines=8> */
[----:B-1----:R-:W-:Y:S01]  /*11650*/  FFMA.FTZ R12, R86, UR5, -R6 ;  /* 0x00000005560c7c23 */ /* 0x002fe20008010806 */
[----:B----4-:R-:W-:Y:S01]  /*11660*/  F2FP.BF16.F32.PACK_AB R11, R48, R49 ;  /* 0x00000031300b723e */ /* 0x010fe200000010ff */
[----:B------:R-:W-:Y:S01]  /*11670*/  FADD.FTZ R0, R73, R0 ;  /* 0x0000000049007221 */ /* 0x000fe20000010000 */
[----:B------:R-:W-:Y:S01]  /*11680*/  FADD.FTZ R7, R227, R7 ;  /* 0x00000007e3077221 */ /* 0x000fe20000010000 */
[----:B------:R1:W4:Y:S02]  /*11690*/  MUFU.EX2 R51, R12 ;  /* 0x0000000c00337308 */ /* 0x0003240000000800 */
[----:B------:R-:W-:Y:S01]  /*116a0*/  FADD.FTZ R0, R72, R0 ;  /* 0x0000000048007221 */ /* 0x000fe20000010000 */
[----:B------:R-:W-:Y:S01]  /*116b0*/  FADD.FTZ R7, R230, R7 ;  /* 0x00000007e6077221 */ /* 0x000fe20000010000 */
[----:B--2---:R-:W-:Y:S02]  /*116c0*/  HMMA.16816.F32.BF16 R24, R8, R40, R24 ;  /* 0x000000280818723c */ /* 0x004fe40000041818 */
[----:B------:R-:W-:Y:S01]  /*116d0*/  FADD.FTZ R0, R71, R0 ;  /* 0x0000000047007221 */ /* 0x000fe20000010000 */
[----:B------:R-:W-:-:S03]  /*116e0*/  FADD.FTZ R6, R229, R7 ;  /* 0x00000007e5067221 */ /* 0x000fc60000010000 */
[----:B------:R-:W-:Y:S01]  /*116f0*/  FADD.FTZ R0, R70, R0 ;  /* 0x0000000046007221 */ /* 0x000fe20000010000 */
[----:B------:R-:W-:Y:S01]  /*11700*/  FADD.FTZ R6, R234, R6 ;  /* 0x00000006ea067221 */ /* 0x000fe20000010000 */
[C---:B------:R-:W-:Y:S01]  /*11710*/  HMMA.16816.F32.BF16 R136, R8.reuse, R42, R136 ;  /* 0x0000002a0888723c */ /* 0x040fe20000041888 */
[----:B------:R-:W2:Y:S01]  /*11720*/  LDSM.16.MT88.4 R40, [R166+0x8800] ;  /* 0x00880000a628783b */ /* 0x000ea20000004200 */
[----:B------:R-:W-:Y:S01]  /*11730*/  FADD.FTZ R0, R69, R0 ;  /* 0x0000000045007221 */ /* 0x000fe20000010000 */
[----:B------:R-:W-:Y:S01]  /*11740*/  FADD.FTZ R7, R231, R6 ;  /* 0x00000006e7077221 */ /* 0x000fe20000010000 */
[--C-:B-1----:R-:W-:Y:S02]  /*11750*/  FFMA.FTZ R12, R160, UR5, -R5.reuse ;  /* 0x00000005a00c7c23 */ /* 0x102fe40008010805 */
[----:B------:R-:W-:Y:S01]  /*11760*/  FADD.FTZ R6, R68, R0 ;  /* 0x0000000044067221 */ /* 0x000fe20000010000 */
[----:B------:R-:W-:Y:S01]  /*11770*/  FFMA.FTZ R0, R187, UR5, -R5 ;  /* 0x00000005bb007c23 */ /* 0x000fe20008010805 */
[----:B------:R-:W-:Y:S01]  /*11780*/  FADD.FTZ R7, R235, R7 ;  /* 0x00000007eb077221 */ /* 0x000fe20000010000 */
[----:B------:R1:W-:Y:S01]  /*11790*/  MUFU.EX2 R47, R12 ;  /* 0x0000000c002f7308 */ /* 0x0003e20000000800 */
[----:B------:R-:W-:Y:S01]  /*117a0*/  FADD.FTZ R6, R23, R6 ;  /* 0x0000000617067221 */ /* 0x000fe20000010000 */
[----:B-----5:R-:W-:Y:S01]  /*117b0*/  HMMA.16816.F32.BF16 R148, R8, R32, R28 ;  /* 0x000000200894723c */ /* 0x020fe2000004181c */
[----:B------:R-:W-:Y:S01]  /*117c0*/  FADD.FTZ R7, R236, R7 ;  /* 0x00000007ec077221 */ /* 0x000fe20000010000 */
[----:B------:R-:W5:Y:S01]  /*117d0*/  LDSM.16.MT88.4 R28, [R165+0x8c00] ;  /* 0x008c0000a51c783b */ /* 0x000f620000004200 */
[----:B----4-:R-:W-:-:S03]  /*117e0*/  F2FP.BF16.F32.PACK_AB R146, R245, R51 ;  /* 0x00000033f592723e */ /* 0x010fc600000010ff */
[----:B------:R4:W-:Y:S01]  /*117f0*/  MUFU.EX2 R23, R0 ;  /* 0x0000000000177308 */ /* 0x0009e20000000800 */
[----:B------:R-:W-:Y:S07]  /*11800*/  HMMA.16816.F32.BF16 R16, R8, R34, R16 ;  /* 0x000000220810723c */ /* 0x000fee0000041810 */
[----:B------:R-:W-:Y:S01]  /*11810*/  F2FP.BF16.F32.PACK_AB R8, R130, R131 ;  /* 0x000000838208723e */ /* 0x000fe200000010ff */
[----:B-1----:R-:W-:Y:S01]  /*11820*/  FFMA.FTZ R12, R161, UR5, -R5 ;  /* 0x00000005a10c7c23 */ /* 0x002fe20008010805 */
[----:B------:R-:W-:-:S03]  /*11830*/  F2FP.BF16.F32.PACK_AB R10, R128, R129 ;  /* 0x00000081800a723e */ /* 0x000fc600000010ff */
[----:B------:R1:W3:Y:S01]  /*11840*/  MUFU.EX2 R46, R12 ;  /* 0x0000000c002e7308 */ /* 0x0002e20000000800 */
[----:B----4-:R-:W-:Y:S01]  /*11850*/  FADD.FTZ R0, R22, R6 ;  /* 0x0000000616007221 */ /* 0x010fe20000010000 */
[----:B------:R-:W-:Y:S01]  /*11860*/  FADD.FTZ R6, R237, R7 ;  /* 0x00000007ed067221 */ /* 0x000fe20000010000 */
[----:B------:R-:W-:Y:S02]  /*11870*/  FFMA.FTZ R7, R190, UR5, -R5 ;  /* 0x00000005be077c23 */ /* 0x000fe40008010805 */
[----:B------:R-:W-:Y:S01]  /*11880*/  FADD.FTZ R0, R60, R0 ;  /* 0x000000003c007221 */ /* 0x000fe20000010000 */
[----:B------:R-:W-:-:S03]  /*11890*/  FADD.FTZ R6, R239, R6 ;  /* 0x00000006ef067221 */ /* 0x000fc60000010000 */
[----:B------:R-:W-:Y:S01]  /*118a0*/  FADD.FTZ R0, R21, R0 ;  /* 0x0000000015007221 */ /* 0x000fe20000010000 */
[----:B------:R-:W-:Y:S01]  /*118b0*/  FADD.FTZ R6, R238, R6 ;  /* 0x00000006ee067221 */ /* 0x000fe20000010000 */
[----:B------:R4:W-:Y:S02]  /*118c0*/  MUFU.EX2 R21, R7 ;  /* 0x0000000700157308 */ /* 0x0009e40000000800 */
[----:B------:R-:W-:Y:S01]  /*118d0*/  FADD.FTZ R0, R15, R0 ;  /* 0x000000000f007221 */ /* 0x000fe20000010000 */
[----:B-1----:R-:W-:Y:S01]  /*118e0*/  FFMA.FTZ R12, R162, UR5, -R5 ;  /* 0x00000005a20c7c23 */ /* 0x002fe20008010805 */
[----:B---3--:R-:W-:Y:S02]  /*118f0*/  F2FP.BF16.F32.PACK_AB R9, R46, R47 ;  /* 0x0000002f2e09723e */ /* 0x008fe400000010ff */
[----:B------:R-:W-:Y:S02]  /*11900*/  FADD.FTZ R0, R14, R0 ;  /* 0x000000000e007221 */ /* 0x000fe40000010000 */
[----:B------:R1:W-:Y:S02]  /*11910*/  MUFU.EX2 R45, R12 ;  /* 0x0000000c002d7308 */ /* 0x0003e40000000800 */
[----:B------:R-:W-:-:S04]  /*11920*/  FADD.FTZ R0, R58, R0 ;  /* 0x000000003a007221 */ /* 0x000fc80000010000 */
[----:B------:R-:W-:Y:S01]  /*11930*/  FADD.FTZ R0, R57, R0 ;  /* 0x0000000039007221 */ /* 0x000fe20000010000 */
[----:B----4-:R-:W-:-:S03]  /*11940*/  FFMA.FTZ R7, R191, UR5, -R5 ;  /* 0x00000005bf077c23 */ /* 0x010fc60008010805 */
[----:B------:R-:W-:-:S04]  /*11950*/  FADD.FTZ R0, R56, R0 ;  /* 0x0000000038007221 */ /* 0x000fc80000010000 */
[----:B------:R-:W-:Y:S01]  /*11960*/  FADD.FTZ R0, R53, R0 ;  /* 0x0000000035007221 */ /* 0x000fe20000010000 */
[----:B------:R-:W3:Y:S01]  /*11970*/  MUFU.EX2 R7, R7 ;  /* 0x0000000700077308 */ /* 0x000ee20000000800 */
[----:B-1----:R-:W-:Y:S02]  /*11980*/  FFMA.FTZ R12, R163, UR5, -R5 ;  /* 0x00000005a30c7c23 */ /* 0x002fe40008010805 */
[----:B------:R-:W-:-:S04]  /*11990*/  FADD.FTZ R0, R50, R0 ;  /* 0x0000000032007221 */ /* 0x000fc80000010000 */
[----:B------:R-:W-:Y:S01]  /*119a0*/  FADD.FTZ R0, R52, R0 ;  /* 0x0000000034007221 */ /* 0x000fe20000010000 */
[----:B------:R1:W4:Y:S03]  /*119b0*/  MUFU.EX2 R44, R12 ;  /* 0x0000000c002c7308 */ /* 0x0003260000000800 */
[----:B------:R-:W-:-:S04]  /*119c0*/  FADD.FTZ R0, R49, R0 ;  /* 0x0000000031007221 */ /* 0x000fc80000010000 */
[----:B------:R-:W-:Y:S01]  /*119d0*/  FADD.FTZ R0, R48, R0 ;  /* 0x0000000030007221 */ /* 0x000fe20000010000 */
[----:B---3--:R-:W-:-:S03]  /*119e0*/  F2FP.BF16.F32.PACK_AB R147, R7, R21 ;  /* 0x000000150793723e */ /* 0x008fc600000010ff */
[----:B------:R-:W-:-:S04]  /*119f0*/  FADD.FTZ R0, R47, R0 ;  /* 0x000000002f007221 */ /* 0x000fc80000010000 */
[----:B------:R-:W-:Y:S01]  /*11a00*/  FADD.FTZ R0, R46, R0 ;  /* 0x000000002e007221 */ /* 0x000fe20000010000 */
[----:B-1----:R-:W-:Y:S01]  /*11a10*/  FFMA.FTZ R12, R186, UR5, -R5 ;  /* 0x00000005ba0c7c23 */ /* 0x002fe20008010805 */
[----:B------:R-:W-:Y:S01]  /*11a20*/  FADD.FTZ R5, R240, R6 ;  /* 0x00000006f0057221 */ /* 0x000fe20000010000 */
[C---:B----4-:R-:W-:Y:S01]  /*11a30*/  F2FP.BF16.F32.PACK_AB R11, R44.reuse, R45 ;  /* 0x0000002d2c0b723e */ /* 0x050fe200000010ff */
[----:B------:R-:W-:Y:S01]  /*11a40*/  FADD.FTZ R0, R45, R0 ;  /* 0x000000002d007221 */ /* 0x000fe20000010000 */
[----:B------:R1:W3:Y:S01]  /*11a50*/  MUFU.EX2 R22, R12 ;  /* 0x0000000c00167308 */ /* 0x0002e20000000800 */
[----:B------:R-:W-:Y:S02]  /*11a60*/  FADD.FTZ R5, R241, R5 ;  /* 0x00000005f1057221 */ /* 0x000fe40000010000 */
[----:B------:R-:W-:Y:S02]  /*11a70*/  FADD.FTZ R0, R44, R0 ;  /* 0x000000002c007221 */ /* 0x000fe40000010000 */
[----:B------:R-:W-:Y:S01]  /*11a80*/  FADD.FTZ R5, R246, R5 ;  /* 0x00000005f6057221 */ /* 0x000fe20000010000 */
[----:B------:R-:W-:Y:S01]  /*11a90*/  HMMA.16816.F32.BF16 R140, R8, R36, R24 ;  /* 0x00000024088c723c */ /* 0x000fe20000041818 */
[----:B------:R-:W-:-:S02]  /*11aa0*/  FADD.FTZ R0, R23, R0 ;  /* 0x0000000017007221 */ /* 0x000fc40000010000 */
[----:B------:R-:W-:-:S03]  /*11ab0*/  FADD.FTZ R5, R242, R5 ;  /* 0x00000005f2057221 */ /* 0x000fc60000010000 */
[C---:B------:R-:W-:Y:S01]  /*11ac0*/  HMMA.16816.F32.BF16 R136, R8.reuse, R38, R136 ;  /* 0x000000260888723c */ /* 0x040fe20000041888 */
[----:B------:R-:W-:Y:S01]  /*11ad0*/  FADD.FTZ R5, R248, R5 ;  /* 0x00000005f8057221 */ /* 0x000fe20000010000 */
[----:B-1----:R-:W1:Y:S03]  /*11ae0*/  LDSM.16.MT88.4 R12, [R166+0x8c00] ;  /* 0x008c0000a60c783b */ /* 0x002e660000004200 */
[----:B------:R-:W-:Y:S01]  /*11af0*/  FADD.FTZ R5, R250, R5 ;  /* 0x00000005fa057221 */ /* 0x000fe20000010000 */
[----:B--2---:R-:W-:Y:S01]  /*11b00*/  HMMA.16816.F32.BF16 R148, R8, R40, R148 ;  /* 0x000000280894723c */ /* 0x004fe20000041894 */
[C---:B---3--:R-:W-:Y:S01]  /*11b10*/  F2FP.BF16.F32.PACK_AB R145, R22.reuse, R23 ;  /* 0x000000171691723e */ /* 0x048fe200000010ff */
[----:B------:R-:W-:Y:S01]  /*11b20*/  FADD.FTZ R0, R22, R0 ;  /* 0x0000000016007221 */ /* 0x000fe20000010000 */
[----:B------:R-:W-:-:S03]  /*11b30*/  FADD.FTZ R5, R252, R5 ;  /* 0x00000005fc057221 */ /* 0x000fc60000010000 */
[----:B------:R-:W-:Y:S01]  /*11b40*/  HMMA.16816.F32.BF16 R16, R8, R42, R16 ;  /* 0x0000002a0810723c */ /* 0x000fe20000041810 */
[----:B------:R-:W-:Y:S01]  /*11b50*/  FADD.FTZ R5, R251, R5 ;  /* 0x00000005fb057221 */ /* 0x000fe20000010000 */
[----:B------:R-:W-:-:S03]  /*11b60*/  FADD.FTZ R0, R21, R0 ;  /* 0x0000000015007221 */ /* 0x000fc60000010000 */
[----:B------:R-:W-:Y:S01]  /*11b70*/  FADD.FTZ R5, R135, R5 ;  /* 0x0000000587057221 */ /* 0x000fe20000010000 */
[----:B-----5:R-:W-:Y:S01]  /*11b80*/  HMMA.16816.F32.BF16 R140, R144, R28, R140 ;  /* 0x0000001c908c723c */ /* 0x020fe2000004188c */
[----:B------:R-:W-:Y:S02]  /*11b90*/  FADD.FTZ R246, R7, R0 ;  /* 0x0000000007f67221 */ /* 0x000fe40000010000 */
[----:B------:R-:W-:-:S03]  /*11ba0*/  FADD.FTZ R5, R131, R5 ;  /* 0x0000000583057221 */ /* 0x000fc60000010000 */
[----:B------:R-:W-:Y:S01]  /*11bb0*/  HMMA.16816.F32.BF16 R136, R144, R30, R136 ;  /* 0x0000001e9088723c */ /* 0x000fe20000041888 */
[----:B------:R-:W-:-:S04]  /*11bc0*/  FADD.FTZ R5, R130, R5 ;  /* 0x0000000582057221 */ /* 0x000fc80000010000 */
[----:B------:R-:W-:-:S04]  /*11bd0*/  FADD.FTZ R5, R129, R5 ;  /* 0x0000000581057221 */ /* 0x000fc80000010000 */
[----:B------:R-:W-:-:S04]  /*11be0*/  FADD.FTZ R5, R128, R5 ;  /* 0x0000000580057221 */ /* 0x000fc80000010000 */
[----:B------:R-:W-:-:S04]  /*11bf0*/  FADD.FTZ R5, R61, R5 ;  /* 0x000000053d057221 */ /* 0x000fc80000010000 */
[----:B------:R-:W-:Y:S01]  /*11c00*/  FADD.FTZ R5, R59, R5 ;  /* 0x000000053b057221 */ /* 0x000fe20000010000 */
[----:B-1----:R-:W-:Y:S03]  /*11c10*/  HMMA.16816.F32.BF16 R148, R144, R12, R148 ;  /* 0x0000000c9094723c */ /* 0x002fe60000041894 */
[----:B------:R-:W-:-:S04]  /*11c20*/  FADD.FTZ R5, R51, R5 ;  /* 0x0000000533057221 */ /* 0x000fc80000010000 */
[----:B------:R-:W-:Y:S01]  /*11c30*/  FADD.FTZ R245, R245, R5 ;  /* 0x00000005f5f57221 */ /* 0x000fe20000010000 */
[----:B------:R-:W-:Y:S01]  /*11c40*/  HMMA.16816.F32.BF16 R144, R144, R14, R16 ;  /* 0x0000000e9090723c */ /* 0x000fe20000041810 */
        /* <DEDUP_REMOVED lines=70> */
.L_x_1103:
[----:B------:R-:W1:Y:S02]  /*120b0*/  LDC R0, c[0x0][0x250] ;  /* 0x00009400ff007b82 */ /* 0x000e640000000800 */
[----:B-1----:R-:W-:-:S05]  /*120c0*/  IMAD.SHL.U32 R5, R0, 0x100, RZ ;  /* 0x0000010000057824 */ /* 0x002fca00078e00ff */
[----:B------:R-:W-:-:S04]  /*120d0*/  IADD3 R5, -R5, RZ, RZ ;  /* 0x000000ff05057210 */ /* 0x000fc80007ffe1ff */
[----:B------:R-:W-:-:S07]  /*120e0*/  SHF.R.S32.HI R6, RZ, 0x1f, R5 ;  /* 0x0000001fff067819 */ /* 0x000fce0000011405 */
.L_x_1104:
[----:B------:R-:W-:Y:S01]  /*120f0*/  ULDC UR4, c[0x0][0x2d0] ;  /* 0x0000b40000047ab9 */ /* 0x000fe20000000800 */
[C---:B------:R-:W-:Y:S01]  /*12100*/  LEA R54, P1, R5.reuse, R54, 0x1 ;  /* 0x0000003605367211 */ /* 0x040fe200078208ff */
[----:B------:R-:W1:Y:S01]  /*12110*/  S2R R52, SR_TID.X ;  /* 0x0000000000347919 */ /* 0x000e620000002100 */
[----:B------:R-:W-:Y:S01]  /*12120*/  ISETP.GE.AND P0, PT, R132, UR4, PT ;  /* 0x0000000484007c0c */ /* 0x000fe2000bf06270 */
[----:B------:R-:W-:Y:S01]  /*12130*/  ULDC UR4, c[0x0][0x39c] ;  /* 0x0000e70000047ab9 */ /* 0x000fe20000000800 */
[----:B------:R-:W-:-:S11]  /*12140*/  LEA.HI.X R55, R5, R55, R6, 0x1, P1 ;  /* 0x0000003705377211 */ /* 0x000fd600008f0c06 */
[----:B------:R-:W2:Y:S01]  /*12150*/  @!P0 LDC R14, c[0x0][0x254] ;  /* 0x00009500ff0e8b82 */ /* 0x000ea20000000800 */
[----:B------:R-:W-:Y:S01]  /*12160*/  @!P0 IADD3 R7, P2, P1, R5, UR19, R152 ;  /* 0x0000001305078c10 */ /* 0x000fe2000f95e098 */
[----:B------:R-:W-:Y:S01]  /*12170*/  @!P0 IMAD.MOV.U32 R8, RZ, RZ, R54 ;  /* 0x000000ffff088224 */ /* 0x000fe200078e0036 */
[----:B------:R-:W-:Y:S01]  /*12180*/  @P0 STS [R185+0x5000], RZ ;  /* 0x005000ffb9000388 */ /* 0x000fe20000000800 */
[----:B------:R-:W-:Y:S01]  /*12190*/  @!P0 IMAD.MOV.U32 R9, RZ, RZ, R55 ;  /* 0x000000ffff098224 */ /* 0x000fe200078e0037 */
[----:B------:R-:W-:Y:S01]  /*121a0*/  @!P0 IADD3.X R10, R6, UR18, R157, P2, P1 ;  /* 0x00000012060a8c10 */ /* 0x000fe200097e249d */
[----:B------:R-:W-:Y:S01]  /*121b0*/  @!P0 IMAD.MOV.U32 R156, RZ, RZ, R152 ;  /* 0x000000ffff9c8224 */ /* 0x000fe200078e0098 */
[C---:B------:R-:W-:Y:S01]  /*121c0*/  @!P0 LEA R12, P2, R7.reuse, UR10, 0x1 ;  /* 0x0000000a070c8c11 */ /* 0x040fe2000f8408ff */
[----:B------:R-:W3:Y:S01]  /*121d0*/  @!P0 LDC R15, c[0x0][0x254] ;  /* 0x00009500ff0f8b82 */ /* 0x000ee20000000800 */
[----:B------:R-:W-:Y:S01]  /*121e0*/  @!P0 LEA R11, P1, R0, R152, 0x6 ;  /* 0x00000098000b8211 */ /* 0x000fe200078230ff */
[----:B------:R-:W-:Y:S01]  /*121f0*/  @P0 STS [R185+0x5004], RZ ;  /* 0x005004ffb9000388 */ /* 0x000fe20000000800 */
[----:B------:R-:W-:-:S02]  /*12200*/  @!P0 LEA.HI.X R13, R7, UR11, R10, 0x1, P2 ;  /* 0x0000000b070d8c11 */ /* 0x000fc400090f0c0a */
[----:B------:R-:W-:Y:S01]  /*12210*/  @!P0 IADD3 R7, P2, R5, R11, RZ ;  /* 0x0000000b05078210 */ /* 0x000fe20007f5e0ff */
[----:B------:R-:W-:Y:S02]  /*12220*/  @P0 STS.64 [R185+0x5008], RZ ;  /* 0x005008ffb9000388 */ /* 0x000fe40000000a00 */
[----:B------:R-:W4:Y:S02]  /*12230*/  @!P0 LDC R21, c[0x0][0x254] ;  /* 0x00009500ff158b82 */ /* 0x000f240000000800 */
[----:B------:R-:W-:Y:S01]  /*12240*/  @!PT LDS RZ, [RZ] ;  /* 0x00000000fffff984 */ /* 0x000fe20000000800 */
[----:B------:R-:W-:Y:S01]  /*12250*/  @!PT LDS RZ, [RZ] ;  /* 0x00000000fffff984 */ /* 0x000fe20000000800 */
[----:B------:R-:W-:Y:S01]  /*12260*/  @!PT LDS RZ, [RZ] ;  /* 0x00000000fffff984 */ /* 0x000fe20000000800 */
[----:B------:R2:W-:Y:S01]  /*12270*/  @!P0 LDGSTS.E.BYPASS.LTC128B.128 [R185+0x5000], desc[UR6][R8.64] ;  /* 0x0500000008b98fae */ /* 0x0005e2000b901d46 */
[----:B-1----:R-:W-:-:S03]  /*12280*/  IMAD.SHL.U32 R52, R52, 0x2, RZ ;  /* 0x0000000234347824 */ /* 0x002fc600078e00ff */
[----:B------:R-:W-:Y:S02]  /*12290*/  @P0 STS.128 [R185+0x5800], RZ ;  /* 0x005800ffb9000388 */ /* 0x000fe40000000c00 */
[----:B------:R-:W1:Y:S01]  /*122a0*/  @!P0 LDC R19, c[0x0][0x254] ;  /* 0x00009500ff138b82 */ /* 0x000e620000000800 */
[----:B------:R-:W-:Y:S01]  /*122b0*/  LOP3.LUT R52, R52, 0x6, RZ, 0xc0, !PT ;  /* 0x0000000634347812 */ /* 0x000fe200078ec0ff */
[----:B------:R-:W-:Y:S01]  /*122c0*/  @!PT LDS RZ, [RZ] ;  /* 0x00000000fffff984 */ /* 0x000fe20000000800 */
[----:B------:R-:W-:Y:S01]  /*122d0*/  @!PT LDS RZ, [RZ] ;  /* 0x00000000fffff984 */ /* 0x000fe20000000800 */
[----:B------:R-:W-:Y:S01]  /*122e0*/  @!PT LDS RZ, [RZ] ;  /* 0x00000000fffff984 */ /* 0x000fe20000000800 */
[----:B------:R5:W-:Y:S04]  /*122f0*/  @!P0 LDGSTS.E.BYPASS.LTC128B.128 [R185+0x5800], desc[UR6][R12.64] ;  /* 0x058000000cb98fae */ /* 0x000be8000b901d46 */
[----:B------:R-:W-:Y:S02]  /*12300*/  @P0 STS.128 [R185+0x6000], RZ ;  /* 0x006000ffb9000388 */ /* 0x000fe40000000c00 */
[----:B------:R-:W4:Y:S08]  /*12310*/  @!P0 LDC R18, c[0x0][0x254] ;  /* 0x00009500ff128b82 */ /* 0x000f300000000800 */
[----:B------:R-:W4:Y:S01]  /*12320*/  @!P0 LDC R22, c[0x0][0x254] ;  /* 0x00009500ff168b82 */ /* 0x000f220000000800 */
[----:B--2---:R-:W-:Y:S01]  /*12330*/  @!P0 LEA.HI.X R8, R0, R157, R14, 0x6, P1 ;  /* 0x0000009d00088211 */ /* 0x004fe200008f340e */
[----:B---3--:R-:W-:Y:S01]  /*12340*/  @!P0 IMAD R14, R15, 0x60, RZ ;  /* 0x000000600f0e8824 */ /* 0x008fe200078e02ff */
[----:B------:R-:W-:Y:S01]  /*12350*/  @!P0 LEA R10, P1, R7, UR10, 0x1 ;  /* 0x0000000a070a8c11 */ /* 0x000fe2000f8208ff */
[----:B-1----:R-:W-:-:S02]  /*12360*/  @!P0 IMAD R19, R19, 0xa0, RZ ;  /* 0x000000a013138824 */ /* 0x002fc400078e02ff */
        /* <DEDUP_REMOVED lines=18> */
[----:B----4-:R-:W-:-:S02]  /*12490*/  @!P0 IMAD R18, R18, 0xc0, RZ ;  /* 0x000000c012128824 */ /* 0x010fc400078e02ff */
[C---:B------:R-:W-:Y:S01]  /*124a0*/  @!P0 IMAD.WIDE.U32 R8, R0.reuse, 0xe0, R8 ;  /* 0x000000e000088825 */ /* 0x040fe200078e0008 */
[----:B------:R-:W-:Y:S01]  /*124b0*/  @!P0 LEA.HI.X R7, R0, R157, R21, 0x7, P1 ;  /* 0x0000009d00078211 */ /* 0x000fe200008f3c15 */
        /* <DEDUP_REMOVED lines=47> */
[----:B------:R-:W-:Y:S04]  /*127b0*/  LDSM.16.M88.4 R28, [R167] ;  /* 0x00000000a71c783b */ /* 0x000fe80000000200 */
[----:B------:R-:W-:Y:S04]  /*127c0*/  LDSM.16.M88.4 R36, [R164+0x1400] ;  /* 0x00140000a424783b */ /* 0x000fe80000000200 */
[----:B--2---:R-:W2:Y:S04]  /*127d0*/  LDSM.16.M88.4 R8, [R169] ;  /* 0x00000000a908783b */ /* 0x004ea80000000200 */
[----:B------:R-:W4:Y:S01]  /*127e0*/  LDSM.16.M88.4 R44, [R184] ;  /* 0x00000000b82c783b */ /* 0x000f220000000200 */
[----:B---3--:R-:W-:-:S03]  /*127f0*/  IMAD.SHL.U32 R6, R243, 0x100, RZ ;  /* 0x00000100f3067824 */ /* 0x008fc600078e00ff */
[----:B------:R-:W3:Y:S04]  /*12800*/  LDSM.16.M88.4 R56, [R164+0x1800] ;  /* 0x00180000a438783b */ /* 0x000ee80000000200 */
[----:B------:R-:W5:Y:S01]  /*12810*/  LDSM.16.M88.4 R40, [R183] ;  /* 0x00000000b728783b */ /* 0x000f620000000200 */
[C---:B------:R-:W-:Y:S02]  /*12820*/  LOP3.LUT R0, R6.reuse, R52, RZ, 0xfc, !PT ;  /* 0x0000003406007212 */ /* 0x040fe400078efcff */
[----:B------:R-:W-:Y:S01]  /*12830*/  LOP3.LUT R5, R6, 0x8, R52, 0xfe, !PT ;  /* 0x0000000806057812 */ /* 0x000fe200078efe34 */
[----:B------:R-:W5:Y:S02]  /*12840*/  LDSM.16.M88.4 R48, [R164+0x1c00] ;  /* 0x001c0000a430783b */ /* 0x000f640000000200 */
[C---:B------:R-:W-:Y:S01]  /*12850*/  VIADD R7, R0.reuse, 0x1 ;  /* 0x0000000100077836 */ /* 0x040fe20000000000 */
[C---:B------:R-:W-:Y:S01]  /*12860*/  ISETP.GE.AND P6, PT, R5.reuse, R2, PT ;  /* 0x000000020500720c */ /* 0x040fe20003fc6270 */
[----:B------:R-:W-:Y:S01]  /*12870*/  LDSM.16.M88.4 R60, [R174] ;  /* 0x00000000ae3c783b */ /* 0x000fe20000000200 */
[----:B------:R-:W-:Y:S01]  /*12880*/  ISETP.GE.AND P4, PT, R5, R4, PT ;  /* 0x000000040500720c */ /* 0x000fe20003f86270 */
[----:B------:R-:W-:Y:S01]  /*12890*/  VIADD R5, R0, 0x9 ;  /* 0x0000000900057836 */ /* 0x000fe20000000000 */
[C---:B------:R-:W-:Y:S01]  /*128a0*/  ISETP.GE.AND P3, PT, R7.reuse, R2, PT ;  /* 0x000000020700720c */ /* 0x040fe20003f66270 */
[----:B------:R-:W0:Y:S01]  /*128b0*/  LDGDEPBAR ;  /* 0x00000000000079af */ /* 0x000e220000000000 */
[----:B------:R-:W-:-:S02]  /*128c0*/  ISETP.GE.AND P5, PT, R7, R4, PT ;  /* 0x000000040700720c */ /* 0x000fc40003fa6270 */
[----:B------:R-:W-:Y:S01]  /*128d0*/  ISETP.GE.AND P2, PT, R5, R2, PT ;  /* 0x000000020500720c */ /* 0x000fe20003f46270 */
[C---:B-1----:R-:W-:Y:S06]  /*128e0*/  HMMA.16816.F32.BF16 R16, R12.reuse, R24, RZ ;  /* 0x000000180c10723c */ /* 0x042fec00000418ff */
[----:B------:R-:W-:-:S15]  /*128f0*/  HMMA.16816.F32.BF16 R24, R12, R26, RZ ;  /* 0x0000001a0c18723c */ /* 0x000fde00000418ff */
[----:B------:R-:W-:-:S03]  /*12900*/  NOP ;  /* 0x0000000000007918 */ /* 0x000fc60000000000 */
[C---:B--2---:R-:W-:Y:S06]  /*12910*/  HMMA.16816.F32.BF16 R16, R8.reuse, R28, R16 ;  /* 0x0000001c0810723c */ /* 0x044fec0000041810 */
[----:B------:R-:W-:Y:S06]  /*12920*/  HMMA.16816.F32.BF16 R32, R8, R30, R24 ;  /* 0x0000001e0820723c */ /* 0x000fec0000041818 */
[C---:B------:R-:W-:Y:S06]  /*12930*/  HMMA.16816.F32.BF16 R24, R12.reuse, R36, RZ ;  /* 0x000000240c18723c */ /* 0x040fec00000418ff */
        /* <DEDUP_REMOVED lines=10> */
[----:B------:R-:W1:Y:S06]  /*129e0*/  MUFU.TANH R105, R17 ;  /* 0x0000001100697308 */ /* 0x000e6c0000002400 */
[----:B----4-:R-:W-:Y:S02]  /*129f0*/  HMMA.16816.F32.BF16 R36, R8, R46, R28 ;  /* 0x0000002e0824723c */ /* 0x010fe4000004181c */
[----:B------:R-:W-:Y:S04]  /*12a00*/  MUFU.TANH R194, R18 ;  /* 0x0000001200c27308 */ /* 0x000fe80000002400 */
[----:B---3--:R-:W-:Y:S04]  /*12a10*/  HMMA.16816.F32.BF16 R28, R12, R58, RZ ;  /* 0x0000003a0c1c723c */ /* 0x008fe800000418ff */
[----:B------:R2:W3:Y:S01]  /*12a20*/  MUFU.TANH R119, R19 ;  /* 0x0000001300777308 */ /* 0x0004e20000002400 */
[----:B-1----:R-:W-:-:S02]  /*12a30*/  FSEL R105, R105, -INF , !P3 ;  /* 0xff80000069697808 */ /* 0x002fc40005800000 */
[----:B------:R-:W-:Y:S01]  /*12a40*/  ISETP.GE.AND P3, PT, R5, R4, PT ;  /* 0x000000040500720c */ /* 0x000fe20003f66270 */
[----:B------:R-:W-:-:S04]  /*12a50*/  VIADD R5, R0, 0x11 ;  /* 0x0000001100057836 */ /* 0x000fc80000000000 */
[----:B------:R-:W-:Y:S06]  /*12a60*/  MUFU.TANH R225, R32 ;  /* 0x0000002000e17308 */ /* 0x000fec0000002400 */
[----:B------:R-:W-:Y:S01]  /*12a70*/  FMUL.FTZ R36, R36, UR4 ;  /* 0x0000000424247c20 */ /* 0x000fe20008410000 */
[----:B------:R-:W-:Y:S01]  /*12a80*/  FMUL.FTZ R37, R37, UR4 ;  /* 0x0000000425257c20 */ /* 0x000fe20008410000 */
[----:B------:R-:W1:Y:S01]  /*12a90*/  MUFU.TANH R104, R33 ;  /* 0x0000002100687308 */ /* 0x000e620000002400 */
[----:B--2---:R-:W-:Y:S01]  /*12aa0*/  HMMA.16816.F32.BF16 R16, R8, R44, R24 ;  /* 0x0000002c0810723c */ /* 0x004fe20000041818 */
[----:B------:R-:W2:Y:S01]  /*12ab0*/  LDSM.16.M88.4 R44, [R182] ;  /* 0x00000000b62c783b */ /* 0x000ea20000000200 */
[----:B------:R-:W-:Y:S01]  /*12ac0*/  FMUL.FTZ R38, R38, UR4 ;  /* 0x0000000426267c20 */ /* 0x000fe20008410000 */
[----:B------:R-:W-:Y:S01]  /*12ad0*/  FMUL.FTZ R39, R39, UR4 ;  /* 0x0000000427277c20 */ /* 0x000fe20008410000 */
[----:B---3--:R-:W-:-:S02]  /*12ae0*/  FSEL R119, R119, -INF , !P5 ;  /* 0xff80000077777808 */ /* 0x008fc40006800000 */
[----:B------:R-:W-:Y:S01]  /*12af0*/  HMMA.16816.F32.BF16 R24, R12, R56, RZ ;  /* 0x000000380c18723c */ /* 0x000fe200000418ff */
[----:B------:R-:W3:Y:S01]  /*12b00*/  LDSM.16.M88.4 R56, [R164+0x2000] ;  /* 0x00200000a438783b */ /* 0x000ee20000000200 */
[----:B------:R-:W-:Y:S01]  /*12b10*/  MUFU.TANH R224, R34 ;  /* 0x0000002200e07308 */ /* 0x000fe20000002400 */
[----:B------:R-:W-:-:S07]  /*12b20*/  ISETP.GE.AND P5, PT, R5, R2, PT ;  /* 0x000000020500720c */ /* 0x000fce0003fa6270 */
[----:B------:R5:W4:Y:S01]  /*12b30*/  MUFU.TANH R116, R35 ;  /* 0x0000002300747308 */ /* 0x000b220000002400 */
[----:B-1----:R-:W-:Y:S02]  /*12b40*/  FSEL R104, R104, -INF , !P2 ;  /* 0xff80000068687808 */ /* 0x002fe40005000000 */
[----:B------:R-:W-:Y:S01]  /*12b50*/  ISETP.GE.AND P2, PT, R5, R4, PT ;  /* 0x000000040500720c */ /* 0x000fe20003f46270 */
[----:B------:R-:W-:-:S04]  /*12b60*/  VIADD R5, R0, 0x19 ;  /* 0x0000001900057836 */ /* 0x000fc80000000000 */
[----:B------:R-:W-:Y:S01]  /*12b70*/  FMUL.FTZ R16, R16, UR4 ;  /* 0x0000000410107c20 */ /* 0x000fe20008410000 */
[----:B------:R-:W-:Y:S01]  /*12b80*/  FMUL.FTZ R17, R17, UR4 ;  /* 0x0000000411117c20 */ /* 0x000fe20008410000 */
[----:B------:R-:W-:Y:S01]  /*12b90*/  FMUL.FTZ R18, R18, UR4 ;  /* 0x0000000412127c20 */ /* 0x000fe20008410000 */
[----:B------:R-:W-:Y:S01]  /*12ba0*/  FMUL.FTZ R19, R19, UR4 ;  /* 0x0000000413137c20 */ /* 0x000fe20008410000 */
[----:B------:R-:W-:Y:S01]  /*12bb0*/  MUFU.TANH R223, R16 ;  /* 0x0000001000df7308 */ /* 0x000fe20000002400 */
[----:B-----5:R-:W-:Y:S01]  /*12bc0*/  HMMA.16816.F32.BF16 R32, R8, R42, R28 ;  /* 0x0000002a0820723c */ /* 0x020fe2000004181c */
[----:B----4-:R-:W-:-:S06]  /*12bd0*/  FSEL R116, R116, -INF , !P3 ;  /* 0xff80000074747808 */ /* 0x010fcc0005800000 */
[----:B------:R-:W1:Y:S01]  /*12be0*/  MUFU.TANH R103, R17 ;  /* 0x0000001100677308 */ /* 0x000e620000002400 */
[----:B------:R-:W-:Y:S01]  /*12bf0*/  ISETP.GE.AND P3, PT, R5, R2, PT ;  /* 0x000000020500720c */ /* 0x000fe20003f66270 */
[----:B------:R-:W-:Y:S06]  /*12c00*/  HMMA.16816.F32.BF16 R28, R12, R50, RZ ;  /* 0x000000320c1c723c */ /* 0x000fec00000418ff */
[----:B------:R-:W-:Y:S08]  /*12c10*/  MUFU.TANH R222, R18 ;  /* 0x0000001200de7308 */ /* 0x000ff00000002400 */
[----:B------:R4:W5:Y:S01]  /*12c20*/  MUFU.TANH R115, R19 ;  /* 0x0000001300737308 */ /* 0x0009620000002400 */
[----:B-1----:R-:W-:-:S02]  /*12c30*/  FSEL R103, R103, -INF , !P5 ;  /* 0xff80000067677808 */ /* 0x002fc40006800000 */
[----:B------:R-:W-:Y:S01]  /*12c40*/  ISETP.GE.AND P5, PT, R5, R4, PT ;  /* 0x000000040500720c */ /* 0x000fe20003fa6270 */
[----:B------:R-:W-:Y:S02]  /*12c50*/  VIADD R5, R0, 0x21 ;  /* 0x0000002100057836 */ /* 0x000fe40000000000 */
[----:B------:R-:W-:Y:S01]  /*12c60*/  FMUL.FTZ R32, R32, UR4 ;  /* 0x0000000420207c20 */ /* 0x000fe20008410000 */
[----:B------:R-:W-:Y:S01]  /*12c70*/  FMUL.FTZ R33, R33, UR4 ;  /* 0x0000000421217c20 */ /* 0x000fe20008410000 */
[----:B------:R-:W-:Y:S01]  /*12c80*/  FMUL.FTZ R34, R34, UR4 ;  /* 0x0000000422227c20 */ /* 0x000fe20008410000 */
[----:B------:R-:W-:Y:S01]  /*12c90*/  MUFU.TANH R221, R36 ;  /* 0x0000002400dd7308 */ /* 0x000fe20000002400 */
[----:B------:R-:W-:-:S07]  /*12ca0*/  FMUL.FTZ R35, R35, UR4 ;  /* 0x0000000423237c20 */ /* 0x000fce0008410000 */
[----:B------:R-:W1:Y:S01]  /*12cb0*/  MUFU.TANH R102, R37 ;  /* 0x0000002500667308 */ /* 0x000e620000002400 */
[----:B----4-:R-:W-:Y:S01]  /*12cc0*/  HMMA.16816.F32.BF16 R16, R8, R40, R24 ;  /* 0x000000280810723c */ /* 0x010fe20000041818 */
[----:B------:R-:W4:Y:S01]  /*12cd0*/  LDSM.16.M88.4 R40, [R181] ;  /* 0x00000000b528783b */ /* 0x000f220000000200 */
[----:B-----5:R-:W-:Y:S02]  /*12ce0*/  FSEL R115, R115, -INF , !P2 ;  /* 0xff80000073737808 */ /* 0x020fe40005000000 */
[----:B------:R-:W-:Y:S02]  /*12cf0*/  ISETP.GE.AND P2, PT, R5, R2, PT ;  /* 0x000000020500720c */ /* 0x000fe40003f46270 */
[----:B------:R-:W-:Y:S01]  /*12d00*/  HMMA.16816.F32.BF16 R24, R12, R48, RZ ;  /* 0x000000300c18723c */ /* 0x000fe200000418ff */
[----:B------:R-:W5:Y:S01]  /*12d10*/  LDSM.16.M88.4 R48, [R164+0x2400] ;  /* 0x00240000a430783b */ /* 0x000f620000000200 */
[----:B------:R-:W-:Y:S08]  /*12d20*/  MUFU.TANH R220, R38 ;  /* 0x0000002600dc7308 */ /* 0x000ff00000002400 */
[----:B------:R2:W3:Y:S01]  /*12d30*/  MUFU.TANH R112, R39 ;  /* 0x0000002700707308 */ /* 0x0004e20000002400 */
[----:B-1----:R-:W-:-:S02]  /*12d40*/  FSEL R102, R102, -INF , !P3 ;  /* 0xff80000066667808 */ /* 0x002fc40005800000 */
[----:B------:R-:W-:Y:S01]  /*12d50*/  ISETP.GE.AND P3, PT, R5, R4, PT ;  /* 0x000000040500720c */ /* 0x000fe20003f66270 */
[----:B------:R-:W-:-:S04]  /*12d60*/  VIADD R5, R0, 0x29 ;  /* 0x0000002900057836 */ /* 0x000fc80000000000 */
[----:B------:R-:W-:Y:S01]  /*12d70*/  FMUL.FTZ R16, R16, UR4 ;  /* 0x0000000410107c20 */ /* 0x000fe20008410000 */
[----:B------:R-:W-:Y:S01]  /*12d80*/  FMUL.FTZ R17, R17, UR4 ;  /* 0x0000000411117c20 */ /* 0x000fe20008410000 */
[----:B------:R-:W-:Y:S01]  /*12d90*/  FMUL.FTZ R18, R18, UR4 ;  /* 0x0000000412127c20 */ /* 0x000fe20008410000 */
[----:B------:R-:W-:Y:S01]  /*12da0*/  FMUL.FTZ R19, R19, UR4 ;  /* 0x0000000413137c20 */ /* 0x000fe20008410000 */
[----:B------:R-:W-:Y:S01]  /*12db0*/  MUFU.TANH R219, R16 ;  /* 0x0000001000db7308 */ /* 0x000fe20000002400 */
[----:B--2---:R-:W-:Y:S01]  /*12dc0*/  HMMA.16816.F32.BF16 R36, R8, R46, R28 ;  /* 0x0000002e0824723c */ /* 0x004fe2000004181c */
[----:B---3--:R-:W-:-:S06]  /*12dd0*/  FSEL R112, R112, -INF , !P5 ;  /* 0xff80000070707808 */ /* 0x008fcc0006800000 */
[----:B------:R-:W1:Y:S01]  /*12de0*/  MUFU.TANH R101, R17 ;  /* 0x0000001100657308 */ /* 0x000e620000002400 */
[----:B------:R-:W-:Y:S01]  /*12df0*/  ISETP.GE.AND P5, PT, R5, R2, PT ;  /* 0x000000020500720c */ /* 0x000fe20003fa6270 */
[----:B------:R-:W-:Y:S06]  /*12e00*/  HMMA.16816.F32.BF16 R28, R12, R58, RZ ;  /* 0x0000003a0c1c723c */ /* 0x000fec00000418ff */
[----:B------:R-:W-:Y:S08]  /*12e10*/  MUFU.TANH R218, R18 ;  /* 0x0000001200da7308 */ /* 0x000ff00000002400 */
[----:B------:R2:W3:Y:S01]  /*12e20*/  MUFU.TANH R111, R19 ;  /* 0x00000013006f7308 */ /* 0x0004e20000002400 */
        /* <DEDUP_REMOVED lines=9> */
[----:B--2---:R-:W-:Y:S01]  /*12ec0*/  HMMA.16816.F32.BF16 R16, R8, R44, R24 ;  /* 0x0000002c0810723c */ /* 0x004fe20000041818 */
[----:B------:R-:W2:Y:S01]  /*12ed0*/  LDSM.16.M88.4 R44, [R180] ;  /* 0x00000000b42c783b */ /* 0x000ea20000000200 */
[----:B---3--:R-:W-:Y:S02]  /*12ee0*/  FSEL R111, R111, -INF , !P3 ;  /* 0xff8000006f6f7808 */ /* 0x008fe40005800000 */
[----:B------:R-:W-:Y:S02]  /*12ef0*/  ISETP.GE.AND P3, PT, R5, R2, PT ;  /* 0x000000020500720c */ /* 0x000fe40003f66270 */
[----:B------:R-:W-:Y:S01]  /*12f00*/  HMMA.16816.F32.BF16 R24, R12, R56, RZ ;  /* 0x000000380c18723c */ /* 0x000fe200000418ff */
[----:B------:R-:W3:Y:S01]  /*12f10*/  LDSM.16.M88.4 R56, [R164+0x2800] ;  /* 0x00280000a438783b */ /* 0x000ee20000000200 */
[----:B------:R-:W-:Y:S08]  /*12f20*/  MUFU.TANH R216, R34 ;  /* 0x0000002200d87308 */ /* 0x000ff00000002400 */
[----:B------:R4:W5:Y:S01]  /*12f30*/  MUFU.TANH R109, R35 ;  /* 0x00000023006d7308 */ /* 0x0009620000002400 */
        /* <DEDUP_REMOVED lines=8> */
[----:B----4-:R-:W-:Y:S01]  /*12fc0*/  HMMA.16816.F32.BF16 R32, R8, R42, R28 ;  /* 0x0000002a0820723c */ /* 0x010fe2000004181c */
[----:B-----5:R-:W-:-:S06]  /*12fd0*/  FSEL R109, R109, -INF , !P2 ;  /* 0xff8000006d6d7808 */ /* 0x020fcc0005000000 */
        /* <DEDUP_REMOVED lines=19> */
[----:B------:R-:W-:Y:S01]  /*13110*/  MUFU.TANH R212, R38 ;  /* 0x0000002600d47308 */ /* 0x000fe20000002400 */
[----:B------:R-:W-:Y:S07]  /*13120*/  LDSM.16.M88.4 R48, [R178] ;  /* 0x00000000b230783b */ /* 0x000fee0000000200 */
[----:B------:R2:W5:Y:S01]  /*13130*/  MUFU.TANH R113, R39 ;  /* 0x0000002700717308 */ /* 0x0005620000002400 */
[----:B-1----:R-:W-:-:S02]  /*13140*/  FSEL R99, R99, -INF , !P2 ;  /* 0xff80000063637808 */ /* 0x002fc40005000000 */
[----:B------:R-:W-:Y:S01]  /*13150*/  ISETP.GE.AND P2, PT, R5, R4, PT ;  /* 0x000000040500720c */ /* 0x000fe20003f46270 */
[----:B------:R-:W-:-:S04]  /*13160*/  VIADD R5, R0, 0x49 ;  /* 0x0000004900057836 */ /* 0x000fc80000000000 */
[----:B------:R-:W-:Y:S01]  /*13170*/  MUFU.TANH R209, R32 ;  /* 0x0000002000d17308 */ /* 0x000fe20000002400 */
[----:B------:R-:W-:Y:S01]  /*13180*/  FMUL.FTZ R16, R16, UR4 ;  /* 0x0000000410107c20 */ /* 0x000fe20008410000 */
[----:B------:R-:W-:Y:S01]  /*13190*/  FMUL.FTZ R17, R17, UR4 ;  /* 0x0000000411117c20 */ /* 0x000fe20008410000 */
[----:B------:R-:W-:Y:S01]  /*131a0*/  FMUL.FTZ R18, R18, UR4 ;  /* 0x0000000412127c20 */ /* 0x000fe20008410000 */
[----:B------:R-:W-:-:S04]  /*131b0*/  FMUL.FTZ R19, R19, UR4 ;  /* 0x0000000413137c20 */ /* 0x000fc80008410000 */
[----:B------:R-:W-:Y:S01]  /*131c0*/  MUFU.TANH R211, R16 ;  /* 0x0000001000d37308 */ /* 0x000fe20000002400 */
[----:B--2---:R-:W-:Y:S01]  /*131d0*/  HMMA.16816.F32.BF16 R36, R8, R46, R28 ;  /* 0x0000002e0824723c */ /* 0x004fe2000004181c */
[----:B-----5:R-:W-:Y:S02]  /*131e0*/  FSEL R113, R113, -INF , !P3 ;  /* 0xff80000071717808 */ /* 0x020fe40005800000 */
[----:B------:R-:W-:-:S03]  /*131f0*/  ISETP.GE.AND P3, PT, R5, R2, PT ;  /* 0x000000020500720c */ /* 0x000fc60003f66270 */
[----:B---3--:R-:W-:Y:S01]  /*13200*/  HMMA.16816.F32.BF16 R28, R12, R58, RZ ;  /* 0x0000003a0c1c723c */ /* 0x008fe200000418ff */
[----:B------:R-:W1:Y:S08]  /*13210*/  MUFU.TANH R97, R17 ;  /* 0x0000001100617308 */ /* 0x000e700000002400 */
[----:B------:R-:W-:Y:S08]  /*13220*/  MUFU.TANH R210, R18 ;  /* 0x0000001200d27308 */ /* 0x000ff00000002400 */
[----:B------:R2:W3:Y:S01]  /*13230*/  MUFU.TANH R117, R19 ;  /* 0x0000001300757308 */ /* 0x0004e20000002400 */
[----:B------:R-:W-:Y:S01]  /*13240*/  FMUL.FTZ R36, R36, UR4 ;  /* 0x0000000424247c20 */ /* 0x000fe20008410000 */
[----:B------:R-:W-:Y:S01]  /*13250*/  FMUL.FTZ R37, R37, UR4 ;  /* 0x0000000425257c20 */ /* 0x000fe20008410000 */
[----:B------:R-:W-:Y:S01]  /*13260*/  FMUL.FTZ R38, R38, UR4 ;  /* 0x0000000426267c20 */ /* 0x000fe20008410000 */
[----:B------:R-:W-:Y:S01]  /*13270*/  FMUL.FTZ R39, R39, UR4 ;  /* 0x0000000427277c20 */ /* 0x000fe20008410000 */
[----:B-1----:R-:W-:-:S02]  /*13280*/  FSEL R97, R97, -INF , !P5 ;  /* 0xff80000061617808 */ /* 0x002fc40006800000 */
[----:B------:R-:W-:Y:S01]  /*13290*/  ISETP.GE.AND P5, PT, R5, R4, PT ;  /* 0x000000040500720c */ /* 0x000fe20003fa6270 */
[----:B------:R-:W1:Y:S01]  /*132a0*/  MUFU.TANH R96, R33 ;  /* 0x0000002100607308 */ /* 0x000e620000002400 */
[----:B------:R-:W-:-:S07]  /*132b0*/  VIADD R5, R0, 0x51 ;  /* 0x0000005100057836 */ /* 0x000fce0000000000 */
[----:B------:R-:W-:Y:S01]  /*132c0*/  MUFU.TANH R208, R34 ;  /* 0x0000002200d07308 */ /* 0x000fe20000002400 */
[----:B--2---:R-:W-:Y:S01]  /*132d0*/  HMMA.16816.F32.BF16 R16, R8, R44, R24 ;  /* 0x0000002c0810723c */ /* 0x004fe20000041818 */
[----:B------:R-:W2:Y:S01]  /*132e0*/  LDSM.16.M88.4 R44, [R164+0x2c00] ;  /* 0x002c0000a42c783b */ /* 0x000ea20000000200 */
[----:B---3--:R-:W-:Y:S02]  /*132f0*/  FSEL R117, R117, -INF , !P2 ;  /* 0xff80000075757808 */ /* 0x008fe40005000000 */
[----:B------:R-:W-:Y:S02]  /*13300*/  ISETP.GE.AND P2, PT, R5, R2, PT ;  /* 0x000000020500720c */ /* 0x000fe40003f46270 */
[----:B------:R-:W-:Y:S01]  /*13310*/  HMMA.16816.F32.BF16 R24, R12, R56, RZ ;  /* 0x000000380c18723c */ /* 0x000fe200000418ff */
[----:B------:R4:W3:Y:S01]  /*13320*/  MUFU.TANH R120, R35 ;  /* 0x0000002300787308 */ /* 0x0008e20000002400 */
[----:B------:R-:W-:Y:S01]  /*13330*/  LDSM.16.M88.4 R56, [R164+0x3c00] ;  /* 0x003c0000a438783b */ /* 0x000fe20000000200 */
[----:B-1----:R-:W-:-:S02]  /*13340*/  FSEL R96, R96, -INF , !P3 ;  /* 0xff80000060607808 */ /* 0x002fc40005800000 */
[----:B------:R-:W-:Y:S01]  /*13350*/  ISETP.GE.AND P3, PT, R5, R4, PT ;  /* 0x000000040500720c */ /* 0x000fe20003f66270 */
[----:B------:R-:W-:-:S03]  /*13360*/  VIADD R5, R0, 0x59 ;  /* 0x0000005900057836 */ /* 0x000fc60000000000 */
[----:B------:R-:W-:Y:S08]  /*13370*/  MUFU.TANH R204, R36 ;  /* 0x0000002400cc7308 */ /* 0x000ff00000002400 */
[----:B------:R-:W1:Y:S01]  /*13380*/  MUFU.TANH R92, R37 ;  /* 0x00000025005c7308 */ /* 0x000e620000002400 */
[----:B------:R-:W-:Y:S01]  /*13390*/  FMUL.FTZ R16, R16, UR4 ;  /* 0x0000000410107c20 */ /* 0x000fe20008410000 */
[----:B------:R-:W-:Y:S01]  /*133a0*/  FMUL.FTZ R17, R17, UR4 ;  /* 0x0000000411117c20 */ /* 0x000fe20008410000 */
[----:B------:R-:W-:Y:S01]  /*133b0*/  FMUL.FTZ R18, R18, UR4 ;  /* 0x0000000412127c20 */ /* 0x000fe20008410000 */
[----:B------:R-:W-:Y:S01]  /*133c0*/  FMUL.FTZ R19, R19, UR4 ;  /* 0x0000000413137c20 */ /* 0x000fe20008410000 */
[----:B----4-:R-:W-:Y:S01]  /*133d0*/  HMMA.16816.F32.BF16 R32, R8, R42, R28 ;  /* 0x0000002a0820723c */ /* 0x010fe2000004181c */
[----:B---3--:R-:W-:-:S02]  /*133e0*/  FSEL R120, R120, -INF , !P5 ;  /* 0xff80000078787808 */ /* 0x008fc40006800000 */
[----:B------:R-:W-:Y:S01]  /*133f0*/  MUFU.TANH R207, R16 ;  /* 0x0000001000cf7308 */ /* 0x000fe20000002400 */
[----:B------:R-:W-:-:S07]  /*13400*/  ISETP.GE.AND P5, PT, R5, R2, PT ;  /* 0x000000020500720c */ /* 0x000fce0003fa6270 */
[----:B------:R-:W3:Y:S01]  /*13410*/  MUFU.TANH R93, R17 ;  /* 0x00000011005d7308 */ /* 0x000ee20000002400 */
[----:B-1----:R-:W-:Y:S01]  /*13420*/  FSEL R92, R92, -INF , !P5 ;  /* 0xff8000005c5c7808 */ /* 0x002fe20006800000 */
[----:B--2---:R-:W-:Y:S06]  /*13430*/  HMMA.16816.F32.BF16 R28, R12, R46, RZ ;  /* 0x0000002e0c1c723c */ /* 0x004fec00000418ff */
[----:B------:R-:W-:Y:S05]  /*13440*/  MUFU.TANH R205, R18 ;  /* 0x0000001200cd7308 */ /* 0x000fea0000002400 */
[----:B------:R-:W-:Y:S01]  /*13450*/  FMUL.FTZ R32, R32, UR4 ;  /* 0x0000000420207c20 */ /* 0x000fe20008410000 */
[----:B------:R-:W-:Y:S01]  /*13460*/  FMUL.FTZ R33, R33, UR4 ;  /* 0x0000000421217c20 */ /* 0x000fe20008410000 */
[----:B------:R-:W-:Y:S01]  /*13470*/  FMUL.FTZ R34, R34, UR4 ;  /* 0x0000000422227c20 */ /* 0x000fe20008410000 */
[----:B------:R1:W2:Y:S01]  /*13480*/  MUFU.TANH R122, R19 ;  /* 0x00000013007a7308 */ /* 0x0002a20000002400 */
[----:B------:R-:W-:Y:S01]  /*13490*/  FMUL.FTZ R35, R35, UR4 ;  /* 0x0000000423237c20 */ /* 0x000fe20008410000 */
[----:B---3--:R-:W-:-:S02]  /*134a0*/  FSEL R93, R93, -INF , !P2 ;  /* 0xff8000005d5d7808 */ /* 0x008fc40005000000 */
[----:B------:R-:W-:Y:S01]  /*134b0*/  ISETP.GE.AND P2, PT, R5, R4, PT ;  /* 0x000000040500720c */ /* 0x000fe20003f46270 */
[----:B------:R-:W-:-:S03]  /*134c0*/  VIADD R5, R0, 0x61 ;  /* 0x0000006100057836 */ /* 0x000fc60000000000 */
[----:B------:R-:W-:Y:S02]  /*134d0*/  MUFU.TANH R203, R38 ;  /* 0x0000002600cb7308 */ /* 0x000fe40000002400 */
[----:B------:R-:W-:-:S06]  /*134e0*/  ISETP.GE.AND P5, PT, R5, R4, PT ;  /* 0x000000040500720c */ /* 0x000fcc0003fa6270 */
[----:B------:R3:W4:Y:S01]  /*134f0*/  MUFU.TANH R53, R39 ;  /* 0x0000002700357308 */ /* 0x0007220000002400 */
[----:B-1----:R-:W-:Y:S01]  /*13500*/  HMMA.16816.F32.BF16 R16, R8, R40, R24 ;  /* 0x000000280810723c */ /* 0x002fe20000041818 */
[----:B------:R-:W1:Y:S01]  /*13510*/  LDSM.16.M88.4 R40, [R164+0x3000] ;  /* 0x00300000a428783b */ /* 0x000e620000000200 */
[----:B--2---:R-:W-:Y:S02]  /*13520*/  FSEL R122, R122, -INF , !P3 ;  /* 0xff8000007a7a7808 */ /* 0x004fe40005800000 */
[----:B------:R-:W-:Y:S01]  /*13530*/  ISETP.GE.AND P3, PT, R5, R2, PT ;  /* 0x000000020500720c */ /* 0x000fe20003f66270 */
[----:B------:R-:W-:Y:S01]  /*13540*/  VIADD R5, R0, 0x69 ;  /* 0x0000006900057836 */ /* 0x000fe20000000000 */
[----:B------:R-:W-:Y:S01]  /*13550*/  HMMA.16816.F32.BF16 R24, R12, R44, RZ ;  /* 0x0000002c0c18723c */ /* 0x000fe200000418ff */
[----:B------:R-:W2:Y:S01]  /*13560*/  LDSM.16.M88.4 R44, [R177] ;  /* 0x00000000b12c783b */ /* 0x000ea20000000200 */
[----:B------:R-:W-:Y:S04]  /*13570*/  MUFU.TANH R200, R32 ;  /* 0x0000002000c87308 */ /* 0x000fe80000002400 */
[----:B---3--:R-:W-:Y:S04]  /*13580*/  HMMA.16816.F32.BF16 R36, R8, R50, R28 ;  /* 0x000000320824723c */ /* 0x008fe8000004181c */
[----:B------:R-:W3:Y:S01]  /*13590*/  MUFU.TANH R95, R33 ;  /* 0x00000021005f7308 */ /* 0x000ee20000002400 */
[----:B----4-:R-:W-:-:S02]  /*135a0*/  FSEL R123, R53, -INF , !P2 ;  /* 0xff800000357b7808 */ /* 0x010fc40005000000 */
[----:B------:R-:W-:-:S05]  /*135b0*/  ISETP.GE.AND P2, PT, R5, R2, PT ;  /* 0x000000020500720c */ /* 0x000fca0003f46270 */
[----:B------:R-:W-:Y:S01]  /*135c0*/  FMUL.FTZ R16, R16, UR4 ;  /* 0x0000000410107c20 */ /* 0x000fe20008410000 */
[----:B------:R-:W-:Y:S01]  /*135d0*/  FMUL.FTZ R17, R17, UR4 ;  /* 0x0000000411117c20 */ /* 0x000fe20008410000 */
[----:B------:R-:W-:Y:S01]  /*135e0*/  FMUL.FTZ R18, R18, UR4 ;  /* 0x0000000412127c20 */ /* 0x000fe20008410000 */
[----:B------:R-:W-:Y:S01]  /*135f0*/  FMUL.FTZ R19, R19, UR4 ;  /* 0x0000000413137c20 */ /* 0x000fe20008410000 */
[----:B------:R-:W-:Y:S01]  /*13600*/  MUFU.TANH R202, R16 ;  /* 0x0000001000ca7308 */ /* 0x000fe20000002400 */
[----:B---3--:R-:W-:-:S07]  /*13610*/  FSEL R95, R95, -INF , !P2 ;  /* 0xff8000005f5f7808 */ /* 0x008fce0005000000 */
[----:B------:R-:W3:Y:S01]  /*13620*/  MUFU.TANH R94, R17 ;  /* 0x00000011005e7308 */ /* 0x000ee20000002400 */
[----:B------:R-:W-:Y:S01]  /*13630*/  FMUL.FTZ R36, R36, UR4 ;  /* 0x0000000424247c20 */ /* 0x000fe20008410000 */
[----:B-1----:R-:W-:Y:S01]  /*13640*/  HMMA.16816.F32.BF16 R28, R12, R42, RZ ;  /* 0x0000002a0c1c723c */ /* 0x002fe200000418ff */
[----:B------:R-:W-:Y:S01]  /*13650*/  FMUL.FTZ R37, R37, UR4 ;  /* 0x0000000425257c20 */ /* 0x000fe20008410000 */
[----:B------:R-:W-:-:S04]  /*13660*/  FMUL.FTZ R38, R38, UR4 ;  /* 0x0000000426267c20 */ /* 0x000fc80008410000 */
[----:B------:R-:W-:Y:S01]  /*13670*/  MUFU.TANH R201, R18 ;  /* 0x0000001200c97308 */ /* 0x000fe20000002400 */
[----:B------:R-:W-:-:S07]  /*13680*/  FMUL.FTZ R39, R39, UR4 ;  /* 0x0000000427277c20 */ /* 0x000fce0008410000 */
[----:B------:R-:W1:Y:S01]  /*13690*/  MUFU.TANH R121, R19 ;  /* 0x0000001300797308 */ /* 0x000e620000002400 */
[----:B---3--:R-:W-:Y:S02]  /*136a0*/  FSEL R94, R94, -INF , !P3 ;  /* 0xff8000005e5e7808 */ /* 0x008fe40005800000 */
[----:B------:R-:W-:Y:S01]  /*136b0*/  ISETP.GE.AND P3, PT, R5, R4, PT ;  /* 0x000000040500720c */ /* 0x000fe20003f66270 */
[----:B------:R-:W-:-:S04]  /*136c0*/  VIADD R5, R0, 0x71 ;  /* 0x0000007100057836 */ /* 0x000fc80000000000 */
[----:B------:R-:W-:Y:S01]  /*136d0*/  MUFU.TANH R199, R34 ;  /* 0x0000002200c77308 */ /* 0x000fe20000002400 */
[----:B------:R-:W-:Y:S01]  /*136e0*/  ISETP.GE.AND P2, PT, R5, R4, PT ;  /* 0x000000040500720c */ /* 0x000fe20003f46270 */
[C---:B--2---:R-:W-:Y:S06]  /*136f0*/  HMMA.16816.F32.BF16 R28, R8.reuse, R46, R28 ;  /* 0x0000002e081c723c */ /* 0x044fec000004181c */
[----:B------:R2:W3:Y:S01]  /*13700*/  MUFU.TANH R118, R35 ;  /* 0x0000002300767308 */ /* 0x0004e20000002400 */
[----:B-1----:R-:W-:Y:S01]  /*13710*/  FSEL R121, R121, -INF , !P5 ;  /* 0xff80000079797808 */ /* 0x002fe20006800000 */
[----:B------:R-:W-:Y:S01]  /*13720*/  HMMA.16816.F32.BF16 R16, R8, R48, R24 ;  /* 0x000000300810723c */ /* 0x000fe20000041818 */
[----:B------:R-:W1:Y:S01]  /*13730*/  LDSM.16.M88.4 R48, [R164+0x3400] ;  /* 0x00340000a430783b */ /* 0x000e620000000200 */
[----:B------:R-:W-:Y:S01]  /*13740*/  ISETP.GE.AND P5, PT, R5, R2, PT ;  /* 0x000000020500720c */ /* 0x000fe20003fa6270 */
[----:B------:R-:W-:-:S03]  /*13750*/  VIADD R5, R0, 0x79 ;  /* 0x0000007900057836 */ /* 0x000fc60000000000 */
[----:B------:R-:W-:Y:S01]  /*13760*/  MUFU.TANH R187, R36 ;  /* 0x0000002400bb7308 */ /* 0x000fe20000002400 */
[----:B------:R-:W-:Y:S01]  /*13770*/  HMMA.16816.F32.BF16 R24, R12, R40, RZ ;  /* 0x000000280c18723c */ /* 0x000fe200000418ff */
[----:B------:R-:W-:Y:S06]  /*13780*/  LDSM.16.M88.4 R40, [R164+0x3800] ;  /* 0x00380000a428783b */ /* 0x000fec0000000200 */
[----:B------:R-:W4:Y:S01]  /*13790*/  MUFU.TANH R90, R37 ;  /* 0x00000025005a7308 */ /* 0x000f220000002400 */
[----:B--2---:R-:W2:Y:S01]  /*137a0*/  LDSM.16.M88.4 R32, [R176] ;  /* 0x00000000b020783b */ /* 0x004ea20000000200 */
[----:B---3--:R-:W-:-:S02]  /*137b0*/  FSEL R118, R118, -INF , !P3 ;  /* 0xff80000076767808 */ /* 0x008fc40005800000 */
[----:B------:R-:W-:Y:S01]  /*137c0*/  ISETP.GE.AND P3, PT, R5, R2, PT ;  /* 0x000000020500720c */ /* 0x000fe20003f66270 */
[----:B------:R-:W-:Y:S01]  /*137d0*/  FMUL.FTZ R28, R28, UR4 ;  /* 0x000000041c1c7c20 */ /* 0x000fe20008410000 */
[----:B------:R-:W-:Y:S01]  /*137e0*/  FMUL.FTZ R29, R29, UR4 ;  /* 0x000000041d1d7c20 */ /* 0x000fe20008410000 */
[----:B------:R-:W-:Y:S01]  /*137f0*/  FMUL.FTZ R30, R30, UR4 ;  /* 0x000000041e1e7c20 */ /* 0x000fe20008410000 */
[----:B------:R-:W-:Y:S01]  /*13800*/  MUFU.TANH R161, R38 ;  /* 0x0000002600a17308 */ /* 0x000fe20000002400 */
[----:B------:R-:W-:Y:S01]  /*13810*/  FMUL.FTZ R31, R31, UR4 ;  /* 0x000000041f1f7c20 */ /* 0x000fe20008410000 */
[----:B------:R-:W-:Y:S01]  /*13820*/  FMUL.FTZ R16, R16, UR4 ;  /* 0x0000000410107c20 */ /* 0x000fe20008410000 */
[----:B------:R-:W-:Y:S01]  /*13830*/  FMUL.FTZ R17, R17, UR4 ;  /* 0x0000000411117c20 */ /* 0x000fe20008410000 */
[----:B------:R-:W-:Y:S01]  /*13840*/  FMUL.FTZ R18, R18, UR4 ;  /* 0x0000000412127c20 */ /* 0x000fe20008410000 */
[----:B------:R-:W-:-:S03]  /*13850*/  FMUL.FTZ R19, R19, UR4 ;  /* 0x0000000413137c20 */ /* 0x000fc60008410000 */
[----:B------:R-:W-:Y:S01]  /*13860*/  MUFU.TANH R198, R16 ;  /* 0x0000001000c67308 */ /* 0x000fe20000002400 */
[----:B----4-:R-:W-:-:S07]  /*13870*/  FSEL R90, R90, -INF , !P3 ;  /* 0xff8000005a5a7808 */ /* 0x010fce0005800000 */
[----:B------:R-:W3:Y:S08]  /*13880*/  MUFU.TANH R91, R17 ;  /* 0x00000011005b7308 */ /* 0x000ef00000002400 */
[----:B------:R-:W-:Y:S08]  /*13890*/  MUFU.TANH R191, R18 ;  /* 0x0000001200bf7308 */ /* 0x000ff00000002400 */
[----:B------:R4:W5:Y:S01]  /*138a0*/  MUFU.TANH R114, R19 ;  /* 0x0000001300727308 */ /* 0x0009620000002400 */
[----:B---3--:R-:W-:-:S02]  /*138b0*/  FSEL R91, R91, -INF , !P5 ;  /* 0xff8000005b5b7808 */ /* 0x008fc40006800000 */
[----:B------:R-:W-:Y:S01]  /*138c0*/  ISETP.GE.AND P5, PT, R5, R4, PT ;  /* 0x000000040500720c */ /* 0x000fe20003fa6270 */
[----:B------:R-:W-:-:S04]  /*138d0*/  VIADD R5, R0, 0x81 ;  /* 0x0000008100057836 */ /* 0x000fc80000000000 */
[----:B------:R-:W3:Y:S01]  /*138e0*/  MUFU.TANH R21, R39 ;  /* 0x0000002700157308 */ /* 0x000ee20000002400 */
[----:B------:R-:W-:-:S07]  /*138f0*/  ISETP.GE.AND P3, PT, R5, R4, PT ;  /* 0x000000040500720c */ /* 0x000fce0003f66270 */
[----:B------:R-:W-:Y:S01]  /*13900*/  MUFU.TANH R156, R28 ;  /* 0x0000001c009c7308 */ /* 0x000fe20000002400 */
[----:B----4-:R-:W-:Y:S01]  /*13910*/  HMMA.16816.F32.BF16 R16, R8, R44, R24 ;  /* 0x0000002c0810723c */ /* 0x010fe20000041818 */
[----:B------:R-:W-:Y:S01]  /*13920*/  LDSM.16.M88.4 R44, [R164+0x4000] ;  /* 0x00400000a42c783b */ /* 0x000fe20000000200 */
[----:B-----5:R-:W-:Y:S02]  /*13930*/  FSEL R124, R114, -INF , !P2 ;  /* 0xff800000727c7808 */ /* 0x020fe40005000000 */
[-C--:B------:R-:W-:Y:S01]  /*13940*/  ISETP.GE.AND P2, PT, R5, R2.reuse, PT ;  /* 0x000000020500720c */ /* 0x080fe20003f46270 */
[----:B------:R-:W-:Y:S01]  /*13950*/  VIADD R5, R0, 0x89 ;  /* 0x0000008900057836 */ /* 0x000fe20000000000 */
[----:B-1----:R-:W-:Y:S01]  /*13960*/  HMMA.16816.F32.BF16 R24, R12, R48, RZ ;  /* 0x000000300c18723c */ /* 0x002fe200000418ff */
[----:B------:R-:W1:Y:S01]  /*13970*/  MUFU.TANH R88, R29 ;  /* 0x0000001d00587308 */ /* 0x000e620000002400 */
[----:B---3--:R-:W-:Y:S02]  /*13980*/  FSEL R125, R21, -INF , !P5 ;  /* 0xff800000157d7808 */ /* 0x008fe40006800000 */
[----:B------:R-:W-:-:S05]  /*13990*/  ISETP.GE.AND P5, PT, R5, R2, PT ;  /* 0x000000020500720c */ /* 0x000fca0003fa6270 */
[----:B------:R-:W-:Y:S08]  /*139a0*/  MUFU.TANH R155, R30 ;  /* 0x0000001e009b7308 */ /* 0x000ff00000002400 */
[----:B------:R3:W-:Y:S01]  /*139b0*/  MUFU.TANH R107, R31 ;  /* 0x0000001f006b7308 */ /* 0x0007e20000002400 */
[----:B------:R-:W-:Y:S01]  /*139c0*/  FMUL.FTZ R16, R16, UR4 ;  /* 0x0000000410107c20 */ /* 0x000fe20008410000 */
[----:B------:R-:W-:Y:S01]  /*139d0*/  FMUL.FTZ R17, R17, UR4 ;  /* 0x0000000411117c20 */ /* 0x000fe20008410000 */
[----:B------:R-:W-:Y:S01]  /*139e0*/  FMUL.FTZ R18, R18, UR4 ;  /* 0x0000000412127c20 */ /* 0x000fe20008410000 */
[----:B------:R-:W-:Y:S01]  /*139f0*/  FMUL.FTZ R19, R19, UR4 ;  /* 0x0000000413137c20 */ /* 0x000fe20008410000 */
[----:B-1----:R-:W-:-:S02]  /*13a00*/  FSEL R88, R88, -INF , !P5 ;  /* 0xff80000058587808 */ /* 0x002fc40006800000 */
[----:B--2---:R-:W-:Y:S01]  /*13a10*/  HMMA.16816.F32.BF16 R24, R8, R32, R24 ;  /* 0x000000200818723c */ /* 0x004fe20000041818 */
[----:B------:R-:W-:Y:S08]  /*13a20*/  MUFU.TANH R160, R16 ;  /* 0x0000001000a07308 */ /* 0x000ff00000002400 */
[----:B------:R-:W1:Y:S01]  /*13a30*/  MUFU.TANH R87, R17 ;  /* 0x0000001100577308 */ /* 0x000e620000002400 */
[----:B---3--:R-:W-:Y:S07]  /*13a40*/  HMMA.16816.F32.BF16 R28, R12, R42, RZ ;  /* 0x0000002a0c1c723c */ /* 0x008fee00000418ff */
[----:B------:R-:W-:Y:S07]  /*13a50*/  MUFU.TANH R158, R18 ;  /* 0x00000012009e7308 */ /* 0x000fee0000002400 */
[----:B------:R-:W-:Y:S01]  /*13a60*/  FMUL.FTZ R24, R24, UR4 ;  /* 0x0000000418187c20 */ /* 0x000fe20008410000 */
[----:B------:R2:W3:Y:S01]  /*13a70*/  MUFU.TANH R108, R19 ;  /* 0x00000013006c7308 */ /* 0x0004e20000002400 */
[----:B------:R-:W-:Y:S01]  /*13a80*/  FMUL.FTZ R25, R25, UR4 ;  /* 0x0000000419197c20 */ /* 0x000fe20008410000 */
[----:B------:R-:W-:Y:S01]  /*13a90*/  FMUL.FTZ R26, R26, UR4 ;  /* 0x000000041a1a7c20 */ /* 0x000fe20008410000 */
[----:B------:R-:W-:Y:S01]  /*13aa0*/  FMUL.FTZ R27, R27, UR4 ;  /* 0x000000041b1b7c20 */ /* 0x000fe20008410000 */
[----:B-1----:R-:W-:-:S02]  /*13ab0*/  FSEL R87, R87, -INF , !P2 ;  /* 0xff80000057577808 */ /* 0x002fc40005000000 */
[----:B------:R-:W-:Y:S01]  /*13ac0*/  ISETP.GE.AND P2, PT, R5, R4, PT ;  /* 0x000000040500720c */ /* 0x000fe20003f46270 */
[----:B------:R-:W-:Y:S01]  /*13ad0*/  VIADD R5, R0, 0x99 ;  /* 0x0000009900057836 */ /* 0x000fe20000000000 */
[----:B------:R-:W-:Y:S02]  /*13ae0*/  MUFU.TANH R152, R24 ;  /* 0x0000001800987308 */ /* 0x000fe40000002400 */
[----:B------:R-:W-:Y:S02]  /*13af0*/  FSEL R129, R107, -INF , !P2 ;  /* 0xff8000006b817808 */ /* 0x000fe40005000000 */
[----:B------:R-:W-:-:S04]  /*13b00*/  ISETP.GE.AND P2, PT, R5, R2, PT ;  /* 0x000000020500720c */ /* 0x000fc80003f46270 */
[----:B------:R-:W-:Y:S01]  /*13b10*/  MUFU.TANH R89, R25 ;  /* 0x0000001900597308 */ /* 0x000fe20000002400 */
[----:B--2---:R-:W-:Y:S01]  /*13b20*/  HMMA.16816.F32.BF16 R16, R12, R50, RZ ;  /* 0x000000320c10723c */ /* 0x004fe200000418ff */
[----:B------:R-:W1:Y:S01]  /*13b30*/  LDSM.16.M88.4 R48, [R175] ;  /* 0x00000000af30783b */ /* 0x000e620000000200 */
[----:B---3--:R-:W-:-:S05]  /*13b40*/  FSEL R128, R108, -INF , !P3 ;  /* 0xff8000006c807808 */ /* 0x008fca0005800000 */
[----:B------:R-:W-:Y:S08]  /*13b50*/  MUFU.TANH R130, R26 ;  /* 0x0000001a00827308 */ /* 0x000ff00000002400 */
[----:B------:R2:W-:Y:S09]  /*13b60*/  MUFU.TANH R106, R27 ;  /* 0x0000001b006a7308 */ /* 0x0005f20000002400 */
[----:B------:R-:W-:Y:S06]  /*13b70*/  HMMA.16816.F32.BF16 R36, R8, R34, R16 ;  /* 0x000000220824723c */ /* 0x000fec0000041810 */
[C---:B------:R-:W-:Y:S01]  /*13b80*/  HMMA.16816.F32.BF16 R32, R12.reuse, R40, RZ ;  /* 0x000000280c20723c */ /* 0x040fe200000418ff */
[----:B------:R-:W3:Y:S05]  /*13b90*/  LDSM.16.M88.4 R40, [R164+0x4400] ;  /* 0x00440000a428783b */ /* 0x000eea0000000200 */
[C---:B------:R-:W-:Y:S06]  /*13ba0*/  HMMA.16816.F32.BF16 R16, R12.reuse, R56, RZ ;  /* 0x000000380c10723c */ /* 0x040fec00000418ff */
[----:B--2---:R-:W-:Y:S06]  /*13bb0*/  HMMA.16816.F32.BF16 R24, R12, R58, RZ ;  /* 0x0000003a0c18723c */ /* 0x004fec00000418ff */
[----:B------:R-:W-:Y:S01]  /*13bc0*/  FMUL.FTZ R7, R36, UR4 ;  /* 0x0000000424077c20 */ /* 0x000fe20008410000 */
[C---:B-1----:R-:W-:Y:S03]  /*13bd0*/  HMMA.16816.F32.BF16 R76, R8.reuse, R50, R28 ;  /* 0x00000032084c723c */ /* 0x042fe6000004181c */
[----:B------:R1:W-:Y:S03]  /*13be0*/  MUFU.TANH R127, R7 ;  /* 0x00000007007f7308 */ /* 0x0003e60000002400 */
[C---:B------:R-:W-:Y:S01]  /*13bf0*/  HMMA.16816.F32.BF16 R72, R8.reuse, R48, R32 ;  /* 0x000000300848723c */ /* 0x040fe20000041820 */
[----:B------:R-:W2:Y:S04]  /*13c00*/  LDSM.16.M88.4 R32, [R173] ;  /* 0x00000000ad20783b */ /* 0x000ea80000000200 */
[----:B------:R-:W4:Y:S01]  /*13c10*/  LDSM.16.M88.4 R48, [R164+0x4800] ;  /* 0x00480000a430783b */ /* 0x000f220000000200 */
[----:B------:R-:W-:Y:S06]  /*13c20*/  HMMA.16816.F32.BF16 R80, R8, R60, R16 ;  /* 0x0000003c0850723c */ /* 0x000fec0000041810 */
[----:B------:R-:W-:Y:S01]  /*13c30*/  HMMA.16816.F32.BF16 R28, R12, R46, RZ ;  /* 0x0000002e0c1c723c */ /* 0x000fe200000418ff */
[----:B-1----:R-:W-:-:S04]  /*13c40*/  FMUL.FTZ R7, R37, UR4 ;  /* 0x0000000425077c20 */ /* 0x002fc80008410000 */
[----:B------:R1:W5:Y:S01]  /*13c50*/  MUFU.TANH R86, R7 ;  /* 0x0000000700567308 */ /* 0x0003620000002400 */
[----:B------:R-:W-:Y:S01]  /*13c60*/  HMMA.16816.F32.BF16 R16, R12, R44, RZ ;  /* 0x0000002c0c10723c */ /* 0x000fe200000418ff */
[----:B------:R-:W-:Y:S05]  /*13c70*/  LDSM.16.M88.4 R44, [R171] ;  /* 0x00000000ab2c783b */ /* 0x000fea0000000200 */
[----:B------:R-:W-:Y:S06]  /*13c80*/  HMMA.16816.F32.BF16 R60, R8, R62, R24 ;  /* 0x0000003e083c723c */ /* 0x000fec0000041818 */
[----:B---3--:R-:W-:Y:S01]  /*13c90*/  HMMA.16816.F32.BF16 R24, R12, R42, RZ ;  /* 0x0000002a0c18723c */ /* 0x008fe200000418ff */
[----:B-1----:R-:W-:Y:S01]  /*13ca0*/  FMUL.FTZ R7, R38, UR4 ;  /* 0x0000000426077c20 */ /* 0x002fe20008410000 */
[----:B-----5:R-:W-:-:S03]  /*13cb0*/  FSEL R86, R86, -INF , !P2 ;  /* 0xff80000056567808 */ /* 0x020fc60005000000 */
[----:B------:R1:W-:Y:S01]  /*13cc0*/  MUFU.TANH R126, R7 ;  /* 0x00000007007e7308 */ /* 0x0003e20000002400 */
[C---:B--2---:R-:W-:Y:S06]  /*13cd0*/  HMMA.16816.F32.BF16 R68, R8.reuse, R34, R28 ;  /* 0x000000220844723c */ /* 0x044fec000004181c */
[----:B------:R-:W-:Y:S01]  /*13ce0*/  HMMA.16816.F32.BF16 R64, R8, R32, R16 ;  /* 0x000000200840723c */ /* 0x000fe20000041810 */
[----:B------:R-:W-:Y:S05]  /*13cf0*/  LDSM.16.M88.4 R32, [R164+0x4c00] ;  /* 0x004c0000a420783b */ /* 0x000fea0000000200 */
[----:B------:R-:W-:Y:S01]  /*13d00*/  HMMA.16816.F32.BF16 R28, R12, R40, RZ ;  /* 0x000000280c1c723c */ /* 0x000fe200000418ff */
[----:B-1----:R-:W-:-:S02]  /*13d10*/  FMUL.FTZ R7, R39, UR4 ;  /* 0x0000000427077c20 */ /* 0x002fc40008410000 */
[----:B------:R-:W1:Y:S03]  /*13d20*/  LDSM.16.M88.4 R36, [R172] ;  /* 0x00000000ac24783b */ /* 0x000e660000000200 */
[----:B----4-:R-:W-:Y:S01]  /*13d30*/  HMMA.16816.F32.BF16 R16, R12, R48, RZ ;  /* 0x000000300c10723c */ /* 0x010fe200000418ff */
[----:B------:R2:W3:Y:S02]  /*13d40*/  MUFU.TANH R85, R7 ;  /* 0x0000000700557308 */ /* 0x0004e40000002400 */
[----:B--2---:R-:W-:-:S06]  /*13d50*/  FMUL.FTZ R7, R73, UR4 ;  /* 0x0000000449077c20 */ /* 0x004fcc0008410000 */
[----:B------:R2:W4:Y:S02]  /*13d60*/  MUFU.TANH R23, R7 ;  /* 0x0000000700177308 */ /* 0x0005240000002400 */
[----:B--2---:R-:W-:-:S07]  /*13d70*/  FMUL.FTZ R7, R75, UR4 ;  /* 0x000000044b077c20 */ /* 0x004fce0008410000 */
[----:B-1----:R-:W-:Y:S01]  /*13d80*/  HMMA.16816.F32.BF16 R40, R8, R36, R28 ;  /* 0x000000240828723c */ /* 0x002fe2000004181c */
[----:B------:R-:W1:Y:S01]  /*13d90*/  LDSM.16.M88.4 R28, [R170] ;  /* 0x00000000aa1c783b */ /* 0x000e620000000200 */
[----:B------:R-:W-:-:S04]  /*13da0*/  DEPBAR.LE SB0, 0x0 ;  /* 0x000080000000791a */ /* 0x000fc80000000000 */
[----:B------:R2:W5:Y:S01]  /*13db0*/  MUFU.TANH R84, R7 ;  /* 0x0000000700547308 */ /* 0x0005620000002400 */
[C---:B------:R-:W-:Y:S06]  /*13dc0*/  HMMA.16816.F32.BF16 R56, R8.reuse, R38, R24 ;  /* 0x000000260838723c */ /* 0x040fec0000041818 */
[----:B------:R-:W-:Y:S06]  /*13dd0*/  HMMA.16816.F32.BF16 R36, R8, R44, R16 ;  /* 0x0000002c0824723c */ /* 0x000fec0000041810 */
[----:B------:R-:W-:Y:S01]  /*13de0*/  HMMA.16816.F32.BF16 R24, R12, R32, RZ ;  /* 0x000000200c18723c */ /* 0x000fe200000418ff */
[----:B--2---:R-:W-:-:S04]  /*13df0*/  FMUL.FTZ R7, R77, UR4 ;  /* 0x000000044d077c20 */ /* 0x004fc80008410000 */
[----:B------:R-:W-:Y:S01]  /*13e00*/  FMUL.FTZ R21, R41, UR4 ;  /* 0x0000000429157c20 */ /* 0x000fe20008410000 */
[C---:B------:R-:W-:Y:S01]  /*13e10*/  HMMA.16816.F32.BF16 R16, R12.reuse, R50, RZ ;  /* 0x000000320c10723c */ /* 0x040fe200000418ff */
[----:B------:R2:W-:Y:S05]  /*13e20*/  MUFU.TANH R22, R7 ;  /* 0x0000000700167308 */ /* 0x0005ea0000002400 */
[----:B------:R-:W-:Y:S03]  /*13e30*/  HMMA.16816.F32.BF16 R12, R12, R34, RZ ;  /* 0x000000220c0c723c */ /* 0x000fe600000418ff */
[----:B------:R3:W-:Y:S09]  /*13e40*/  MUFU.TANH R41, R21 ;  /* 0x0000001500297308 */ /* 0x0007f20000002400 */
[----:B-1----:R-:W-:Y:S01]  /*13e50*/  HMMA.16816.F32.BF16 R24, R8, R28, R24 ;  /* 0x0000001c0818723c */ /* 0x002fe20000041818 */
[----:B--2---:R-:W-:-:S04]  /*13e60*/  FMUL.FTZ R7, R79, UR4 ;  /* 0x000000044f077c20 */ /* 0x004fc80008410000 */
[----:B------:R1:W-:Y:S01]  /*13e70*/  MUFU.TANH R77, R7 ;  /* 0x00000007004d7308 */ /* 0x0003e20000002400 */
[----:B------:R-:W-:Y:S01]  /*13e80*/  HMMA.16816.F32.BF16 R16, R8, R46, R16 ;  /* 0x0000002e0810723c */ /* 0x000fe20000041810 */
[----:B---3--:R-:W-:-:S05]  /*13e90*/  FMUL.FTZ R21, R59, UR4 ;  /* 0x000000043b157c20 */ /* 0x008fca0008410000 */
[----:B------:R-:W-:Y:S01]  /*13ea0*/  HMMA.16816.F32.BF16 R12, R8, R30, R12 ;  /* 0x0000001e080c723c */ /* 0x000fe2000004180c */
[----:B-1----:R-:W-:-:S04]  /*13eb0*/  FMUL.FTZ R7, R81, UR4 ;  /* 0x0000000451077c20 */ /* 0x002fc80008410000 */
[----:B------:R1:W2:-:S13]  /*13ec0*/  MUFU.TANH R73, R7 ;  /* 0x0000000700497308 */ /* 0x00029a0000002400 */
[----:B------:R-:W-:Y:S01]  /*13ed0*/  FMUL.FTZ R8, R17, UR4 ;  /* 0x0000000411087c20 */ /* 0x000fe20008410000 */
[----:B-1----:R-:W-:-:S04]  /*13ee0*/  FMUL.FTZ R7, R83, UR4 ;  /* 0x0000000453077c20 */ /* 0x002fc80008410000 */
[----:B------:R1:W3:Y:S02]  /*13ef0*/  MUFU.TANH R75, R7 ;  /* 0x00000007004b7308 */ /* 0x0002e40000002400 */
[----:B-1----:R-:W-:-:S06]  /*13f00*/  FMUL.FTZ R7, R61, UR4 ;  /* 0x000000043d077c20 */ /* 0x002fcc0008410000 */
[----:B------:R1:W3:Y:S02]  /*13f10*/  MUFU.TANH R61, R7 ;  /* 0x00000007003d7308 */ /* 0x0002e40000002400 */
[----:B-1----:R-:W-:-:S06]  /*13f20*/  FMUL.FTZ R7, R63, UR4 ;  /* 0x000000043f077c20 */ /* 0x002fcc0008410000 */
[----:B------:R1:W3:Y:S02]  /*13f30*/  MUFU.TANH R53, R7 ;  /* 0x0000000700357308 */ /* 0x0002e40000002400 */
[----:B-1----:R-:W-:-:S06]  /*13f40*/  FMUL.FTZ R7, R65, UR4 ;  /* 0x0000000441077c20 */ /* 0x002fcc0008410000 */
[----:B------:R1:W-:Y:S02]  /*13f50*/  MUFU.TANH R49, R7 ;  /* 0x0000000700317308 */ /* 0x0003e40000002400 */
[----:B-1----:R-:W-:Y:S01]  /*13f60*/  FMUL.FTZ R7, R67, UR4 ;  /* 0x0000000443077c20 */ /* 0x002fe20008410000 */
[----:B------:R-:W-:-:S05]  /*13f70*/  FSEL R67, R224, -INF , !P4 ;  /* 0xff800000e0437808 */ /* 0x000fca0006000000 */
[----:B------:R1:W-:Y:S02]  /*13f80*/  MUFU.TANH R48, R7 ;  /* 0x0000000700307308 */ /* 0x0003e40000002400 */
[----:B-1----:R-:W-:-:S06]  /*13f90*/  FMUL.FTZ R7, R69, UR4 ;  /* 0x0000000445077c20 */ /* 0x002fcc0008410000 */
[----:B------:R1:W3:Y:S02]  /*13fa0*/  MUFU.TANH R45, R7 ;  /* 0x00000007002d7308 */ /* 0x0002e40000002400 */
[----:B-1----:R-:W-:-:S06]  /*13fb0*/  FMUL.FTZ R7, R71, UR4 ;  /* 0x0000000447077c20 */ /* 0x002fcc0008410000 */
[----:B------:R1:W3:Y:S02]  /*13fc0*/  MUFU.TANH R44, R7 ;  /* 0x00000007002c7308 */ /* 0x0002e40000002400 */
[----:B-1----:R-:W-:Y:S01]  /*13fd0*/  VIADD R7, R0, 0x91 ;  /* 0x0000009100077836 */ /* 0x002fe20000000000 */
[----:B------:R-:W-:Y:S04]  /*13fe0*/  BAR.SYNC.DEFER_BLOCKING 0x0 ;  /* 0x0000000000007b1d */ /* 0x000fe80000010000 */
[C---:B------:R-:W-:Y:S02]  /*13ff0*/  ISETP.GE.AND P3, PT, R7.reuse, R2, PT ;  /* 0x000000020700720c */ /* 0x040fe40003f66270 */
[----:B------:R-:W-:Y:S01]  /*14000*/  ISETP.GE.AND P5, PT, R7, R4, PT ;  /* 0x000000040700720c */ /* 0x000fe20003fa6270 */
[----:B------:R-:W-:Y:S01]  /*14010*/  FMUL.FTZ R7, R43, UR4 ;  /* 0x000000042b077c20 */ /* 0x000fe20008410000 */
[----:B------:R-:W-:-:S02]  /*14020*/  FSEL R89, R89, -INF , !P3 ;  /* 0xff80000059597808 */ /* 0x000fc40005800000 */
[----:B------:R-:W-:Y:S01]  /*14030*/  ISETP.GE.AND P3, PT, R5, R4, PT ;  /* 0x000000040500720c */ /* 0x000fe20003f66270 */
[----:B------:R1:W3:Y:S01]  /*14040*/  MUFU.TANH R33, R7 ;  /* 0x0000000700217308 */ /* 0x0002e20000002400 */
[----:B------:R-:W-:Y:S01]  /*14050*/  VIADD R5, R0, 0xa1 ;  /* 0x000000a100057836 */ /* 0x000fe20000000000 */
[----:B------:R-:W-:Y:S02]  /*14060*/  FSEL R131, R106, -INF , !P5 ;  /* 0xff8000006a837808 */ /* 0x000fe40006800000 */
[----:B------:R-:W-:Y:S02]  /*14070*/  FSEL R134, R85, -INF , !P3 ;  /* 0xff80000055867808 */ /* 0x000fe40005800000 */
[C---:B------:R-:W-:Y:S02]  /*14080*/  ISETP.GE.AND P5, PT, R5.reuse, R2, PT ;  /* 0x000000020500720c */ /* 0x040fe40003fa6270 */
[----:B------:R-:W-:Y:S01]  /*14090*/  ISETP.GE.AND P2, PT, R5, R4, PT ;  /* 0x000000040500720c */ /* 0x000fe20003f46270 */
[----:B------:R-:W-:Y:S01]  /*140a0*/  VIADD R5, R0, 0xb1 ;  /* 0x000000b100057836 */ /* 0x000fe20000000000 */
[----:B----4-:R-:W-:-:S02]  /*140b0*/  FSEL R85, R23, -INF , !P5 ;  /* 0xff80000017557808 */ /* 0x010fc40006800000 */
[----:B-----5:R-:W-:Y:S01]  /*140c0*/  FSEL R153, R84, -INF , !P2 ;  /* 0xff80000054997808 */ /* 0x020fe20005000000 */
[----:B------:R4:W-:Y:S01]  /*140d0*/  MUFU.TANH R23, R21 ;  /* 0x0000001500177308 */ /* 0x0009e20000002400 */
[----:B------:R-:W-:Y:S01]  /*140e0*/  ISETP.GE.AND P2, PT, R5, R2, PT ;  /* 0x000000020500720c */ /* 0x000fe20003f46270 */
[----:B-1----:R-:W-:-:S03]  /*140f0*/  FMUL.FTZ R7, R57, UR4 ;  /* 0x0000000439077c20 */ /* 0x002fc60008410000 */
[----:B--2---:R-:W-:-:S03]  /*14100*/  FSEL R83, R73, -INF , !P2 ;  /* 0xff80000049537808 */ /* 0x004fc60005000000 */
[----:B------:R1:W2:Y:S01]  /*14110*/  MUFU.TANH R32, R7 ;  /* 0x0000000700207308 */ /* 0x0002a20000002400 */
[----:B----4-:R-:W-:Y:S01]  /*14120*/  FMUL.FTZ R21, R39, UR4 ;  /* 0x0000000427157c20 */ /* 0x010fe20008410000 */
[----:B------:R-:W-:-:S06]  /*14130*/  FSEL R39, R225, -INF , !P6 ;  /* 0xff800000e1277808 */ /* 0x000fcc0007000000 */
[----:B------:R-:W-:Y:S01]  /*14140*/  MUFU.TANH R9, R21 ;  /* 0x0000001500097308 */ /* 0x000fe20000002400 */
[----:B-1----:R-:W-:-:S07]  /*14150*/  VIADD R7, R0, 0xa9 ;  /* 0x000000a900077836 */ /* 0x002fce0000000000 */
[----:B------:R1:W4:Y:S01]  /*14160*/  MUFU.TANH R21, R8 ;  /* 0x0000000800157308 */ /* 0x0003220000002400 */
[C---:B------:R-:W-:Y:S02]  /*14170*/  ISETP.GE.AND P3, PT, R7.reuse, R2, PT ;  /* 0x000000020700720c */ /* 0x040fe40003f66270 */
[-C--:B------:R-:W-:Y:S01]  /*14180*/  ISETP.GE.AND P5, PT, R7, R4.reuse, PT ;  /* 0x000000040700720c */ /* 0x080fe20003fa6270 */
[----:B------:R-:W-:Y:S01]  /*14190*/  FMUL.FTZ R7, R37, UR4 ;  /* 0x0000000425077c20 */ /* 0x000fe20008410000 */
[----:B------:R-:W-:Y:S02]  /*141a0*/  FSEL R84, R22, -INF , !P3 ;  /* 0xff80000016547808 */ /* 0x000fe40005800000 */
[----:B------:R-:W-:Y:S01]  /*141b0*/  ISETP.GE.AND P3, PT, R5, R4, PT ;  /* 0x000000040500720c */ /* 0x000fe20003f66270 */
[----:B------:R-:W-:Y:S01]  /*141c0*/  VIADD R5, R0, 0xb9 ;  /* 0x000000b900057836 */ /* 0x000fe20000000000 */
[----:B------:R5:W4:Y:S01]  /*141d0*/  MUFU.TANH R22, R7 ;  /* 0x0000000700167308 */ /* 0x000b220000002400 */
[----:B------:R-:W-:-:S02]  /*141e0*/  FSEL R154, R77, -INF , !P5 ;  /* 0xff8000004d9a7808 */ /* 0x000fc40006800000 */
[----:B---3--:R-:W-:Y:S02]  /*141f0*/  FSEL R157, R75, -INF , !P3 ;  /* 0xff8000004b9d7808 */ /* 0x008fe40005800000 */
[C---:B------:R-:W-:Y:S02]  /*14200*/  ISETP.GE.AND P5, PT, R5.reuse, R2, PT ;  /* 0x000000020500720c */ /* 0x040fe40003fa6270 */
[----:B------:R-:W-:Y:S01]  /*14210*/  ISETP.GE.AND P2, PT, R5, R4, PT ;  /* 0x000000040500720c */ /* 0x000fe20003f46270 */
[C---:B------:R-:W-:Y:S01]  /*14220*/  VIADD R5, R0.reuse, 0xc9 ;  /* 0x000000c900057836 */ /* 0x040fe20000000000 */
[----:B------:R-:W-:Y:S01]  /*14230*/  FSEL R81, R61, -INF , !P5 ;  /* 0xff8000003d517808 */ /* 0x000fe20006800000 */
[----:B-1----:R-:W-:Y:S01]  /*14240*/  FMUL.FTZ R8, R19, UR4 ;  /* 0x0000000413087c20 */ /* 0x002fe20008410000 */
[----:B------:R-:W-:Y:S02]  /*14250*/  FSEL R159, R53, -INF , !P2 ;  /* 0xff800000359f7808 */ /* 0x000fe40005000000 */
[----:B------:R-:W-:Y:S01]  /*14260*/  ISETP.GE.AND P2, PT, R5, R2, PT ;  /* 0x000000020500720c */ /* 0x000fe20003f46270 */
[----:B------:R1:W3:Y:S01]  /*14270*/  MUFU.TANH R17, R8 ;  /* 0x0000000800117308 */ /* 0x0002e20000002400 */
[----:B-----5:R-:W-:-:S02]  /*14280*/  VIADD R7, R0, 0xc1 ;  /* 0x000000c100077836 */ /* 0x020fc40000000000 */
[----:B------:R-:W-:-:S03]  /*14290*/  FSEL R77, R45, -INF , !P2 ;  /* 0xff8000002d4d7808 */ /* 0x000fc60005000000 */
[C---:B------:R-:W-:Y:S02]  /*142a0*/  ISETP.GE.AND P3, PT, R7.reuse, R2, PT ;  /* 0x000000020700720c */ /* 0x040fe40003f66270 */
[-C--:B------:R-:W-:Y:S01]  /*142b0*/  ISETP.GE.AND P5, PT, R7, R4.reuse, PT ;  /* 0x000000040700720c */ /* 0x080fe20003fa6270 */
[----:B------:R-:W-:Y:S01]  /*142c0*/  VIADD R7, R0, 0xd1 ;  /* 0x000000d100077836 */ /* 0x000fe20000000000 */
[----:B------:R-:W-:Y:S02]  /*142d0*/  FSEL R79, R49, -INF , !P3 ;  /* 0xff800000314f7808 */ /* 0x000fe40005800000 */
[----:B------:R-:W-:Y:S02]  /*142e0*/  FSEL R162, R48, -INF , !P5 ;  /* 0xff80000030a27808 */ /* 0x000fe40006800000 */
[----:B------:R-:W-:Y:S01]  /*142f0*/  ISETP.GE.AND P3, PT, R5, R4, PT ;  /* 0x000000040500720c */ /* 0x000fe20003f66270 */
[----:B------:R-:W-:Y:S01]  /*14300*/  VIADD R5, R0, 0xd9 ;  /* 0x000000d900057836 */ /* 0x000fe20000000000 */
[----:B------:R-:W-:Y:S01]  /*14310*/  ISETP.GE.AND P5, PT, R7, R2, PT ;  /* 0x000000020700720c */ /* 0x000fe20003fa6270 */
[----:B-1----:R-:W-:Y:S01]  /*14320*/  FMUL.FTZ R8, R13, UR4 ;  /* 0x000000040d087c20 */ /* 0x002fe20008410000 */
[----:B------:R-:W-:Y:S01]  /*14330*/  ISETP.GE.AND P2, PT, R7, R4, PT ;  /* 0x000000040700720c */ /* 0x000fe20003f46270 */
[----:B------:R-:W-:Y:S01]  /*14340*/  FMUL.FTZ R7, R25, UR4 ;  /* 0x0000000419077c20 */ /* 0x000fe20008410000 */
[----:B------:R-:W-:Y:S01]  /*14350*/  FSEL R186, R44, -INF , !P3 ;  /* 0xff8000002cba7808 */ /* 0x000fe20005800000 */
[----:B------:R1:W-:Y:S01]  /*14360*/  MUFU.TANH R10, R8 ;  /* 0x00000008000a7308 */ /* 0x0003e20000002400 */
[----:B------:R-:W-:-:S02]  /*14370*/  ISETP.GE.AND P3, PT, R5, R2, PT ;  /* 0x000000020500720c */ /* 0x000fc40003f66270 */
[----:B------:R-:W-:Y:S02]  /*14380*/  FSEL R190, R33, -INF , !P2 ;  /* 0xff80000021be7808 */ /* 0x000fe40005000000 */
[----:B--2---:R-:W-:Y:S02]  /*14390*/  FSEL R73, R32, -INF , !P3 ;  /* 0xff80000020497808 */ /* 0x004fe40005800000 */
[----:B------:R-:W-:Y:S01]  /*143a0*/  FSEL R75, R41, -INF , !P5 ;  /* 0xff800000294b7808 */ /* 0x000fe20006800000 */
[----:B------:R2:W-:Y:S01]  /*143b0*/  MUFU.TANH R11, R7 ;  /* 0x00000007000b7308 */ /* 0x0005e20000002400 */
[----:B------:R-:W-:Y:S01]  /*143c0*/  ISETP.GE.AND P5, PT, R5, R4, PT ;  /* 0x000000040500720c */ /* 0x000fe20003fa6270 */
[----:B------:R-:W-:-:S03]  /*143d0*/  VIADD R5, R0, 0xe9 ;  /* 0x000000e900057836 */ /* 0x000fc60000000000 */
[----:B------:R-:W-:Y:S02]  /*143e0*/  FSEL R192, R23, -INF , !P5 ;  /* 0xff80000017c07808 */ /* 0x000fe40006800000 */
[----:B------:R-:W-:Y:S01]  /*143f0*/  ISETP.GE.AND P5, PT, R5, R2, PT ;  /* 0x000000020500720c */ /* 0x000fe20003fa6270 */
[----:B-1----:R-:W-:-:S03]  /*14400*/  FMUL.FTZ R8, R72, UR4 ;  /* 0x0000000448087c20 */ /* 0x002fc60008410000 */
[----:B----4-:R-:W-:Y:S01]  /*14410*/  FSEL R135, R21, -INF , !P5 ;  /* 0xff80000015877808 */ /* 0x010fe20006800000 */
[----:B--2---:R-:W-:-:S05]  /*14420*/  VIADD R7, R0, 0xe1 ;  /* 0x000000e100077836 */ /* 0x004fca0000000000 */
[C---:B------:R-:W-:Y:S02]  /*14430*/  ISETP.GE.AND P2, PT, R7.reuse, R2, PT ;  /* 0x000000020700720c */ /* 0x040fe40003f46270 */
[----:B------:R-:W-:Y:S01]  /*14440*/  ISETP.GE.AND P3, PT, R7, R4, PT ;  /* 0x000000040700720c */ /* 0x000fe20003f66270 */
[----:B------:R-:W-:Y:S01]  /*14450*/  FMUL.FTZ R7, R27, UR4 ;  /* 0x000000041b077c20 */ /* 0x000fe20008410000 */
[----:B------:R-:W-:Y:S02]  /*14460*/  FSEL R71, R22, -INF , !P2 ;  /* 0xff80000016477808 */ /* 0x000fe40005000000 */
[----:B------:R-:W-:Y:S02]  /*14470*/  FSEL R193, R9, -INF , !P3 ;  /* 0xff80000009c17808 */ /* 0x000fe40005800000 */
[----:B------:R1:W2:Y:S01]  /*14480*/  MUFU.TANH R9, R7 ;  /* 0x0000000700097308 */ /* 0x0002a20000002400 */
[C---:B------:R-:W-:Y:S02]  /*14490*/  ISETP.GE.AND P3, PT, R0.reuse, R2, PT ;  /* 0x000000020000720c */ /* 0x040fe40003f66270 */
[----:B------:R-:W-:Y:S01]  /*144a0*/  ISETP.GE.AND P2, PT, R5, R4, PT ;  /* 0x000000040500720c */ /* 0x000fe20003f46270 */
[----:B------:R-:W-:Y:S01]  /*144b0*/  VIADD R5, R0, 0xf1 ;  /* 0x000000f100057836 */ /* 0x000fe20000000000 */
[----:B------:R-:W-:-:S02]  /*144c0*/  FSEL R43, R163, -INF , !P3 ;  /* 0xff800000a32b7808 */ /* 0x000fc40005800000 */
[CC--:B------:R-:W-:Y:S01]  /*144d0*/  ISETP.GE.AND P3, PT, R0.reuse, R4.reuse, PT ;  /* 0x000000040000720c */ /* 0x0c0fe20003f66270 */
[----:B------:R-:W-:Y:S01]  /*144e0*/  VIADD R0, R0, 0xf9 ;  /* 0x000000f900007836 */ /* 0x000fe20000000000 */
[----:B---3--:R-:W-:Y:S02]  /*144f0*/  FSEL R195, R17, -INF , !P2 ;  /* 0xff80000011c37808 */ /* 0x008fe40005000000 */
[C---:B------:R-:W-:Y:S02]  /*14500*/  ISETP.GE.AND P2, PT, R5.reuse, R4, PT ;  /* 0x000000040500720c */ /* 0x040fe40003f46270 */
[----:B------:R-:W-:Y:S02]  /*14510*/  FSEL R61, R194, -INF , !P3 ;  /* 0xff800000c23d7808 */ /* 0x000fe40005800000 */
[-C--:B------:R-:W-:Y:S01]  /*14520*/  ISETP.GE.AND P5, PT, R5, R2.reuse, PT ;  /* 0x000000020500720c */ /* 0x080fe20003fa6270 */
[----:B-1----:R-:W-:Y:S01]  /*14530*/  FMUL.FTZ R7, R15, UR4 ;  /* 0x000000040f077c20 */ /* 0x002fe20008410000 */
[----:B------:R-:W-:Y:S01]  /*14540*/  ISETP.GE.AND P3, PT, R0, R2, PT ;  /* 0x000000020000720c */ /* 0x000fe20003f66270 */
[----:B------:R1:W-:Y:S01]  /*14550*/  MUFU.TANH R15, R8 ;  /* 0x00000008000f7308 */ /* 0x0003e20000002400 */
[----:B------:R-:W-:-:S02]  /*14560*/  LOP3.LUT R5, R6, 0x10, R52, 0xfe, !PT ;  /* 0x0000001006057812 */ /* 0x000fc400078efe34 */
[----:B--2---:R-:W-:Y:S02]  /*14570*/  FSEL R196, R9, -INF , !P2 ;  /* 0xff80000009c47808 */ /* 0x004fe40005000000 */
[----:B------:R-:W-:Y:S02]  /*14580*/  ISETP.GE.AND P2, PT, R0, R4, PT ;  /* 0x000000040000720c */ /* 0x000fe40003f46270 */
[----:B------:R-:W-:Y:S01]  /*14590*/  FSEL R163, R11, -INF , !P5 ;  /* 0xff8000000ba37808 */ /* 0x000fe20006800000 */
[----:B------:R-:W2:Y:S01]  /*145a0*/  MUFU.TANH R7, R7 ;  /* 0x0000000700077308 */ /* 0x000ea20000002400 */
[----:B------:R-:W-:Y:S02]  /*145b0*/  FSEL R194, R10, -INF , !P3 ;  /* 0xff8000000ac27808 */ /* 0x000fe40005800000 */
[C---:B------:R-:W-:Y:S02]  /*145c0*/  ISETP.GE.AND P5, PT, R5.reuse, R2, PT ;  /* 0x000000020500720c */ /* 0x040fe40003fa6270 */
[----:B------:R-:W-:-:S02]  /*145d0*/  ISETP.GE.AND P3, PT, R5, R4, PT ;  /* 0x000000040500720c */ /* 0x000fc40003f66270 */
[C-C-:B------:R-:W-:Y:S02]  /*145e0*/  LOP3.LUT R5, R6.reuse, 0x18, R52.reuse, 0xfe, !PT ;  /* 0x0000001806057812 */ /* 0x140fe400078efe34 */
[----:B------:R-:W-:Y:S01]  /*145f0*/  LOP3.LUT R0, R6, 0x20, R52, 0xfe, !PT ;  /* 0x0000002006007812 */ /* 0x000fe200078efe34 */
[----:B-1----:R-:W-:Y:S01]  /*14600*/  FMUL.FTZ R8, R74, UR4 ;  /* 0x000000044a087c20 */ /* 0x002fe20008410000 */
[----:B------:R-:W-:Y:S02]  /*14610*/  ISETP.GE.AND P6, PT, R5, R4, PT ;  /* 0x000000040500720c */ /* 0x000fe40003fc6270 */
[----:B------:R-:W-:Y:S01]  /*14620*/  FSEL R37, R223, -INF , !P5 ;  /* 0xff800000df257808 */ /* 0x000fe20006800000 */
[----:B------:R-:W1:Y:S01]  /*14630*/  MUFU.TANH R44, R8 ;  /* 0x00000008002c7308 */ /* 0x000e620000002400 */
[-C--:B------:R-:W-:Y:S02]  /*14640*/  ISETP.GE.AND P4, PT, R0, R2.reuse, PT ;  /* 0x000000020000720c */ /* 0x080fe40003f86270 */
[----:B--2---:R-:W-:Y:S01]  /*14650*/  FSEL R197, R7, -INF , !P2 ;  /* 0xff80000007c57808 */ /* 0x004fe20005000000 */
[----:B------:R-:W-:Y:S01]  /*14660*/  FMUL.FTZ R7, R76, UR4 ;  /* 0x000000044c077c20 */ /* 0x000fe20008410000 */
[----:B------:R-:W-:-:S02]  /*14670*/  ISETP.GE.AND P2, PT, R5, R2, PT ;  /* 0x000000020500720c */ /* 0x000fc40003f46270 */
[--C-:B------:R-:W-:Y:S01]  /*14680*/  LOP3.LUT R5, R6, 0x28, R52.reuse, 0xfe, !PT ;  /* 0x0000002806057812 */ /* 0x100fe200078efe34 */
[----:B------:R2:W3:Y:S01]  /*14690*/  MUFU.TANH R30, R7 ;  /* 0x00000007001e7308 */ /* 0x0004e20000002400 */
[----:B------:R-:W-:Y:S02]  /*146a0*/  ISETP.GE.AND P5, PT, R0, R4, PT ;  /* 0x000000040000720c */ /* 0x000fe40003fa6270 */
[----:B------:R-:W-:Y:S02]  /*146b0*/  LOP3.LUT R0, R6, 0x30, R52, 0xfe, !PT ;  /* 0x0000003006007812 */ /* 0x000fe400078efe34 */
[----:B------:R-:W-:Y:S02]  /*146c0*/  FSEL R65, R222, -INF , !P3 ;  /* 0xff800000de417808 */ /* 0x000fe40005800000 */
[----:B------:R-:W-:Y:S02]  /*146d0*/  FSEL R35, R221, -INF , !P2 ;  /* 0xff800000dd237808 */ /* 0x000fe40005000000 */
[----:B------:R-:W-:-:S02]  /*146e0*/  ISETP.GE.AND P3, PT, R5, R2, PT ;  /* 0x000000020500720c */ /* 0x000fc40003f66270 */
[----:B------:R-:W-:Y:S01]  /*146f0*/  ISETP.GE.AND P2, PT, R5, R4, PT ;  /* 0x000000040500720c */ /* 0x000fe20003f46270 */
[----:B------:R-:W-:Y:S01]  /*14700*/  FMUL.FTZ R5, R80, UR4 ;  /* 0x0000000450057c20 */ /* 0x000fe20008410000 */
[----:B------:R-:W-:Y:S02]  /*14710*/  FSEL R63, R220, -INF , !P6 ;  /* 0xff800000dc3f7808 */ /* 0x000fe40007000000 */
[----:B------:R-:W-:Y:S01]  /*14720*/  FSEL R34, R219, -INF , !P4 ;  /* 0xff800000db227808 */ /* 0x000fe20006000000 */
[----:B------:R4:W-:Y:S01]  /*14730*/  MUFU.TANH R11, R5 ;  /* 0x00000005000b7308 */ /* 0x0009e20000002400 */
[----:B--2---:R-:W-:Y:S01]  /*14740*/  FMUL.FTZ R7, R78, UR4 ;  /* 0x000000044e077c20 */ /* 0x004fe20008410000 */
[C---:B------:R-:W-:Y:S02]  /*14750*/  ISETP.GE.AND P6, PT, R0.reuse, R2, PT ;  /* 0x000000020000720c */ /* 0x040fe40003fc6270 */
[----:B------:R-:W-:Y:S02]  /*14760*/  ISETP.GE.AND P4, PT, R0, R4, PT ;  /* 0x000000040000720c */ /* 0x000fe40003f86270 */
[----:B------:R-:W-:-:S02]  /*14770*/  LOP3.LUT R0, R6, 0x38, R52, 0xfe, !PT ;  /* 0x0000003806007812 */ /* 0x000fc400078efe34 */
[----:B------:R2:W5:Y:S01]  /*14780*/  MUFU.TANH R13, R7 ;  /* 0x00000007000d7308 */ /* 0x0005620000002400 */
[----:B------:R-:W-:Y:S02]  /*14790*/  FSEL R59, R218, -INF , !P5 ;  /* 0xff800000da3b7808 */ /* 0x000fe40006800000 */
[----:B------:R-:W-:Y:S02]  /*147a0*/  FSEL R32, R217, -INF , !P3 ;  /* 0xff800000d9207808 */ /* 0x000fe40005800000 */
[C---:B------:R-:W-:Y:S02]  /*147b0*/  ISETP.GE.AND P5, PT, R0.reuse, R2, PT ;  /* 0x000000020000720c */ /* 0x040fe40003fa6270 */
[----:B------:R-:W-:Y:S02]  /*147c0*/  ISETP.GE.AND P3, PT, R0, R4, PT ;  /* 0x000000040000720c */ /* 0x000fe40003f66270 */
[C-C-:B----4-:R-:W-:Y:S02]  /*147d0*/  LOP3.LUT R5, R6.reuse, 0x40, R52.reuse, 0xfe, !PT ;  /* 0x0000004006057812 */ /* 0x150fe400078efe34 */
[----:B------:R-:W-:-:S02]  /*147e0*/  LOP3.LUT R0, R6, 0x48, R52, 0xfe, !PT ;  /* 0x0000004806007812 */ /* 0x000fc400078efe34 */
[----:B------:R-:W-:Y:S02]  /*147f0*/  FSEL R57, R216, -INF , !P2 ;  /* 0xff800000d8397808 */ /* 0x000fe40005000000 */
[----:B------:R-:W-:Y:S01]  /*14800*/  FSEL R31, R215, -INF , !P6 ;  /* 0xff800000d71f7808 */ /* 0x000fe20007000000 */
[----:B--2---:R-:W-:Y:S01]  /*14810*/  FMUL.FTZ R7, R82, UR4 ;  /* 0x0000000452077c20 */ /* 0x004fe20008410000 */
[C---:B------:R-:W-:Y:S02]  /*14820*/  ISETP.GE.AND P2, PT, R5.reuse, R2, PT ;  /* 0x000000020500720c */ /* 0x040fe40003f46270 */
[----:B------:R-:W-:Y:S01]  /*14830*/  ISETP.GE.AND P6, PT, R5, R4, PT ;  /* 0x000000040500720c */ /* 0x000fe20003fc6270 */
[----:B------:R2:W4:Y:S01]  /*14840*/  MUFU.TANH R29, R7 ;  /* 0x00000007001d7308 */ /* 0x0005220000002400 */
[----:B------:R-:W-:Y:S02]  /*14850*/  LOP3.LUT R5, R6, 0x50, R52, 0xfe, !PT ;  /* 0x0000005006057812 */ /* 0x000fe400078efe34 */
[----:B------:R-:W-:-:S02]  /*14860*/  FSEL R33, R213, -INF , !P5 ;  /* 0xff800000d5217808 */ /* 0x000fc40006800000 */
[-C--:B------:R-:W-:Y:S02]  /*14870*/  ISETP.GE.AND P5, PT, R0, R4.reuse, PT ;  /* 0x000000040000720c */ /* 0x080fe40003fa6270 */
[----:B------:R-:W-:Y:S02]  /*14880*/  FSEL R41, R211, -INF , !P2 ;  /* 0xff800000d3297808 */ /* 0x000fe40005000000 */
[----:B------:R-:W-:Y:S02]  /*14890*/  ISETP.GE.AND P2, PT, R5, R4, PT ;  /* 0x000000040500720c */ /* 0x000fe40003f46270 */
[----:B------:R-:W-:Y:S02]  /*148a0*/  FSEL R69, R210, -INF , !P6 ;  /* 0xff800000d2457808 */ /* 0x000fe40007000000 */
[----:B------:R-:W-:Y:S02]  /*148b0*/  FSEL R72, R208, -INF , !P5 ;  /* 0xff800000d0487808 */ /* 0x000fe40006800000 */
[----:B------:R-:W-:Y:S01]  /*148c0*/  FSEL R74, R205, -INF , !P2 ;  /* 0xff800000cd4a7808 */ /* 0x000fe20005000000 */
[----:B--2---:R-:W-:Y:S01]  /*148d0*/  FMUL.FTZ R7, R60, UR4 ;  /* 0x000000043c077c20 */ /* 0x004fe20008410000 */
[----:B------:R-:W-:-:S02]  /*148e0*/  FSEL R60, R214, -INF , !P4 ;  /* 0xff800000d63c7808 */ /* 0x000fc40006000000 */
[-C--:B------:R-:W-:Y:S01]  /*148f0*/  ISETP.GE.AND P4, PT, R0, R2.reuse, PT ;  /* 0x000000020000720c */ /* 0x080fe20003f86270 */
[----:B------:R2:W-:Y:S01]  /*14900*/  MUFU.TANH R28, R7 ;  /* 0x00000007001c7308 */ /* 0x0005e20000002400 */
[--C-:B------:R-:W-:Y:S02]  /*14910*/  LOP3.LUT R0, R6, 0x58, R52.reuse, 0xfe, !PT ;  /* 0x0000005806007812 */ /* 0x100fe400078efe34 */
[----:B------:R-:W-:Y:S02]  /*14920*/  FSEL R45, R209, -INF , !P4 ;  /* 0xff800000d12d7808 */ /* 0x000fe40006000000 */
[C---:B------:R-:W-:Y:S02]  /*14930*/  ISETP.GE.AND P6, PT, R0.reuse, R2, PT ;  /* 0x000000020000720c */ /* 0x040fe40003fc6270 */
[----:B------:R-:W-:Y:S02]  /*14940*/  ISETP.GE.AND P4, PT, R0, R4, PT ;  /* 0x000000040000720c */ /* 0x000fe40003f86270 */
[----:B------:R-:W-:-:S02]  /*14950*/  LOP3.LUT R0, R6, 0x60, R52, 0xfe, !PT ;  /* 0x0000006006007812 */ /* 0x000fc400078efe34 */
[----:B------:R-:W-:Y:S02]  /*14960*/  FSEL R47, R204, -INF , !P6 ;  /* 0xff800000cc2f7808 */ /* 0x000fe40007000000 */
[-C--:B------:R-:W-:Y:S01]  /*14970*/  ISETP.GE.AND P5, PT, R0, R2.reuse, PT ;  /* 0x000000020000720c */ /* 0x080fe20003fa6270 */
[----:B--2---:R-:W-:Y:S01]  /*14980*/  FMUL.FTZ R7, R62, UR4 ;  /* 0x000000043e077c20 */ /* 0x004fe20008410000 */
[----:B------:R-:W-:Y:S02]  /*14990*/  FSEL R62, R212, -INF , !P3 ;  /* 0xff800000d43e7808 */ /* 0x000fe40005800000 */
[----:B------:R-:W-:Y:S01]  /*149a0*/  ISETP.GE.AND P3, PT, R5, R2, PT ;  /* 0x000000020500720c */ /* 0x000fe20003f66270 */
[----:B------:R-:W-:Y:S01]  /*149b0*/  FMUL.FTZ R5, R64, UR4 ;  /* 0x0000000440057c20 */ /* 0x000fe20008410000 */
[----:B------:R2:W4:Y:S01]  /*149c0*/  MUFU.TANH R27, R7 ;  /* 0x00000007001b7308 */ /* 0x0005220000002400 */
[----:B------:R-:W-:Y:S02]  /*149d0*/  FSEL R48, R202, -INF , !P5 ;  /* 0xff800000ca307808 */ /* 0x000fe40006800000 */
[----:B------:R-:W-:-:S02]  /*149e0*/  FSEL R46, R207, -INF , !P3 ;  /* 0xff800000cf2e7808 */ /* 0x000fc40005800000 */
[-C--:B------:R-:W-:Y:S02]  /*149f0*/  ISETP.GE.AND P3, PT, R0, R4.reuse, PT ;  /* 0x000000040000720c */ /* 0x080fe40003f66270 */
[----:B------:R-:W-:Y:S01]  /*14a00*/  LOP3.LUT R0, R6, 0x70, R52, 0xfe, !PT ;  /* 0x0000007006007812 */ /* 0x000fe200078efe34 */
[----:B------:R1:W-:Y:S03]  /*14a10*/  MUFU.TANH R10, R5 ;  /* 0x00000005000a7308 */ /* 0x0003e60000002400 */
[----:B------:R-:W-:-:S04]  /*14a20*/  ISETP.GE.AND P5, PT, R0, R4, PT ;  /* 0x000000040000720c */ /* 0x000fc80003fa6270 */
[----:B------:R-:W-:Y:S01]  /*14a30*/  FSEL R78, R191, -INF , !P5 ;  /* 0xff800000bf4e7808 */ /* 0x000fe20006800000 */
[----:B--2---:R-:W-:-:S04]  /*14a40*/  FMUL.FTZ R7, R66, UR4 ;  /* 0x0000000442077c20 */ /* 0x004fc80008410000 */
[----:B------:R2:W-:Y:S01]  /*14a50*/  MUFU.TANH R25, R7 ;  /* 0x0000000700197308 */ /* 0x0005e20000002400 */
[----:B-1----:R-:W-:-:S04]  /*14a60*/  LOP3.LUT R5, R6, 0x68, R52, 0xfe, !PT ;  /* 0x0000006806057812 */ /* 0x002fc800078efe34 */
[C---:B------:R-:W-:Y:S02]  /*14a70*/  ISETP.GE.AND P2, PT, R5.reuse, R2, PT ;  /* 0x000000020500720c */ /* 0x040fe40003f46270 */
[-C--:B------:R-:W-:Y:S02]  /*14a80*/  ISETP.GE.AND P6, PT, R5, R4.reuse, PT ;  /* 0x000000040500720c */ /* 0x080fe40003fc6270 */
[----:B------:R-:W-:Y:S02]  /*14a90*/  LOP3.LUT R5, R6, 0x78, R52, 0xfe, !PT ;  /* 0x0000007806057812 */ /* 0x000fe400078efe34 */
[----:B------:R-:W-:Y:S02]  /*14aa0*/  FSEL R49, R200, -INF , !P2 ;  /* 0xff800000c8317808 */ /* 0x000fe40005000000 */
[----:B------:R-:W-:Y:S01]  /*14ab0*/  ISETP.GE.AND P2, PT, R5, R4, PT ;  /* 0x000000040500720c */ /* 0x000fe20003f46270 */
[----:B--2---:R-:W-:Y:S01]  /*14ac0*/  FMUL.FTZ R7, R68, UR4 ;  /* 0x0000000444077c20 */ /* 0x004fe20008410000 */
[----:B------:R-:W-:-:S02]  /*14ad0*/  FSEL R68, R203, -INF , !P4 ;  /* 0xff800000cb447808 */ /* 0x000fc40006000000 */
[-C--:B------:R-:W-:Y:S01]  /*14ae0*/  ISETP.GE.AND P4, PT, R0, R2.reuse, PT ;  /* 0x000000020000720c */ /* 0x080fe20003f86270 */
[----:B------:R1:W2:Y:S01]  /*14af0*/  MUFU.TANH R9, R7 ;  /* 0x0000000700097308 */ /* 0x0002a20000002400 */
[----:B------:R-:W-:Y:S02]  /*14b00*/  LOP3.LUT R0, R6, 0x80, R52, 0xfe, !PT ;  /* 0x0000008006007812 */ /* 0x000fe400078efe34 */
[----:B------:R-:W-:Y:S02]  /*14b10*/  FSEL R76, R199, -INF , !P6 ;  /* 0xff800000c74c7808 */ /* 0x000fe40007000000 */
[----:B------:R-:W-:Y:S02]  /*14b20*/  ISETP.GE.AND P6, PT, R0, R2, PT ;  /* 0x000000020000720c */ /* 0x000fe40003fc6270 */
[----:B------:R-:W-:Y:S02]  /*14b30*/  FSEL R80, R161, -INF , !P2 ;  /* 0xff800000a1507808 */ /* 0x000fe40005000000 */
[----:B------:R-:W-:Y:S01]  /*14b40*/  FSEL R50, R160, -INF , !P6 ;  /* 0xff800000a0327808 */ /* 0x000fe20007000000 */
[----:B-1----:R-:W-:Y:S01]  /*14b50*/  FMUL.FTZ R7, R70, UR4 ;  /* 0x0000000446077c20 */ /* 0x002fe20008410000 */
[----:B------:R-:W-:-:S02]  /*14b60*/  FSEL R70, R201, -INF , !P3 ;  /* 0xff800000c9467808 */ /* 0x000fc40005800000 */
[----:B------:R-:W-:Y:S01]  /*14b70*/  ISETP.GE.AND P3, PT, R5, R2, PT ;  /* 0x000000020500720c */ /* 0x000fe20003f66270 */
[----:B------:R-:W-:Y:S01]  /*14b80*/  FMUL.FTZ R5, R40, UR4 ;  /* 0x0000000428057c20 */ /* 0x000fe20008410000 */
[----:B------:R1:W2:Y:S01]  /*14b90*/  MUFU.TANH R23, R7 ;  /* 0x0000000700177308 */ /* 0x0002a20000002400 */
[----:B------:R-:W-:Y:S02]  /*14ba0*/  FSEL R40, R198, -INF , !P4 ;  /* 0xff800000c6287808 */ /* 0x000fe40006000000 */
[----:B------:R-:W-:Y:S02]  /*14bb0*/  ISETP.GE.AND P4, PT, R0, R4, PT ;  /* 0x000000040000720c */ /* 0x000fe40003f86270 */
[----:B------:R-:W-:-:S03]  /*14bc0*/  LOP3.LUT R0, R6, 0x88, R52, 0xfe, !PT ;  /* 0x0000008806007812 */ /* 0x000fc600078efe34 */
[----:B------:R3:W-:Y:S01]  /*14bd0*/  MUFU.TANH R8, R5 ;  /* 0x0000000500087308 */ /* 0x0007e20000002400 */
[----:B------:R-:W-:-:S04]  /*14be0*/  ISETP.GE.AND P5, PT, R0, R2, PT ;  /* 0x000000020000720c */ /* 0x000fc80003fa6270 */
[----:B------:R-:W-:Y:S01]  /*14bf0*/  FSEL R51, R156, -INF , !P5 ;  /* 0xff8000009c337808 */ /* 0x000fe20006800000 */
[----:B-1----:R-:W-:Y:S01]  /*14c00*/  FMUL.FTZ R7, R42, UR4 ;  /* 0x000000042a077c20 */ /* 0x002fe20008410000 */
[----:B------:R-:W-:Y:S02]  /*14c10*/  FSEL R42, R187, -INF , !P3 ;  /* 0xff800000bb2a7808 */ /* 0x000fe40005800000 */
[-C--:B------:R-:W-:Y:S01]  /*14c20*/  ISETP.GE.AND P3, PT, R0, R4.reuse, PT ;  /* 0x000000040000720c */ /* 0x080fe20003f66270 */
[----:B------:R1:W2:Y:S01]  /*14c30*/  MUFU.TANH R22, R7 ;  /* 0x0000000700167308 */ /* 0x0002a20000002400 */
[C-C-:B------:R-:W-:Y:S02]  /*14c40*/  LOP3.LUT R0, R6.reuse, 0x98, R52.reuse, 0xfe, !PT ;  /* 0x0000009806007812 */ /* 0x140fe400078efe34 */
[----:B---3--:R-:W-:Y:S02]  /*14c50*/  LOP3.LUT R5, R6, 0x90, R52, 0xfe, !PT ;  /* 0x0000009006057812 */ /* 0x008fe400078efe34 */
[----:B------:R-:W-:-:S02]  /*14c60*/  ISETP.GE.AND P5, PT, R0, R4, PT ;  /* 0x000000040000720c */ /* 0x000fc40003fa6270 */
[C---:B------:R-:W-:Y:S02]  /*14c70*/  ISETP.GE.AND P2, PT, R5.reuse, R2, PT ;  /* 0x000000020500720c */ /* 0x040fe40003f46270 */
[-C--:B------:R-:W-:Y:S02]  /*14c80*/  ISETP.GE.AND P6, PT, R5, R4.reuse, PT ;  /* 0x000000040500720c */ /* 0x080fe40003fc6270 */
[----:B------:R-:W-:Y:S02]  /*14c90*/  LOP3.LUT R5, R6, 0xa0, R52, 0xfe, !PT ;  /* 0x000000a006057812 */ /* 0x000fe400078efe34 */
[----:B------:R-:W-:Y:S02]  /*14ca0*/  FSEL R53, R152, -INF , !P2 ;  /* 0xff80000098357808 */ /* 0x000fe40005000000 */
[----:B------:R-:W-:Y:S01]  /*14cb0*/  ISETP.GE.AND P2, PT, R5, R4, PT ;  /* 0x000000040500720c */ /* 0x000fe20003f46270 */
[----:B-1----:R-:W-:Y:S01]  /*14cc0*/  FMUL.FTZ R7, R56, UR4 ;  /* 0x0000000438077c20 */ /* 0x002fe20008410000 */
[----:B------:R-:W-:-:S02]  /*14cd0*/  FSEL R56, R158, -INF , !P4 ;  /* 0xff8000009e387808 */ /* 0x000fc40006000000 */
[-C--:B------:R-:W-:Y:S01]  /*14ce0*/  ISETP.GE.AND P4, PT, R0, R2.reuse, PT ;  /* 0x000000020000720c */ /* 0x080fe20003f86270 */
[----:B------:R1:W-:Y:S01]  /*14cf0*/  MUFU.TANH R21, R7 ;  /* 0x0000000700157308 */ /* 0x0003e20000002400 */
[----:B------:R-:W-:Y:S02]  /*14d00*/  LOP3.LUT R0, R6, 0xa8, R52, 0xfe, !PT ;  /* 0x000000a806007812 */ /* 0x000fe400078efe34 */
[----:B------:R-:W-:Y:S02]  /*14d10*/  FSEL R82, R130, -INF , !P6 ;  /* 0xff80000082527808 */ /* 0x000fe40007000000 */
[----:B------:R-:W-:Y:S02]  /*14d20*/  ISETP.GE.AND P6, PT, R0, R2, PT ;  /* 0x000000020000720c */ /* 0x000fe40003fc6270 */
[----:B------:R-:W-:Y:S02]  /*14d30*/  FSEL R106, R126, -INF , !P5 ;  /* 0xff8000007e6a7808 */ /* 0x000fe40006800000 */
[----:B------:R-:W-:-:S02]  /*14d40*/  FSEL R107, R44, -INF , !P2 ;  /* 0xff8000002c6b7808 */ /* 0x000fc40005000000 */
[----:B------:R-:W-:Y:S01]  /*14d50*/  FSEL R30, R30, -INF , !P6 ;  /* 0xff8000001e1e7808 */ /* 0x000fe20007000000 */
[----:B-1----:R-:W-:Y:S01]  /*14d60*/  FMUL.FTZ R7, R58, UR4 ;  /* 0x000000043a077c20 */ /* 0x002fe20008410000 */
[----:B------:R-:W-:Y:S02]  /*14d70*/  FSEL R58, R155, -INF , !P3 ;  /* 0xff8000009b3a7808 */ /* 0x000fe40005800000 */
[----:B------:R-:W-:Y:S01]  /*14d80*/  ISETP.GE.AND P3, PT, R5, R2, PT ;  /* 0x000000020500720c */ /* 0x000fe20003f66270 */
[----:B------:R-:W-:Y:S01]  /*14d90*/  FMUL.FTZ R5, R36, UR4 ;  /* 0x0000000424057c20 */ /* 0x000fe20008410000 */
[----:B------:R1:W-:Y:S01]  /*14da0*/  MUFU.TANH R19, R7 ;  /* 0x0000000700137308 */ /* 0x0003e20000002400 */
[----:B------:R-:W-:Y:S02]  /*14db0*/  FSEL R36, R127, -INF , !P4 ;  /* 0xff8000007f247808 */ /* 0x000fe40006000000 */
[----:B------:R-:W-:Y:S02]  /*14dc0*/  ISETP.GE.AND P4, PT, R0, R4, PT ;  /* 0x000000040000720c */ /* 0x000fe40003f86270 */
[----:B------:R-:W-:-:S02]  /*14dd0*/  LOP3.LUT R0, R6, 0xb0, R52, 0xfe, !PT ;  /* 0x000000b006007812 */ /* 0x000fc400078efe34 */
[----:B-----5:R-:W-:Y:S01]  /*14de0*/  FSEL R108, R13, -INF , !P4 ;  /* 0xff8000000d6c7808 */ /* 0x020fe20006000000 */
[----:B------:R3:W5:Y:S01]  /*14df0*/  MUFU.TANH R17, R5 ;  /* 0x0000000500117308 */ /* 0x0007620000002400 */
[----:B------:R-:W-:-:S04]  /*14e00*/  ISETP.GE.AND P5, PT, R0, R2, PT ;  /* 0x000000020000720c */ /* 0x000fc80003fa6270 */
[----:B------:R-:W-:Y:S01]  /*14e10*/  FSEL R44, R11, -INF , !P5 ;  /* 0xff8000000b2c7808 */ /* 0x000fe20006800000 */
[----:B-1----:R-:W-:Y:S01]  /*14e20*/  FMUL.FTZ R7, R38, UR4 ;  /* 0x0000000426077c20 */ /* 0x002fe20008410000 */
[----:B------:R-:W-:Y:S02]  /*14e30*/  FSEL R38, R15, -INF , !P3 ;  /* 0xff8000000f267808 */ /* 0x000fe40005800000 */
[----:B------:R-:W-:Y:S01]  /*14e40*/  ISETP.GE.AND P3, PT, R0, R4, PT ;  /* 0x000000040000720c */ /* 0x000fe20003f66270 */
[----:B------:R1:W5:Y:S01]  /*14e50*/  MUFU.TANH R15, R7 ;  /* 0x00000007000f7308 */ /* 0x0003620000002400 */
[C-C-:B------:R-:W-:Y:S02]  /*14e60*/  LOP3.LUT R0, R6.reuse, 0xc0, R52.reuse, 0xfe, !PT ;  /* 0x000000c006007812 */ /* 0x140fe400078efe34 */
[----:B----4-:R-:W-:Y:S02]  /*14e70*/  FSEL R114, R29, -INF , !P3 ;  /* 0xff8000001d727808 */ /* 0x010fe40005800000 */
[----:B---3--:R-:W-:-:S02]  /*14e80*/  LOP3.LUT R5, R6, 0xb8, R52, 0xfe, !PT ;  /* 0x000000b806057812 */ /* 0x008fc400078efe34 */
[CC--:B------:R-:W-:Y:S02]  /*14e90*/  ISETP.GE.AND P4, PT, R0.reuse, R2.reuse, PT ;  /* 0x000000020000720c */ /* 0x0c0fe40003f86270 */
[C---:B------:R-:W-:Y:S02]  /*14ea0*/  ISETP.GE.AND P2, PT, R5.reuse, R2, PT ;  /* 0x000000020500720c */ /* 0x040fe40003f46270 */
[-C--:B------:R-:W-:Y:S02]  /*14eb0*/  ISETP.GE.AND P6, PT, R5, R4.reuse, PT ;  /* 0x000000040500720c */ /* 0x080fe40003fc6270 */
[----:B------:R-:W-:Y:S02]  /*14ec0*/  ISETP.GE.AND P5, PT, R0, R4, PT ;  /* 0x000000040000720c */ /* 0x000fe40003fa6270 */
[--C-:B------:R-:W-:Y:S01]  /*14ed0*/  LOP3.LUT R5, R6, 0xc8, R52.reuse, 0xfe, !PT ;  /* 0x000000c806057812 */ /* 0x100fe200078efe34 */
[----:B-1----:R-:W-:Y:S01]  /*14ee0*/  FMUL.FTZ R7, R16, UR4 ;  /* 0x0000000410077c20 */ /* 0x002fe20008410000 */
[----:B------:R-:W-:-:S02]  /*14ef0*/  LOP3.LUT R0, R6, 0xd0, R52, 0xfe, !PT ;  /* 0x000000d006007812 */ /* 0x000fc400078efe34 */
[-C--:B------:R-:W-:Y:S01]  /*14f00*/  ISETP.GE.AND P3, PT, R5, R2.reuse, PT ;  /* 0x000000020500720c */ /* 0x080fe20003f66270 */
[----:B------:R1:W3:Y:S01]  /*14f10*/  MUFU.TANH R13, R7 ;  /* 0x00000007000d7308 */ /* 0x0002e20000002400 */
[----:B------:R-:W-:Y:S02]  /*14f20*/  FSEL R127, R27, -INF , !P6 ;  /* 0xff8000001b7f7808 */ /* 0x000fe40007000000 */
[----:B------:R-:W-:Y:S02]  /*14f30*/  ISETP.GE.AND P6, PT, R0, R2, PT ;  /* 0x000000020000720c */ /* 0x000fe40003fc6270 */
[----:B------:R-:W-:Y:S02]  /*14f40*/  FSEL R29, R28, -INF , !P2 ;  /* 0xff8000001c1d7808 */ /* 0x000fe40005000000 */
[----:B--2---:R-:W-:Y:S02]  /*14f50*/  FSEL R27, R9, -INF , !P3 ;  /* 0xff800000091b7808 */ /* 0x004fe40005800000 */
[----:B------:R-:W-:Y:S01]  /*14f60*/  ISETP.GE.AND P2, PT, R5, R4, PT ;  /* 0x000000040500720c */ /* 0x000fe20003f46270 */
[----:B------:R-:W-:Y:S01]  /*14f70*/  FMUL.FTZ R5, R24, UR4 ;  /* 0x0000000418057c20 */ /* 0x000fe20008410000 */
[----:B------:R-:W-:-:S02]  /*14f80*/  FSEL R28, R10, -INF , !P4 ;  /* 0xff8000000a1c7808 */ /* 0x000fc40006000000 */
[----:B------:R-:W-:Y:S01]  /*14f90*/  ISETP.GE.AND P4, PT, R0, R4, PT ;  /* 0x000000040000720c */ /* 0x000fe20003f86270 */
[----:B------:R2:W-:Y:S01]  /*14fa0*/  MUFU.TANH R10, R5 ;  /* 0x00000005000a7308 */ /* 0x0005e20000002400 */
[----:B------:R-:W-:Y:S01]  /*14fb0*/  LOP3.LUT R0, R6, 0xe0, R52, 0xfe, !PT ;  /* 0x000000e006007812 */ /* 0x000fe200078efe34 */
[----:B-1----:R-:W-:Y:S01]  /*14fc0*/  FMUL.FTZ R7, R18, UR4 ;  /* 0x0000000412077c20 */ /* 0x002fe20008410000 */
[----:B------:R-:W-:Y:S02]  /*14fd0*/  FSEL R130, R25, -INF , !P5 ;  /* 0xff80000019827808 */ /* 0x000fe40006800000 */
[----:B------:R-:W-:-:S03]  /*14fe0*/  FSEL R152, R23, -INF , !P2 ;  /* 0xff80000017987808 */ /* 0x000fc60005000000 */
[----:B------:R1:W4:Y:S01]  /*14ff0*/  MUFU.TANH R11, R7 ;  /* 0x00000007000b7308 */ /* 0x0003220000002400 */
[----:B------:R-:W-:Y:S02]  /*15000*/  ISETP.GE.AND P2, PT, R0, R2, PT ;  /* 0x000000020000720c */ /* 0x000fe40003f46270 */
[----:B------:R-:W-:Y:S02]  /*15010*/  FSEL R155, R22, -INF , !P4 ;  /* 0xff800000169b7808 */ /* 0x000fe40006000000 */
[----:B-----5:R-:W-:Y:S02]  /*15020*/  FSEL R24, R17, -INF , !P2 ;  /* 0xff80000011187808 */ /* 0x020fe40005000000 */
[----:B--2---:R-:W-:-:S04]  /*15030*/  LOP3.LUT R5, R6, 0xd8, R52, 0xfe, !PT ;  /* 0x000000d806057812 */ /* 0x004fc800078efe34 */
[C---:B------:R-:W-:Y:S02]  /*15040*/  ISETP.GE.AND P5, PT, R5.reuse, R2, PT ;  /* 0x000000020500720c */ /* 0x040fe40003fa6270 */
[-C--:B------:R-:W-:Y:S01]  /*15050*/  ISETP.GE.AND P3, PT, R5, R4.reuse, PT ;  /* 0x000000040500720c */ /* 0x080fe20003f66270 */
[----:B-1----:R-:W-:Y:S01]  /*15060*/  FMUL.FTZ R7, R26, UR4 ;  /* 0x000000041a077c20 */ /* 0x002fe20008410000 */
[----:B------:R-:W-:Y:S01]  /*15070*/  FSEL R26, R8, -INF , !P6 ;  /* 0xff800000081a7808 */ /* 0x000fe20007000000 */
[----:B------:R-:W-:Y:S01]  /*15080*/  FMUL.FTZ R8, R12, UR4 ;  /* 0x000000040c087c20 */ /* 0x000fe20008410000 */
[----:B------:R-:W-:Y:S01]  /*15090*/  ISETP.GE.AND P6, PT, R0, R4, PT ;  /* 0x000000040000720c */ /* 0x000fe20003fc6270 */
[----:B------:R1:W2:Y:S01]  /*150a0*/  MUFU.TANH R9, R7 ;  /* 0x0000000700097308 */ /* 0x0002a20000002400 */
[----:B------:R-:W-:Y:S02]  /*150b0*/  LOP3.LUT R0, R6, 0xe8, R52, 0xfe, !PT ;  /* 0x000000e806007812 */ /* 0x000fe400078efe34 */
[----:B------:R-:W-:-:S02]  /*150c0*/  FSEL R25, R21, -INF , !P5 ;  /* 0xff80000015197808 */ /* 0x000fc40006800000 */
[C---:B------:R-:W-:Y:S02]  /*150d0*/  ISETP.GE.AND P4, PT, R0.reuse, R2, PT ;  /* 0x000000020000720c */ /* 0x040fe40003f86270 */
[----:B------:R-:W-:Y:S01]  /*150e0*/  ISETP.GE.AND P5, PT, R0, R4, PT ;  /* 0x000000040000720c */ /* 0x000fe20003fa6270 */
[----:B------:R-:W5:Y:S01]  /*150f0*/  MUFU.TANH R8, R8 ;  /* 0x0000000800087308 */ /* 0x000f620000002400 */
[C-C-:B------:R-:W-:Y:S02]  /*15100*/  LOP3.LUT R5, R6.reuse, 0xf0, R52.reuse, 0xfe, !PT ;  /* 0x000000f006057812 */ /* 0x140fe400078efe34 */
[----:B------:R-:W-:Y:S02]  /*15110*/  LOP3.LUT R0, R6, 0xf8, R52, 0xfe, !PT ;  /* 0x000000f806007812 */ /* 0x000fe400078efe34 */
[----:B------:R-:W-:Y:S02]  /*15120*/  FSEL R156, R19, -INF , !P3 ;  /* 0xff800000139c7808 */ /* 0x000fe40005800000 */
[----:B------:R-:W-:Y:S01]  /*15130*/  FSEL R160, R15, -INF , !P6 ;  /* 0xff8000000fa07808 */ /* 0x000fe20007000000 */
[----:B-1----:R-:W-:Y:S01]  /*15140*/  FMUL.FTZ R7, R14, UR4 ;  /* 0x000000040e077c20 */ /* 0x002fe20008410000 */
[----:B---3--:R-:W-:-:S02]  /*15150*/  FSEL R23, R13, -INF , !P4 ;  /* 0xff8000000d177808 */ /* 0x008fc40006000000 */
[C---:B------:R-:W-:Y:S02]  /*15160*/  ISETP.GE.AND P3, PT, R5.reuse, R2, PT ;  /* 0x000000020500720c */ /* 0x040fe40003f66270 */
[----:B------:R-:W-:Y:S01]  /*15170*/  ISETP.GE.AND P2, PT, R5, R4, PT ;  /* 0x000000040500720c */ /* 0x000fe20003f46270 */
[----:B------:R-:W1:Y:S01]  /*15180*/  MUFU.TANH R7, R7 ;  /* 0x0000000700077308 */ /* 0x000e620000002400 */
[C---:B------:R-:W-:Y:S02]  /*15190*/  ISETP.GE.AND P6, PT, R0.reuse, R2, PT ;  /* 0x000000020000720c */ /* 0x040fe40003fc6270 */
[----:B------:R-:W-:Y:S02]  /*151a0*/  ISETP.GE.AND P4, PT, R0, R4, PT ;  /* 0x000000040000720c */ /* 0x000fe40003f86270 */
[----:B----4-:R-:W-:Y:S02]  /*151b0*/  FSEL R161, R11, -INF , !P5 ;  /* 0xff8000000ba17808 */ /* 0x010fe40006800000 */
[----:B------:R-:W-:-:S02]  /*151c0*/  FSEL R126, R10, -INF , !P3 ;  /* 0xff8000000a7e7808 */ /* 0x000fc40005800000 */
[----:B--2---:R-:W-:Y:S02]  /*151d0*/  FSEL R187, R9, -INF , !P2 ;  /* 0xff80000009bb7808 */ /* 0x004fe40005000000 */
[----:B-----5:R-:W-:Y:S02]  /*151e0*/  FSEL R158, R8, -INF , !P6 ;  /* 0xff800000089e7808 */ /* 0x020fe40007000000 */
[----:B-1----:R-:W-:Y:S01]  /*151f0*/  FSEL R191, R7, -INF , !P4 ;  /* 0xff80000007bf7808 */ /* 0x002fe20006000000 */
        /* <DEDUP_REMOVED lines=65> */
.L_x_1106:
[----:B------:R-:W1:Y:S02]  /*15610*/  LDC R2, c[0x0][0x248] ;  /* 0x00009200ff027b82 */ /* 0x000e640000000800 */
[----:B-1----:R-:W-:-:S05]  /*15620*/  IMAD.SHL.U32 R0, R2, 0x100, RZ ;  /* 0x0000010002007824 */ /* 0x002fca00078e00ff */
[----:B------:R-:W-:-:S04]  /*15630*/  IADD3 R0, -R0, RZ, RZ ;  /* 0x000000ff00007210 */ /* 0x000fc80007ffe1ff */
[----:B------:R-:W-:-:S07]  /*15640*/  SHF.R.S32.HI R4, RZ, 0x1f, R0 ;  /* 0x0000001fff047819 */ /* 0x000fce0000011400 */
.L_x_1107:
        /* <DEDUP_REMOVED lines=92> */
.L_x_1109:
[----:B------:R-:W-:Y:S05]  /*15c10*/  BSYNC B0 ;  /* 0x0000000000007941 */ /* 0x000fea0003800000 */
.L_x_1108:
[----:B------:R-:W0:Y:S01]  /*15c20*/  LDGDEPBAR ;  /* 0x00000000000079af */ /* 0x000e220000000000 */
[----:B------:R-:W-:-:S04]  /*15c30*/  LEA R188, P0, R0, R188, 0x1 ;  /* 0x000000bc00bc7211 */ /* 0x000fc800078008ff */
[----:B------:R-:W-:-:S09]  /*15c40*/  LEA.HI.X R189, R0, R189, R4, 0x1, P0 ;  /* 0x000000bd00bd7211 */ /* 0x000fd200000f0c04 */
.L_x_1105:
[----:B------:R-:W-:Y:S01]  /*15c50*/  FMNMX.FTZ R0, R20, R43, !PT ;  /* 0x0000002b14007209 */ /* 0x000fe20007810000 */
[----:B------:R-:W-:Y:S01]  /*15c60*/  ULDC UR4, c[0x0][0x2ec] ;  /* 0x0000bb0000047ab9 */ /* 0x000fe20000000800 */
[----:B------:R-:W-:Y:S01]  /*15c70*/  FMNMX.FTZ R4, R3, R61, !PT ;  /* 0x0000003d03047209 */ /* 0x000fe20007810000 */
[----:B---3--:R-:W-:Y:S01]  /*15c80*/  LDSM.16.MT88.4 R12, [R165+0x5000] ;  /* 0x00500000a50c783b */ /* 0x008fe20000004200 */
[----:B------:R-:W-:-:S03]  /*15c90*/  FMNMX.FTZ R0, R105, R0, !PT ;  /* 0x0000000069007209 */ /* 0x000fc60007810000 */
[----:B------:R-:W-:Y:S01]  /*15ca0*/  LDSM.16.MT88.4 R16, [R166+0x5000] ;  /* 0x00500000a610783b */ /* 0x000fe20000004200 */
        /* <DEDUP_REMOVED lines=79> */
[----:B------:R-:W-:Y:S08]  /*161a0*/  MUFU.EX2 R37, R5 ;  /* 0x0000000500257308 */ /* 0x000ff00000000800 */
        /* <DEDUP_REMOVED lines=20> */
[----:B------:R-:W-:Y:S02]  /*162f0*/  FFMA.FTZ R4, R33, UR4, -R2 ;  /* 0x0000000421047c23 */ /* 0x000fe40008010802 */
[----:B------:R-:W-:Y:S01]  /*16300*/  LDSM.16.MT88.4 R32, [R166+0x5400] ;  /* 0x00540000a620783b */ /* 0x000fe20000004200 */
        /* <DEDUP_REMOVED lines=85> */
[----:B--2---:R-:W-:-:S04]  /*16860*/  FFMA.FTZ R4, R49, UR4, -R2 ;  /* 0x0000000431047c23 */ /* 0x004fc80008010802 */
[----:B------:R-:W2:Y:S01]  /*16870*/  SHFL.BFLY PT, R6, R0, 0x2, 0x1f ;  /* 0x0c401f0000067f89 */ /* 0x000ea200000e0000 */
[----:B------:R3:W-:Y:S02]  /*16880*/  MUFU.EX2 R224, R4 ;  /* 0x0000000400e07308 */ /* 0x0007e40000000800 */
[----:B---3--:R-:W-:-:S06]  /*16890*/  FFMA.FTZ R4, R95, UR4, -R2 ;  /* 0x000000045f047c23 */ /* 0x008fcc0008010802 */
[----:B------:R3:W-:Y:S01]  /*168a0*/  MUFU.EX2 R226, R4 ;  /* 0x0000000400e27308 */ /* 0x0007e20000000800 */
[----:B--2---:R-:W-:Y:S02]  /*168b0*/  FMNMX.FTZ R0, R0, R6, !PT ;  /* 0x0000000600007209 */ /* 0x004fe40007810000 */
[----:B------:R-:W-:-:S03]  /*168c0*/  FSEL R6, R66, RZ, P1 ;  /* 0x000000ff42067208 */ /* 0x000fc60000800000 */
[----:B------:R-:W2:Y:S02]  /*168d0*/  SHFL.BFLY PT, R5, R0, 0x1, 0x1f ;  /* 0x0c201f0000057f89 */ /* 0x000ea400000e0000 */
[----:B------:R-:W-:-:S04]  /*168e0*/  FADD.FTZ R6, R20, -R6 ;  /* 0x8000000614067221 */ /* 0x000fc80000010000 */
[----:B------:R-:W-:-:S04]  /*168f0*/  FMUL.FTZ R6, R6, UR4 ;  /* 0x0000000406067c20 */ /* 0x000fc80008410000 */
[----:B------:R-:W4:Y:S01]  /*16900*/  MUFU.EX2 R52, R6 ;  /* 0x0000000600347308 */ /* 0x000f220000000800 */
[----:B---3--:R-:W-:-:S07]  /*16910*/  FFMA.FTZ R4, R40, UR4, -R2 ;  /* 0x0000000428047c23 */ /* 0x008fce0008010802 */
[----:B------:R3:W-:Y:S01]  /*16920*/  MUFU.EX2 R225, R4 ;  /* 0x0000000400e17308 */ /* 0x0007e20000000800 */
[----:B--2---:R-:W-:Y:S01]  /*16930*/  FMNMX.FTZ R64, R0, R5, !PT ;  /* 0x0000000500407209 */ /* 0x004fe20007810000 */
[----:B------:R-:W-:Y:S01]  /*16940*/  FFMA.FTZ R0, R24, UR4, -R2 ;  /* 0x0000000418007c23 */ /* 0x000fe20008010802 */
[----:B----4-:R-:W-:Y:S02]  /*16950*/  FMUL.FTZ R140, R140, R52 ;  /* 0x000000348c8c7220 */ /* 0x010fe40000410000 */
[----:B------:R-:W-:-:S03]  /*16960*/  FSETP.NEU.FTZ.AND P0, PT, R64, -INF , PT ;  /* 0xff8000004000780b */ /* 0x000fc60003f1d000 */
[----:B-1----:R1:W-:Y:S01]  /*16970*/  MUFU.EX2 R9, R0 ;  /* 0x0000000000097308 */ /* 0x0023e20000000800 */
[-C--:B------:R-:W-:Y:S01]  /*16980*/  FMUL.FTZ R141, R141, R52.reuse ;  /* 0x000000348d8d7220 */ /* 0x080fe20000410000 */
[-C--:B------:R-:W-:Y:S01]  /*16990*/  FMUL.FTZ R136, R136, R52.reuse ;  /* 0x0000003488887220 */ /* 0x080fe20000410000 */
[----:B------:R-:W-:Y:S01]  /*169a0*/  FSEL R5, R64, RZ, P0 ;  /* 0x000000ff40057208 */ /* 0x000fe20000000000 */
[-C--:B------:R-:W-:Y:S01]  /*169b0*/  FMUL.FTZ R137, R137, R52.reuse ;  /* 0x0000003489897220 */ /* 0x080fe20000410000 */
[-C--:B------:R-:W-:Y:S01]  /*169c0*/  FMUL.FTZ R148, R148, R52.reuse ;  /* 0x0000003494947220 */ /* 0x080fe20000410000 */
[----:B---3--:R-:W-:Y:S01]  /*169d0*/  FFMA.FTZ R4, R91, UR4, -R2 ;  /* 0x000000045b047c23 */ /* 0x008fe20008010802 */
        /* <DEDUP_REMOVED lines=9> */
[--C-:B--2---:R-:W-:Y:S02]  /*16a70*/  FFMA.FTZ R4, R42, UR4, -R2.reuse ;  /* 0x000000042a047c23 */ /* 0x104fe40008010802 */
[----:B------:R-:W-:Y:S02]  /*16a80*/  LDSM.16.MT88.4 R40, [R165+0x5800] ;  /* 0x00580000a528783b */ /* 0x000fe40000004200 */
        /* <DEDUP_REMOVED lines=13> */
[----:B------:R1:W2:Y:S08]  /*16b60*/  MUFU.EX2 R53, R3 ;  /* 0x0000000300357308 */ /* 0x0002b00000000800 */
[----:B------:R3:W-:Y:S01]  /*16b70*/  MUFU.EX2 R236, R4 ;  /* 0x0000000400ec7308 */ /* 0x0007e20000000800 */
[----:B-1----:R-:W-:Y:S01]  /*16b80*/  FFMA.FTZ R3, R62, UR4, -R0 ;  /* 0x000000043e037c23 */ /* 0x002fe20008010800 */
[-C--:B--2---:R-:W-:Y:S01]  /*16b90*/  FMUL.FTZ R142, R142, R53.reuse ;  /* 0x000000358e8e7220 */ /* 0x084fe20000410000 */
[-C--:B------:R-:W-:Y:S01]  /*16ba0*/  FMUL.FTZ R143, R143, R53.reuse ;  /* 0x000000358f8f7220 */ /* 0x080fe20000410000 */
[----:B------:R-:W-:-:S04]  /*16bb0*/  FMUL.FTZ R138, R138, R53 ;  /* 0x000000358a8a7220 */ /* 0x000fc80000410000 */
[----:B------:R1:W-:Y:S01]  /*16bc0*/  MUFU.EX2 R105, R3 ;  /* 0x0000000300697308 */ /* 0x0003e20000000800 */
[-C--:B------:R-:W-:Y:S01]  /*16bd0*/  FMUL.FTZ R139, R139, R53.reuse ;  /* 0x000000358b8b7220 */ /* 0x080fe20000410000 */
[-C--:B------:R-:W-:Y:S01]  /*16be0*/  FMUL.FTZ R150, R150, R53.reuse ;  /* 0x0000003596967220 */ /* 0x080fe20000410000 */
[-C--:B------:R-:W-:Y:S01]  /*16bf0*/  FMUL.FTZ R151, R151, R53.reuse ;  /* 0x0000003597977220 */ /* 0x080fe20000410000 */
[----:B---3--:R-:W-:Y:S01]  /*16c00*/  FFMA.FTZ R4, R89, UR4, -R2 ;  /* 0x0000000459047c23 */ /* 0x008fe20008010802 */
[-C--:B------:R-:W-:Y:S01]  /*16c10*/  FMUL.FTZ R146, R146, R53.reuse ;  /* 0x0000003592927220 */ /* 0x080fe20000410000 */
[----:B------:R-:W-:Y:S02]  /*16c20*/  FMUL.FTZ R147, R147, R53 ;  /* 0x0000003593937220 */ /* 0x000fe40000410000 */
[----:B------:R2:W-:Y:S01]  /*16c30*/  MUFU.EX2 R238, R4 ;  /* 0x0000000400ee7308 */ /* 0x0005e20000000800 */
[----:B-1----:R-:W-:Y:S01]  /*16c40*/  FFMA.FTZ R3, R113, UR4, -R0 ;  /* 0x0000000471037c23 */ /* 0x002fe20008010800 */
[----:B--2---:R-:W-:-:S06]  /*16c50*/  FFMA.FTZ R4, R36, UR4, -R2 ;  /* 0x0000000424047c23 */ /* 0x004fcc0008010802 */
        /* <DEDUP_REMOVED lines=33> */
[----:B------:R2:W3:Y:S02]  /*16e70*/  MUFU.EX2 R8, R4 ;  /* 0x0000000400087308 */ /* 0x0004e40000000800 */
[----:B--2---:R-:W-:Y:S01]  /*16e80*/  FFMA.FTZ R4, R71, UR4, -R2 ;  /* 0x0000000447047c23 */ /* 0x004fe20008010802 */
[----:B---3--:R-:W-:Y:S02]  /*16e90*/  MOV R113, R8 ;  /* 0x0000000800717202 */ /* 0x008fe40000000f00 */
[----:B------:R-:W-:-:S03]  /*16ea0*/  F2FP.BF16.F32.PACK_AB R8, R199, R198 ;  /* 0x000000c6c708723e */ /* 0x000fc600000010ff */
[----:B------:R2:W-:Y:S02]  /*16eb0*/  MUFU.EX2 R10, R4 ;  /* 0x00000004000a7308 */ /* 0x0005e40000000800 */
[----:B--2---:R-:W-:-:S06]  /*16ec0*/  FFMA.FTZ R4, R23, UR4, -R2 ;  /* 0x0000000417047c23 */ /* 0x004fcc0008010802 */
[----:B------:R2:W3:Y:S02]  /*16ed0*/  MUFU.EX2 R11, R4 ;  /* 0x00000004000b7308 */ /* 0x0004e40000000800 */
[----:B--2---:R-:W-:-:S06]  /*16ee0*/  FFMA.FTZ R4, R61, UR4, -R0 ;  /* 0x000000043d047c23 */ /* 0x004fcc0008010800 */
[----:B------:R2:W-:Y:S02]  /*16ef0*/  MUFU.EX2 R75, R4 ;  /* 0x00000004004b7308 */ /* 0x0005e40000000800 */
[----:B--2---:R-:W-:Y:S01]  /*16f00*/  FFMA.FTZ R4, R119, UR4, -R0 ;  /* 0x0000000477047c23 */ /* 0x004fe20008010800 */
[----:B---3--:R-:W-:-:S05]  /*16f10*/  MOV R119, R11 ;  /* 0x0000000b00777202 */ /* 0x008fca0000000f00 */
[----:B------:R2:W-:Y:S02]  /*16f20*/  MUFU.EX2 R79, R4 ;  /* 0x00000004004f7308 */ /* 0x0005e40000000800 */
[----:B--2---:R-:W-:-:S06]  /*16f30*/  FFMA.FTZ R4, R67, UR4, -R0 ;  /* 0x0000000443047c23 */ /* 0x004fcc0008010800 */
[----:B------:R2:W-:Y:S02]  /*16f40*/  MUFU.EX2 R81, R4 ;  /* 0x0000000400517308 */ /* 0x0005e40000000800 */
[----:B--2---:R-:W-:Y:S01]  /*16f50*/  FFMA.FTZ R4, R116, UR4, -R0 ;  /* 0x0000000474047c23 */ /* 0x004fe20008010800 */
[----:B------:R-:W-:Y:S02]  /*16f60*/  MOV R116, R10 ;  /* 0x0000000a00747202 */ /* 0x000fe40000000f00 */
[----:B------:R-:W-:-:S03]  /*16f70*/  F2FP.BF16.F32.PACK_AB R10, R201, R200 ;  /* 0x000000c8c90a723e */ /* 0x000fc600000010ff */
[----:B------:R2:W3:Y:S02]  /*16f80*/  MUFU.EX2 R83, R4 ;  /* 0x0000000400537308 */ /* 0x0004e40000000800 */
[----:B--2---:R-:W-:Y:S01]  /*16f90*/  FFMA.FTZ R4, R65, UR4, -R0 ;  /* 0x0000000441047c23 */ /* 0x004fe20008010800 */
[----:B---3--:R-:W-:-:S05]  /*16fa0*/  F2FP.BF16.F32.PACK_AB R11, R83, R81 ;  /* 0x00000051530b723e */ /* 0x008fca00000010ff */
[----:B------:R2:W-:Y:S02]  /*16fb0*/  MUFU.EX2 R86, R4 ;  /* 0x0000000400567308 */ /* 0x0005e40000000800 */
[----:B--2---:R-:W-:Y:S01]  /*16fc0*/  FFMA.FTZ R4, R115, UR4, -R0 ;  /* 0x0000000473047c23 */ /* 0x004fe20008010800 */
[----:B------:R-:W-:Y:S02]  /*16fd0*/  MOV R115, R9 ;  /* 0x0000000900737202 */ /* 0x000fe40000000f00 */
[----:B------:R-:W-:-:S03]  /*16fe0*/  F2FP.BF16.F32.PACK_AB R9, R79, R75 ;  /* 0x0000004b4f09723e */ /* 0x000fc600000010ff */
[----:B------:R2:W3:Y:S04]  /*16ff0*/  MUFU.EX2 R90, R4 ;  /* 0x00000004005a7308 */ /* 0x0004e80000000800 */
[C---:B------:R-:W-:Y:S06]  /*17000*/  HMMA.16816.F32.BF16 R20, R8.reuse, R12, R140 ;  /* 0x0000000c0814723c */ /* 0x040fec000004188c */
[----:B------:R-:W-:Y:S01]  /*17010*/  HMMA.16816.F32.BF16 R24, R8, R14, R136 ;  /* 0x0000000e0818723c */ /* 0x000fe20000041888 */
[----:B------:R-:W-:Y:S01]  /*17020*/  LDSM.16.MT88.4 R136, [R165+0x7c00] ;  /* 0x007c0000a588783b */ /* 0x000fe20000004200 */
[----:B--2---:R-:W-:-:S04]  /*17030*/  FFMA.FTZ R4, R63, UR4, -R0 ;  /* 0x000000043f047c23 */ /* 0x004fc80008010800 */
[C---:B------:R-:W-:Y:S01]  /*17040*/  HMMA.16816.F32.BF16 R148, R8.reuse, R16, R148 ;  /* 0x000000100894723c */ /* 0x040fe20000041894 */
[----:B---3--:R-:W-:Y:S01]  /*17050*/  F2FP.BF16.F32.PACK_AB R5, R90, R86 ;  /* 0x000000565a05723e */ /* 0x008fe200000010ff */
[----:B------:R2:W-:Y:S04]  /*17060*/  MUFU.EX2 R93, R4 ;  /* 0x00000004005d7308 */ /* 0x0005e80000000800 */
[----:B------:R-:W-:Y:S01]  /*17070*/  HMMA.16816.F32.BF16 R12, R8, R18, R144 ;  /* 0x00000012080c723c */ /* 0x000fe20000041890 */
[----:B------:R-:W3:Y:S06]  /*17080*/  LDSM.16.MT88.4 R16, [R166+0x5800] ;  /* 0x00580000a610783b */ /* 0x000eec0000004200 */
[----:B------:R-:W-:-:S02]  /*17090*/  MOV R145, R37 ;  /* 0x0000002500917202 */ /* 0x000fc40000000f00 */
[----:B------:R-:W-:Y:S02]  /*170a0*/  MOV R144, R39 ;  /* 0x0000002700907202 */ /* 0x000fe40000000f00 */
[----:B------:R-:W4:Y:S01]  /*170b0*/  LDSM.16.MT88.4 R36, [R165+0x5c00] ;  /* 0x005c0000a524783b */ /* 0x000f220000004200 */
[----:B------:R-:W-:Y:S01]  /*170c0*/  MOV R146, R98 ;  /* 0x0000006200927202 */ /* 0x000fe20000000f00 */
[----:B--2---:R-:W-:Y:S01]  /*170d0*/  FFMA.FTZ R4, R112, UR4, -R0 ;  /* 0x0000000470047c23 */ /* 0x004fe20008010800 */
[----:B------:R-:W-:Y:S01]  /*170e0*/  F2FP.BF16.F32.PACK_AB R8, R207, R206 ;  /* 0x000000cecf08723e */ /* 0x000fe200000010ff */
[----:B------:R2:W-:Y:S01]  /*170f0*/  MUFU.EX2 R112, R3 ;  /* 0x0000000300707308 */ /* 0x0005e20000000800 */
[----:B------:R-:W-:Y:S02]  /*17100*/  F2FP.BF16.F32.PACK_AB R10, R209, R208 ;  /* 0x000000d0d10a723e */ /* 0x000fe400000010ff */
[----:B------:R-:W-:-:S05]  /*17110*/  MOV R147, R97 ;  /* 0x0000006100937202 */ /* 0x000fca0000000f00 */
[----:B------:R5:W1:Y:S01]  /*17120*/  MUFU.EX2 R95, R4 ;  /* 0x00000004005f7308 */ /* 0x000a620000000800 */
[----:B--2---:R-:W-:Y:S01]  /*17130*/  FFMA.FTZ R3, R117, UR4, -R0 ;  /* 0x0000000475037c23 */ /* 0x004fe20008010800 */
[----:B------:R-:W-:-:S06]  /*17140*/  MOV R117, R7 ;  /* 0x0000000700757202 */ /* 0x000fcc0000000f00 */
[----:B------:R2:W-:Y:S01]  /*17150*/  MUFU.EX2 R103, R3 ;  /* 0x0000000300677308 */ /* 0x0005e20000000800 */
[----:B-----5:R-:W-:Y:S01]  /*17160*/  FFMA.FTZ R4, R59, UR4, -R0 ;  /* 0x000000043b047c23 */ /* 0x020fe20008010800 */
[----:B-1----:R-:W-:-:S06]  /*17170*/  F2FP.BF16.F32.PACK_AB R7, R95, R93 ;  /* 0x0000005d5f07723e */ /* 0x002fcc00000010ff */
[----:B------:R1:W-:Y:S01]  /*17180*/  MUFU.EX2 R99, R4 ;  /* 0x0000000400637308 */ /* 0x0003e20000000800 */
[----:B--2---:R-:W-:-:S07]  /*17190*/  FFMA.FTZ R3, R72, UR4, -R0 ;  /* 0x0000000448037c23 */ /* 0x004fce0008010800 */
[----:B------:R2:W-:Y:S01]  /*171a0*/  MUFU.EX2 R100, R3 ;  /* 0x0000000300647308 */ /* 0x0005e20000000800 */
[----:B-1----:R-:W-:-:S07]  /*171b0*/  FFMA.FTZ R4, R111, UR4, -R0 ;  /* 0x000000046f047c23 */ /* 0x002fce0008010800 */
[----:B------:R1:W5:Y:S01]  /*171c0*/  MUFU.EX2 R101, R4 ;  /* 0x0000000400657308 */ /* 0x0003620000000800 */
[----:B--2---:R-:W-:Y:S01]  /*171d0*/  FFMA.FTZ R3, R120, UR4, -R0 ;  /* 0x0000000478037c23 */ /* 0x004fe20008010800 */
[----:B------:R-:W-:-:S06]  /*171e0*/  MOV R120, R46 ;  /* 0x0000002e00787202 */ /* 0x000fcc0000000f00 */
[----:B------:R2:W-:Y:S01]  /*171f0*/  MUFU.EX2 R98, R3 ;  /* 0x0000000300627308 */ /* 0x0005e20000000800 */
[----:B-1----:R-:W-:Y:S01]  /*17200*/  FFMA.FTZ R4, R57, UR4, -R0 ;  /* 0x0000000439047c23 */ /* 0x002fe20008010800 */
[----:B-----5:R-:W-:-:S06]  /*17210*/  F2FP.BF16.F32.PACK_AB R9, R101, R99 ;  /* 0x000000636509723e */ /* 0x020fcc00000010ff */
        /* <DEDUP_REMOVED lines=8> */
[--C-:B-1----:R-:W-:Y:S01]  /*172a0*/  FFMA.FTZ R4, R60, UR4, -R0.reuse ;  /* 0x000000043c047c23 */ /* 0x102fe20008010800 */
[----:B-----5:R-:W-:Y:S01]  /*172b0*/  F2FP.BF16.F32.PACK_AB R11, R104, R102 ;  /* 0x00000066680b723e */ /* 0x020fe200000010ff */
[----:B------:R-:W-:Y:S05]  /*172c0*/  LDSM.16.MT88.4 R60, [R165+0x7400] ;  /* 0x00740000a53c783b */ /* 0x000fea0000004200 */
[----:B------:R1:W-:Y:S01]  /*172d0*/  MUFU.EX2 R111, R4 ;  /* 0x00000004006f7308 */ /* 0x0003e20000000800 */
[----:B--2---:R-:W-:-:S07]  /*172e0*/  FFMA.FTZ R3, R68, UR4, -R0 ;  /* 0x0000000444037c23 */ /* 0x004fce0008010800 */
[----:B------:R2:W-:Y:S01]  /*172f0*/  MUFU.EX2 R94, R3 ;  /* 0x00000003005e7308 */ /* 0x0005e20000000800 */
[----:B-1----:R-:W-:-:S07]  /*17300*/  FFMA.FTZ R4, R110, UR4, -R0 ;  /* 0x000000046e047c23 */ /* 0x002fce0008010800 */
[----:B------:R1:W5:Y:S01]  /*17310*/  MUFU.EX2 R109, R4 ;  /* 0x00000004006d7308 */ /* 0x0003620000000800 */
[--C-:B--2---:R-:W-:Y:S01]  /*17320*/  FFMA.FTZ R3, R123, UR4, -R0.reuse ;  /* 0x000000047b037c23 */ /* 0x104fe20008010800 */
[----:B------:R-:W-:Y:S02]  /*17330*/  MOV R123, R45 ;  /* 0x0000002d007b7202 */ /* 0x000fe40000000f00 */
[----:B------:R-:W-:Y:S04]  /*17340*/  LDSM.16.MT88.4 R44, [R165+0x6000] ;  /* 0x00600000a52c783b */ /* 0x000fe80000004200 */
[----:B------:R2:W-:Y:S01]  /*17350*/  MUFU.EX2 R92, R3 ;  /* 0x00000003005c7308 */ /* 0x0005e20000000800 */
[----:B-1----:R-:W-:-:S07]  /*17360*/  FFMA.FTZ R4, R69, UR4, -R0 ;  /* 0x0000000445047c23 */ /* 0x002fce0008010800 */
[----:B------:R1:W4:Y:S01]  /*17370*/  MUFU.EX2 R110, R4 ;  /* 0x00000004006e7308 */ /* 0x0003220000000800 */
[----:B--2---:R-:W-:-:S07]  /*17380*/  FFMA.FTZ R3, R70, UR4, -R0 ;  /* 0x0000000446037c23 */ /* 0x004fce0008010800 */
[----:B------:R2:W-:Y:S01]  /*17390*/  MUFU.EX2 R91, R3 ;  /* 0x00000003005b7308 */ /* 0x0005e20000000800 */
[----:B-1----:R-:W-:-:S07]  /*173a0*/  F2FP.BF16.F32.PACK_AB R4, R203, R202 ;  /* 0x000000cacb04723e */ /* 0x002fce00000010ff */
[C---:B------:R-:W-:Y:S06]  /*173b0*/  HMMA.16816.F32.BF16 R20, R4.reuse, R28, R20 ;  /* 0x0000001c0414723c */ /* 0x040fec0000041814 */
[----:B------:R-:W-:Y:S01]  /*173c0*/  HMMA.16816.F32.BF16 R24, R4, R30, R24 ;  /* 0x0000001e0418723c */ /* 0x000fe20000041818 */
[----:B--2---:R-:W-:-:S04]  /*173d0*/  FFMA.FTZ R3, R121, UR4, -R0 ;  /* 0x0000000479037c23 */ /* 0x004fc80008010800 */
[----:B------:R1:W2:Y:S01]  /*173e0*/  MUFU.EX2 R89, R3 ;  /* 0x0000000300597308 */ /* 0x0002a20000000800 */
[C---:B------:R-:W-:Y:S06]  /*173f0*/  HMMA.16816.F32.BF16 R28, R4.reuse, R32, R148 ;  /* 0x00000020041c723c */ /* 0x040fec0000041894 */
[----:B------:R-:W-:Y:S01]  /*17400*/  HMMA.16816.F32.BF16 R12, R4, R34, R12 ;  /* 0x00000022040c723c */ /* 0x000fe2000004180c */
[----:B------:R-:W2:Y:S05]  /*17410*/  LDSM.16.MT88.4 R32, [R166+0x5c00] ;  /* 0x005c0000a620783b */ /* 0x000eaa0000004200 */
[----:B------:R-:W-:Y:S01]  /*17420*/  HMMA.16816.F32.BF16 R20, R8, R40, R20 ;  /* 0x000000280814723c */ /* 0x000fe20000041814 */
[----:B------:R-:W-:-:S02]  /*17430*/  F2FP.BF16.F32.PACK_AB R4, R212, R210 ;  /* 0x000000d2d404723e */ /* 0x000fc400000010ff */
[----:B-----5:R-:W-:Y:S01]  /*17440*/  F2FP.BF16.F32.PACK_AB R5, R109, R111 ;  /* 0x0000006f6d05723e */ /* 0x020fe200000010ff */
[--C-:B-1----:R-:W-:Y:S01]  /*17450*/  FFMA.FTZ R3, R76, UR4, -R0.reuse ;  /* 0x000000044c037c23 */ /* 0x102fe20008010800 */
[----:B------:R-:W-:Y:S01]  /*17460*/  F2FP.BF16.F32.PACK_AB R6, R213, R211 ;  /* 0x000000d3d506723e */ /* 0x000fe200000010ff */
[C---:B------:R-:W-:Y:S01]  /*17470*/  HMMA.16816.F32.BF16 R24, R8.reuse, R42, R24 ;  /* 0x0000002a0818723c */ /* 0x040fe20000041818 */
[----:B------:R-:W-:Y:S01]  /*17480*/  F2FP.BF16.F32.PACK_AB R7, R112, R105 ;  /* 0x000000697007723e */ /* 0x000fe200000010ff */
[----:B------:R-:W-:Y:S01]  /*17490*/  LDSM.16.MT88.4 R40, [R165+0x6400] ;  /* 0x00640000a528783b */ /* 0x000fe20000004200 */
[----:B------:R1:W-:Y:S03]  /*174a0*/  MUFU.EX2 R88, R3 ;  /* 0x0000000300587308 */ /* 0x0003e60000000800 */
[C---:B---3--:R-:W-:Y:S06]  /*174b0*/  HMMA.16816.F32.BF16 R28, R8.reuse, R16, R28 ;  /* 0x00000010081c723c */ /* 0x048fec000004181c */
[----:B------:R-:W-:Y:S01]  /*174c0*/  HMMA.16816.F32.BF16 R12, R8, R18, R12 ;  /* 0x00000012080c723c */ /* 0x000fe2000004180c */
[----:B------:R-:W3:Y:S05]  /*174d0*/  LDSM.16.MT88.4 R16, [R166+0x6000] ;  /* 0x00600000a610783b */ /* 0x000eea0000004200 */
[----:B----4-:R-:W-:Y:S01]  /*174e0*/  HMMA.16816.F32.BF16 R20, R4, R36, R20 ;  /* 0x000000240414723c */ /* 0x010fe20000041814 */
[----:B------:R-:W-:Y:S01]  /*174f0*/  F2FP.BF16.F32.PACK_AB R8, R214, R215 ;  /* 0x000000d7d608723e */ /* 0x000fe200000010ff */
[----:B-1----:R-:W-:Y:S01]  /*17500*/  FFMA.FTZ R3, R118, UR4, -R0 ;  /* 0x0000000476037c23 */ /* 0x002fe20008010800 */
[----:B------:R-:W-:-:S02]  /*17510*/  F2FP.BF16.F32.PACK_AB R9, R103, R110 ;  /* 0x0000006e6709723e */ /* 0x000fc400000010ff */
[----:B------:R-:W-:Y:S01]  /*17520*/  F2FP.BF16.F32.PACK_AB R10, R217, R216 ;  /* 0x000000d8d90a723e */ /* 0x000fe200000010ff */
[C---:B------:R-:W-:Y:S01]  /*17530*/  HMMA.16816.F32.BF16 R24, R4.reuse, R38, R24 ;  /* 0x000000260418723c */ /* 0x040fe20000041818 */
[----:B------:R-:W-:Y:S01]  /*17540*/  F2FP.BF16.F32.PACK_AB R11, R98, R100 ;  /* 0x00000064620b723e */ /* 0x000fe200000010ff */
[----:B------:R-:W-:Y:S01]  /*17550*/  LDSM.16.MT88.4 R36, [R166+0x6800] ;  /* 0x00680000a624783b */ /* 0x000fe20000004200 */
[----:B------:R1:W4:Y:S03]  /*17560*/  MUFU.EX2 R87, R3 ;  /* 0x0000000300577308 */ /* 0x0003260000000800 */
[C---:B--2---:R-:W-:Y:S06]  /*17570*/  HMMA.16816.F32.BF16 R28, R4.reuse, R32, R28 ;  /* 0x00000020041c723c */ /* 0x044fec000004181c */
[----:B------:R-:W-:Y:S01]  /*17580*/  HMMA.16816.F32.BF16 R12, R4, R34, R12 ;  /* 0x00000022040c723c */ /* 0x000fe2000004180c */
[----:B------:R-:W2:Y:S05]  /*17590*/  LDSM.16.MT88.4 R32, [R166+0x6400] ;  /* 0x00640000a620783b */ /* 0x000eaa0000004200 */
[----:B------:R-:W-:Y:S01]  /*175a0*/  HMMA.16816.F32.BF16 R20, R8, R44, R20 ;  /* 0x0000002c0814723c */ /* 0x000fe20000041814 */
[----:B------:R-:W-:Y:S01]  /*175b0*/  F2FP.BF16.F32.PACK_AB R4, R218, R219 ;  /* 0x000000dbda04723e */ /* 0x000fe200000010ff */
[----:B-1----:R-:W-:Y:S01]  /*175c0*/  FFMA.FTZ R3, R78, UR4, -R0 ;  /* 0x000000044e037c23 */ /* 0x002fe20008010800 */
[----:B------:R-:W-:-:S02]  /*175d0*/  F2FP.BF16.F32.PACK_AB R5, R96, R97 ;  /* 0x000000616005723e */ /* 0x000fc400000010ff */
[----:B------:R-:W-:Y:S01]  /*175e0*/  F2FP.BF16.F32.PACK_AB R6, R222, R220 ;  /* 0x000000dcde06723e */ /* 0x000fe200000010ff */
[C---:B------:R-:W-:Y:S01]  /*175f0*/  HMMA.16816.F32.BF16 R24, R8.reuse, R46, R24 ;  /* 0x0000002e0818723c */ /* 0x040fe20000041818 */
[----:B------:R-:W-:Y:S01]  /*17600*/  F2FP.BF16.F32.PACK_AB R7, R92, R94 ;  /* 0x0000005e5c07723e */ /* 0x000fe200000010ff */
[----:B------:R1:W-:Y:S01]  /*17610*/  MUFU.EX2 R85, R3 ;  /* 0x0000000300557308 */ /* 0x0003e20000000800 */
[----:B------:R-:W5:Y:S03]  /*17620*/  LDSM.16.MT88.4 R44, [R165+0x6c00] ;  /* 0x006c0000a52c783b */ /* 0x000f660000004200 */
[C---:B---3--:R-:W-:Y:S06]  /*17630*/  HMMA.16816.F32.BF16 R28, R8.reuse, R16, R28 ;  /* 0x00000010081c723c */ /* 0x048fec000004181c */
[----:B------:R-:W-:Y:S06]  /*17640*/  HMMA.16816.F32.BF16 R12, R8, R18, R12 ;  /* 0x00000012080c723c */ /* 0x000fec000004180c */
[----:B------:R-:W-:Y:S01]  /*17650*/  HMMA.16816.F32.BF16 R20, R4, R40, R20 ;  /* 0x000000280414723c */ /* 0x000fe20000041814 */
[----:B-1----:R-:W-:Y:S01]  /*17660*/  FFMA.FTZ R3, R124, UR4, -R0 ;  /* 0x000000047c037c23 */ /* 0x002fe20008010800 */
[----:B------:R-:W-:-:S02]  /*17670*/  F2FP.BF16.F32.PACK_AB R8, R223, R221 ;  /* 0x000000dddf08723e */ /* 0x000fc400000010ff */
[----:B------:R-:W-:Y:S01]  /*17680*/  F2FP.BF16.F32.PACK_AB R9, R89, R91 ;  /* 0x0000005b5909723e */ /* 0x000fe200000010ff */
[----:B------:R1:W3:Y:S01]  /*17690*/  MUFU.EX2 R84, R3 ;  /* 0x0000000300547308 */ /* 0x0002e20000000800 */
[----:B------:R-:W-:Y:S01]  /*176a0*/  HMMA.16816.F32.BF16 R24, R4, R42, R24 ;  /* 0x0000002a0418723c */ /* 0x000fe20000041818 */
[----:B------:R-:W-:Y:S01]  /*176b0*/  F2FP.BF16.F32.PACK_AB R10, R226, R224 ;  /* 0x000000e0e20a723e */ /* 0x000fe200000010ff */
[----:B------:R-:W5:Y:S01]  /*176c0*/  LDSM.16.MT88.4 R40, [R166+0x6c00] ;  /* 0x006c0000a628783b */ /* 0x000f620000004200 */
[----:B----4-:R-:W-:-:S03]  /*176d0*/  F2FP.BF16.F32.PACK_AB R11, R87, R88 ;  /* 0x00000058570b723e */ /* 0x010fc600000010ff */
[C---:B--2---:R-:W-:Y:S06]  /*176e0*/  HMMA.16816.F32.BF16 R28, R4.reuse, R32, R28 ;  /* 0x00000020041c723c */ /* 0x044fec000004181c */
[----:B------:R-:W-:Y:S01]  /*176f0*/  HMMA.16816.F32.BF16 R16, R4, R34, R12 ;  /* 0x000000220410723c */ /* 0x000fe2000004180c */
[----:B-1----:R-:W-:-:S05]  /*17700*/  FFMA.FTZ R3, R80, UR4, -R0 ;  /* 0x0000000450037c23 */ /* 0x002fca0008010800 */
[C---:B------:R-:W-:Y:S01]  /*17710*/  HMMA.16816.F32.BF16 R12, R8.reuse, R48, R20 ;  /* 0x00000030080c723c */ /* 0x040fe20000041814 */
[----:B------:R-:W-:Y:S01]  /*17720*/  F2FP.BF16.F32.PACK_AB R4, R228, R225 ;  /* 0x000000e1e404723e */ /* 0x000fe200000010ff */
[----:B------:R1:W-:Y:S01]  /*17730*/  MUFU.EX2 R78, R3 ;  /* 0x00000003004e7308 */ /* 0x0003e20000000800 */
[----:B---3--:R-:W-:Y:S02]  /*17740*/  F2FP.BF16.F32.PACK_AB R5, R84, R85 ;  /* 0x000000555405723e */ /* 0x008fe400000010ff */
[----:B------:R-:W-:Y:S01]  /*17750*/  F2FP.BF16.F32.PACK_AB R6, R229, R227 ;  /* 0x000000e3e506723e */ /* 0x000fe200000010ff */
[C---:B------:R-:W-:Y:S01]  /*17760*/  HMMA.16816.F32.BF16 R24, R8.reuse, R50, R24 ;  /* 0x000000320818723c */ /* 0x040fe20000041818 */
[----:B------:R-:W-:Y:S05]  /*17770*/  LDSM.16.MT88.4 R48, [R166+0x7000] ;  /* 0x00700000a630783b */ /* 0x000fea0000004200 */
[C---:B------:R-:W-:Y:S06]  /*17780*/  HMMA.16816.F32.BF16 R32, R8.reuse, R36, R28 ;  /* 0x000000240820723c */ /* 0x040fec000004181c */
[----:B------:R-:W-:Y:S01]  /*17790*/  HMMA.16816.F32.BF16 R28, R8, R38, R16 ;  /* 0x00000026081c723c */ /* 0x000fe20000041810 */
[--C-:B-1----:R-:W-:Y:S01]  /*177a0*/  FFMA.FTZ R3, R125, UR4, -R0.reuse ;  /* 0x000000047d037c23 */ /* 0x102fe20008010800 */
[----:B------:R-:W-:Y:S03]  /*177b0*/  LDSM.16.MT88.4 R36, [R166+0x7400] ;  /* 0x00740000a624783b */ /* 0x000fe60000004200 */
[----:B------:R1:W2:Y:S02]  /*177c0*/  MUFU.EX2 R77, R3 ;  /* 0x00000003004d7308 */ /* 0x0002a40000000800 */
[----:B------:R-:W-:Y:S01]  /*177d0*/  FFMA.FTZ R8, R134, UR4, -R0 ;  /* 0x0000000486087c23 */ /* 0x000fe20008010800 */
[----:B------:R-:W-:-:S05]  /*177e0*/  FFMA.FTZ R9, R246, R53, R75 ;  /* 0x00000035f6097223 */ /* 0x000fca000001004b */
[----:B------:R3:W-:Y:S01]  /*177f0*/  MUFU.EX2 R68, R8 ;  /* 0x0000000800447308 */ /* 0x0007e20000000800 */
[----:B-1----:R-:W-:Y:S01]  /*17800*/  FFMA.FTZ R3, R56, UR4, -R0 ;  /* 0x0000000438037c23 */ /* 0x002fe20008010800 */
[----:B--2---:R-:W-:-:S06]  /*17810*/  F2FP.BF16.F32.PACK_AB R7, R77, R78 ;  /* 0x0000004e4d07723e */ /* 0x004fcc00000010ff */
[----:B------:R1:W-:Y:S01]  /*17820*/  MUFU.EX2 R76, R3 ;  /* 0x00000003004c7308 */ /* 0x0003e20000000800 */
[----:B-----5:R-:W-:Y:S01]  /*17830*/  HMMA.16816.F32.BF16 R20, R4, R44, R12 ;  /* 0x0000002c0414723c */ /* 0x020fe2000004180c */
[----:B---3--:R-:W-:-:S05]  /*17840*/  F2FP.BF16.F32.PACK_AB R8, R238, R236 ;  /* 0x000000ecee08723e */ /* 0x008fca00000010ff */
[----:B------:R-:W-:Y:S01]  /*17850*/  HMMA.16816.F32.BF16 R16, R4, R46, R24 ;  /* 0x0000002e0410723c */ /* 0x000fe20000041818 */
[----:B------:R-:W-:Y:S01]  /*17860*/  F2FP.BF16.F32.PACK_AB R12, R231, R230 ;  /* 0x000000e6e70c723e */ /* 0x000fe200000010ff */
[----:B------:R-:W-:Y:S01]  /*17870*/  LDSM.16.MT88.4 R44, [R165+0x7800] ;  /* 0x00780000a52c783b */ /* 0x000fe20000004200 */
[----:B------:R-:W-:-:S03]  /*17880*/  F2FP.BF16.F32.PACK_AB R14, R234, R235 ;  /* 0x000000ebea0e723e */ /* 0x000fc600000010ff */
[----:B------:R-:W-:Y:S01]  /*17890*/  HMMA.16816.F32.BF16 R24, R4, R40, R32 ;  /* 0x000000280418723c */ /* 0x000fe20000041820 */
[----:B-1----:R-:W-:-:S04]  /*178a0*/  FFMA.FTZ R3, R128, UR4, -R0 ;  /* 0x0000000480037c23 */ /* 0x002fc80008010800 */
[----:B------:R1:W2:Y:S01]  /*178b0*/  MUFU.EX2 R74, R3 ;  /* 0x00000003004a7308 */ /* 0x0002a20000000800 */
[----:B------:R-:W-:Y:S01]  /*178c0*/  HMMA.16816.F32.BF16 R28, R4, R42, R28 ;  /* 0x0000002a041c723c */ /* 0x000fe2000004181c */
[----:B------:R-:W-:Y:S06]  /*178d0*/  LDSM.16.MT88.4 R40, [R166+0x7800] ;  /* 0x00780000a628783b */ /* 0x000fec0000004200 */
[----:B------:R-:W-:Y:S01]  /*178e0*/  FADD.FTZ R5, R79, R9 ;  /* 0x000000094f057221 */ /* 0x000fe20000010000 */
[----:B------:R-:W-:-:S03]  /*178f0*/  F2FP.BF16.F32.PACK_AB R6, R248, R241 ;  /* 0x000000f1f806723e */ /* 0x000fc600000010ff */
[----:B------:R-:W-:-:S04]  /*17900*/  FADD.FTZ R5, R81, R5 ;  /* 0x0000000551057221 */ /* 0x000fc80000010000 */
[----:B------:R-:W-:Y:S01]  /*17910*/  FADD.FTZ R5, R83, R5 ;  /* 0x0000000553057221 */ /* 0x000fe20000010000 */
[--C-:B-1----:R-:W-:Y:S01]  /*17920*/  FFMA.FTZ R3, R58, UR4, -R0.reuse ;  /* 0x000000043a037c23 */ /* 0x102fe20008010800 */
[----:B--2---:R-:W-:Y:S01]  /*17930*/  F2FP.BF16.F32.PACK_AB R13, R74, R76 ;  /* 0x0000004c4a0d723e */ /* 0x004fe200000010ff */
[----:B------:R-:W1:Y:S01]  /*17940*/  LDSM.16.MT88.4 R56, [R165+0x7000] ;  /* 0x00700000a538783b */ /* 0x000e620000004200 */
[----:B------:R-:W-:Y:S01]  /*17950*/  FADD.FTZ R5, R86, R5 ;  /* 0x0000000556057221 */ /* 0x000fe20000010000 */
[----:B------:R2:W-:Y:S02]  /*17960*/  MUFU.EX2 R73, R3 ;  /* 0x0000000300497308 */ /* 0x0005e40000000800 */
[----:B--2---:R-:W-:-:S06]  /*17970*/  FFMA.FTZ R3, R129, UR4, -R0 ;  /* 0x0000000481037c23 */ /* 0x004fcc0008010800 */
[----:B------:R2:W3:Y:S02]  /*17980*/  MUFU.EX2 R72, R3 ;  /* 0x0000000300487308 */ /* 0x0004e40000000800 */
[----:B--2---:R-:W-:Y:S01]  /*17990*/  FFMA.FTZ R3, R82, UR4, -R0 ;  /* 0x0000000452037c23 */ /* 0x004fe20008010800 */
[----:B---3--:R-:W-:-:S05]  /*179a0*/  F2FP.BF16.F32.PACK_AB R15, R72, R73 ;  /* 0x00000049480f723e */ /* 0x008fca00000010ff */
[----:B------:R2:W-:Y:S02]  /*179b0*/  MUFU.EX2 R71, R3 ;  /* 0x0000000300477308 */ /* 0x0005e40000000800 */
[C---:B-1----:R-:W-:Y:S06]  /*179c0*/  HMMA.16816.F32.BF16 R20, R12.reuse, R56, R20 ;  /* 0x000000380c14723c */ /* 0x042fec0000041814 */
[C---:B------:R-:W-:Y:S06]  /*179d0*/  HMMA.16816.F32.BF16 R16, R12.reuse, R58, R16 ;  /* 0x0000003a0c10723c */ /* 0x040fec0000041810 */
[----:B------:R-:W-:Y:S01]  /*179e0*/  HMMA.16816.F32.BF16 R24, R12, R48, R24 ;  /* 0x000000300c18723c */ /* 0x000fe20000041818 */
[----:B--2---:R-:W-:-:S04]  /*179f0*/  FFMA.FTZ R3, R131, UR4, -R0 ;  /* 0x0000000483037c23 */ /* 0x004fc80008010800 */
[----:B------:R1:W2:Y:S01]  /*17a00*/  MUFU.EX2 R70, R3 ;  /* 0x0000000300467308 */ /* 0x0002a20000000800 */
[----:B------:R-:W-:Y:S01]  /*17a10*/  HMMA.16816.F32.BF16 R32, R12, R50, R28 ;  /* 0x000000320c20723c */ /* 0x000fe2000004181c */
[----:B-1----:R-:W-:Y:S01]  /*17a20*/  FFMA.FTZ R3, R106, UR4, -R0 ;  /* 0x000000046a037c23 */ /* 0x002fe20008010800 */
[----:B--2---:R-:W-:-:S05]  /*17a30*/  F2FP.BF16.F32.PACK_AB R9, R70, R71 ;  /* 0x000000474609723e */ /* 0x004fca00000010ff */
[----:B------:R1:W2:Y:S02]  /*17a40*/  MUFU.EX2 R69, R3 ;  /* 0x0000000300457308 */ /* 0x0002a40000000800 */
[----:B-1----:R-:W-:Y:S01]  /*17a50*/  FFMA.FTZ R3, R245, R52, R198 ;  /* 0x00000034f5037223 */ /* 0x002fe200000100c6 */
[----:B--2---:R-:W-:-:S03]  /*17a60*/  F2FP.BF16.F32.PACK_AB R11, R68, R69 ;  /* 0x00000045440b723e */ /* 0x004fc600000010ff */
[----:B------:R-:W-:Y:S01]  /*17a70*/  FADD.FTZ R10, R199, R3 ;  /* 0x00000003c70a7221 */ /* 0x000fe20000010000 */
[----:B------:R-:W-:-:S03]  /*17a80*/  FFMA.FTZ R3, R107, UR4, -R0 ;  /* 0x000000046b037c23 */ /* 0x000fc60008010800 */
[----:B------:R-:W-:Y:S01]  /*17a90*/  FADD.FTZ R4, R200, R10 ;  /* 0x0000000ac8047221 */ /* 0x000fe20000010000 */
[----:B------:R1:W-:Y:S01]  /*17aa0*/  MUFU.EX2 R67, R3 ;  /* 0x0000000300437308 */ /* 0x0003e20000000800 */
[----:B------:R-:W-:Y:S02]  /*17ab0*/  F2FP.BF16.F32.PACK_AB R10, R240, R237 ;  /* 0x000000edf00a723e */ /* 0x000fe400000010ff */
[----:B------:R-:W-:-:S04]  /*17ac0*/  FADD.FTZ R4, R201, R4 ;  /* 0x00000004c9047221 */ /* 0x000fc80000010000 */
[----:B------:R-:W-:Y:S01]  /*17ad0*/  FADD.FTZ R4, R202, R4 ;  /* 0x00000004ca047221 */ /* 0x000fe20000010000 */
[C---:B------:R-:W-:Y:S06]  /*17ae0*/  HMMA.16816.F32.BF16 R28, R8.reuse, R60, R20 ;  /* 0x0000003c081c723c */ /* 0x040fec0000041814 */
[----:B------:R-:W-:Y:S01]  /*17af0*/  HMMA.16816.F32.BF16 R20, R8, R36, R24 ;  /* 0x000000240814723c */ /* 0x000fe20000041818 */
[----:B-1----:R-:W-:-:S05]  /*17b00*/  FFMA.FTZ R3, R153, UR4, -R0 ;  /* 0x0000000499037c23 */ /* 0x002fca0008010800 */
        /* <DEDUP_REMOVED lines=9> */
[----:B------:R1:W-:Y:S01]  /*17ba0*/  MUFU.EX2 R59, R3 ;  /* 0x00000003003b7308 */ /* 0x0003e20000000800 */
[----:B---3--:R-:W-:-:S07]  /*17bb0*/  FFMA.FTZ R8, R159, UR4, -R0 ;  /* 0x000000049f087c23 */ /* 0x008fce0008010800 */
        /* <DEDUP_REMOVED lines=13> */
[--C-:B------:R-:W-:Y:S01]  /*17c90*/  FFMA.FTZ R3, R157, UR4, -R0.reuse ;  /* 0x000000049d037c23 */ /* 0x100fe20008010800 */
        /* <DEDUP_REMOVED lines=21> */
[----:B------:R1:W3:Y:S01]  /*17df0*/  MUFU.EX2 R49, R8 ;  /* 0x0000000800317308 */ /* 0x0002e20000000800 */
        /* <DEDUP_REMOVED lines=15> */
[----:B------:R1:W-:Y:S01]  /*17ef0*/  MUFU.EX2 R48, R8 ;  /* 0x0000000800307308 */ /* 0x0003e20000000800 */
[----:B------:R-:W-:Y:S01]  /*17f00*/  FADD.FTZ R3, R103, R3 ;  /* 0x0000000367037221 */ /* 0x000fe20000010000 */
[----:B------:R-:W-:-:S02]  /*17f10*/  FADD.FTZ R9, R220, R9 ;  /* 0x00000009dc097221 */ /* 0x000fc40000010000 */
[----:B------:R-:W-:Y:S01]  /*17f20*/  HMMA.16816.F32.BF16 R20, R4, R40, R20 ;  /* 0x000000280414723c */ /* 0x000fe20000041814 */
[----:B------:R-:W-:Y:S01]  /*17f30*/  FADD.FTZ R3, R100, R3 ;  /* 0x0000000364037221 */ /* 0x000fe20000010000 */
[----:B------:R-:W-:-:S03]  /*17f40*/  FADD.FTZ R9, R222, R9 ;  /* 0x00000009de097221 */ /* 0x000fc60000010000 */
[----:B------:R-:W-:Y:S01]  /*17f50*/  FADD.FTZ R3, R98, R3 ;  /* 0x0000000362037221 */ /* 0x000fe20000010000 */
[----:B------:R-:W-:Y:S01]  /*17f60*/  HMMA.16816.F32.BF16 R12, R4, R42, R24 ;  /* 0x0000002a040c723c */ /* 0x000fe20000041818 */
[----:B------:R-:W3:Y:S01]  /*17f70*/  LDSM.16.MT88.4 R24, [R165+0x8000] ;  /* 0x00800000a518783b */ /* 0x000ee20000004200 */
[----:B------:R-:W-:Y:S01]  /*17f80*/  FADD.FTZ R9, R221, R9 ;  /* 0x00000009dd097221 */ /* 0x000fe20000010000 */
[----:B------:R-:W-:Y:S01]  /*17f90*/  FADD.FTZ R3, R97, R3 ;  /* 0x0000000361037221 */ /* 0x000fe20000010000 */
[----:B----4-:R-:W-:Y:S02]  /*17fa0*/  FFMA.FTZ R10, R194, UR4, -R2 ;  /* 0x00000004c20a7c23 */ /* 0x010fe40008010802 */
[----:B------:R-:W-:Y:S01]  /*17fb0*/  FADD.FTZ R9, R223, R9 ;  /* 0x00000009df097221 */ /* 0x000fe20000010000 */
[----:B-1----:R-:W-:Y:S01]  /*17fc0*/  FFMA.FTZ R8, R186, UR4, -R0 ;  /* 0x00000004ba087c23 */ /* 0x002fe20008010800 */
[----:B------:R-:W-:Y:S01]  /*17fd0*/  FADD.FTZ R3, R96, R3 ;  /* 0x0000000360037221 */ /* 0x000fe20000010000 */
[----:B------:R-:W-:Y:S01]  /*17fe0*/  F2FP.BF16.F32.PACK_AB R4, R251, R250 ;  /* 0x000000fafb04723e */ /* 0x000fe200000010ff */
[----:B------:R-:W-:Y:S01]  /*17ff0*/  MUFU.EX2 R245, R10 ;  /* 0x0000000a00f57308 */ /* 0x000fe20000000800 */
[----:B-----5:R-:W-:Y:S01]  /*18000*/  F2FP.BF16.F32.PACK_AB R5, R56, R57 ;  /* 0x000000393805723e */ /* 0x020fe200000010ff */
[----:B------:R-:W-:Y:S01]  /*18010*/  FADD.FTZ R3, R94, R3 ;  /* 0x000000035e037221 */ /* 0x000fe20000010000 */
[----:B------:R-:W-:-:S02]  /*18020*/  F2FP.BF16.F32.PACK_AB R6, R123, R252 ;  /* 0x000000fc7b06723e */ /* 0x000fc400000010ff */
[----:B------:R-:W-:-:S03]  /*18030*/  F2FP.BF16.F32.PACK_AB R7, R51, R53 ;  /* 0x000000353307723e */ /* 0x000fc600000010ff */
[----:B------:R1:W4:Y:S04]  /*18040*/  MUFU.EX2 R47, R8 ;  /* 0x00000008002f7308 */ /* 0x0003280000000800 */
[C---:B------:R-:W-:Y:S06]  /*18050*/  HMMA.16816.F32.BF16 R28, R4.reuse, R136, R28 ;  /* 0x00000088041c723c */ /* 0x040fec000004181c */
[C---:B--2---:R-:W-:Y:S06]  /*18060*/  HMMA.16816.F32.BF16 R20, R4.reuse, R36, R20 ;  /* 0x000000240414723c */ /* 0x044fec0000041814 */
[C---:B------:R-:W-:Y:S01]  /*18070*/  HMMA.16816.F32.BF16 R12, R4.reuse, R38, R12 ;  /* 0x00000026040c723c */ /* 0x040fe2000004180c */
[----:B-1----:R-:W-:Y:S01]  /*18080*/  FFMA.FTZ R8, R163, UR4, -R2 ;  /* 0x00000004a3087c23 */ /* 0x002fe20008010802 */
[----:B------:R-:W1:Y:S03]  /*18090*/  LDSM.16.MT88.4 R36, [R165+0x8400] ;  /* 0x00840000a524783b */ /* 0x000e660000004200 */
[----:B------:R2:W-:Y:S01]  /*180a0*/  MUFU.EX2 R52, R8 ;  /* 0x0000000800347308 */ /* 0x0005e20000000800 */
[----:B------:R-:W-:Y:S07]  /*180b0*/  HMMA.16816.F32.BF16 R136, R4, R138, R16 ;  /* 0x0000008a0488723c */ /* 0x000fee0000041810 */
[----:B------:R-:W-:-:S02]  /*180c0*/  F2FP.BF16.F32.PACK_AB R4, R144, R122 ;  /* 0x0000007a9004723e */ /* 0x000fc400000010ff */
[----:B---3--:R-:W-:Y:S02]  /*180d0*/  F2FP.BF16.F32.PACK_AB R5, R49, R50 ;  /* 0x000000323105723e */ /* 0x008fe400000010ff */
[----:B------:R-:W-:Y:S02]  /*180e0*/  F2FP.BF16.F32.PACK_AB R6, R146, R145 ;  /* 0x000000919206723e */ /* 0x000fe400000010ff */
[----:B----4-:R-:W-:Y:S01]  /*180f0*/  F2FP.BF16.F32.PACK_AB R7, R47, R48 ;  /* 0x000000302f07723e */ /* 0x010fe200000010ff */
[----:B--2---:R-:W-:Y:S01]  /*18100*/  FADD.FTZ R8, R92, R3 ;  /* 0x000000035c087221 */ /* 0x004fe20000010000 */
[----:B------:R-:W-:-:S03]  /*18110*/  FFMA.FTZ R3, R155, UR4, -R0 ;  /* 0x000000049b037c23 */ /* 0x000fc60008010800 */
[----:B------:R-:W-:Y:S01]  /*18120*/  FADD.FTZ R8, R91, R8 ;  /* 0x000000085b087221 */ /* 0x000fe20000010000 */
[----:B------:R2:W3:Y:S01]  /*18130*/  MUFU.EX2 R45, R3 ;  /* 0x00000003002d7308 */ /* 0x0004e20000000800 */
[C---:B------:R-:W-:Y:S01]  /*18140*/  HMMA.16816.F32.BF16 R16, R4.reuse, R24, R28 ;  /* 0x000000180410723c */ /* 0x040fe2000004181c */
[----:B------:R-:W-:Y:S05]  /*18150*/  LDSM.16.MT88.4 R28, [R165+0x8800] ;  /* 0x00880000a51c783b */ /* 0x000fea0000004200 */
[C---:B------:R-:W-:Y:S01]  /*18160*/  HMMA.16816.F32.BF16 R136, R4.reuse, R26, R136 ;  /* 0x0000001a0488723c */ /* 0x040fe20000041888 */
[----:B------:R-:W4:Y:S05]  /*18170*/  LDSM.16.MT88.4 R24, [R166+0x8400] ;  /* 0x00840000a618783b */ /* 0x000f2a0000004200 */
[----:B------:R-:W-:Y:S01]  /*18180*/  HMMA.16816.F32.BF16 R20, R4, R32, R20 ;  /* 0x000000200414723c */ /* 0x000fe20000041814 */
[----:B--2---:R-:W-:Y:S01]  /*18190*/  FADD.FTZ R3, R89, R8 ;  /* 0x0000000859037221 */ /* 0x004fe20000010000 */
[----:B------:R-:W-:Y:S01]  /*181a0*/  FADD.FTZ R8, R224, R9 ;  /* 0x00000009e0087221 */ /* 0x000fe20000010000 */
[----:B------:R-:W-:-:S03]  /*181b0*/  FFMA.FTZ R9, R156, UR4, -R0 ;  /* 0x000000049c097c23 */ /* 0x000fc60008010800 */
[----:B------:R-:W-:Y:S01]  /*181c0*/  HMMA.16816.F32.BF16 R12, R4, R34, R12 ;  /* 0x00000022040c723c */ /* 0x000fe2000004180c */
[----:B------:R-:W-:Y:S01]  /*181d0*/  FADD.FTZ R3, R88, R3 ;  /* 0x0000000358037221 */ /* 0x000fe20000010000 */
[----:B------:R-:W-:Y:S01]  /*181e0*/  FADD.FTZ R8, R226, R8 ;  /* 0x00000008e2087221 */ /* 0x000fe20000010000 */
[----:B------:R2:W-:Y:S01]  /*181f0*/  MUFU.EX2 R43, R9 ;  /* 0x00000009002b7308 */ /* 0x0005e20000000800 */
[----:B------:R-:W5:Y:S01]  /*18200*/  LDSM.16.MT88.4 R32, [R166+0x8800] ;  /* 0x00880000a620783b */ /* 0x000f620000004200 */
[----:B------:R-:W-:Y:S01]  /*18210*/  FADD.FTZ R3, R87, R3 ;  /* 0x0000000357037221 */ /* 0x000fe20000010000 */
[----:B------:R-:W-:Y:S01]  /*18220*/  FADD.FTZ R8, R225, R8 ;  /* 0x00000008e1087221 */ /* 0x000fe20000010000 */
[----:B------:R-:W-:Y:S02]  /*18230*/  F2FP.BF16.F32.PACK_AB R4, R120, R147 ;  /* 0x000000937804723e */ /* 0x000fe400000010ff */
[----:B------:R-:W-:Y:S01]  /*18240*/  FADD.FTZ R3, R85, R3 ;  /* 0x0000000355037221 */ /* 0x000fe20000010000 */
[----:B------:R-:W-:Y:S01]  /*18250*/  FADD.FTZ R8, R228, R8 ;  /* 0x00000008e4087221 */ /* 0x000fe20000010000 */
[----:B---3--:R-:W-:-:S02]  /*18260*/  F2FP.BF16.F32.PACK_AB R5, R44, R45 ;  /* 0x0000002d2c05723e */ /* 0x008fc400000010ff */
[----:B------:R-:W-:Y:S01]  /*18270*/  FADD.FTZ R3, R84, R3 ;  /* 0x0000000354037221 */ /* 0x000fe20000010000 */
[----:B------:R-:W-:Y:S01]  /*18280*/  FADD.FTZ R8, R227, R8 ;  /* 0x00000008e3087221 */ /* 0x000fe20000010000 */
[----:B------:R-:W-:Y:S02]  /*18290*/  F2FP.BF16.F32.PACK_AB R6, R113, R117 ;  /* 0x000000757106723e */ /* 0x000fe400000010ff */
        /* <DEDUP_REMOVED lines=36> */
[C---:B----4-:R-:W-:Y:S01]  /*184e0*/  HMMA.16816.F32.BF16 R148, R4.reuse, R24, R20 ;  /* 0x000000180494723c */ /* 0x050fe20000041814 */
        /* <DEDUP_REMOVED lines=30> */
[C---:B-----5:R-:W-:Y:S06]  /*186d0*/  HMMA.16816.F32.BF16 R148, R4.reuse, R32, R148 ;  /* 0x000000200494723c */ /* 0x060fec0000041894 */
[----:B------:R-:W-:Y:S01]  /*186e0*/  HMMA.16816.F32.BF16 R12, R4, R34, R12 ;  /* 0x00000022040c723c */ /* 0x000fe2000004180c */
[----:B----4-:R-:W-:Y:S01]  /*186f0*/  FFMA.FTZ R8, R197, UR4, -R0 ;  /* 0x00000004c5087c23 */ /* 0x010fe20008010800 */
[----:B------:R-:W-:Y:S01]  /*18700*/  FADD.FTZ R0, R50, R2 ;  /* 0x0000000232007221 */ /* 0x000fe20000010000 */
[----:B------:R-:W-:Y:S01]  /*18710*/  FADD.FTZ R2, R144, R3 ;  /* 0x0000000390027221 */ /* 0x000fe20000010000 */
[----:B------:R-:W-:-:S02]  /*18720*/  F2FP.BF16.F32.PACK_AB R144, R52, R60 ;  /* 0x0000003c3490723e */ /* 0x000fc400000010ff */
[----:B------:R-:W-:Y:S01]  /*18730*/  FADD.FTZ R0, R49, R0 ;  /* 0x0000000031007221 */ /* 0x000fe20000010000 */
[----:B------:R-:W-:Y:S01]  /*18740*/  FADD.FTZ R2, R145, R2 ;  /* 0x0000000291027221 */ /* 0x000fe20000010000 */
[----:B------:R-:W4:Y:S01]  /*18750*/  MUFU.EX2 R8, R8 ;  /* 0x0000000800087308 */ /* 0x000f220000000800 */
[----:B-1----:R-:W-:Y:S01]  /*18760*/  F2FP.BF16.F32.PACK_AB R145, R10, R11 ;  /* 0x0000000b0a91723e */ /* 0x002fe200000010ff */
[----:B------:R-:W-:Y:S01]  /*18770*/  FADD.FTZ R0, R48, R0 ;  /* 0x0000000030007221 */ /* 0x000fe20000010000 */
[----:B------:R-:W-:Y:S01]  /*18780*/  FADD.FTZ R2, R146, R2 ;  /* 0x0000000292027221 */ /* 0x000fe20000010000 */
[----:B------:R-:W-:Y:S02]  /*18790*/  F2FP.BF16.F32.PACK_AB R146, R245, R46 ;  /* 0x0000002ef592723e */ /* 0x000fe400000010ff */
[----:B------:R-:W-:Y:S01]  /*187a0*/  FADD.FTZ R0, R47, R0 ;  /* 0x000000002f007221 */ /* 0x000fe20000010000 */
[----:B------:R-:W-:Y:S01]  /*187b0*/  FADD.FTZ R2, R147, R2 ;  /* 0x0000000293027221 */ /* 0x000fe20000010000 */
[----:B------:R-:W-:-:S02]  /*187c0*/  MOV R3, R64 ;  /* 0x0000004000037202 */ /* 0x000fc40000000f00 */
[----:B------:R-:W-:Y:S01]  /*187d0*/  FADD.FTZ R0, R45, R0 ;  /* 0x000000002d007221 */ /* 0x000fe20000010000 */
[----:B------:R-:W-:-:S03]  /*187e0*/  FADD.FTZ R2, R120, R2 ;  /* 0x0000000278027221 */ /* 0x000fc60000010000 */
[----:B------:R-:W-:Y:S01]  /*187f0*/  FADD.FTZ R0, R44, R0 ;  /* 0x000000002c007221 */ /* 0x000fe20000010000 */
[----:B------:R-:W-:Y:S01]  /*18800*/  FADD.FTZ R2, R117, R2 ;  /* 0x0000000275027221 */ /* 0x000fe20000010000 */
[----:B----4-:R-:W-:Y:S02]  /*18810*/  F2FP.BF16.F32.PACK_AB R147, R8, R9 ;  /* 0x000000090893723e */ /* 0x010fe400000010ff */
        /* <DEDUP_REMOVED lines=24> */
.L_x_1102:
[----:B------:R-:W-:-:S13]  /*189a0*/  ISETP.GE.AND P0, PT, R243, 0x1, PT ;  /* 0x00000001f300780c */ /* 0x000fda0003f06270 */
[----:B------:R-:W-:Y:S05]  /*189b0*/  @!P0 BRA `(.L_x_1110) ;  /* 0x0000005800008947 */ /* 0x000fea0003800000 */
[----:B------:R-:W-:Y:S01]  /*189c0*/  ULDC UR7, c[0x0][0x250] ;  /* 0x0000940000077ab9 */ /* 0x000fe20000000800 */
[----:B------:R-:W-:Y:S01]  /*189d0*/  IMAD.MOV.U32 R135, RZ, RZ, R3 ;  /* 0x000000ffff877224 */ /* 0x000fe200078e0003 */
[----:B------:R-:W-:Y:S01]  /*189e0*/  ULEA UR7, -UR7, URZ, 0x8 ;  /* 0x0000003f07077291 */ /* 0x000fe2000f8e413f */
[----:B------:R-:W-:Y:S01]  /*189f0*/  IMAD.MOV.U32 R134, RZ, RZ, R20 ;  /* 0x000000ffff867224 */ /* 0x000fe200078e0014 */
[----:B------:R-:W-:Y:S01]  /*18a00*/  ULDC UR6, c[0x0][0x2d0] ;  /* 0x0000b40000067ab9 */ /* 0x000fe20000000800 */
[----:B------:R-:W-:Y:S01]  /*18a10*/  ULDC UR4, c[0x0][0x2ec] ;  /* 0x0000bb0000047ab9 */ /* 0x000fe20000000800 */
[----:B------:R-:W-:Y:S02]  /*18a20*/  USHF.R.S32.HI UR5, URZ, 0x1f, UR7 ;  /* 0x0000001f3f057899 */ /* 0x000fe40008011407 */
[----:B------:R-:W-:Y:S01]  /*18a30*/  MOV R250, UR7 ;  /* 0x0000000700fa7c02 */ /* 0x000fe20008000f00 */
[----:B------:R-:W-:-:S03]  /*18a40*/  ULDC.64 UR8, c[0x0][0x208] ;  /* 0x0000820000087ab9 */ /* 0x000fc60000000a00 */
[----:B------:R-:W-:Y:S01]  /*18a50*/  MOV R248, UR5 ;  /* 0x0000000500f87c02 */ /* 0x000fe20008000f00 */
[----:B------:R-:W-:-:S06]  /*18a60*/  ULDC UR5, c[0x0][0x39c] ;  /* 0x0000e70000057ab9 */ /* 0x000fcc0000000800 */
.L_x_1114:
        /* <DEDUP_REMOVED lines=72> */
.L_x_1111:
[----:B------:R-:W4:Y:S01]  /*18ef0*/  @!P0 LDC.64 R12, c[0x0][0x250] ;  /* 0x00009400ff0c8b82 */ /* 0x000f220000000a00 */
[----:B------:R-:W-:Y:S01]  /*18f00*/  @P0 STS.64 [R185+0x5008], RZ ;  /* 0x005008ffb9000388 */ /* 0x000fe20000000a00 */
[CC--:B------:R-:W-:Y:S02]  /*18f10*/  LEA R186, P2, R0.reuse, R54.reuse, 0x1 ;  /* 0x0000003600ba7211 */ /* 0x0c0fe400078408ff */
[C---:B------:R-:W-:Y:S04]  /*18f20*/  @!P0 IADD3 R3, P1, R0.reuse, UR19, RZ ;  /* 0x0000001300038c10 */ /* 0x040fe8000ff3e0ff */
[----:B------:R-:W5:Y:S01]  /*18f30*/  @!P0 LDC.64 R18, c[0x0][0x250] ;  /* 0x00009400ff128b82 */ /* 0x000f620000000a00 */
[----:B------:R-:W-:Y:S01]  /*18f40*/  @P0 STS [R185+0x5000], RZ ;  /* 0x005000ffb9000388 */ /* 0x000fe20000000800 */
[-C--:B------:R-:W-:Y:S02]  /*18f50*/  LEA.HI.X R187, R0, R55.reuse, R2, 0x1, P2 ;  /* 0x0000003700bb7211 */ /* 0x080fe400010f0c02 */
[----:B------:R-:W-:Y:S01]  /*18f60*/  @!P0 IADD3.X R4, R2, UR18, RZ, P1, !PT ;  /* 0x0000001202048c10 */ /* 0x000fe20008ffe4ff */
        /* <DEDUP_REMOVED lines=68> */
[----:B------:R-:W-:Y:S05]  /*193b0*/  @!P0 LEA.HI.X R3, R8, R55, R5, 0x1, P1 ;  /* 0x0000003708038211 */ /* 0x000fea00008f0c05 */
        /* <DEDUP_REMOVED lines=9> */
[----:B------:R2:W-:Y:S01]  /*19450*/  @!P0 LDGSTS.E.BYPASS.LTC128B.128 [R185+0x8800], desc[UR8][R2.64] ;  /* 0x0880000002b98fae */ /* 0x0005e2000b901d48 */
[----:B------:R-:W-:Y:S07]  /*19460*/  ISETP.GE.AND P0, PT, R243, 0x2, PT ;  /* 0x00000002f300780c */ /* 0x000fee0003f06270 */
        /* <DEDUP_REMOVED lines=52> */
[----:B------:R-:W1:Y:S05]  /*197b0*/  LDSM.16.M88.4 R152, [R184] ;  /* 0x00000000b898783b */ /* 0x000e6a0000000200 */
        /* <DEDUP_REMOVED lines=26> */
[----:B----4-:R-:W4:Y:S01]  /*19960*/  LDSM.16.M88.4 R4, [R183] ;  /* 0x00000000b704783b */ /* 0x010f220000000200 */
[----:B------:R-:W-:Y:S08]  /*19970*/  FMUL.FTZ R19, R19, UR5 ;  /* 0x0000000513137c20 */ /* 0x000ff00008410000 */
[----:B------:R-:W1:Y:S10]  /*19980*/  MUFU.TANH R210, R10 ;  /* 0x0000000a00d27308 */ /* 0x000e740000002400 */
[----:B------:R5:W1:Y:S10]  /*19990*/  MUFU.TANH R209, R11 ;  /* 0x0000000b00d17308 */ /* 0x000a740000002400 */
[----:B------:R-:W1:Y:S10]  /*199a0*/  MUFU.TANH R208, R12 ;  /* 0x0000000c00d07308 */ /* 0x000e740000002400 */
[----:B------:R-:W1:Y:S01]  /*199b0*/  MUFU.TANH R207, R13 ;  /* 0x0000000d00cf7308 */ /* 0x000e620000002400 */
[----:B-----5:R-:W5:Y:S09]  /*199c0*/  LDSM.16.M88.4 R8, [R182] ;  /* 0x00000000b608783b */ /* 0x020f720000000200 */
[----:B------:R-:W1:Y:S01]  /*199d0*/  MUFU.TANH R206, R14 ;  /* 0x0000000e00ce7308 */ /* 0x000e620000002400 */
[C---:B----4-:R-:W-:Y:S06]  /*199e0*/  HMMA.16816.F32.BF16 R20, R156.reuse, R4, R20 ;  /* 0x000000049c14723c */ /* 0x050fec0000041814 */
[C---:B------:R-:W-:Y:S03]  /*199f0*/  HMMA.16816.F32.BF16 R24, R156.reuse, R6, R24 ;  /* 0x000000069c18723c */ /* 0x040fe60000041818 */
[----:B------:R-:W4:Y:S01]  /*19a00*/  MUFU.TANH R205, R15 ;  /* 0x0000000f00cd7308 */ /* 0x000f220000002400 */
[----:B------:R-:W2:Y:S09]  /*19a10*/  LDSM.16.M88.4 R4, [R181] ;  /* 0x00000000b504783b */ /* 0x000eb20000000200 */
        /* <DEDUP_REMOVED lines=14> */
[----:B------:R-:W5:Y:S09]  /*19b00*/  LDSM.16.M88.4 R8, [R180] ;  /* 0x00000000b408783b */ /* 0x000f720000000200 */
[----:B------:R-:W1:Y:S01]  /*19b10*/  MUFU.TANH R190, R25 ;  /* 0x0000001900be7308 */ /* 0x000e620000002400 */
[C---:B--2---:R-:W-:Y:S06]  /*19b20*/  HMMA.16816.F32.BF16 R36, R156.reuse, R4, R36 ;  /* 0x000000049c24723c */ /* 0x044fec0000041824 */
[C---:B------:R-:W-:Y:S03]  /*19b30*/  HMMA.16816.F32.BF16 R40, R156.reuse, R6, R40 ;  /* 0x000000069c28723c */ /* 0x040fe60000041828 */
[----:B------:R-:W2:Y:S01]  /*19b40*/  MUFU.TANH R163, R26 ;  /* 0x0000001a00a37308 */ /* 0x000ea20000002400 */
[----:B------:R-:W3:Y:S01]  /*19b50*/  LDSM.16.M88.4 R4, [R179] ;  /* 0x00000000b304783b */ /* 0x000ee20000000200 */
        /* <DEDUP_REMOVED lines=24> */
[C---:B---3--:R-:W-:Y:S06]  /*19ce0*/  HMMA.16816.F32.BF16 R52, R156.reuse, R4, R52 ;  /* 0x000000049c34723c */ /* 0x048fec0000041834 */
[C---:B------:R-:W-:Y:S03]  /*19cf0*/  HMMA.16816.F32.BF16 R56, R156.reuse, R6, R56 ;  /* 0x000000069c38723c */ /* 0x040fe60000041838 */
[----:B------:R-:W3:Y:S01]  /*19d00*/  MUFU.TANH R152, R32 ;  /* 0x0000002000987308 */ /* 0x000ee20000002400 */
[----:B------:R-:W4:Y:S01]  /*19d10*/  LDSM.16.M88.4 R4, [R177] ;  /* 0x00000000b104783b */ /* 0x000f220000000200 */
        /* <DEDUP_REMOVED lines=24> */
[C---:B----4-:R-:W-:Y:S06]  /*19ea0*/  HMMA.16816.F32.BF16 R68, R156.reuse, R4, R68 ;  /* 0x000000049c44723c */ /* 0x050fec0000041844 */
[C---:B------:R-:W-:Y:S03]  /*19eb0*/  HMMA.16816.F32.BF16 R72, R156.reuse, R6, R72 ;  /* 0x000000069c48723c */ /* 0x040fe60000041848 */
[----:B------:R-:W4:Y:S01]  /*19ec0*/  MUFU.TANH R33, R33 ;  /* 0x0000002100217308 */ /* 0x000f220000002400 */
[----:B------:R-:W2:Y:S01]  /*19ed0*/  LDSM.16.M88.4 R4, [R175] ;  /* 0x00000000af04783b */ /* 0x000ea20000000200 */
        /* <DEDUP_REMOVED lines=78> */
[----:B------:R-:W5:Y:S02]  /*1a3c0*/  LDSM.16.M88.4 R8, [R170] ;  /* 0x00000000aa08783b */ /* 0x000f640000000200 */
[----:B------:R-:W-:Y:S07]  /*1a3d0*/  DEPBAR.LE SB0, 0x0 ;  /* 0x000080000000791a */ /* 0x000fee0000000000 */
[----:B------:R-:W1:Y:S01]  /*1a3e0*/  MUFU.TANH R30, R50 ;  /* 0x00000032001e7308 */ /* 0x000e620000002400 */
[----:B------:R-:W-:Y:S01]  /*1a3f0*/  BAR.SYNC.DEFER_BLOCKING 0x0 ;  /* 0x0000000000007b1d */ /* 0x000fe20000010000 */
[C---:B----4-:R-:W-:Y:S08]  /*1a400*/  HMMA.16816.F32.BF16 R116, R156.reuse, R4, R116 ;  /* 0x000000049c74723c */ /* 0x050ff00000041874 */
[----:B------:R-:W4:Y:S01]  /*1a410*/  MUFU.TANH R29, R51 ;  /* 0x00000033001d7308 */ /* 0x000f220000002400 */
        /* <DEDUP_REMOVED lines=15> */
[----:B------:R2:W1:Y:S01]  /*1a510*/  MUFU.TANH R26, R54 ;  /* 0x00000036001a7308 */ /* 0x0004620000002400 */
[C---:B-----5:R-:W-:Y:S03]  /*1a520*/  HMMA.16816.F32.BF16 R124, R156.reuse, R8, R124 ;  /* 0x000000089c7c723c */ /* 0x060fe6000004187c */
[----:B------:R-:W-:Y:S01]  /*1a530*/  FMUL.FTZ R120, R120, UR5 ;  /* 0x0000000578787c20 */ /* 0x000fe20008410000 */
[----:B------:R-:W-:Y:S01]  /*1a540*/  FMUL.FTZ R121, R121, UR5 ;  /* 0x0000000579797c20 */ /* 0x000fe20008410000 */
[----:B------:R-:W-:Y:S01]  /*1a550*/  FMUL.FTZ R122, R122, UR5 ;  /* 0x000000057a7a7c20 */ /* 0x000fe20008410000 */
[----:B------:R-:W-:Y:S03]  /*1a560*/  HMMA.16816.F32.BF16 R128, R156, R10, R128 ;  /* 0x0000000a9c80723c */ /* 0x000fe60000041880 */
[----:B------:R5:W1:Y:S02]  /*1a570*/  MUFU.TANH R25, R55 ;  /* 0x0000003700197308 */ /* 0x000a640000002400 */
[----:B------:R-:W-:Y:S08]  /*1a580*/  FMUL.FTZ R123, R123, UR5 ;  /* 0x000000057b7b7c20 */ /* 0x000ff00008410000 */
[----:B------:R-:W1:Y:S01]  /*1a590*/  MUFU.TANH R56, R56 ;  /* 0x0000003800387308 */ /* 0x000e620000002400 */
[----:B--2---:R-:W-:Y:S09]  /*1a5a0*/  MOV R54, R186 ;  /* 0x000000ba00367202 */ /* 0x004ff20000000f00 */
[----:B------:R-:W2:Y:S01]  /*1a5b0*/  MUFU.TANH R57, R57 ;  /* 0x0000003900397308 */ /* 0x000ea20000002400 */
[----:B------:R-:W-:Y:S01]  /*1a5c0*/  FMUL.FTZ R124, R124, UR5 ;  /* 0x000000057c7c7c20 */ /* 0x000fe20008410000 */
[----:B------:R-:W-:Y:S01]  /*1a5d0*/  FMUL.FTZ R125, R125, UR5 ;  /* 0x000000057d7d7c20 */ /* 0x000fe20008410000 */
[----:B------:R-:W-:Y:S01]  /*1a5e0*/  FMUL.FTZ R126, R126, UR5 ;  /* 0x000000057e7e7c20 */ /* 0x000fe20008410000 */
[----:B------:R-:W-:Y:S01]  /*1a5f0*/  FMUL.FTZ R127, R127, UR5 ;  /* 0x000000057f7f7c20 */ /* 0x000fe20008410000 */
[----:B-----5:R-:W-:Y:S01]  /*1a600*/  MOV R55, R187 ;  /* 0x000000bb00377202 */ /* 0x020fe20000000f00 */
[----:B------:R-:W-:Y:S04]  /*1a610*/  FMUL.FTZ R21, R130, UR5 ;  /* 0x0000000582157c20 */ /* 0x000fe80008410000 */
        /* <DEDUP_REMOVED lines=48> */
[----:B------:R-:W1:Y:S10]  /*1a920*/  MUFU.TANH R103, R103 ;  /* 0x0000006700677308 */ /* 0x000e740000002400 */
[----:B------:R-:W1:Y:S10]  /*1a930*/  MUFU.TANH R104, R104 ;  /* 0x0000006800687308 */ /* 0x000e740000002400 */
[----:B------:R1:W1:Y:S10]  /*1a940*/  MUFU.TANH R194, R105 ;  /* 0x0000006900c27308 */ /* 0x0002740000002400 */
[----:B------:R1:W1:Y:S10]  /*1a950*/  MUFU.TANH R197, R106 ;  /* 0x0000006a00c57308 */ /* 0x0002740000002400 */
[----:B------:R1:W1:Y:S10]  /*1a960*/  MUFU.TANH R204, R107 ;  /* 0x0000006b00cc7308 */ /* 0x0002740000002400 */
[----:B------:R1:W1:Y:S10]  /*1a970*/  MUFU.TANH R214, R108 ;  /* 0x0000006c00d67308 */ /* 0x0002740000002400 */
[----:B------:R1:W1:Y:S10]  /*1a980*/  MUFU.TANH R216, R109 ;  /* 0x0000006d00d87308 */ /* 0x0002740000002400 */
[----:B------:R-:W1:Y:S10]  /*1a990*/  MUFU.TANH R110, R110 ;  /* 0x0000006e006e7308 */ /* 0x000e740000002400 */
        /* <DEDUP_REMOVED lines=21> */
[----:B--234-:R-:W-:Y:S05]  /*1aaf0*/  @!P0 BRA `(.L_x_1112) ;  /* 0x0000000800888947 */ /* 0x01cfea0003800000 */
        /* <DEDUP_REMOVED lines=70> */
.L_x_1113:
[----:B------:R3:W-:Y:S01]  /*1af60*/  @P0 STS [R185+0x1000], RZ ;  /* 0x001000ffb9000388 */ /* 0x0007e20000000800 */
[----:B------:R-:W-:Y:S01]  /*1af70*/  @!P0 IADD3 R3, P1, R244, R0, RZ ;  /* 0x00000000f4038210 */ /* 0x000fe20007f3e0ff */
[----:B------:R-:W1:Y:S01]  /*1af80*/  @!P0 LDC R10, c[0x0][0x24c] ;  /* 0x00009300ff0a8b82 */ /* 0x000e620000000800 */
[C---:B------:R-:W-:Y:S01]  /*1af90*/  LEA R4, P2, R0.reuse, R188, 0x1 ;  /* 0x000000bc00047211 */ /* 0x040fe200078408ff */
        /* <DEDUP_REMOVED lines=28> */
[----:B------:R-:W3:Y:S01]  /*1b160*/  @!P0 LDC R23, c[0x0][0x24c] ;  /* 0x00009300ff178b82 */ /* 0x000ee20000000800 */
        /* <DEDUP_REMOVED lines=14> */
[-C--:B-1----:R-:W-:Y:S01]  /*1b250*/  @!P0 LEA R8, P3, R18, R188.reuse, 0x1 ;  /* 0x000000bc12088211 */ /* 0x082fe200078608ff */
        /* <DEDUP_REMOVED lines=8> */
[----:B---3--:R-:W-:Y:S01]  /*1b2e0*/  @!P0 IMAD R0, R23, 0xc0, RZ ;  /* 0x000000c017008824 */ /* 0x008fe200078e02ff */
        /* <DEDUP_REMOVED lines=35> */
.L_x_1112:
[----:B-1----:R-:W-:Y:S01]  /*1b520*/  FMNMX.FTZ R0, R202, R134, !PT ;  /* 0x00000086ca007209 */ /* 0x002fe20007810000 */
[----:B--2---:R-:W-:Y:S03]  /*1b530*/  LDSM.16.MT88.4 R12, [R165+0x5000] ;  /* 0x00500000a50c783b */ /* 0x004fe60000004200 */
        /* <DEDUP_REMOVED lines=201> */
[----:B------:R-:W3:Y:S01]  /*1c1d0*/  MUFU.EX2 R2, R2 ;  /* 0x0000000200027308 */ /* 0x000ee20000000800 */
[--C-:B-1----:R-:W-:Y:S01]  /*1c1e0*/  FFMA.FTZ R5, R27, UR4, -R23.reuse ;  /* 0x000000041b057c23 */ /* 0x102fe20008010817 */
[----:B----4-:R-:W-:Y:S01]  /*1c1f0*/  F2FP.BF16.F32.PACK_AB R27, R105, R102 ;  /* 0x00000066691b723e */ /* 0x010fe200000010ff */
[--C-:B--2---:R-:W-:Y:S07]  /*1c200*/  FFMA.FTZ R4, R205, UR4, -R48.reuse ;  /* 0x00000004cd047c23 */ /* 0x104fee0008010830 */
[----:B------:R1:W2:Y:S01]  /*1c210*/  MUFU.EX2 R112, R4 ;  /* 0x0000000400707308 */ /* 0x0002a20000000800 */
[C---:B---3--:R-:W-:Y:S01]  /*1c220*/  FMUL.FTZ R9, R2.reuse, R137 ;  /* 0x0000008902097220 */ /* 0x048fe20000410000 */
[----:B------:R-:W-:Y:S08]  /*1c230*/  FMUL.FTZ R17, R2, R145 ;  /* 0x0000009102117220 */ /* 0x000ff00000410000 */
[----:B------:R3:W-:Y:S01]  /*1c240*/  MUFU.EX2 R137, R10 ;  /* 0x0000000a00897308 */ /* 0x0007e20000000800 */
[--C-:B-1----:R-:W-:Y:S09]  /*1c250*/  FFMA.FTZ R4, R200, UR4, -R23.reuse ;  /* 0x00000004c8047c23 */ /* 0x102ff20008010817 */
[----:B------:R1:W4:Y:S01]  /*1c260*/  MUFU.EX2 R117, R4 ;  /* 0x0000000400757308 */ /* 0x0003220000000800 */
[----:B---3--:R-:W-:Y:S01]  /*1c270*/  FMUL.FTZ R10, R0, R138 ;  /* 0x0000008a000a7220 */ /* 0x008fe20000410000 */
[--C-:B-1----:R-:W-:Y:S08]  /*1c280*/  FFMA.FTZ R4, R199, UR4, -R48.reuse ;  /* 0x00000004c7047c23 */ /* 0x102ff00008010830 */
[----:B------:R1:W-:Y:S10]  /*1c290*/  MUFU.EX2 R199, R5 ;  /* 0x0000000500c77308 */ /* 0x0003f40000000800 */
[----:B------:R3:W-:Y:S01]  /*1c2a0*/  MUFU.EX2 R111, R4 ;  /* 0x00000004006f7308 */ /* 0x0007e20000000800 */
[--C-:B-1----:R-:W-:Y:S09]  /*1c2b0*/  FFMA.FTZ R5, R61, UR4, -R23.reuse ;  /* 0x000000043d057c23 */ /* 0x102ff20008010817 */
[----:B------:R1:W-:Y:S01]  /*1c2c0*/  MUFU.EX2 R61, R5 ;  /* 0x00000005003d7308 */ /* 0x0003e20000000800 */
[--C-:B---3--:R-:W-:Y:S09]  /*1c2d0*/  FFMA.FTZ R4, R198, UR4, -R48.reuse ;  /* 0x00000004c6047c23 */ /* 0x108ff20008010830 */
[----:B------:R3:W5:Y:S10]  /*1c2e0*/  MUFU.EX2 R115, R4 ;  /* 0x0000000400737308 */ /* 0x0007740000000800 */
[----:B------:R2:W-:Y:S01]  /*1c2f0*/  MUFU.EX2 R198, R6 ;  /* 0x0000000600c67308 */ /* 0x0005e20000000800 */
[--C-:B-1----:R-:W-:Y:S09]  /*1c300*/  FFMA.FTZ R5, R69, UR4, -R23.reuse ;  /* 0x0000000445057c23 */ /* 0x102ff20008010817 */
[----:B------:R1:W-:Y:S01]  /*1c310*/  MUFU.EX2 R207, R5 ;  /* 0x0000000500cf7308 */ /* 0x0003e20000000800 */
[--C-:B---3--:R-:W-:Y:S09]  /*1c320*/  FFMA.FTZ R4, R193, UR4, -R48.reuse ;  /* 0x00000004c1047c23 */ /* 0x108ff20008010830 */
[----:B------:R3:W-:Y:S01]  /*1c330*/  MUFU.EX2 R114, R4 ;  /* 0x0000000400727308 */ /* 0x0007e20000000800 */
[--C-:B--2---:R-:W-:Y:S09]  /*1c340*/  FFMA.FTZ R6, R60, UR4, -R23.reuse ;  /* 0x000000043c067c23 */ /* 0x104ff20008010817 */
[----:B------:R2:W-:Y:S01]  /*1c350*/  MUFU.EX2 R60, R6 ;  /* 0x00000006003c7308 */ /* 0x0005e20000000800 */
[--C-:B-1----:R-:W-:Y:S09]  /*1c360*/  FFMA.FTZ R5, R77, UR4, -R23.reuse ;  /* 0x000000044d057c23 */ /* 0x102ff20008010817 */
[----:B------:R1:W-:Y:S01]  /*1c370*/  MUFU.EX2 R234, R5 ;  /* 0x0000000500ea7308 */ /* 0x0003e20000000800 */
[--C-:B---3--:R-:W-:Y:S09]  /*1c380*/  FFMA.FTZ R4, R192, UR4, -R48.reuse ;  /* 0x00000004c0047c23 */ /* 0x108ff20008010830 */
[----:B------:R3:W5:Y:S01]  /*1c390*/  MUFU.EX2 R120, R4 ;  /* 0x0000000400787308 */ /* 0x0007620000000800 */
[--C-:B--2---:R-:W-:Y:S09]  /*1c3a0*/  FFMA.FTZ R6, R68, UR4, -R23.reuse ;  /* 0x0000000444067c23 */ /* 0x104ff20008010817 */
[----:B------:R2:W-:Y:S01]  /*1c3b0*/  MUFU.EX2 R206, R6 ;  /* 0x0000000600ce7308 */ /* 0x0005e20000000800 */
[----:B-1----:R-:W-:Y:S01]  /*1c3c0*/  FMUL.FTZ R5, R2, R141 ;  /* 0x0000008d02057220 */ /* 0x002fe20000410000 */
[--C-:B---3--:R-:W-:Y:S08]  /*1c3d0*/  FFMA.FTZ R4, R190, UR4, -R23.reuse ;  /* 0x00000004be047c23 */ /* 0x108ff00008010817 */
[----:B------:R1:W3:Y:S01]  /*1c3e0*/  MUFU.EX2 R125, R4 ;  /* 0x00000004007d7308 */ /* 0x0002e20000000800 */
[--C-:B--2---:R-:W-:Y:S09]  /*1c3f0*/  FFMA.FTZ R6, R76, UR4, -R23.reuse ;  /* 0x000000044c067c23 */ /* 0x104ff20008010817 */
[----:B------:R2:W-:Y:S01]  /*1c400*/  MUFU.EX2 R215, R6 ;  /* 0x0000000600d77308 */ /* 0x0005e20000000800 */
[--C-:B-1----:R-:W-:Y:S09]  /*1c410*/  FFMA.FTZ R4, R163, UR4, -R48.reuse ;  /* 0x00000004a3047c23 */ /* 0x102ff20008010830 */
[----:B------:R1:W-:Y:S01]  /*1c420*/  MUFU.EX2 R121, R4 ;  /* 0x0000000400797308 */ /* 0x0003e20000000800 */
[--C-:B--2---:R-:W-:Y:S09]  /*1c430*/  FFMA.FTZ R6, R84, UR4, -R23.reuse ;  /* 0x0000000454067c23 */ /* 0x104ff20008010817 */
[----:B------:R2:W-:Y:S01]  /*1c440*/  MUFU.EX2 R241, R6 ;  /* 0x0000000600f17308 */ /* 0x0005e20000000800 */
[--C-:B-1----:R-:W-:Y:S09]  /*1c450*/  FFMA.FTZ R4, R162, UR4, -R48.reuse ;  /* 0x00000004a2047c23 */ /* 0x102ff20008010830 */
[----:B------:R1:W3:Y:S01]  /*1c460*/  MUFU.EX2 R123, R4 ;  /* 0x00000004007b7308 */ /* 0x0002e20000000800 */
[----:B--2---:R-:W-:Y:S01]  /*1c470*/  FMUL.FTZ R6, R0, R142 ;  /* 0x0000008e00067220 */ /* 0x004fe20000410000 */
[--C-:B-1----:R-:W-:Y:S08]  /*1c480*/  FFMA.FTZ R4, R155, UR4, -R48.reuse ;  /* 0x000000049b047c23 */ /* 0x102ff00008010830 */
[----:B------:R1:W-:Y:S02]  /*1c490*/  MUFU.EX2 R122, R4 ;  /* 0x00000004007a7308 */ /* 0x0003e40000000800 */
[--C-:B-1----:R-:W-:Y:S08]  /*1c4a0*/  FFMA.FTZ R4, R153, UR4, -R48.reuse ;  /* 0x0000000499047c23 */ /* 0x102ff00008010830 */
[----:B------:R1:W-:Y:S10]  /*1c4b0*/  MUFU.EX2 R153, R7 ;  /* 0x0000000700997308 */ /* 0x0003f40000000800 */
[----:B------:R2:W-:Y:S01]  /*1c4c0*/  MUFU.EX2 R128, R4 ;  /* 0x0000000400807308 */ /* 0x0005e20000000800 */
[--C-:B-1----:R-:W-:Y:S01]  /*1c4d0*/  FFMA.FTZ R7, R32, UR4, -R23.reuse ;  /* 0x0000000420077c23 */ /* 0x102fe20008010817 */
[--C-:B------:R-:W-:Y:S08]  /*1c4e0*/  FFMA.FTZ R32, R91, UR4, -R48.reuse ;  /* 0x000000045b207c23 */ /* 0x100ff00008010830 */
[----:B------:R1:W-:Y:S01]  /*1c4f0*/  MUFU.EX2 R192, R7 ;  /* 0x0000000700c07308 */ /* 0x0003e20000000800 */
[--C-:B--2---:R-:W-:Y:S01]  /*1c500*/  FFMA.FTZ R4, R33, UR4, -R23.reuse ;  /* 0x0000000421047c23 */ /* 0x104fe20008010817 */
[----:B------:R-:W-:Y:S08]  /*1c510*/  F2FP.BF16.F32.PACK_AB R33, R112, R107 ;  /* 0x0000006b7021723e */ /* 0x000ff000000010ff */
[----:B------:R2:W3:Y:S10]  /*1c520*/  MUFU.EX2 R135, R4 ;  /* 0x0000000400877308 */ /* 0x0004f40000000800 */
[----:B------:R5:W-:Y:S01]  /*1c530*/  MUFU.EX2 R90, R32 ;  /* 0x00000020005a7308 */ /* 0x000be20000000800 */
[--C-:B-1----:R-:W-:Y:S09]  /*1c540*/  FFMA.FTZ R7, R56, UR4, -R23.reuse ;  /* 0x0000000438077c23 */ /* 0x102ff20008010817 */
[----:B------:R1:W-:Y:S01]  /*1c550*/  MUFU.EX2 R56, R7 ;  /* 0x0000000700387308 */ /* 0x0003e20000000800 */
[--C-:B--2---:R-:W-:Y:S01]  /*1c560*/  FFMA.FTZ R4, R34, UR4, -R48.reuse ;  /* 0x0000000422047c23 */ /* 0x104fe20008010830 */
[----:B----4-:R-:W-:Y:S08]  /*1c570*/  F2FP.BF16.F32.PACK_AB R34, R117, R113 ;  /* 0x000000717522723e */ /* 0x010ff000000010ff */
[----:B------:R2:W-:Y:S01]  /*1c580*/  MUFU.EX2 R127, R4 ;  /* 0x00000004007f7308 */ /* 0x0005e20000000800 */
[----:B-----5:R-:W-:Y:S01]  /*1c590*/  F2FP.BF16.F32.PACK_AB R32, R109, R108 ;  /* 0x0000006c6d20723e */ /* 0x020fe200000010ff */
[--C-:B-1----:R-:W-:Y:S08]  /*1c5a0*/  FFMA.FTZ R7, R64, UR4, -R23.reuse ;  /* 0x0000000440077c23 */ /* 0x102ff00008010817 */
[----:B------:R1:W-:Y:S01]  /*1c5b0*/  MUFU.EX2 R64, R7 ;  /* 0x0000000700407308 */ /* 0x0003e20000000800 */
[--C-:B--2---:R-:W-:Y:S01]  /*1c5c0*/  FFMA.FTZ R4, R35, UR4, -R48.reuse ;  /* 0x0000000423047c23 */ /* 0x104fe20008010830 */
[----:B------:R-:W-:Y:S08]  /*1c5d0*/  F2FP.BF16.F32.PACK_AB R35, R115, R111 ;  /* 0x0000006f7323723e */ /* 0x000ff000000010ff */
[----:B------:R2:W4:Y:S01]  /*1c5e0*/  MUFU.EX2 R131, R4 ;  /* 0x0000000400837308 */ /* 0x0005220000000800 */
[--C-:B-1----:R-:W-:Y:S09]  /*1c5f0*/  FFMA.FTZ R7, R72, UR4, -R23.reuse ;  /* 0x0000000448077c23 */ /* 0x102ff20008010817 */
[----:B------:R1:W-:Y:S01]  /*1c600*/  MUFU.EX2 R208, R7 ;  /* 0x0000000700d07308 */ /* 0x0003e20000000800 */
[--C-:B--2---:R-:W-:Y:S09]  /*1c610*/  FFMA.FTZ R4, R38, UR4, -R48.reuse ;  /* 0x0000000426047c23 */ /* 0x104ff20008010830 */
[----:B------:R2:W-:Y:S01]  /*1c620*/  MUFU.EX2 R130, R4 ;  /* 0x0000000400827308 */ /* 0x0005e20000000800 */
[----:B-1----:R-:W-:Y:S01]  /*1c630*/  FMUL.FTZ R7, R0, R143 ;  /* 0x0000008f00077220 */ /* 0x002fe20000410000 */
[--C-:B--2---:R-:W-:Y:S02]  /*1c640*/  FFMA.FTZ R4, R39, UR4, -R48.reuse ;  /* 0x0000000427047c23 */ /* 0x104fe40008010830 */
[----:B------:R-:W-:Y:S06]  /*1c650*/  LDSM.16.MT88.4 R36, [R165+0x5400] ;  /* 0x00540000a524783b */ /* 0x000fec0000004200 */
[----:B------:R1:W2:Y:S02]  /*1c660*/  MUFU.EX2 R155, R4 ;  /* 0x00000004009b7308 */ /* 0x0002a40000000800 */
[--C-:B-1----:R-:W-:Y:S08]  /*1c670*/  FFMA.FTZ R4, R41, UR4, -R23.reuse ;  /* 0x0000000429047c23 */ /* 0x102ff00008010817 */
[----:B------:R1:W5:Y:S02]  /*1c680*/  MUFU.EX2 R163, R4 ;  /* 0x0000000400a37308 */ /* 0x0003640000000800 */
[--C-:B-1----:R-:W-:Y:S08]  /*1c690*/  FFMA.FTZ R4, R42, UR4, -R48.reuse ;  /* 0x000000042a047c23 */ /* 0x102ff00008010830 */
[----:B------:R1:W-:Y:S02]  /*1c6a0*/  MUFU.EX2 R160, R4 ;  /* 0x0000000400a07308 */ /* 0x0003e40000000800 */
[--C-:B-1----:R-:W-:Y:S02]  /*1c6b0*/  FFMA.FTZ R4, R43, UR4, -R48.reuse ;  /* 0x000000042b047c23 */ /* 0x102fe40008010830 */
[----:B------:R-:W-:Y:S06]  /*1c6c0*/  LDSM.16.MT88.4 R40, [R166+0x5400] ;  /* 0x00540000a628783b */ /* 0x000fec0000004200 */
[----:B------:R1:W5:Y:S02]  /*1c6d0*/  MUFU.EX2 R161, R4 ;  /* 0x0000000400a17308 */ /* 0x0003640000000800 */
[--C-:B-1----:R-:W-:Y:S08]  /*1c6e0*/  FFMA.FTZ R4, R46, UR4, -R48.reuse ;  /* 0x000000042e047c23 */ /* 0x102ff00008010830 */
[----:B------:R1:W-:Y:S02]  /*1c6f0*/  MUFU.EX2 R162, R4 ;  /* 0x0000000400a27308 */ /* 0x0003e40000000800 */
[--C-:B-1----:R-:W-:Y:S02]  /*1c700*/  FFMA.FTZ R4, R47, UR4, -R48.reuse ;  /* 0x000000042f047c23 */ /* 0x102fe40008010830 */
[----:B------:R-:W-:Y:S06]  /*1c710*/  LDSM.16.MT88.4 R44, [R165+0x5800] ;  /* 0x00580000a52c783b */ /* 0x000fec0000004200 */
[----:B------:R1:W-:Y:S02]  /*1c720*/  MUFU.EX2 R190, R4 ;  /* 0x0000000400be7308 */ /* 0x0003e40000000800 */
[----:B-1----:R-:W-:Y:S08]  /*1c730*/  FFMA.FTZ R4, R31, UR4, -R23 ;  /* 0x000000041f047c23 */ /* 0x002ff00008010817 */
[----:B------:R1:W5:Y:S02]  /*1c740*/  MUFU.EX2 R196, R4 ;  /* 0x0000000400c47308 */ /* 0x0003640000000800 */
[--C-:B-1----:R-:W-:Y:S08]  /*1c750*/  FFMA.FTZ R4, R30, UR4, -R48.reuse ;  /* 0x000000041e047c23 */ /* 0x102ff00008010830 */
[----:B------:R1:W-:Y:S02]  /*1c760*/  MUFU.EX2 R191, R4 ;  /* 0x0000000400bf7308 */ /* 0x0003e40000000800 */
[--C-:B-1----:R-:W-:Y:S02]  /*1c770*/  FFMA.FTZ R4, R29, UR4, -R48.reuse ;  /* 0x000000041d047c23 */ /* 0x102fe40008010830 */
[----:B------:R-:W1:Y:S06]  /*1c780*/  LDSM.16.MT88.4 R28, [R166+0x5000] ;  /* 0x00500000a61c783b */ /* 0x000e6c0000004200 */
[----:B------:R3:W5:Y:S02]  /*1c790*/  MUFU.EX2 R193, R4 ;  /* 0x0000000400c17308 */ /* 0x0007640000000800 */
[--C-:B---3--:R-:W-:Y:S01]  /*1c7a0*/  FFMA.FTZ R4, R26, UR4, -R48.reuse ;  /* 0x000000041a047c23 */ /* 0x108fe20008010830 */
[----:B------:R-:W-:Y:S07]  /*1c7b0*/  F2FP.BF16.F32.PACK_AB R26, R106, R53 ;  /* 0x000000356a1a723e */ /* 0x000fee00000010ff */
[----:B------:R3:W-:Y:S02]  /*1c7c0*/  MUFU.EX2 R195, R4 ;  /* 0x0000000400c37308 */ /* 0x0007e40000000800 */
[--C-:B---3--:R-:W-:Y:S01]  /*1c7d0*/  FFMA.FTZ R4, R25, UR4, -R48.reuse ;  /* 0x0000000419047c23 */ /* 0x108fe20008010830 */
[----:B------:R-:W-:Y:S01]  /*1c7e0*/  F2FP.BF16.F32.PACK_AB R25, R52, R49 ;  /* 0x000000313419723e */ /* 0x000fe200000010ff */
[----:B------:R-:W-:Y:S06]  /*1c7f0*/  FFMA.FTZ R49, R0, R246, R49 ;  /* 0x000000f600317223 */ /* 0x000fec0000010031 */
[----:B------:R3:W5:Y:S02]  /*1c800*/  MUFU.EX2 R200, R4 ;  /* 0x0000000400c87308 */ /* 0x0007640000000800 */
[--C-:B---3--:R-:W-:Y:S08]  /*1c810*/  FFMA.FTZ R4, R57, UR4, -R23.reuse ;  /* 0x0000000439047c23 */ /* 0x108ff00008010817 */
[----:B------:R3:W5:Y:S02]  /*1c820*/  MUFU.EX2 R201, R4 ;  /* 0x0000000400c97308 */ /* 0x0007640000000800 */
[--C-:B---3--:R-:W-:Y:S08]  /*1c830*/  FFMA.FTZ R4, R58, UR4, -R48.reuse ;  /* 0x000000043a047c23 */ /* 0x108ff00008010830 */
[----:B------:R3:W-:Y:S02]  /*1c840*/  MUFU.EX2 R57, R4 ;  /* 0x0000000400397308 */ /* 0x0007e40000000800 */
[--C-:B---3--:R-:W-:Y:S08]  /*1c850*/  FFMA.FTZ R4, R59, UR4, -R48.reuse ;  /* 0x000000043b047c23 */ /* 0x108ff00008010830 */
[----:B------:R3:W5:Y:S02]  /*1c860*/  MUFU.EX2 R58, R4 ;  /* 0x00000004003a7308 */ /* 0x0007640000000800 */
[--C-:B---3--:R-:W-:Y:S08]  /*1c870*/  FFMA.FTZ R4, R62, UR4, -R48.reuse ;  /* 0x000000043e047c23 */ /* 0x108ff00008010830 */
[----:B------:R3:W-:Y:S02]  /*1c880*/  MUFU.EX2 R59, R4 ;  /* 0x00000004003b7308 */ /* 0x0007e40000000800 */
[--C-:B---3--:R-:W-:Y:S08]  /*1c890*/  FFMA.FTZ R4, R63, UR4, -R48.reuse ;  /* 0x000000043f047c23 */ /* 0x108ff00008010830 */
[----:B------:R3:W-:Y:S02]  /*1c8a0*/  MUFU.EX2 R62, R4 ;  /* 0x00000004003e7308 */ /* 0x0007e40000000800 */
        /* <DEDUP_REMOVED lines=32> */
[C---:B---3--:R-:W-:Y:S08]  /*1cab0*/  FMUL.FTZ R4, R2.reuse, R140 ;  /* 0x0000008c02047220 */ /* 0x048ff00000410000 */
[----:B------:R3:W-:Y:S01]  /*1cac0*/  MUFU.EX2 R140, R8 ;  /* 0x00000008008c7308 */ /* 0x0007e20000000800 */
[C---:B------:R-:W-:Y:S07]  /*1cad0*/  HMMA.16816.F32.BF16 R4, R24.reuse, R12, R4 ;  /* 0x0000000c1804723c */ /* 0x040fee0000041804 */
[----:B------:R-:W-:Y:S01]  /*1cae0*/  FFMA.FTZ R12, R89, UR4, -R23 ;  /* 0x00000004590c7c23 */ /* 0x000fe20008010817 */
[C---:B------:R-:W-:Y:S03]  /*1caf0*/  FMUL.FTZ R13, R2.reuse, R149 ;  /* 0x00000095020d7220 */ /* 0x040fe60000410000 */
[----:B------:R4:W5:Y:S01]  /*1cb00*/  MUFU.EX2 R138, R12 ;  /* 0x0000000c008a7308 */ /* 0x0009620000000800 */
[----:B---3--:R-:W-:Y:S07]  /*1cb10*/  FMUL.FTZ R8, R2, R136 ;  /* 0x0000008802087220 */ /* 0x008fee0000410000 */
[C---:B------:R-:W-:Y:S02]  /*1cb20*/  HMMA.16816.F32.BF16 R8, R24.reuse, R14, R8 ;  /* 0x0000000e1808723c */ /* 0x040fe40000041808 */
[----:B------:R3:W5:Y:S05]  /*1cb30*/  MUFU.EX2 R136, R16 ;  /* 0x0000001000887308 */ /* 0x00076a0000000800 */
[C---:B------:R-:W-:Y:S01]  /*1cb40*/  FMUL.FTZ R14, R0.reuse, R150 ;  /* 0x00000096000e7220 */ /* 0x040fe20000410000 */
[----:B------:R-:W-:Y:S03]  /*1cb50*/  FMUL.FTZ R15, R0, R151 ;  /* 0x00000097000f7220 */ /* 0x000fe60000410000 */
[----:B----4-:R-:W-:Y:S01]  /*1cb60*/  FMUL.FTZ R12, R2, R148 ;  /* 0x00000094020c7220 */ /* 0x010fe20000410000 */
[----:B------:R-:W-:Y:S04]  /*1cb70*/  FFMA.FTZ R0, R94, UR4, -R48 ;  /* 0x000000045e007c23 */ /* 0x000fe80008010830 */
[----:B------:R4:W-:Y:S02]  /*1cb80*/  MUFU.EX2 R86, R0 ;  /* 0x0000000000567308 */ /* 0x0009e40000000800 */
[C---:B-1----:R-:W-:Y:S03]  /*1cb90*/  HMMA.16816.F32.BF16 R12, R24.reuse, R28, R12 ;  /* 0x0000001c180c723c */ /* 0x042fe6000004180c */
[C---:B---3--:R-:W-:Y:S01]  /*1cba0*/  FMUL.FTZ R16, R2.reuse, R144 ;  /* 0x0000009002107220 */ /* 0x048fe20000410000 */
[----:B------:R-:W-:Y:S04]  /*1cbb0*/  FFMA.FTZ R2, R2, R245, R50 ;  /* 0x000000f502027223 */ /* 0x000fe80000010032 */
[----:B------:R-:W-:Y:S02]  /*1cbc0*/  FADD.FTZ R50, R51, R2 ;  /* 0x0000000233327221 */ /* 0x000fe40000010000 */
[----:B------:R-:W-:Y:S01]  /*1cbd0*/  HMMA.16816.F32.BF16 R16, R24, R30, R16 ;  /* 0x0000001e1810723c */ /* 0x000fe20000041810 */
[----:B------:R-:W1:Y:S02]  /*1cbe0*/  LDSM.16.MT88.4 R28, [R166+0x5800] ;  /* 0x00580000a61c783b */ /* 0x000e640000004200 */
[----:B------:R-:W-:Y:S01]  /*1cbf0*/  FADD.FTZ R2, R52, R49 ;  /* 0x0000003134027221 */ /* 0x000fe20000010000 */
[--C-:B------:R-:W-:Y:S01]  /*1cc00*/  FFMA.FTZ R49, R98, UR4, -R48.reuse ;  /* 0x0000000462317c23 */ /* 0x100fe20008010830 */
[----:B----4-:R-:W-:Y:S01]  /*1cc10*/  FFMA.FTZ R0, R95, UR4, -R48 ;  /* 0x000000045f007c23 */ /* 0x010fe20008010830 */
[C---:B------:R-:W-:Y:S02]  /*1cc20*/  HMMA.16816.F32.BF16 R4, R32.reuse, R36, R4 ;  /* 0x000000242004723c */ /* 0x040fe40000041804 */
[----:B------:R-:W-:Y:S03]  /*1cc30*/  MUFU.EX2 R83, R49 ;  /* 0x0000003100537308 */ /* 0x000fe60000000800 */
[--C-:B------:R-:W-:Y:S01]  /*1cc40*/  FFMA.FTZ R24, R92, UR4, -R23.reuse ;  /* 0x000000045c187c23 */ /* 0x100fe20008010817 */
[C---:B------:R-:W-:Y:S01]  /*1cc50*/  HMMA.16816.F32.BF16 R8, R32.reuse, R38, R8 ;  /* 0x000000262008723c */ /* 0x040fe20000041808 */
[----:B------:R-:W3:Y:S05]  /*1cc60*/  LDSM.16.MT88.4 R36, [R165+0x5c00] ;  /* 0x005c0000a524783b */ /* 0x000eea0000004200 */
[----:B------:R4:W-:Y:S01]  /*1cc70*/  MUFU.EX2 R89, R24 ;  /* 0x0000001800597308 */ /* 0x0009e20000000800 */
[----:B------:R-:W-:Y:S01]  /*1cc80*/  F2FP.BF16.F32.PACK_AB R25, R120, R114 ;  /* 0x000000727819723e */ /* 0x000fe200000010ff */
[C---:B------:R-:W-:Y:S03]  /*1cc90*/  HMMA.16816.F32.BF16 R12, R32.reuse, R40, R12 ;  /* 0x00000028200c723c */ /* 0x040fe6000004180c */
[----:B------:R-:W-:Y:S03]  /*1cca0*/  F2FP.BF16.F32.PACK_AB R26, R125, R119 ;  /* 0x000000777d1a723e */ /* 0x000fe600000010ff */
[----:B------:R-:W-:Y:S02]  /*1ccb0*/  HMMA.16816.F32.BF16 R16, R32, R42, R16 ;  /* 0x0000002a2010723c */ /* 0x000fe40000041810 */
[----:B------:R2:W-:Y:S01]  /*1ccc0*/  MUFU.EX2 R87, R0 ;  /* 0x0000000000577308 */ /* 0x0005e20000000800 */
[----:B------:R-:W5:Y:S02]  /*1ccd0*/  LDSM.16.MT88.4 R40, [R166+0x5c00] ;  /* 0x005c0000a628783b */ /* 0x000f640000004200 */
[----:B------:R-:W-:Y:S02]  /*1cce0*/  F2FP.BF16.F32.PACK_AB R27, R123, R121 ;  /* 0x000000797b1b723e */ /* 0x000fe400000010ff */
[----:B------:R-:W-:Y:S01]  /*1ccf0*/  FADD.FTZ R33, R53, R50 ;  /* 0x0000003235217221 */ /* 0x000fe20000010000 */
[--C-:B------:R-:W-:Y:S03]  /*1cd00*/  FFMA.FTZ R32, R96, UR4, -R23.reuse ;  /* 0x0000000460207c23 */ /* 0x100fe60008010817 */
[----:B----4-:R-:W-:Y:S01]  /*1cd10*/  FFMA.FTZ R24, R93, UR4, -R23 ;  /* 0x000000045d187c23 */ /* 0x010fe20008010817 */
[----:B------:R-:W-:Y:S01]  /*1cd20*/  FADD.FTZ R33, R106, R33 ;  /* 0x000000216a217221 */ /* 0x000fe20000010000 */
[----:B------:R4:W-:Y:S01]  /*1cd30*/  MUFU.EX2 R85, R32 ;  /* 0x0000002000557308 */ /* 0x0009e20000000800 */
[----:B------:R-:W-:Y:S02]  /*1cd40*/  F2FP.BF16.F32.PACK_AB R34, R135, R129 ;  /* 0x000000818722723e */ /* 0x000fe400000010ff */
[----:B------:R-:W-:Y:S01]  /*1cd50*/  F2FP.BF16.F32.PACK_AB R35, R131, R127 ;  /* 0x0000007f8323723e */ /* 0x000fe200000010ff */
[----:B--2---:R-:W-:Y:S06]  /*1cd60*/  FADD.FTZ R0, R102, R2 ;  /* 0x0000000266007221 */ /* 0x004fec0000010000 */
[----:B------:R2:W-:Y:S01]  /*1cd70*/  MUFU.EX2 R88, R24 ;  /* 0x0000001800587308 */ /* 0x0005e20000000800 */
[----:B------:R-:W-:Y:S01]  /*1cd80*/  FADD.FTZ R2, R105, R0 ;  /* 0x0000000069027221 */ /* 0x000fe20000010000 */
[----:B------:R-:W-:Y:S01]  /*1cd90*/  FADD.FTZ R0, R108, R33 ;  /* 0x000000216c007221 */ /* 0x000fe20000010000 */
[----:B------:R-:W-:Y:S02]  /*1cda0*/  F2FP.BF16.F32.PACK_AB R33, R128, R122 ;  /* 0x0000007a8021723e */ /* 0x000fe400000010ff */
[----:B------:R-:W-:Y:S01]  /*1cdb0*/  FADD.FTZ R50, R107, R2 ;  /* 0x000000026b327221 */ /* 0x000fe20000010000 */
[----:B------:R-:W-:Y:S01]  /*1cdc0*/  FFMA.FTZ R2, R97, UR4, -R23 ;  /* 0x0000000461027c23 */ /* 0x000fe20008010817 */
[----:B------:R-:W-:Y:S02]  /*1cdd0*/  FADD.FTZ R51, R109, R0 ;  /* 0x000000006d337221 */ /* 0x000fe40000010000 */
[----:B------:R-:W-:Y:S01]  /*1cde0*/  FADD.FTZ R0, R112, R50 ;  /* 0x0000003270007221 */ /* 0x000fe20000010000 */
[----:B------:R1:W5:Y:S01]  /*1cdf0*/  MUFU.EX2 R84, R2 ;  /* 0x0000000200547308 */ /* 0x0003620000000800 */
[----:B----4-:R-:W-:Y:S02]  /*1ce00*/  F2FP.BF16.F32.PACK_AB R32, R126, R124 ;  /* 0x0000007c7e20723e */ /* 0x010fe400000010ff */
[----:B--2---:R-:W-:Y:S07]  /*1ce10*/  F2FP.BF16.F32.PACK_AB R24, R118, R116 ;  /* 0x000000747618723e */ /* 0x004fee00000010ff */
[C---:B------:R-:W-:Y:S05]  /*1ce20*/  HMMA.16816.F32.BF16 R4, R24.reuse, R44, R4 ;  /* 0x0000002c1804723c */ /* 0x040fea0000041804 */
[----:B-1----:R-:W-:Y:S01]  /*1ce30*/  FADD.FTZ R2, R113, R51 ;  /* 0x0000003371027221 */ /* 0x002fe20000010000 */
[C---:B------:R-:W-:Y:S01]  /*1ce40*/  HMMA.16816.F32.BF16 R8, R24.reuse, R46, R8 ;  /* 0x0000002e1808723c */ /* 0x040fe20000041808 */
[----:B------:R-:W1:Y:S04]  /*1ce50*/  LDSM.16.MT88.4 R44, [R165+0x6000] ;  /* 0x00600000a52c783b */ /* 0x000e680000004200 */
[----:B------:R-:W-:Y:S01]  /*1ce60*/  FADD.FTZ R2, R117, R2 ;  /* 0x0000000275027221 */ /* 0x000fe20000010000 */
[C---:B------:R-:W-:Y:S06]  /*1ce70*/  HMMA.16816.F32.BF16 R12, R24.reuse, R28, R12 ;  /* 0x0000001c180c723c */ /* 0x040fec000004180c */
[----:B------:R-:W-:Y:S01]  /*1ce80*/  HMMA.16816.F32.BF16 R16, R24, R30, R16 ;  /* 0x0000001e1810723c */ /* 0x000fe20000041810 */
[----:B------:R-:W2:Y:S05]  /*1ce90*/  LDSM.16.MT88.4 R28, [R166+0x6000] ;  /* 0x00600000a61c783b */ /* 0x000eaa0000004200 */
[C---:B---3--:R-:W-:Y:S05]  /*1cea0*/  HMMA.16816.F32.BF16 R4, R32.reuse, R36, R4 ;  /* 0x000000242004723c */ /* 0x048fea0000041804 */
[----:B------:R-:W-:Y:S01]  /*1ceb0*/  FADD.FTZ R24, R111, R0 ;  /* 0x000000006f187221 */ /* 0x000fe20000010000 */
[C---:B------:R-:W-:Y:S01]  /*1cec0*/  HMMA.16816.F32.BF16 R8, R32.reuse, R38, R8 ;  /* 0x000000262008723c */ /* 0x040fe20000041808 */
[----:B------:R-:W3:Y:S04]  /*1ced0*/  LDSM.16.MT88.4 R36, [R165+0x6400] ;  /* 0x00640000a524783b */ /* 0x000ee80000004200 */
[----:B------:R-:W-:Y:S01]  /*1cee0*/  FFMA.FTZ R0, R99, UR4, -R48 ;  /* 0x0000000463007c23 */ /* 0x000fe20008010830 */
[C---:B-----5:R-:W-:Y:S03]  /*1cef0*/  HMMA.16816.F32.BF16 R12, R32.reuse, R40, R12 ;  /* 0x00000028200c723c */ /* 0x060fe6000004180c */
        /* <DEDUP_REMOVED lines=11> */
[----:B----4-:R-:W-:Y:S01]  /*1cfb0*/  FADD.FTZ R0, R116, R2 ;  /* 0x0000000274007221 */ /* 0x010fe20000010000 */
[--C-:B------:R-:W-:Y:S01]  /*1cfc0*/  FFMA.FTZ R2, R100, UR4, -R23.reuse ;  /* 0x0000000464027c23 */ /* 0x100fe20008010817 */
[----:B------:R-:W-:Y:S02]  /*1cfd0*/  F2FP.BF16.F32.PACK_AB R34, R196, R192 ;  /* 0x000000c0c422723e */ /* 0x000fe400000010ff */
[----:B------:R-:W-:Y:S01]  /*1cfe0*/  FADD.FTZ R50, R118, R0 ;  /* 0x0000000076327221 */ /* 0x000fe20000010000 */
[----:B------:R-:W-:Y:S01]  /*1cff0*/  FFMA.FTZ R0, R101, UR4, -R23 ;  /* 0x0000000465007c23 */ /* 0x000fe20008010817 */
[C---:B-1----:R-:W-:Y:S02]  /*1d000*/  HMMA.16816.F32.BF16 R4, R24.reuse, R44, R4 ;  /* 0x0000002c1804723c */ /* 0x042fe40000041804 */
        /* <DEDUP_REMOVED lines=129> */
[C---:B------:R-:W-:Y:S05]  /*1d820*/  HMMA.16816.F32.BF16 R12, R32.reuse, R40, R12 ;  /* 0x00000028200c723c */ /* 0x040fea000004180c */
[----:B------:R-:W-:Y:S01]  /*1d830*/  FADD.FTZ R24, R202, R24 ;  /* 0x00000018ca187221 */ /* 0x000fe20000010000 */
[----:B------:R-:W-:Y:S01]  /*1d840*/  HMMA.16816.F32.BF16 R16, R32, R42, R16 ;  /* 0x0000002a2010723c */ /* 0x000fe20000041810 */
[----:B------:R-:W2:Y:S04]  /*1d850*/  LDSM.16.MT88.4 R40, [R166+0x7c00] ;  /* 0x007c0000a628783b */ /* 0x000ea80000004200 */
[----:B-1----:R-:W-:Y:S01]  /*1d860*/  FADD.FTZ R2, R64, R51 ;  /* 0x0000003340027221 */ /* 0x002fe20000010000 */
[----:B------:R-:W-:Y:S01]  /*1d870*/  FADD.FTZ R49, R203, R24 ;  /* 0x00000018cb317221 */ /* 0x000fe20000010000 */
[----:B------:R1:W-:Y:S01]  /*1d880*/  MUFU.EX2 R64, R0 ;  /* 0x0000000000407308 */ /* 0x0003e20000000800 */
[----:B------:R-:W-:Y:S03]  /*1d890*/  F2FP.BF16.F32.PACK_AB R24, R242, R241 ;  /* 0x000000f1f218723e */ /* 0x000fe600000010ff */
[----:B------:R-:W-:Y:S01]  /*1d8a0*/  FADD.FTZ R2, R205, R2 ;  /* 0x00000002cd027221 */ /* 0x000fe20000010000 */
[----:B------:R-:W-:Y:S01]  /*1d8b0*/  F2FP.BF16.F32.PACK_AB R34, R84, R85 ;  /* 0x000000555422723e */ /* 0x000fe200000010ff */
[----:B------:R-:W-:Y:S01]  /*1d8c0*/  FFMA.FTZ R33, R226, UR4, -R23 ;  /* 0x00000004e2217c23 */ /* 0x000fe20008010817 */
[----:B------:R-:W-:Y:S01]  /*1d8d0*/  F2FP.BF16.F32.PACK_AB R35, R82, R83 ;  /* 0x000000535223723e */ /* 0x000fe200000010ff */
[C---:B---3--:R-:W-:Y:S02]  /*1d8e0*/  HMMA.16816.F32.BF16 R4, R24.reuse, R44, R4 ;  /* 0x0000002c1804723c */ /* 0x048fe40000041804 */
[----:B------:R3:W-:Y:S04]  /*1d8f0*/  MUFU.EX2 R61, R33 ;  /* 0x00000021003d7308 */ /* 0x0007e80000000800 */
[C---:B------:R-:W-:Y:S01]  /*1d900*/  HMMA.16816.F32.BF16 R8, R24.reuse, R46, R8 ;  /* 0x0000002e1808723c */ /* 0x040fe20000041808 */
[----:B------:R-:W2:Y:S04]  /*1d910*/  LDSM.16.MT88.4 R44, [R165+0x8000] ;  /* 0x00800000a52c783b */ /* 0x000ea80000004200 */
[----:B-1----:R-:W-:Y:S01]  /*1d920*/  FADD.FTZ R0, R206, R2 ;  /* 0x00000002ce007221 */ /* 0x002fe20000010000 */
[C---:B-----5:R-:W-:Y:S05]  /*1d930*/  HMMA.16816.F32.BF16 R12, R24.reuse, R28, R12 ;  /* 0x0000001c180c723c */ /* 0x060fea000004180c */
[----:B------:R-:W-:Y:S01]  /*1d940*/  FFMA.FTZ R2, R224, UR4, -R48 ;  /* 0x00000004e0027c23 */ /* 0x000fe20008010830 */
[----:B------:R-:W-:Y:S01]  /*1d950*/  HMMA.16816.F32.BF16 R16, R24, R30, R16 ;  /* 0x0000001e1810723c */ /* 0x000fe20000041810 */
[----:B------:R-:W1:Y:S02]  /*1d960*/  LDSM.16.MT88.4 R28, [R166+0x8000] ;  /* 0x00800000a61c783b */ /* 0x000e640000004200 */
[----:B------:R5:W-:Y:S02]  /*1d970*/  MUFU.EX2 R63, R2 ;  /* 0x00000002003f7308 */ /* 0x000be40000000800 */
[----:B------:R-:W-:Y:S01]  /*1d980*/  FADD.FTZ R50, R207, R0 ;  /* 0x00000000cf327221 */ /* 0x000fe20000010000 */
[----:B------:R-:W-:Y:S01]  /*1d990*/  FFMA.FTZ R0, R225, UR4, -R48 ;  /* 0x00000004e1007c23 */ /* 0x000fe20008010830 */
[----:B---3--:R-:W-:Y:S06]  /*1d9a0*/  F2FP.BF16.F32.PACK_AB R33, R87, R86 ;  /* 0x000000565721723e */ /* 0x008fec00000010ff */
[----:B------:R3:W1:Y:S01]  /*1d9b0*/  MUFU.EX2 R62, R0 ;  /* 0x00000000003e7308 */ /* 0x0006620000000800 */
[----:B------:R-:W-:Y:S01]  /*1d9c0*/  FADD.FTZ R32, R208, R50 ;  /* 0x00000032d0207221 */ /* 0x000fe20000010000 */
[----:B------:R-:W-:Y:S02]  /*1d9d0*/  F2FP.BF16.F32.PACK_AB R25, R78, R79 ;  /* 0x0000004f4e19723e */ /* 0x000fe400000010ff */
[----:B------:R-:W-:Y:S01]  /*1d9e0*/  F2FP.BF16.F32.PACK_AB R26, R76, R77 ;  /* 0x0000004d4c1a723e */ /* 0x000fe200000010ff */
[----:B------:R-:W-:Y:S01]  /*1d9f0*/  FADD.FTZ R32, R213, R32 ;  /* 0x00000020d5207221 */ /* 0x000fe20000010000 */
[----:B------:R-:W-:Y:S01]  /*1da00*/  F2FP.BF16.F32.PACK_AB R27, R74, R75 ;  /* 0x0000004b4a1b723e */ /* 0x000fe200000010ff */
[----:B-----5:R-:W-:Y:S01]  /*1da10*/  FADD.FTZ R2, R209, R49 ;  /* 0x00000031d1027221 */ /* 0x020fe20000010000 */
[----:B------:R-:W-:Y:S04]  /*1da20*/  FFMA.FTZ R49, R228, UR4, -R48 ;  /* 0x00000004e4317c23 */ /* 0x000fe80008010830 */
[----:B------:R-:W-:Y:S01]  /*1da30*/  MUFU.EX2 R59, R49 ;  /* 0x00000031003b7308 */ /* 0x000fe20000000800 */
[----:B---3--:R-:W-:Y:S04]  /*1da40*/  FADD.FTZ R0, R210, R2 ;  /* 0x00000002d2007221 */ /* 0x008fe80000010000 */
        /* <DEDUP_REMOVED lines=18> */
[----:B---3--:R-:W-:Y:S01]  /*1db70*/  FADD.FTZ R2, R237, R51 ;  /* 0x00000033ed027221 */ /* 0x008fe20000010000 */
[----:B------:R-:W-:Y:S01]  /*1db80*/  FADD.FTZ R49, R239, R24 ;  /* 0x00000018ef317221 */ /* 0x000fe20000010000 */
[----:B------:R-:W-:Y:S01]  /*1db90*/  F2FP.BF16.F32.PACK_AB R24, R80, R81 ;  /* 0x000000515018723e */ /* 0x000fe200000010ff */
[----:B------:R-:W-:Y:S03]  /*1dba0*/  FFMA.FTZ R33, R158, UR4, -R48 ;  /* 0x000000049e217c23 */ /* 0x000fe60008010830 */
[----:B------:R-:W-:Y:S01]  /*1dbb0*/  FADD.FTZ R2, R240, R2 ;  /* 0x00000002f0027221 */ /* 0x000fe20000010000 */
[----:B------:R-:W-:Y:S01]  /*1dbc0*/  F2FP.BF16.F32.PACK_AB R34, R68, R69 ;  /* 0x000000454422723e */ /* 0x000fe200000010ff */
[----:B------:R3:W-:Y:S01]  /*1dbd0*/  MUFU.EX2 R53, R33 ;  /* 0x0000002100357308 */ /* 0x0007e20000000800 */
[C---:B------:R-:W-:Y:S05]  /*1dbe0*/  HMMA.16816.F32.BF16 R4, R24.reuse, R44, R4 ;  /* 0x0000002c1804723c */ /* 0x040fea0000041804 */
[----:B--2---:R-:W-:Y:S01]  /*1dbf0*/  FADD.FTZ R0, R241, R2 ;  /* 0x00000002f1007221 */ /* 0x004fe20000010000 */
[C---:B------:R-:W-:Y:S01]  /*1dc00*/  HMMA.16816.F32.BF16 R8, R24.reuse, R46, R8 ;  /* 0x0000002e1808723c */ /* 0x040fe20000041808 */
[----:B------:R-:W2:Y:S04]  /*1dc10*/  LDSM.16.MT88.4 R44, [R165+0x8800] ;  /* 0x00880000a52c783b */ /* 0x000ea80000004200 */
[--C-:B------:R-:W-:Y:S01]  /*1dc20*/  FFMA.FTZ R2, R156, UR4, -R23.reuse ;  /* 0x000000049c027c23 */ /* 0x100fe20008010817 */
[C---:B-1----:R-:W-:Y:S03]  /*1dc30*/  HMMA.16816.F32.BF16 R12, R24.reuse, R28, R12 ;  /* 0x0000001c180c723c */ /* 0x042fe6000004180c */
[----:B------:R1:W-:Y:S02]  /*1dc40*/  MUFU.EX2 R57, R2 ;  /* 0x0000000200397308 */ /* 0x0003e40000000800 */
[----:B------:R-:W-:Y:S01]  /*1dc50*/  FADD.FTZ R50, R242, R0 ;  /* 0x00000000f2327221 */ /* 0x000fe20000010000 */
[----:B------:R-:W-:Y:S01]  /*1dc60*/  HMMA.16816.F32.BF16 R16, R24, R30, R16 ;  /* 0x0000001e1810723c */ /* 0x000fe20000041810 */
[----:B------:R-:W2:Y:S04]  /*1dc70*/  LDSM.16.MT88.4 R28, [R166+0x8800] ;  /* 0x00880000a61c783b */ /* 0x000ea80000004200 */
[----:B------:R-:W-:Y:S01]  /*1dc80*/  FFMA.FTZ R0, R157, UR4, -R23 ;  /* 0x000000049d007c23 */ /* 0x000fe20008010817 */
[----:B------:R-:W-:Y:S01]  /*1dc90*/  FADD.FTZ R32, R137, R50 ;  /* 0x0000003289207221 */ /* 0x000fe20000010000 */
[----:B---3--:R-:W-:Y:S02]  /*1dca0*/  F2FP.BF16.F32.PACK_AB R33, R70, R71 ;  /* 0x000000474621723e */ /* 0x008fe400000010ff */
[----:B------:R3:W5:Y:S02]  /*1dcb0*/  MUFU.EX2 R56, R0 ;  /* 0x0000000000387308 */ /* 0x0007640000000800 */
[----:B------:R-:W-:Y:S01]  /*1dcc0*/  FADD.FTZ R32, R138, R32 ;  /* 0x000000208a207221 */ /* 0x000fe20000010000 */
[----:B------:R-:W-:Y:S01]  /*1dcd0*/  F2FP.BF16.F32.PACK_AB R35, R66, R67 ;  /* 0x000000434223723e */ /* 0x000fe200000010ff */
[----:B-1----:R-:W-:Y:S01]  /*1dce0*/  FADD.FTZ R2, R140, R49 ;  /* 0x000000318c027221 */ /* 0x002fe20000010000 */
[--C-:B------:R-:W-:Y:S01]  /*1dcf0*/  FFMA.FTZ R49, R230, UR4, -R23.reuse ;  /* 0x00000004e6317c23 */ /* 0x100fe20008010817 */
[----:B------:R-:W-:Y:S01]  /*1dd00*/  FFMA.FTZ R23, R231, UR4, -R23 ;  /* 0x00000004e7177c23 */ /* 0x000fe20008010817 */
[----:B------:R-:W-:Y:S02]  /*1dd10*/  F2FP.BF16.F32.PACK_AB R25, R62, R63 ;  /* 0x0000003f3e19723e */ /* 0x000fe400000010ff */
[----:B----4-:R-:W-:Y:S02]  /*1dd20*/  F2FP.BF16.F32.PACK_AB R26, R60, R61 ;  /* 0x0000003d3c1a723e */ /* 0x010fe400000010ff */
[----:B------:R-:W-:Y:S01]  /*1dd30*/  MUFU.EX2 R49, R49 ;  /* 0x0000003100317308 */ /* 0x000fe20000000800 */
[----:B------:R-:W-:Y:S01]  /*1dd40*/  F2FP.BF16.F32.PACK_AB R27, R58, R59 ;  /* 0x0000003b3a1b723e */ /* 0x000fe200000010ff */
[----:B---3--:R-:W-:Y:S01]  /*1dd50*/  FADD.FTZ R0, R136, R2 ;  /* 0x0000000288007221 */ /* 0x008fe20000010000 */
[----:B-----5:R-:W-:Y:S01]  /*1dd60*/  F2FP.BF16.F32.PACK_AB R144, R56, R57 ;  /* 0x000000393890723e */ /* 0x020fe200000010ff */
[----:B------:R-:W1:Y:S02]  /*1dd70*/  LDSM.16.MT88.4 R136, [R165+0x8c00] ;  /* 0x008c0000a588783b */ /* 0x000e640000004200 */
        /* <DEDUP_REMOVED lines=9> */
[----:B------:R3:W4:Y:S04]  /*1de10*/  MUFU.EX2 R52, R2 ;  /* 0x0000000200347308 */ /* 0x0007280000000800 */
[----:B------:R-:W-:Y:S01]  /*1de20*/  FADD.FTZ R24, R85, R51 ;  /* 0x0000003355187221 */ /* 0x000fe20000010000 */
[C---:B------:R-:W-:Y:S05]  /*1de30*/  HMMA.16816.F32.BF16 R8, R32.reuse, R38, R8 ;  /* 0x000000262008723c */ /* 0x040fea0000041808 */
[----:B------:R5:W1:Y:S01]  /*1de40*/  MUFU.EX2 R37, R23 ;  /* 0x0000001700257308 */ /* 0x000a620000000800 */
[C---:B------:R-:W-:Y:S09]  /*1de50*/  HMMA.16816.F32.BF16 R12, R32.reuse, R40, R12 ;  /* 0x00000028200c723c */ /* 0x040ff2000004180c */
[----:B------:R1:W-:Y:S01]  /*1de60*/  MUFU.EX2 R36, R21 ;  /* 0x0000001500247308 */ /* 0x0003e20000000800 */
[----:B------:R-:W-:Y:S01]  /*1de70*/  HMMA.16816.F32.BF16 R16, R32, R42, R16 ;  /* 0x0000002a2010723c */ /* 0x000fe20000041810 */
[----:B------:R-:W1:Y:S02]  /*1de80*/  LDSM.16.MT88.4 R32, [R166+0x8c00] ;  /* 0x008c0000a620783b */ /* 0x000e640000004200 */
[----:B---3--:R-:W-:Y:S01]  /*1de90*/  FADD.FTZ R2, R83, R0 ;  /* 0x0000000053027221 */ /* 0x008fe20000010000 */
[----:B------:R-:W-:Y:S01]  /*1dea0*/  FADD.FTZ R0, R84, R24 ;  /* 0x0000001854007221 */ /* 0x000fe20000010000 */
[----:B------:R-:W-:Y:S04]  /*1deb0*/  F2FP.BF16.F32.PACK_AB R24, R64, R65 ;  /* 0x000000414018723e */ /* 0x000fe800000010ff */
[----:B------:R-:W3:Y:S02]  /*1dec0*/  MUFU.EX2 R48, R48 ;  /* 0x0000003000307308 */ /* 0x000ee40000000800 */
[----:B------:R-:W-:Y:S01]  /*1ded0*/  FADD.FTZ R2, R82, R2 ;  /* 0x0000000252027221 */ /* 0x000fe20000010000 */
[----:B------:R-:W-:Y:S01]  /*1dee0*/  FADD.FTZ R0, R81, R0 ;  /* 0x0000000051007221 */ /* 0x000fe20000010000 */
[----:B----4-:R-:W-:Y:S01]  /*1def0*/  F2FP.BF16.F32.PACK_AB R145, R52, R53 ;  /* 0x000000353491723e */ /* 0x010fe200000010ff */
[C---:B--2---:R-:W-:Y:S05]  /*1df00*/  HMMA.16816.F32.BF16 R4, R24.reuse, R44, R4 ;  /* 0x0000002c1804723c */ /* 0x044fea0000041804 */
[----:B------:R-:W-:Y:S01]  /*1df10*/  FADD.FTZ R2, R79, R2 ;  /* 0x000000024f027221 */ /* 0x000fe20000010000 */
[C---:B------:R-:W-:Y:S05]  /*1df20*/  HMMA.16816.F32.BF16 R8, R24.reuse, R46, R8 ;  /* 0x0000002e1808723c */ /* 0x040fea0000041808 */
[----:B-----5:R-:W-:Y:S01]  /*1df30*/  FADD.FTZ R23, R80, R0 ;  /* 0x0000000050177221 */ /* 0x020fe20000010000 */
[C---:B------:R-:W-:Y:S05]  /*1df40*/  HMMA.16816.F32.BF16 R12, R24.reuse, R28, R12 ;  /* 0x0000001c180c723c */ /* 0x040fea000004180c */
[----:B------:R-:W-:Y:S01]  /*1df50*/  FADD.FTZ R0, R78, R2 ;  /* 0x000000024e007221 */ /* 0x000fe20000010000 */
[----:B------:R-:W-:Y:S05]  /*1df60*/  HMMA.16816.F32.BF16 R16, R24, R30, R16 ;  /* 0x0000001e1810723c */ /* 0x000fea0000041810 */
[----:B-1----:R-:W-:Y:S01]  /*1df70*/  FADD.FTZ R21, R77, R23 ;  /* 0x000000174d157221 */ /* 0x002fe20000010000 */
[----:B------:R-:W-:Y:S01]  /*1df80*/  FADD.FTZ R2, R75, R0 ;  /* 0x000000004b027221 */ /* 0x000fe20000010000 */
[----:B------:R-:W-:Y:S04]  /*1df90*/  F2FP.BF16.F32.PACK_AB R146, R37, R49 ;  /* 0x000000312592723e */ /* 0x000fe800000010ff */
[----:B------:R-:W-:Y:S01]  /*1dfa0*/  FADD.FTZ R0, R76, R21 ;  /* 0x000000154c007221 */ /* 0x000fe20000010000 */
[----:B------:R-:W-:Y:S01]  /*1dfb0*/  FADD.FTZ R2, R74, R2 ;  /* 0x000000024a027221 */ /* 0x000fe20000010000 */
[----:B---3--:R-:W-:Y:S02]  /*1dfc0*/  F2FP.BF16.F32.PACK_AB R147, R48, R36 ;  /* 0x000000243093723e */ /* 0x008fe400000010ff */
        /* <DEDUP_REMOVED lines=31> */
.L_x_1110:
        /* <DEDUP_REMOVED lines=106> */
.L_x_1115:
[----:B------:R-:W1:Y:S01]  /*1e860*/  S2R R8, SR_CTAID.Z ;  /* 0x0000000000087919 */ /* 0x000e620000002700 */
[----:B------:R-:W1:Y:S01]  /*1e870*/  LDC R0, c[0x0][0x270] ;  /* 0x00009c00ff007b82 */ /* 0x000e620000000800 */
[----:B------:R-:W1:Y:S07]  /*1e880*/  S2R R6, SR_CTAID.Y ;  /* 0x0000000000067919 */ /* 0x000e6e0000002600 */
[----:B------:R-:W2:Y:S01]  /*1e890*/  LDC R3, c[0x0][0x2c4] ;  /* 0x0000b100ff037b82 */ /* 0x000ea20000000800 */
[----:B-1----:R-:W-:-:S04]  /*1e8a0*/  IMAD R0, R6, R0, R8 ;  /* 0x0000000006007224 */ /* 0x002fc800078e0208 */
[----:B--2---:R-:W-:-:S07]  /*1e8b0*/  IMAD R3, R0, R3, RZ ;  /* 0x0000000300037224 */ /* 0x004fce00078e02ff */
.L_x_1116:
        /* <DEDUP_REMOVED lines=35> */
.L_x_1118:
[----:B------:R-:W-:Y:S05]  /*1eaf0*/  BSYNC B0 ;  /* 0x0000000000007941 */ /* 0x000fea0003800000 */
.L_x_1117:
        /* <DEDUP_REMOVED lines=46> */
.L_x_1120:
[----:B------:R-:W-:Y:S05]  /*1ede0*/  BSYNC B0 ;  /* 0x0000000000007941 */ /* 0x000fea0003800000 */
.L_x_1119:
        /* <DEDUP_REMOVED lines=13> */
.L_x_1121:
        /* <DEDUP_REMOVED lines=12> */
.L_x_5321:


//--------------------- .text._ZN5flash24flash_fwd_splitkv_kernelI23Flash_fwd_kernel_traitsILi32ELi64ELi256ELi4ELb0ELb0EN7cutlass10bfloat16_tE19Flash_kernel_traitsILi32ELi64ELi256ELi4ES3_EELb1ELb0ELb0ELb0ELb0ELb0ELb1ELb0EEEvNS_16Flash_fwd_paramsE --------------------------
	.section	.text._ZN5flash24flash_fwd_splitkv_kernelI23Flash_fwd_kernel_traitsILi32ELi64ELi256ELi4ELb0ELb0EN7cutlass10bfloat16_tE19Flash_kernel_traitsILi32ELi64ELi256ELi4ES3_EELb1ELb0ELb0ELb0ELb0ELb0ELb1ELb0EEEvNS_16Flash_fwd_paramsE,"ax",@progbits
	.align	128
        .global         _ZN5flash24flash_fwd_splitkv_kernelI23Flash_fwd_kernel_traitsILi32ELi64ELi256ELi4ELb0ELb0EN7cutlass10bfloat16_tE19Flash_kernel_traitsILi32ELi64ELi256ELi4ES3_EELb1ELb0ELb0ELb0ELb0ELb0ELb1ELb0EEEvNS_16Flash_fwd_paramsE
        .type           _ZN5flash24flash_fwd_splitkv_kernelI23Flash_fwd_kernel_traitsILi32ELi64ELi256ELi4ELb0ELb0EN7cutlass10bfloat16_tE19Flash_kernel_traitsILi32ELi64ELi256ELi4ES3_EELb1ELb0ELb0ELb0ELb0ELb0ELb1ELb0EEEvNS_16Flash_fwd_paramsE,@function
        .size           _ZN5flash24flash_fwd_splitkv_kernelI23Flash_fwd_kernel_traitsILi32ELi64ELi256ELi4ELb0ELb0EN7cutlass10bfloat16_tE19Flash_kernel_traitsILi32ELi64ELi256ELi4ES3_EELb1ELb0ELb0ELb0ELb0ELb0ELb1ELb0EEEvNS_16Flash_fwd_paramsE,(.L_x_5322 - _ZN5flash24flash_fwd_splitkv_kernelI23Flash_fwd_kernel_traitsILi32ELi64ELi256ELi4ELb0ELb0EN7cutlass10bfloat16_tE19Flash_kernel_traitsILi32ELi64ELi256ELi4ES3_EELb1ELb0ELb0ELb0ELb0ELb0ELb1ELb0EEEvNS_16Flash_fwd_paramsE)
        .other          _ZN5flash24flash_fwd_splitkv_kernelI23Flash_fwd_kernel_traitsILi32ELi64ELi256ELi4ELb0ELb0EN7cutlass10bfloat16_tE19Flash_kernel_traitsILi32ELi64ELi256ELi4ES3_EELb1ELb0ELb0ELb0ELb0ELb0ELb1ELb0EEEvNS_16Flash_fwd_paramsE,@"STO_CUDA_ENTRY STV_DEFAULT"
_ZN5flash24flash_fwd_splitkv_kernelI23Flash_fwd_kernel_traitsILi32ELi64ELi256ELi4ELb0ELb0EN7cutlass10bfloat16_tE19Flash_kernel_traitsILi32ELi64ELi256ELi4ES3_EELb1ELb0ELb0ELb0ELb0ELb0ELb1ELb0EEEvNS_16Flash_fwd_paramsE:
.text._ZN5flash24flash_fwd_splitkv_kernelI23Flash_fwd_kernel_traitsILi32ELi64ELi256ELi4ELb0ELb0EN7cutlass10bfloat16_tE19Flash_kernel_traitsILi32ELi64ELi256ELi4ES3_EELb1ELb0ELb0ELb0ELb0ELb0ELb1ELb0EEEvNS_16Flash_fwd_paramsE:
[----:B------:R-:W-:Y:S08]  /*0000*/  LDC R1, c[0x0][0x28] ;  /* 0x00000a00ff017b82 */ /* 0x000ff00000000800 */
[----:B------:R-:W1:Y:S01]  /*0010*/  LDC R0, c[0x0][0x270] ;  /* 0x00009c00ff007b82 */ /* 0x000e620000000800 */
[----:B------:R-:W2:Y:S01]  /*0020*/  S2R R10, SR_CTAID.Z ;  /* 0x00000000000a7919 */ /* 0x000ea20000002700 */
[----:B------:R-:W-:Y:S01]  /*0030*/  MOV R12, 0xffffffff ;  /* 0xffffffff000c7802 */ /* 0x000fe20000000f00 */
[----:B------:R-:W-:-:S05]  /*0040*/  ULDC.64 UR10, c[0x0][0x208] ;  /* 0x00008200000a7ab9 */ /* 0x000fca0000000a00 */
[----:B------:R-:W3:Y:S01]  /*0050*/  LDC.64 R6, c[0x0][0x2f0] ;  /* 0x0000bc00ff067b82 */ /* 0x000ee20000000a00 */
[----:B-1----:R-:W1:Y:S01]  /*0060*/  I2F.U32.RP R2, R0 ;  /* 0x0000000000027306 */ /* 0x002e620000209000 */
[----:B------:R-:W-:-:S07]  /*0070*/  ISETP.NE.U32.AND P2, PT, R0, RZ, PT ;  /* 0x000000ff0000720c */ /* 0x000fce0003f45070 */
[----:B-1----:R-:W1:Y:S02]  /*0080*/  MUFU.RCP R2, R2 ;  /* 0x0000000200027308 */ /* 0x002e640000001000 */
[----:B-1----:R-:W-:-:S06]  /*0090*/  VIADD R2, R2, 0xffffffe ;  /* 0x0ffffffe02027836 */ /* 0x002fcc0000000000 */
[----:B------:R-:W1:Y:S02]  /*00a0*/  F2I.FTZ.U32.TRUNC.NTZ R3, R2 ;  /* 0x0000000200037305 */ /* 0x000e64000021f000 */
[----:B-1----:R-:W-:-:S04]  /*00b0*/  IMAD.MOV R2, RZ, RZ, -R3 ;  /* 0x000000ffff027224 */ /* 0x002fc800078e0a03 */
[----:B------:R-:W-:Y:S01]  /*00c0*/  IMAD R4, R2, R0, RZ ;  /* 0x0000000002047224 */ /* 0x000fe200078e02ff */
[----:B------:R-:W-:-:S05]  /*00d0*/  MOV R2, RZ ;  /* 0x000000ff00027202 */ /* 0x000fca0000000f00 */
[----:B------:R-:W-:Y:S02]  /*00e0*/  IMAD.HI.U32 R4, R3, R4, R2 ;  /* 0x0000000403047227 */ /* 0x000fe400078e0002 */
[----:B------:R-:W1:Y:S04]  /*00f0*/  LDC.64 R2, c[0x0][0x300] ;  /* 0x0000c000ff027b82 */ /* 0x000e680000000a00 */
[----:B--2---:R-:W-:-:S04]  /*0100*/  IMAD.HI.U32 R240, R4, R10, RZ ;  /* 0x0000000a04f07227 */ /* 0x004fc800078e00ff */
[----:B------:R-:W-:Y:S01]  /*0110*/  IMAD.MOV R8, RZ, RZ, -R240 ;  /* 0x000000ffff087224 */ /* 0x000fe200078e0af0 */
[----:B------:R-:W2:Y:S03]  /*0120*/  LDC.64 R4, c[0x0][0x2f0] ;  /* 0x0000bc00ff047b82 */ /* 0x000ea60000000a00 */
[----:B------:R-:W-:-:S05]  /*0130*/  IMAD R8, R0, R8, R10 ;  /* 0x0000000800087224 */ /* 0x000fca00078e020a */
[----:B------:R-:W-:Y:S02]  /*0140*/  ISETP.GE.U32.AND P4, PT, R8, R0, PT ;  /* 0x000000000800720c */ /* 0x000fe40003f86070 */
[----:B-1----:R-:W-:-:S04]  /*0150*/  ISETP.NE.U32.AND P0, PT, R2, RZ, PT ;  /* 0x000000ff0200720c */ /* 0x002fc80003f05070 */
[----:B------:R-:W-:-:S07]  /*0160*/  ISETP.NE.AND.EX P0, PT, R3, RZ, PT, P0 ;  /* 0x000000ff0300720c */ /* 0x000fce0003f05300 */
[----:B------:R-:W-:Y:S01]  /*0170*/  @P4 IMAD.IADD R8, R8, 0x1, -R0 ;  /* 0x0000000108084824 */ /* 0x000fe200078e0a00 */
[----:B------:R-:W-:Y:S01]  /*0180*/  @P4 IADD3 R240, R240, 0x1, RZ ;  /* 0x00000001f0f04810 */ /* 0x000fe20007ffe0ff */
[----:B------:R-:W1:Y:S01]  /*0190*/  LDC.64 R2, c[0x0][0x2f8] ;  /* 0x0000be00ff027b82 */ /* 0x000e620000000a00 */
[----:B--2---:R-:W-:Y:S02]  /*01a0*/  ISETP.NE.U32.AND P1, PT, R4, RZ, PT ;  /* 0x000000ff0400720c */ /* 0x004fe40003f25070 */
[----:B------:R-:W-:Y:S02]  /*01b0*/  ISETP.GE.U32.AND P3, PT, R8, R0, PT ;  /* 0x000000000800720c */ /* 0x000fe40003f66070 */
[----:B------:R-:W-:-:S03]  /*01c0*/  ISETP.NE.AND.EX P1, PT, R5, RZ, PT, P1 ;  /* 0x000000ff0500720c */ /* 0x000fc60003f25310 */
[----:B------:R-:W2:Y:S08]  /*01d0*/  LDC.U8 R8, c[0x0][0x3c2] ;  /* 0x0000f080ff087b82 */ /* 0x000eb00000000000 */
[----:B------:R-:W-:Y:S01]  /*01e0*/  @P3 VIADD R240, R240, 0x1 ;  /* 0x00000001f0f03836 */ /* 0x000fe20000000000 */
[----:B------:R-:W-:Y:S01]  /*01f0*/  @!P2 LOP3.LUT R240, RZ, R0, RZ, 0x33, !PT ;  /* 0x00000000fff0a212 */ /* 0x000fe200078e33ff */
[----:B------:R-:W4:Y:S04]  /*0200*/  @P0 LDC.64 R4, c[0x0][0x300] ;  /* 0x0000c000ff040b82 */ /* 0x000f280000000a00 */
[----:B---3--:R-:W-:-:S04]  /*0210*/  IMAD.WIDE R14, R240, 0x4, R6 ;  /* 0x00000004f00e7825 */ /* 0x008fc800078e0206 */
[----:B------:R-:W3:Y:S01]  /*0220*/  LDC.64 R6, c[0x0][0x2f8] ;  /* 0x0000be00ff067b82 */ /* 0x000ee20000000a00 */
[----:B------:R-:W3:Y:S04]  /*0230*/  @P1 LDG.E R12, desc[UR10][R14.64] ;  /* 0x0000000a0e0c1981 */ /* 0x000ee8000c1e1900 */
[----:B------:R3:W3:Y:S01]  /*0240*/  @P1 LDG.E R33, desc[UR10][R14.64+0x4] ;  /* 0x0000040a0e211981 */ /* 0x0006e2000c1e1900 */
[----:B--2---:R-:W-:Y:S01]  /*0250*/  ISETP.NE.AND P3, PT, R8, RZ, PT ;  /* 0x000000ff0800720c */ /* 0x004fe20003f65270 */
[----:B------:R-:W-:Y:S01]  /*0260*/  IMAD.MOV.U32 R8, RZ, RZ, RZ ;  /* 0x000000ffff087224 */ /* 0x000fe200078e00ff */
[----:B-1----:R-:W-:-:S04]  /*0270*/  ISETP.EQ.U32.AND P2, PT, R2, RZ, PT ;  /* 0x000000ff0200720c */ /* 0x002fc80003f42070 */
[----:B------:R-:W-:Y:S01]  /*0280*/  ISETP.EQ.OR.EX P2, PT, R3, RZ, !P3, P2 ;  /* 0x000000ff0300720c */ /* 0x000fe20005f42720 */
[C---:B----4-:R-:W-:Y:S01]  /*0290*/  @P0 IMAD.WIDE R4, R240.reuse, 0x4, R4 ;  /* 0x00000004f0040825 */ /* 0x050fe200078e0204 */
[----:B------:R-:W1:Y:S04]  /*02a0*/  S2R R11, SR_CTAID.X ;  /* 0x00000000000b7919 */ /* 0x000e680000002500 */
[----:B------:R2:W5:Y:S01]  /*02b0*/  @P0 LDG.E R8, desc[UR10][R4.64] ;  /* 0x0000000a04080981 */ /* 0x000562000c1e1900 */
[----:B---3--:R-:W-:Y:S01]  /*02c0*/  IMAD.WIDE R6, R240, 0x4, R6 ;  /* 0x00000004f0067825 */ /* 0x008fe200078e0206 */
[----:B------:R-:W-:-:S06]  /*02d0*/  MOV R14, 0xffffffff ;  /* 0xffffffff000e7802 */ /* 0x000fcc0000000f00 */
[----:B------:R3:W5:Y:S01]  /*02e0*/  @!P2 LDG.E R14, desc[UR10][R6.64] ;  /* 0x0000000a060ea981 */ /* 0x000762000c1e1900 */
[----:B------:R-:W-:Y:S01]  /*02f0*/  ISETP.NE.U32.AND P0, PT, R2, RZ, PT ;  /* 0x000000ff0200720c */ /* 0x000fe20003f05070 */
[----:B------:R-:W4:Y:S03]  /*0300*/  S2R R34, SR_TID.X ;  /* 0x0000000000227919 */ /* 0x000f260000002100 */
[----:B------:R-:W-:Y:S01]  /*0310*/  ISETP.NE.AND.EX P0, PT, R3, RZ, PT, P0 ;  /* 0x000000ff0300720c */ /* 0x000fe20003f05300 */
[----:B--2---:R-:W2:Y:S01]  /*0320*/  S2R R4, SR_CTAID.Y ;  /* 0x0000000000047919 */ /* 0x004ea20000002600 */
[----:B------:R-:W-:-:S05]  /*0330*/  IADD3 R2, -R240, RZ, RZ ;  /* 0x000000fff0027210 */ /* 0x000fca0007ffe1ff */
[----:B------:R-:W-:Y:S02]  /*0340*/  IMAD R10, R0, R2, R10 ;  /* 0x00000002000a7224 */ /* 0x000fe400078e020a */
[----:B------:R-:W-:-:S06]  /*0350*/  @P1 IMAD.IADD R33, R33, 0x1, -R12 ;  /* 0x0000000121211824 */ /* 0x000fcc00078e0a0c */
[----:B------:R-:W1:Y:S01]  /*0360*/  @!P1 LDC R33, c[0x0][0x2c4] ;  /* 0x0000b100ff219b82 */ /* 0x000e620000000800 */
[----:B--234-:R-:W-:Y:S05]  /*0370*/  @!P0 BRA `(.L_x_1122) ;  /* 0x0000000000108947 */ /* 0x01cfea0003800000 */
[----:B------:R-:W2:Y:S02]  /*0380*/  @P3 LDG.E R5, desc[UR10][R6.64+0x4] ;  /* 0x0000040a06053981 */ /* 0x000ea4000c1e1900 */
[----:B--2--5:R-:W-:-:S06]  /*0390*/  @P3 IADD3 R5, R5, -R14, RZ ;  /* 0x8000000e05053210 */ /* 0x024fcc0007ffe0ff */
[----:B------:R3:W5:Y:S01]  /*03a0*/  @!P3 LDG.E R5, desc[UR10][R6.64] ;  /* 0x0000000a0605b981 */ /* 0x000762000c1e1900 */
[----:B------:R-:W-:Y:S05]  /*03b0*/  BRA `(.L_x_1123) ;  /* 0x0000000000047947 */ /* 0x000fea0003800000 */
.L_x_1122:
[----:B------:R-:W2:Y:S02]  /*03c0*/  LDC R5, c[0x0][0x2c8] ;  /* 0x0000b200ff057b82 */ /* 0x000ea40000000800 */
.L_x_1123:
[----:B------:R-:W4:Y:S02]  /*03d0*/  LDC.64 R2, c[0x0][0x308] ;  /* 0x0000c200ff027b82 */ /* 0x000f240000000a00 */
[----:B----4-:R-:W-:-:S04]  /*03e0*/  ISETP.NE.U32.AND P3, PT, R2, RZ, PT ;  /* 0x000000ff0200720c */ /* 0x010fc80003f65070 */
[----:B------:R-:W-:-:S13]  /*03f0*/  ISETP.NE.AND.EX P3, PT, R3, RZ, PT, P3 ;  /* 0x000000ff0300720c */ /* 0x000fda0003f65330 */
[----:B------:R-:W4:Y:S02]  /*0400*/  @P3 LDC.64 R2, c[0x0][0x308] ;  /* 0x0000c200ff023b82 */ /* 0x000f240000000a00 */
[----:B----4-:R-:W-:-:S05]  /*0410*/  @P3 IMAD.WIDE R2, R240, 0x4, R2 ;  /* 0x00000004f0023825 */ /* 0x010fca00078e0202 */
[----:B------:R4:W5:Y:S01]  /*0420*/  @P3 LDG.E R69, desc[UR10][R2.64] ;  /* 0x0000000a02453981 */ /* 0x000962000c1e1900 */
[----:B-1----:R-:W-:-:S05]  /*0430*/  IMAD.SHL.U32 R13, R11, 0x40, RZ ;  /* 0x000000400b0d7824 */ /* 0x002fca00078e00ff */
[----:B------:R-:W-:-:S13]  /*0440*/  ISETP.GT.AND P0, PT, R33, R13, PT ;  /* 0x0000000d2100720c */ /* 0x000fda0003f04270 */
[----:B------:R-:W-:Y:S05]  /*0450*/  @!P0 EXIT ;  /* 0x000000000000894d */ /* 0x000fea0003800000 */
[----:B---3--:R-:W1:Y:S01]  /*0460*/  LDC R7, c[0x0][0x10] ;  /* 0x00000400ff077b82 */ /* 0x008e620000000800 */
[----:B-----5:R-:W-:-:S07]  /*0470*/  @P3 IMAD.IADD R69, R69, 0x1, -R8 ;  /* 0x0000000145453824 */ /* 0x020fce00078e0a08 */
[----:B----4-:R-:W3:Y:S08]  /*0480*/  LDC R2, c[0x0][0x2c8] ;  /* 0x0000b200ff027b82 */ /* 0x010ef00000000800 */
[----:B------:R-:W4:Y:S01]  /*0490*/  LDC R32, c[0x0][0x398] ;  /* 0x0000e600ff207b82 */ /* 0x000f220000000800 */
[----:B-1----:R-:W-:-:S04]  /*04a0*/  IABS R15, R7 ;  /* 0x00000007000f7213 */ /* 0x002fc80000000000 */
[----:B------:R-:W1:Y:S01]  /*04b0*/  I2F.RP R18, R15 ;  /* 0x0000000f00127306 */ /* 0x000e620000209400 */
[----:B---3--:R-:W-:-:S05]  /*04c0*/  VIADD R2, R2, 0xff ;  /* 0x000000ff02027836 */ /* 0x008fca0000000000 */
[----:B------:R-:W-:-:S04]  /*04d0*/  SHF.R.S32.HI R17, RZ, 0x1f, R2 ;  /* 0x0000001fff117819 */ /* 0x000fc80000011402 */
[----:B------:R-:W-:Y:S01]  /*04e0*/  LEA.HI R17, R17, R2, RZ, 0x8 ;  /* 0x0000000211117211 */ /* 0x000fe200078f40ff */
[----:B-1----:R-:W1:Y:S01]  /*04f0*/  MUFU.RCP R18, R18 ;  /* 0x0000001200127308 */ /* 0x002e620000001000 */
[-C--:B------:R-:W-:Y:S02]  /*0500*/  IABS R2, R7.reuse ;  /* 0x0000000700027213 */ /* 0x080fe40000000000 */
[----:B------:R-:W-:-:S03]  /*0510*/  LEA.HI.SX32 R17, R17, R7, 0x18 ;  /* 0x0000000711117211 */ /* 0x000fc600078fc2ff */
[----:B------:R-:W-:Y:S02]  /*0520*/  IMAD.MOV R2, RZ, RZ, -R2 ;  /* 0x000000ffff027224 */ /* 0x000fe400078e0a02 */
[----:B------:R-:W-:-:S05]  /*0530*/  VIADD R17, R17, 0xffffffff ;  /* 0xffffffff11117836 */ /* 0x000fca0000000000 */
[----:B------:R-:W-:Y:S02]  /*0540*/  IABS R3, R17 ;  /* 0x0000001100037213 */ /* 0x000fe40000000000 */
[----:B------:R-:W-:Y:S01]  /*0550*/  LOP3.LUT R17, R17, R7, RZ, 0x3c, !PT ;  /* 0x0000000711117212 */ /* 0x000fe200078e3cff */
[----:B-1----:R-:W-:-:S03]  /*0560*/  VIADD R18, R18, 0xffffffe ;  /* 0x0ffffffe12127836 */ /* 0x002fc60000000000 */
[----:B------:R-:W-:Y:S01]  /*0570*/  ISETP.GE.AND P0, PT, R17, RZ, PT ;  /* 0x000000ff1100720c */ /* 0x000fe20003f06270 */
[----:B------:R-:W1:Y:S02]  /*0580*/  F2I.FTZ.U32.TRUNC.NTZ R19, R18 ;  /* 0x0000001200137305 */ /* 0x000e64000021f000 */
[----:B-1----:R-:W-:Y:S02]  /*0590*/  IMAD.MOV R6, RZ, RZ, -R19 ;  /* 0x000000ffff067224 */ /* 0x002fe400078e0a13 */
[----:B------:R-:W-:Y:S02]  /*05a0*/  IMAD.MOV.U32 R18, RZ, RZ, RZ ;  /* 0x000000ffff127224 */ /* 0x000fe400078e00ff */
[----:B------:R-:W-:-:S04]  /*05b0*/  IMAD R6, R6, R15, RZ ;  /* 0x0000000f06067224 */ /* 0x000fc800078e02ff */
[----:B------:R-:W-:-:S06]  /*05c0*/  IMAD.HI.U32 R6, R19, R6, R18 ;  /* 0x0000000613067227 */ /* 0x000fcc00078e0012 */
[----:B------:R-:W-:Y:S02]  /*05d0*/  IMAD.HI.U32 R9, R6, R3, RZ ;  /* 0x0000000306097227 */ /* 0x000fe400078e00ff */
[----:B------:R-:W1:Y:S02]  /*05e0*/  @!P3 LDC R6, c[0x0][0x2cc] ;  /* 0x0000b300ff06bb82 */ /* 0x000e640000000800 */
[----:B------:R-:W-:-:S05]  /*05f0*/  IMAD R16, R9, R2, R3 ;  /* 0x0000000209107224 */ /* 0x000fca00078e0203 */
[----:B------:R-:W-:Y:S01]  /*0600*/  ISETP.GT.U32.AND P1, PT, R15, R16, PT ;  /* 0x000000100f00720c */ /* 0x000fe20003f24070 */
[----:B------:R-:W3:-:S12]  /*0610*/  @!P3 LDC.64 R2, c[0x0][0x318] ;  /* 0x0000c600ff02bb82 */ /* 0x000ed80000000a00 */
[----:B------:R-:W-:Y:S02]  /*0620*/  @!P1 IMAD.IADD R16, R16, 0x1, -R15 ;  /* 0x0000000110109824 */ /* 0x000fe400078e0a0f */
[----:B------:R-:W-:Y:S01]  /*0630*/  @!P1 VIADD R9, R9, 0x1 ;  /* 0x0000000109099836 */ /* 0x000fe20000000000 */
[----:B------:R-:W-:Y:S02]  /*0640*/  ISETP.NE.AND P1, PT, R7, RZ, PT ;  /* 0x000000ff0700720c */ /* 0x000fe40003f25270 */
[----:B------:R-:W-:Y:S02]  /*0650*/  ISETP.GE.U32.AND P4, PT, R16, R15, PT ;  /* 0x0000000f1000720c */ /* 0x000fe40003f86070 */
[----:B---3--:R-:W-:-:S04]  /*0660*/  @!P3 ISETP.NE.U32.AND P2, PT, R2, RZ, PT ;  /* 0x000000ff0200b20c */ /* 0x008fc80003f45070 */
[----:B------:R-:W-:Y:S02]  /*0670*/  @!P3 ISETP.NE.AND.EX P2, PT, R3, RZ, PT, P2 ;  /* 0x000000ff0300b20c */ /* 0x000fe40003f45320 */
[----:B------:R-:W-:-:S05]  /*0680*/  IADD3 R3, -R33, 0x13f, R13 ;  /* 0x0000013f21037810 */ /* 0x000fca0007ffe10d */
[----:B------:R-:W-:Y:S01]  /*0690*/  @P4 VIADD R9, R9, 0x1 ;  /* 0x0000000109094836 */ /* 0x000fe20000000000 */
[----:B-1----:R-:W-:-:S03]  /*06a0*/  @!P3 SEL R6, R6, RZ, P2 ;  /* 0x000000ff0606b207 */ /* 0x002fc60001000000 */
[----:B------:R-:W-:Y:S01]  /*06b0*/  @!P0 IMAD.MOV R9, RZ, RZ, -R9 ;  /* 0x000000ffff098224 */ /* 0x000fe200078e0a09 */
[----:B--2---:R-:W-:Y:S02]  /*06c0*/  @!P3 IADD3 R69, R6, R5, -R8 ;  /* 0x000000050645b210 */ /* 0x004fe40007ffe808 */
[----:B------:R-:W-:Y:S02]  /*06d0*/  @!P1 LOP3.LUT R9, RZ, R7, RZ, 0x33, !PT ;  /* 0x00000007ff099212 */ /* 0x000fe400078e33ff */
[----:B----4-:R-:W-:Y:S01]  /*06e0*/  IADD3 R3, R3, R32, R69 ;  /* 0x0000002003037210 */ /* 0x010fe20007ffe045 */
[----:B------:R-:W-:Y:S02]  /*06f0*/  VIADD R6, R69, 0xff ;  /* 0x000000ff45067836 */ /* 0x000fe40000000000 */
[----:B------:R-:W-:Y:S01]  /*0700*/  IMAD R236, R9, R4, RZ ;  /* 0x0000000409ec7224 */ /* 0x000fe200078e02ff */
[----:B------:R-:W-:Y:S02]  /*0710*/  SHF.R.S32.HI R2, RZ, 0x1f, R3 ;  /* 0x0000001fff027819 */ /* 0x000fe40000011403 */
[----:B------:R-:W-:-:S02]  /*0720*/  SHF.R.S32.HI R5, RZ, 0x1f, R6 ;  /* 0x0000001fff057819 */ /* 0x000fc40000011406 */
[----:B------:R-:W-:Y:S02]  /*0730*/  LEA.HI R2, R2, R3, RZ, 0x8 ;  /* 0x0000000302027211 */ /* 0x000fe400078f40ff */
[----:B------:R-:W-:Y:S02]  /*0740*/  LEA.HI R5, R5, R6, RZ, 0x8 ;  /* 0x0000000605057211 */ /* 0x000fe400078f40ff */
[----:B------:R-:W-:Y:S02]  /*0750*/  SHF.R.S32.HI R2, RZ, 0x8, R2 ;  /* 0x00000008ff027819 */ /* 0x000fe40000011402 */
[----:B------:R-:W-:-:S04]  /*0760*/  SHF.R.S32.HI R5, RZ, 0x8, R5 ;  /* 0x00000008ff057819 */ /* 0x000fc80000011405 */
[----:B------:R-:W-:-:S04]  /*0770*/  VIADDMNMX R5, R236, R9, R5, PT ;  /* 0x00000009ec057246 */ /* 0x000fc80003800105 */
[----:B------:R-:W-:-:S04]  /*0780*/  VIMNMX R46, R5, R2, PT ;  /* 0x00000002052e7248 */ /* 0x000fc80003fe0100 */
[----:B------:R-:W-:-:S13]  /*0790*/  ISETP.GE.AND P0, PT, R236, R46, PT ;  /* 0x0000002eec00720c */ /* 0x000fda0003f06270 */
[----:B------:R-:W-:Y:S05]  /*07a0*/  @!P0 BRA `(.L_x_1124) ;  /* 0x0000000000e48947 */ /* 0x000fea0003800000 */
[----:B------:R-:W1:Y:S01]  /*07b0*/  LDC.64 R2, c[0x0][0x2c0] ;  /* 0x0000b000ff027b82 */ /* 0x000e620000000a00 */
[----:B------:R-:W-:Y:S01]  /*07c0*/  SHF.R.S32.HI R6, RZ, 0x1f, R34 ;  /* 0x0000001fff067819 */ /* 0x000fe20000011422 */
[----:B------:R-:W-:-:S03]  /*07d0*/  ULDC UR4, c[0x0][0x2dc] ;  /* 0x0000b70000047ab9 */ /* 0x000fc60000000800 */
[----:B------:R-:W-:-:S04]  /*07e0*/  LEA.HI R6, R6, R34, RZ, 0x3 ;  /* 0x0000002206067211 */ /* 0x000fc800078f18ff */
[----:B------:R-:W-:Y:S02]  /*07f0*/  LOP3.LUT R5, R6, 0xfffffff8, RZ, 0xc0, !PT ;  /* 0xfffffff806057812 */ /* 0x000fe400078ec0ff */
[----:B------:R-:W-:-:S03]  /*0800*/  SHF.R.S32.HI R6, RZ, 0x3, R6 ;  /* 0x00000003ff067819 */ /* 0x000fc60000011406 */
[----:B------:R-:W-:Y:S02]  /*0810*/  IMAD.IADD R5, R34, 0x1, -R5 ;  /* 0x0000000122057824 */ /* 0x000fe400078e0a05 */
[----:B------:R-:W-:-:S03]  /*0820*/  VIADD R7, R6, 0x10 ;  /* 0x0000001006077836 */ /* 0x000fc60000000000 */
[----:B------:R-:W-:Y:S01]  /*0830*/  ISETP.NE.AND P3, PT, R5, RZ, PT ;  /* 0x000000ff0500720c */ /* 0x000fe20003f65270 */
[----:B-1----:R-:W-:-:S04]  /*0840*/  IMAD R2, R4, R2, R240 ;  /* 0x0000000204027224 */ /* 0x002fc800078e02f0 */
[----:B------:R-:W-:Y:S02]  /*0850*/  IMAD R0, R2, R0, R10 ;  /* 0x0000000002007224 */ /* 0x000fe400078e020a */
[----:B------:R-:W-:Y:S02]  /*0860*/  IMAD.SHL.U32 R2, R5, 0x4, RZ ;  /* 0x0000000405027824 */ /* 0x000fe400078e00ff */
[--C-:B------:R-:W-:Y:S02]  /*0870*/  IMAD R0, R0, R3, R13.reuse ;  /* 0x0000000300007224 */ /* 0x100fe400078e020d */
[----:B------:R-:W-:Y:S01]  /*0880*/  IMAD.IADD R13, R33, 0x1, -R13 ;  /* 0x00000001210d7824 */ /* 0x000fe200078e0a0d */
[--C-:B------:R-:W-:Y:S01]  /*0890*/  SHF.R.S32.HI R3, RZ, 0x1f, R2.reuse ;  /* 0x0000001fff037819 */ /* 0x100fe20000011402 */
[----:B------:R-:W-:Y:S01]  /*08a0*/  IMAD R4, R0, UR4, RZ ;  /* 0x0000000400047c24 */ /* 0x000fe2000f8e02ff */
[----:B------:R-:W-:Y:S02]  /*08b0*/  ULDC UR4, c[0x0][0x2d0] ;  /* 0x0000b40000047ab9 */ /* 0x000fe40000000800 */
[----:B------:R-:W-:Y:S01]  /*08c0*/  ISETP.GE.AND P6, PT, R2, UR4, PT ;  /* 0x0000000402007c0c */ /* 0x000fe2000bfc6270 */
[C---:B------:R-:W-:Y:S01]  /*08d0*/  IMAD.WIDE R8, R6.reuse, 0x20, R2 ;  /* 0x0000002006087825 */ /* 0x040fe200078e0202 */
[----:B------:R-:W-:Y:S01]  /*08e0*/  ULDC.64 UR4, c[0x0][0x288] ;  /* 0x0000a20000047ab9 */ /* 0x000fe20000000a00 */
[----:B------:R-:W-:-:S02]  /*08f0*/  ISETP.GE.OR P3, PT, R6, R13, P3 ;  /* 0x0000000d0600720c */ /* 0x000fc40001f66670 */
[CC--:B------:R-:W-:Y:S01]  /*0900*/  ISETP.GE.OR P5, PT, R6.reuse, R13.reuse, P6 ;  /* 0x0000000d0600720c */ /* 0x0c0fe200037a6670 */
[----:B------:R-:W-:Y:S01]  /*0910*/  VIADD R2, R6, 0x20 ;  /* 0x0000002006027836 */ /* 0x000fe20000000000 */
[C---:B------:R-:W-:Y:S02]  /*0920*/  IADD3 R3, P0, R4.reuse, R8, RZ ;  /* 0x0000000804037210 */ /* 0x040fe40007f1e0ff */
[----:B------:R-:W-:Y:S02]  /*0930*/  ISETP.GE.OR P4, PT, R7, R13, P6 ;  /* 0x0000000d0700720c */ /* 0x000fe40003786670 */
[----:B------:R-:W-:Y:S02]  /*0940*/  LEA.HI.X.SX32 R4, R4, R9, 0x1, P0 ;  /* 0x0000000904047211 */ /* 0x000fe400000f0eff */
[----:B------:R-:W-:Y:S02]  /*0950*/  LEA R8, P0, R3, UR4, 0x2 ;  /* 0x0000000403087c11 */ /* 0x000fe4000f8010ff */
[----:B------:R-:W-:-:S02]  /*0960*/  ISETP.GE.AND P1, PT, R7, R13, PT ;  /* 0x0000000d0700720c */ /* 0x000fc40003f26270 */
[----:B------:R-:W-:Y:S01]  /*0970*/  LEA.HI.X R9, R3, UR5, R4, 0x2, P0 ;  /* 0x0000000503097c11 */ /* 0x000fe200080f1404 */
[----:B------:R-:W-:Y:S01]  /*0980*/  VIADD R4, R6, 0x30 ;  /* 0x0000003006047836 */ /* 0x000fe20000000000 */
[-C--:B------:R-:W-:Y:S01]  /*0990*/  ISETP.GE.AND P0, PT, R2, R13.reuse, PT ;  /* 0x0000000d0200720c */ /* 0x080fe20003f06270 */
[----:B------:R-:W-:Y:S01]  /*09a0*/  ULDC.64 UR4, c[0x0][0x2b8] ;  /* 0x0000ae0000047ab9 */ /* 0x000fe20000000a00 */
[----:B------:R-:W-:Y:S01]  /*09b0*/  SHF.R.S32.HI R3, RZ, 0x1f, R0 ;  /* 0x0000001fff037819 */ /* 0x000fe20000011400 */
[----:B------:R1:W-:Y:S01]  /*09c0*/  @!P5 STG.E.128 desc[UR10][R8.64], RZ ;  /* 0x000000ff0800d986 */ /* 0x0003e2000c101d0a */
[----:B------:R-:W-:Y:S02]  /*09d0*/  ISETP.NE.OR P0, PT, R5, RZ, P0 ;  /* 0x000000ff0500720c */ /* 0x000fe40000705670 */
[----:B------:R-:W-:Y:S01]  /*09e0*/  IADD3 R0, P2, R0, R6, RZ ;  /* 0x0000000600007210 */ /* 0x000fe20007f5e0ff */
[----:B------:R1:W-:Y:S01]  /*09f0*/  @!P4 STG.E.128 desc[UR10][R8.64+0x800], RZ ;  /* 0x000800ff0800c986 */ /* 0x0003e2000c101d0a */
[----:B------:R-:W-:-:S02]  /*0a00*/  ISETP.GE.OR P5, PT, R2, R13, P6 ;  /* 0x0000000d0200720c */ /* 0x000fc400037a6670 */
[----:B------:R-:W-:Y:S02]  /*0a10*/  ISETP.GE.OR P6, PT, R4, R13, P6 ;  /* 0x0000000d0400720c */ /* 0x000fe400037c6670 */
[----:B------:R-:W-:Y:S02]  /*0a20*/  LEA.HI.X.SX32 R3, R6, R3, 0x1, P2 ;  /* 0x0000000306037211 */ /* 0x000fe400010f0eff */
[C---:B------:R-:W-:Y:S02]  /*0a30*/  LEA R6, P2, R0.reuse, UR4, 0x2 ;  /* 0x0000000400067c11 */ /* 0x040fe4000f8410ff */
[----:B------:R-:W-:Y:S02]  /*0a40*/  ISETP.NE.OR P1, PT, R5, RZ, P1 ;  /* 0x000000ff0500720c */ /* 0x000fe40000f25670 */
[----:B------:R-:W-:Y:S01]  /*0a50*/  LEA.HI.X R7, R0, UR5, R3, 0x2, P2 ;  /* 0x0000000500077c11 */ /* 0x000fe200090f1403 */
[----:B------:R-:W-:Y:S02]  /*0a60*/  @!P0 IMAD.MOV.U32 R0, RZ, RZ, -0x800000 ;  /* 0xff800000ff008424 */ /* 0x000fe400078e00ff */
[----:B------:R1:W-:Y:S01]  /*0a70*/  @!P5 STG.E.128 desc[UR10][R8.64+0x1000], RZ ;  /* 0x001000ff0800d986 */ /* 0x0003e2000c101d0a */
[----:B------:R-:W-:-:S03]  /*0a80*/  @!P3 IMAD.MOV.U32 R3, RZ, RZ, -0x800000 ;  /* 0xff800000ff03b424 */ /* 0x000fc600078e00ff */
[----:B------:R1:W-:Y:S04]  /*0a90*/  @!P6 STG.E.128 desc[UR10][R8.64+0x1800], RZ ;  /* 0x001800ff0800e986 */ /* 0x0003e8000c101d0a */
[----:B------:R1:W-:Y:S01]  /*0aa0*/  @!P0 STG.E desc[UR10][R6.64+0x80], R0 ;  /* 0x0000800006008986 */ /* 0x0003e2000c10190a */
[----:B------:R-:W-:Y:S01]  /*0ab0*/  ISETP.GE.AND P0, PT, R4, R13, PT ;  /* 0x0000000d0400720c */ /* 0x000fe20003f06270 */
[----:B------:R-:W-:Y:S02]  /*0ac0*/  @!P1 IMAD.MOV.U32 R2, RZ, RZ, -0x800000 ;  /* 0xff800000ff029424 */ /* 0x000fe400078e00ff */
[----:B------:R1:W-:Y:S01]  /*0ad0*/  @!P3 STG.E desc[UR10][R6.64], R3 ;  /* 0x000000030600b986 */ /* 0x0003e2000c10190a */
[----:B------:R-:W-:-:S03]  /*0ae0*/  ISETP.NE.OR P0, PT, R5, RZ, P0 ;  /* 0x000000ff0500720c */ /* 0x000fc60000705670 */
[----:B------:R1:W-:Y:S10]  /*0af0*/  @!P1 STG.E desc[UR10][R6.64+0x40], R2 ;  /* 0x0000400206009986 */ /* 0x0003f4000c10190a */
[----:B------:R-:W-:Y:S05]  /*0b00*/  @P0 EXIT ;  /* 0x000000000000094d */ /* 0x000fea0003800000 */
[----:B-1----:R-:W-:-:S05]  /*0b10*/  MOV R0, 0xff800000 ;  /* 0xff80000000007802 */ /* 0x002fca0000000f00 */
[----:B------:R-:W-:Y:S01]  /*0b20*/  STG.E desc[UR10][R6.64+0xc0], R0 ;  /* 0x0000c00006007986 */ /* 0x000fe2000c10190a */
[----:B------:R-:W-:Y:S05]  /*0b30*/  EXIT ;  /* 0x000000000000794d */ /* 0x000fea0003800000 */
.L_x_1124:
        /* <DEDUP_REMOVED lines=16> */
[----:B------:R-:W-:-:S04]  /*0c40*/  IMAD.WIDE.U32 R6, R240, R2, RZ ;  /* 0x00000002f0067225 */ /* 0x000fc800078e00ff */
[----:B------:R-:W-:Y:S01]  /*0c50*/  IMAD R2, R240, R3, R4 ;  /* 0x00000003f0027224 */ /* 0x000fe200078e0204 */
[----:B------:R-:W-:-:S03]  /*0c60*/  LEA R242, P0, R6, UR4, 0x2 ;  /* 0x0000000406f27c11 */ /* 0x000fc6000f8010ff */
[----:B------:R-:W-:Y:S01]  /*0c70*/  IMAD.IADD R2, R7, 0x1, R2 ;  /* 0x0000000107027824 */ /* 0x000fe200078e0202 */
[----:B------:R-:W-:-:S04]  /*0c80*/  ISETP.NE.U32.AND P6, PT, R242, RZ, PT ;  /* 0x000000fff200720c */ /* 0x000fc80003fc5070 */
[----:B------:R-:W-:-:S04]  /*0c90*/  SHF.L.U64.HI R2, R6, 0x2, R2 ;  /* 0x0000000206027819 */ /* 0x000fc80000010202 */
[----:B------:R-:W-:-:S04]  /*0ca0*/  IADD3.X R243, R2, UR5, RZ, P0, !PT ;  /* 0x0000000502f37c10 */ /* 0x000fc800087fe4ff */
[----:B------:R-:W-:-:S13]  /*0cb0*/  ISETP.NE.AND.EX P6, PT, R243, RZ, PT, P6 ;  /* 0x000000fff300720c */ /* 0x000fda0003fc5360 */
.L_x_1125:
[----:B------:R-:W-:Y:S05]  /*0cc0*/  @!P6 BRA `(.L_x_1126) ;  /* 0x000000040044e947 */ /* 0x000fea0003800000 */
[----:B------:R-:W1:Y:S01]  /*0cd0*/  LDC R8, c[0x0][0x380] ;  /* 0x0000e000ff087b82 */ /* 0x000e620000000800 */
[----:B------:R-:W-:Y:S01]  /*0ce0*/  LEA R48, R46, 0xffffff00, 0x8 ;  /* 0xffffff002e307811 */ /* 0x000fe200078e40ff */
[----:B------:R-:W-:-:S03]  /*0cf0*/  ULDC.64 UR4, c[0x0][0x230] ;  /* 0x00008c0000047ab9 */ /* 0x000fc60000000a00 */
[----:B-----5:R-:W-:-:S03]  /*0d00*/  IABS R0, R48 ;  /* 0x0000003000007213 */ /* 0x020fc60000000000 */
[----:B------:R-:W2:Y:S01]  /*0d10*/  LDC.64 R52, c[0x0][0x248] ;  /* 0x00009200ff347b82 */ /* 0x000ea20000000a00 */
[----:B-1----:R-:W-:-:S04]  /*0d20*/  IABS R3, R8 ;  /* 0x0000000800037213 */ /* 0x002fc80000000000 */
[----:B------:R-:W1:Y:S08]  /*0d30*/  I2F.RP R4, R3 ;  /* 0x0000000300047306 */ /* 0x000e700000209400 */
        /* <DEDUP_REMOVED lines=21> */
[----:B------:R-:W-:-:S06]  /*0e90*/  IMAD.WIDE R4, R7, 0x4, R242 ;  /* 0x0000000407047825 */ /* 0x000fcc00078e02f2 */
[----:B------:R1:W3:Y:S01]  /*0ea0*/  LDG.E R4, desc[UR10][R4.64] ;  /* 0x0000000a04047981 */ /* 0x0002e2000c1e1900 */
[----:B------:R-:W-:-:S05]  /*0eb0*/  IADD3 R7, -R7, RZ, RZ ;  /* 0x000000ff07077210 */ /* 0x000fca0007ffe1ff */
[----:B------:R-:W-:-:S05]  /*0ec0*/  IMAD R48, R8, R7, R48 ;  /* 0x0000000708307224 */ /* 0x000fca00078e0230 */
[----:B------:R-:W-:Y:S01]  /*0ed0*/  SHF.R.S32.HI R19, RZ, 0x1f, R48 ;  /* 0x0000001fff137819 */ /* 0x000fe20000011430 */
[----:B-1----:R-:W1:Y:S02]  /*0ee0*/  LDC R5, c[0x0][0x278] ;  /* 0x00009e00ff057b82 */ /* 0x002e640000000800 */
[----:B-1----:R-:W-:-:S04]  /*0ef0*/  IABS R0, R5 ;  /* 0x0000000500007213 */ /* 0x002fc80000000000 */
[----:B------:R-:W1:Y:S08]  /*0f00*/  I2F.RP R14, R0 ;  /* 0x00000000000e7306 */ /* 0x000e700000209400 */
[----:B-1----:R-:W1:Y:S02]  /*0f10*/  MUFU.RCP R14, R14 ;  /* 0x0000000e000e7308 */ /* 0x002e640000001000 */
[----:B-1----:R-:W-:-:S06]  /*0f20*/  VIADD R14, R14, 0xffffffe ;  /* 0x0ffffffe0e0e7836 */ /* 0x002fcc0000000000 */
[----:B------:R-:W1:Y:S02]  /*0f30*/  F2I.FTZ.U32.TRUNC.NTZ R15, R14 ;  /* 0x0000000e000f7305 */ /* 0x000e64000021f000 */
[----:B-1----:R-:W-:Y:S01]  /*0f40*/  IADD3 R2, RZ, -R15, RZ ;  /* 0x8000000fff027210 */ /* 0x002fe20007ffe0ff */
[----:B------:R-:W-:-:S04]  /*0f50*/  IMAD.MOV.U32 R14, RZ, RZ, RZ ;  /* 0x000000ffff0e7224 */ /* 0x000fc800078e00ff */
[----:B------:R-:W-:Y:S01]  /*0f60*/  IMAD R3, R2, R0, RZ ;  /* 0x0000000002037224 */ /* 0x000fe200078e02ff */
[----:B------:R-:W-:-:S03]  /*0f70*/  IABS R2, R10 ;  /* 0x0000000a00027213 */ /* 0x000fc60000000000 */
[----:B------:R-:W-:Y:S01]  /*0f80*/  IMAD.HI.U32 R14, R15, R3, R14 ;  /* 0x000000030f0e7227 */ /* 0x000fe200078e000e */
[----:B------:R-:W-:-:S05]  /*0f90*/  MOV R3, R2 ;  /* 0x0000000200037202 */ /* 0x000fca0000000f00 */
        /* <DEDUP_REMOVED lines=8> */
[----:B------:R-:W-:Y:S01]  /*1020*/  LOP3.LUT R0, R10, R5, RZ, 0x3c, !PT ;  /* 0x000000050a007212 */ /* 0x000fe200078e3cff */
[----:B------:R-:W1:Y:S03]  /*1030*/  LDC.64 R2, c[0x0][0x238] ;  /* 0x00008e00ff027b82 */ /* 0x000e660000000a00 */
[----:B------:R-:W-:-:S07]  /*1040*/  ISETP.GE.AND P0, PT, R0, RZ, PT ;  /* 0x000000ff0000720c */ /* 0x000fce0003f06270 */
[----:B------:R-:W-:-:S06]  /*1050*/  @P2 VIADD R22, R22, 0x1 ;  /* 0x0000000116162836 */ /* 0x000fcc0000000000 */
[----:B------:R-:W-:Y:S02]  /*1060*/  @!P0 IADD3 R22, -R22, RZ, RZ ;  /* 0x000000ff16168210 */ /* 0x000fe40007ffe1ff */
[----:B------:R-:W-:Y:S02]  /*1070*/  @!P1 LOP3.LUT R22, RZ, R5, RZ, 0x33, !PT ;  /* 0x00000005ff169212 */ /* 0x000fe400078e33ff */
[----:B---3--:R-:W-:Y:S01]  /*1080*/  SHF.R.S32.HI R0, RZ, 0x1f, R4 ;  /* 0x0000001fff007819 */ /* 0x008fe20000011404 */
[----:B------:R-:W-:-:S04]  /*1090*/  IMAD.WIDE.U32 R8, R4, UR4, RZ ;  /* 0x0000000404087c25 */ /* 0x000fc8000f8e00ff */
[C---:B------:R-:W-:Y:S02]  /*10a0*/  IMAD R6, R0.reuse, UR4, RZ ;  /* 0x0000000400067c24 */ /* 0x040fe4000f8e02ff */
[----:B-1----:R-:W-:Y:S02]  /*10b0*/  IMAD R0, R0, R2, RZ ;  /* 0x0000000200007224 */ /* 0x002fe400078e02ff */
[C---:B------:R-:W-:Y:S01]  /*10c0*/  IMAD R6, R4.reuse, UR5, R6 ;  /* 0x0000000504067c24 */ /* 0x040fe2000f8e0206 */
[----:B------:R-:W-:Y:S01]  /*10d0*/  ULDC.64 UR4, c[0x0][0x260] ;  /* 0x0000980000047ab9 */ /* 0x000fe20000000a00 */
[----:B------:R-:W-:Y:S02]  /*10e0*/  IMAD R0, R4, R3, R0 ;  /* 0x0000000304007224 */ /* 0x000fe400078e0200 */
[----:B------:R-:W-:Y:S02]  /*10f0*/  IMAD.IADD R9, R9, 0x1, R6 ;  /* 0x0000000109097824 */ /* 0x000fe400078e0206 */
[----:B--2---:R-:W-:-:S02]  /*1100*/  IMAD R6, R19, R52, RZ ;  /* 0x0000003413067224 */ /* 0x004fc400078e02ff */
[----:B------:R-:W-:-:S04]  /*1110*/  IMAD.WIDE.U32 R2, R4, R2, RZ ;  /* 0x0000000204027225 */ /* 0x000fc800078e00ff */
[C---:B------:R-:W-:Y:S01]  /*1120*/  IMAD R5, R48.reuse, R53, R6 ;  /* 0x0000003530057224 */ /* 0x040fe200078e0206 */
[----:B------:R-:W-:Y:S01]  /*1130*/  MOV R18, R2 ;  /* 0x0000000200127202 */ /* 0x000fe20000000f00 */
[----:B------:R-:W-:Y:S01]  /*1140*/  IMAD.WIDE.U32 R6, R48, R52, R8 ;  /* 0x0000003430067225 */ /* 0x000fe200078e0008 */
[----:B------:R-:W-:-:S03]  /*1150*/  SHF.R.S32.HI R9, RZ, 0x1f, R22 ;  /* 0x0000001fff097819 */ /* 0x000fc60000011416 */
[----:B------:R-:W-:Y:S01]  /*1160*/  IMAD.IADD R2, R3, 0x1, R0 ;  /* 0x0000000103027824 */ /* 0x000fe200078e0200 */
[----:B------:R-:W-:Y:S01]  /*1170*/  IADD3 R7, R7, R5, RZ ;  /* 0x0000000507077210 */ /* 0x000fe20007ffe0ff */
[----:B------:R-:W-:-:S04]  /*1180*/  IMAD R5, R9, UR4, RZ ;  /* 0x0000000409057c24 */ /* 0x000fc8000f8e02ff */
[C---:B------:R-:W-:Y:S02]  /*1190*/  IMAD R5, R22.reuse, UR5, R5 ;  /* 0x0000000516057c24 */ /* 0x040fe4000f8e0205 */
[----:B------:R-:W-:-:S05]  /*11a0*/  IMAD.WIDE.U32 R6, R22, UR4, R6 ;  /* 0x0000000416067c25 */ /* 0x000fca000f8e0006 */
[----:B------:R-:W-:Y:S02]  /*11b0*/  IADD3 R15, R7, R5, RZ ;  /* 0x00000005070f7210 */ /* 0x000fe40007ffe0ff */
[----:B------:R-:W-:Y:S01]  /*11c0*/  MOV R20, R6 ;  /* 0x0000000600147202 */ /* 0x000fe20000000f00 */
[----:B------:R-:W-:Y:S06]  /*11d0*/  BRA `(.L_x_1127) ;  /* 0x0000000400447947 */ /* 0x000fec0003800000 */
.L_x_1126:
[----:B------:R-:W1:Y:S01]  /*11e0*/  LDC R9, c[0x0][0x278] ;  /* 0x00009e00ff097b82 */ /* 0x000e620000000800 */
[----:B------:R-:W-:Y:S02]  /*11f0*/  ISETP.NE.AND P3, PT, R14, -0x1, PT ;  /* 0xffffffff0e00780c */ /* 0x000fe40003f65270 */
[----:B------:R-:W-:-:S04]  /*1200*/  LEA R48, R46, 0xffffff00, 0x8 ;  /* 0xffffff002e307811 */ /* 0x000fc800078e40ff */
[----:B------:R-:W-:-:S07]  /*1210*/  SHF.R.S32.HI R19, RZ, 0x1f, R48 ;  /* 0x0000001fff137819 */ /* 0x000fce0000011430 */
[----:B------:R-:W2:Y:S01]  /*1220*/  @P3 LDC.64 R52, c[0x0][0x248] ;  /* 0x00009200ff343b82 */ /* 0x000ea20000000a00 */
[----:B------:R-:W-:Y:S01]  /*1230*/  @P3 IMAD.IADD R16, R8, 0x1, R14 ;  /* 0x0000000108103824 */ /* 0x000fe200078e020e */
[----:B-1----:R-:W-:-:S04]  /*1240*/  IABS R3, R9 ;  /* 0x0000000900037213 */ /* 0x002fc80000000000 */
[----:B------:R-:W1:Y:S01]  /*1250*/  I2F.RP R6, R3 ;  /* 0x0000000300067306 */ /* 0x000e620000209400 */
[C---:B--2---:R-:W-:Y:S02]  /*1260*/  @P3 IMAD R5, R16.reuse, R53, RZ ;  /* 0x0000003510053224 */ /* 0x044fe400078e02ff */
[----:B------:R-:W-:-:S05]  /*1270*/  @P3 IMAD.WIDE.U32 R16, R16, R52, RZ ;  /* 0x0000003410103225 */ /* 0x000fca00078e00ff */
[----:B-1----:R-:W1:Y:S01]  /*1280*/  MUFU.RCP R6, R6 ;  /* 0x0000000600067308 */ /* 0x002e620000001000 */
[----:B------:R-:W-:Y:S02]  /*1290*/  @P3 IADD3 R5, R17, R5, RZ ;  /* 0x0000000511053210 */ /* 0x000fe40007ffe0ff */
[----:B------:R-:W-:Y:S01]  /*12a0*/  @P3 MOV R15, R16 ;  /* 0x00000010000f3202 */ /* 0x000fe20000000f00 */
[----:B-1----:R-:W-:-:S04]  /*12b0*/  VIADD R6, R6, 0xffffffe ;  /* 0x0ffffffe06067836 */ /* 0x002fc80000000000 */
        /* <DEDUP_REMOVED lines=8> */
[----:B------:R-:W1:Y:S02]  /*1340*/  @P3 LDC.64 R6, c[0x0][0x250] ;  /* 0x00009400ff063b82 */ /* 0x000e640000000a00 */
[----:B------:R-:W-:-:S04]  /*1350*/  IMAD.MOV R2, RZ, RZ, -R22 ;  /* 0x000000ffff027224 */ /* 0x000fc800078e0a16 */
[----:B------:R-:W-:Y:S01]  /*1360*/  IMAD R2, R3, R2, R4 ;  /* 0x0000000203027224 */ /* 0x000fe200078e0204 */
[----:B------:R-:W-:-:S04]  /*1370*/  LOP3.LUT R4, R10, R9, RZ, 0x3c, !PT ;  /* 0x000000090a047212 */ /* 0x000fc800078e3cff */
[----:B------:R-:W-:Y:S02]  /*1380*/  ISETP.GT.U32.AND P0, PT, R3, R2, PT ;  /* 0x000000020300720c */ /* 0x000fe40003f04070 */
[----:B------:R-:W-:-:S11]  /*1390*/  ISETP.GE.AND P1, PT, R4, RZ, PT ;  /* 0x000000ff0400720c */ /* 0x000fd60003f26270 */
[-C--:B------:R-:W-:Y:S02]  /*13a0*/  @!P0 IADD3 R2, R2, -R3.reuse, RZ ;  /* 0x8000000302028210 */ /* 0x080fe40007ffe0ff */
[----:B------:R-:W-:Y:S02]  /*13b0*/  @!P0 IADD3 R22, R22, 0x1, RZ ;  /* 0x0000000116168810 */ /* 0x000fe40007ffe0ff */
[----:B------:R-:W-:Y:S02]  /*13c0*/  ISETP.GE.U32.AND P2, PT, R2, R3, PT ;  /* 0x000000030200720c */ /* 0x000fe40003f46070 */
[----:B------:R-:W2:Y:S01]  /*13d0*/  LDC.64 R2, c[0x0][0x260] ;  /* 0x00009800ff027b82 */ /* 0x000ea20000000a00 */
[----:B------:R-:W-:-:S10]  /*13e0*/  ISETP.NE.AND P0, PT, R9, RZ, PT ;  /* 0x000000ff0900720c */ /* 0x000fd40003f05270 */
[----:B------:R-:W-:-:S04]  /*13f0*/  @P2 VIADD R22, R22, 0x1 ;  /* 0x0000000116162836 */ /* 0x000fc80000000000 */
[----:B------:R-:W-:Y:S01]  /*1400*/  @!P1 IMAD.MOV R22, RZ, RZ, -R22 ;  /* 0x000000ffff169224 */ /* 0x000fe200078e0a16 */
[----:B------:R-:W-:Y:S06]  /*1410*/  @P3 BRA `(.L_x_1128) ;  /* 0x0000000000383947 */ /* 0x000fec0003800000 */
[----:B------:R-:W3:Y:S01]  /*1420*/  LDC.64 R52, c[0x0][0x248] ;  /* 0x00009200ff347b82 */ /* 0x000ee20000000a00 */
[----:B------:R-:W-:Y:S02]  /*1430*/  SHF.R.S32.HI R16, RZ, 0x1f, R8 ;  /* 0x0000001fff107819 */ /* 0x000fe40000011408 */
[----:B-----5:R-:W-:-:S05]  /*1440*/  SHF.R.S32.HI R15, RZ, 0x1f, R0 ;  /* 0x0000001fff0f7819 */ /* 0x020fca0000011400 */
[----:B------:R-:W4:Y:S01]  /*1450*/  LDC.64 R4, c[0x0][0x230] ;  /* 0x00008c00ff047b82 */ /* 0x000f220000000a00 */
[-C--:B---3--:R-:W-:Y:S02]  /*1460*/  IMAD R16, R16, R52.reuse, RZ ;  /* 0x0000003410107224 */ /* 0x088fe400078e02ff */
[----:B------:R-:W-:-:S04]  /*1470*/  IMAD.WIDE.U32 R20, R8, R52, RZ ;  /* 0x0000003408147225 */ /* 0x000fc800078e00ff */
[----:B------:R-:W-:Y:S02]  /*1480*/  IMAD R16, R8, R53, R16 ;  /* 0x0000003508107224 */ /* 0x000fe400078e0210 */
[----:B----4-:R-:W-:-:S03]  /*1490*/  IMAD R15, R15, R4, RZ ;  /* 0x000000040f0f7224 */ /* 0x010fc600078e02ff */
[----:B------:R-:W-:Y:S01]  /*14a0*/  IADD3 R17, R21, R16, RZ ;  /* 0x0000001015117210 */ /* 0x000fe20007ffe0ff */
[----:B------:R-:W-:Y:S01]  /*14b0*/  IMAD R5, R0, R5, R15 ;  /* 0x0000000500057224 */ /* 0x000fe200078e020f */
[----:B------:R-:W-:-:S05]  /*14c0*/  MOV R16, R20 ;  /* 0x0000001400107202 */ /* 0x000fca0000000f00 */
[----:B------:R-:W-:-:S05]  /*14d0*/  IMAD.WIDE.U32 R16, R0, R4, R16 ;  /* 0x0000000400107225 */ /* 0x000fca00078e0010 */
[----:B------:R-:W-:Y:S02]  /*14e0*/  IADD3 R5, R17, R5, RZ ;  /* 0x0000000511057210 */ /* 0x000fe40007ffe0ff */
[----:B------:R-:W-:-:S07]  /*14f0*/  MOV R15, R16 ;  /* 0x00000010000f7202 */ /* 0x000fce0000000f00 */
.L_x_1128:
[----:B------:R-:W-:Y:S01]  /*1500*/  MOV R16, R15 ;  /* 0x0000000f00107202 */ /* 0x000fe20000000f00 */
[----:B------:R-:W-:Y:S01]  /*1510*/  IMAD R4, R19, R52, RZ ;  /* 0x0000003413047224 */ /* 0x000fe200078e02ff */
[----:B------:R-:W-:Y:S02]  /*1520*/  MOV R17, R5 ;  /* 0x0000000500117202 */ /* 0x000fe40000000f00 */
[----:B------:R-:W-:Y:S01]  /*1530*/  @!P0 LOP3.LUT R22, RZ, R9, RZ, 0x33, !PT ;  /* 0x00000009ff168212 */ /* 0x000fe200078e33ff */
[----:B------:R-:W-:Y:S01]  /*1540*/  IMAD R4, R53, R48, R4 ;  /* 0x0000003035047224 */ /* 0x000fe200078e0204 */
[----:B------:R-:W-:Y:S01]  /*1550*/  @P3 IADD3 R14, R8, R14, RZ ;  /* 0x0000000e080e3210 */ /* 0x000fe20007ffe0ff */
[----:B------:R-:W-:Y:S01]  /*1560*/  IMAD.WIDE.U32 R16, R52, R48, R16 ;  /* 0x0000003034107225 */ /* 0x000fe200078e0010 */
[----:B------:R-:W-:-:S04]  /*1570*/  SHF.R.S32.HI R9, RZ, 0x1f, R22 ;  /* 0x0000001fff097819 */ /* 0x000fc80000011416 */
[----:B------:R-:W-:Y:S01]  /*1580*/  IADD3 R17, R17, R4, RZ ;  /* 0x0000000411117210 */ /* 0x000fe20007ffe0ff */
[----:B--2---:R-:W-:Y:S02]  /*1590*/  IMAD R15, R9, R2, RZ ;  /* 0x00000002090f7224 */ /* 0x004fe400078e02ff */
[----:B-1----:R-:W-:-:S04]  /*15a0*/  @P3 IMAD.WIDE.U32 R4, R14, R6, RZ ;  /* 0x000000060e043225 */ /* 0x002fc800078e00ff */
        /* <DEDUP_REMOVED lines=20> */
.L_x_1127:
[----:B------:R-:W-:Y:S01]  /*16f0*/  ISETP.NE.AND P0, PT, R12, -0x1, PT ;  /* 0xffffffff0c00780c */ /* 0x000fe20003f05270 */
[----:B------:R-:W1:Y:S01]  /*1700*/  S2UR UR8, SR_CgaCtaId ;  /* 0x00000000000879c3 */ /* 0x000e620000008800 */
[----:B------:R-:W-:Y:S01]  /*1710*/  SHF.R.S32.HI R8, RZ, 0x1f, R34 ;  /* 0x0000001fff087819 */ /* 0x000fe20000011422 */
[----:B------:R-:W-:Y:S01]  /*1720*/  IMAD.IADD R235, R33, 0x1, -R13 ;  /* 0x0000000121eb7824 */ /* 0x000fe200078e0a0d */
[----:B------:R-:W-:Y:S01]  /*1730*/  ULDC.64 UR4, c[0x0][0x258] ;  /* 0x0000960000047ab9 */ /* 0x000fe20000000a00 */
[----:B------:R-:W-:Y:S01]  /*1740*/  VIADD R237, R46, 0xffffffff ;  /* 0xffffffff2eed7836 */ /* 0x000fe20000000000 */
[CC--:B------:R-:W-:Y:S01]  /*1750*/  LEA.HI R3, R8.reuse, R34.reuse, RZ, 0x3 ;  /* 0x0000002208037211 */ /* 0x0c0fe200078f18ff */
[----:B------:R-:W-:Y:S01]  /*1760*/  ULDC.64 UR6, c[0x0][0x268] ;  /* 0x00009a0000067ab9 */ /* 0x000fe20000000a00 */
[----:B------:R-:W-:Y:S01]  /*1770*/  LEA.HI R14, R8, R34, RZ, 0x2 ;  /* 0x00000022080e7211 */ /* 0x000fe200078f10ff */
[----:B------:R-:W-:Y:S01]  /*1780*/  BSSY B0, `(.L_x_1129) ;  /* 0x0000049000007945 */ /* 0x000fe20003800000 */
[----:B-----5:R-:W-:-:S02]  /*1790*/  SHF.R.S32.HI R0, RZ, 0x3, R3 ;  /* 0x00000003ff007819 */ /* 0x020fc40000011403 */
[----:B------:R-:W-:Y:S01]  /*17a0*/  LOP3.LUT R239, R14, 0xfffffffc, RZ, 0xc0, !PT ;  /* 0xfffffffc0eef7812 */ /* 0x000fe200078ec0ff */
[----:B------:R-:W2:Y:S01]  /*17b0*/  @P0 LDC.64 R6, c[0x0][0x240] ;  /* 0x00009000ff060b82 */ /* 0x000ea20000000a00 */
[----:B------:R-:W-:Y:S01]  /*17c0*/  @!P0 SHF.R.S32.HI R23, RZ, 0x1f, R240 ;  /* 0x0000001fff178819 */ /* 0x000fe200000114f0 */
[----:B------:R-:W-:Y:S01]  /*17d0*/  IMAD.SHL.U32 R17, R0, 0x40, RZ ;  /* 0x0000004000117824 */ /* 0x000fe200078e00ff */
[----:B------:R-:W-:Y:S01]  /*17e0*/  SHF.R.S32.HI R16, RZ, 0x2, R14 ;  /* 0x00000002ff107819 */ /* 0x000fe2000001140e */
[----:B------:R-:W-:-:S04]  /*17f0*/  IMAD.IADD R239, R34, 0x1, -R239 ;  /* 0x0000000122ef7824 */ /* 0x000fc800078e0aef */
[----:B------:R-:W3:Y:S01]  /*1800*/  @!P0 LDC.64 R4, c[0x0][0x228] ;  /* 0x00008a00ff048b82 */ /* 0x000ee20000000a00 */
[----:B------:R-:W-:-:S05]  /*1810*/  IMAD.SHL.U32 R239, R239, 0x8, RZ ;  /* 0x00000008efef7824 */ /* 0x000fca00078e00ff */
[----:B------:R-:W-:Y:S01]  /*1820*/  IADD3 R20, P2, R239, R20, RZ ;  /* 0x00000014ef147210 */ /* 0x000fe20007f5e0ff */
[C---:B--2---:R-:W-:Y:S01]  /*1830*/  @P0 IMAD.WIDE.U32 R26, R12.reuse, R6, RZ ;  /* 0x000000060c1a0225 */ /* 0x044fe200078e00ff */
[----:B------:R-:W-:Y:S02]  /*1840*/  LOP3.LUT R6, R17, 0xc0, RZ, 0xc0, !PT ;  /* 0x000000c011067812 */ /* 0x000fe400078ec0ff */
[----:B------:R-:W-:Y:S01]  /*1850*/  SHF.R.S32.HI R17, RZ, 0x1f, R16 ;  /* 0x0000001fff117819 */ /* 0x000fe20000011410 */
[----:B------:R-:W-:Y:S01]  /*1860*/  @P0 IMAD R21, R12, R7, R27 ;  /* 0x000000070c150224 */ /* 0x000fe200078e021b */
[----:B------:R-:W-:Y:S02]  /*1870*/  LOP3.LUT R238, R6, 0x18, R239, 0xf8, !PT ;  /* 0x0000001806ee7812 */ /* 0x000fe400078ef8ef */
[----:B------:R-:W-:Y:S01]  /*1880*/  SHF.R.U32.HI R12, RZ, 0x3, R6 ;  /* 0x00000003ff0c7819 */ /* 0x000fe20000011606 */
[-C--:B---3--:R-:W-:Y:S02]  /*1890*/  @!P0 IMAD R23, R23, R4.reuse, RZ ;  /* 0x0000000417178224 */ /* 0x088fe400078e02ff */
[----:B------:R-:W-:Y:S01]  /*18a0*/  @!P0 IMAD.WIDE.U32 R24, R240, R4, RZ ;  /* 0x00000004f0188225 */ /* 0x000fe200078e00ff */
[----:B------:R-:W-:-:S02]  /*18b0*/  LOP3.LUT R238, R238, R12, RZ, 0x3c, !PT ;  /* 0x0000000ceeee7212 */ /* 0x000fc400078e3cff */
[----:B------:R-:W-:Y:S01]  /*18c0*/  SHF.R.S32.HI R4, RZ, 0x1f, R10 ;  /* 0x0000001fff047819 */ /* 0x000fe2000001140a */
[----:B------:R-:W-:Y:S02]  /*18d0*/  @!P0 IMAD R5, R240, R5, R23 ;  /* 0x00000005f0058224 */ /* 0x000fe400078e0217 */
[----:B------:R-:W-:Y:S01]  /*18e0*/  @!P0 IMAD.MOV.U32 R26, RZ, RZ, R24 ;  /* 0x000000ffff1a8224 */ /* 0x000fe200078e0018 */
[----:B------:R-:W-:Y:S01]  /*18f0*/  IADD3 R24, P1, R239, R18, RZ ;  /* 0x00000012ef187210 */ /* 0x000fe20007f3e0ff */
[----:B------:R-:W-:Y:S01]  /*1900*/  IMAD.WIDE R6, R11, 0x40, R16 ;  /* 0x000000400b067825 */ /* 0x000fe200078e0210 */
[----:B------:R-:W-:Y:S02]  /*1910*/  LEA.HI R11, R14, R16, RZ, 0x1 ;  /* 0x000000100e0b7211 */ /* 0x000fe400078f08ff */
[----:B------:R-:W-:Y:S01]  /*1920*/  LEA.HI R14, R8, R34, RZ, 0x5 ;  /* 0x00000022080e7211 */ /* 0x000fe200078f28ff */
[----:B------:R-:W-:Y:S01]  /*1930*/  @!P0 IMAD.IADD R21, R25, 0x1, R5 ;  /* 0x0000000119158824 */ /* 0x000fe200078e0205 */
[----:B------:R-:W-:Y:S01]  /*1940*/  SHF.R.S32.HI R5, RZ, 0x1f, R239 ;  /* 0x0000001fff057819 */ /* 0x000fe200000114ef */
[----:B------:R-:W-:Y:S01]  /*1950*/  IMAD R4, R4, UR4, RZ ;  /* 0x0000000404047c24 */ /* 0x000fe2000f8e02ff */
[----:B------:R-:W-:Y:S01]  /*1960*/  IADD3 R26, P0, R239, R26, RZ ;  /* 0x0000001aef1a7210 */ /* 0x000fe20007f1e0ff */
[----:B------:R-:W-:Y:S01]  /*1970*/  IMAD R18, R9, UR6, RZ ;  /* 0x0000000609127c24 */ /* 0x000fe2000f8e02ff */
[----:B------:R-:W-:Y:S01]  /*1980*/  LOP3.LUT R11, R11, 0x7fffffe, RZ, 0xc0, !PT ;  /* 0x07fffffe0b0b7812 */ /* 0x000fe200078ec0ff */
[C---:B------:R-:W-:Y:S01]  /*1990*/  IMAD.X R25, R5.reuse, 0x1, R2, P1 ;  /* 0x0000000105197824 */ /* 0x040fe200008e0602 */
[----:B------:R-:W-:Y:S01]  /*19a0*/  SHF.R.S32.HI R12, RZ, 0x5, R14 ;  /* 0x00000005ff0c7819 */ /* 0x000fe2000001140e */
[C---:B------:R-:W-:Y:S01]  /*19b0*/  IMAD.X R27, R5.reuse, 0x1, R21, P0 ;  /* 0x00000001051b7824 */ /* 0x040fe200000e0615 */
[C---:B------:R-:W-:Y:S01]  /*19c0*/  ISETP.GE.AND P0, PT, R16.reuse, R235, PT ;  /* 0x000000eb1000720c */ /* 0x040fe20003f06270 */
[----:B------:R-:W-:Y:S01]  /*19d0*/  IMAD.X R21, R5, 0x1, R15, P2 ;  /* 0x0000000105157824 */ /* 0x000fe200010e060f */
[----:B------:R-:W-:Y:S01]  /*19e0*/  IADD3 R11, R16, -R11, RZ ;  /* 0x8000000b100b7210 */ /* 0x000fe20007ffe0ff */
[----:B------:R-:W-:Y:S01]  /*19f0*/  IMAD.WIDE.U32 R26, R10, UR4, R26 ;  /* 0x000000040a1a7c25 */ /* 0x000fe2000f8e001a */
[----:B------:R-:W-:Y:S01]  /*1a00*/  UMOV UR4, 0x400 ;  /* 0x0000040000047882 */ /* 0x000fe20000000000 */
[----:B------:R-:W-:Y:S01]  /*1a10*/  SHF.L.U32 R2, R237, 0x8, RZ ;  /* 0x00000008ed027819 */ /* 0x000fe200000006ff */
[----:B-1----:R-:W-:Y:S01]  /*1a20*/  ULEA UR4, UR8, UR4, 0x18 ;  /* 0x0000000408047291 */ /* 0x002fe2000f8ec03f */
[----:B------:R-:W-:-:S02]  /*1a30*/  IMAD R11, R12, 0x8, R11 ;  /* 0x000000080c0b7824 */ /* 0x000fc400078e020b */
[----:B------:R-:W-:Y:S02]  /*1a40*/  VIADD R15, R16, 0x20 ;  /* 0x00000020100f7836 */ /* 0x000fe40000000000 */
[----:B------:R-:W-:Y:S01]  /*1a50*/  IMAD R4, R10, UR5, R4 ;  /* 0x000000050a047c24 */ /* 0x000fe2000f8e0204 */
[----:B------:R-:W-:Y:S01]  /*1a60*/  LEA R238, R11, R238, 0x5 ;  /* 0x000000ee0bee7211 */ /* 0x000fe200078e28ff */
[C---:B------:R-:W-:Y:S01]  /*1a70*/  IMAD R18, R22.reuse, UR7, R18 ;  /* 0x0000000716127c24 */ /* 0x040fe2000f8e0212 */
[----:B------:R-:W-:Y:S01]  /*1a80*/  ISETP.GE.AND P1, PT, R15, R235, PT ;  /* 0x000000eb0f00720c */ /* 0x000fe20003f26270 */
[----:B------:R-:W-:Y:S01]  /*1a90*/  IMAD.WIDE.U32 R22, R22, UR6, R24 ;  /* 0x0000000616167c25 */ /* 0x000fe2000f8e0018 */
[----:B------:R-:W-:-:S03]  /*1aa0*/  LEA R238, R238, UR4, 0x1 ;  /* 0x00000004eeee7c11 */ /* 0x000fc6000f8e08ff */
[----:B------:R-:W-:Y:S02]  /*1ab0*/  IMAD.IADD R5, R69, 0x1, -R2 ;  /* 0x0000000145057824 */ /* 0x000fe400078e0a02 */
        /* <DEDUP_REMOVED lines=21> */
.L_x_1130:
[----:B------:R-:W-:Y:S05]  /*1c10*/  BSYNC B0 ;  /* 0x0000000000007941 */ /* 0x000fea0003800000 */
.L_x_1129:
        /* <DEDUP_REMOVED lines=21> */
.L_x_1132:
[----:B------:R-:W-:Y:S05]  /*1d70*/  BSYNC B0 ;  /* 0x0000000000007941 */ /* 0x000fea0003800000 */
.L_x_1131:
[----:B------:R-:W1:Y:S01]  /*1d80*/  LDC.64 R44, c[0x0][0x250] ;  /* 0x00009400ff2c7b82 */ /* 0x000e620000000a00 */
[CC--:B------:R-:W-:Y:S01]  /*1d90*/  ISETP.GE.AND P2, PT, R16.reuse, R5.reuse, PT ;  /* 0x000000051000720c */ /* 0x0c0fe20003f46270 */
[----:B------:R-:W-:Y:S01]  /*1da0*/  IMAD R54, R17, R52, RZ ;  /* 0x0000003411367224 */ /* 0x000fe200078e02ff */
[C---:B------:R-:W-:Y:S01]  /*1db0*/  IADD3 R48, P0, R16.reuse, R48, RZ ;  /* 0x0000003010307210 */ /* 0x040fe20007f1e0ff */
[C---:B------:R-:W-:Y:S01]  /*1dc0*/  VIADD R11, R16.reuse, 0x40 ;  /* 0x00000040100b7836 */ /* 0x040fe20000000000 */
[C---:B------:R-:W-:Y:S01]  /*1dd0*/  IADD3 R9, R16.reuse, 0x80, RZ ;  /* 0x0000008010097810 */ /* 0x040fe20007ffe0ff */
[C---:B------:R-:W-:Y:S01]  /*1de0*/  VIADD R10, R16.reuse, 0x60 ;  /* 0x00000060100a7836 */ /* 0x040fe20000000000 */
[----:B------:R-:W-:Y:S01]  /*1df0*/  BSSY B0, `(.L_x_1133) ;  /* 0x000001b000007945 */ /* 0x000fe20003800000 */
[C---:B------:R-:W-:Y:S01]  /*1e00*/  VIADD R7, R16.reuse, 0xa0 ;  /* 0x000000a010077836 */ /* 0x040fe20000000000 */
[-C--:B------:R-:W-:Y:S01]  /*1e10*/  ISETP.GE.AND P1, PT, R15, R5.reuse, PT ;  /* 0x000000050f00720c */ /* 0x080fe20003f26270 */
[----:B------:R-:W-:Y:S01]  /*1e20*/  IMAD.WIDE.U32 R20, R16, R52, R20 ;  /* 0x0000003410147225 */ /* 0x000fe200078e0014 */
        /* <DEDUP_REMOVED lines=23> */
.L_x_1134:
[----:B------:R-:W-:Y:S05]  /*1fa0*/  BSYNC B0 ;  /* 0x0000000000007941 */ /* 0x000fea0003800000 */
.L_x_1133:
        /* <DEDUP_REMOVED lines=11> */
[----:B----4-:R-:W-:-:S04]  /*2060*/  LEA R24, P1, R21, UR6, 0x1 ;  /* 0x0000000615187c11 */ /* 0x010fc8000f8208ff */
[----:B------:R-:W-:-:S05]  /*2070*/  LEA.HI.X R25, R21, UR7, R20, 0x1, P1 ;  /* 0x0000000715197c11 */ /* 0x000fca00088f0c14 */
[----:B------:R-:W-:Y:S01]  /*2080*/  @!PT LDS RZ, [RZ] ;  /* 0x00000000fffff984 */ /* 0x000fe20000000800 */
[----:B------:R-:W-:Y:S01]  /*2090*/  @!PT LDS RZ, [RZ] ;  /* 0x00000000fffff984 */ /* 0x000fe20000000800 */
[----:B------:R-:W-:Y:S01]  /*20a0*/  @!PT LDS RZ, [RZ] ;  /* 0x00000000fffff984 */ /* 0x000fe20000000800 */
[----:B------:R1:W-:Y:S04]  /*20b0*/  LDGSTS.E.BYPASS.LTC128B.128 [R238+0x1800], desc[UR10][R24.64] ;  /* 0x0180000018ee7fae */ /* 0x0003e8000b901d4a */
.L_x_1136:
[----:B------:R-:W-:Y:S05]  /*20c0*/  BSYNC B0 ;  /* 0x0000000000007941 */ /* 0x000fea0003800000 */
.L_x_1135:
[----:B------:R-:W-:Y:S01]  /*20d0*/  BSSY B0, `(.L_x_1137) ;  /* 0x0000010000007945 */ /* 0x000fe20003800000 */
[----:B------:R-:W-:-:S03]  /*20e0*/  ISETP.GE.AND P1, PT, R6, R5, PT ;  /* 0x000000050600720c */ /* 0x000fc60003f26270 */
[----:B------:R-:W-:Y:S10]  /*20f0*/  @P0 BRA `(.L_x_1138) ;  /* 0x0000000000340947 */ /* 0x000ff40003800000 */
        /* <DEDUP_REMOVED lines=13> */
.L_x_1138:
[----:B------:R-:W-:Y:S05]  /*21d0*/  BSYNC B0 ;  /* 0x0000000000007941 */ /* 0x000fea0003800000 */
.L_x_1137:
[----:B------:R-:W-:Y:S04]  /*21e0*/  BSSY B0, `(.L_x_1139) ;  /* 0x0000012000007945 */ /* 0x000fe80003800000 */
[----:B------:R-:W-:Y:S05]  /*21f0*/  @P5 BRA `(.L_x_1140) ;  /* 0x0000000000405947 */ /* 0x000fea0003800000 */
[----:B------:R-:W-:Y:S02]  /*2200*/  ULDC UR5, c[0x0][0x2d0] ;  /* 0x0000b40000057ab9 */ /* 0x000fe40000000800 */
[----:B------:R-:W-:-:S13]  /*2210*/  ISETP.GE.AND P0, PT, R239, UR5, PT ;  /* 0x00000005ef007c0c */ /* 0x000fda000bf06270 */
[----:B------:R1:W-:Y:S01]  /*2220*/  @P0 STS.128 [R238+0x2800], RZ ;  /* 0x002800ffee000388 */ /* 0x0003e20000000c00 */
[----:B------:R-:W-:Y:S05]  /*2230*/  @P0 BRA `(.L_x_1140) ;  /* 0x0000000000300947 */ /* 0x000fea0003800000 */
[----:B-1--4-:R-:W-:Y:S01]  /*2240*/  MOV R24, R55 ;  /* 0x0000003700187202 */ /* 0x012fe20000000f00 */
        /* <DEDUP_REMOVED lines=11> */
.L_x_1140:
[----:B------:R-:W-:Y:S05]  /*2300*/  BSYNC B0 ;  /* 0x0000000000007941 */ /* 0x000fea0003800000 */
.L_x_1139:
        /* <DEDUP_REMOVED lines=15> */
.L_x_1142:
[----:B------:R-:W-:Y:S05]  /*2400*/  BSYNC B0 ;  /* 0x0000000000007941 */ /* 0x000fea0003800000 */
.L_x_1141:
        /* <DEDUP_REMOVED lines=18> */
.L_x_1144:
[----:B------:R-:W-:Y:S05]  /*2530*/  BSYNC B0 ;  /* 0x0000000000007941 */ /* 0x000fea0003800000 */
.L_x_1143:
        /* <DEDUP_REMOVED lines=18> */
.L_x_1146:
[----:B------:R-:W-:Y:S05]  /*2660*/  BSYNC B0 ;  /* 0x0000000000007941 */ /* 0x000fea0003800000 */
.L_x_1145:
        /* <DEDUP_REMOVED lines=18> */
.L_x_1148:
[----:B------:R-:W-:Y:S05]  /*2790*/  BSYNC B0 ;  /* 0x0000000000007941 */ /* 0x000fea0003800000 */
.L_x_1147:
[----:B------:R-:W0:Y:S01]  /*27a0*/  LDGDEPBAR ;  /* 0x00000000000079af */ /* 0x000e220000000000 */
[----:B------:R-:W-:Y:S01]  /*27b0*/  ISETP.GE.AND P2, PT, R16, R5, PT ;  /* 0x000000051000720c */ /* 0x000fe20003f46270 */
[----:B-1----:R-:W-:Y:S01]  /*27c0*/  IMAD R19, R19, R44, RZ ;  /* 0x0000002c13137224 */ /* 0x002fe200078e02ff */
[----:B------:R-:W-:Y:S01]  /*27d0*/  ULDC.64 UR8, c[0x0][0x220] ;  /* 0x0000880000087ab9 */ /* 0x000fe20000000a00 */
[----:B------:R-:W-:Y:S01]  /*27e0*/  IMAD.IADD R23, R23, 0x1, R18 ;  /* 0x0000000117177824 */ /* 0x000fe200078e0212 */
[----:B------:R-:W-:Y:S01]  /*27f0*/  LEA.HI R8, R8, R34, RZ, 0x4 ;  /* 0x0000002208087211 */ /* 0x000fe200078f20ff */
[C---:B------:R-:W-:Y:S01]  /*2800*/  IMAD R47, R48.reuse, R45, R19 ;  /* 0x0000002d302f7224 */ /* 0x040fe200078e0213 */
[----:B------:R-:W-:Y:S01]  /*2810*/  BSSY B0, `(.L_x_1149) ;  /* 0x000001d000007945 */ /* 0x000fe20003800000 */
[----:B------:R-:W-:Y:S01]  /*2820*/  IMAD.WIDE.U32 R48, R48, R44, R22 ;  /* 0x0000002c30307225 */ /* 0x000fe200078e0016 */
[-C--:B------:R-:W-:Y:S02]  /*2830*/  ISETP.GE.AND P1, PT, R15, R5.reuse, PT ;  /* 0x000000050f00720c */ /* 0x080fe40003f26270 */
[----:B------:R-:W-:Y:S01]  /*2840*/  ISETP.GE.AND P0, PT, R11, R5, PT ;  /* 0x000000050b00720c */ /* 0x000fe20003f06270 */
[----:B------:R-:W-:Y:S01]  /*2850*/  IMAD.IADD R47, R49, 0x1, R47 ;  /* 0x00000001312f7824 */ /* 0x000fe200078e022f */
[----:B------:R-:W-:-:S02]  /*2860*/  LEA R153, P3, R48, UR8, 0x1 ;  /* 0x0000000830997c11 */ /* 0x000fc4000f8608ff */
[-C--:B------:R-:W-:Y:S02]  /*2870*/  ISETP.GE.AND P5, PT, R10, R5.reuse, PT ;  /* 0x000000050a00720c */ /* 0x080fe40003fa6270 */
[----:B------:R-:W-:Y:S02]  /*2880*/  LEA.HI.X R152, R48, UR9, R47, 0x1, P3 ;  /* 0x0000000930987c11 */ /* 0x000fe400098f0c2f */
[-C--:B------:R-:W-:Y:S02]  /*2890*/  ISETP.GE.AND P3, PT, R7, R5.reuse, PT ;  /* 0x000000050700720c */ /* 0x080fe40003f66270 */
[----:B------:R-:W-:Y:S02]  /*28a0*/  ISETP.GE.AND P4, PT, R9, R5, PT ;  /* 0x000000050900720c */ /* 0x000fe40003f86270 */
[----:B------:R-:W-:Y:S01]  /*28b0*/  LOP3.LUT R7, R8, 0xfffffff0, RZ, 0xc0, !PT ;  /* 0xfffffff008077812 */ /* 0x000fe200078ec0ff */
[----:B------:R-:W-:-:S04]  /*28c0*/  DEPBAR.LE SB0, 0x0 ;  /* 0x000080000000791a */ /* 0x000fc80000000000 */
[----:B------:R-:W-:Y:S06]  /*28d0*/  BAR.SYNC.DEFER_BLOCKING 0x0 ;  /* 0x0000000000007b1d */ /* 0x000fec0000010000 */
        /* <DEDUP_REMOVED lines=16> */
.L_x_1150:
[----:B------:R-:W-:Y:S05]  /*29e0*/  BSYNC B0 ;  /* 0x0000000000007941 */ /* 0x000fea0003800000 */
.L_x_1149:
[----:B------:R-:W-:Y:S01]  /*29f0*/  IMAD.IADD R7, R34, 0x1, -R7 ;  /* 0x0000000122077824 */ /* 0x000fe200078e0a07 */
[----:B-1----:R-:W-:Y:S01]  /*2a00*/  LOP3.LUT R11, R3, 0xfffffff8, RZ, 0xc0, !PT ;  /* 0xfffffff8030b7812 */ /* 0x002fe200078ec0ff */
[----:B------:R1:W-:Y:S01]  /*2a10*/  @P1 STS.128 [R238+0x5800], RZ ;  /* 0x005800ffee001388 */ /* 0x0003e20000000c00 */
[----:B------:R-:W-:Y:S01]  /*2a20*/  ISETP.GE.AND P2, PT, R4, R5, PT ;  /* 0x000000050400720c */ /* 0x000fe20003f46270 */
[----:B------:R-:W-:Y:S01]  /*2a30*/  BSSY B0, `(.L_x_1151) ;  /* 0x0000033000007945 */ /* 0x000fe20003800000 */
[----:B------:R-:W-:Y:S01]  /*2a40*/  LEA.HI R10, R7, R7, RZ, 0x1 ;  /* 0x00000007070a7211 */ /* 0x000fe200078f08ff */
[----:B------:R-:W-:Y:S01]  /*2a50*/  IMAD.IADD R11, R34, 0x1, -R11 ;  /* 0x00000001220b7824 */ /* 0x000fe200078e0a0b */
[----:B------:R-:W-:Y:S02]  /*2a60*/  SHF.R.S32.HI R232, RZ, 0x4, R8 ;  /* 0x00000004ffe87819 */ /* 0x000fe40000011408 */
[--C-:B------:R-:W-:Y:S02]  /*2a70*/  SHF.R.S32.HI R4, RZ, 0x1, R10.reuse ;  /* 0x00000001ff047819 */ /* 0x100fe4000001140a */
[----:B------:R-:W-:-:S02]  /*2a80*/  SHF.R.S32.HI R8, RZ, 0x1f, R10 ;  /* 0x0000001fff087819 */ /* 0x000fc4000001140a */
[----:B------:R-:W-:Y:S02]  /*2a90*/  LEA.HI R9, R3, R0, RZ, 0x1 ;  /* 0x0000000003097211 */ /* 0x000fe400078f08ff */
[----:B------:R-:W-:Y:S02]  /*2aa0*/  LEA.HI R8, R8, R4, RZ, 0x2 ;  /* 0x0000000408087211 */ /* 0x000fe400078f10ff */
[----:B------:R-:W-:Y:S02]  /*2ab0*/  LEA.HI R3, R11, R11, RZ, 0x1 ;  /* 0x0000000b0b037211 */ /* 0x000fe400078f08ff */
[----:B------:R-:W-:Y:S02]  /*2ac0*/  LEA.HI R16, R232, R232, RZ, 0x1 ;  /* 0x000000e8e8107211 */ /* 0x000fe400078f08ff */
[----:B------:R-:W-:Y:S02]  /*2ad0*/  SHF.R.S32.HI R89, RZ, 0x1f, R7 ;  /* 0x0000001fff597819 */ /* 0x000fe40000011407 */
[----:B------:R-:W-:-:S02]  /*2ae0*/  LOP3.LUT R8, R8, 0xfffffffc, RZ, 0xc0, !PT ;  /* 0xfffffffc08087812 */ /* 0x000fc400078ec0ff */
[----:B------:R-:W-:Y:S02]  /*2af0*/  LOP3.LUT R15, R3, 0xfffffffe, RZ, 0xc0, !PT ;  /* 0xfffffffe030f7812 */ /* 0x000fe400078ec0ff */
[----:B------:R-:W-:Y:S01]  /*2b00*/  LOP3.LUT R9, R9, 0xfffffffe, RZ, 0xc0, !PT ;  /* 0xfffffffe09097812 */ /* 0x000fe200078ec0ff */
[----:B------:R-:W-:Y:S01]  /*2b10*/  IMAD.IADD R4, R4, 0x1, -R8 ;  /* 0x0000000104047824 */ /* 0x000fe200078e0a08 */
[----:B------:R-:W-:Y:S01]  /*2b20*/  LOP3.LUT R16, R16, 0xfffffffe, RZ, 0xc0, !PT ;  /* 0xfffffffe10107812 */ /* 0x000fe200078ec0ff */
[----:B------:R-:W-:Y:S01]  /*2b30*/  IMAD.IADD R11, R11, 0x1, -R15 ;  /* 0x000000010b0b7824 */ /* 0x000fe200078e0a0f */
[----:B------:R-:W-:Y:S01]  /*2b40*/  SHF.R.S32.HI R3, RZ, 0x1, R3 ;  /* 0x00000001ff037819 */ /* 0x000fe20000011403 */
[----:B------:R-:W-:Y:S01]  /*2b50*/  IMAD.IADD R9, R0, 0x1, -R9 ;  /* 0x0000000100097824 */ /* 0x000fe200078e0a09 */
[----:B------:R-:W-:Y:S01]  /*2b60*/  LEA.HI R89, R89, R7, RZ, 0x3 ;  /* 0x0000000759597211 */ /* 0x000fe200078f18ff */
[----:B------:R-:W-:Y:S01]  /*2b70*/  IMAD.IADD R232, R232, 0x1, -R16 ;  /* 0x00000001e8e87824 */ /* 0x000fe200078e0a10 */
[----:B------:R-:W-:Y:S01]  /*2b80*/  LOP3.LUT R0, R10, 0x7fffffe, RZ, 0xc0, !PT ;  /* 0x07fffffe0a007812 */ /* 0x000fe200078ec0ff */
[----:B------:R-:W-:-:S02]  /*2b90*/  IMAD.SHL.U32 R8, R3, 0x40, RZ ;  /* 0x0000004003087824 */ /* 0x000fc400078e00ff */
[----:B------:R-:W-:Y:S02]  /*2ba0*/  IMAD.SHL.U32 R89, R89, 0x20, RZ ;  /* 0x0000002059597824 */ /* 0x000fe400078e00ff */
[----:B------:R-:W-:Y:S01]  /*2bb0*/  IMAD.SHL.U32 R88, R4, 0x40, RZ ;  /* 0x0000004004587824 */ /* 0x000fe200078e00ff */
[----:B------:R-:W-:Y:S01]  /*2bc0*/  LOP3.LUT R8, R8, 0xc0, RZ, 0xc0, !PT ;  /* 0x000000c008087812 */ /* 0x000fe200078ec0ff */
[----:B------:R-:W-:Y:S01]  /*2bd0*/  IMAD.SHL.U32 R9, R9, 0x8, RZ ;  /* 0x0000000809097824 */ /* 0x000fe200078e00ff */
[----:B------:R-:W-:Y:S01]  /*2be0*/  LOP3.LUT R89, R89, 0xffffff00, RZ, 0xc0, !PT ;  /* 0xffffff0059597812 */ /* 0x000fe200078ec0ff */
[----:B------:R-:W-:Y:S01]  /*2bf0*/  IMAD.SHL.U32 R10, R232, 0x8, RZ ;  /* 0x00000008e80a7824 */ /* 0x000fe200078e00ff */
[----:B------:R-:W-:Y:S01]  /*2c00*/  LOP3.LUT R88, R88, 0xc0, RZ, 0xc0, !PT ;  /* 0x000000c058587812 */ /* 0x000fe200078ec0ff */
[----:B------:R-:W-:Y:S01]  /*2c10*/  IMAD.IADD R0, R7, 0x1, -R0 ;  /* 0x0000000107007824 */ /* 0x000fe200078e0a00 */
[----:B------:R-:W-:Y:S01]  /*2c20*/  LOP3.LUT R9, R8, 0x8, R9, 0xf8, !PT ;  /* 0x0000000808097812 */ /* 0x000fe200078ef809 */
[----:B------:R-:W-:Y:S01]  /*2c30*/  IMAD R7, R12, 0x200, R89 ;  /* 0x000002000c077824 */ /* 0x000fe200078e0259 */
[----:B------:R-:W-:Y:S01]  /*2c40*/  LOP3.LUT R10, R88, 0x8, R10, 0xf8, !PT ;  /* 0x00000008580a7812 */ /* 0x000fe200078ef80a */
[----:B------:R-:W-:Y:S01]  /*2c50*/  IMAD R232, R232, 0x8, R11 ;  /* 0x00000008e8e87824 */ /* 0x000fe200078e020b */
[----:B------:R-:W-:Y:S01]  /*2c60*/  SHF.R.U32.HI R8, RZ, 0x3, R8 ;  /* 0x00000003ff087819 */ /* 0x000fe20000011608 */
[----:B------:R-:W-:Y:S01]  /*2c70*/  IMAD R7, R0, 0x20, R7 ;  /* 0x0000002000077824 */ /* 0x000fe200078e0207 */
[----:B------:R-:W-:-:S02]  /*2c80*/  SHF.R.U32.HI R88, RZ, 0x3, R88 ;  /* 0x00000003ff587819 */ /* 0x000fc40000011658 */
        /* <DEDUP_REMOVED lines=13> */
.L_x_1152:
[----:B------:R-:W-:Y:S05]  /*2d60*/  BSYNC B0 ;  /* 0x0000000000007941 */ /* 0x000fea0003800000 */
.L_x_1151:
        /* <DEDUP_REMOVED lines=18> */
.L_x_1154:
[----:B------:R-:W-:Y:S05]  /*2e90*/  BSYNC B0 ;  /* 0x0000000000007941 */ /* 0x000fea0003800000 */
.L_x_1153:
        /* <DEDUP_REMOVED lines=16> */
.L_x_1156:
[----:B------:R-:W-:Y:S05]  /*2fa0*/  BSYNC B0 ;  /* 0x0000000000007941 */ /* 0x000fea0003800000 */
.L_x_1155:
        /* <DEDUP_REMOVED lines=13> */
.L_x_1158:
[----:B------:R-:W-:Y:S05]  /*3080*/  BSYNC B0 ;  /* 0x0000000000007941 */ /* 0x000fea0003800000 */
.L_x_1157:
        /* <DEDUP_REMOVED lines=16> */
.L_x_1160:
[----:B------:R-:W-:Y:S05]  /*3190*/  BSYNC B0 ;  /* 0x0000000000007941 */ /* 0x000fea0003800000 */
.L_x_1159:
        /* <DEDUP_REMOVED lines=16> */
.L_x_1162:
[----:B------:R-:W-:Y:S05]  /*32a0*/  BSYNC B0 ;  /* 0x0000000000007941 */ /* 0x000fea0003800000 */
.L_x_1161:
        /* <DEDUP_REMOVED lines=16> */
.L_x_1164:
[----:B------:R-:W-:Y:S05]  /*33b0*/  BSYNC B0 ;  /* 0x0000000000007941 */ /* 0x000fea0003800000 */
.L_x_1163:
[----:B--2---:R-:W-:Y:S01]  /*33c0*/  LDSM.16.M88.4 R28, [R234] ;  /* 0x00000000ea1c783b */ /* 0x004fe20000000200 */
[----:B------:R-:W-:Y:S01]  /*33d0*/  LOP3.LUT P0, RZ, R3, 0x2, RZ, 0xc0, !PT ;  /* 0x0000000203ff7812 */ /* 0x000fe2000780c0ff */
[----:B------:R-:W-:Y:S01]  /*33e0*/  IMAD.MOV.U32 R3, RZ, RZ, 0x10 ;  /* 0x00000010ff037424 */ /* 0x000fe200078e00ff */
[----:B------:R-:W-:Y:S01]  /*33f0*/  LOP3.LUT P1, RZ, R4, 0x2, RZ, 0xc0, !PT ;  /* 0x0000000204ff7812 */ /* 0x000fe2000782c0ff */
[----:B------:R-:W2:Y:S01]  /*3400*/  LDSM.16.M88.4 R160, [R232+0x1000] ;  /* 0x00100000e8a0783b */ /* 0x000ea20000000200 */
[----:B------:R-:W-:Y:S01]  /*3410*/  VIADD R4, R232, 0x1000 ;  /* 0x00001000e8047836 */ /* 0x000fe20000000000 */
[----:B------:R-:W-:Y:S01]  /*3420*/  LOP3.LUT R14, R14, 0xffffffe0, RZ, 0xc0, !PT ;  /* 0xffffffe00e0e7812 */ /* 0x000fe200078ec0ff */
[----:B------:R-:W-:Y:S01]  /*3430*/  VIADD R231, R232, 0x1020 ;  /* 0x00001020e8e77836 */ /* 0x000fe20000000000 */
[----:B------:R-:W-:Y:S01]  /*3440*/  SEL R3, R3, 0xfffffff0, !P1 ;  /* 0xfffffff003037807 */ /* 0x000fe20004800000 */
[----:B------:R-:W5:Y:S01]  /*3450*/  LDSM.16.M88.4 R140, [R232+0x1400] ;  /* 0x00140000e88c783b */ /* 0x000f620000000200 */
[----:B------:R-:W-:-:S02]  /*3460*/  IMAD R35, R12, 0x10, R13 ;  /* 0x000000100c237824 */ /* 0x000fc400078e020d */
[----:B------:R-:W-:Y:S01]  /*3470*/  IMAD.IADD R14, R34, 0x1, -R14 ;  /* 0x00000001220e7824 */ /* 0x000fe200078e0a0e */
[----:B------:R-:W-:Y:S01]  /*3480*/  LDSM.16.M88.4 R20, [R232+0x1800] ;  /* 0x00180000e814783b */ /* 0x000fe20000000200 */
[----:B------:R-:W-:Y:S02]  /*3490*/  @P0 VIADD R231, R4, 0xffffffe0 ;  /* 0xffffffe004e70836 */ /* 0x000fe40000000000 */
[----:B------:R-:W-:Y:S01]  /*34a0*/  IMAD R233, R3, 0x2, R234 ;  /* 0x0000000203e97824 */ /* 0x000fe200078e02ea */
[----:B------:R-:W-:Y:S01]  /*34b0*/  SHF.R.S32.HI R15, RZ, 0x1f, R14 ;  /* 0x0000001fff0f7819 */ /* 0x000fe2000001140e */
[----:B------:R-:W-:Y:S01]  /*34c0*/  IMAD.SHL.U32 R90, R34, 0x2, RZ ;  /* 0x00000002225a7824 */ /* 0x000fe200078e00ff */
[----:B----4-:R-:W-:Y:S01]  /*34d0*/  LDSM.16.M88.4 R24, [R231] ;  /* 0x00000000e718783b */ /* 0x010fe20000000200 */
[----:B------:R-:W-:Y:S01]  /*34e0*/  IMAD R89, R0, 0x20, R89 ;  /* 0x0000002000597824 */ /* 0x000fe200078e0259 */
[----:B------:R-:W-:Y:S01]  /*34f0*/  LEA.HI R14, R15, R14, RZ, 0x2 ;  /* 0x0000000e0f0e7211 */ /* 0x000fe200078f10ff */
[C---:B------:R-:W-:Y:S01]  /*3500*/  VIADD R228, R231.reuse, 0x400 ;  /* 0x00000400e7e47836 */ /* 0x040fe20000000000 */
[----:B-1----:R-:W1:Y:S01]  /*3510*/  LDSM.16.M88.4 R4, [R233] ;  /* 0x00000000e904783b */ /* 0x002e620000000200 */
[----:B------:R-:W-:Y:S01]  /*3520*/  LOP3.LUT R90, R90, 0x6, RZ, 0xc0, !PT ;  /* 0x000000065a5a7812 */ /* 0x000fe200078ec0ff */
[----:B------:R-:W-:-:S02]  /*3530*/  VIADD R227, R231, 0x800 ;  /* 0x00000800e7e37836 */ /* 0x000fc40000000000 */
[----:B------:R-:W4:Y:S01]  /*3540*/  LDSM.16.M88.4 R8, [R231+0x400] ;  /* 0x00040000e708783b */ /* 0x000f220000000200 */
[C---:B------:R-:W-:Y:S02]  /*3550*/  VIADD R226, R231.reuse, 0xc00 ;  /* 0x00000c00e7e27836 */ /* 0x040fe40000000000 */
[----:B------:R-:W-:Y:S01]  /*3560*/  IMAD.IADD R90, R2, 0x1, R90 ;  /* 0x00000001025a7824 */ /* 0x000fe200078e025a */
[----:B------:R-:W-:Y:S01]  /*3570*/  LDSM.16.M88.4 R36, [R231+0x800] ;  /* 0x00080000e724783b */ /* 0x000fe20000000200 */
[C---:B------:R-:W-:Y:S02]  /*3580*/  VIADD R225, R231.reuse, 0x1000 ;  /* 0x00001000e7e17836 */ /* 0x040fe40000000000 */
[C---:B------:R-:W-:Y:S01]  /*3590*/  VIADD R0, R90.reuse, 0x9 ;  /* 0x000000095a007836 */ /* 0x040fe20000000000 */
[----:B------:R-:W-:Y:S01]  /*35a0*/  LDSM.16.M88.4 R40, [R231+0xc00] ;  /* 0x000c0000e728783b */ /* 0x000fe20000000200 */
[C---:B------:R-:W-:Y:S02]  /*35b0*/  VIADD R50, R90.reuse, 0x39 ;  /* 0x000000395a327836 */ /* 0x040fe40000000000 */
[----:B------:R-:W-:Y:S01]  /*35c0*/  VIADD R92, R90, 0x79 ;  /* 0x000000795a5c7836 */ /* 0x000fe20000000000 */
[----:B------:R-:W-:Y:S01]  /*35d0*/  LDSM.16.M88.4 R64, [R231+0x1000] ;  /* 0x00100000e740783b */ /* 0x000fe20000000200 */
[----:B------:R-:W-:-:S02]  /*35e0*/  VIADD R224, R231, 0x1400 ;  /* 0x00001400e7e07836 */ /* 0x000fc40000000000 */
[C---:B------:R-:W-:Y:S01]  /*35f0*/  VIADD R223, R231.reuse, 0x1800 ;  /* 0x00001800e7df7836 */ /* 0x040fe20000000000 */
[----:B------:R-:W-:Y:S01]  /*3600*/  LDSM.16.M88.4 R60, [R231+0x1800] ;  /* 0x00180000e73c783b */ /* 0x000fe20000000200 */
[C---:B--2---:R-:W-:Y:S01]  /*3610*/  HMMA.16816.F32.BF16 R56, R28.reuse, R160, RZ ;  /* 0x000000a01c38723c */ /* 0x044fe200000418ff */
[C---:B------:R-:W-:Y:S02]  /*3620*/  VIADD R222, R231.reuse, 0x1c00 ;  /* 0x00001c00e7de7836 */ /* 0x040fe40000000000 */
[----:B------:R-:W-:Y:S01]  /*3630*/  LDSM.16.M88.4 R72, [R231+0x2000] ;  /* 0x00200000e748783b */ /* 0x000fe20000000200 */
[C---:B------:R-:W-:Y:S02]  /*3640*/  VIADD R221, R231.reuse, 0x2000 ;  /* 0x00002000e7dd7836 */ /* 0x040fe40000000000 */
[----:B-----5:R-:W-:Y:S01]  /*3650*/  HMMA.16816.F32.BF16 R16, R28, R140, RZ ;  /* 0x0000008c1c10723c */ /* 0x020fe200000418ff */
[----:B------:R-:W-:Y:S01]  /*3660*/  LDSM.16.M88.4 R104, [R232+0x4000] ;  /* 0x00400000e868783b */ /* 0x000fe20000000200 */
[----:B------:R-:W-:-:S02]  /*3670*/  VIADD R220, R231, 0x2400 ;  /* 0x00002400e7dc7836 */ /* 0x000fc40000000000 */
[C---:B------:R-:W-:Y:S01]  /*3680*/  VIADD R219, R231.reuse, 0x2800 ;  /* 0x00002800e7db7836 */ /* 0x040fe20000000000 */
[----:B------:R-:W0:Y:S01]  /*3690*/  LDGDEPBAR ;  /* 0x00000000000079af */ /* 0x000e220000000000 */
[C---:B------:R-:W-:Y:S01]  /*36a0*/  HMMA.16816.F32.BF16 R160, R28.reuse, R162, RZ ;  /* 0x000000a21ca0723c */ /* 0x040fe200000418ff */
[C---:B------:R-:W-:Y:S02]  /*36b0*/  VIADD R218, R231.reuse, 0x2c00 ;  /* 0x00002c00e7da7836 */ /* 0x040fe40000000000 */
[C---:B------:R-:W-:Y:S02]  /*36c0*/  VIADD R217, R231.reuse, 0x3000 ;  /* 0x00003000e7d97836 */ /* 0x040fe40000000000 */
[C---:B------:R-:W-:Y:S01]  /*36d0*/  VIADD R216, R231.reuse, 0x3400 ;  /* 0x00003400e7d87836 */ /* 0x040fe20000000000 */
[----:B------:R-:W-:Y:S01]  /*36e0*/  HMMA.16816.F32.BF16 R140, R28, R142, RZ ;  /* 0x0000008e1c8c723c */ /* 0x000fe200000418ff */
[C---:B------:R-:W-:Y:S02]  /*36f0*/  VIADD R151, R231.reuse, 0x3800 ;  /* 0x00003800e7977836 */ /* 0x040fe40000000000 */
[----:B------:R-:W-:-:S03]  /*3700*/  VIADD R150, R231, 0x3c00 ;  /* 0x00003c00e7967836 */ /* 0x000fc60000000000 */
[C---:B-1----:R-:W-:Y:S06]  /*3710*/  HMMA.16816.F32.BF16 R56, R4.reuse, R24, R56 ;  /* 0x000000180438723c */ /* 0x042fec0000041838 */
[C---:B----4-:R-:W-:Y:S01]  /*3720*/  HMMA.16816.F32.BF16 R16, R4.reuse, R8, R16 ;  /* 0x000000080410723c */ /* 0x050fe20000041810 */
[----:B------:R-:W-:Y:S02]  /*3730*/  SHF.R.S32.HI R24, RZ, 0x2, R14 ;  /* 0x00000002ff187819 */ /* 0x000fe4000001140e */
[----:B------:R-:W1:Y:S02]  /*3740*/  LDSM.16.M88.4 R12, [R232+0x1c00] ;  /* 0x001c0000e80c783b */ /* 0x000e640000000200 */
[----:B------:R-:W-:Y:S01]  /*3750*/  IADD3 R24, R35, 0x1, R24 ;  /* 0x0000000123187810 */ /* 0x000fe20007ffe018 */
[----:B------:R-:W-:Y:S01]  /*3760*/  HMMA.16816.F32.BF16 R160, R4, R26, R160 ;  /* 0x0000001a04a0723c */ /* 0x000fe200000418a0 */
[----:B------:R-:W-:-:S02]  /*3770*/  VIADD R8, R90, 0x8 ;  /* 0x000000085a087836 */ /* 0x000fc40000000000 */
[----:B------:R-:W-:-:S03]  /*3780*/  IADD3 R24, R69, R24, -R33 ;  /* 0x0000001845187210 */ /* 0x000fc60007ffe821 */
[----:B------:R-:W-:Y:S02]  /*3790*/  HMMA.16816.F32.BF16 R140, R4, R10, R140 ;  /* 0x0000000a048c723c */ /* 0x000fe4000004188c */
[----:B------:R-:W-:Y:S02]  /*37a0*/  IMAD.IADD R32, R24, 0x1, R32 ;  /* 0x0000000118207824 */ /* 0x000fe400078e0220 */
[----:B------:R-:W-:-:S03]  /*37b0*/  VIADD R24, R90, 0x1 ;  /* 0x000000015a187836 */ /* 0x000fc60000000000 */
[C---:B------:R-:W-:Y:S02]  /*37c0*/  VIMNMX R70, R32.reuse, R69, PT ;  /* 0x0000004520467248 */ /* 0x040fe40003fe0100 */
[----:B------:R-:W-:Y:S02]  /*37d0*/  VIADDMNMX R69, R32, 0x8, R69, PT ;  /* 0x0000000820457846 */ /* 0x000fe40003800145 */
[CC--:B------:R-:W-:Y:S01]  /*37e0*/  ISETP.GE.AND P1, PT, R8.reuse, R70.reuse, PT ;  /* 0x000000460800720c */ /* 0x0c0fe20003f26270 */
[C---:B------:R-:W-:Y:S01]  /*37f0*/  HMMA.16816.F32.BF16 R32, R28.reuse, R20, RZ ;  /* 0x000000141c20723c */ /* 0x040fe200000418ff */
[-C--:B------:R-:W-:Y:S02]  /*3800*/  ISETP.GE.AND P5, PT, R8, R69.reuse, PT ;  /* 0x000000450800720c */ /* 0x080fe40003fa6270 */
[----:B------:R-:W2:Y:S01]  /*3810*/  LDSM.16.M88.4 R8, [R232+0x2000] ;  /* 0x00200000e808783b */ /* 0x000ea20000000200 */
[CC--:B------:R-:W-:Y:S02]  /*3820*/  ISETP.GE.AND P2, PT, R24.reuse, R70.reuse, PT ;  /* 0x000000461800720c */ /* 0x0c0fe40003f46270 */
[----:B------:R-:W-:Y:S01]  /*3830*/  HMMA.16816.F32.BF16 R20, R28, R22, RZ ;  /* 0x000000161c14723c */ /* 0x000fe200000418ff */
[----:B------:R-:W-:Y:S01]  /*3840*/  ISETP.GE.AND P4, PT, R24, R69, PT ;  /* 0x000000451800720c */ /* 0x000fe20003f86270 */
[----:B------:R-:W-:Y:S01]  /*3850*/  VIADD R24, R90, 0x11 ;  /* 0x000000115a187836 */ /* 0x000fe20000000000 */
[----:B------:R-:W-:-:S02]  /*3860*/  ISETP.GE.AND P3, PT, R0, R70, PT ;  /* 0x000000460000720c */ /* 0x000fc40003f66270 */
[-C--:B------:R-:W-:Y:S02]  /*3870*/  ISETP.GE.AND P0, PT, R90, R69.reuse, PT ;  /* 0x000000455a00720c */ /* 0x080fe40003f06270 */
[----:B------:R-:W-:Y:S02]  /*3880*/  FSEL R164, R162, -INF , !P5 ;  /* 0xff800000a2a47808 */ /* 0x000fe40006800000 */
[----:B------:R-:W-:Y:S02]  /*3890*/  FSEL R83, R161, -INF , !P3 ;  /* 0xff800000a1537808 */ /* 0x000fe40005800000 */
[C---:B------:R-:W-:Y:S02]  /*38a0*/  ISETP.GE.AND P5, PT, R24.reuse, R70, PT ;  /* 0x000000461800720c */ /* 0x040fe40003fa6270 */
[-C--:B------:R-:W-:Y:S01]  /*38b0*/  ISETP.GE.AND P3, PT, R24, R69.reuse, PT ;  /* 0x000000451800720c */ /* 0x080fe20003f66270 */
[C---:B-1----:R-:W-:Y:S01]  /*38c0*/  HMMA.16816.F32.BF16 R128, R28.reuse, R12, RZ ;  /* 0x0000000c1c80723c */ /* 0x042fe200000418ff */
[----:B------:R-:W-:Y:S01]  /*38d0*/  FSEL R169, R58, -INF , !P0 ;  /* 0xff8000003aa97808 */ /* 0x000fe20004000000 */
[----:B------:R-:W1:Y:S01]  /*38e0*/  LDSM.16.M88.4 R24, [R232+0x2400] ;  /* 0x00240000e818783b */ /* 0x000e620000000200 */
[----:B------:R-:W-:Y:S01]  /*38f0*/  ISETP.GE.AND P0, PT, R0, R69, PT ;  /* 0x000000450000720c */ /* 0x000fe20003f06270 */
[----:B------:R-:W-:Y:S01]  /*3900*/  VIADD R0, R90, 0x10 ;  /* 0x000000105a007836 */ /* 0x000fe20000000000 */
[----:B------:R-:W-:Y:S01]  /*3910*/  FSEL R85, R57, -INF , !P2 ;  /* 0xff80000039557808 */ /* 0x000fe20005000000 */
[----:B------:R-:W-:Y:S01]  /*3920*/  HMMA.16816.F32.BF16 R12, R28, R14, RZ ;  /* 0x0000000e1c0c723c */ /* 0x000fe200000418ff */
[----:B------:R-:W-:-:S02]  /*3930*/  FSEL R84, R160, -INF , !P1 ;  /* 0xff800000a0547808 */ /* 0x000fc40004800000 */
[CC--:B------:R-:W-:Y:S02]  /*3940*/  ISETP.GE.AND P2, PT, R0.reuse, R70.reuse, PT ;  /* 0x000000460000720c */ /* 0x0c0fe40003f46270 */
[----:B------:R-:W-:Y:S01]  /*3950*/  ISETP.GE.AND P1, PT, R0, R69, PT ;  /* 0x000000450000720c */ /* 0x000fe20003f26270 */
[C---:B------:R-:W-:Y:S01]  /*3960*/  HMMA.16816.F32.BF16 R32, R4.reuse, R36, R32 ;  /* 0x000000240420723c */ /* 0x040fe20000041820 */
[----:B------:R-:W-:Y:S01]  /*3970*/  FSEL R82, R16, -INF , !P2 ;  /* 0xff80000010527808 */ /* 0x000fe20005000000 */
[----:B------:R-:W-:Y:S01]  /*3980*/  VIADD R16, R90, 0x19 ;  /* 0x000000195a107836 */ /* 0x000fe20000000000 */
[----:B------:R-:W-:Y:S01]  /*3990*/  FSEL R160, R18, -INF , !P1 ;  /* 0xff80000012a07808 */ /* 0x000fe20004800000 */
[----:B------:R-:W-:Y:S01]  /*39a0*/  VIADD R0, R90, 0x18 ;  /* 0x000000185a007836 */ /* 0x000fe20000000000 */
[----:B------:R-:W-:Y:S01]  /*39b0*/  FSEL R81, R17, -INF , !P5 ;  /* 0xff80000011517808 */ /* 0x000fe20006800000 */
[----:B------:R-:W-:Y:S01]  /*39c0*/  HMMA.16816.F32.BF16 R20, R4, R38, R20 ;  /* 0x000000260414723c */ /* 0x000fe20000041814 */
[----:B------:R-:W-:-:S02]  /*39d0*/  ISETP.GE.AND P1, PT, R16, R70, PT ;  /* 0x000000461000720c */ /* 0x000fc40003f26270 */
[-C--:B------:R-:W-:Y:S01]  /*39e0*/  ISETP.GE.AND P5, PT, R16, R69.reuse, PT ;  /* 0x000000451000720c */ /* 0x080fe20003fa6270 */
[----:B------:R-:W-:Y:S01]  /*39f0*/  VIADD R16, R90, 0x21 ;  /* 0x000000215a107836 */ /* 0x000fe20000000000 */
[----:B------:R-:W-:Y:S01]  /*3a00*/  ISETP.GE.AND P2, PT, R0, R69, PT ;  /* 0x000000450000720c */ /* 0x000fe20003f46270 */
[----:B--2---:R-:W-:Y:S01]  /*3a10*/  HMMA.16816.F32.BF16 R36, R28, R8, RZ ;  /* 0x000000081c24723c */ /* 0x004fe200000418ff */
[----:B------:R-:W-:Y:S02]  /*3a20*/  FSEL R163, R163, -INF , !P0 ;  /* 0xff800000a3a37808 */ /* 0x000fe40004000000 */
[----:B------:R-:W-:Y:S02]  /*3a30*/  FSEL R146, R142, -INF , !P2 ;  /* 0xff8000008e927808 */ /* 0x000fe40005000000 */
[----:B------:R-:W-:Y:S01]  /*3a40*/  FSEL R79, R141, -INF , !P1 ;  /* 0xff8000008d4f7808 */ /* 0x000fe20004800000 */
[----:B------:R-:W-:Y:S01]  /*3a50*/  HMMA.16816.F32.BF16 R128, R4, R40, R128 ;  /* 0x000000280480723c */ /* 0x000fe20000041880 */
[----:B------:R-:W-:Y:S01]  /*3a60*/  ISETP.GE.AND P0, PT, R0, R70, PT ;  /* 0x000000460000720c */ /* 0x000fe20003f06270 */
[----:B------:R-:W-:Y:S01]  /*3a70*/  VIADD R0, R90, 0x20 ;  /* 0x000000205a007836 */ /* 0x000fe20000000000 */
[----:B------:R-:W-:-:S02]  /*3a80*/  FSEL R148, R19, -INF , !P3 ;  /* 0xff80000013947808 */ /* 0x000fc40005800000 */
[CC--:B------:R-:W-:Y:S01]  /*3a90*/  ISETP.GE.AND P2, PT, R16.reuse, R70.reuse, PT ;  /* 0x000000461000720c */ /* 0x0c0fe20003f46270 */
[----:B------:R-:W-:Y:S01]  /*3aa0*/  HMMA.16816.F32.BF16 R12, R4, R42, R12 ;  /* 0x0000002a040c723c */ /* 0x000fe2000004180c */
[-C--:B------:R-:W-:Y:S01]  /*3ab0*/  ISETP.GE.AND P1, PT, R16, R69.reuse, PT ;  /* 0x000000451000720c */ /* 0x080fe20003f26270 */
[----:B------:R-:W2:Y:S01]  /*3ac0*/  LDSM.16.M88.4 R40, [R232+0x2800] ;  /* 0x00280000e828783b */ /* 0x000ea20000000200 */
[----:B------:R-:W-:Y:S02]  /*3ad0*/  FSEL R80, R140, -INF , !P0 ;  /* 0xff8000008c507808 */ /* 0x000fe40004000000 */
[C---:B------:R-:W-:Y:S01]  /*3ae0*/  ISETP.GE.AND P3, PT, R0.reuse, R70, PT ;  /* 0x000000460000720c */ /* 0x040fe20003f66270 */
[----:B------:R-:W4:Y:S01]  /*3af0*/  LDSM.16.M88.4 R16, [R231+0x1400] ;  /* 0x00140000e710783b */ /* 0x000f220000000200 */
[----:B------:R-:W-:Y:S01]  /*3b00*/  ISETP.GE.AND P0, PT, R0, R69, PT ;  /* 0x000000450000720c */ /* 0x000fe20003f06270 */
[----:B------:R-:W-:Y:S01]  /*3b10*/  VIADD R0, R90, 0x28 ;  /* 0x000000285a007836 */ /* 0x000fe20000000000 */
[----:B------:R-:W-:Y:S01]  /*3b20*/  FSEL R143, R143, -INF , !P5 ;  /* 0xff8000008f8f7808 */ /* 0x000fe20006800000 */
[----:B------:R-:W-:Y:S01]  /*3b30*/  HMMA.16816.F32.BF16 R8, R28, R10, RZ ;  /* 0x0000000a1c08723c */ /* 0x000fe200000418ff */
[----:B------:R-:W-:-:S02]  /*3b40*/  FSEL R78, R32, -INF , !P3 ;  /* 0xff800000204e7808 */ /* 0x000fc40005800000 */
[CC--:B------:R-:W-:Y:S02]  /*3b50*/  ISETP.GE.AND P5, PT, R0.reuse, R70.reuse, PT ;  /* 0x000000460000720c */ /* 0x0c0fe40003fa6270 */
[-C--:B------:R-:W-:Y:S01]  /*3b60*/  ISETP.GE.AND P3, PT, R0, R69.reuse, PT ;  /* 0x000000450000720c */ /* 0x080fe20003f66270 */
[----:B------:R-:W-:Y:S01]  /*3b70*/  VIADD R0, R90, 0x29 ;  /* 0x000000295a007836 */ /* 0x000fe20000000000 */
[----:B------:R-:W-:Y:S01]  /*3b80*/  FSEL R139, R34, -INF , !P0 ;  /* 0xff800000228b7808 */ /* 0x000fe20004000000 */
[----:B------:R-:W-:Y:S01]  /*3b90*/  HMMA.16816.F32.BF16 R36, R4, R64, R36 ;  /* 0x000000400424723c */ /* 0x000fe20000041824 */
[----:B------:R-:W-:Y:S02]  /*3ba0*/  FSEL R77, R33, -INF , !P2 ;  /* 0xff800000214d7808 */ /* 0x000fe40005000000 */
[----:B------:R-:W-:Y:S02]  /*3bb0*/  FSEL R138, R35, -INF , !P1 ;  /* 0xff800000238a7808 */ /* 0x000fe40004800000 */
[----:B------:R-:W-:Y:S01]  /*3bc0*/  FSEL R76, R20, -INF , !P5 ;  /* 0xff800000144c7808 */ /* 0x000fe20006800000 */
[C---:B-1----:R-:W-:Y:S01]  /*3bd0*/  HMMA.16816.F32.BF16 R32, R28.reuse, R24, RZ ;  /* 0x000000181c20723c */ /* 0x042fe200000418ff */
[-C--:B------:R-:W-:Y:S01]  /*3be0*/  ISETP.GE.AND P0, PT, R0, R70.reuse, PT ;  /* 0x000000460000720c */ /* 0x080fe20003f06270 */
[----:B------:R-:W-:Y:S01]  /*3bf0*/  VIADD R20, R90, 0x31 ;  /* 0x000000315a147836 */ /* 0x000fe20000000000 */
[----:B------:R-:W-:Y:S01]  /*3c00*/  ISETP.GE.AND P2, PT, R0, R69, PT ;  /* 0x000000450000720c */ /* 0x000fe20003f46270 */
[----:B------:R-:W-:Y:S01]  /*3c10*/  VIADD R0, R90, 0x30 ;  /* 0x000000305a007836 */ /* 0x000fe20000000000 */
[----:B------:R-:W-:Y:S01]  /*3c20*/  FSEL R133, R22, -INF , !P3 ;  /* 0xff80000016857808 */ /* 0x000fe20005800000 */
[----:B------:R-:W-:Y:S01]  /*3c30*/  HMMA.16816.F32.BF16 R24, R28, R26, RZ ;  /* 0x0000001a1c18723c */ /* 0x000fe200000418ff */
[----:B------:R-:W-:Y:S01]  /*3c40*/  FSEL R71, R21, -INF , !P0 ;  /* 0xff80000015477808 */ /* 0x000fe20004000000 */
[----:B------:R-:W-:Y:S01]  /*3c50*/  VIADD R64, R90, 0x51 ;  /* 0x000000515a407836 */ /* 0x000fe20000000000 */
[----:B------:R-:W-:-:S02]  /*3c60*/  ISETP.GE.AND P3, PT, R20, R70, PT ;  /* 0x000000461400720c */ /* 0x000fc40003f66270 */
[-C--:B------:R-:W-:Y:S01]  /*3c70*/  ISETP.GE.AND P0, PT, R20, R69.reuse, PT ;  /* 0x000000451400720c */ /* 0x080fe20003f06270 */
[----:B------:R-:W-:Y:S01]  /*3c80*/  HMMA.16816.F32.BF16 R8, R4, R66, R8 ;  /* 0x000000420408723c */ /* 0x000fe20000041808 */
[----:B------:R-:W-:Y:S02]  /*3c90*/  FSEL R189, R23, -INF , !P2 ;  /* 0xff80000017bd7808 */ /* 0x000fe40005000000 */
[----:B------:R-:W1:Y:S01]  /*3ca0*/  LDSM.16.M88.4 R20, [R232+0x2c00] ;  /* 0x002c0000e814783b */ /* 0x000e620000000200 */
[C---:B------:R-:W-:Y:S02]  /*3cb0*/  ISETP.GE.AND P1, PT, R0.reuse, R70, PT ;  /* 0x000000460000720c */ /* 0x040fe40003f26270 */
[----:B------:R-:W-:Y:S01]  /*3cc0*/  ISETP.GE.AND P5, PT, R0, R69, PT ;  /* 0x000000450000720c */ /* 0x000fe20003fa6270 */
[----:B------:R-:W-:Y:S01]  /*3cd0*/  VIADD R0, R90, 0x38 ;  /* 0x000000385a007836 */ /* 0x000fe20000000000 */
[----:B------:R-:W-:Y:S01]  /*3ce0*/  FSEL R68, R128, -INF , !P1 ;  /* 0xff80000080447808 */ /* 0x000fe20004800000 */
[----:B--2---:R-:W-:Y:S01]  /*3cf0*/  HMMA.16816.F32.BF16 R172, R28, R40, RZ ;  /* 0x000000281cac723c */ /* 0x004fe200000418ff */
[----:B------:R-:W-:-:S02]  /*3d00*/  FSEL R132, R131, -INF , !P0 ;  /* 0xff80000083847808 */ /* 0x000fc40004000000 */
[CC--:B------:R-:W-:Y:S02]  /*3d10*/  ISETP.GE.AND P2, PT, R0.reuse, R70.reuse, PT ;  /* 0x000000460000720c */ /* 0x0c0fe40003f46270 */
[-C--:B------:R-:W-:Y:S01]  /*3d20*/  ISETP.GE.AND P1, PT, R0, R69.reuse, PT ;  /* 0x000000450000720c */ /* 0x080fe20003f26270 */
[----:B------:R-:W-:Y:S01]  /*3d30*/  VIADD R0, R90, 0x40 ;  /* 0x000000405a007836 */ /* 0x000fe20000000000 */
[----:B------:R-:W-:Y:S01]  /*3d40*/  FSEL R57, R12, -INF , !P2 ;  /* 0xff8000000c397808 */ /* 0x000fe20005000000 */
[----:B------:R-:W-:Y:S01]  /*3d50*/  VIADD R12, R90, 0x41 ;  /* 0x000000415a0c7836 */ /* 0x000fe20000000000 */
[----:B------:R-:W-:Y:S01]  /*3d60*/  FSEL R58, R129, -INF , !P3 ;  /* 0xff800000813a7808 */ /* 0x000fe20005800000 */
[C---:B----4-:R-:W-:Y:S01]  /*3d70*/  HMMA.16816.F32.BF16 R32, R4.reuse, R16, R32 ;  /* 0x000000100420723c */ /* 0x050fe20000041820 */
[C---:B------:R-:W-:Y:S02]  /*3d80*/  ISETP.GE.AND P0, PT, R0.reuse, R70, PT ;  /* 0x000000460000720c */ /* 0x040fe40003f06270 */
[-C--:B------:R-:W-:Y:S01]  /*3d90*/  ISETP.GE.AND P2, PT, R0, R69.reuse, PT ;  /* 0x000000450000720c */ /* 0x080fe20003f46270 */
[----:B------:R-:W-:Y:S01]  /*3da0*/  VIADD R0, R90, 0x48 ;  /* 0x000000485a007836 */ /* 0x000fe20000000000 */
[----:B------:R-:W-:Y:S01]  /*3db0*/  ISETP.GE.AND P3, PT, R50, R69, PT ;  /* 0x000000453200720c */ /* 0x000fe20003f66270 */
[----:B------:R-:W-:Y:S01]  /*3dc0*/  HMMA.16816.F32.BF16 R24, R4, R18, R24 ;  /* 0x000000120418723c */ /* 0x000fe20000041818 */
[----:B------:R-:W-:Y:S01]  /*3dd0*/  FSEL R130, R130, -INF , !P5 ;  /* 0xff80000082827808 */ /* 0x000fe20006800000 */
[----:B------:R-:W-:Y:S01]  /*3de0*/  VIADD R16, R90, 0x49 ;  /* 0x000000495a107836 */ /* 0x000fe20000000000 */
[----:B------:R-:W-:-:S02]  /*3df0*/  FSEL R134, R14, -INF , !P1 ;  /* 0xff8000000e867808 */ /* 0x000fc40004800000 */
[-C--:B------:R-:W-:Y:S01]  /*3e00*/  ISETP.GE.AND P5, PT, R50, R70.reuse, PT ;  /* 0x000000463200720c */ /* 0x080fe20003fa6270 */
[----:B------:R-:W-:Y:S01]  /*3e10*/  HMMA.16816.F32.BF16 R40, R28, R42, RZ ;  /* 0x0000002a1c28723c */ /* 0x000fe200000418ff */
[-C--:B------:R-:W-:Y:S02]  /*3e20*/  ISETP.GE.AND P1, PT, R12, R70.reuse, PT ;  /* 0x000000460c00720c */ /* 0x080fe40003f26270 */
[----:B------:R-:W-:Y:S02]  /*3e30*/  FSEL R137, R15, -INF , !P3 ;  /* 0xff8000000f897808 */ /* 0x000fe40005800000 */
[----:B------:R-:W-:Y:S01]  /*3e40*/  FSEL R50, R36, -INF , !P0 ;  /* 0xff80000024327808 */ /* 0x000fe20004000000 */
[----:B------:R-:W-:Y:S01]  /*3e50*/  VIADD R36, R90, 0x50 ;  /* 0x000000505a247836 */ /* 0x000fe20000000000 */
[C---:B------:R-:W-:Y:S01]  /*3e60*/  ISETP.GE.AND P3, PT, R0.reuse, R70, PT ;  /* 0x000000460000720c */ /* 0x040fe20003f66270 */
[----:B------:R-:W-:Y:S01]  /*3e70*/  HMMA.16816.F32.BF16 R172, R4, R60, R172 ;  /* 0x0000003c04ac723c */ /* 0x000fe200000418ac */
[----:B------:R-:W-:-:S02]  /*3e80*/  ISETP.GE.AND P0, PT, R0, R69, PT ;  /* 0x000000450000720c */ /* 0x000fc40003f06270 */
[----:B------:R-:W-:Y:S02]  /*3e90*/  FSEL R51, R13, -INF , !P5 ;  /* 0xff8000000d337808 */ /* 0x000fe40006800000 */
[----:B------:R-:W-:Y:S02]  /*3ea0*/  FSEL R140, R38, -INF , !P2 ;  /* 0xff800000268c7808 */ /* 0x000fe40005000000 */
[----:B------:R-:W-:Y:S01]  /*3eb0*/  FSEL R0, R37, -INF , !P1 ;  /* 0xff80000025007808 */ /* 0x000fe20004800000 */
[----:B------:R-:W-:Y:S01]  /*3ec0*/  VIADD R60, R90, 0x59 ;  /* 0x000000595a3c7836 */ /* 0x000fe20000000000 */
[-C--:B------:R-:W-:Y:S02]  /*3ed0*/  ISETP.GE.AND P5, PT, R12, R69.reuse, PT ;  /* 0x000000450c00720c */ /* 0x080fe40003fa6270 */
[C---:B------:R-:W-:Y:S01]  /*3ee0*/  ISETP.GE.AND P2, PT, R16.reuse, R70, PT ;  /* 0x000000461000720c */ /* 0x040fe20003f46270 */
[----:B------:R-:W2:Y:S01]  /*3ef0*/  LDSM.16.M88.4 R12, [R231+0x1c00] ;  /* 0x001c0000e70c783b */ /* 0x000ea20000000200 */
[----:B------:R-:W-:-:S02]  /*3f00*/  ISETP.GE.AND P1, PT, R16, R69, PT ;  /* 0x000000451000720c */ /* 0x000fc40003f26270 */
[----:B------:R-:W-:Y:S01]  /*3f10*/  FSEL R149, R39, -INF , !P5 ;  /* 0xff80000027957808 */ /* 0x000fe20006800000 */
[----:B------:R-:W4:Y:S01]  /*3f20*/  LDSM.16.M88.4 R16, [R232+0x3000] ;  /* 0x00300000e810783b */ /* 0x000f220000000200 */
[----:B------:R-:W-:Y:S01]  /*3f30*/  FSEL R86, R8, -INF , !P3 ;  /* 0xff80000008567808 */ /* 0x000fe20005800000 */
[----:B------:R-:W-:Y:S01]  /*3f40*/  VIADD R8, R90, 0x58 ;  /* 0x000000585a087836 */ /* 0x000fe20000000000 */
[C---:B------:R-:W-:Y:S01]  /*3f50*/  ISETP.GE.AND P5, PT, R36.reuse, R70, PT ;  /* 0x000000462400720c */ /* 0x040fe20003fa6270 */
[----:B------:R-:W-:Y:S01]  /*3f60*/  HMMA.16816.F32.BF16 R40, R4, R62, R40 ;  /* 0x0000003e0428723c */ /* 0x000fe20000041828 */
[----:B------:R-:W-:Y:S02]  /*3f70*/  ISETP.GE.AND P3, PT, R36, R69, PT ;  /* 0x000000452400720c */ /* 0x000fe40003f66270 */
[----:B------:R-:W-:Y:S02]  /*3f80*/  FSEL R155, R11, -INF , !P1 ;  /* 0xff8000000b9b7808 */ /* 0x000fe40004800000 */
[----:B------:R-:W-:Y:S01]  /*3f90*/  FSEL R91, R32, -INF , !P5 ;  /* 0xff800000205b7808 */ /* 0x000fe20006800000 */
[----:B-1----:R-:W-:Y:S01]  /*3fa0*/  HMMA.16816.F32.BF16 R36, R28, R20, RZ ;  /* 0x000000141c24723c */ /* 0x002fe200000418ff */
[----:B------:R-:W-:Y:S01]  /*3fb0*/  FSEL R147, R10, -INF , !P0 ;  /* 0xff8000000a937808 */ /* 0x000fe20004000000 */
[----:B------:R-:W-:Y:S01]  /*3fc0*/  VIADD R32, R90, 0x60 ;  /* 0x000000605a207836 */ /* 0x000fe20000000000 */
[----:B------:R-:W-:-:S02]  /*3fd0*/  FSEL R87, R9, -INF , !P2 ;  /* 0xff80000009577808 */ /* 0x000fc40005000000 */
[CC--:B------:R-:W-:Y:S01]  /*3fe0*/  ISETP.GE.AND P1, PT, R8.reuse, R70.reuse, PT ;  /* 0x000000460800720c */ /* 0x0c0fe20003f26270 */
[----:B------:R-:W-:Y:S01]  /*3ff0*/  HMMA.16816.F32.BF16 R20, R28, R22, RZ ;  /* 0x000000161c14723c */ /* 0x000fe200000418ff */
[-C--:B------:R-:W-:Y:S02]  /*4000*/  ISETP.GE.AND P5, PT, R8, R69.reuse, PT ;  /* 0x000000450800720c */ /* 0x080fe40003fa6270 */
[----:B------:R-:W1:Y:S01]  /*4010*/  LDSM.16.M88.4 R8, [R232+0x3400] ;  /* 0x00340000e808783b */ /* 0x000e620000000200 */
[CC--:B------:R-:W-:Y:S02]  /*4020*/  ISETP.GE.AND P0, PT, R64.reuse, R70.reuse, PT ;  /* 0x000000464000720c */ /* 0x0c0fe40003f06270 */
[----:B------:R-:W-:Y:S02]  /*4030*/  ISETP.GE.AND P2, PT, R64, R69, PT ;  /* 0x000000454000720c */ /* 0x000fe40003f46270 */
[----:B------:R-:W-:Y:S01]  /*4040*/  FSEL R166, R34, -INF , !P3 ;  /* 0xff80000022a67808 */ /* 0x000fe20005800000 */
[----:B------:R-:W-:Y:S01]  /*4050*/  LDSM.16.M88.4 R64, [R231+0x2800] ;  /* 0x00280000e740783b */ /* 0x000fe20000000200 */
[----:B------:R-:W-:Y:S01]  /*4060*/  FSEL R95, R24, -INF , !P1 ;  /* 0xff800000185f7808 */ /* 0x000fe20004800000 */
[----:B------:R-:W-:Y:S01]  /*4070*/  VIADD R24, R90, 0x61 ;  /* 0x000000615a187836 */ /* 0x000fe20000000000 */
[----:B------:R-:W-:-:S02]  /*4080*/  ISETP.GE.AND P3, PT, R60, R70, PT ;  /* 0x000000463c00720c */ /* 0x000fc40003f66270 */
[----:B------:R-:W-:Y:S02]  /*4090*/  FSEL R93, R33, -INF , !P0 ;  /* 0xff800000215d7808 */ /* 0x000fe40004000000 */
[----:B------:R-:W-:Y:S02]  /*40a0*/  FSEL R161, R35, -INF , !P2 ;  /* 0xff80000023a17808 */ /* 0x000fe40005000000 */
[-C--:B------:R-:W-:Y:S02]  /*40b0*/  ISETP.GE.AND P0, PT, R60, R69.reuse, PT ;  /* 0x000000453c00720c */ /* 0x080fe40003f06270 */
[C---:B------:R-:W-:Y:S01]  /*40c0*/  ISETP.GE.AND P2, PT, R32.reuse, R70, PT ;  /* 0x000000462000720c */ /* 0x040fe20003f46270 */
[----:B--2---:R-:W-:Y:S01]  /*40d0*/  HMMA.16816.F32.BF16 R36, R4, R12, R36 ;  /* 0x0000000c0424723c */ /* 0x004fe20000041824 */
[----:B------:R-:W-:Y:S01]  /*40e0*/  ISETP.GE.AND P1, PT, R32, R69, PT ;  /* 0x000000452000720c */ /* 0x000fe20003f26270 */
[----:B------:R-:W2:Y:S01]  /*40f0*/  LDSM.16.M88.4 R60, [R231+0x2400] ;  /* 0x00240000e73c783b */ /* 0x000ea20000000200 */
[----:B------:R-:W-:-:S02]  /*4100*/  FSEL R157, R26, -INF , !P5 ;  /* 0xff8000001a9d7808 */ /* 0x000fc40006800000 */
[----:B------:R-:W-:Y:S01]  /*4110*/  FSEL R100, R25, -INF , !P3 ;  /* 0xff80000019647808 */ /* 0x000fe20005800000 */
[C---:B----4-:R-:W-:Y:S01]  /*4120*/  HMMA.16816.F32.BF16 R32, R28.reuse, R16, RZ ;  /* 0x000000101c20723c */ /* 0x050fe200000418ff */
[----:B------:R-:W-:Y:S01]  /*4130*/  VIADD R12, R90, 0x68 ;  /* 0x000000685a0c7836 */ /* 0x000fe20000000000 */
[C---:B------:R-:W-:Y:S02]  /*4140*/  ISETP.GE.AND P5, PT, R24.reuse, R70, PT ;  /* 0x000000461800720c */ /* 0x040fe40003fa6270 */
[----:B------:R-:W-:Y:S02]  /*4150*/  ISETP.GE.AND P3, PT, R24, R69, PT ;  /* 0x000000451800720c */ /* 0x000fe40003f66270 */
[----:B------:R-:W-:Y:S01]  /*4160*/  FSEL R168, R27, -INF , !P0 ;  /* 0xff8000001ba87808 */ /* 0x000fe20004000000 */
[----:B------:R-:W-:Y:S01]  /*4170*/  HMMA.16816.F32.BF16 R16, R28, R18, RZ ;  /* 0x000000121c10723c */ /* 0x000fe200000418ff */
[----:B------:R-:W4:Y:S01]  /*4180*/  LDSM.16.M88.4 R24, [R232+0x3800] ;  /* 0x00380000e818783b */ /* 0x000f220000000200 */
[----:B------:R-:W-:-:S02]  /*4190*/  FSEL R102, R172, -INF , !P2 ;  /* 0xff800000ac667808 */ /* 0x000fc40005000000 */
[CC--:B------:R-:W-:Y:S02]  /*41a0*/  ISETP.GE.AND P0, PT, R12.reuse, R70.reuse, PT ;  /* 0x000000460c00720c */ /* 0x0c0fe40003f06270 */
[-C--:B------:R-:W-:Y:S01]  /*41b0*/  ISETP.GE.AND P2, PT, R12, R69.reuse, PT ;  /* 0x000000450c00720c */ /* 0x080fe20003f46270 */
[----:B------:R-:W-:Y:S01]  /*41c0*/  VIADD R12, R90, 0x69 ;  /* 0x000000695a0c7836 */ /* 0x000fe20000000000 */
[----:B------:R-:W-:Y:S01]  /*41d0*/  FSEL R174, R174, -INF , !P1 ;  /* 0xff800000aeae7808 */ /* 0x000fe20004800000 */
[C---:B------:R-:W-:Y:S01]  /*41e0*/  HMMA.16816.F32.BF16 R20, R4.reuse, R14, R20 ;  /* 0x0000000e0414723c */ /* 0x040fe20000041814 */
[----:B------:R-:W-:Y:S02]  /*41f0*/  FSEL R103, R173, -INF , !P5 ;  /* 0xff800000ad677808 */ /* 0x000fe40006800000 */
[CC--:B------:R-:W-:Y:S02]  /*4200*/  ISETP.GE.AND P1, PT, R12.reuse, R70.reuse, PT ;  /* 0x000000460c00720c */ /* 0x0c0fe40003f26270 */
[----:B------:R-:W-:Y:S01]  /*4210*/  ISETP.GE.AND P5, PT, R12, R69, PT ;  /* 0x000000450c00720c */ /* 0x000fe20003fa6270 */
[----:B------:R-:W-:Y:S01]  /*4220*/  VIADD R12, R90, 0x70 ;  /* 0x000000705a0c7836 */ /* 0x000fe20000000000 */
[----:B------:R-:W-:Y:S01]  /*4230*/  FSEL R175, R175, -INF , !P3 ;  /* 0xff800000afaf7808 */ /* 0x000fe20005800000 */
[----:B------:R-:W-:Y:S01]  /*4240*/  HMMA.16816.F32.BF16 R32, R4, R72, R32 ;  /* 0x000000480420723c */ /* 0x000fe20000041820 */
[----:B------:R-:W-:Y:S01]  /*4250*/  FSEL R170, R40, -INF , !P0 ;  /* 0xff80000028aa7808 */ /* 0x000fe20004000000 */
[----:B------:R-:W-:Y:S01]  /*4260*/  VIADD R40, R90, 0x71 ;  /* 0x000000715a287836 */ /* 0x000fe20000000000 */
[----:B------:R-:W-:-:S02]  /*4270*/  ISETP.GE.AND P3, PT, R12, R70, PT ;  /* 0x000000460c00720c */ /* 0x000fc40003f66270 */
[-C--:B------:R-:W-:Y:S02]  /*4280*/  ISETP.GE.AND P0, PT, R12, R69.reuse, PT ;  /* 0x000000450c00720c */ /* 0x080fe40003f06270 */
[----:B-1----:R-:W-:Y:S01]  /*4290*/  HMMA.16816.F32.BF16 R12, R28, R8, RZ ;  /* 0x000000081c0c723c */ /* 0x002fe200000418ff */
[----:B------:R-:W-:Y:S02]  /*42a0*/  FSEL R176, R42, -INF , !P2 ;  /* 0xff8000002ab07808 */ /* 0x000fe40005000000 */
[----:B------:R-:W-:Y:S02]  /*42b0*/  FSEL R190, R41, -INF , !P1 ;  /* 0xff80000029be7808 */ /* 0x000fe40004800000 */
[C---:B------:R-:W-:Y:S01]  /*42c0*/  ISETP.GE.AND P2, PT, R40.reuse, R70, PT ;  /* 0x000000462800720c */ /* 0x040fe20003f46270 */
[----:B------:R-:W-:Y:S01]  /*42d0*/  HMMA.16816.F32.BF16 R16, R4, R74, R16 ;  /* 0x0000004a0410723c */ /* 0x000fe20000041810 */
[----:B------:R-:W-:Y:S01]  /*42e0*/  ISETP.GE.AND P1, PT, R40, R69, PT ;  /* 0x000000452800720c */ /* 0x000fe20003f26270 */
[----:B------:R-:W-:Y:S01]  /*42f0*/  VIADD R8, R90, 0x78 ;  /* 0x000000785a087836 */ /* 0x000fe20000000000 */
[----:B------:R-:W-:-:S02]  /*4300*/  FSEL R188, R43, -INF , !P5 ;  /* 0xff8000002bbc7808 */ /* 0x000fc40006800000 */
[----:B------:R-:W1:Y:S01]  /*4310*/  LDSM.16.M88.4 R40, [R232+0x3c00] ;  /* 0x003c0000e828783b */ /* 0x000e620000000200 */
[----:B------:R-:W-:Y:S01]  /*4320*/  FSEL R72, R36, -INF , !P3 ;  /* 0xff80000024487808 */ /* 0x000fe20005800000 */
[----:B------:R-:W-:Y:S01]  /*4330*/  VIADD R36, R90, 0x80 ;  /* 0x000000805a247836 */ /* 0x000fe20000000000 */
[CC--:B------:R-:W-:Y:S02]  /*4340*/  ISETP.GE.AND P5, PT, R8.reuse, R70.reuse, PT ;  /* 0x000000460800720c */ /* 0x0c0fe40003fa6270 */
[----:B------:R-:W-:Y:S02]  /*4350*/  ISETP.GE.AND P3, PT, R8, R69, PT ;  /* 0x000000450800720c */ /* 0x000fe40003f66270 */
[----:B------:R-:W-:Y:S01]  /*4360*/  HMMA.16816.F32.BF16 R8, R28, R10, RZ ;  /* 0x0000000a1c08723c */ /* 0x000fe200000418ff */
[----:B------:R-:W-:Y:S02]  /*4370*/  FSEL R186, R39, -INF , !P1 ;  /* 0xff80000027ba7808 */ /* 0x000fe40004800000 */
[----:B------:R-:W-:Y:S01]  /*4380*/  FSEL R74, R20, -INF , !P5 ;  /* 0xff800000144a7808 */ /* 0x000fe20006800000 */
[----:B------:R-:W-:Y:S01]  /*4390*/  VIADD R20, R90, 0x88 ;  /* 0x000000885a147836 */ /* 0x000fe20000000000 */
[----:B------:R-:W-:Y:S01]  /*43a0*/  FSEL R187, R38, -INF , !P0 ;  /* 0xff80000026bb7808 */ /* 0x000fe20004000000 */
[----:B--2---:R-:W-:Y:S01]  /*43b0*/  HMMA.16816.F32.BF16 R12, R4, R60, R12 ;  /* 0x0000003c040c723c */ /* 0x004fe2000004180c */
[----:B------:R-:W-:-:S02]  /*43c0*/  ISETP.GE.AND P1, PT, R36, R70, PT ;  /* 0x000000462400720c */ /* 0x000fc40003f26270 */
[----:B------:R-:W-:Y:S01]  /*43d0*/  ISETP.GE.AND P5, PT, R36, R69, PT ;  /* 0x000000452400720c */ /* 0x000fe20003fa6270 */
[----:B------:R-:W-:Y:S01]  /*43e0*/  VIADD R36, R90, 0x81 ;  /* 0x000000815a247836 */ /* 0x000fe20000000000 */
[-C--:B------:R-:W-:Y:S02]  /*43f0*/  ISETP.GE.AND P0, PT, R92, R70.reuse, PT ;  /* 0x000000465c00720c */ /* 0x080fe40003f06270 */
[----:B------:R-:W-:Y:S01]  /*4400*/  FSEL R185, R22, -INF , !P3 ;  /* 0xff80000016b97808 */ /* 0x000fe20005800000 */
[----:B------:R-:W-:Y:S01]  /*4410*/  VIADD R60, R90, 0x91 ;  /* 0x000000915a3c7836 */ /* 0x000fe20000000000 */
[----:B------:R-:W-:Y:S02]  /*4420*/  FSEL R75, R21, -INF , !P0 ;  /* 0xff800000154b7808 */ /* 0x000fe40004000000 */
[----:B------:R-:W-:Y:S02]  /*4430*/  FSEL R73, R37, -INF , !P2 ;  /* 0xff80000025497808 */ /* 0x000fe40005000000 */
[----:B------:R-:W-:-:S02]  /*4440*/  ISETP.GE.AND P3, PT, R36, R70, PT ;  /* 0x000000462400720c */ /* 0x000fc40003f66270 */
[-C--:B------:R-:W-:Y:S02]  /*4450*/  ISETP.GE.AND P0, PT, R36, R69.reuse, PT ;  /* 0x000000452400720c */ /* 0x080fe40003f06270 */
[-C--:B------:R-:W-:Y:S01]  /*4460*/  ISETP.GE.AND P2, PT, R92, R69.reuse, PT ;  /* 0x000000455c00720c */ /* 0x080fe20003f46270 */
[----:B----4-:R-:W-:Y:S01]  /*4470*/  HMMA.16816.F32.BF16 R36, R28, R24, RZ ;  /* 0x000000181c24723c */ /* 0x010fe200000418ff */
[----:B------:R-:W-:Y:S01]  /*4480*/  FSEL R191, R32, -INF , !P1 ;  /* 0xff80000020bf7808 */ /* 0x000fe20004800000 */
[----:B------:R-:W-:Y:S01]  /*4490*/  VIADD R32, R90, 0x90 ;  /* 0x000000905a207836 */ /* 0x000fe20000000000 */
[----:B------:R-:W-:Y:S02]  /*44a0*/  FSEL R184, R23, -INF , !P2 ;  /* 0xff80000017b87808 */ /* 0x000fe40005000000 */
[C---:B------:R-:W-:Y:S01]  /*44b0*/  ISETP.GE.AND P2, PT, R20.reuse, R70, PT ;  /* 0x000000461400720c */ /* 0x040fe20003f46270 */
[----:B------:R-:W-:Y:S01]  /*44c0*/  HMMA.16816.F32.BF16 R8, R4, R62, R8 ;  /* 0x0000003e0408723c */ /* 0x000fe20000041808 */
[----:B------:R-:W-:Y:S01]  /*44d0*/  ISETP.GE.AND P1, PT, R20, R69, PT ;  /* 0x000000451400720c */ /* 0x000fe20003f26270 */
[----:B------:R-:W-:Y:S01]  /*44e0*/  VIADD R24, R90, 0x89 ;  /* 0x000000895a187836 */ /* 0x000fe20000000000 */
[----:B------:R-:W2:Y:S01]  /*44f0*/  LDSM.16.M88.4 R20, [R231+0x2c00] ;  /* 0x002c0000e714783b */ /* 0x000ea20000000200 */
[----:B------:R-:W-:-:S02]  /*4500*/  FSEL R192, R33, -INF , !P3 ;  /* 0xff80000021c07808 */ /* 0x000fc40005800000 */
[----:B------:R-:W-:Y:S02]  /*4510*/  FSEL R182, R35, -INF , !P0 ;  /* 0xff80000023b67808 */ /* 0x000fe40004000000 */
[----:B------:R-:W-:Y:S01]  /*4520*/  FSEL R193, R16, -INF , !P2 ;  /* 0xff80000010c17808 */ /* 0x000fe20005000000 */
[----:B------:R-:W-:Y:S01]  /*4530*/  VIADD R16, R90, 0x98 ;  /* 0x000000985a107836 */ /* 0x000fe20000000000 */
[----:B------:R-:W-:Y:S02]  /*4540*/  FSEL R183, R34, -INF , !P5 ;  /* 0xff80000022b77808 */ /* 0x000fe40006800000 */
[----:B------:R-:W-:Y:S02]  /*4550*/  ISETP.GE.AND P3, PT, R24, R69, PT ;  /* 0x000000451800720c */ /* 0x000fe40003f66270 */
[-C--:B------:R-:W-:Y:S02]  /*4560*/  ISETP.GE.AND P0, PT, R32, R70.reuse, PT ;  /* 0x000000462000720c */ /* 0x080fe40003f06270 */
[----:B------:R-:W-:-:S02]  /*4570*/  ISETP.GE.AND P5, PT, R24, R70, PT ;  /* 0x000000461800720c */ /* 0x000fc40003fa6270 */
[----:B------:R-:W-:Y:S01]  /*4580*/  ISETP.GE.AND P2, PT, R32, R69, PT ;  /* 0x000000452000720c */ /* 0x000fe20003f46270 */
[C---:B------:R-:W-:Y:S01]  /*4590*/  HMMA.16816.F32.BF16 R24, R28.reuse, R26, RZ ;  /* 0x0000001a1c18723c */ /* 0x040fe200000418ff */
[----:B------:R-:W-:Y:S02]  /*45a0*/  FSEL R180, R19, -INF , !P3 ;  /* 0xff80000013b47808 */ /* 0x000fe40005800000 */
[----:B------:R-:W-:Y:S01]  /*45b0*/  FSEL R195, R12, -INF , !P0 ;  /* 0xff8000000cc37808 */ /* 0x000fe20004000000 */
[----:B------:R-:W-:Y:S01]  /*45c0*/  VIADD R12, R90, 0xa0 ;  /* 0x000000a05a0c7836 */ /* 0x000fe20000000000 */
[----:B------:R-:W-:Y:S01]  /*45d0*/  FSEL R181, R18, -INF , !P1 ;  /* 0xff80000012b57808 */ /* 0x000fe20004800000 */
[----:B-1----:R-:W-:Y:S01]  /*45e0*/  HMMA.16816.F32.BF16 R32, R28, R40, RZ ;  /* 0x000000281c20723c */ /* 0x002fe200000418ff */
[----:B------:R-:W-:Y:S02]  /*45f0*/  FSEL R194, R17, -INF , !P5 ;  /* 0xff80000011c27808 */ /* 0x000fe40006800000 */
[----:B------:R-:W-:-:S02]  /*4600*/  ISETP.GE.AND P3, PT, R16, R70, PT ;  /* 0x000000461000720c */ /* 0x000fc40003f66270 */
[-C--:B------:R-:W-:Y:S01]  /*4610*/  ISETP.GE.AND P0, PT, R16, R69.reuse, PT ;  /* 0x000000451000720c */ /* 0x080fe20003f06270 */
[----:B------:R-:W-:Y:S01]  /*4620*/  HMMA.16816.F32.BF16 R36, R4, R64, R36 ;  /* 0x000000400424723c */ /* 0x000fe20000041824 */
[----:B------:R-:W1:Y:S01]  /*4630*/  LDSM.16.M88.4 R16, [R232+0x4400] ;  /* 0x00440000e810783b */ /* 0x000e620000000200 */
[C---:B------:R-:W-:Y:S02]  /*4640*/  ISETP.GE.AND P1, PT, R60.reuse, R70, PT ;  /* 0x000000463c00720c */ /* 0x040fe40003f26270 */
[----:B------:R-:W-:Y:S02]  /*4650*/  ISETP.GE.AND P5, PT, R60, R69, PT ;  /* 0x000000453c00720c */ /* 0x000fe40003fa6270 */
[----:B------:R-:W4:Y:S01]  /*4660*/  LDSM.16.M88.4 R60, [R231+0x3000] ;  /* 0x00300000e73c783b */ /* 0x000f220000000200 */
[----:B------:R-:W-:Y:S01]  /*4670*/  VIADD R64, R90, 0x99 ;  /* 0x000000995a407836 */ /* 0x000fe20000000000 */
[----:B------:R-:W-:Y:S01]  /*4680*/  HMMA.16816.F32.BF16 R40, R28, R42, RZ ;  /* 0x0000002a1c28723c */ /* 0x000fe200000418ff */
[----:B------:R-:W-:-:S02]  /*4690*/  FSEL R178, R15, -INF , !P5 ;  /* 0xff8000000fb27808 */ /* 0x000fc40006800000 */
[----:B------:R-:W-:Y:S01]  /*46a0*/  FSEL R197, R8, -INF , !P3 ;  /* 0xff80000008c57808 */ /* 0x000fe20005800000 */
[----:B------:R-:W-:Y:S01]  /*46b0*/  VIADD R8, R90, 0xa8 ;  /* 0x000000a85a087836 */ /* 0x000fe20000000000 */
[----:B------:R-:W-:Y:S01]  /*46c0*/  FSEL R179, R14, -INF , !P2 ;  /* 0xff8000000eb37808 */ /* 0x000fe20005000000 */
[C---:B------:R-:W-:Y:S01]  /*46d0*/  HMMA.16816.F32.BF16 R24, R4.reuse, R66, R24 ;  /* 0x000000420418723c */ /* 0x040fe20000041818 */
[CC--:B------:R-:W-:Y:S02]  /*46e0*/  ISETP.GE.AND P5, PT, R12.reuse, R70.reuse, PT ;  /* 0x000000460c00720c */ /* 0x0c0fe40003fa6270 */
[----:B------:R-:W-:Y:S01]  /*46f0*/  ISETP.GE.AND P3, PT, R12, R69, PT ;  /* 0x000000450c00720c */ /* 0x000fe20003f66270 */
[----:B------:R-:W-:Y:S01]  /*4700*/  VIADD R12, R90, 0xa1 ;  /* 0x000000a15a0c7836 */ /* 0x000fe20000000000 */
[----:B------:R-:W-:Y:S01]  /*4710*/  ISETP.GE.AND P2, PT, R64, R70, PT ;  /* 0x000000464000720c */ /* 0x000fe20003f46270 */
[----:B--2---:R-:W-:Y:S01]  /*4720*/  HMMA.16816.F32.BF16 R32, R4, R20, R32 ;  /* 0x000000140420723c */ /* 0x004fe20000041820 */
[----:B------:R-:W-:-:S02]  /*4730*/  FSEL R196, R13, -INF , !P1 ;  /* 0xff8000000dc47808 */ /* 0x000fc40004800000 */
[-C--:B------:R-:W-:Y:S01]  /*4740*/  ISETP.GE.AND P1, PT, R64, R69.reuse, PT ;  /* 0x000000454000720c */ /* 0x080fe20003f26270 */
[----:B------:R-:W-:Y:S01]  /*4750*/  VIADD R64, R90, 0xa9 ;  /* 0x000000a95a407836 */ /* 0x000fe20000000000 */
[----:B------:R-:W-:Y:S02]  /*4760*/  FSEL R177, R10, -INF , !P0 ;  /* 0xff8000000ab17808 */ /* 0x000fe40004000000 */
[----:B------:R-:W-:Y:S02]  /*4770*/  FSEL R198, R9, -INF , !P2 ;  /* 0xff80000009c67808 */ /* 0x000fe40005000000 */
[CC--:B------:R-:W-:Y:S02]  /*4780*/  ISETP.GE.AND P0, PT, R12.reuse, R70.reuse, PT ;  /* 0x000000460c00720c */ /* 0x0c0fe40003f06270 */
[-C--:B------:R-:W-:Y:S01]  /*4790*/  ISETP.GE.AND P2, PT, R12, R69.reuse, PT ;  /* 0x000000450c00720c */ /* 0x080fe20003f46270 */
[----:B------:R-:W-:Y:S01]  /*47a0*/  HMMA.16816.F32.BF16 R40, R4, R22, R40 ;  /* 0x000000160428723c */ /* 0x000fe20000041828 */
[----:B------:R-:W-:Y:S01]  /*47b0*/  FSEL R167, R11, -INF , !P1 ;  /* 0xff8000000ba77808 */ /* 0x000fe20004800000 */
[----:B------:R-:W-:Y:S01]  /*47c0*/  LDSM.16.M88.4 R20, [R232+0x4800] ;  /* 0x00480000e814783b */ /* 0x000fe20000000200 */
[----:B------:R-:W-:Y:S01]  /*47d0*/  FSEL R199, R36, -INF , !P5 ;  /* 0xff80000024c77808 */ /* 0x000fe20006800000 */
[----:B------:R-:W-:Y:S01]  /*47e0*/  VIADD R36, R90, 0xb0 ;  /* 0x000000b05a247836 */ /* 0x000fe20000000000 */
[C---:B------:R-:W-:Y:S01]  /*47f0*/  ISETP.GE.AND P1, PT, R8.reuse, R70, PT ;  /* 0x000000460800720c */ /* 0x040fe20003f26270 */
[----:B------:R-:W-:Y:S01]  /*4800*/  HMMA.16816.F32.BF16 R12, R28, R104, RZ ;  /* 0x000000681c0c723c */ /* 0x000fe200000418ff */
[----:B------:R-:W-:-:S02]  /*4810*/  ISETP.GE.AND P5, PT, R8, R69, PT ;  /* 0x000000450800720c */ /* 0x000fc40003fa6270 */
[----:B------:R-:W2:Y:S01]  /*4820*/  LDSM.16.M88.4 R8, [R231+0x3400] ;  /* 0x00340000e708783b */ /* 0x000ea20000000200 */
[----:B------:R-:W-:Y:S02]  /*4830*/  FSEL R200, R37, -INF , !P0 ;  /* 0xff80000025c87808 */ /* 0x000fe40004000000 */
[C---:B------:R-:W-:Y:S01]  /*4840*/  HMMA.16816.F32.BF16 R104, R28.reuse, R106, RZ ;  /* 0x0000006a1c68723c */ /* 0x040fe200000418ff */
[----:B------:R-:W-:Y:S02]  /*4850*/  FSEL R156, R39, -INF , !P2 ;  /* 0xff800000279c7808 */ /* 0x000fe40005000000 */
[----:B------:R-:W-:Y:S02]  /*4860*/  ISETP.GE.AND P0, PT, R64, R69, PT ;  /* 0x000000454000720c */ /* 0x000fe40003f06270 */
[----:B------:R-:W-:Y:S01]  /*4870*/  ISETP.GE.AND P2, PT, R36, R70, PT ;  /* 0x000000462400720c */ /* 0x000fe20003f46270 */
[----:B-1----:R-:W-:Y:S01]  /*4880*/  HMMA.16816.F32.BF16 R96, R28, R16, RZ ;  /* 0x000000101c60723c */ /* 0x002fe200000418ff */
[----:B------:R-:W-:Y:S01]  /*4890*/  FSEL R201, R24, -INF , !P1 ;  /* 0xff80000018c97808 */ /* 0x000fe20004800000 */
[----:B------:R-:W-:Y:S01]  /*48a0*/  VIADD R24, R90, 0xb1 ;  /* 0x000000b15a187836 */ /* 0x000fe20000000000 */
[----:B------:R-:W-:-:S02]  /*48b0*/  FSEL R144, R27, -INF , !P0 ;  /* 0xff8000001b907808 */ /* 0x000fc40004000000 */
[----:B------:R-:W-:Y:S01]  /*48c0*/  FSEL R203, R32, -INF , !P2 ;  /* 0xff80000020cb7808 */ /* 0x000fe20005000000 */
[----:B------:R-:W-:Y:S01]  /*48d0*/  VIADD R32, R90, 0xc0 ;  /* 0x000000c05a207836 */ /* 0x000fe20000000000 */
[----:B------:R-:W-:Y:S01]  /*48e0*/  FSEL R162, R38, -INF , !P3 ;  /* 0xff80000026a27808 */ /* 0x000fe20005800000 */
[----:B------:R-:W-:Y:S01]  /*48f0*/  VIADD R16, R90, 0xb8 ;  /* 0x000000b85a107836 */ /* 0x000fe20000000000 */
[-C--:B------:R-:W-:Y:S02]  /*4900*/  ISETP.GE.AND P1, PT, R36, R69.reuse, PT ;  /* 0x000000452400720c */ /* 0x080fe40003f26270 */
[----:B------:R-:W1:Y:S01]  /*4910*/  LDSM.16.M88.4 R36, [R232+0x4c00] ;  /* 0x004c0000e824783b */ /* 0x000e620000000200 */
[----:B----4-:R-:W-:Y:S01]  /*4920*/  HMMA.16816.F32.BF16 R12, R4, R60, R12 ;  /* 0x0000003c040c723c */ /* 0x010fe2000004180c */
[C---:B------:R-:W-:Y:S02]  /*4930*/  ISETP.GE.AND P0, PT, R16.reuse, R70, PT ;  /* 0x000000461000720c */ /* 0x040fe40003f06270 */
[----:B------:R-:W-:-:S02]  /*4940*/  ISETP.GE.AND P2, PT, R16, R69, PT ;  /* 0x000000451000720c */ /* 0x000fc40003f46270 */
[-C--:B------:R-:W-:Y:S01]  /*4950*/  ISETP.GE.AND P3, PT, R64, R70.reuse, PT ;  /* 0x000000464000720c */ /* 0x080fe20003f66270 */
[----:B------:R-:W-:Y:S01]  /*4960*/  HMMA.16816.F32.BF16 R16, R28, R18, RZ ;  /* 0x000000121c10723c */ /* 0x000fe200000418ff */
[----:B------:R-:W-:Y:S01]  /*4970*/  FSEL R154, R26, -INF , !P5 ;  /* 0xff8000001a9a7808 */ /* 0x000fe20006800000 */
[----:B------:R-:W-:Y:S01]  /*4980*/  VIADD R60, R90, 0xb9 ;  /* 0x000000b95a3c7836 */ /* 0x000fe20000000000 */
[----:B------:R-:W-:Y:S02]  /*4990*/  FSEL R202, R25, -INF , !P3 ;  /* 0xff80000019ca7808 */ /* 0x000fe40005800000 */
[C---:B------:R-:W-:Y:S01]  /*49a0*/  ISETP.GE.AND P5, PT, R24.reuse, R70, PT ;  /* 0x000000461800720c */ /* 0x040fe20003fa6270 */
[----:B------:R-:W-:Y:S01]  /*49b0*/  HMMA.16816.F32.BF16 R104, R4, R62, R104 ;  /* 0x0000003e0468723c */ /* 0x000fe20000041868 */
[----:B------:R-:W-:Y:S02]  /*49c0*/  ISETP.GE.AND P3, PT, R24, R69, PT ;  /* 0x000000451800720c */ /* 0x000fe40003f66270 */
[----:B------:R-:W4:Y:S01]  /*49d0*/  LDSM.16.M88.4 R24, [R231+0x3800] ;  /* 0x00380000e718783b */ /* 0x000f220000000200 */
[----:B------:R-:W-:-:S02]  /*49e0*/  FSEL R204, R33, -INF , !P5 ;  /* 0xff80000021cc7808 */ /* 0x000fc40006800000 */
[----:B------:R-:W-:Y:S01]  /*49f0*/  FSEL R125, R35, -INF , !P3 ;  /* 0xff800000237d7808 */ /* 0x000fe20005800000 */
[C---:B--2---:R-:W-:Y:S01]  /*4a00*/  HMMA.16816.F32.BF16 R96, R4.reuse, R8, R96 ;  /* 0x000000080460723c */ /* 0x044fe20000041860 */
[-C--:B------:R-:W-:Y:S02]  /*4a10*/  ISETP.GE.AND P5, PT, R60, R69.reuse, PT ;  /* 0x000000453c00720c */ /* 0x080fe40003fa6270 */
[----:B------:R-:W-:Y:S02]  /*4a20*/  ISETP.GE.AND P3, PT, R32, R70, PT ;  /* 0x000000462000720c */ /* 0x000fe40003f66270 */
[----:B------:R-:W-:Y:S02]  /*4a30*/  FSEL R40, R40, -INF , !P0 ;  /* 0xff80000028287808 */ /* 0x000fe40004000000 */
[----:B------:R-:W-:Y:S01]  /*4a40*/  VIADD R8, R90, 0xc8 ;  /* 0x000000c85a087836 */ /* 0x000fe20000000000 */
[----:B------:R-:W-:Y:S01]  /*4a50*/  ISETP.GE.AND P0, PT, R32, R69, PT ;  /* 0x000000452000720c */ /* 0x000fe20003f06270 */
[----:B------:R-:W-:Y:S01]  /*4a60*/  VIADD R32, R90, 0xc1 ;  /* 0x000000c15a207836 */ /* 0x000fe20000000000 */
[----:B------:R-:W-:Y:S01]  /*4a70*/  FSEL R121, R42, -INF , !P2 ;  /* 0xff8000002a797808 */ /* 0x000fe20005000000 */
[----:B------:R-:W-:Y:S01]  /*4a80*/  HMMA.16816.F32.BF16 R16, R4, R10, R16 ;  /* 0x0000000a0410723c */ /* 0x000fe20000041810 */
[----:B------:R-:W-:-:S02]  /*4a90*/  FSEL R118, R43, -INF , !P5 ;  /* 0xff8000002b767808 */ /* 0x000fc40006800000 */
[----:B------:R-:W-:Y:S01]  /*4aa0*/  FSEL R42, R12, -INF , !P3 ;  /* 0xff8000000c2a7808 */ /* 0x000fe20005800000 */
[----:B------:R-:W-:Y:S01]  /*4ab0*/  VIADD R12, R90, 0xc9 ;  /* 0x000000c95a0c7836 */ /* 0x000fe20000000000 */
[----:B------:R-:W-:Y:S02]  /*4ac0*/  FSEL R127, R34, -INF , !P1 ;  /* 0xff800000227f7808 */ /* 0x000fe40004800000 */
[CC--:B------:R-:W-:Y:S02]  /*4ad0*/  ISETP.GE.AND P5, PT, R8.reuse, R70.reuse, PT ;  /* 0x000000460800720c */ /* 0x0c0fe40003fa6270 */
[----:B------:R-:W-:Y:S02]  /*4ae0*/  ISETP.GE.AND P3, PT, R8, R69, PT ;  /* 0x000000450800720c */ /* 0x000fe40003f66270 */
[-C--:B------:R-:W-:Y:S01]  /*4af0*/  ISETP.GE.AND P1, PT, R60, R70.reuse, PT ;  /* 0x000000463c00720c */ /* 0x080fe20003f26270 */
[----:B------:R-:W2:Y:S01]  /*4b00*/  LDSM.16.M88.4 R8, [R231+0x3c00] ;  /* 0x003c0000e708783b */ /* 0x000ea20000000200 */
[----:B------:R-:W-:Y:S01]  /*4b10*/  ISETP.GE.AND P2, PT, R32, R70, PT ;  /* 0x000000462000720c */ /* 0x000fe20003f46270 */
[----:B------:R-:W-:Y:S01]  /*4b20*/  VIADD R60, R90, 0xd1 ;  /* 0x000000d15a3c7836 */ /* 0x000fe20000000000 */
[----:B------:R-:W-:Y:S01]  /*4b30*/  FSEL R41, R41, -INF , !P1 ;  /* 0xff80000029297808 */ /* 0x000fe20004800000 */
[----:B------:R-:W-:-:S04]  /*4b40*/  DEPBAR.LE SB0, 0x0 ;  /* 0x000080000000791a */ /* 0x000fc80000000000 */
[----:B------:R-:W-:Y:S01]  /*4b50*/  BAR.SYNC.DEFER_BLOCKING 0x0 ;  /* 0x0000000000007b1d */ /* 0x000fe20000010000 */
[-C--:B------:R-:W-:Y:S02]  /*4b60*/  ISETP.GE.AND P1, PT, R32, R69.reuse, PT ;  /* 0x000000452000720c */ /* 0x080fe40003f26270 */
[C---:B------:R-:W-:Y:S01]  /*4b70*/  HMMA.16816.F32.BF16 R32, R28.reuse, R20, RZ ;  /* 0x000000141c20723c */ /* 0x040fe200000418ff */
[----:B------:R-:W-:Y:S02]  /*4b80*/  FSEL R115, R14, -INF , !P0 ;  /* 0xff8000000e737808 */ /* 0x000fe40004000000 */
[----:B------:R-:W-:Y:S02]  /*4b90*/  FSEL R43, R13, -INF , !P2 ;  /* 0xff8000000d2b7808 */ /* 0x000fe40005000000 */
[C---:B------:R-:W-:Y:S01]  /*4ba0*/  ISETP.GE.AND P0, PT, R12.reuse, R70, PT ;  /* 0x000000460c00720c */ /* 0x040fe20003f06270 */
[----:B------:R-:W-:Y:S01]  /*4bb0*/  HMMA.16816.F32.BF16 R20, R28, R22, RZ ;  /* 0x000000161c14723c */ /* 0x000fe200000418ff */
[----:B------:R-:W-:Y:S01]  /*4bc0*/  ISETP.GE.AND P2, PT, R12, R69, PT ;  /* 0x000000450c00720c */ /* 0x000fe20003f46270 */
[----:B------:R-:W-:Y:S01]  /*4bd0*/  VIADD R12, R90, 0xd0 ;  /* 0x000000d05a0c7836 */ /* 0x000fe20000000000 */
[----:B------:R-:W-:-:S02]  /*4be0*/  FSEL R114, R15, -INF , !P1 ;  /* 0xff8000000f727808 */ /* 0x000fc40004800000 */
[----:B------:R-:W-:Y:S02]  /*4bf0*/  FSEL R205, R104, -INF , !P5 ;  /* 0xff80000068cd7808 */ /* 0x000fe40006800000 */
[CC--:B------:R-:W-:Y:S02]  /*4c00*/  ISETP.GE.AND P1, PT, R12.reuse, R70.reuse, PT ;  /* 0x000000460c00720c */ /* 0x0c0fe40003f26270 */
[----:B------:R-:W-:Y:S02]  /*4c10*/  ISETP.GE.AND P5, PT, R12, R69, PT ;  /* 0x000000450c00720c */ /* 0x000fe40003fa6270 */
[C---:B-1----:R-:W-:Y:S01]  /*4c20*/  HMMA.16816.F32.BF16 R12, R28.reuse, R36, RZ ;  /* 0x000000241c0c723c */ /* 0x042fe200000418ff */
[----:B------:R-:W-:Y:S02]  /*4c30*/  FSEL R110, R106, -INF , !P3 ;  /* 0xff8000006a6e7808 */ /* 0x000fe40005800000 */
[----:B------:R-:W-:Y:S02]  /*4c40*/  ISETP.GE.AND P3, PT, R60, R70, PT ;  /* 0x000000463c00720c */ /* 0x000fe40003f66270 */
[----:B------:R-:W-:Y:S01]  /*4c50*/  FSEL R107, R107, -INF , !P2 ;  /* 0xff8000006b6b7808 */ /* 0x000fe20005000000 */
[----:B------:R-:W-:Y:S01]  /*4c60*/  HMMA.16816.F32.BF16 R28, R28, R38, RZ ;  /* 0x000000261c1c723c */ /* 0x000fe200000418ff */
[----:B------:R-:W-:Y:S01]  /*4c70*/  VIADD R37, R90, 0xd8 ;  /* 0x000000d85a257836 */ /* 0x000fe20000000000 */
[----:B------:R-:W-:-:S02]  /*4c80*/  FSEL R36, R105, -INF , !P0 ;  /* 0xff80000069247808 */ /* 0x000fc40004000000 */
[-C--:B------:R-:W-:Y:S01]  /*4c90*/  ISETP.GE.AND P0, PT, R60, R69.reuse, PT ;  /* 0x000000453c00720c */ /* 0x080fe20003f06270 */
[----:B------:R-:W-:Y:S01]  /*4ca0*/  VIADD R60, R90, 0xd9 ;  /* 0x000000d95a3c7836 */ /* 0x000fe20000000000 */
[C---:B----4-:R-:W-:Y:S01]  /*4cb0*/  HMMA.16816.F32.BF16 R32, R4.reuse, R24, R32 ;  /* 0x000000180420723c */ /* 0x050fe20000041820 */
[CC--:B------:R-:W-:Y:S02]  /*4cc0*/  ISETP.GE.AND P2, PT, R37.reuse, R70.reuse, PT ;  /* 0x000000462500720c */ /* 0x0c0fe40003f46270 */
[----:B------:R-:W-:Y:S02]  /*4cd0*/  FSEL R101, R98, -INF , !P5 ;  /* 0xff80000062657808 */ /* 0x000fe40006800000 */
[----:B------:R-:W-:Y:S01]  /*4ce0*/  ISETP.GE.AND P5, PT, R60, R70, PT ;  /* 0x000000463c00720c */ /* 0x000fe20003fa6270 */
[C---:B------:R-:W-:Y:S01]  /*4cf0*/  HMMA.16816.F32.BF16 R20, R4.reuse, R26, R20 ;  /* 0x0000001a0414723c */ /* 0x040fe20000041814 */
[----:B------:R-:W-:Y:S02]  /*4d00*/  FSEL R24, R96, -INF , !P1 ;  /* 0xff80000060187808 */ /* 0x000fe40004800000 */
[----:B------:R-:W-:Y:S01]  /*4d10*/  ISETP.GE.AND P1, PT, R37, R69, PT ;  /* 0x000000452500720c */ /* 0x000fe20003f26270 */
[C---:B------:R-:W-:Y:S01]  /*4d20*/  VIADD R37, R90.reuse, 0xe0 ;  /* 0x000000e05a257836 */ /* 0x040fe20000000000 */
[----:B------:R-:W-:Y:S01]  /*4d30*/  FSEL R25, R97, -INF , !P3 ;  /* 0xff80000061197808 */ /* 0x000fe20005800000 */
[----:B--2---:R-:W-:Y:S01]  /*4d40*/  HMMA.16816.F32.BF16 R12, R4, R8, R12 ;  /* 0x00000008040c723c */ /* 0x004fe2000004180c */
[----:B------:R-:W-:Y:S01]  /*4d50*/  VIADD R27, R90, 0xe1 ;  /* 0x000000e15a1b7836 */ /* 0x000fe20000000000 */
[----:B------:R-:W-:-:S02]  /*4d60*/  FSEL R97, R18, -INF , !P1 ;  /* 0xff80000012617808 */ /* 0x000fc40004800000 */
[----:B------:R-:W-:Y:S01]  /*4d70*/  FSEL R26, R16, -INF , !P2 ;  /* 0xff800000101a7808 */ /* 0x000fe20005000000 */
[C---:B------:R-:W-:Y:S01]  /*4d80*/  VIADD R16, R90.reuse, 0xe8 ;  /* 0x000000e85a107836 */ /* 0x040fe20000000000 */
[----:B------:R-:W-:Y:S01]  /*4d90*/  HMMA.16816.F32.BF16 R28, R4, R10, R28 ;  /* 0x0000000a041c723c */ /* 0x000fe2000004181c */
[----:B------:R-:W-:Y:S01]  /*4da0*/  ISETP.GE.AND P1, PT, R27, R70, PT ;  /* 0x000000461b00720c */ /* 0x000fe20003f26270 */
[----:B------:R-:W-:Y:S01]  /*4db0*/  VIADD R9, R90, 0xe9 ;  /* 0x000000e95a097836 */ /* 0x000fe20000000000 */
[-C--:B------:R-:W-:Y:S01]  /*4dc0*/  ISETP.GE.AND P3, PT, R60, R69.reuse, PT ;  /* 0x000000453c00720c */ /* 0x080fe20003f66270 */
[C---:B------:R-:W-:Y:S01]  /*4dd0*/  VIADD R8, R90.reuse, 0xf0 ;  /* 0x000000f05a087836 */ /* 0x040fe20000000000 */
[----:B------:R-:W-:Y:S02]  /*4de0*/  FSEL R18, R17, -INF , !P5 ;  /* 0xff80000011127808 */ /* 0x000fe40006800000 */
[----:B------:R-:W-:Y:S01]  /*4df0*/  FSEL R33, R33, -INF , !P1 ;  /* 0xff80000021217808 */ /* 0x000fe20004800000 */
[----:B------:R-:W-:Y:S01]  /*4e00*/  VIADD R4, R90, 0xf8 ;  /* 0x000000f85a047836 */ /* 0x000fe20000000000 */
[----:B------:R-:W-:-:S02]  /*4e10*/  ISETP.GE.AND P1, PT, R9, R69, PT ;  /* 0x000000450900720c */ /* 0x000fc40003f26270 */
[----:B------:R-:W-:Y:S02]  /*4e20*/  FSEL R94, R19, -INF , !P3 ;  /* 0xff800000135e7808 */ /* 0x000fe40005800000 */
[----:B------:R-:W-:Y:S02]  /*4e30*/  FSEL R63, R23, -INF , !P1 ;  /* 0xff800000173f7808 */ /* 0x000fe40004800000 */
[----:B------:R-:W-:Y:S02]  /*4e40*/  FSEL R99, R99, -INF , !P0 ;  /* 0xff80000063637808 */ /* 0x000fe40004000000 */
[-C--:B------:R-:W-:Y:S02]  /*4e50*/  ISETP.GE.AND P5, PT, R27, R69.reuse, PT ;  /* 0x000000451b00720c */ /* 0x080fe40003fa6270 */
[----:B------:R-:W-:Y:S02]  /*4e60*/  ISETP.GE.AND P3, PT, R16, R70, PT ;  /* 0x000000461000720c */ /* 0x000fe40003f66270 */
[----:B------:R-:W-:-:S02]  /*4e70*/  ISETP.GE.AND P1, PT, R4, R69, PT ;  /* 0x000000450400720c */ /* 0x000fc40003f26270 */
[-C--:B------:R-:W-:Y:S02]  /*4e80*/  ISETP.GE.AND P0, PT, R37, R70.reuse, PT ;  /* 0x000000462500720c */ /* 0x080fe40003f06270 */
[----:B------:R-:W-:Y:S02]  /*4e90*/  FSEL R65, R35, -INF , !P5 ;  /* 0xff80000023417808 */ /* 0x000fe40006800000 */
[----:B------:R-:W-:Y:S02]  /*4ea0*/  FSEL R20, R20, -INF , !P3 ;  /* 0xff80000014147808 */ /* 0x000fe40005800000 */
[----:B------:R-:W-:Y:S02]  /*4eb0*/  FSEL R60, R30, -INF , !P1 ;  /* 0xff8000001e3c7808 */ /* 0x000fe40004800000 */
[----:B------:R-:W-:Y:S02]  /*4ec0*/  FSEL R32, R32, -INF , !P0 ;  /* 0xff80000020207808 */ /* 0x000fe40004000000 */
[----:B------:R-:W-:-:S02]  /*4ed0*/  ISETP.GE.AND P5, PT, R8, R70, PT ;  /* 0x000000460800720c */ /* 0x000fc40003fa6270 */
[-C--:B------:R-:W-:Y:S01]  /*4ee0*/  ISETP.GE.AND P3, PT, R8, R69.reuse, PT ;  /* 0x000000450800720c */ /* 0x080fe20003f66270 */
[----:B------:R-:W-:Y:S01]  /*4ef0*/  VIADD R8, R90, 0xf1 ;  /* 0x000000f15a087836 */ /* 0x000fe20000000000 */
[----:B------:R-:W-:Y:S02]  /*4f00*/  ISETP.GT.AND P1, PT, R237, R236, PT ;  /* 0x000000eced00720c */ /* 0x000fe40003f24270 */
[-C--:B------:R-:W-:Y:S02]  /*4f10*/  ISETP.GE.AND P2, PT, R37, R69.reuse, PT ;  /* 0x000000452500720c */ /* 0x080fe40003f46270 */
[----:B------:R-:W-:Y:S02]  /*4f20*/  ISETP.GE.AND P0, PT, R16, R69, PT ;  /* 0x000000451000720c */ /* 0x000fe40003f06270 */
[----:B------:R-:W-:Y:S02]  /*4f30*/  FSEL R5, R59, -INF , !P4 ;  /* 0xff8000003b057808 */ /* 0x000fe40006000000 */
[----:B------:R-:W-:-:S02]  /*4f40*/  FSEL R66, R34, -INF , !P2 ;  /* 0xff80000022427808 */ /* 0x000fc40005000000 */
[----:B------:R-:W-:Y:S02]  /*4f50*/  FSEL R64, R22, -INF , !P0 ;  /* 0xff80000016407808 */ /* 0x000fe40004000000 */
[-C--:B------:R-:W-:Y:S01]  /*4f60*/  ISETP.GE.AND P4, PT, R4, R70.reuse, PT ;  /* 0x000000460400720c */ /* 0x080fe20003f86270 */
[----:B------:R-:W-:Y:S01]  /*4f70*/  VIADD R4, R90, 0xf9 ;  /* 0x000000f95a047836 */ /* 0x000fe20000000000 */
[-C--:B------:R-:W-:Y:S02]  /*4f80*/  ISETP.GE.AND P2, PT, R9, R70.reuse, PT ;  /* 0x000000460900720c */ /* 0x080fe40003f46270 */
[----:B------:R-:W-:Y:S02]  /*4f90*/  ISETP.GE.AND P0, PT, R8, R70, PT ;  /* 0x000000460800720c */ /* 0x000fe40003f06270 */
[----:B------:R-:W-:Y:S02]  /*4fa0*/  FSEL R21, R21, -INF , !P2 ;  /* 0xff80000015157808 */ /* 0x000fe40005000000 */
[----:B------:R-:W-:-:S02]  /*4fb0*/  FSEL R135, R12, -INF , !P5 ;  /* 0xff8000000c877808 */ /* 0x000fc40006800000 */
[----:B------:R-:W-:Y:S02]  /*4fc0*/  FSEL R62, R14, -INF , !P3 ;  /* 0xff8000000e3e7808 */ /* 0x000fe40005800000 */
[----:B------:R-:W-:Y:S02]  /*4fd0*/  FSEL R129, R13, -INF , !P0 ;  /* 0xff8000000d817808 */ /* 0x000fe40004000000 */
[-C--:B------:R-:W-:Y:S02]  /*4fe0*/  ISETP.GE.AND P2, PT, R8, R69.reuse, PT ;  /* 0x000000450800720c */ /* 0x080fe40003f46270 */
[-C--:B------:R-:W-:Y:S02]  /*4ff0*/  ISETP.GE.AND P5, PT, R90, R70.reuse, PT ;  /* 0x000000465a00720c */ /* 0x080fe40003fa6270 */
[C---:B------:R-:W-:Y:S02]  /*5000*/  ISETP.GE.AND P3, PT, R4.reuse, R70, PT ;  /* 0x000000460400720c */ /* 0x040fe40003f66270 */
[----:B------:R-:W-:Y:S01]  /*5010*/  ISETP.GE.AND P0, PT, R4, R69, PT ;  /* 0x000000450400720c */ /* 0x000fe20003f06270 */
[----:B------:R-:W-:Y:S01]  /*5020*/  IMAD.IADD R4, R88, 0x1, R89 ;  /* 0x0000000158047824 */ /* 0x000fe200078e0259 */
[----:B------:R-:W-:-:S02]  /*5030*/  FSEL R56, R56, -INF , !P5 ;  /* 0xff80000038387808 */ /* 0x000fc40006800000 */
[----:B------:R-:W-:Y:S02]  /*5040*/  FSEL R61, R15, -INF , !P2 ;  /* 0xff8000000f3d7808 */ /* 0x000fe40005000000 */
[----:B------:R-:W-:Y:S02]  /*5050*/  FSEL R104, R28, -INF , !P4 ;  /* 0xff8000001c687808 */ /* 0x000fe40006000000 */
[----:B------:R-:W-:Y:S02]  /*5060*/  FSEL R67, R29, -INF , !P3 ;  /* 0xff8000001d437808 */ /* 0x000fe40005800000 */
[----:B------:R-:W-:Y:S01]  /*5070*/  FSEL R59, R31, -INF , !P0 ;  /* 0xff8000001f3b7808 */ /* 0x000fe20004000000 */
[----:B------:R-:W-:Y:S06]  /*5080*/  @!P1 BRA `(.L_x_1165) ;  /* 0x0000000800bc9947 */ /* 0x000fec0003800000 */
        /* <DEDUP_REMOVED lines=23> */
[C---:B------:R-:W-:Y:S01]  /*5200*/  IMAD R8, R6.reuse, R8, R9 ;  /* 0x0000000806087224 */ /* 0x040fe200078e0209 */
[----:B------:R-:W-:Y:S02]  /*5210*/  LOP3.LUT R9, RZ, R7, RZ, 0x33, !PT ;  /* 0x00000007ff097212 */ /* 0x000fe400078e33ff */
        /* <DEDUP_REMOVED lines=9> */
[----:B------:R-:W-:-:S07]  /*52b0*/  ISETP.NE.AND P2, PT, R7, RZ, PT ;  /* 0x000000ff0700720c */ /* 0x000fce0003f45270 */
        /* <DEDUP_REMOVED lines=19> */
[----:B------:R-:W-:-:S05]  /*53f0*/  SHF.R.S32.HI R8, RZ, 0x1f, R6 ;  /* 0x0000001fff087819 */ /* 0x000fca0000011406 */
[----:B------:R-:W-:-:S04]  /*5400*/  IMAD R8, R8, UR6, RZ ;  /* 0x0000000608087c24 */ /* 0x000fc8000f8e02ff */
[C---:B------:R-:W-:Y:S02]  /*5410*/  IMAD R8, R6.reuse, UR7, R8 ;  /* 0x0000000706087c24 */ /* 0x040fe4000f8e0208 */
[----:B------:R-:W-:-:S04]  /*5420*/  IMAD.WIDE.U32 R6, R6, UR6, R10 ;  /* 0x0000000606067c25 */ /* 0x000fc8000f8e000a */
[----:B------:R-:W-:Y:S01]  /*5430*/  IMAD.MOV.U32 R19, RZ, RZ, R6 ;  /* 0x000000ffff137224 */ /* 0x000fe200078e0006 */
[----:B------:R-:W-:Y:S01]  /*5440*/  IADD3 R2, R7, R8, RZ ;  /* 0x0000000807027210 */ /* 0x000fe20007ffe0ff */
[----:B------:R-:W-:Y:S06]  /*5450*/  BRA `(.L_x_1167) ;  /* 0x0000000000087947 */ /* 0x000fec0003800000 */
.L_x_1166:
[----:B------:R-:W-:-:S04]  /*5460*/  LEA R19, -R52, RZ, 0x8 ;  /* 0x000000ff34137211 */ /* 0x000fc800078e41ff */
[----:B------:R-:W-:-:S07]  /*5470*/  SHF.R.S32.HI R2, RZ, 0x1f, R19 ;  /* 0x0000001fff027819 */ /* 0x000fce0000011413 */
.L_x_1167:
[----:B------:R-:W-:Y:S01]  /*5480*/  ULDC UR5, c[0x0][0x2d0] ;  /* 0x0000b40000057ab9 */ /* 0x000fe20000000800 */
[----:B------:R-:W-:Y:S01]  /*5490*/  BSSY B0, `(.L_x_1168) ;  /* 0x000006b000007945 */ /* 0x000fe20003800000 */
[----:B------:R-:W-:-:S13]  /*54a0*/  ISETP.GE.AND P0, PT, R239, UR5, PT ;  /* 0x00000005ef007c0c */ /* 0x000fda000bf06270 */
[----:B------:R-:W-:Y:S01]  /*54b0*/  @!P0 IMAD.MOV.U32 R8, RZ, RZ, R55 ;  /* 0x000000ffff088224 */ /* 0x000fe200078e0037 */
[----:B------:R-:W1:Y:S01]  /*54c0*/  @!P0 LDC.64 R6, c[0x0][0x218] ;  /* 0x00008600ff068b82 */ /* 0x000e620000000a00 */
[----:B------:R-:W-:Y:S01]  /*54d0*/  @!P0 IMAD.MOV.U32 R9, RZ, RZ, R54 ;  /* 0x000000ffff098224 */ /* 0x000fe200078e0036 */
[----:B------:R2:W-:Y:S01]  /*54e0*/  @P0 STS [R238+0x1000], RZ ;  /* 0x001000ffee000388 */ /* 0x0005e20000000800 */
[----:B------:R-:W-:Y:S02]  /*54f0*/  @!P0 IMAD R22, R53, 0x60, RZ ;  /* 0x0000006035168824 */ /* 0x000fe400078e02ff */
[----:B------:R-:W-:Y:S01]  /*5500*/  @!P0 IMAD.WIDE.U32 R8, R52, 0x60, R8 ;  /* 0x0000006034088825 */ /* 0x000fe200078e0008 */
[----:B------:R2:W-:Y:S02]  /*5510*/  @P0 STS [R238+0x1004], RZ ;  /* 0x001004ffee000388 */ /* 0x0005e40000000800 */
[----:B------:R-:W4:Y:S01]  /*5520*/  @!P0 LDC.64 R16, c[0x0][0x218] ;  /* 0x00008600ff108b82 */ /* 0x000f220000000a00 */
[--C-:B------:R-:W-:Y:S01]  /*5530*/  @!P0 IMAD.MOV.U32 R10, RZ, RZ, R55.reuse ;  /* 0x000000ffff0a8224 */ /* 0x100fe200078e0037 */
[----:B------:R-:W-:Y:S01]  /*5540*/  @!P0 IADD3 R23, P2, R19, R8, RZ ;  /* 0x0000000813178210 */ /* 0x000fe20007f5e0ff */
[----:B------:R-:W-:Y:S01]  /*5550*/  @!P0 IMAD.MOV.U32 R11, RZ, RZ, R54 ;  /* 0x000000ffff0b8224 */ /* 0x000fe200078e0036 */
[----:B------:R2:W-:Y:S01]  /*5560*/  @P0 STS.64 [R238+0x1008], RZ ;  /* 0x001008ffee000388 */ /* 0x0005e20000000a00 */
[----:B------:R-:W-:Y:S01]  /*5570*/  @!P0 IMAD.MOV.U32 R8, RZ, RZ, R55 ;  /* 0x000000ffff088224 */ /* 0x000fe200078e0037 */
[----:B------:R-:W-:Y:S01]  /*5580*/  @!P0 IADD3.X R22, R2, R9, R22, P2, !PT ;  /* 0x0000000902168210 */ /* 0x000fe200017fe416 */
[----:B------:R-:W-:Y:S01]  /*5590*/  @!P0 IMAD.MOV.U32 R9, RZ, RZ, R54 ;  /* 0x000000ffff098224 */ /* 0x000fe200078e0036 */
[----:B------:R-:W5:Y:S01]  /*55a0*/  @!P0 LDC.64 R14, c[0x0][0x218] ;  /* 0x00008600ff0e8b82 */ /* 0x000f620000000a00 */
[----:B------:R-:W-:-:S04]  /*55b0*/  @!P0 IMAD.WIDE.U32 R12, R52, 0xa0, R10 ;  /* 0x000000a0340c8825 */ /* 0x000fc800078e000a */
[----:B------:R-:W-:Y:S01]  /*55c0*/  @!P0 IMAD.WIDE.U32 R10, R52, 0xc0, R8 ;  /* 0x000000c0340a8825 */ /* 0x000fe200078e0008 */
[C---:B------:R-:W-:Y:S02]  /*55d0*/  @!P0 IADD3 R9, P4, R19.reuse, R55, RZ ;  /* 0x0000003713098210 */ /* 0x040fe40007f9e0ff */
[----:B------:R-:W-:Y:S01]  /*55e0*/  @!P0 IADD3 R28, P3, R19, R12, RZ ;  /* 0x0000000c131c8210 */ /* 0x000fe20007f7e0ff */
[----:B------:R-:W-:Y:S01]  /*55f0*/  @!P0 IMAD R27, R53, 0xa0, RZ ;  /* 0x000000a0351b8824 */ /* 0x000fe200078e02ff */
[----:B------:R-:W-:Y:S01]  /*5600*/  @!P0 IADD3 R29, P2, R19, R10, RZ ;  /* 0x0000000a131d8210 */ /* 0x000fe20007f5e0ff */
[----:B------:R-:W-:Y:S02]  /*5610*/  @!P0 IMAD R30, R53, 0xc0, RZ ;  /* 0x000000c0351e8824 */ /* 0x000fe400078e02ff */
[C---:B------:R-:W-:Y:S01]  /*5620*/  @!P0 IMAD.X R8, R2.reuse, 0x1, R54, P4 ;  /* 0x0000000102088824 */ /* 0x040fe200020e0636 */
[C---:B------:R-:W-:Y:S02]  /*5630*/  @!P0 IADD3.X R27, R2.reuse, R13, R27, P3, !PT ;  /* 0x0000000d021b8210 */ /* 0x040fe40001ffe41b */
[----:B-1----:R-:W-:Y:S01]  /*5640*/  @!P0 LEA R38, P3, R9, R6, 0x1 ;  /* 0x0000000609268211 */ /* 0x002fe200078608ff */
[----:B------:R-:W1:Y:S01]  /*5650*/  @!P0 LDC.64 R12, c[0x0][0x218] ;  /* 0x00008600ff0c8b82 */ /* 0x000e620000000a00 */
[----:B------:R-:W-:-:S02]  /*5660*/  @!P0 IADD3.X R30, R2, R11, R30, P2, !PT ;  /* 0x0000000b021e8210 */ /* 0x000fc400017fe41e */
[----:B------:R-:W-:Y:S02]  /*5670*/  @!P0 LEA.HI.X R39, R9, R7, R8, 0x1, P3 ;  /* 0x0000000709278211 */ /* 0x000fe400018f0c08 */
[----:B------:R-:W-:-:S03]  /*5680*/  @!P0 LEA R35, P3, R52, R55, 0x5 ;  /* 0x0000003734238211 */ /* 0x000fc600078628ff */
[----:B------:R-:W3:Y:S01]  /*5690*/  @!P0 LDC.64 R10, c[0x0][0x218] ;  /* 0x00008600ff0a8b82 */ /* 0x000ee20000000a00 */
[----:B------:R-:W-:Y:S01]  /*56a0*/  @!P0 IADD3 R35, P2, R19, R35, RZ ;  /* 0x0000002313238210 */ /* 0x000fe20007f5e0ff */
[----:B------:R-:W-:Y:S01]  /*56b0*/  @!PT LDS RZ, [RZ] ;  /* 0x00000000fffff984 */ /* 0x000fe20000000800 */
[----:B------:R-:W-:Y:S01]  /*56c0*/  @!PT LDS RZ, [RZ] ;  /* 0x00000000fffff984 */ /* 0x000fe20000000800 */
[----:B------:R-:W-:Y:S01]  /*56d0*/  @!PT LDS RZ, [RZ] ;  /* 0x00000000fffff984 */ /* 0x000fe20000000800 */
[----:B------:R4:W-:Y:S01]  /*56e0*/  @!P0 LDGSTS.E.BYPASS.LTC128B.128 [R238+0x1000], desc[UR10][R38.64] ;  /* 0x0100000026ee8fae */ /* 0x0009e2000b901d4a */
[CCC-:B------:R-:W-:Y:S02]  /*56f0*/  @!P0 LEA.HI.X R34, R52.reuse, R54.reuse, R53.reuse, 0x5, P3 ;  /* 0x0000003634228211 */ /* 0x1c0fe400018f2c35 */
[----:B------:R-:W-:Y:S01]  /*5700*/  @!P0 LEA R31, P3, R52, R55, 0x6 ;  /* 0x00000037341f8211 */ /* 0x000fe200078630ff */
[----:B------:R2:W-:Y:S02]  /*5710*/  @P0 STS.128 [R238+0x1800], RZ ;  /* 0x001800ffee000388 */ /* 0x0005e40000000c00 */
[----:B------:R-:W2:Y:S01]  /*5720*/  @!P0 LDC.64 R8, c[0x0][0x218] ;  /* 0x00008600ff088b82 */ /* 0x000ea20000000a00 */
[----:B------:R-:W-:Y:S01]  /*5730*/  @!P0 IMAD.X R34, R2, 0x1, R34, P2 ;  /* 0x0000000102228824 */ /* 0x000fe200010e0622 */
[----:B------:R-:W-:-:S02]  /*5740*/  @!P0 LEA.HI.X R37, R52, R54, R53, 0x6, P3 ;  /* 0x0000003634258211 */ /* 0x000fc400018f3435 */
[----:B------:R-:W-:-:S04]  /*5750*/  @!P0 IADD3 R31, P3, R19, R31, RZ ;  /* 0x0000001f131f8210 */ /* 0x000fc80007f7e0ff */
[----:B------:R-:W3:Y:S01]  /*5760*/  @!P0 LDC.64 R6, c[0x0][0x218] ;  /* 0x00008600ff068b82 */ /* 0x000ee20000000a00 */
[----:B------:R-:W-:Y:S01]  /*5770*/  @!P0 IMAD.X R37, R2, 0x1, R37, P3 ;  /* 0x0000000102258824 */ /* 0x000fe200018e0625 */
[----:B-----5:R-:W-:-:S04]  /*5780*/  @!P0 LEA R14, P3, R31, R14, 0x1 ;  /* 0x0000000e1f0e8211 */ /* 0x020fc800078608ff */
[----:B------:R-:W-:Y:S02]  /*5790*/  @!P0 LEA.HI.X R15, R31, R15, R37, 0x1, P3 ;  /* 0x0000000f1f0f8211 */ /* 0x000fe400018f0c25 */
[C---:B----4-:R-:W-:Y:S02]  /*57a0*/  @!P0 LEA R38, P4, R35.reuse, R16, 0x1 ;  /* 0x0000001023268211 */ /* 0x050fe400078808ff */
[C---:B------:R-:W-:Y:S02]  /*57b0*/  @!P0 LEA R16, P2, R52.reuse, R55, 0x7 ;  /* 0x0000003734108211 */ /* 0x040fe400078438ff */
[----:B------:R-:W-:Y:S02]  /*57c0*/  @!P0 LEA.HI.X R39, R35, R17, R34, 0x1, P4 ;  /* 0x0000001123278211 */ /* 0x000fe400020f0c22 */
[----:B------:R-:W-:Y:S02]  /*57d0*/  @!P0 IADD3 R17, P4, R19, R16, RZ ;  /* 0x0000001013118210 */ /* 0x000fe40007f9e0ff */
[----:B------:R-:W-:Y:S01]  /*57e0*/  @!P0 LEA.HI.X R16, R52, R54, R53, 0x7, P2 ;  /* 0x0000003634108211 */ /* 0x000fe200010f3c35 */
[----:B------:R-:W-:Y:S01]  /*57f0*/  @!PT LDS RZ, [RZ] ;  /* 0x00000000fffff984 */ /* 0x000fe20000000800 */
[----:B------:R-:W-:Y:S01]  /*5800*/  @!PT LDS RZ, [RZ] ;  /* 0x00000000fffff984 */ /* 0x000fe20000000800 */
[----:B------:R-:W-:Y:S01]  /*5810*/  @!PT LDS RZ, [RZ] ;  /* 0x00000000fffff984 */ /* 0x000fe20000000800 */
[----:B------:R4:W-:Y:S01]  /*5820*/  @!P0 LDGSTS.E.BYPASS.LTC128B.128 [R238+0x1800], desc[UR10][R38.64] ;  /* 0x0180000026ee8fae */ /* 0x0009e2000b901d4a */
[----:B-1----:R-:W-:-:S02]  /*5830*/  @!P0 LEA R12, P2, R23, R12, 0x1 ;  /* 0x0000000c170c8211 */ /* 0x002fc400078408ff */
[----:B--2---:R-:W-:Y:S01]  /*5840*/  @!P0 LEA R8, P3, R28, R8, 0x1 ;  /* 0x000000081c088211 */ /* 0x004fe200078608ff */
[----:B------:R-:W-:Y:S01]  /*5850*/  @!P0 IMAD.X R16, R2, 0x1, R16, P4 ;  /* 0x0000000102108824 */ /* 0x000fe200020e0610 */
[----:B---3--:R-:W-:Y:S01]  /*5860*/  @!P0 LEA R10, P4, R17, R10, 0x1 ;  /* 0x0000000a110a8211 */ /* 0x008fe200078808ff */
[----:B------:R4:W-:Y:S01]  /*5870*/  @P0 STS.128 [R238+0x2000], RZ ;  /* 0x002000ffee000388 */ /* 0x0009e20000000c00 */
[----:B------:R-:W-:Y:S02]  /*5880*/  @!P0 LEA.HI.X R13, R23, R13, R22, 0x1, P2 ;  /* 0x0000000d170d8211 */ /* 0x000fe400010f0c16 */
[----:B------:R-:W-:Y:S01]  /*5890*/  @!P0 LEA R6, P2, R29, R6, 0x1 ;  /* 0x000000061d068211 */ /* 0x000fe200078408ff */
[----:B------:R-:W-:Y:S01]  /*58a0*/  @!PT LDS RZ, [RZ] ;  /* 0x00000000fffff984 */ /* 0x000fe20000000800 */
[----:B------:R-:W-:Y:S01]  /*58b0*/  @!PT LDS RZ, [RZ] ;  /* 0x00000000fffff984 */ /* 0x000fe20000000800 */
[----:B------:R-:W-:Y:S01]  /*58c0*/  @!PT LDS RZ, [RZ] ;  /* 0x00000000fffff984 */ /* 0x000fe20000000800 */
[----:B------:R4:W-:Y:S01]  /*58d0*/  @!P0 LDGSTS.E.BYPASS.LTC128B.128 [R238+0x2000], desc[UR10][R14.64] ;  /* 0x020000000eee8fae */ /* 0x0009e2000b901d4a */
[----:B------:R-:W-:Y:S02]  /*58e0*/  @!P0 LEA.HI.X R11, R17, R11, R16, 0x1, P4 ;  /* 0x0000000b110b8211 */ /* 0x000fe400020f0c10 */
        /* <DEDUP_REMOVED lines=24> */
[----:B----4-:R-:W-:Y:S01]  /*5a70*/  IMAD.MOV.U32 R6, RZ, RZ, R55 ;  /* 0x000000ffff067224 */ /* 0x010fe200078e0037 */
[----:B------:R-:W-:Y:S01]  /*5a80*/  ULDC.64 UR6, c[0x0][0x218] ;  /* 0x0000860000067ab9 */ /* 0x000fe20000000a00 */
[----:B------:R-:W-:Y:S02]  /*5a90*/  IMAD.MOV.U32 R7, RZ, RZ, R54 ;  /* 0x000000ffff077224 */ /* 0x000fe400078e0036 */
[----:B------:R-:W-:-:S04]  /*5aa0*/  IMAD.WIDE.U32 R8, R52, 0xe0, R6 ;  /* 0x000000e034087825 */ /* 0x000fc800078e0006 */
[----:B------:R-:W-:Y:S01]  /*5ab0*/  IMAD R6, R53, 0xe0, RZ ;  /* 0x000000e035067824 */ /* 0x000fe200078e02ff */
        /* <DEDUP_REMOVED lines=8> */
.L_x_1169:
[----:B------:R-:W-:Y:S05]  /*5b40*/  BSYNC B0 ;  /* 0x0000000000007941 */ /* 0x000fea0003800000 */
.L_x_1168:
[----:B------:R-:W0:Y:S01]  /*5b50*/  LDGDEPBAR ;  /* 0x00000000000079af */ /* 0x000e220000000000 */
[----:B------:R-:W-:-:S04]  /*5b60*/  IADD3 R55, P0, R19, R55, RZ ;  /* 0x0000003713377210 */ /* 0x000fc80007f1e0ff */
[----:B------:R-:W-:-:S09]  /*5b70*/  IADD3.X R54, R2, R54, RZ, P0, !PT ;  /* 0x0000003602367210 */ /* 0x000fd200007fe4ff */
.L_x_1165:
[----:B------:R-:W-:Y:S01]  /*5b80*/  FMNMX.FTZ R2, R56, R85, !PT ;  /* 0x0000005538027209 */ /* 0x000fe20007810000 */
[----:B------:R-:W-:Y:S01]  /*5b90*/  ULDC UR5, c[0x0][0x2ec] ;  /* 0x0000bb0000057ab9 */ /* 0x000fe20000000800 */
[----:B------:R-:W-:Y:S02]  /*5ba0*/  LEA R230, R4, UR4, 0x1 ;  /* 0x0000000404e67c11 */ /* 0x000fe4000f8e08ff */
[----:B------:R-:W-:Y:S02]  /*5bb0*/  FMNMX.FTZ R2, R84, R2, !PT ;  /* 0x0000000254027209 */ /* 0x000fe40007810000 */
[----:B------:R-:W-:Y:S01]  /*5bc0*/  LEA R229, R3, R230, 0x1 ;  /* 0x000000e603e57211 */ /* 0x000fe200078e08ff */
[----:B----4-:R-:W-:Y:S01]  /*5bd0*/  LDSM.16.MT88.4 R12, [R230+0x5000] ;  /* 0x00500000e60c783b */ /* 0x010fe20000004200 */
        /* <DEDUP_REMOVED lines=64> */
[----:B--2---:R-:W-:Y:S02]  /*5fe0*/  FMNMX.FTZ R2, R6, R2, !PT ;  /* 0x0000000206027209 */ /* 0x004fe40007810000 */
[----:B------:R-:W-:Y:S02]  /*5ff0*/  FMNMX.FTZ R6, R169, R5, !PT ;  /* 0x00000005a9067209 */ /* 0x000fe40007810000 */
[C---:B------:R-:W-:Y:S01]  /*6000*/  FSETP.NEU.FTZ.AND P0, PT, R2.reuse, -INF , PT ;  /* 0xff8000000200780b */ /* 0x040fe20003f1d000 */
[----:B------:R-:W-:Y:S01]  /*6010*/  FMUL.FTZ R92, R2, UR5 ;  /* 0x00000005025c7c20 */ /* 0x000fe20008410000 */
[----:B------:R-:W-:-:S04]  /*6020*/  FMNMX.FTZ R6, R164, R6, !PT ;  /* 0x00000006a4067209 */ /* 0x000fc80007810000 */
[----:B------:R-:W-:Y:S02]  /*6030*/  FMNMX.FTZ R6, R163, R6, !PT ;  /* 0x00000006a3067209 */ /* 0x000fe40007810000 */
[----:B------:R-:W-:Y:S02]  /*6040*/  FSEL R92, R92, RZ, P0 ;  /* 0x000000ff5c5c7208 */ /* 0x000fe40000000000 */
[----:B------:R-:W-:-:S03]  /*6050*/  FMNMX.FTZ R6, R160, R6, !PT ;  /* 0x00000006a0067209 */ /* 0x000fc60007810000 */
        /* <DEDUP_REMOVED lines=20> */
[----:B------:R-:W-:Y:S01]  /*61a0*/  MUFU.EX2 R173, R173 ;  /* 0x000000ad00ad7308 */ /* 0x000fe20000000800 */
[----:B------:R-:W-:Y:S01]  /*61b0*/  FMNMX.FTZ R0, R133, R0, !PT ;  /* 0x0000000085007209 */ /* 0x000fe20007810000 */
[----:B------:R-:W-:Y:S01]  /*61c0*/  LDSM.16.MT88.4 R24, [R229+0x5000] ;  /* 0x00500000e518783b */ /* 0x000fe20000004200 */
[--C-:B------:R-:W-:Y:S01]  /*61d0*/  FFMA.FTZ R122, R51, UR5, -R92.reuse ;  /* 0x00000005337a7c23 */ /* 0x100fe2000801085c */
[--C-:B------:R-:W-:Y:S01]  /*61e0*/  FFMA.FTZ R120, R50, UR5, -R92.reuse ;  /* 0x0000000532787c23 */ /* 0x100fe2000801085c */
[----:B------:R-:W-:Y:S01]  /*61f0*/  FMNMX.FTZ R0, R189, R0, !PT ;  /* 0x00000000bd007209 */ /* 0x000fe20007810000 */
[--C-:B------:R-:W-:Y:S01]  /*6200*/  FFMA.FTZ R51, R20, UR5, -R92.reuse ;  /* 0x0000000514337c23 */ /* 0x100fe2000801085c */
[--C-:B------:R-:W-:Y:S01]  /*6210*/  FFMA.FTZ R50, R21, UR5, -R92.reuse ;  /* 0x0000000515327c23 */ /* 0x100fe2000801085c */
[----:B------:R-:W2:Y:S01]  /*6220*/  MUFU.EX2 R172, R172 ;  /* 0x000000ac00ac7308 */ /* 0x000ea20000000800 */
[----:B------:R-:W-:Y:S01]  /*6230*/  FMNMX.FTZ R0, R130, R0, !PT ;  /* 0x0000000082007209 */ /* 0x000fe20007810000 */
[----:B------:R-:W-:Y:S01]  /*6240*/  LDSM.16.MT88.4 R20, [R230+0x5400] ;  /* 0x00540000e614783b */ /* 0x000fe20000004200 */
[--C-:B------:R-:W-:Y:S01]  /*6250*/  FFMA.FTZ R159, R82, UR5, -R92.reuse ;  /* 0x00000005529f7c23 */ /* 0x100fe2000801085c */
[--C-:B------:R-:W-:Y:S01]  /*6260*/  FFMA.FTZ R158, R81, UR5, -R92.reuse ;  /* 0x00000005519e7c23 */ /* 0x100fe2000801085c */
[----:B------:R-:W-:Y:S01]  /*6270*/  FMNMX.FTZ R0, R132, R0, !PT ;  /* 0x0000000084007209 */ /* 0x000fe20007810000 */
[--C-:B------:R-:W-:Y:S01]  /*6280*/  FFMA.FTZ R145, R80, UR5, -R92.reuse ;  /* 0x0000000550917c23 */ /* 0x100fe2000801085c */
[--C-:B------:R-:W-:Y:S01]  /*6290*/  FFMA.FTZ R142, R79, UR5, -R92.reuse ;  /* 0x000000054f8e7c23 */ /* 0x100fe2000801085c */
[----:B------:R-:W-:Y:S01]  /*62a0*/  MUFU.EX2 R171, R171 ;  /* 0x000000ab00ab7308 */ /* 0x000fe20000000800 */
[----:B------:R-:W-:Y:S01]  /*62b0*/  FMNMX.FTZ R0, R134, R0, !PT ;  /* 0x0000000086007209 */ /* 0x000fe20007810000 */
[--C-:B------:R-:W-:Y:S01]  /*62c0*/  FFMA.FTZ R124, R58, UR5, -R92.reuse ;  /* 0x000000053a7c7c23 */ /* 0x100fe2000801085c */
[--C-:B------:R-:W-:Y:S01]  /*62d0*/  FFMA.FTZ R141, R78, UR5, -R92.reuse ;  /* 0x000000054e8d7c23 */ /* 0x100fe2000801085c */
[--C-:B------:R-:W-:Y:S01]  /*62e0*/  FFMA.FTZ R136, R77, UR5, -R92.reuse ;  /* 0x000000054d887c23 */ /* 0x100fe2000801085c */
[----:B------:R-:W-:Y:S01]  /*62f0*/  FMNMX.FTZ R0, R137, R0, !PT ;  /* 0x0000000089007209 */ /* 0x000fe20007810000 */
[--C-:B------:R-:W-:Y:S01]  /*6300*/  FFMA.FTZ R131, R76, UR5, -R92.reuse ;  /* 0x000000054c837c23 */ /* 0x100fe2000801085c */
[--C-:B------:R-:W-:Y:S01]  /*6310*/  FFMA.FTZ R58, R18, UR5, -R92.reuse ;  /* 0x00000005123a7c23 */ /* 0x100fe2000801085c */
[----:B------:R-:W4:Y:S01]  /*6320*/  MUFU.EX2 R165, R165 ;  /* 0x000000a500a57308 */ /* 0x000f220000000800 */
[----:B------:R-:W-:Y:S01]  /*6330*/  FMNMX.FTZ R0, R140, R0, !PT ;  /* 0x000000008c007209 */ /* 0x000fe20007810000 */
[--C-:B------:R-:W-:Y:S01]  /*6340*/  FFMA.FTZ R79, R40, UR5, -R92.reuse ;  /* 0x00000005284f7c23 */ /* 0x100fe2000801085c */
[----:B--2---:R-:W-:Y:S01]  /*6350*/  F2FP.BF16.F32.PACK_AB R28, R172, R173 ;  /* 0x000000adac1c723e */ /* 0x004fe200000010ff */
        /* <DEDUP_REMOVED lines=14> */
[--C-:B------:R-:W-:Y:S01]  /*6440*/  FFMA.FTZ R74, R36, UR5, -R92.reuse ;  /* 0x00000005244a7c23 */ /* 0x100fe2000801085c */
[----:B----4-:R-:W-:Y:S01]  /*6450*/  F2FP.BF16.F32.PACK_AB R30, R165, R171 ;  /* 0x000000aba51e723e */ /* 0x010fe200000010ff */
[----:B------:R-:W-:Y:S01]  /*6460*/  LDSM.16.MT88.4 R36, [R229+0x5800] ;  /* 0x00580000e524783b */ /* 0x000fe20000004200 */
        /* <DEDUP_REMOVED lines=21> */
[----:B------:R-:W-:Y:S01]  /*65c0*/  FFMA.FTZ R90, R194, UR5, -R92 ;  /* 0x00000005c25a7c23 */ /* 0x000fe2000801085c */
[----:B------:R-:W-:Y:S01]  /*65d0*/  FADD.FTZ R172, R173, R172 ;  /* 0x000000acadac7221 */ /* 0x000fe20000010000 */
[--C-:B------:R-:W-:Y:S01]  /*65e0*/  FFMA.FTZ R89, R195, UR5, -R92.reuse ;  /* 0x00000005c3597c23 */ /* 0x100fe2000801085c */
[----:B------:R-:W-:Y:S01]  /*65f0*/  FMNMX.FTZ R0, R188, R0, !PT ;  /* 0x00000000bc007209 */ /* 0x000fe20007810000 */
[----:B------:R-:W-:Y:S01]  /*6600*/  FFMA.FTZ R88, R196, UR5, -R92 ;  /* 0x00000005c4587c23 */ /* 0x000fe2000801085c */
[----:B------:R-:W-:Y:S01]  /*6610*/  FADD.FTZ R171, R171, R172 ;  /* 0x000000acabab7221 */ /* 0x000fe20000010000 */
[----:B------:R-:W-:Y:S01]  /*6620*/  MUFU.EX2 R136, R136 ;  /* 0x0000008800887308 */ /* 0x000fe20000000800 */
[----:B------:R-:W-:Y:S01]  /*6630*/  FMNMX.FTZ R0, R187, R0, !PT ;  /* 0x00000000bb007209 */ /* 0x000fe20007810000 */
[--C-:B------:R-:W-:Y:S01]  /*6640*/  FFMA.FTZ R87, R197, UR5, -R92.reuse ;  /* 0x00000005c5577c23 */ /* 0x100fe2000801085c */
[----:B----4-:R-:W-:Y:S01]  /*6650*/  F2FP.BF16.F32.PACK_AB R34, R142, R145 ;  /* 0x000000918e22723e */ /* 0x010fe200000010ff */
[----:B------:R-:W-:Y:S01]  /*6660*/  FADD.FTZ R171, R165, R171 ;  /* 0x000000aba5ab7221 */ /* 0x000fe20000010000 */
[----:B------:R-:W-:Y:S01]  /*6670*/  FMNMX.FTZ R0, R186, R0, !PT ;  /* 0x00000000ba007209 */ /* 0x000fe20007810000 */
[--C-:B------:R-:W-:Y:S01]  /*6680*/  FFMA.FTZ R86, R198, UR5, -R92.reuse ;  /* 0x00000005c6567c23 */ /* 0x100fe2000801085c */
[--C-:B------:R-:W-:Y:S01]  /*6690*/  FFMA.FTZ R85, R199, UR5, -R92.reuse ;  /* 0x00000005c7557c23 */ /* 0x100fe2000801085c */
[----:B------:R-:W-:Y:S01]  /*66a0*/  MUFU.EX2 R131, R131 ;  /* 0x0000008300837308 */ /* 0x000fe20000000800 */
[----:B------:R-:W-:Y:S01]  /*66b0*/  FMNMX.FTZ R0, R185, R0, !PT ;  /* 0x00000000b9007209 */ /* 0x000fe20007810000 */
[----:B------:R-:W-:Y:S01]  /*66c0*/  FADD.FTZ R171, R159, R171 ;  /* 0x000000ab9fab7221 */ /* 0x000fe20000010000 */
[--C-:B------:R-:W-:Y:S01]  /*66d0*/  FFMA.FTZ R84, R200, UR5, -R92.reuse ;  /* 0x00000005c8547c23 */ /* 0x100fe2000801085c */
[--C-:B------:R-:W-:Y:S01]  /*66e0*/  FFMA.FTZ R83, R201, UR5, -R92.reuse ;  /* 0x00000005c9537c23 */ /* 0x100fe2000801085c */
[----:B------:R-:W-:Y:S01]  /*66f0*/  FMNMX.FTZ R0, R184, R0, !PT ;  /* 0x00000000b8007209 */ /* 0x000fe20007810000 */
[----:B------:R-:W-:Y:S01]  /*6700*/  FADD.FTZ R158, R158, R171 ;  /* 0x000000ab9e9e7221 */ /* 0x000fe20000010000 */
[----:B------:R-:W-:Y:S01]  /*6710*/  FFMA.FTZ R82, R202, UR5, -R92 ;  /* 0x00000005ca527c23 */ /* 0x000fe2000801085c */
[----:B------:R-:W-:Y:S01]  /*6720*/  MUFU.EX2 R128, R128 ;  /* 0x0000008000807308 */ /* 0x000fe20000000800 */
[----:B------:R-:W-:Y:S01]  /*6730*/  FMNMX.FTZ R0, R183, R0, !PT ;  /* 0x00000000b7007209 */ /* 0x000fe20007810000 */
[----:B------:R-:W-:Y:S01]  /*6740*/  FADD.FTZ R158, R145, R158 ;  /* 0x0000009e919e7221 */ /* 0x000fe20000010000 */
[--C-:B------:R-:W-:Y:S01]  /*6750*/  FFMA.FTZ R81, R203, UR5, -R92.reuse ;  /* 0x00000005cb517c23 */ /* 0x100fe2000801085c */
[----:B------:R-:W-:Y:S01]  /*6760*/  FFMA.FTZ R80, R204, UR5, -R92 ;  /* 0x00000005cc507c23 */ /* 0x000fe2000801085c */
[----:B------:R-:W-:Y:S01]  /*6770*/  FMNMX.FTZ R0, R182, R0, !PT ;  /* 0x00000000b6007209 */ /* 0x000fe20007810000 */
[----:B------:R-:W-:Y:S01]  /*6780*/  FADD.FTZ R158, R142, R158 ;  /* 0x0000009e8e9e7221 */ /* 0x000fe20000010000 */
[--C-:B------:R-:W-:Y:S01]  /*6790*/  FFMA.FTZ R75, R205, UR5, -R92.reuse ;  /* 0x00000005cd4b7c23 */ /* 0x100fe2000801085c */
[----:B------:R-:W-:Y:S01]  /*67a0*/  MUFU.EX2 R126, R126 ;  /* 0x0000007e007e7308 */ /* 0x000fe20000000800 */
[----:B------:R-:W-:Y:S01]  /*67b0*/  FMNMX.FTZ R0, R181, R0, !PT ;  /* 0x00000000b5007209 */ /* 0x000fe20007810000 */
[--C-:B------:R-:W-:Y:S01]  /*67c0*/  FFMA.FTZ R104, R104, UR5, -R92.reuse ;  /* 0x0000000568687c23 */ /* 0x100fe2000801085c */
[----:B------:R-:W-:-:S02]  /*67d0*/  FFMA.FTZ R248, R67, UR5, -R92 ;  /* 0x0000000543f87c23 */ /* 0x000fc4000801085c */
[----:B------:R-:W-:-:S03]  /*67e0*/  FMNMX.FTZ R0, R180, R0, !PT ;  /* 0x00000000b4007209 */ /* 0x000fc60007810000 */
[----:B------:R-:W-:Y:S01]  /*67f0*/  MUFU.EX2 R124, R124 ;  /* 0x0000007c007c7308 */ /* 0x000fe20000000800 */
[----:B------:R-:W-:-:S04]  /*6800*/  FMNMX.FTZ R0, R179, R0, !PT ;  /* 0x00000000b3007209 */ /* 0x000fc80007810000 */
        /* <DEDUP_REMOVED lines=40> */
[----:B------:R-:W-:Y:S02]  /*6a90*/  MUFU.EX2 R103, R103 ;  /* 0x0000006700677308 */ /* 0x000fe40000000800 */
[----:B------:R-:W2:Y:S06]  /*6aa0*/  SHFL.BFLY PT, R6, R0, 0x2, 0x1f ;  /* 0x0c401f0000067f89 */ /* 0x000eac00000e0000 */
[----:B------:R-:W-:Y:S08]  /*6ab0*/  MUFU.EX2 R102, R102 ;  /* 0x0000006600667308 */ /* 0x000ff00000000800 */
[----:B------:R-:W-:Y:S08]  /*6ac0*/  MUFU.EX2 R100, R100 ;  /* 0x0000006400647308 */ /* 0x000ff00000000800 */
[----:B------:R-:W-:Y:S01]  /*6ad0*/  MUFU.EX2 R98, R98 ;  /* 0x0000006200627308 */ /* 0x000fe20000000800 */
[----:B--2---:R-:W-:-:S05]  /*6ae0*/  FMNMX.FTZ R0, R0, R6, !PT ;  /* 0x0000000600007209 */ /* 0x004fca0007810000 */
[----:B------:R-:W2:Y:S02]  /*6af0*/  SHFL.BFLY PT, R6, R0, 0x1, 0x1f ;  /* 0x0c201f0000067f89 */ /* 0x000ea400000e0000 */
[----:B------:R-:W-:Y:S08]  /*6b00*/  MUFU.EX2 R96, R96 ;  /* 0x0000006000607308 */ /* 0x000ff00000000800 */
[----:B------:R-:W-:Y:S08]  /*6b10*/  MUFU.EX2 R95, R95 ;  /* 0x0000005f005f7308 */ /* 0x000ff00000000800 */
[----:B------:R-:W-:Y:S01]  /*6b20*/  MUFU.EX2 R93, R93 ;  /* 0x0000005d005d7308 */ /* 0x000fe20000000800 */
[----:B--2---:R-:W-:-:S07]  /*6b30*/  FMNMX.FTZ R0, R0, R6, !PT ;  /* 0x0000000600007209 */ /* 0x004fce0007810000 */
[----:B------:R-:W-:Y:S01]  /*6b40*/  MUFU.EX2 R91, R91 ;  /* 0x0000005b005b7308 */ /* 0x000fe20000000800 */
[C---:B------:R-:W-:Y:S01]  /*6b50*/  FSETP.NEU.FTZ.AND P0, PT, R0.reuse, -INF , PT ;  /* 0xff8000000000780b */ /* 0x040fe20003f1d000 */
[----:B------:R-:W-:-:S06]  /*6b60*/  FMUL.FTZ R68, R0, UR5 ;  /* 0x0000000500447c20 */ /* 0x000fcc0008410000 */
[----:B------:R-:W-:Y:S01]  /*6b70*/  MUFU.EX2 R90, R90 ;  /* 0x0000005a005a7308 */ /* 0x000fe20000000800 */
[----:B------:R-:W-:-:S05]  /*6b80*/  FSEL R68, R68, RZ, P0 ;  /* 0x000000ff44447208 */ /* 0x000fca0000000000 */
        /* <DEDUP_REMOVED lines=9> */
[----:B------:R-:W2:Y:S01]  /*6c20*/  LDSM.16.MT88.4 R4, [R230+0x5800] ;  /* 0x00580000e604783b */ /* 0x000ea20000004200 */
[--C-:B------:R-:W-:Y:S01]  /*6c30*/  FFMA.FTZ R139, R139, UR5, -R68.reuse ;  /* 0x000000058b8b7c23 */ /* 0x100fe20008010844 */
[--C-:B------:R-:W-:Y:S01]  /*6c40*/  FFMA.FTZ R138, R138, UR5, -R68.reuse ;  /* 0x000000058a8a7c23 */ /* 0x100fe20008010844 */
[--C-:B------:R-:W-:Y:S01]  /*6c50*/  FFMA.FTZ R133, R133, UR5, -R68.reuse ;  /* 0x0000000585857c23 */ /* 0x100fe20008010844 */
[--C-:B------:R-:W-:Y:S01]  /*6c60*/  FFMA.FTZ R3, R189, UR5, -R68.reuse ;  /* 0x00000005bd037c23 */ /* 0x100fe20008010844 */
[----:B------:R-:W4:Y:S01]  /*6c70*/  MUFU.EX2 R169, R169 ;  /* 0x000000a900a97308 */ /* 0x000f220000000800 */
[--C-:B------:R-:W-:Y:S01]  /*6c80*/  FFMA.FTZ R130, R130, UR5, -R68.reuse ;  /* 0x0000000582827c23 */ /* 0x100fe20008010844 */
[--C-:B------:R-:W-:Y:S01]  /*6c90*/  FFMA.FTZ R132, R132, UR5, -R68.reuse ;  /* 0x0000000584847c23 */ /* 0x100fe20008010844 */
[--C-:B------:R-:W-:Y:S01]  /*6ca0*/  FFMA.FTZ R134, R134, UR5, -R68.reuse ;  /* 0x0000000586867c23 */ /* 0x100fe20008010844 */
[--C-:B------:R-:W-:Y:S01]  /*6cb0*/  FFMA.FTZ R137, R137, UR5, -R68.reuse ;  /* 0x0000000589897c23 */ /* 0x100fe20008010844 */
[--C-:B------:R-:W-:Y:S01]  /*6cc0*/  FFMA.FTZ R140, R140, UR5, -R68.reuse ;  /* 0x000000058c8c7c23 */ /* 0x100fe20008010844 */
[--C-:B------:R-:W-:Y:S01]  /*6cd0*/  FFMA.FTZ R149, R149, UR5, -R68.reuse ;  /* 0x0000000595957c23 */ /* 0x100fe20008010844 */
[--C-:B------:R-:W-:Y:S01]  /*6ce0*/  FFMA.FTZ R147, R147, UR5, -R68.reuse ;  /* 0x0000000593937c23 */ /* 0x100fe20008010844 */
[----:B------:R-:W5:Y:S01]  /*6cf0*/  MUFU.EX2 R164, R164 ;  /* 0x000000a400a47308 */ /* 0x000f620000000800 */
[--C-:B------:R-:W-:Y:S01]  /*6d00*/  FFMA.FTZ R155, R155, UR5, -R68.reuse ;  /* 0x000000059b9b7c23 */ /* 0x100fe20008010844 */
[--C-:B------:R-:W-:Y:S01]  /*6d10*/  FFMA.FTZ R166, R166, UR5, -R68.reuse ;  /* 0x00000005a6a67c23 */ /* 0x100fe20008010844 */
[--C-:B------:R-:W-:Y:S01]  /*6d20*/  FFMA.FTZ R161, R161, UR5, -R68.reuse ;  /* 0x00000005a1a17c23 */ /* 0x100fe20008010844 */
[--C-:B------:R-:W-:Y:S01]  /*6d30*/  FFMA.FTZ R157, R157, UR5, -R68.reuse ;  /* 0x000000059d9d7c23 */ /* 0x100fe20008010844 */
[--C-:B------:R-:W-:Y:S01]  /*6d40*/  FFMA.FTZ R168, R168, UR5, -R68.reuse ;  /* 0x00000005a8a87c23 */ /* 0x100fe20008010844 */
[--C-:B------:R-:W-:Y:S01]  /*6d50*/  FFMA.FTZ R174, R174, UR5, -R68.reuse ;  /* 0x00000005aeae7c23 */ /* 0x100fe20008010844 */
[--C-:B------:R-:W-:Y:S01]  /*6d60*/  FFMA.FTZ R175, R175, UR5, -R68.reuse ;  /* 0x00000005afaf7c23 */ /* 0x100fe20008010844 */
[----:B------:R-:W3:Y:S01]  /*6d70*/  MUFU.EX2 R163, R163 ;  /* 0x000000a300a37308 */ /* 0x000ee20000000800 */
[----:B----4-:R-:W-:Y:S01]  /*6d80*/  F2FP.BF16.F32.PACK_AB R29, R169, R170 ;  /* 0x000000aaa91d723e */ /* 0x010fe200000010ff */
        /* <DEDUP_REMOVED lines=9> */
[----:B------:R-:W-:Y:S01]  /*6e20*/  FADD.FTZ R169, R170, R169 ;  /* 0x000000a9aaa97221 */ /* 0x000fe20000010000 */
[--C-:B------:R-:W-:Y:S01]  /*6e30*/  FFMA.FTZ R179, R179, UR5, -R68.reuse ;  /* 0x00000005b3b37c23 */ /* 0x100fe20008010844 */
[--C-:B------:R-:W-:Y:S01]  /*6e40*/  FFMA.FTZ R178, R178, UR5, -R68.reuse ;  /* 0x00000005b2b27c23 */ /* 0x100fe20008010844 */
[--C-:B------:R-:W-:Y:S01]  /*6e50*/  FFMA.FTZ R177, R177, UR5, -R68.reuse ;  /* 0x00000005b1b17c23 */ /* 0x100fe20008010844 */
[----:B-----5:R-:W-:Y:S01]  /*6e60*/  FADD.FTZ R169, R164, R169 ;  /* 0x000000a9a4a97221 */ /* 0x020fe20000010000 */
[----:B------:R-:W4:Y:S01]  /*6e70*/  MUFU.EX2 R148, R148 ;  /* 0x0000009400947308 */ /* 0x000f220000000800 */
[----:B---3--:R-:W-:Y:S01]  /*6e80*/  F2FP.BF16.F32.PACK_AB R31, R163, R164 ;  /* 0x000000a4a31f723e */ /* 0x008fe200000010ff */
[--C-:B------:R-:W-:Y:S01]  /*6e90*/  FFMA.FTZ R167, R167, UR5, -R68.reuse ;  /* 0x00000005a7a77c23 */ /* 0x100fe20008010844 */
[----:B------:R-:W-:Y:S01]  /*6ea0*/  FADD.FTZ R163, R163, R169 ;  /* 0x000000a9a3a37221 */ /* 0x000fe20000010000 */
[--C-:B------:R-:W-:Y:S01]  /*6eb0*/  FFMA.FTZ R162, R162, UR5, -R68.reuse ;  /* 0x00000005a2a27c23 */ /* 0x100fe20008010844 */
[--C-:B------:R-:W-:Y:S01]  /*6ec0*/  FFMA.FTZ R156, R156, UR5, -R68.reuse ;  /* 0x000000059c9c7c23 */ /* 0x100fe20008010844 */
[--C-:B------:R-:W-:Y:S01]  /*6ed0*/  FFMA.FTZ R154, R154, UR5, -R68.reuse ;  /* 0x000000059a9a7c23 */ /* 0x100fe20008010844 */
[--C-:B------:R-:W-:Y:S01]  /*6ee0*/  FFMA.FTZ R115, R115, UR5, -R68.reuse ;  /* 0x0000000573737c23 */ /* 0x100fe20008010844 */
[C---:B------:R-:W-:Y:S01]  /*6ef0*/  HMMA.16816.F32.BF16 R16, R28.reuse, R12, RZ ;  /* 0x0000000c1c10723c */ /* 0x040fe200000418ff */
[----:B------:R-:W3:Y:S01]  /*6f00*/  MUFU.EX2 R146, R146 ;  /* 0x0000009200927308 */ /* 0x000ee20000000800 */
[--C-:B------:R-:W-:Y:S01]  /*6f10*/  FFMA.FTZ R110, R110, UR5, -R68.reuse ;  /* 0x000000056e6e7c23 */ /* 0x100fe20008010844 */
[--C-:B------:R-:W-:Y:S01]  /*6f20*/  FFMA.FTZ R107, R107, UR5, -R68.reuse ;  /* 0x000000056b6b7c23 */ /* 0x100fe20008010844 */
[--C-:B------:R-:W-:Y:S01]  /*6f30*/  FFMA.FTZ R114, R114, UR5, -R68.reuse ;  /* 0x0000000572727c23 */ /* 0x100fe20008010844 */
[--C-:B------:R-:W-:Y:S01]  /*6f40*/  FFMA.FTZ R101, R101, UR5, -R68.reuse ;  /* 0x0000000565657c23 */ /* 0x100fe20008010844 */
[C---:B------:R-:W-:Y:S01]  /*6f50*/  HMMA.16816.F32.BF16 R12, R28.reuse, R14, RZ ;  /* 0x0000000e1c0c723c */ /* 0x040fe200000418ff */
[--C-:B------:R-:W-:Y:S01]  /*6f60*/  FFMA.FTZ R99, R99, UR5, -R68.reuse ;  /* 0x0000000563637c23 */ /* 0x100fe20008010844 */
[--C-:B------:R-:W-:Y:S01]  /*6f70*/  FFMA.FTZ R97, R97, UR5, -R68.reuse ;  /* 0x0000000561617c23 */ /* 0x100fe20008010844 */
[----:B------:R-:W5:Y:S01]  /*6f80*/  MUFU.EX2 R143, R143 ;  /* 0x0000008f008f7308 */ /* 0x000f620000000800 */
[----:B----4-:R-:W-:Y:S01]  /*6f90*/  F2FP.BF16.F32.PACK_AB R33, R148, R160 ;  /* 0x000000a09421723e */ /* 0x010fe200000010ff */
[----:B------:R-:W-:Y:S01]  /*6fa0*/  FADD.FTZ R160, R160, R163 ;  /* 0x000000a3a0a07221 */ /* 0x000fe20000010000 */
[C---:B-1----:R-:W-:Y:S01]  /*6fb0*/  HMMA.16816.F32.BF16 R8, R28.reuse, R24, RZ ;  /* 0x000000181c08723c */ /* 0x042fe200000418ff */
[--C-:B------:R-:W-:Y:S01]  /*6fc0*/  FFMA.FTZ R66, R66, UR5, -R68.reuse ;  /* 0x0000000542427c23 */ /* 0x100fe20008010844 */
[----:B------:R-:W-:Y:S01]  /*6fd0*/  FFMA.FTZ R65, R65, UR5, -R68 ;  /* 0x0000000541417c23 */ /* 0x000fe20008010844 */
[----:B------:R-:W-:Y:S01]  /*6fe0*/  FADD.FTZ R160, R148, R160 ;  /* 0x000000a094a07221 */ /* 0x000fe20000010000 */
[----:B------:R-:W-:Y:S01]  /*6ff0*/  FFMA.FTZ R64, R64, UR5, -R68 ;  /* 0x0000000540407c23 */ /* 0x000fe20008010844 */
[----:B------:R-:W1:Y:S01]  /*7000*/  MUFU.EX2 R139, R139 ;  /* 0x0000008b008b7308 */ /* 0x000e620000000800 */
[----:B------:R-:W-:Y:S01]  /*7010*/  HMMA.16816.F32.BF16 R28, R28, R26, RZ ;  /* 0x0000001a1c1c723c */ /* 0x000fe200000418ff */
[----:B------:R-:W4:Y:S01]  /*7020*/  LDSM.16.MT88.4 R24, [R230+0x5c00] ;  /* 0x005c0000e618783b */ /* 0x000f220000004200 */
[----:B---3--:R-:W-:Y:S01]  /*7030*/  FADD.FTZ R160, R146, R160 ;  /* 0x000000a092a07221 */ /* 0x008fe20000010000 */
[--C-:B------:R-:W-:Y:S01]  /*7040*/  FFMA.FTZ R63, R63, UR5, -R68.reuse ;  /* 0x000000053f3f7c23 */ /* 0x100fe20008010844 */
[--C-:B------:R-:W-:Y:S01]  /*7050*/  FFMA.FTZ R247, R59, UR5, -R68.reuse ;  /* 0x000000053bf77c23 */ /* 0x100fe20008010844 */
[--C-:B------:R-:W-:Y:S01]  /*7060*/  FFMA.FTZ R62, R62, UR5, -R68.reuse ;  /* 0x000000053e3e7c23 */ /* 0x100fe20008010844 */
[----:B------:R-:W-:Y:S01]  /*7070*/  FFMA.FTZ R61, R61, UR5, -R68 ;  /* 0x000000053d3d7c23 */ /* 0x000fe20008010844 */
[----:B------:R-:W3:Y:S01]  /*7080*/  MUFU.EX2 R138, R138 ;  /* 0x0000008a008a7308 */ /* 0x000ee20000000800 */
[C---:B-----5:R-:W-:Y:S01]  /*7090*/  F2FP.BF16.F32.PACK_AB R35, R143.reuse, R146 ;  /* 0x000000928f23723e */ /* 0x060fe200000010ff */
[----:B------:R-:W-:-:S06]  /*70a0*/  FADD.FTZ R160, R143, R160 ;  /* 0x000000a08fa07221 */ /* 0x000fcc0000010000 */
[----:B------:R-:W-:Y:S01]  /*70b0*/  MUFU.EX2 R133, R133 ;  /* 0x0000008500857308 */ /* 0x000fe20000000800 */
[----:B------:R-:W-:Y:S01]  /*70c0*/  HMMA.16816.F32.BF16 R16, R32, R20, R16 ;  /* 0x000000142010723c */ /* 0x000fe20000041810 */
[----:B-1----:R-:W-:-:S05]  /*70d0*/  FADD.FTZ R160, R139, R160 ;  /* 0x000000a08ba07221 */ /* 0x002fca0000010000 */
[C---:B------:R-:W-:Y:S01]  /*70e0*/  HMMA.16816.F32.BF16 R12, R32.reuse, R22, R12 ;  /* 0x00000016200c723c */ /* 0x040fe2000004180c */
[----:B------:R-:W1:Y:S01]  /*70f0*/  MUFU.EX2 R3, R3 ;  /* 0x0000000300037308 */ /* 0x000e620000000800 */
[----:B------:R-:W-:Y:S01]  /*7100*/  F2FP.BF16.F32.PACK_AB R20, R136, R141 ;  /* 0x0000008d8814723e */ /* 0x000fe200000010ff */
[----:B------:R-:W-:Y:S01]  /*7110*/  FADD.FTZ R141, R141, R158 ;  /* 0x0000009e8d8d7221 */ /* 0x000fe20000010000 */
[C---:B---3--:R-:W-:Y:S01]  /*7120*/  F2FP.BF16.F32.PACK_AB R21, R138.reuse, R139 ;  /* 0x0000008b8a15723e */ /* 0x048fe200000010ff */
[----:B------:R-:W-:Y:S01]  /*7130*/  FADD.FTZ R138, R138, R160 ;  /* 0x000000a08a8a7221 */ /* 0x000fe20000010000 */
[C---:B------:R-:W-:Y:S01]  /*7140*/  HMMA.16816.F32.BF16 R8, R32.reuse, R40, R8 ;  /* 0x000000282008723c */ /* 0x040fe20000041808 */
[----:B------:R-:W-:Y:S01]  /*7150*/  F2FP.BF16.F32.PACK_AB R22, R128, R131 ;  /* 0x000000838016723e */ /* 0x000fe200000010ff */
[----:B------:R-:W-:Y:S01]  /*7160*/  FADD.FTZ R141, R136, R141 ;  /* 0x0000008d888d7221 */ /* 0x000fe20000010000 */
[----:B------:R-:W-:Y:S03]  /*7170*/  MUFU.EX2 R130, R130 ;  /* 0x0000008200827308 */ /* 0x000fe60000000800 */
[----:B------:R-:W-:Y:S01]  /*7180*/  HMMA.16816.F32.BF16 R28, R32, R42, R28 ;  /* 0x0000002a201c723c */ /* 0x000fe2000004181c */
[----:B------:R-:W3:Y:S01]  /*7190*/  LDSM.16.MT88.4 R32, [R229+0x5c00] ;  /* 0x005c0000e520783b */ /* 0x000ee20000004200 */
[----:B------:R-:W-:-:S03]  /*71a0*/  FADD.FTZ R141, R131, R141 ;  /* 0x0000008d838d7221 */ /* 0x000fc60000010000 */
[----:B------:R-:W5:Y:S01]  /*71b0*/  MUFU.EX2 R132, R132 ;  /* 0x0000008400847308 */ /* 0x000f620000000800 */
[----:B-1----:R-:W-:Y:S01]  /*71c0*/  F2FP.BF16.F32.PACK_AB R23, R3, R133 ;  /* 0x000000850317723e */ /* 0x002fe200000010ff */
[----:B------:R-:W-:Y:S01]  /*71d0*/  LDSM.16.MT88.4 R40, [R229+0x6000] ;  /* 0x00600000e528783b */ /* 0x000fe20000004200 */
[----:B------:R-:W-:Y:S01]  /*71e0*/  FADD.FTZ R133, R133, R138 ;  /* 0x0000008a85857221 */ /* 0x000fe20000010000 */
[----:B------:R-:W-:-:S03]  /*71f0*/  FADD.FTZ R141, R128, R141 ;  /* 0x0000008d808d7221 */ /* 0x000fc60000010000 */
[----:B------:R-:W-:Y:S01]  /*7200*/  FADD.FTZ R133, R3, R133 ;  /* 0x0000008503857221 */ /* 0x000fe20000010000 */
[----:B------:R-:W-:Y:S01]  /*7210*/  MUFU.EX2 R134, R134 ;  /* 0x0000008600867308 */ /* 0x000fe20000000800 */
[----:B--2---:R-:W-:Y:S01]  /*7220*/  HMMA.16816.F32.BF16 R16, R20, R4, R16 ;  /* 0x000000041410723c */ /* 0x004fe20000041810 */
[----:B------:R-:W-:-:S05]  /*7230*/  FFMA.FTZ R3, R125, UR5, -R68 ;  /* 0x000000057d037c23 */ /* 0x000fca0008010844 */
[C---:B------:R-:W-:Y:S01]  /*7240*/  HMMA.16816.F32.BF16 R12, R20.reuse, R6, R12 ;  /* 0x00000006140c723c */ /* 0x040fe2000004180c */
[----:B------:R-:W1:Y:S01]  /*7250*/  MUFU.EX2 R137, R137 ;  /* 0x0000008900897308 */ /* 0x000e620000000800 */
[----:B------:R-:W2:Y:S04]  /*7260*/  LDSM.16.MT88.4 R4, [R230+0x6000] ;  /* 0x00600000e604783b */ /* 0x000ea80000004200 */
[C---:B------:R-:W-:Y:S03]  /*7270*/  HMMA.16816.F32.BF16 R8, R20.reuse, R36, R8 ;  /* 0x000000241408723c */ /* 0x040fe60000041808 */
[----:B------:R-:W-:Y:S03]  /*7280*/  MUFU.EX2 R140, R140 ;  /* 0x0000008c008c7308 */ /* 0x000fe60000000800 */
[----:B------:R-:W-:Y:S01]  /*7290*/  HMMA.16816.F32.BF16 R28, R20, R38, R28 ;  /* 0x00000026141c723c */ /* 0x000fe2000004181c */
[----:B------:R-:W-:-:S04]  /*72a0*/  F2FP.BF16.F32.PACK_AB R36, R119, R120 ;  /* 0x000000787724723e */ /* 0x000fc800000010ff */
[----:B------:R-:W3:Y:S02]  /*72b0*/  MUFU.EX2 R149, R149 ;  /* 0x0000009500957308 */ /* 0x000ee40000000800 */
[----:B------:R-:W-:Y:S01]  /*72c0*/  F2FP.BF16.F32.PACK_AB R20, R124, R126 ;  /* 0x0000007e7c14723e */ /* 0x000fe200000010ff */
[----:B------:R-:W-:Y:S01]  /*72d0*/  FADD.FTZ R126, R126, R141 ;  /* 0x0000008d7e7e7221 */ /* 0x000fe20000010000 */
[----:B-----5:R-:W-:Y:S01]  /*72e0*/  F2FP.BF16.F32.PACK_AB R21, R132, R130 ;  /* 0x000000828415723e */ /* 0x020fe200000010ff */
[----:B------:R-:W-:Y:S01]  /*72f0*/  FADD.FTZ R130, R130, R133 ;  /* 0x0000008582827221 */ /* 0x000fe20000010000 */
[----:B------:R-:W-:Y:S01]  /*7300*/  F2FP.BF16.F32.PACK_AB R22, R122, R123 ;  /* 0x0000007b7a16723e */ /* 0x000fe200000010ff */
[----:B------:R-:W-:Y:S01]  /*7310*/  FADD.FTZ R126, R124, R126 ;  /* 0x0000007e7c7e7221 */ /* 0x000fe20000010000 */
[----:B-1----:R-:W-:Y:S01]  /*7320*/  F2FP.BF16.F32.PACK_AB R23, R137, R134 ;  /* 0x000000868917723e */ /* 0x002fe200000010ff */
[----:B------:R-:W-:Y:S01]  /*7330*/  MUFU.EX2 R147, R147 ;  /* 0x0000009300937308 */ /* 0x000fe20000000800 */
[----:B------:R-:W-:Y:S01]  /*7340*/  F2FP.BF16.F32.PACK_AB R38, R116, R117 ;  /* 0x000000757426723e */ /* 0x000fe200000010ff */
[----:B------:R-:W-:Y:S01]  /*7350*/  FADD.FTZ R130, R132, R130 ;  /* 0x0000008284827221 */ /* 0x000fe20000010000 */
[----:B------:R-:W-:-:S03]  /*7360*/  FADD.FTZ R126, R123, R126 ;  /* 0x0000007e7b7e7221 */ /* 0x000fc60000010000 */
[C---:B----4-:R-:W-:Y:S01]  /*7370*/  HMMA.16816.F32.BF16 R16, R20.reuse, R24, R16 ;  /* 0x000000181410723c */ /* 0x050fe20000041810 */
[----:B------:R-:W-:Y:S01]  /*7380*/  FADD.FTZ R130, R134, R130 ;  /* 0x0000008286827221 */ /* 0x000fe20000010000 */
[----:B------:R-:W1:Y:S01]  /*7390*/  MUFU.EX2 R155, R155 ;  /* 0x0000009b009b7308 */ /* 0x000e620000000800 */
[----:B---3--:R-:W-:Y:S01]  /*73a0*/  F2FP.BF16.F32.PACK_AB R37, R149, R140 ;  /* 0x0000008c9525723e */ /* 0x008fe200000010ff */
[----:B------:R-:W-:Y:S01]  /*73b0*/  FADD.FTZ R122, R122, R126 ;  /* 0x0000007e7a7a7221 */ /* 0x000fe20000010000 */
[----:B------:R-:W-:Y:S01]  /*73c0*/  FADD.FTZ R137, R137, R130 ;  /* 0x0000008289897221 */ /* 0x000fe20000010000 */
[C---:B------:R-:W-:Y:S01]  /*73d0*/  HMMA.16816.F32.BF16 R12, R20.reuse, R26, R12 ;  /* 0x0000001a140c723c */ /* 0x040fe2000004180c */
[----:B------:R-:W3:Y:S01]  /*73e0*/  LDSM.16.MT88.4 R24, [R230+0x6400] ;  /* 0x00640000e618783b */ /* 0x000ee20000004200 */
[----:B------:R-:W-:Y:S01]  /*73f0*/  FADD.FTZ R122, R120, R122 ;  /* 0x0000007a787a7221 */ /* 0x000fe20000010000 */
[----:B------:R-:W-:Y:S01]  /*7400*/  FADD.FTZ R137, R140, R137 ;  /* 0x000000898c897221 */ /* 0x000fe20000010000 */
[----:B------:R-:W4:Y:S01]  /*7410*/  MUFU.EX2 R166, R166 ;  /* 0x000000a600a67308 */ /* 0x000f220000000800 */
[----:B------:R-:W-:Y:S01]  /*7420*/  LDSM.16.MT88.4 R140, [R230+0x8c00] ;  /* 0x008c0000e68c783b */ /* 0x000fe20000004200 */
[----:B------:R-:W-:Y:S01]  /*7430*/  HMMA.16816.F32.BF16 R8, R20, R32, R8 ;  /* 0x000000201408723c */ /* 0x000fe20000041808 */
[----:B------:R-:W-:Y:S01]  /*7440*/  FADD.FTZ R119, R119, R122 ;  /* 0x0000007a77777221 */ /* 0x000fe20000010000 */
[----:B------:R-:W-:-:S03]  /*7450*/  FADD.FTZ R149, R149, R137 ;  /* 0x0000008995957221 */ /* 0x000fc60000010000 */
[----:B------:R-:W-:Y:S01]  /*7460*/  FADD.FTZ R119, R117, R119 ;  /* 0x0000007775777221 */ /* 0x000fe20000010000 */
[----:B------:R-:W-:Y:S01]  /*7470*/  HMMA.16816.F32.BF16 R28, R20, R34, R28 ;  /* 0x00000022141c723c */ /* 0x000fe2000004181c */
[----:B-1----:R-:W-:Y:S01]  /*7480*/  F2FP.BF16.F32.PACK_AB R39, R155, R147 ;  /* 0x000000939b27723e */ /* 0x002fe200000010ff */
[----:B------:R-:W1:Y:S01]  /*7490*/  MUFU.EX2 R161, R161 ;  /* 0x000000a100a17308 */ /* 0x000e620000000800 */
[----:B------:R-:W5:Y:S01]  /*74a0*/  LDSM.16.MT88.4 R32, [R229+0x6400] ;  /* 0x00640000e520783b */ /* 0x000f620000004200 */
[----:B------:R-:W-:Y:S01]  /*74b0*/  FADD.FTZ R149, R147, R149 ;  /* 0x0000009593957221 */ /* 0x000fe20000010000 */
[----:B------:R-:W-:Y:S02]  /*74c0*/  FADD.FTZ R116, R116, R119 ;  /* 0x0000007774747221 */ /* 0x000fe40000010000 */
[----:B------:R-:W-:Y:S01]  /*74d0*/  F2FP.BF16.F32.PACK_AB R20, R112, R113 ;  /* 0x000000717014723e */ /* 0x000fe200000010ff */
[----:B--2---:R-:W-:Y:S01]  /*74e0*/  HMMA.16816.F32.BF16 R16, R36, R4, R16 ;  /* 0x000000042410723c */ /* 0x004fe20000041810 */
[----:B------:R-:W-:Y:S01]  /*74f0*/  F2FP.BF16.F32.PACK_AB R22, R109, R111 ;  /* 0x0000006f6d16723e */ /* 0x000fe200000010ff */
[----:B------:R-:W2:Y:S01]  /*7500*/  MUFU.EX2 R157, R157 ;  /* 0x0000009d009d7308 */ /* 0x000ea20000000800 */
[----:B------:R-:W-:Y:S01]  /*7510*/  FADD.FTZ R155, R155, R149 ;  /* 0x000000959b9b7221 */ /* 0x000fe20000010000 */
[----:B------:R-:W-:-:S02]  /*7520*/  FADD.FTZ R116, R113, R116 ;  /* 0x0000007471747221 */ /* 0x000fc40000010000 */
[C---:B------:R-:W-:Y:S01]  /*7530*/  HMMA.16816.F32.BF16 R12, R36.reuse, R6, R12 ;  /* 0x00000006240c723c */ /* 0x040fe2000004180c */
[----:B------:R-:W5:Y:S01]  /*7540*/  LDSM.16.MT88.4 R4, [R230+0x6800] ;  /* 0x00680000e604783b */ /* 0x000f620000004200 */
[----:B----4-:R-:W-:Y:S01]  /*7550*/  FADD.FTZ R155, R166, R155 ;  /* 0x0000009ba69b7221 */ /* 0x010fe20000010000 */
[----:B------:R-:W-:Y:S01]  /*7560*/  FADD.FTZ R116, R112, R116 ;  /* 0x0000007470747221 */ /* 0x000fe20000010000 */
[----:B------:R-:W4:Y:S01]  /*7570*/  MUFU.EX2 R168, R168 ;  /* 0x000000a800a87308 */ /* 0x000f220000000800 */
[C---:B-1----:R-:W-:Y:S01]  /*7580*/  F2FP.BF16.F32.PACK_AB R21, R161.reuse, R166 ;  /* 0x000000a6a115723e */ /* 0x042fe200000010ff */
[----:B------:R-:W-:Y:S01]  /*7590*/  HMMA.16816.F32.BF16 R8, R36, R40, R8 ;  /* 0x000000282408723c */ /* 0x000fe20000041808 */
[----:B------:R-:W-:Y:S01]  /*75a0*/  FADD.FTZ R161, R161, R155 ;  /* 0x0000009ba1a17221 */ /* 0x000fe20000010000 */
[----:B------:R-:W-:-:S04]  /*75b0*/  FADD.FTZ R111, R111, R116 ;  /* 0x000000746f6f7221 */ /* 0x000fc80000010000 */
[----:B------:R-:W-:Y:S01]  /*75c0*/  HMMA.16816.F32.BF16 R28, R36, R42, R28 ;  /* 0x0000002a241c723c */ /* 0x000fe2000004181c */
[----:B------:R-:W1:Y:S01]  /*75d0*/  MUFU.EX2 R174, R174 ;  /* 0x000000ae00ae7308 */ /* 0x000e620000000800 */
[----:B------:R-:W5:Y:S01]  /*75e0*/  LDSM.16.MT88.4 R40, [R229+0x6800] ;  /* 0x00680000e528783b */ /* 0x000f620000004200 */
[----:B--2---:R-:W-:Y:S01]  /*75f0*/  FADD.FTZ R161, R157, R161 ;  /* 0x000000a19da17221 */ /* 0x004fe20000010000 */
[----:B------:R-:W-:-:S03]  /*7600*/  FADD.FTZ R111, R109, R111 ;  /* 0x0000006f6d6f7221 */ /* 0x000fc60000010000 */
[----:B------:R-:W-:Y:S01]  /*7610*/  F2FP.BF16.F32.PACK_AB R36, R106, R108 ;  /* 0x0000006c6a24723e */ /* 0x000fe200000010ff */
[----:B------:R-:W-:Y:S01]  /*7620*/  FADD.FTZ R108, R108, R111 ;  /* 0x0000006f6c6c7221 */ /* 0x000fe20000010000 */
[C---:B----4-:R-:W-:Y:S01]  /*7630*/  F2FP.BF16.F32.PACK_AB R23, R168.reuse, R157 ;  /* 0x0000009da817723e */ /* 0x050fe200000010ff */
[----:B------:R-:W2:Y:S01]  /*7640*/  MUFU.EX2 R175, R175 ;  /* 0x000000af00af7308 */ /* 0x000ea20000000800 */
[----:B------:R-:W-:Y:S01]  /*7650*/  F2FP.BF16.F32.PACK_AB R38, R103, R105 ;  /* 0x000000696726723e */ /* 0x000fe200000010ff */
[----:B------:R-:W-:Y:S01]  /*7660*/  FADD.FTZ R168, R168, R161 ;  /* 0x000000a1a8a87221 */ /* 0x000fe20000010000 */
[----:B------:R-:W-:-:S03]  /*7670*/  FADD.FTZ R108, R106, R108 ;  /* 0x0000006c6a6c7221 */ /* 0x000fc60000010000 */
[C---:B---3--:R-:W-:Y:S01]  /*7680*/  HMMA.16816.F32.BF16 R16, R20.reuse, R24, R16 ;  /* 0x000000181410723c */ /* 0x048fe20000041810 */
[----:B------:R-:W-:Y:S01]  /*7690*/  FADD.FTZ R105, R105, R108 ;  /* 0x0000006c69697221 */ /* 0x000fe20000010000 */
[----:B------:R-:W3:Y:S01]  /*76a0*/  MUFU.EX2 R176, R176 ;  /* 0x000000b000b07308 */ /* 0x000ee20000000800 */
[----:B-1----:R-:W-:Y:S02]  /*76b0*/  FADD.FTZ R168, R174, R168 ;  /* 0x000000a8aea87221 */ /* 0x002fe40000010000 */
[----:B------:R-:W-:Y:S01]  /*76c0*/  FADD.FTZ R105, R103, R105 ;  /* 0x0000006967697221 */ /* 0x000fe20000010000 */
[C---:B------:R-:W-:Y:S01]  /*76d0*/  HMMA.16816.F32.BF16 R12, R20.reuse, R26, R12 ;  /* 0x0000001a140c723c */ /* 0x040fe2000004180c */
[----:B------:R-:W1:Y:S03]  /*76e0*/  LDSM.16.MT88.4 R24, [R230+0x6c00] ;  /* 0x006c0000e618783b */ /* 0x000e660000004200 */
[----:B------:R-:W4:Y:S01]  /*76f0*/  MUFU.EX2 R188, R188 ;  /* 0x000000bc00bc7308 */ /* 0x000f220000000800 */
[C---:B--2---:R-:W-:Y:S01]  /*7700*/  F2FP.BF16.F32.PACK_AB R37, R175.reuse, R174 ;  /* 0x000000aeaf25723e */ /* 0x044fe200000010ff */
[----:B-----5:R-:W-:Y:S01]  /*7710*/  HMMA.16816.F32.BF16 R8, R20, R32, R8 ;  /* 0x000000201408723c */ /* 0x020fe20000041808 */
[----:B------:R-:W-:-:S05]  /*7720*/  FADD.FTZ R175, R175, R168 ;  /* 0x000000a8afaf7221 */ /* 0x000fca0000010000 */
[----:B------:R-:W-:Y:S01]  /*7730*/  HMMA.16816.F32.BF16 R28, R20, R34, R28 ;  /* 0x00000022141c723c */ /* 0x000fe2000004181c */
[----:B------:R-:W2:Y:S01]  /*7740*/  MUFU.EX2 R187, R187 ;  /* 0x000000bb00bb7308 */ /* 0x000ea20000000800 */
[----:B------:R-:W5:Y:S01]  /*7750*/  LDSM.16.MT88.4 R32, [R229+0x6c00] ;  /* 0x006c0000e520783b */ /* 0x000f620000004200 */
[----:B---3--:R-:W-:-:S04]  /*7760*/  FADD.FTZ R175, R176, R175 ;  /* 0x000000afb0af7221 */ /* 0x008fc80000010000 */
[--C-:B------:R-:W-:Y:S01]  /*7770*/  FFMA.FTZ R20, R181, UR5, -R68.reuse ;  /* 0x00000005b5147c23 */ /* 0x100fe20008010844 */
[----:B------:R-:W-:Y:S01]  /*7780*/  FFMA.FTZ R181, R180, UR5, -R68 ;  /* 0x00000005b4b57c23 */ /* 0x000fe20008010844 */
[----:B----4-:R-:W-:Y:S01]  /*7790*/  F2FP.BF16.F32.PACK_AB R39, R188, R176 ;  /* 0x000000b0bc27723e */ /* 0x010fe200000010ff */
[----:B------:R-:W3:Y:S01]  /*77a0*/  MUFU.EX2 R186, R186 ;  /* 0x000000ba00ba7308 */ /* 0x000ee20000000800 */
[----:B------:R-:W-:Y:S01]  /*77b0*/  F2FP.BF16.F32.PACK_AB R22, R96, R98 ;  /* 0x000000626016723e */ /* 0x000fe200000010ff */
[----:B------:R-:W-:-:S04]  /*77c0*/  FADD.FTZ R188, R188, R175 ;  /* 0x000000afbcbc7221 */ /* 0x000fc80000010000 */
[----:B------:R-:W-:Y:S02]  /*77d0*/  HMMA.16816.F32.BF16 R16, R36, R4, R16 ;  /* 0x000000042410723c */ /* 0x000fe40000041810 */
[----:B------:R-:W-:Y:S01]  /*77e0*/  MUFU.EX2 R185, R185 ;  /* 0x000000b900b97308 */ /* 0x000fe20000000800 */
[----:B--2---:R-:W-:-:S03]  /*77f0*/  FADD.FTZ R188, R187, R188 ;  /* 0x000000bcbbbc7221 */ /* 0x004fc60000010000 */
[C---:B------:R-:W-:Y:S01]  /*7800*/  HMMA.16816.F32.BF16 R12, R36.reuse, R6, R12 ;  /* 0x00000006240c723c */ /* 0x040fe2000004180c */
[----:B------:R-:W2:Y:S03]  /*7810*/  LDSM.16.MT88.4 R4, [R230+0x7000] ;  /* 0x00700000e604783b */ /* 0x000ea60000004200 */
[----:B------:R-:W4:Y:S01]  /*7820*/  MUFU.EX2 R184, R184 ;  /* 0x000000b800b87308 */ /* 0x000f220000000800 */
[C---:B---3--:R-:W-:Y:S01]  /*7830*/  F2FP.BF16.F32.PACK_AB R21, R186.reuse, R187 ;  /* 0x000000bbba15723e */ /* 0x048fe200000010ff */
[----:B------:R-:W-:Y:S01]  /*7840*/  HMMA.16816.F32.BF16 R8, R36, R40, R8 ;  /* 0x000000282408723c */ /* 0x000fe20000041808 */
[----:B------:R-:W-:-:S05]  /*7850*/  FADD.FTZ R186, R186, R188 ;  /* 0x000000bcbaba7221 */ /* 0x000fca0000010000 */
[----:B------:R3:W-:Y:S01]  /*7860*/  MUFU.EX2 R180, R20 ;  /* 0x0000001400b47308 */ /* 0x0007e20000000800 */
[----:B------:R-:W-:Y:S01]  /*7870*/  HMMA.16816.F32.BF16 R28, R36, R42, R28 ;  /* 0x0000002a241c723c */ /* 0x000fe2000004181c */
[----:B------:R-:W2:Y:S06]  /*7880*/  LDSM.16.MT88.4 R40, [R229+0x7000] ;  /* 0x00700000e528783b */ /* 0x000eac0000004200 */
[----:B------:R-:W-:Y:S01]  /*7890*/  MUFU.EX2 R183, R183 ;  /* 0x000000b700b77308 */ /* 0x000fe20000000800 */
[----:B----4-:R-:W-:Y:S01]  /*78a0*/  F2FP.BF16.F32.PACK_AB R23, R184, R185 ;  /* 0x000000b9b817723e */ /* 0x010fe200000010ff */
[----:B------:R-:W-:Y:S01]  /*78b0*/  FADD.FTZ R185, R185, R186 ;  /* 0x000000bab9b97221 */ /* 0x000fe20000010000 */
[----:B------:R-:W-:-:S02]  /*78c0*/  F2FP.BF16.F32.PACK_AB R36, R93, R95 ;  /* 0x0000005f5d24723e */ /* 0x000fc400000010ff */
[----:B------:R-:W-:Y:S01]  /*78d0*/  F2FP.BF16.F32.PACK_AB R38, R90, R91 ;  /* 0x0000005b5a26723e */ /* 0x000fe200000010ff */
[----:B------:R-:W-:Y:S02]  /*78e0*/  FADD.FTZ R185, R184, R185 ;  /* 0x000000b9b8b97221 */ /* 0x000fe40000010000 */
[----:B------:R-:W4:Y:S01]  /*78f0*/  MUFU.EX2 R182, R182 ;  /* 0x000000b600b67308 */ /* 0x000f220000000800 */
[----:B---3--:R-:W-:Y:S01]  /*7900*/  F2FP.BF16.F32.PACK_AB R20, R100, R102 ;  /* 0x000000666414723e */ /* 0x008fe200000010ff */
[----:B------:R-:W-:-:S04]  /*7910*/  FADD.FTZ R102, R102, R105 ;  /* 0x0000006966667221 */ /* 0x000fc80000010000 */
[----:B------:R-:W-:Y:S02]  /*7920*/  FADD.FTZ R102, R100, R102 ;  /* 0x0000006664667221 */ /* 0x000fe40000010000 */
[----:B------:R-:W3:Y:S01]  /*7930*/  MUFU.EX2 R181, R181 ;  /* 0x000000b500b57308 */ /* 0x000ee20000000800 */
[----:B-1----:R-:W-:Y:S01]  /*7940*/  HMMA.16816.F32.BF16 R16, R20, R24, R16 ;  /* 0x000000181410723c */ /* 0x002fe20000041810 */
[----:B------:R-:W-:-:S04]  /*7950*/  FADD.FTZ R98, R98, R102 ;  /* 0x0000006662627221 */ /* 0x000fc80000010000 */
[----:B------:R-:W-:Y:S01]  /*7960*/  FADD.FTZ R98, R96, R98 ;  /* 0x0000006260627221 */ /* 0x000fe20000010000 */
[C---:B------:R-:W-:Y:S01]  /*7970*/  HMMA.16816.F32.BF16 R12, R20.reuse, R26, R12 ;  /* 0x0000001a140c723c */ /* 0x040fe2000004180c */
[----:B------:R-:W1:Y:S01]  /*7980*/  LDSM.16.MT88.4 R24, [R230+0x7400] ;  /* 0x00740000e618783b */ /* 0x000e620000004200 */
[C---:B----4-:R-:W-:Y:S01]  /*7990*/  F2FP.BF16.F32.PACK_AB R37, R182.reuse, R183 ;  /* 0x000000b7b625723e */ /* 0x050fe200000010ff */
[----:B------:R-:W-:Y:S01]  /*79a0*/  MUFU.EX2 R89, R89 ;  /* 0x0000005900597308 */ /* 0x000fe20000000800 */
[----:B------:R-:W-:Y:S01]  /*79b0*/  FADD.FTZ R95, R95, R98 ;  /* 0x000000625f5f7221 */ /* 0x000fe20000010000 */
[----:B------:R-:W-:Y:S01]  /*79c0*/  FADD.FTZ R183, R183, R185 ;  /* 0x000000b9b7b77221 */ /* 0x000fe20000010000 */
[C---:B-----5:R-:W-:Y:S03]  /*79d0*/  HMMA.16816.F32.BF16 R8, R20.reuse, R32, R8 ;  /* 0x000000201408723c */ /* 0x060fe60000041808 */
[----:B------:R-:W-:Y:S01]  /*79e0*/  FADD.FTZ R183, R182, R183 ;  /* 0x000000b7b6b77221 */ /* 0x000fe20000010000 */
[----:B---3--:R-:W-:Y:S01]  /*79f0*/  F2FP.BF16.F32.PACK_AB R39, R181, R180 ;  /* 0x000000b4b527723e */ /* 0x008fe200000010ff */
[----:B------:R-:W3:Y:S01]  /*7a00*/  MUFU.EX2 R88, R88 ;  /* 0x0000005800587308 */ /* 0x000ee20000000800 */
[----:B------:R-:W-:Y:S01]  /*7a10*/  HMMA.16816.F32.BF16 R28, R20, R34, R28 ;  /* 0x00000022141c723c */ /* 0x000fe2000004181c */
[----:B------:R-:W4:Y:S01]  /*7a20*/  LDSM.16.MT88.4 R20, [R229+0x7400] ;  /* 0x00740000e514783b */ /* 0x000f220000004200 */
[----:B------:R-:W-:-:S04]  /*7a30*/  FADD.FTZ R183, R180, R183 ;  /* 0x000000b7b4b77221 */ /* 0x000fc80000010000 */
[----:B--2---:R-:W-:Y:S01]  /*7a40*/  HMMA.16816.F32.BF16 R16, R36, R4, R16 ;  /* 0x000000042410723c */ /* 0x004fe20000041810 */
[----:B------:R-:W-:Y:S01]  /*7a50*/  MUFU.EX2 R87, R87 ;  /* 0x0000005700577308 */ /* 0x000fe20000000800 */
[----:B------:R-:W-:-:S04]  /*7a60*/  FADD.FTZ R181, R181, R183 ;  /* 0x000000b7b5b57221 */ /* 0x000fc80000010000 */
[C---:B------:R-:W-:Y:S01]  /*7a70*/  HMMA.16816.F32.BF16 R12, R36.reuse, R6, R12 ;  /* 0x00000006240c723c */ /* 0x040fe2000004180c */
[----:B------:R-:W2:Y:S02]  /*7a80*/  LDSM.16.MT88.4 R4, [R230+0x7800] ;  /* 0x00780000e604783b */ /* 0x000ea40000004200 */
[----:B------:R-:W5:Y:S01]  /*7a90*/  MUFU.EX2 R86, R86 ;  /* 0x0000005600567308 */ /* 0x000f620000000800 */
[----:B---3--:R-:W-:Y:S02]  /*7aa0*/  F2FP.BF16.F32.PACK_AB R32, R88, R89 ;  /* 0x000000595820723e */ /* 0x008fe400000010ff */
[C---:B------:R-:W-:Y:S05]  /*7ab0*/  HMMA.16816.F32.BF16 R8, R36.reuse, R40, R8 ;  /* 0x000000282408723c */ /* 0x040fea0000041808 */
[----:B------:R-:W3:Y:S01]  /*7ac0*/  MUFU.EX2 R179, R179 ;  /* 0x000000b300b37308 */ /* 0x000ee20000000800 */
[----:B------:R-:W-:Y:S01]  /*7ad0*/  HMMA.16816.F32.BF16 R28, R36, R42, R28 ;  /* 0x0000002a241c723c */ /* 0x000fe2000004181c */
[----:B------:R-:W-:-:S06]  /*7ae0*/  FFMA.FTZ R41, R127, UR5, -R68 ;  /* 0x000000057f297c23 */ /* 0x000fcc0008010844 */
[----:B------:R-:W1:Y:S01]  /*7af0*/  MUFU.EX2 R178, R178 ;  /* 0x000000b200b27308 */ /* 0x000e620000000800 */
[----:B-----5:R-:W-:Y:S01]  /*7b00*/  F2FP.BF16.F32.PACK_AB R34, R86, R87 ;  /* 0x000000575622723e */ /* 0x020fe200000010ff */
[--C-:B------:R-:W-:Y:S01]  /*7b10*/  FFMA.FTZ R39, R144, UR5, -R68.reuse ;  /* 0x0000000590277c23 */ /* 0x100fe20008010844 */
[--C-:B------:R-:W-:Y:S01]  /*7b20*/  FFMA.FTZ R42, R121, UR5, -R68.reuse ;  /* 0x00000005792a7c23 */ /* 0x100fe20008010844 */
[----:B------:R-:W-:Y:S01]  /*7b30*/  FFMA.FTZ R43, R118, UR5, -R68 ;  /* 0x00000005762b7c23 */ /* 0x000fe20008010844 */
[--C-:B------:R-:W-:Y:S01]  /*7b40*/  FFMA.FTZ R36, R135, UR5, -R92.reuse ;  /* 0x0000000587247c23 */ /* 0x100fe2000801085c */
[----:B------:R-:W-:Y:S01]  /*7b50*/  FFMA.FTZ R37, R129, UR5, -R92 ;  /* 0x0000000581257c23 */ /* 0x000fe2000801085c */
[----:B------:R-:W-:Y:S01]  /*7b60*/  LDSM.16.MT88.4 R132, [R229+0x8c00] ;  /* 0x008c0000e584783b */ /* 0x000fe20000004200 */
[----:B------:R-:W-:Y:S01]  /*7b70*/  MUFU.EX2 R177, R177 ;  /* 0x000000b100b17308 */ /* 0x000fe20000000800 */
[----:B---3--:R-:W-:-:S07]  /*7b80*/  FADD.FTZ R181, R179, R181 ;  /* 0x000000b5b3b57221 */ /* 0x008fce0000010000 */
[----:B------:R-:W3:Y:S01]  /*7b90*/  MUFU.EX2 R167, R167 ;  /* 0x000000a700a77308 */ /* 0x000ee20000000800 */
[C---:B-1----:R-:W-:Y:S01]  /*7ba0*/  F2FP.BF16.F32.PACK_AB R33, R178.reuse, R179 ;  /* 0x000000b3b221723e */ /* 0x042fe200000010ff */
[----:B------:R-:W-:-:S06]  /*7bb0*/  FADD.FTZ R181, R178, R181 ;  /* 0x000000b5b2b57221 */ /* 0x000fcc0000010000 */
[----:B------:R-:W-:Y:S08]  /*7bc0*/  MUFU.EX2 R85, R85 ;  /* 0x0000005500557308 */ /* 0x000ff00000000800 */
[----:B------:R-:W1:Y:S01]  /*7bd0*/  MUFU.EX2 R84, R84 ;  /* 0x0000005400547308 */ /* 0x000e620000000800 */
[----:B---3--:R-:W-:Y:S01]  /*7be0*/  F2FP.BF16.F32.PACK_AB R35, R167, R177 ;  /* 0x000000b1a723723e */ /* 0x008fe200000010ff */
[----:B------:R-:W-:-:S04]  /*7bf0*/  FADD.FTZ R177, R177, R181 ;  /* 0x000000b5b1b17221 */ /* 0x000fc80000010000 */
[----:B------:R-:W-:Y:S02]  /*7c00*/  FADD.FTZ R177, R167, R177 ;  /* 0x000000b1a7b17221 */ /* 0x000fe40000010000 */
[C---:B------:R-:W-:Y:S01]  /*7c10*/  HMMA.16816.F32.BF16 R16, R32.reuse, R24, R16 ;  /* 0x000000182010723c */ /* 0x040fe20000041810 */
[----:B------:R-:W-:Y:S05]  /*7c20*/  MUFU.EX2 R83, R83 ;  /* 0x0000005300537308 */ /* 0x000fea0000000800 */
[C---:B------:R-:W-:Y:S01]  /*7c30*/  HMMA.16816.F32.BF16 R12, R32.reuse, R26, R12 ;  /* 0x0000001a200c723c */ /* 0x040fe2000004180c */
[----:B------:R-:W3:Y:S02]  /*7c40*/  LDSM.16.MT88.4 R24, [R229+0x7800] ;  /* 0x00780000e518783b */ /* 0x000ee40000004200 */
[----:B------:R-:W5:Y:S03]  /*7c50*/  MUFU.EX2 R82, R82 ;  /* 0x0000005200527308 */ /* 0x000f660000000800 */
[C---:B----4-:R-:W-:Y:S05]  /*7c60*/  HMMA.16816.F32.BF16 R8, R32.reuse, R20, R8 ;  /* 0x000000142008723c */ /* 0x050fea0000041808 */
[----:B------:R-:W-:Y:S01]  /*7c70*/  MUFU.EX2 R162, R162 ;  /* 0x000000a200a27308 */ /* 0x000fe20000000800 */
[----:B------:R-:W-:Y:S01]  /*7c80*/  HMMA.16816.F32.BF16 R28, R32, R22, R28 ;  /* 0x00000016201c723c */ /* 0x000fe2000004181c */
[----:B------:R-:W4:Y:S01]  /*7c90*/  LDSM.16.MT88.4 R32, [R230+0x7c00] ;  /* 0x007c0000e620783b */ /* 0x000f220000004200 */
[----:B-1----:R-:W-:-:S05]  /*7ca0*/  F2FP.BF16.F32.PACK_AB R20, R84, R85 ;  /* 0x000000555414723e */ /* 0x002fca00000010ff */
[----:B------:R-:W1:Y:S01]  /*7cb0*/  MUFU.EX2 R40, R156 ;  /* 0x0000009c00287308 */ /* 0x000e620000000800 */
[----:B-----5:R-:W-:-:S07]  /*7cc0*/  F2FP.BF16.F32.PACK_AB R22, R82, R83 ;  /* 0x000000535216723e */ /* 0x020fce00000010ff */
[----:B------:R-:W-:Y:S08]  /*7cd0*/  MUFU.EX2 R38, R154 ;  /* 0x0000009a00267308 */ /* 0x000ff00000000800 */
[----:B------:R-:W5:Y:S01]  /*7ce0*/  MUFU.EX2 R39, R39 ;  /* 0x0000002700277308 */ /* 0x000f620000000800 */
[----:B-1----:R-:W-:Y:S01]  /*7cf0*/  F2FP.BF16.F32.PACK_AB R21, R40, R162 ;  /* 0x000000a22815723e */ /* 0x002fe200000010ff */
[----:B------:R-:W-:-:S06]  /*7d00*/  FADD.FTZ R162, R162, R177 ;  /* 0x000000b1a2a27221 */ /* 0x000fcc0000010000 */
[----:B------:R-:W-:Y:S08]  /*7d10*/  MUFU.EX2 R81, R81 ;  /* 0x0000005100517308 */ /* 0x000ff00000000800 */
[----:B------:R-:W1:Y:S01]  /*7d20*/  MUFU.EX2 R80, R80 ;  /* 0x0000005000507308 */ /* 0x000e620000000800 */
[----:B-----5:R-:W-:-:S07]  /*7d30*/  F2FP.BF16.F32.PACK_AB R23, R39, R38 ;  /* 0x000000262717723e */ /* 0x020fce00000010ff */
[C---:B--2---:R-:W-:Y:S01]  /*7d40*/  HMMA.16816.F32.BF16 R16, R20.reuse, R4, R16 ;  /* 0x000000041410723c */ /* 0x044fe20000041810 */
[----:B------:R-:W-:Y:S05]  /*7d50*/  MUFU.EX2 R79, R79 ;  /* 0x0000004f004f7308 */ /* 0x000fea0000000800 */
[C---:B------:R-:W-:Y:S01]  /*7d60*/  HMMA.16816.F32.BF16 R12, R20.reuse, R6, R12 ;  /* 0x00000006140c723c */ /* 0x040fe2000004180c */
[----:B------:R-:W2:Y:S02]  /*7d70*/  LDSM.16.MT88.4 R4, [R229+0x7c00] ;  /* 0x007c0000e504783b */ /* 0x000ea40000004200 */
[----:B------:R-:W5:Y:S03]  /*7d80*/  MUFU.EX2 R78, R78 ;  /* 0x0000004e004e7308 */ /* 0x000f660000000800 */
[C---:B---3--:R-:W-:Y:S05]  /*7d90*/  HMMA.16816.F32.BF16 R8, R20.reuse, R24, R8 ;  /* 0x000000181408723c */ /* 0x048fea0000041808 */
[----:B------:R-:W-:Y:S01]  /*7da0*/  MUFU.EX2 R41, R41 ;  /* 0x0000002900297308 */ /* 0x000fe20000000800 */
[----:B------:R-:W-:Y:S01]  /*7db0*/  HMMA.16816.F32.BF16 R28, R20, R26, R28 ;  /* 0x0000001a141c723c */ /* 0x000fe2000004181c */
[----:B------:R-:W3:Y:S01]  /*7dc0*/  LDSM.16.MT88.4 R20, [R230+0x8000] ;  /* 0x00800000e614783b */ /* 0x000ee20000004200 */
[----:B-1----:R-:W-:-:S05]  /*7dd0*/  F2FP.BF16.F32.PACK_AB R24, R80, R81 ;  /* 0x000000515018723e */ /* 0x002fca00000010ff */
[----:B------:R-:W1:Y:S01]  /*7de0*/  MUFU.EX2 R3, R3 ;  /* 0x0000000300037308 */ /* 0x000e620000000800 */
[----:B-----5:R-:W-:-:S07]  /*7df0*/  F2FP.BF16.F32.PACK_AB R26, R78, R79 ;  /* 0x0000004f4e1a723e */ /* 0x020fce00000010ff */
[----:B------:R-:W-:Y:S08]  /*7e00*/  MUFU.EX2 R42, R42 ;  /* 0x0000002a002a7308 */ /* 0x000ff00000000800 */
[----:B------:R-:W5:Y:S01]  /*7e10*/  MUFU.EX2 R43, R43 ;  /* 0x0000002b002b7308 */ /* 0x000f620000000800 */
[----:B-1----:R-:W-:-:S07]  /*7e20*/  F2FP.BF16.F32.PACK_AB R25, R3, R41 ;  /* 0x000000290319723e */ /* 0x002fce00000010ff */
[----:B------:R-:W-:Y:S08]  /*7e30*/  MUFU.EX2 R77, R77 ;  /* 0x0000004d004d7308 */ /* 0x000ff00000000800 */
[----:B------:R-:W1:Y:S01]  /*7e40*/  MUFU.EX2 R76, R76 ;  /* 0x0000004c004c7308 */ /* 0x000e620000000800 */
[----:B-----5:R-:W-:-:S07]  /*7e50*/  F2FP.BF16.F32.PACK_AB R27, R43, R42 ;  /* 0x0000002a2b1b723e */ /* 0x020fce00000010ff */
[----:B------:R-:W-:Y:S01]  /*7e60*/  MUFU.EX2 R75, R75 ;  /* 0x0000004b004b7308 */ /* 0x000fe20000000800 */
[C---:B----4-:R-:W-:Y:S06]  /*7e70*/  HMMA.16816.F32.BF16 R16, R24.reuse, R32, R16 ;  /* 0x000000201810723c */ /* 0x050fec0000041810 */
[C---:B------:R-:W-:Y:S01]  /*7e80*/  HMMA.16816.F32.BF16 R12, R24.reuse, R34, R12 ;  /* 0x00000022180c723c */ /* 0x040fe2000004180c */
[----:B------:R-:W4:Y:S01]  /*7e90*/  MUFU.EX2 R74, R74 ;  /* 0x0000004a004a7308 */ /* 0x000f220000000800 */
[----:B------:R-:W5:Y:S04]  /*7ea0*/  LDSM.16.MT88.4 R32, [R229+0x8000] ;  /* 0x00800000e520783b */ /* 0x000f680000004200 */
[C---:B--2---:R-:W-:Y:S03]  /*7eb0*/  HMMA.16816.F32.BF16 R8, R24.reuse, R4, R8 ;  /* 0x000000041808723c */ /* 0x044fe60000041808 */
[----:B------:R-:W-:Y:S03]  /*7ec0*/  MUFU.EX2 R115, R115 ;  /* 0x0000007300737308 */ /* 0x000fe60000000800 */
[----:B------:R-:W-:Y:S01]  /*7ed0*/  HMMA.16816.F32.BF16 R28, R24, R6, R28 ;  /* 0x00000006181c723c */ /* 0x000fe2000004181c */
[----:B------:R-:W2:Y:S04]  /*7ee0*/  LDSM.16.MT88.4 R4, [R230+0x8400] ;  /* 0x00840000e604783b */ /* 0x000ea80000004200 */
[----:B------:R-:W3:Y:S02]  /*7ef0*/  MUFU.EX2 R113, R114 ;  /* 0x0000007200717308 */ /* 0x000ee40000000800 */
[----:B-1----:R-:W-:-:S02]  /*7f00*/  F2FP.BF16.F32.PACK_AB R24, R76, R77 ;  /* 0x0000004d4c18723e */ /* 0x002fc400000010ff */
[----:B----4-:R-:W-:-:S04]  /*7f10*/  F2FP.BF16.F32.PACK_AB R26, R74, R75 ;  /* 0x0000004b4a1a723e */ /* 0x010fc800000010ff */
[----:B------:R-:W-:Y:S08]  /*7f20*/  MUFU.EX2 R110, R110 ;  /* 0x0000006e006e7308 */ /* 0x000ff00000000800 */
[----:B------:R-:W1:Y:S01]  /*7f30*/  MUFU.EX2 R107, R107 ;  /* 0x0000006b006b7308 */ /* 0x000e620000000800 */
[----:B---3--:R-:W-:-:S07]  /*7f40*/  F2FP.BF16.F32.PACK_AB R25, R113, R115 ;  /* 0x000000737119723e */ /* 0x008fce00000010ff */
[----:B------:R-:W-:Y:S08]  /*7f50*/  MUFU.EX2 R73, R73 ;  /* 0x0000004900497308 */ /* 0x000ff00000000800 */
[----:B------:R-:W3:Y:S01]  /*7f60*/  MUFU.EX2 R72, R72 ;  /* 0x0000004800487308 */ /* 0x000ee20000000800 */
[----:B-1----:R-:W-:-:S07]  /*7f70*/  F2FP.BF16.F32.PACK_AB R27, R107, R110 ;  /* 0x0000006e6b1b723e */ /* 0x002fce00000010ff */
[C---:B------:R-:W-:Y:S01]  /*7f80*/  HMMA.16816.F32.BF16 R16, R24.reuse, R20, R16 ;  /* 0x000000141810723c */ /* 0x040fe20000041810 */
[----:B------:R-:W-:Y:S05]  /*7f90*/  MUFU.EX2 R71, R71 ;  /* 0x0000004700477308 */ /* 0x000fea0000000800 */
[C---:B------:R-:W-:Y:S01]  /*7fa0*/  HMMA.16816.F32.BF16 R12, R24.reuse, R22, R12 ;  /* 0x00000016180c723c */ /* 0x040fe2000004180c */
[----:B------:R-:W-:Y:S01]  /*7fb0*/  FFMA.FTZ R20, R94, UR5, -R68 ;  /* 0x000000055e147c23 */ /* 0x000fe20008010844 */
[----:B------:R-:W-:Y:S01]  /*7fc0*/  FADD.FTZ R94, R93, R95 ;  /* 0x0000005f5d5e7221 */ /* 0x000fe20000010000 */
[----:B------:R-:W1:Y:S03]  /*7fd0*/  MUFU.EX2 R58, R58 ;  /* 0x0000003a003a7308 */ /* 0x000e660000000800 */
[----:B------:R-:W-:Y:S01]  /*7fe0*/  FADD.FTZ R94, R91, R94 ;  /* 0x0000005e5b5e7221 */ /* 0x000fe20000010000 */
[C---:B-----5:R-:W-:Y:S03]  /*7ff0*/  HMMA.16816.F32.BF16 R8, R24.reuse, R32, R8 ;  /* 0x000000201808723c */ /* 0x060fe60000041808 */
[----:B------:R-:W-:Y:S01]  /*8000*/  FADD.FTZ R90, R90, R94 ;  /* 0x0000005e5a5a7221 */ /* 0x000fe20000010000 */
[----:B------:R-:W-:Y:S02]  /*8010*/  MUFU.EX2 R101, R101 ;  /* 0x0000006500657308 */ /* 0x000fe40000000800 */
[----:B------:R-:W-:Y:S01]  /*8020*/  HMMA.16816.F32.BF16 R28, R24, R34, R28 ;  /* 0x00000022181c723c */ /* 0x000fe2000004181c */
[----:B------:R-:W-:Y:S01]  /*8030*/  FADD.FTZ R90, R89, R90 ;  /* 0x0000005a595a7221 */ /* 0x000fe20000010000 */
[----:B------:R-:W-:Y:S03]  /*8040*/  LDSM.16.MT88.4 R32, [R230+0x8800] ;  /* 0x00880000e620783b */ /* 0x000fe60000004200 */
[----:B------:R-:W-:Y:S01]  /*8050*/  FADD.FTZ R90, R88, R90 ;  /* 0x0000005a585a7221 */ /* 0x000fe20000010000 */
[----:B------:R-:W4:Y:S01]  /*8060*/  MUFU.EX2 R99, R99 ;  /* 0x0000006300637308 */ /* 0x000f220000000800 */
[----:B---3--:R-:W-:-:S02]  /*8070*/  F2FP.BF16.F32.PACK_AB R24, R72, R73 ;  /* 0x000000494818723e */ /* 0x008fc400000010ff */
[----:B------:R-:W-:Y:S01]  /*8080*/  FADD.FTZ R87, R87, R90 ;  /* 0x0000005a57577221 */ /* 0x000fe20000010000 */
[----:B-1----:R-:W-:-:S03]  /*8090*/  F2FP.BF16.F32.PACK_AB R26, R58, R71 ;  /* 0x000000473a1a723e */ /* 0x002fc600000010ff */
[----:B------:R-:W-:Y:S01]  /*80a0*/  FADD.FTZ R87, R86, R87 ;  /* 0x0000005756577221 */ /* 0x000fe20000010000 */
[----:B------:R-:W-:Y:S03]  /*80b0*/  MUFU.EX2 R96, R97 ;  /* 0x0000006100607308 */ /* 0x000fe60000000800 */
[----:B------:R-:W-:-:S04]  /*80c0*/  FADD.FTZ R85, R85, R87 ;  /* 0x0000005755557221 */ /* 0x000fc80000010000 */
[----:B------:R-:W-:Y:S01]  /*80d0*/  FADD.FTZ R85, R84, R85 ;  /* 0x0000005554557221 */ /* 0x000fe20000010000 */
[----:B------:R-:W1:Y:S01]  /*80e0*/  MUFU.EX2 R93, R20 ;  /* 0x00000014005d7308 */ /* 0x000e620000000800 */
[----:B----4-:R-:W-:Y:S02]  /*80f0*/  F2FP.BF16.F32.PACK_AB R25, R99, R101 ;  /* 0x000000656319723e */ /* 0x010fe400000010ff */
[----:B------:R-:W-:-:S04]  /*8100*/  FADD.FTZ R83, R83, R85 ;  /* 0x0000005553537221 */ /* 0x000fc80000010000 */
[----:B------:R-:W-:Y:S01]  /*8110*/  FADD.FTZ R83, R82, R83 ;  /* 0x0000005352537221 */ /* 0x000fe20000010000 */
[----:B------:R-:W-:Y:S03]  /*8120*/  MUFU.EX2 R57, R57 ;  /* 0x0000003900397308 */ /* 0x000fe60000000800 */
[----:B------:R-:W-:-:S04]  /*8130*/  FADD.FTZ R83, R81, R83 ;  /* 0x0000005351537221 */ /* 0x000fc80000010000 */
[----:B------:R-:W-:Y:S01]  /*8140*/  FADD.FTZ R80, R80, R83 ;  /* 0x0000005350507221 */ /* 0x000fe20000010000 */
[----:B------:R-:W3:Y:S01]  /*8150*/  MUFU.EX2 R56, R56 ;  /* 0x0000003800387308 */ /* 0x000ee20000000800 */
[----:B-1----:R-:W-:Y:S01]  /*8160*/  F2FP.BF16.F32.PACK_AB R27, R93, R96 ;  /* 0x000000605d1b723e */ /* 0x002fe200000010ff */
[----:B------:R-:W1:Y:S01]  /*8170*/  LDSM.16.MT88.4 R20, [R229+0x8400] ;  /* 0x00840000e514783b */ /* 0x000e620000004200 */
[----:B------:R-:W-:-:S04]  /*8180*/  FADD.FTZ R80, R79, R80 ;  /* 0x000000504f507221 */ /* 0x000fc80000010000 */
[----:B------:R-:W-:Y:S01]  /*8190*/  FADD.FTZ R80, R78, R80 ;  /* 0x000000504e507221 */ /* 0x000fe20000010000 */
[----:B--2---:R-:W-:Y:S01]  /*81a0*/  HMMA.16816.F32.BF16 R16, R24, R4, R16 ;  /* 0x000000041810723c */ /* 0x004fe20000041810 */
[----:B------:R-:W-:Y:S02]  /*81b0*/  MUFU.EX2 R51, R51 ;  /* 0x0000003300337308 */ /* 0x000fe40000000800 */
[----:B------:R-:W-:-:S03]  /*81c0*/  FADD.FTZ R77, R77, R80 ;  /* 0x000000504d4d7221 */ /* 0x000fc60000010000 */
[----:B------:R-:W-:Y:S01]  /*81d0*/  HMMA.16816.F32.BF16 R12, R24, R6, R12 ;  /* 0x00000006180c723c */ /* 0x000fe2000004180c */
[----:B------:R-:W-:Y:S01]  /*81e0*/  FADD.FTZ R4, R40, R162 ;  /* 0x000000a228047221 */ /* 0x000fe20000010000 */
[----:B------:R-:W-:Y:S01]  /*81f0*/  FADD.FTZ R77, R76, R77 ;  /* 0x0000004d4c4d7221 */ /* 0x000fe20000010000 */
[----:B------:R-:W-:Y:S02]  /*8200*/  MUFU.EX2 R50, R50 ;  /* 0x0000003200327308 */ /* 0x000fe40000000800 */
[----:B------:R-:W-:Y:S01]  /*8210*/  FADD.FTZ R4, R38, R4 ;  /* 0x0000000426047221 */ /* 0x000fe20000010000 */
[----:B------:R-:W-:-:S03]  /*8220*/  FADD.FTZ R75, R75, R77 ;  /* 0x0000004d4b4b7221 */ /* 0x000fc60000010000 */
[----:B------:R-:W-:Y:S01]  /*8230*/  FADD.FTZ R39, R39, R4 ;  /* 0x0000000427277221 */ /* 0x000fe20000010000 */
[----:B------:R-:W-:Y:S01]  /*8240*/  FADD.FTZ R75, R74, R75 ;  /* 0x0000004b4a4b7221 */ /* 0x000fe20000010000 */
[----:B------:R-:W2:Y:S01]  /*8250*/  LDSM.16.MT88.4 R4, [R229+0x8800] ;  /* 0x00880000e504783b */ /* 0x000ea20000004200 */
[----:B------:R-:W-:Y:S01]  /*8260*/  MUFU.EX2 R66, R66 ;  /* 0x0000004200427308 */ /* 0x000fe20000000800 */
[----:B------:R-:W-:Y:S01]  /*8270*/  FADD.FTZ R41, R41, R39 ;  /* 0x0000002729297221 */ /* 0x000fe20000010000 */
[----:B------:R-:W-:-:S03]  /*8280*/  FADD.FTZ R73, R73, R75 ;  /* 0x0000004b49497221 */ /* 0x000fc60000010000 */
[----:B------:R-:W-:Y:S01]  /*8290*/  FADD.FTZ R3, R3, R41 ;  /* 0x0000002903037221 */ /* 0x000fe20000010000 */
[----:B------:R-:W-:Y:S02]  /*82a0*/  FADD.FTZ R73, R72, R73 ;  /* 0x0000004948497221 */ /* 0x000fe40000010000 */
[----:B------:R-:W4:Y:S01]  /*82b0*/  MUFU.EX2 R65, R65 ;  /* 0x0000004100417308 */ /* 0x000f220000000800 */
[----:B------:R-:W-:Y:S01]  /*82c0*/  FADD.FTZ R42, R42, R3 ;  /* 0x000000032a2a7221 */ /* 0x000fe20000010000 */
[----:B------:R-:W-:-:S03]  /*82d0*/  FADD.FTZ R73, R71, R73 ;  /* 0x0000004947497221 */ /* 0x000fc60000010000 */
[----:B------:R-:W-:Y:S01]  /*82e0*/  FADD.FTZ R43, R43, R42 ;  /* 0x0000002a2b2b7221 */ /* 0x000fe20000010000 */
[----:B------:R-:W-:Y:S02]  /*82f0*/  FADD.FTZ R73, R58, R73 ;  /* 0x000000493a497221 */ /* 0x000fe40000010000 */
[----:B------:R-:W-:Y:S01]  /*8300*/  MUFU.EX2 R64, R64 ;  /* 0x0000004000407308 */ /* 0x000fe20000000800 */
[----:B------:R-:W-:Y:S01]  /*8310*/  FADD.FTZ R43, R115, R43 ;  /* 0x0000002b732b7221 */ /* 0x000fe20000010000 */
[----:B-1----:R-:W-:Y:S03]  /*8320*/  HMMA.16816.F32.BF16 R8, R24, R20, R8 ;  /* 0x000000141808723c */ /* 0x002fe60000041808 */
[----:B------:R-:W-:-:S03]  /*8330*/  FADD.FTZ R113, R113, R43 ;  /* 0x0000002b71717221 */ /* 0x000fc60000010000 */
[----:B------:R-:W1:Y:S01]  /*8340*/  MUFU.EX2 R38, R63 ;  /* 0x0000003f00267308 */ /* 0x000e620000000800 */
[----:B------:R-:W-:Y:S01]  /*8350*/  FADD.FTZ R113, R110, R113 ;  /* 0x000000716e717221 */ /* 0x000fe20000010000 */
[----:B------:R-:W-:Y:S01]  /*8360*/  HMMA.16816.F32.BF16 R28, R24, R22, R28 ;  /* 0x00000016181c723c */ /* 0x000fe2000004181c */
[----:B---3--:R-:W-:Y:S01]  /*8370*/  F2FP.BF16.F32.PACK_AB R20, R56, R57 ;  /* 0x000000393814723e */ /* 0x008fe200000010ff */
[----:B------:R-:W-:Y:S01]  /*8380*/  FADD.FTZ R57, R57, R73 ;  /* 0x0000004939397221 */ /* 0x000fe20000010000 */
[----:B------:R-:W-:Y:S01]  /*8390*/  FADD.FTZ R107, R107, R113 ;  /* 0x000000716b6b7221 */ /* 0x000fe20000010000 */
[----:B----4-:R-:W-:Y:S02]  /*83a0*/  F2FP.BF16.F32.PACK_AB R21, R65, R66 ;  /* 0x000000424115723e */ /* 0x010fe400000010ff */
[----:B------:R-:W3:Y:S01]  /*83b0*/  MUFU.EX2 R36, R36 ;  /* 0x0000002400247308 */ /* 0x000ee20000000800 */
[----:B------:R-:W-:Y:S01]  /*83c0*/  FADD.FTZ R101, R101, R107 ;  /* 0x0000006b65657221 */ /* 0x000fe20000010000 */
[----:B------:R-:W-:Y:S01]  /*83d0*/  F2FP.BF16.F32.PACK_AB R22, R50, R51 ;  /* 0x000000333216723e */ /* 0x000fe200000010ff */
[----:B------:R-:W-:Y:S01]  /*83e0*/  FFMA.FTZ R24, R60, UR5, -R68 ;  /* 0x000000053c187c23 */ /* 0x000fe20008010844 */
[----:B------:R-:W-:Y:S01]  /*83f0*/  FADD.FTZ R57, R56, R57 ;  /* 0x0000003938397221 */ /* 0x000fe20000010000 */
[----:B------:R-:W-:Y:S01]  /*8400*/  FADD.FTZ R101, R99, R101 ;  /* 0x0000006563657221 */ /* 0x000fe20000010000 */
[----:B------:R-:W-:-:S02]  /*8410*/  ULDC.64 UR4, c[0x0][0x218] ;  /* 0x0000860000047ab9 */ /* 0x000fc40000000a00 */
[----:B------:R-:W-:Y:S01]  /*8420*/  MUFU.EX2 R39, R62 ;  /* 0x0000003e00277308 */ /* 0x000fe20000000800 */
[----:B------:R-:W-:Y:S01]  /*8430*/  FADD.FTZ R96, R96, R101 ;  /* 0x0000006560607221 */ /* 0x000fe20000010000 */
[----:B-1----:R-:W-:Y:S01]  /*8440*/  F2FP.BF16.F32.PACK_AB R23, R38, R64 ;  /* 0x000000402617723e */ /* 0x002fe200000010ff */
[----:B------:R-:W-:Y:S01]  /*8450*/  FADD.FTZ R57, R51, R57 ;  /* 0x0000003933397221 */ /* 0x000fe20000010000 */
[----:B------:R-:W-:Y:S01]  /*8460*/  LEA R246, P0, R55, UR4, 0x1 ;  /* 0x0000000437f67c11 */ /* 0x000fe2000f8008ff */
[----:B------:R-:W-:Y:S02]  /*8470*/  FADD.FTZ R96, R93, R96 ;  /* 0x000000605d607221 */ /* 0x000fe40000010000 */
[----:B------:R-:W-:Y:S01]  /*8480*/  FADD.FTZ R50, R50, R57 ;  /* 0x0000003932327221 */ /* 0x000fe20000010000 */
[----:B------:R-:W1:Y:S01]  /*8490*/  MUFU.EX2 R37, R37 ;  /* 0x0000002500257308 */ /* 0x000e620000000800 */
[----:B------:R-:W-:Y:S01]  /*84a0*/  HMMA.16816.F32.BF16 R16, R20, R32, R16 ;  /* 0x000000201410723c */ /* 0x000fe20000041810 */
[----:B------:R-:W-:Y:S01]  /*84b0*/  FADD.FTZ R96, R66, R96 ;  /* 0x0000006042607221 */ /* 0x000fe20000010000 */
[----:B---3--:R-:W-:Y:S01]  /*84c0*/  FADD.FTZ R50, R36, R50 ;  /* 0x0000003224327221 */ /* 0x008fe20000010000 */
[----:B------:R-:W-:-:S02]  /*84d0*/  LEA.HI.X R245, R55, UR5, R54, 0x1, P0 ;  /* 0x0000000537f57c11 */ /* 0x000fc400080f0c36 */
[----:B------:R-:W-:Y:S01]  /*84e0*/  FADD.FTZ R65, R65, R96 ;  /* 0x0000006041417221 */ /* 0x000fe20000010000 */
[----:B--2---:R-:W-:Y:S01]  /*84f0*/  HMMA.16816.F32.BF16 R136, R20, R4, R8 ;  /* 0x000000041488723c */ /* 0x004fe20000041808 */
[----:B------:R-:W2:Y:S02]  /*8500*/  MUFU.EX2 R104, R104 ;  /* 0x0000006800687308 */ /* 0x000ea40000000800 */
[----:B------:R-:W-:-:S03]  /*8510*/  FADD.FTZ R65, R64, R65 ;  /* 0x0000004140417221 */ /* 0x000fc60000010000 */
[C---:B------:R-:W-:Y:S01]  /*8520*/  HMMA.16816.F32.BF16 R12, R20.reuse, R34, R12 ;  /* 0x00000022140c723c */ /* 0x040fe2000004180c */
[----:B------:R-:W-:Y:S02]  /*8530*/  FADD.FTZ R65, R38, R65 ;  /* 0x0000004126417221 */ /* 0x000fe40000010000 */
[----:B------:R-:W3:Y:S01]  /*8540*/  MUFU.EX2 R248, R248 ;  /* 0x000000f800f87308 */ /* 0x000ee20000000800 */
[----:B-1----:R-:W-:Y:S01]  /*8550*/  F2FP.BF16.F32.PACK_AB R8, R37, R36 ;  /* 0x000000242508723e */ /* 0x002fe200000010ff */
[----:B------:R-:W-:Y:S01]  /*8560*/  FADD.FTZ R65, R39, R65 ;  /* 0x0000004127417221 */ /* 0x000fe20000010000 */
[----:B------:R-:W-:Y:S01]  /*8570*/  HMMA.16816.F32.BF16 R28, R20, R6, R28 ;  /* 0x00000006141c723c */ /* 0x000fe2000004181c */
[----:B------:R-:W-:-:S04]  /*8580*/  FADD.FTZ R50, R37, R50 ;  /* 0x0000003225327221 */ /* 0x000fc80000010000 */
[----:B------:R-:W1:Y:S01]  /*8590*/  MUFU.EX2 R3, R61 ;  /* 0x0000003d00037308 */ /* 0x000e620000000800 */
[----:B--2---:R-:W-:-:S07]  /*85a0*/  FADD.FTZ R50, R104, R50 ;  /* 0x0000003268327221 */ /* 0x004fce0000010000 */
[----:B------:R-:W2:Y:S01]  /*85b0*/  MUFU.EX2 R24, R24 ;  /* 0x0000001800187308 */ /* 0x000ea20000000800 */
[C---:B---3--:R-:W-:Y:S01]  /*85c0*/  F2FP.BF16.F32.PACK_AB R10, R248.reuse, R104 ;  /* 0x00000068f80a723e */ /* 0x048fe200000010ff */
[----:B------:R-:W-:-:S06]  /*85d0*/  FADD.FTZ R248, R248, R50 ;  /* 0x00000032f8f87221 */ /* 0x000fcc0000010000 */
[----:B------:R-:W3:Y:S01]  /*85e0*/  MUFU.EX2 R247, R247 ;  /* 0x000000f700f77308 */ /* 0x000ee20000000800 */
[C---:B-1----:R-:W-:Y:S01]  /*85f0*/  F2FP.BF16.F32.PACK_AB R9, R3.reuse, R39 ;  /* 0x000000270309723e */ /* 0x042fe200000010ff */
[----:B------:R-:W-:-:S04]  /*8600*/  FADD.FTZ R65, R3, R65 ;  /* 0x0000004103417221 */ /* 0x000fc80000010000 */
[----:B--2---:R-:W-:Y:S01]  /*8610*/  FADD.FTZ R65, R24, R65 ;  /* 0x0000004118417221 */ /* 0x004fe20000010000 */
[----:B---3--:R-:W-:-:S03]  /*8620*/  F2FP.BF16.F32.PACK_AB R11, R247, R24 ;  /* 0x00000018f70b723e */ /* 0x008fc600000010ff */
        /* <DEDUP_REMOVED lines=71> */
.L_x_1171:
[----:B------:R-:W-:-:S04]  /*8aa0*/  LEA R4, -R44, RZ, 0x8 ;  /* 0x000000ff2c047211 */ /* 0x000fc800078e41ff */
[----:B------:R-:W-:-:S07]  /*8ab0*/  SHF.R.S32.HI R3, RZ, 0x1f, R4 ;  /* 0x0000001fff037819 */ /* 0x000fce0000011404 */
.L_x_1172:
[----:B------:R-:W-:Y:S01]  /*8ac0*/  ULDC UR4, c[0x0][0x2d0] ;  /* 0x0000b40000047ab9 */ /* 0x000fe20000000800 */
[C---:B------:R-:W-:Y:S01]  /*8ad0*/  LEA R153, P1, R4.reuse, R153, 0x1 ;  /* 0x0000009904997211 */ /* 0x040fe200078208ff */
[----:B------:R-:W-:Y:S01]  /*8ae0*/  IMAD.SHL.U32 R68, R237, 0x100, RZ ;  /* 0x00000100ed447824 */ /* 0x000fe200078e00ff */
[----:B------:R-:W-:Y:S02]  /*8af0*/  ISETP.GE.AND P0, PT, R239, UR4, PT ;  /* 0x00000004ef007c0c */ /* 0x000fe4000bf06270 */
[----:B------:R-:W-:-:S11]  /*8b00*/  LEA.HI.X R152, R4, R152, R3, 0x1, P1 ;  /* 0x0000009804987211 */ /* 0x000fd600008f0c03 */
[--C-:B------:R-:W-:Y:S01]  /*8b10*/  @!P0 IMAD.MOV.U32 R46, RZ, RZ, R48.reuse ;  /* 0x000000ffff2e8224 */ /* 0x100fe200078e0030 */
[CC--:B------:R-:W-:Y:S01]  /*8b20*/  @!P0 LEA R5, P3, R44.reuse, R48.reuse, 0x5 ;  /* 0x000000302c058211 */ /* 0x0c0fe200078628ff */
[----:B------:R-:W-:Y:S01]  /*8b30*/  @!P0 IMAD.MOV.U32 R18, RZ, RZ, R48 ;  /* 0x000000ffff128224 */ /* 0x000fe200078e0030 */
[CC--:B------:R-:W-:Y:S01]  /*8b40*/  @!P0 LEA R6, P2, R44.reuse, R48.reuse, 0x6 ;  /* 0x000000302c068211 */ /* 0x0c0fe200078430ff */
[----:B------:R-:W-:Y:S01]  /*8b50*/  @!P0 IMAD.MOV.U32 R19, RZ, RZ, R47 ;  /* 0x000000ffff138224 */ /* 0x000fe200078e002f */
[CC--:B------:R-:W-:Y:S01]  /*8b60*/  @!P0 LEA.HI.X R11, R44.reuse, R47.reuse, R45, 0x5, P3 ;  /* 0x0000002f2c0b8211 */ /* 0x0c0fe200018f2c2d */
[C---:B------:R-:W-:Y:S01]  /*8b70*/  @!P0 IMAD.WIDE.U32 R20, R44.reuse, 0x60, R46 ;  /* 0x000000602c148825 */ /* 0x040fe200078e002e */
[----:B------:R-:W-:Y:S01]  /*8b80*/  @P0 STS [R238+0x5000], RZ ;  /* 0x005000ffee000388 */ /* 0x000fe20000000800 */
[----:B------:R-:W-:Y:S02]  /*8b90*/  @!P0 LEA R7, P1, R44, R48, 0x7 ;  /* 0x000000302c078211 */ /* 0x000fe400078238ff */
[----:B------:R-:W-:Y:S01]  /*8ba0*/  @!P0 IMAD.MOV.U32 R8, RZ, RZ, R153 ;  /* 0x000000ffff088224 */ /* 0x000fe200078e0099 */
[----:B------:R-:W-:Y:S01]  /*8bb0*/  @P0 STS [R238+0x5004], RZ ;  /* 0x005004ffee000388 */ /* 0x000fe20000000800 */
[----:B------:R-:W-:Y:S01]  /*8bc0*/  @!P0 IMAD.MOV.U32 R9, RZ, RZ, R152 ;  /* 0x000000ffff098224 */ /* 0x000fe200078e0098 */
[----:B------:R-:W-:Y:S01]  /*8bd0*/  @!P0 IADD3 R13, P3, R4, R20, RZ ;  /* 0x00000014040d8210 */ /* 0x000fe20007f7e0ff */
[----:B------:R-:W-:Y:S01]  /*8be0*/  @!P0 IMAD.MOV.U32 R16, RZ, RZ, R48 ;  /* 0x000000ffff108224 */ /* 0x000fe200078e0030 */
[----:B------:R-:W-:Y:S01]  /*8bf0*/  @P0 STS.64 [R238+0x5008], RZ ;  /* 0x005008ffee000388 */ /* 0x000fe20000000a00 */
[----:B------:R-:W-:Y:S01]  /*8c00*/  @!P0 IMAD.MOV.U32 R17, RZ, RZ, R47 ;  /* 0x000000ffff118224 */ /* 0x000fe200078e002f */
[CC--:B------:R-:W-:Y:S01]  /*8c10*/  @!P0 LEA.HI.X R12, R44.reuse, R47.reuse, R45, 0x6, P2 ;  /* 0x0000002f2c0c8211 */ /* 0x0c0fe200010f342d */
[C---:B------:R-:W-:Y:S01]  /*8c20*/  @!P0 IMAD.WIDE.U32 R18, R44.reuse, 0xa0, R18 ;  /* 0x000000a02c128825 */ /* 0x040fe200078e0012 */
[----:B------:R-:W-:Y:S01]  /*8c30*/  @!PT LDS RZ, [RZ] ;  /* 0x00000000fffff984 */ /* 0x000fe20000000800 */
[----:B------:R-:W-:Y:S01]  /*8c40*/  @!PT LDS RZ, [RZ] ;  /* 0x00000000fffff984 */ /* 0x000fe20000000800 */
[----:B------:R-:W-:Y:S01]  /*8c50*/  @!PT LDS RZ, [RZ] ;  /* 0x00000000fffff984 */ /* 0x000fe20000000800 */
[----:B------:R1:W-:Y:S01]  /*8c60*/  @!P0 LDGSTS.E.BYPASS.LTC128B.128 [R238+0x5000], desc[UR10][R8.64] ;  /* 0x0500000008ee8fae */ /* 0x0003e2000b901d4a */
[----:B------:R-:W-:-:S02]  /*8c70*/  @!P0 LEA.HI.X R46, R44, R47, R45, 0x7, P1 ;  /* 0x0000002f2c2e8211 */ /* 0x000fc400008f3c2d */
[----:B------:R-:W-:Y:S01]  /*8c80*/  @!P0 IMAD R10, R45, 0x60, RZ ;  /* 0x000000602d0a8824 */ /* 0x000fe200078e02ff */
[----:B------:R-:W-:Y:S01]  /*8c90*/  @!P0 IADD3 R14, P2, R4, R18, RZ ;  /* 0x00000012040e8210 */ /* 0x000fe20007f5e0ff */
[----:B------:R-:W-:Y:S01]  /*8ca0*/  @!P0 IMAD.WIDE.U32 R16, R44, 0xc0, R16 ;  /* 0x000000c02c108825 */ /* 0x000fe200078e0010 */
[----:B------:R-:W-:Y:S02]  /*8cb0*/  @P0 STS.128 [R238+0x5800], RZ ;  /* 0x005800ffee000388 */ /* 0x000fe40000000c00 */
[----:B------:R-:W-:Y:S01]  /*8cc0*/  @!P0 IADD3.X R10, R3, R21, R10, P3, !PT ;  /* 0x00000015030a8210 */ /* 0x000fe20001ffe40a */
[----:B------:R-:W-:Y:S01]  /*8cd0*/  @!P0 IMAD.MOV.U32 R49, RZ, RZ, R47 ;  /* 0x000000ffff318224 */ /* 0x000fe200078e002f */
[C---:B------:R-:W-:Y:S02]  /*8ce0*/  @!P0 IADD3 R5, P3, R4.reuse, R5, RZ ;  /* 0x0000000504058210 */ /* 0x040fe40007f7e0ff */
[----:B------:R-:W-:Y:S01]  /*8cf0*/  @!P0 IADD3 R15, P1, R4, R16, RZ ;  /* 0x00000010040f8210 */ /* 0x000fe20007f3e0ff */
[----:B------:R-:W-:Y:S01]  /*8d00*/  @!P0 IMAD.WIDE.U32 R48, R44, 0xe0, R48 ;  /* 0x000000e02c308825 */ /* 0x000fe200078e0030 */
[----:B------:R-:W-:-:S03]  /*8d10*/  @!P0 LEA R20, P4, R5, UR8, 0x1 ;  /* 0x0000000805148c11 */ /* 0x000fc6000f8808ff */
[----:B------:R-:W-:-:S05]  /*8d20*/  @!P0 IMAD.X R11, R3, 0x1, R11, P3 ;  /* 0x00000001030b8824 */ /* 0x000fca00018e060b */
[----:B------:R-:W-:Y:S02]  /*8d30*/  @!P0 LEA.HI.X R21, R5, UR9, R11, 0x1, P4 ;  /* 0x0000000905158c11 */ /* 0x000fe4000a0f0c0b */
[----:B------:R-:W-:Y:S01]  /*8d40*/  @!P0 LEA R24, P4, R13, UR8, 0x1 ;  /* 0x000000080d188c11 */ /* 0x000fe2000f8808ff */
[----:B-1----:R-:W-:-:S03]  /*8d50*/  @!P0 IMAD R9, R45, 0xa0, RZ ;  /* 0x000000a02d098824 */ /* 0x002fc600078e02ff */
[----:B------:R-:W-:Y:S01]  /*8d60*/  @!P0 LEA.HI.X R25, R13, UR9, R10, 0x1, P4 ;  /* 0x000000090d198c11 */ /* 0x000fe2000a0f0c0a */
[C---:B------:R-:W-:Y:S01]  /*8d70*/  @!P0 IMAD R8, R45.reuse, 0xc0, RZ ;  /* 0x000000c02d088824 */ /* 0x040fe200078e02ff */
[----:B------:R-:W-:Y:S01]  /*8d80*/  @!PT LDS RZ, [RZ] ;  /* 0x00000000fffff984 */ /* 0x000fe20000000800 */
[----:B------:R-:W-:Y:S01]  /*8d90*/  @!PT LDS RZ, [RZ] ;  /* 0x00000000fffff984 */ /* 0x000fe20000000800 */
[----:B------:R-:W-:Y:S01]  /*8da0*/  @!PT LDS RZ, [RZ] ;  /* 0x00000000fffff984 */ /* 0x000fe20000000800 */
[----:B------:R-:W-:Y:S01]  /*8db0*/  @!P0 LDGSTS.E.BYPASS.LTC128B.128 [R238+0x5800], desc[UR10][R20.64] ;  /* 0x0580000014ee8fae */ /* 0x000fe2000b901d4a */
[----:B------:R-:W-:Y:S01]  /*8dc0*/  @!P0 IMAD R45, R45, 0xe0, RZ ;  /* 0x000000e02d2d8824 */ /* 0x000fe200078e02ff */
[C---:B------:R-:W-:Y:S02]  /*8dd0*/  @!P0 IADD3.X R9, R3.reuse, R19, R9, P2, !PT ;  /* 0x0000001303098210 */ /* 0x040fe400017fe409 */
[C---:B------:R-:W-:Y:S01]  /*8de0*/  @!P0 IADD3 R6, P2, R4.reuse, R6, RZ ;  /* 0x0000000604068210 */ /* 0x040fe20007f5e0ff */
[----:B------:R-:W-:Y:S01]  /*8df0*/  @P0 STS.128 [R238+0x6000], RZ ;  /* 0x006000ffee000388 */ /* 0x000fe20000000c00 */
[C---:B------:R-:W-:Y:S02]  /*8e00*/  @!P0 IADD3.X R8, R3.reuse, R8, R17, P1, !PT ;  /* 0x0000000803088210 */ /* 0x040fe40000ffe411 */
[----:B------:R-:W-:Y:S01]  /*8e10*/  @!P0 IADD3 R7, P1, R4, R7, RZ ;  /* 0x0000000704078210 */ /* 0x000fe20007f3e0ff */
[----:B------:R-:W-:Y:S01]  /*8e20*/  @!P0 IMAD.X R12, R3, 0x1, R12, P2 ;  /* 0x00000001030c8824 */ /* 0x000fe200010e060c */
[----:B------:R-:W-:-:S02]  /*8e30*/  @!P0 LEA R18, P3, R6, UR8, 0x1 ;  /* 0x0000000806128c11 */ /* 0x000fc4000f8608ff */
[----:B------:R-:W-:Y:S01]  /*8e40*/  @!P0 LEA R16, P2, R7, UR8, 0x1 ;  /* 0x0000000807108c11 */ /* 0x000fe2000f8408ff */
[----:B------:R-:W-:Y:S01]  /*8e50*/  @!P0 IMAD.X R46, R3, 0x1, R46, P1 ;  /* 0x00000001032e8824 */ /* 0x000fe200008e062e */
[----:B------:R-:W-:Y:S02]  /*8e60*/  @!P0 LEA.HI.X R19, R6, UR9, R12, 0x1, P3 ;  /* 0x0000000906138c11 */ /* 0x000fe400098f0c0c */
[----:B------:R-:W-:Y:S02]  /*8e70*/  @!P0 IADD3 R4, P1, R4, R48, RZ ;  /* 0x0000003004048210 */ /* 0x000fe40007f3e0ff */
[----:B------:R-:W-:Y:S01]  /*8e80*/  @!P0 LEA R22, P3, R14, UR8, 0x1 ;  /* 0x000000080e168c11 */ /* 0x000fe2000f8608ff */
[----:B------:R-:W-:Y:S01]  /*8e90*/  @!PT LDS RZ, [RZ] ;  /* 0x00000000fffff984 */ /* 0x000fe20000000800 */
[----:B------:R-:W-:Y:S01]  /*8ea0*/  @!PT LDS RZ, [RZ] ;  /* 0x00000000fffff984 */ /* 0x000fe20000000800 */
[----:B------:R-:W-:Y:S01]  /*8eb0*/  @!PT LDS RZ, [RZ] ;  /* 0x00000000fffff984 */ /* 0x000fe20000000800 */
[----:B------:R-:W-:Y:S01]  /*8ec0*/  @!P0 LDGSTS.E.BYPASS.LTC128B.128 [R238+0x6000], desc[UR10][R18.64] ;  /* 0x0600000012ee8fae */ /* 0x000fe2000b901d4a */
[----:B------:R-:W-:Y:S02]  /*8ed0*/  @!P0 LEA.HI.X R17, R7, UR9, R46, 0x1, P2 ;  /* 0x0000000907118c11 */ /* 0x000fe400090f0c2e */
[----:B------:R-:W-:Y:S01]  /*8ee0*/  @!P0 LEA R12, P2, R15, UR8, 0x1 ;  /* 0x000000080f0c8c11 */ /* 0x000fe2000f8408ff */
[----:B------:R-:W-:Y:S01]  /*8ef0*/  @P0 STS.128 [R238+0x6800], RZ ;  /* 0x006800ffee000388 */ /* 0x000fe20000000c00 */
[----:B------:R-:W-:-:S02]  /*8f00*/  @!P0 IADD3.X R45, R3, R49, R45, P1, !PT ;  /* 0x00000031032d8210 */ /* 0x000fc40000ffe42d */
[----:B------:R-:W-:Y:S01]  /*8f10*/  @!P0 LEA R6, P1, R4, UR8, 0x1 ;  /* 0x0000000804068c11 */ /* 0x000fe2000f8208ff */
[----:B------:R-:W-:Y:S01]  /*8f20*/  @!PT LDS RZ, [RZ] ;  /* 0x00000000fffff984 */ /* 0x000fe20000000800 */
[----:B------:R-:W-:Y:S01]  /*8f30*/  @!PT LDS RZ, [RZ] ;  /* 0x00000000fffff984 */ /* 0x000fe20000000800 */
[----:B------:R-:W-:Y:S01]  /*8f40*/  @!PT LDS RZ, [RZ] ;  /* 0x00000000fffff984 */ /* 0x000fe20000000800 */
[----:B------:R-:W-:Y:S01]  /*8f50*/  @!P0 LDGSTS.E.BYPASS.LTC128B.128 [R238+0x6800], desc[UR10][R24.64] ;  /* 0x0680000018ee8fae */ /* 0x000fe2000b901d4a */
[----:B------:R-:W-:Y:S02]  /*8f60*/  @!P0 LEA.HI.X R23, R14, UR9, R9, 0x1, P3 ;  /* 0x000000090e178c11 */ /* 0x000fe400098f0c09 */
[----:B------:R-:W-:Y:S01]  /*8f70*/  @!P0 LEA.HI.X R13, R15, UR9, R8, 0x1, P2 ;  /* 0x000000090f0d8c11 */ /* 0x000fe200090f0c08 */
[----:B------:R-:W-:Y:S01]  /*8f80*/  @P0 STS.128 [R238+0x7000], RZ ;  /* 0x007000ffee000388 */ /* 0x000fe20000000c00 */
[----:B------:R-:W-:-:S03]  /*8f90*/  @!P0 LEA.HI.X R7, R4, UR9, R45, 0x1, P1 ;  /* 0x0000000904078c11 */ /* 0x000fc600088f0c2d */
        /* <DEDUP_REMOVED lines=19> */
[----:B------:R-:W-:Y:S04]  /*90d0*/  LDSM.16.M88.4 R172, [R232+0x1000] ;  /* 0x00100000e8ac783b */ /* 0x000fe80000000200 */
[----:B------:R-:W-:Y:S04]  /*90e0*/  LDSM.16.M88.4 R48, [R232+0x1800] ;  /* 0x00180000e830783b */ /* 0x000fe80000000200 */
[----:B------:R-:W-:Y:S04]  /*90f0*/  LDSM.16.M88.4 R32, [R232+0x1400] ;  /* 0x00140000e820783b */ /* 0x000fe80000000200 */
[----:B------:R-:W-:Y:S04]  /*9100*/  LDSM.16.M88.4 R8, [R233] ;  /* 0x00000000e908783b */ /* 0x000fe80000000200 */
[----:B-1----:R-:W1:Y:S04]  /*9110*/  LDSM.16.M88.4 R12, [R234] ;  /* 0x00000000ea0c783b */ /* 0x002e680000000200 */
[----:B------:R-:W3:Y:S04]  /*9120*/  LDSM.16.M88.4 R16, [R231] ;  /* 0x00000000e710783b */ /* 0x000ee80000000200 */
[----:B------:R-:W4:Y:S01]  /*9130*/  LDSM.16.M88.4 R24, [R227] ;  /* 0x00000000e318783b */ /* 0x000f220000000200 */
[----:B------:R-:W5:Y:S03]  /*9140*/  S2R R3, SR_TID.X ;  /* 0x0000000000037919 */ /* 0x000f660000002100 */
[----:B------:R-:W4:Y:S04]  /*9150*/  LDSM.16.M88.4 R36, [R232+0x1c00] ;  /* 0x001c0000e824783b */ /* 0x000f280000000200 */
[----:B------:R-:W4:Y:S04]  /*9160*/  LDSM.16.M88.4 R28, [R228] ;  /* 0x00000000e41c783b */ /* 0x000f280000000200 */
[----:B------:R-:W-:Y:S04]  /*9170*/  LDSM.16.M88.4 R116, [R232+0x2000] ;  /* 0x00200000e874783b */ /* 0x000fe80000000200 */
[----:B------:R-:W-:Y:S04]  /*9180*/  LDSM.16.M88.4 R44, [R232+0x2400] ;  /* 0x00240000e82c783b */ /* 0x000fe80000000200 */
[----:B------:R-:W-:Y:S04]  /*9190*/  LDSM.16.M88.4 R60, [R232+0x2800] ;  /* 0x00280000e83c783b */ /* 0x000fe80000000200 */
[----:B------:R-:W-:Y:S01]  /*91a0*/  LDSM.16.M88.4 R56, [R232+0x3000] ;  /* 0x00300000e838783b */ /* 0x000fe20000000200 */
[----:B-1----:R-:W-:Y:S03]  /*91b0*/  HMMA.16816.F32.BF16 R176, R12, R172, RZ ;  /* 0x000000ac0cb0723c */ /* 0x002fe600000418ff */
[----:B------:R-:W-:Y:S01]  /*91c0*/  LDSM.16.M88.4 R88, [R232+0x4000] ;  /* 0x00400000e858783b */ /* 0x000fe20000000200 */
[----:B-----5:R-:W-:-:S03]  /*91d0*/  IMAD.SHL.U32 R3, R3, 0x2, RZ ;  /* 0x0000000203037824 */ /* 0x020fc600078e00ff */
[----:B------:R-:W0:Y:S01]  /*91e0*/  LDGDEPBAR ;  /* 0x00000000000079af */ /* 0x000e220000000000 */
[----:B------:R-:W-:Y:S01]  /*91f0*/  HMMA.16816.F32.BF16 R172, R12, R174, RZ ;  /* 0x000000ae0cac723c */ /* 0x000fe200000418ff */
[----:B------:R-:W-:-:S05]  /*9200*/  LOP3.LUT R3, R3, 0x6, RZ, 0xc0, !PT ;  /* 0x0000000603037812 */ /* 0x000fca00078ec0ff */
[C---:B--2---:R-:W-:Y:S01]  /*9210*/  HMMA.16816.F32.BF16 R4, R12.reuse, R50, RZ ;  /* 0x000000320c04723c */ /* 0x044fe200000418ff */
[C-C-:B------:R-:W-:Y:S02]  /*9220*/  LOP3.LUT R21, R68.reuse, 0x28, R3.reuse, 0xfe, !PT ;  /* 0x0000002844157812 */ /* 0x140fe400078efe03 */
[C---:B------:R-:W-:Y:S02]  /*9230*/  LOP3.LUT R20, R68.reuse, 0xf9, R3, 0xfe, !PT ;  /* 0x000000f944147812 */ /* 0x040fe400078efe03 */
[----:B------:R-:W-:Y:S01]  /*9240*/  ISETP.GE.AND P4, PT, R21, R69, PT ;  /* 0x000000451500720c */ /* 0x000fe20003f86270 */
[----:B------:R-:W-:Y:S01]  /*9250*/  HMMA.16816.F32.BF16 R40, R12, R32, RZ ;  /* 0x000000200c28723c */ /* 0x000fe200000418ff */
[----:B------:R-:W-:Y:S02]  /*9260*/  LOP3.LUT R21, R68, R3, RZ, 0xfc, !PT ;  /* 0x0000000344157212 */ /* 0x000fe400078efcff */
[CC--:B------:R-:W-:Y:S02]  /*9270*/  ISETP.GE.AND P5, PT, R20.reuse, R70.reuse, PT ;  /* 0x000000461400720c */ /* 0x0c0fe40003fa6270 */
[----:B------:R-:W-:Y:S01]  /*9280*/  ISETP.GE.AND P2, PT, R20, R69, PT ;  /* 0x000000451400720c */ /* 0x000fe20003f46270 */
[----:B---3--:R-:W-:Y:S01]  /*9290*/  HMMA.16816.F32.BF16 R176, R8, R16, R176 ;  /* 0x0000001008b0723c */ /* 0x008fe200000418b0 */
[----:B------:R-:W-:-:S02]  /*92a0*/  ISETP.GE.AND P1, PT, R21, R70, PT ;  /* 0x000000461500720c */ /* 0x000fc40003f26270 */
[----:B------:R-:W-:Y:S02]  /*92b0*/  ISETP.GE.AND P3, PT, R21, R69, PT ;  /* 0x000000451500720c */ /* 0x000fe40003f66270 */
[C-C-:B------:R-:W-:Y:S01]  /*92c0*/  LOP3.LUT R87, R68.reuse, 0x71, R3.reuse, 0xfe, !PT ;  /* 0x0000007144577812 */ /* 0x140fe200078efe03 */
[C---:B------:R-:W-:Y:S01]  /*92d0*/  HMMA.16816.F32.BF16 R172, R8.reuse, R18, R172 ;  /* 0x0000001208ac723c */ /* 0x040fe200000418ac */
[----:B------:R-:W1:Y:S05]  /*92e0*/  LDSM.16.M88.4 R16, [R226] ;  /* 0x00000000e210783b */ /* 0x000e6a0000000200 */
[----:B----4-:R-:W-:Y:S06]  /*92f0*/  HMMA.16816.F32.BF16 R4, R8, R26, R4 ;  /* 0x0000001a0804723c */ /* 0x010fec0000041804 */
[----:B------:R-:W-:Y:S01]  /*9300*/  HMMA.16816.F32.BF16 R32, R12, R34, RZ ;  /* 0x000000220c20723c */ /* 0x000fe200000418ff */
[----:B------:R-:W-:-:S02]  /*9310*/  LOP3.LUT R27, R68, 0x1, R3, 0xfe, !PT ;  /* 0x00000001441b7812 */ /* 0x000fc400078efe03 */
[----:B------:R-:W-:-:S03]  /*9320*/  LOP3.LUT R26, R68, 0x8, R3, 0xfe, !PT ;  /* 0x00000008441a7812 */ /* 0x000fc600078efe03 */
[C---:B------:R-:W-:Y:S01]  /*9330*/  HMMA.16816.F32.BF16 R20, R12.reuse, R36, RZ ;  /* 0x000000240c14723c */ /* 0x040fe200000418ff */
[----:B------:R-:W-:Y:S02]  /*9340*/  FSEL R67, R176, -INF , !P1 ;  /* 0xff800000b0437808 */ /* 0x000fe40004800000 */
[----:B------:R-:W-:Y:S02]  /*9350*/  FSEL R178, R178, -INF , !P3 ;  /* 0xff800000b2b27808 */ /* 0x000fe40005800000 */
[----:B------:R-:W-:Y:S01]  /*9360*/  ISETP.GE.AND P1, PT, R27, R69, PT ;  /* 0x000000451b00720c */ /* 0x000fe20003f26270 */
[----:B------:R-:W-:Y:S01]  /*9370*/  HMMA.16816.F32.BF16 R48, R12, R48, RZ ;  /* 0x000000300c30723c */ /* 0x000fe200000418ff */
[----:B------:R-:W-:-:S04]  /*9380*/  ISETP.GE.AND P3, PT, R26, R70, PT ;  /* 0x000000461a00720c */ /* 0x000fc80003f66270 */
[----:B------:R-:W-:Y:S01]  /*9390*/  FSEL R65, R172, -INF , !P3 ;  /* 0xff800000ac417808 */ /* 0x000fe20005800000 */
[----:B------:R-:W-:Y:S01]  /*93a0*/  HMMA.16816.F32.BF16 R40, R8, R28, R40 ;  /* 0x0000001c0828723c */ /* 0x000fe20000041828 */
[----:B------:R-:W-:Y:S02]  /*93b0*/  FSEL R107, R6, -INF , !P4 ;  /* 0xff800000066b7808 */ /* 0x000fe40006000000 */
[----:B------:R-:W-:Y:S02]  /*93c0*/  ISETP.GE.AND P4, PT, R27, R70, PT ;  /* 0x000000461b00720c */ /* 0x000fe40003f86270 */
[----:B------:R-:W-:Y:S01]  /*93d0*/  LOP3.LUT R6, R68, 0x9, R3, 0xfe, !PT ;  /* 0x0000000944067812 */ /* 0x000fe200078efe03 */
[----:B------:R-:W-:Y:S01]  /*93e0*/  HMMA.16816.F32.BF16 R36, R12, R38, RZ ;  /* 0x000000260c24723c */ /* 0x000fe200000418ff */
[----:B------:R-:W-:Y:S02]  /*93f0*/  FSEL R66, R177, -INF , !P4 ;  /* 0xff800000b1427808 */ /* 0x000fe40006000000 */
[----:B------:R-:W-:-:S02]  /*9400*/  FSEL R177, R179, -INF , !P1 ;  /* 0xff800000b3b17808 */ /* 0x000fc40004800000 */
[-C--:B------:R-:W-:Y:S01]  /*9410*/  ISETP.GE.AND P4, PT, R26, R69.reuse, PT ;  /* 0x000000451a00720c */ /* 0x080fe20003f86270 */
[C---:B------:R-:W-:Y:S01]  /*9420*/  HMMA.16816.F32.BF16 R32, R8.reuse, R30, R32 ;  /* 0x0000001e0820723c */ /* 0x040fe20000041820 */
[----:B------:R-:W2:Y:S01]  /*9430*/  LDSM.16.M88.4 R28, [R225] ;  /* 0x00000000e11c783b */ /* 0x000ea20000000200 */
[C---:B------:R-:W-:Y:S02]  /*9440*/  ISETP.GE.AND P1, PT, R6.reuse, R70, PT ;  /* 0x000000460600720c */ /* 0x040fe40003f26270 */
[----:B------:R-:W-:Y:S02]  /*9450*/  ISETP.GE.AND P3, PT, R6, R69, PT ;  /* 0x000000450600720c */ /* 0x000fe40003f66270 */
[C-C-:B------:R-:W-:Y:S01]  /*9460*/  LOP3.LUT R26, R68.reuse, 0x10, R3.reuse, 0xfe, !PT ;  /* 0x00000010441a7812 */ /* 0x140fe200078efe03 */
[----:B-1----:R-:W-:Y:S01]  /*9470*/  HMMA.16816.F32.BF16 R20, R8, R16, R20 ;  /* 0x000000100814723c */ /* 0x002fe20000041814 */
[----:B------:R-:W-:Y:S02]  /*9480*/  LOP3.LUT R6, R68, 0x11, R3, 0xfe, !PT ;  /* 0x0000001144067812 */ /* 0x000fe400078efe03 */
[----:B------:R-:W-:-:S02]  /*9490*/  FSEL R64, R173, -INF , !P1 ;  /* 0xff800000ad407808 */ /* 0x000fc40004800000 */
[----:B------:R-:W-:Y:S01]  /*94a0*/  FSEL R175, R175, -INF , !P3 ;  /* 0xff800000afaf7808 */ /* 0x000fe20005800000 */
[C---:B------:R-:W-:Y:S01]  /*94b0*/  HMMA.16816.F32.BF16 R48, R8.reuse, R24, R48 ;  /* 0x000000180830723c */ /* 0x040fe20000041830 */
[----:B------:R-:W-:Y:S02]  /*94c0*/  ISETP.GE.AND P1, PT, R26, R69, PT ;  /* 0x000000451a00720c */ /* 0x000fe40003f26270 */
[----:B------:R-:W-:Y:S02]  /*94d0*/  LOP3.LUT R16, R68, 0x18, R3, 0xfe, !PT ;  /* 0x0000001844107812 */ /* 0x000fe400078efe03 */
[-C--:B------:R-:W-:Y:S01]  /*94e0*/  ISETP.GE.AND P3, PT, R6, R70.reuse, PT ;  /* 0x000000460600720c */ /* 0x080fe20003f66270 */
[----:B------:R-:W-:Y:S01]  /*94f0*/  HMMA.16816.F32.BF16 R36, R8, R18, R36 ;  /* 0x000000120824723c */ /* 0x000fe20000041824 */
[----:B------:R-:W-:Y:S02]  /*9500*/  FSEL R176, R174, -INF , !P4 ;  /* 0xff800000aeb07808 */ /* 0x000fe40006000000 */
[----:B------:R-:W-:-:S02]  /*9510*/  ISETP.GE.AND P4, PT, R26, R70, PT ;  /* 0x000000461a00720c */ /* 0x000fc40003f86270 */
[----:B------:R-:W-:Y:S01]  /*9520*/  FSEL R168, R42, -INF , !P1 ;  /* 0xff8000002aa87808 */ /* 0x000fe20004800000 */
[C---:B------:R-:W-:Y:S01]  /*9530*/  HMMA.16816.F32.BF16 R24, R12.reuse, R116, RZ ;  /* 0x000000740c18723c */ /* 0x040fe200000418ff */
[----:B------:R-:W-:Y:S02]  /*9540*/  FSEL R72, R41, -INF , !P3 ;  /* 0xff80000029487808 */ /* 0x000fe40005800000 */
[C---:B------:R-:W-:Y:S02]  /*9550*/  ISETP.GE.AND P1, PT, R16.reuse, R70, PT ;  /* 0x000000461000720c */ /* 0x040fe40003f26270 */
[-C--:B------:R-:W-:Y:S01]  /*9560*/  ISETP.GE.AND P3, PT, R16, R69.reuse, PT ;  /* 0x000000451000720c */ /* 0x080fe20003f66270 */
[----:B------:R-:W-:Y:S01]  /*9570*/  HMMA.16816.F32.BF16 R116, R12, R118, RZ ;  /* 0x000000760c74723c */ /* 0x000fe200000418ff */
[----:B------:R-:W1:Y:S01]  /*9580*/  LDSM.16.M88.4 R16, [R224] ;  /* 0x00000000e010783b */ /* 0x000e620000000200 */
[----:B------:R-:W-:Y:S02]  /*9590*/  FSEL R71, R40, -INF , !P4 ;  /* 0xff80000028477808 */ /* 0x000fe40006000000 */
[----:B------:R-:W-:-:S02]  /*95a0*/  ISETP.GE.AND P4, PT, R6, R69, PT ;  /* 0x000000450600720c */ /* 0x000fc40003f86270 */
[--C-:B------:R-:W-:Y:S01]  /*95b0*/  LOP3.LUT R40, R68, 0x19, R3.reuse, 0xfe, !PT ;  /* 0x0000001944287812 */ /* 0x100fe200078efe03 */
[C---:B------:R-:W-:Y:S01]  /*95c0*/  HMMA.16816.F32.BF16 R100, R12.reuse, R88, RZ ;  /* 0x000000580c64723c */ /* 0x040fe200000418ff */
[----:B------:R-:W-:Y:S02]  /*95d0*/  FSEL R126, R43, -INF , !P4 ;  /* 0xff8000002b7e7808 */ /* 0x000fe40006000000 */
[----:B------:R-:W-:Y:S02]  /*95e0*/  FSEL R73, R32, -INF , !P1 ;  /* 0xff80000020497808 */ /* 0x000fe40004800000 */
[C---:B------:R-:W-:Y:S01]  /*95f0*/  ISETP.GE.AND P4, PT, R40.reuse, R70, PT ;  /* 0x000000462800720c */ /* 0x040fe20003f86270 */
[----:B------:R-:W-:Y:S01]  /*9600*/  HMMA.16816.F32.BF16 R88, R12, R90, RZ ;  /* 0x0000005a0c58723c */ /* 0x000fe200000418ff */
[----:B------:R-:W-:Y:S02]  /*9610*/  ISETP.GE.AND P1, PT, R40, R69, PT ;  /* 0x000000452800720c */ /* 0x000fe40003f26270 */
[----:B------:R-:W-:-:S02]  /*9620*/  LOP3.LUT R6, R68, 0x20, R3, 0xfe, !PT ;  /* 0x0000002044067812 */ /* 0x000fc400078efe03 */
[----:B------:R-:W-:Y:S01]  /*9630*/  LOP3.LUT R32, R68, 0x21, R3, 0xfe, !PT ;  /* 0x0000002144207812 */ /* 0x000fe200078efe03 */
[C---:B------:R-:W-:Y:S01]  /*9640*/  HMMA.16816.F32.BF16 R40, R12.reuse, R44, RZ ;  /* 0x0000002c0c28723c */ /* 0x040fe200000418ff */
[----:B------:R-:W-:Y:S02]  /*9650*/  FSEL R124, R34, -INF , !P3 ;  /* 0xff800000227c7808 */ /* 0x000fe40005800000 */
[----:B------:R-:W-:Y:S02]  /*9660*/  FSEL R74, R33, -INF , !P4 ;  /* 0xff800000214a7808 */ /* 0x000fe40006000000 */
[----:B------:R-:W-:Y:S01]  /*9670*/  FSEL R114, R35, -INF , !P1 ;  /* 0xff80000023727808 */ /* 0x000fe20004800000 */
[----:B------:R-:W-:Y:S01]  /*9680*/  HMMA.16816.F32.BF16 R44, R12, R46, RZ ;  /* 0x0000002e0c2c723c */ /* 0x000fe200000418ff */
[C---:B------:R-:W-:Y:S02]  /*9690*/  ISETP.GE.AND P3, PT, R6.reuse, R70, PT ;  /* 0x000000460600720c */ /* 0x040fe40003f66270 */
[----:B------:R-:W-:-:S02]  /*96a0*/  ISETP.GE.AND P4, PT, R6, R69, PT ;  /* 0x000000450600720c */ /* 0x000fc40003f86270 */
[----:B------:R-:W-:Y:S01]  /*96b0*/  ISETP.GE.AND P1, PT, R32, R70, PT ;  /* 0x000000462000720c */ /* 0x000fe20003f26270 */
[C---:B--2---:R-:W-:Y:S01]  /*96c0*/  HMMA.16816.F32.BF16 R24, R8.reuse, R28, R24 ;  /* 0x0000001c0818723c */ /* 0x044fe20000041818 */
[----:B------:R-:W-:Y:S02]  /*96d0*/  LOP3.LUT R6, R68, 0x30, R3, 0xfe, !PT ;  /* 0x0000003044067812 */ /* 0x000fe400078efe03 */
[----:B------:R-:W-:Y:S02]  /*96e0*/  FSEL R75, R48, -INF , !P3 ;  /* 0xff800000304b7808 */ /* 0x000fe40005800000 */
[----:B------:R-:W-:Y:S01]  /*96f0*/  FSEL R113, R50, -INF , !P4 ;  /* 0xff80000032717808 */ /* 0x000fe20006000000 */
[----:B------:R-:W-:Y:S01]  /*9700*/  HMMA.16816.F32.BF16 R116, R8, R30, R116 ;  /* 0x0000001e0874723c */ /* 0x000fe20000041874 */
[----:B------:R-:W-:Y:S02]  /*9710*/  FSEL R76, R49, -INF , !P1 ;  /* 0xff800000314c7808 */ /* 0x000fe40004800000 */
[----:B------:R-:W-:-:S02]  /*9720*/  ISETP.GE.AND P3, PT, R32, R69, PT ;  /* 0x000000452000720c */ /* 0x000fc40003f66270 */
[CC--:B------:R-:W-:Y:S01]  /*9730*/  ISETP.GE.AND P4, PT, R6.reuse, R70.reuse, PT ;  /* 0x000000460600720c */ /* 0x0c0fe20003f86270 */
[----:B------:R-:W2:Y:S01]  /*9740*/  LDSM.16.M88.4 R32, [R232+0x2c00] ;  /* 0x002c0000e820783b */ /* 0x000ea20000000200 */
[----:B------:R-:W-:Y:S01]  /*9750*/  ISETP.GE.AND P1, PT, R6, R69, PT ;  /* 0x000000450600720c */ /* 0x000fe20003f26270 */
[C---:B-1----:R-:W-:Y:S01]  /*9760*/  HMMA.16816.F32.BF16 R40, R8.reuse, R16, R40 ;  /* 0x000000100828723c */ /* 0x042fe20000041828 */
[C-C-:B------:R-:W-:Y:S02]  /*9770*/  LOP3.LUT R6, R68.reuse, 0x31, R3.reuse, 0xfe, !PT ;  /* 0x0000003144067812 */ /* 0x140fe400078efe03 */
[----:B------:R-:W-:Y:S02]  /*9780*/  FSEL R109, R51, -INF , !P3 ;  /* 0xff800000336d7808 */ /* 0x000fe40005800000 */
[----:B------:R-:W-:Y:S01]  /*9790*/  LOP3.LUT R28, R68, 0x38, R3, 0xfe, !PT ;  /* 0x00000038441c7812 */ /* 0x000fe200078efe03 */
[----:B------:R-:W-:Y:S01]  /*97a0*/  HMMA.16816.F32.BF16 R44, R8, R18, R44 ;  /* 0x00000012082c723c */ /* 0x000fe2000004182c */
[----:B------:R-:W-:-:S02]  /*97b0*/  ISETP.GE.AND P3, PT, R6, R70, PT ;  /* 0x000000460600720c */ /* 0x000fc40003f66270 */
[----:B------:R-:W-:Y:S02]  /*97c0*/  FSEL R104, R22, -INF , !P1 ;  /* 0xff80000016687808 */ /* 0x000fe40004800000 */
[----:B------:R-:W-:Y:S02]  /*97d0*/  FSEL R78, R21, -INF , !P3 ;  /* 0xff800000154e7808 */ /* 0x000fe40005800000 */
[C---:B------:R-:W-:Y:S02]  /*97e0*/  ISETP.GE.AND P1, PT, R28.reuse, R70, PT ;  /* 0x000000461c00720c */ /* 0x040fe40003f26270 */
[-C--:B------:R-:W-:Y:S02]  /*97f0*/  ISETP.GE.AND P3, PT, R28, R69.reuse, PT ;  /* 0x000000451c00720c */ /* 0x080fe40003f66270 */
[----:B------:R-:W1:Y:S01]  /*9800*/  LDSM.16.M88.4 R28, [R223] ;  /* 0x00000000df1c783b */ /* 0x000e620000000200 */
[----:B------:R-:W-:Y:S02]  /*9810*/  FSEL R77, R20, -INF , !P4 ;  /* 0xff800000144d7808 */ /* 0x000fe40006000000 */
[----:B------:R-:W-:-:S02]  /*9820*/  ISETP.GE.AND P4, PT, R6, R69, PT ;  /* 0x000000450600720c */ /* 0x000fc40003f86270 */
[--C-:B------:R-:W-:Y:S02]  /*9830*/  LOP3.LUT R20, R68, 0x39, R3.reuse, 0xfe, !PT ;  /* 0x0000003944147812 */ /* 0x100fe400078efe03 */
[----:B------:R-:W-:Y:S02]  /*9840*/  FSEL R6, R23, -INF , !P4 ;  /* 0xff80000017067808 */ /* 0x000fe40006000000 */
[----:B------:R-:W-:Y:S02]  /*9850*/  ISETP.GE.AND P4, PT, R20, R70, PT ;  /* 0x000000461400720c */ /* 0x000fe40003f86270 */
[----:B------:R-:W-:Y:S02]  /*9860*/  LOP3.LUT R16, R68, 0x40, R3, 0xfe, !PT ;  /* 0x0000004044107812 */ /* 0x000fe400078efe03 */
[----:B------:R-:W-:Y:S02]  /*9870*/  FSEL R79, R36, -INF , !P1 ;  /* 0xff800000244f7808 */ /* 0x000fe40004800000 */
[----:B------:R-:W-:-:S02]  /*9880*/  ISETP.GE.AND P1, PT, R20, R69, PT ;  /* 0x000000451400720c */ /* 0x000fc40003f26270 */
[----:B------:R-:W-:Y:S01]  /*9890*/  FSEL R182, R38, -INF , !P3 ;  /* 0xff80000026b67808 */ /* 0x000fe20005800000 */
[----:B------:R-:W3:Y:S01]  /*98a0*/  LDSM.16.M88.4 R20, [R222] ;  /* 0x00000000de14783b */ /* 0x000ee20000000200 */
[----:B------:R-:W-:Y:S02]  /*98b0*/  FSEL R80, R37, -INF , !P4 ;  /* 0xff80000025507808 */ /* 0x000fe40006000000 */
[C---:B------:R-:W-:Y:S02]  /*98c0*/  ISETP.GE.AND P3, PT, R16.reuse, R70, PT ;  /* 0x000000461000720c */ /* 0x040fe40003f66270 */
[----:B------:R-:W-:Y:S02]  /*98d0*/  ISETP.GE.AND P4, PT, R16, R69, PT ;  /* 0x000000451000720c */ /* 0x000fe40003f86270 */
[----:B------:R-:W-:Y:S01]  /*98e0*/  HMMA.16816.F32.BF16 R16, R12, R60, RZ ;  /* 0x0000003c0c10723c */ /* 0x000fe200000418ff */
[----:B------:R-:W-:Y:S02]  /*98f0*/  LOP3.LUT R37, R68, 0x41, R3, 0xfe, !PT ;  /* 0x0000004144257812 */ /* 0x000fe400078efe03 */
[----:B------:R-:W-:-:S02]  /*9900*/  FSEL R181, R39, -INF , !P1 ;  /* 0xff80000027b57808 */ /* 0x000fc40004800000 */
[C---:B------:R-:W-:Y:S01]  /*9910*/  ISETP.GE.AND P1, PT, R37.reuse, R70, PT ;  /* 0x000000462500720c */ /* 0x040fe20003f26270 */
[----:B------:R-:W-:Y:S01]  /*9920*/  HMMA.16816.F32.BF16 R60, R12, R62, RZ ;  /* 0x0000003e0c3c723c */ /* 0x000fe200000418ff */
[--C-:B------:R-:W-:Y:S02]  /*9930*/  LOP3.LUT R36, R68, 0x48, R3.reuse, 0xfe, !PT ;  /* 0x0000004844247812 */ /* 0x100fe400078efe03 */
[----:B------:R-:W-:Y:S02]  /*9940*/  FSEL R81, R24, -INF , !P3 ;  /* 0xff80000018517808 */ /* 0x000fe40005800000 */
[----:B------:R-:W-:Y:S02]  /*9950*/  ISETP.GE.AND P3, PT, R37, R69, PT ;  /* 0x000000452500720c */ /* 0x000fe40003f66270 */
[----:B------:R-:W-:Y:S02]  /*9960*/  FSEL R82, R25, -INF , !P1 ;  /* 0xff80000019527808 */ /* 0x000fe40004800000 */
[----:B------:R-:W-:-:S02]  /*9970*/  LOP3.LUT R25, R68, 0x49, R3, 0xfe, !PT ;  /* 0x0000004944197812 */ /* 0x000fc400078efe03 */
[----:B------:R-:W-:Y:S02]  /*9980*/  FSEL R180, R26, -INF , !P4 ;  /* 0xff8000001ab47808 */ /* 0x000fe40006000000 */
[CC--:B------:R-:W-:Y:S02]  /*9990*/  ISETP.GE.AND P4, PT, R36.reuse, R70.reuse, PT ;  /* 0x000000462400720c */ /* 0x0c0fe40003f86270 */
[----:B------:R-:W-:Y:S02]  /*99a0*/  ISETP.GE.AND P1, PT, R36, R69, PT ;  /* 0x000000452400720c */ /* 0x000fe40003f26270 */
[C---:B--2---:R-:W-:Y:S01]  /*99b0*/  HMMA.16816.F32.BF16 R36, R12.reuse, R32, RZ ;  /* 0x000000200c24723c */ /* 0x044fe200000418ff */
[----:B------:R-:W-:Y:S02]  /*99c0*/  FSEL R112, R27, -INF , !P3 ;  /* 0xff8000001b707808 */ /* 0x000fe40005800000 */
[----:B------:R-:W-:Y:S02]  /*99d0*/  LOP3.LUT R24, R68, 0x50, R3, 0xfe, !PT ;  /* 0x0000005044187812 */ /* 0x000fe400078efe03 */
[----:B------:R-:W-:Y:S01]  /*99e0*/  ISETP.GE.AND P3, PT, R25, R70, PT ;  /* 0x000000461900720c */ /* 0x000fe20003f66270 */
[----:B------:R-:W-:Y:S01]  /*99f0*/  HMMA.16816.F32.BF16 R32, R12, R34, RZ ;  /* 0x000000220c20723c */ /* 0x000fe200000418ff */
[----:B------:R-:W-:-:S02]  /*9a00*/  FSEL R83, R116, -INF , !P4 ;  /* 0xff80000074537808 */ /* 0x000fc40006000000 */
[-C--:B------:R-:W-:Y:S02]  /*9a10*/  ISETP.GE.AND P4, PT, R25, R69.reuse, PT ;  /* 0x000000451900720c */ /* 0x080fe40003f86270 */
[----:B------:R-:W-:Y:S01]  /*9a20*/  FSEL R118, R118, -INF , !P1 ;  /* 0xff80000076767808 */ /* 0x000fe20004800000 */
[C---:B-1----:R-:W-:Y:S01]  /*9a30*/  HMMA.16816.F32.BF16 R16, R8.reuse, R28, R16 ;  /* 0x0000001c0810723c */ /* 0x042fe20000041810 */
[----:B------:R-:W-:Y:S02]  /*9a40*/  FSEL R84, R117, -INF , !P3 ;  /* 0xff80000075547808 */ /* 0x000fe40005800000 */
[C---:B------:R-:W-:Y:S02]  /*9a50*/  ISETP.GE.AND P1, PT, R24.reuse, R70, PT ;  /* 0x000000461800720c */ /* 0x040fe40003f26270 */
[----:B------:R-:W-:Y:S01]  /*9a60*/  ISETP.GE.AND P3, PT, R24, R69, PT ;  /* 0x000000451800720c */ /* 0x000fe20003f66270 */
[----:B------:R-:W-:Y:S01]  /*9a70*/  HMMA.16816.F32.BF16 R60, R8, R30, R60 ;  /* 0x0000001e083c723c */ /* 0x000fe2000004183c */
[----:B------:R-:W-:Y:S01]  /*9a80*/  LOP3.LUT R48, R68, 0x51, R3, 0xfe, !PT ;  /* 0x0000005144307812 */ /* 0x000fe200078efe03 */
[----:B------:R-:W1:Y:S01]  /*9a90*/  LDSM.16.M88.4 R24, [R232+0x3400] ;  /* 0x00340000e818783b */ /* 0x000e620000000200 */
[----:B------:R-:W-:-:S02]  /*9aa0*/  FSEL R120, R119, -INF , !P4 ;  /* 0xff80000077787808 */ /* 0x000fc40006000000 */
[----:B------:R-:W-:Y:S01]  /*9ab0*/  LOP3.LUT R28, R68, 0x58, R3, 0xfe, !PT ;  /* 0x00000058441c7812 */ /* 0x000fe200078efe03 */
[C---:B---3--:R-:W-:Y:S01]  /*9ac0*/  HMMA.16816.F32.BF16 R36, R8.reuse, R20, R36 ;  /* 0x000000140824723c */ /* 0x048fe20000041824 */
[-C--:B------:R-:W-:Y:S02]  /*9ad0*/  ISETP.GE.AND P4, PT, R48, R70.reuse, PT ;  /* 0x000000463000720c */ /* 0x080fe40003f86270 */
[----:B------:R-:W-:Y:S02]  /*9ae0*/  FSEL R122, R42, -INF , !P3 ;  /* 0xff8000002a7a7808 */ /* 0x000fe40005800000 */
[----:B------:R-:W-:Y:S01]  /*9af0*/  FSEL R86, R41, -INF , !P4 ;  /* 0xff80000029567808 */ /* 0x000fe20006000000 */
[----:B------:R-:W-:Y:S01]  /*9b00*/  HMMA.16816.F32.BF16 R32, R8, R22, R32 ;  /* 0x000000160820723c */ /* 0x000fe20000041820 */
[C---:B------:R-:W-:Y:S02]  /*9b10*/  ISETP.GE.AND P3, PT, R28.reuse, R70, PT ;  /* 0x000000461c00720c */ /* 0x040fe40003f66270 */
[----:B------:R-:W-:-:S02]  /*9b20*/  ISETP.GE.AND P4, PT, R28, R69, PT ;  /* 0x000000451c00720c */ /* 0x000fc40003f86270 */
[----:B------:R-:W2:Y:S01]  /*9b30*/  LDSM.16.M88.4 R28, [R221] ;  /* 0x00000000dd1c783b */ /* 0x000ea20000000200 */
[----:B------:R-:W-:Y:S02]  /*9b40*/  FSEL R85, R40, -INF , !P1 ;  /* 0xff80000028557808 */ /* 0x000fe40004800000 */
[----:B------:R-:W-:Y:S02]  /*9b50*/  ISETP.GE.AND P1, PT, R48, R69, PT ;  /* 0x000000453000720c */ /* 0x000fe40003f26270 */
[C-C-:B------:R-:W-:Y:S01]  /*9b60*/  LOP3.LUT R40, R68.reuse, 0x59, R3.reuse, 0xfe, !PT ;  /* 0x0000005944287812 */ /* 0x140fe200078efe03 */
[----:B------:R-:W-:Y:S01]  /*9b70*/  LDSM.16.M88.4 R48, [R232+0x3800] ;  /* 0x00380000e830783b */ /* 0x000fe20000000200 */
[----:B------:R-:W-:Y:S02]  /*9b80*/  FSEL R174, R43, -INF , !P1 ;  /* 0xff8000002bae7808 */ /* 0x000fe40004800000 */
[----:B------:R-:W-:Y:S02]  /*9b90*/  LOP3.LUT R20, R68, 0x60, R3, 0xfe, !PT ;  /* 0x0000006044147812 */ /* 0x000fe400078efe03 */
[----:B------:R-:W-:-:S02]  /*9ba0*/  ISETP.GE.AND P1, PT, R40, R70, PT ;  /* 0x000000462800720c */ /* 0x000fc40003f26270 */
[----:B------:R-:W-:Y:S02]  /*9bb0*/  FSEL R173, R46, -INF , !P4 ;  /* 0xff8000002ead7808 */ /* 0x000fe40006000000 */
[----:B------:R-:W-:Y:S02]  /*9bc0*/  FSEL R187, R45, -INF , !P1 ;  /* 0xff8000002dbb7808 */ /* 0x000fe40004800000 */
[----:B------:R-:W-:Y:S02]  /*9bd0*/  FSEL R119, R44, -INF , !P3 ;  /* 0xff8000002c777808 */ /* 0x000fe40005800000 */
[C---:B------:R-:W-:Y:S02]  /*9be0*/  ISETP.GE.AND P4, PT, R20.reuse, R70, PT ;  /* 0x000000461400720c */ /* 0x040fe40003f86270 */
[-C--:B------:R-:W-:Y:S02]  /*9bf0*/  ISETP.GE.AND P1, PT, R20, R69.reuse, PT ;  /* 0x000000451400720c */ /* 0x080fe40003f26270 */
[----:B------:R-:W-:Y:S01]  /*9c00*/  ISETP.GE.AND P3, PT, R40, R69, PT ;  /* 0x000000452800720c */ /* 0x000fe20003f66270 */
[----:B------:R-:W3:Y:S01]  /*9c10*/  LDSM.16.M88.4 R20, [R220] ;  /* 0x00000000dc14783b */ /* 0x000ee20000000200 */
[----:B------:R-:W-:Y:S01]  /*9c20*/  HMMA.16816.F32.BF16 R40, R12, R56, RZ ;  /* 0x000000380c28723c */ /* 0x000fe200000418ff */
[----:B------:R-:W-:-:S02]  /*9c30*/  LOP3.LUT R45, R68, 0x61, R3, 0xfe, !PT ;  /* 0x00000061442d7812 */ /* 0x000fc400078efe03 */
[----:B------:R-:W-:Y:S02]  /*9c40*/  FSEL R172, R47, -INF , !P3 ;  /* 0xff8000002fac7808 */ /* 0x000fe40005800000 */
[C---:B------:R-:W-:Y:S01]  /*9c50*/  ISETP.GE.AND P3, PT, R45.reuse, R70, PT ;  /* 0x000000462d00720c */ /* 0x040fe20003f66270 */
[----:B------:R-:W-:Y:S01]  /*9c60*/  HMMA.16816.F32.BF16 R56, R12, R58, RZ ;  /* 0x0000003a0c38723c */ /* 0x000fe200000418ff */
[----:B------:R-:W-:Y:S02]  /*9c70*/  LOP3.LUT R44, R68, 0x68, R3, 0xfe, !PT ;  /* 0x00000068442c7812 */ /* 0x000fe400078efe03 */
[----:B------:R-:W-:Y:S02]  /*9c80*/  FSEL R188, R16, -INF , !P4 ;  /* 0xff80000010bc7808 */ /* 0x000fe40006000000 */
[----:B------:R-:W-:Y:S02]  /*9c90*/  ISETP.GE.AND P4, PT, R45, R69, PT ;  /* 0x000000452d00720c */ /* 0x000fe40003f86270 */
[----:B------:R-:W-:-:S02]  /*9ca0*/  FSEL R189, R17, -INF , !P3 ;  /* 0xff80000011bd7808 */ /* 0x000fc40005800000 */
[--C-:B------:R-:W-:Y:S02]  /*9cb0*/  LOP3.LUT R17, R68, 0x69, R3.reuse, 0xfe, !PT ;  /* 0x0000006944117812 */ /* 0x100fe400078efe03 */
[----:B------:R-:W-:Y:S02]  /*9cc0*/  FSEL R171, R18, -INF , !P1 ;  /* 0xff80000012ab7808 */ /* 0x000fe40004800000 */
[C---:B------:R-:W-:Y:S02]  /*9cd0*/  ISETP.GE.AND P1, PT, R44.reuse, R70, PT ;  /* 0x000000462c00720c */ /* 0x040fe40003f26270 */
[----:B------:R-:W-:Y:S02]  /*9ce0*/  ISETP.GE.AND P3, PT, R44, R69, PT ;  /* 0x000000452c00720c */ /* 0x000fe40003f66270 */
[----:B-1----:R-:W-:Y:S01]  /*9cf0*/  HMMA.16816.F32.BF16 R44, R12, R24, RZ ;  /* 0x000000180c2c723c */ /* 0x002fe200000418ff */
[----:B------:R-:W-:Y:S02]  /*9d00*/  FSEL R170, R19, -INF , !P4 ;  /* 0xff80000013aa7808 */ /* 0x000fe40006000000 */
[----:B------:R-:W-:-:S02]  /*9d10*/  LOP3.LUT R16, R68, 0x70, R3, 0xfe, !PT ;  /* 0x0000007044107812 */ /* 0x000fc400078efe03 */
[CC--:B------:R-:W-:Y:S01]  /*9d20*/  ISETP.GE.AND P4, PT, R17.reuse, R70.reuse, PT ;  /* 0x000000461100720c */ /* 0x0c0fe20003f86270 */
[----:B------:R-:W-:Y:S01]  /*9d30*/  HMMA.16816.F32.BF16 R24, R12, R26, RZ ;  /* 0x0000001a0c18723c */ /* 0x000fe200000418ff */
[----:B------:R-:W-:Y:S02]  /*9d40*/  FSEL R60, R60, -INF , !P1 ;  /* 0xff8000003c3c7808 */ /* 0x000fe40004800000 */
[----:B------:R-:W-:Y:S02]  /*9d50*/  ISETP.GE.AND P1, PT, R17, R69, PT ;  /* 0x000000451100720c */ /* 0x000fe40003f26270 */
[----:B------:R-:W-:Y:S01]  /*9d60*/  FSEL R167, R62, -INF , !P3 ;  /* 0xff8000003ea77808 */ /* 0x000fe20005800000 */
[----:B--2---:R-:W-:Y:S01]  /*9d70*/  HMMA.16816.F32.BF16 R40, R8, R28, R40 ;  /* 0x0000001c0828723c */ /* 0x004fe20000041828 */
[----:B------:R-:W-:Y:S02]  /*9d80*/  FSEL R61, R61, -INF , !P4 ;  /* 0xff8000003d3d7808 */ /* 0x000fe40006000000 */
[----:B------:R-:W-:-:S02]  /*9d90*/  ISETP.GE.AND P3, PT, R16, R70, PT ;  /* 0x000000461000720c */ /* 0x000fc40003f66270 */
[----:B------:R-:W-:Y:S01]  /*9da0*/  ISETP.GE.AND P4, PT, R16, R69, PT ;  /* 0x000000451000720c */ /* 0x000fe20003f86270 */
[C---:B------:R-:W-:Y:S01]  /*9db0*/  HMMA.16816.F32.BF16 R56, R8.reuse, R30, R56 ;  /* 0x0000001e0838723c */ /* 0x040fe20000041838 */
[----:B------:R-:W1:Y:S01]  /*9dc0*/  LDSM.16.M88.4 R16, [R232+0x3c00] ;  /* 0x003c0000e810783b */ /* 0x000e620000000200 */
[----:B------:R-:W-:Y:S02]  /*9dd0*/  FSEL R166, R63, -INF , !P1 ;  /* 0xff8000003fa67808 */ /* 0x000fe40004800000 */
[----:B------:R-:W-:Y:S02]  /*9de0*/  LOP3.LUT R28, R68, 0x78, R3, 0xfe, !PT ;  /* 0x00000078441c7812 */ /* 0x000fe400078efe03 */
[----:B------:R-:W-:Y:S01]  /*9df0*/  ISETP.GE.AND P1, PT, R87, R70, PT ;  /* 0x000000465700720c */ /* 0x000fe20003f26270 */
[----:B---3--:R-:W-:Y:S01]  /*9e00*/  HMMA.16816.F32.BF16 R44, R8, R20, R44 ;  /* 0x00000014082c723c */ /* 0x008fe2000004182c */
[----:B------:R-:W-:Y:S02]  /*9e10*/  FSEL R165, R38, -INF , !P4 ;  /* 0xff80000026a57808 */ /* 0x000fe40006000000 */
[----:B------:R-:W-:-:S02]  /*9e20*/  FSEL R63, R37, -INF , !P1 ;  /* 0xff800000253f7808 */ /* 0x000fc40004800000 */
[C---:B------:R-:W-:Y:S01]  /*9e30*/  ISETP.GE.AND P4, PT, R28.reuse, R70, PT ;  /* 0x000000461c00720c */ /* 0x040fe20003f86270 */
[----:B------:R-:W-:Y:S01]  /*9e40*/  HMMA.16816.F32.BF16 R24, R8, R22, R24 ;  /* 0x000000160818723c */ /* 0x000fe20000041818 */
[-C--:B------:R-:W-:Y:S02]  /*9e50*/  ISETP.GE.AND P1, PT, R28, R69.reuse, PT ;  /* 0x000000451c00720c */ /* 0x080fe40003f26270 */
[----:B------:R-:W2:Y:S01]  /*9e60*/  LDSM.16.M88.4 R28, [R219] ;  /* 0x00000000db1c783b */ /* 0x000ea20000000200 */
[----:B------:R-:W-:Y:S02]  /*9e70*/  FSEL R62, R36, -INF , !P3 ;  /* 0xff800000243e7808 */ /* 0x000fe40005800000 */
[----:B------:R-:W-:Y:S02]  /*9e80*/  ISETP.GE.AND P3, PT, R87, R69, PT ;  /* 0x000000455700720c */ /* 0x000fe40003f66270 */
[----:B------:R-:W-:Y:S02]  /*9e90*/  LOP3.LUT R36, R68, 0x79, R3, 0xfe, !PT ;  /* 0x0000007944247812 */ /* 0x000fe400078efe03 */
[----:B------:R-:W-:-:S02]  /*9ea0*/  FSEL R164, R39, -INF , !P3 ;  /* 0xff80000027a47808 */ /* 0x000fc40005800000 */
[----:B------:R-:W-:Y:S02]  /*9eb0*/  LOP3.LUT R20, R68, 0x80, R3, 0xfe, !PT ;  /* 0x0000008044147812 */ /* 0x000fe400078efe03 */
[-C--:B------:R-:W-:Y:S02]  /*9ec0*/  ISETP.GE.AND P3, PT, R36, R70.reuse, PT ;  /* 0x000000462400720c */ /* 0x080fe40003f66270 */
[----:B------:R-:W-:Y:S02]  /*9ed0*/  FSEL R163, R34, -INF , !P1 ;  /* 0xff80000022a37808 */ /* 0x000fe40004800000 */
[----:B------:R-:W-:Y:S02]  /*9ee0*/  FSEL R191, R33, -INF , !P3 ;  /* 0xff80000021bf7808 */ /* 0x000fe40005800000 */
[----:B------:R-:W-:Y:S02]  /*9ef0*/  FSEL R190, R32, -INF , !P4 ;  /* 0xff80000020be7808 */ /* 0x000fe40006000000 */
[----:B------:R-:W-:-:S02]  /*9f00*/  ISETP.GE.AND P1, PT, R20, R70, PT ;  /* 0x000000461400720c */ /* 0x000fc40003f26270 */
[-C--:B------:R-:W-:Y:S02]  /*9f10*/  ISETP.GE.AND P3, PT, R20, R69.reuse, PT ;  /* 0x000000451400720c */ /* 0x080fe40003f66270 */
[----:B------:R-:W-:Y:S01]  /*9f20*/  ISETP.GE.AND P4, PT, R36, R69, PT ;  /* 0x000000452400720c */ /* 0x000fe20003f86270 */
[----:B------:R-:W3:Y:S01]  /*9f30*/  LDSM.16.M88.4 R20, [R218] ;  /* 0x00000000da14783b */ /* 0x000ee20000000200 */
[C---:B------:R-:W-:Y:S01]  /*9f40*/  HMMA.16816.F32.BF16 R36, R12.reuse, R48, RZ ;  /* 0x000000300c24723c */ /* 0x040fe200000418ff */
[C-C-:B------:R-:W-:Y:S02]  /*9f50*/  LOP3.LUT R33, R68.reuse, 0x81, R3.reuse, 0xfe, !PT ;  /* 0x0000008144217812 */ /* 0x140fe400078efe03 */
[----:B------:R-:W-:Y:S02]  /*9f60*/  FSEL R162, R35, -INF , !P4 ;  /* 0xff80000023a27808 */ /* 0x000fe40006000000 */
[----:B------:R-:W-:Y:S01]  /*9f70*/  ISETP.GE.AND P4, PT, R33, R70, PT ;  /* 0x000000462100720c */ /* 0x000fe20003f86270 */
[----:B------:R-:W-:Y:S01]  /*9f80*/  HMMA.16816.F32.BF16 R48, R12, R50, RZ ;  /* 0x000000320c30723c */ /* 0x000fe200000418ff */
[----:B------:R-:W-:-:S02]  /*9f90*/  LOP3.LUT R32, R68, 0x88, R3, 0xfe, !PT ;  /* 0x0000008844207812 */ /* 0x000fc400078efe03 */
[----:B------:R-:W-:Y:S02]  /*9fa0*/  FSEL R192, R40, -INF , !P1 ;  /* 0xff80000028c07808 */ /* 0x000fe40004800000 */
[----:B------:R-:W-:Y:S02]  /*9fb0*/  FSEL R161, R42, -INF , !P3 ;  /* 0xff8000002aa17808 */ /* 0x000fe40005800000 */
[----:B------:R-:W-:Y:S02]  /*9fc0*/  FSEL R193, R41, -INF , !P4 ;  /* 0xff80000029c17808 */ /* 0x000fe40006000000 */
[-C--:B------:R-:W-:Y:S02]  /*9fd0*/  ISETP.GE.AND P1, PT, R33, R69.reuse, PT ;  /* 0x000000452100720c */ /* 0x080fe40003f26270 */
[C---:B------:R-:W-:Y:S02]  /*9fe0*/  ISETP.GE.AND P3, PT, R32.reuse, R70, PT ;  /* 0x000000462000720c */ /* 0x040fe40003f66270 */
[----:B------:R-:W-:-:S02]  /*9ff0*/  ISETP.GE.AND P4, PT, R32, R69, PT ;  /* 0x000000452000720c */ /* 0x000fc40003f86270 */
[----:B-1----:R-:W-:Y:S01]  /*a000*/  HMMA.16816.F32.BF16 R32, R12, R16, RZ ;  /* 0x000000100c20723c */ /* 0x002fe200000418ff */
[C-C-:B------:R-:W-:Y:S02]  /*a010*/  LOP3.LUT R41, R68.reuse, 0x89, R3.reuse, 0xfe, !PT ;  /* 0x0000008944297812 */ /* 0x140fe400078efe03 */
[----:B------:R-:W-:Y:S02]  /*a020*/  FSEL R160, R43, -INF , !P1 ;  /* 0xff8000002ba07808 */ /* 0x000fe40004800000 */
[--C-:B------:R-:W-:Y:S01]  /*a030*/  LOP3.LUT R40, R68, 0x90, R3.reuse, 0xfe, !PT ;  /* 0x0000009044287812 */ /* 0x100fe200078efe03 */
[----:B--2---:R-:W-:Y:S01]  /*a040*/  HMMA.16816.F32.BF16 R36, R8, R28, R36 ;  /* 0x0000001c0824723c */ /* 0x004fe20000041824 */
[----:B------:R-:W-:Y:S02]  /*a050*/  FSEL R56, R56, -INF , !P3 ;  /* 0xff80000038387808 */ /* 0x000fe40005800000 */
[C---:B------:R-:W-:Y:S02]  /*a060*/  ISETP.GE.AND P1, PT, R41.reuse, R70, PT ;  /* 0x000000462900720c */ /* 0x040fe40003f26270 */
[----:B------:R-:W-:Y:S01]  /*a070*/  ISETP.GE.AND P3, PT, R41, R69, PT ;  /* 0x000000452900720c */ /* 0x000fe20003f66270 */
[----:B------:R-:W-:Y:S01]  /*a080*/  HMMA.16816.F32.BF16 R16, R12, R18, RZ ;  /* 0x000000120c10723c */ /* 0x000fe200000418ff */
[----:B------:R-:W-:-:S02]  /*a090*/  LOP3.LUT R87, R68, 0x91, R3, 0xfe, !PT ;  /* 0x0000009144577812 */ /* 0x000fc400078efe03 */
[----:B------:R-:W-:Y:S02]  /*a0a0*/  FSEL R159, R58, -INF , !P4 ;  /* 0xff8000003a9f7808 */ /* 0x000fe40006000000 */
[CC--:B------:R-:W-:Y:S01]  /*a0b0*/  ISETP.GE.AND P4, PT, R40.reuse, R70.reuse, PT ;  /* 0x000000462800720c */ /* 0x0c0fe20003f86270 */
[C---:B------:R-:W-:Y:S01]  /*a0c0*/  HMMA.16816.F32.BF16 R48, R8.reuse, R30, R48 ;  /* 0x0000001e0830723c */ /* 0x040fe20000041830 */
[----:B------:R-:W-:Y:S02]  /*a0d0*/  FSEL R57, R57, -INF , !P1 ;  /* 0xff80000039397808 */ /* 0x000fe40004800000 */
[----:B------:R-:W-:Y:S02]  /*a0e0*/  FSEL R158, R59, -INF , !P3 ;  /* 0xff8000003b9e7808 */ /* 0x000fe40005800000 */
[----:B------:R-:W-:Y:S01]  /*a0f0*/  ISETP.GE.AND P1, PT, R40, R69, PT ;  /* 0x000000452800720c */ /* 0x000fe20003f26270 */
[----:B---3--:R-:W-:Y:S01]  /*a100*/  HMMA.16816.F32.BF16 R32, R8, R20, R32 ;  /* 0x000000140820723c */ /* 0x008fe20000041820 */
[----:B------:R-:W-:Y:S01]  /*a110*/  LOP3.LUT R28, R68, 0x98, R3, 0xfe, !PT ;  /* 0x00000098441c7812 */ /* 0x000fe200078efe03 */
[----:B------:R-:W1:Y:S01]  /*a120*/  LDSM.16.M88.4 R40, [R232+0x4400] ;  /* 0x00440000e828783b */ /* 0x000e620000000200 */
[----:B------:R-:W-:-:S02]  /*a130*/  ISETP.GE.AND P3, PT, R87, R70, PT ;  /* 0x000000465700720c */ /* 0x000fc40003f66270 */
[----:B------:R-:W-:Y:S02]  /*a140*/  FSEL R58, R44, -INF , !P4 ;  /* 0xff8000002c3a7808 */ /* 0x000fe40006000000 */
[----:B------:R-:W-:Y:S02]  /*a150*/  ISETP.GE.AND P4, PT, R87, R69, PT ;  /* 0x000000455700720c */ /* 0x000fe40003f86270 */
[----:B------:R-:W-:Y:S02]  /*a160*/  FSEL R157, R46, -INF , !P1 ;  /* 0xff8000002e9d7808 */ /* 0x000fe40004800000 */
[----:B------:R-:W-:Y:S01]  /*a170*/  FSEL R59, R45, -INF , !P3 ;  /* 0xff8000002d3b7808 */ /* 0x000fe20005800000 */
[----:B------:R-:W-:Y:S01]  /*a180*/  HMMA.16816.F32.BF16 R16, R8, R22, R16 ;  /* 0x000000160810723c */ /* 0x000fe20000041810 */
[----:B------:R-:W-:Y:S02]  /*a190*/  LOP3.LUT R44, R68, 0x99, R3, 0xfe, !PT ;  /* 0x00000099442c7812 */ /* 0x000fe400078efe03 */
[----:B------:R-:W-:-:S02]  /*a1a0*/  ISETP.GE.AND P1, PT, R28, R70, PT ;  /* 0x000000461c00720c */ /* 0x000fc40003f26270 */
[-C--:B------:R-:W-:Y:S02]  /*a1b0*/  ISETP.GE.AND P3, PT, R28, R69.reuse, PT ;  /* 0x000000451c00720c */ /* 0x080fe40003f66270 */
[----:B------:R-:W2:Y:S01]  /*a1c0*/  LDSM.16.M88.4 R28, [R217] ;  /* 0x00000000d91c783b */ /* 0x000ea20000000200 */
[----:B------:R-:W-:Y:S02]  /*a1d0*/  FSEL R156, R47, -INF , !P4 ;  /* 0xff8000002f9c7808 */ /* 0x000fe40006000000 */
[----:B------:R-:W-:Y:S02]  /*a1e0*/  ISETP.GE.AND P4, PT, R44, R70, PT ;  /* 0x000000462c00720c */ /* 0x000fe40003f86270 */
[----:B------:R-:W-:Y:S02]  /*a1f0*/  FSEL R194, R24, -INF , !P1 ;  /* 0xff80000018c27808 */ /* 0x000fe40004800000 */
[----:B------:R-:W-:Y:S02]  /*a200*/  ISETP.GE.AND P1, PT, R44, R69, PT ;  /* 0x000000452c00720c */ /* 0x000fe40003f26270 */
[----:B------:R-:W-:-:S02]  /*a210*/  FSEL R195, R25, -INF , !P4 ;  /* 0xff80000019c37808 */ /* 0x000fc40006000000 */
[C-C-:B------:R-:W-:Y:S02]  /*a220*/  LOP3.LUT R20, R68.reuse, 0xa0, R3.reuse, 0xfe, !PT ;  /* 0x000000a044147812 */ /* 0x140fe400078efe03 */
[----:B------:R-:W-:Y:S02]  /*a230*/  LOP3.LUT R25, R68, 0xa1, R3, 0xfe, !PT ;  /* 0x000000a144197812 */ /* 0x000fe400078efe03 */
[----:B------:R-:W-:Y:S02]  /*a240*/  FSEL R155, R26, -INF , !P3 ;  /* 0xff8000001a9b7808 */ /* 0x000fe40005800000 */
[----:B------:R-:W-:Y:S02]  /*a250*/  FSEL R154, R27, -INF , !P1 ;  /* 0xff8000001b9a7808 */ /* 0x000fe40004800000 */
[C---:B------:R-:W-:Y:S02]  /*a260*/  ISETP.GE.AND P3, PT, R20.reuse, R70, PT ;  /* 0x000000461400720c */ /* 0x040fe40003f66270 */
[----:B------:R-:W-:-:S02]  /*a270*/  ISETP.GE.AND P4, PT, R20, R69, PT ;  /* 0x000000451400720c */ /* 0x000fc40003f86270 */
[----:B------:R-:W-:Y:S01]  /*a280*/  LOP3.LUT R24, R68, 0xa8, R3, 0xfe, !PT ;  /* 0x000000a844187812 */ /* 0x000fe200078efe03 */
[----:B------:R-:W3:Y:S01]  /*a290*/  LDSM.16.M88.4 R20, [R216] ;  /* 0x00000000d814783b */ /* 0x000ee20000000200 */
[----:B------:R-:W-:Y:S01]  /*a2a0*/  ISETP.GE.AND P1, PT, R25, R70, PT ;  /* 0x000000461900720c */ /* 0x000fe20003f26270 */
[C---:B-1----:R-:W-:Y:S01]  /*a2b0*/  HMMA.16816.F32.BF16 R44, R12.reuse, R40, RZ ;  /* 0x000000280c2c723c */ /* 0x042fe200000418ff */
[----:B------:R-:W-:Y:S02]  /*a2c0*/  FSEL R196, R36, -INF , !P3 ;  /* 0xff80000024c47808 */ /* 0x000fe40005800000 */
[----:B------:R-:W-:Y:S02]  /*a2d0*/  FSEL R149, R38, -INF , !P4 ;  /* 0xff80000026957808 */ /* 0x000fe40006000000 */
[----:B------:R-:W-:Y:S01]  /*a2e0*/  FSEL R197, R37, -INF , !P1 ;  /* 0xff80000025c57808 */ /* 0x000fe20004800000 */
[----:B------:R-:W-:Y:S01]  /*a2f0*/  HMMA.16816.F32.BF16 R40, R12, R42, RZ ;  /* 0x0000002a0c28723c */ /* 0x000fe200000418ff */
[----:B------:R-:W-:-:S02]  /*a300*/  ISETP.GE.AND P3, PT, R25, R69, PT ;  /* 0x000000451900720c */ /* 0x000fc40003f66270 */
[CC--:B------:R-:W-:Y:S02]  /*a310*/  ISETP.GE.AND P4, PT, R24.reuse, R70.reuse, PT ;  /* 0x000000461800720c */ /* 0x0c0fe40003f86270 */
[----:B------:R-:W-:Y:S02]  /*a320*/  ISETP.GE.AND P1, PT, R24, R69, PT ;  /* 0x000000451800720c */ /* 0x000fe40003f26270 */
[----:B------:R-:W1:Y:S01]  /*a330*/  LDSM.16.M88.4 R24, [R232+0x4800] ;  /* 0x00480000e818783b */ /* 0x000e620000000200 */
[C-C-:B------:R-:W-:Y:S01]  /*a340*/  LOP3.LUT R37, R68.reuse, 0xa9, R3.reuse, 0xfe, !PT ;  /* 0x000000a944257812 */ /* 0x140fe200078efe03 */
[C---:B--2---:R-:W-:Y:S01]  /*a350*/  HMMA.16816.F32.BF16 R100, R8.reuse, R28, R100 ;  /* 0x0000001c0864723c */ /* 0x044fe20000041864 */
[----:B------:R-:W-:Y:S02]  /*a360*/  FSEL R148, R39, -INF , !P3 ;  /* 0xff80000027947808 */ /* 0x000fe40005800000 */
[----:B------:R-:W-:Y:S02]  /*a370*/  LOP3.LUT R36, R68, 0xb0, R3, 0xfe, !PT ;  /* 0x000000b044247812 */ /* 0x000fe400078efe03 */
[----:B------:R-:W-:Y:S01]  /*a380*/  ISETP.GE.AND P3, PT, R37, R70, PT ;  /* 0x000000462500720c */ /* 0x000fe20003f66270 */
[----:B------:R-:W-:Y:S01]  /*a390*/  HMMA.16816.F32.BF16 R88, R8, R30, R88 ;  /* 0x0000001e0858723c */ /* 0x000fe20000041858 */
[----:B------:R-:W-:Y:S01]  /*a3a0*/  FSEL R131, R50, -INF , !P1 ;  /* 0xff80000032837808 */ /* 0x000fe20004800000 */
[----:B------:R-:W2:Y:S01]  /*a3b0*/  LDSM.16.M88.4 R28, [R151] ;  /* 0x00000000971c783b */ /* 0x000ea20000000200 */
[----:B------:R-:W-:-:S02]  /*a3c0*/  FSEL R198, R48, -INF , !P4 ;  /* 0xff80000030c67808 */ /* 0x000fc40006000000 */
[----:B------:R-:W-:Y:S02]  /*a3d0*/  FSEL R50, R49, -INF , !P3 ;  /* 0xff80000031327808 */ /* 0x000fe40005800000 */
[-C--:B------:R-:W-:Y:S02]  /*a3e0*/  ISETP.GE.AND P4, PT, R37, R69.reuse, PT ;  /* 0x000000452500720c */ /* 0x080fe40003f86270 */
[C---:B------:R-:W-:Y:S02]  /*a3f0*/  ISETP.GE.AND P1, PT, R36.reuse, R70, PT ;  /* 0x000000462400720c */ /* 0x040fe40003f26270 */
[----:B------:R-:W-:Y:S02]  /*a400*/  ISETP.GE.AND P3, PT, R36, R69, PT ;  /* 0x000000452400720c */ /* 0x000fe40003f66270 */
[----:B------:R-:W4:Y:S01]  /*a410*/  LDSM.16.M88.4 R36, [R232+0x4c00] ;  /* 0x004c0000e824783b */ /* 0x000f220000000200 */
[C-C-:B------:R-:W-:Y:S02]  /*a420*/  LOP3.LUT R49, R68.reuse, 0xb1, R3.reuse, 0xfe, !PT ;  /* 0x000000b144317812 */ /* 0x140fe400078efe03 */
[----:B------:R-:W-:Y:S01]  /*a430*/  LOP3.LUT R48, R68, 0xb8, R3, 0xfe, !PT ;  /* 0x000000b844307812 */ /* 0x000fe200078efe03 */
[----:B---3--:R-:W-:Y:S01]  /*a440*/  HMMA.16816.F32.BF16 R44, R8, R20, R44 ;  /* 0x00000014082c723c */ /* 0x008fe2000004182c */
[----:B------:R-:W-:-:S02]  /*a450*/  FSEL R130, R51, -INF , !P4 ;  /* 0xff80000033827808 */ /* 0x000fc40006000000 */
[----:B------:R-:W-:Y:S02]  /*a460*/  FSEL R51, R32, -INF , !P1 ;  /* 0xff80000020337808 */ /* 0x000fe40004800000 */
[----:B------:R-:W-:Y:S01]  /*a470*/  FSEL R123, R34, -INF , !P3 ;  /* 0xff800000227b7808 */ /* 0x000fe20005800000 */
[----:B------:R-:W-:Y:S01]  /*a480*/  HMMA.16816.F32.BF16 R40, R8, R22, R40 ;  /* 0x000000160828723c */ /* 0x000fe20000041828 */
[CC--:B------:R-:W-:Y:S02]  /*a490*/  ISETP.GE.AND P4, PT, R49.reuse, R70.reuse, PT ;  /* 0x000000463100720c */ /* 0x0c0fe40003f86270 */
[----:B------:R-:W-:Y:S02]  /*a4a0*/  ISETP.GE.AND P1, PT, R49, R69, PT ;  /* 0x000000453100720c */ /* 0x000fe40003f26270 */
[----:B------:R-:W-:Y:S02]  /*a4b0*/  ISETP.GE.AND P3, PT, R48, R70, PT ;  /* 0x000000463000720c */ /* 0x000fe40003f66270 */
[----:B------:R-:W-:-:S02]  /*a4c0*/  LOP3.LUT R32, R68, 0xb9, R3, 0xfe, !PT ;  /* 0x000000b944207812 */ /* 0x000fc400078efe03 */
[----:B------:R-:W-:Y:S02]  /*a4d0*/  FSEL R199, R33, -INF , !P4 ;  /* 0xff80000021c77808 */ /* 0x000fe40006000000 */
[----:B------:R-:W-:Y:S02]  /*a4e0*/  FSEL R121, R35, -INF , !P1 ;  /* 0xff80000023797808 */ /* 0x000fe40004800000 */
[----:B------:R-:W-:Y:S02]  /*a4f0*/  FSEL R200, R16, -INF , !P3 ;  /* 0xff80000010c87808 */ /* 0x000fe40005800000 */
[-C--:B------:R-:W-:Y:S02]  /*a500*/  ISETP.GE.AND P4, PT, R48, R69.reuse, PT ;  /* 0x000000453000720c */ /* 0x080fe40003f86270 */
[C---:B------:R-:W-:Y:S02]  /*a510*/  ISETP.GE.AND P1, PT, R32.reuse, R70, PT ;  /* 0x000000462000720c */ /* 0x040fe40003f26270 */
[----:B------:R-:W-:-:S02]  /*a520*/  ISETP.GE.AND P3, PT, R32, R69, PT ;  /* 0x000000452000720c */ /* 0x000fc40003f66270 */
[----:B------:R-:W-:Y:S01]  /*a530*/  FSEL R116, R18, -INF , !P4 ;  /* 0xff80000012747808 */ /* 0x000fe20006000000 */
[C---:B-1----:R-:W-:Y:S01]  /*a540*/  HMMA.16816.F32.BF16 R32, R12.reuse, R24, RZ ;  /* 0x000000180c20723c */ /* 0x042fe200000418ff */
[----:B------:R-:W-:Y:S02]  /*a550*/  FSEL R201, R17, -INF , !P1 ;  /* 0xff80000011c97808 */ /* 0x000fe40004800000 */
[----:B------:R-:W-:Y:S02]  /*a560*/  FSEL R108, R19, -INF , !P3 ;  /* 0xff800000136c7808 */ /* 0x000fe40005800000 */
[----:B------:R-:W1:Y:S01]  /*a570*/  LDSM.16.M88.4 R16, [R150] ;  /* 0x000000009610783b */ /* 0x000e620000000200 */
[C-C-:B------:R-:W-:Y:S01]  /*a580*/  LOP3.LUT R20, R68.reuse, 0xc0, R3.reuse, 0xfe, !PT ;  /* 0x000000c044147812 */ /* 0x140fe200078efe03 */
[----:B------:R-:W-:Y:S01]  /*a590*/  HMMA.16816.F32.BF16 R24, R12, R26, RZ ;  /* 0x0000001a0c18723c */ /* 0x000fe200000418ff */
[----:B------:R-:W-:Y:S01]  /*a5a0*/  LOP3.LUT R21, R68, 0xc1, R3, 0xfe, !PT ;  /* 0x000000c144157812 */ /* 0x000fe200078efe03 */
[----:B------:R-:W-:-:S04]  /*a5b0*/  DEPBAR.LE SB0, 0x0 ;  /* 0x000080000000791a */ /* 0x000fc80000000000 */
[----:B------:R-:W-:Y:S01]  /*a5c0*/  BAR.SYNC.DEFER_BLOCKING 0x0 ;  /* 0x0000000000007b1d */ /* 0x000fe20000010000 */
[CC--:B------:R-:W-:Y:S02]  /*a5d0*/  ISETP.GE.AND P4, PT, R20.reuse, R70.reuse, PT ;  /* 0x000000461400720c */ /* 0x0c0fe40003f86270 */
[----:B------:R-:W-:Y:S02]  /*a5e0*/  ISETP.GE.AND P1, PT, R20, R69, PT ;  /* 0x000000451400720c */ /* 0x000fe40003f26270 */
[----:B------:R-:W-:Y:S02]  /*a5f0*/  ISETP.GE.AND P3, PT, R21, R70, PT ;  /* 0x000000461500720c */ /* 0x000fe40003f66270 */
[----:B------:R-:W-:Y:S02]  /*a600*/  LOP3.LUT R20, R68, 0xc8, R3, 0xfe, !PT ;  /* 0x000000c844147812 */ /* 0x000fe400078efe03 */
[----:B------:R-:W-:Y:S02]  /*a610*/  FSEL R202, R100, -INF , !P4 ;  /* 0xff80000064ca7808 */ /* 0x000fe40006000000 */
[----:B------:R-:W-:Y:S01]  /*a620*/  FSEL R102, R102, -INF , !P1 ;  /* 0xff80000066667808 */ /* 0x000fe20004800000 */
[----:B--2---:R-:W-:Y:S01]  /*a630*/  HMMA.16816.F32.BF16 R32, R8, R28, R32 ;  /* 0x0000001c0820723c */ /* 0x004fe20000041820 */
[----:B------:R-:W-:-:S02]  /*a640*/  FSEL R101, R101, -INF , !P3 ;  /* 0xff80000065657808 */ /* 0x000fc40005800000 */
[-C--:B------:R-:W-:Y:S02]  /*a650*/  ISETP.GE.AND P4, PT, R21, R69.reuse, PT ;  /* 0x000000451500720c */ /* 0x080fe40003f86270 */
[CC--:B------:R-:W-:Y:S01]  /*a660*/  ISETP.GE.AND P1, PT, R20.reuse, R70.reuse, PT ;  /* 0x000000461400720c */ /* 0x0c0fe20003f26270 */
[----:B------:R-:W-:Y:S01]  /*a670*/  HMMA.16816.F32.BF16 R24, R8, R30, R24 ;  /* 0x0000001e0818723c */ /* 0x000fe20000041818 */
[----:B------:R-:W-:Y:S02]  /*a680*/  ISETP.GE.AND P3, PT, R20, R69, PT ;  /* 0x000000451400720c */ /* 0x000fe40003f66270 */
[----:B------:R-:W-:Y:S02]  /*a690*/  LOP3.LUT R48, R68, 0xc9, R3, 0xfe, !PT ;  /* 0x000000c944307812 */ /* 0x000fe400078efe03 */
[----:B------:R-:W-:Y:S01]  /*a6a0*/  FSEL R97, R103, -INF , !P4 ;  /* 0xff80000067617808 */ /* 0x000fe20006000000 */
[----:B----4-:R-:W-:Y:S01]  /*a6b0*/  HMMA.16816.F32.BF16 R20, R12, R36, RZ ;  /* 0x000000240c14723c */ /* 0x010fe200000418ff */
[----:B------:R-:W-:-:S02]  /*a6c0*/  ISETP.GE.AND P4, PT, R48, R70, PT ;  /* 0x000000463000720c */ /* 0x000fc40003f86270 */
[----:B------:R-:W-:Y:S02]  /*a6d0*/  FSEL R88, R88, -INF , !P1 ;  /* 0xff80000058587808 */ /* 0x000fe40004800000 */
[----:B------:R-:W-:Y:S01]  /*a6e0*/  FSEL R94, R90, -INF , !P3 ;  /* 0xff8000005a5e7808 */ /* 0x000fe20005800000 */
[----:B------:R-:W-:Y:S01]  /*a6f0*/  HMMA.16816.F32.BF16 R12, R12, R38, RZ ;  /* 0x000000260c0c723c */ /* 0x000fe200000418ff */
[----:B------:R-:W-:Y:S02]  /*a700*/  LOP3.LUT R36, R68, 0xd0, R3, 0xfe, !PT ;  /* 0x000000d044247812 */ /* 0x000fe400078efe03 */
[----:B------:R-:W-:Y:S02]  /*a710*/  FSEL R203, R89, -INF , !P4 ;  /* 0xff80000059cb7808 */ /* 0x000fe40006000000 */
[----:B------:R-:W-:Y:S02]  /*a720*/  ISETP.GE.AND P1, PT, R48, R69, PT ;  /* 0x000000453000720c */ /* 0x000fe40003f26270 */
[----:B------:R-:W-:-:S02]  /*a730*/  ISETP.GE.AND P3, PT, R36, R70, PT ;  /* 0x000000462400720c */ /* 0x000fc40003f66270 */
[----:B------:R-:W-:Y:S02]  /*a740*/  ISETP.GE.AND P4, PT, R36, R69, PT ;  /* 0x000000452400720c */ /* 0x000fe40003f86270 */
[--C-:B------:R-:W-:Y:S02]  /*a750*/  LOP3.LUT R36, R68, 0xd1, R3.reuse, 0xfe, !PT ;  /* 0x000000d144247812 */ /* 0x100fe400078efe03 */
[----:B------:R-:W-:Y:S02]  /*a760*/  FSEL R91, R91, -INF , !P1 ;  /* 0xff8000005b5b7808 */ /* 0x000fe40004800000 */
[----:B------:R-:W-:Y:S02]  /*a770*/  ISETP.GE.AND P1, PT, R36, R70, PT ;  /* 0x000000462400720c */ /* 0x000fe40003f26270 */
[----:B------:R-:W-:Y:S01]  /*a780*/  LOP3.LUT R37, R68, 0xd8, R3, 0xfe, !PT ;  /* 0x000000d844257812 */ /* 0x000fe200078efe03 */
[----:B-1----:R-:W-:Y:S01]  /*a790*/  HMMA.16816.F32.BF16 R20, R8, R16, R20 ;  /* 0x000000100814723c */ /* 0x002fe20000041814 */
[----:B------:R-:W-:-:S02]  /*a7a0*/  FSEL R28, R44, -INF , !P3 ;  /* 0xff8000002c1c7808 */ /* 0x000fc40005800000 */
[----:B------:R-:W-:Y:S02]  /*a7b0*/  FSEL R46, R46, -INF , !P4 ;  /* 0xff8000002e2e7808 */ /* 0x000fe40006000000 */
[----:B------:R-:W-:Y:S01]  /*a7c0*/  FSEL R29, R45, -INF , !P1 ;  /* 0xff8000002d1d7808 */ /* 0x000fe20004800000 */
[----:B------:R-:W-:Y:S01]  /*a7d0*/  HMMA.16816.F32.BF16 R12, R8, R18, R12 ;  /* 0x00000012080c723c */ /* 0x000fe2000004180c */
[-C--:B------:R-:W-:Y:S02]  /*a7e0*/  ISETP.GE.AND P3, PT, R36, R69.reuse, PT ;  /* 0x000000452400720c */ /* 0x080fe40003f66270 */
[C---:B------:R-:W-:Y:S02]  /*a7f0*/  ISETP.GE.AND P4, PT, R37.reuse, R70, PT ;  /* 0x000000462500720c */ /* 0x040fe40003f86270 */
[----:B------:R-:W-:Y:S02]  /*a800*/  ISETP.GE.AND P1, PT, R37, R69, PT ;  /* 0x000000452500720c */ /* 0x000fe40003f26270 */
[----:B------:R-:W-:-:S02]  /*a810*/  LOP3.LUT R36, R68, 0xd9, R3, 0xfe, !PT ;  /* 0x000000d944247812 */ /* 0x000fc400078efe03 */
[----:B------:R-:W-:Y:S02]  /*a820*/  LOP3.LUT R31, R68, 0xe0, R3, 0xfe, !PT ;  /* 0x000000e0441f7812 */ /* 0x000fe400078efe03 */
[----:B------:R-:W-:Y:S02]  /*a830*/  FSEL R45, R47, -INF , !P3 ;  /* 0xff8000002f2d7808 */ /* 0x000fe40005800000 */
[----:B------:R-:W-:Y:S02]  /*a840*/  FSEL R30, R40, -INF , !P4 ;  /* 0xff800000281e7808 */ /* 0x000fe40006000000 */
[----:B------:R-:W-:Y:S02]  /*a850*/  FSEL R44, R42, -INF , !P1 ;  /* 0xff8000002a2c7808 */ /* 0x000fe40004800000 */
[C---:B------:R-:W-:Y:S02]  /*a860*/  ISETP.GE.AND P3, PT, R36.reuse, R70, PT ;  /* 0x000000462400720c */ /* 0x040fe40003f66270 */
[----:B------:R-:W-:-:S02]  /*a870*/  ISETP.GE.AND P4, PT, R36, R69, PT ;  /* 0x000000452400720c */ /* 0x000fc40003f86270 */
[----:B------:R-:W-:Y:S02]  /*a880*/  ISETP.GE.AND P1, PT, R31, R70, PT ;  /* 0x000000461f00720c */ /* 0x000fe40003f26270 */
[----:B------:R-:W-:Y:S02]  /*a890*/  LOP3.LUT R17, R68, 0xe1, R3, 0xfe, !PT ;  /* 0x000000e144117812 */ /* 0x000fe400078efe03 */
[----:B------:R-:W-:Y:S02]  /*a8a0*/  FSEL R16, R41, -INF , !P3 ;  /* 0xff80000029107808 */ /* 0x000fe40005800000 */
[----:B------:R-:W-:Y:S02]  /*a8b0*/  FSEL R43, R43, -INF , !P4 ;  /* 0xff8000002b2b7808 */ /* 0x000fe40006000000 */
[----:B------:R-:W-:Y:S02]  /*a8c0*/  FSEL R32, R32, -INF , !P1 ;  /* 0xff80000020207808 */ /* 0x000fe40004800000 */
        /* <DEDUP_REMOVED lines=8> */
[CC--:B------:R-:W-:Y:S02]  /*a950*/  ISETP.GE.AND P3, PT, R9.reuse, R70.reuse, PT ;  /* 0x000000460900720c */ /* 0x0c0fe40003f66270 */
[----:B------:R-:W-:Y:S02]  /*a960*/  ISETP.GE.AND P4, PT, R9, R69, PT ;  /* 0x000000450900720c */ /* 0x000fe40003f86270 */
[----:B------:R-:W-:Y:S02]  /*a970*/  ISETP.GE.AND P1, PT, R8, R70, PT ;  /* 0x000000460800720c */ /* 0x000fe40003f26270 */
[----:B------:R-:W-:Y:S02]  /*a980*/  LOP3.LUT R9, R68, 0xf0, R3, 0xfe, !PT ;  /* 0x000000f044097812 */ /* 0x000fe400078efe03 */
[----:B------:R-:W-:-:S02]  /*a990*/  FSEL R40, R26, -INF , !P4 ;  /* 0xff8000001a287808 */ /* 0x000fc40006000000 */
[----:B------:R-:W-:Y:S02]  /*a9a0*/  FSEL R129, R25, -INF , !P1 ;  /* 0xff80000019817808 */ /* 0x000fe40004800000 */
[CC--:B------:R-:W-:Y:S02]  /*a9b0*/  ISETP.GE.AND P4, PT, R9.reuse, R70.reuse, PT ;  /* 0x000000460900720c */ /* 0x0c0fe40003f86270 */
[----:B------:R-:W-:Y:S02]  /*a9c0*/  ISETP.GE.AND P1, PT, R9, R69, PT ;  /* 0x000000450900720c */ /* 0x000fe40003f26270 */
[----:B------:R-:W-:Y:S02]  /*a9d0*/  LOP3.LUT R9, R68, 0x28, R3, 0xfe, !PT ;  /* 0x0000002844097812 */ /* 0x000fe400078efe03 */
[----:B------:R-:W-:Y:S02]  /*a9e0*/  FSEL R103, R20, -INF , !P4 ;  /* 0xff80000014677808 */ /* 0x000fe40006000000 */
[----:B------:R-:W-:-:S02]  /*a9f0*/  ISETP.GE.AND P4, PT, R9, R70, PT ;  /* 0x000000460900720c */ /* 0x000fc40003f86270 */
[----:B------:R-:W-:Y:S02]  /*aa00*/  LOP3.LUT R9, R68, 0x29, R3, 0xfe, !PT ;  /* 0x0000002944097812 */ /* 0x000fe400078efe03 */
[----:B------:R-:W-:Y:S02]  /*aa10*/  FSEL R38, R22, -INF , !P1 ;  /* 0xff80000016267808 */ /* 0x000fe40004800000 */
[----:B------:R-:W-:Y:S02]  /*aa20*/  ISETP.GE.AND P1, PT, R9, R70, PT ;  /* 0x000000460900720c */ /* 0x000fe40003f26270 */
[----:B------:R-:W-:Y:S02]  /*aa30*/  FSEL R24, R24, -INF , !P3 ;  /* 0xff80000018187808 */ /* 0x000fe40005800000 */
[----:B------:R-:W-:Y:S02]  /*aa40*/  FSEL R5, R5, -INF , !P1 ;  /* 0xff80000005057808 */ /* 0x000fe40004800000 */
[----:B------:R-:W-:-:S02]  /*aa50*/  ISETP.GE.AND P3, PT, R8, R69, PT ;  /* 0x000000450800720c */ /* 0x000fc40003f66270 */
[----:B------:R-:W-:Y:S02]  /*aa60*/  ISETP.GT.AND P1, PT, R237, R236, PT ;  /* 0x000000eced00720c */ /* 0x000fe40003f24270 */
[----:B------:R-:W-:Y:S02]  /*aa70*/  LOP3.LUT R8, R68, 0xf1, R3, 0xfe, !PT ;  /* 0x000000f144087812 */ /* 0x000fe400078efe03 */
[----:B------:R-:W-:Y:S02]  /*aa80*/  FSEL R39, R27, -INF , !P3 ;  /* 0xff8000001b277808 */ /* 0x000fe40005800000 */
[----:B------:R-:W-:Y:S02]  /*aa90*/  FSEL R47, R13, -INF , !P5 ;  /* 0xff8000000d2f7808 */ /* 0x000fe40006800000 */
[C---:B------:R-:W-:Y:S02]  /*aaa0*/  ISETP.GE.AND P5, PT, R8.reuse, R70, PT ;  /* 0x000000460800720c */ /* 0x040fe40003fa6270 */
[----:B------:R-:W-:-:S02]  /*aab0*/  ISETP.GE.AND P3, PT, R8, R69, PT ;  /* 0x000000450800720c */ /* 0x000fc40003f66270 */
[C-C-:B------:R-:W-:Y:S02]  /*aac0*/  LOP3.LUT R8, R68.reuse, 0xf8, R3.reuse, 0xfe, !PT ;  /* 0x000000f844087812 */ /* 0x140fe400078efe03 */
[----:B------:R-:W-:Y:S02]  /*aad0*/  LOP3.LUT R3, R68, 0x29, R3, 0xfe, !PT ;  /* 0x0000002944037812 */ /* 0x000fe400078efe03 */
[----:B------:R-:W-:Y:S02]  /*aae0*/  FSEL R49, R21, -INF , !P5 ;  /* 0xff80000015317808 */ /* 0x000fe40006800000 */
[----:B------:R-:W-:Y:S02]  /*aaf0*/  FSEL R37, R23, -INF , !P3 ;  /* 0xff80000017257808 */ /* 0x000fe40005800000 */
[----:B------:R-:W-:Y:S02]  /*ab00*/  FSEL R4, R4, -INF , !P4 ;  /* 0xff80000004047808 */ /* 0x000fe40006000000 */
[----:B------:R-:W-:-:S02]  /*ab10*/  ISETP.GE.AND P5, PT, R8, R70, PT ;  /* 0x000000460800720c */ /* 0x000fc40003fa6270 */
[-C--:B------:R-:W-:Y:S02]  /*ab20*/  ISETP.GE.AND P3, PT, R8, R69.reuse, PT ;  /* 0x000000450800720c */ /* 0x080fe40003f66270 */
[----:B------:R-:W-:Y:S02]  /*ab30*/  ISETP.GE.AND P4, PT, R3, R69, PT ;  /* 0x000000450300720c */ /* 0x000fe40003f86270 */
[----:B------:R-:W-:Y:S02]  /*ab40*/  FSEL R3, R15, -INF , !P2 ;  /* 0xff8000000f037808 */ /* 0x000fe40005000000 */
[----:B------:R-:W-:Y:S02]  /*ab50*/  FSEL R7, R7, -INF , !P4 ;  /* 0xff80000007077808 */ /* 0x000fe40006000000 */
[----:B------:R-:W-:Y:S02]  /*ab60*/  FSEL R48, R12, -INF , !P5 ;  /* 0xff8000000c307808 */ /* 0x000fe40006800000 */
[----:B------:R-:W-:Y:S01]  /*ab70*/  FSEL R36, R14, -INF , !P3 ;  /* 0xff8000000e247808 */ /* 0x000fe20005800000 */
[----:B------:R-:W-:Y:S06]  /*ab80*/  @!P1 BRA `(.L_x_1173) ;  /* 0x0000000800849947 */ /* 0x000fec0003800000 */
[----:B------:R-:W-:Y:S05]  /*ab90*/  @!P6 BRA `(.L_x_1174) ;  /* 0x0000000000ece947 */ /* 0x000fea0003800000 */
[----:B------:R-:W1:Y:S01]  /*aba0*/  LDC R9, c[0x0][0x380] ;  /* 0x0000e000ff097b82 */ /* 0x000e620000000800 */
[----:B------:R-:W-:Y:S01]  /*abb0*/  VIADD R15, R68, 0xffffff00 ;  /* 0xffffff00440f7836 */ /* 0x000fe20000000000 */
[----:B------:R-:W-:Y:S01]  /*abc0*/  IABS R13, R68 ;  /* 0x00000044000d7213 */ /* 0x000fe20000000000 */
[----:B------:R-:W-:-:S03]  /*abd0*/  ULDC.64 UR4, c[0x0][0x230] ;  /* 0x00008c0000047ab9 */ /* 0x000fc60000000a00 */
[----:B------:R-:W-:Y:S02]  /*abe0*/  IABS R11, R15 ;  /* 0x0000000f000b7213 */ /* 0x000fe40000000000 */
[-C--:B-1----:R-:W-:Y:S02]  /*abf0*/  IABS R8, R9.reuse ;  /* 0x0000000900087213 */ /* 0x082fe40000000000 */
[-C--:B------:R-:W-:Y:S02]  /*ac00*/  LOP3.LUT R15, R15, R9.reuse, RZ, 0x3c, !PT ;  /* 0x000000090f0f7212 */ /* 0x080fe400078e3cff */
[----:B------:R-:W1:Y:S01]  /*ac10*/  I2F.RP R18, R8 ;  /* 0x0000000800127306 */ /* 0x000e620000209400 */
[----:B------:R-:W-:-:S07]  /*ac20*/  LOP3.LUT R68, R68, R9, RZ, 0x3c, !PT ;  /* 0x0000000944447212 */ /* 0x000fce00078e3cff */
        /* <DEDUP_REMOVED lines=15> */
[----:B------:R-:W-:Y:S01]  /*ad20*/  @!P3 IMAD.IADD R10, R10, 0x1, -R8 ;  /* 0x000000010a0ab824 */ /* 0x000fe200078e0a08 */
[----:B------:R-:W-:Y:S01]  /*ad30*/  @!P3 IADD3 R14, R14, 0x1, RZ ;  /* 0x000000010e0eb810 */ /* 0x000fe20007ffe0ff */
[----:B------:R-:W-:Y:S01]  /*ad40*/  @!P2 VIADD R17, R17, 0x1 ;  /* 0x000000011111a836 */ /* 0x000fe20000000000 */
[-C--:B------:R-:W-:Y:S02]  /*ad50*/  @!P2 IADD3 R12, R12, -R8.reuse, RZ ;  /* 0x800000080c0ca210 */ /* 0x080fe40007ffe0ff */
[-C--:B------:R-:W-:Y:S02]  /*ad60*/  ISETP.GE.U32.AND P4, PT, R10, R8.reuse, PT ;  /* 0x000000080a00720c */ /* 0x080fe40003f86070 */
[----:B------:R-:W-:Y:S02]  /*ad70*/  ISETP.GE.U32.AND P5, PT, R12, R8, PT ;  /* 0x000000080c00720c */ /* 0x000fe40003fa6070 */
[----:B------:R-:W-:Y:S02]  /*ad80*/  ISETP.GE.AND P2, PT, R15, RZ, PT ;  /* 0x000000ff0f00720c */ /* 0x000fe40003f46270 */
[----:B------:R-:W-:-:S02]  /*ad90*/  ISETP.GE.AND P3, PT, R68, RZ, PT ;  /* 0x000000ff4400720c */ /* 0x000fc40003f66270 */
[----:B------:R-:W-:-:S05]  /*ada0*/  LOP3.LUT R8, RZ, R9, RZ, 0x33, !PT ;  /* 0x00000009ff087212 */ /* 0x000fca00078e33ff */
[----:B------:R-:W-:Y:S01]  /*adb0*/  @P4 VIADD R14, R14, 0x1 ;  /* 0x000000010e0e4836 */ /* 0x000fe20000000000 */
[----:B------:R-:W-:Y:S02]  /*adc0*/  ISETP.NE.AND P4, PT, R9, RZ, PT ;  /* 0x000000ff0900720c */ /* 0x000fe40003f85270 */
[----:B------:R-:W-:Y:S01]  /*add0*/  @P5 IADD3 R17, R17, 0x1, RZ ;  /* 0x0000000111115810 */ /* 0x000fe20007ffe0ff */
[----:B------:R-:W-:-:S04]  /*ade0*/  IMAD.MOV.U32 R10, RZ, RZ, R14 ;  /* 0x000000ffff0a7224 */ /* 0x000fc800078e000e */
[----:B------:R-:W-:Y:S01]  /*adf0*/  @!P3 IMAD.MOV R17, RZ, RZ, -R17 ;  /* 0x000000ffff11b224 */ /* 0x000fe200078e0a11 */
[----:B------:R-:W-:-:S04]  /*ae00*/  @!P2 IADD3 R10, -R10, RZ, RZ ;  /* 0x000000ff0a0aa210 */ /* 0x000fc80007ffe1ff */
[C---:B------:R-:W-:Y:S02]  /*ae10*/  SEL R10, R8.reuse, R10, !P4 ;  /* 0x0000000a080a7207 */ /* 0x040fe40006000000 */
[----:B------:R-:W-:-:S03]  /*ae20*/  SEL R8, R8, R17, !P4 ;  /* 0x0000001108087207 */ /* 0x000fc60006000000 */
[----:B------:R-:W-:-:S04]  /*ae30*/  IMAD.WIDE R14, R10, 0x4, R242 ;  /* 0x000000040a0e7825 */ /* 0x000fc800078e02f2 */
[C---:B------:R-:W-:Y:S01]  /*ae40*/  IMAD.WIDE R12, R8.reuse, 0x4, R242 ;  /* 0x00000004080c7825 */ /* 0x040fe200078e02f2 */
[----:B------:R-:W2:Y:S05]  /*ae50*/  LDG.E R11, desc[UR10][R14.64] ;  /* 0x0000000a0e0b7981 */ /* 0x000eaa000c1e1900 */
[----:B------:R-:W2:Y:S01]  /*ae60*/  LDG.E R12, desc[UR10][R12.64] ;  /* 0x0000000a0c0c7981 */ /* 0x000ea2000c1e1900 */
[----:B------:R-:W-:-:S05]  /*ae70*/  IADD3 R10, R8, -R10, RZ ;  /* 0x8000000a080a7210 */ /* 0x000fca0007ffe0ff */
[----:B------:R-:W-:-:S05]  /*ae80*/  IMAD R10, R10, R9, -0x100 ;  /* 0xffffff000a0a7424 */ /* 0x000fca00078e0209 */
[----:B------:R-:W-:-:S05]  /*ae90*/  SHF.R.S32.HI R8, RZ, 0x1f, R10 ;  /* 0x0000001fff087819 */ /* 0x000fca000001140a */
[----:B------:R-:W-:-:S04]  /*aea0*/  IMAD R8, R8, R52, RZ ;  /* 0x0000003408087224 */ /* 0x000fc800078e02ff */
[C---:B------:R-:W-:Y:S02]  /*aeb0*/  IMAD R8, R10.reuse, R53, R8 ;  /* 0x000000350a087224 */ /* 0x040fe400078e0208 */
[----:B--2---:R-:W-:Y:S02]  /*aec0*/  IMAD.IADD R11, R11, 0x1, -R12 ;  /* 0x000000010b0b7824 */ /* 0x004fe400078e0a0c */
[----:B------:R-:W-:-:S03]  /*aed0*/  IMAD.WIDE.U32 R12, R10, R52, RZ ;  /* 0x000000340a0c7225 */ /* 0x000fc600078e00ff */
[----:B------:R-:W-:Y:S02]  /*aee0*/  SHF.R.S32.HI R9, RZ, 0x1f, R11 ;  /* 0x0000001fff097819 */ /* 0x000fe4000001140b */
[----:B------:R-:W-:-:S03]  /*aef0*/  IADD3 R13, R13, R8, RZ ;  /* 0x000000080d0d7210 */ /* 0x000fc60007ffe0ff */
[----:B------:R-:W-:-:S04]  /*af00*/  IMAD R9, R9, UR4, RZ ;  /* 0x0000000409097c24 */ /* 0x000fc8000f8e02ff */
[C---:B------:R-:W-:Y:S02]  /*af10*/  IMAD R9, R11.reuse, UR5, R9 ;  /* 0x000000050b097c24 */ /* 0x040fe4000f8e0209 */
[----:B------:R-:W-:-:S04]  /*af20*/  IMAD.WIDE.U32 R10, R11, UR4, R12 ;  /* 0x000000040b0a7c25 */ /* 0x000fc8000f8e000c */
[----:B------:R-:W-:Y:S01]  /*af30*/  IMAD.IADD R9, R11, 0x1, R9 ;  /* 0x000000010b097824 */ /* 0x000fe200078e0209 */
[----:B------:R-:W-:Y:S06]  /*af40*/  BRA `(.L_x_1175) ;  /* 0x0000000000087947 */ /* 0x000fec0003800000 */
.L_x_1174:
[----:B------:R-:W-:-:S04]  /*af50*/  LEA R10, -R52, RZ, 0x8 ;  /* 0x000000ff340a7211 */ /* 0x000fc800078e41ff */
[----:B------:R-:W-:-:S07]  /*af60*/  SHF.R.S32.HI R9, RZ, 0x1f, R10 ;  /* 0x0000001fff097819 */ /* 0x000fce000001140a */
.L_x_1175:
[----:B------:R-:W-:Y:S01]  /*af70*/  @!P0 IMAD.MOV.U32 R12, RZ, RZ, R55 ;  /* 0x000000ffff0c8224 */ /* 0x000fe200078e0037 */
[C---:B------:R-:W-:Y:S01]  /*af80*/  @!P0 LEA R22, P4, R52.reuse, R55, 0x5 ;  /* 0x0000003734168211 */ /* 0x040fe200078828ff */
[----:B------:R-:W-:Y:S01]  /*af90*/  @!P0 IMAD.MOV.U32 R13, RZ, RZ, R54 ;  /* 0x000000ffff0d8224 */ /* 0x000fe200078e0036 */
[----:B------:R-:W-:Y:S01]  /*afa0*/  ULDC.64 UR4, c[0x0][0x218] ;  /* 0x0000860000047ab9 */ /* 0x000fe20000000a00 */
[C---:B------:R-:W-:Y:S01]  /*afb0*/  @!P0 IMAD R18, R53.reuse, 0xa0, RZ ;  /* 0x000000a035128824 */ /* 0x040fe200078e02ff */
[C---:B------:R-:W-:Y:S01]  /*afc0*/  @!P0 LEA.HI.X R8, R52.reuse, R54, R53, 0x5, P4 ;  /* 0x0000003634088211 */ /* 0x040fe200020f2c35 */
[--C-:B------:R-:W-:Y:S01]  /*afd0*/  @!P0 IMAD.WIDE.U32 R14, R52, 0x60, R12.reuse ;  /* 0x00000060340e8825 */ /* 0x100fe200078e000c */
[C---:B------:R-:W-:Y:S01]  /*afe0*/  @!P0 IADD3 R22, P4, R10.reuse, R22, RZ ;  /* 0x000000160a168210 */ /* 0x040fe20007f9e0ff */
[----:B------:R1:W-:Y:S01]  /*aff0*/  @P0 STS [R238+0x1000], RZ ;  /* 0x001000ffee000388 */ /* 0x0003e20000000800 */
[----:B------:R-:W-:Y:S01]  /*b000*/  @!P0 LEA R68, P5, R10, R246, 0x1 ;  /* 0x000000f60a448211 */ /* 0x000fe200078a08ff */
[----:B------:R-:W-:Y:S01]  /*b010*/  @!P0 IMAD.WIDE.U32 R20, R52, 0xa0, R12 ;  /* 0x000000a034148825 */ /* 0x000fe200078e000c */
[C---:B------:R-:W-:Y:S01]  /*b020*/  @!P0 IADD3 R14, P3, R10.reuse, R14, RZ ;  /* 0x0000000e0a0e8210 */ /* 0x040fe20007f7e0ff */
[----:B------:R1:W-:Y:S01]  /*b030*/  @P0 STS [R238+0x1004], RZ ;  /* 0x001004ffee000388 */ /* 0x0003e20000000800 */
[C---:B------:R-:W-:Y:S01]  /*b040*/  @!P0 LEA.HI.X R69, R10.reuse, R245, R9, 0x1, P5 ;  /* 0x000000f50a458211 */ /* 0x040fe200028f0c09 */
[----:B------:R-:W-:Y:S01]  /*b050*/  @!P0 IMAD R13, R53, 0x60, RZ ;  /* 0x00000060350d8824 */ /* 0x000fe200078e02ff */
[----:B------:R-:W-:Y:S01]  /*b060*/  @!P0 IADD3 R19, P2, R10, R20, RZ ;  /* 0x000000140a138210 */ /* 0x000fe20007f5e0ff */
[C---:B------:R-:W-:Y:S01]  /*b070*/  @!P0 IMAD.X R8, R9.reuse, 0x1, R8, P4 ;  /* 0x0000000109088824 */ /* 0x040fe200020e0608 */
[----:B------:R-:W-:Y:S01]  /*b080*/  @!P0 LEA R34, P4, R22, UR4, 0x1 ;  /* 0x0000000416228c11 */ /* 0x000fe2000f8808ff */
[----:B------:R-:W-:Y:S01]  /*b090*/  @!P0 IMAD.MOV.U32 R20, RZ, RZ, R55 ;  /* 0x000000ffff148224 */ /* 0x000fe200078e0037 */
[C---:B------:R-:W-:Y:S01]  /*b0a0*/  @!P0 IADD3.X R13, R9.reuse, R13, R15, P3, !PT ;  /* 0x0000000d090d8210 */ /* 0x040fe20001ffe40f */
[----:B------:R1:W-:Y:S01]  /*b0b0*/  @P0 STS.64 [R238+0x1008], RZ ;  /* 0x001008ffee000388 */ /* 0x0003e20000000a00 */
[CC--:B------:R-:W-:Y:S01]  /*b0c0*/  @!P0 LEA R12, P3, R52.reuse, R55.reuse, 0x6 ;  /* 0x00000037340c8211 */ /* 0x0c0fe200078630ff */
[----:B------:R-:W-:Y:S01]  /*b0d0*/  BSSY B0, `(.L_x_1176) ;  /* 0x0000049000007945 */ /* 0x000fe20003800000 */
[----:B------:R-:W-:Y:S01]  /*b0e0*/  @!P0 IADD3.X R18, R9, R18, R21, P2, !PT ;  /* 0x0000001209128210 */ /* 0x000fe200017fe415 */
[----:B------:R-:W-:Y:S01]  /*b0f0*/  @!P0 IMAD.MOV.U32 R21, RZ, RZ, R54 ;  /* 0x000000ffff158224 */ /* 0x000fe200078e0036 */
[C---:B------:R-:W-:Y:S01]  /*b100*/  @!P0 LEA R17, P2, R52.reuse, R55, 0x7 ;  /* 0x0000003734118211 */ /* 0x040fe200078438ff */
[----:B------:R-:W-:Y:S01]  /*b110*/  @!PT LDS RZ, [RZ] ;  /* 0x00000000fffff984 */ /* 0x000fe20000000800 */
[----:B------:R-:W-:Y:S01]  /*b120*/  @!PT LDS RZ, [RZ] ;  /* 0x00000000fffff984 */ /* 0x000fe20000000800 */
[----:B------:R-:W-:Y:S01]  /*b130*/  @!PT LDS RZ, [RZ] ;  /* 0x00000000fffff984 */ /* 0x000fe20000000800 */
[----:B------:R1:W-:Y:S01]  /*b140*/  @!P0 LDGSTS.E.BYPASS.LTC128B.128 [R238+0x1000], desc[UR10][R68.64] ;  /* 0x0100000044ee8fae */ /* 0x0003e2000b901d4a */
[C---:B------:R-:W-:Y:S01]  /*b150*/  @!P0 LEA.HI.X R11, R52.reuse, R54, R53, 0x6, P3 ;  /* 0x00000036340b8211 */ /* 0x040fe200018f3435 */
[----:B------:R-:W-:Y:S01]  /*b160*/  @!P0 IMAD.WIDE.U32 R20, R52, 0xc0, R20 ;  /* 0x000000c034148825 */ /* 0x000fe200078e0014 */
[----:B------:R-:W-:Y:S01]  /*b170*/  @!P0 IADD3 R12, P3, R10, R12, RZ ;  /* 0x0000000c0a0c8210 */ /* 0x000fe20007f7e0ff */
[----:B------:R1:W-:Y:S01]  /*b180*/  @P0 STS.128 [R238+0x1800], RZ ;  /* 0x001800ffee000388 */ /* 0x0003e20000000c00 */
[----:B------:R-:W-:-:S02]  /*b190*/  @!P0 LEA.HI.X R15, R52, R54, R53, 0x7, P2 ;  /* 0x00000036340f8211 */ /* 0x000fc400010f3c35 */
[----:B------:R-:W-:Y:S01]  /*b1a0*/  @!P0 IADD3 R17, P2, R10, R17, RZ ;  /* 0x000000110a118210 */ /* 0x000fe20007f5e0ff */
[----:B------:R-:W-:Y:S01]  /*b1b0*/  @!P0 IMAD.X R11, R9, 0x1, R11, P3 ;  /* 0x00000001090b8824 */ /* 0x000fe200018e060b */
[----:B------:R-:W-:Y:S01]  /*b1c0*/  @!P0 LEA.HI.X R35, R22, UR5, R8, 0x1, P4 ;  /* 0x0000000516238c11 */ /* 0x000fe2000a0f0c08 */
[----:B------:R-:W-:Y:S01]  /*b1d0*/  @!P0 IMAD R8, R53, 0xc0, RZ ;  /* 0x000000c035088824 */ /* 0x000fe200078e02ff */
[C---:B------:R-:W-:Y:S01]  /*b1e0*/  @!P0 LEA R26, P4, R12.reuse, UR4, 0x1 ;  /* 0x000000040c1a8c11 */ /* 0x040fe2000f8808ff */
[----:B------:R-:W-:Y:S01]  /*b1f0*/  @!P0 IMAD.X R15, R9, 0x1, R15, P2 ;  /* 0x00000001090f8824 */ /* 0x000fe200010e060f */
[----:B------:R-:W-:Y:S01]  /*b200*/  @!P0 LEA R22, P3, R17, UR4, 0x1 ;  /* 0x0000000411168c11 */ /* 0x000fe2000f8608ff */
[----:B------:R-:W-:Y:S01]  /*b210*/  @!PT LDS RZ, [RZ] ;  /* 0x00000000fffff984 */ /* 0x000fe20000000800 */
[----:B------:R-:W-:Y:S01]  /*b220*/  @!PT LDS RZ, [RZ] ;  /* 0x00000000fffff984 */ /* 0x000fe20000000800 */
[----:B------:R-:W-:Y:S01]  /*b230*/  @!PT LDS RZ, [RZ] ;  /* 0x00000000fffff984 */ /* 0x000fe20000000800 */
[----:B------:R1:W-:Y:S01]  /*b240*/  @!P0 LDGSTS.E.BYPASS.LTC128B.128 [R238+0x1800], desc[UR10][R34.64] ;  /* 0x0180000022ee8fae */ /* 0x0003e2000b901d4a */
[----:B------:R-:W-:Y:S02]  /*b250*/  @!P0 LEA.HI.X R27, R12, UR5, R11, 0x1, P4 ;  /* 0x000000050c1b8c11 */ /* 0x000fe4000a0f0c0b */
[----:B------:R-:W-:Y:S01]  /*b260*/  @!P0 LEA R98, P4, R14, UR4, 0x1 ;  /* 0x000000040e628c11 */ /* 0x000fe2000f8808ff */
[----:B------:R1:W-:Y:S01]  /*b270*/  @P0 STS.128 [R238+0x2000], RZ ;  /* 0x002000ffee000388 */ /* 0x0003e20000000c00 */
[----:B------:R-:W-:-:S02]  /*b280*/  @!P0 IADD3 R20, P2, R10, R20, RZ ;  /* 0x000000140a148210 */ /* 0x000fc40007f5e0ff */
[----:B------:R-:W-:Y:S01]  /*b290*/  @!P0 LEA.HI.X R23, R17, UR5, R15, 0x1, P3 ;  /* 0x0000000511178c11 */ /* 0x000fe200098f0c0f */
[----:B------:R-:W-:Y:S01]  /*b2a0*/  @!PT LDS RZ, [RZ] ;  /* 0x00000000fffff984 */ /* 0x000fe20000000800 */
[----:B------:R-:W-:Y:S01]  /*b2b0*/  @!PT LDS RZ, [RZ] ;  /* 0x00000000fffff984 */ /* 0x000fe20000000800 */
[----:B------:R-:W-:Y:S01]  /*b2c0*/  @!PT LDS RZ, [RZ] ;  /* 0x00000000fffff984 */ /* 0x000fe20000000800 */
[----:B------:R1:W-:Y:S01]  /*b2d0*/  @!P0 LDGSTS.E.BYPASS.LTC128B.128 [R238+0x2000], desc[UR10][R26.64] ;  /* 0x020000001aee8fae */ /* 0x0003e2000b901d4a */
[----:B------:R-:W-:Y:S02]  /*b2e0*/  @!P0 LEA R92, P3, R19, UR4, 0x1 ;  /* 0x00000004135c8c11 */ /* 0x000fe4000f8608ff */
[----:B------:R-:W-:Y:S01]  /*b2f0*/  @!P0 LEA.HI.X R99, R14, UR5, R13, 0x1, P4 ;  /* 0x000000050e638c11 */ /* 0x000fe2000a0f0c0d */
[----:B------:R1:W-:Y:S01]  /*b300*/  @P0 STS.128 [R238+0x2800], RZ ;  /* 0x002800ffee000388 */ /* 0x0003e20000000c00 */
[----:B------:R-:W-:Y:S02]  /*b310*/  @!P0 IADD3.X R8, R9, R8, R21, P2, !PT ;  /* 0x0000000809088210 */ /* 0x000fe400017fe415 */
[----:B------:R-:W-:Y:S01]  /*b320*/  @!P0 LEA R12, P2, R20, UR4, 0x1 ;  /* 0x00000004140c8c11 */ /* 0x000fe2000f8408ff */
[----:B------:R-:W-:Y:S01]  /*b330*/  @!PT LDS RZ, [RZ] ;  /* 0x00000000fffff984 */ /* 0x000fe20000000800 */
[----:B------:R-:W-:Y:S01]  /*b340*/  @!PT LDS RZ, [RZ] ;  /* 0x00000000fffff984 */ /* 0x000fe20000000800 */
[----:B------:R-:W-:Y:S01]  /*b350*/  @!PT LDS RZ, [RZ] ;  /* 0x00000000fffff984 */ /* 0x000fe20000000800 */
[----:B------:R1:W-:Y:S01]  /*b360*/  @!P0 LDGSTS.E.BYPASS.LTC128B.128 [R238+0x2800], desc[UR10][R98.64] ;  /* 0x0280000062ee8fae */ /* 0x0003e2000b901d4a */
[----:B------:R-:W-:-:S02]  /*b370*/  @!P0 LEA.HI.X R93, R19, UR5, R18, 0x1, P3 ;  /* 0x00000005135d8c11 */ /* 0x000fc400098f0c12 */
        /* <DEDUP_REMOVED lines=30> */
.L_x_1177:
[----:B------:R-:W-:Y:S05]  /*b560*/  BSYNC B0 ;  /* 0x0000000000007941 */ /* 0x000fea0003800000 */
.L_x_1176:
[----:B------:R-:W0:Y:S01]  /*b570*/  LDGDEPBAR ;  /* 0x00000000000079af */ /* 0x000e220000000000 */
[----:B------:R-:W-:-:S04]  /*b580*/  LEA R246, P0, R10, R246, 0x1 ;  /* 0x000000f60af67211 */ /* 0x000fc800078008ff */
[----:B------:R-:W-:-:S09]  /*b590*/  LEA.HI.X R245, R10, R245, R9, 0x1, P0 ;  /* 0x000000f50af57211 */ /* 0x000fd200000f0c09 */
.L_x_1173:
[----:B------:R-:W-:Y:S01]  /*b5a0*/  FMNMX.FTZ R9, R2, R67, !PT ;  /* 0x0000004302097209 */ /* 0x000fe20007810000 */
[----:B------:R-:W-:-:S03]  /*b5b0*/  ULDC UR4, c[0x0][0x2ec] ;  /* 0x0000bb0000047ab9 */ /* 0x000fc60000000800 */
        /* <DEDUP_REMOVED lines=65> */
[----:B------:R-:W3:Y:S02]  /*b9d0*/  SHFL.BFLY PT, R89, R8, 0x1, 0x1f ;  /* 0x0c201f0008597f89 */ /* 0x000ee400000e0000 */
[----:B---3--:R-:W-:Y:S02]  /*b9e0*/  FMNMX.FTZ R89, R8, R89, !PT ;  /* 0x0000005908597209 */ /* 0x008fe40007810000 */
[----:B------:R-:W-:Y:S02]  /*b9f0*/  LDSM.16.MT88.4 R8, [R229+0x5000] ;  /* 0x00500000e508783b */ /* 0x000fe40000004200 */
        /* <DEDUP_REMOVED lines=14> */
[--C-:B-1----:R-:W-:Y:S01]  /*bae0*/  FFMA.FTZ R92, R86, UR4, -R87.reuse ;  /* 0x00000004565c7c23 */ /* 0x102fe20008010857 */
[----:B------:R-:W-:Y:S01]  /*baf0*/  LDSM.16.MT88.4 R16, [R230+0x5000] ;  /* 0x00500000e610783b */ /* 0x000fe20000004200 */
        /* <DEDUP_REMOVED lines=22> */
[--C-:B------:R-:W-:Y:S01]  /*bc60*/  FFMA.FTZ R125, R75, UR4, -R87.reuse ;  /* 0x000000044b7d7c23 */ /* 0x100fe20008010857 */
        /* <DEDUP_REMOVED lines=10> */
[----:B------:R-:W-:Y:S01]  /*bd10*/  LDSM.16.MT88.4 R28, [R230+0x5800] ;  /* 0x00580000e61c783b */ /* 0x000fe20000004200 */
[--C-:B------:R-:W-:Y:S01]  /*bd20*/  FFMA.FTZ R53, R32, UR4, -R87.reuse ;  /* 0x0000000420357c23 */ /* 0x100fe20008010857 */
[----:B------:R-:W1:Y:S01]  /*bd30*/  MUFU.EX2 R183, R183 ;  /* 0x000000b700b77308 */ /* 0x000e620000000800 */
        /* <DEDUP_REMOVED lines=18> */
[----:B-1----:R-:W-:Y:S01]  /*be60*/  F2FP.BF16.F32.PACK_AB R14, R183, R184 ;  /* 0x000000b8b70e723e */ /* 0x002fe200000010ff */
        /* <DEDUP_REMOVED lines=31> */
[----:B-1----:R-:W-:Y:S01]  /*c060*/  F2FP.BF16.F32.PACK_AB R34, R127, R128 ;  /* 0x000000807f22723e */ /* 0x002fe200000010ff */
[--C-:B------:R-:W-:Y:S01]  /*c070*/  FFMA.FTZ R58, R203, UR4, -R87.reuse ;  /* 0x00000004cb3a7c23 */ /* 0x100fe20008010857 */
[----:B------:R-:W-:Y:S01]  /*c080*/  FMNMX.FTZ R4, R170, R4, !PT ;  /* 0x00000004aa047209 */ /* 0x000fe20007810000 */
[----:B------:R-:W-:-:S02]  /*c090*/  FFMA.FTZ R129, R129, UR4, -R87 ;  /* 0x0000000481817c23 */ /* 0x000fc40008010857 */
        /* <DEDUP_REMOVED lines=58> */
[----:B------:R-:W1:Y:S06]  /*c440*/  SHFL.BFLY PT, R5, R4, 0x2, 0x1f ;  /* 0x0c401f0004057f89 */ /* 0x000e6c00000e0000 */
[----:B------:R-:W-:Y:S08]  /*c450*/  MUFU.EX2 R79, R79 ;  /* 0x0000004f004f7308 */ /* 0x000ff00000000800 */
        /* <DEDUP_REMOVED lines=9> */
[----:B------:R-:W-:Y:S02]  /*c4f0*/  FSEL R4, R89, RZ, P2 ;  /* 0x000000ff59047208 */ /* 0x000fe40001000000 */
[C---:B------:R-:W-:Y:S01]  /*c500*/  FSETP.NEU.FTZ.AND P0, PT, R88.reuse, -INF , PT ;  /* 0xff8000005800780b */ /* 0x040fe20003f1d000 */
[----:B------:R-:W-:Y:S02]  /*c510*/  FMUL.FTZ R50, R88, UR4 ;  /* 0x0000000458327c20 */ /* 0x000fe40008410000 */
[----:B------:R-:W-:Y:S01]  /*c520*/  FADD.FTZ R2, R2, -R4 ;  /* 0x8000000402027221 */ /* 0x000fe20000010000 */
[----:B------:R-:W-:Y:S01]  /*c530*/  FSEL R4, R88, RZ, P0 ;  /* 0x000000ff58047208 */ /* 0x000fe20000000000 */
[----:B------:R-:W-:Y:S01]  /*c540*/  MUFU.EX2 R72, R72 ;  /* 0x0000004800487308 */ /* 0x000fe20000000800 */
[----:B------:R-:W-:Y:S01]  /*c550*/  FSEL R50, R50, RZ, P0 ;  /* 0x000000ff32327208 */ /* 0x000fe20000000000 */
[----:B------:R-:W-:-:S02]  /*c560*/  FMUL.FTZ R2, R2, UR4 ;  /* 0x0000000402027c20 */ /* 0x000fc40008410000 */
[----:B------:R-:W-:Y:S02]  /*c570*/  FADD.FTZ R4, R0, -R4 ;  /* 0x8000000400047221 */ /* 0x000fe40000010000 */
[--C-:B------:R-:W-:Y:S01]  /*c580*/  FFMA.FTZ R187, R178, UR4, -R50.reuse ;  /* 0x00000004b2bb7c23 */ /* 0x100fe20008010832 */
[--C-:B------:R-:W-:Y:S01]  /*c590*/  FFMA.FTZ R178, R177, UR4, -R50.reuse ;  /* 0x00000004b1b27c23 */ /* 0x100fe20008010832 */
[--C-:B------:R-:W-:Y:S01]  /*c5a0*/  FFMA.FTZ R176, R176, UR4, -R50.reuse ;  /* 0x00000004b0b07c23 */ /* 0x100fe20008010832 */
[--C-:B------:R-:W-:Y:S01]  /*c5b0*/  FFMA.FTZ R177, R175, UR4, -R50.reuse ;  /* 0x00000004afb17c23 */ /* 0x100fe20008010832 */
[----:B------:R-:W-:Y:S01]  /*c5c0*/  FMUL.FTZ R4, R4, UR4 ;  /* 0x0000000404047c20 */ /* 0x000fe20008410000 */
[----:B------:R-:W1:Y:S01]  /*c5d0*/  MUFU.EX2 R189, R2 ;  /* 0x0000000200bd7308 */ /* 0x000e620000000800 */
[--C-:B------:R-:W-:Y:S01]  /*c5e0*/  FFMA.FTZ R175, R168, UR4, -R50.reuse ;  /* 0x00000004a8af7c23 */ /* 0x100fe20008010832 */
        /* <DEDUP_REMOVED lines=14> */
[----:B------:R-:W2:Y:S01]  /*c6d0*/  MUFU.EX2 R178, R178 ;  /* 0x000000b200b27308 */ /* 0x000ea20000000800 */
[-C--:B-1----:R-:W-:Y:S01]  /*c6e0*/  FMUL.FTZ R20, R144, R189.reuse ;  /* 0x000000bd90147220 */ /* 0x082fe20000410000 */
[-C--:B------:R-:W-:Y:S01]  /*c6f0*/  FMUL.FTZ R21, R145, R189.reuse ;  /* 0x000000bd91157220 */ /* 0x080fe20000410000 */
[-C--:B------:R-:W-:Y:S01]  /*c700*/  FMUL.FTZ R140, R140, R189.reuse ;  /* 0x000000bd8c8c7220 */ /* 0x080fe20000410000 */
[-C--:B------:R-:W-:Y:S01]  /*c710*/  FMUL.FTZ R141, R141, R189.reuse ;  /* 0x000000bd8d8d7220 */ /* 0x080fe20000410000 */
[-C--:B------:R-:W-:Y:S01]  /*c720*/  FMUL.FTZ R136, R136, R189.reuse ;  /* 0x000000bd88887220 */ /* 0x080fe20000410000 */
[-C--:B------:R-:W-:Y:S01]  /*c730*/  FMUL.FTZ R137, R137, R189.reuse ;  /* 0x000000bd89897220 */ /* 0x080fe20000410000 */
[-C--:B------:R-:W-:Y:S01]  /*c740*/  FMUL.FTZ R132, R132, R189.reuse ;  /* 0x000000bd84847220 */ /* 0x080fe20000410000 */
[----:B------:R-:W-:Y:S01]  /*c750*/  MUFU.EX2 R176, R176 ;  /* 0x000000b000b07308 */ /* 0x000fe20000000800 */
[----:B------:R-:W-:Y:S01]  /*c760*/  FMUL.FTZ R133, R133, R189 ;  /* 0x000000bd85857220 */ /* 0x000fe20000410000 */
[--C-:B------:R-:W-:Y:S01]  /*c770*/  FFMA.FTZ R2, R180, UR4, -R50.reuse ;  /* 0x00000004b4027c23 */ /* 0x100fe20008010832 */
[--C-:B------:R-:W-:Y:S01]  /*c780*/  FFMA.FTZ R120, R120, UR4, -R50.reuse ;  /* 0x0000000478787c23 */ /* 0x100fe20008010832 */
[--C-:B------:R-:W-:Y:S01]  /*c790*/  FFMA.FTZ R122, R122, UR4, -R50.reuse ;  /* 0x000000047a7a7c23 */ /* 0x100fe20008010832 */
[--C-:B------:R-:W-:Y:S01]  /*c7a0*/  FFMA.FTZ R144, R170, UR4, -R50.reuse ;  /* 0x00000004aa907c23 */ /* 0x100fe20008010832 */
[--C-:B------:R-:W-:Y:S01]  /*c7b0*/  FFMA.FTZ R145, R167, UR4, -R50.reuse ;  /* 0x00000004a7917c23 */ /* 0x100fe20008010832 */
[--C-:B------:R-:W-:Y:S01]  /*c7c0*/  FFMA.FTZ R164, R164, UR4, -R50.reuse ;  /* 0x00000004a4a47c23 */ /* 0x100fe20008010832 */
[----:B------:R-:W1:Y:S01]  /*c7d0*/  MUFU.EX2 R177, R177 ;  /* 0x000000b100b17308 */ /* 0x000e620000000800 */
[----:B--2---:R-:W-:Y:S01]  /*c7e0*/  F2FP.BF16.F32.PACK_AB R13, R178, R187 ;  /* 0x000000bbb20d723e */ /* 0x004fe200000010ff */
[--C-:B------:R-:W-:Y:S01]  /*c7f0*/  FFMA.FTZ R163, R163, UR4, -R50.reuse ;  /* 0x00000004a3a37c23 */ /* 0x100fe20008010832 */
[----:B------:R-:W-:Y:S01]  /*c800*/  FFMA.FTZ R162, R162, UR4, -R50 ;  /* 0x00000004a2a27c23 */ /* 0x000fe20008010832 */
[----:B------:R-:W-:Y:S01]  /*c810*/  FFMA.FTZ R186, R248, R189, R186 ;  /* 0x000000bdf8ba7223 */ /* 0x000fe200000100ba */
[--C-:B------:R-:W-:Y:S01]  /*c820*/  FFMA.FTZ R161, R161, UR4, -R50.reuse ;  /* 0x00000004a1a17c23 */ /* 0x100fe20008010832 */
[--C-:B------:R-:W-:Y:S01]  /*c830*/  FFMA.FTZ R160, R160, UR4, -R50.reuse ;  /* 0x00000004a0a07c23 */ /* 0x100fe20008010832 */
[----:B------:R-:W-:Y:S01]  /*c840*/  FFMA.FTZ R159, R159, UR4, -R50 ;  /* 0x000000049f9f7c23 */ /* 0x000fe20008010832 */
[----:B------:R2:W3:Y:S01]  /*c850*/  MUFU.EX2 R188, R4 ;  /* 0x0000000400bc7308 */ /* 0x0004e20000000800 */
[----:B------:R-:W-:Y:S01]  /*c860*/  FADD.FTZ R185, R185, R186 ;  /* 0x000000bab9b97221 */ /* 0x000fe20000010000 */
[--C-:B------:R-:W-:Y:S01]  /*c870*/  FFMA.FTZ R158, R158, UR4, -R50.reuse ;  /* 0x000000049e9e7c23 */ /* 0x100fe20008010832 */
[--C-:B------:R-:W-:Y:S01]  /*c880*/  FFMA.FTZ R157, R157, UR4, -R50.reuse ;  /* 0x000000049d9d7c23 */ /* 0x100fe20008010832 */
[--C-:B------:R-:W-:Y:S01]  /*c890*/  FFMA.FTZ R156, R156, UR4, -R50.reuse ;  /* 0x000000049c9c7c23 */ /* 0x100fe20008010832 */
[----:B------:R-:W-:Y:S01]  /*c8a0*/  FADD.FTZ R185, R184, R185 ;  /* 0x000000b9b8b97221 */ /* 0x000fe20000010000 */
[--C-:B------:R-:W-:Y:S01]  /*c8b0*/  FFMA.FTZ R155, R155, UR4, -R50.reuse ;  /* 0x000000049b9b7c23 */ /* 0x100fe20008010832 */
[--C-:B------:R-:W-:Y:S01]  /*c8c0*/  FFMA.FTZ R154, R154, UR4, -R50.reuse ;  /* 0x000000049a9a7c23 */ /* 0x100fe20008010832 */
[----:B------:R-:W-:Y:S01]  /*c8d0*/  MUFU.EX2 R175, R175 ;  /* 0x000000af00af7308 */ /* 0x000fe20000000800 */
[----:B-1----:R-:W-:Y:S01]  /*c8e0*/  F2FP.BF16.F32.PACK_AB R15, R177, R176 ;  /* 0x000000b0b10f723e */ /* 0x002fe200000010ff */
[----:B------:R-:W-:Y:S01]  /*c8f0*/  FADD.FTZ R185, R183, R185 ;  /* 0x000000b9b7b97221 */ /* 0x000fe20000010000 */
[--C-:B------:R-:W-:Y:S01]  /*c900*/  FFMA.FTZ R149, R149, UR4, -R50.reuse ;  /* 0x0000000495957c23 */ /* 0x100fe20008010832 */
[--C-:B------:R-:W-:Y:S01]  /*c910*/  FFMA.FTZ R148, R148, UR4, -R50.reuse ;  /* 0x0000000494947c23 */ /* 0x100fe20008010832 */
[--C-:B------:R-:W-:Y:S01]  /*c920*/  FFMA.FTZ R131, R131, UR4, -R50.reuse ;  /* 0x0000000483837c23 */ /* 0x100fe20008010832 */
[----:B------:R-:W-:Y:S01]  /*c930*/  FADD.FTZ R179, R179, R185 ;  /* 0x000000b9b3b37221 */ /* 0x000fe20000010000 */
[--C-:B------:R-:W-:Y:S01]  /*c940*/  FFMA.FTZ R130, R130, UR4, -R50.reuse ;  /* 0x0000000482827c23 */ /* 0x100fe20008010832 */
[----:B------:R-:W1:Y:S01]  /*c950*/  MUFU.EX2 R168, R168 ;  /* 0x000000a800a87308 */ /* 0x000e620000000800 */
[----:B--2---:R-:W2:Y:S01]  /*c960*/  LDSM.16.MT88.4 R4, [R230+0x5400] ;  /* 0x00540000e604783b */ /* 0x004ea20000004200 */
[-C--:B---3--:R-:W-:Y:S01]  /*c970*/  FMUL.FTZ R22, R146, R188.reuse ;  /* 0x000000bc92167220 */ /* 0x088fe20000410000 */
[-C--:B------:R-:W-:Y:S01]  /*c980*/  FMUL.FTZ R23, R147, R188.reuse ;  /* 0x000000bc93177220 */ /* 0x080fe20000410000 */
[-C--:B------:R-:W-:Y:S01]  /*c990*/  FMUL.FTZ R142, R142, R188.reuse ;  /* 0x000000bc8e8e7220 */ /* 0x080fe20000410000 */
[-C--:B------:R-:W-:Y:S01]  /*c9a0*/  FMUL.FTZ R143, R143, R188.reuse ;  /* 0x000000bc8f8f7220 */ /* 0x080fe20000410000 */
[-C--:B------:R-:W-:Y:S01]  /*c9b0*/  FMUL.FTZ R138, R138, R188.reuse ;  /* 0x000000bc8a8a7220 */ /* 0x080fe20000410000 */
[-C--:B------:R-:W-:Y:S01]  /*c9c0*/  FMUL.FTZ R139, R139, R188.reuse ;  /* 0x000000bc8b8b7220 */ /* 0x080fe20000410000 */
[----:B------:R-:W-:Y:S01]  /*c9d0*/  MUFU.EX2 R126, R126 ;  /* 0x0000007e007e7308 */ /* 0x000fe20000000800 */
[-C--:B------:R-:W-:Y:S01]  /*c9e0*/  FMUL.FTZ R134, R134, R188.reuse ;  /* 0x000000bc86867220 */ /* 0x080fe20000410000 */
[C---:B------:R-:W-:Y:S01]  /*c9f0*/  HMMA.16816.F32.BF16 R20, R12.reuse, R16, R20 ;  /* 0x000000100c14723c */ /* 0x040fe20000041814 */
[-C--:B------:R-:W-:Y:S01]  /*ca00*/  FMUL.FTZ R135, R135, R188.reuse ;  /* 0x000000bc87877220 */ /* 0x080fe20000410000 */
[--C-:B------:R-:W-:Y:S01]  /*ca10*/  FFMA.FTZ R146, R166, UR4, -R50.reuse ;  /* 0x00000004a6927c23 */ /* 0x100fe20008010832 */
[--C-:B------:R-:W-:Y:S01]  /*ca20*/  FFMA.FTZ R147, R165, UR4, -R50.reuse ;  /* 0x00000004a5937c23 */ /* 0x100fe20008010832 */
[----:B------:R-:W-:Y:S01]  /*ca30*/  FFMA.FTZ R187, R247, R188, R187 ;  /* 0x000000bcf7bb7223 */ /* 0x000fe200000100bb */
[----:B------:R-:W-:Y:S01]  /*ca40*/  FADD.FTZ R179, R169, R179 ;  /* 0x000000b3a9b37221 */ /* 0x000fe20000010000 */
[----:B------:R-:W3:Y:S01]  /*ca50*/  MUFU.EX2 R124, R124 ;  /* 0x0000007c007c7308 */ /* 0x000ee20000000800 */
[C---:B------:R-:W-:Y:S01]  /*ca60*/  HMMA.16816.F32.BF16 R16, R12.reuse, R18, R140 ;  /* 0x000000120c10723c */ /* 0x040fe2000004188c */
[----:B-1----:R-:W-:Y:S01]  /*ca70*/  F2FP.BF16.F32.PACK_AB R33, R168, R175 ;  /* 0x000000afa821723e */ /* 0x002fe200000010ff */
[----:B------:R-:W-:Y:S01]  /*ca80*/  FADD.FTZ R187, R178, R187 ;  /* 0x000000bbb2bb7221 */ /* 0x000fe20000010000 */
[----:B------:R-:W-:Y:S01]  /*ca90*/  FADD.FTZ R179, R128, R179 ;  /* 0x000000b380b37221 */ /* 0x000fe20000010000 */
[--C-:B------:R-:W-:Y:S01]  /*caa0*/  FFMA.FTZ R123, R123, UR4, -R50.reuse ;  /* 0x000000047b7b7c23 */ /* 0x100fe20008010832 */
[--C-:B------:R-:W-:Y:S01]  /*cab0*/  FFMA.FTZ R45, R45, UR4, -R50.reuse ;  /* 0x000000042d2d7c23 */ /* 0x100fe20008010832 */
[C---:B------:R-:W-:Y:S01]  /*cac0*/  HMMA.16816.F32.BF16 R136, R12.reuse, R8, R136 ;  /* 0x000000080c88723c */ /* 0x040fe20000041888 */
[----:B------:R-:W-:Y:S01]  /*cad0*/  MUFU.EX2 R119, R119 ;  /* 0x0000007700777308 */ /* 0x000fe20000000800 */
[--C-:B------:R-:W-:Y:S01]  /*cae0*/  FFMA.FTZ R140, R174, UR4, -R50.reuse ;  /* 0x00000004ae8c7c23 */ /* 0x100fe20008010832 */
[--C-:B------:R-:W-:Y:S01]  /*caf0*/  FFMA.FTZ R141, R173, UR4, -R50.reuse ;  /* 0x00000004ad8d7c23 */ /* 0x100fe20008010832 */
[--C-:B------:R-:W-:Y:S01]  /*cb00*/  FFMA.FTZ R142, R172, UR4, -R50.reuse ;  /* 0x00000004ac8e7c23 */ /* 0x100fe20008010832 */
[--C-:B------:R-:W-:Y:S01]  /*cb10*/  FFMA.FTZ R143, R171, UR4, -R50.reuse ;  /* 0x00000004ab8f7c23 */ /* 0x100fe20008010832 */
[----:B------:R-:W-:Y:S01]  /*cb20*/  HMMA.16816.F32.BF16 R132, R12, R10, R132 ;  /* 0x0000000a0c84723c */ /* 0x000fe20000041884 */
[----:B------:R-:W1:Y:S01]  /*cb30*/  LDSM.16.MT88.4 R8, [R229+0x5800] ;  /* 0x00580000e508783b */ /* 0x000e620000004200 */
[----:B------:R-:W-:Y:S01]  /*cb40*/  FADD.FTZ R187, R176, R187 ;  /* 0x000000bbb0bb7221 */ /* 0x000fe20000010000 */
[----:B------:R-:W4:Y:S01]  /*cb50*/  MUFU.EX2 R114, R114 ;  /* 0x0000007200727308 */ /* 0x000f220000000800 */
[----:B---3--:R-:W-:Y:S01]  /*cb60*/  F2FP.BF16.F32.PACK_AB R35, R124, R126 ;  /* 0x0000007e7c23723e */ /* 0x008fe200000010ff */
[----:B------:R-:W-:Y:S01]  /*cb70*/  FADD.FTZ R127, R127, R179 ;  /* 0x000000b37f7f7221 */ /* 0x000fe20000010000 */
[----:B------:R-:W-:Y:S01]  /*cb80*/  FADD.FTZ R177, R177, R187 ;  /* 0x000000bbb1b17221 */ /* 0x000fe20000010000 */
[----:B------:R-:W-:Y:S01]  /*cb90*/  F2FP.BF16.F32.PACK_AB R12, R117, R125 ;  /* 0x0000007d750c723e */ /* 0x000fe200000010ff */
[--C-:B------:R-:W-:Y:S01]  /*cba0*/  FFMA.FTZ R44, R44, UR4, -R50.reuse ;  /* 0x000000042c2c7c23 */ /* 0x100fe20008010832 */
[----:B------:R-:W-:Y:S01]  /*cbb0*/  F2FP.BF16.F32.PACK_AB R14, R111, R115 ;  /* 0x000000736f0e723e */ /* 0x000fe200000010ff */
[----:B------:R-:W-:Y:S01]  /*cbc0*/  FADD.FTZ R175, R175, R177 ;  /* 0x000000b1afaf7221 */ /* 0x000fe20000010000 */
[----:B------:R-:W-:Y:S01]  /*cbd0*/  MUFU.EX2 R113, R113 ;  /* 0x0000007100717308 */ /* 0x000fe20000000800 */
[C---:B--2---:R-:W-:Y:S01]  /*cbe0*/  HMMA.16816.F32.BF16 R20, R32.reuse, R4, R20 ;  /* 0x000000042014723c */ /* 0x044fe20000041814 */
[----:B------:R-:W-:Y:S01]  /*cbf0*/  FADD.FTZ R125, R125, R127 ;  /* 0x0000007f7d7d7221 */ /* 0x000fe20000010000 */
[----:B------:R-:W-:Y:S01]  /*cc00*/  FADD.FTZ R175, R168, R175 ;  /* 0x000000afa8af7221 */ /* 0x000fe20000010000 */
[--C-:B------:R-:W-:Y:S01]  /*cc10*/  FFMA.FTZ R42, R42, UR4, -R50.reuse ;  /* 0x000000042a2a7c23 */ /* 0x100fe20008010832 */
[--C-:B------:R-:W-:Y:S01]  /*cc20*/  FFMA.FTZ R41, R41, UR4, -R50.reuse ;  /* 0x0000000429297c23 */ /* 0x100fe20008010832 */
[----:B------:R-:W-:Y:S01]  /*cc30*/  FADD.FTZ R125, R117, R125 ;  /* 0x0000007d757d7221 */ /* 0x000fe20000010000 */
[C---:B------:R-:W-:Y:S01]  /*cc40*/  HMMA.16816.F32.BF16 R16, R32.reuse, R6, R16 ;  /* 0x000000062010723c */ /* 0x040fe20000041810 */
[----:B------:R-:W2:Y:S01]  /*cc50*/  MUFU.EX2 R109, R109 ;  /* 0x0000006d006d7308 */ /* 0x000ea20000000800 */
[----:B------:R-:W3:Y:S01]  /*cc60*/  LDSM.16.MT88.4 R4, [R230+0x5c00] ;  /* 0x005c0000e604783b */ /* 0x000ee20000004200 */
[----:B----4-:R-:W-:Y:S01]  /*cc70*/  F2FP.BF16.F32.PACK_AB R13, R114, R119 ;  /* 0x00000077720d723e */ /* 0x010fe200000010ff */
[----:B------:R-:W-:Y:S01]  /*cc80*/  FADD.FTZ R175, R126, R175 ;  /* 0x000000af7eaf7221 */ /* 0x000fe20000010000 */
[----:B------:R-:W-:Y:S01]  /*cc90*/  FADD.FTZ R125, R115, R125 ;  /* 0x0000007d737d7221 */ /* 0x000fe20000010000 */
[C---:B------:R-:W-:Y:S01]  /*cca0*/  HMMA.16816.F32.BF16 R136, R32.reuse, R24, R136 ;  /* 0x000000182088723c */ /* 0x040fe20000041888 */
[--C-:B------:R-:W-:Y:S01]  /*ccb0*/  FFMA.FTZ R40, R40, UR4, -R50.reuse ;  /* 0x0000000428287c23 */ /* 0x100fe20008010832 */
[----:B------:R-:W-:Y:S01]  /*ccc0*/  FADD.FTZ R124, R124, R175 ;  /* 0x000000af7c7c7221 */ /* 0x000fe20000010000 */
[----:B------:R-:W4:Y:S01]  /*ccd0*/  MUFU.EX2 R104, R104 ;  /* 0x0000006800687308 */ /* 0x000f220000000800 */
[----:B------:R-:W-:Y:S01]  /*cce0*/  FADD.FTZ R125, R111, R125 ;  /* 0x0000007d6f7d7221 */ /* 0x000fe20000010000 */
[----:B------:R-:W-:Y:S01]  /*ccf0*/  FFMA.FTZ R39, R39, UR4, -R50 ;  /* 0x0000000427277c23 */ /* 0x000fe20008010832 */
[----:B------:R-:W-:Y:S01]  /*cd00*/  HMMA.16816.F32.BF16 R132, R32, R26, R132 ;  /* 0x0000001a2084723c */ /* 0x000fe20000041884 */
[----:B------:R-:W5:Y:S01]  /*cd10*/  LDSM.16.MT88.4 R24, [R229+0x5c00] ;  /* 0x005c0000e518783b */ /* 0x000f620000004200 */
[----:B------:R-:W-:Y:S01]  /*cd20*/  FADD.FTZ R124, R119, R124 ;  /* 0x0000007c777c7221 */ /* 0x000fe20000010000 */
[----:B------:R-:W-:Y:S01]  /*cd30*/  FFMA.FTZ R248, R47, UR4, -R87 ;  /* 0x000000042ff87c23 */ /* 0x000fe20008010857 */
[----:B------:R-:W-:Y:S01]  /*cd40*/  FFMA.FTZ R247, R3, UR4, -R50 ;  /* 0x0000000403f77c23 */ /* 0x000fe20008010832 */
[----:B------:R-:W1:Y:S01]  /*cd50*/  MUFU.EX2 R107, R107 ;  /* 0x0000006b006b7308 */ /* 0x000e620000000800 */
[----:B--2---:R-:W-:Y:S01]  /*cd60*/  F2FP.BF16.F32.PACK_AB R15, R109, R113 ;  /* 0x000000716d0f723e */ /* 0x004fe200000010ff */
[----:B------:R-:W-:Y:S01]  /*cd70*/  FADD.FTZ R124, R114, R124 ;  /* 0x0000007c727c7221 */ /* 0x000fe20000010000 */
[----:B------:R-:W-:Y:S01]  /*cd80*/  F2FP.BF16.F32.PACK_AB R32, R106, R110 ;  /* 0x0000006e6a20723e */ /* 0x000fe200000010ff */
[----:B------:R-:W-:Y:S01]  /*cd90*/  FADD.FTZ R110, R110, R125 ;  /* 0x0000007d6e6e7221 */ /* 0x000fe20000010000 */
[----:B------:R-:W-:Y:S01]  /*cda0*/  F2FP.BF16.F32.PACK_AB R34, R100, R105 ;  /* 0x000000696422723e */ /* 0x000fe200000010ff */
[----:B------:R-:W-:-:S02]  /*cdb0*/  FADD.FTZ R113, R113, R124 ;  /* 0x0000007c71717221 */ /* 0x000fc40000010000 */
[----:B------:R-:W-:Y:S01]  /*cdc0*/  HMMA.16816.F32.BF16 R20, R12, R28, R20 ;  /* 0x0000001c0c14723c */ /* 0x000fe20000041814 */
[----:B------:R-:W2:Y:S01]  /*cdd0*/  MUFU.EX2 R101, R101 ;  /* 0x0000006500657308 */ /* 0x000ea20000000800 */
[----:B------:R-:W-:Y:S01]  /*cde0*/  FADD.FTZ R113, R109, R113 ;  /* 0x000000716d717221 */ /* 0x000fe20000010000 */
[----:B------:R-:W-:-:S03]  /*cdf0*/  FADD.FTZ R110, R106, R110 ;  /* 0x0000006e6a6e7221 */ /* 0x000fc60000010000 */
[C---:B------:R-:W-:Y:S01]  /*ce00*/  HMMA.16816.F32.BF16 R28, R12.reuse, R30, R16 ;  /* 0x0000001e0c1c723c */ /* 0x040fe20000041810 */
[----:B------:R-:W5:Y:S01]  /*ce10*/  LDSM.16.MT88.4 R16, [R230+0x6000] ;  /* 0x00600000e610783b */ /* 0x000f620000004200 */
[----:B----4-:R-:W-:Y:S01]  /*ce20*/  FADD.FTZ R113, R104, R113 ;  /* 0x0000007168717221 */ /* 0x010fe20000010000 */
[----:B------:R-:W4:Y:S01]  /*ce30*/  MUFU.EX2 R0, R0 ;  /* 0x0000000000007308 */ /* 0x000f220000000800 */
[----:B-1----:R-:W-:Y:S01]  /*ce40*/  F2FP.BF16.F32.PACK_AB R33, R107, R104 ;  /* 0x000000686b21723e */ /* 0x002fe200000010ff */
[----:B------:R-:W-:Y:S01]  /*ce50*/  FADD.FTZ R105, R105, R110 ;  /* 0x0000006e69697221 */ /* 0x000fe20000010000 */
[C---:B------:R-:W-:Y:S01]  /*ce60*/  HMMA.16816.F32.BF16 R136, R12.reuse, R8, R136 ;  /* 0x000000080c88723c */ /* 0x040fe20000041888 */
[----:B------:R-:W-:Y:S02]  /*ce70*/  FADD.FTZ R107, R107, R113 ;  /* 0x000000716b6b7221 */ /* 0x000fe40000010000 */
[----:B------:R-:W-:Y:S02]  /*ce80*/  FADD.FTZ R105, R100, R105 ;  /* 0x0000006964697221 */ /* 0x000fe40000010000 */
[----:B------:R-:W-:Y:S01]  /*ce90*/  MUFU.EX2 R2, R2 ;  /* 0x0000000200027308 */ /* 0x000fe20000000800 */
[----:B------:R-:W-:Y:S01]  /*cea0*/  HMMA.16816.F32.BF16 R132, R12, R10, R132 ;  /* 0x0000000a0c84723c */ /* 0x000fe20000041884 */
[----:B------:R-:W1:Y:S01]  /*ceb0*/  LDSM.16.MT88.4 R8, [R229+0x6000] ;  /* 0x00600000e508783b */ /* 0x000e620000004200 */
[----:B--2---:R-:W-:Y:S01]  /*cec0*/  FADD.FTZ R107, R101, R107 ;  /* 0x0000006b656b7221 */ /* 0x004fe20000010000 */
[----:B------:R-:W-:-:S04]  /*ced0*/  FADD.FTZ R105, R99, R105 ;  /* 0x0000006963697221 */ /* 0x000fc80000010000 */
[----:B------:R-:W2:Y:S01]  /*cee0*/  MUFU.EX2 R112, R112 ;  /* 0x0000007000707308 */ /* 0x000ea20000000800 */
[C---:B----4-:R-:W-:Y:S01]  /*cef0*/  F2FP.BF16.F32.PACK_AB R35, R0.reuse, R101 ;  /* 0x000000650023723e */ /* 0x050fe200000010ff */
[----:B------:R-:W-:Y:S01]  /*cf00*/  FADD.FTZ R107, R0, R107 ;  /* 0x0000006b006b7221 */ /* 0x000fe20000010000 */
[C---:B------:R-:W-:Y:S01]  /*cf10*/  F2FP.BF16.F32.PACK_AB R12, R98.reuse, R99 ;  /* 0x00000063620c723e */ /* 0x040fe200000010ff */
[----:B------:R-:W-:Y:S01]  /*cf20*/  FADD.FTZ R98, R98, R105 ;  /* 0x0000006962627221 */ /* 0x000fe20000010000 */
[----:B------:R-:W-:Y:S01]  /*cf30*/  F2FP.BF16.F32.PACK_AB R14, R95, R96 ;  /* 0x000000605f0e723e */ /* 0x000fe200000010ff */
[----:B------:R-:W-:Y:S02]  /*cf40*/  FFMA.FTZ R0, R97, UR4, -R50 ;  /* 0x0000000461007c23 */ /* 0x000fe40008010832 */
[----:B------:R-:W-:Y:S01]  /*cf50*/  MUFU.EX2 R118, R118 ;  /* 0x0000007600767308 */ /* 0x000fe20000000800 */
[----:B---3--:R-:W-:Y:S01]  /*cf60*/  HMMA.16816.F32.BF16 R20, R32, R4, R20 ;  /* 0x000000042014723c */ /* 0x008fe20000041814 */
[----:B------:R-:W-:-:S04]  /*cf70*/  FADD.FTZ R98, R96, R98 ;  /* 0x0000006260627221 */ /* 0x000fc80000010000 */
[----:B------:R-:W-:Y:S01]  /*cf80*/  FADD.FTZ R95, R95, R98 ;  /* 0x000000625f5f7221 */ /* 0x000fe20000010000 */
[C---:B------:R-:W-:Y:S01]  /*cf90*/  HMMA.16816.F32.BF16 R28, R32.reuse, R6, R28 ;  /* 0x00000006201c723c */ /* 0x040fe2000004181c */
[----:B------:R-:W3:Y:S01]  /*cfa0*/  MUFU.EX2 R120, R120 ;  /* 0x0000007800787308 */ /* 0x000ee20000000800 */
[----:B------:R-:W4:Y:S01]  /*cfb0*/  LDSM.16.MT88.4 R4, [R230+0x6400] ;  /* 0x00640000e604783b */ /* 0x000f220000004200 */
[----:B--2---:R-:W-:Y:S01]  /*cfc0*/  F2FP.BF16.F32.PACK_AB R13, R112, R2 ;  /* 0x00000002700d723e */ /* 0x004fe200000010ff */
[----:B------:R-:W-:Y:S01]  /*cfd0*/  FADD.FTZ R2, R2, R107 ;  /* 0x0000006b02027221 */ /* 0x000fe20000010000 */
[----:B------:R-:W-:Y:S01]  /*cfe0*/  FADD.FTZ R95, R93, R95 ;  /* 0x0000005f5d5f7221 */ /* 0x000fe20000010000 */
[C---:B-----5:R-:W-:Y:S02]  /*cff0*/  HMMA.16816.F32.BF16 R136, R32.reuse, R24, R136 ;  /* 0x000000182088723c */ /* 0x060fe40000041888 */
[----:B------:R-:W-:Y:S01]  /*d000*/  FADD.FTZ R2, R112, R2 ;  /* 0x0000000270027221 */ /* 0x000fe20000010000 */
[----:B------:R-:W-:Y:S03]  /*d010*/  MUFU.EX2 R122, R122 ;  /* 0x0000007a007a7308 */ /* 0x000fe60000000800 */
[----:B------:R-:W-:Y:S01]  /*d020*/  HMMA.16816.F32.BF16 R132, R32, R26, R132 ;  /* 0x0000001a2084723c */ /* 0x000fe20000041884 */
[----:B------:R-:W2:Y:S04]  /*d030*/  LDSM.16.MT88.4 R24, [R229+0x6400] ;  /* 0x00640000e518783b */ /* 0x000ea80000004200 */
[----:B------:R-:W5:Y:S01]  /*d040*/  MUFU.EX2 R140, R140 ;  /* 0x0000008c008c7308 */ /* 0x000f620000000800 */
[----:B---3--:R-:W-:Y:S01]  /*d050*/  F2FP.BF16.F32.PACK_AB R15, R120, R118 ;  /* 0x00000076780f723e */ /* 0x008fe200000010ff */
[----:B------:R-:W-:Y:S01]  /*d060*/  FADD.FTZ R118, R118, R2 ;  /* 0x0000000276767221 */ /* 0x000fe20000010000 */
[C---:B------:R-:W-:Y:S01]  /*d070*/  F2FP.BF16.F32.PACK_AB R32, R92.reuse, R93 ;  /* 0x0000005d5c20723e */ /* 0x040fe200000010ff */
[----:B------:R-:W-:Y:S01]  /*d080*/  FADD.FTZ R92, R92, R95 ;  /* 0x0000005f5c5c7221 */ /* 0x000fe20000010000 */
[----:B------:R-:W-:Y:S01]  /*d090*/  F2FP.BF16.F32.PACK_AB R34, R86, R90 ;  /* 0x0000005a5622723e */ /* 0x000fe200000010ff */
[----:B------:R-:W-:Y:S01]  /*d0a0*/  FADD.FTZ R118, R120, R118 ;  /* 0x0000007678767221 */ /* 0x000fe20000010000 */
[----:B------:R-:W-:Y:S01]  /*d0b0*/  FFMA.FTZ R2, R49, UR4, -R87 ;  /* 0x0000000431027c23 */ /* 0x000fe20008010857 */
[----:B------:R-:W3:Y:S01]  /*d0c0*/  MUFU.EX2 R141, R141 ;  /* 0x0000008d008d7308 */ /* 0x000ee20000000800 */
[----:B------:R-:W-:Y:S01]  /*d0d0*/  HMMA.16816.F32.BF16 R20, R12, R16, R20 ;  /* 0x000000100c14723c */ /* 0x000fe20000041814 */
[----:B------:R-:W-:-:S04]  /*d0e0*/  FADD.FTZ R92, R90, R92 ;  /* 0x0000005c5a5c7221 */ /* 0x000fc80000010000 */
[----:B------:R-:W-:Y:S01]  /*d0f0*/  FADD.FTZ R92, R86, R92 ;  /* 0x0000005c565c7221 */ /* 0x000fe20000010000 */
[C---:B------:R-:W-:Y:S01]  /*d100*/  HMMA.16816.F32.BF16 R28, R12.reuse, R18, R28 ;  /* 0x000000120c1c723c */ /* 0x040fe2000004181c */
[----:B------:R-:W4:Y:S01]  /*d110*/  MUFU.EX2 R142, R142 ;  /* 0x0000008e008e7308 */ /* 0x000f220000000800 */
[----:B------:R-:W2:Y:S01]  /*d120*/  LDSM.16.MT88.4 R16, [R230+0x6800] ;  /* 0x00680000e610783b */ /* 0x000ea20000004200 */
[----:B-----5:R-:W-:Y:S01]  /*d130*/  F2FP.BF16.F32.PACK_AB R33, R140, R122 ;  /* 0x0000007a8c21723e */ /* 0x020fe200000010ff */
[----:B------:R-:W-:Y:S02]  /*d140*/  FADD.FTZ R122, R122, R118 ;  /* 0x000000767a7a7221 */ /* 0x000fe40000010000 */
[C---:B-1----:R-:W-:Y:S02]  /*d150*/  HMMA.16816.F32.BF16 R136, R12.reuse, R8, R136 ;  /* 0x000000080c88723c */ /* 0x042fe40000041888 */
[----:B------:R-:W-:Y:S01]  /*d160*/  FADD.FTZ R122, R140, R122 ;  /* 0x0000007a8c7a7221 */ /* 0x000fe20000010000 */
[----:B------:R-:W1:Y:S03]  /*d170*/  MUFU.EX2 R143, R143 ;  /* 0x0000008f008f7308 */ /* 0x000e660000000800 */
[----:B------:R-:W-:Y:S01]  /*d180*/  HMMA.16816.F32.BF16 R132, R12, R10, R132 ;  /* 0x0000000a0c84723c */ /* 0x000fe20000041884 */
[----:B------:R-:W5:Y:S01]  /*d190*/  LDSM.16.MT88.4 R8, [R229+0x6800] ;  /* 0x00680000e508783b */ /* 0x000f620000004200 */
[----:B---3--:R-:W-:-:S03]  /*d1a0*/  FADD.FTZ R122, R141, R122 ;  /* 0x0000007a8d7a7221 */ /* 0x008fc60000010000 */
[----:B------:R-:W3:Y:S01]  /*d1b0*/  MUFU.EX2 R144, R144 ;  /* 0x0000009000907308 */ /* 0x000ee20000000800 */
[C---:B----4-:R-:W-:Y:S01]  /*d1c0*/  F2FP.BF16.F32.PACK_AB R35, R142.reuse, R141 ;  /* 0x0000008d8e23723e */ /* 0x050fe200000010ff */
[----:B------:R-:W-:Y:S01]  /*d1d0*/  FADD.FTZ R142, R142, R122 ;  /* 0x0000007a8e8e7221 */ /* 0x000fe20000010000 */
[----:B------:R-:W-:Y:S01]  /*d1e0*/  F2FP.BF16.F32.PACK_AB R12, R84, R85 ;  /* 0x00000055540c723e */ /* 0x000fe200000010ff */
[----:B------:R-:W-:Y:S01]  /*d1f0*/  FADD.FTZ R85, R85, R92 ;  /* 0x0000005c55557221 */ /* 0x000fe20000010000 */
[----:B------:R-:W-:-:S03]  /*d200*/  F2FP.BF16.F32.PACK_AB R14, R82, R83 ;  /* 0x00000053520e723e */ /* 0x000fc600000010ff */
[----:B------:R-:W-:Y:S01]  /*d210*/  MUFU.EX2 R145, R145 ;  /* 0x0000009100917308 */ /* 0x000fe20000000800 */
[----:B------:R-:W-:Y:S01]  /*d220*/  HMMA.16816.F32.BF16 R20, R32, R4, R20 ;  /* 0x000000042014723c */ /* 0x000fe20000041814 */
[----:B-1----:R-:W-:Y:S01]  /*d230*/  FADD.FTZ R142, R143, R142 ;  /* 0x0000008e8f8e7221 */ /* 0x002fe20000010000 */
[----:B------:R-:W-:-:S04]  /*d240*/  FADD.FTZ R85, R84, R85 ;  /* 0x0000005554557221 */ /* 0x000fc80000010000 */
[C---:B------:R-:W-:Y:S01]  /*d250*/  HMMA.16816.F32.BF16 R28, R32.reuse, R6, R28 ;  /* 0x00000006201c723c */ /* 0x040fe2000004181c */
[----:B------:R-:W1:Y:S01]  /*d260*/  MUFU.EX2 R146, R146 ;  /* 0x0000009200927308 */ /* 0x000e620000000800 */
[----:B------:R-:W4:Y:S01]  /*d270*/  LDSM.16.MT88.4 R4, [R230+0x6c00] ;  /* 0x006c0000e604783b */ /* 0x000f220000004200 */
[C---:B---3--:R-:W-:Y:S01]  /*d280*/  F2FP.BF16.F32.PACK_AB R13, R144.reuse, R143 ;  /* 0x0000008f900d723e */ /* 0x048fe200000010ff */
[----:B------:R-:W-:Y:S01]  /*d290*/  FADD.FTZ R142, R144, R142 ;  /* 0x0000008e908e7221 */ /* 0x000fe20000010000 */
[----:B------:R-:W-:Y:S01]  /*d2a0*/  FADD.FTZ R83, R83, R85 ;  /* 0x0000005553537221 */ /* 0x000fe20000010000 */
[----:B--2---:R-:W-:Y:S03]  /*d2b0*/  HMMA.16816.F32.BF16 R136, R32, R24, R136 ;  /* 0x000000182088723c */ /* 0x004fe60000041888 */
[----:B------:R-:W-:Y:S01]  /*d2c0*/  MUFU.EX2 R147, R147 ;  /* 0x0000009300937308 */ /* 0x000fe20000000800 */
[----:B------:R-:W-:-:S02]  /*d2d0*/  FADD.FTZ R83, R82, R83 ;  /* 0x0000005352537221 */ /* 0x000fc40000010000 */
[----:B------:R-:W-:Y:S01]  /*d2e0*/  HMMA.16816.F32.BF16 R132, R32, R26, R132 ;  /* 0x0000001a2084723c */ /* 0x000fe20000041884 */
[----:B------:R-:W2:Y:S04]  /*d2f0*/  LDSM.16.MT88.4 R24, [R229+0x6c00] ;  /* 0x006c0000e518783b */ /* 0x000ea80000004200 */
[----:B------:R-:W3:Y:S01]  /*d300*/  MUFU.EX2 R164, R164 ;  /* 0x000000a400a47308 */ /* 0x000ee20000000800 */
[----:B-1----:R-:W-:Y:S01]  /*d310*/  F2FP.BF16.F32.PACK_AB R15, R146, R145 ;  /* 0x00000091920f723e */ /* 0x002fe200000010ff */
[----:B------:R-:W-:Y:S01]  /*d320*/  FADD.FTZ R145, R145, R142 ;  /* 0x0000008e91917221 */ /* 0x000fe20000010000 */
[----:B------:R-:W-:Y:S01]  /*d330*/  F2FP.BF16.F32.PACK_AB R32, R80, R81 ;  /* 0x000000515020723e */ /* 0x000fe200000010ff */
[----:B------:R-:W-:Y:S01]  /*d340*/  FADD.FTZ R81, R81, R83 ;  /* 0x0000005351517221 */ /* 0x000fe20000010000 */
[----:B------:R-:W-:Y:S01]  /*d350*/  F2FP.BF16.F32.PACK_AB R34, R78, R79 ;  /* 0x0000004f4e22723e */ /* 0x000fe200000010ff */
[----:B------:R-:W-:Y:S01]  /*d360*/  FADD.FTZ R145, R146, R145 ;  /* 0x0000009192917221 */ /* 0x000fe20000010000 */
[----:B------:R-:W-:Y:S01]  /*d370*/  LDSM.16.MT88.4 R140, [R230+0x8c00] ;  /* 0x008c0000e68c783b */ /* 0x000fe20000004200 */
[----:B------:R-:W-:Y:S01]  /*d380*/  MUFU.EX2 R163, R163 ;  /* 0x000000a300a37308 */ /* 0x000fe20000000800 */
[----:B------:R-:W-:Y:S01]  /*d390*/  HMMA.16816.F32.BF16 R20, R12, R16, R20 ;  /* 0x000000100c14723c */ /* 0x000fe20000041814 */
[----:B------:R-:W-:-:S04]  /*d3a0*/  FADD.FTZ R81, R80, R81 ;  /* 0x0000005150517221 */ /* 0x000fc80000010000 */
[----:B------:R-:W-:Y:S01]  /*d3b0*/  FADD.FTZ R79, R79, R81 ;  /* 0x000000514f4f7221 */ /* 0x000fe20000010000 */
[C---:B------:R-:W-:Y:S01]  /*d3c0*/  HMMA.16816.F32.BF16 R28, R12.reuse, R18, R28 ;  /* 0x000000120c1c723c */ /* 0x040fe2000004181c */
[----:B------:R-:W1:Y:S01]  /*d3d0*/  MUFU.EX2 R162, R162 ;  /* 0x000000a200a27308 */ /* 0x000e620000000800 */
[----:B------:R-:W2:Y:S01]  /*d3e0*/  LDSM.16.MT88.4 R16, [R230+0x7000] ;  /* 0x00700000e610783b */ /* 0x000ea20000004200 */
[----:B---3--:R-:W-:Y:S01]  /*d3f0*/  F2FP.BF16.F32.PACK_AB R33, R164, R147 ;  /* 0x00000093a421723e */ /* 0x008fe200000010ff */
[----:B------:R-:W-:Y:S01]  /*d400*/  FADD.FTZ R147, R147, R145 ;  /* 0x0000009193937221 */ /* 0x000fe20000010000 */
[----:B------:R-:W-:Y:S01]  /*d410*/  FADD.FTZ R79, R78, R79 ;  /* 0x0000004f4e4f7221 */ /* 0x000fe20000010000 */
[C---:B-----5:R-:W-:Y:S02]  /*d420*/  HMMA.16816.F32.BF16 R136, R12.reuse, R8, R136 ;  /* 0x000000080c88723c */ /* 0x060fe40000041888 */
[----:B------:R-:W-:Y:S01]  /*d430*/  FADD.FTZ R147, R164, R147 ;  /* 0x00000093a4937221 */ /* 0x000fe20000010000 */
[----:B------:R-:W-:Y:S03]  /*d440*/  MUFU.EX2 R161, R161 ;  /* 0x000000a100a17308 */ /* 0x000fe60000000800 */
[----:B------:R-:W-:Y:S01]  /*d450*/  HMMA.16816.F32.BF16 R132, R12, R10, R132 ;  /* 0x0000000a0c84723c */ /* 0x000fe20000041884 */
[----:B------:R-:W3:Y:S04]  /*d460*/  LDSM.16.MT88.4 R8, [R229+0x7000] ;  /* 0x00700000e508783b */ /* 0x000ee80000004200 */
        /* <DEDUP_REMOVED lines=8> */
[----:B----4-:R-:W-:Y:S01]  /*d4f0*/  HMMA.16816.F32.BF16 R20, R32, R4, R20 ;  /* 0x000000042014723c */ /* 0x010fe20000041814 */
[----:B------:R-:W-:-:S04]  /*d500*/  FADD.FTZ R77, R76, R77 ;  /* 0x0000004d4c4d7221 */ /* 0x000fc80000010000 */
[----:B------:R-:W-:Y:S01]  /*d510*/  FADD.FTZ R77, R75, R77 ;  /* 0x0000004d4b4d7221 */ /* 0x000fe20000010000 */
[C---:B------:R-:W-:Y:S01]  /*d520*/  HMMA.16816.F32.BF16 R28, R32.reuse, R6, R28 ;  /* 0x00000006201c723c */ /* 0x040fe2000004181c */
[----:B------:R-:W4:Y:S01]  /*d530*/  MUFU.EX2 R158, R158 ;  /* 0x0000009e009e7308 */ /* 0x000f220000000800 */
[----:B------:R-:W3:Y:S01]  /*d540*/  LDSM.16.MT88.4 R4, [R230+0x7400] ;  /* 0x00740000e604783b */ /* 0x000ee20000004200 */
[----:B-----5:R-:W-:Y:S01]  /*d550*/  F2FP.BF16.F32.PACK_AB R13, R160, R161 ;  /* 0x000000a1a00d723e */ /* 0x020fe200000010ff */
[----:B------:R-:W-:Y:S01]  /*d560*/  FADD.FTZ R161, R161, R163 ;  /* 0x000000a3a1a17221 */ /* 0x000fe20000010000 */
[----:B------:R-:W-:Y:S01]  /*d570*/  FADD.FTZ R74, R74, R77 ;  /* 0x0000004d4a4a7221 */ /* 0x000fe20000010000 */
[----:B--2---:R-:W-:Y:S02]  /*d580*/  HMMA.16816.F32.BF16 R136, R32, R24, R136 ;  /* 0x000000182088723c */ /* 0x004fe40000041888 */
[----:B------:R-:W-:Y:S01]  /*d590*/  FADD.FTZ R161, R160, R161 ;  /* 0x000000a1a0a17221 */ /* 0x000fe20000010000 */
[----:B------:R-:W-:Y:S01]  /*d5a0*/  MUFU.EX2 R71, R71 ;  /* 0x0000004700477308 */ /* 0x000fe20000000800 */
[----:B------:R-:W-:-:S02]  /*d5b0*/  FADD.FTZ R74, R73, R74 ;  /* 0x0000004a494a7221 */ /* 0x000fc40000010000 */
[----:B------:R-:W-:Y:S01]  /*d5c0*/  HMMA.16816.F32.BF16 R132, R32, R26, R132 ;  /* 0x0000001a2084723c */ /* 0x000fe20000041884 */
[----:B------:R-:W2:Y:S01]  /*d5d0*/  LDSM.16.MT88.4 R24, [R229+0x7400] ;  /* 0x00740000e518783b */ /* 0x000ea20000004200 */
[----:B-1----:R-:W-:Y:S01]  /*d5e0*/  FADD.FTZ R161, R159, R161 ;  /* 0x000000a19fa17221 */ /* 0x002fe20000010000 */
[----:B------:R-:W-:Y:S02]  /*d5f0*/  FADD.FTZ R74, R72, R74 ;  /* 0x0000004a484a7221 */ /* 0x000fe40000010000 */
[----:B------:R-:W1:Y:S01]  /*d600*/  MUFU.EX2 R70, R70 ;  /* 0x0000004600467308 */ /* 0x000e620000000800 */
[C---:B----4-:R-:W-:Y:S01]  /*d610*/  F2FP.BF16.F32.PACK_AB R15, R158.reuse, R159 ;  /* 0x0000009f9e0f723e */ /* 0x050fe200000010ff */
[----:B------:R-:W-:Y:S01]  /*d620*/  FADD.FTZ R158, R158, R161 ;  /* 0x000000a19e9e7221 */ /* 0x000fe20000010000 */
[----:B------:R-:W-:-:S05]  /*d630*/  F2FP.BF16.F32.PACK_AB R32, R72, R73 ;  /* 0x000000494820723e */ /* 0x000fca00000010ff */
[----:B------:R-:W4:Y:S01]  /*d640*/  MUFU.EX2 R157, R157 ;  /* 0x0000009d009d7308 */ /* 0x000f220000000800 */
[C---:B------:R-:W-:Y:S06]  /*d650*/  HMMA.16816.F32.BF16 R20, R12.reuse, R16, R20 ;  /* 0x000000100c14723c */ /* 0x040fec0000041814 */
[----:B------:R-:W-:Y:S01]  /*d660*/  HMMA.16816.F32.BF16 R28, R12, R18, R28 ;  /* 0x000000120c1c723c */ /* 0x000fe2000004181c */
[----:B------:R-:W5:Y:S01]  /*d670*/  MUFU.EX2 R156, R156 ;  /* 0x0000009c009c7308 */ /* 0x000f620000000800 */
[----:B------:R-:W2:Y:S01]  /*d680*/  LDSM.16.MT88.4 R16, [R230+0x7800] ;  /* 0x00780000e610783b */ /* 0x000ea20000004200 */
[----:B-1----:R-:W-:Y:S01]  /*d690*/  F2FP.BF16.F32.PACK_AB R34, R70, R71 ;  /* 0x000000474622723e */ /* 0x002fe200000010ff */
[----:B------:R-:W-:-:S02]  /*d6a0*/  FADD.FTZ R71, R71, R74 ;  /* 0x0000004a47477221 */ /* 0x000fc40000010000 */
[C---:B---3--:R-:W-:Y:S02]  /*d6b0*/  HMMA.16816.F32.BF16 R136, R12.reuse, R8, R136 ;  /* 0x000000080c88723c */ /* 0x048fe40000041888 */
[----:B------:R-:W-:Y:S01]  /*d6c0*/  FADD.FTZ R71, R70, R71 ;  /* 0x0000004746477221 */ /* 0x000fe20000010000 */
[----:B------:R-:W-:Y:S01]  /*d6d0*/  MUFU.EX2 R155, R155 ;  /* 0x0000009b009b7308 */ /* 0x000fe20000000800 */
[----:B----4-:R-:W-:Y:S02]  /*d6e0*/  FADD.FTZ R158, R157, R158 ;  /* 0x0000009e9d9e7221 */ /* 0x010fe40000010000 */
[----:B------:R-:W-:Y:S01]  /*d6f0*/  HMMA.16816.F32.BF16 R132, R12, R10, R132 ;  /* 0x0000000a0c84723c */ /* 0x000fe20000041884 */
[----:B------:R-:W1:Y:S04]  /*d700*/  LDSM.16.MT88.4 R8, [R229+0x7800] ;  /* 0x00780000e508783b */ /* 0x000e680000004200 */
[----:B------:R-:W3:Y:S01]  /*d710*/  MUFU.EX2 R154, R154 ;  /* 0x0000009a009a7308 */ /* 0x000ee20000000800 */
[C---:B-----5:R-:W-:Y:S01]  /*d720*/  F2FP.BF16.F32.PACK_AB R33, R156.reuse, R157 ;  /* 0x0000009d9c21723e */ /* 0x060fe200000010ff */
[----:B------:R-:W4:Y:S01]  /*d730*/  LDSM.16.MT88.4 R12, [R230+0x7c00] ;  /* 0x007c0000e60c783b */ /* 0x000f220000004200 */
[----:B------:R-:W-:-:S05]  /*d740*/  FADD.FTZ R158, R156, R158 ;  /* 0x0000009e9c9e7221 */ /* 0x000fca0000010000 */
[----:B------:R-:W-:Y:S08]  /*d750*/  MUFU.EX2 R69, R69 ;  /* 0x0000004500457308 */ /* 0x000ff00000000800 */
[----:B------:R-:W5:Y:S01]  /*d760*/  MUFU.EX2 R68, R68 ;  /* 0x0000004400447308 */ /* 0x000f620000000800 */
[----:B---3--:R-:W-:Y:S01]  /*d770*/  F2FP.BF16.F32.PACK_AB R35, R154, R155 ;  /* 0x0000009b9a23723e */ /* 0x008fe200000010ff */
[----:B------:R-:W-:-:S04]  /*d780*/  FADD.FTZ R155, R155, R158 ;  /* 0x0000009e9b9b7221 */ /* 0x000fc80000010000 */
[----:B------:R-:W-:Y:S02]  /*d790*/  FADD.FTZ R155, R154, R155 ;  /* 0x0000009b9a9b7221 */ /* 0x000fe40000010000 */
[----:B------:R-:W-:Y:S01]  /*d7a0*/  MUFU.EX2 R67, R67 ;  /* 0x0000004300437308 */ /* 0x000fe20000000800 */
[C---:B------:R-:W-:Y:S06]  /*d7b0*/  HMMA.16816.F32.BF16 R20, R32.reuse, R4, R20 ;  /* 0x000000042014723c */ /* 0x040fec0000041814 */
[----:B------:R-:W-:Y:S01]  /*d7c0*/  HMMA.16816.F32.BF16 R28, R32, R6, R28 ;  /* 0x00000006201c723c */ /* 0x000fe2000004181c */
[----:B------:R-:W3:Y:S01]  /*d7d0*/  MUFU.EX2 R66, R66 ;  /* 0x0000004200427308 */ /* 0x000ee20000000800 */
[----:B-----5:R-:W-:Y:S01]  /*d7e0*/  F2FP.BF16.F32.PACK_AB R4, R68, R69 ;  /* 0x000000454404723e */ /* 0x020fe200000010ff */
[----:B------:R-:W-:-:S03]  /*d7f0*/  FADD.FTZ R69, R69, R71 ;  /* 0x0000004745457221 */ /* 0x000fc60000010000 */
[C---:B--2---:R-:W-:Y:S01]  /*d800*/  HMMA.16816.F32.BF16 R136, R32.reuse, R24, R136 ;  /* 0x000000182088723c */ /* 0x044fe20000041888 */
[----:B------:R-:W-:Y:S02]  /*d810*/  FADD.FTZ R69, R68, R69 ;  /* 0x0000004544457221 */ /* 0x000fe40000010000 */
[----:B------:R-:W-:Y:S03]  /*d820*/  MUFU.EX2 R149, R149 ;  /* 0x0000009500957308 */ /* 0x000fe60000000800 */
[----:B------:R-:W-:Y:S01]  /*d830*/  HMMA.16816.F32.BF16 R132, R32, R26, R132 ;  /* 0x0000001a2084723c */ /* 0x000fe20000041884 */
[----:B------:R-:W-:Y:S01]  /*d840*/  FFMA.FTZ R25, R121, UR4, -R50 ;  /* 0x0000000479197c23 */ /* 0x000fe20008010832 */
[----:B------:R-:W-:-:S03]  /*d850*/  FFMA.FTZ R24, R103, UR4, -R87 ;  /* 0x0000000467187c23 */ /* 0x000fc60008010857 */
[----:B------:R-:W2:Y:S01]  /*d860*/  MUFU.EX2 R148, R148 ;  /* 0x0000009400947308 */ /* 0x000ea20000000800 */
[----:B---3--:R-:W-:Y:S01]  /*d870*/  F2FP.BF16.F32.PACK_AB R6, R66, R67 ;  /* 0x000000434206723e */ /* 0x008fe200000010ff */
[--C-:B------:R-:W-:Y:S01]  /*d880*/  FFMA.FTZ R26, R116, UR4, -R50.reuse ;  /* 0x00000004741a7c23 */ /* 0x100fe20008010832 */
[--C-:B------:R-:W-:Y:S01]  /*d890*/  FFMA.FTZ R27, R108, UR4, -R50.reuse ;  /* 0x000000046c1b7c23 */ /* 0x100fe20008010832 */
[--C-:B------:R-:W-:Y:S01]  /*d8a0*/  FFMA.FTZ R32, R102, UR4, -R50.reuse ;  /* 0x0000000466207c23 */ /* 0x100fe20008010832 */
[--C-:B------:R-:W-:Y:S01]  /*d8b0*/  FFMA.FTZ R33, R94, UR4, -R50.reuse ;  /* 0x000000045e217c23 */ /* 0x100fe20008010832 */
[--C-:B------:R-:W-:Y:S01]  /*d8c0*/  FFMA.FTZ R34, R91, UR4, -R50.reuse ;  /* 0x000000045b227c23 */ /* 0x100fe20008010832 */
[--C-:B------:R-:W-:Y:S01]  /*d8d0*/  FFMA.FTZ R35, R46, UR4, -R50.reuse ;  /* 0x000000042e237c23 */ /* 0x100fe20008010832 */
[----:B------:R-:W-:Y:S01]  /*d8e0*/  MUFU.EX2 R131, R131 ;  /* 0x0000008300837308 */ /* 0x000fe20000000800 */
[----:B------:R-:W-:Y:S01]  /*d8f0*/  FFMA.FTZ R46, R43, UR4, -R50 ;  /* 0x000000042b2e7c23 */ /* 0x000fe20008010832 */
[----:B------:R-:W-:Y:S01]  /*d900*/  FADD.FTZ R67, R67, R69 ;  /* 0x0000004543437221 */ /* 0x000fe20000010000 */
[----:B------:R-:W-:-:S03]  /*d910*/  FFMA.FTZ R43, R48, UR4, -R87 ;  /* 0x00000004302b7c23 */ /* 0x000fc60008010857 */
[----:B------:R-:W-:Y:S02]  /*d920*/  FADD.FTZ R67, R66, R67 ;  /* 0x0000004342437221 */ /* 0x000fe40000010000 */
[----:B------:R-:W3:Y:S01]  /*d930*/  MUFU.EX2 R130, R130 ;  /* 0x0000008200827308 */ /* 0x000ee20000000800 */
[----:B--2---:R-:W-:Y:S01]  /*d940*/  F2FP.BF16.F32.PACK_AB R5, R148, R149 ;  /* 0x000000959405723e */ /* 0x004fe200000010ff */
[----:B------:R-:W-:-:S04]  /*d950*/  FADD.FTZ R149, R149, R155 ;  /* 0x0000009b95957221 */ /* 0x000fc80000010000 */
[----:B------:R-:W-:Y:S02]  /*d960*/  FADD.FTZ R149, R148, R149 ;  /* 0x0000009594957221 */ /* 0x000fe40000010000 */
[----:B------:R-:W-:Y:S08]  /*d970*/  MUFU.EX2 R65, R65 ;  /* 0x0000004100417308 */ /* 0x000ff00000000800 */
[----:B------:R-:W2:Y:S01]  /*d980*/  MUFU.EX2 R64, R64 ;  /* 0x0000004000407308 */ /* 0x000ea20000000800 */
        /* <DEDUP_REMOVED lines=8> */
[C---:B-1----:R-:W-:Y:S05]  /*da10*/  HMMA.16816.F32.BF16 R136, R4.reuse, R8, R136 ;  /* 0x000000080488723c */ /* 0x042fea0000041888 */
[----:B------:R-:W-:Y:S01]  /*da20*/  MUFU.EX2 R123, R123 ;  /* 0x0000007b007b7308 */ /* 0x000fe20000000800 */
[----:B------:R-:W-:Y:S01]  /*da30*/  HMMA.16816.F32.BF16 R132, R4, R10, R132 ;  /* 0x0000000a0484723c */ /* 0x000fe20000041884 */
[----:B------:R-:W1:Y:S06]  /*da40*/  LDSM.16.MT88.4 R8, [R230+0x8000] ;  /* 0x00800000e608783b */ /* 0x000e6c0000004200 */
[----:B------:R-:W4:Y:S01]  /*da50*/  MUFU.EX2 R25, R25 ;  /* 0x0000001900197308 */ /* 0x000f220000000800 */
[----:B--2---:R-:W-:Y:S01]  /*da60*/  F2FP.BF16.F32.PACK_AB R4, R64, R65 ;  /* 0x000000414004723e */ /* 0x004fe200000010ff */
[----:B------:R-:W-:Y:S01]  /*da70*/  FADD.FTZ R65, R65, R67 ;  /* 0x0000004341417221 */ /* 0x000fe20000010000 */
[----:B-----5:R-:W-:-:S03]  /*da80*/  F2FP.BF16.F32.PACK_AB R6, R62, R63 ;  /* 0x0000003f3e06723e */ /* 0x020fc600000010ff */
[----:B------:R-:W-:Y:S02]  /*da90*/  FADD.FTZ R64, R64, R65 ;  /* 0x0000004140407221 */ /* 0x000fe40000010000 */
[----:B------:R-:W2:Y:S02]  /*daa0*/  MUFU.EX2 R26, R26 ;  /* 0x0000001a001a7308 */ /* 0x000ea40000000800 */
[----:B------:R-:W-:-:S04]  /*dab0*/  FADD.FTZ R64, R63, R64 ;  /* 0x000000403f407221 */ /* 0x000fc80000010000 */
[----:B------:R-:W-:Y:S02]  /*dac0*/  FADD.FTZ R62, R62, R64 ;  /* 0x000000403e3e7221 */ /* 0x000fe40000010000 */
[----:B------:R-:W5:Y:S01]  /*dad0*/  MUFU.EX2 R27, R27 ;  /* 0x0000001b001b7308 */ /* 0x000f620000000800 */
[----:B----4-:R-:W-:Y:S01]  /*dae0*/  F2FP.BF16.F32.PACK_AB R5, R25, R123 ;  /* 0x0000007b1905723e */ /* 0x010fe200000010ff */
[----:B------:R-:W-:-:S04]  /*daf0*/  FADD.FTZ R123, R123, R131 ;  /* 0x000000837b7b7221 */ /* 0x000fc80000010000 */
[----:B------:R-:W-:Y:S02]  /*db00*/  FADD.FTZ R25, R25, R123 ;  /* 0x0000007b19197221 */ /* 0x000fe40000010000 */
[----:B------:R-:W4:Y:S02]  /*db10*/  MUFU.EX2 R61, R61 ;  /* 0x0000003d003d7308 */ /* 0x000f240000000800 */
[----:B--2---:R-:W-:-:S06]  /*db20*/  FADD.FTZ R25, R26, R25 ;  /* 0x000000191a197221 */ /* 0x004fcc0000010000 */
[----:B------:R-:W2:Y:S01]  /*db30*/  MUFU.EX2 R60, R60 ;  /* 0x0000003c003c7308 */ /* 0x000ea20000000800 */
[C---:B-----5:R-:W-:Y:S01]  /*db40*/  F2FP.BF16.F32.PACK_AB R7, R27.reuse, R26 ;  /* 0x0000001a1b07723e */ /* 0x060fe200000010ff */
[----:B------:R-:W-:-:S06]  /*db50*/  FADD.FTZ R27, R27, R25 ;  /* 0x000000191b1b7221 */ /* 0x000fcc0000010000 */
[----:B------:R-:W-:Y:S01]  /*db60*/  HMMA.16816.F32.BF16 R20, R4, R12, R20 ;  /* 0x0000000c0414723c */ /* 0x000fe20000041814 */
[----:B------:R-:W-:Y:S01]  /*db70*/  MUFU.EX2 R59, R59 ;  /* 0x0000003b003b7308 */ /* 0x000fe20000000800 */
[----:B----4-:R-:W-:-:S04]  /*db80*/  FADD.FTZ R62, R61, R62 ;  /* 0x0000003e3d3e7221 */ /* 0x010fc80000010000 */
[C---:B------:R-:W-:Y:S01]  /*db90*/  HMMA.16816.F32.BF16 R28, R4.reuse, R14, R28 ;  /* 0x0000000e041c723c */ /* 0x040fe2000004181c */
[----:B------:R-:W4:Y:S02]  /*dba0*/  LDSM.16.MT88.4 R12, [R229+0x8000] ;  /* 0x00800000e50c783b */ /* 0x000f240000004200 */
[----:B------:R-:W5:Y:S03]  /*dbb0*/  MUFU.EX2 R58, R58 ;  /* 0x0000003a003a7308 */ /* 0x000f660000000800 */
[C---:B---3--:R-:W-:Y:S05]  /*dbc0*/  HMMA.16816.F32.BF16 R136, R4.reuse, R16, R136 ;  /* 0x000000100488723c */ /* 0x048fea0000041888 */
[----:B------:R-:W3:Y:S01]  /*dbd0*/  MUFU.EX2 R32, R32 ;  /* 0x0000002000207308 */ /* 0x000ee20000000800 */
[----:B------:R-:W-:Y:S01]  /*dbe0*/  HMMA.16816.F32.BF16 R132, R4, R18, R132 ;  /* 0x000000120484723c */ /* 0x000fe20000041884 */
[----:B------:R-:W4:Y:S06]  /*dbf0*/  LDSM.16.MT88.4 R16, [R230+0x8400] ;  /* 0x00840000e610783b */ /* 0x000f2c0000004200 */
[----:B------:R-:W1:Y:S01]  /*dc00*/  MUFU.EX2 R0, R0 ;  /* 0x0000000000007308 */ /* 0x000e620000000800 */
[C---:B--2---:R-:W-:Y:S01]  /*dc10*/  F2FP.BF16.F32.PACK_AB R4, R60.reuse, R61 ;  /* 0x0000003d3c04723e */ /* 0x044fe200000010ff */
[----:B------:R-:W-:Y:S01]  /*dc20*/  FADD.FTZ R60, R60, R62 ;  /* 0x0000003e3c3c7221 */ /* 0x000fe20000010000 */
[----:B-----5:R-:W-:-:S03]  /*dc30*/  F2FP.BF16.F32.PACK_AB R6, R58, R59 ;  /* 0x0000003b3a06723e */ /* 0x020fc600000010ff */
[----:B------:R-:W-:Y:S02]  /*dc40*/  FADD.FTZ R60, R59, R60 ;  /* 0x0000003c3b3c7221 */ /* 0x000fe40000010000 */
[----:B------:R-:W-:Y:S01]  /*dc50*/  MUFU.EX2 R33, R33 ;  /* 0x0000002100217308 */ /* 0x000fe20000000800 */
[----:B---3--:R-:W-:Y:S01]  /*dc60*/  FADD.FTZ R27, R32, R27 ;  /* 0x0000001b201b7221 */ /* 0x008fe20000010000 */
[----:B------:R-:W-:-:S06]  /*dc70*/  FADD.FTZ R58, R58, R60 ;  /* 0x0000003c3a3a7221 */ /* 0x000fcc0000010000 */
[----:B------:R-:W2:Y:S01]  /*dc80*/  MUFU.EX2 R34, R34 ;  /* 0x0000002200227308 */ /* 0x000ea20000000800 */
[C---:B-1----:R-:W-:Y:S01]  /*dc90*/  F2FP.BF16.F32.PACK_AB R5, R0.reuse, R32 ;  /* 0x000000200005723e */ /* 0x042fe200000010ff */
[----:B------:R-:W-:Y:S01]  /*dca0*/  FADD.FTZ R27, R0, R27 ;  /* 0x0000001b001b7221 */ /* 0x000fe20000010000 */
[----:B------:R-:W-:-:S05]  /*dcb0*/  MOV R0, R88 ;  /* 0x0000005800007202 */ /* 0x000fca0000000f00 */
[----:B------:R-:W1:Y:S08]  /*dcc0*/  MUFU.EX2 R57, R57 ;  /* 0x0000003900397308 */ /* 0x000e700000000800 */
[----:B------:R-:W3:Y:S01]  /*dcd0*/  MUFU.EX2 R56, R56 ;  /* 0x0000003800387308 */ /* 0x000ee20000000800 */
[----:B--2---:R-:W-:Y:S01]  /*dce0*/  F2FP.BF16.F32.PACK_AB R7, R34, R33 ;  /* 0x000000212207723e */ /* 0x004fe200000010ff */
[----:B------:R-:W-:-:S04]  /*dcf0*/  FADD.FTZ R33, R33, R27 ;  /* 0x0000001b21217221 */ /* 0x000fc80000010000 */
[----:B------:R-:W-:Y:S02]  /*dd00*/  FADD.FTZ R33, R34, R33 ;  /* 0x0000002122217221 */ /* 0x000fe40000010000 */
[----:B------:R-:W-:Y:S01]  /*dd10*/  MUFU.EX2 R55, R55 ;  /* 0x0000003700377308 */ /* 0x000fe20000000800 */
[----:B------:R-:W-:Y:S01]  /*dd20*/  HMMA.16816.F32.BF16 R20, R4, R8, R20 ;  /* 0x000000080414723c */ /* 0x000fe20000041814 */
[----:B-1----:R-:W-:-:S05]  /*dd30*/  FADD.FTZ R58, R57, R58 ;  /* 0x0000003a393a7221 */ /* 0x002fca0000010000 */
[C---:B------:R-:W-:Y:S01]  /*dd40*/  HMMA.16816.F32.BF16 R28, R4.reuse, R10, R28 ;  /* 0x0000000a041c723c */ /* 0x040fe2000004181c */
[----:B------:R-:W1:Y:S01]  /*dd50*/  MUFU.EX2 R54, R54 ;  /* 0x0000003600367308 */ /* 0x000e620000000800 */
[----:B------:R-:W2:Y:S04]  /*dd60*/  LDSM.16.MT88.4 R8, [R229+0x8400] ;  /* 0x00840000e508783b */ /* 0x000ea80000004200 */
[C---:B----4-:R-:W-:Y:S03]  /*dd70*/  HMMA.16816.F32.BF16 R136, R4.reuse, R12, R136 ;  /* 0x0000000c0488723c */ /* 0x050fe60000041888 */
[----:B------:R-:W4:Y:S03]  /*dd80*/  MUFU.EX2 R35, R35 ;  /* 0x0000002300237308 */ /* 0x000f260000000800 */
[----:B------:R-:W-:Y:S01]  /*dd90*/  HMMA.16816.F32.BF16 R132, R4, R14, R132 ;  /* 0x0000000e0484723c */ /* 0x000fe20000041884 */
[----:B------:R-:W5:Y:S04]  /*dda0*/  LDSM.16.MT88.4 R12, [R230+0x8800] ;  /* 0x00880000e60c783b */ /* 0x000f680000004200 */
[----:B------:R-:W2:Y:S02]  /*ddb0*/  MUFU.EX2 R45, R45 ;  /* 0x0000002d002d7308 */ /* 0x000ea40000000800 */
[C---:B---3--:R-:W-:Y:S01]  /*ddc0*/  F2FP.BF16.F32.PACK_AB R4, R56.reuse, R57 ;  /* 0x000000393804723e */ /* 0x048fe200000010ff */
[----:B------:R-:W-:Y:S01]  /*ddd0*/  FADD.FTZ R56, R56, R58 ;  /* 0x0000003a38387221 */ /* 0x000fe20000010000 */
[----:B-1----:R-:W-:-:S03]  /*dde0*/  F2FP.BF16.F32.PACK_AB R6, R54, R55 ;  /* 0x000000373606723e */ /* 0x002fc600000010ff */
[----:B------:R-:W-:Y:S01]  /*ddf0*/  FADD.FTZ R56, R55, R56 ;  /* 0x0000003837387221 */ /* 0x000fe20000010000 */
[----:B------:R-:W1:Y:S01]  /*de00*/  MUFU.EX2 R44, R44 ;  /* 0x0000002c002c7308 */ /* 0x000e620000000800 */
[----:B----4-:R-:W-:Y:S02]  /*de10*/  FADD.FTZ R33, R35, R33 ;  /* 0x0000002123217221 */ /* 0x010fe40000010000 */
[----:B------:R-:W-:-:S05]  /*de20*/  FADD.FTZ R54, R54, R56 ;  /* 0x0000003836367221 */ /* 0x000fca0000010000 */
[----:B------:R-:W3:Y:S01]  /*de30*/  MUFU.EX2 R46, R46 ;  /* 0x0000002e002e7308 */ /* 0x000ee20000000800 */
[C---:B--2---:R-:W-:Y:S01]  /*de40*/  F2FP.BF16.F32.PACK_AB R5, R45.reuse, R35 ;  /* 0x000000232d05723e */ /* 0x044fe200000010ff */
[----:B------:R-:W-:-:S06]  /*de50*/  FADD.FTZ R45, R45, R33 ;  /* 0x000000212d2d7221 */ /* 0x000fcc0000010000 */
[----:B------:R-:W2:Y:S01]  /*de60*/  MUFU.EX2 R53, R53 ;  /* 0x0000003500357308 */ /* 0x000ea20000000800 */
[----:B-1----:R-:W-:-:S07]  /*de70*/  FADD.FTZ R45, R44, R45 ;  /* 0x0000002d2c2d7221 */ /* 0x002fce0000010000 */
[----:B------:R-:W-:Y:S01]  /*de80*/  MUFU.EX2 R52, R52 ;  /* 0x0000003400347308 */ /* 0x000fe20000000800 */
[C---:B---3--:R-:W-:Y:S01]  /*de90*/  F2FP.BF16.F32.PACK_AB R7, R46.reuse, R44 ;  /* 0x0000002c2e07723e */ /* 0x048fe200000010ff */
[----:B------:R-:W-:-:S06]  /*dea0*/  FADD.FTZ R46, R46, R45 ;  /* 0x0000002d2e2e7221 */ /* 0x000fcc0000010000 */
[----:B------:R-:W-:Y:S01]  /*deb0*/  HMMA.16816.F32.BF16 R20, R4, R16, R20 ;  /* 0x000000100414723c */ /* 0x000fe20000041814 */
[----:B------:R-:W-:Y:S01]  /*dec0*/  MUFU.EX2 R51, R51 ;  /* 0x0000003300337308 */ /* 0x000fe20000000800 */
[----:B--2---:R-:W-:-:S04]  /*ded0*/  FADD.FTZ R54, R53, R54 ;  /* 0x0000003635367221 */ /* 0x004fc80000010000 */
[C---:B------:R-:W-:Y:S01]  /*dee0*/  HMMA.16816.F32.BF16 R28, R4.reuse, R18, R28 ;  /* 0x00000012041c723c */ /* 0x040fe2000004181c */
[----:B------:R-:W1:Y:S02]  /*def0*/  LDSM.16.MT88.4 R16, [R229+0x8800] ;  /* 0x00880000e510783b */ /* 0x000e640000004200 */
[----:B------:R-:W2:Y:S03]  /*df00*/  MUFU.EX2 R128, R129 ;  /* 0x0000008100807308 */ /* 0x000ea60000000800 */
[C---:B------:R-:W-:Y:S05]  /*df10*/  HMMA.16816.F32.BF16 R136, R4.reuse, R8, R136 ;  /* 0x000000080488723c */ /* 0x040fea0000041888 */
[----:B------:R-:W3:Y:S01]  /*df20*/  MUFU.EX2 R42, R42 ;  /* 0x0000002a002a7308 */ /* 0x000ee20000000800 */
[----:B------:R-:W-:Y:S01]  /*df30*/  HMMA.16816.F32.BF16 R132, R4, R10, R132 ;  /* 0x0000000a0484723c */ /* 0x000fe20000041884 */
[----:B------:R-:W4:Y:S06]  /*df40*/  LDSM.16.MT88.4 R8, [R229+0x8c00] ;  /* 0x008c0000e508783b */ /* 0x000f2c0000004200 */
[----:B------:R-:W5:Y:S01]  /*df50*/  MUFU.EX2 R41, R41 ;  /* 0x0000002900297308 */ /* 0x000f620000000800 */
[--C-:B------:R-:W-:Y:S01]  /*df60*/  FFMA.FTZ R4, R38, UR4, -R50.reuse ;  /* 0x0000000426047c23 */ /* 0x100fe20008010832 */
[----:B------:R-:W-:Y:S01]  /*df70*/  FFMA.FTZ R38, R37, UR4, -R50 ;  /* 0x0000000425267c23 */ /* 0x000fe20008010832 */
[----:B--2---:R-:W-:-:S05]  /*df80*/  F2FP.BF16.F32.PACK_AB R6, R128, R51 ;  /* 0x000000338006723e */ /* 0x004fca00000010ff */
[----:B------:R-:W2:Y:S01]  /*df90*/  MUFU.EX2 R40, R40 ;  /* 0x0000002800287308 */ /* 0x000ea20000000800 */
[----:B---3--:R-:W-:-:S07]  /*dfa0*/  FADD.FTZ R46, R42, R46 ;  /* 0x0000002e2a2e7221 */ /* 0x008fce0000010000 */
[----:B------:R-:W3:Y:S01]  /*dfb0*/  MUFU.EX2 R39, R39 ;  /* 0x0000002700277308 */ /* 0x000ee20000000800 */
[C---:B-----5:R-:W-:Y:S01]  /*dfc0*/  F2FP.BF16.F32.PACK_AB R5, R41.reuse, R42 ;  /* 0x0000002a2905723e */ /* 0x060fe200000010ff */
[----:B------:R-:W-:-:S06]  /*dfd0*/  FADD.FTZ R41, R41, R46 ;  /* 0x0000002e29297221 */ /* 0x000fcc0000010000 */
[----:B------:R5:W1:Y:S01]  /*dfe0*/  MUFU.EX2 R37, R4 ;  /* 0x0000000400257308 */ /* 0x000a620000000800 */
[----:B--2---:R-:W-:-:S07]  /*dff0*/  FADD.FTZ R41, R40, R41 ;  /* 0x0000002928297221 */ /* 0x004fce0000010000 */
[----:B------:R-:W2:Y:S01]  /*e000*/  MUFU.EX2 R24, R24 ;  /* 0x0000001800187308 */ /* 0x000ea20000000800 */
[C---:B---3--:R-:W-:Y:S01]  /*e010*/  F2FP.BF16.F32.PACK_AB R7, R39.reuse, R40 ;  /* 0x000000282707723e */ /* 0x048fe200000010ff */
[----:B------:R-:W-:-:S06]  /*e020*/  FADD.FTZ R39, R39, R41 ;  /* 0x0000002927277221 */ /* 0x000fcc0000010000 */
[----:B------:R-:W3:Y:S01]  /*e030*/  MUFU.EX2 R2, R2 ;  /* 0x0000000200027308 */ /* 0x000ee20000000800 */
[C---:B-----5:R-:W-:Y:S01]  /*e040*/  F2FP.BF16.F32.PACK_AB R4, R52.reuse, R53 ;  /* 0x000000353404723e */ /* 0x060fe200000010ff */
[----:B------:R-:W-:Y:S01]  /*e050*/  FADD.FTZ R52, R52, R54 ;  /* 0x0000003634347221 */ /* 0x000fe20000010000 */
[----:B-1----:R-:W-:-:S03]  /*e060*/  FADD.FTZ R39, R37, R39 ;  /* 0x0000002725277221 */ /* 0x002fc60000010000 */
[----:B------:R-:W-:Y:S02]  /*e070*/  FADD.FTZ R52, R51, R52 ;  /* 0x0000003433347221 */ /* 0x000fe40000010000 */
[----:B------:R-:W-:Y:S01]  /*e080*/  HMMA.16816.F32.BF16 R20, R4, R12, R20 ;  /* 0x0000000c0414723c */ /* 0x000fe20000041814 */
[----:B------:R-:W1:Y:S01]  /*e090*/  MUFU.EX2 R43, R43 ;  /* 0x0000002b002b7308 */ /* 0x000e620000000800 */
[----:B------:R-:W-:-:S04]  /*e0a0*/  FADD.FTZ R128, R128, R52 ;  /* 0x0000003480807221 */ /* 0x000fc80000010000 */
[C---:B------:R-:W-:Y:S01]  /*e0b0*/  HMMA.16816.F32.BF16 R28, R4.reuse, R14, R28 ;  /* 0x0000000e041c723c */ /* 0x040fe2000004181c */
[----:B------:R-:W-:Y:S01]  /*e0c0*/  FFMA.FTZ R12, R36, UR4, -R50 ;  /* 0x00000004240c7c23 */ /* 0x000fe20008010832 */
[----:B--2---:R-:W-:Y:S01]  /*e0d0*/  FADD.FTZ R128, R24, R128 ;  /* 0x0000008018807221 */ /* 0x004fe20000010000 */
[----:B------:R-:W2:Y:S03]  /*e0e0*/  MUFU.EX2 R248, R248 ;  /* 0x000000f800f87308 */ /* 0x000ea60000000800 */
[----:B------:R-:W-:Y:S01]  /*e0f0*/  HMMA.16816.F32.BF16 R136, R4, R16, R136 ;  /* 0x000000100488723c */ /* 0x000fe20000041888 */
[----:B---3--:R-:W-:-:S04]  /*e100*/  FADD.FTZ R128, R2, R128 ;  /* 0x0000008002807221 */ /* 0x008fc80000010000 */
[----:B------:R-:W3:Y:S01]  /*e110*/  MUFU.EX2 R38, R38 ;  /* 0x0000002600267308 */ /* 0x000ee20000000800 */
[----:B------:R-:W-:Y:S01]  /*e120*/  HMMA.16816.F32.BF16 R132, R4, R18, R132 ;  /* 0x000000120484723c */ /* 0x000fe20000041884 */
[----:B-1----:R-:W-:-:S06]  /*e130*/  FADD.FTZ R128, R43, R128 ;  /* 0x000000802b807221 */ /* 0x002fcc0000010000 */
[----:B------:R-:W1:Y:S01]  /*e140*/  MUFU.EX2 R12, R12 ;  /* 0x0000000c000c7308 */ /* 0x000e620000000800 */
[----:B------:R-:W-:Y:S02]  /*e150*/  F2FP.BF16.F32.PACK_AB R4, R2, R24 ;  /* 0x000000180204723e */ /* 0x000fe400000010ff */
[C---:B--2---:R-:W-:Y:S01]  /*e160*/  F2FP.BF16.F32.PACK_AB R6, R248.reuse, R43 ;  /* 0x0000002bf806723e */ /* 0x044fe200000010ff */
[----:B------:R-:W-:Y:S01]  /*e170*/  FADD.FTZ R248, R248, R128 ;  /* 0x00000080f8f87221 */ /* 0x000fe20000010000 */
[----:B------:R-:W-:-:S03]  /*e180*/  MOV R2, R89 ;  /* 0x0000005900027202 */ /* 0x000fc60000000f00 */
[----:B------:R-:W2:Y:S01]  /*e190*/  MUFU.EX2 R247, R247 ;  /* 0x000000f700f77308 */ /* 0x000ea20000000800 */
[C---:B---3--:R-:W-:Y:S01]  /*e1a0*/  F2FP.BF16.F32.PACK_AB R5, R38.reuse, R37 ;  /* 0x000000252605723e */ /* 0x048fe200000010ff */
[----:B------:R-:W-:-:S04]  /*e1b0*/  FADD.FTZ R39, R38, R39 ;  /* 0x0000002726277221 */ /* 0x000fc80000010000 */
[----:B-1----:R-:W-:Y:S01]  /*e1c0*/  FADD.FTZ R39, R12, R39 ;  /* 0x000000270c277221 */ /* 0x002fe20000010000 */
[----:B--2---:R-:W-:-:S03]  /*e1d0*/  F2FP.BF16.F32.PACK_AB R7, R247, R12 ;  /* 0x0000000cf707723e */ /* 0x004fc600000010ff */
[----:B------:R-:W-:-:S04]  /*e1e0*/  FADD.FTZ R247, R247, R39 ;  /* 0x00000027f7f77221 */ /* 0x000fc80000010000 */
[C---:B------:R-:W-:Y:S06]  /*e1f0*/  HMMA.16816.F32.BF16 R144, R4.reuse, R140, R20 ;  /* 0x0000008c0490723c */ /* 0x040fec0000041814 */
[C---:B------:R-:W-:Y:S06]  /*e200*/  HMMA.16816.F32.BF16 R140, R4.reuse, R142, R28 ;  /* 0x0000008e048c723c */ /* 0x040fec000004181c */
[C---:B----4-:R-:W-:Y:S06]  /*e210*/  HMMA.16816.F32.BF16 R136, R4.reuse, R8, R136 ;  /* 0x000000080488723c */ /* 0x050fec0000041888 */
[----:B------:R-:W-:-:S15]  /*e220*/  HMMA.16816.F32.BF16 R132, R4, R10, R132 ;  /* 0x0000000a0484723c */ /* 0x000fde0000041884 */
[----:B------:R-:W-:-:S09]  /*e230*/  NOP ;  /* 0x0000000000007918 */ /* 0x000fd20000000000 */
.L_x_1170:
[----:B------:R-:W-:Y:S05]  /*e240*/  @!P1 BRA `(.L_x_1178) ;  /* 0x0000004400f09947 */ /* 0x000fea0003800000 */
[----:B------:R-:W-:Y:S01]  /*e250*/  ULDC UR5, c[0x0][0x250] ;  /* 0x0000940000057ab9 */ /* 0x000fe20000000800 */
[----:B------:R-:W-:Y:S01]  /*e260*/  IMAD.MOV.U32 R3, RZ, RZ, R0 ;  /* 0x000000ffff037224 */ /* 0x000fe200078e0000 */
[----:B------:R-:W-:Y:S01]  /*e270*/  ULEA UR5, -UR5, URZ, 0x8 ;  /* 0x0000003f05057291 */ /* 0x000fe2000f8e413f */
[----:B------:R-:W-:-:S03]  /*e280*/  IMAD.MOV.U32 R148, RZ, RZ, R2 ;  /* 0x000000ffff947224 */ /* 0x000fc600078e0002 */
[----:B------:R-:W-:Y:S02]  /*e290*/  USHF.R.S32.HI UR4, URZ, 0x1f, UR5 ;  /* 0x0000001f3f047899 */ /* 0x000fe40008011405 */
[----:B------:R-:W-:Y:S01]  /*e2a0*/  MOV R244, UR5 ;  /* 0x0000000500f47c02 */ /* 0x000fe20008000f00 */
[----:B------:R-:W-:-:S03]  /*e2b0*/  ULDC UR5, c[0x0][0x2d0] ;  /* 0x0000b40000057ab9 */ /* 0x000fc60000000800 */
[----:B------:R-:W-:Y:S01]  /*e2c0*/  MOV R241, UR4 ;  /* 0x0000000400f17c02 */ /* 0x000fe20008000f00 */
[----:B------:R-:W-:-:S06]  /*e2d0*/  ULDC UR4, c[0x0][0x2ec] ;  /* 0x0000bb0000047ab9 */ /* 0x000fcc0000000800 */
.L_x_1182:
[----:B------:R-:W-:Y:S01]  /*e2e0*/  ISETP.GE.AND P0, PT, R239, UR5, PT ;  /* 0x00000005ef007c0c */ /* 0x000fe2000bf06270 */
[----:B------:R-:W-:Y:S04]  /*e2f0*/  DEPBAR.LE SB0, 0x0 ;  /* 0x000080000000791a */ /* 0x000fe80000000000 */
[----:B------:R-:W-:Y:S01]  /*e300*/  BAR.SYNC.DEFER_BLOCKING 0x0 ;  /* 0x0000000000007b1d */ /* 0x000fe20000010000 */
[----:B------:R-:W-:Y:S01]  /*e310*/  VIADD R237, R237, 0xffffffff ;  /* 0xffffffffeded7836 */ /* 0x000fe20000000000 */
[----:B------:R-:W-:Y:S01]  /*e320*/  MOV R2, R244 ;  /* 0x000000f400027202 */ /* 0x000fe20000000f00 */
[----:B------:R-:W-:Y:S05]  /*e330*/  IMAD.MOV.U32 R0, RZ, RZ, R241 ;  /* 0x000000ffff007224 */ /* 0x000fea00078e00f1 */
[----:B------:R-:W1:Y:S08]  /*e340*/  @!P0 LDC.64 R6, c[0x0][0x250] ;  /* 0x00009400ff068b82 */ /* 0x000e700000000a00 */
[----:B------:R-:W2:Y:S08]  /*e350*/  @!P0 LDC.64 R4, c[0x0][0x250] ;  /* 0x00009400ff048b82 */ /* 0x000eb00000000a00 */
[----:B------:R-:W3:Y:S08]  /*e360*/  @!P0 LDC.64 R12, c[0x0][0x250] ;  /* 0x00009400ff0c8b82 */ /* 0x000ef00000000a00 */
[----:B------:R-:W4:Y:S01]  /*e370*/  @!P0 LDC.64 R10, c[0x0][0x250] ;  /* 0x00009400ff0a8b82 */ /* 0x000f220000000a00 */
[----:B------:R-:W-:Y:S05]  /*e380*/  @!P6 BRA `(.L_x_1179) ;  /* 0x0000000000f8e947 */ /* 0x000fea0003800000 */
[----:B------:R-:W5:Y:S01]  /*e390*/  LDC R0, c[0x0][0x380] ;  /* 0x0000e000ff007b82 */ /* 0x000f620000000800 */
[----:B------:R-:W-:Y:S04]  /*e3a0*/  SHF.L.U32 R8, R237, 0x8, RZ ;  /* 0x00000008ed087819 */ /* 0x000fe800000006ff */
[----:B------:R-:W-:Y:S01]  /*e3b0*/  IABS R14, R8 ;  /* 0x00000008000e7213 */ /* 0x000fe20000000000 */
[C---:B------:R-:W-:Y:S05]  /*e3c0*/  VIADD R19, R8.reuse, 0x100 ;  /* 0x0000010008137836 */ /* 0x040fea0000000000 */
[----:B------:R-:W-:Y:S02]  /*e3d0*/  IABS R16, R19 ;  /* 0x0000001300107213 */ /* 0x000fe40000000000 */
[-C--:B-----5:R-:W-:Y:S02]  /*e3e0*/  IABS R2, R0.reuse ;  /* 0x0000000000027213 */ /* 0x0a0fe40000000000 */
[-C--:B------:R-:W-:Y:S02]  /*e3f0*/  LOP3.LUT R8, R8, R0.reuse, RZ, 0x3c, !PT ;  /* 0x0000000008087212 */ /* 0x080fe400078e3cff */
[----:B------:R-:W5:Y:S01]  /*e400*/  I2F.RP R20, R2 ;  /* 0x0000000200147306 */ /* 0x000f620000209400 */
[----:B------:R-:W-:Y:S02]  /*e410*/  LOP3.LUT R19, R19, R0, RZ, 0x3c, !PT ;  /* 0x0000000013137212 */ /* 0x000fe400078e3cff */
[----:B------:R-:W-:Y:S07]  /*e420*/  ISETP.GE.AND P1, PT, R8, RZ, PT ;  /* 0x000000ff0800720c */ /* 0x000fee0003f26270 */
[----:B-----5:R-:W5:Y:S02]  /*e430*/  MUFU.RCP R20, R20 ;  /* 0x0000001400147308 */ /* 0x020f640000001000 */
[----:B-----5:R-:W-:Y:S08]  /*e440*/  VIADD R20, R20, 0xffffffe ;  /* 0x0ffffffe14147836 */ /* 0x020ff00000000000 */
[----:B------:R-:W5:Y:S02]  /*e450*/  F2I.FTZ.U32.TRUNC.NTZ R21, R20 ;  /* 0x0000001400157305 */ /* 0x000f64000021f000 */
[--C-:B-----5:R-:W-:Y:S02]  /*e460*/  IMAD.MOV R18, RZ, RZ, -R21.reuse ;  /* 0x000000ffff127224 */ /* 0x120fe400078e0a15 */
        /* <DEDUP_REMOVED lines=31> */
[----:B------:R-:W5:Y:S01]  /*e660*/  LDG.E R2, desc[UR10][R18.64] ;  /* 0x0000000a12027981 */ /* 0x000f62000c1e1900 */
[----:B------:R-:W1:Y:S01]  /*e670*/  LDC.64 R8, c[0x0][0x238] ;  /* 0x00008e00ff087b82 */ /* 0x000e620000000a00 */
[----:B------:R-:W-:Y:S02]  /*e680*/  IMAD R17, R17, R0, -0x100 ;  /* 0xffffff0011117424 */ /* 0x000fe400078e0200 */
[----:B------:R2:W5:Y:S03]  /*e690*/  LDG.E R16, desc[UR10][R14.64] ;  /* 0x0000000a0e107981 */ /* 0x000566000c1e1900 */
[----:B------:R-:W-:Y:S02]  /*e6a0*/  SHF.R.S32.HI R0, RZ, 0x1f, R17 ;  /* 0x0000001fff007819 */ /* 0x000fe40000011411 */
[----:B--2---:R-:W2:Y:S03]  /*e6b0*/  LDC.64 R14, c[0x0][0x250] ;  /* 0x00009400ff0e7b82 */ /* 0x004ea60000000a00 */
[-C--:B--2---:R-:W-:Y:S02]  /*e6c0*/  IMAD R0, R0, R14.reuse, RZ ;  /* 0x0000000e00007224 */ /* 0x084fe400078e02ff */
[C---:B------:R-:W-:Y:S04]  /*e6d0*/  IMAD.WIDE.U32 R18, R17.reuse, R14, RZ ;  /* 0x0000000e11127225 */ /* 0x040fe800078e00ff */
[----:B------:R-:W-:Y:S05]  /*e6e0*/  IMAD R0, R17, R15, R0 ;  /* 0x0000000f11007224 */ /* 0x000fea00078e0200 */
[----:B------:R-:W-:Y:S01]  /*e6f0*/  IADD3 R19, R19, R0, RZ ;  /* 0x0000000013137210 */ /* 0x000fe20007ffe0ff */
[----:B-----5:R-:W-:Y:S04]  /*e700*/  IMAD.IADD R2, R2, 0x1, -R16 ;  /* 0x0000000102027824 */ /* 0x020fe800078e0a10 */
[-C--:B-1----:R-:W-:Y:S01]  /*e710*/  IMAD.WIDE.U32 R18, R2, R8.reuse, R18 ;  /* 0x0000000802127225 */ /* 0x082fe200078e0012 */
[----:B------:R-:W-:Y:S05]  /*e720*/  SHF.R.S32.HI R14, RZ, 0x1f, R2 ;  /* 0x0000001fff0e7819 */ /* 0x000fea0000011402 */
[----:B------:R-:W-:Y:S04]  /*e730*/  IMAD R14, R14, R8, RZ ;  /* 0x000000080e0e7224 */ /* 0x000fe800078e02ff */
[----:B------:R-:W-:Y:S01]  /*e740*/  IMAD R14, R2, R9, R14 ;  /* 0x00000009020e7224 */ /* 0x000fe200078e020e */
[----:B------:R-:W-:Y:S03]  /*e750*/  MOV R2, R18 ;  /* 0x0000001200027202 */ /* 0x000fe60000000f00 */
[----:B------:R-:W-:Y:S07]  /*e760*/  IMAD.IADD R0, R19, 0x1, R14 ;  /* 0x0000000113007824 */ /* 0x000fee00078e020e */
.L_x_1179:
[-C--:B------:R-:W-:Y:S01]  /*e770*/  LEA R250, P2, R2, R153.reuse, 0x1 ;  /* 0x0000009902fa7211 */ /* 0x080fe200078408ff */
[----:B------:R-:W-:Y:S01]  /*e780*/  @P0 STS [R238+0x5000], RZ ;  /* 0x005000ffee000388 */ /* 0x000fe20000000800 */
[----:B-1----:R-:W-:Y:S01]  /*e790*/  @!P0 LEA R15, P1, R6, R2, 0x5 ;  /* 0x00000002060f8211 */ /* 0x002fe200078228ff */
[----:B------:R-:W1:Y:S01]  /*e7a0*/  @!P0 LDC.64 R8, c[0x0][0x250] ;  /* 0x00009400ff088b82 */ /* 0x000e620000000a00 */
[----:B------:R-:W-:Y:S01]  /*e7b0*/  LEA.HI.X R251, R2, R152, R0, 0x1, P2 ;  /* 0x0000009802fb7211 */ /* 0x000fe200010f0c00 */
[----:B------:R-:W-:Y:S01]  /*e7c0*/  @P0 STS [R238+0x5004], RZ ;  /* 0x005004ffee000388 */ /* 0x000fe20000000800 */
[----:B------:R-:W-:Y:S01]  /*e7d0*/  @!P0 LEA.HI.X R7, R6, R0, R7, 0x5, P1 ;  /* 0x0000000006078211 */ /* 0x000fe200008f2c07 */
[----:B------:R-:W-:Y:S01]  /*e7e0*/  @!P0 IMAD.MOV.U32 R18, RZ, RZ, R2 ;  /* 0x000000ffff128224 */ /* 0x000fe200078e0002 */
[CC--:B------:R-:W-:Y:S01]  /*e7f0*/  @!P0 LEA R16, P2, R15.reuse, R153.reuse, 0x1 ;  /* 0x000000990f108211 */ /* 0x0c0fe200078408ff */
[----:B------:R-:W-:Y:S01]  /*e800*/  @P0 STS.64 [R238+0x5008], RZ ;  /* 0x005008ffee000388 */ /* 0x000fe20000000a00 */
[C---:B--2---:R-:W-:Y:S01]  /*e810*/  @!P0 LEA R14, P1, R4.reuse, R2, 0x6 ;  /* 0x00000002040e8211 */ /* 0x044fe200078230ff */
[----:B------:R-:W-:Y:S01]  /*e820*/  @!P0 IMAD.MOV.U32 R19, RZ, RZ, R0 ;  /* 0x000000ffff138224 */ /* 0x000fe200078e0000 */
[----:B------:R-:W-:Y:S01]  /*e830*/  @!P0 LEA.HI.X R17, R15, R152, R7, 0x1, P2 ;  /* 0x000000980f118211 */ /* 0x000fe200010f0c07 */
[----:B------:R-:W-:Y:S01]  /*e840*/  @!PT LDS RZ, [RZ] ;  /* 0x00000000fffff984 */ /* 0x000fe20000000800 */
[----:B------:R-:W-:Y:S01]  /*e850*/  @!PT LDS RZ, [RZ] ;  /* 0x00000000fffff984 */ /* 0x000fe20000000800 */
[----:B------:R-:W-:Y:S01]  /*e860*/  @!PT LDS RZ, [RZ] ;  /* 0x00000000fffff984 */ /* 0x000fe20000000800 */
[----:B------:R-:W-:Y:S01]  /*e870*/  @!P0 LDGSTS.E.BYPASS.LTC128B.128 [R238+0x5000], desc[UR10][R250.64] ;  /* 0x05000000faee8fae */ /* 0x000fe2000b901d4a */
[----:B------:R-:W-:Y:S01]  /*e880*/  @!P0 LEA.HI.X R15, R4, R0, R5, 0x6, P1 ;  /* 0x00000000040f8211 */ /* 0x000fe200008f3405 */
[----:B---3--:R-:W-:Y:S01]  /*e890*/  @!P0 IMAD.WIDE.U32 R18, R12, 0x60, R18 ;  /* 0x000000600c128825 */ /* 0x008fe200078e0012 */
[-C--:B------:R-:W-:Y:S01]  /*e8a0*/  @!P0 LEA R20, P2, R14, R153.reuse, 0x1 ;  /* 0x000000990e148211 */ /* 0x080fe200078408ff */
[----:B------:R-:W-:Y:S01]  /*e8b0*/  @P0 STS.128 [R238+0x5800], RZ ;  /* 0x005800ffee000388 */ /* 0x000fe20000000c00 */
[----:B----4-:R-:W-:Y:S01]  /*e8c0*/  @!P0 LEA R12, P1, R10, R2, 0x7 ;  /* 0x000000020a0c8211 */ /* 0x010fe200078238ff */
        /* <DEDUP_REMOVED lines=8> */
[----:B------:R-:W-:Y:S01]  /*e950*/  @!P0 LEA.HI.X R11, R10, R0, R11, 0x7, P1 ;  /* 0x000000000a0b8211 */ /* 0x000fe200008f3c0b */
[----:B------:R-:W-:Y:S01]  /*e960*/  @P0 STS.128 [R238+0x6000], RZ ;  /* 0x006000ffee000388 */ /* 0x000fe20000000c00 */
[----:B------:R-:W3:Y:S01]  /*e970*/  @!P0 LDC.64 R6, c[0x0][0x250] ;  /* 0x00009400ff068b82 */ /* 0x000ee20000000a00 */
[-C--:B------:R-:W-:Y:S01]  /*e980*/  @!P0 LEA R10, P1, R12, R153.reuse, 0x1 ;  /* 0x000000990c0a8211 */ /* 0x080fe200078208ff */
[--C-:B------:R-:W-:Y:S01]  /*e990*/  @!P0 IMAD.MOV.U32 R19, RZ, RZ, R0.reuse ;  /* 0x000000ffff138224 */ /* 0x100fe200078e0000 */
[----:B------:R-:W-:Y:S01]  /*e9a0*/  @!PT LDS RZ, [RZ] ;  /* 0x00000000fffff984 */ /* 0x000fe20000000800 */
[----:B------:R-:W-:Y:S01]  /*e9b0*/  @!PT LDS RZ, [RZ] ;  /* 0x00000000fffff984 */ /* 0x000fe20000000800 */
[----:B------:R-:W-:Y:S01]  /*e9c0*/  @!PT LDS RZ, [RZ] ;  /* 0x00000000fffff984 */ /* 0x000fe20000000800 */
[----:B------:R-:W-:Y:S01]  /*e9d0*/  @!P0 LDGSTS.E.BYPASS.LTC128B.128 [R238+0x6000], desc[UR10][R20.64] ;  /* 0x0600000014ee8fae */ /* 0x000fe2000b901d4a */
[-C--:B------:R-:W-:Y:S01]  /*e9e0*/  @!P0 LEA.HI.X R15, R18, R152.reuse, R13, 0x1, P2 ;  /* 0x00000098120f8211 */ /* 0x080fe200010f0c0d */
[----:B------:R-:W-:Y:S01]  /*e9f0*/  @!P0 IMAD.MOV.U32 R13, RZ, RZ, R0 ;  /* 0x000000ffff0d8224 */ /* 0x000fe200078e0000 */
[-C--:B------:R-:W-:Y:S01]  /*ea00*/  @!P0 LEA.HI.X R11, R12, R152.reuse, R11, 0x1, P1 ;  /* 0x000000980c0b8211 */ /* 0x080fe200008f0c0b */
[----:B------:R-:W-:Y:S01]  /*ea10*/  @P0 STS.128 [R238+0x6800], RZ ;  /* 0x006800ffee000388 */ /* 0x000fe20000000c00 */
[--C-:B------:R-:W-:Y:S01]  /*ea20*/  @!P0 IMAD.MOV.U32 R12, RZ, RZ, R2.reuse ;  /* 0x000000ffff0c8224 */ /* 0x100fe200078e0002 */
[----:B------:R-:W4:Y:S01]  /*ea30*/  @!P0 LDC.64 R4, c[0x0][0x250] ;  /* 0x00009400ff048b82 */ /* 0x000f220000000a00 */
[--C-:B------:R-:W-:Y:S01]  /*ea40*/  @!P0 IMAD.MOV.U32 R18, RZ, RZ, R2.reuse ;  /* 0x000000ffff128224 */ /* 0x100fe200078e0002 */
        /* <DEDUP_REMOVED lines=8> */
[----:B------:R-:W-:Y:S01]  /*ead0*/  @!P0 LDGSTS.E.BYPASS.LTC128B.128 [R238+0x7000], desc[UR10][R10.64] ;  /* 0x070000000aee8fae */ /* 0x000fe2000b901d4a */
[----:B--2---:R-:W-:Y:S03]  /*eae0*/  @!P0 IMAD.MOV.U32 R16, RZ, RZ, R2 ;  /* 0x000000ffff108224 */ /* 0x004fe600078e0002 */
[----:B------:R-:W-:Y:S01]  /*eaf0*/  @P0 STS.128 [R238+0x7800], RZ ;  /* 0x007800ffee000388 */ /* 0x000fe20000000c00 */
[----:B------:R-:W-:Y:S02]  /*eb00*/  @!P0 IMAD.MOV.U32 R17, RZ, RZ, R0 ;  /* 0x000000ffff118224 */ /* 0x000fe400078e0000 */
[----:B----4-:R-:W-:Y:S04]  /*eb10*/  @!P0 IMAD.WIDE.U32 R18, R4, 0xe0, R18 ;  /* 0x000000e004128825 */ /* 0x010fe800078e0012 */
[----:B-1----:R-:W-:Y:S01]  /*eb20*/  @!P0 IMAD.WIDE.U32 R12, R8, 0xa0, R12 ;  /* 0x000000a0080c8825 */ /* 0x002fe200078e000c */
[-C--:B------:R-:W-:Y:S03]  /*eb30*/  @!P0 LEA R4, P1, R18, R153.reuse, 0x1 ;  /* 0x0000009912048211 */ /* 0x080fe600078208ff */
[----:B------:R-:W-:Y:S01]  /*eb40*/  @!P0 IMAD R9, R9, 0xa0, RZ ;  /* 0x000000a009098824 */ /* 0x000fe200078e02ff */
[-C--:B------:R-:W-:Y:S01]  /*eb50*/  @!P0 LEA R8, P3, R12, R153.reuse, 0x1 ;  /* 0x000000990c088211 */ /* 0x080fe200078608ff */
[----:B---3--:R-:W-:Y:S04]  /*eb60*/  @!P0 IMAD.WIDE.U32 R16, R6, 0xc0, R16 ;  /* 0x000000c006108825 */ /* 0x008fe800078e0010 */
[----:B------:R-:W-:Y:S01]  /*eb70*/  @!P0 IMAD.IADD R9, R9, 0x1, R13 ;  /* 0x0000000109098824 */ /* 0x000fe200078e020d */
[----:B------:R-:W-:Y:S01]  /*eb80*/  @!P0 LEA R6, P2, R16, R153, 0x1 ;  /* 0x0000009910068211 */ /* 0x000fe200078408ff */
[----:B------:R-:W-:Y:S02]  /*eb90*/  @!P0 IMAD R7, R7, 0xc0, RZ ;  /* 0x000000c007078824 */ /* 0x000fe400078e02ff */
[----:B------:R-:W-:Y:S01]  /*eba0*/  @!P0 IMAD R5, R5, 0xe0, RZ ;  /* 0x000000e005058824 */ /* 0x000fe200078e02ff */
[-C--:B------:R-:W-:Y:S01]  /*ebb0*/  @!P0 LEA.HI.X R9, R12, R152.reuse, R9, 0x1, P3 ;  /* 0x000000980c098211 */ /* 0x080fe200018f0c09 */
[----:B------:R-:W-:Y:S02]  /*ebc0*/  @!P0 IMAD.IADD R7, R7, 0x1, R17 ;  /* 0x0000000107078824 */ /* 0x000fe400078e0211 */
[----:B------:R-:W-:Y:S02]  /*ebd0*/  @!P0 IMAD.IADD R5, R5, 0x1, R19 ;  /* 0x0000000105058824 */ /* 0x000fe400078e0213 */
[----:B------:R-:W-:Y:S01]  /*ebe0*/  @!PT LDS RZ, [RZ] ;  /* 0x00000000fffff984 */ /* 0x000fe20000000800 */
[----:B------:R-:W-:Y:S01]  /*ebf0*/  @!PT LDS RZ, [RZ] ;  /* 0x00000000fffff984 */ /* 0x000fe20000000800 */
[----:B------:R-:W-:Y:S01]  /*ec00*/  @!PT LDS RZ, [RZ] ;  /* 0x00000000fffff984 */ /* 0x000fe20000000800 */
[----:B------:R1:W-:Y:S01]  /*ec10*/  @!P0 LDGSTS.E.BYPASS.LTC128B.128 [R238+0x7800], desc[UR10][R8.64] ;  /* 0x0780000008ee8fae */ /* 0x0003e2000b901d4a */
[-C--:B------:R-:W-:Y:S02]  /*ec20*/  @!P0 LEA.HI.X R7, R16, R152.reuse, R7, 0x1, P2 ;  /* 0x0000009810078211 */ /* 0x080fe400010f0c07 */
[----:B------:R-:W-:Y:S01]  /*ec30*/  @!P0 LEA.HI.X R5, R18, R152, R5, 0x1, P1 ;  /* 0x0000009812058211 */ /* 0x000fe200008f0c05 */
[----:B------:R-:W-:Y:S01]  /*ec40*/  @P0 STS.128 [R238+0x8000], RZ ;  /* 0x008000ffee000388 */ /* 0x000fe20000000c00 */
[----:B------:R-:W-:Y:S03]  /*ec50*/  ISETP.GT.AND P1, PT, R237, R236, PT ;  /* 0x000000eced00720c */ /* 0x000fe60003f24270 */
        /* <DEDUP_REMOVED lines=35> */
[----:B------:R-:W1:Y:S03]  /*ee90*/  LDSM.16.M88.4 R164, [R228] ;  /* 0x00000000e4a4783b */ /* 0x000e660000000200 */
[C---:B---3--:R-:W-:Y:S01]  /*eea0*/  HMMA.16816.F32.BF16 R28, R128.reuse, R32, RZ ;  /* 0x00000020801c723c */ /* 0x048fe200000418ff */
[----:B------:R-:W3:Y:S04]  /*eeb0*/  LDSM.16.M88.4 R168, [R227] ;  /* 0x00000000e3a8783b */ /* 0x000ee80000000200 */
[----:B------:R-:W3:Y:S01]  /*eec0*/  LDSM.16.M88.4 R172, [R226] ;  /* 0x00000000e2ac783b */ /* 0x000ee20000000200 */
[C---:B------:R-:W-:Y:S03]  /*eed0*/  HMMA.16816.F32.BF16 R32, R128.reuse, R34, RZ ;  /* 0x000000228020723c */ /* 0x040fe600000418ff */
[----:B------:R-:W3:Y:S03]  /*eee0*/  LDSM.16.M88.4 R176, [R225] ;  /* 0x00000000e1b0783b */ /* 0x000ee60000000200 */
[C---:B----4-:R-:W-:Y:S01]  /*eef0*/  HMMA.16816.F32.BF16 R36, R128.reuse, R40, RZ ;  /* 0x000000288024723c */ /* 0x050fe200000418ff */
[----:B------:R-:W4:Y:S04]  /*ef00*/  LDSM.16.M88.4 R180, [R224] ;  /* 0x00000000e0b4783b */ /* 0x000f280000000200 */
[----:B------:R-:W4:Y:S01]  /*ef10*/  LDSM.16.M88.4 R184, [R223] ;  /* 0x00000000dfb8783b */ /* 0x000f220000000200 */
[C---:B------:R-:W-:Y:S03]  /*ef20*/  HMMA.16816.F32.BF16 R40, R128.reuse, R42, RZ ;  /* 0x0000002a8028723c */ /* 0x040fe600000418ff */
[----:B------:R-:W4:Y:S03]  /*ef30*/  LDSM.16.M88.4 R188, [R222] ;  /* 0x00000000debc783b */ /* 0x000f260000000200 */
[C---:B-----5:R-:W-:Y:S01]  /*ef40*/  HMMA.16816.F32.BF16 R44, R128.reuse, R48, RZ ;  /* 0x00000030802c723c */ /* 0x060fe200000418ff */
[----:B------:R-:W5:Y:S04]  /*ef50*/  LDSM.16.M88.4 R192, [R221] ;  /* 0x00000000ddc0783b */ /* 0x000f680000000200 */
[----:B------:R-:W-:Y:S01]  /*ef60*/  LDSM.16.M88.4 R196, [R219] ;  /* 0x00000000dbc4783b */ /* 0x000fe20000000200 */
[C---:B------:R-:W-:Y:S03]  /*ef70*/  HMMA.16816.F32.BF16 R48, R128.reuse, R50, RZ ;  /* 0x000000328030723c */ /* 0x040fe600000418ff */
[----:B------:R-:W-:Y:S03]  /*ef80*/  LDSM.16.M88.4 R200, [R218] ;  /* 0x00000000dac8783b */ /* 0x000fe60000000200 */
[C---:B------:R-:W-:Y:S01]  /*ef90*/  HMMA.16816.F32.BF16 R52, R128.reuse, R56, RZ ;  /* 0x000000388034723c */ /* 0x040fe200000418ff */
[----:B------:R-:W-:Y:S04]  /*efa0*/  LDSM.16.M88.4 R204, [R217] ;  /* 0x00000000d9cc783b */ /* 0x000fe80000000200 */
[----:B------:R-:W-:Y:S01]  /*efb0*/  LDSM.16.M88.4 R208, [R216] ;  /* 0x00000000d8d0783b */ /* 0x000fe20000000200 */
[C---:B------:R-:W-:Y:S03]  /*efc0*/  HMMA.16816.F32.BF16 R56, R128.reuse, R58, RZ ;  /* 0x0000003a8038723c */ /* 0x040fe600000418ff */
[----:B------:R-:W-:Y:S03]  /*efd0*/  LDSM.16.M88.4 R212, [R151] ;  /* 0x0000000097d4783b */ /* 0x000fe60000000200 */
        /* <DEDUP_REMOVED lines=18> */
[----:B------:R-:W2:Y:S05]  /*f100*/  LDSM.16.M88.4 R152, [R220] ;  /* 0x00000000dc98783b */ /* 0x000eaa0000000200 */
[C---:B-1----:R-:W-:Y:S06]  /*f110*/  HMMA.16816.F32.BF16 R4, R156.reuse, R160, R4 ;  /* 0x000000a09c04723c */ /* 0x042fec0000041804 */
[C---:B------:R-:W-:Y:S01]  /*f120*/  HMMA.16816.F32.BF16 R8, R156.reuse, R162, R8 ;  /* 0x000000a29c08723c */ /* 0x040fe20000041808 */
[----:B------:R-:W1:Y:S01]  /*f130*/  LDSM.16.M88.4 R160, [R150] ;  /* 0x0000000096a0783b */ /* 0x000e620000000200 */
        /* <DEDUP_REMOVED lines=38> */
[----:B------:R-:W2:Y:S08]  /*f3a0*/  @!P0 LDC R2, c[0x0][0x24c] ;  /* 0x00009300ff028b82 */ /* 0x000eb00000000800 */
[----:B------:R-:W3:Y:S08]  /*f3b0*/  @!P0 LDC R158, c[0x0][0x24c] ;  /* 0x00009300ff9e8b82 */ /* 0x000ef00000000800 */
[----:B------:R-:W4:Y:S01]  /*f3c0*/  @!P0 LDC R156, c[0x0][0x24c] ;  /* 0x00009300ff9c8b82 */ /* 0x000f220000000800 */
[----:B-1----:R-:W-:Y:S04]  /*f3d0*/  LEA R160, -R0, RZ, 0x8 ;  /* 0x000000ff00a07211 */ /* 0x002fe800078e41ff */
[----:B------:R-:W-:Y:S01]  /*f3e0*/  SHF.R.S32.HI R157, RZ, 0x1f, R160 ;  /* 0x0000001fff9d7819 */ /* 0x000fe200000114a0 */
[----:B------:R-:W-:Y:S06]  /*f3f0*/  @!P6 BRA `(.L_x_1181) ;  /* 0x0000000000f4e947 */ /* 0x000fec0003800000 */
[----:B------:R-:W1:Y:S01]  /*f400*/  LDC R149, c[0x0][0x380] ;  /* 0x0000e000ff957b82 */ /* 0x000e620000000800 */
[----:B------:R-:W-:Y:S04]  /*f410*/  SHF.L.U32 R155, R237, 0x8, RZ ;  /* 0x00000008ed9b7819 */ /* 0x000fe800000006ff */
[----:B------:R-:W-:Y:S01]  /*f420*/  IABS R161, R155 ;  /* 0x0000009b00a17213 */ /* 0x000fe20000000000 */
[----:B------:R-:W-:Y:S05]  /*f430*/  VIADD R163, R155, 0xffffff00 ;  /* 0xffffff009ba37836 */ /* 0x000fea0000000000 */
[----:B------:R-:W-:Y:S02]  /*f440*/  IABS R159, R163 ;  /* 0x000000a3009f7213 */ /* 0x000fe40000000000 */
[-C--:B-1----:R-:W-:Y:S02]  /*f450*/  IABS R154, R149.reuse ;  /* 0x00000095009a7213 */ /* 0x082fe40000000000 */
[-C--:B------:R-:W-:Y:S02]  /*f460*/  LOP3.LUT R163, R163, R149.reuse, RZ, 0x3c, !PT ;  /* 0x00000095a3a37212 */ /* 0x080fe400078e3cff */
[----:B------:R-:W1:Y:S01]  /*f470*/  I2F.RP R166, R154 ;  /* 0x0000009a00a67306 */ /* 0x000e620000209400 */
[----:B------:R-:W-:Y:S02]  /*f480*/  LOP3.LUT R155, R155, R149, RZ, 0x3c, !PT ;  /* 0x000000959b9b7212 */ /* 0x000fe400078e3cff */
[----:B------:R-:W-:Y:S07]  /*f490*/  ISETP.GE.AND P1, PT, R163, RZ, PT ;  /* 0x000000ffa300720c */ /* 0x000fee0003f26270 */
[----:B-1----:R-:W1:Y:S02]  /*f4a0*/  MUFU.RCP R166, R166 ;  /* 0x000000a600a67308 */ /* 0x002e640000001000 */
[----:B-1----:R-:W-:Y:S08]  /*f4b0*/  VIADD R166, R166, 0xffffffe ;  /* 0x0ffffffea6a67836 */ /* 0x002ff00000000000 */
[----:B------:R-:W1:Y:S02]  /*f4c0*/  F2I.FTZ.U32.TRUNC.NTZ R167, R166 ;  /* 0x000000a600a77305 */ /* 0x000e64000021f000 */
[--C-:B-1----:R-:W-:Y:S02]  /*f4d0*/  IMAD.MOV R164, RZ, RZ, -R167.reuse ;  /* 0x000000ffffa47224 */ /* 0x102fe400078e0aa7 */
        /* <DEDUP_REMOVED lines=8> */
[C---:B------:R-:W-:Y:S01]  /*f560*/  IMAD R161, R154.reuse, R160, R161 ;  /* 0x000000a09aa17224 */ /* 0x040fe200078e02a1 */
[----:B------:R-:W1:Y:S02]  /*f570*/  LDC R157, c[0x0][0x24c] ;  /* 0x00009300ff9d7b82 */ /* 0x000e640000000800 */
        /* <DEDUP_REMOVED lines=22> */
[----:B------:R-:W5:Y:S02]  /*f6e0*/  LDG.E R159, desc[UR10][R164.64] ;  /* 0x0000000aa49f7981 */ /* 0x000f64000c1e1900 */
[----:B------:R-:W-:Y:S02]  /*f6f0*/  IMAD R161, R161, R149, -0x100 ;  /* 0xffffff00a1a17424 */ /* 0x000fe400078e0295 */
[----:B------:R2:W5:Y:S03]  /*f700*/  LDG.E R160, desc[UR10][R154.64] ;  /* 0x0000000a9aa07981 */ /* 0x000566000c1e1900 */
[----:B------:R-:W-:Y:S05]  /*f710*/  SHF.R.S32.HI R149, RZ, 0x1f, R161 ;  /* 0x0000001fff957819 */ /* 0x000fea00000114a1 */
[-C--:B------:R-:W-:Y:S04]  /*f720*/  IMAD R149, R149, R0.reuse, RZ ;  /* 0x0000000095957224 */ /* 0x080fe800078e02ff */
[C---:B-1----:R-:W-:Y:S01]  /*f730*/  IMAD R149, R161.reuse, R157, R149 ;  /* 0x0000009da1957224 */ /* 0x042fe200078e0295 */
[----:B--2---:R-:W1:Y:S01]  /*f740*/  LDC.64 R154, c[0x0][0x230] ;  /* 0x00008c00ff9a7b82 */ /* 0x004e620000000a00 */
[----:B-----5:R-:W-:Y:S01]  /*f750*/  IADD3 R159, -R160, R159, RZ ;  /* 0x0000009fa09f7210 */ /* 0x020fe20007ffe1ff */
[----:B------:R-:W-:Y:S03]  /*f760*/  IMAD.WIDE.U32 R160, R161, R0, RZ ;  /* 0x00000000a1a07225 */ /* 0x000fe600078e00ff */
[----:B------:R-:W-:Y:S01]  /*f770*/  SHF.R.S32.HI R157, RZ, 0x1f, R159 ;  /* 0x0000001fff9d7819 */ /* 0x000fe2000001149f */
[----:B------:R-:W-:Y:S04]  /*f780*/  IMAD.IADD R161, R161, 0x1, R149 ;  /* 0x00000001a1a17824 */ /* 0x000fe800078e0295 */
[-C--:B-1----:R-:W-:Y:S02]  /*f790*/  IMAD R157, R157, R154.reuse, RZ ;  /* 0x0000009a9d9d7224 */ /* 0x082fe400078e02ff */
[C---:B------:R-:W-:Y:S04]  /*f7a0*/  IMAD.WIDE.U32 R160, R159.reuse, R154, R160 ;  /* 0x0000009a9fa07225 */ /* 0x040fe800078e00a0 */
[----:B------:R-:W-:Y:S05]  /*f7b0*/  IMAD R157, R159, R155, R157 ;  /* 0x0000009b9f9d7224 */ /* 0x000fea00078e029d */
[----:B------:R-:W-:Y:S07]  /*f7c0*/  IADD3 R157, R161, R157, RZ ;  /* 0x0000009da19d7210 */ /* 0x000fee0007ffe0ff */
.L_x_1181:
[----:B------:R1:W-:Y:S01]  /*f7d0*/  @P0 STS [R238+0x1004], RZ ;  /* 0x001004ffee000388 */ /* 0x0003e20000000800 */
[----:B------:R-:W-:Y:S01]  /*f7e0*/  LEA R170, P1, R160, R246, 0x1 ;  /* 0x000000f6a0aa7211 */ /* 0x000fe200078208ff */
[----:B------:R-:W5:Y:S01]  /*f7f0*/  @!P0 LDC R155, c[0x0][0x24c] ;  /* 0x00009300ff9b8b82 */ /* 0x000f620000000800 */
[----:B------:R-:W-:Y:S01]  /*f800*/  @!P0 LEA R149, P2, R0, R160, 0x5 ;  /* 0x000000a000958211 */ /* 0x000fe200078428ff */
[----:B------:R1:W-:Y:S01]  /*f810*/  @P0 STS.64 [R238+0x1008], RZ ;  /* 0x001008ffee000388 */ /* 0x0003e20000000a00 */
[--C-:B------:R-:W-:Y:S01]  /*f820*/  LEA.HI.X R171, R160, R245, R157.reuse, 0x1, P1 ;  /* 0x000000f5a0ab7211 */ /* 0x100fe200008f0c9d */
[--C-:B------:R-:W-:Y:S01]  /*f830*/  @!P0 IMAD.MOV.U32 R167, RZ, RZ, R157.reuse ;  /* 0x000000ffffa78224 */ /* 0x100fe200078e009d */
[C---:B------:R-:W-:Y:S01]  /*f840*/  @!P0 LEA R162, P1, R149.reuse, R246, 0x1 ;  /* 0x000000f695a28211 */ /* 0x040fe200078208ff */
[----:B------:R1:W-:Y:S01]  /*f850*/  @P0 STS [R238+0x1000], RZ ;  /* 0x001000ffee000388 */ /* 0x0003e20000000800 */
[C---:B--2---:R-:W-:Y:S01]  /*f860*/  @!P0 LEA.HI.X R2, R0.reuse, R157, R2, 0x5, P2 ;  /* 0x0000009d00028211 */ /* 0x044fe200010f2c02 */
[----:B------:R-:W2:Y:S01]  /*f870*/  @!P0 LDC R154, c[0x0][0x24c] ;  /* 0x00009300ff9a8b82 */ /* 0x000ea20000000800 */
[C---:B------:R-:W-:Y:S01]  /*f880*/  @!P0 LEA R159, P2, R0.reuse, R160, 0x6 ;  /* 0x000000a0009f8211 */ /* 0x040fe200078430ff */
[----:B------:R-:W-:Y:S01]  /*f890*/  @!PT LDS RZ, [RZ] ;  /* 0x00000000fffff984 */ /* 0x000fe20000000800 */
[----:B------:R-:W-:Y:S01]  /*f8a0*/  @!PT LDS RZ, [RZ] ;  /* 0x00000000fffff984 */ /* 0x000fe20000000800 */
[----:B------:R-:W-:Y:S01]  /*f8b0*/  @!PT LDS RZ, [RZ] ;  /* 0x00000000fffff984 */ /* 0x000fe20000000800 */
[----:B------:R-:W-:Y:S01]  /*f8c0*/  @!P0 LDGSTS.E.BYPASS.LTC128B.128 [R238+0x1000], desc[UR10][R170.64] ;  /* 0x01000000aaee8fae */ /* 0x000fe2000b901d4a */
[----:B------:R-:W-:Y:S01]  /*f8d0*/  @!P0 LEA.HI.X R163, R149, R245, R2, 0x1, P1 ;  /* 0x000000f595a38211 */ /* 0x000fe200008f0c02 */
[--C-:B------:R-:W-:Y:S01]  /*f8e0*/  @!P0 IMAD.MOV.U32 R165, RZ, RZ, R157.reuse ;  /* 0x000000ffffa58224 */ /* 0x100fe200078e009d */
[CC--:B------:R-:W-:Y:S01]  /*f8f0*/  @!P0 LEA R168, P1, R159.reuse, R246.reuse, 0x1 ;  /* 0x000000f69fa88211 */ /* 0x0c0fe200078208ff */
[----:B------:R1:W-:Y:S01]  /*f900*/  @P0 STS.128 [R238+0x1800], RZ ;  /* 0x001800ffee000388 */ /* 0x0003e20000000c00 */
[----:B---3--:R-:W-:Y:S01]  /*f910*/  @!P0 LEA.HI.X R158, R0, R157, R158, 0x6, P2 ;  /* 0x0000009d009e8211 */ /* 0x008fe200010f349e */
[----:B------:R-:W3:Y:S01]  /*f920*/  @!P0 LDC R149, c[0x0][0x24c] ;  /* 0x00009300ff958b82 */ /* 0x000ee20000000800 */
[----:B------:R-:W-:Y:S01]  /*f930*/  @!P0 IMAD.MOV.U32 R161, RZ, RZ, R157 ;  /* 0x000000ffffa18224 */ /* 0x000fe200078e009d */
[----:B------:R-:W-:Y:S01]  /*f940*/  @!PT LDS RZ, [RZ] ;  /* 0x00000000fffff984 */ /* 0x000fe20000000800 */
[----:B------:R-:W-:Y:S01]  /*f950*/  @!PT LDS RZ, [RZ] ;  /* 0x00000000fffff984 */ /* 0x000fe20000000800 */
[----:B------:R-:W-:Y:S01]  /*f960*/  @!PT LDS RZ, [RZ] ;  /* 0x00000000fffff984 */ /* 0x000fe20000000800 */
[----:B------:R1:W-:Y:S01]  /*f970*/  @!P0 LDGSTS.E.BYPASS.LTC128B.128 [R238+0x1800], desc[UR10][R162.64] ;  /* 0x01800000a2ee8fae */ /* 0x0003e2000b901d4a */
[----:B------:R-:W-:Y:S01]  /*f980*/  @!P0 IMAD.MOV.U32 R166, RZ, RZ, R160 ;  /* 0x000000ffffa68224 */ /* 0x000fe200078e00a0 */
[-C--:B------:R-:W-:Y:S01]  /*f990*/  @!P0 LEA.HI.X R169, R159, R245.reuse, R158, 0x1, P1 ;  /* 0x000000f59fa98211 */ /* 0x080fe200008f0c9e */
[----:B----4-:R-:W-:Y:S01]  /*f9a0*/  @!P0 IMAD R156, R156, 0x60, RZ ;  /* 0x000000609c9c8824 */ /* 0x010fe200078e02ff */
[----:B------:R4:W-:Y:S01]  /*f9b0*/  @P0 STS.128 [R238+0x2000], RZ ;  /* 0x002000ffee000388 */ /* 0x0009e20000000c00 */
[----:B------:R-:W-:Y:S01]  /*f9c0*/  @!P0 IMAD.WIDE.U32 R166, R0, 0x60, R166 ;  /* 0x0000006000a68825 */ /* 0x000fe200078e00a6 */
[----:B------:R-:W4:Y:S02]  /*f9d0*/  @!P0 LDC R2, c[0x0][0x24c] ;  /* 0x00009300ff028b82 */ /* 0x000f240000000800 */
[----:B------:R-:W-:Y:S01]  /*f9e0*/  @!PT LDS RZ, [RZ] ;  /* 0x00000000fffff984 */ /* 0x000fe20000000800 */
[----:B------:R-:W-:Y:S01]  /*f9f0*/  @!PT LDS RZ, [RZ] ;  /* 0x00000000fffff984 */ /* 0x000fe20000000800 */
[----:B------:R-:W-:Y:S01]  /*fa00*/  @!PT LDS RZ, [RZ] ;  /* 0x00000000fffff984 */ /* 0x000fe20000000800 */
[----:B------:R2:W-:Y:S01]  /*fa10*/  @!P0 LDGSTS.E.BYPASS.LTC128B.128 [R238+0x2000], desc[UR10][R168.64] ;  /* 0x02000000a8ee8fae */ /* 0x0005e2000b901d4a */
[----:B------:R-:W-:Y:S01]  /*fa20*/  @!P0 IMAD.IADD R156, R156, 0x1, R167 ;  /* 0x000000019c9c8824 */ /* 0x000fe200078e02a7 */
[----:B------:R-:W-:Y:S01]  /*fa30*/  @!P0 LEA R174, P2, R166, R246, 0x1 ;  /* 0x000000f6a6ae8211 */ /* 0x000fe200078408ff */
[----:B------:R-:W-:Y:S01]  /*fa40*/  @!P0 IMAD.MOV.U32 R164, RZ, RZ, R160 ;  /* 0x000000ffffa48224 */ /* 0x000fe200078e00a0 */
[----:B------:R2:W-:Y:S01]  /*fa50*/  @P0 STS.128 [R238+0x2800], RZ ;  /* 0x002800ffee000388 */ /* 0x0005e20000000c00 */
[----:B------:R-:W-:Y:S02]  /*fa60*/  @!P0 LEA R158, P1, R0, R160, 0x7 ;  /* 0x000000a0009e8211 */ /* 0x000fe400078238ff */
[----:B------:R-:W-:Y:S01]  /*fa70*/  @!P0 LEA.HI.X R175, R166, R245, R156, 0x1, P2 ;  /* 0x000000f5a6af8211 */ /* 0x000fe200010f0c9c */
[C---:B------:R-:W-:Y:S04]  /*fa80*/  @!P0 IMAD.WIDE.U32 R164, R0.reuse, 0xa0, R164 ;  /* 0x000000a000a48825 */ /* 0x040fe800078e00a4 */
[----:B------:R-:W-:Y:S01]  /*fa90*/  @!PT LDS RZ, [RZ] ;  /* 0x00000000fffff984 */ /* 0x000fe20000000800 */
[----:B------:R-:W-:Y:S01]  /*faa0*/  @!PT LDS RZ, [RZ] ;  /* 0x00000000fffff984 */ /* 0x000fe20000000800 */
[----:B------:R-:W-:Y:S01]  /*fab0*/  @!PT LDS RZ, [RZ] ;  /* 0x00000000fffff984 */ /* 0x000fe20000000800 */
[----:B------:R3:W-:Y:S04]  /*fac0*/  @!P0 LDGSTS.E.BYPASS.LTC128B.128 [R238+0x2800], desc[UR10][R174.64] ;  /* 0x02800000aeee8fae */ /* 0x0007e8000b901d4a */
[----:B------:R3:W-:Y:S01]  /*fad0*/  @P0 STS.128 [R238+0x3000], RZ ;  /* 0x003000ffee000388 */ /* 0x0007e20000000c00 */
[----:B-1----:R-:W-:Y:S02]  /*fae0*/  @!P0 IMAD.MOV.U32 R163, RZ, RZ, R157 ;  /* 0x000000ffffa38224 */ /* 0x002fe400078e009d */
[----:B------:R-:W-:Y:S01]  /*faf0*/  @!P0 IMAD.MOV.U32 R162, RZ, RZ, R160 ;  /* 0x000000ffffa28224 */ /* 0x000fe200078e00a0 */
[----:B-----5:R-:W-:Y:S01]  /*fb00*/  @!P0 LEA.HI.X R155, R0, R157, R155, 0x7, P1 ;  /* 0x0000009d009b8211 */ /* 0x020fe200008f3c9b */
[----:B--2---:R-:W-:Y:S01]  /*fb10*/  @!P0 IMAD R154, R154, 0xa0, RZ ;  /* 0x000000a09a9a8824 */ /* 0x004fe200078e02ff */
[-C--:B------:R-:W-:Y:S01]  /*fb20*/  @!P0 LEA R172, P1, R158, R246.reuse, 0x1 ;  /* 0x000000f69eac8211 */ /* 0x080fe200078208ff */
[----:B------:R-:W-:Y:S03]  /*fb30*/  @!P0 IMAD.WIDE.U32 R162, R0, 0xc0, R162 ;  /* 0x000000c000a28825 */ /* 0x000fe600078e00a2 */
[-C--:B------:R-:W-:Y:S01]  /*fb40*/  @!P0 LEA.HI.X R173, R158, R245.reuse, R155, 0x1, P1 ;  /* 0x000000f59ead8211 */ /* 0x080fe200008f0c9b */
[----:B------:R-:W-:Y:S01]  /*fb50*/  @!P0 IMAD.IADD R154, R154, 0x1, R165 ;  /* 0x000000019a9a8824 */ /* 0x000fe200078e02a5 */
[-C--:B------:R-:W-:Y:S01]  /*fb60*/  @!P0 LEA R158, P3, R164, R246.reuse, 0x1 ;  /* 0x000000f6a49e8211 */ /* 0x080fe200078608ff */
[----:B------:R-:W-:Y:S01]  /*fb70*/  @!P0 IMAD.WIDE.U32 R160, R0, 0xe0, R160 ;  /* 0x000000e000a08825 */ /* 0x000fe200078e00a0 */
[-C--:B------:R-:W-:Y:S01]  /*fb80*/  @!P0 LEA R156, P2, R162, R246.reuse, 0x1 ;  /* 0x000000f6a29c8211 */ /* 0x080fe200078408ff */
[----:B------:R-:W-:Y:S01]  /*fb90*/  @!PT LDS RZ, [RZ] ;  /* 0x00000000fffff984 */ /* 0x000fe20000000800 */
[----:B------:R-:W-:Y:S01]  /*fba0*/  @!PT LDS RZ, [RZ] ;  /* 0x00000000fffff984 */ /* 0x000fe20000000800 */
[----:B------:R-:W-:Y:S01]  /*fbb0*/  @!PT LDS RZ, [RZ] ;  /* 0x00000000fffff984 */ /* 0x000fe20000000800 */
[----:B------:R1:W-:Y:S01]  /*fbc0*/  @!P0 LDGSTS.E.BYPASS.LTC128B.128 [R238+0x3000], desc[UR10][R172.64] ;  /* 0x03000000acee8fae */ /* 0x0003e2000b901d4a */
[-C--:B------:R-:W-:Y:S01]  /*fbd0*/  @!P0 LEA.HI.X R159, R164, R245.reuse, R154, 0x1, P3 ;  /* 0x000000f5a49f8211 */ /* 0x080fe200018f0c9a */
[----:B---3--:R-:W-:Y:S01]  /*fbe0*/  @!P0 IMAD R149, R149, 0xc0, RZ ;  /* 0x000000c095958824 */ /* 0x008fe200078e02ff */
[----:B------:R-:W-:Y:S01]  /*fbf0*/  @!P0 LEA R166, P1, R160, R246, 0x1 ;  /* 0x000000f6a0a68211 */ /* 0x000fe200078208ff */
[----:B------:R1:W-:Y:S01]  /*fc00*/  @P0 STS.128 [R238+0x3800], RZ ;  /* 0x003800ffee000388 */ /* 0x0003e20000000c00 */
[----:B----4-:R-:W-:Y:S02]  /*fc10*/  @!P0 IMAD R2, R2, 0xe0, RZ ;  /* 0x000000e002028824 */ /* 0x010fe400078e02ff */
[----:B------:R-:W-:Y:S01]  /*fc20*/  @!P0 IMAD.IADD R149, R149, 0x1, R163 ;  /* 0x0000000195958824 */ /* 0x000fe200078e02a3 */
[----:B------:R-:W-:Y:S01]  /*fc30*/  @!PT LDS RZ, [RZ] ;  /* 0x00000000fffff984 */ /* 0x000fe20000000800 */
[----:B------:R-:W-:Y:S01]  /*fc40*/  @!PT LDS RZ, [RZ] ;  /* 0x00000000fffff984 */ /* 0x000fe20000000800 */
[----:B------:R-:W-:Y:S01]  /*fc50*/  @!PT LDS RZ, [RZ] ;  /* 0x00000000fffff984 */ /* 0x000fe20000000800 */
[----:B------:R1:W-:Y:S01]  /*fc60*/  @!P0 LDGSTS.E.BYPASS.LTC128B.128 [R238+0x3800], desc[UR10][R158.64] ;  /* 0x038000009eee8fae */ /* 0x0003e2000b901d4a */
[----:B------:R-:W-:Y:S02]  /*fc70*/  @!P0 IMAD.IADD R2, R2, 0x1, R161 ;  /* 0x0000000102028824 */ /* 0x000fe400078e02a1 */
[----:B------:R-:W-:Y:S01]  /*fc80*/  IMAD.MOV.U32 R246, RZ, RZ, R170 ;  /* 0x000000fffff67224 */ /* 0x000fe200078e00aa */
[----:B------:R1:W-:Y:S01]  /*fc90*/  @P0 STS.128 [R238+0x4000], RZ ;  /* 0x004000ffee000388 */ /* 0x0003e20000000c00 */
[-C--:B------:R-:W-:Y:S02]  /*fca0*/  @!P0 LEA.HI.X R157, R162, R245.reuse, R149, 0x1, P2 ;  /* 0x000000f5a29d8211 */ /* 0x080fe400010f0c95 */
[----:B------:R-:W-:Y:S01]  /*fcb0*/  @!P0 LEA.HI.X R167, R160, R245, R2, 0x1, P1 ;  /* 0x000000f5a0a78211 */ /* 0x000fe200008f0c02 */
[----:B------:R-:W-:Y:S02]  /*fcc0*/  IMAD.MOV.U32 R245, RZ, RZ, R171 ;  /* 0x000000fffff57224 */ /* 0x000fe400078e00ab */
        /* <DEDUP_REMOVED lines=10> */
.L_x_1180:
        /* <DEDUP_REMOVED lines=268> */
[----:B------:R-:W-:Y:S01]  /*10e30*/  ISETP.GT.AND P0, PT, R237, R236, PT ;  /* 0x000000eced00720c */ /* 0x000fe20003f04270 */
[----:B------:R-:W-:Y:S01]  /*10e40*/  FMUL.FTZ R16, R148, R132 ;  /* 0x0000008494107220 */ /* 0x000fe20000410000 */
        /* <DEDUP_REMOVED lines=58> */
[----:B------:R-:W-:Y:S01]  /*111f0*/  FFMA.FTZ R82, R107, UR4, -R149 ;  /* 0x000000046b527c23 */ /* 0x000fe20008010895 */
[----:B------:R-:W-:Y:S01]  /*11200*/  FFMA.FTZ R251, R3, R247, R251 ;  /* 0x000000f703fb7223 */ /* 0x000fe200000100fb */
[----:B------:R-:W-:Y:S03]  /*11210*/  FFMA.FTZ R3, R93, UR4, -R154 ;  /* 0x000000045d037c23 */ /* 0x000fe6000801089a */
[----:B------:R-:W4:Y:S01]  /*11220*/  MUFU.EX2 R192, R192 ;  /* 0x000000c000c07308 */ /* 0x000f220000000800 */
[----:B-1----:R-:W-:Y:S01]  /*11230*/  F2FP.BF16.F32.PACK_AB R23, R196, R198 ;  /* 0x000000c6c417723e */ /* 0x002fe200000010ff */
[----:B------:R-:W-:Y:S01]  /*11240*/  FFMA.FTZ R250, R148, R248, R250 ;  /* 0x000000f894fa7223 */ /* 0x000fe200000100fa */
[----:B------:R-:W-:Y:S01]  /*11250*/  MOV R148, R2 ;  /* 0x0000000200947202 */ /* 0x000fe20000000f00 */
[----:B------:R-:W-:Y:S01]  /*11260*/  FADD.FTZ R251, R215, R251 ;  /* 0x000000fbd7fb7221 */ /* 0x000fe20000010000 */
[----:B------:R-:W-:Y:S01]  /*11270*/  FFMA.FTZ R91, R116, UR4, -R154 ;  /* 0x00000004745b7c23 */ /* 0x000fe2000801089a */
        /* <DEDUP_REMOVED lines=33> */
[----:B------:R-:W-:Y:S01]  /*11490*/  FFMA.FTZ R122, R122, UR4, -R149 ;  /* 0x000000047a7a7c23 */ /* 0x000fe20008010895 */
[----:B------:R-:W-:Y:S01]  /*114a0*/  FADD.FTZ R208, R202, R208 ;  /* 0x000000d0cad07221 */ /* 0x000fe20000010000 */
[----:B------:R-:W-:Y:S03]  /*114b0*/  FADD.FTZ R201, R201, R205 ;  /* 0x000000cdc9c97221 */ /* 0x000fe60000010000 */
        /* <DEDUP_REMOVED lines=11> */
[----:B------:R-:W-:Y:S03]  /*11570*/  FADD.FTZ R198, R196, R198 ;  /* 0x000000c6c4c67221 */ /* 0x000fe60000010000 */
        /* <DEDUP_REMOVED lines=25> */
[----:B------:R-:W1:Y:S01]  /*11710*/  MUFU.EX2 R180, R180 ;  /* 0x000000b400b47308 */ /* 0x000e620000000800 */
[C---:B----4-:R-:W-:Y:S01]  /*11720*/  F2FP.BF16.F32.PACK_AB R22, R178.reuse, R181 ;  /* 0x000000b5b216723e */ /* 0x050fe200000010ff */
[----:B------:R-:W-:Y:S04]  /*11730*/  FADD.FTZ R184, R181, R184 ;  /* 0x000000b8b5b87221 */ /* 0x000fe80000010000 */
[----:B------:R-:W-:Y:S04]  /*11740*/  FADD.FTZ R184, R178, R184 ;  /* 0x000000b8b2b87221 */ /* 0x000fe80000010000 */
[----:B------:R-:W4:Y:S10]  /*11750*/  MUFU.EX2 R177, R177 ;  /* 0x000000b100b17308 */ /* 0x000f340000000800 */
[----:B------:R-:W2:Y:S01]  /*11760*/  MUFU.EX2 R176, R176 ;  /* 0x000000b000b07308 */ /* 0x000ea20000000800 */
[----:B-1----:R-:W-:Y:S01]  /*11770*/  F2FP.BF16.F32.PACK_AB R23, R180, R182 ;  /* 0x000000b6b417723e */ /* 0x002fe200000010ff */
[----:B------:R-:W-:Y:S04]  /*11780*/  FADD.FTZ R182, R182, R186 ;  /* 0x000000bab6b67221 */ /* 0x000fe80000010000 */
[----:B------:R-:W-:Y:S04]  /*11790*/  FADD.FTZ R182, R180, R182 ;  /* 0x000000b6b4b67221 */ /* 0x000fe80000010000 */
[----:B------:R-:W-:Y:S01]  /*117a0*/  MUFU.EX2 R179, R179 ;  /* 0x000000b300b37308 */ /* 0x000fe20000000800 */
[C---:B------:R-:W-:Y:S05]  /*117b0*/  HMMA.16816.F32.BF16 R4, R20.reuse, R40, R4 ;  /* 0x000000281404723c */ /* 0x040fea0000041804 */
[----:B----4-:R-:W-:Y:S01]  /*117c0*/  FADD.FTZ R184, R177, R184 ;  /* 0x000000b8b1b87221 */ /* 0x010fe20000010000 */
[C---:B------:R-:W-:Y:S03]  /*117d0*/  HMMA.16816.F32.BF16 R8, R20.reuse, R42, R8 ;  /* 0x0000002a1408723c */ /* 0x040fe60000041808 */
[----:B------:R-:W1:Y:S01]  /*117e0*/  MUFU.EX2 R174, R174 ;  /* 0x000000ae00ae7308 */ /* 0x000e620000000800 */
[----:B------:R-:W4:Y:S01]  /*117f0*/  LDSM.16.MT88.4 R40, [R230+0x6800] ;  /* 0x00680000e628783b */ /* 0x000f220000004200 */
[C---:B--2---:R-:W-:Y:S01]  /*11800*/  F2FP.BF16.F32.PACK_AB R28, R176.reuse, R177 ;  /* 0x000000b1b01c723e */ /* 0x044fe200000010ff */
[C---:B------:R-:W-:Y:S07]  /*11810*/  HMMA.16816.F32.BF16 R12, R20.reuse, R24, R12 ;  /* 0x00000018140c723c */ /* 0x040fee000004180c */
[----:B------:R-:W2:Y:S01]  /*11820*/  MUFU.EX2 R175, R175 ;  /* 0x000000af00af7308 */ /* 0x000ea20000000800 */
[----:B------:R-:W-:Y:S01]  /*11830*/  FADD.FTZ R176, R176, R184 ;  /* 0x000000b8b0b07221 */ /* 0x000fe20000010000 */
[----:B------:R-:W-:Y:S01]  /*11840*/  HMMA.16816.F32.BF16 R16, R20, R26, R16 ;  /* 0x0000001a1410723c */ /* 0x000fe20000041810 */
[----:B------:R-:W4:Y:S07]  /*11850*/  LDSM.16.MT88.4 R24, [R229+0x6800] ;  /* 0x00680000e518783b */ /* 0x000f2e0000004200 */
[----:B------:R-:W5:Y:S03]  /*11860*/  MUFU.EX2 R171, R171 ;  /* 0x000000ab00ab7308 */ /* 0x000f660000000800 */
[C---:B-1----:R-:W-:Y:S01]  /*11870*/  F2FP.BF16.F32.PACK_AB R29, R174.reuse, R179 ;  /* 0x000000b3ae1d723e */ /* 0x042fe200000010ff */
[----:B------:R-:W-:Y:S04]  /*11880*/  FADD.FTZ R179, R179, R182 ;  /* 0x000000b6b3b37221 */ /* 0x000fe80000010000 */
[----:B------:R-:W-:Y:S02]  /*11890*/  FADD.FTZ R179, R174, R179 ;  /* 0x000000b3aeb37221 */ /* 0x000fe40000010000 */
[----:B------:R-:W1:Y:S01]  /*118a0*/  MUFU.EX2 R172, R172 ;  /* 0x000000ac00ac7308 */ /* 0x000e620000000800 */
[----:B--2---:R-:W-:Y:S09]  /*118b0*/  FADD.FTZ R176, R175, R176 ;  /* 0x000000b0afb07221 */ /* 0x004ff20000010000 */
[----:B------:R-:W2:Y:S01]  /*118c0*/  MUFU.EX2 R173, R173 ;  /* 0x000000ad00ad7308 */ /* 0x000ea20000000800 */
[C---:B-----5:R-:W-:Y:S01]  /*118d0*/  F2FP.BF16.F32.PACK_AB R30, R171.reuse, R175 ;  /* 0x000000afab1e723e */ /* 0x060fe200000010ff */
[----:B------:R-:W-:Y:S08]  /*118e0*/  FADD.FTZ R176, R171, R176 ;  /* 0x000000b0abb07221 */ /* 0x000ff00000010000 */
[----:B------:R-:W5:Y:S01]  /*118f0*/  MUFU.EX2 R170, R170 ;  /* 0x000000aa00aa7308 */ /* 0x000f620000000800 */
[----:B-1----:R-:W-:Y:S09]  /*11900*/  FADD.FTZ R179, R172, R179 ;  /* 0x000000b3acb37221 */ /* 0x002ff20000010000 */
[----:B------:R-:W1:Y:S01]  /*11910*/  MUFU.EX2 R168, R168 ;  /* 0x000000a800a87308 */ /* 0x000e620000000800 */
[C---:B--2---:R-:W-:Y:S01]  /*11920*/  F2FP.BF16.F32.PACK_AB R31, R173.reuse, R172 ;  /* 0x000000acad1f723e */ /* 0x044fe200000010ff */
[----:B------:R-:W-:Y:S08]  /*11930*/  FADD.FTZ R173, R173, R179 ;  /* 0x000000b3adad7221 */ /* 0x000ff00000010000 */
[----:B------:R-:W-:Y:S01]  /*11940*/  MUFU.EX2 R169, R169 ;  /* 0x000000a900a97308 */ /* 0x000fe20000000800 */
[C---:B------:R-:W-:Y:S05]  /*11950*/  HMMA.16816.F32.BF16 R4, R28.reuse, R32, R4 ;  /* 0x000000201c04723c */ /* 0x040fea0000041804 */
[----:B-----5:R-:W-:Y:S01]  /*11960*/  FADD.FTZ R176, R170, R176 ;  /* 0x000000b0aab07221 */ /* 0x020fe20000010000 */
[C---:B------:R-:W-:Y:S03]  /*11970*/  HMMA.16816.F32.BF16 R8, R28.reuse, R34, R8 ;  /* 0x000000221c08723c */ /* 0x040fe60000041808 */
[----:B------:R-:W2:Y:S01]  /*11980*/  MUFU.EX2 R167, R167 ;  /* 0x000000a700a77308 */ /* 0x000ea20000000800 */
[----:B------:R-:W5:Y:S01]  /*11990*/  LDSM.16.MT88.4 R32, [R230+0x6c00] ;  /* 0x006c0000e620783b */ /* 0x000f620000004200 */
[C---:B-1----:R-:W-:Y:S01]  /*119a0*/  F2FP.BF16.F32.PACK_AB R20, R168.reuse, R170 ;  /* 0x000000aaa814723e */ /* 0x042fe200000010ff */
[C---:B---3--:R-:W-:Y:S07]  /*119b0*/  HMMA.16816.F32.BF16 R12, R28.reuse, R36, R12 ;  /* 0x000000241c0c723c */ /* 0x048fee000004180c */
[----:B------:R-:W1:Y:S01]  /*119c0*/  MUFU.EX2 R165, R165 ;  /* 0x000000a500a57308 */ /* 0x000e620000000800 */
[----:B------:R-:W-:Y:S01]  /*119d0*/  FADD.FTZ R168, R168, R176 ;  /* 0x000000b0a8a87221 */ /* 0x000fe20000010000 */
[----:B------:R-:W-:Y:S01]  /*119e0*/  HMMA.16816.F32.BF16 R16, R28, R38, R16 ;  /* 0x000000261c10723c */ /* 0x000fe20000041810 */
[----:B------:R-:W3:Y:S07]  /*119f0*/  LDSM.16.MT88.4 R36, [R229+0x6c00] ;  /* 0x006c0000e524783b */ /* 0x000eee0000004200 */
[----:B------:R-:W4:Y:S03]  /*11a00*/  MUFU.EX2 R162, R162 ;  /* 0x000000a200a27308 */ /* 0x000f260000000800 */
[----:B--2---:R-:W-:Y:S01]  /*11a10*/  F2FP.BF16.F32.PACK_AB R21, R167, R169 ;  /* 0x000000a9a715723e */ /* 0x004fe200000010ff */
[----:B------:R-:W-:Y:S04]  /*11a20*/  FADD.FTZ R169, R169, R173 ;  /* 0x000000ada9a97221 */ /* 0x000fe80000010000 */
[----:B------:R-:W-:Y:S02]  /*11a30*/  FADD.FTZ R169, R167, R169 ;  /* 0x000000a9a7a97221 */ /* 0x000fe40000010000 */
[----:B------:R-:W-:Y:S01]  /*11a40*/  MUFU.EX2 R166, R166 ;  /* 0x000000a600a67308 */ /* 0x000fe20000000800 */
[----:B-1----:R-:W-:Y:S09]  /*11a50*/  FADD.FTZ R168, R165, R168 ;  /* 0x000000a8a5a87221 */ /* 0x002ff20000010000 */
[----:B------:R-:W1:Y:S01]  /*11a60*/  MUFU.EX2 R164, R164 ;  /* 0x000000a400a47308 */ /* 0x000e620000000800 */
[C---:B----4-:R-:W-:Y:S01]  /*11a70*/  F2FP.BF16.F32.PACK_AB R22, R162.reuse, R165 ;  /* 0x000000a5a216723e */ /* 0x050fe200000010ff */
[----:B------:R-:W-:Y:S08]  /*11a80*/  FADD.FTZ R168, R162, R168 ;  /* 0x000000a8a2a87221 */ /* 0x000ff00000010000 */
[----:B------:R-:W2:Y:S10]  /*11a90*/  MUFU.EX2 R161, R161 ;  /* 0x000000a100a17308 */ /* 0x000eb40000000800 */
[----:B------:R-:W4:Y:S01]  /*11aa0*/  MUFU.EX2 R160, R160 ;  /* 0x000000a000a07308 */ /* 0x000f220000000800 */
        /* <DEDUP_REMOVED lines=9> */
[C---:B----4-:R-:W-:Y:S01]  /*11b40*/  F2FP.BF16.F32.PACK_AB R28, R160.reuse, R161 ;  /* 0x000000a1a01c723e */ /* 0x050fe200000010ff */
[C---:B------:R-:W-:Y:S07]  /*11b50*/  HMMA.16816.F32.BF16 R12, R20.reuse, R24, R12 ;  /* 0x00000018140c723c */ /* 0x040fee000004180c */
[----:B------:R-:W4:Y:S01]  /*11b60*/  MUFU.EX2 R159, R159 ;  /* 0x0000009f009f7308 */ /* 0x000f220000000800 */
[----:B------:R-:W-:Y:S01]  /*11b70*/  FADD.FTZ R160, R160, R168 ;  /* 0x000000a8a0a07221 */ /* 0x000fe20000010000 */
[----:B------:R-:W-:Y:S01]  /*11b80*/  HMMA.16816.F32.BF16 R16, R20, R26, R16 ;  /* 0x0000001a1410723c */ /* 0x000fe20000041810 */
[----:B------:R-:W2:Y:S07]  /*11b90*/  LDSM.16.MT88.4 R24, [R229+0x7000] ;  /* 0x00700000e518783b */ /* 0x000eae0000004200 */
[----:B------:R-:W5:Y:S03]  /*11ba0*/  MUFU.EX2 R155, R155 ;  /* 0x0000009b009b7308 */ /* 0x000f660000000800 */
[C---:B-1----:R-:W-:Y:S01]  /*11bb0*/  F2FP.BF16.F32.PACK_AB R29, R158.reuse, R163 ;  /* 0x000000a39e1d723e */ /* 0x042fe200000010ff */
[----:B------:R-:W-:Y:S04]  /*11bc0*/  FADD.FTZ R163, R163, R166 ;  /* 0x000000a6a3a37221 */ /* 0x000fe80000010000 */
[----:B------:R-:W-:Y:S02]  /*11bd0*/  FADD.FTZ R163, R158, R163 ;  /* 0x000000a39ea37221 */ /* 0x000fe40000010000 */
[----:B------:R-:W1:Y:S01]  /*11be0*/  MUFU.EX2 R156, R156 ;  /* 0x0000009c009c7308 */ /* 0x000e620000000800 */
[----:B----4-:R-:W-:Y:S09]  /*11bf0*/  FADD.FTZ R160, R159, R160 ;  /* 0x000000a09fa07221 */ /* 0x010ff20000010000 */
[----:B------:R-:W4:Y:S01]  /*11c00*/  MUFU.EX2 R157, R157 ;  /* 0x0000009d009d7308 */ /* 0x000f220000000800 */
[C---:B-----5:R-:W-:Y:S01]  /*11c10*/  F2FP.BF16.F32.PACK_AB R30, R155.reuse, R159 ;  /* 0x0000009f9b1e723e */ /* 0x060fe200000010ff */
[----:B------:R-:W-:Y:S08]  /*11c20*/  FADD.FTZ R160, R155, R160 ;  /* 0x000000a09ba07221 */ /* 0x000ff00000010000 */
[----:B------:R-:W-:Y:S01]  /*11c30*/  MUFU.EX2 R67, R67 ;  /* 0x0000004300437308 */ /* 0x000fe20000000800 */
[----:B-1----:R-:W-:Y:S09]  /*11c40*/  FADD.FTZ R163, R156, R163 ;  /* 0x000000a39ca37221 */ /* 0x002ff20000010000 */
[----:B------:R-:W1:Y:S01]  /*11c50*/  MUFU.EX2 R66, R66 ;  /* 0x0000004200427308 */ /* 0x000e620000000800 */
[C---:B----4-:R-:W-:Y:S01]  /*11c60*/  F2FP.BF16.F32.PACK_AB R31, R157.reuse, R156 ;  /* 0x0000009c9d1f723e */ /* 0x050fe200000010ff */
[----:B------:R-:W-:Y:S08]  /*11c70*/  FADD.FTZ R157, R157, R163 ;  /* 0x000000a39d9d7221 */ /* 0x000ff00000010000 */
[----:B------:R-:W-:Y:S01]  /*11c80*/  MUFU.EX2 R68, R68 ;  /* 0x0000004400447308 */ /* 0x000fe20000000800 */
[C---:B------:R-:W-:Y:S06]  /*11c90*/  HMMA.16816.F32.BF16 R4, R28.reuse, R32, R4 ;  /* 0x000000201c04723c */ /* 0x040fec0000041804 */
[C---:B------:R-:W-:Y:S03]  /*11ca0*/  HMMA.16816.F32.BF16 R8, R28.reuse, R34, R8 ;  /* 0x000000221c08723c */ /* 0x040fe60000041808 */
[----:B------:R-:W4:Y:S01]  /*11cb0*/  MUFU.EX2 R64, R64 ;  /* 0x0000004000407308 */ /* 0x000f220000000800 */
[----:B------:R-:W5:Y:S01]  /*11cc0*/  LDSM.16.MT88.4 R32, [R230+0x7400] ;  /* 0x00740000e620783b */ /* 0x000f620000004200 */
[----:B-1----:R-:W-:Y:S01]  /*11cd0*/  F2FP.BF16.F32.PACK_AB R20, R66, R67 ;  /* 0x000000434214723e */ /* 0x002fe200000010ff */
[C---:B---3--:R-:W-:Y:S07]  /*11ce0*/  HMMA.16816.F32.BF16 R12, R28.reuse, R36, R12 ;  /* 0x000000241c0c723c */ /* 0x048fee000004180c */
[----:B------:R-:W1:Y:S01]  /*11cf0*/  MUFU.EX2 R61, R61 ;  /* 0x0000003d003d7308 */ /* 0x000e620000000800 */
[----:B------:R-:W-:Y:S01]  /*11d00*/  FADD.FTZ R67, R67, R160 ;  /* 0x000000a043437221 */ /* 0x000fe20000010000 */
[----:B------:R-:W-:Y:S01]  /*11d10*/  HMMA.16816.F32.BF16 R16, R28, R38, R16 ;  /* 0x000000261c10723c */ /* 0x000fe20000041810 */
[----:B------:R-:W3:Y:S07]  /*11d20*/  LDSM.16.MT88.4 R36, [R229+0x7400] ;  /* 0x00740000e524783b */ /* 0x000eee0000004200 */
[----:B------:R-:W2:Y:S03]  /*11d30*/  MUFU.EX2 R58, R58 ;  /* 0x0000003a003a7308 */ /* 0x000ea60000000800 */
[----:B----4-:R-:W-:Y:S01]  /*11d40*/  F2FP.BF16.F32.PACK_AB R21, R64, R68 ;  /* 0x000000444015723e */ /* 0x010fe200000010ff */
[----:B------:R-:W-:Y:S01]  /*11d50*/  FADD.FTZ R68, R68, R157 ;  /* 0x0000009d44447221 */ /* 0x000fe20000010000 */
[----:B------:R-:W-:Y:S03]  /*11d60*/  FADD.FTZ R67, R66, R67 ;  /* 0x0000004342437221 */ /* 0x000fe60000010000 */
        /* <DEDUP_REMOVED lines=15> */
[----:B------:R-:W4:Y:S01]  /*11e60*/  LDSM.16.MT88.4 R40, [R230+0x7800] ;  /* 0x00780000e628783b */ /* 0x000f220000004200 */
[----:B--2---:R-:W-:Y:S01]  /*11e70*/  F2FP.BF16.F32.PACK_AB R28, R55, R57 ;  /* 0x00000039371c723e */ /* 0x004fe200000010ff */
[C---:B------:R-:W-:Y:S07]  /*11e80*/  HMMA.16816.F32.BF16 R12, R20.reuse, R24, R12 ;  /* 0x00000018140c723c */ /* 0x040fee000004180c */
[----:B------:R-:W2:Y:S01]  /*11e90*/  MUFU.EX2 R53, R53 ;  /* 0x0000003500357308 */ /* 0x000ea20000000800 */
[----:B------:R-:W-:Y:S01]  /*11ea0*/  FADD.FTZ R57, R57, R67 ;  /* 0x0000004339397221 */ /* 0x000fe20000010000 */
[----:B------:R-:W-:Y:S01]  /*11eb0*/  HMMA.16816.F32.BF16 R16, R20, R26, R16 ;  /* 0x0000001a1410723c */ /* 0x000fe20000041810 */
[----:B------:R-:W4:Y:S07]  /*11ec0*/  LDSM.16.MT88.4 R24, [R229+0x7800] ;  /* 0x00780000e518783b */ /* 0x000f2e0000004200 */
[----:B------:R-:W5:Y:S03]  /*11ed0*/  MUFU.EX2 R46, R46 ;  /* 0x0000002e002e7308 */ /* 0x000f660000000800 */
[C---:B-1----:R-:W-:Y:S01]  /*11ee0*/  F2FP.BF16.F32.PACK_AB R29, R52.reuse, R59 ;  /* 0x0000003b341d723e */ /* 0x042fe200000010ff */
[----:B------:R-:W-:Y:S01]  /*11ef0*/  FADD.FTZ R59, R59, R62 ;  /* 0x0000003e3b3b7221 */ /* 0x000fe20000010000 */
[----:B------:R-:W-:Y:S03]  /*11f00*/  FADD.FTZ R57, R55, R57 ;  /* 0x0000003937397221 */ /* 0x000fe60000010000 */
        /* <DEDUP_REMOVED lines=17> */
[----:B-1----:R-:W-:Y:S01]  /*12020*/  F2FP.BF16.F32.PACK_AB R20, R50, R45 ;  /* 0x0000002d3214723e */ /* 0x002fe200000010ff */
[C---:B---3--:R-:W-:Y:S07]  /*12030*/  HMMA.16816.F32.BF16 R12, R28.reuse, R36, R12 ;  /* 0x000000241c0c723c */ /* 0x048fee000004180c */
[----:B------:R-:W1:Y:S01]  /*12040*/  MUFU.EX2 R49, R49 ;  /* 0x0000003100317308 */ /* 0x000e620000000800 */
[----:B------:R-:W-:Y:S01]  /*12050*/  FFMA.FTZ R45, R123, UR4, -R149 ;  /* 0x000000047b2d7c23 */ /* 0x000fe20008010895 */
[----:B------:R-:W-:Y:S01]  /*12060*/  HMMA.16816.F32.BF16 R16, R28, R38, R16 ;  /* 0x000000261c10723c */ /* 0x000fe20000041810 */
[----:B------:R-:W3:Y:S07]  /*12070*/  LDSM.16.MT88.4 R36, [R229+0x7c00] ;  /* 0x007c0000e524783b */ /* 0x000eee0000004200 */
[----:B------:R-:W4:Y:S03]  /*12080*/  MUFU.EX2 R54, R54 ;  /* 0x0000003600367308 */ /* 0x000f260000000800 */
[----:B--2---:R-:W-:Y:S01]  /*12090*/  F2FP.BF16.F32.PACK_AB R21, R44, R47 ;  /* 0x0000002f2c15723e */ /* 0x004fe200000010ff */
[----:B------:R-:W-:Y:S01]  /*120a0*/  FADD.FTZ R47, R47, R51 ;  /* 0x000000332f2f7221 */ /* 0x000fe20000010000 */
[----:B------:R-:W-:Y:S03]  /*120b0*/  FADD.FTZ R50, R50, R57 ;  /* 0x0000003932327221 */ /* 0x000fe60000010000 */
        /* <DEDUP_REMOVED lines=9> */
[----:B------:R-:W-:Y:S01]  /*12150*/  FADD.FTZ R56, R56, R47 ;  /* 0x0000002f38387221 */ /* 0x000fe20000010000 */
[----:B------:R-:W-:Y:S03]  /*12160*/  FFMA.FTZ R47, R125, UR4, -R154 ;  /* 0x000000047d2f7c23 */ /* 0x000fe6000801089a */
        /* <DEDUP_REMOVED lines=9> */
[----:B------:R-:W-:Y:S01]  /*12200*/  MUFU.EX2 R71, R71 ;  /* 0x0000004700477308 */ /* 0x000fe20000000800 */
[----:B------:R-:W-:Y:S01]  /*12210*/  FADD.FTZ R48, R3, R48 ;  /* 0x0000003003307221 */ /* 0x000fe20000010000 */
[----:B------:R-:W-:Y:S01]  /*12220*/  HMMA.16816.F32.BF16 R16, R20, R26, R16 ;  /* 0x0000001a1410723c */ /* 0x000fe20000041810 */
[----:B------:R-:W4:Y:S07]  /*12230*/  LDSM.16.MT88.4 R24, [R229+0x8000] ;  /* 0x00800000e518783b */ /* 0x000f2e0000004200 */
[----:B------:R-:W5:Y:S03]  /*12240*/  MUFU.EX2 R72, R72 ;  /* 0x0000004800487308 */ /* 0x000f660000000800 */
[C---:B-1----:R-:W-:Y:S01]  /*12250*/  F2FP.BF16.F32.PACK_AB R29, R69.reuse, R70 ;  /* 0x00000046451d723e */ /* 0x042fe200000010ff */
[----:B------:R-:W-:Y:S04]  /*12260*/  FADD.FTZ R70, R70, R56 ;  /* 0x0000003846467221 */ /* 0x000fe80000010000 */
[----:B------:R-:W-:Y:S02]  /*12270*/  FADD.FTZ R70, R69, R70 ;  /* 0x0000004645467221 */ /* 0x000fe40000010000 */
[----:B------:R-:W1:Y:S10]  /*12280*/  MUFU.EX2 R73, R73 ;  /* 0x0000004900497308 */ /* 0x000e740000000800 */
[----:B------:R-:W3:Y:S01]  /*12290*/  MUFU.EX2 R74, R74 ;  /* 0x0000004a004a7308 */ /* 0x000ee20000000800 */
[C---:B-----5:R-:W-:Y:S01]  /*122a0*/  F2FP.BF16.F32.PACK_AB R30, R72.reuse, R71 ;  /* 0x00000047481e723e */ /* 0x060fe200000010ff */
[----:B------:R-:W-:Y:S04]  /*122b0*/  FADD.FTZ R71, R71, R48 ;  /* 0x0000003047477221 */ /* 0x000fe80000010000 */
[----:B------:R-:W-:Y:S04]  /*122c0*/  FADD.FTZ R71, R72, R71 ;  /* 0x0000004748477221 */ /* 0x000fe80000010000 */
[----:B------:R-:W5:Y:S01]  /*122d0*/  MUFU.EX2 R75, R75 ;  /* 0x0000004b004b7308 */ /* 0x000f620000000800 */
[----:B-1----:R-:W-:Y:S09]  /*122e0*/  FADD.FTZ R70, R73, R70 ;  /* 0x0000004649467221 */ /* 0x002ff20000010000 */
[----:B------:R-:W1:Y:S01]  /*122f0*/  MUFU.EX2 R76, R76 ;  /* 0x0000004c004c7308 */ /* 0x000e620000000800 */
[C---:B---3--:R-:W-:Y:S01]  /*12300*/  F2FP.BF16.F32.PACK_AB R31, R74.reuse, R73 ;  /* 0x000000494a1f723e */ /* 0x048fe200000010ff */
[----:B------:R-:W-:Y:S08]  /*12310*/  FADD.FTZ R74, R74, R70 ;  /* 0x000000464a4a7221 */ /* 0x000ff00000010000 */
[----:B------:R-:W-:Y:S01]  /*12320*/  MUFU.EX2 R78, R78 ;  /* 0x0000004e004e7308 */ /* 0x000fe20000000800 */
[C---:B------:R-:W-:Y:S05]  /*12330*/  HMMA.16816.F32.BF16 R4, R28.reuse, R32, R4 ;  /* 0x000000201c04723c */ /* 0x040fea0000041804 */
[----:B-----5:R-:W-:Y:S01]  /*12340*/  FADD.FTZ R71, R75, R71 ;  /* 0x000000474b477221 */ /* 0x020fe20000010000 */
[C---:B------:R-:W-:Y:S03]  /*12350*/  HMMA.16816.F32.BF16 R8, R28.reuse, R34, R8 ;  /* 0x000000221c08723c */ /* 0x040fe60000041808 */
[----:B------:R-:W3:Y:S01]  /*12360*/  MUFU.EX2 R77, R77 ;  /* 0x0000004d004d7308 */ /* 0x000ee20000000800 */
[----:B------:R-:W5:Y:S01]  /*12370*/  LDSM.16.MT88.4 R32, [R230+0x8400] ;  /* 0x00840000e620783b */ /* 0x000f620000004200 */
[C---:B-1----:R-:W-:Y:S01]  /*12380*/  F2FP.BF16.F32.PACK_AB R20, R76.reuse, R75 ;  /* 0x0000004b4c14723e */ /* 0x042fe200000010ff */
[C---:B------:R-:W-:Y:S07]  /*12390*/  HMMA.16816.F32.BF16 R12, R28.reuse, R36, R12 ;  /* 0x000000241c0c723c */ /* 0x040fee000004180c */
[----:B------:R-:W1:Y:S01]  /*123a0*/  MUFU.EX2 R79, R79 ;  /* 0x0000004f004f7308 */ /* 0x000e620000000800 */
[----:B------:R-:W-:Y:S01]  /*123b0*/  FADD.FTZ R76, R76, R71 ;  /* 0x000000474c4c7221 */ /* 0x000fe20000010000 */
[----:B------:R-:W-:Y:S01]  /*123c0*/  HMMA.16816.F32.BF16 R16, R28, R38, R16 ;  /* 0x000000261c10723c */ /* 0x000fe20000041810 */
[----:B------:R-:W5:Y:S07]  /*123d0*/  LDSM.16.MT88.4 R36, [R229+0x8400] ;  /* 0x00840000e524783b */ /* 0x000f6e0000004200 */
[----:B------:R-:W2:Y:S03]  /*123e0*/  MUFU.EX2 R80, R80 ;  /* 0x0000005000507308 */ /* 0x000ea60000000800 */
[C---:B---3--:R-:W-:Y:S01]  /*123f0*/  F2FP.BF16.F32.PACK_AB R21, R77.reuse, R78 ;  /* 0x0000004e4d15723e */ /* 0x048fe200000010ff */
[----:B------:R-:W-:Y:S04]  /*12400*/  FADD.FTZ R78, R78, R74 ;  /* 0x0000004a4e4e7221 */ /* 0x000fe80000010000 */
[----:B------:R-:W-:Y:S02]  /*12410*/  FADD.FTZ R78, R77, R78 ;  /* 0x0000004e4d4e7221 */ /* 0x000fe40000010000 */
[----:B------:R-:W3:Y:S01]  /*12420*/  MUFU.EX2 R81, R81 ;  /* 0x0000005100517308 */ /* 0x000ee20000000800 */
[----:B-1----:R-:W-:Y:S09]  /*12430*/  FADD.FTZ R76, R79, R76 ;  /* 0x0000004c4f4c7221 */ /* 0x002ff20000010000 */
[----:B------:R-:W1:Y:S01]  /*12440*/  MUFU.EX2 R82, R82 ;  /* 0x0000005200527308 */ /* 0x000e620000000800 */
[C---:B--2---:R-:W-:Y:S01]  /*12450*/  F2FP.BF16.F32.PACK_AB R22, R80.reuse, R79 ;  /* 0x0000004f5016723e */ /* 0x044fe200000010ff */
[----:B------:R-:W-:Y:S08]  /*12460*/  FADD.FTZ R76, R80, R76 ;  /* 0x0000004c504c7221 */ /* 0x000ff00000010000 */
[----:B------:R-:W2:Y:S01]  /*12470*/  MUFU.EX2 R83, R83 ;  /* 0x0000005300537308 */ /* 0x000ea20000000800 */
[----:B---3--:R-:W-:Y:S09]  /*12480*/  FADD.FTZ R78, R81, R78 ;  /* 0x0000004e514e7221 */ /* 0x008ff20000010000 */
[----:B------:R-:W3:Y:S01]  /*12490*/  MUFU.EX2 R84, R84 ;  /* 0x0000005400547308 */ /* 0x000ee20000000800 */
[C---:B-1----:R-:W-:Y:S01]  /*124a0*/  F2FP.BF16.F32.PACK_AB R23, R82.reuse, R81 ;  /* 0x000000515217723e */ /* 0x042fe200000010ff */
[----:B------:R-:W-:Y:S08]  /*124b0*/  FADD.FTZ R82, R82, R78 ;  /* 0x0000004e52527221 */ /* 0x000ff00000010000 */
[----:B------:R-:W1:Y:S01]  /*124c0*/  MUFU.EX2 R85, R85 ;  /* 0x0000005500557308 */ /* 0x000e620000000800 */
[C---:B------:R-:W-:Y:S05]  /*124d0*/  HMMA.16816.F32.BF16 R4, R20.reuse, R40, R4 ;  /* 0x000000281404723c */ /* 0x040fea0000041804 */
[----:B--2---:R-:W-:Y:S01]  /*124e0*/  FADD.FTZ R76, R83, R76 ;  /* 0x0000004c534c7221 */ /* 0x004fe20000010000 */
[C---:B------:R-:W-:Y:S03]  /*124f0*/  HMMA.16816.F32.BF16 R8, R20.reuse, R42, R8 ;  /* 0x0000002a1408723c */ /* 0x040fe60000041808 */
[----:B------:R-:W2:Y:S01]  /*12500*/  MUFU.EX2 R86, R86 ;  /* 0x0000005600567308 */ /* 0x000ea20000000800 */
[----:B------:R-:W5:Y:S01]  /*12510*/  LDSM.16.MT88.4 R40, [R230+0x8800] ;  /* 0x00880000e628783b */ /* 0x000f620000004200 */
[----:B---3--:R-:W-:Y:S01]  /*12520*/  F2FP.BF16.F32.PACK_AB R28, R84, R83 ;  /* 0x00000053541c723e */ /* 0x008fe200000010ff */
[C---:B----4-:R-:W-:Y:S07]  /*12530*/  HMMA.16816.F32.BF16 R12, R20.reuse, R24, R12 ;  /* 0x00000018140c723c */ /* 0x050fee000004180c */
[----:B------:R-:W3:Y:S01]  /*12540*/  MUFU.EX2 R87, R87 ;  /* 0x0000005700577308 */ /* 0x000ee20000000800 */
[----:B-1----:R-:W-:Y:S01]  /*12550*/  FADD.FTZ R82, R85, R82 ;  /* 0x0000005255527221 */ /* 0x002fe20000010000 */
[----:B------:R-:W-:Y:S01]  /*12560*/  HMMA.16816.F32.BF16 R16, R20, R26, R16 ;  /* 0x0000001a1410723c */ /* 0x000fe20000041810 */
[----:B------:R-:W1:Y:S07]  /*12570*/  LDSM.16.MT88.4 R24, [R229+0x8800] ;  /* 0x00880000e518783b */ /* 0x000e6e0000004200 */
[----:B------:R-:W4:Y:S03]  /*12580*/  MUFU.EX2 R88, R88 ;  /* 0x0000005800587308 */ /* 0x000f260000000800 */
[----:B--2---:R-:W-:Y:S01]  /*12590*/  F2FP.BF16.F32.PACK_AB R29, R86, R85 ;  /* 0x00000055561d723e */ /* 0x004fe200000010ff */
[----:B------:R-:W-:Y:S01]  /*125a0*/  FADD.FTZ R84, R84, R76 ;  /* 0x0000004c54547221 */ /* 0x000fe20000010000 */
[----:B------:R-:W-:Y:S05]  /*125b0*/  FADD.FTZ R82, R86, R82 ;  /* 0x0000005256527221 */ /* 0x000fea0000010000 */
[----:B------:R-:W-:Y:S01]  /*125c0*/  MUFU.EX2 R89, R89 ;  /* 0x0000005900597308 */ /* 0x000fe20000000800 */
[----:B---3--:R-:W-:Y:S09]  /*125d0*/  FADD.FTZ R84, R87, R84 ;  /* 0x0000005457547221 */ /* 0x008ff20000010000 */
[----:B------:R-:W2:Y:S01]  /*125e0*/  MUFU.EX2 R90, R90 ;  /* 0x0000005a005a7308 */ /* 0x000ea20000000800 */
[C---:B----4-:R-:W-:Y:S01]  /*125f0*/  F2FP.BF16.F32.PACK_AB R30, R88.reuse, R87 ;  /* 0x00000057581e723e */ /* 0x050fe200000010ff */
[----:B------:R-:W-:Y:S08]  /*12600*/  FADD.FTZ R84, R88, R84 ;  /* 0x0000005458547221 */ /* 0x000ff00000010000 */
[----:B------:R-:W-:Y:S10]  /*12610*/  MUFU.EX2 R91, R91 ;  /* 0x0000005b005b7308 */ /* 0x000ff40000000800 */
[----:B------:R-:W3:Y:S01]  /*12620*/  MUFU.EX2 R66, R117 ;  /* 0x0000007500427308 */ /* 0x000ee20000000800 */
[C---:B--2---:R-:W-:Y:S01]  /*12630*/  F2FP.BF16.F32.PACK_AB R31, R90.reuse, R89 ;  /* 0x000000595a1f723e */ /* 0x044fe200000010ff */
[----:B------:R-:W-:Y:S04]  /*12640*/  FADD.FTZ R89, R89, R82 ;  /* 0x0000005259597221 */ /* 0x000fe80000010000 */
[----:B------:R-:W-:Y:S04]  /*12650*/  FADD.FTZ R89, R90, R89 ;  /* 0x000000595a597221 */ /* 0x000fe80000010000 */
[----:B------:R-:W-:Y:S01]  /*12660*/  MUFU.EX2 R64, R118 ;  /* 0x0000007600407308 */ /* 0x000fe20000000800 */
[C---:B-----5:R-:W-:Y:S06]  /*12670*/  HMMA.16816.F32.BF16 R4, R28.reuse, R32, R4 ;  /* 0x000000201c04723c */ /* 0x060fec0000041804 */
[C---:B------:R-:W-:Y:S03]  /*12680*/  HMMA.16816.F32.BF16 R8, R28.reuse, R34, R8 ;  /* 0x000000221c08723c */ /* 0x040fe60000041808 */
[----:B------:R-:W2:Y:S02]  /*12690*/  MUFU.EX2 R58, R119 ;  /* 0x00000077003a7308 */ /* 0x000ea40000000800 */
[----:B---3--:R-:W-:Y:S01]  /*126a0*/  F2FP.BF16.F32.PACK_AB R20, R66, R91 ;  /* 0x0000005b4214723e */ /* 0x008fe200000010ff */
[C---:B------:R-:W-:Y:S07]  /*126b0*/  HMMA.16816.F32.BF16 R12, R28.reuse, R36, R12 ;  /* 0x000000241c0c723c */ /* 0x040fee000004180c */
[----:B------:R-:W3:Y:S01]  /*126c0*/  MUFU.EX2 R55, R120 ;  /* 0x0000007800377308 */ /* 0x000ee20000000800 */
[--C-:B------:R-:W-:Y:S01]  /*126d0*/  FFMA.FTZ R32, R128, UR4, -R154.reuse ;  /* 0x0000000480207c23 */ /* 0x100fe2000801089a */
[----:B------:R-:W-:Y:S01]  /*126e0*/  HMMA.16816.F32.BF16 R16, R28, R38, R16 ;  /* 0x000000261c10723c */ /* 0x000fe20000041810 */
[----:B------:R-:W4:Y:S07]  /*126f0*/  LDSM.16.MT88.4 R28, [R229+0x8c00] ;  /* 0x008c0000e51c783b */ /* 0x000f2e0000004200 */
[----:B------:R-:W5:Y:S03]  /*12700*/  MUFU.EX2 R52, R121 ;  /* 0x0000007900347308 */ /* 0x000f660000000800 */
[----:B--2---:R-:W-:Y:S01]  /*12710*/  F2FP.BF16.F32.PACK_AB R21, R58, R64 ;  /* 0x000000403a15723e */ /* 0x004fe200000010ff */
[--C-:B------:R-:W-:Y:S01]  /*12720*/  FFMA.FTZ R33, R130, UR4, -R149.reuse ;  /* 0x0000000482217c23 */ /* 0x100fe20008010895 */
[----:B------:R-:W-:Y:S01]  /*12730*/  FFMA.FTZ R154, R129, UR4, -R154 ;  /* 0x00000004819a7c23 */ /* 0x000fe2000801089a */
[----:B------:R-:W-:Y:S01]  /*12740*/  FFMA.FTZ R149, R131, UR4, -R149 ;  /* 0x0000000483957c23 */ /* 0x000fe20008010895 */
[----:B------:R-:W-:Y:S03]  /*12750*/  FADD.FTZ R91, R91, R84 ;  /* 0x000000545b5b7221 */ /* 0x000fe60000010000 */
[----:B------:R-:W2:Y:S01]  /*12760*/  MUFU.EX2 R46, R122 ;  /* 0x0000007a002e7308 */ /* 0x000ea20000000800 */
[----:B------:R-:W-:Y:S01]  /*12770*/  FADD.FTZ R64, R64, R89 ;  /* 0x0000005940407221 */ /* 0x000fe20000010000 */
[----:B------:R-:W-:Y:S03]  /*12780*/  FADD.FTZ R91, R66, R91 ;  /* 0x0000005b425b7221 */ /* 0x000fe60000010000 */
[----:B------:R-:W-:Y:S01]  /*12790*/  FADD.FTZ R64, R58, R64 ;  /* 0x000000403a407221 */ /* 0x000fe20000010000 */
[----:B---3--:R-:W-:Y:S04]  /*127a0*/  FADD.FTZ R91, R55, R91 ;  /* 0x0000005b375b7221 */ /* 0x008fe80000010000 */
[----:B------:R-:W3:Y:S01]  /*127b0*/  MUFU.EX2 R45, R45 ;  /* 0x0000002d002d7308 */ /* 0x000ee20000000800 */
[C---:B-----5:R-:W-:Y:S01]  /*127c0*/  F2FP.BF16.F32.PACK_AB R22, R52.reuse, R55 ;  /* 0x000000373416723e */ /* 0x060fe200000010ff */
[----:B------:R-:W-:Y:S08]  /*127d0*/  FADD.FTZ R91, R52, R91 ;  /* 0x0000005b345b7221 */ /* 0x000ff00000010000 */
[----:B------:R-:W5:Y:S01]  /*127e0*/  MUFU.EX2 R44, R124 ;  /* 0x0000007c002c7308 */ /* 0x000f620000000800 */
[----:B--2---:R-:W-:Y:S09]  /*127f0*/  FADD.FTZ R64, R46, R64 ;  /* 0x000000402e407221 */ /* 0x004ff20000010000 */
[----:B------:R-:W2:Y:S01]  /*12800*/  MUFU.EX2 R47, R47 ;  /* 0x0000002f002f7308 */ /* 0x000ea20000000800 */
[C---:B---3--:R-:W-:Y:S01]  /*12810*/  F2FP.BF16.F32.PACK_AB R23, R45.reuse, R46 ;  /* 0x0000002e2d17723e */ /* 0x048fe200000010ff */
[----:B------:R-:W-:Y:S08]  /*12820*/  FADD.FTZ R64, R45, R64 ;  /* 0x000000402d407221 */ /* 0x000ff00000010000 */
[----:B------:R-:W3:Y:S01]  /*12830*/  MUFU.EX2 R3, R126 ;  /* 0x0000007e00037308 */ /* 0x000ee20000000800 */
[C---:B------:R-:W-:Y:S05]  /*12840*/  HMMA.16816.F32.BF16 R4, R20.reuse, R40, R4 ;  /* 0x000000281404723c */ /* 0x040fea0000041804 */
[----:B-----5:R-:W-:Y:S01]  /*12850*/  FADD.FTZ R91, R44, R91 ;  /* 0x0000005b2c5b7221 */ /* 0x020fe20000010000 */
[C---:B------:R-:W-:Y:S03]  /*12860*/  HMMA.16816.F32.BF16 R8, R20.reuse, R42, R8 ;  /* 0x0000002a1408723c */ /* 0x040fe60000041808 */
[----:B------:R-:W5:Y:S02]  /*12870*/  MUFU.EX2 R48, R127 ;  /* 0x0000007f00307308 */ /* 0x000f640000000800 */
[----:B--2---:R-:W-:Y:S01]  /*12880*/  F2FP.BF16.F32.PACK_AB R132, R47, R44 ;  /* 0x0000002c2f84723e */ /* 0x004fe200000010ff */
[C---:B-1----:R-:W-:Y:S07]  /*12890*/  HMMA.16816.F32.BF16 R12, R20.reuse, R24, R12 ;  /* 0x00000018140c723c */ /* 0x042fee000004180c */
[----:B------:R-:W1:Y:S01]  /*128a0*/  MUFU.EX2 R32, R32 ;  /* 0x0000002000207308 */ /* 0x000e620000000800 */
[----:B---3--:R-:W-:Y:S01]  /*128b0*/  FADD.FTZ R64, R3, R64 ;  /* 0x0000004003407221 */ /* 0x008fe20000010000 */
[----:B------:R-:W-:Y:S08]  /*128c0*/  HMMA.16816.F32.BF16 R16, R20, R26, R16 ;  /* 0x0000001a1410723c */ /* 0x000ff00000041810 */
[----:B------:R-:W2:Y:S03]  /*128d0*/  MUFU.EX2 R154, R154 ;  /* 0x0000009a009a7308 */ /* 0x000ea60000000800 */
[C---:B-----5:R-:W-:Y:S01]  /*128e0*/  F2FP.BF16.F32.PACK_AB R133, R48.reuse, R3 ;  /* 0x000000033085723e */ /* 0x060fe200000010ff */
[----:B------:R-:W-:Y:S01]  /*128f0*/  FADD.FTZ R91, R47, R91 ;  /* 0x0000005b2f5b7221 */ /* 0x000fe20000010000 */
[----:B------:R-:W-:Y:S01]  /*12900*/  FADD.FTZ R64, R48, R64 ;  /* 0x0000004030407221 */ /* 0x000fe20000010000 */
[----:B------:R-:W-:Y:S04]  /*12910*/  MOV R3, R0 ;  /* 0x0000000000037202 */ /* 0x000fe80000000f00 */
[----:B------:R-:W3:Y:S01]  /*12920*/  MUFU.EX2 R33, R33 ;  /* 0x0000002100217308 */ /* 0x000ee20000000800 */
[----:B-1----:R-:W-:Y:S09]  /*12930*/  FADD.FTZ R91, R32, R91 ;  /* 0x0000005b205b7221 */ /* 0x002ff20000010000 */
[----:B------:R-:W1:Y:S01]  /*12940*/  MUFU.EX2 R149, R149 ;  /* 0x0000009500957308 */ /* 0x000e620000000800 */
[C---:B--2---:R-:W-:Y:S01]  /*12950*/  F2FP.BF16.F32.PACK_AB R134, R154.reuse, R32 ;  /* 0x000000209a86723e */ /* 0x044fe200000010ff */
[----:B------:R-:W-:Y:S01]  /*12960*/  FADD.FTZ R248, R154, R91 ;  /* 0x0000005b9af87221 */ /* 0x000fe20000010000 */
[----:B---3--:R-:W-:Y:S01]  /*12970*/  FADD.FTZ R64, R33, R64 ;  /* 0x0000004021407221 */ /* 0x008fe20000010000 */
[C---:B-1----:R-:W-:Y:S03]  /*12980*/  F2FP.BF16.F32.PACK_AB R135, R149.reuse, R33 ;  /* 0x000000219587723e */ /* 0x042fe600000010ff */
[----:B------:R-:W-:Y:S04]  /*12990*/  FADD.FTZ R247, R149, R64 ;  /* 0x0000004095f77221 */ /* 0x000fe80000010000 */
[C---:B------:R-:W-:Y:S06]  /*129a0*/  HMMA.16816.F32.BF16 R144, R132.reuse, R140, R4 ;  /* 0x0000008c8490723c */ /* 0x040fec0000041804 */
[C---:B------:R-:W-:Y:S06]  /*129b0*/  HMMA.16816.F32.BF16 R140, R132.reuse, R142, R8 ;  /* 0x0000008e848c723c */ /* 0x040fec0000041808 */
[C---:B----4-:R-:W-:Y:S06]  /*129c0*/  HMMA.16816.F32.BF16 R136, R132.reuse, R28, R12 ;  /* 0x0000001c8488723c */ /* 0x050fec000004180c */
[----:B------:R-:W-:Y:S01]  /*129d0*/  HMMA.16816.F32.BF16 R132, R132, R30, R16 ;  /* 0x0000001e8484723c */ /* 0x000fe20000041810 */
[----:B------:R-:W-:Y:S11]  /*129e0*/  @!UPT UIADD3 URZ, URZ, URZ, URZ ;  /* 0x0000003f3f3ff290 */ /* 0x000ff6000fffe03f */
[----:B------:R-:W-:Y:S01]  /*129f0*/  @!UPT UIADD3 URZ, URZ, URZ, URZ ;  /* 0x0000003f3f3ff290 */ /* 0x000fe2000fffe03f */
[----:B------:R-:W-:Y:S11]  /*12a00*/  @P0 BRA `(.L_x_1182) ;  /* 0xffffffb800340947 */ /* 0x000ff6000383ffff */
.L_x_1178:
[----:B------:R-:W1:Y:S01]  /*12a10*/  SHFL.BFLY PT, R6, R248, 0x2, 0x1f ;  /* 0x0c401f00f8067f89 */ /* 0x000e6200000e0000 */
[----:B------:R-:W2:Y:S01]  /*12a20*/  S2UR UR5, SR_CgaCtaId ;  /* 0x00000000000579c3 */ /* 0x000ea20000008800 */
[----:B------:R-:W-:Y:S01]  /*12a30*/  IMAD.MOV.U32 R8, RZ, RZ, 0x3f800000 ;  /* 0x3f800000ff087424 */ /* 0x000fe200078e00ff */
[----:B------:R-:W-:Y:S01]  /*12a40*/  UMOV UR4, 0x400 ;  /* 0x0000040000047882 */ /* 0x000fe20000000000 */
[----:B------:R-:W3:Y:S01]  /*12a50*/  SHFL.BFLY PT, R3, R247, 0x2, 0x1f ;  /* 0x0c401f00f7037f89 */ /* 0x000ee200000e0000 */
[----:B------:R-:W-:Y:S01]  /*12a60*/  IMAD.MOV.U32 R7, RZ, RZ, 0x3f800000 ;  /* 0x3f800000ff077424 */ /* 0x000fe200078e00ff */
[----:B------:R-:W-:Y:S01]  /*12a70*/  BSSY B0, `(.L_x_1183) ;  /* 0x0000098000007945 */ /* 0x000fe20003800000 */
[----:B------:R-:W4:Y:S02]  /*12a80*/  S2R R4, SR_TID.X ;  /* 0x0000000000047919 */ /* 0x000f240000002100 */
[----:B------:R-:W-:Y:S01]  /*12a90*/  BAR.SYNC.DEFER_BLOCKING 0x0 ;  /* 0x0000000000007b1d */ /* 0x000fe20000010000 */
[----:B-1----:R-:W-:Y:S01]  /*12aa0*/  FADD.FTZ R6, R6, R248 ;  /* 0x000000f806067221 */ /* 0x002fe20000010000 */
[----:B--2---:R-:W-:-:S06]  /*12ab0*/  ULEA UR5, UR5, UR4, 0x18 ;  /* 0x0000000405057291 */ /* 0x004fcc000f8ec03f */
[----:B------:R-:W1:Y:S01]  /*12ac0*/  S2UR UR4, SR_CTAID.Z ;  /* 0x00000000000479c3 */ /* 0x000e620000002700 */
[----:B---3--:R-:W-:Y:S02]  /*12ad0*/  FADD.FTZ R247, R3, R247 ;  /* 0x000000f703f77221 */ /* 0x008fe40000010000 */
[----:B------:R-:W2:Y:S04]  /*12ae0*/  SHFL.BFLY PT, R3, R6, 0x1, 0x1f ;  /* 0x0c201f0006037f89 */ /* 0x000ea800000e0000 */
[----:B------:R-:W3:Y:S01]  /*12af0*/  SHFL.BFLY PT, R5, R247, 0x1, 0x1f ;  /* 0x0c201f00f7057f89 */ /* 0x000ee200000e0000 */
[----:B----4-:R-:W-:-:S04]  /*12b00*/  SHF.R.S32.HI R10, RZ, 0x1f, R4 ;  /* 0x0000001fff0a7819 */ /* 0x010fc80000011404 */
[CC--:B------:R-:W-:Y:S02]  /*12b10*/  LEA.HI R9, R10.reuse, R4.reuse, RZ, 0x2 ;  /* 0x000000040a097211 */ /* 0x0c0fe400078f10ff */
[CC--:B------:R-:W-:Y:S02]  /*12b20*/  LEA.HI R13, R10.reuse, R4.reuse, RZ, 0x3 ;  /* 0x000000040a0d7211 */ /* 0x0c0fe400078f18ff */
[----:B------:R-:W-:Y:S02]  /*12b30*/  LOP3.LUT R12, R9, 0xfffffffc, RZ, 0xc0, !PT ;  /* 0xfffffffc090c7812 */ /* 0x000fe400078ec0ff */
[----:B------:R-:W-:Y:S02]  /*12b40*/  SHF.R.S32.HI R9, RZ, 0x2, R9 ;  /* 0x00000002ff097819 */ /* 0x000fe40000011409 */
[-C--:B------:R-:W-:Y:S01]  /*12b50*/  LEA.HI R15, R10, R4.reuse, RZ, 0x6 ;  /* 0x000000040a0f7211 */ /* 0x080fe200078f30ff */
[----:B------:R-:W-:Y:S02]  /*12b60*/  IMAD.IADD R12, R4, 0x1, -R12 ;  /* 0x00000001040c7824 */ /* 0x000fe400078e0a0c */
[----:B--2---:R-:W-:Y:S01]  /*12b70*/  FADD.FTZ R6, R6, R3 ;  /* 0x0000000306067221 */ /* 0x004fe20000010000 */
[----:B------:R-:W-:-:S02]  /*12b80*/  LEA.HI R3, R10, R4, RZ, 0x5 ;  /* 0x000000040a037211 */ /* 0x000fc400078f28ff */
[----:B------:R-:W-:Y:S01]  /*12b90*/  SHF.R.S32.HI R14, RZ, 0x1f, R9 ;  /* 0x0000001fff0e7819 */ /* 0x000fe20000011409 */
[----:B---3--:R-:W-:Y:S01]  /*12ba0*/  FADD.FTZ R5, R247, R5 ;  /* 0x00000005f7057221 */ /* 0x008fe20000010000 */
[----:B------:R-:W-:Y:S02]  /*12bb0*/  SHF.R.S32.HI R11, RZ, 0x5, R3 ;  /* 0x00000005ff0b7819 */ /* 0x000fe40000011403 */
[----:B------:R-:W-:Y:S02]  /*12bc0*/  LEA.HI R14, R14, R9, RZ, 0x3 ;  /* 0x000000090e0e7211 */ /* 0x000fe400078f18ff */
[----:B------:R-:W-:Y:S01]  /*12bd0*/  SHF.L.U32 R15, R15, 0x2, RZ ;  /* 0x000000020f0f7819 */ /* 0x000fe200000006ff */
[----:B------:R-:W-:Y:S01]  /*12be0*/  IMAD R11, R11, 0x100, R12 ;  /* 0x000001000b0b7824 */ /* 0x000fe200078e020c */
[----:B------:R-:W-:Y:S02]  /*12bf0*/  SHF.R.S32.HI R12, RZ, 0x3, R13 ;  /* 0x00000003ff0c7819 */ /* 0x000fe4000001140d */
[----:B------:R-:W-:-:S02]  /*12c00*/  LOP3.LUT R14, R14, 0xfffffff8, RZ, 0xc0, !PT ;  /* 0xfffffff80e0e7812 */ /* 0x000fc400078ec0ff */
[----:B------:R-:W-:Y:S02]  /*12c10*/  LEA.HI R19, R13, R12, RZ, 0x1 ;  /* 0x0000000c0d137211 */ /* 0x000fe400078f08ff */
[----:B------:R-:W-:Y:S01]  /*12c20*/  LOP3.LUT R15, R15, 0x3fffff00, RZ, 0xc0, !PT ;  /* 0x3fffff000f0f7812 */ /* 0x000fe200078ec0ff */
[----:B------:R-:W-:Y:S01]  /*12c30*/  IMAD.IADD R9, R9, 0x1, -R14 ;  /* 0x0000000109097824 */ /* 0x000fe200078e0a0e */
[----:B------:R-:W-:Y:S02]  /*12c40*/  LOP3.LUT R19, R19, 0xfffffffe, RZ, 0xc0, !PT ;  /* 0xfffffffe13137812 */ /* 0x000fe400078ec0ff */
[----:B------:R-:W-:Y:S02]  /*12c50*/  LOP3.LUT R14, R13, 0xfffffff8, RZ, 0xc0, !PT ;  /* 0xfffffff80d0e7812 */ /* 0x000fe400078ec0ff */
[----:B------:R-:W-:Y:S01]  /*12c60*/  LEA.HI R16, R9, R9, RZ, 0x1 ;  /* 0x0000000909107211 */ /* 0x000fe200078f08ff */
[----:B------:R-:W-:Y:S01]  /*12c70*/  IMAD.IADD R19, R12, 0x1, -R19 ;  /* 0x000000010c137824 */ /* 0x000fe200078e0a13 */
[----:B------:R-:W-:Y:S01]  /*12c80*/  LEA.HI R13, R10, R4, RZ, 0x4 ;  /* 0x000000040a0d7211 */ /* 0x000fe200078f20ff */
[----:B------:R-:W-:Y:S01]  /*12c90*/  IMAD.IADD R10, R4, 0x1, -R14 ;  /* 0x00000001040a7824 */ /* 0x000fe200078e0a0e */
[----:B------:R-:W-:Y:S01]  /*12ca0*/  FSETP.NE.FTZ.AND P3, PT, R6, RZ, PT ;  /* 0x000000ff0600720b */ /* 0x000fe20003f75000 */
[----:B------:R-:W-:Y:S01]  /*12cb0*/  IMAD R19, R19, 0x20, R15 ;  /* 0x0000002013137824 */ /* 0x000fe200078e020f */
[----:B------:R-:W-:-:S02]  /*12cc0*/  LOP3.LUT R15, R16, 0x1fffffe, RZ, 0xc0, !PT ;  /* 0x01fffffe100f7812 */ /* 0x000fc400078ec0ff */
[----:B------:R-:W-:Y:S02]  /*12cd0*/  SHF.R.S32.HI R13, RZ, 0x4, R13 ;  /* 0x00000004ff0d7819 */ /* 0x000fe4000001140d */
[----:B------:R-:W-:Y:S01]  /*12ce0*/  SHF.R.S32.HI R16, RZ, 0x1, R16 ;  /* 0x00000001ff107819 */ /* 0x000fe20000011410 */
[----:B------:R-:W-:Y:S01]  /*12cf0*/  IMAD.IADD R15, R9, 0x1, -R15 ;  /* 0x00000001090f7824 */ /* 0x000fe200078e0a0f */
[----:B------:R-:W-:Y:S01]  /*12d00*/  FSETP.NE.FTZ.AND P2, PT, R5, RZ, PT ;  /* 0x000000ff0500720b */ /* 0x000fe20003f55000 */
[----:B------:R-:W-:Y:S01]  /*12d10*/  IMAD.SHL.U32 R13, R13, 0x40, RZ ;  /* 0x000000400d0d7824 */ /* 0x000fe200078e00ff */
[----:B------:R-:W-:Y:S01]  /*12d20*/  LEA.HI R14, R10, R10, RZ, 0x1 ;  /* 0x0000000a0a0e7211 */ /* 0x000fe200078f08ff */
[----:B------:R-:W-:Y:S01]  /*12d30*/  IMAD.SHL.U32 R18, R16, 0x40, RZ ;  /* 0x0000004010127824 */ /* 0x000fe200078e00ff */
[----:B------:R-:W-:Y:S01]  /*12d40*/  LEA R11, R15, R11, 0x4 ;  /* 0x0000000b0f0b7211 */ /* 0x000fe200078e20ff */
[----:B------:R-:W2:Y:S01]  /*12d50*/  @P3 MUFU.RCP R8, R6 ;  /* 0x0000000600083308 */ /* 0x000ea20000001000 */
[----:B------:R-:W-:Y:S01]  /*12d60*/  SHF.R.S32.HI R17, RZ, 0x1, R14 ;  /* 0x00000001ff117819 */ /* 0x000fe2000001140e */
[----:B------:R-:W3:Y:S01]  /*12d70*/  S2R R9, SR_TID.X ;  /* 0x0000000000097919 */ /* 0x000ee20000002100 */
[----:B------:R-:W-:Y:S01]  /*12d80*/  LOP3.LUT R13, R13, 0xc0, RZ, 0xc0, !PT ;  /* 0x000000c00d0d7812 */ /* 0x000fe200078ec0ff */
[----:B------:R-:W4:Y:S01]  /*12d90*/  @P3 LDC R35, c[0x0][0x2e8] ;  /* 0x0000ba00ff233b82 */ /* 0x000f220000000800 */
[----:B------:R-:W-:-:S02]  /*12da0*/  SHF.L.U32 R17, R17, 0x3, RZ ;  /* 0x0000000311117819 */ /* 0x000fc400000006ff */
[----:B------:R-:W-:Y:S01]  /*12db0*/  LOP3.LUT R18, R18, 0xc0, RZ, 0xc0, !PT ;  /* 0x000000c012127812 */ /* 0x000fe200078ec0ff */
[----:B------:R-:W5:Y:S01]  /*12dc0*/  @P2 MUFU.RCP R7, R5 ;  /* 0x0000000500072308 */ /* 0x000f620000001000 */
[----:B------:R-:W-:Y:S02]  /*12dd0*/  LOP3.LUT R17, R13, 0x18, R17, 0xf8, !PT ;  /* 0x000000180d117812 */ /* 0x000fe400078ef811 */
[----:B------:R-:W-:Y:S01]  /*12de0*/  LEA.HI R15, R18, R18, RZ, 0x1d ;  /* 0x00000012120f7211 */ /* 0x000fe200078fe8ff */
[----:B------:R-:W1:Y:S01]  /*12df0*/  @P2 LDC R34, c[0x0][0x2e8] ;  /* 0x0000ba00ff222b82 */ /* 0x000e620000000800 */
[----:B------:R-:W-:Y:S02]  /*12e00*/  SHF.R.U32.HI R13, RZ, 0x3, R13 ;  /* 0x00000003ff0d7819 */ /* 0x000fe4000001160d */
[C---:B------:R-:W-:Y:S01]  /*12e10*/  LOP3.LUT P0, RZ, R16.reuse, 0x2, RZ, 0xc0, !PT ;  /* 0x0000000210ff7812 */ /* 0x040fe2000780c0ff */
[----:B------:R-:W-:Y:S01]  /*12e20*/  IMAD.U32 R15, R11, 0x2, R15 ;  /* 0x000000020b0f7824 */ /* 0x000fe200078e000f */
[----:B------:R-:W-:Y:S01]  /*12e30*/  LOP3.LUT R13, R17, R13, RZ, 0x3c, !PT ;  /* 0x0000000d110d7212 */ /* 0x000fe200078e3cff */
[----:B------:R-:W-:Y:S01]  /*12e40*/  IMAD.MOV.U32 R11, RZ, RZ, -0x20 ;  /* 0xffffffe0ff0b7424 */ /* 0x000fe200078e00ff */
[----:B------:R-:W-:Y:S01]  /*12e50*/  LOP3.LUT R17, R16, 0x1, RZ, 0xc0, !PT ;  /* 0x0000000110117812 */ /* 0x000fe200078ec0ff */
[C---:B--2---:R-:W-:Y:S01]  /*12e60*/  FMUL.FTZ R144, R8.reuse, R144 ;  /* 0x0000009008907220 */ /* 0x044fe20000410000 */
[----:B------:R-:W-:Y:S01]  /*12e70*/  LEA R15, R15, UR5, 0x2 ;  /* 0x000000050f0f7c11 */ /* 0x000fe2000f8e10ff */
[C---:B------:R-:W-:Y:S01]  /*12e80*/  FMUL.FTZ R145, R8.reuse, R145 ;  /* 0x0000009108917220 */ /* 0x040fe20000410000 */
[----:B------:R-:W-:Y:S01]  /*12e90*/  ISETP.NE.U32.AND P1, PT, R17, 0x1, PT ;  /* 0x000000011100780c */ /* 0x000fe20003f25070 */
[C---:B------:R-:W-:Y:S01]  /*12ea0*/  FMUL.FTZ R140, R8.reuse, R140 ;  /* 0x0000008c088c7220 */ /* 0x040fe20000410000 */
[C---:B------:R-:W-:Y:S01]  /*12eb0*/  FMUL.FTZ R141, R8.reuse, R141 ;  /* 0x0000008d088d7220 */ /* 0x040fe20000410000 */
[C---:B------:R-:W-:Y:S01]  /*12ec0*/  FMUL.FTZ R136, R8.reuse, R136 ;  /* 0x0000008808887220 */ /* 0x040fe20000410000 */
[C---:B------:R-:W-:Y:S01]  /*12ed0*/  FMUL.FTZ R137, R8.reuse, R137 ;  /* 0x0000008908897220 */ /* 0x040fe20000410000 */
[C---:B------:R-:W-:Y:S01]  /*12ee0*/  FMUL.FTZ R132, R8.reuse, R132 ;  /* 0x0000008408847220 */ /* 0x040fe20000410000 */
[----:B------:R-:W-:Y:S01]  /*12ef0*/  FMUL.FTZ R133, R8, R133 ;  /* 0x0000008508857220 */ /* 0x000fe20000410000 */
[----:B------:R-:W-:Y:S01]  /*12f00*/  SEL R11, R11, 0x20, !P1 ;  /* 0x000000200b0b7807 */ /* 0x000fe20004800000 */
[----:B------:R-:W-:-:S02]  /*12f10*/  VIADD R8, R15, 0x40 ;  /* 0x000000400f087836 */ /* 0x000fc40000000000 */
[----:B-----5:R-:W-:Y:S01]  /*12f20*/  FMUL.FTZ R147, R7, R147 ;  /* 0x0000009307937220 */ /* 0x020fe20000410000 */
[----:B------:R-:W-:Y:S02]  /*12f30*/  @P0 VIADD R8, R15, 0xffffffc0 ;  /* 0xffffffc00f080836 */ /* 0x000fe40000000000 */
[C---:B------:R-:W-:Y:S01]  /*12f40*/  FMUL.FTZ R146, R7.reuse, R146 ;  /* 0x0000009207927220 */ /* 0x040fe20000410000 */
[C---:B------:R-:W-:Y:S01]  /*12f50*/  FMUL.FTZ R143, R7.reuse, R143 ;  /* 0x0000008f078f7220 */ /* 0x040fe20000410000 */
[C---:B------:R-:W-:Y:S01]  /*12f60*/  FMUL.FTZ R142, R7.reuse, R142 ;  /* 0x0000008e078e7220 */ /* 0x040fe20000410000 */
[C---:B------:R-:W-:Y:S01]  /*12f70*/  FMUL.FTZ R139, R7.reuse, R139 ;  /* 0x0000008b078b7220 */ /* 0x040fe20000410000 */
[C---:B------:R-:W-:Y:S01]  /*12f80*/  FMUL.FTZ R138, R7.reuse, R138 ;  /* 0x0000008a078a7220 */ /* 0x040fe20000410000 */
[C---:B------:R-:W-:Y:S01]  /*12f90*/  FMUL.FTZ R135, R7.reuse, R135 ;  /* 0x0000008707877220 */ /* 0x040fe20000410000 */
[----:B------:R-:W-:Y:S01]  /*12fa0*/  FMUL.FTZ R134, R7, R134 ;  /* 0x0000008607867220 */ /* 0x000fe20000410000 */
[----:B------:R-:W-:Y:S01]  /*12fb0*/  IADD3 R7, R15, R11, RZ ;  /* 0x0000000b0f077210 */ /* 0x000fe20007ffe0ff */
[----:B------:R-:W-:Y:S01]  /*12fc0*/  IMAD.IADD R11, R11, 0x1, R8 ;  /* 0x000000010b0b7824 */ /* 0x000fe200078e0208 */
[----:B------:R-:W-:Y:S01]  /*12fd0*/  STS.64 [R15], R144 ;  /* 0x000000900f007388 */ /* 0x000fe20000000a00 */
[----:B------:R-:W-:Y:S01]  /*12fe0*/  LOP3.LUT R14, R14, 0xfffffffe, RZ, 0xc0, !PT ;  /* 0xfffffffe0e0e7812 */ /* 0x000fe200078ec0ff */
[----:B------:R-:W2:Y:S01]  /*12ff0*/  @P3 MUFU.LG2 R6, R6 ;  /* 0x0000000600063308 */ /* 0x000ea20000000c00 */
[----:B------:R-:W-:Y:S01]  /*13000*/  LOP3.LUT R3, R3, 0xffffffe0, RZ, 0xc0, !PT ;  /* 0xffffffe003037812 */ /* 0x000fe200078ec0ff */
[----:B------:R5:W-:Y:S02]  /*13010*/  STS.64 [R15+0x400], R146 ;  /* 0x000400920f007388 */ /* 0x000be40000000a00 */
[----:B------:R-:W-:-:S02]  /*13020*/  IMAD.IADD R14, R10, 0x1, -R14 ;  /* 0x000000010a0e7824 */ /* 0x000fc400078e0a0e */
[----:B------:R-:W-:Y:S01]  /*13030*/  STS.64 [R7], R140 ;  /* 0x0000008c07007388 */ /* 0x000fe20000000a00 */
[----:B------:R-:W-:Y:S01]  /*13040*/  IMAD.IADD R3, R4, 0x1, -R3 ;  /* 0x0000000104037824 */ /* 0x000fe200078e0a03 */
[----:B------:R-:W3:Y:S01]  /*13050*/  @P2 MUFU.LG2 R5, R5 ;  /* 0x0000000500052308 */ /* 0x000ee20000000c00 */
[----:B------:R-:W-:Y:S01]  /*13060*/  IMAD R14, R14, 0x4, R19 ;  /* 0x000000040e0e7824 */ /* 0x000fe200078e0213 */
[----:B------:R1:W-:Y:S01]  /*13070*/  STS.64 [R7+0x400], R142 ;  /* 0x0004008e07007388 */ /* 0x0003e20000000a00 */
[----:B------:R-:W-:Y:S01]  /*13080*/  IMAD.MOV.U32 R4, RZ, RZ, -0x800000 ;  /* 0xff800000ff047424 */ /* 0x000fe200078e00ff */
[----:B------:R-:W-:Y:S01]  /*13090*/  LOP3.LUT P0, RZ, R3, 0x3, RZ, 0xc0, !PT ;  /* 0x0000000303ff7812 */ /* 0x000fe2000780c0ff */
[----:B------:R-:W-:Y:S01]  /*130a0*/  IMAD.IADD R13, R14, 0x1, R13 ;  /* 0x000000010e0d7824 */ /* 0x000fe200078e020d */
[----:B------:R-:W-:Y:S01]  /*130b0*/  STS.64 [R8], R136 ;  /* 0x0000008808007388 */ /* 0x000fe20000000a00 */
[----:B------:R-:W-:Y:S02]  /*130c0*/  IMAD.MOV R3, RZ, RZ, -R240 ;  /* 0x000000ffff037224 */ /* 0x000fe400078e0af0 */
[----:B--2---:R-:W-:Y:S01]  /*130d0*/  @P3 FMUL.FTZ R6, R6, 0.69314718246459960938 ;  /* 0x3f31721806063820 */ /* 0x004fe20000410000 */
[----:B------:R2:W-:Y:S01]  /*130e0*/  STS.64 [R8+0x400], R138 ;  /* 0x0004008a08007388 */ /* 0x0005e20000000a00 */
[----:B------:R-:W-:-:S02]  /*130f0*/  LEA R13, R13, UR5, 0x2 ;  /* 0x000000050d0d7c11 */ /* 0x000fc4000f8e10ff */
[----:B----4-:R-:W-:Y:S01]  /*13100*/  @P3 FFMA.FTZ R4, R2, R35, R6 ;  /* 0x0000002302043223 */ /* 0x010fe20000010006 */
[----:B------:R-:W-:Y:S01]  /*13110*/  STS.64 [R11], R132 ;  /* 0x000000840b007388 */ /* 0x000fe20000000a00 */
[----:B---3--:R-:W-:-:S03]  /*13120*/  @P2 FMUL.FTZ R5, R5, 0.69314718246459960938 ;  /* 0x3f31721805052820 */ /* 0x008fc60000410000 */
[----:B------:R3:W-:Y:S01]  /*13130*/  STS.64 [R11+0x400], R134 ;  /* 0x000400860b007388 */ /* 0x0007e20000000a00 */
[----:B-----5:R-:W4:Y:S08]  /*13140*/  LDC.64 R14, c[0x0][0x2c0] ;  /* 0x0000b000ff0e7b82 */ /* 0x020f300000000a00 */
[----:B------:R-:W-:Y:S01]  /*13150*/  BAR.SYNC.DEFER_BLOCKING 0x0 ;  /* 0x0000000000007b1d */ /* 0x000fe20000010000 */
[----:B-1----:R-:W-:-:S04]  /*13160*/  SHF.R.S32.HI R7, RZ, 0x1f, R9 ;  /* 0x0000001fff077819 */ /* 0x002fc80000011409 */
[----:B------:R-:W-:Y:S01]  /*13170*/  LEA.HI R7, R7, R9, RZ, 0x5 ;  /* 0x0000000907077211 */ /* 0x000fe200078f28ff */
[----:B--2---:R-:W4:Y:S03]  /*13180*/  S2R R8, SR_CTAID.Y ;  /* 0x0000000000087919 */ /* 0x004f260000002600 */
[----:B------:R-:W-:Y:S02]  /*13190*/  LOP3.LUT R33, R7, 0xffffffe0, RZ, 0xc0, !PT ;  /* 0xffffffe007217812 */ /* 0x000fe400078ec0ff */
[----:B------:R-:W-:-:S03]  /*131a0*/  SHF.R.S32.HI R7, RZ, 0x5, R7 ;  /* 0x00000005ff077819 */ /* 0x000fc60000011407 */
[----:B------:R-:W-:Y:S01]  /*131b0*/  IMAD.IADD R33, R9, 0x1, -R33 ;  /* 0x0000000109217824 */ /* 0x000fe200078e0a21 */
[----:B------:R-:W-:Y:S01]  /*131c0*/  SHF.R.S32.HI R32, RZ, 0x1f, R7 ;  /* 0x0000001fff207819 */ /* 0x000fe20000011407 */
[----:B---3--:R-:W1:Y:S03]  /*131d0*/  S2R R11, SR_CTAID.X ;  /* 0x00000000000b7919 */ /* 0x008e660000002500 */
[----:B------:R-:W-:Y:S01]  /*131e0*/  LEA.HI R9, R32, R7, RZ, 0x2 ;  /* 0x0000000720097211 */ /* 0x000fe200078f10ff */
[----:B------:R-:W2:Y:S01]  /*131f0*/  LDS.128 R28, [R13] ;  /* 0x000000000d1c7984 */ /* 0x000ea20000000c00 */
[----:B------:R-:W-:Y:S02]  /*13200*/  SHF.R.S32.HI R32, RZ, 0x1f, R33 ;  /* 0x0000001fff207819 */ /* 0x000fe40000011421 */
[----:B------:R-:W-:Y:S01]  /*13210*/  LOP3.LUT R9, R9, 0xfffffffc, RZ, 0xc0, !PT ;  /* 0xfffffffc09097812 */ /* 0x000fe200078ec0ff */
[----:B------:R-:W3:Y:S01]  /*13220*/  LDS.128 R24, [R13+0x800] ;  /* 0x000800000d187984 */ /* 0x000ee20000000c00 */
[----:B------:R-:W-:-:S02]  /*13230*/  LEA.HI R32, R32, R33, RZ, 0x2 ;  /* 0x0000002120207211 */ /* 0x000fc400078f10ff */
[----:B------:R-:W-:Y:S01]  /*13240*/  IADD3 R9, R7, -R9, RZ ;  /* 0x8000000907097210 */ /* 0x000fe20007ffe0ff */
[----:B------:R-:W2:Y:S01]  /*13250*/  LDS.128 R20, [R13+0x1000] ;  /* 0x001000000d147984 */ /* 0x000ea20000000c00 */
[----:B------:R-:W-:Y:S02]  /*13260*/  SHF.R.S32.HI R32, RZ, 0x2, R32 ;  /* 0x00000002ff207819 */ /* 0x000fe40000011420 */
[----:B------:R-:W-:Y:S01]  /*13270*/  MOV R7, 0xff800000 ;  /* 0xff80000000077802 */ /* 0x000fe20000000f00 */
[----:B------:R5:W2:Y:S01]  /*13280*/  LDS.128 R16, [R13+0x1800] ;  /* 0x001800000d107984 */ /* 0x000aa20000000c00 */
[----:B------:R-:W-:Y:S01]  /*13290*/  @P2 FFMA.FTZ R7, R0, R34, R5 ;  /* 0x0000002200072223 */ /* 0x000fe20000010005 */
[----:B------:R-:W-:Y:S02]  /*132a0*/  IMAD R9, R9, 0x10, R32 ;  /* 0x0000001009097824 */ /* 0x000fe400078e0220 */
[----:B------:R-:W-:Y:S02]  /*132b0*/  IMAD.SHL.U32 R32, R10, 0x4, RZ ;  /* 0x000000040a207824 */ /* 0x000fe400078e00ff */
[----:B----4-:R-:W-:-:S03]  /*132c0*/  IMAD R8, R8, R14, R240 ;  /* 0x0000000e08087224 */ /* 0x010fc600078e02f0 */
[----:B------:R-:W-:Y:S01]  /*132d0*/  SHF.R.S32.HI R33, RZ, 0x1f, R32 ;  /* 0x0000001fff217819 */ /* 0x000fe20000011420 */
[----:B-1----:R-:W-:Y:S01]  /*132e0*/  IMAD.SHL.U32 R11, R11, 0x40, RZ ;  /* 0x000000400b0b7824 */ /* 0x002fe200078e00ff */
[----:B-----5:R-:W1:Y:S02]  /*132f0*/  LDC R13, c[0x0][0x270] ;  /* 0x00009c00ff0d7b82 */ /* 0x020e640000000800 */
[----:B-1----:R-:W-:-:S04]  /*13300*/  IMAD R3, R13, R3, UR4 ;  /* 0x000000040d037e24 */ /* 0x002fc8000f8e0203 */
[----:B------:R-:W-:-:S04]  /*13310*/  IMAD R3, R8, R13, R3 ;  /* 0x0000000d08037224 */ /* 0x000fc800078e0203 */
[----:B------:R-:W-:Y:S01]  /*13320*/  IMAD R3, R3, R15, R11 ;  /* 0x0000000f03037224 */ /* 0x000fe200078e020b */
[----:B--23--:R-:W-:Y:S06]  /*13330*/  @P0 BRA `(.L_x_1184) ;  /* 0x00000000002c0947 */ /* 0x00cfec0003800000 */
[----:B------:R-:W-:Y:S01]  /*13340*/  VIADD R5, R9, 0x8 ;  /* 0x0000000809057836 */ /* 0x000fe20000000000 */
[----:B------:R-:W-:Y:S01]  /*13350*/  SHF.R.S32.HI R2, RZ, 0x1f, R9 ;  /* 0x0000001fff027819 */ /* 0x000fe20000011409 */
[----:B------:R-:W-:Y:S01]  /*13360*/  ULDC.64 UR4, c[0x0][0x2b8] ;  /* 0x0000ae0000047ab9 */ /* 0x000fe20000000a00 */
[----:B------:R-:W-:Y:S02]  /*13370*/  IADD3 R0, P0, R3, R9, RZ ;  /* 0x0000000903007210 */ /* 0x000fe40007f1e0ff */
[-C--:B------:R-:W-:Y:S02]  /*13380*/  ISETP.GE.AND P2, PT, R9, R235.reuse, PT ;  /* 0x000000eb0900720c */ /* 0x080fe40003f46270 */
[----:B------:R-:W-:Y:S02]  /*13390*/  ISETP.GE.AND P1, PT, R5, R235, PT ;  /* 0x000000eb0500720c */ /* 0x000fe40003f26270 */
[----:B------:R-:W-:Y:S02]  /*133a0*/  LEA.HI.X.SX32 R2, R3, R2, 0x1, P0 ;  /* 0x0000000203027211 */ /* 0x000fe400000f0eff */
[----:B------:R-:W-:-:S04]  /*133b0*/  LEA R8, P0, R0, UR4, 0x2 ;  /* 0x0000000400087c11 */ /* 0x000fc8000f8010ff */
[----:B------:R-:W-:-:S05]  /*133c0*/  LEA.HI.X R9, R0, UR5, R2, 0x2, P0 ;  /* 0x0000000500097c11 */ /* 0x000fca00080f1402 */
[----:B------:R1:W-:Y:S04]  /*133d0*/  @!P2 STG.E desc[UR10][R8.64], R4 ;  /* 0x000000040800a986 */ /* 0x0003e8000c10190a */
[----:B------:R1:W-:Y:S02]  /*133e0*/  @!P1 STG.E desc[UR10][R8.64+0x20], R7 ;  /* 0x0000200708009986 */ /* 0x0003e4000c10190a */
.L_x_1184:
[----:B------:R-:W-:Y:S05]  /*133f0*/  BSYNC B0 ;  /* 0x0000000000007941 */ /* 0x000fea0003800000 */
.L_x_1183:
[----:B------:R-:W-:Y:S01]  /*13400*/  ULDC UR4, c[0x0][0x2d0] ;  /* 0x0000b40000047ab9 */ /* 0x000fe20000000800 */
[----:B------:R-:W-:Y:S01]  /*13410*/  VIADD R0, R12, 0x10 ;  /* 0x000000100c007836 */ /* 0x000fe20000000000 */
[----:B------:R-:W-:Y:S01]  /*13420*/  ISETP.GE.AND P1, PT, R32, UR4, PT ;  /* 0x0000000420007c0c */ /* 0x000fe2000bf26270 */
[----:B------:R-:W-:Y:S01]  /*13430*/  ULDC UR4, c[0x0][0x2dc] ;  /* 0x0000b70000047ab9 */ /* 0x000fe20000000800 */
[C---:B------:R-:W-:Y:S02]  /*13440*/  IMAD.WIDE R32, R12.reuse, 0x20, R32 ;  /* 0x000000200c207825 */ /* 0x040fe400078e0220 */
[-C--:B------:R-:W-:Y:S02]  /*13450*/  ISETP.GE.OR P4, PT, R12, R235.reuse, P1 ;  /* 0x000000eb0c00720c */ /* 0x080fe40000f86670 */
[----:B------:R-:W-:Y:S01]  /*13460*/  IMAD R3, R3, UR4, RZ ;  /* 0x0000000403037c24 */ /* 0x000fe2000f8e02ff */
[----:B------:R-:W-:Y:S01]  /*13470*/  ISETP.GE.OR P3, PT, R0, R235, P1 ;  /* 0x000000eb0000720c */ /* 0x000fe20000f66670 */
[C---:B------:R-:W-:Y:S01]  /*13480*/  VIADD R2, R12.reuse, 0x20 ;  /* 0x000000200c027836 */ /* 0x040fe20000000000 */
[----:B------:R-:W-:Y:S01]  /*13490*/  ULDC.64 UR4, c[0x0][0x288] ;  /* 0x0000a20000047ab9 */ /* 0x000fe20000000a00 */
[----:B------:R-:W-:Y:S01]  /*134a0*/  VIADD R12, R12, 0x30 ;  /* 0x000000300c0c7836 */ /* 0x000fe20000000000 */
[----:B------:R-:W-:-:S02]  /*134b0*/  IADD3 R0, P0, R3, R32, RZ ;  /* 0x0000002003007210 */ /* 0x000fc40007f1e0ff */
[-C--:B------:R-:W-:Y:S02]  /*134c0*/  ISETP.GE.OR P2, PT, R2, R235.reuse, P1 ;  /* 0x000000eb0200720c */ /* 0x080fe40000f46670 */
[----:B------:R-:W-:Y:S02]  /*134d0*/  ISETP.GE.OR P1, PT, R12, R235, P1 ;  /* 0x000000eb0c00720c */ /* 0x000fe40000f26670 */
[----:B------:R-:W-:Y:S02]  /*134e0*/  LEA.HI.X.SX32 R3, R3, R33, 0x1, P0 ;  /* 0x0000002103037211 */ /* 0x000fe400000f0eff */
[----:B------:R-:W-:-:S04]  /*134f0*/  LEA R2, P0, R0, UR4, 0x2 ;  /* 0x0000000400027c11 */ /* 0x000fc8000f8010ff */
[----:B------:R-:W-:-:S05]  /*13500*/  LEA.HI.X R3, R0, UR5, R3, 0x2, P0 ;  /* 0x0000000500037c11 */ /* 0x000fca00080f1403 */
[----:B------:R2:W-:Y:S04]  /*13510*/  @!P4 STG.E.64 desc[UR10][R2.64], R28 ;  /* 0x0000001c0200c986 */ /* 0x0005e8000c101b0a */
[----:B------:R2:W-:Y:S04]  /*13520*/  @!P4 STG.E.64 desc[UR10][R2.64+0x8], R30 ;  /* 0x0000081e0200c986 */ /* 0x0005e8000c101b0a */
[----:B------:R2:W-:Y:S04]  /*13530*/  @!P3 STG.E.128 desc[UR10][R2.64+0x800], R24 ;  /* 0x000800180200b986 */ /* 0x0005e8000c101d0a */
[----:B------:R2:W-:Y:S01]  /*13540*/  @!P2 STG.E.128 desc[UR10][R2.64+0x1000], R20 ;  /* 0x001000140200a986 */ /* 0x0005e2000c101d0a */
[----:B------:R-:W-:Y:S05]  /*13550*/  @P1 EXIT ;  /* 0x000000000000194d */ /* 0x000fea0003800000 */
[----:B------:R-:W-:Y:S01]  /*13560*/  STG.E.128 desc[UR10][R2.64+0x1800], R16 ;  /* 0x0018001002007986 */ /* 0x000fe2000c101d0a */
[----:B------:R-:W-:Y:S05]  /*13570*/  EXIT ;  /* 0x000000000000794d */ /* 0x000fea0003800000 */
.L_x_1185:
        /* <DEDUP_REMOVED lines=16> */
.L_x_5322:


//--------------------- .text._ZN5flash24flash_fwd_splitkv_kernelI23Flash_fwd_kernel_traitsILi32ELi64ELi256ELi4ELb0ELb0EN7cutlass10bfloat16_tE19Flash_kernel_traitsILi32ELi64ELi256ELi4ES3_EELb1ELb0ELb0ELb0ELb0ELb1ELb1ELb0EEEvNS_16Flash_fwd_paramsE --------------------------
	.section	.text._ZN5flash24flash_fwd_splitkv_kernelI23Flash_fwd_kernel_traitsILi32ELi64ELi256ELi4ELb0ELb0EN7cutlass10bfloat16_tE19Flash_kernel_traitsILi32ELi64ELi256ELi4ES3_EELb1ELb0ELb0ELb0ELb0ELb1ELb1ELb0EEEvNS_16Flash_fwd_paramsE,"ax",@progbits
	.align	128
        .global         _ZN5flash24flash_fwd_splitkv_kernelI23Flash_fwd_kernel_traitsILi32ELi64ELi256ELi4ELb0ELb0EN7cutlass10bfloat16_tE19Flash_kernel_traitsILi32ELi64ELi256ELi4ES3_EELb1ELb0ELb0ELb0ELb0ELb1ELb1ELb0EEEvNS_16Flash_fwd_paramsE
        .type           _ZN5flash24flash_fwd_splitkv_kernelI23Flash_fwd_kernel_traitsILi32ELi64ELi256ELi4ELb0ELb0EN7cutlass10bfloat16_tE19Flash_kernel_traitsILi32ELi64ELi256ELi4ES3_EELb1ELb0ELb0ELb0ELb0ELb1ELb1ELb0EEEvNS_16Flash_fwd_paramsE,@function
        .size           _ZN5flash24flash_fwd_splitkv_kernelI23Flash_fwd_kernel_traitsILi32ELi64ELi256ELi4ELb0ELb0EN7cutlass10bfloat16_tE19Flash_kernel_traitsILi32ELi64ELi256ELi4ES3_EELb1ELb0ELb0ELb0ELb0ELb1ELb1ELb0EEEvNS_16Flash_fwd_paramsE,(.L_x_5323 - _ZN5flash24flash_fwd_splitkv_kernelI23Flash_fwd_kernel_traitsILi32ELi64ELi256ELi4ELb0ELb0EN7cutlass10bfloat16_tE19Flash_kernel_traitsILi32ELi64ELi256ELi4ES3_EELb1ELb0ELb0ELb0ELb0ELb1ELb1ELb0EEEvNS_16Flash_fwd_paramsE)
        .other          _ZN5flash24flash_fwd_splitkv_kernelI23Flash_fwd_kernel_traitsILi32ELi64ELi256ELi4ELb0ELb0EN7cutlass10bfloat16_tE19Flash_kernel_traitsILi32ELi64ELi256ELi4ES3_EELb1ELb0ELb0ELb0ELb0ELb1ELb1ELb0EEEvNS_16Flash_fwd_paramsE,@"STO_CUDA_ENTRY STV_DEFAULT"
_ZN5flash24flash_fwd_splitkv_kernelI23Flash_fwd_kernel_traitsILi32ELi64ELi256ELi4ELb0ELb0EN7cutlass10bfloat16_tE19Flash_kernel_traitsILi32ELi64ELi256ELi4ES3_EELb1ELb0ELb0ELb0ELb0ELb1ELb1ELb0EEEvNS_16Flash_fwd_paramsE:
.text._ZN5flash24flash_fwd_splitkv_kernelI23Flash_fwd_kernel_traitsILi32ELi64ELi256ELi4ELb0ELb0EN7cutlass10bfloat16_tE19Flash_kernel_traitsILi32ELi64ELi256ELi4ES3_EELb1ELb0ELb0ELb0ELb0ELb1ELb1ELb0EEEvNS_16Flash_fwd_paramsE:
[----:B------:R-:W1:Y:S08]  /*0000*/  LDC R1, c[0x0][0x28] ;  /* 0x00000a00ff017b82 */ /* 0x000e700000000800 */
[----:B------:R-:W2:Y:S01]  /*0010*/  LDC R13, c[0x0][0x270] ;  /* 0x00009c00ff0d7b82 */ /* 0x000ea20000000800 */
[----:B------:R-:W3:Y:S01]  /*0020*/  S2R R20, SR_CTAID.Z ;  /* 0x0000000000147919 */ /* 0x000ee20000002700 */
[----:B------:R-:W-:Y:S01]  /*0030*/  MOV R22, 0xffffffff ;  /* 0xffffffff00167802 */ /* 0x000fe20000000f00 */
[----:B------:R-:W-:Y:S01]  /*0040*/  ULDC.64 UR10, c[0x0][0x208] ;  /* 0x00008200000a7ab9 */ /* 0x000fe20000000a00 */
[----:B-1----:R-:W-:-:S04]  /*0050*/  VIADD R1, R1, 0xfffffff8 ;  /* 0xfffffff801017836 */ /* 0x002fc80000000000 */
[----:B------:R-:W1:Y:S08]  /*0060*/  LDC.64 R4, c[0x0][0x2f0] ;  /* 0x0000bc00ff047b82 */ /* 0x000e700000000a00 */
[----:B------:R-:W4:Y:S01]  /*0070*/  LDC.64 R8, c[0x0][0x2f0] ;  /* 0x0000bc00ff087b82 */ /* 0x000f220000000a00 */
[----:B--2---:R-:W2:Y:S01]  /*0080*/  I2F.U32.RP R2, R13 ;  /* 0x0000000d00027306 */ /* 0x004ea20000209000 */
[----:B------:R-:W-:-:S06]  /*0090*/  ISETP.NE.U32.AND P2, PT, R13, RZ, PT ;  /* 0x000000ff0d00720c */ /* 0x000fcc0003f45070 */
[----:B------:R-:W4:Y:S01]  /*00a0*/  LDC.U8 R10, c[0x0][0x3c2] ;  /* 0x0000f080ff0a7b82 */ /* 0x000f220000000000 */
[----:B-1----:R-:W-:-:S07]  /*00b0*/  ISETP.NE.U32.AND P1, PT, R4, RZ, PT ;  /* 0x000000ff0400720c */ /* 0x002fce0003f25070 */
[----:B------:R-:W1:Y:S01]  /*00c0*/  LDC.64 R6, c[0x0][0x2f8] ;  /* 0x0000be00ff067b82 */ /* 0x000e620000000a00 */
[----:B------:R-:W-:Y:S01]  /*00d0*/  ISETP.NE.AND.EX P1, PT, R5, RZ, PT, P1 ;  /* 0x000000ff0500720c */ /* 0x000fe20003f25310 */
[----:B--2---:R-:W2:Y:S02]  /*00e0*/  MUFU.RCP R2, R2 ;  /* 0x0000000200027308 */ /* 0x004ea40000001000 */
[----:B--2---:R-:W-:-:S06]  /*00f0*/  VIADD R2, R2, 0xffffffe ;  /* 0x0ffffffe02027836 */ /* 0x004fcc0000000000 */
[----:B------:R-:W2:Y:S02]  /*0100*/  F2I.FTZ.U32.TRUNC.NTZ R3, R2 ;  /* 0x0000000200037305 */ /* 0x000ea4000021f000 */
[----:B--2---:R-:W-:Y:S01]  /*0110*/  IADD3 R0, RZ, -R3, RZ ;  /* 0x80000003ff007210 */ /* 0x004fe20007ffe0ff */
[----:B------:R-:W-:-:S04]  /*0120*/  IMAD.MOV.U32 R2, RZ, RZ, RZ ;  /* 0x000000ffff027224 */ /* 0x000fc800078e00ff */
[----:B------:R-:W-:-:S04]  /*0130*/  IMAD R0, R0, R13, RZ ;  /* 0x0000000d00007224 */ /* 0x000fc800078e02ff */
[----:B------:R-:W-:-:S06]  /*0140*/  IMAD.HI.U32 R2, R3, R0, R2 ;  /* 0x0000000003027227 */ /* 0x000fcc00078e0002 */
[----:B---3--:R-:W-:Y:S02]  /*0150*/  IMAD.HI.U32 R246, R2, R20, RZ ;  /* 0x0000001402f67227 */ /* 0x008fe400078e00ff */
[----:B------:R-:W2:Y:S02]  /*0160*/  LDC.64 R2, c[0x0][0x300] ;  /* 0x0000c000ff027b82 */ /* 0x000ea40000000a00 */
[----:B------:R-:W-:-:S04]  /*0170*/  IMAD.MOV R0, RZ, RZ, -R246 ;  /* 0x000000ffff007224 */ /* 0x000fc800078e0af6 */
[----:B------:R-:W-:-:S05]  /*0180*/  IMAD R0, R13, R0, R20 ;  /* 0x000000000d007224 */ /* 0x000fca00078e0214 */
[----:B------:R-:W-:-:S13]  /*0190*/  ISETP.GE.U32.AND P4, PT, R0, R13, PT ;  /* 0x0000000d0000720c */ /* 0x000fda0003f86070 */
[-C--:B------:R-:W-:Y:S01]  /*01a0*/  @P4 IADD3 R0, R0, -R13.reuse, RZ ;  /* 0x8000000d00004210 */ /* 0x080fe20007ffe0ff */
[----:B------:R-:W-:Y:S01]  /*01b0*/  @P4 VIADD R246, R246, 0x1 ;  /* 0x00000001f6f64836 */ /* 0x000fe20000000000 */
[----:B--2---:R-:W-:Y:S02]  /*01c0*/  ISETP.NE.U32.AND P0, PT, R2, RZ, PT ;  /* 0x000000ff0200720c */ /* 0x004fe40003f05070 */
[----:B------:R-:W-:Y:S02]  /*01d0*/  ISETP.GE.U32.AND P3, PT, R0, R13, PT ;  /* 0x0000000d0000720c */ /* 0x000fe40003f66070 */
[----:B------:R-:W-:-:S11]  /*01e0*/  ISETP.NE.AND.EX P0, PT, R3, RZ, PT, P0 ;  /* 0x000000ff0300720c */ /* 0x000fd60003f05300 */
[----:B------:R-:W-:Y:S01]  /*01f0*/  @P3 VIADD R246, R246, 0x1 ;  /* 0x00000001f6f63836 */ /* 0x000fe20000000000 */
[----:B------:R-:W-:Y:S01]  /*0200*/  @!P2 LOP3.LUT R246, RZ, R13, RZ, 0x33, !PT ;  /* 0x0000000dfff6a212 */ /* 0x000fe200078e33ff */
[----:B------:R-:W2:Y:S04]  /*0210*/  @P0 LDC.64 R4, c[0x0][0x300] ;  /* 0x0000c000ff040b82 */ /* 0x000ea80000000a00 */
[----:B----4-:R-:W-:-:S04]  /*0220*/  IMAD.WIDE R2, R246, 0x4, R8 ;  /* 0x00000004f6027825 */ /* 0x010fc800078e0208 */
[----:B------:R-:W3:Y:S01]  /*0230*/  LDC.64 R8, c[0x0][0x2f8] ;  /* 0x0000be00ff087b82 */ /* 0x000ee20000000a00 */
[----:B------:R-:W4:Y:S04]  /*0240*/  @P1 LDG.E R22, desc[UR10][R2.64] ;  /* 0x0000000a02161981 */ /* 0x000f28000c1e1900 */
[----:B------:R3:W4:Y:S01]  /*0250*/  @P1 LDG.E R0, desc[UR10][R2.64+0x4] ;  /* 0x0000040a02001981 */ /* 0x000722000c1e1900 */
[----:B------:R-:W-:Y:S01]  /*0260*/  ISETP.NE.AND P3, PT, R10, RZ, PT ;  /* 0x000000ff0a00720c */ /* 0x000fe20003f65270 */
[----:B------:R-:W-:Y:S01]  /*0270*/  IMAD.MOV.U32 R11, RZ, RZ, RZ ;  /* 0x000000ffff0b7224 */ /* 0x000fe200078e00ff */
[----:B-1----:R-:W-:Y:S02]  /*0280*/  ISETP.EQ.U32.AND P2, PT, R6, RZ, PT ;  /* 0x000000ff0600720c */ /* 0x002fe40003f42070 */
[----:B------:R-:W-:-:S02]  /*0290*/  MOV R14, 0xffffffff ;  /* 0xffffffff000e7802 */ /* 0x000fc40000000f00 */
[----:B------:R-:W-:Y:S01]  /*02a0*/  ISETP.EQ.OR.EX P2, PT, R7, RZ, !P3, P2 ;  /* 0x000000ff0700720c */ /* 0x000fe20005f42720 */
[C---:B--2---:R-:W-:Y:S01]  /*02b0*/  @P0 IMAD.WIDE R4, R246.reuse, 0x4, R4 ;  /* 0x00000004f6040825 */ /* 0x044fe200078e0204 */
[----:B------:R-:W1:Y:S04]  /*02c0*/  S2R R27, SR_CTAID.X ;  /* 0x00000000001b7919 */ /* 0x000e680000002500 */
[----:B------:R2:W5:Y:S01]  /*02d0*/  @P0 LDG.E R11, desc[UR10][R4.64] ;  /* 0x0000000a040b0981 */ /* 0x000562000c1e1900 */
[----:B---3--:R-:W-:-:S06]  /*02e0*/  IMAD.WIDE R2, R246, 0x4, R8 ;  /* 0x00000004f6027825 */ /* 0x008fcc00078e0208 */
[----:B------:R2:W5:Y:S01]  /*02f0*/  @!P2 LDG.E R14, desc[UR10][R2.64] ;  /* 0x0000000a020ea981 */ /* 0x000562000c1e1900 */
[----:B------:R-:W-:Y:S01]  /*0300*/  ISETP.NE.U32.AND P0, PT, R6, RZ, PT ;  /* 0x000000ff0600720c */ /* 0x000fe20003f05070 */
[----:B------:R-:W3:Y:S01]  /*0310*/  S2R R15, SR_CTAID.Y ;  /* 0x00000000000f7919 */ /* 0x000ee20000002600 */
[----:B------:R-:W1:Y:S02]  /*0320*/  S2R R61, SR_TID.X ;  /* 0x00000000003d7919 */ /* 0x000e640000002100 */
[----:B------:R-:W-:Y:S01]  /*0330*/  ISETP.NE.AND.EX P0, PT, R7, RZ, PT, P0 ;  /* 0x000000ff0700720c */ /* 0x000fe20003f05300 */
[----:B----4-:R-:W-:-:S06]  /*0340*/  @P1 IMAD.IADD R49, R0, 0x1, -R22 ;  /* 0x0000000100311824 */ /* 0x010fcc00078e0a16 */
[----:B------:R-:W4:Y:S01]  /*0350*/  @!P1 LDC R49, c[0x0][0x2c4] ;  /* 0x0000b100ff319b82 */ /* 0x000f220000000800 */
[----:B------:R-:W-:-:S05]  /*0360*/  IADD3 R0, -R246, RZ, RZ ;  /* 0x000000fff6007210 */ /* 0x000fca0007ffe1ff */
[----:B------:R-:W-:Y:S01]  /*0370*/  IMAD R20, R13, R0, R20 ;  /* 0x000000000d147224 */ /* 0x000fe200078e0214 */
[----:B-123--:R-:W-:Y:S06]  /*0380*/  @!P0 BRA `(.L_x_1186) ;  /* 0x0000000000108947 */ /* 0x00efec0003800000 */
[----:B------:R-:W2:Y:S02]  /*0390*/  @P3 LDG.E R0, desc[UR10][R2.64+0x4] ;  /* 0x0000040a02003981 */ /* 0x000ea4000c1e1900 */
[----:B--2--5:R-:W-:-:S06]  /*03a0*/  @P3 IADD3 R9, R0, -R14, RZ ;  /* 0x8000000e00093210 */ /* 0x024fcc0007ffe0ff */
[----:B------:R2:W5:Y:S01]  /*03b0*/  @!P3 LDG.E R9, desc[UR10][R2.64] ;  /* 0x0000000a0209b981 */ /* 0x000562000c1e1900 */
[----:B------:R-:W-:Y:S05]  /*03c0*/  BRA `(.L_x_1187) ;  /* 0x0000000000047947 */ /* 0x000fea0003800000 */
.L_x_1186:
[----:B------:R-:W1:Y:S02]  /*03d0*/  LDC R9, c[0x0][0x2c8] ;  /* 0x0000b200ff097b82 */ /* 0x000e640000000800 */
.L_x_1187:
[----:B--2---:R-:W2:Y:S02]  /*03e0*/  LDC.64 R2, c[0x0][0x308] ;  /* 0x0000c200ff027b82 */ /* 0x004ea40000000a00 */
[----:B--2---:R-:W-:-:S04]  /*03f0*/  ISETP.NE.U32.AND P3, PT, R2, RZ, PT ;  /* 0x000000ff0200720c */ /* 0x004fc80003f65070 */
[----:B------:R-:W-:-:S13]  /*0400*/  ISETP.NE.AND.EX P3, PT, R3, RZ, PT, P3 ;  /* 0x000000ff0300720c */ /* 0x000fda0003f65330 */
[----:B------:R-:W2:Y:S02]  /*0410*/  @P3 LDC.64 R2, c[0x0][0x308] ;  /* 0x0000c200ff023b82 */ /* 0x000ea40000000a00 */
[----:B--2---:R-:W-:-:S05]  /*0420*/  @P3 IMAD.WIDE R2, R246, 0x4, R2 ;  /* 0x00000004f6023825 */ /* 0x004fca00078e0202 */
[----:B------:R2:W5:Y:S01]  /*0430*/  @P3 LDG.E R12, desc[UR10][R2.64] ;  /* 0x0000000a020c3981 */ /* 0x000562000c1e1900 */
[----:B------:R-:W-:-:S05]  /*0440*/  IMAD.SHL.U32 R63, R27, 0x40, RZ ;  /* 0x000000401b3f7824 */ /* 0x000fca00078e00ff */
[----:B----4-:R-:W-:-:S13]  /*0450*/  ISETP.GT.AND P0, PT, R49, R63, PT ;  /* 0x0000003f3100720c */ /* 0x010fda0003f04270 */
[----:B------:R-:W-:Y:S05]  /*0460*/  @!P0 EXIT ;  /* 0x000000000000894d */ /* 0x000fea0003800000 */
[----:B------:R-:W3:Y:S01]  /*0470*/  LDC R7, c[0x0][0x10] ;  /* 0x00000400ff077b82 */ /* 0x000ee20000000800 */
[----:B-----5:R-:W-:-:S07]  /*0480*/  @P3 IMAD.IADD R48, R12, 0x1, -R11 ;  /* 0x000000010c303824 */ /* 0x020fce00078e0a0b */
[----:B------:R-:W4:Y:S01]  /*0490*/  LDC R65, c[0x0][0x398] ;  /* 0x0000e600ff417b82 */ /* 0x000f220000000800 */
[-C--:B---3--:R-:W-:Y:S02]  /*04a0*/  IABS R0, R7.reuse ;  /* 0x0000000700007213 */ /* 0x088fe40000000000 */
[----:B------:R-:W-:-:S03]  /*04b0*/  IABS R5, R7 ;  /* 0x0000000700057213 */ /* 0x000fc60000000000 */
[----:B------:R-:W-:Y:S02]  /*04c0*/  IMAD.MOV.U32 R6, RZ, RZ, R0 ;  /* 0x000000ffff067224 */ /* 0x000fe400078e0000 */
[----:B------:R-:W3:Y:S02]  /*04d0*/  LDC R0, c[0x0][0x2c8] ;  /* 0x0000b200ff007b82 */ /* 0x000ee40000000800 */
[----:B--2---:R-:W2:Y:S08]  /*04e0*/  I2F.RP R2, R6 ;  /* 0x0000000600027306 */ /* 0x004eb00000209400 */
[----:B--2---:R-:W2:Y:S01]  /*04f0*/  MUFU.RCP R2, R2 ;  /* 0x0000000200027308 */ /* 0x004ea20000001000 */
[----:B---3--:R-:W-:-:S02]  /*0500*/  VIADD R0, R0, 0xff ;  /* 0x000000ff00007836 */ /* 0x008fc40000000000 */
[----:B--2---:R-:W-:-:S05]  /*0510*/  VIADD R2, R2, 0xffffffe ;  /* 0x0ffffffe02027836 */ /* 0x004fca0000000000 */
[----:B------:R2:W3:Y:S02]  /*0520*/  F2I.FTZ.U32.TRUNC.NTZ R3, R2 ;  /* 0x0000000200037305 */ /* 0x0004e4000021f000 */
[----:B--2---:R-:W-:-:S04]  /*0530*/  SHF.R.S32.HI R2, RZ, 0x1f, R0 ;  /* 0x0000001fff027819 */ /* 0x004fc80000011400 */
[----:B------:R-:W-:Y:S01]  /*0540*/  LEA.HI R0, R2, R0, RZ, 0x8 ;  /* 0x0000000002007211 */ /* 0x000fe200078f40ff */
[----:B---3--:R-:W-:-:S03]  /*0550*/  IMAD.MOV R2, RZ, RZ, -R3 ;  /* 0x000000ffff027224 */ /* 0x008fc600078e0a03 */
[----:B------:R-:W-:-:S05]  /*0560*/  LEA.HI.SX32 R0, R0, R7, 0x18 ;  /* 0x0000000700007211 */ /* 0x000fca00078fc2ff */
[----:B------:R-:W-:Y:S02]  /*0570*/  VIADD R8, R0, 0xffffffff ;  /* 0xffffffff00087836 */ /* 0x000fe40000000000 */
[----:B------:R-:W-:Y:S02]  /*0580*/  IMAD R0, R2, R6, RZ ;  /* 0x0000000602007224 */ /* 0x000fe400078e02ff */
[----:B------:R-:W-:Y:S01]  /*0590*/  IMAD.MOV.U32 R2, RZ, RZ, RZ ;  /* 0x000000ffff027224 */ /* 0x000fe200078e00ff */
[----:B------:R-:W-:-:S03]  /*05a0*/  IABS R10, R8 ;  /* 0x00000008000a7213 */ /* 0x000fc60000000000 */
[----:B------:R-:W-:-:S04]  /*05b0*/  IMAD.HI.U32 R4, R3, R0, R2 ;  /* 0x0000000003047227 */ /* 0x000fc800078e0002 */
[----:B------:R-:W-:Y:S02]  /*05c0*/  IMAD.MOV R0, RZ, RZ, -R5 ;  /* 0x000000ffff007224 */ /* 0x000fe400078e0a05 */
[----:B------:R-:W-:Y:S02]  /*05d0*/  IMAD.MOV.U32 R2, RZ, RZ, R10 ;  /* 0x000000ffff027224 */ /* 0x000fe400078e000a */
[----:B------:R-:W-:Y:S02]  /*05e0*/  IMAD.MOV.U32 R3, RZ, RZ, R0 ;  /* 0x000000ffff037224 */ /* 0x000fe400078e0000 */
[----:B------:R-:W-:Y:S02]  /*05f0*/  IMAD.HI.U32 R0, R4, R2, RZ ;  /* 0x0000000204007227 */ /* 0x000fe400078e00ff */
[----:B------:R-:W2:Y:S02]  /*0600*/  @!P3 LDC.64 R4, c[0x0][0x318] ;  /* 0x0000c600ff04bb82 */ /* 0x000ea40000000a00 */
[----:B------:R-:W-:-:S05]  /*0610*/  IMAD R2, R0, R3, R2 ;  /* 0x0000000300027224 */ /* 0x000fca00078e0202 */
[----:B------:R-:W-:Y:S01]  /*0620*/  ISETP.GT.U32.AND P1, PT, R6, R2, PT ;  /* 0x000000020600720c */ /* 0x000fe20003f24070 */
[----:B------:R-:W3:-:S12]  /*0630*/  @!P3 LDC R3, c[0x0][0x2cc] ;  /* 0x0000b300ff03bb82 */ /* 0x000ed80000000800 */
[----:B------:R-:W-:Y:S02]  /*0640*/  @!P1 IMAD.IADD R2, R2, 0x1, -R6 ;  /* 0x0000000102029824 */ /* 0x000fe400078e0a06 */
[----:B------:R-:W-:Y:S01]  /*0650*/  @!P1 VIADD R0, R0, 0x1 ;  /* 0x0000000100009836 */ /* 0x000fe20000000000 */
[----:B------:R-:W-:Y:S02]  /*0660*/  ISETP.NE.AND P1, PT, R7, RZ, PT ;  /* 0x000000ff0700720c */ /* 0x000fe40003f25270 */
[----:B--2---:R-:W-:Y:S02]  /*0670*/  @!P3 ISETP.NE.U32.AND P2, PT, R4, RZ, PT ;  /* 0x000000ff0400b20c */ /* 0x004fe40003f45070 */
[----:B------:R-:W-:Y:S02]  /*0680*/  ISETP.GE.U32.AND P4, PT, R2, R6, PT ;  /* 0x000000060200720c */ /* 0x000fe40003f86070 */
[----:B------:R-:W-:Y:S02]  /*0690*/  LOP3.LUT R2, R8, R7, RZ, 0x3c, !PT ;  /* 0x0000000708027212 */ /* 0x000fe400078e3cff */
[----:B------:R-:W-:-:S02]  /*06a0*/  @!P3 ISETP.NE.AND.EX P2, PT, R5, RZ, PT, P2 ;  /* 0x000000ff0500b20c */ /* 0x000fc40003f45320 */
[----:B------:R-:W-:Y:S02]  /*06b0*/  ISETP.GE.AND P0, PT, R2, RZ, PT ;  /* 0x000000ff0200720c */ /* 0x000fe40003f06270 */
[----:B---3--:R-:W-:-:S04]  /*06c0*/  @!P3 SEL R2, R3, RZ, P2 ;  /* 0x000000ff0302b207 */ /* 0x008fc80001000000 */
[----:B-1----:R-:W-:Y:S01]  /*06d0*/  @!P3 IADD3 R48, R2, R9, -R11 ;  /* 0x000000090230b210 */ /* 0x002fe20007ffe80b */
[----:B------:R-:W-:Y:S01]  /*06e0*/  @P4 VIADD R0, R0, 0x1 ;  /* 0x0000000100004836 */ /* 0x000fe20000000000 */
[----:B------:R-:W-:-:S03]  /*06f0*/  IADD3 R2, -R49, 0x13f, R63 ;  /* 0x0000013f31027810 */ /* 0x000fc60007ffe13f */
[----:B------:R-:W-:Y:S01]  /*0700*/  VIADD R3, R48, 0xff ;  /* 0x000000ff30037836 */ /* 0x000fe20000000000 */
[----:B----4-:R-:W-:Y:S01]  /*0710*/  IADD3 R2, R2, R65, R48 ;  /* 0x0000004102027210 */ /* 0x010fe20007ffe030 */
[----:B------:R-:W-:Y:S01]  /*0720*/  @!P0 IMAD.MOV R0, RZ, RZ, -R0 ;  /* 0x000000ffff008224 */ /* 0x000fe200078e0a00 */
[----:B------:R-:W-:Y:S02]  /*0730*/  @!P1 LOP3.LUT R0, RZ, R7, RZ, 0x33, !PT ;  /* 0x00000007ff009212 */ /* 0x000fe400078e33ff */
[----:B------:R-:W-:Y:S02]  /*0740*/  SHF.R.S32.HI R4, RZ, 0x1f, R3 ;  /* 0x0000001fff047819 */ /* 0x000fe40000011403 */
[----:B------:R-:W-:Y:S01]  /*0750*/  SHF.R.S32.HI R5, RZ, 0x1f, R2 ;  /* 0x0000001fff057819 */ /* 0x000fe20000011402 */
[----:B------:R-:W-:Y:S01]  /*0760*/  IMAD R245, R0, R15, RZ ;  /* 0x0000000f00f57224 */ /* 0x000fe200078e02ff */
[----:B------:R-:W-:Y:S02]  /*0770*/  LEA.HI R3, R4, R3, RZ, 0x8 ;  /* 0x0000000304037211 */ /* 0x000fe400078f40ff */
[----:B------:R-:W-:-:S02]  /*0780*/  LEA.HI R2, R5, R2, RZ, 0x8 ;  /* 0x0000000205027211 */ /* 0x000fc400078f40ff */
[----:B------:R-:W-:Y:S02]  /*0790*/  SHF.R.S32.HI R3, RZ, 0x8, R3 ;  /* 0x00000008ff037819 */ /* 0x000fe40000011403 */
[----:B------:R-:W-:Y:S02]  /*07a0*/  SHF.R.S32.HI R2, RZ, 0x8, R2 ;  /* 0x00000008ff027819 */ /* 0x000fe40000011402 */
[----:B------:R-:W-:-:S04]  /*07b0*/  VIADDMNMX R0, R245, R0, R3, PT ;  /* 0x00000000f5007246 */ /* 0x000fc80003800103 */
[----:B------:R-:W-:-:S04]  /*07c0*/  VIMNMX R82, R0, R2, PT ;  /* 0x0000000200527248 */ /* 0x000fc80003fe0100 */
[----:B------:R-:W-:-:S13]  /*07d0*/  ISETP.GE.AND P0, PT, R245, R82, PT ;  /* 0x00000052f500720c */ /* 0x000fda0003f06270 */
[----:B------:R-:W-:Y:S05]  /*07e0*/  @!P0 BRA `(.L_x_1188) ;  /* 0x0000000000e48947 */ /* 0x000fea0003800000 */
[----:B------:R-:W1:Y:S01]  /*07f0*/  LDC.64 R2, c[0x0][0x2c0] ;  /* 0x0000b000ff027b82 */ /* 0x000e620000000a00 */
[----:B------:R-:W-:Y:S01]  /*0800*/  SHF.R.S32.HI R4, RZ, 0x1f, R61 ;  /* 0x0000001fff047819 */ /* 0x000fe2000001143d */
[----:B------:R-:W-:Y:S01]  /*0810*/  ULDC UR4, c[0x0][0x2dc] ;  /* 0x0000b70000047ab9 */ /* 0x000fe20000000800 */
[----:B------:R-:W-:Y:S02]  /*0820*/  IMAD.IADD R9, R49, 0x1, -R63 ;  /* 0x0000000131097824 */ /* 0x000fe400078e0a3f */
[----:B------:R-:W-:-:S04]  /*0830*/  LEA.HI R4, R4, R61, RZ, 0x3 ;  /* 0x0000003d04047211 */ /* 0x000fc800078f18ff */
[----:B------:R-:W-:-:S05]  /*0840*/  LOP3.LUT R6, R4, 0xfffffff8, RZ, 0xc0, !PT ;  /* 0xfffffff804067812 */ /* 0x000fca00078ec0ff */
[----:B------:R-:W-:-:S05]  /*0850*/  IMAD.IADD R6, R61, 0x1, -R6 ;  /* 0x000000013d067824 */ /* 0x000fca00078e0a06 */
[C---:B------:R-:W-:Y:S01]  /*0860*/  ISETP.NE.AND P3, PT, R6.reuse, RZ, PT ;  /* 0x000000ff0600720c */ /* 0x040fe20003f65270 */
[----:B-1----:R-:W-:Y:S02]  /*0870*/  IMAD R0, R15, R2, R246 ;  /* 0x000000020f007224 */ /* 0x002fe400078e02f6 */
[----:B------:R-:W-:Y:S02]  /*0880*/  IMAD.SHL.U32 R2, R6, 0x4, RZ ;  /* 0x0000000406027824 */ /* 0x000fe400078e00ff */
[----:B------:R-:W-:-:S04]  /*0890*/  IMAD R0, R0, R13, R20 ;  /* 0x0000000d00007224 */ /* 0x000fc800078e0214 */
[----:B------:R-:W-:Y:S01]  /*08a0*/  IMAD R8, R0, R3, R63 ;  /* 0x0000000300087224 */ /* 0x000fe200078e023f */
[----:B------:R-:W-:Y:S02]  /*08b0*/  SHF.R.S32.HI R3, RZ, 0x1f, R2 ;  /* 0x0000001fff037819 */ /* 0x000fe40000011402 */
[----:B------:R-:W-:Y:S01]  /*08c0*/  SHF.R.S32.HI R0, RZ, 0x3, R4 ;  /* 0x00000003ff007819 */ /* 0x000fe20000011404 */
[----:B------:R-:W-:Y:S01]  /*08d0*/  IMAD R7, R8, UR4, RZ ;  /* 0x0000000408077c24 */ /* 0x000fe2000f8e02ff */
[----:B------:R-:W-:Y:S02]  /*08e0*/  ULDC UR4, c[0x0][0x2d0] ;  /* 0x0000b40000047ab9 */ /* 0x000fe40000000800 */
[----:B------:R-:W-:Y:S01]  /*08f0*/  ISETP.GE.AND P6, PT, R2, UR4, PT ;  /* 0x0000000402007c0c */ /* 0x000fe2000bfc6270 */
[C---:B------:R-:W-:Y:S01]  /*0900*/  IMAD.WIDE R4, R0.reuse, 0x20, R2 ;  /* 0x0000002000047825 */ /* 0x040fe200078e0202 */
[----:B------:R-:W-:Y:S01]  /*0910*/  ULDC.64 UR4, c[0x0][0x288] ;  /* 0x0000a20000047ab9 */ /* 0x000fe20000000a00 */
[----:B------:R-:W-:-:S02]  /*0920*/  ISETP.GE.OR P3, PT, R0, R9, P3 ;  /* 0x000000090000720c */ /* 0x000fc40001f66670 */
[C---:B------:R-:W-:Y:S01]  /*0930*/  ISETP.GE.OR P5, PT, R0.reuse, R9, P6 ;  /* 0x000000090000720c */ /* 0x040fe200037a6670 */
[C---:B------:R-:W-:Y:S01]  /*0940*/  VIADD R2, R0.reuse, 0x10 ;  /* 0x0000001000027836 */ /* 0x040fe20000000000 */
[----:B------:R-:W-:Y:S01]  /*0950*/  IADD3 R3, P0, R7, R4, RZ ;  /* 0x0000000407037210 */ /* 0x000fe20007f1e0ff */
[----:B------:R-:W-:-:S03]  /*0960*/  VIADD R10, R0, 0x30 ;  /* 0x00000030000a7836 */ /* 0x000fc60000000000 */
[----:B------:R-:W-:Y:S01]  /*0970*/  LEA.HI.X.SX32 R5, R7, R5, 0x1, P0 ;  /* 0x0000000507057211 */ /* 0x000fe200000f0eff */
[----:B------:R-:W-:Y:S01]  /*0980*/  VIADD R7, R0, 0x20 ;  /* 0x0000002000077836 */ /* 0x000fe20000000000 */
[C---:B------:R-:W-:Y:S02]  /*0990*/  LEA R4, P0, R3.reuse, UR4, 0x2 ;  /* 0x0000000403047c11 */ /* 0x040fe4000f8010ff */
[CC--:B------:R-:W-:Y:S02]  /*09a0*/  ISETP.GE.AND P1, PT, R2.reuse, R9.reuse, PT ;  /* 0x000000090200720c */ /* 0x0c0fe40003f26270 */
[----:B------:R-:W-:Y:S01]  /*09b0*/  LEA.HI.X R5, R3, UR5, R5, 0x2, P0 ;  /* 0x0000000503057c11 */ /* 0x000fe200080f1405 */
[----:B------:R-:W-:Y:S01]  /*09c0*/  ULDC.64 UR4, c[0x0][0x2b8] ;  /* 0x0000ae0000047ab9 */ /* 0x000fe20000000a00 */
[-C--:B------:R-:W-:Y:S02]  /*09d0*/  ISETP.GE.AND P0, PT, R7, R9.reuse, PT ;  /* 0x000000090700720c */ /* 0x080fe40003f06270 */
[----:B------:R-:W-:Y:S01]  /*09e0*/  ISETP.GE.OR P4, PT, R2, R9, P6 ;  /* 0x000000090200720c */ /* 0x000fe20003786670 */
[----:B------:R1:W-:Y:S01]  /*09f0*/  @!P5 STG.E.128 desc[UR10][R4.64], RZ ;  /* 0x000000ff0400d986 */ /* 0x0003e2000c101d0a */
[----:B------:R-:W-:-:S02]  /*0a00*/  ISETP.NE.OR P0, PT, R6, RZ, P0 ;  /* 0x000000ff0600720c */ /* 0x000fc40000705670 */
[----:B------:R-:W-:Y:S02]  /*0a10*/  SHF.R.S32.HI R2, RZ, 0x1f, R8 ;  /* 0x0000001fff027819 */ /* 0x000fe40000011408 */
[----:B------:R-:W-:Y:S01]  /*0a20*/  IADD3 R3, P2, R8, R0, RZ ;  /* 0x0000000008037210 */ /* 0x000fe20007f5e0ff */
[----:B------:R-:W-:Y:S01]  /*0a30*/  @!P3 IMAD.MOV.U32 R8, RZ, RZ, -0x800000 ;  /* 0xff800000ff08b424 */ /* 0x000fe200078e00ff */
[-C--:B------:R-:W-:Y:S02]  /*0a40*/  ISETP.GE.OR P5, PT, R7, R9.reuse, P6 ;  /* 0x000000090700720c */ /* 0x080fe400037a6670 */
[----:B------:R-:W-:Y:S02]  /*0a50*/  ISETP.GE.OR P6, PT, R10, R9, P6 ;  /* 0x000000090a00720c */ /* 0x000fe400037c6670 */
[----:B------:R-:W-:Y:S01]  /*0a60*/  LEA.HI.X.SX32 R0, R0, R2, 0x1, P2 ;  /* 0x0000000200007211 */ /* 0x000fe200010f0eff */
[----:B------:R1:W-:Y:S01]  /*0a70*/  @!P4 STG.E.128 desc[UR10][R4.64+0x800], RZ ;  /* 0x000800ff0400c986 */ /* 0x0003e2000c101d0a */
[----:B------:R-:W-:-:S02]  /*0a80*/  LEA R2, P2, R3, UR4, 0x2 ;  /* 0x0000000403027c11 */ /* 0x000fc4000f8410ff */
[----:B------:R-:W-:Y:S02]  /*0a90*/  ISETP.NE.OR P1, PT, R6, RZ, P1 ;  /* 0x000000ff0600720c */ /* 0x000fe40000f25670 */
[----:B------:R-:W-:Y:S01]  /*0aa0*/  LEA.HI.X R3, R3, UR5, R0, 0x2, P2 ;  /* 0x0000000503037c11 */ /* 0x000fe200090f1400 */
[----:B------:R-:W-:Y:S02]  /*0ab0*/  @!P0 IMAD.MOV.U32 R0, RZ, RZ, -0x800000 ;  /* 0xff800000ff008424 */ /* 0x000fe400078e00ff */
[----:B------:R1:W-:Y:S04]  /*0ac0*/  @!P5 STG.E.128 desc[UR10][R4.64+0x1000], RZ ;  /* 0x001000ff0400d986 */ /* 0x0003e8000c101d0a */
[----:B------:R1:W-:Y:S04]  /*0ad0*/  @!P6 STG.E.128 desc[UR10][R4.64+0x1800], RZ ;  /* 0x001800ff0400e986 */ /* 0x0003e8000c101d0a */
[----:B------:R1:W-:Y:S01]  /*0ae0*/  @!P0 STG.E desc[UR10][R2.64+0x80], R0 ;  /* 0x0000800002008986 */ /* 0x0003e2000c10190a */
[----:B------:R-:W-:Y:S01]  /*0af0*/  ISETP.GE.AND P0, PT, R10, R9, PT ;  /* 0x000000090a00720c */ /* 0x000fe20003f06270 */
[----:B------:R-:W-:-:S02]  /*0b00*/  @!P1 IMAD.MOV.U32 R7, RZ, RZ, -0x800000 ;  /* 0xff800000ff079424 */ /* 0x000fc400078e00ff */
[----:B------:R1:W-:Y:S01]  /*0b10*/  @!P3 STG.E desc[UR10][R2.64], R8 ;  /* 0x000000080200b986 */ /* 0x0003e2000c10190a */
[----:B------:R-:W-:-:S03]  /*0b20*/  ISETP.NE.OR P0, PT, R6, RZ, P0 ;  /* 0x000000ff0600720c */ /* 0x000fc60000705670 */
[----:B------:R1:W-:Y:S10]  /*0b30*/  @!P1 STG.E desc[UR10][R2.64+0x40], R7 ;  /* 0x0000400702009986 */ /* 0x0003f4000c10190a */
[----:B------:R-:W-:Y:S05]  /*0b40*/  @P0 EXIT ;  /* 0x000000000000094d */ /* 0x000fea0003800000 */
[----:B-1----:R-:W-:-:S05]  /*0b50*/  MOV R0, 0xff800000 ;  /* 0xff80000000007802 */ /* 0x002fca0000000f00 */
[----:B------:R-:W-:Y:S01]  /*0b60*/  STG.E desc[UR10][R2.64+0xc0], R0 ;  /* 0x0000c00002007986 */ /* 0x000fe2000c10190a */
[----:B------:R-:W-:Y:S05]  /*0b70*/  EXIT ;  /* 0x000000000000794d */ /* 0x000fea0003800000 */
.L_x_1188:
        /* <DEDUP_REMOVED lines=25> */
.L_x_1189:
[----:B------:R-:W-:Y:S02]  /*0d10*/  MOV R234, R3 ;  /* 0x0000000300ea7202 */ /* 0x000fe40000000f00 */
[----:B------:R-:W-:Y:S01]  /*0d20*/  MOV R235, R0 ;  /* 0x0000000000eb7202 */ /* 0x000fe20000000f00 */
[----:B------:R-:W-:Y:S06]  /*0d30*/  @!P6 BRA `(.L_x_1190) ;  /* 0x000000040050e947 */ /* 0x000fec0003800000 */
[----:B------:R-:W1:Y:S01]  /*0d40*/  LDC R18, c[0x0][0x380] ;  /* 0x0000e000ff127b82 */ /* 0x000e620000000800 */
[----:B------:R-:W-:Y:S01]  /*0d50*/  LEA R6, R82, 0xffffff00, 0x8 ;  /* 0xffffff0052067811 */ /* 0x000fe200078e40ff */
[----:B------:R-:W-:-:S03]  /*0d60*/  ULDC.64 UR4, c[0x0][0x230] ;  /* 0x00008c0000047ab9 */ /* 0x000fc60000000a00 */
[----:B------:R-:W-:-:S03]  /*0d70*/  IABS R4, R6 ;  /* 0x0000000600047213 */ /* 0x000fc60000000000 */
[----:B------:R-:W2:Y:S08]  /*0d80*/  LDC R9, c[0x0][0x278] ;  /* 0x00009e00ff097b82 */ /* 0x000eb00000000800 */
[----:B------:R-:W3:Y:S01]  /*0d90*/  LDC.64 R54, c[0x0][0x248] ;  /* 0x00009200ff367b82 */ /* 0x000ee20000000a00 */
[----:B-1----:R-:W-:-:S07]  /*0da0*/  IABS R5, R18 ;  /* 0x0000001200057213 */ /* 0x002fce0000000000 */
[----:B-----5:R-:W1:Y:S01]  /*0db0*/  LDC.64 R10, c[0x0][0x238] ;  /* 0x00008e00ff0a7b82 */ /* 0x020e620000000a00 */
        /* <DEDUP_REMOVED lines=25> */
[----:B--2---:R-:W-:Y:S02]  /*0f50*/  IABS R7, R9 ;  /* 0x0000000900077213 */ /* 0x004fe40000000000 */
[----:B------:R-:W-:Y:S02]  /*0f60*/  IABS R5, R20 ;  /* 0x0000001400057213 */ /* 0x000fe40000000000 */
        /* <DEDUP_REMOVED lines=32> */
[----:B-1----:R-:W-:Y:S02]  /*1170*/  IMAD R5, R5, R10, RZ ;  /* 0x0000000a05057224 */ /* 0x002fe400078e02ff */
[C---:B------:R-:W-:Y:S01]  /*1180*/  IMAD R2, R8.reuse, UR5, R3 ;  /* 0x0000000508027c24 */ /* 0x040fe2000f8e0203 */
[----:B------:R-:W-:Y:S01]  /*1190*/  ULDC.64 UR4, c[0x0][0x260] ;  /* 0x0000980000047ab9 */ /* 0x000fe20000000a00 */
[----:B------:R-:W-:-:S03]  /*11a0*/  IMAD R5, R8, R11, R5 ;  /* 0x0000000b08057224 */ /* 0x000fc600078e0205 */
[----:B------:R-:W-:Y:S01]  /*11b0*/  IADD3 R3, R7, R2, RZ ;  /* 0x0000000207037210 */ /* 0x000fe20007ffe0ff */
[----:B------:R-:W-:Y:S02]  /*11c0*/  IMAD.MOV.U32 R2, RZ, RZ, R6 ;  /* 0x000000ffff027224 */ /* 0x000fe400078e0006 */
[----:B------:R-:W-:-:S04]  /*11d0*/  IMAD.WIDE.U32 R6, R8, R10, RZ ;  /* 0x0000000a08067225 */ /* 0x000fc800078e00ff */
[----:B------:R-:W-:Y:S01]  /*11e0*/  IMAD.WIDE.U32 R2, R18, R54, R2 ;  /* 0x0000003612027225 */ /* 0x000fe200078e0002 */
[----:B------:R-:W-:-:S03]  /*11f0*/  IADD3 R13, R7, R5, RZ ;  /* 0x00000005070d7210 */ /* 0x000fc60007ffe0ff */
[----:B------:R-:W-:Y:S01]  /*1200*/  IMAD.MOV.U32 R12, RZ, RZ, R6 ;  /* 0x000000ffff0c7224 */ /* 0x000fe200078e0006 */
[----:B------:R-:W-:Y:S01]  /*1210*/  IADD3 R3, R3, R4, RZ ;  /* 0x0000000403037210 */ /* 0x000fe20007ffe0ff */
[----:B------:R-:W-:Y:S02]  /*1220*/  IMAD R4, R19, UR4, RZ ;  /* 0x0000000413047c24 */ /* 0x000fe4000f8e02ff */
[----:B------:R-:W-:-:S04]  /*1230*/  IMAD.WIDE.U32 R2, R0, UR4, R2 ;  /* 0x0000000400027c25 */ /* 0x000fc8000f8e0002 */
[----:B------:R-:W-:Y:S01]  /*1240*/  IMAD R4, R0, UR5, R4 ;  /* 0x0000000500047c24 */ /* 0x000fe2000f8e0204 */
[----:B------:R-:W-:-:S03]  /*1250*/  MOV R16, R2 ;  /* 0x0000000200107202 */ /* 0x000fc60000000f00 */
[----:B------:R-:W-:Y:S01]  /*1260*/  IMAD.IADD R17, R3, 0x1, R4 ;  /* 0x0000000103117824 */ /* 0x000fe200078e0204 */
[----:B------:R-:W-:Y:S06]  /*1270*/  BRA `(.L_x_1191) ;  /* 0x0000000400387947 */ /* 0x000fec0003800000 */
.L_x_1190:
[----:B------:R-:W1:Y:S01]  /*1280*/  LDC R6, c[0x0][0x278] ;  /* 0x00009e00ff067b82 */ /* 0x000e620000000800 */
        /* <DEDUP_REMOVED lines=18> */
[----:B------:R-:W-:-:S04]  /*13b0*/  IMAD.MOV R2, RZ, RZ, -R4 ;  /* 0x000000ffff027224 */ /* 0x000fc800078e0a04 */
[----:B------:R-:W-:Y:S02]  /*13c0*/  IMAD R0, R5, R2, R0 ;  /* 0x0000000205007224 */ /* 0x000fe400078e0200 */
[----:B------:R-:W-:-:S03]  /*13d0*/  @P3 IMAD.IADD R2, R11, 0x1, R14 ;  /* 0x000000010b023824 */ /* 0x000fc600078e020e */
        /* <DEDUP_REMOVED lines=26> */
.L_x_1192:
[----:B------:R-:W-:Y:S01]  /*1580*/  IMAD R0, R23, R54, RZ ;  /* 0x0000003617007224 */ /* 0x000fe200078e02ff */
[----:B------:R-:W-:Y:S01]  /*1590*/  @!P0 LOP3.LUT R7, RZ, R6, RZ, 0x33, !PT ;  /* 0x00000006ff078212 */ /* 0x000fe200078e33ff */
[----:B------:R-:W-:Y:S01]  /*15a0*/  IMAD.WIDE.U32 R2, R54, R18, R2 ;  /* 0x0000001236027225 */ /* 0x000fe200078e0002 */
[----:B------:R-:W-:Y:S02]  /*15b0*/  @P3 IADD3 R6, R11, R14, RZ ;  /* 0x0000000e0b063210 */ /* 0x000fe40007ffe0ff */
[----:B------:R-:W-:Y:S01]  /*15c0*/  SHF.R.S32.HI R19, RZ, 0x1f, R7 ;  /* 0x0000001fff137819 */ /* 0x000fe20000011407 */
[----:B------:R-:W-:Y:S01]  /*15d0*/  IMAD R0, R55, R18, R0 ;  /* 0x0000001237007224 */ /* 0x000fe200078e0200 */
[----:B------:R-:W-:Y:S01]  /*15e0*/  MOV R15, R7 ;  /* 0x00000007000f7202 */ /* 0x000fe20000000f00 */
[----:B------:R-:W-:-:S03]  /*15f0*/  @P3 IMAD.WIDE.U32 R4, R6, R16, RZ ;  /* 0x0000001006043225 */ /* 0x000fc600078e00ff */
[----:B------:R-:W-:Y:S01]  /*1600*/  IADD3 R3, R3, R0, RZ ;  /* 0x0000000003037210 */ /* 0x000fe20007ffe0ff */
[-C--:B------:R-:W-:Y:S02]  /*1610*/  IMAD R0, R19, R12.reuse, RZ ;  /* 0x0000000c13007224 */ /* 0x080fe400078e02ff */
        /* <DEDUP_REMOVED lines=20> */
.L_x_1191:
        /* <DEDUP_REMOVED lines=8> */
[-C--:B------:R-:W-:Y:S01]  /*17e0*/  LEA.HI R25, R26, R61.reuse, RZ, 0x3 ;  /* 0x0000003d1a197211 */ /* 0x080fe200078f18ff */
[----:B------:R2:W-:Y:S01]  /*17f0*/  STL [R1], R28 ;  /* 0x0000001c01007387 */ /* 0x0005e20000100800 */
[----:B------:R-:W-:Y:S01]  /*1800*/  LOP3.LUT R183, R21, 0xfffffffc, RZ, 0xc0, !PT ;  /* 0xfffffffc15b77812 */ /* 0x000fe200078ec0ff */
[----:B------:R-:W-:Y:S01]  /*1810*/  BSSY B0, `(.L_x_1193) ;  /* 0x0000048000007945 */ /* 0x000fe20003800000 */
[----:B------:R-:W-:Y:S01]  /*1820*/  SHF.R.S32.HI R24, RZ, 0x3, R25 ;  /* 0x00000003ff187819 */ /* 0x000fe20000011419 */
[----:B------:R-:W3:Y:S01]  /*1830*/  @P0 LDC.64 R6, c[0x0][0x240] ;  /* 0x00009000ff060b82 */ /* 0x000ee20000000a00 */
[----:B------:R-:W-:Y:S01]  /*1840*/  @!P0 SHF.R.S32.HI R0, RZ, 0x1f, R246 ;  /* 0x0000001fff008819 */ /* 0x000fe200000114f6 */
[----:B------:R-:W-:Y:S01]  /*1850*/  IMAD.IADD R183, R61, 0x1, -R183 ;  /* 0x000000013db77824 */ /* 0x000fe200078e0ab7 */
[----:B------:R-:W-:Y:S01]  /*1860*/  SHF.R.S32.HI R8, RZ, 0x2, R21 ;  /* 0x00000002ff087819 */ /* 0x000fe20000011415 */
[----:B------:R-:W-:Y:S01]  /*1870*/  IMAD.SHL.U32 R9, R24, 0x40, RZ ;  /* 0x0000004018097824 */ /* 0x000fe200078e00ff */
[----:B------:R-:W-:Y:S01]  /*1880*/  LEA.HI R62, R26, R61, RZ, 0x5 ;  /* 0x0000003d1a3e7211 */ /* 0x000fe200078f28ff */
[----:B------:R-:W-:Y:S01]  /*1890*/  IMAD.SHL.U32 R183, R183, 0x8, RZ ;  /* 0x00000008b7b77824 */ /* 0x000fe200078e00ff */
[----:B------:R-:W-:Y:S01]  /*18a0*/  SHF.L.U32 R67, R241, 0x8, RZ ;  /* 0x00000008f1437819 */ /* 0x000fe200000006ff */
[----:B------:R-:W4:Y:S01]  /*18b0*/  @!P0 LDC.64 R2, c[0x0][0x228] ;  /* 0x00008a00ff028b82 */ /* 0x000f220000000a00 */
[----:B------:R-:W-:-:S02]  /*18c0*/  SHF.R.S32.HI R60, RZ, 0x5, R62 ;  /* 0x00000005ff3c7819 */ /* 0x000fc4000001143e */
[----:B------:R-:W-:Y:S01]  /*18d0*/  IADD3 R16, P2, R183, R16, RZ ;  /* 0x00000010b7107210 */ /* 0x000fe20007f5e0ff */
[----:B---3--:R-:W-:-:S04]  /*18e0*/  @P0 IMAD.WIDE.U32 R4, R22, R6, RZ ;  /* 0x0000000616040225 */ /* 0x008fc800078e00ff */
[----:B------:R-:W-:Y:S02]  /*18f0*/  @P0 IMAD R7, R22, R7, R5 ;  /* 0x0000000716070224 */ /* 0x000fe400078e0205 */
[----:B------:R-:W-:Y:S02]  /*1900*/  VIADD R22, R8, 0x20 ;  /* 0x0000002008167836 */ /* 0x000fe40000000000 */
[-C--:B----4-:R-:W-:Y:S01]  /*1910*/  @!P0 IMAD R6, R0, R2.reuse, RZ ;  /* 0x0000000200068224 */ /* 0x090fe200078e02ff */
[----:B------:R-:W-:Y:S02]  /*1920*/  LOP3.LUT R0, R9, 0xc0, RZ, 0xc0, !PT ;  /* 0x000000c009007812 */ /* 0x000fe400078ec0ff */
[----:B------:R-:W-:Y:S01]  /*1930*/  SHF.R.S32.HI R9, RZ, 0x1f, R8 ;  /* 0x0000001fff097819 */ /* 0x000fe20000011408 */
[----:B------:R-:W-:Y:S01]  /*1940*/  @!P0 IMAD R6, R246, R3, R6 ;  /* 0x00000003f6068224 */ /* 0x000fe200078e0206 */
[----:B------:R-:W-:Y:S01]  /*1950*/  LOP3.LUT R5, R0, 0x18, R183, 0xf8, !PT ;  /* 0x0000001800057812 */ /* 0x000fe200078ef8b7 */
[----:B------:R-:W-:Y:S01]  /*1960*/  @!P0 IMAD.WIDE.U32 R2, R246, R2, RZ ;  /* 0x00000002f6028225 */ /* 0x000fe200078e00ff */
[----:B------:R-:W-:-:S03]  /*1970*/  SHF.R.U32.HI R0, RZ, 0x3, R0 ;  /* 0x00000003ff007819 */ /* 0x000fc60000011600 */
[----:B------:R-:W-:Y:S01]  /*1980*/  @!P0 IMAD.IADD R7, R3, 0x1, R6 ;  /* 0x0000000103078824 */ /* 0x000fe200078e0206 */
[----:B------:R-:W-:Y:S01]  /*1990*/  LEA.HI R3, R21, R8, RZ, 0x1 ;  /* 0x0000000815037211 */ /* 0x000fe200078f08ff */
[----:B------:R-:W-:Y:S01]  /*19a0*/  @!P0 IMAD.MOV.U32 R4, RZ, RZ, R2 ;  /* 0x000000ffff048224 */ /* 0x000fe200078e0002 */
[----:B------:R-:W-:Y:S01]  /*19b0*/  LOP3.LUT R14, R5, R0, RZ, 0x3c, !PT ;  /* 0x00000000050e7212 */ /* 0x000fe200078e3cff */
[----:B-----5:R-:W-:Y:S01]  /*19c0*/  IMAD.WIDE R10, R27, 0x40, R8 ;  /* 0x000000401b0a7825 */ /* 0x020fe200078e0208 */
[----:B------:R-:W-:Y:S02]  /*19d0*/  SHF.R.S32.HI R0, RZ, 0x1f, R20 ;  /* 0x0000001fff007819 */ /* 0x000fe40000011414 */
[----:B------:R-:W-:Y:S02]  /*19e0*/  LOP3.LUT R3, R3, 0x7fffffe, RZ, 0xc0, !PT ;  /* 0x07fffffe03037812 */ /* 0x000fe400078ec0ff */
[----:B------:R-:W-:Y:S01]  /*19f0*/  IADD3 R2, P0, R183, R4, RZ ;  /* 0x00000004b7027210 */ /* 0x000fe20007f1e0ff */
[----:B------:R-:W-:Y:S01]  /*1a00*/  IMAD R5, R0, UR4, RZ ;  /* 0x0000000400057c24 */ /* 0x000fe2000f8e02ff */
[----:B------:R-:W-:-:S02]  /*1a10*/  IADD3 R3, R8, -R3, RZ ;  /* 0x8000000308037210 */ /* 0x000fc40007ffe0ff */
[----:B------:R-:W-:Y:S02]  /*1a20*/  SHF.R.S32.HI R0, RZ, 0x1f, R183 ;  /* 0x0000001fff007819 */ /* 0x000fe400000114b7 */
[----:B------:R-:W-:Y:S01]  /*1a30*/  IADD3 R6, P1, R183, R12, RZ ;  /* 0x0000000cb7067210 */ /* 0x000fe20007f3e0ff */
[----:B------:R-:W-:Y:S02]  /*1a40*/  IMAD R184, R60, 0x8, R3 ;  /* 0x000000083cb87824 */ /* 0x000fe400078e0203 */
[----:B------:R-:W-:Y:S01]  /*1a50*/  IMAD.X R3, R0, 0x1, R7, P0 ;  /* 0x0000000100037824 */ /* 0x000fe200000e0607 */
[----:B------:R-:W-:Y:S01]  /*1a60*/  ISETP.GE.AND P0, PT, R8, R28, PT ;  /* 0x0000001c0800720c */ /* 0x000fe20003f06270 */
[----:B------:R-:W-:Y:S01]  /*1a70*/  IMAD R12, R20, UR5, R5 ;  /* 0x00000005140c7c24 */ /* 0x000fe2000f8e0205 */
[----:B------:R-:W-:Y:S01]  /*1a80*/  LEA R184, R184, R14, 0x5 ;  /* 0x0000000eb8b87211 */ /* 0x000fe200078e28ff */
[----:B------:R-:W-:Y:S01]  /*1a90*/  IMAD.WIDE.U32 R4, R20, UR4, R2 ;  /* 0x0000000414047c25 */ /* 0x000fe2000f8e0002 */
[----:B------:R-:W-:-:S02]  /*1aa0*/  UMOV UR4, 0x400 ;  /* 0x0000040000047882 */ /* 0x000fc40000000000 */
[----:B-1----:R-:W-:Y:S01]  /*1ab0*/  ULEA UR4, UR8, UR4, 0x18 ;  /* 0x0000000408047291 */ /* 0x002fe2000f8ec03f */
[----:B------:R-:W-:Y:S01]  /*1ac0*/  IMAD.X R7, R0, 0x1, R13, P1 ;  /* 0x0000000100077824 */ /* 0x000fe200008e060d */
[----:B------:R-:W-:Y:S01]  /*1ad0*/  ISETP.GE.AND P1, PT, R22, R28, PT ;  /* 0x0000001c1600720c */ /* 0x000fe20003f26270 */
[----:B------:R-:W-:Y:S02]  /*1ae0*/  IMAD.X R17, R0, 0x1, R17, P2 ;  /* 0x0000000100117824 */ /* 0x000fe400010e0611 */
[----:B------:R-:W-:Y:S01]  /*1af0*/  IMAD R0, R19, UR6, RZ ;  /* 0x0000000613007c24 */ /* 0x000fe2000f8e02ff */
[----:B------:R-:W-:Y:S01]  /*1b00*/  LEA R184, R184, UR4, 0x1 ;  /* 0x00000004b8b87c11 */ /* 0x000fe2000f8e08ff */
[----:B------:R-:W-:-:S04]  /*1b10*/  IMAD.WIDE.U32 R20, R15, UR6, R6 ;  /* 0x000000060f147c25 */ /* 0x000fc8000f8e0006 */
[----:B------:R-:W-:Y:S02]  /*1b20*/  IMAD R19, R15, UR7, R0 ;  /* 0x000000070f137c24 */ /* 0x000fe4000f8e0200 */
[----:B------:R-:W-:Y:S02]  /*1b30*/  IMAD.IADD R14, R48, 0x1, -R67 ;  /* 0x00000001300e7824 */ /* 0x000fe400078e0a43 */
[----:B------:R-:W-:Y:S01]  /*1b40*/  IMAD.IADD R3, R5, 0x1, R12 ;  /* 0x0000000105037824 */ /* 0x000fe200078e020c */
[----:B--2---:R-:W-:Y:S06]  /*1b50*/  @P0 BRA `(.L_x_1194) ;  /* 0x00000000004c0947 */ /* 0x004fec0003800000 */
        /* <DEDUP_REMOVED lines=19> */
.L_x_1194:
[----:B------:R-:W-:Y:S05]  /*1c90*/  BSYNC B0 ;  /* 0x0000000000007941 */ /* 0x000fea0003800000 */
.L_x_1193:
        /* <DEDUP_REMOVED lines=21> */
.L_x_1196:
[----:B------:R-:W-:Y:S05]  /*1df0*/  BSYNC B0 ;  /* 0x0000000000007941 */ /* 0x000fea0003800000 */
.L_x_1195:
        /* <DEDUP_REMOVED lines=8> */
[----:B--2---:R-:W-:Y:S01]  /*1e80*/  VIADD R12, R8, 0xa0 ;  /* 0x000000a0080c7836 */ /* 0x004fe20000000000 */
[----:B------:R-:W-:Y:S01]  /*1e90*/  ISETP.GE.AND P1, PT, R22, R14, PT ;  /* 0x0000000e1600720c */ /* 0x000fe20003f26270 */
[----:B----4-:R-:W-:Y:S01]  /*1ea0*/  IMAD.WIDE.U32 R2, R8, R54, R16 ;  /* 0x0000003608027225 */ /* 0x010fe200078e0010 */
        /* <DEDUP_REMOVED lines=23> */
.L_x_1198:
[----:B------:R-:W-:Y:S05]  /*2020*/  BSYNC B0 ;  /* 0x0000000000007941 */ /* 0x000fea0003800000 */
.L_x_1197:
        /* <DEDUP_REMOVED lines=17> */
.L_x_1200:
[----:B------:R-:W-:Y:S05]  /*2140*/  BSYNC B0 ;  /* 0x0000000000007941 */ /* 0x000fea0003800000 */
.L_x_1199:
[----:B------:R-:W-:Y:S01]  /*2150*/  BSSY B0, `(.L_x_1201) ;  /* 0x0000010000007945 */ /* 0x000fe20003800000 */
[----:B------:R-:W-:-:S03]  /*2160*/  ISETP.GE.AND P1, PT, R13, R14, PT ;  /* 0x0000000e0d00720c */ /* 0x000fc60003f26270 */
[----:B------:R-:W-:Y:S10]  /*2170*/  @P0 BRA `(.L_x_1202) ;  /* 0x0000000000340947 */ /* 0x000ff40003800000 */
        /* <DEDUP_REMOVED lines=13> */
.L_x_1202:
[----:B------:R-:W-:Y:S05]  /*2250*/  BSYNC B0 ;  /* 0x0000000000007941 */ /* 0x000fea0003800000 */
.L_x_1201:
        /* <DEDUP_REMOVED lines=18> */
.L_x_1204:
[----:B------:R-:W-:Y:S05]  /*2380*/  BSYNC B0 ;  /* 0x0000000000007941 */ /* 0x000fea0003800000 */
.L_x_1203:
        /* <DEDUP_REMOVED lines=15> */
.L_x_1206:
[----:B------:R-:W-:Y:S05]  /*2480*/  BSYNC B0 ;  /* 0x0000000000007941 */ /* 0x000fea0003800000 */
.L_x_1205:
        /* <DEDUP_REMOVED lines=18> */
.L_x_1208:
[----:B------:R-:W-:Y:S05]  /*25b0*/  BSYNC B0 ;  /* 0x0000000000007941 */ /* 0x000fea0003800000 */
.L_x_1207:
        /* <DEDUP_REMOVED lines=18> */
.L_x_1210:
[----:B------:R-:W-:Y:S05]  /*26e0*/  BSYNC B0 ;  /* 0x0000000000007941 */ /* 0x000fea0003800000 */
.L_x_1209:
        /* <DEDUP_REMOVED lines=18> */
.L_x_1212:
[----:B------:R-:W-:Y:S05]  /*2810*/  BSYNC B0 ;  /* 0x0000000000007941 */ /* 0x000fea0003800000 */
.L_x_1211:
[----:B------:R-:W0:Y:S01]  /*2820*/  LDGDEPBAR ;  /* 0x00000000000079af */ /* 0x000e220000000000 */
[----:B------:R-:W-:Y:S01]  /*2830*/  ISETP.GE.AND P2, PT, R8, R14, PT ;  /* 0x0000000e0800720c */ /* 0x000fe20003f46270 */
[----:B-1----:R-:W-:Y:S01]  /*2840*/  IMAD R0, R23, R72, RZ ;  /* 0x0000004817007224 */ /* 0x002fe200078e02ff */
[----:B------:R-:W-:Y:S01]  /*2850*/  ULDC.64 UR8, c[0x0][0x220] ;  /* 0x0000880000087ab9 */ /* 0x000fe20000000a00 */
[----:B----4-:R-:W-:Y:S01]  /*2860*/  IMAD.IADD R3, R21, 0x1, R19 ;  /* 0x0000000115037824 */ /* 0x010fe200078e0213 */
[----:B------:R-:W-:Y:S01]  /*2870*/  LEA.HI R4, R26, R61, RZ, 0x4 ;  /* 0x0000003d1a047211 */ /* 0x000fe200078f20ff */
[----:B------:R-:W-:Y:S01]  /*2880*/  IMAD.MOV.U32 R2, RZ, RZ, R20 ;  /* 0x000000ffff027224 */ /* 0x000fe200078e0014 */
[----:B------:R-:W-:Y:S01]  /*2890*/  BSSY B0, `(.L_x_1213) ;  /* 0x000001e000007945 */ /* 0x000fe20003800000 */
[----:B------:R-:W-:Y:S01]  /*28a0*/  IMAD R0, R18, R73, R0 ;  /* 0x0000004912007224 */ /* 0x000fe200078e0200 */
[----:B------:R-:W-:Y:S01]  /*28b0*/  ISETP.GE.AND P1, PT, R22, R14, PT ;  /* 0x0000000e1600720c */ /* 0x000fe20003f26270 */
[----:B------:R-:W-:Y:S01]  /*28c0*/  IMAD.WIDE.U32 R80, R18, R72, R2 ;  /* 0x0000004812507225 */ /* 0x000fe200078e0002 */
[----:B------:R-:W-:-:S02]  /*28d0*/  ISETP.GE.AND P0, PT, R6, R14, PT ;  /* 0x0000000e0600720c */ /* 0x000fc40003f06270 */
[-C--:B------:R-:W-:Y:S01]  /*28e0*/  ISETP.GE.AND P5, PT, R7, R14.reuse, PT ;  /* 0x0000000e0700720c */ /* 0x080fe20003fa6270 */
[----:B------:R-:W-:Y:S01]  /*28f0*/  IMAD.IADD R83, R81, 0x1, R0 ;  /* 0x0000000151537824 */ /* 0x000fe200078e0200 */
[----:B------:R-:W-:Y:S02]  /*2900*/  LEA R52, P3, R80, UR8, 0x1 ;  /* 0x0000000850347c11 */ /* 0x000fe4000f8608ff */
[-C--:B------:R-:W-:Y:S02]  /*2910*/  ISETP.GE.AND P4, PT, R10, R14.reuse, PT ;  /* 0x0000000e0a00720c */ /* 0x080fe40003f86270 */
[----:B------:R-:W-:Y:S02]  /*2920*/  LEA.HI.X R53, R80, UR9, R83, 0x1, P3 ;  /* 0x0000000950357c11 */ /* 0x000fe400098f0c53 */
        /* <DEDUP_REMOVED lines=20> */
.L_x_1214:
[----:B------:R-:W-:Y:S05]  /*2a70*/  BSYNC B0 ;  /* 0x0000000000007941 */ /* 0x000fea0003800000 */
.L_x_1213:
[----:B-1----:R-:W-:Y:S01]  /*2a80*/  LOP3.LUT R2, R25, 0xfffffff8, RZ, 0xc0, !PT ;  /* 0xfffffff819027812 */ /* 0x002fe200078ec0ff */
[----:B------:R1:W-:Y:S01]  /*2a90*/  @P1 STS.128 [R184+0x5800], RZ ;  /* 0x005800ffb8001388 */ /* 0x0003e20000000c00 */
[----:B------:R-:W-:Y:S01]  /*2aa0*/  ISETP.GE.AND P2, PT, R11, R14, PT ;  /* 0x0000000e0b00720c */ /* 0x000fe20003f46270 */
[C---:B------:R-:W-:Y:S01]  /*2ab0*/  IMAD.IADD R11, R61.reuse, 0x1, -R0 ;  /* 0x000000013d0b7824 */ /* 0x040fe200078e0a00 */
[----:B------:R-:W-:Y:S01]  /*2ac0*/  SHF.R.S32.HI R9, RZ, 0x4, R4 ;  /* 0x00000004ff097819 */ /* 0x000fe20000011404 */
[----:B------:R-:W-:Y:S01]  /*2ad0*/  IMAD.IADD R2, R61, 0x1, -R2 ;  /* 0x000000013d027824 */ /* 0x000fe200078e0a02 */
[----:B------:R-:W-:Y:S01]  /*2ae0*/  LEA.HI R4, R25, R24, RZ, 0x1 ;  /* 0x0000001819047211 */ /* 0x000fe200078f08ff */
[----:B------:R-:W-:Y:S01]  /*2af0*/  BSSY B0, `(.L_x_1215) ;  /* 0x0000030000007945 */ /* 0x000fe20003800000 */
[----:B------:R-:W-:Y:S02]  /*2b00*/  LEA.HI R0, R11, R11, RZ, 0x1 ;  /* 0x0000000b0b007211 */ /* 0x000fe400078f08ff */
[----:B------:R-:W-:-:S02]  /*2b10*/  LEA.HI R3, R2, R2, RZ, 0x1 ;  /* 0x0000000202037211 */ /* 0x000fc400078f08ff */
[----:B------:R-:W-:Y:S02]  /*2b20*/  LOP3.LUT R4, R4, 0xfffffffe, RZ, 0xc0, !PT ;  /* 0xfffffffe04047812 */ /* 0x000fe400078ec0ff */
[--C-:B------:R-:W-:Y:S02]  /*2b30*/  SHF.R.S32.HI R6, RZ, 0x1, R0.reuse ;  /* 0x00000001ff067819 */ /* 0x100fe40000011400 */
[----:B------:R-:W-:Y:S01]  /*2b40*/  SHF.R.S32.HI R5, RZ, 0x1f, R0 ;  /* 0x0000001fff057819 */ /* 0x000fe20000011400 */
[----:B------:R-:W-:Y:S01]  /*2b50*/  IMAD.IADD R10, R24, 0x1, -R4 ;  /* 0x00000001180a7824 */ /* 0x000fe200078e0a04 */
[----:B------:R-:W-:Y:S02]  /*2b60*/  LOP3.LUT R8, R3, 0xfffffffe, RZ, 0xc0, !PT ;  /* 0xfffffffe03087812 */ /* 0x000fe400078ec0ff */
[----:B------:R-:W-:Y:S02]  /*2b70*/  LEA.HI R7, R9, R9, RZ, 0x1 ;  /* 0x0000000909077211 */ /* 0x000fe400078f08ff */
[----:B------:R-:W-:Y:S01]  /*2b80*/  LEA.HI R4, R5, R6, RZ, 0x2 ;  /* 0x0000000605047211 */ /* 0x000fe200078f10ff */
[----:B------:R-:W-:Y:S01]  /*2b90*/  IMAD.IADD R8, R2, 0x1, -R8 ;  /* 0x0000000102087824 */ /* 0x000fe200078e0a08 */
[----:B------:R-:W-:-:S02]  /*2ba0*/  LOP3.LUT R7, R7, 0xfffffffe, RZ, 0xc0, !PT ;  /* 0xfffffffe07077812 */ /* 0x000fc400078ec0ff */
[----:B------:R-:W-:Y:S02]  /*2bb0*/  SHF.R.S32.HI R2, RZ, 0x1f, R11 ;  /* 0x0000001fff027819 */ /* 0x000fe4000001140b */
[----:B------:R-:W-:Y:S01]  /*2bc0*/  LOP3.LUT R4, R4, 0xfffffffc, RZ, 0xc0, !PT ;  /* 0xfffffffc04047812 */ /* 0x000fe200078ec0ff */
[----:B------:R-:W-:Y:S01]  /*2bd0*/  IMAD.IADD R7, R9, 0x1, -R7 ;  /* 0x0000000109077824 */ /* 0x000fe200078e0a07 */
[----:B------:R-:W-:Y:S02]  /*2be0*/  LOP3.LUT R0, R0, 0x7fffffe, RZ, 0xc0, !PT ;  /* 0x07fffffe00007812 */ /* 0x000fe400078ec0ff */
[----:B------:R-:W-:Y:S01]  /*2bf0*/  LEA.HI R2, R2, R11, RZ, 0x3 ;  /* 0x0000000b02027211 */ /* 0x000fe200078f18ff */
[----:B------:R-:W-:Y:S01]  /*2c00*/  IMAD.IADD R9, R6, 0x1, -R4 ;  /* 0x0000000106097824 */ /* 0x000fe200078e0a04 */
[----:B------:R-:W-:Y:S01]  /*2c10*/  SHF.R.S32.HI R20, RZ, 0x1, R3 ;  /* 0x00000001ff147819 */ /* 0x000fe20000011403 */
[----:B------:R-:W-:Y:S02]  /*2c20*/  IMAD.IADD R51, R11, 0x1, -R0 ;  /* 0x000000010b337824 */ /* 0x000fe400078e0a00 */
[----:B------:R-:W-:-:S02]  /*2c30*/  IMAD.SHL.U32 R4, R2, 0x20, RZ ;  /* 0x0000002002047824 */ /* 0x000fc400078e00ff */
[----:B------:R-:W-:Y:S02]  /*2c40*/  IMAD.SHL.U32 R0, R20, 0x40, RZ ;  /* 0x0000004014007824 */ /* 0x000fe400078e00ff */
[----:B------:R-:W-:Y:S01]  /*2c50*/  IMAD.SHL.U32 R2, R9, 0x40, RZ ;  /* 0x0000004009027824 */ /* 0x000fe200078e00ff */
[----:B------:R-:W-:Y:S01]  /*2c60*/  LOP3.LUT R50, R4, 0xffffff00, RZ, 0xc0, !PT ;  /* 0xffffff0004327812 */ /* 0x000fe200078ec0ff */
[----:B------:R-:W-:Y:S01]  /*2c70*/  IMAD.SHL.U32 R3, R10, 0x8, RZ ;  /* 0x000000080a037824 */ /* 0x000fe200078e00ff */
[----:B------:R-:W-:Y:S01]  /*2c80*/  LOP3.LUT R0, R0, 0xc0, RZ, 0xc0, !PT ;  /* 0x000000c000007812 */ /* 0x000fe200078ec0ff */
[C---:B------:R-:W-:Y:S01]  /*2c90*/  IMAD.SHL.U32 R6, R7.reuse, 0x8, RZ ;  /* 0x0000000807067824 */ /* 0x040fe200078e00ff */
[----:B------:R-:W-:Y:S02]  /*2ca0*/  LOP3.LUT R2, R2, 0xc0, RZ, 0xc0, !PT ;  /* 0x000000c002027812 */ /* 0x000fe400078ec0ff */
[----:B------:R-:W-:Y:S02]  /*2cb0*/  LOP3.LUT R5, R0, 0x8, R3, 0xf8, !PT ;  /* 0x0000000800057812 */ /* 0x000fe400078ef803 */
[----:B------:R-:W-:Y:S01]  /*2cc0*/  LOP3.LUT R4, R2, 0x8, R6, 0xf8, !PT ;  /* 0x0000000802047812 */ /* 0x000fe200078ef806 */
[----:B------:R-:W-:Y:S01]  /*2cd0*/  IMAD R6, R7, 0x8, R8 ;  /* 0x0000000807067824 */ /* 0x000fe200078e0208 */
[----:B------:R-:W-:Y:S01]  /*2ce0*/  SHF.R.U32.HI R3, RZ, 0x3, R0 ;  /* 0x00000003ff037819 */ /* 0x000fe20000011600 */
[----:B------:R-:W-:Y:S01]  /*2cf0*/  IMAD R0, R60, 0x200, R50 ;  /* 0x000002003c007824 */ /* 0x000fe200078e0232 */
[----:B------:R-:W-:-:S02]  /*2d00*/  SHF.R.U32.HI R2, RZ, 0x3, R2 ;  /* 0x00000003ff027819 */ /* 0x000fc40000011602 */
[----:B------:R-:W-:Y:S02]  /*2d10*/  LOP3.LUT R5, R5, R3, RZ, 0x3c, !PT ;  /* 0x0000000305057212 */ /* 0x000fe400078e3cff */
[----:B------:R-:W-:Y:S01]  /*2d20*/  LOP3.LUT R153, R4, R2, RZ, 0x3c, !PT ;  /* 0x0000000204997212 */ /* 0x000fe200078e3cff */
[----:B------:R-:W-:Y:S01]  /*2d30*/  IMAD R4, R51, 0x20, R0 ;  /* 0x0000002033047824 */ /* 0x000fe200078e0200 */
        /* <DEDUP_REMOVED lines=11> */
.L_x_1216:
[----:B------:R-:W-:Y:S05]  /*2df0*/  BSYNC B0 ;  /* 0x0000000000007941 */ /* 0x000fea0003800000 */
.L_x_1215:
[----:B------:R2:W-:Y:S01]  /*2e00*/  @P0 STS.128 [R184+0x6000], RZ ;  /* 0x006000ffb8000388 */ /* 0x0005e20000000c00 */
[----:B------:R-:W-:Y:S01]  /*2e10*/  IMAD.U32 R0, R6, 0x20, R5 ;  /* 0x0000002006007824 */ /* 0x000fe200078e0005 */
[----:B------:R-:W-:Y:S01]  /*2e20*/  BSSY B0, `(.L_x_1217) ;  /* 0x0000010000007945 */ /* 0x000fe20003800000 */
[----:B-1----:R-:W-:Y:S01]  /*2e30*/  IMAD.IADD R2, R153, 0x1, R4 ;  /* 0x0000000199027824 */ /* 0x002fe200078e0204 */
        /* <DEDUP_REMOVED lines=14> */
.L_x_1218:
[----:B------:R-:W-:Y:S05]  /*2f20*/  BSYNC B0 ;  /* 0x0000000000007941 */ /* 0x000fea0003800000 */
.L_x_1217:
        /* <DEDUP_REMOVED lines=16> */
.L_x_1220:
[----:B------:R-:W-:Y:S05]  /*3030*/  BSYNC B0 ;  /* 0x0000000000007941 */ /* 0x000fea0003800000 */
.L_x_1219:
        /* <DEDUP_REMOVED lines=13> */
.L_x_1222:
[----:B------:R-:W-:Y:S05]  /*3110*/  BSYNC B0 ;  /* 0x0000000000007941 */ /* 0x000fea0003800000 */
.L_x_1221:
        /* <DEDUP_REMOVED lines=16> */
.L_x_1224:
[----:B------:R-:W-:Y:S05]  /*3220*/  BSYNC B0 ;  /* 0x0000000000007941 */ /* 0x000fea0003800000 */
.L_x_1223:
        /* <DEDUP_REMOVED lines=16> */
.L_x_1226:
[----:B------:R-:W-:Y:S05]  /*3330*/  BSYNC B0 ;  /* 0x0000000000007941 */ /* 0x000fea0003800000 */
.L_x_1225:
        /* <DEDUP_REMOVED lines=16> */
.L_x_1228:
[----:B------:R-:W-:Y:S05]  /*3440*/  BSYNC B0 ;  /* 0x0000000000007941 */ /* 0x000fea0003800000 */
.L_x_1227:
[----:B------:R-:W-:Y:S01]  /*3450*/  LDSM.16.M88.4 R12, [R166] ;  /* 0x00000000a60c783b */ /* 0x000fe20000000200 */
[----:B------:R-:W-:Y:S01]  /*3460*/  LOP3.LUT P0, RZ, R20, 0x2, RZ, 0xc0, !PT ;  /* 0x0000000214ff7812 */ /* 0x000fe2000780c0ff */
[----:B------:R-:W-:Y:S01]  /*3470*/  IMAD.MOV.U32 R0, RZ, RZ, 0x10 ;  /* 0x00000010ff007424 */ /* 0x000fe200078e00ff */
[----:B------:R-:W-:Y:S01]  /*3480*/  LOP3.LUT P1, RZ, R9, 0x2, RZ, 0xc0, !PT ;  /* 0x0000000209ff7812 */ /* 0x000fe2000782c0ff */
[----:B------:R-:W5:Y:S01]  /*3490*/  LDSM.16.M88.4 R16, [R134+0x1000] ;  /* 0x001000008610783b */ /* 0x000f620000000200 */
[----:B-1----:R-:W-:Y:S01]  /*34a0*/  VIADD R2, R134, 0x1000 ;  /* 0x0000100086027836 */ /* 0x002fe20000000000 */
[----:B------:R-:W-:Y:S01]  /*34b0*/  ULDC UR5, c[0x0][0x39c] ;  /* 0x0000e70000057ab9 */ /* 0x000fe20000000800 */
[----:B------:R-:W-:Y:S01]  /*34c0*/  SEL R0, R0, 0xfffffff0, !P1 ;  /* 0xfffffff000007807 */ /* 0x000fe20004800000 */
[----:B------:R-:W-:Y:S01]  /*34d0*/  VIADD R165, R134, 0x1020 ;  /* 0x0000102086a57836 */ /* 0x000fe20000000000 */
[----:B------:R-:W-:Y:S01]  /*34e0*/  LDSM.16.M88.4 R28, [R134+0x1400] ;  /* 0x00140000861c783b */ /* 0x000fe20000000200 */
[----:B------:R-:W-:-:S02]  /*34f0*/  IMAD R127, R51, 0x20, R50 ;  /* 0x00000020337f7824 */ /* 0x000fc400078e0232 */
[----:B------:R-:W-:Y:S01]  /*3500*/  IMAD R167, R0, 0x2, R166 ;  /* 0x0000000200a77824 */ /* 0x000fe200078e02a6 */
[----:B------:R-:W-:Y:S01]  /*3510*/  LDSM.16.M88.4 R40, [R134+0x1800] ;  /* 0x001800008628783b */ /* 0x000fe20000000200 */
[----:B------:R-:W-:-:S03]  /*3520*/  @P0 VIADD R165, R2, 0xffffffe0 ;  /* 0xffffffe002a50836 */ /* 0x000fc60000000000 */
[----:B------:R-:W-:Y:S01]  /*3530*/  LDSM.16.M88.4 R4, [R167] ;  /* 0x00000000a704783b */ /* 0x000fe20000000200 */
[C---:B------:R-:W-:Y:S02]  /*3540*/  VIADD R182, R165.reuse, 0x400 ;  /* 0x00000400a5b67836 */ /* 0x040fe40000000000 */
[C---:B------:R-:W-:Y:S01]  /*3550*/  VIADD R181, R165.reuse, 0x800 ;  /* 0x00000800a5b57836 */ /* 0x040fe20000000000 */
[----:B------:R-:W1:Y:S01]  /*3560*/  LDSM.16.M88.4 R20, [R165] ;  /* 0x00000000a514783b */ /* 0x000e620000000200 */
[C---:B------:R-:W-:Y:S02]  /*3570*/  VIADD R180, R165.reuse, 0xc00 ;  /* 0x00000c00a5b47836 */ /* 0x040fe40000000000 */
[C---:B------:R-:W-:Y:S01]  /*3580*/  VIADD R179, R165.reuse, 0x1000 ;  /* 0x00001000a5b37836 */ /* 0x040fe20000000000 */
[----:B------:R-:W2:Y:S01]  /*3590*/  LDSM.16.M88.4 R32, [R165+0x400] ;  /* 0x00040000a520783b */ /* 0x000ea20000000200 */
[C---:B------:R-:W-:Y:S02]  /*35a0*/  VIADD R178, R165.reuse, 0x1400 ;  /* 0x00001400a5b27836 */ /* 0x040fe40000000000 */
[C---:B------:R-:W-:Y:S01]  /*35b0*/  VIADD R177, R165.reuse, 0x1800 ;  /* 0x00001800a5b17836 */ /* 0x040fe20000000000 */
[----:B------:R-:W3:Y:S01]  /*35c0*/  LDSM.16.M88.4 R36, [R165+0x800] ;  /* 0x00080000a524783b */ /* 0x000ee20000000200 */
[----:B------:R-:W-:-:S02]  /*35d0*/  VIADD R176, R165, 0x1c00 ;  /* 0x00001c00a5b07836 */ /* 0x000fc40000000000 */
[C---:B------:R-:W-:Y:S01]  /*35e0*/  VIADD R175, R165.reuse, 0x2000 ;  /* 0x00002000a5af7836 */ /* 0x040fe20000000000 */
[----:B------:R-:W4:Y:S01]  /*35f0*/  LDSM.16.M88.4 R44, [R134+0x1c00] ;  /* 0x001c0000862c783b */ /* 0x000f220000000200 */
[C---:B------:R-:W-:Y:S02]  /*3600*/  VIADD R174, R165.reuse, 0x2400 ;  /* 0x00002400a5ae7836 */ /* 0x040fe40000000000 */
[C---:B------:R-:W-:Y:S01]  /*3610*/  VIADD R173, R165.reuse, 0x2800 ;  /* 0x00002800a5ad7836 */ /* 0x040fe20000000000 */
[----:B------:R-:W0:Y:S01]  /*3620*/  LDGDEPBAR ;  /* 0x00000000000079af */ /* 0x000e220000000000 */
[C---:B------:R-:W-:Y:S02]  /*3630*/  VIADD R172, R165.reuse, 0x2c00 ;  /* 0x00002c00a5ac7836 */ /* 0x040fe40000000000 */
[C---:B------:R-:W-:Y:S02]  /*3640*/  VIADD R171, R165.reuse, 0x3000 ;  /* 0x00003000a5ab7836 */ /* 0x040fe40000000000 */
[C---:B------:R-:W-:Y:S01]  /*3650*/  VIADD R170, R165.reuse, 0x3400 ;  /* 0x00003400a5aa7836 */ /* 0x040fe20000000000 */
[----:B-----5:R-:W-:Y:S01]  /*3660*/  HMMA.16816.F32.BF16 R8, R12, R16, RZ ;  /* 0x000000100c08723c */ /* 0x020fe200000418ff */
[----:B------:R-:W-:-:S02]  /*3670*/  VIADD R169, R165, 0x3800 ;  /* 0x00003800a5a97836 */ /* 0x000fc40000000000 */
[----:B------:R-:W-:-:S03]  /*3680*/  VIADD R168, R165, 0x3c00 ;  /* 0x00003c00a5a87836 */ /* 0x000fc60000000000 */
[----:B------:R-:W-:-:S15]  /*3690*/  HMMA.16816.F32.BF16 R16, R12, R18, RZ ;  /* 0x000000120c10723c */ /* 0x000fde00000418ff */
[----:B------:R-:W-:-:S03]  /*36a0*/  NOP ;  /* 0x0000000000007918 */ /* 0x000fc60000000000 */
[----:B-1----:R-:W-:Y:S06]  /*36b0*/  HMMA.16816.F32.BF16 R56, R4, R20, R8 ;  /* 0x000000140438723c */ /* 0x002fec0000041808 */
[----:B------:R-:W-:Y:S06]  /*36c0*/  HMMA.16816.F32.BF16 R8, R12, R28, RZ ;  /* 0x0000001c0c08723c */ /* 0x000fec00000418ff */
[----:B------:R-:W-:Y:S06]  /*36d0*/  HMMA.16816.F32.BF16 R16, R4, R22, R16 ;  /* 0x000000160410723c */ /* 0x000fec0000041810 */
[----:B------:R-:W-:Y:S06]  /*36e0*/  HMMA.16816.F32.BF16 R20, R12, R40, RZ ;  /* 0x000000280c14723c */ /* 0x000fec00000418ff */
[----:B------:R-:W-:-:S04]  /*36f0*/  FMUL.FTZ R2, R58, UR5 ;  /* 0x000000053a027c20 */ /* 0x000fc80008410000 */
[----:B------:R1:W-:Y:S02]  /*3700*/  MUFU.TANH R132, R2 ;  /* 0x0000000200847308 */ /* 0x0003e40000002400 */
[----:B--2---:R-:W-:Y:S06]  /*3710*/  HMMA.16816.F32.BF16 R24, R4, R32, R8 ;  /* 0x000000200418723c */ /* 0x004fec0000041808 */
[----:B------:R-:W-:Y:S01]  /*3720*/  HMMA.16816.F32.BF16 R8, R12, R30, RZ ;  /* 0x0000001e0c08723c */ /* 0x000fe200000418ff */
[----:B-1----:R-:W-:-:S04]  /*3730*/  FMUL.FTZ R2, R57, UR5 ;  /* 0x0000000539027c20 */ /* 0x002fc80008410000 */
[----:B------:R1:W2:-:S15]  /*3740*/  MUFU.TANH R119, R2 ;  /* 0x0000000200777308 */ /* 0x00029e0000002400 */
[----:B------:R-:W-:-:S04]  /*3750*/  NOP ;  /* 0x0000000000007918 */ /* 0x000fc80000000000 */
[----:B------:R-:W-:Y:S01]  /*3760*/  HMMA.16816.F32.BF16 R8, R4, R34, R8 ;  /* 0x000000220408723c */ /* 0x000fe20000041808 */
[----:B-1----:R-:W-:-:S05]  /*3770*/  FMUL.FTZ R2, R59, UR5 ;  /* 0x000000053b027c20 */ /* 0x002fca0008410000 */
[----:B---3--:R-:W-:Y:S01]  /*3780*/  HMMA.16816.F32.BF16 R32, R4, R36, R20 ;  /* 0x000000240420723c */ /* 0x008fe20000041814 */
[----:B------:R1:W-:Y:S05]  /*3790*/  MUFU.TANH R130, R2 ;  /* 0x0000000200827308 */ /* 0x0003ea0000002400 */
[----:B----4-:R-:W-:Y:S01]  /*37a0*/  HMMA.16816.F32.BF16 R20, R12, R44, RZ ;  /* 0x0000002c0c14723c */ /* 0x010fe200000418ff */
[----:B-1----:R-:W-:-:S04]  /*37b0*/  FMUL.FTZ R2, R16, UR5 ;  /* 0x0000000510027c20 */ /* 0x002fc80008410000 */
[----:B------:R1:W3:Y:S02]  /*37c0*/  MUFU.TANH R122, R2 ;  /* 0x00000002007a7308 */ /* 0x0002e40000002400 */
[----:B-1----:R-:W-:-:S06]  /*37d0*/  FMUL.FTZ R2, R17, UR5 ;  /* 0x0000000511027c20 */ /* 0x002fcc0008410000 */
[----:B------:R1:W-:Y:S02]  /*37e0*/  MUFU.TANH R121, R2 ;  /* 0x0000000200797308 */ /* 0x0003e40000002400 */
[----:B-1----:R-:W-:-:S06]  /*37f0*/  FMUL.FTZ R2, R18, UR5 ;  /* 0x0000000512027c20 */ /* 0x002fcc0008410000 */
[----:B------:R1:W4:Y:S02]  /*3800*/  MUFU.TANH R142, R2 ;  /* 0x00000002008e7308 */ /* 0x0003240000002400 */
[----:B-1----:R-:W-:Y:S02]  /*3810*/  FMUL.FTZ R2, R19, UR5 ;  /* 0x0000000513027c20 */ /* 0x002fe40008410000 */
[----:B------:R-:W-:Y:S01]  /*3820*/  HMMA.16816.F32.BF16 R16, R12, R42, RZ ;  /* 0x0000002a0c10723c */ /* 0x000fe200000418ff */
[----:B------:R-:W-:Y:S03]  /*3830*/  LDSM.16.M88.4 R40, [R134+0x2000] ;  /* 0x002000008628783b */ /* 0x000fe60000000200 */
[----:B------:R1:W5:Y:S02]  /*3840*/  MUFU.TANH R135, R2 ;  /* 0x0000000200877308 */ /* 0x0003640000002400 */
[----:B-1----:R-:W-:-:S06]  /*3850*/  FMUL.FTZ R2, R24, UR5 ;  /* 0x0000000518027c20 */ /* 0x002fcc0008410000 */
[----:B------:R1:W-:Y:S02]  /*3860*/  MUFU.TANH R120, R2 ;  /* 0x0000000200787308 */ /* 0x0003e40000002400 */
[----:B-1----:R-:W-:-:S06]  /*3870*/  FMUL.FTZ R2, R25, UR5 ;  /* 0x0000000519027c20 */ /* 0x002fcc0008410000 */
[----:B------:R1:W5:Y:S02]  /*3880*/  MUFU.TANH R118, R2 ;  /* 0x0000000200767308 */ /* 0x0003640000002400 */
[----:B-1----:R-:W-:-:S06]  /*3890*/  FMUL.FTZ R2, R26, UR5 ;  /* 0x000000051a027c20 */ /* 0x002fcc0008410000 */
[----:B------:R1:W-:Y:S02]  /*38a0*/  MUFU.TANH R133, R2 ;  /* 0x0000000200857308 */ /* 0x0003e40000002400 */
[----:B-1----:R-:W-:Y:S02]  /*38b0*/  FMUL.FTZ R2, R27, UR5 ;  /* 0x000000051b027c20 */ /* 0x002fe40008410000 */
[----:B------:R-:W1:Y:S04]  /*38c0*/  LDSM.16.M88.4 R24, [R165+0xc00] ;  /* 0x000c0000a518783b */ /* 0x000e680000000200 */
[----:B------:R2:W5:Y:S02]  /*38d0*/  MUFU.TANH R138, R2 ;  /* 0x00000002008a7308 */ /* 0x0005640000002400 */
[----:B--2---:R-:W-:-:S06]  /*38e0*/  FMUL.FTZ R2, R8, UR5 ;  /* 0x0000000508027c20 */ /* 0x004fcc0008410000 */
[----:B------:R2:W5:Y:S02]  /*38f0*/  MUFU.TANH R117, R2 ;  /* 0x0000000200757308 */ /* 0x0005640000002400 */
[----:B--2---:R-:W-:Y:S01]  /*3900*/  FMUL.FTZ R2, R9, UR5 ;  /* 0x0000000509027c20 */ /* 0x004fe20008410000 */
[----:B-1----:R-:W-:Y:S05]  /*3910*/  HMMA.16816.F32.BF16 R28, R4, R24, R20 ;  /* 0x00000018041c723c */ /* 0x002fea0000041814 */
[----:B------:R1:W-:Y:S01]  /*3920*/  MUFU.TANH R116, R2 ;  /* 0x0000000200747308 */ /* 0x0003e20000002400 */
[----:B------:R-:W-:Y:S01]  /*3930*/  HMMA.16816.F32.BF16 R20, R12, R40, RZ ;  /* 0x000000280c14723c */ /* 0x000fe200000418ff */
[----:B-1----:R-:W-:-:S06]  /*3940*/  FMUL.FTZ R2, R10, UR5 ;  /* 0x000000050a027c20 */ /* 0x002fcc0008410000 */
[----:B------:R1:W2:Y:S02]  /*3950*/  MUFU.TANH R136, R2 ;  /* 0x0000000200887308 */ /* 0x0002a40000002400 */
[----:B-1----:R-:W-:Y:S02]  /*3960*/  FMUL.FTZ R2, R11, UR5 ;  /* 0x000000050b027c20 */ /* 0x002fe40008410000 */
[----:B------:R-:W-:Y:S01]  /*3970*/  HMMA.16816.F32.BF16 R8, R4, R38, R16 ;  /* 0x000000260408723c */ /* 0x000fe20000041810 */
[----:B------:R-:W-:Y:S03]  /*3980*/  LDSM.16.M88.4 R36, [R134+0x2400] ;  /* 0x002400008624783b */ /* 0x000fe60000000200 */
[----:B------:R1:W2:Y:S02]  /*3990*/  MUFU.TANH R139, R2 ;  /* 0x00000002008b7308 */ /* 0x0002a40000002400 */
[----:B------:R-:W-:Y:S01]  /*39a0*/  HMMA.16816.F32.BF16 R16, R12, R46, RZ ;  /* 0x0000002e0c10723c */ /* 0x000fe200000418ff */
[----:B------:R-:W-:Y:S01]  /*39b0*/  LDSM.16.M88.4 R44, [R134+0x2c00] ;  /* 0x002c0000862c783b */ /* 0x000fe20000000200 */
[----:B-1----:R-:W-:-:S04]  /*39c0*/  FMUL.FTZ R2, R32, UR5 ;  /* 0x0000000520027c20 */ /* 0x002fc80008410000 */
[----:B------:R1:W-:Y:S02]  /*39d0*/  MUFU.TANH R115, R2 ;  /* 0x0000000200737308 */ /* 0x0003e40000002400 */
[----:B-1----:R-:W-:-:S06]  /*39e0*/  FMUL.FTZ R2, R33, UR5 ;  /* 0x0000000521027c20 */ /* 0x002fcc0008410000 */
[----:B------:R1:W2:Y:S02]  /*39f0*/  MUFU.TANH R113, R2 ;  /* 0x0000000200717308 */ /* 0x0002a40000002400 */
[----:B-1----:R-:W-:-:S06]  /*3a00*/  FMUL.FTZ R2, R34, UR5 ;  /* 0x0000000522027c20 */ /* 0x002fcc0008410000 */
[----:B------:R1:W-:Y:S02]  /*3a10*/  MUFU.TANH R131, R2 ;  /* 0x0000000200837308 */ /* 0x0003e40000002400 */
[----:B-1----:R-:W-:Y:S02]  /*3a20*/  FMUL.FTZ R2, R35, UR5 ;  /* 0x0000000523027c20 */ /* 0x002fe40008410000 */
[----:B------:R-:W1:Y:S04]  /*3a30*/  LDSM.16.M88.4 R32, [R165+0x1000] ;  /* 0x00100000a520783b */ /* 0x000e680000000200 */
[----:B------:R3:W2:Y:S02]  /*3a40*/  MUFU.TANH R129, R2 ;  /* 0x0000000200817308 */ /* 0x0006a40000002400 */
[----:B---3--:R-:W-:-:S06]  /*3a50*/  FMUL.FTZ R2, R8, UR5 ;  /* 0x0000000508027c20 */ /* 0x008fcc0008410000 */
[----:B------:R3:W-:Y:S02]  /*3a60*/  MUFU.TANH R112, R2 ;  /* 0x0000000200707308 */ /* 0x0007e40000002400 */
[----:B---3--:R-:W-:-:S06]  /*3a70*/  FMUL.FTZ R2, R9, UR5 ;  /* 0x0000000509027c20 */ /* 0x008fcc0008410000 */
[----:B------:R3:W2:Y:S02]  /*3a80*/  MUFU.TANH R111, R2 ;  /* 0x00000002006f7308 */ /* 0x0006a40000002400 */
[----:B---3--:R-:W-:-:S06]  /*3a90*/  FMUL.FTZ R2, R10, UR5 ;  /* 0x000000050a027c20 */ /* 0x008fcc0008410000 */
[----:B------:R3:W-:Y:S02]  /*3aa0*/  MUFU.TANH R137, R2 ;  /* 0x0000000200897308 */ /* 0x0007e40000002400 */
[----:B---3--:R-:W-:Y:S02]  /*3ab0*/  FMUL.FTZ R2, R11, UR5 ;  /* 0x000000050b027c20 */ /* 0x008fe40008410000 */
[----:B------:R-:W-:Y:S04]  /*3ac0*/  HMMA.16816.F32.BF16 R8, R4, R26, R16 ;  /* 0x0000001a0408723c */ /* 0x000fe80000041810 */
[----:B------:R3:W2:Y:S02]  /*3ad0*/  MUFU.TANH R141, R2 ;  /* 0x00000002008d7308 */ /* 0x0006a40000002400 */
[----:B------:R-:W-:Y:S01]  /*3ae0*/  HMMA.16816.F32.BF16 R16, R12, R42, RZ ;  /* 0x0000002a0c10723c */ /* 0x000fe200000418ff */
[----:B------:R-:W4:Y:S05]  /*3af0*/  LDSM.16.M88.4 R40, [R165+0x1400] ;  /* 0x00140000a528783b */ /* 0x000f2a0000000200 */
[----:B-1----:R-:W-:Y:S06]  /*3b00*/  HMMA.16816.F32.BF16 R24, R4, R32, R20 ;  /* 0x000000200418723c */ /* 0x002fec0000041814 */
[----:B------:R-:W-:Y:S01]  /*3b10*/  HMMA.16816.F32.BF16 R20, R12, R36, RZ ;  /* 0x000000240c14723c */ /* 0x000fe200000418ff */
[----:B---3--:R-:W-:-:S04]  /*3b20*/  FMUL.FTZ R2, R28, UR5 ;  /* 0x000000051c027c20 */ /* 0x008fc80008410000 */
[----:B------:R1:W-:Y:S02]  /*3b30*/  MUFU.TANH R110, R2 ;  /* 0x00000002006e7308 */ /* 0x0003e40000002400 */
[----:B-1----:R-:W-:-:S06]  /*3b40*/  FMUL.FTZ R2, R29, UR5 ;  /* 0x000000051d027c20 */ /* 0x002fcc0008410000 */
[----:B------:R1:W3:Y:S02]  /*3b50*/  MUFU.TANH R109, R2 ;  /* 0x00000002006d7308 */ /* 0x0002e40000002400 */
[----:B-1----:R-:W-:-:S06]  /*3b60*/  FMUL.FTZ R2, R30, UR5 ;  /* 0x000000051e027c20 */ /* 0x002fcc0008410000 */
[----:B------:R1:W-:Y:S02]  /*3b70*/  MUFU.TANH R143, R2 ;  /* 0x00000002008f7308 */ /* 0x0003e40000002400 */
[----:B-1----:R-:W-:Y:S02]  /*3b80*/  FMUL.FTZ R2, R31, UR5 ;  /* 0x000000051f027c20 */ /* 0x002fe40008410000 */
[----:B----4-:R-:W-:Y:S04]  /*3b90*/  HMMA.16816.F32.BF16 R28, R4, R40, R20 ;  /* 0x00000028041c723c */ /* 0x010fe80000041814 */
[----:B------:R1:W4:Y:S02]  /*3ba0*/  MUFU.TANH R140, R2 ;  /* 0x00000002008c7308 */ /* 0x0003240000002400 */
[----:B-1----:R-:W-:-:S06]  /*3bb0*/  FMUL.FTZ R2, R8, UR5 ;  /* 0x0000000508027c20 */ /* 0x002fcc0008410000 */
[----:B------:R1:W4:Y:S02]  /*3bc0*/  MUFU.TANH R108, R2 ;  /* 0x00000002006c7308 */ /* 0x0003240000002400 */
[----:B-1----:R-:W-:-:S06]  /*3bd0*/  FMUL.FTZ R2, R9, UR5 ;  /* 0x0000000509027c20 */ /* 0x002fcc0008410000 */
[----:B------:R1:W-:Y:S02]  /*3be0*/  MUFU.TANH R106, R2 ;  /* 0x00000002006a7308 */ /* 0x0003e40000002400 */
[----:B-1----:R-:W-:-:S06]  /*3bf0*/  FMUL.FTZ R2, R10, UR5 ;  /* 0x000000050a027c20 */ /* 0x002fcc0008410000 */
[----:B------:R1:W4:Y:S02]  /*3c00*/  MUFU.TANH R144, R2 ;  /* 0x0000000200907308 */ /* 0x0003240000002400 */
[----:B-1----:R-:W-:Y:S02]  /*3c10*/  FMUL.FTZ R2, R11, UR5 ;  /* 0x000000050b027c20 */ /* 0x002fe40008410000 */
[----:B------:R-:W-:Y:S01]  /*3c20*/  HMMA.16816.F32.BF16 R8, R4, R34, R16 ;  /* 0x000000220408723c */ /* 0x000fe20000041810 */
[----:B------:R-:W1:Y:S03]  /*3c30*/  LDSM.16.M88.4 R32, [R134+0x2800] ;  /* 0x002800008620783b */ /* 0x000e660000000200 */
[----:B------:R5:W4:Y:S02]  /*3c40*/  MUFU.TANH R145, R2 ;  /* 0x0000000200917308 */ /* 0x000b240000002400 */
[----:B------:R-:W-:Y:S01]  /*3c50*/  HMMA.16816.F32.BF16 R16, R12, R38, RZ ;  /* 0x000000260c10723c */ /* 0x000fe200000418ff */
[----:B------:R-:W2:Y:S01]  /*3c60*/  LDSM.16.M88.4 R36, [R165+0x1800] ;  /* 0x00180000a524783b */ /* 0x000ea20000000200 */
[----:B-----5:R-:W-:-:S04]  /*3c70*/  FMUL.FTZ R2, R24, UR5 ;  /* 0x0000000518027c20 */ /* 0x020fc80008410000 */
[----:B------:R5:W-:Y:S02]  /*3c80*/  MUFU.TANH R107, R2 ;  /* 0x00000002006b7308 */ /* 0x000be40000002400 */
[----:B-----5:R-:W-:Y:S01]  /*3c90*/  FMUL.FTZ R2, R25, UR5 ;  /* 0x0000000519027c20 */ /* 0x020fe20008410000 */
[----:B-1----:R-:W-:Y:S05]  /*3ca0*/  HMMA.16816.F32.BF16 R20, R12, R34, RZ ;  /* 0x000000220c14723c */ /* 0x002fea00000418ff */
[----:B------:R1:W-:Y:S02]  /*3cb0*/  MUFU.TANH R103, R2 ;  /* 0x0000000200677308 */ /* 0x0003e40000002400 */
[----:B-1----:R-:W-:-:S06]  /*3cc0*/  FMUL.FTZ R2, R26, UR5 ;  /* 0x000000051a027c20 */ /* 0x002fcc0008410000 */
[----:B------:R1:W-:Y:S02]  /*3cd0*/  MUFU.TANH R146, R2 ;  /* 0x0000000200927308 */ /* 0x0003e40000002400 */
[----:B-1----:R-:W-:Y:S02]  /*3ce0*/  FMUL.FTZ R2, R27, UR5 ;  /* 0x000000051b027c20 */ /* 0x002fe40008410000 */
[----:B------:R-:W-:Y:S01]  /*3cf0*/  HMMA.16816.F32.BF16 R24, R12, R32, RZ ;  /* 0x000000200c18723c */ /* 0x000fe200000418ff */
[----:B------:R-:W-:Y:S03]  /*3d00*/  LDSM.16.M88.4 R32, [R134+0x3000] ;  /* 0x003000008620783b */ /* 0x000fe60000000200 */
[----:B------:R1:W-:Y:S02]  /*3d10*/  MUFU.TANH R147, R2 ;  /* 0x0000000200937308 */ /* 0x0003e40000002400 */
[----:B-1----:R-:W-:-:S06]  /*3d20*/  FMUL.FTZ R2, R8, UR5 ;  /* 0x0000000508027c20 */ /* 0x002fcc0008410000 */
[----:B------:R1:W5:Y:S02]  /*3d30*/  MUFU.TANH R99, R2 ;  /* 0x0000000200637308 */ /* 0x0003640000002400 */
[----:B-1----:R-:W-:-:S06]  /*3d40*/  FMUL.FTZ R2, R9, UR5 ;  /* 0x0000000509027c20 */ /* 0x002fcc0008410000 */
[----:B------:R1:W-:Y:S02]  /*3d50*/  MUFU.TANH R101, R2 ;  /* 0x0000000200657308 */ /* 0x0003e40000002400 */
[----:B-1----:R-:W-:-:S06]  /*3d60*/  FMUL.FTZ R2, R10, UR5 ;  /* 0x000000050a027c20 */ /* 0x002fcc0008410000 */
[----:B------:R1:W5:Y:S02]  /*3d70*/  MUFU.TANH R148, R2 ;  /* 0x0000000200947308 */ /* 0x0003640000002400 */
[----:B-1----:R-:W-:Y:S02]  /*3d80*/  FMUL.FTZ R2, R11, UR5 ;  /* 0x000000050b027c20 */ /* 0x002fe40008410000 */
[----:B------:R-:W-:Y:S01]  /*3d90*/  HMMA.16816.F32.BF16 R8, R4, R42, R16 ;  /* 0x0000002a0408723c */ /* 0x000fe20000041810 */
[----:B------:R-:W1:Y:S03]  /*3da0*/  LDSM.16.M88.4 R40, [R165+0x1c00] ;  /* 0x001c0000a528783b */ /* 0x000e660000000200 */
[----:B------:R3:W-:Y:S02]  /*3db0*/  MUFU.TANH R150, R2 ;  /* 0x0000000200967308 */ /* 0x0007e40000002400 */
[----:B------:R-:W-:Y:S01]  /*3dc0*/  HMMA.16816.F32.BF16 R16, R12, R44, RZ ;  /* 0x0000002c0c10723c */ /* 0x000fe200000418ff */
[----:B---3--:R-:W-:-:S05]  /*3dd0*/  FMUL.FTZ R2, R28, UR5 ;  /* 0x000000051c027c20 */ /* 0x008fca0008410000 */
[----:B------:R3:W5:Y:S02]  /*3de0*/  MUFU.TANH R100, R2 ;  /* 0x0000000200647308 */ /* 0x0007640000002400 */
[----:B---3--:R-:W-:-:S06]  /*3df0*/  FMUL.FTZ R2, R29, UR5 ;  /* 0x000000051d027c20 */ /* 0x008fcc0008410000 */
[----:B------:R3:W-:Y:S02]  /*3e00*/  MUFU.TANH R102, R2 ;  /* 0x0000000200667308 */ /* 0x0007e40000002400 */
[----:B---3--:R-:W-:-:S06]  /*3e10*/  FMUL.FTZ R2, R30, UR5 ;  /* 0x000000051e027c20 */ /* 0x008fcc0008410000 */
[----:B------:R3:W5:Y:S02]  /*3e20*/  MUFU.TANH R152, R2 ;  /* 0x0000000200987308 */ /* 0x0007640000002400 */
[----:B---3--:R-:W-:Y:S02]  /*3e30*/  FMUL.FTZ R2, R31, UR5 ;  /* 0x000000051f027c20 */ /* 0x008fe40008410000 */
[C---:B--2---:R-:W-:Y:S04]  /*3e40*/  HMMA.16816.F32.BF16 R28, R4.reuse, R36, R24 ;  /* 0x00000024041c723c */ /* 0x044fe80000041818 */
[----:B------:R2:W-:Y:S02]  /*3e50*/  MUFU.TANH R156, R2 ;  /* 0x00000002009c7308 */ /* 0x0005e40000002400 */
[C---:B------:R-:W-:Y:S01]  /*3e60*/  HMMA.16816.F32.BF16 R24, R4.reuse, R38, R20 ;  /* 0x000000260418723c */ /* 0x040fe20000041814 */
[----:B------:R-:W-:Y:S05]  /*3e70*/  LDSM.16.M88.4 R36, [R134+0x3400] ;  /* 0x003400008624783b */ /* 0x000fea0000000200 */
[----:B-1----:R-:W-:Y:S06]  /*3e80*/  HMMA.16816.F32.BF16 R20, R4, R40, R16 ;  /* 0x000000280414723c */ /* 0x002fec0000041810 */
[----:B------:R-:W-:Y:S01]  /*3e90*/  HMMA.16816.F32.BF16 R16, R12, R34, RZ ;  /* 0x000000220c10723c */ /* 0x000fe200000418ff */
[----:B--2---:R-:W-:-:S04]  /*3ea0*/  FMUL.FTZ R2, R8, UR5 ;  /* 0x0000000508027c20 */ /* 0x004fc80008410000 */
[----:B------:R1:W2:Y:S02]  /*3eb0*/  MUFU.TANH R98, R2 ;  /* 0x0000000200627308 */ /* 0x0002a40000002400 */
[----:B-1----:R-:W-:-:S06]  /*3ec0*/  FMUL.FTZ R2, R9, UR5 ;  /* 0x0000000509027c20 */ /* 0x002fcc0008410000 */
[----:B------:R1:W-:Y:S02]  /*3ed0*/  MUFU.TANH R97, R2 ;  /* 0x0000000200617308 */ /* 0x0003e40000002400 */
[----:B-1----:R-:W-:-:S06]  /*3ee0*/  FMUL.FTZ R2, R10, UR5 ;  /* 0x000000050a027c20 */ /* 0x002fcc0008410000 */
[----:B------:R1:W3:Y:S02]  /*3ef0*/  MUFU.TANH R154, R2 ;  /* 0x00000002009a7308 */ /* 0x0002e40000002400 */
[----:B-1----:R-:W-:Y:S02]  /*3f00*/  FMUL.FTZ R2, R11, UR5 ;  /* 0x000000050b027c20 */ /* 0x002fe40008410000 */
[----:B------:R-:W-:Y:S04]  /*3f10*/  HMMA.16816.F32.BF16 R8, R12, R46, RZ ;  /* 0x0000002e0c08723c */ /* 0x000fe800000418ff */
[----:B------:R1:W3:Y:S02]  /*3f20*/  MUFU.TANH R155, R2 ;  /* 0x00000002009b7308 */ /* 0x0002e40000002400 */
[----:B-1----:R-:W-:-:S06]  /*3f30*/  FMUL.FTZ R2, R28, UR5 ;  /* 0x000000051c027c20 */ /* 0x002fcc0008410000 */
[----:B------:R1:W3:-:S12]  /*3f40*/  MUFU.TANH R95, R2 ;  /* 0x00000002005f7308 */ /* 0x0002d80000002400 */
[----:B------:R-:W-:Y:S01]  /*3f50*/  HMMA.16816.F32.BF16 R8, R4, R42, R8 ;  /* 0x0000002a0408723c */ /* 0x000fe20000041808 */
[----:B------:R-:W-:Y:S01]  /*3f60*/  LDSM.16.M88.4 R40, [R165+0x3000] ;  /* 0x00300000a528783b */ /* 0x000fe20000000200 */
[----:B-1----:R-:W-:-:S04]  /*3f70*/  FMUL.FTZ R2, R29, UR5 ;  /* 0x000000051d027c20 */ /* 0x002fc80008410000 */
[----:B------:R1:W-:Y:S02]  /*3f80*/  MUFU.TANH R96, R2 ;  /* 0x0000000200607308 */ /* 0x0003e40000002400 */
[----:B-1----:R-:W-:-:S06]  /*3f90*/  FMUL.FTZ R2, R30, UR5 ;  /* 0x000000051e027c20 */ /* 0x002fcc0008410000 */
[----:B------:R1:W3:Y:S02]  /*3fa0*/  MUFU.TANH R157, R2 ;  /* 0x00000002009d7308 */ /* 0x0002e40000002400 */
[----:B-1----:R-:W-:Y:S02]  /*3fb0*/  FMUL.FTZ R2, R31, UR5 ;  /* 0x000000051f027c20 */ /* 0x002fe40008410000 */
[----:B------:R-:W1:Y:S04]  /*3fc0*/  LDSM.16.M88.4 R28, [R165+0x2000] ;  /* 0x00200000a51c783b */ /* 0x000e680000000200 */
[----:B------:R4:W-:Y:S02]  /*3fd0*/  MUFU.TANH R160, R2 ;  /* 0x0000000200a07308 */ /* 0x0009e40000002400 */
[----:B----4-:R-:W-:-:S06]  /*3fe0*/  FMUL.FTZ R2, R24, UR5 ;  /* 0x0000000518027c20 */ /* 0x010fcc0008410000 */
[----:B------:R4:W-:Y:S02]  /*3ff0*/  MUFU.TANH R94, R2 ;  /* 0x00000002005e7308 */ /* 0x0009e40000002400 */
[----:B----4-:R-:W-:Y:S01]  /*4000*/  FMUL.FTZ R2, R25, UR5 ;  /* 0x0000000519027c20 */ /* 0x010fe20008410000 */
[----:B-1----:R-:W-:Y:S05]  /*4010*/  HMMA.16816.F32.BF16 R16, R4, R30, R16 ;  /* 0x0000001e0410723c */ /* 0x002fea0000041810 */
[----:B------:R1:W4:Y:S02]  /*4020*/  MUFU.TANH R90, R2 ;  /* 0x00000002005a7308 */ /* 0x0003240000002400 */
[----:B-1----:R-:W-:-:S06]  /*4030*/  FMUL.FTZ R2, R26, UR5 ;  /* 0x000000051a027c20 */ /* 0x002fcc0008410000 */
[----:B------:R1:W-:Y:S11]  /*4040*/  MUFU.TANH R159, R2 ;  /* 0x00000002009f7308 */ /* 0x0003f60000002400 */
[----:B------:R-:W-:-:S04]  /*4050*/  FMUL.FTZ R3, R16, UR5 ;  /* 0x0000000510037c20 */ /* 0x000fc80008410000 */
[----:B------:R5:W-:Y:S01]  /*4060*/  MUFU.TANH R88, R3 ;  /* 0x0000000300587308 */ /* 0x000be20000002400 */
[----:B-1----:R-:W-:Y:S02]  /*4070*/  FMUL.FTZ R2, R27, UR5 ;  /* 0x000000051b027c20 */ /* 0x002fe40008410000 */
[----:B------:R-:W-:Y:S01]  /*4080*/  HMMA.16816.F32.BF16 R24, R12, R32, RZ ;  /* 0x000000200c18723c */ /* 0x000fe200000418ff */
[----:B------:R-:W-:Y:S04]  /*4090*/  LDSM.16.M88.4 R32, [R134+0x3800] ;  /* 0x003800008620783b */ /* 0x000fe80000000200 */
[----:B------:R1:W4:Y:S01]  /*40a0*/  MUFU.TANH R158, R2 ;  /* 0x00000002009e7308 */ /* 0x0003220000002400 */
[----:B-----5:R-:W-:-:S07]  /*40b0*/  FMUL.FTZ R3, R17, UR5 ;  /* 0x0000000511037c20 */ /* 0x020fce0008410000 */
[----:B------:R5:W-:Y:S01]  /*40c0*/  MUFU.TANH R151, R3 ;  /* 0x0000000300977308 */ /* 0x000be20000002400 */
[----:B-1----:R-:W-:-:S07]  /*40d0*/  FMUL.FTZ R2, R20, UR5 ;  /* 0x0000000514027c20 */ /* 0x002fce0008410000 */
[----:B------:R1:W4:Y:S01]  /*40e0*/  MUFU.TANH R92, R2 ;  /* 0x00000002005c7308 */ /* 0x0003220000002400 */
[----:B-----5:R-:W-:-:S07]  /*40f0*/  FMUL.FTZ R3, R18, UR5 ;  /* 0x0000000512037c20 */ /* 0x020fce0008410000 */
[----:B------:R-:W-:Y:S01]  /*4100*/  MUFU.TANH R45, R3 ;  /* 0x00000003002d7308 */ /* 0x000fe20000002400 */
[----:B-1----:R-:W-:-:S07]  /*4110*/  FMUL.FTZ R2, R21, UR5 ;  /* 0x0000000515027c20 */ /* 0x002fce0008410000 */
[----:B------:R1:W-:Y:S02]  /*4120*/  MUFU.TANH R91, R2 ;  /* 0x00000002005b7308 */ /* 0x0003e40000002400 */
[----:B-1----:R-:W-:-:S06]  /*4130*/  FMUL.FTZ R2, R22, UR5 ;  /* 0x0000000516027c20 */ /* 0x002fcc0008410000 */
[----:B------:R1:W5:Y:S02]  /*4140*/  MUFU.TANH R59, R2 ;  /* 0x00000002003b7308 */ /* 0x0003640000002400 */
[----:B-1----:R-:W-:Y:S02]  /*4150*/  FMUL.FTZ R2, R23, UR5 ;  /* 0x0000000517027c20 */ /* 0x002fe40008410000 */
[----:B------:R-:W-:Y:S01]  /*4160*/  HMMA.16816.F32.BF16 R20, R4, R28, R24 ;  /* 0x0000001c0414723c */ /* 0x000fe20000041818 */
[----:B------:R-:W1:Y:S03]  /*4170*/  LDSM.16.M88.4 R24, [R165+0x2400] ;  /* 0x00240000a518783b */ /* 0x000e660000000200 */
[----:B------:R2:W5:Y:S02]  /*4180*/  MUFU.TANH R86, R2 ;  /* 0x0000000200567308 */ /* 0x0005640000002400 */
[----:B--2---:R-:W-:-:S06]  /*4190*/  FMUL.FTZ R2, R8, UR5 ;  /* 0x0000000508027c20 */ /* 0x004fcc0008410000 */
[----:B------:R2:W-:Y:S02]  /*41a0*/  MUFU.TANH R93, R2 ;  /* 0x00000002005d7308 */ /* 0x0005e40000002400 */
[----:B--2---:R-:W-:-:S06]  /*41b0*/  FMUL.FTZ R2, R9, UR5 ;  /* 0x0000000509027c20 */ /* 0x004fcc0008410000 */
[----:B------:R2:W5:Y:S02]  /*41c0*/  MUFU.TANH R89, R2 ;  /* 0x0000000200597308 */ /* 0x0005640000002400 */
[----:B--2---:R-:W-:-:S06]  /*41d0*/  FMUL.FTZ R2, R10, UR5 ;  /* 0x000000050a027c20 */ /* 0x004fcc0008410000 */
[----:B------:R2:W-:Y:S02]  /*41e0*/  MUFU.TANH R57, R2 ;  /* 0x0000000200397308 */ /* 0x0005e40000002400 */
[----:B--2---:R-:W-:Y:S02]  /*41f0*/  FMUL.FTZ R2, R11, UR5 ;  /* 0x000000050b027c20 */ /* 0x004fe40008410000 */
[----:B------:R-:W-:Y:S04]  /*4200*/  HMMA.16816.F32.BF16 R8, R12, R36, RZ ;  /* 0x000000240c08723c */ /* 0x000fe800000418ff */
[----:B------:R2:W5:Y:S02]  /*4210*/  MUFU.TANH R162, R2 ;  /* 0x0000000200a27308 */ /* 0x0005640000002400 */
[----:B--2---:R-:W-:-:S06]  /*4220*/  FMUL.FTZ R2, R20, UR5 ;  /* 0x0000000514027c20 */ /* 0x004fcc0008410000 */
[----:B------:R2:W-:-:S12]  /*4230*/  MUFU.TANH R87, R2 ;  /* 0x0000000200577308 */ /* 0x0005d80000002400 */
[----:B-1----:R-:W-:Y:S07]  /*4240*/  HMMA.16816.F32.BF16 R28, R4, R24, R8 ;  /* 0x00000018041c723c */ /* 0x002fee0000041808 */
[----:B------:R-:W-:Y:S02]  /*4250*/  IMAD R8, R60, 0x10, R63 ;  /* 0x000000103c087824 */ /* 0x000fe400078e023f */
[----:B------:R-:W-:-:S05]  /*4260*/  IMAD.SHL.U32 R9, R61, 0x2, RZ ;  /* 0x000000023d097824 */ /* 0x000fca00078e00ff */
[----:B------:R-:W-:Y:S01]  /*4270*/  LOP3.LUT R9, R9, 0x6, RZ, 0xc0, !PT ;  /* 0x0000000609097812 */ /* 0x000fe200078ec0ff */
[----:B--2---:R-:W-:-:S04]  /*4280*/  FMUL.FTZ R2, R21, UR5 ;  /* 0x0000000515027c20 */ /* 0x004fc80008410000 */
[----:B------:R1:W-:Y:S05]  /*4290*/  MUFU.TANH R164, R2 ;  /* 0x0000000200a47308 */ /* 0x0003ea0000002400 */
[----:B------:R-:W-:-:S04]  /*42a0*/  FMUL.FTZ R11, R28, UR5 ;  /* 0x000000051c0b7c20 */ /* 0x000fc80008410000 */
[----:B------:R2:W-:Y:S01]  /*42b0*/  MUFU.TANH R85, R11 ;  /* 0x0000000b00557308 */ /* 0x0005e20000002400 */
[----:B-1----:R-:W-:-:S07]  /*42c0*/  FMUL.FTZ R2, R22, UR5 ;  /* 0x0000000516027c20 */ /* 0x002fce0008410000 */
[----:B------:R1:W5:Y:S01]  /*42d0*/  MUFU.TANH R84, R2 ;  /* 0x0000000200547308 */ /* 0x0003620000002400 */
[----:B--2---:R-:W-:-:S07]  /*42e0*/  FMUL.FTZ R11, R30, UR5 ;  /* 0x000000051e0b7c20 */ /* 0x004fce0008410000 */
[----:B------:R2:W-:Y:S01]  /*42f0*/  MUFU.TANH R44, R11 ;  /* 0x0000000b002c7308 */ /* 0x0005e20000002400 */
[----:B-1----:R-:W-:Y:S02]  /*4300*/  FMUL.FTZ R2, R23, UR5 ;  /* 0x0000000517027c20 */ /* 0x002fe40008410000 */
[----:B------:R-:W-:Y:S01]  /*4310*/  HMMA.16816.F32.BF16 R20, R12, R38, RZ ;  /* 0x000000260c14723c */ /* 0x000fe200000418ff */
[----:B------:R-:W1:Y:S04]  /*4320*/  LDSM.16.M88.4 R36, [R165+0x2800] ;  /* 0x00280000a524783b */ /* 0x000e680000000200 */
[----:B------:R3:W5:Y:S01]  /*4330*/  MUFU.TANH R149, R2 ;  /* 0x0000000200957308 */ /* 0x0007620000002400 */
[----:B--2---:R-:W-:-:S07]  /*4340*/  FMUL.FTZ R11, R31, UR5 ;  /* 0x000000051f0b7c20 */ /* 0x004fce0008410000 */
[----:B------:R2:W-:Y:S01]  /*4350*/  MUFU.TANH R128, R11 ;  /* 0x0000000b00807308 */ /* 0x0005e20000002400 */
[----:B---3--:R-:W-:-:S05]  /*4360*/  LOP3.LUT R2, R62, 0xffffffe0, RZ, 0xc0, !PT ;  /* 0xffffffe03e027812 */ /* 0x008fca00078ec0ff */
[----:B------:R-:W-:-:S05]  /*4370*/  IMAD.IADD R2, R61, 0x1, -R2 ;  /* 0x000000013d027824 */ /* 0x000fca00078e0a02 */
[----:B------:R-:W-:Y:S01]  /*4380*/  HMMA.16816.F32.BF16 R24, R4, R26, R20 ;  /* 0x0000001a0418723c */ /* 0x000fe20000041814 */
[----:B------:R-:W-:-:S04]  /*4390*/  SHF.R.S32.HI R16, RZ, 0x1f, R2 ;  /* 0x0000001fff107819 */ /* 0x000fc80000011402 */
[----:B------:R-:W-:-:S04]  /*43a0*/  LEA.HI R2, R16, R2, RZ, 0x2 ;  /* 0x0000000210027211 */ /* 0x000fc800078f10ff */
[----:B------:R-:W-:-:S04]  /*43b0*/  SHF.R.S32.HI R2, RZ, 0x2, R2 ;  /* 0x00000002ff027819 */ /* 0x000fc80000011402 */
[----:B------:R-:W-:Y:S01]  /*43c0*/  IADD3 R2, R8, 0x1, R2 ;  /* 0x0000000108027810 */ /* 0x000fe20007ffe002 */
[----:B------:R-:W-:Y:S02]  /*43d0*/  FMUL.FTZ R8, R19, UR5 ;  /* 0x0000000513087c20 */ /* 0x000fe40008410000 */
[----:B------:R-:W-:Y:S01]  /*43e0*/  HMMA.16816.F32.BF16 R16, R12, R32, RZ ;  /* 0x000000200c10723c */ /* 0x000fe200000418ff */
[----:B------:R-:W-:Y:S01]  /*43f0*/  IADD3 R3, R48, R2, -R49 ;  /* 0x0000000230037210 */ /* 0x000fe20007ffe831 */
[----:B------:R-:W-:Y:S01]  /*4400*/  IMAD.IADD R2, R67, 0x1, R9 ;  /* 0x0000000143027824 */ /* 0x000fe200078e0209 */
[----:B------:R3:W5:Y:S05]  /*4410*/  MUFU.TANH R47, R8 ;  /* 0x00000008002f7308 */ /* 0x00076a0000002400 */
[----:B--2---:R-:W-:Y:S01]  /*4420*/  FMUL.FTZ R11, R25, UR5 ;  /* 0x00000005190b7c20 */ /* 0x004fe20008410000 */
[----:B------:R-:W-:-:S02]  /*4430*/  IMAD.IADD R3, R3, 0x1, R65 ;  /* 0x0000000103037824 */ /* 0x000fc400078e0241 */
[----:B------:R-:W-:-:S03]  /*4440*/  VIADD R10, R2, 0x1 ;  /* 0x00000001020a7836 */ /* 0x000fc60000000000 */
[----:B------:R-:W-:Y:S01]  /*4450*/  VIMNMX R9, R3, R48, PT ;  /* 0x0000003003097248 */ /* 0x000fe20003fe0100 */
[----:B------:R2:W-:Y:S03]  /*4460*/  MUFU.TANH R79, R11 ;  /* 0x0000000b004f7308 */ /* 0x0005e60000002400 */
[----:B------:R-:W-:-:S04]  /*4470*/  ISETP.GE.AND P5, PT, R10, R9, PT ;  /* 0x000000090a00720c */ /* 0x000fc80003fa6270 */
[----:B------:R-:W-:Y:S02]  /*4480*/  FSEL R119, R119, -INF , !P5 ;  /* 0xff80000077777808 */ /* 0x000fe40006800000 */
[----:B---3--:R-:W-:Y:S01]  /*4490*/  VIADDMNMX R8, R3, 0x8, R48, PT ;  /* 0x0000000803087846 */ /* 0x008fe20003800130 */
[----:B------:R-:W-:Y:S01]  /*44a0*/  VIADD R3, R2, 0x8 ;  /* 0x0000000802037836 */ /* 0x000fe20000000000 */
[----:B-1----:R-:W-:Y:S02]  /*44b0*/  HMMA.16816.F32.BF16 R20, R4, R36, R16 ;  /* 0x000000240414723c */ /* 0x002fe40000041810 */
[-C--:B------:R-:W-:Y:S01]  /*44c0*/  ISETP.GE.AND P1, PT, R10, R8.reuse, PT ;  /* 0x000000080a00720c */ /* 0x080fe20003f26270 */
[C---:B------:R-:W-:Y:S01]  /*44d0*/  VIADD R10, R2.reuse, 0x9 ;  /* 0x00000009020a7836 */ /* 0x040fe20000000000 */
[CC--:B------:R-:W-:Y:S02]  /*44e0*/  ISETP.GE.AND P4, PT, R3.reuse, R9.reuse, PT ;  /* 0x000000090300720c */ /* 0x0c0fe40003f86270 */
[-C--:B------:R-:W-:Y:S01]  /*44f0*/  ISETP.GE.AND P2, PT, R3, R8.reuse, PT ;  /* 0x000000080300720c */ /* 0x080fe20003f46270 */
[----:B------:R-:W-:Y:S01]  /*4500*/  FMUL.FTZ R3, R29, UR5 ;  /* 0x000000051d037c20 */ /* 0x000fe20008410000 */
[-C--:B------:R-:W-:Y:S01]  /*4510*/  ISETP.GE.AND P0, PT, R2, R8.reuse, PT ;  /* 0x000000080200720c */ /* 0x080fe20003f06270 */
[----:B------:R-:W1:Y:S01]  /*4520*/  LDSM.16.M88.4 R28, [R134+0x3c00] ;  /* 0x003c0000861c783b */ /* 0x000e620000000200 */
[----:B------:R-:W-:Y:S01]  /*4530*/  ISETP.GE.AND P3, PT, R10, R9, PT ;  /* 0x000000090a00720c */ /* 0x000fe20003f66270 */
[----:B------:R-:W-:Y:S01]  /*4540*/  HMMA.16816.F32.BF16 R16, R12, R34, RZ ;  /* 0x000000220c10723c */ /* 0x000fe200000418ff */
[----:B------:R-:W-:Y:S01]  /*4550*/  FSEL R132, R132, -INF , !P0 ;  /* 0xff80000084847808 */ /* 0x000fe20004000000 */
[----:B------:R3:W5:Y:S01]  /*4560*/  MUFU.TANH R77, R3 ;  /* 0x00000003004d7308 */ /* 0x0007620000002400 */
[----:B------:R-:W-:Y:S01]  /*4570*/  ISETP.GE.AND P0, PT, R10, R8, PT ;  /* 0x000000080a00720c */ /* 0x000fe20003f06270 */
[----:B------:R-:W-:Y:S01]  /*4580*/  VIADD R10, R2, 0x11 ;  /* 0x00000011020a7836 */ /* 0x000fe20000000000 */
[----:B------:R-:W-:Y:S01]  /*4590*/  FSEL R122, R122, -INF , !P4 ;  /* 0xff8000007a7a7808 */ /* 0x000fe20006000000 */
[----:B------:R-:W4:Y:S01]  /*45a0*/  LDSM.16.M88.4 R32, [R165+0x2c00] ;  /* 0x002c0000a520783b */ /* 0x000f220000000200 */
[----:B------:R-:W-:-:S02]  /*45b0*/  FSEL R142, R142, -INF , !P2 ;  /* 0xff8000008e8e7808 */ /* 0x000fc40005000000 */
[C---:B------:R-:W-:Y:S02]  /*45c0*/  ISETP.GE.AND P4, PT, R10.reuse, R9, PT ;  /* 0x000000090a00720c */ /* 0x040fe40003f86270 */
[----:B------:R-:W-:Y:S01]  /*45d0*/  ISETP.GE.AND P2, PT, R10, R8, PT ;  /* 0x000000080a00720c */ /* 0x000fe20003f46270 */
[----:B------:R-:W-:Y:S01]  /*45e0*/  FMUL.FTZ R10, R24, UR5 ;  /* 0x00000005180a7c20 */ /* 0x000fe20008410000 */
[----:B------:R-:W-:Y:S01]  /*45f0*/  FSEL R130, R130, -INF , !P1 ;  /* 0xff80000082827808 */ /* 0x000fe20004800000 */
[----:B--2---:R-:W-:Y:S01]  /*4600*/  FMUL.FTZ R11, R21, UR5 ;  /* 0x00000005150b7c20 */ /* 0x004fe20008410000 */
[----:B------:R-:W-:Y:S01]  /*4610*/  FSEL R121, R121, -INF , !P3 ;  /* 0xff80000079797808 */ /* 0x000fe20005800000 */
[----:B------:R2:W-:Y:S01]  /*4620*/  MUFU.TANH R78, R10 ;  /* 0x0000000a004e7308 */ /* 0x0005e20000002400 */
[----:B------:R-:W-:Y:S01]  /*4630*/  FSEL R135, R135, -INF , !P0 ;  /* 0xff80000087877808 */ /* 0x000fe20004000000 */
[----:B---3--:R-:W-:Y:S01]  /*4640*/  VIADD R3, R2, 0x10 ;  /* 0x0000001002037836 */ /* 0x008fe20000000000 */
[----:B------:R-:W-:-:S02]  /*4650*/  FSEL R118, R118, -INF , !P4 ;  /* 0xff80000076767808 */ /* 0x000fc40006000000 */
[----:B------:R-:W-:Y:S02]  /*4660*/  FSEL R138, R138, -INF , !P2 ;  /* 0xff8000008a8a7808 */ /* 0x000fe40005000000 */
[CC--:B------:R-:W-:Y:S01]  /*4670*/  ISETP.GE.AND P5, PT, R3.reuse, R9.reuse, PT ;  /* 0x000000090300720c */ /* 0x0c0fe20003fa6270 */
[----:B------:R3:W-:Y:S01]  /*4680*/  MUFU.TANH R125, R11 ;  /* 0x0000000b007d7308 */ /* 0x0007e20000002400 */
[-C--:B------:R-:W-:Y:S01]  /*4690*/  ISETP.GE.AND P1, PT, R3, R8.reuse, PT ;  /* 0x000000080300720c */ /* 0x080fe20003f26270 */
[----:B------:R-:W-:Y:S01]  /*46a0*/  VIADD R3, R2, 0x18 ;  /* 0x0000001802037836 */ /* 0x000fe20000000000 */
[----:B------:R-:W-:Y:S02]  /*46b0*/  FSEL R120, R120, -INF , !P5 ;  /* 0xff80000078787808 */ /* 0x000fe40006800000 */
[----:B------:R-:W-:Y:S02]  /*46c0*/  FSEL R133, R133, -INF , !P1 ;  /* 0xff80000085857808 */ /* 0x000fe40004800000 */
[C---:B------:R-:W-:Y:S01]  /*46d0*/  ISETP.GE.AND P3, PT, R3.reuse, R9, PT ;  /* 0x000000090300720c */ /* 0x040fe20003f66270 */
[C---:B--2---:R-:W-:Y:S01]  /*46e0*/  VIADD R10, R2.reuse, 0x19 ;  /* 0x00000019020a7836 */ /* 0x044fe20000000000 */
[----:B------:R-:W-:Y:S01]  /*46f0*/  ISETP.GE.AND P0, PT, R3, R8, PT ;  /* 0x000000080300720c */ /* 0x000fe20003f06270 */
[----:B------:R-:W-:Y:S01]  /*4700*/  VIADD R3, R2, 0x20 ;  /* 0x0000002002037836 */ /* 0x000fe20000000000 */
[----:B------:R-:W-:-:S02]  /*4710*/  FSEL R117, R117, -INF , !P3 ;  /* 0xff80000075757808 */ /* 0x000fc40005800000 */
[CC--:B------:R-:W-:Y:S02]  /*4720*/  ISETP.GE.AND P5, PT, R10.reuse, R9.reuse, PT ;  /* 0x000000090a00720c */ /* 0x0c0fe40003fa6270 */
[-C--:B------:R-:W-:Y:S01]  /*4730*/  ISETP.GE.AND P1, PT, R10, R8.reuse, PT ;  /* 0x000000080a00720c */ /* 0x080fe20003f26270 */
[----:B------:R-:W-:Y:S01]  /*4740*/  FMUL.FTZ R10, R26, UR5 ;  /* 0x000000051a0a7c20 */ /* 0x000fe20008410000 */
[C---:B------:R-:W-:Y:S01]  /*4750*/  ISETP.GE.AND P4, PT, R3.reuse, R9, PT ;  /* 0x000000090300720c */ /* 0x040fe20003f86270 */
[----:B---3--:R-:W-:Y:S01]  /*4760*/  FMUL.FTZ R11, R22, UR5 ;  /* 0x00000005160b7c20 */ /* 0x008fe20008410000 */
[----:B------:R-:W-:Y:S01]  /*4770*/  ISETP.GE.AND P2, PT, R3, R8, PT ;  /* 0x000000080300720c */ /* 0x000fe20003f46270 */
[----:B------:R2:W3:Y:S01]  /*4780*/  MUFU.TANH R46, R10 ;  /* 0x0000000a002e7308 */ /* 0x0004e20000002400 */
[----:B------:R-:W-:Y:S01]  /*4790*/  VIADD R3, R2, 0x21 ;  /* 0x0000002102037836 */ /* 0x000fe20000000000 */
[----:B------:R-:W-:Y:S02]  /*47a0*/  FSEL R136, R136, -INF , !P0 ;  /* 0xff80000088887808 */ /* 0x000fe40004000000 */
[----:B------:R-:W-:-:S02]  /*47b0*/  FSEL R116, R116, -INF , !P5 ;  /* 0xff80000074747808 */ /* 0x000fc40006800000 */
[CC--:B------:R-:W-:Y:S02]  /*47c0*/  ISETP.GE.AND P3, PT, R3.reuse, R9.reuse, PT ;  /* 0x000000090300720c */ /* 0x0c0fe40003f66270 */
[-C--:B------:R-:W-:Y:S01]  /*47d0*/  ISETP.GE.AND P0, PT, R3, R8.reuse, PT ;  /* 0x000000080300720c */ /* 0x080fe20003f06270 */
[C---:B------:R-:W-:Y:S01]  /*47e0*/  VIADD R3, R2.reuse, 0x28 ;  /* 0x0000002802037836 */ /* 0x040fe20000000000 */
[----:B------:R-:W-:Y:S01]  /*47f0*/  FSEL R139, R139, -INF , !P1 ;  /* 0xff8000008b8b7808 */ /* 0x000fe20004800000 */
[----:B------:R5:W-:Y:S01]  /*4800*/  MUFU.TANH R71, R11 ;  /* 0x0000000b00477308 */ /* 0x000be20000002400 */
[----:B------:R-:W-:Y:S02]  /*4810*/  FSEL R113, R113, -INF , !P3 ;  /* 0xff80000071717808 */ /* 0x000fe40005800000 */
[C---:B------:R-:W-:Y:S02]  /*4820*/  ISETP.GE.AND P5, PT, R3.reuse, R9, PT ;  /* 0x000000090300720c */ /* 0x040fe40003fa6270 */
[----:B------:R-:W-:Y:S01]  /*4830*/  ISETP.GE.AND P1, PT, R3, R8, PT ;  /* 0x000000080300720c */ /* 0x000fe20003f26270 */
[----:B--2---:R-:W-:Y:S01]  /*4840*/  FMUL.FTZ R10, R27, UR5 ;  /* 0x000000051b0a7c20 */ /* 0x004fe20008410000 */
[----:B------:R-:W-:Y:S01]  /*4850*/  VIADD R3, R2, 0x29 ;  /* 0x0000002902037836 */ /* 0x000fe20000000000 */
[----:B------:R-:W-:Y:S01]  /*4860*/  HMMA.16816.F32.BF16 R24, R4, R38, R16 ;  /* 0x000000260418723c */ /* 0x000fe20000041810 */
[----:B------:R-:W2:Y:S01]  /*4870*/  LDSM.16.M88.4 R36, [R134+0x4000] ;  /* 0x004000008624783b */ /* 0x000ea20000000200 */
[----:B------:R4:W3:Y:S01]  /*4880*/  MUFU.TANH R76, R10 ;  /* 0x0000000a004c7308 */ /* 0x0008e20000002400 */
[----:B------:R-:W-:-:S02]  /*4890*/  FSEL R129, R129, -INF , !P0 ;  /* 0xff80000081817808 */ /* 0x000fc40004000000 */
[----:B------:R-:W-:Y:S01]  /*48a0*/  FSEL R115, R115, -INF , !P4 ;  /* 0xff80000073737808 */ /* 0x000fe20006000000 */
[----:B-1----:R-:W-:Y:S01]  /*48b0*/  HMMA.16816.F32.BF16 R16, R12, R28, RZ ;  /* 0x0000001c0c10723c */ /* 0x002fe200000418ff */
[----:B------:R-:W-:Y:S01]  /*48c0*/  FSEL R131, R131, -INF , !P2 ;  /* 0xff80000083837808 */ /* 0x000fe20005000000 */
[----:B-----5:R-:W-:Y:S01]  /*48d0*/  FMUL.FTZ R11, R23, UR5 ;  /* 0x00000005170b7c20 */ /* 0x020fe20008410000 */
[C---:B------:R-:W-:Y:S02]  /*48e0*/  ISETP.GE.AND P4, PT, R3.reuse, R9, PT ;  /* 0x000000090300720c */ /* 0x040fe40003f86270 */
[----:B------:R-:W-:Y:S01]  /*48f0*/  ISETP.GE.AND P2, PT, R3, R8, PT ;  /* 0x000000080300720c */ /* 0x000fe20003f46270 */
[----:B------:R-:W-:Y:S01]  /*4900*/  VIADD R3, R2, 0x31 ;  /* 0x0000003102037836 */ /* 0x000fe20000000000 */
[----:B------:R-:W-:Y:S01]  /*4910*/  FSEL R111, R111, -INF , !P4 ;  /* 0xff8000006f6f7808 */ /* 0x000fe20006000000 */
[----:B------:R1:W-:Y:S01]  /*4920*/  MUFU.TANH R124, R11 ;  /* 0x0000000b007c7308 */ /* 0x0003e20000002400 */
[----:B------:R-:W-:-:S02]  /*4930*/  FSEL R141, R141, -INF , !P2 ;  /* 0xff8000008d8d7808 */ /* 0x000fc40005000000 */
[----:B------:R-:W-:Y:S01]  /*4940*/  FSEL R112, R112, -INF , !P5 ;  /* 0xff80000070707808 */ /* 0x000fe20006800000 */
[----:B----4-:R-:W-:Y:S01]  /*4950*/  FMUL.FTZ R10, R20, UR5 ;  /* 0x00000005140a7c20 */ /* 0x010fe20008410000 */
[----:B------:R-:W-:Y:S02]  /*4960*/  FSEL R137, R137, -INF , !P1 ;  /* 0xff80000089897808 */ /* 0x000fe40004800000 */
[C---:B------:R-:W-:Y:S01]  /*4970*/  ISETP.GE.AND P5, PT, R3.reuse, R9, PT ;  /* 0x000000090300720c */ /* 0x040fe20003fa6270 */
[----:B------:R4:W5:Y:S01]  /*4980*/  MUFU.TANH R126, R10 ;  /* 0x0000000a007e7308 */ /* 0x0009620000002400 */
[----:B------:R-:W-:Y:S01]  /*4990*/  ISETP.GE.AND P1, PT, R3, R8, PT ;  /* 0x000000080300720c */ /* 0x000fe20003f26270 */
[----:B------:R-:W-:Y:S01]  /*49a0*/  VIADD R3, R2, 0x39 ;  /* 0x0000003902037836 */ /* 0x000fe20000000000 */
[----:B------:R-:W-:Y:S02]  /*49b0*/  FSEL R109, R109, -INF , !P5 ;  /* 0xff8000006d6d7808 */ /* 0x000fe40006800000 */
[----:B------:R-:W-:-:S03]  /*49c0*/  FSEL R140, R140, -INF , !P1 ;  /* 0xff8000008c8c7808 */ /* 0x000fc60004800000 */
[----:B------:R-:W-:Y:S01]  /*49d0*/  HMMA.16816.F32.BF16 R20, R4, R32, R16 ;  /* 0x000000200414723c */ /* 0x000fe20000041810 */
[----:B-1----:R-:W-:-:S05]  /*49e0*/  FMUL.FTZ R11, R25, UR5 ;  /* 0x00000005190b7c20 */ /* 0x002fca0008410000 */
[----:B------:R-:W-:Y:S01]  /*49f0*/  HMMA.16816.F32.BF16 R16, R12, R30, RZ ;  /* 0x0000001e0c10723c */ /* 0x000fe200000418ff */
[----:B------:R-:W1:Y:S01]  /*4a00*/  LDSM.16.M88.4 R28, [R134+0x4400] ;  /* 0x00440000861c783b */ /* 0x000e620000000200 */
[----:B------:R3:W-:Y:S01]  /*4a10*/  MUFU.TANH R123, R11 ;  /* 0x0000000b007b7308 */ /* 0x0007e20000002400 */
[----:B----4-:R-:W-:-:S05]  /*4a20*/  VIADD R10, R2, 0x30 ;  /* 0x00000030020a7836 */ /* 0x010fca0000000000 */
[CC--:B------:R-:W-:Y:S02]  /*4a30*/  ISETP.GE.AND P3, PT, R10.reuse, R9.reuse, PT ;  /* 0x000000090a00720c */ /* 0x0c0fe40003f66270 */
[-C--:B------:R-:W-:Y:S01]  /*4a40*/  ISETP.GE.AND P0, PT, R10, R8.reuse, PT ;  /* 0x000000080a00720c */ /* 0x080fe20003f06270 */
[----:B------:R-:W-:Y:S01]  /*4a50*/  VIADD R10, R2, 0x38 ;  /* 0x00000038020a7836 */ /* 0x000fe20000000000 */
[----:B------:R-:W-:Y:S02]  /*4a60*/  FSEL R110, R110, -INF , !P3 ;  /* 0xff8000006e6e7808 */ /* 0x000fe40005800000 */
[----:B------:R-:W-:Y:S02]  /*4a70*/  FSEL R143, R143, -INF , !P0 ;  /* 0xff8000008f8f7808 */ /* 0x000fe40004000000 */
[CC--:B------:R-:W-:Y:S02]  /*4a80*/  ISETP.GE.AND P4, PT, R10.reuse, R9.reuse, PT ;  /* 0x000000090a00720c */ /* 0x0c0fe40003f86270 */
[-C--:B------:R-:W-:Y:S01]  /*4a90*/  ISETP.GE.AND P2, PT, R10, R8.reuse, PT ;  /* 0x000000080a00720c */ /* 0x080fe20003f46270 */
[----:B------:R-:W-:Y:S01]  /*4aa0*/  FMUL.FTZ R10, R24, UR5 ;  /* 0x00000005180a7c20 */ /* 0x000fe20008410000 */
[----:B------:R-:W-:Y:S01]  /*4ab0*/  ISETP.GE.AND P3, PT, R3, R9, PT ;  /* 0x000000090300720c */ /* 0x000fe20003f66270 */
[----:B---3--:R-:W-:Y:S01]  /*4ac0*/  FMUL.FTZ R11, R21, UR5 ;  /* 0x00000005150b7c20 */ /* 0x008fe20008410000 */
[----:B------:R-:W-:Y:S01]  /*4ad0*/  ISETP.GE.AND P0, PT, R3, R8, PT ;  /* 0x000000080300720c */ /* 0x000fe20003f06270 */
[----:B------:R3:W4:Y:S01]  /*4ae0*/  MUFU.TANH R70, R10 ;  /* 0x0000000a00467308 */ /* 0x0007220000002400 */
[----:B------:R-:W-:Y:S01]  /*4af0*/  VIADD R3, R2, 0x41 ;  /* 0x0000004102037836 */ /* 0x000fe20000000000 */
[----:B------:R-:W-:-:S02]  /*4b00*/  FSEL R108, R108, -INF , !P4 ;  /* 0xff8000006c6c7808 */ /* 0x000fc40006000000 */
[----:B------:R-:W-:Y:S02]  /*4b10*/  FSEL R144, R144, -INF , !P2 ;  /* 0xff80000090907808 */ /* 0x000fe40005000000 */
[CC--:B------:R-:W-:Y:S02]  /*4b20*/  ISETP.GE.AND P4, PT, R3.reuse, R9.reuse, PT ;  /* 0x000000090300720c */ /* 0x0c0fe40003f86270 */
[----:B------:R-:W-:Y:S01]  /*4b30*/  ISETP.GE.AND P2, PT, R3, R8, PT ;  /* 0x000000080300720c */ /* 0x000fe20003f46270 */
[----:B------:R-:W-:Y:S01]  /*4b40*/  VIADD R3, R2, 0x48 ;  /* 0x0000004802037836 */ /* 0x000fe20000000000 */
[----:B------:R-:W-:Y:S01]  /*4b50*/  FSEL R106, R106, -INF , !P3 ;  /* 0xff8000006a6a7808 */ /* 0x000fe20005800000 */
[----:B------:R5:W-:Y:S01]  /*4b60*/  MUFU.TANH R105, R11 ;  /* 0x0000000b00697308 */ /* 0x000be20000002400 */
[----:B------:R-:W-:Y:S02]  /*4b70*/  FSEL R145, R145, -INF , !P0 ;  /* 0xff80000091917808 */ /* 0x000fe40004000000 */
[----:B------:R-:W-:-:S02]  /*4b80*/  ISETP.GE.AND P3, PT, R3, R9, PT ;  /* 0x000000090300720c */ /* 0x000fc40003f66270 */
[-C--:B------:R-:W-:Y:S01]  /*4b90*/  ISETP.GE.AND P0, PT, R3, R8.reuse, PT ;  /* 0x000000080300720c */ /* 0x080fe20003f06270 */
[C---:B---3--:R-:W-:Y:S01]  /*4ba0*/  VIADD R10, R2.reuse, 0x40 ;  /* 0x00000040020a7836 */ /* 0x048fe20000000000 */
[----:B------:R-:W-:Y:S01]  /*4bb0*/  FSEL R99, R99, -INF , !P3 ;  /* 0xff80000063637808 */ /* 0x000fe20005800000 */
[----:B------:R-:W-:Y:S01]  /*4bc0*/  VIADD R3, R2, 0x49 ;  /* 0x0000004902037836 */ /* 0x000fe20000000000 */
[----:B------:R-:W-:Y:S02]  /*4bd0*/  FSEL R148, R148, -INF , !P0 ;  /* 0xff80000094947808 */ /* 0x000fe40004000000 */
[C---:B------:R-:W-:Y:S02]  /*4be0*/  ISETP.GE.AND P5, PT, R10.reuse, R9, PT ;  /* 0x000000090a00720c */ /* 0x040fe40003fa6270 */
[----:B------:R-:W-:Y:S01]  /*4bf0*/  ISETP.GE.AND P1, PT, R10, R8, PT ;  /* 0x000000080a00720c */ /* 0x000fe20003f26270 */
[----:B------:R-:W-:Y:S01]  /*4c00*/  FMUL.FTZ R10, R26, UR5 ;  /* 0x000000051a0a7c20 */ /* 0x000fe20008410000 */
[----:B------:R-:W-:Y:S01]  /*4c10*/  FSEL R107, R107, -INF , !P5 ;  /* 0xff8000006b6b7808 */ /* 0x000fe20006800000 */
[----:B-----5:R-:W-:-:S02]  /*4c20*/  FMUL.FTZ R11, R22, UR5 ;  /* 0x00000005160b7c20 */ /* 0x020fc40008410000 */
[----:B------:R3:W5:Y:S01]  /*4c30*/  MUFU.TANH R69, R10 ;  /* 0x0000000a00457308 */ /* 0x0007620000002400 */
        /* <DEDUP_REMOVED lines=8> */
[----:B------:R-:W-:Y:S01]  /*4cc0*/  ISETP.GE.AND P2, PT, R3, R8, PT ;  /* 0x000000080300720c */ /* 0x000fe20003f46270 */
[----:B------:R-:W-:Y:S01]  /*4cd0*/  VIADD R3, R2, 0x58 ;  /* 0x0000005802037836 */ /* 0x000fe20000000000 */
[----:B------:R-:W-:Y:S01]  /*4ce0*/  FSEL R100, R100, -INF , !P4 ;  /* 0xff80000064647808 */ /* 0x000fe20006000000 */
[----:B---3--:R-:W-:Y:S01]  /*4cf0*/  FMUL.FTZ R10, R27, UR5 ;  /* 0x000000051b0a7c20 */ /* 0x008fe20008410000 */
[----:B------:R-:W-:Y:S01]  /*4d00*/  FSEL R152, R152, -INF , !P2 ;  /* 0xff80000098987808 */ /* 0x000fe20005000000 */
[----:B------:R-:W-:Y:S01]  /*4d10*/  HMMA.16816.F32.BF16 R24, R4, R34, R16 ;  /* 0x000000220418723c */ /* 0x000fe20000041810 */
[----:B------:R-:W3:Y:S01]  /*4d20*/  LDSM.16.M88.4 R32, [R165+0x3400] ;  /* 0x00340000a520783b */ /* 0x000ee20000000200 */
[----:B------:R1:W-:Y:S01]  /*4d30*/  MUFU.TANH R114, R10 ;  /* 0x0000000a00727308 */ /* 0x0003e20000002400 */
[----:B------:R-:W-:Y:S02]  /*4d40*/  FSEL R101, R101, -INF , !P5 ;  /* 0xff80000065657808 */ /* 0x000fe40006800000 */
[----:B------:R-:W-:Y:S01]  /*4d50*/  FSEL R150, R150, -INF , !P1 ;  /* 0xff80000096967808 */ /* 0x000fe20004800000 */
[----:B--2---:R-:W-:Y:S01]  /*4d60*/  HMMA.16816.F32.BF16 R16, R12, R36, RZ ;  /* 0x000000240c10723c */ /* 0x004fe200000418ff */
[----:B----4-:R-:W-:Y:S01]  /*4d70*/  FMUL.FTZ R11, R23, UR5 ;  /* 0x00000005170b7c20 */ /* 0x010fe20008410000 */
[----:B------:R-:W-:-:S02]  /*4d80*/  ISETP.GE.AND P5, PT, R3, R9, PT ;  /* 0x000000090300720c */ /* 0x000fc40003fa6270 */
[----:B------:R-:W-:Y:S01]  /*4d90*/  ISETP.GE.AND P1, PT, R3, R8, PT ;  /* 0x000000080300720c */ /* 0x000fe20003f26270 */
[----:B------:R2:W-:Y:S01]  /*4da0*/  MUFU.TANH R104, R11 ;  /* 0x0000000b00687308 */ /* 0x0005e20000002400 */
[----:B------:R-:W-:Y:S01]  /*4db0*/  FSEL R98, R98, -INF , !P5 ;  /* 0xff80000062627808 */ /* 0x000fe20006800000 */
[----:B------:R-:W-:Y:S01]  /*4dc0*/  VIADD R3, R2, 0x60 ;  /* 0x0000006002037836 */ /* 0x000fe20000000000 */
[----:B------:R-:W-:Y:S01]  /*4dd0*/  FSEL R154, R154, -INF , !P1 ;  /* 0xff8000009a9a7808 */ /* 0x000fe20004800000 */
[----:B-1----:R-:W-:-:S04]  /*4de0*/  FMUL.FTZ R10, R20, UR5 ;  /* 0x00000005140a7c20 */ /* 0x002fc80008410000 */
[----:B------:R1:W4:Y:S05]  /*4df0*/  MUFU.TANH R68, R10 ;  /* 0x0000000a00447308 */ /* 0x00032a0000002400 */
[----:B--2---:R-:W-:-:S06]  /*4e00*/  FMUL.FTZ R11, R25, UR5 ;  /* 0x00000005190b7c20 */ /* 0x004fcc0008410000 */
[----:B------:R-:W-:Y:S01]  /*4e10*/  HMMA.16816.F32.BF16 R20, R4, R40, R16 ;  /* 0x000000280414723c */ /* 0x000fe20000041810 */
[----:B------:R2:W-:Y:S05]  /*4e20*/  MUFU.TANH R64, R11 ;  /* 0x0000000b00407308 */ /* 0x0005ea0000002400 */
[----:B------:R-:W-:Y:S01]  /*4e30*/  HMMA.16816.F32.BF16 R16, R12, R38, RZ ;  /* 0x000000260c10723c */ /* 0x000fe200000418ff */
[----:B------:R-:W5:Y:S01]  /*4e40*/  LDSM.16.M88.4 R36, [R134+0x4800] ;  /* 0x004800008624783b */ /* 0x000f620000000200 */
[----:B-1----:R-:W-:-:S05]  /*4e50*/  VIADD R10, R2, 0x51 ;  /* 0x00000051020a7836 */ /* 0x002fca0000000000 */
[CC--:B------:R-:W-:Y:S02]  /*4e60*/  ISETP.GE.AND P3, PT, R10.reuse, R9.reuse, PT ;  /* 0x000000090a00720c */ /* 0x0c0fe40003f66270 */
[----:B------:R-:W-:Y:S01]  /*4e70*/  ISETP.GE.AND P0, PT, R10, R8, PT ;  /* 0x000000080a00720c */ /* 0x000fe20003f06270 */
[----:B------:R-:W-:Y:S01]  /*4e80*/  VIADD R10, R2, 0x59 ;  /* 0x00000059020a7836 */ /* 0x000fe20000000000 */
[----:B------:R-:W-:Y:S02]  /*4e90*/  FSEL R102, R102, -INF , !P3 ;  /* 0xff80000066667808 */ /* 0x000fe40005800000 */
[----:B------:R-:W-:Y:S02]  /*4ea0*/  FSEL R156, R156, -INF , !P0 ;  /* 0xff8000009c9c7808 */ /* 0x000fe40004000000 */
[----:B------:R-:W-:-:S03]  /*4eb0*/  ISETP.GE.AND P4, PT, R10, R9, PT ;  /* 0x000000090a00720c */ /* 0x000fc60003f86270 */
[----:B--2---:R-:W-:Y:S01]  /*4ec0*/  FMUL.FTZ R11, R21, UR5 ;  /* 0x00000005150b7c20 */ /* 0x004fe20008410000 */
[-C--:B------:R-:W-:Y:S01]  /*4ed0*/  ISETP.GE.AND P2, PT, R10, R8.reuse, PT ;  /* 0x000000080a00720c */ /* 0x080fe20003f46270 */
[----:B------:R-:W-:Y:S01]  /*4ee0*/  FMUL.FTZ R10, R24, UR5 ;  /* 0x00000005180a7c20 */ /* 0x000fe20008410000 */
[CC--:B------:R-:W-:Y:S01]  /*4ef0*/  ISETP.GE.AND P3, PT, R3.reuse, R9.reuse, PT ;  /* 0x000000090300720c */ /* 0x0c0fe20003f66270 */
[----:B------:R1:W-:Y:S01]  /*4f00*/  MUFU.TANH R61, R11 ;  /* 0x0000000b003d7308 */ /* 0x0003e20000002400 */
[-C--:B------:R-:W-:Y:S01]  /*4f10*/  ISETP.GE.AND P0, PT, R3, R8.reuse, PT ;  /* 0x000000080300720c */ /* 0x080fe20003f06270 */
[C---:B------:R-:W-:Y:S01]  /*4f20*/  VIADD R3, R2.reuse, 0x68 ;  /* 0x0000006802037836 */ /* 0x040fe20000000000 */
[----:B------:R-:W-:Y:S02]  /*4f30*/  FSEL R97, R97, -INF , !P4 ;  /* 0xff80000061617808 */ /* 0x000fe40006000000 */
[----:B------:R-:W-:Y:S02]  /*4f40*/  FSEL R155, R155, -INF , !P2 ;  /* 0xff8000009b9b7808 */ /* 0x000fe40005000000 */
[C---:B------:R-:W-:Y:S01]  /*4f50*/  ISETP.GE.AND P4, PT, R3.reuse, R9, PT ;  /* 0x000000090300720c */ /* 0x040fe20003f86270 */
[----:B------:R2:W4:Y:S01]  /*4f60*/  MUFU.TANH R65, R10 ;  /* 0x0000000a00417308 */ /* 0x0005220000002400 */
[----:B------:R-:W-:Y:S01]  /*4f70*/  ISETP.GE.AND P2, PT, R3, R8, PT ;  /* 0x000000080300720c */ /* 0x000fe20003f46270 */
[----:B------:R-:W-:Y:S01]  /*4f80*/  VIADD R3, R2, 0x69 ;  /* 0x0000006902037836 */ /* 0x000fe20000000000 */
[----:B------:R-:W-:-:S02]  /*4f90*/  FSEL R95, R95, -INF , !P3 ;  /* 0xff8000005f5f7808 */ /* 0x000fc40005800000 */
[----:B------:R-:W-:Y:S02]  /*4fa0*/  FSEL R157, R157, -INF , !P0 ;  /* 0xff8000009d9d7808 */ /* 0x000fe40004000000 */
[C---:B------:R-:W-:Y:S01]  /*4fb0*/  ISETP.GE.AND P3, PT, R3.reuse, R9, PT ;  /* 0x000000090300720c */ /* 0x040fe20003f66270 */
[----:B-1----:R-:W-:Y:S01]  /*4fc0*/  FMUL.FTZ R11, R22, UR5 ;  /* 0x00000005160b7c20 */ /* 0x002fe20008410000 */
[----:B------:R-:W-:Y:S01]  /*4fd0*/  ISETP.GE.AND P0, PT, R3, R8, PT ;  /* 0x000000080300720c */ /* 0x000fe20003f06270 */
[----:B------:R-:W-:Y:S01]  /*4fe0*/  VIADD R3, R2, 0x70 ;  /* 0x0000007002037836 */ /* 0x000fe20000000000 */
[----:B------:R-:W-:Y:S01]  /*4ff0*/  FSEL R90, R90, -INF , !P3 ;  /* 0xff8000005a5a7808 */ /* 0x000fe20005800000 */
[----:B------:R1:W-:Y:S01]  /*5000*/  MUFU.TANH R58, R11 ;  /* 0x0000000b003a7308 */ /* 0x0003e20000002400 */
[----:B------:R-:W-:Y:S02]  /*5010*/  FSEL R158, R158, -INF , !P0 ;  /* 0xff8000009e9e7808 */ /* 0x000fe40004000000 */
[----:B------:R-:W-:Y:S01]  /*5020*/  FSEL R94, R94, -INF , !P4 ;  /* 0xff8000005e5e7808 */ /* 0x000fe20006000000 */
[----:B--2---:R-:W-:Y:S01]  /*5030*/  VIADD R10, R2, 0x61 ;  /* 0x00000061020a7836 */ /* 0x004fe20000000000 */
[----:B------:R-:W-:-:S04]  /*5040*/  FSEL R159, R159, -INF , !P2 ;  /* 0xff8000009f9f7808 */ /* 0x000fc80005000000 */
[CC--:B------:R-:W-:Y:S02]  /*5050*/  ISETP.GE.AND P5, PT, R10.reuse, R9.reuse, PT ;  /* 0x000000090a00720c */ /* 0x0c0fe40003fa6270 */
[-C--:B------:R-:W-:Y:S01]  /*5060*/  ISETP.GE.AND P1, PT, R10, R8.reuse, PT ;  /* 0x000000080a00720c */ /* 0x080fe20003f26270 */
[----:B------:R-:W-:Y:S01]  /*5070*/  FMUL.FTZ R10, R26, UR5 ;  /* 0x000000051a0a7c20 */ /* 0x000fe20008410000 */
[----:B------:R-:W-:Y:S02]  /*5080*/  FSEL R96, R96, -INF , !P5 ;  /* 0xff80000060607808 */ /* 0x000fe40006800000 */
[----:B------:R-:W-:Y:S01]  /*5090*/  FSEL R160, R160, -INF , !P1 ;  /* 0xff800000a0a07808 */ /* 0x000fe20004800000 */
[----:B------:R2:W4:Y:S01]  /*50a0*/  MUFU.TANH R62, R10 ;  /* 0x0000000a003e7308 */ /* 0x0005220000002400 */
[----:B-1----:R-:W-:Y:S01]  /*50b0*/  FMUL.FTZ R11, R23, UR5 ;  /* 0x00000005170b7c20 */ /* 0x002fe20008410000 */
[C---:B------:R-:W-:Y:S02]  /*50c0*/  ISETP.GE.AND P5, PT, R3.reuse, R9, PT ;  /* 0x000000090300720c */ /* 0x040fe40003fa6270 */
[----:B------:R-:W-:Y:S01]  /*50d0*/  ISETP.GE.AND P1, PT, R3, R8, PT ;  /* 0x000000080300720c */ /* 0x000fe20003f26270 */
[----:B------:R-:W-:Y:S01]  /*50e0*/  VIADD R3, R2, 0x71 ;  /* 0x0000007102037836 */ /* 0x000fe20000000000 */
[----:B------:R-:W-:-:S02]  /*50f0*/  FSEL R92, R92, -INF , !P5 ;  /* 0xff8000005c5c7808 */ /* 0x000fc40006800000 */
[----:B------:R-:W-:Y:S02]  /*5100*/  FSEL R161, R59, -INF , !P1 ;  /* 0xff8000003ba17808 */ /* 0x000fe40004800000 */
[CC--:B------:R-:W-:Y:S01]  /*5110*/  ISETP.GE.AND P4, PT, R3.reuse, R9.reuse, PT ;  /* 0x000000090300720c */ /* 0x0c0fe20003f86270 */
[----:B------:R-:W-:Y:S01]  /*5120*/  MUFU.TANH R59, R11 ;  /* 0x0000000b003b7308 */ /* 0x000fe20000002400 */
[-C--:B------:R-:W-:Y:S01]  /*5130*/  ISETP.GE.AND P2, PT, R3, R8.reuse, PT ;  /* 0x000000080300720c */ /* 0x080fe20003f46270 */
[----:B------:R-:W-:Y:S01]  /*5140*/  VIADD R3, R2, 0x79 ;  /* 0x0000007902037836 */ /* 0x000fe20000000000 */
[----:B------:R-:W-:Y:S02]  /*5150*/  FSEL R91, R91, -INF , !P4 ;  /* 0xff8000005b5b7808 */ /* 0x000fe40006000000 */
[----:B------:R-:W-:Y:S01]  /*5160*/  FSEL R163, R86, -INF , !P2 ;  /* 0xff80000056a37808 */ /* 0x000fe20005000000 */
[----:B--2---:R-:W-:Y:S01]  /*5170*/  FMUL.FTZ R10, R27, UR5 ;  /* 0x000000051b0a7c20 */ /* 0x004fe20008410000 */
[C---:B------:R-:W-:Y:S01]  /*5180*/  ISETP.GE.AND P5, PT, R3.reuse, R9, PT ;  /* 0x000000090300720c */ /* 0x040fe20003fa6270 */
[----:B------:R-:W-:Y:S01]  /*5190*/  HMMA.16816.F32.BF16 R24, R4, R42, R16 ;  /* 0x0000002a0418723c */ /* 0x000fe20000041810 */
[----:B------:R-:W1:Y:S01]  /*51a0*/  LDSM.16.M88.4 R40, [R165+0x3800] ;  /* 0x00380000a528783b */ /* 0x000e620000000200 */
[----:B------:R2:W-:Y:S01]  /*51b0*/  MUFU.TANH R63, R10 ;  /* 0x0000000a003f7308 */ /* 0x0005e20000002400 */
[----:B------:R-:W-:Y:S01]  /*51c0*/  ISETP.GE.AND P1, PT, R3, R8, PT ;  /* 0x000000080300720c */ /* 0x000fe20003f26270 */
[----:B------:R-:W-:Y:S01]  /*51d0*/  VIADD R3, R2, 0x81 ;  /* 0x0000008102037836 */ /* 0x000fe20000000000 */
[----:B------:R-:W-:Y:S01]  /*51e0*/  FSEL R89, R89, -INF , !P5 ;  /* 0xff80000059597808 */ /* 0x000fe20006800000 */
[----:B------:R-:W-:Y:S01]  /*51f0*/  HMMA.16816.F32.BF16 R16, R12, R28, RZ ;  /* 0x0000001c0c10723c */ /* 0x000fe200000418ff */
[----:B------:R-:W-:Y:S01]  /*5200*/  FSEL R162, R162, -INF , !P1 ;  /* 0xff800000a2a27808 */ /* 0x000fe20004800000 */
[----:B--2---:R-:W-:-:S04]  /*5210*/  FMUL.FTZ R10, R20, UR5 ;  /* 0x00000005140a7c20 */ /* 0x004fc80008410000 */
[----:B------:R2:W4:-:S12]  /*5220*/  MUFU.TANH R60, R10 ;  /* 0x0000000a003c7308 */ /* 0x0005180000002400 */
[----:B------:R-:W-:-:S06]  /*5230*/  FMUL.FTZ R11, R25, UR5 ;  /* 0x00000005190b7c20 */ /* 0x000fcc0008410000 */
[----:B---3--:R-:W-:Y:S01]  /*5240*/  HMMA.16816.F32.BF16 R20, R4, R32, R16 ;  /* 0x000000200414723c */ /* 0x008fe20000041810 */
[----:B------:R3:W-:Y:S05]  /*5250*/  MUFU.TANH R51, R11 ;  /* 0x0000000b00337308 */ /* 0x0007ea0000002400 */
[----:B------:R-:W-:Y:S01]  /*5260*/  HMMA.16816.F32.BF16 R16, R12, R30, RZ ;  /* 0x0000001e0c10723c */ /* 0x000fe200000418ff */
[----:B--2---:R-:W-:-:S05]  /*5270*/  VIADD R10, R2, 0x78 ;  /* 0x00000078020a7836 */ /* 0x004fca0000000000 */
[CC--:B------:R-:W-:Y:S02]  /*5280*/  ISETP.GE.AND P3, PT, R10.reuse, R9.reuse, PT ;  /* 0x000000090a00720c */ /* 0x0c0fe40003f66270 */
[-C--:B------:R-:W-:Y:S01]  /*5290*/  ISETP.GE.AND P0, PT, R10, R8.reuse, PT ;  /* 0x000000080a00720c */ /* 0x080fe20003f06270 */
[----:B------:R-:W-:Y:S01]  /*52a0*/  VIADD R10, R2, 0x80 ;  /* 0x00000080020a7836 */ /* 0x000fe20000000000 */
[----:B------:R-:W-:Y:S01]  /*52b0*/  FSEL R93, R93, -INF , !P3 ;  /* 0xff8000005d5d7808 */ /* 0x000fe20005800000 */
[----:B---3--:R-:W-:Y:S01]  /*52c0*/  FMUL.FTZ R11, R27, UR5 ;  /* 0x000000051b0b7c20 */ /* 0x008fe20008410000 */
[----:B------:R-:W-:Y:S02]  /*52d0*/  FSEL R185, R57, -INF , !P0 ;  /* 0xff80000039b97808 */ /* 0x000fe40004000000 */
[CC--:B------:R-:W-:Y:S01]  /*52e0*/  ISETP.GE.AND P4, PT, R10.reuse, R9.reuse, PT ;  /* 0x000000090a00720c */ /* 0x0c0fe20003f86270 */
[----:B------:R2:W-:Y:S01]  /*52f0*/  MUFU.TANH R49, R11 ;  /* 0x0000000b00317308 */ /* 0x0005e20000002400 */
[----:B------:R-:W-:Y:S01]  /*5300*/  ISETP.GE.AND P2, PT, R10, R8, PT ;  /* 0x000000080a00720c */ /* 0x000fe20003f46270 */
[----:B------:R-:W-:Y:S01]  /*5310*/  FMUL.FTZ R10, R24, UR5 ;  /* 0x00000005180a7c20 */ /* 0x000fe20008410000 */
[----:B------:R-:W-:-:S02]  /*5320*/  ISETP.GE.AND P3, PT, R3, R9, PT ;  /* 0x000000090300720c */ /* 0x000fc40003f66270 */
[----:B------:R-:W-:-:S04]  /*5330*/  ISETP.GE.AND P0, PT, R3, R8, PT ;  /* 0x000000080300720c */ /* 0x000fc80003f06270 */
[----:B------:R-:W-:Y:S01]  /*5340*/  HMMA.16816.F32.BF16 R28, R4, R34, R16 ;  /* 0x00000022041c723c */ /* 0x000fe20000041810 */
[----:B------:R-:W-:Y:S01]  /*5350*/  VIADD R3, R2, 0x89 ;  /* 0x0000008902037836 */ /* 0x000fe20000000000 */
[----:B------:R3:W4:Y:S01]  /*5360*/  MUFU.TANH R57, R10 ;  /* 0x0000000a00397308 */ /* 0x0007220000002400 */
[----:B------:R-:W-:Y:S01]  /*5370*/  FSEL R186, R84, -INF , !P2 ;  /* 0xff80000054ba7808 */ /* 0x000fe20005000000 */
[----:B------:R-:W4:Y:S01]  /*5380*/  LDSM.16.M88.4 R32, [R134+0x4c00] ;  /* 0x004c00008620783b */ /* 0x000f220000000200 */
[----:B------:R-:W-:Y:S01]  /*5390*/  FSEL R87, R87, -INF , !P4 ;  /* 0xff80000057577808 */ /* 0x000fe20006000000 */
[----:B-----5:R-:W-:Y:S01]  /*53a0*/  HMMA.16816.F32.BF16 R16, R12, R36, RZ ;  /* 0x000000240c10723c */ /* 0x020fe200000418ff */
[C---:B------:R-:W-:Y:S02]  /*53b0*/  ISETP.GE.AND P2, PT, R3.reuse, R8, PT ;  /* 0x000000080300720c */ /* 0x040fe40003f46270 */
[----:B------:R-:W-:Y:S01]  /*53c0*/  ISETP.GE.AND P4, PT, R3, R9, PT ;  /* 0x000000090300720c */ /* 0x000fe20003f86270 */
[----:B------:R-:W-:-:S02]  /*53d0*/  VIADD R3, R2, 0x91 ;  /* 0x0000009102037836 */ /* 0x000fc40000000000 */
[----:B--2---:R-:W-:Y:S01]  /*53e0*/  FMUL.FTZ R11, R21, UR5 ;  /* 0x00000005150b7c20 */ /* 0x004fe20008410000 */
[----:B------:R-:W-:Y:S02]  /*53f0*/  FSEL R187, R149, -INF , !P0 ;  /* 0xff80000095bb7808 */ /* 0x000fe40004000000 */
[----:B------:R-:W-:Y:S02]  /*5400*/  FSEL R149, R47, -INF , !P2 ;  /* 0xff8000002f957808 */ /* 0x000fe40005000000 */
[----:B------:R2:W-:Y:S01]  /*5410*/  MUFU.TANH R47, R11 ;  /* 0x0000000b002f7308 */ /* 0x0005e20000002400 */
[----:B------:R-:W-:Y:S01]  /*5420*/  FSEL R86, R164, -INF , !P3 ;  /* 0xff800000a4567808 */ /* 0x000fe20005800000 */
[----:B---3--:R-:W-:Y:S01]  /*5430*/  VIADD R10, R2, 0x88 ;  /* 0x00000088020a7836 */ /* 0x008fe20000000000 */
[----:B------:R-:W-:-:S04]  /*5440*/  FSEL R84, R151, -INF , !P4 ;  /* 0xff80000097547808 */ /* 0x000fc80006000000 */
[CC--:B------:R-:W-:Y:S02]  /*5450*/  ISETP.GE.AND P5, PT, R10.reuse, R9.reuse, PT ;  /* 0x000000090a00720c */ /* 0x0c0fe40003fa6270 */
[-C--:B------:R-:W-:Y:S01]  /*5460*/  ISETP.GE.AND P1, PT, R10, R8.reuse, PT ;  /* 0x000000080a00720c */ /* 0x080fe20003f26270 */
[----:B------:R-:W-:Y:S01]  /*5470*/  FMUL.FTZ R10, R26, UR5 ;  /* 0x000000051a0a7c20 */ /* 0x000fe20008410000 */
[----:B------:R-:W-:Y:S02]  /*5480*/  FSEL R88, R88, -INF , !P5 ;  /* 0xff80000058587808 */ /* 0x000fe40006800000 */
[----:B------:R-:W-:Y:S01]  /*5490*/  FSEL R188, R45, -INF , !P1 ;  /* 0xff8000002dbc7808 */ /* 0x000fe20004800000 */
[----:B------:R3:W5:Y:S01]  /*54a0*/  MUFU.TANH R50, R10 ;  /* 0x0000000a00327308 */ /* 0x0007620000002400 */
[C---:B------:R-:W-:Y:S01]  /*54b0*/  ISETP.GE.AND P5, PT, R3.reuse, R9, PT ;  /* 0x000000090300720c */ /* 0x040fe20003fa6270 */
[----:B--2---:R-:W-:Y:S01]  /*54c0*/  FMUL.FTZ R11, R22, UR5 ;  /* 0x00000005160b7c20 */ /* 0x004fe20008410000 */
[----:B------:R-:W-:Y:S01]  /*54d0*/  ISETP.GE.AND P1, PT, R3, R8, PT ;  /* 0x000000080300720c */ /* 0x000fe20003f26270 */
[----:B------:R-:W-:Y:S01]  /*54e0*/  VIADD R3, R2, 0x98 ;  /* 0x0000009802037836 */ /* 0x000fe20000000000 */
[----:B-1----:R-:W-:Y:S01]  /*54f0*/  HMMA.16816.F32.BF16 R24, R4, R40, R16 ;  /* 0x000000280418723c */ /* 0x002fe20000041810 */
[----:B------:R-:W-:-:S02]  /*5500*/  FSEL R77, R77, -INF , !P5 ;  /* 0xff8000004d4d7808 */ /* 0x000fc40006800000 */
[----:B------:R1:W-:Y:S01]  /*5510*/  MUFU.TANH R45, R11 ;  /* 0x0000000b002d7308 */ /* 0x0003e20000002400 */
[C---:B------:R-:W-:Y:S02]  /*5520*/  ISETP.GE.AND P2, PT, R3.reuse, R8, PT ;  /* 0x000000080300720c */ /* 0x040fe40003f46270 */
[----:B------:R-:W-:Y:S01]  /*5530*/  HMMA.16816.F32.BF16 R16, R12, R38, RZ ;  /* 0x000000260c10723c */ /* 0x000fe200000418ff */
[----:B------:R-:W-:Y:S01]  /*5540*/  ISETP.GE.AND P4, PT, R3, R9, PT ;  /* 0x000000090300720c */ /* 0x000fe20003f86270 */
[----:B------:R-:W-:Y:S01]  /*5550*/  VIADD R3, R2, 0xa0 ;  /* 0x000000a002037836 */ /* 0x000fe20000000000 */
[----:B------:R-:W-:Y:S02]  /*5560*/  FSEL R189, R46, -INF , !P2 ;  /* 0xff8000002ebd7808 */ /* 0x000fe40005000000 */
[----:B------:R-:W-:Y:S01]  /*5570*/  FSEL R78, R78, -INF , !P4 ;  /* 0xff8000004e4e7808 */ /* 0x000fe20006000000 */
[----:B---3--:R-:W-:Y:S01]  /*5580*/  VIADD R10, R2, 0x90 ;  /* 0x00000090020a7836 */ /* 0x008fe20000000000 */
[----:B------:R-:W-:-:S02]  /*5590*/  FSEL R128, R128, -INF , !P1 ;  /* 0xff80000080807808 */ /* 0x000fc40004800000 */
[-C--:B------:R-:W-:Y:S02]  /*55a0*/  ISETP.GE.AND P5, PT, R3, R9.reuse, PT ;  /* 0x000000090300720c */ /* 0x080fe40003fa6270 */
[C---:B------:R-:W-:Y:S02]  /*55b0*/  ISETP.GE.AND P3, PT, R10.reuse, R9, PT ;  /* 0x000000090a00720c */ /* 0x040fe40003f66270 */
[----:B------:R-:W-:Y:S01]  /*55c0*/  ISETP.GE.AND P0, PT, R10, R8, PT ;  /* 0x000000080a00720c */ /* 0x000fe20003f06270 */
[----:B------:R-:W-:Y:S01]  /*55d0*/  FMUL.FTZ R10, R20, UR5 ;  /* 0x00000005140a7c20 */ /* 0x000fe20008410000 */
[----:B-1----:R-:W-:Y:S01]  /*55e0*/  FMUL.FTZ R11, R23, UR5 ;  /* 0x00000005170b7c20 */ /* 0x002fe20008410000 */
[----:B------:R-:W-:Y:S02]  /*55f0*/  FSEL R85, R85, -INF , !P3 ;  /* 0xff80000055557808 */ /* 0x000fe40005800000 */
[----:B------:R1:W-:Y:S01]  /*5600*/  MUFU.TANH R48, R10 ;  /* 0x0000000a00307308 */ /* 0x0003e20000002400 */
[----:B------:R-:W-:-:S02]  /*5610*/  FSEL R151, R44, -INF , !P0 ;  /* 0xff8000002c977808 */ /* 0x000fc40004000000 */
[----:B------:R-:W-:Y:S01]  /*5620*/  ISETP.GE.AND P1, PT, R3, R8, PT ;  /* 0x000000080300720c */ /* 0x000fe20003f26270 */
[C---:B------:R-:W-:Y:S02]  /*5630*/  VIADD R3, R2.reuse, 0xa8 ;  /* 0x000000a802037836 */ /* 0x040fe40000000000 */
[----:B------:R-:W-:Y:S02]  /*5640*/  HMMA.16816.F32.BF16 R20, R4, R42, R16 ;  /* 0x0000002a0414723c */ /* 0x000fe40000041810 */
[----:B------:R2:W3:Y:S04]  /*5650*/  MUFU.TANH R44, R11 ;  /* 0x0000000b002c7308 */ /* 0x0004e80000002400 */
[----:B----4-:R-:W-:Y:S01]  /*5660*/  HMMA.16816.F32.BF16 R16, R12, R32, RZ ;  /* 0x000000200c10723c */ /* 0x010fe200000418ff */
[----:B-1----:R-:W-:-:S05]  /*5670*/  VIADD R10, R2, 0x99 ;  /* 0x00000099020a7836 */ /* 0x002fca0000000000 */
[----:B------:R-:W-:Y:S01]  /*5680*/  HMMA.16816.F32.BF16 R12, R12, R34, RZ ;  /* 0x000000220c0c723c */ /* 0x000fe200000418ff */
[CC--:B------:R-:W-:Y:S02]  /*5690*/  ISETP.GE.AND P3, PT, R10.reuse, R9.reuse, PT ;  /* 0x000000090a00720c */ /* 0x0c0fe40003f66270 */
[----:B------:R-:W-:Y:S01]  /*56a0*/  ISETP.GE.AND P0, PT, R10, R8, PT ;  /* 0x000000080a00720c */ /* 0x000fe20003f06270 */
[----:B--2---:R-:W-:Y:S01]  /*56b0*/  FMUL.FTZ R11, R28, UR5 ;  /* 0x000000051c0b7c20 */ /* 0x004fe20008410000 */
[----:B------:R-:W-:Y:S01]  /*56c0*/  VIADD R10, R2, 0xa1 ;  /* 0x000000a1020a7836 */ /* 0x000fe20000000000 */
[----:B------:R-:W-:Y:S02]  /*56d0*/  FSEL R79, R79, -INF , !P3 ;  /* 0xff8000004f4f7808 */ /* 0x000fe40005800000 */
[----:B------:R1:W2:Y:S01]  /*56e0*/  MUFU.TANH R46, R11 ;  /* 0x0000000b002e7308 */ /* 0x0002a20000002400 */
[----:B------:R-:W-:Y:S02]  /*56f0*/  FSEL R190, R76, -INF , !P0 ;  /* 0xff8000004cbe7808 */ /* 0x000fe40004000000 */
[----:B------:R-:W-:-:S02]  /*5700*/  ISETP.GE.AND P4, PT, R10, R9, PT ;  /* 0x000000090a00720c */ /* 0x000fc40003f86270 */
[-C--:B------:R-:W-:Y:S01]  /*5710*/  ISETP.GE.AND P2, PT, R10, R8.reuse, PT ;  /* 0x000000080a00720c */ /* 0x080fe20003f46270 */
[----:B------:R-:W-:Y:S01]  /*5720*/  FMUL.FTZ R10, R29, UR5 ;  /* 0x000000051d0a7c20 */ /* 0x000fe20008410000 */
[CC--:B------:R-:W-:Y:S02]  /*5730*/  ISETP.GE.AND P3, PT, R3.reuse, R9.reuse, PT ;  /* 0x000000090300720c */ /* 0x0c0fe40003f66270 */
[-C--:B------:R-:W-:Y:S01]  /*5740*/  ISETP.GE.AND P0, PT, R3, R8.reuse, PT ;  /* 0x000000080300720c */ /* 0x080fe20003f06270 */
[----:B------:R-:W-:Y:S01]  /*5750*/  VIADD R3, R2, 0xa9 ;  /* 0x000000a902037836 */ /* 0x000fe20000000000 */
[----:B------:R-:W-:Y:S01]  /*5760*/  FSEL R76, R126, -INF , !P5 ;  /* 0xff8000007e4c7808 */ /* 0x000fe20006800000 */
[----:B------:R4:W-:Y:S01]  /*5770*/  MUFU.TANH R40, R10 ;  /* 0x0000000a00287308 */ /* 0x0009e20000002400 */
[----:B------:R-:W-:Y:S02]  /*5780*/  FSEL R126, R71, -INF , !P1 ;  /* 0xff800000477e7808 */ /* 0x000fe40004800000 */
[C---:B------:R-:W-:Y:S01]  /*5790*/  ISETP.GE.AND P5, PT, R3.reuse, R9, PT ;  /* 0x000000090300720c */ /* 0x040fe20003fa6270 */
[----:B-1----:R-:W-:Y:S01]  /*57a0*/  FMUL.FTZ R11, R30, UR5 ;  /* 0x000000051e0b7c20 */ /* 0x002fe20008410000 */
[----:B------:R-:W-:Y:S01]  /*57b0*/  ISETP.GE.AND P1, PT, R3, R8, PT ;  /* 0x000000080300720c */ /* 0x000fe20003f26270 */
[----:B------:R-:W-:Y:S01]  /*57c0*/  VIADD R3, R2, 0xb1 ;  /* 0x000000b102037836 */ /* 0x000fe20000000000 */
[----:B------:R-:W-:Y:S01]  /*57d0*/  FSEL R71, R125, -INF , !P4 ;  /* 0xff8000007d477808 */ /* 0x000fe20006000000 */
[----:B------:R1:W2:Y:S01]  /*57e0*/  MUFU.TANH R39, R11 ;  /* 0x0000000b00277308 */ /* 0x0002a20000002400 */
[----:B------:R-:W-:-:S02]  /*57f0*/  FSEL R70, R70, -INF , !P3 ;  /* 0xff80000046467808 */ /* 0x000fc40005800000 */
[----:B------:R-:W-:Y:S02]  /*5800*/  FSEL R125, R69, -INF , !P0 ;  /* 0xff800000457d7808 */ /* 0x000fe40004000000 */
[----:B------:R-:W-:Y:S02]  /*5810*/  FSEL R124, R124, -INF , !P2 ;  /* 0xff8000007c7c7808 */ /* 0x000fe40005000000 */
[CC--:B------:R-:W-:Y:S01]  /*5820*/  ISETP.GE.AND P3, PT, R3.reuse, R9.reuse, PT ;  /* 0x000000090300720c */ /* 0x0c0fe20003f66270 */
[C---:B----4-:R-:W-:Y:S01]  /*5830*/  VIADD R10, R2.reuse, 0xb0 ;  /* 0x000000b0020a7836 */ /* 0x050fe20000000000 */
[----:B------:R-:W-:Y:S01]  /*5840*/  ISETP.GE.AND P0, PT, R3, R8, PT ;  /* 0x000000080300720c */ /* 0x000fe20003f06270 */
[----:B------:R-:W-:Y:S01]  /*5850*/  VIADD R3, R2, 0xb9 ;  /* 0x000000b902037836 */ /* 0x000fe20000000000 */
[----:B------:R-:W-:Y:S02]  /*5860*/  FSEL R69, R123, -INF , !P5 ;  /* 0xff8000007b457808 */ /* 0x000fe40006800000 */
[----:B------:R-:W-:-:S02]  /*5870*/  ISETP.GE.AND P4, PT, R10, R9, PT ;  /* 0x000000090a00720c */ /* 0x000fc40003f86270 */
[----:B------:R-:W-:Y:S01]  /*5880*/  ISETP.GE.AND P2, PT, R10, R8, PT ;  /* 0x000000080a00720c */ /* 0x000fe20003f46270 */
[----:B------:R-:W-:Y:S02]  /*5890*/  VIADD R10, R2, 0xb8 ;  /* 0x000000b8020a7836 */ /* 0x000fe40000000000 */
[----:B-1----:R-:W-:Y:S01]  /*58a0*/  FMUL.FTZ R11, R31, UR5 ;  /* 0x000000051f0b7c20 */ /* 0x002fe20008410000 */
[----:B------:R-:W-:Y:S01]  /*58b0*/  FSEL R68, R68, -INF , !P4 ;  /* 0xff80000044447808 */ /* 0x000fe20006000000 */
[----:B------:R-:W1:Y:S01]  /*58c0*/  LDSM.16.M88.4 R28, [R165+0x3c00] ;  /* 0x003c0000a51c783b */ /* 0x000e620000000200 */
[----:B------:R-:W-:Y:S01]  /*58d0*/  FSEL R192, R66, -INF , !P2 ;  /* 0xff80000042c07808 */ /* 0x000fe20005000000 */
[----:B------:R4:W-:Y:S01]  /*58e0*/  MUFU.TANH R38, R11 ;  /* 0x0000000b00267308 */ /* 0x0009e20000002400 */
[----:B------:R-:W-:Y:S01]  /*58f0*/  FSEL R114, R114, -INF , !P1 ;  /* 0xff80000072727808 */ /* 0x000fe20004800000 */
[----:B------:R-:W-:-:S04]  /*5900*/  DEPBAR.LE SB0, 0x0 ;  /* 0x000080000000791a */ /* 0x000fc80000000000 */
[CC--:B------:R-:W-:Y:S02]  /*5910*/  ISETP.GE.AND P4, PT, R3.reuse, R9.reuse, PT ;  /* 0x000000090300720c */ /* 0x0c0fe40003f86270 */
[-C--:B------:R-:W-:Y:S01]  /*5920*/  ISETP.GE.AND P2, PT, R3, R8.reuse, PT ;  /* 0x000000080300720c */ /* 0x080fe20003f46270 */
[----:B------:R-:W-:Y:S01]  /*5930*/  VIADD R3, R2, 0xc1 ;  /* 0x000000c102037836 */ /* 0x000fe20000000000 */
[C---:B------:R-:W-:Y:S02]  /*5940*/  ISETP.GE.AND P5, PT, R10.reuse, R9, PT ;  /* 0x000000090a00720c */ /* 0x040fe40003fa6270 */
[----:B------:R-:W-:Y:S01]  /*5950*/  ISETP.GE.AND P1, PT, R10, R8, PT ;  /* 0x000000080a00720c */ /* 0x000fe20003f26270 */
[----:B------:R-:W-:Y:S01]  /*5960*/  VIADD R10, R2, 0xc0 ;  /* 0x000000c0020a7836 */ /* 0x000fe20000000000 */
[----:B------:R-:W-:Y:S02]  /*5970*/  FSEL R65, R65, -INF , !P5 ;  /* 0xff80000041417808 */ /* 0x000fe40006800000 */
[----:B------:R-:W-:Y:S01]  /*5980*/  FSEL R193, R62, -INF , !P1 ;  /* 0xff8000003ec17808 */ /* 0x000fe20004800000 */
[----:B----4-:R-:W-:Y:S01]  /*5990*/  FMUL.FTZ R11, R24, UR5 ;  /* 0x00000005180b7c20 */ /* 0x010fe20008410000 */
[----:B------:R-:W-:-:S02]  /*59a0*/  FSEL R41, R105, -INF , !P3 ;  /* 0xff80000069297808 */ /* 0x000fc40005800000 */
[----:B------:R-:W-:Y:S01]  /*59b0*/  FSEL R191, R104, -INF , !P0 ;  /* 0xff80000068bf7808 */ /* 0x000fe20004000000 */
[----:B------:R4:W2:Y:S01]  /*59c0*/  MUFU.TANH R37, R11 ;  /* 0x0000000b00257308 */ /* 0x0008a20000002400 */
[CC--:B------:R-:W-:Y:S02]  /*59d0*/  ISETP.GE.AND P5, PT, R3.reuse, R9.reuse, PT ;  /* 0x000000090300720c */ /* 0x0c0fe40003fa6270 */
[-C--:B------:R-:W-:Y:S01]  /*59e0*/  ISETP.GE.AND P1, PT, R3, R8.reuse, PT ;  /* 0x000000080300720c */ /* 0x080fe20003f26270 */
[----:B------:R-:W-:Y:S01]  /*59f0*/  VIADD R3, R2, 0xc9 ;  /* 0x000000c902037836 */ /* 0x000fe20000000000 */
[C---:B------:R-:W-:Y:S02]  /*5a00*/  ISETP.GE.AND P3, PT, R10.reuse, R9, PT ;  /* 0x000000090a00720c */ /* 0x040fe40003f66270 */
[----:B------:R-:W-:Y:S01]  /*5a10*/  ISETP.GE.AND P0, PT, R10, R8, PT ;  /* 0x000000080a00720c */ /* 0x000fe20003f06270 */
[----:B------:R-:W-:Y:S01]  /*5a20*/  VIADD R10, R2, 0xc8 ;  /* 0x000000c8020a7836 */ /* 0x000fe20000000000 */
[----:B------:R-:W-:-:S02]  /*5a30*/  FSEL R60, R60, -INF , !P3 ;  /* 0xff8000003c3c7808 */ /* 0x000fc40005800000 */
[----:B------:R-:W-:Y:S02]  /*5a40*/  FSEL R197, R58, -INF , !P0 ;  /* 0xff8000003ac57808 */ /* 0x000fe40004000000 */
[CC--:B------:R-:W-:Y:S02]  /*5a50*/  ISETP.GE.AND P3, PT, R3.reuse, R9.reuse, PT ;  /* 0x000000090300720c */ /* 0x0c0fe40003f66270 */
[-C--:B------:R-:W-:Y:S01]  /*5a60*/  ISETP.GE.AND P0, PT, R3, R8.reuse, PT ;  /* 0x000000080300720c */ /* 0x080fe20003f06270 */
[----:B------:R-:W-:Y:S01]  /*5a70*/  VIADD R3, R2, 0xd0 ;  /* 0x000000d002037836 */ /* 0x000fe20000000000 */
[C---:B-1----:R-:W-:Y:S01]  /*5a80*/  HMMA.16816.F32.BF16 R16, R4.reuse, R28, R16 ;  /* 0x0000001c0410723c */ /* 0x042fe20000041810 */
[----:B------:R-:W-:Y:S01]  /*5a90*/  FSEL R64, R64, -INF , !P4 ;  /* 0xff80000040407808 */ /* 0x000fe20006000000 */
[----:B----4-:R-:W-:Y:S01]  /*5aa0*/  FMUL.FTZ R11, R25, UR5 ;  /* 0x00000005190b7c20 */ /* 0x010fe20008410000 */
[----:B------:R-:W-:Y:S02]  /*5ab0*/  FSEL R194, R63, -INF , !P2 ;  /* 0xff8000003fc27808 */ /* 0x000fe40005000000 */
[C---:B------:R-:W-:Y:S01]  /*5ac0*/  ISETP.GE.AND P4, PT, R10.reuse, R9, PT ;  /* 0x000000090a00720c */ /* 0x040fe20003f86270 */
[----:B------:R1:W-:Y:S01]  /*5ad0*/  MUFU.TANH R36, R11 ;  /* 0x0000000b00247308 */ /* 0x0003e20000002400 */
[----:B------:R-:W-:Y:S01]  /*5ae0*/  ISETP.GE.AND P2, PT, R10, R8, PT ;  /* 0x000000080a00720c */ /* 0x000fe20003f46270 */
[----:B------:R-:W-:Y:S01]  /*5af0*/  FMUL.FTZ R10, R20, UR5 ;  /* 0x00000005140a7c20 */ /* 0x000fe20008410000 */
[----:B------:R-:W-:Y:S01]  /*5b00*/  FSEL R61, R61, -INF , !P5 ;  /* 0xff8000003d3d7808 */ /* 0x000fe20006800000 */
[----:B------:R-:W-:Y:S01]  /*5b10*/  HMMA.16816.F32.BF16 R12, R4, R30, R12 ;  /* 0x0000001e040c723c */ /* 0x000fe2000004180c */
[----:B------:R-:W-:-:S02]  /*5b20*/  FSEL R195, R59, -INF , !P1 ;  /* 0xff8000003bc37808 */ /* 0x000fc40004800000 */
[CC--:B------:R-:W-:Y:S01]  /*5b30*/  ISETP.GE.AND P5, PT, R3.reuse, R9.reuse, PT ;  /* 0x000000090300720c */ /* 0x0c0fe20003fa6270 */
[----:B------:R4:W-:Y:S01]  /*5b40*/  MUFU.TANH R25, R10 ;  /* 0x0000000a00197308 */ /* 0x0009e20000002400 */
[-C--:B------:R-:W-:Y:S01]  /*5b50*/  ISETP.GE.AND P1, PT, R3, R8.reuse, PT ;  /* 0x000000080300720c */ /* 0x080fe20003f26270 */
[C---:B------:R-:W-:Y:S01]  /*5b60*/  VIADD R3, R2.reuse, 0xd1 ;  /* 0x000000d102037836 */ /* 0x040fe20000000000 */
[----:B------:R-:W-:Y:S01]  /*5b70*/  FSEL R57, R57, -INF , !P4 ;  /* 0xff80000039397808 */ /* 0x000fe20006000000 */
[----:B------:R-:W-:Y:S01]  /*5b80*/  VIADD R4, R2, 0xe1 ;  /* 0x000000e102047836 */ /* 0x000fe20000000000 */
[----:B-----5:R-:W-:Y:S02]  /*5b90*/  FSEL R196, R50, -INF , !P2 ;  /* 0xff80000032c47808 */ /* 0x020fe40005000000 */
[CC--:B------:R-:W-:Y:S01]  /*5ba0*/  ISETP.GE.AND P4, PT, R3.reuse, R9.reuse, PT ;  /* 0x000000090300720c */ /* 0x0c0fe20003f86270 */
[----:B-1----:R-:W-:Y:S01]  /*5bb0*/  FMUL.FTZ R11, R26, UR5 ;  /* 0x000000051a0b7c20 */ /* 0x002fe20008410000 */
[-C--:B------:R-:W-:Y:S01]  /*5bc0*/  ISETP.GE.AND P2, PT, R3, R8.reuse, PT ;  /* 0x000000080300720c */ /* 0x080fe20003f46270 */
[C---:B------:R-:W-:Y:S01]  /*5bd0*/  VIADD R3, R2.reuse, 0xd8 ;  /* 0x000000d802037836 */ /* 0x040fe20000000000 */
[----:B------:R-:W-:Y:S01]  /*5be0*/  FSEL R51, R51, -INF , !P3 ;  /* 0xff80000033337808 */ /* 0x000fe20005800000 */
[----:B------:R1:W5:Y:S01]  /*5bf0*/  MUFU.TANH R26, R11 ;  /* 0x0000000b001a7308 */ /* 0x0003620000002400 */
[----:B------:R-:W-:Y:S01]  /*5c00*/  FSEL R198, R49, -INF , !P0 ;  /* 0xff80000031c67808 */ /* 0x000fe20004000000 */
[----:B------:R-:W-:Y:S01]  /*5c10*/  FMUL.FTZ R5, R17, UR5 ;  /* 0x0000000511057c20 */ /* 0x000fe20008410000 */
[----:B------:R-:W-:Y:S01]  /*5c20*/  ISETP.GE.AND P3, PT, R3, R9, PT ;  /* 0x000000090300720c */ /* 0x000fe20003f66270 */
[----:B----4-:R-:W-:Y:S01]  /*5c30*/  FMUL.FTZ R10, R21, UR5 ;  /* 0x00000005150a7c20 */ /* 0x010fe20008410000 */
[----:B------:R-:W-:Y:S01]  /*5c40*/  ISETP.GE.AND P0, PT, R3, R8, PT ;  /* 0x000000080300720c */ /* 0x000fe20003f06270 */
[----:B------:R-:W-:Y:S01]  /*5c50*/  VIADD R3, R2, 0xe0 ;  /* 0x000000e002037836 */ /* 0x000fe20000000000 */
[----:B------:R-:W-:Y:S01]  /*5c60*/  FSEL R47, R47, -INF , !P4 ;  /* 0xff8000002f2f7808 */ /* 0x000fe20006000000 */
[----:B------:R4:W-:Y:S01]  /*5c70*/  MUFU.TANH R24, R10 ;  /* 0x0000000a00187308 */ /* 0x0009e20000002400 */
[----:B---3--:R-:W-:Y:S01]  /*5c80*/  FSEL R201, R44, -INF , !P2 ;  /* 0xff8000002cc97808 */ /* 0x008fe20005000000 */
[----:B------:R-:W-:Y:S01]  /*5c90*/  FMUL.FTZ R15, R15, UR5 ;  /* 0x000000050f0f7c20 */ /* 0x000fe20008410000 */
[----:B------:R-:W-:-:S02]  /*5ca0*/  FSEL R48, R48, -INF , !P5 ;  /* 0xff80000030307808 */ /* 0x000fc40006800000 */
[----:B------:R-:W-:Y:S01]  /*5cb0*/  FSEL R199, R45, -INF , !P1 ;  /* 0xff8000002dc77808 */ /* 0x000fe20004800000 */
[----:B------:R-:W-:Y:S01]  /*5cc0*/  BAR.SYNC.DEFER_BLOCKING 0x0 ;  /* 0x0000000000007b1d */ /* 0x000fe20000010000 */
[-C--:B------:R-:W-:Y:S01]  /*5cd0*/  ISETP.GE.AND P4, PT, R3, R9.reuse, PT ;  /* 0x000000090300720c */ /* 0x080fe20003f86270 */
[----:B-1----:R-:W-:Y:S01]  /*5ce0*/  FMUL.FTZ R11, R27, UR5 ;  /* 0x000000051b0b7c20 */ /* 0x002fe20008410000 */
[-C--:B------:R-:W-:Y:S01]  /*5cf0*/  ISETP.GE.AND P2, PT, R3, R8.reuse, PT ;  /* 0x000000080300720c */ /* 0x080fe20003f46270 */
[----:B------:R-:W-:Y:S01]  /*5d00*/  VIADD R3, R2, 0xe8 ;  /* 0x000000e802037836 */ /* 0x000fe20000000000 */
[----:B--2---:R-:W-:Y:S01]  /*5d10*/  FSEL R46, R46, -INF , !P3 ;  /* 0xff8000002e2e7808 */ /* 0x004fe20005800000 */
[----:B------:R1:W2:Y:S01]  /*5d20*/  MUFU.TANH R27, R11 ;  /* 0x0000000b001b7308 */ /* 0x0002a20000002400 */
[----:B------:R-:W-:Y:S02]  /*5d30*/  FSEL R200, R39, -INF , !P0 ;  /* 0xff80000027c87808 */ /* 0x000fe40004000000 */
[----:B------:R-:W-:Y:S01]  /*5d40*/  ISETP.GE.AND P3, PT, R4, R9, PT ;  /* 0x000000090400720c */ /* 0x000fe20003f66270 */
[----:B----4-:R-:W-:Y:S01]  /*5d50*/  FMUL.FTZ R10, R22, UR5 ;  /* 0x00000005160a7c20 */ /* 0x010fe20008410000 */
[----:B------:R-:W-:Y:S01]  /*5d60*/  ISETP.GE.AND P0, PT, R4, R8, PT ;  /* 0x000000080400720c */ /* 0x000fe20003f06270 */
[----:B------:R-:W-:Y:S01]  /*5d70*/  FMUL.FTZ R4, R18, UR5 ;  /* 0x0000000512047c20 */ /* 0x000fe20008410000 */
[----:B------:R-:W-:Y:S01]  /*5d80*/  FSEL R37, R37, -INF , !P4 ;  /* 0xff80000025257808 */ /* 0x000fe20006000000 */
[----:B------:R3:W4:Y:S01]  /*5d90*/  MUFU.TANH R20, R10 ;  /* 0x0000000a00147308 */ /* 0x0007220000002400 */
[----:B-----5:R-:W-:-:S02]  /*5da0*/  FSEL R203, R26, -INF , !P2 ;  /* 0xff8000001acb7808 */ /* 0x020fc40005000000 */
[----:B------:R-:W-:-:S05]  /*5db0*/  FSEL R36, R36, -INF , !P3 ;  /* 0xff80000024247808 */ /* 0x000fca0005800000 */
[----:B------:R5:W-:Y:S01]  /*5dc0*/  MUFU.TANH R7, R4 ;  /* 0x0000000400077308 */ /* 0x000be20000002400 */
[----:B-1----:R-:W-:Y:S01]  /*5dd0*/  FMUL.FTZ R11, R23, UR5 ;  /* 0x00000005170b7c20 */ /* 0x002fe20008410000 */
[----:B--2---:R-:W-:-:S06]  /*5de0*/  FSEL R204, R27, -INF , !P0 ;  /* 0xff8000001bcc7808 */ /* 0x004fcc0004000000 */
[----:B------:R1:W2:Y:S01]  /*5df0*/  MUFU.TANH R21, R11 ;  /* 0x0000000b00157308 */ /* 0x0002a20000002400 */
[----:B---3--:R-:W-:-:S05]  /*5e00*/  VIADD R10, R2, 0xd9 ;  /* 0x000000d9020a7836 */ /* 0x008fca0000000000 */
[CC--:B------:R-:W-:Y:S02]  /*5e10*/  ISETP.GE.AND P5, PT, R10.reuse, R9.reuse, PT ;  /* 0x000000090a00720c */ /* 0x0c0fe40003fa6270 */
[-C--:B------:R-:W-:Y:S01]  /*5e20*/  ISETP.GE.AND P1, PT, R10, R8.reuse, PT ;  /* 0x000000080a00720c */ /* 0x080fe20003f26270 */
[----:B-----5:R-:W-:Y:S01]  /*5e30*/  VIADD R4, R2, 0xf0 ;  /* 0x000000f002047836 */ /* 0x020fe20000000000 */
[----:B------:R-:W-:Y:S01]  /*5e40*/  FSEL R40, R40, -INF , !P5 ;  /* 0xff80000028287808 */ /* 0x000fe20006800000 */
[----:B------:R3:W-:Y:S01]  /*5e50*/  MUFU.TANH R10, R5 ;  /* 0x00000005000a7308 */ /* 0x0007e20000002400 */
[----:B------:R-:W-:Y:S02]  /*5e60*/  FSEL R202, R38, -INF , !P1 ;  /* 0xff80000026ca7808 */ /* 0x000fe40004800000 */
[C---:B------:R-:W-:Y:S02]  /*5e70*/  ISETP.GE.AND P5, PT, R3.reuse, R9, PT ;  /* 0x000000090300720c */ /* 0x040fe40003fa6270 */
[----:B------:R-:W-:Y:S01]  /*5e80*/  ISETP.GE.AND P1, PT, R3, R8, PT ;  /* 0x000000080300720c */ /* 0x000fe20003f26270 */
[----:B-1----:R-:W-:Y:S01]  /*5e90*/  FMUL.FTZ R11, R16, UR5 ;  /* 0x00000005100b7c20 */ /* 0x002fe20008410000 */
[----:B------:R-:W-:Y:S01]  /*5ea0*/  VIADD R3, R2, 0xe9 ;  /* 0x000000e902037836 */ /* 0x000fe20000000000 */
[----:B------:R-:W-:Y:S01]  /*5eb0*/  FSEL R35, R25, -INF , !P5 ;  /* 0xff80000019237808 */ /* 0x000fe20006800000 */
[----:B------:R-:W-:Y:S01]  /*5ec0*/  MUFU.TANH R15, R15 ;  /* 0x0000000f000f7308 */ /* 0x000fe20000002400 */
[----:B----4-:R-:W-:-:S02]  /*5ed0*/  FSEL R205, R20, -INF , !P1 ;  /* 0xff80000014cd7808 */ /* 0x010fc40004800000 */
[CC--:B------:R-:W-:Y:S02]  /*5ee0*/  ISETP.GE.AND P4, PT, R3.reuse, R9.reuse, PT ;  /* 0x000000090300720c */ /* 0x0c0fe40003f86270 */
[-C--:B------:R-:W-:Y:S01]  /*5ef0*/  ISETP.GE.AND P2, PT, R3, R8.reuse, PT ;  /* 0x000000080300720c */ /* 0x080fe20003f46270 */
[----:B------:R-:W-:Y:S01]  /*5f00*/  VIADD R3, R2, 0xf1 ;  /* 0x000000f102037836 */ /* 0x000fe20000000000 */
[CC--:B------:R-:W-:Y:S01]  /*5f10*/  ISETP.GE.AND P3, PT, R4.reuse, R9.reuse, PT ;  /* 0x000000090400720c */ /* 0x0c0fe20003f66270 */
[----:B------:R-:W1:Y:S01]  /*5f20*/  MUFU.TANH R16, R11 ;  /* 0x0000000b00107308 */ /* 0x000e620000002400 */
[----:B---3--:R-:W-:Y:S01]  /*5f30*/  FMUL.FTZ R5, R19, UR5 ;  /* 0x0000000513057c20 */ /* 0x008fe20008410000 */
[-C--:B------:R-:W-:Y:S01]  /*5f40*/  ISETP.GE.AND P0, PT, R4, R8.reuse, PT ;  /* 0x000000080400720c */ /* 0x080fe20003f06270 */
[C---:B------:R-:W-:Y:S01]  /*5f50*/  VIADD R4, R2.reuse, 0xf8 ;  /* 0x000000f802047836 */ /* 0x040fe20000000000 */
[C---:B------:R-:W-:Y:S02]  /*5f60*/  ISETP.GE.AND P5, PT, R3.reuse, R9, PT ;  /* 0x000000090300720c */ /* 0x040fe40003fa6270 */
[----:B------:R-:W-:Y:S01]  /*5f70*/  ISETP.GE.AND P1, PT, R3, R8, PT ;  /* 0x000000080300720c */ /* 0x000fe20003f26270 */
[----:B------:R-:W-:Y:S01]  /*5f80*/  VIADD R3, R2, 0xf9 ;  /* 0x000000f902037836 */ /* 0x000fe20000000000 */
[----:B------:R3:W4:Y:S01]  /*5f90*/  MUFU.TANH R6, R5 ;  /* 0x0000000500067308 */ /* 0x0007220000002400 */
[----:B------:R-:W-:-:S02]  /*5fa0*/  FSEL R34, R24, -INF , !P4 ;  /* 0xff80000018227808 */ /* 0x000fc40006000000 */
[----:B--2---:R-:W-:Y:S02]  /*5fb0*/  FSEL R206, R21, -INF , !P2 ;  /* 0xff80000015ce7808 */ /* 0x004fe40005000000 */
[----:B------:R-:W-:Y:S02]  /*5fc0*/  FSEL R207, R7, -INF , !P0 ;  /* 0xff80000007cf7808 */ /* 0x000fe40004000000 */
[-C--:B------:R-:W-:Y:S02]  /*5fd0*/  ISETP.GE.AND P4, PT, R4, R9.reuse, PT ;  /* 0x000000090400720c */ /* 0x080fe40003f86270 */
[----:B-1----:R-:W-:Y:S02]  /*5fe0*/  FSEL R104, R16, -INF , !P3 ;  /* 0xff80000010687808 */ /* 0x002fe40005800000 */
[----:B------:R-:W-:Y:S01]  /*5ff0*/  ISETP.GE.AND P2, PT, R4, R8, PT ;  /* 0x000000080400720c */ /* 0x000fe20003f46270 */
[----:B------:R-:W-:Y:S01]  /*6000*/  FMUL.FTZ R4, R14, UR5 ;  /* 0x000000050e047c20 */ /* 0x000fe20008410000 */
[----:B------:R-:W-:-:S02]  /*6010*/  ISETP.GE.AND P3, PT, R3, R9, PT ;  /* 0x000000090300720c */ /* 0x000fc40003f66270 */
[----:B------:R-:W-:Y:S01]  /*6020*/  ISETP.GE.AND P0, PT, R3, R8, PT ;  /* 0x000000080300720c */ /* 0x000fe20003f06270 */
[----:B------:R-:W-:Y:S01]  /*6030*/  FMUL.FTZ R3, R56, UR5 ;  /* 0x0000000538037c20 */ /* 0x000fe20008410000 */
[----:B---3--:R-:W-:Y:S01]  /*6040*/  FMUL.FTZ R5, R12, UR5 ;  /* 0x000000050c057c20 */ /* 0x008fe20008410000 */
[----:B------:R-:W-:Y:S01]  /*6050*/  FSEL R105, R10, -INF , !P5 ;  /* 0xff8000000a697808 */ /* 0x000fe20006800000 */
[----:B------:R-:W1:Y:S01]  /*6060*/  MUFU.TANH R4, R4 ;  /* 0x0000000400047308 */ /* 0x000e620000002400 */
[----:B------:R-:W-:Y:S01]  /*6070*/  ISETP.GE.AND P5, PT, R2, R9, PT ;  /* 0x000000090200720c */ /* 0x000fe20003fa6270 */
[----:B------:R-:W-:Y:S01]  /*6080*/  IMAD.IADD R2, R153, 0x1, R127 ;  /* 0x0000000199027824 */ /* 0x000fe200078e027f */
[----:B----4-:R-:W-:Y:S02]  /*6090*/  FSEL R153, R6, -INF , !P1 ;  /* 0xff80000006997808 */ /* 0x010fe40004800000 */
[----:B------:R-:W-:Y:S02]  /*60a0*/  ISETP.GT.AND P1, PT, R241, R245, PT ;  /* 0x000000f5f100720c */ /* 0x000fe40003f24270 */
[----:B------:R-:W-:Y:S01]  /*60b0*/  FSEL R208, R15, -INF , !P0 ;  /* 0xff8000000fd07808 */ /* 0x000fe20004000000 */
[----:B------:R2:W3:Y:S08]  /*60c0*/  MUFU.TANH R11, R5 ;  /* 0x00000005000b7308 */ /* 0x0004f00000002400 */
[----:B------:R-:W4:Y:S01]  /*60d0*/  MUFU.TANH R3, R3 ;  /* 0x0000000300037308 */ /* 0x000f220000002400 */
[----:B-1----:R-:W-:Y:S01]  /*60e0*/  FSEL R209, R4, -INF , !P2 ;  /* 0xff80000004d17808 */ /* 0x002fe20005000000 */
[----:B--2---:R-:W-:Y:S01]  /*60f0*/  FMUL.FTZ R5, R13, UR5 ;  /* 0x000000050d057c20 */ /* 0x004fe20008410000 */
[----:B---3--:R-:W-:-:S05]  /*6100*/  FSEL R123, R11, -INF , !P4 ;  /* 0xff8000000b7b7808 */ /* 0x008fca0006000000 */
[----:B------:R-:W1:Y:S01]  /*6110*/  MUFU.TANH R5, R5 ;  /* 0x0000000500057308 */ /* 0x000e620000002400 */
[----:B----4-:R-:W-:Y:S02]  /*6120*/  FSEL R33, R3, -INF , !P5 ;  /* 0xff80000003217808 */ /* 0x010fe40006800000 */
[----:B-1----:R-:W-:Y:S01]  /*6130*/  FSEL R127, R5, -INF , !P3 ;  /* 0xff800000057f7808 */ /* 0x002fe20005800000 */
[----:B------:R-:W-:Y:S06]  /*6140*/  @!P1 BRA `(.L_x_1229) ;  /* 0x0000000800bc9947 */ /* 0x000fec0003800000 */
[----:B------:R-:W-:Y:S05]  /*6150*/  @!P6 BRA `(.L_x_1230) ;  /* 0x0000000000f0e947 */ /* 0x000fea0003800000 */
[----:B------:R-:W1:Y:S01]  /*6160*/  LDC R13, c[0x0][0x380] ;  /* 0x0000e000ff0d7b82 */ /* 0x000e620000000800 */
[----:B------:R-:W-:Y:S01]  /*6170*/  IADD3 R7, R67, -0x100, RZ ;  /* 0xffffff0043077810 */ /* 0x000fe20007ffe0ff */
[----:B------:R-:W-:Y:S01]  /*6180*/  ULDC.64 UR6, c[0x0][0x230] ;  /* 0x00008c0000067ab9 */ /* 0x000fe20000000a00 */
[----:B------:R-:W-:Y:S02]  /*6190*/  IABS R6, R67 ;  /* 0x0000004300067213 */ /* 0x000fe40000000000 */
        /* <DEDUP_REMOVED lines=10> */
[----:B------:R-:W-:Y:S01]  /*6240*/  IMAD.HI.U32 R3, R5, R3, R4 ;  /* 0x0000000305037227 */ /* 0x000fe200078e0004 */
[----:B------:R-:W-:-:S05]  /*6250*/  MOV R5, R10 ;  /* 0x0000000a00057202 */ /* 0x000fca0000000f00 */
        /* <DEDUP_REMOVED lines=11> */
[----:B------:R-:W-:Y:S02]  /*6310*/  ISETP.GE.AND P0, PT, R7, RZ, PT ;  /* 0x000000ff0700720c */ /* 0x000fe40003f06270 */
[-C--:B------:R-:W-:Y:S02]  /*6320*/  ISETP.GE.U32.AND P4, PT, R5, R12.reuse, PT ;  /* 0x0000000c0500720c */ /* 0x080fe40003f86070 */
[----:B------:R-:W-:Y:S02]  /*6330*/  ISETP.GE.U32.AND P5, PT, R6, R12, PT ;  /* 0x0000000c0600720c */ /* 0x000fe40003fa6070 */
[----:B------:R-:W-:-:S02]  /*6340*/  LOP3.LUT R5, R67, R13, RZ, 0x3c, !PT ;  /* 0x0000000d43057212 */ /* 0x000fc400078e3cff */
[----:B------:R-:W-:Y:S02]  /*6350*/  @!P2 IADD3 R3, R3, 0x1, RZ ;  /* 0x000000010303a810 */ /* 0x000fe40007ffe0ff */
[----:B------:R-:W-:Y:S02]  /*6360*/  ISETP.GE.AND P3, PT, R5, RZ, PT ;  /* 0x000000ff0500720c */ /* 0x000fe40003f66270 */
[----:B------:R-:W-:Y:S02]  /*6370*/  ISETP.NE.AND P2, PT, R13, RZ, PT ;  /* 0x000000ff0d00720c */ /* 0x000fe40003f45270 */
[----:B------:R-:W-:Y:S02]  /*6380*/  LOP3.LUT R5, RZ, R13, RZ, 0x33, !PT ;  /* 0x0000000dff057212 */ /* 0x000fe400078e33ff */
[----:B------:R-:W-:Y:S01]  /*6390*/  @P4 IADD3 R3, R3, 0x1, RZ ;  /* 0x0000000103034810 */ /* 0x000fe20007ffe0ff */
[----:B------:R-:W-:-:S03]  /*63a0*/  @P5 VIADD R4, R4, 0x1 ;  /* 0x0000000104045836 */ /* 0x000fc60000000000 */
[----:B------:R-:W-:-:S03]  /*63b0*/  @!P0 IADD3 R3, -R3, RZ, RZ ;  /* 0x000000ff03038210 */ /* 0x000fc60007ffe1ff */
        /* <DEDUP_REMOVED lines=9> */
[----:B------:R-:W-:Y:S02]  /*6450*/  SHF.R.S32.HI R4, RZ, 0x1f, R3 ;  /* 0x0000001fff047819 */ /* 0x000fe40000011403 */
[----:B--2---:R-:W-:-:S03]  /*6460*/  IADD3 R10, -R6, R10, RZ ;  /* 0x0000000a060a7210 */ /* 0x004fc60007ffe1ff */
[-C--:B------:R-:W-:Y:S02]  /*6470*/  IMAD R6, R4, R54.reuse, RZ ;  /* 0x0000003604067224 */ /* 0x080fe400078e02ff */
[----:B------:R-:W-:Y:S01]  /*6480*/  IMAD.WIDE.U32 R4, R3, R54, RZ ;  /* 0x0000003603047225 */ /* 0x000fe200078e00ff */
[----:B------:R-:W-:-:S03]  /*6490*/  SHF.R.S32.HI R7, RZ, 0x1f, R10 ;  /* 0x0000001fff077819 */ /* 0x000fc6000001140a */
[----:B------:R-:W-:Y:S02]  /*64a0*/  IMAD R3, R3, R55, R6 ;  /* 0x0000003703037224 */ /* 0x000fe400078e0206 */
[----:B------:R-:W-:Y:S02]  /*64b0*/  IMAD R6, R7, UR6, RZ ;  /* 0x0000000607067c24 */ /* 0x000fe4000f8e02ff */
[----:B------:R-:W-:Y:S02]  /*64c0*/  IMAD.IADD R5, R5, 0x1, R3 ;  /* 0x0000000105057824 */ /* 0x000fe400078e0203 */
[C---:B------:R-:W-:Y:S02]  /*64d0*/  IMAD R3, R10.reuse, UR7, R6 ;  /* 0x000000070a037c24 */ /* 0x040fe4000f8e0206 */
[----:B------:R-:W-:-:S05]  /*64e0*/  IMAD.WIDE.U32 R6, R10, UR6, R4 ;  /* 0x000000060a067c25 */ /* 0x000fca000f8e0004 */
[----:B------:R-:W-:Y:S01]  /*64f0*/  IADD3 R4, R7, R3, RZ ;  /* 0x0000000307047210 */ /* 0x000fe20007ffe0ff */
[----:B------:R-:W-:Y:S01]  /*6500*/  IMAD.MOV.U32 R3, RZ, RZ, R6 ;  /* 0x000000ffff037224 */ /* 0x000fe200078e0006 */
[----:B------:R-:W-:Y:S06]  /*6510*/  BRA `(.L_x_1231) ;  /* 0x0000000000087947 */ /* 0x000fec0003800000 */
.L_x_1230:
[----:B------:R-:W-:-:S04]  /*6520*/  LEA R3, -R54, RZ, 0x8 ;  /* 0x000000ff36037211 */ /* 0x000fc800078e41ff */
[----:B------:R-:W-:-:S07]  /*6530*/  SHF.R.S32.HI R4, RZ, 0x1f, R3 ;  /* 0x0000001fff047819 */ /* 0x000fce0000011403 */
.L_x_1231:
[----:B------:R-:W-:Y:S01]  /*6540*/  ULDC UR5, c[0x0][0x2d0] ;  /* 0x0000b40000057ab9 */ /* 0x000fe20000000800 */
[----:B------:R-:W-:Y:S01]  /*6550*/  BSSY B0, `(.L_x_1232) ;  /* 0x000006b000007945 */ /* 0x000fe20003800000 */
[----:B------:R-:W-:-:S13]  /*6560*/  ISETP.GE.AND P0, PT, R183, UR5, PT ;  /* 0x00000005b7007c0c */ /* 0x000fda000bf06270 */
[----:B------:R-:W1:Y:S01]  /*6570*/  @!P0 LDC.64 R20, c[0x0][0x218] ;  /* 0x00008600ff148b82 */ /* 0x000e620000000a00 */
[----:B------:R-:W-:Y:S01]  /*6580*/  @!P0 IMAD.MOV.U32 R6, RZ, RZ, R75 ;  /* 0x000000ffff068224 */ /* 0x000fe200078e004b */
[----:B------:R2:W-:Y:S01]  /*6590*/  @P0 STS [R184+0x1000], RZ ;  /* 0x001000ffb8000388 */ /* 0x0005e20000000800 */
[----:B------:R-:W-:Y:S02]  /*65a0*/  @!P0 IMAD.MOV.U32 R7, RZ, RZ, R74 ;  /* 0x000000ffff078224 */ /* 0x000fe400078e004a */
[----:B------:R-:W-:Y:S01]  /*65b0*/  @!P0 IMAD R5, R55, 0x60, RZ ;  /* 0x0000006037058824 */ /* 0x000fe200078e02ff */
[----:B------:R2:W-:Y:S01]  /*65c0*/  @P0 STS [R184+0x1004], RZ ;  /* 0x001004ffb8000388 */ /* 0x0005e20000000800 */
[----:B------:R-:W-:Y:S01]  /*65d0*/  @!P0 IMAD.WIDE.U32 R6, R54, 0x60, R6 ;  /* 0x0000006036068825 */ /* 0x000fe200078e0006 */
[----:B------:R-:W3:Y:S02]  /*65e0*/  @!P0 LDC.64 R16, c[0x0][0x218] ;  /* 0x00008600ff108b82 */ /* 0x000ee40000000a00 */
[----:B------:R2:W-:Y:S01]  /*65f0*/  @P0 STS.64 [R184+0x1008], RZ ;  /* 0x001008ffb8000388 */ /* 0x0005e20000000a00 */
[----:B------:R-:W-:Y:S01]  /*6600*/  @!P0 IMAD.MOV.U32 R10, RZ, RZ, R75 ;  /* 0x000000ffff0a8224 */ /* 0x000fe200078e004b */
[----:B------:R-:W-:Y:S01]  /*6610*/  @!P0 IADD3 R15, P2, R3, R6, RZ ;  /* 0x00000006030f8210 */ /* 0x000fe20007f5e0ff */
[----:B------:R-:W-:-:S02]  /*6620*/  @!P0 IMAD.MOV.U32 R11, RZ, RZ, R74 ;  /* 0x000000ffff0b8224 */ /* 0x000fc400078e004a */
[----:B------:R-:W-:Y:S01]  /*6630*/  @!P0 IMAD.MOV.U32 R6, RZ, RZ, R75 ;  /* 0x000000ffff068224 */ /* 0x000fe200078e004b */
[----:B------:R-:W-:Y:S01]  /*6640*/  @!P0 IADD3.X R31, R4, R7, R5, P2, !PT ;  /* 0x00000007041f8210 */ /* 0x000fe200017fe405 */
[C---:B------:R-:W-:Y:S01]  /*6650*/  @!P0 IMAD.WIDE.U32 R10, R54.reuse, 0xa0, R10 ;  /* 0x000000a0360a8825 */ /* 0x040fe200078e000a */
[C---:B------:R-:W-:Y:S01]  /*6660*/  @!P0 IADD3 R5, P4, R3.reuse, R75, RZ ;  /* 0x0000004b03058210 */ /* 0x040fe20007f9e0ff */
[----:B------:R-:W4:Y:S02]  /*6670*/  @!P0 LDC.64 R22, c[0x0][0x218] ;  /* 0x00008600ff168b82 */ /* 0x000f240000000a00 */
[----:B------:R-:W-:Y:S01]  /*6680*/  @!P0 IMAD.MOV.U32 R7, RZ, RZ, R74 ;  /* 0x000000ffff078224 */ /* 0x000fe200078e004a */
[----:B------:R-:W-:Y:S01]  /*6690*/  @!P0 IADD3 R18, P3, R3, R10, RZ ;  /* 0x0000000a03128210 */ /* 0x000fe20007f7e0ff */
[----:B------:R-:W-:Y:S02]  /*66a0*/  @!P0 IMAD R12, R55, 0xa0, RZ ;  /* 0x000000a0370c8824 */ /* 0x000fe400078e02ff */
[----:B------:R-:W-:-:S02]  /*66b0*/  @!P0 IMAD.WIDE.U32 R6, R54, 0xc0, R6 ;  /* 0x000000c036068825 */ /* 0x000fc400078e0006 */
[----:B------:R-:W5:Y:S01]  /*66c0*/  @!P0 LDC.64 R24, c[0x0][0x218] ;  /* 0x00008600ff188b82 */ /* 0x000f620000000a00 */
[C---:B------:R-:W-:Y:S01]  /*66d0*/  @!P0 IADD3.X R32, R4.reuse, R11, R12, P3, !PT ;  /* 0x0000000b04208210 */ /* 0x040fe20001ffe40c */
[----:B------:R-:W-:Y:S01]  /*66e0*/  @!P0 IMAD R13, R55, 0xc0, RZ ;  /* 0x000000c0370d8824 */ /* 0x000fe200078e02ff */
[----:B------:R-:W-:Y:S01]  /*66f0*/  @!P0 IADD3 R19, P2, R3, R6, RZ ;  /* 0x0000000603138210 */ /* 0x000fe20007f5e0ff */
[C---:B------:R-:W-:Y:S01]  /*6700*/  @!P0 IMAD.X R10, R4.reuse, 0x1, R74, P4 ;  /* 0x00000001040a8824 */ /* 0x040fe200020e064a */
[C---:B-1----:R-:W-:Y:S02]  /*6710*/  @!P0 LEA R6, P3, R5.reuse, R20, 0x1 ;  /* 0x0000001405068211 */ /* 0x042fe400078608ff */
[----:B------:R-:W-:Y:S01]  /*6720*/  @!P0 IADD3.X R30, R4, R7, R13, P2, !PT ;  /* 0x00000007041e8210 */ /* 0x000fe200017fe40d */
[----:B------:R-:W1:Y:S01]  /*6730*/  @!P0 LDC.64 R26, c[0x0][0x218] ;  /* 0x00008600ff1a8b82 */ /* 0x000e620000000a00 */
[----:B------:R-:W-:Y:S02]  /*6740*/  @!P0 LEA.HI.X R7, R5, R21, R10, 0x1, P3 ;  /* 0x0000001505078211 */ /* 0x000fe400018f0c0a */
[----:B------:R-:W-:-:S03]  /*6750*/  @!P0 LEA R5, P3, R54, R75, 0x5 ;  /* 0x0000004b36058211 */ /* 0x000fc600078628ff */
[----:B------:R-:W-:Y:S01]  /*6760*/  @!PT LDS RZ, [RZ] ;  /* 0x00000000fffff984 */ /* 0x000fe20000000800 */
[----:B------:R-:W-:Y:S01]  /*6770*/  @!PT LDS RZ, [RZ] ;  /* 0x00000000fffff984 */ /* 0x000fe20000000800 */
[----:B------:R-:W-:Y:S01]  /*6780*/  @!PT LDS RZ, [RZ] ;  /* 0x00000000fffff984 */ /* 0x000fe20000000800 */
[----:B------:R2:W-:Y:S01]  /*6790*/  @!P0 LDGSTS.E.BYPASS.LTC128B.128 [R184+0x1000], desc[UR10][R6.64] ;  /* 0x0100000006b88fae */ /* 0x0005e2000b901d4a */
[----:B------:R-:W-:Y:S01]  /*67a0*/  @!P0 IADD3 R5, P2, R3, R5, RZ ;  /* 0x0000000503058210 */ /* 0x000fe20007f5e0ff */
[----:B------:R-:W1:Y:S01]  /*67b0*/  @!P0 LDC.64 R20, c[0x0][0x218] ;  /* 0x00008600ff148b82 */ /* 0x000e620000000a00 */
[----:B------:R-:W-:Y:S01]  /*67c0*/  @!P0 LEA.HI.X R10, R54, R74, R55, 0x5, P3 ;  /* 0x0000004a360a8211 */ /* 0x000fe200018f2c37 */
[----:B------:R1:W-:Y:S04]  /*67d0*/  @P0 STS.128 [R184+0x1800], RZ ;  /* 0x001800ffb8000388 */ /* 0x0003e80000000c00 */
[----:B------:R-:W-:Y:S01]  /*67e0*/  @!P0 IMAD.X R12, R4, 0x1, R10, P2 ;  /* 0x00000001040c8824 */ /* 0x000fe200010e060a */
[CC--:B------:R-:W-:Y:S01]  /*67f0*/  @!P0 LEA R11, P2, R54.reuse, R75.reuse, 0x7 ;  /* 0x0000004b360b8211 */ /* 0x0c0fe200078438ff */
[----:B------:R-:W1:Y:S01]  /*6800*/  @!P0 LDC.64 R28, c[0x0][0x218] ;  /* 0x00008600ff1c8b82 */ /* 0x000e620000000a00 */
[----:B--2---:R-:W-:-:S02]  /*6810*/  @!P0 LEA R7, P3, R54, R75, 0x6 ;  /* 0x0000004b36078211 */ /* 0x004fc400078630ff */
[----:B---3--:R-:W-:Y:S02]  /*6820*/  @!P0 LEA R6, P4, R5, R16, 0x1 ;  /* 0x0000001005068211 */ /* 0x008fe400078808ff */
[-C--:B------:R-:W-:Y:S02]  /*6830*/  @!P0 LEA.HI.X R13, R54, R74.reuse, R55, 0x6, P3 ;  /* 0x0000004a360d8211 */ /* 0x080fe400018f3437 */
[----:B------:R-:W-:Y:S02]  /*6840*/  @!P0 IADD3 R10, P3, R3, R7, RZ ;  /* 0x00000007030a8210 */ /* 0x000fe40007f7e0ff */
[----:B------:R-:W-:Y:S02]  /*6850*/  @!P0 LEA.HI.X R7, R5, R17, R12, 0x1, P4 ;  /* 0x0000001105078211 */ /* 0x000fe400020f0c0c */
[----:B------:R-:W-:Y:S01]  /*6860*/  @!P0 IADD3 R5, P4, R3, R11, RZ ;  /* 0x0000000b03058210 */ /* 0x000fe20007f9e0ff */
[----:B------:R-:W-:Y:S01]  /*6870*/  @!P0 IMAD.X R13, R4, 0x1, R13, P3 ;  /* 0x00000001040d8824 */ /* 0x000fe200018e060d */
[----:B------:R-:W-:Y:S01]  /*6880*/  @!P0 LEA.HI.X R11, R54, R74, R55, 0x7, P2 ;  /* 0x0000004a360b8211 */ /* 0x000fe200010f3c37 */
[----:B------:R-:W-:Y:S01]  /*6890*/  @!PT LDS RZ, [RZ] ;  /* 0x00000000fffff984 */ /* 0x000fe20000000800 */
[----:B------:R-:W-:Y:S01]  /*68a0*/  @!PT LDS RZ, [RZ] ;  /* 0x00000000fffff984 */ /* 0x000fe20000000800 */
[----:B------:R-:W-:Y:S01]  /*68b0*/  @!PT LDS RZ, [RZ] ;  /* 0x00000000fffff984 */ /* 0x000fe20000000800 */
[----:B------:R2:W-:Y:S01]  /*68c0*/  @!P0 LDGSTS.E.BYPASS.LTC128B.128 [R184+0x1800], desc[UR10][R6.64] ;  /* 0x0180000006b88fae */ /* 0x0005e2000b901d4a */
[----:B----4-:R-:W-:-:S02]  /*68d0*/  @!P0 LEA R16, P3, R10, R22, 0x1 ;  /* 0x000000160a108211 */ /* 0x010fc400078608ff */
[----:B-----5:R-:W-:Y:S01]  /*68e0*/  @!P0 LEA R14, P2, R15, R24, 0x1 ;  /* 0x000000180f0e8211 */ /* 0x020fe200078408ff */
[----:B------:R-:W-:Y:S01]  /*68f0*/  @!P0 IMAD.X R11, R4, 0x1, R11, P4 ;  /* 0x00000001040b8824 */ /* 0x000fe200020e060b */
[----:B------:R-:W-:Y:S01]  /*6900*/  @!P0 LEA.HI.X R17, R10, R23, R13, 0x1, P3 ;  /* 0x000000170a118211 */ /* 0x000fe200018f0c0d */
[----:B------:R3:W-:Y:S01]  /*6910*/  @P0 STS.128 [R184+0x2000], RZ ;  /* 0x002000ffb8000388 */ /* 0x0007e20000000c00 */
[----:B-1----:R-:W-:Y:S02]  /*6920*/  @!P0 LEA R12, P4, R5, R20, 0x1 ;  /* 0x00000014050c8211 */ /* 0x002fe400078808ff */
[----:B------:R-:W-:Y:S01]  /*6930*/  @!P0 LEA.HI.X R15, R15, R25, R31, 0x1, P2 ;  /* 0x000000190f0f8211 */ /* 0x000fe200010f0c1f */
[----:B------:R-:W-:Y:S01]  /*6940*/  @!PT LDS RZ, [RZ] ;  /* 0x00000000fffff984 */ /* 0x000fe20000000800 */
[----:B------:R-:W-:Y:S01]  /*6950*/  @!PT LDS RZ, [RZ] ;  /* 0x00000000fffff984 */ /* 0x000fe20000000800 */
[----:B------:R-:W-:Y:S01]  /*6960*/  @!PT LDS RZ, [RZ] ;  /* 0x00000000fffff984 */ /* 0x000fe20000000800 */
[----:B------:R3:W-:Y:S01]  /*6970*/  @!P0 LDGSTS.E.BYPASS.LTC128B.128 [R184+0x2000], desc[UR10][R16.64] ;  /* 0x0200000010b88fae */ /* 0x0007e2000b901d4a */
[C---:B------:R-:W-:Y:S02]  /*6980*/  @!P0 LEA R10, P3, R18.reuse, R26, 0x1 ;  /* 0x0000001a120a8211 */ /* 0x040fe400078608ff */
        /* <DEDUP_REMOVED lines=12> */
[----:B--2---:R-:W-:-:S03]  /*6a50*/  @!P0 LEA R6, P2, R19, R28, 0x1 ;  /* 0x0000001c13068211 */ /* 0x004fc600078408ff */
        /* <DEDUP_REMOVED lines=26> */
.L_x_1233:
[----:B------:R-:W-:Y:S05]  /*6c00*/  BSYNC B0 ;  /* 0x0000000000007941 */ /* 0x000fea0003800000 */
.L_x_1232:
[----:B------:R-:W0:Y:S01]  /*6c10*/  LDGDEPBAR ;  /* 0x00000000000079af */ /* 0x000e220000000000 */
[----:B------:R-:W-:-:S04]  /*6c20*/  IADD3 R75, P0, R3, R75, RZ ;  /* 0x0000004b034b7210 */ /* 0x000fc80007f1e0ff */
[----:B------:R-:W-:-:S09]  /*6c30*/  IADD3.X R74, R4, R74, RZ, P0, !PT ;  /* 0x0000004a044a7210 */ /* 0x000fd200007fe4ff */
.L_x_1229:
        /* <DEDUP_REMOVED lines=73> */
[--C-:B-1-3--:R-:W-:Y:S02]  /*70d0*/  FFMA.FTZ R6, R51, UR5, -R5.reuse ;  /* 0x0000000533067c23 */ /* 0x10afe40008010805 */
[----:B------:R1:W-:Y:S08]  /*70e0*/  MUFU.EX2 R210, R3 ;  /* 0x0000000300d27308 */ /* 0x0003f00000000800 */
[----:B------:R2:W-:Y:S01]  /*70f0*/  MUFU.EX2 R217, R4 ;  /* 0x0000000400d97308 */ /* 0x0005e20000000800 */
[----:B-1----:R-:W-:-:S07]  /*7100*/  FFMA.FTZ R3, R119, UR5, -R5 ;  /* 0x0000000577037c23 */ /* 0x002fce0008010805 */
[----:B------:R1:W-:Y:S01]  /*7110*/  MUFU.EX2 R119, R3 ;  /* 0x0000000300777308 */ /* 0x0003e20000000800 */
[----:B--2---:R-:W-:-:S07]  /*7120*/  FFMA.FTZ R4, R107, UR5, -R5 ;  /* 0x000000056b047c23 */ /* 0x004fce0008010805 */
        /* <DEDUP_REMOVED lines=48> */
[----:B------:R2:W-:Y:S08]  /*7430*/  MUFU.EX2 R230, R4 ;  /* 0x0000000400e67308 */ /* 0x0005f00000000800 */
[----:B------:R-:W-:Y:S01]  /*7440*/  MUFU.EX2 R92, R6 ;  /* 0x00000006005c7308 */ /* 0x000fe20000000800 */
[----:B-1----:R-:W-:-:S07]  /*7450*/  FFMA.FTZ R3, R108, UR5, -R5 ;  /* 0x000000056c037c23 */ /* 0x002fce0008010805 */
[----:B------:R1:W-:Y:S01]  /*7460*/  MUFU.EX2 R218, R3 ;  /* 0x0000000300da7308 */ /* 0x0003e20000000800 */
[----:B--2---:R-:W-:-:S07]  /*7470*/  FFMA.FTZ R4, R91, UR5, -R5 ;  /* 0x000000055b047c23 */ /* 0x004fce0008010805 */
[----:B------:R2:W-:Y:S01]  /*7480*/  MUFU.EX2 R232, R4 ;  /* 0x0000000400e87308 */ /* 0x0005e20000000800 */
[----:B-1----:R-:W-:-:S04]  /*7490*/  FMNMX.FTZ R3, R132, R130, !PT ;  /* 0x0000008284037209 */ /* 0x002fc80007810000 */
        /* <DEDUP_REMOVED lines=85> */
[----:B------:R-:W-:-:S05]  /*79f0*/  FMNMX.FTZ R3, R208, R3, !PT ;  /* 0x00000003d0037209 */ /* 0x000fca0007810000 */
[----:B------:R-:W2:Y:S01]  /*7a00*/  SHFL.BFLY PT, R7, R3, 0x2, 0x1f ;  /* 0x0c401f0003077f89 */ /* 0x000ea200000e0000 */
[----:B-1----:R-:W-:-:S04]  /*7a10*/  FFMA.FTZ R4, R70, UR5, -R5 ;  /* 0x0000000546047c23 */ /* 0x002fc80008010805 */
[----:B------:R1:W-:Y:S01]  /*7a20*/  MUFU.EX2 R250, R4 ;  /* 0x0000000400fa7308 */ /* 0x0003e20000000800 */
[----:B--2---:R-:W-:-:S05]  /*7a30*/  FMNMX.FTZ R3, R3, R7, !PT ;  /* 0x0000000703037209 */ /* 0x004fca0007810000 */
[----:B------:R-:W2:Y:S01]  /*7a40*/  SHFL.BFLY PT, R6, R3, 0x1, 0x1f ;  /* 0x0c201f0003067f89 */ /* 0x000ea200000e0000 */
[----:B-1----:R-:W-:-:S04]  /*7a50*/  FFMA.FTZ R4, R69, UR5, -R5 ;  /* 0x0000000545047c23 */ /* 0x002fc80008010805 */
[----:B------:R1:W-:Y:S02]  /*7a60*/  MUFU.EX2 R252, R4 ;  /* 0x0000000400fc7308 */ /* 0x0003e40000000800 */
[--C-:B-1----:R-:W-:Y:S01]  /*7a70*/  FFMA.FTZ R4, R68, UR5, -R5.reuse ;  /* 0x0000000544047c23 */ /* 0x102fe20008010805 */
[----:B--2---:R-:W-:Y:S01]  /*7a80*/  FMNMX.FTZ R3, R3, R6, !PT ;  /* 0x0000000603037209 */ /* 0x004fe20007810000 */
[----:B------:R-:W-:-:S04]  /*7a90*/  FFMA.FTZ R6, R35, UR5, -R5 ;  /* 0x0000000523067c23 */ /* 0x000fc80008010805 */
[----:B------:R1:W-:Y:S01]  /*7aa0*/  MUFU.EX2 R22, R4 ;  /* 0x0000000400167308 */ /* 0x0003e20000000800 */
[----:B------:R-:W-:-:S07]  /*7ab0*/  FSETP.NEU.FTZ.AND P0, PT, R3, -INF , PT ;  /* 0xff8000000300780b */ /* 0x000fce0003f1d000 */
[----:B------:R2:W-:Y:S01]  /*7ac0*/  MUFU.EX2 R11, R6 ;  /* 0x00000006000b7308 */ /* 0x0005e20000000800 */
[----:B-1----:R-:W-:-:S07]  /*7ad0*/  FFMA.FTZ R4, R41, UR5, -R5 ;  /* 0x0000000529047c23 */ /* 0x002fce0008010805 */
[----:B------:R1:W-:Y:S01]  /*7ae0*/  MUFU.EX2 R23, R4 ;  /* 0x0000000400177308 */ /* 0x0003e20000000800 */
[----:B--2---:R-:W-:-:S07]  /*7af0*/  FFMA.FTZ R6, R34, UR5, -R5 ;  /* 0x0000000522067c23 */ /* 0x004fce0008010805 */
[----:B------:R-:W2:Y:S01]  /*7b00*/  MUFU.EX2 R10, R6 ;  /* 0x00000006000a7308 */ /* 0x000ea20000000800 */
        /* <DEDUP_REMOVED lines=11> */
[----:B------:R1:W3:Y:S02]  /*7bc0*/  MUFU.EX2 R91, R4 ;  /* 0x00000004005b7308 */ /* 0x0002e40000000800 */
        /* <DEDUP_REMOVED lines=9> */
[----:B------:R1:W4:Y:S02]  /*7c60*/  MUFU.EX2 R14, R4 ;  /* 0x00000004000e7308 */ /* 0x0003240000000800 */
[----:B-1----:R-:W-:-:S05]  /*7c70*/  FMUL.FTZ R4, R3, UR5 ;  /* 0x0000000503047c20 */ /* 0x002fca0008410000 */
[----:B------:R-:W-:-:S05]  /*7c80*/  FSEL R4, R4, RZ, P0 ;  /* 0x000000ff04047208 */ /* 0x000fca0000000000 */
[----:B------:R-:W-:Y:S01]  /*7c90*/  FFMA.FTZ R6, R132, UR5, -R4 ;  /* 0x0000000584067c23 */ /* 0x000fe20008010804 */
[----:B--2---:R-:W-:-:S03]  /*7ca0*/  MOV R132, R10 ;  /* 0x0000000a00847202 */ /* 0x004fc60000000f00 */
[----:B------:R1:W-:Y:S02]  /*7cb0*/  MUFU.EX2 R10, R6 ;  /* 0x00000006000a7308 */ /* 0x0003e40000000800 */
[----:B-1----:R-:W-:Y:S01]  /*7cc0*/  FFMA.FTZ R6, R130, UR5, -R4 ;  /* 0x0000000582067c23 */ /* 0x002fe20008010804 */
[----:B------:R-:W-:-:S05]  /*7cd0*/  MOV R130, R11 ;  /* 0x0000000b00827202 */ /* 0x000fca0000000f00 */
[----:B------:R1:W-:Y:S02]  /*7ce0*/  MUFU.EX2 R7, R6 ;  /* 0x0000000600077308 */ /* 0x0003e40000000800 */
[----:B-1----:R-:W-:Y:S01]  /*7cf0*/  FFMA.FTZ R6, R142, UR5, -R4 ;  /* 0x000000058e067c23 */ /* 0x002fe20008010804 */
[----:B---3--:R-:W-:-:S05]  /*7d00*/  MOV R142, R91 ;  /* 0x0000005b008e7202 */ /* 0x008fca0000000f00 */
[----:B------:R1:W-:Y:S02]  /*7d10*/  MUFU.EX2 R11, R6 ;  /* 0x00000006000b7308 */ /* 0x0003e40000000800 */
[--C-:B-1----:R-:W-:Y:S01]  /*7d20*/  FFMA.FTZ R6, R135, UR5, -R4.reuse ;  /* 0x0000000587067c23 */ /* 0x102fe20008010804 */
[----:B------:R-:W-:Y:S01]  /*7d30*/  LEA R135, R2, UR4, 0x1 ;  /* 0x0000000402877c11 */ /* 0x000fe2000f8e08ff */
[----:B------:R-:W-:Y:S01]  /*7d40*/  FFMA.FTZ R2, R133, UR5, -R4 ;  /* 0x0000000585027c23 */ /* 0x000fe20008010804 */
[----:B----4-:R-:W-:-:S03]  /*7d50*/  MOV R133, R14 ;  /* 0x0000000e00857202 */ /* 0x010fc60000000f00 */
[----:B------:R-:W1:Y:S01]  /*7d60*/  MUFU.EX2 R21, R6 ;  /* 0x0000000600157308 */ /* 0x000e620000000800 */
[----:B------:R-:W-:Y:S01]  /*7d70*/  LEA R164, R0, R135, 0x1 ;  /* 0x0000008700a47211 */ /* 0x000fe200078e08ff */
[----:B------:R-:W2:Y:S01]  /*7d80*/  LDSM.16.MT88.4 R16, [R135+0x5000] ;  /* 0x005000008710783b */ /* 0x000ea20000004200 */
[----:B------:R-:W-:Y:S01]  /*7d90*/  FFMA.FTZ R0, R136, UR5, -R4 ;  /* 0x0000000588007c23 */ /* 0x000fe20008010804 */
[----:B------:R-:W-:Y:S02]  /*7da0*/  F2FP.BF16.F32.PACK_AB R14, R121, R122 ;  /* 0x0000007a790e723e */ /* 0x000fe400000010ff */
[----:B------:R-:W3:Y:S01]  /*7db0*/  LDSM.16.MT88.4 R32, [R164+0x5000] ;  /* 0x00500000a420783b */ /* 0x000ee20000004200 */
[----:B------:R-:W-:Y:S01]  /*7dc0*/  MOV R136, R99 ;  /* 0x0000006300887202 */ /* 0x000fe20000000f00 */
[----:B------:R4:W-:Y:S02]  /*7dd0*/  MUFU.EX2 R97, R0 ;  /* 0x0000000000617308 */ /* 0x0009e40000000800 */
[----:B------:R-:W5:Y:S04]  /*7de0*/  LDSM.16.MT88.4 R44, [R135+0x5400] ;  /* 0x00540000872c783b */ /* 0x000f680000004200 */
[----:B------:R-:W5:Y:S02]  /*7df0*/  LDSM.16.MT88.4 R48, [R164+0x5400] ;  /* 0x00540000a430783b */ /* 0x000f640000004200 */
[----:B------:R4:W2:Y:S01]  /*7e00*/  MUFU.EX2 R90, R2 ;  /* 0x00000002005a7308 */ /* 0x0008a20000000800 */
[----:B-1----:R-:W-:Y:S01]  /*7e10*/  F2FP.BF16.F32.PACK_AB R15, R21, R11 ;  /* 0x0000000b150f723e */ /* 0x002fe200000010ff */
[----:B------:R-:W1:Y:S01]  /*7e20*/  LDSM.16.MT88.4 R60, [R135+0x5800] ;  /* 0x00580000873c783b */ /* 0x000e620000004200 */
[----:B------:R-:W-:-:S03]  /*7e30*/  FADD.FTZ R6, R10, R7 ;  /* 0x000000070a067221 */ /* 0x000fc60000010000 */
[----:B------:R-:W1:Y:S01]  /*7e40*/  LDSM.16.MT88.4 R64, [R164+0x5800] ;  /* 0x00580000a440783b */ /* 0x000e620000004200 */
[----:B------:R-:W-:Y:S01]  /*7e50*/  FADD.FTZ R6, R11, R6 ;  /* 0x000000060b067221 */ /* 0x000fe20000010000 */
[----:B----4-:R-:W-:Y:S02]  /*7e60*/  FFMA.FTZ R0, R139, UR5, -R4 ;  /* 0x000000058b007c23 */ /* 0x010fe40008010804 */
[----:B------:R-:W4:Y:S01]  /*7e70*/  LDSM.16.MT88.4 R56, [R135+0x5c00] ;  /* 0x005c00008738783b */ /* 0x000f220000004200 */
[----:B------:R-:W-:Y:S01]  /*7e80*/  FADD.FTZ R6, R21, R6 ;  /* 0x0000000615067221 */ /* 0x000fe20000010000 */
[----:B------:R-:W-:Y:S01]  /*7e90*/  MOV R139, R242 ;  /* 0x000000f2008b7202 */ /* 0x000fe20000000f00 */
[----:B------:R3:W-:Y:S01]  /*7ea0*/  MUFU.EX2 R100, R0 ;  /* 0x0000000000647308 */ /* 0x0007e20000000800 */
[----:B------:R-:W-:Y:S01]  /*7eb0*/  LDSM.16.MT88.4 R68, [R135+0x6400] ;  /* 0x006400008744783b */ /* 0x000fe20000004200 */
[----:B------:R-:W-:Y:S01]  /*7ec0*/  FFMA.FTZ R2, R138, UR5, -R4 ;  /* 0x000000058a027c23 */ /* 0x000fe20008010804 */
[----:B------:R-:W-:Y:S01]  /*7ed0*/  MOV R138, R98 ;  /* 0x00000062008a7202 */ /* 0x000fe20000000f00 */
[----:B--2---:R-:W-:-:S04]  /*7ee0*/  FADD.FTZ R6, R90, R6 ;  /* 0x000000065a067221 */ /* 0x004fc80000010000 */
[----:B------:R2:W5:Y:S01]  /*7ef0*/  MUFU.EX2 R94, R2 ;  /* 0x00000002005e7308 */ /* 0x0005620000000800 */
[----:B---3--:R-:W-:Y:S01]  /*7f00*/  FFMA.FTZ R0, R131, UR5, -R4 ;  /* 0x0000000583007c23 */ /* 0x008fe20008010804 */
[----:B------:R-:W-:Y:S02]  /*7f10*/  MOV R131, R13 ;  /* 0x0000000d00837202 */ /* 0x000fe40000000f00 */
[----:B------:R-:W-:-:S04]  /*7f20*/  F2FP.BF16.F32.PACK_AB R13, R7, R10 ;  /* 0x0000000a070d723e */ /* 0x000fc800000010ff */
[----:B------:R3:W-:Y:S01]  /*7f30*/  MUFU.EX2 R103, R0 ;  /* 0x0000000000677308 */ /* 0x0007e20000000800 */
[----:B--2---:R-:W-:Y:S01]  /*7f40*/  FFMA.FTZ R2, R149, UR5, -R4 ;  /* 0x0000000595027c23 */ /* 0x004fe20008010804 */
[----:B-----5:R-:W-:-:S06]  /*7f50*/  FADD.FTZ R6, R94, R6 ;  /* 0x000000065e067221 */ /* 0x020fcc0000010000 */
[----:B------:R2:W-:Y:S01]  /*7f60*/  MUFU.EX2 R77, R2 ;  /* 0x00000002004d7308 */ /* 0x0005e20000000800 */
[----:B---3--:R-:W-:Y:S01]  /*7f70*/  FFMA.FTZ R0, R129, UR5, -R4 ;  /* 0x0000000581007c23 */ /* 0x008fe20008010804 */
[----:B------:R-:W-:Y:S02]  /*7f80*/  MOV R129, R12 ;  /* 0x0000000c00817202 */ /* 0x000fe40000000f00 */
[----:B------:R-:W-:-:S04]  /*7f90*/  F2FP.BF16.F32.PACK_AB R12, R119, R210 ;  /* 0x000000d2770c723e */ /* 0x000fc800000010ff */
[----:B------:R3:W5:Y:S01]  /*7fa0*/  MUFU.EX2 R106, R0 ;  /* 0x00000000006a7308 */ /* 0x0007620000000800 */
[----:B--2---:R-:W-:Y:S02]  /*7fb0*/  FADD.FTZ R2, R210, R119 ;  /* 0x00000077d2027221 */ /* 0x004fe40000010000 */
[----:B------:R-:W-:Y:S02]  /*7fc0*/  HMMA.16816.F32.BF16 R28, R12, R16, RZ ;  /* 0x000000100c1c723c */ /* 0x000fe400000418ff */
[----:B------:R-:W-:-:S04]  /*7fd0*/  FADD.FTZ R2, R122, R2 ;  /* 0x000000027a027221 */ /* 0x000fc80000010000 */
[C---:B------:R-:W-:Y:S01]  /*7fe0*/  HMMA.16816.F32.BF16 R24, R12.reuse, R18, RZ ;  /* 0x000000120c18723c */ /* 0x040fe200000418ff */
[----:B------:R-:W-:Y:S01]  /*7ff0*/  F2FP.BF16.F32.PACK_AB R16, R118, R120 ;  /* 0x000000787610723e */ /* 0x000fe200000010ff */
[----:B------:R-:W-:Y:S01]  /*8000*/  FADD.FTZ R2, R121, R2 ;  /* 0x0000000279027221 */ /* 0x000fe20000010000 */
[----:B------:R-:W-:Y:S01]  /*8010*/  F2FP.BF16.F32.PACK_AB R17, R94, R90 ;  /* 0x0000005a5e11723e */ /* 0x000fe200000010ff */
[----:B---3--:R-:W-:Y:S02]  /*8020*/  FFMA.FTZ R0, R137, UR5, -R4 ;  /* 0x0000000589007c23 */ /* 0x008fe40008010804 */
[----:B------:R-:W-:Y:S01]  /*8030*/  HMMA.16816.F32.BF16 R36, R12, R32, RZ ;  /* 0x000000200c24723c */ /* 0x000fe200000418ff */
[----:B------:R-:W-:Y:S01]  /*8040*/  F2FP.BF16.F32.PACK_AB R18, R116, R117 ;  /* 0x000000757412723e */ /* 0x000fe200000010ff */
[----:B------:R-:W-:Y:S01]  /*8050*/  FADD.FTZ R2, R120, R2 ;  /* 0x0000000278027221 */ /* 0x000fe20000010000 */
[----:B------:R2:W-:Y:S01]  /*8060*/  MUFU.EX2 R110, R0 ;  /* 0x00000000006e7308 */ /* 0x0005e20000000800 */
[----:B------:R-:W-:-:S02]  /*8070*/  F2FP.BF16.F32.PACK_AB R19, R100, R97 ;  /* 0x000000616413723e */ /* 0x000fc400000010ff */
[----:B------:R-:W-:Y:S01]  /*8080*/  HMMA.16816.F32.BF16 R32, R12, R34, RZ ;  /* 0x000000220c20723c */ /* 0x000fe200000418ff */
[----:B------:R-:W-:Y:S01]  /*8090*/  MOV R137, R23 ;  /* 0x0000001700897202 */ /* 0x000fe20000000f00 */
[----:B------:R-:W-:-:S04]  /*80a0*/  FADD.FTZ R2, R118, R2 ;  /* 0x0000000276027221 */ /* 0x000fc80000010000 */
[C---:B------:R-:W-:Y:S01]  /*80b0*/  HMMA.16816.F32.BF16 R40, R16.reuse, R44, R28 ;  /* 0x0000002c1028723c */ /* 0x040fe2000004181c */
[----:B------:R-:W-:Y:S01]  /*80c0*/  F2FP.BF16.F32.PACK_AB R12, R212, R211 ;  /* 0x000000d3d40c723e */ /* 0x000fe200000010ff */
[----:B------:R-:W-:Y:S01]  /*80d0*/  FADD.FTZ R2, R117, R2 ;  /* 0x0000000275027221 */ /* 0x000fe20000010000 */
[----:B-----5:R-:W-:Y:S02]  /*80e0*/  F2FP.BF16.F32.PACK_AB R13, R106, R103 ;  /* 0x000000676a0d723e */ /* 0x020fe400000010ff */
[----:B------:R-:W-:Y:S01]  /*80f0*/  F2FP.BF16.F32.PACK_AB R14, R214, R213 ;  /* 0x000000d5d60e723e */ /* 0x000fe200000010ff */
[C---:B------:R-:W-:Y:S01]  /*8100*/  HMMA.16816.F32.BF16 R28, R16.reuse, R46, R24 ;  /* 0x0000002e101c723c */ /* 0x040fe20000041818 */
[----:B------:R-:W-:Y:S01]  /*8110*/  FADD.FTZ R2, R116, R2 ;  /* 0x0000000274027221 */ /* 0x000fe20000010000 */
[----:B--2---:R-:W-:Y:S01]  /*8120*/  FFMA.FTZ R0, R141, UR5, -R4 ;  /* 0x000000058d007c23 */ /* 0x004fe20008010804 */
[----:B------:R-:W-:Y:S02]  /*8130*/  MOV R141, R92 ;  /* 0x0000005c008d7202 */ /* 0x000fe40000000f00 */
[----:B------:R-:W-:Y:S01]  /*8140*/  FADD.FTZ R2, R211, R2 ;  /* 0x00000002d3027221 */ /* 0x000fe20000010000 */
[----:B------:R2:W3:Y:S01]  /*8150*/  MUFU.EX2 R115, R0 ;  /* 0x0000000000737308 */ /* 0x0004e20000000800 */
[----:B------:R-:W-:Y:S02]  /*8160*/  HMMA.16816.F32.BF16 R24, R16, R48, R36 ;  /* 0x000000301018723c */ /* 0x000fe40000041824 */
[----:B------:R-:W-:-:S04]  /*8170*/  FADD.FTZ R2, R212, R2 ;  /* 0x00000002d4027221 */ /* 0x000fc80000010000 */
[----:B------:R-:W-:Y:S01]  /*8180*/  HMMA.16816.F32.BF16 R16, R16, R50, R32 ;  /* 0x000000321010723c */ /* 0x000fe20000041820 */
[----:B------:R-:W5:Y:S01]  /*8190*/  LDSM.16.MT88.4 R48, [R164+0x5c00] ;  /* 0x005c0000a430783b */ /* 0x000f620000004200 */
[----:B------:R-:W-:-:S04]  /*81a0*/  FADD.FTZ R2, R213, R2 ;  /* 0x00000002d5027221 */ /* 0x000fc80000010000 */
[----:B------:R-:W-:Y:S01]  /*81b0*/  FADD.FTZ R2, R214, R2 ;  /* 0x00000002d6027221 */ /* 0x000fe20000010000 */
[----:B--2---:R-:W-:Y:S01]  /*81c0*/  FFMA.FTZ R0, R143, UR5, -R4 ;  /* 0x000000058f007c23 */ /* 0x004fe20008010804 */
[----:B---3--:R-:W-:Y:S02]  /*81d0*/  F2FP.BF16.F32.PACK_AB R15, R115, R110 ;  /* 0x0000006e730f723e */ /* 0x008fe400000010ff */
[----:B------:R-:W-:Y:S01]  /*81e0*/  FADD.FTZ R2, R215, R2 ;  /* 0x00000002d7027221 */ /* 0x000fe20000010000 */
[----:B------:R-:W-:Y:S01]  /*81f0*/  MOV R143, R96 ;  /* 0x00000060008f7202 */ /* 0x000fe20000000f00 */
[----:B------:R2:W-:Y:S02]  /*8200*/  MUFU.EX2 R113, R0 ;  /* 0x0000000000717308 */ /* 0x0005e40000000800 */
[----:B------:R-:W-:Y:S01]  /*8210*/  FADD.FTZ R2, R216, R2 ;  /* 0x00000002d8027221 */ /* 0x000fe20000010000 */
[----:B-1----:R-:W-:Y:S03]  /*8220*/  HMMA.16816.F32.BF16 R40, R12, R60, R40 ;  /* 0x0000003c0c28723c */ /* 0x002fe60000041828 */
[----:B------:R-:W-:-:S03]  /*8230*/  FADD.FTZ R2, R218, R2 ;  /* 0x00000002da027221 */ /* 0x000fc60000010000 */
[----:B------:R-:W-:Y:S01]  /*8240*/  HMMA.16816.F32.BF16 R36, R12, R62, R28 ;  /* 0x0000003e0c24723c */ /* 0x000fe2000004181c */
[----:B------:R-:W1:Y:S01]  /*8250*/  LDSM.16.MT88.4 R60, [R135+0x6000] ;  /* 0x00600000873c783b */ /* 0x000e620000004200 */
[----:B------:R-:W-:-:S04]  /*8260*/  FADD.FTZ R2, R217, R2 ;  /* 0x00000002d9027221 */ /* 0x000fc80000010000 */
[C---:B------:R-:W-:Y:S01]  /*8270*/  HMMA.16816.F32.BF16 R32, R12.reuse, R64, R24 ;  /* 0x000000400c20723c */ /* 0x040fe20000041818 */
[----:B--2---:R-:W-:Y:S01]  /*8280*/  FFMA.FTZ R0, R140, UR5, -R4 ;  /* 0x000000058c007c23 */ /* 0x004fe20008010804 */
[----:B------:R-:W-:Y:S01]  /*8290*/  MOV R140, R95 ;  /* 0x0000005f008c7202 */ /* 0x000fe20000000f00 */
[----:B------:R-:W-:Y:S02]  /*82a0*/  FADD.FTZ R2, R220, R2 ;  /* 0x00000002dc027221 */ /* 0x000fe40000010000 */
[----:B------:R2:W3:Y:S01]  /*82b0*/  MUFU.EX2 R112, R0 ;  /* 0x0000000000707308 */ /* 0x0004e20000000800 */
[----:B------:R-:W-:Y:S01]  /*82c0*/  HMMA.16816.F32.BF16 R44, R12, R66, R16 ;  /* 0x000000420c2c723c */ /* 0x000fe20000041810 */
[----:B------:R-:W1:Y:S01]  /*82d0*/  LDSM.16.MT88.4 R64, [R164+0x6000] ;  /* 0x00600000a440783b */ /* 0x000e620000004200 */
[----:B------:R-:W-:-:S04]  /*82e0*/  FADD.FTZ R2, R219, R2 ;  /* 0x00000002db027221 */ /* 0x000fc80000010000 */
[----:B------:R-:W-:Y:S01]  /*82f0*/  FADD.FTZ R2, R222, R2 ;  /* 0x00000002de027221 */ /* 0x000fe20000010000 */
[----:B------:R-:W-:Y:S02]  /*8300*/  F2FP.BF16.F32.PACK_AB R12, R216, R215 ;  /* 0x000000d7d80c723e */ /* 0x000fe400000010ff */
[----:B------:R-:W-:Y:S01]  /*8310*/  F2FP.BF16.F32.PACK_AB R14, R217, R218 ;  /* 0x000000dad90e723e */ /* 0x000fe200000010ff */
[----:B------:R-:W-:Y:S01]  /*8320*/  FADD.FTZ R2, R221, R2 ;  /* 0x00000002dd027221 */ /* 0x000fe20000010000 */
[----:B------:R-:W-:Y:S02]  /*8330*/  F2FP.BF16.F32.PACK_AB R16, R219, R220 ;  /* 0x000000dcdb10723e */ /* 0x000fe400000010ff */
[----:B------:R-:W-:Y:S01]  /*8340*/  F2FP.BF16.F32.PACK_AB R18, R221, R222 ;  /* 0x000000dedd12723e */ /* 0x000fe200000010ff */
[----:B------:R-:W-:Y:S01]  /*8350*/  FADD.FTZ R2, R223, R2 ;  /* 0x00000002df027221 */ /* 0x000fe20000010000 */
[----:B--2---:R-:W-:Y:S01]  /*8360*/  FFMA.FTZ R0, R144, UR5, -R4 ;  /* 0x0000000590007c23 */ /* 0x004fe20008010804 */
[----:B---3--:R-:W-:-:S02]  /*8370*/  F2FP.BF16.F32.PACK_AB R13, R112, R113 ;  /* 0x00000071700d723e */ /* 0x008fc400000010ff */
[----:B------:R-:W-:Y:S01]  /*8380*/  FADD.FTZ R2, R225, R2 ;  /* 0x00000002e1027221 */ /* 0x000fe20000010000 */
[----:B------:R2:W-:Y:S03]  /*8390*/  MUFU.EX2 R111, R0 ;  /* 0x00000000006f7308 */ /* 0x0005e60000000800 */
[----:B------:R-:W-:-:S04]  /*83a0*/  FADD.FTZ R2, R224, R2 ;  /* 0x00000002e0027221 */ /* 0x000fc80000010000 */
[----:B------:R-:W-:-:S04]  /*83b0*/  FADD.FTZ R2, R227, R2 ;  /* 0x00000002e3027221 */ /* 0x000fc80000010000 */
[----:B------:R-:W-:-:S04]  /*83c0*/  FADD.FTZ R2, R226, R2 ;  /* 0x00000002e2027221 */ /* 0x000fc80000010000 */
[----:B------:R-:W-:Y:S01]  /*83d0*/  FADD.FTZ R2, R228, R2 ;  /* 0x00000002e4027221 */ /* 0x000fe20000010000 */
[----:B--2---:R-:W-:-:S03]  /*83e0*/  FFMA.FTZ R0, R145, UR5, -R4 ;  /* 0x0000000591007c23 */ /* 0x004fc60008010804 */
[----:B------:R-:W-:Y:S01]  /*83f0*/  FADD.FTZ R2, R229, R2 ;  /* 0x00000002e5027221 */ /* 0x000fe20000010000 */
[----:B------:R2:W3:Y:S03]  /*8400*/  MUFU.EX2 R109, R0 ;  /* 0x00000000006d7308 */ /* 0x0004e60000000800 */
[----:B------:R-:W-:-:S04]  /*8410*/  FADD.FTZ R2, R231, R2 ;  /* 0x00000002e7027221 */ /* 0x000fc80000010000 */
[----:B------:R-:W-:Y:S01]  /*8420*/  FADD.FTZ R2, R230, R2 ;  /* 0x00000002e6027221 */ /* 0x000fe20000010000 */
[----:B--2---:R-:W-:Y:S01]  /*8430*/  FFMA.FTZ R0, R146, UR5, -R4 ;  /* 0x0000000592007c23 */ /* 0x004fe20008010804 */
[----:B---3--:R-:W-:-:S03]  /*8440*/  F2FP.BF16.F32.PACK_AB R15, R109, R111 ;  /* 0x0000006f6d0f723e */ /* 0x008fc600000010ff */
[----:B------:R2:W-:Y:S04]  /*8450*/  MUFU.EX2 R108, R0 ;  /* 0x00000000006c7308 */ /* 0x0005e80000000800 */
[C---:B----4-:R-:W-:Y:S06]  /*8460*/  HMMA.16816.F32.BF16 R28, R12.reuse, R56, R40 ;  /* 0x000000380c1c723c */ /* 0x050fec0000041828 */
[C---:B------:R-:W-:Y:S01]  /*8470*/  HMMA.16816.F32.BF16 R24, R12.reuse, R58, R36 ;  /* 0x0000003a0c18723c */ /* 0x040fe20000041824 */
[----:B------:R-:W-:Y:S05]  /*8480*/  LDSM.16.MT88.4 R56, [R135+0x6800] ;  /* 0x006800008738783b */ /* 0x000fea0000004200 */
[----:B-----5:R-:W-:Y:S01]  /*8490*/  HMMA.16816.F32.BF16 R32, R12, R48, R32 ;  /* 0x000000300c20723c */ /* 0x020fe20000041820 */
[----:B--2---:R-:W-:-:S02]  /*84a0*/  FFMA.FTZ R0, R147, UR5, -R4 ;  /* 0x0000000593007c23 */ /* 0x004fc40008010804 */
[----:B------:R-:W-:Y:S02]  /*84b0*/  LDSM.16.MT88.4 R144, [R135+0x8800] ;  /* 0x008800008790783b */ /* 0x000fe40000004200 */
[----:B------:R2:W3:Y:S01]  /*84c0*/  MUFU.EX2 R102, R0 ;  /* 0x0000000000667308 */ /* 0x0004e20000000800 */
[----:B------:R-:W-:Y:S01]  /*84d0*/  HMMA.16816.F32.BF16 R40, R12, R50, R44 ;  /* 0x000000320c28723c */ /* 0x000fe2000004182c */
[----:B------:R-:W4:Y:S04]  /*84e0*/  LDSM.16.MT88.4 R48, [R164+0x6400] ;  /* 0x00640000a430783b */ /* 0x000f280000004200 */
[----:B------:R-:W-:Y:S02]  /*84f0*/  LDSM.16.MT88.4 R44, [R135+0x6c00] ;  /* 0x006c0000872c783b */ /* 0x000fe40000004200 */
[----:B------:R-:W-:-:S02]  /*8500*/  F2FP.BF16.F32.PACK_AB R12, R225, R223 ;  /* 0x000000dfe10c723e */ /* 0x000fc400000010ff */
[----:B------:R-:W-:Y:S01]  /*8510*/  F2FP.BF16.F32.PACK_AB R14, R227, R224 ;  /* 0x000000e0e30e723e */ /* 0x000fe200000010ff */
[--C-:B--2---:R-:W-:Y:S01]  /*8520*/  FFMA.FTZ R0, R148, UR5, -R4.reuse ;  /* 0x0000000594007c23 */ /* 0x104fe20008010804 */
[----:B------:R-:W-:Y:S02]  /*8530*/  MOV R148, R93 ;  /* 0x0000005d00947202 */ /* 0x000fe40000000f00 */
[----:B---3--:R-:W-:Y:S01]  /*8540*/  F2FP.BF16.F32.PACK_AB R17, R102, R108 ;  /* 0x0000006c6611723e */ /* 0x008fe200000010ff */
[----:B------:R2:W-:Y:S02]  /*8550*/  MUFU.EX2 R107, R0 ;  /* 0x00000000006b7308 */ /* 0x0005e40000000800 */
[----:B--2---:R-:W-:Y:S01]  /*8560*/  FFMA.FTZ R0, R150, UR5, -R4 ;  /* 0x0000000596007c23 */ /* 0x004fe20008010804 */
[----:B------:R-:W-:-:S05]  /*8570*/  MOV R150, R22 ;  /* 0x0000001600967202 */ /* 0x000fca0000000f00 */
[----:B------:R2:W3:Y:S02]  /*8580*/  MUFU.EX2 R101, R0 ;  /* 0x0000000000657308 */ /* 0x0004e40000000800 */
[----:B--2---:R-:W-:Y:S01]  /*8590*/  FFMA.FTZ R0, R152, UR5, -R4 ;  /* 0x0000000598007c23 */ /* 0x004fe20008010804 */
[----:B------:R-:W-:Y:S02]  /*85a0*/  MOV R152, R89 ;  /* 0x0000005900987202 */ /* 0x000fe40000000f00 */
[----:B---3--:R-:W-:-:S03]  /*85b0*/  F2FP.BF16.F32.PACK_AB R19, R101, R107 ;  /* 0x0000006b6513723e */ /* 0x008fc600000010ff */
[----:B------:R2:W-:Y:S04]  /*85c0*/  MUFU.EX2 R96, R0 ;  /* 0x0000000000607308 */ /* 0x0005e80000000800 */
[C---:B-1----:R-:W-:Y:S06]  /*85d0*/  HMMA.16816.F32.BF16 R36, R16.reuse, R60, R28 ;  /* 0x0000003c1024723c */ /* 0x042fec000004181c */
[----:B------:R-:W-:Y:S01]  /*85e0*/  HMMA.16816.F32.BF16 R28, R16, R62, R24 ;  /* 0x0000003e101c723c */ /* 0x000fe20000041818 */
[----:B------:R-:W-:Y:S01]  /*85f0*/  LDSM.16.MT88.4 R60, [R164+0x7000] ;  /* 0x00700000a43c783b */ /* 0x000fe20000004200 */
[----:B--2---:R-:W-:-:S04]  /*8600*/  FFMA.FTZ R0, R156, UR5, -R4 ;  /* 0x000000059c007c23 */ /* 0x004fc80008010804 */
[C---:B------:R-:W-:Y:S01]  /*8610*/  HMMA.16816.F32.BF16 R24, R16.reuse, R64, R32 ;  /* 0x000000401018723c */ /* 0x040fe20000041820 */
[----:B------:R1:W2:Y:S05]  /*8620*/  MUFU.EX2 R98, R0 ;  /* 0x0000000000627308 */ /* 0x0002aa0000000800 */
[----:B------:R-:W-:Y:S01]  /*8630*/  HMMA.16816.F32.BF16 R16, R16, R66, R40 ;  /* 0x000000421010723c */ /* 0x000fe20000041828 */
[----:B------:R-:W3:Y:S01]  /*8640*/  LDSM.16.MT88.4 R40, [R164+0x6800] ;  /* 0x00680000a428783b */ /* 0x000ee20000004200 */
        /* <DEDUP_REMOVED lines=9> */
[C---:B------:R-:W-:Y:S06]  /*86e0*/  HMMA.16816.F32.BF16 R28, R12.reuse, R70, R28 ;  /* 0x000000460c1c723c */ /* 0x040fec000004181c */
[----:B----4-:R-:W-:Y:S01]  /*86f0*/  HMMA.16816.F32.BF16 R24, R12, R48, R24 ;  /* 0x000000300c18723c */ /* 0x010fe20000041818 */
[----:B-1----:R-:W-:-:S04]  /*8700*/  FFMA.FTZ R0, R160, UR5, -R4 ;  /* 0x00000005a0007c23 */ /* 0x002fc80008010804 */
[----:B------:R1:W2:Y:S01]  /*8710*/  MUFU.EX2 R92, R0 ;  /* 0x00000000005c7308 */ /* 0x0002a20000000800 */
[----:B------:R-:W-:Y:S01]  /*8720*/  HMMA.16816.F32.BF16 R36, R12, R50, R16 ;  /* 0x000000320c24723c */ /* 0x000fe20000041810 */
[----:B------:R-:W4:Y:S06]  /*8730*/  LDSM.16.MT88.4 R48, [R164+0x6c00] ;  /* 0x006c0000a430783b */ /* 0x000f2c0000004200 */
        /* <DEDUP_REMOVED lines=13> */
[----:B---3--:R-:W-:Y:S01]  /*8810*/  HMMA.16816.F32.BF16 R28, R12, R40, R24 ;  /* 0x000000280c1c723c */ /* 0x008fe20000041818 */
[----:B-1----:R-:W-:-:S04]  /*8820*/  FFMA.FTZ R0, R163, UR5, -R4 ;  /* 0x00000005a3007c23 */ /* 0x002fc80008010804 */
[----:B------:R1:W3:Y:S01]  /*8830*/  MUFU.EX2 R87, R0 ;  /* 0x0000000000577308 */ /* 0x0002e20000000800 */
[----:B------:R-:W-:Y:S01]  /*8840*/  HMMA.16816.F32.BF16 R36, R12, R42, R36 ;  /* 0x0000002a0c24723c */ /* 0x000fe20000041824 */
[----:B------:R-:W-:Y:S01]  /*8850*/  F2FP.BF16.F32.PACK_AB R24, R232, R230 ;  /* 0x000000e6e818723e */ /* 0x000fe200000010ff */
[----:B------:R-:W5:Y:S01]  /*8860*/  LDSM.16.MT88.4 R40, [R135+0x7400] ;  /* 0x007400008728783b */ /* 0x000f620000004200 */
        /* <DEDUP_REMOVED lines=10> */
[----:B------:R-:W-:Y:S01]  /*8910*/  HMMA.16816.F32.BF16 R32, R24, R46, R32 ;  /* 0x0000002e1820723c */ /* 0x000fe20000041820 */
[----:B------:R-:W3:Y:S01]  /*8920*/  LDSM.16.MT88.4 R44, [R164+0x7400] ;  /* 0x00740000a42c783b */ /* 0x000ee20000004200 */
[----:B------:R-:W-:-:S02]  /*8930*/  F2FP.BF16.F32.PACK_AB R16, R238, R236 ;  /* 0x000000ecee10723e */ /* 0x000fc400000010ff */
[----:B------:R-:W-:Y:S02]  /*8940*/  F2FP.BF16.F32.PACK_AB R18, R239, R240 ;  /* 0x000000f0ef12723e */ /* 0x000fe400000010ff */
[----:B----4-:R-:W-:Y:S01]  /*8950*/  HMMA.16816.F32.BF16 R28, R24, R48, R28 ;  /* 0x00000030181c723c */ /* 0x010fe2000004181c */
[----:B-1----:R-:W-:-:S04]  /*8960*/  FFMA.FTZ R0, R187, UR5, -R4 ;  /* 0x00000005bb007c23 */ /* 0x002fc80008010804 */
[----:B------:R1:W4:Y:S01]  /*8970*/  MUFU.EX2 R78, R0 ;  /* 0x00000000004e7308 */ /* 0x0003220000000800 */
[----:B------:R-:W-:Y:S01]  /*8980*/  HMMA.16816.F32.BF16 R36, R24, R50, R36 ;  /* 0x000000321824723c */ /* 0x000fe20000041824 */
[----:B------:R-:W3:Y:S01]  /*8990*/  LDSM.16.MT88.4 R48, [R135+0x7800] ;  /* 0x007800008730783b */ /* 0x000ee20000004200 */
[----:B-1----:R-:W-:Y:S01]  /*89a0*/  FFMA.FTZ R0, R188, UR5, -R4 ;  /* 0x00000005bc007c23 */ /* 0x002fe20008010804 */
[----:B----4-:R-:W-:-:S04]  /*89b0*/  F2FP.BF16.F32.PACK_AB R17, R78, R85 ;  /* 0x000000554e11723e */ /* 0x010fc800000010ff */
[----:B------:R1:W4:Y:S02]  /*89c0*/  MUFU.EX2 R79, R0 ;  /* 0x00000000004f7308 */ /* 0x0003240000000800 */
[----:B-1----:R-:W-:Y:S01]  /*89d0*/  FFMA.FTZ R0, R151, UR5, -R4 ;  /* 0x0000000597007c23 */ /* 0x002fe20008010804 */
[----:B----4-:R-:W-:-:S05]  /*89e0*/  F2FP.BF16.F32.PACK_AB R19, R77, R79 ;  /* 0x0000004f4d13723e */ /* 0x010fca00000010ff */
[----:B------:R1:W-:Y:S02]  /*89f0*/  MUFU.EX2 R23, R0 ;  /* 0x0000000000177308 */ /* 0x0003e40000000800 */
[C---:B--2---:R-:W-:Y:S06]  /*8a00*/  HMMA.16816.F32.BF16 R24, R16.reuse, R56, R12 ;  /* 0x000000381018723c */ /* 0x044fec000004180c */
        /* <DEDUP_REMOVED lines=8> */
[----:B-1----:R-:W-:Y:S01]  /*8a90*/  FFMA.FTZ R0, R189, UR5, -R4 ;  /* 0x00000005bd007c23 */ /* 0x002fe20008010804 */
[----:B--2---:R-:W-:-:S05]  /*8aa0*/  F2FP.BF16.F32.PACK_AB R13, R76, R23 ;  /* 0x000000174c0d723e */ /* 0x004fca00000010ff */
[----:B------:R1:W-:Y:S02]  /*8ab0*/  MUFU.EX2 R22, R0 ;  /* 0x0000000000167308 */ /* 0x0003e40000000800 */
[----:B-1----:R-:W-:-:S06]  /*8ac0*/  FFMA.FTZ R0, R190, UR5, -R4 ;  /* 0x00000005be007c23 */ /* 0x002fcc0008010804 */
[----:B------:R1:W2:Y:S02]  /*8ad0*/  MUFU.EX2 R71, R0 ;  /* 0x0000000000477308 */ /* 0x0002a40000000800 */
[----:B-1----:R-:W-:Y:S01]  /*8ae0*/  FFMA.FTZ R0, R126, UR5, -R4 ;  /* 0x000000057e007c23 */ /* 0x002fe20008010804 */
[----:B--2---:R-:W-:-:S05]  /*8af0*/  F2FP.BF16.F32.PACK_AB R15, R71, R22 ;  /* 0x00000016470f723e */ /* 0x004fca00000010ff */
[----:B------:R1:W-:Y:S02]  /*8b00*/  MUFU.EX2 R21, R0 ;  /* 0x0000000000157308 */ /* 0x0003e40000000800 */
[C---:B-----5:R-:W-:Y:S06]  /*8b10*/  HMMA.16816.F32.BF16 R24, R12.reuse, R40, R24 ;  /* 0x000000280c18723c */ /* 0x060fec0000041818 */
[C---:B------:R-:W-:Y:S01]  /*8b20*/  HMMA.16816.F32.BF16 R32, R12.reuse, R42, R32 ;  /* 0x0000002a0c20723c */ /* 0x040fe20000041820 */
[----:B------:R-:W2:Y:S05]  /*8b30*/  LDSM.16.MT88.4 R40, [R164+0x7800] ;  /* 0x00780000a428783b */ /* 0x000eaa0000004200 */
[----:B---3--:R-:W-:Y:S01]  /*8b40*/  HMMA.16816.F32.BF16 R28, R12, R44, R28 ;  /* 0x0000002c0c1c723c */ /* 0x008fe2000004181c */
[----:B-1----:R-:W-:-:S04]  /*8b50*/  FFMA.FTZ R0, R124, UR5, -R4 ;  /* 0x000000057c007c23 */ /* 0x002fc80008010804 */
[----:B------:R1:W3:Y:S01]  /*8b60*/  MUFU.EX2 R70, R0 ;  /* 0x0000000000467308 */ /* 0x0002e20000000800 */
[----:B------:R-:W-:Y:S01]  /*8b70*/  HMMA.16816.F32.BF16 R16, R12, R46, R16 ;  /* 0x0000002e0c10723c */ /* 0x000fe20000041810 */
[----:B------:R-:W4:Y:S06]  /*8b80*/  LDSM.16.MT88.4 R44, [R135+0x7c00] ;  /* 0x007c0000872c783b */ /* 0x000f2c0000004200 */
[----:B------:R-:W-:Y:S02]  /*8b90*/  F2FP.BF16.F32.PACK_AB R12, R251, R249 ;  /* 0x000000f9fb0c723e */ /* 0x000fe400000010ff */
[----:B------:R-:W-:Y:S01]  /*8ba0*/  F2FP.BF16.F32.PACK_AB R14, R252, R250 ;  /* 0x000000fafc0e723e */ /* 0x000fe200000010ff */
[----:B-1----:R-:W-:Y:S01]  /*8bb0*/  FFMA.FTZ R0, R125, UR5, -R4 ;  /* 0x000000057d007c23 */ /* 0x002fe20008010804 */
[----:B---3--:R-:W-:-:S03]  /*8bc0*/  F2FP.BF16.F32.PACK_AB R13, R70, R21 ;  /* 0x00000015460d723e */ /* 0x008fc600000010ff */
[----:B------:R1:W-:Y:S02]  /*8bd0*/  MUFU.EX2 R11, R0 ;  /* 0x00000000000b7308 */ /* 0x0003e40000000800 */
[----:B-1----:R-:W-:Y:S01]  /*8be0*/  FADD.FTZ R0, R97, R6 ;  /* 0x0000000661007221 */ /* 0x002fe20000010000 */
[----:B------:R-:W-:-:S03]  /*8bf0*/  FFMA.FTZ R6, R114, UR5, -R4 ;  /* 0x0000000572067c23 */ /* 0x000fc60008010804 */
[----:B------:R-:W-:Y:S02]  /*8c00*/  FADD.FTZ R0, R100, R0 ;  /* 0x0000000064007221 */ /* 0x000fe40000010000 */
[----:B------:R1:W3:Y:S02]  /*8c10*/  MUFU.EX2 R69, R6 ;  /* 0x0000000600457308 */ /* 0x0002e40000000800 */
[----:B------:R-:W-:-:S04]  /*8c20*/  FADD.FTZ R0, R103, R0 ;  /* 0x0000000067007221 */ /* 0x000fc80000010000 */
[----:B------:R-:W-:-:S04]  /*8c30*/  FADD.FTZ R0, R106, R0 ;  /* 0x000000006a007221 */ /* 0x000fc80000010000 */
[----:B------:R-:W-:Y:S01]  /*8c40*/  FADD.FTZ R7, R110, R0 ;  /* 0x000000006e077221 */ /* 0x000fe20000010000 */
[----:B------:R-:W-:-:S04]  /*8c50*/  FFMA.FTZ R0, R192, UR5, -R4 ;  /* 0x00000005c0007c23 */ /* 0x000fc80008010804 */
[----:B------:R5:W-:Y:S01]  /*8c60*/  MUFU.EX2 R10, R0 ;  /* 0x00000000000a7308 */ /* 0x000be20000000800 */
[----:B-1----:R-:W-:Y:S01]  /*8c70*/  FFMA.FTZ R6, R104, UR5, -R5 ;  /* 0x0000000568067c23 */ /* 0x002fe20008010805 */
[----:B---3--:R-:W-:-:S06]  /*8c80*/  F2FP.BF16.F32.PACK_AB R15, R69, R11 ;  /* 0x0000000b450f723e */ /* 0x008fcc00000010ff */
[----:B------:R1:W-:Y:S01]  /*8c90*/  MUFU.EX2 R94, R6 ;  /* 0x00000006005e7308 */ /* 0x0003e20000000800 */
[C---:B------:R-:W-:Y:S06]  /*8ca0*/  HMMA.16816.F32.BF16 R36, R12.reuse, R48, R24 ;  /* 0x000000300c24723c */ /* 0x040fec0000041818 */
[----:B------:R-:W-:Y:S01]  /*8cb0*/  HMMA.16816.F32.BF16 R32, R12, R50, R32 ;  /* 0x000000320c20723c */ /* 0x000fe20000041820 */
[----:B------:R-:W3:Y:S01]  /*8cc0*/  LDSM.16.MT88.4 R48, [R164+0x7c00] ;  /* 0x007c0000a430783b */ /* 0x000ee20000004200 */
[----:B-----5:R-:W-:-:S04]  /*8cd0*/  FADD.FTZ R0, R115, R7 ;  /* 0x0000000773007221 */ /* 0x020fc80000010000 */
[----:B------:R-:W-:Y:S01]  /*8ce0*/  FADD.FTZ R0, R113, R0 ;  /* 0x0000000071007221 */ /* 0x000fe20000010000 */
[C---:B--2---:R-:W-:Y:S03]  /*8cf0*/  HMMA.16816.F32.BF16 R24, R12.reuse, R40, R28 ;  /* 0x000000280c18723c */ /* 0x044fe6000004181c */
[----:B------:R-:W-:Y:S01]  /*8d00*/  FADD.FTZ R0, R112, R0 ;  /* 0x0000000070007221 */ /* 0x000fe20000010000 */
[----:B-1----:R-:W-:Y:S02]  /*8d10*/  FFMA.FTZ R6, R105, UR5, -R5 ;  /* 0x0000000569067c23 */ /* 0x002fe40008010805 */
[----:B------:R-:W-:Y:S01]  /*8d20*/  HMMA.16816.F32.BF16 R16, R12, R42, R16 ;  /* 0x0000002a0c10723c */ /* 0x000fe20000041810 */
[----:B------:R-:W-:Y:S01]  /*8d30*/  FADD.FTZ R0, R111, R0 ;  /* 0x000000006f007221 */ /* 0x000fe20000010000 */
[----:B------:R1:W-:Y:S01]  /*8d40*/  MUFU.EX2 R90, R6 ;  /* 0x00000006005a7308 */ /* 0x0003e20000000800 */
[----:B------:R-:W2:Y:S02]  /*8d50*/  LDSM.16.MT88.4 R40, [R164+0x8000] ;  /* 0x00800000a428783b */ /* 0x000ea40000004200 */
[----:B------:R-:W-:-:S02]  /*8d60*/  FADD.FTZ R0, R109, R0 ;  /* 0x000000006d007221 */ /* 0x000fc40000010000 */
[----:B------:R-:W-:Y:S02]  /*8d70*/  F2FP.BF16.F32.PACK_AB R12, R137, R150 ;  /* 0x00000096890c723e */ /* 0x000fe400000010ff */
[----:B------:R-:W-:Y:S01]  /*8d80*/  FADD.FTZ R0, R108, R0 ;  /* 0x000000006c007221 */ /* 0x000fe20000010000 */
[----:B------:R-:W-:-:S03]  /*8d90*/  F2FP.BF16.F32.PACK_AB R14, R136, R139 ;  /* 0x0000008b880e723e */ /* 0x000fc600000010ff */
[----:B------:R-:W-:-:S04]  /*8da0*/  FADD.FTZ R0, R102, R0 ;  /* 0x0000000066007221 */ /* 0x000fc80000010000 */
[----:B------:R-:W-:Y:S01]  /*8db0*/  FADD.FTZ R0, R107, R0 ;  /* 0x000000006b007221 */ /* 0x000fe20000010000 */
[----:B-1----:R-:W-:-:S03]  /*8dc0*/  FFMA.FTZ R6, R191, UR5, -R4 ;  /* 0x00000005bf067c23 */ /* 0x002fc60008010804 */
[----:B------:R-:W-:Y:S01]  /*8dd0*/  FADD.FTZ R0, R101, R0 ;  /* 0x0000000065007221 */ /* 0x000fe20000010000 */
[----:B------:R1:W5:Y:S03]  /*8de0*/  MUFU.EX2 R7, R6 ;  /* 0x0000000600077308 */ /* 0x0003660000000800 */
[----:B------:R-:W-:-:S04]  /*8df0*/  FADD.FTZ R0, R96, R0 ;  /* 0x0000000060007221 */ /* 0x000fc80000010000 */
[----:B------:R-:W-:-:S04]  /*8e00*/  FADD.FTZ R0, R98, R0 ;  /* 0x0000000062007221 */ /* 0x000fc80000010000 */
[----:B------:R-:W-:-:S04]  /*8e10*/  FADD.FTZ R0, R99, R0 ;  /* 0x0000000063007221 */ /* 0x000fc80000010000 */
[----:B------:R-:W-:Y:S01]  /*8e20*/  FADD.FTZ R0, R95, R0 ;  /* 0x000000005f007221 */ /* 0x000fe20000010000 */
[----:B-1----:R-:W-:-:S03]  /*8e30*/  FFMA.FTZ R6, R193, UR5, -R4 ;  /* 0x00000005c1067c23 */ /* 0x002fc60008010804 */
[----:B------:R-:W-:Y:S01]  /*8e40*/  FADD.FTZ R0, R93, R0 ;  /* 0x000000005d007221 */ /* 0x000fe20000010000 */
[----:B-----5:R-:W-:Y:S01]  /*8e50*/  F2FP.BF16.F32.PACK_AB R13, R7, R10 ;  /* 0x0000000a070d723e */ /* 0x020fe200000010ff */
[----:B------:R1:W-:Y:S02]  /*8e60*/  MUFU.EX2 R66, R6 ;  /* 0x0000000600427308 */ /* 0x0003e40000000800 */
[----:B------:R-:W-:-:S04]  /*8e70*/  FADD.FTZ R0, R92, R0 ;  /* 0x000000005c007221 */ /* 0x000fc80000010000 */
[----:B------:R-:W-:-:S04]  /*8e80*/  FADD.FTZ R0, R91, R0 ;  /* 0x000000005b007221 */ /* 0x000fc80000010000 */
        /* <DEDUP_REMOVED lines=9> */
[----:B-1----:R-:W-:Y:S01]  /*8f20*/  FFMA.FTZ R6, R197, UR5, -R4 ;  /* 0x00000005c5067c23 */ /* 0x002fe20008010804 */
[----:B-----5:R-:W-:Y:S02]  /*8f30*/  F2FP.BF16.F32.PACK_AB R15, R67, R66 ;  /* 0x00000042430f723e */ /* 0x020fe400000010ff */
[----:B------:R-:W-:Y:S01]  /*8f40*/  FADD.FTZ R0, R79, R0 ;  /* 0x000000004f007221 */ /* 0x000fe20000010000 */
[----:B------:R1:W-:Y:S03]  /*8f50*/  MUFU.EX2 R65, R6 ;  /* 0x0000000600417308 */ /* 0x0003e60000000800 */
[----:B------:R-:W-:Y:S01]  /*8f60*/  FADD.FTZ R0, R77, R0 ;  /* 0x000000004d007221 */ /* 0x000fe20000010000 */
[----:B----4-:R-:W-:Y:S03]  /*8f70*/  HMMA.16816.F32.BF16 R36, R12, R44, R36 ;  /* 0x0000002c0c24723c */ /* 0x010fe60000041824 */
[----:B------:R-:W-:-:S03]  /*8f80*/  FADD.FTZ R0, R23, R0 ;  /* 0x0000000017007221 */ /* 0x000fc60000010000 */
[----:B------:R-:W-:Y:S01]  /*8f90*/  HMMA.16816.F32.BF16 R28, R12, R46, R32 ;  /* 0x0000002e0c1c723c */ /* 0x000fe20000041820 */
[----:B------:R-:W4:Y:S01]  /*8fa0*/  LDSM.16.MT88.4 R44, [R135+0x8400] ;  /* 0x00840000872c783b */ /* 0x000f220000004200 */
[----:B------:R-:W-:-:S04]  /*8fb0*/  FADD.FTZ R0, R76, R0 ;  /* 0x000000004c007221 */ /* 0x000fc80000010000 */
[----:B---3--:R-:W-:Y:S01]  /*8fc0*/  HMMA.16816.F32.BF16 R24, R12, R48, R24 ;  /* 0x000000300c18723c */ /* 0x008fe20000041818 */
[----:B-1----:R-:W-:Y:S01]  /*8fd0*/  FFMA.FTZ R6, R195, UR5, -R4 ;  /* 0x00000005c3067c23 */ /* 0x002fe20008010804 */
[----:B------:R-:W-:-:S03]  /*8fe0*/  FADD.FTZ R0, R22, R0 ;  /* 0x0000000016007221 */ /* 0x000fc60000010000 */
[----:B------:R1:W3:Y:S01]  /*8ff0*/  MUFU.EX2 R64, R6 ;  /* 0x0000000600407308 */ /* 0x0002e20000000800 */
[----:B------:R-:W-:Y:S01]  /*9000*/  HMMA.16816.F32.BF16 R16, R12, R50, R16 ;  /* 0x000000320c10723c */ /* 0x000fe20000041810 */
[----:B------:R-:W-:Y:S01]  /*9010*/  FADD.FTZ R0, R71, R0 ;  /* 0x0000000047007221 */ /* 0x000fe20000010000 */
[----:B------:R-:W5:Y:S03]  /*9020*/  LDSM.16.MT88.4 R48, [R164+0x8400] ;  /* 0x00840000a430783b */ /* 0x000f660000004200 */
[----:B------:R-:W-:Y:S02]  /*9030*/  FADD.FTZ R0, R21, R0 ;  /* 0x0000000015007221 */ /* 0x000fe40000010000 */
[----:B------:R-:W-:Y:S02]  /*9040*/  F2FP.BF16.F32.PACK_AB R12, R140, R138 ;  /* 0x0000008a8c0c723e */ /* 0x000fe400000010ff */
[----:B------:R-:W-:Y:S01]  /*9050*/  F2FP.BF16.F32.PACK_AB R14, R141, R143 ;  /* 0x0000008f8d0e723e */ /* 0x000fe200000010ff */
[----:B------:R-:W-:-:S04]  /*9060*/  FADD.FTZ R0, R70, R0 ;  /* 0x0000000046007221 */ /* 0x000fc80000010000 */
[----:B------:R-:W-:Y:S01]  /*9070*/  FADD.FTZ R0, R11, R0 ;  /* 0x000000000b007221 */ /* 0x000fe20000010000 */
[----:B-1----:R-:W-:Y:S01]  /*9080*/  FFMA.FTZ R6, R196, UR5, -R4 ;  /* 0x00000005c4067c23 */ /* 0x002fe20008010804 */
[----:B---3--:R-:W-:Y:S02]  /*9090*/  F2FP.BF16.F32.PACK_AB R13, R64, R65 ;  /* 0x00000041400d723e */ /* 0x008fe400000010ff */
[----:B------:R-:W-:Y:S01]  /*90a0*/  FADD.FTZ R0, R69, R0 ;  /* 0x0000000045007221 */ /* 0x000fe20000010000 */
[----:B------:R1:W-:Y:S03]  /*90b0*/  MUFU.EX2 R63, R6 ;  /* 0x00000006003f7308 */ /* 0x0003e60000000800 */
[----:B------:R-:W-:Y:S01]  /*90c0*/  FADD.FTZ R0, R10, R0 ;  /* 0x000000000a007221 */ /* 0x000fe20000010000 */
[----:B-1----:R-:W-:-:S04]  /*90d0*/  FFMA.FTZ R6, R198, UR5, -R4 ;  /* 0x00000005c6067c23 */ /* 0x002fc80008010804 */
[----:B------:R1:W3:Y:S02]  /*90e0*/  MUFU.EX2 R62, R6 ;  /* 0x00000006003e7308 */ /* 0x0002e40000000800 */
[--C-:B-1----:R-:W-:Y:S01]  /*90f0*/  FFMA.FTZ R6, R123, UR5, -R5.reuse ;  /* 0x000000057b067c23 */ /* 0x102fe20008010805 */
[----:B---3--:R-:W-:Y:S01]  /*9100*/  F2FP.BF16.F32.PACK_AB R15, R62, R63 ;  /* 0x0000003f3e0f723e */ /* 0x008fe200000010ff */
[----:B------:R-:W-:-:S04]  /*9110*/  FFMA.FTZ R5, R127, UR5, -R5 ;  /* 0x000000057f057c23 */ /* 0x000fc80008010805 */
[----:B------:R1:W-:Y:S02]  /*9120*/  MUFU.EX2 R68, R6 ;  /* 0x0000000600447308 */ /* 0x0003e40000000800 */
[C---:B------:R-:W-:Y:S01]  /*9130*/  HMMA.16816.F32.BF16 R32, R12.reuse, R56, R36 ;  /* 0x000000380c20723c */ /* 0x040fe20000041824 */
[----:B------:R-:W3:Y:S05]  /*9140*/  LDSM.16.MT88.4 R36, [R164+0x8800] ;  /* 0x00880000a424783b */ /* 0x000eea0000004200 */
[----:B------:R4:W-:Y:S01]  /*9150*/  MUFU.EX2 R242, R5 ;  /* 0x0000000500f27308 */ /* 0x0009e20000000800 */
[C---:B------:R-:W-:Y:S06]  /*9160*/  HMMA.16816.F32.BF16 R28, R12.reuse, R58, R28 ;  /* 0x0000003a0c1c723c */ /* 0x040fec000004181c */
[----:B--2---:R-:W-:Y:S01]  /*9170*/  HMMA.16816.F32.BF16 R24, R12, R40, R24 ;  /* 0x000000280c18723c */ /* 0x004fe20000041818 */
[----:B-1----:R-:W-:-:S04]  /*9180*/  FFMA.FTZ R6, R199, UR5, -R4 ;  /* 0x00000005c7067c23 */ /* 0x002fc80008010804 */
[----:B------:R1:W-:Y:S01]  /*9190*/  MUFU.EX2 R60, R6 ;  /* 0x00000006003c7308 */ /* 0x0003e20000000800 */
[----:B------:R-:W-:Y:S01]  /*91a0*/  HMMA.16816.F32.BF16 R16, R12, R42, R16 ;  /* 0x0000002a0c10723c */ /* 0x000fe20000041810 */
[----:B------:R-:W2:Y:S01]  /*91b0*/  LDSM.16.MT88.4 R40, [R135+0x8c00] ;  /* 0x008c00008728783b */ /* 0x000ea20000004200 */
[----:B----4-:R-:W-:-:S05]  /*91c0*/  FFMA.FTZ R5, R203, UR5, -R4 ;  /* 0x00000005cb057c23 */ /* 0x010fca0008010804 */
[----:B------:R4:W-:Y:S01]  /*91d0*/  MUFU.EX2 R23, R5 ;  /* 0x0000000500177308 */ /* 0x0009e20000000800 */
[----:B------:R-:W-:Y:S02]  /*91e0*/  F2FP.BF16.F32.PACK_AB R12, R148, R142 ;  /* 0x0000008e940c723e */ /* 0x000fe400000010ff */
[----:B------:R-:W-:Y:S01]  /*91f0*/  F2FP.BF16.F32.PACK_AB R14, R129, R152 ;  /* 0x00000098810e723e */ /* 0x000fe200000010ff */
[----:B-1----:R-:W-:Y:S01]  /*9200*/  FADD.FTZ R6, R232, R2 ;  /* 0x00000002e8067221 */ /* 0x002fe20000010000 */
[----:B------:R-:W-:-:S04]  /*9210*/  FFMA.FTZ R2, R201, UR5, -R4 ;  /* 0x00000005c9027c23 */ /* 0x000fc80008010804 */
[----:B------:R1:W5:Y:S01]  /*9220*/  MUFU.EX2 R61, R2 ;  /* 0x00000002003d7308 */ /* 0x0003620000000800 */
[----:B----4-:R-:W-:-:S07]  /*9230*/  FFMA.FTZ R5, R204, UR5, -R4 ;  /* 0x00000005cc057c23 */ /* 0x010fce0008010804 */
[----:B------:R4:W-:Y:S01]  /*9240*/  MUFU.EX2 R22, R5 ;  /* 0x0000000500167308 */ /* 0x0009e20000000800 */
[----:B-1----:R-:W-:Y:S01]  /*9250*/  FADD.FTZ R2, R233, R6 ;  /* 0x00000006e9027221 */ /* 0x002fe20000010000 */
[----:B------:R-:W-:Y:S01]  /*9260*/  FFMA.FTZ R6, R200, UR5, -R4 ;  /* 0x00000005c8067c23 */ /* 0x000fe20008010804 */
[----:B-----5:R-:W-:Y:S02]  /*9270*/  F2FP.BF16.F32.PACK_AB R13, R61, R60 ;  /* 0x0000003c3d0d723e */ /* 0x020fe400000010ff */
[----:B------:R-:W-:-:S03]  /*9280*/  FADD.FTZ R2, R237, R2 ;  /* 0x00000002ed027221 */ /* 0x000fc60000010000 */
[----:B------:R1:W-:Y:S01]  /*9290*/  MUFU.EX2 R57, R6 ;  /* 0x0000000600397308 */ /* 0x0003e20000000800 */
[----:B------:R-:W-:Y:S01]  /*92a0*/  FADD.FTZ R2, R236, R2 ;  /* 0x00000002ec027221 */ /* 0x000fe20000010000 */
[----:B----4-:R-:W-:-:S03]  /*92b0*/  FFMA.FTZ R5, R205, UR5, -R4 ;  /* 0x00000005cd057c23 */ /* 0x010fc60008010804 */
[----:B------:R-:W-:-:S03]  /*92c0*/  FADD.FTZ R2, R238, R2 ;  /* 0x00000002ee027221 */ /* 0x000fc60000010000 */
[----:B------:R4:W-:Y:S01]  /*92d0*/  MUFU.EX2 R21, R5 ;  /* 0x0000000500157308 */ /* 0x0009e20000000800 */
[----:B------:R-:W-:-:S04]  /*92e0*/  FADD.FTZ R2, R240, R2 ;  /* 0x00000002f0027221 */ /* 0x000fc80000010000 */
[----:B------:R-:W-:Y:S01]  /*92f0*/  FADD.FTZ R2, R239, R2 ;  /* 0x00000002ef027221 */ /* 0x000fe20000010000 */
[----:B-1----:R-:W-:-:S03]  /*9300*/  FFMA.FTZ R6, R202, UR5, -R4 ;  /* 0x00000005ca067c23 */ /* 0x002fc60008010804 */
[----:B------:R-:W-:Y:S01]  /*9310*/  FADD.FTZ R2, R243, R2 ;  /* 0x00000002f3027221 */ /* 0x000fe20000010000 */
[----:B------:R-:W1:Y:S03]  /*9320*/  MUFU.EX2 R56, R6 ;  /* 0x0000000600387308 */ /* 0x000e660000000800 */
[----:B------:R-:W-:Y:S01]  /*9330*/  FADD.FTZ R2, R247, R2 ;  /* 0x00000002f7027221 */ /* 0x000fe20000010000 */
[----:B----4-:R-:W-:-:S03]  /*9340*/  FFMA.FTZ R5, R206, UR5, -R4 ;  /* 0x00000005ce057c23 */ /* 0x010fc60008010804 */
[----:B------:R-:W-:Y:S01]  /*9350*/  FADD.FTZ R2, R244, R2 ;  /* 0x00000002f4027221 */ /* 0x000fe20000010000 */
[----:B------:R4:W5:Y:S03]  /*9360*/  MUFU.EX2 R11, R5 ;  /* 0x00000005000b7308 */ /* 0x0009660000000800 */
[----:B------:R-:W-:-:S04]  /*9370*/  FADD.FTZ R2, R248, R2 ;  /* 0x00000002f8027221 */ /* 0x000fc80000010000 */
[----:B------:R-:W-:Y:S01]  /*9380*/  FADD.FTZ R2, R249, R2 ;  /* 0x00000002f9027221 */ /* 0x000fe20000010000 */
[----:B-1----:R-:W-:-:S03]  /*9390*/  F2FP.BF16.F32.PACK_AB R15, R56, R57 ;  /* 0x00000039380f723e */ /* 0x002fc600000010ff */
[----:B------:R-:W-:Y:S01]  /*93a0*/  FADD.FTZ R2, R251, R2 ;  /* 0x00000002fb027221 */ /* 0x000fe20000010000 */
[----:B------:R-:W-:-:S03]  /*93b0*/  FFMA.FTZ R6, R209, UR5, -R4 ;  /* 0x00000005d1067c23 */ /* 0x000fc60008010804 */
[----:B------:R-:W-:Y:S01]  /*93c0*/  FADD.FTZ R2, R250, R2 ;  /* 0x00000002fa027221 */ /* 0x000fe20000010000 */
[C---:B------:R-:W-:Y:S01]  /*93d0*/  HMMA.16816.F32.BF16 R32, R12.reuse, R44, R32 ;  /* 0x0000002c0c20723c */ /* 0x040fe20000041820 */
[----:B----4-:R-:W-:Y:S02]  /*93e0*/  FFMA.FTZ R5, R207, UR5, -R4 ;  /* 0x00000005cf057c23 */ /* 0x010fe40008010804 */
[----:B------:R-:W-:Y:S01]  /*93f0*/  FADD.FTZ R2, R252, R2 ;  /* 0x00000002fc027221 */ /* 0x000fe20000010000 */
[----:B------:R-:W-:Y:S03]  /*9400*/  MUFU.EX2 R6, R6 ;  /* 0x0000000600067308 */ /* 0x000fe60000000800 */
[----:B------:R-:W-:Y:S01]  /*9410*/  FADD.FTZ R2, R150, R2 ;  /* 0x0000000296027221 */ /* 0x000fe20000010000 */
[----:B------:R-:W-:Y:S01]  /*9420*/  HMMA.16816.F32.BF16 R28, R12, R46, R28 ;  /* 0x0000002e0c1c723c */ /* 0x000fe2000004181c */
[----:B------:R-:W-:-:S03]  /*9430*/  F2FP.BF16.F32.PACK_AB R150, R242, R68 ;  /* 0x00000044f296723e */ /* 0x000fc600000010ff */
[----:B------:R1:W-:Y:S02]  /*9440*/  MUFU.EX2 R10, R5 ;  /* 0x00000005000a7308 */ /* 0x0003e40000000800 */
[C---:B------:R-:W-:Y:S06]  /*9450*/  HMMA.16816.F32.BF16 R24, R12.reuse, R48, R24 ;  /* 0x000000300c18723c */ /* 0x040fec0000041818 */
[----:B------:R-:W-:Y:S07]  /*9460*/  HMMA.16816.F32.BF16 R16, R12, R50, R16 ;  /* 0x000000320c10723c */ /* 0x000fee0000041810 */
[----:B------:R-:W-:Y:S01]  /*9470*/  F2FP.BF16.F32.PACK_AB R12, R133, R131 ;  /* 0x00000083850c723e */ /* 0x000fe200000010ff */
[----:B-1----:R-:W-:Y:S01]  /*9480*/  FADD.FTZ R5, R137, R2 ;  /* 0x0000000289057221 */ /* 0x002fe20000010000 */
[----:B------:R-:W-:Y:S01]  /*9490*/  FADD.FTZ R2, R7, R0 ;  /* 0x0000000007027221 */ /* 0x000fe20000010000 */
[----:B------:R-:W-:Y:S01]  /*94a0*/  FFMA.FTZ R0, R153, UR5, -R4 ;  /* 0x0000000599007c23 */ /* 0x000fe20008010804 */
[----:B------:R-:W-:Y:S01]  /*94b0*/  F2FP.BF16.F32.PACK_AB R13, R22, R23 ;  /* 0x00000017160d723e */ /* 0x000fe200000010ff */
[----:B------:R-:W-:Y:S01]  /*94c0*/  FADD.FTZ R5, R139, R5 ;  /* 0x000000058b057221 */ /* 0x000fe20000010000 */
[----:B------:R-:W-:Y:S01]  /*94d0*/  FADD.FTZ R2, R66, R2 ;  /* 0x0000000242027221 */ /* 0x000fe20000010000 */
[----:B------:R1:W4:Y:S01]  /*94e0*/  MUFU.EX2 R7, R0 ;  /* 0x0000000000077308 */ /* 0x0003220000000800 */
[----:B------:R-:W-:Y:S01]  /*94f0*/  F2FP.BF16.F32.PACK_AB R14, R132, R130 ;  /* 0x00000082840e723e */ /* 0x000fe200000010ff */
[----:B------:R-:W-:Y:S01]  /*9500*/  FADD.FTZ R5, R136, R5 ;  /* 0x0000000588057221 */ /* 0x000fe20000010000 */
[----:B-----5:R-:W-:Y:S01]  /*9510*/  F2FP.BF16.F32.PACK_AB R15, R11, R21 ;  /* 0x000000150b0f723e */ /* 0x020fe200000010ff */
[----:B------:R-:W-:Y:S01]  /*9520*/  FFMA.FTZ R4, R208, UR5, -R4 ;  /* 0x00000005d0047c23 */ /* 0x000fe20008010804 */
[----:B------:R-:W-:-:S02]  /*9530*/  ULDC.64 UR4, c[0x0][0x218] ;  /* 0x0000860000047ab9 */ /* 0x000fc40000000a00 */
[----:B------:R-:W-:-:S03]  /*9540*/  LEA R185, P0, R75, UR4, 0x1 ;  /* 0x000000044bb97c11 */ /* 0x000fc6000f8008ff */
[----:B------:R-:W5:Y:S01]  /*9550*/  MUFU.EX2 R4, R4 ;  /* 0x0000000400047308 */ /* 0x000f620000000800 */
[C---:B---3--:R-:W-:Y:S01]  /*9560*/  HMMA.16816.F32.BF16 R16, R12.reuse, R38, R16 ;  /* 0x000000260c10723c */ /* 0x048fe20000041810 */
[----:B------:R-:W-:Y:S01]  /*9570*/  LEA.HI.X R188, R75, UR5, R74, 0x1, P0 ;  /* 0x000000054bbc7c11 */ /* 0x000fe200080f0c4a */
[----:B-1----:R-:W-:Y:S01]  /*9580*/  FADD.FTZ R0, R67, R2 ;  /* 0x0000000243007221 */ /* 0x002fe20000010000 */
[----:B------:R-:W-:Y:S01]  /*9590*/  FADD.FTZ R2, R138, R5 ;  /* 0x000000058a027221 */ /* 0x000fe20000010000 */
[----:B----4-:R-:W-:Y:S02]  /*95a0*/  F2FP.BF16.F32.PACK_AB R149, R7, R10 ;  /* 0x0000000a0795723e */ /* 0x010fe400000010ff */
[C---:B------:R-:W-:Y:S01]  /*95b0*/  HMMA.16816.F32.BF16 R136, R12.reuse, R144, R32 ;  /* 0x000000900c88723c */ /* 0x040fe20000041820 */
[----:B------:R-:W-:Y:S01]  /*95c0*/  FADD.FTZ R0, R65, R0 ;  /* 0x0000000041007221 */ /* 0x000fe20000010000 */
[----:B------:R-:W-:Y:S01]  /*95d0*/  FADD.FTZ R2, R140, R2 ;  /* 0x000000028c027221 */ /* 0x000fe20000010000 */
[----:B------:R-:W1:Y:S02]  /*95e0*/  LDSM.16.MT88.4 R32, [R164+0x8c00] ;  /* 0x008c0000a420783b */ /* 0x000e640000004200 */
[----:B------:R-:W-:Y:S01]  /*95f0*/  FADD.FTZ R0, R64, R0 ;  /* 0x0000000040007221 */ /* 0x000fe20000010000 */
[----:B------:R-:W-:Y:S01]  /*9600*/  FADD.FTZ R2, R143, R2 ;  /* 0x000000028f027221 */ /* 0x000fe20000010000 */
[----:B------:R-:W-:Y:S01]  /*9610*/  HMMA.16816.F32.BF16 R144, R12, R146, R28 ;  /* 0x000000920c90723c */ /* 0x000fe2000004181c */
[----:B-----5:R-:W-:Y:S01]  /*9620*/  F2FP.BF16.F32.PACK_AB R151, R4, R6 ;  /* 0x000000060497723e */ /* 0x020fe200000010ff */
[----:B------:R-:W-:Y:S01]  /*9630*/  FADD.FTZ R0, R63, R0 ;  /* 0x000000003f007221 */ /* 0x000fe20000010000 */
[----:B------:R-:W-:-:S03]  /*9640*/  FADD.FTZ R2, R141, R2 ;  /* 0x000000028d027221 */ /* 0x000fc60000010000 */
[----:B------:R-:W-:Y:S01]  /*9650*/  FADD.FTZ R0, R62, R0 ;  /* 0x000000003e007221 */ /* 0x000fe20000010000 */
[----:B------:R-:W-:Y:S02]  /*9660*/  FADD.FTZ R2, R142, R2 ;  /* 0x000000028e027221 */ /* 0x000fe40000010000 */
[----:B------:R-:W-:Y:S01]  /*9670*/  HMMA.16816.F32.BF16 R140, R12, R36, R24 ;  /* 0x000000240c8c723c */ /* 0x000fe20000041818 */
[----:B------:R-:W-:Y:S01]  /*9680*/  FADD.FTZ R0, R60, R0 ;  /* 0x000000003c007221 */ /* 0x000fe20000010000 */
[----:B------:R-:W-:Y:S01]  /*9690*/  FADD.FTZ R2, R148, R2 ;  /* 0x0000000294027221 */ /* 0x000fe20000010000 */
[----:B------:R-:W-:Y:S02]  /*96a0*/  F2FP.BF16.F32.PACK_AB R148, R90, R94 ;  /* 0x0000005e5a94723e */ /* 0x000fe400000010ff */
        /* <DEDUP_REMOVED lines=23> */
[----:B------:R-:W-:-:S03]  /*9820*/  FADD.FTZ R242, R242, R2 ;  /* 0x00000002f2f27221 */ /* 0x000fc60000010000 */
[----:B------:R-:W-:Y:S01]  /*9830*/  FADD.FTZ R243, R4, R0 ;  /* 0x0000000004f37221 */ /* 0x000fe20000010000 */
[----:B------:R-:W-:-:S13]  /*9840*/  @!P1 BRA `(.L_x_1234) ;  /* 0x0000006c00589947 */ /* 0x000fda0003800000 */
        /* <DEDUP_REMOVED lines=22> */
[----:B------:R-:W-:Y:S01]  /*99b0*/  IMAD.HI.U32 R0, R5, R0, R4 ;  /* 0x0000000005007227 */ /* 0x000fe200078e0004 */
[----:B------:R-:W-:-:S03]  /*99c0*/  MOV R4, R7 ;  /* 0x0000000700047202 */ /* 0x000fc60000000f00 */
[----:B------:R-:W-:-:S04]  /*99d0*/  IMAD.MOV.U32 R5, RZ, RZ, R2 ;  /* 0x000000ffff057224 */ /* 0x000fc800078e0002 */
        /* <DEDUP_REMOVED lines=14> */
[----:B------:R-:W-:-:S02]  /*9ac0*/  ISETP.NE.AND P1, PT, R13, RZ, PT ;  /* 0x000000ff0d00720c */ /* 0x000fc40003f25270 */
[----:B------:R-:W-:-:S07]  /*9ad0*/  LOP3.LUT R4, RZ, R13, RZ, 0x33, !PT ;  /* 0x0000000dff047212 */ /* 0x000fce00078e33ff */
[----:B------:R-:W-:Y:S02]  /*9ae0*/  @P5 VIADD R2, R2, 0x1 ;  /* 0x0000000102025836 */ /* 0x000fe40000000000 */
[----:B------:R-:W-:Y:S02]  /*9af0*/  @P4 IADD3 R0, R0, 0x1, RZ ;  /* 0x0000000100004810 */ /* 0x000fe40007ffe0ff */
        /* <DEDUP_REMOVED lines=23> */
.L_x_1235:
[----:B------:R-:W-:-:S04]  /*9c70*/  LEA R0, -R72, RZ, 0x8 ;  /* 0x000000ff48007211 */ /* 0x000fc800078e41ff */
[----:B------:R-:W-:-:S07]  /*9c80*/  SHF.R.S32.HI R2, RZ, 0x1f, R0 ;  /* 0x0000001fff027819 */ /* 0x000fce0000011400 */
.L_x_1236:
[----:B------:R-:W-:Y:S01]  /*9c90*/  ULDC UR4, c[0x0][0x2d0] ;  /* 0x0000b40000047ab9 */ /* 0x000fe20000000800 */
[C---:B------:R-:W-:Y:S02]  /*9ca0*/  LEA R52, P1, R0.reuse, R52, 0x1 ;  /* 0x0000003400347211 */ /* 0x040fe400078208ff */
[----:B------:R-:W-:Y:S01]  /*9cb0*/  ISETP.GE.AND P0, PT, R183, UR4, PT ;  /* 0x00000004b7007c0c */ /* 0x000fe2000bf06270 */
[----:B------:R-:W-:Y:S01]  /*9cc0*/  ULDC UR4, c[0x0][0x39c] ;  /* 0x0000e70000047ab9 */ /* 0x000fe20000000800 */
[----:B------:R-:W-:-:S11]  /*9cd0*/  LEA.HI.X R53, R0, R53, R2, 0x1, P1 ;  /* 0x0000003500357211 */ /* 0x000fd600008f0c02 */
[----:B------:R-:W-:Y:S01]  /*9ce0*/  @!P0 IMAD.MOV.U32 R4, RZ, RZ, R52 ;  /* 0x000000ffff048224 */ /* 0x000fe200078e0034 */
[----:B------:R-:W-:Y:S01]  /*9cf0*/  @P0 STS [R184+0x5000], RZ ;  /* 0x005000ffb8000388 */ /* 0x000fe20000000800 */
[----:B------:R-:W-:Y:S01]  /*9d00*/  @!P0 IMAD.MOV.U32 R5, RZ, RZ, R53 ;  /* 0x000000ffff058224 */ /* 0x000fe200078e0035 */
[CC--:B------:R-:W-:Y:S01]  /*9d10*/  @!P0 LEA R17, P3, R72.reuse, R80.reuse, 0x5 ;  /* 0x0000005048118211 */ /* 0x0c0fe200078628ff */
[--C-:B------:R-:W-:Y:S01]  /*9d20*/  @!P0 IMAD.MOV.U32 R82, RZ, RZ, R80.reuse ;  /* 0x000000ffff528224 */ /* 0x100fe200078e0050 */
[----:B------:R-:W-:Y:S01]  /*9d30*/  @P0 STS [R184+0x5004], RZ ;  /* 0x005004ffb8000388 */ /* 0x000fe20000000800 */
[--C-:B------:R-:W-:Y:S01]  /*9d40*/  @!P0 IMAD.MOV.U32 R6, RZ, RZ, R80.reuse ;  /* 0x000000ffff068224 */ /* 0x100fe200078e0050 */
[CC--:B------:R-:W-:Y:S01]  /*9d50*/  @!P0 LEA R18, P1, R72.reuse, R80.reuse, 0x7 ;  /* 0x0000005048128211 */ /* 0x0c0fe200078238ff */
[--C-:B------:R-:W-:Y:S01]  /*9d60*/  @!P0 IMAD.MOV.U32 R7, RZ, RZ, R83.reuse ;  /* 0x000000ffff078224 */ /* 0x100fe200078e0053 */
[----:B------:R-:W-:Y:S01]  /*9d70*/  @P0 STS.64 [R184+0x5008], RZ ;  /* 0x005008ffb8000388 */ /* 0x000fe20000000a00 */
[----:B------:R-:W-:Y:S01]  /*9d80*/  @!P0 IMAD.MOV.U32 R10, RZ, RZ, R80 ;  /* 0x000000ffff0a8224 */ /* 0x000fe200078e0050 */
[C---:B------:R-:W-:Y:S01]  /*9d90*/  @!P0 LEA R19, P2, R72.reuse, R80, 0x6 ;  /* 0x0000005048138211 */ /* 0x040fe200078430ff */
[----:B------:R-:W-:Y:S01]  /*9da0*/  @!P0 IMAD.MOV.U32 R11, RZ, RZ, R83 ;  /* 0x000000ffff0b8224 */ /* 0x000fe200078e0053 */
[----:B------:R-:W-:Y:S01]  /*9db0*/  @!PT LDS RZ, [RZ] ;  /* 0x00000000fffff984 */ /* 0x000fe20000000800 */
[----:B------:R-:W-:Y:S01]  /*9dc0*/  @!PT LDS RZ, [RZ] ;  /* 0x00000000fffff984 */ /* 0x000fe20000000800 */
[----:B------:R-:W-:Y:S01]  /*9dd0*/  @!PT LDS RZ, [RZ] ;  /* 0x00000000fffff984 */ /* 0x000fe20000000800 */
[----:B------:R1:W-:Y:S01]  /*9de0*/  @!P0 LDGSTS.E.BYPASS.LTC128B.128 [R184+0x5000], desc[UR10][R4.64] ;  /* 0x0500000004b88fae */ /* 0x0003e2000b901d4a */
[C---:B------:R-:W-:Y:S01]  /*9df0*/  @!P0 IMAD.WIDE.U32 R6, R72.reuse, 0xc0, R6 ;  /* 0x000000c048068825 */ /* 0x040fe200078e0006 */
[----:B------:R-:W-:-:S02]  /*9e00*/  @!P0 LEA.HI.X R14, R72, R83, R73, 0x5, P3 ;  /* 0x00000053480e8211 */ /* 0x000fc400018f2c49 */
[CC--:B------:R-:W-:Y:S01]  /*9e10*/  @!P0 LEA.HI.X R16, R72.reuse, R83.reuse, R73, 0x7, P1 ;  /* 0x0000005348108211 */ /* 0x0c0fe200008f3c49 */
[C---:B------:R-:W-:Y:S01]  /*9e20*/  @!P0 IMAD.WIDE.U32 R10, R72.reuse, 0xa0, R10 ;  /* 0x000000a0480a8825 */ /* 0x040fe200078e000a */
[----:B------:R-:W-:Y:S01]  /*9e30*/  @!P0 LEA.HI.X R15, R72, R83, R73, 0x6, P2 ;  /* 0x00000053480f8211 */ /* 0x000fe200010f3449 */
[----:B------:R-:W-:Y:S01]  /*9e40*/  @P0 STS.128 [R184+0x5800], RZ ;  /* 0x005800ffb8000388 */ /* 0x000fe20000000c00 */
[C---:B------:R-:W-:Y:S01]  /*9e50*/  @!P0 IADD3 R23, P1, R0.reuse, R6, RZ ;  /* 0x0000000600178210 */ /* 0x040fe20007f3e0ff */
[C---:B------:R-:W-:Y:S01]  /*9e60*/  @!P0 IMAD R26, R73.reuse, 0x60, RZ ;  /* 0x00000060491a8824 */ /* 0x040fe200078e02ff */
[----:B------:R-:W-:Y:S01]  /*9e70*/  @!P0 IADD3 R22, P2, R0, R10, RZ ;  /* 0x0000000a00168210 */ /* 0x000fe20007f5e0ff */
[C---:B------:R-:W-:Y:S02]  /*9e80*/  @!P0 IMAD R24, R73.reuse, 0xc0, RZ ;  /* 0x000000c049188824 */ /* 0x040fe400078e02ff */
[----:B------:R-:W-:Y:S02]  /*9e90*/  @!P0 IMAD R25, R73, 0xa0, RZ ;  /* 0x000000a049198824 */ /* 0x000fe400078e02ff */
[----:B------:R-:W-:Y:S01]  /*9ea0*/  @!P0 IMAD.MOV.U32 R12, RZ, RZ, R80 ;  /* 0x000000ffff0c8224 */ /* 0x000fe200078e0050 */
[C---:B------:R-:W-:Y:S01]  /*9eb0*/  @!P0 IADD3.X R24, R2.reuse, R24, R7, P1, !PT ;  /* 0x0000001802188210 */ /* 0x040fe20000ffe407 */
[----:B------:R-:W-:Y:S01]  /*9ec0*/  @!P0 IMAD.MOV.U32 R13, RZ, RZ, R83 ;  /* 0x000000ffff0d8224 */ /* 0x000fe200078e0053 */
[----:B------:R-:W-:-:S02]  /*9ed0*/  @!P0 IADD3.X R25, R2, R11, R25, P2, !PT ;  /* 0x0000000b02198210 */ /* 0x000fc400017fe419 */
[----:B------:R-:W-:Y:S01]  /*9ee0*/  @!P0 IADD3 R6, P1, R0, R18, RZ ;  /* 0x0000001200068210 */ /* 0x000fe20007f3e0ff */
[----:B------:R-:W-:-:S04]  /*9ef0*/  @!P0 IMAD.WIDE.U32 R12, R72, 0xe0, R12 ;  /* 0x000000e0480c8825 */ /* 0x000fc800078e000c */
[----:B------:R-:W-:Y:S02]  /*9f00*/  @!P0 IMAD.X R11, R2, 0x1, R16, P1 ;  /* 0x00000001020b8824 */ /* 0x000fe400008e0610 */
[----:B-1----:R-:W-:-:S03]  /*9f10*/  @!P0 IMAD.WIDE.U32 R4, R72, 0x60, R82 ;  /* 0x0000006048048825 */ /* 0x002fc600078e0052 */
[----:B------:R-:W-:-:S04]  /*9f20*/  @!P0 IADD3 R21, P3, R0, R4, RZ ;  /* 0x0000000400158210 */ /* 0x000fc80007f7e0ff */
[----:B------:R-:W-:Y:S02]  /*9f30*/  @!P0 IADD3.X R26, R2, R5, R26, P3, !PT ;  /* 0x00000005021a8210 */ /* 0x000fe40001ffe41a */
[C---:B------:R-:W-:Y:S01]  /*9f40*/  @!P0 IADD3 R4, P3, R0.reuse, R17, RZ ;  /* 0x0000001100048210 */ /* 0x040fe20007f7e0ff */
[----:B------:R-:W-:Y:S01]  /*9f50*/  @!P0 IMAD R17, R73, 0xe0, RZ ;  /* 0x000000e049118824 */ /* 0x000fe200078e02ff */
[----:B------:R-:W-:Y:S02]  /*9f60*/  @!P0 IADD3 R5, P2, R0, R19, RZ ;  /* 0x0000001300058210 */ /* 0x000fe40007f5e0ff */
[----:B------:R-:W-:Y:S01]  /*9f70*/  @!P0 LEA R18, P4, R4, UR8, 0x1 ;  /* 0x0000000804128c11 */ /* 0x000fe2000f8808ff */
[----:B------:R-:W-:Y:S01]  /*9f80*/  @!P0 IMAD.X R7, R2, 0x1, R14, P3 ;  /* 0x0000000102078824 */ /* 0x000fe200018e060e */
[----:B------:R-:W-:Y:S01]  /*9f90*/  @!P0 IADD3 R0, P1, R0, R12, RZ ;  /* 0x0000000c00008210 */ /* 0x000fe20007f3e0ff */
[----:B------:R-:W-:Y:S01]  /*9fa0*/  @!P0 IMAD.X R10, R2, 0x1, R15, P2 ;  /* 0x00000001020a8824 */ /* 0x000fe200010e060f */
[----:B------:R-:W-:-:S02]  /*9fb0*/  @!P0 LEA R16, P3, R5, UR8, 0x1 ;  /* 0x0000000805108c11 */ /* 0x000fc4000f8608ff */
[----:B------:R-:W-:Y:S02]  /*9fc0*/  @!P0 LEA.HI.X R19, R4, UR9, R7, 0x1, P4 ;  /* 0x0000000904138c11 */ /* 0x000fe4000a0f0c07 */
[----:B------:R-:W-:Y:S02]  /*9fd0*/  @!P0 LEA R12, P4, R21, UR8, 0x1 ;  /* 0x00000008150c8c11 */ /* 0x000fe4000f8808ff */
[----:B------:R-:W-:Y:S01]  /*9fe0*/  @!P0 LEA R14, P2, R6, UR8, 0x1 ;  /* 0x00000008060e8c11 */ /* 0x000fe2000f8408ff */
[----:B------:R-:W-:Y:S01]  /*9ff0*/  @!PT LDS RZ, [RZ] ;  /* 0x00000000fffff984 */ /* 0x000fe20000000800 */
[----:B------:R-:W-:Y:S01]  /*a000*/  @!PT LDS RZ, [RZ] ;  /* 0x00000000fffff984 */ /* 0x000fe20000000800 */
[----:B------:R-:W-:Y:S01]  /*a010*/  @!PT LDS RZ, [RZ] ;  /* 0x00000000fffff984 */ /* 0x000fe20000000800 */
[----:B------:R-:W-:Y:S01]  /*a020*/  @!P0 LDGSTS.E.BYPASS.LTC128B.128 [R184+0x5800], desc[UR10][R18.64] ;  /* 0x0580000012b88fae */ /* 0x000fe2000b901d4a */
[----:B------:R-:W-:Y:S02]  /*a030*/  @!P0 IADD3.X R2, R2, R13, R17, P1, !PT ;  /* 0x0000000d02028210 */ /* 0x000fe40000ffe411 */
[----:B------:R-:W-:Y:S01]  /*a040*/  @!P0 LEA.HI.X R17, R5, UR9, R10, 0x1, P3 ;  /* 0x0000000905118c11 */ /* 0x000fe200098f0c0a */
[----:B------:R-:W-:Y:S01]  /*a050*/  @P0 STS.128 [R184+0x6000], RZ ;  /* 0x006000ffb8000388 */ /* 0x000fe20000000c00 */
[----:B------:R-:W-:-:S02]  /*a060*/  @!P0 LEA R10, P3, R22, UR8, 0x1 ;  /* 0x00000008160a8c11 */ /* 0x000fc4000f8608ff */
[----:B------:R-:W-:Y:S01]  /*a070*/  @!P0 LEA.HI.X R13, R21, UR9, R26, 0x1, P4 ;  /* 0x00000009150d8c11 */ /* 0x000fe2000a0f0c1a */
[----:B------:R-:W-:Y:S01]  /*a080*/  @!PT LDS RZ, [RZ] ;  /* 0x00000000fffff984 */ /* 0x000fe20000000800 */
[----:B------:R-:W-:Y:S01]  /*a090*/  @!PT LDS RZ, [RZ] ;  /* 0x00000000fffff984 */ /* 0x000fe20000000800 */
[----:B------:R-:W-:Y:S01]  /*a0a0*/  @!PT LDS RZ, [RZ] ;  /* 0x00000000fffff984 */ /* 0x000fe20000000800 */
[----:B------:R-:W-:Y:S01]  /*a0b0*/  @!P0 LDGSTS.E.BYPASS.LTC128B.128 [R184+0x6000], desc[UR10][R16.64] ;  /* 0x0600000010b88fae */ /* 0x000fe2000b901d4a */
[----:B------:R-:W-:Y:S02]  /*a0c0*/  @!P0 LEA.HI.X R15, R6, UR9, R11, 0x1, P2 ;  /* 0x00000009060f8c11 */ /* 0x000fe400090f0c0b */
[C---:B------:R-:W-:Y:S01]  /*a0d0*/  @!P0 LEA R6, P2, R23.reuse, UR8, 0x1 ;  /* 0x0000000817068c11 */ /* 0x040fe2000f8408ff */
[----:B------:R-:W-:Y:S01]  /*a0e0*/  @P0 STS.128 [R184+0x6800], RZ ;  /* 0x006800ffb8000388 */ /* 0x000fe20000000c00 */
[----:B------:R-:W-:Y:S02]  /*a0f0*/  @!P0 LEA R4, P1, R0, UR8, 0x1 ;  /* 0x0000000800048c11 */ /* 0x000fe4000f8208ff */
[----:B------:R-:W-:Y:S01]  /*a100*/  @!P0 LEA.HI.X R11, R22, UR9, R25, 0x1, P3 ;  /* 0x00000009160b8c11 */ /* 0x000fe200098f0c19 */
[----:B------:R-:W-:Y:S01]  /*a110*/  @!PT LDS RZ, [RZ] ;  /* 0x00000000fffff984 */ /* 0x000fe20000000800 */
[----:B------:R-:W-:Y:S01]  /*a120*/  @!PT LDS RZ, [RZ] ;  /* 0x00000000fffff984 */ /* 0x000fe20000000800 */
[----:B------:R-:W-:Y:S01]  /*a130*/  @!PT LDS RZ, [RZ] ;  /* 0x00000000fffff984 */ /* 0x000fe20000000800 */
[----:B------:R-:W-:Y:S01]  /*a140*/  @!P0 LDGSTS.E.BYPASS.LTC128B.128 [R184+0x6800], desc[UR10][R12.64] ;  /* 0x068000000cb88fae */ /* 0x000fe2000b901d4a */
[----:B------:R-:W-:-:S02]  /*a150*/  @!P0 LEA.HI.X R7, R23, UR9, R24, 0x1, P2 ;  /* 0x0000000917078c11 */ /* 0x000fc400090f0c18 */
[----:B------:R-:W-:Y:S01]  /*a160*/  @!P0 LEA.HI.X R5, R0, UR9, R2, 0x1, P1 ;  /* 0x0000000900058c11 */ /* 0x000fe200088f0c02 */
        /* <DEDUP_REMOVED lines=24> */
[----:B------:R-:W-:Y:S04]  /*a2f0*/  LDSM.16.M88.4 R44, [R182] ;  /* 0x00000000b62c783b */ /* 0x000fe80000000200 */
[----:B------:R-:W-:Y:S04]  /*a300*/  LDSM.16.M88.4 R36, [R134+0x1800] ;  /* 0x001800008624783b */ /* 0x000fe80000000200 */
[----:B--2---:R-:W2:Y:S04]  /*a310*/  LDSM.16.M88.4 R4, [R167] ;  /* 0x00000000a704783b */ /* 0x004ea80000000200 */
[----:B------:R-:W3:Y:S04]  /*a320*/  LDSM.16.M88.4 R48, [R181] ;  /* 0x00000000b530783b */ /* 0x000ee80000000200 */
[----:B------:R-:W4:Y:S04]  /*a330*/  LDSM.16.M88.4 R56, [R134+0x1c00] ;  /* 0x001c00008638783b */ /* 0x000f280000000200 */
[----:B------:R-:W-:Y:S01]  /*a340*/  LDSM.16.M88.4 R64, [R134+0x4c00] ;  /* 0x004c00008640783b */ /* 0x000fe20000000200 */
[----:B------:R-:W5:Y:S01]  /*a350*/  S2R R11, SR_TID.X ;  /* 0x00000000000b7919 */ /* 0x000f620000002100 */
[----:B-1----:R-:W-:Y:S02]  /*a360*/  HMMA.16816.F32.BF16 R16, R12, R24, RZ ;  /* 0x000000180c10723c */ /* 0x002fe400000418ff */
[----:B------:R-:W0:-:S15]  /*a370*/  LDGDEPBAR ;  /* 0x00000000000079af */ /* 0x000e1e0000000000 */
[----:B------:R-:W-:-:S07]  /*a380*/  NOP ;  /* 0x0000000000007918 */ /* 0x000fce0000000000 */
[----:B--2---:R-:W-:Y:S01]  /*a390*/  HMMA.16816.F32.BF16 R32, R4, R28, R16 ;  /* 0x0000001c0420723c */ /* 0x004fe20000041810 */
[----:B-----5:R-:W-:-:S05]  /*a3a0*/  IMAD.SHL.U32 R11, R11, 0x2, RZ ;  /* 0x000000020b0b7824 */ /* 0x020fca00078e00ff */
[----:B------:R-:W-:Y:S01]  /*a3b0*/  HMMA.16816.F32.BF16 R16, R12, R26, RZ ;  /* 0x0000001a0c10723c */ /* 0x000fe200000418ff */
[----:B------:R-:W-:-:S05]  /*a3c0*/  LOP3.LUT R11, R11, 0x6, RZ, 0xc0, !PT ;  /* 0x000000060b0b7812 */ /* 0x000fca00078ec0ff */
[----:B------:R-:W-:-:S12]  /*a3d0*/  HMMA.16816.F32.BF16 R24, R12, R40, RZ ;  /* 0x000000280c18723c */ /* 0x000fd800000418ff */
[----:B------:R-:W-:Y:S01]  /*a3e0*/  FMUL.FTZ R32, R32, UR4 ;  /* 0x0000000420207c20 */ /* 0x000fe20008410000 */
[----:B------:R-:W-:Y:S01]  /*a3f0*/  FMUL.FTZ R33, R33, UR4 ;  /* 0x0000000421217c20 */ /* 0x000fe20008410000 */
[----:B------:R-:W-:Y:S01]  /*a400*/  FMUL.FTZ R34, R34, UR4 ;  /* 0x0000000422227c20 */ /* 0x000fe20008410000 */
[----:B------:R-:W-:Y:S01]  /*a410*/  FMUL.FTZ R35, R35, UR4 ;  /* 0x0000000423237c20 */ /* 0x000fe20008410000 */
[----:B------:R-:W-:Y:S02]  /*a420*/  MUFU.TANH R100, R32 ;  /* 0x0000002000647308 */ /* 0x000fe40000002400 */
[C---:B------:R-:W-:Y:S06]  /*a430*/  HMMA.16816.F32.BF16 R16, R4.reuse, R30, R16 ;  /* 0x0000001e0410723c */ /* 0x040fec0000041810 */
[----:B------:R-:W-:Y:S01]  /*a440*/  HMMA.16816.F32.BF16 R28, R4, R44, R24 ;  /* 0x0000002c041c723c */ /* 0x000fe20000041818 */
[----:B------:R-:W-:Y:S05]  /*a450*/  MUFU.TANH R105, R33 ;  /* 0x0000002100697308 */ /* 0x000fea0000002400 */
[----:B------:R-:W-:Y:S01]  /*a460*/  HMMA.16816.F32.BF16 R24, R12, R42, RZ ;  /* 0x0000002a0c18723c */ /* 0x000fe200000418ff */
[----:B------:R-:W1:Y:S02]  /*a470*/  LDSM.16.M88.4 R40, [R180] ;  /* 0x00000000b428783b */ /* 0x000e640000000200 */
[----:B------:R-:W-:Y:S08]  /*a480*/  MUFU.TANH R129, R34 ;  /* 0x0000002200817308 */ /* 0x000ff00000002400 */
[----:B------:R2:W-:Y:S01]  /*a490*/  MUFU.TANH R152, R35 ;  /* 0x0000002300987308 */ /* 0x0005e20000002400 */
[----:B------:R-:W-:Y:S01]  /*a4a0*/  FMUL.FTZ R16, R16, UR4 ;  /* 0x0000000410107c20 */ /* 0x000fe20008410000 */
[----:B------:R-:W-:Y:S01]  /*a4b0*/  FMUL.FTZ R17, R17, UR4 ;  /* 0x0000000411117c20 */ /* 0x000fe20008410000 */
[----:B------:R-:W-:Y:S01]  /*a4c0*/  FMUL.FTZ R18, R18, UR4 ;  /* 0x0000000412127c20 */ /* 0x000fe20008410000 */
[----:B------:R-:W-:-:S03]  /*a4d0*/  FMUL.FTZ R0, R19, UR4 ;  /* 0x0000000413007c20 */ /* 0x000fc60008410000 */
[----:B------:R-:W-:Y:S01]  /*a4e0*/  FMUL.FTZ R28, R28, UR4 ;  /* 0x000000041c1c7c20 */ /* 0x000fe20008410000 */
[----:B------:R-:W-:Y:S01]  /*a4f0*/  MUFU.TANH R101, R16 ;  /* 0x0000001000657308 */ /* 0x000fe20000002400 */
[----:B------:R-:W-:Y:S01]  /*a500*/  FMUL.FTZ R29, R29, UR4 ;  /* 0x000000041d1d7c20 */ /* 0x000fe20008410000 */
[----:B------:R-:W-:Y:S01]  /*a510*/  FMUL.FTZ R30, R30, UR4 ;  /* 0x000000041e1e7c20 */ /* 0x000fe20008410000 */
[----:B------:R-:W-:Y:S02]  /*a520*/  FMUL.FTZ R31, R31, UR4 ;  /* 0x000000041f1f7c20 */ /* 0x000fe40008410000 */
[----:B------:R-:W-:Y:S01]  /*a530*/  HMMA.16816.F32.BF16 R24, R4, R46, R24 ;  /* 0x0000002e0418723c */ /* 0x000fe20000041818 */
[----:B------:R-:W5:Y:S02]  /*a540*/  LDSM.16.M88.4 R44, [R134+0x2000] ;  /* 0x00200000862c783b */ /* 0x000f640000000200 */
[----:B------:R-:W-:Y:S03]  /*a550*/  MUFU.TANH R99, R17 ;  /* 0x0000001100637308 */ /* 0x000fe60000002400 */
[C---:B--2---:R-:W-:Y:S05]  /*a560*/  HMMA.16816.F32.BF16 R32, R12.reuse, R38, RZ ;  /* 0x000000260c20723c */ /* 0x044fea00000418ff */
[----:B------:R2:W-:Y:S08]  /*a570*/  MUFU.TANH R132, R18 ;  /* 0x0000001200847308 */ /* 0x0005f00000002400 */
[----:B------:R-:W-:Y:S05]  /*a580*/  MUFU.TANH R98, R28 ;  /* 0x0000001c00627308 */ /* 0x000fea0000002400 */
[----:B------:R-:W-:Y:S01]  /*a590*/  FMUL.FTZ R24, R24, UR4 ;  /* 0x0000000418187c20 */ /* 0x000fe20008410000 */
[----:B------:R-:W-:Y:S01]  /*a5a0*/  FMUL.FTZ R25, R25, UR4 ;  /* 0x0000000419197c20 */ /* 0x000fe20008410000 */
[----:B------:R-:W-:Y:S01]  /*a5b0*/  FMUL.FTZ R26, R26, UR4 ;  /* 0x000000041a1a7c20 */ /* 0x000fe20008410000 */
[----:B------:R-:W-:Y:S01]  /*a5c0*/  MUFU.TANH R97, R29 ;  /* 0x0000001d00617308 */ /* 0x000fe20000002400 */
[----:B--2---:R-:W-:Y:S01]  /*a5d0*/  HMMA.16816.F32.BF16 R16, R12, R36, RZ ;  /* 0x000000240c10723c */ /* 0x004fe200000418ff */
[----:B------:R-:W-:Y:S01]  /*a5e0*/  FMUL.FTZ R27, R27, UR4 ;  /* 0x000000041b1b7c20 */ /* 0x000fe20008410000 */
[----:B------:R-:W2:Y:S04]  /*a5f0*/  LDSM.16.M88.4 R36, [R179] ;  /* 0x00000000b324783b */ /* 0x000ea80000000200 */
[C---:B---3--:R-:W-:Y:S01]  /*a600*/  HMMA.16816.F32.BF16 R60, R4.reuse, R50, R32 ;  /* 0x00000032043c723c */ /* 0x048fe20000041820 */
[----:B------:R-:W-:Y:S08]  /*a610*/  MUFU.TANH R130, R30 ;  /* 0x0000001e00827308 */ /* 0x000ff00000002400 */
[----:B------:R3:W-:Y:S08]  /*a620*/  MUFU.TANH R126, R31 ;  /* 0x0000001f007e7308 */ /* 0x0007f00000002400 */
[----:B------:R1:W-:Y:S08]  /*a630*/  MUFU.TANH R131, R0 ;  /* 0x0000000000837308 */ /* 0x0003f00000002400 */
[----:B------:R-:W-:Y:S01]  /*a640*/  MUFU.TANH R96, R24 ;  /* 0x0000001800607308 */ /* 0x000fe20000002400 */
[----:B---3--:R-:W-:Y:S01]  /*a650*/  HMMA.16816.F32.BF16 R28, R4, R48, R16 ;  /* 0x00000030041c723c */ /* 0x008fe20000041810 */
[----:B------:R-:W-:Y:S05]  /*a660*/  LDSM.16.M88.4 R48, [R134+0x2800] ;  /* 0x002800008630783b */ /* 0x000fea0000000200 */
[----:B----4-:R-:W-:Y:S01]  /*a670*/  HMMA.16816.F32.BF16 R16, R12, R56, RZ ;  /* 0x000000380c10723c */ /* 0x010fe200000418ff */
[----:B------:R-:W-:Y:S08]  /*a680*/  MUFU.TANH R95, R25 ;  /* 0x00000019005f7308 */ /* 0x000ff00000002400 */
[----:B------:R-:W-:Y:S08]  /*a690*/  MUFU.TANH R125, R26 ;  /* 0x0000001a007d7308 */ /* 0x000ff00000002400 */
[----:B------:R3:W-:Y:S01]  /*a6a0*/  MUFU.TANH R124, R27 ;  /* 0x0000001b007c7308 */ /* 0x0007e20000002400 */
[----:B-1----:R-:W-:-:S06]  /*a6b0*/  FMUL.FTZ R0, R28, UR4 ;  /* 0x000000041c007c20 */ /* 0x002fcc0008410000 */
[----:B------:R-:W-:Y:S01]  /*a6c0*/  HMMA.16816.F32.BF16 R16, R4, R40, R16 ;  /* 0x000000280410723c */ /* 0x000fe20000041810 */
[----:B------:R1:W-:Y:S05]  /*a6d0*/  MUFU.TANH R94, R0 ;  /* 0x00000000005e7308 */ /* 0x0003ea0000002400 */
[----:B---3--:R-:W-:Y:S01]  /*a6e0*/  HMMA.16816.F32.BF16 R24, R12, R58, RZ ;  /* 0x0000003a0c18723c */ /* 0x008fe200000418ff */
[----:B------:R-:W-:Y:S01]  /*a6f0*/  LDSM.16.M88.4 R56, [R134+0x2c00] ;  /* 0x002c00008638783b */ /* 0x000fe20000000200 */
[----:B-1----:R-:W-:-:S04]  /*a700*/  FMUL.FTZ R0, R29, UR4 ;  /* 0x000000041d007c20 */ /* 0x002fc80008410000 */
[----:B------:R1:W-:-:S15]  /*a710*/  MUFU.TANH R93, R0 ;  /* 0x00000000005d7308 */ /* 0x0003de0000002400 */
[----:B------:R-:W-:-:S03]  /*a720*/  NOP ;  /* 0x0000000000007918 */ /* 0x000fc60000000000 */
[----:B------:R-:W-:Y:S01]  /*a730*/  HMMA.16816.F32.BF16 R32, R4, R42, R24 ;  /* 0x0000002a0420723c */ /* 0x000fe20000041818 */
[----:B------:R-:W3:Y:S01]  /*a740*/  LDSM.16.M88.4 R40, [R134+0x2400] ;  /* 0x002400008628783b */ /* 0x000ee20000000200 */
[----:B-1----:R-:W-:-:S04]  /*a750*/  FMUL.FTZ R0, R30, UR4 ;  /* 0x000000041e007c20 */ /* 0x002fc80008410000 */
[----:B-----5:R-:W-:Y:S01]  /*a760*/  HMMA.16816.F32.BF16 R24, R12, R44, RZ ;  /* 0x0000002c0c18723c */ /* 0x020fe200000418ff */
[----:B------:R1:W-:Y:S02]  /*a770*/  MUFU.TANH R123, R0 ;  /* 0x00000000007b7308 */ /* 0x0003e40000002400 */
[----:B-1----:R-:W-:-:S03]  /*a780*/  FMUL.FTZ R0, R31, UR4 ;  /* 0x000000041f007c20 */ /* 0x002fc60008410000 */
[----:B------:R-:W-:Y:S01]  /*a790*/  HMMA.16816.F32.BF16 R28, R12, R46, RZ ;  /* 0x0000002e0c1c723c */ /* 0x000fe200000418ff */
[----:B------:R-:W1:Y:S02]  /*a7a0*/  LDSM.16.M88.4 R44, [R178] ;  /* 0x00000000b22c783b */ /* 0x000e640000000200 */
[----:B------:R4:W-:Y:S02]  /*a7b0*/  MUFU.TANH R122, R0 ;  /* 0x00000000007a7308 */ /* 0x0009e40000002400 */
[----:B----4-:R-:W-:-:S06]  /*a7c0*/  FMUL.FTZ R0, R61, UR4 ;  /* 0x000000043d007c20 */ /* 0x010fcc0008410000 */
[----:B------:R4:W-:Y:S02]  /*a7d0*/  MUFU.TANH R92, R0 ;  /* 0x00000000005c7308 */ /* 0x0009e40000002400 */
[----:B----4-:R-:W-:-:S06]  /*a7e0*/  FMUL.FTZ R0, R62, UR4 ;  /* 0x000000043e007c20 */ /* 0x010fcc0008410000 */
[----:B------:R4:W5:Y:S02]  /*a7f0*/  MUFU.TANH R61, R0 ;  /* 0x00000000003d7308 */ /* 0x0009640000002400 */
[----:B----4-:R-:W-:-:S06]  /*a800*/  FMUL.FTZ R0, R63, UR4 ;  /* 0x000000043f007c20 */ /* 0x010fcc0008410000 */
[----:B------:R4:W-:Y:S02]  /*a810*/  MUFU.TANH R117, R0 ;  /* 0x0000000000757308 */ /* 0x0009e40000002400 */
[----:B----4-:R-:W-:-:S06]  /*a820*/  FMUL.FTZ R0, R16, UR4 ;  /* 0x0000000410007c20 */ /* 0x010fcc0008410000 */
[----:B------:R4:W-:Y:S02]  /*a830*/  MUFU.TANH R91, R0 ;  /* 0x00000000005b7308 */ /* 0x0009e40000002400 */
[----:B----4-:R-:W-:-:S06]  /*a840*/  FMUL.FTZ R0, R17, UR4 ;  /* 0x0000000411007c20 */ /* 0x010fcc0008410000 */
[----:B------:R4:W-:Y:S02]  /*a850*/  MUFU.TANH R88, R0 ;  /* 0x0000000000587308 */ /* 0x0009e40000002400 */
[----:B----4-:R-:W-:-:S06]  /*a860*/  FMUL.FTZ R0, R18, UR4 ;  /* 0x0000000412007c20 */ /* 0x010fcc0008410000 */
[----:B------:R4:W-:Y:S02]  /*a870*/  MUFU.TANH R115, R0 ;  /* 0x0000000000737308 */ /* 0x0009e40000002400 */
[----:B----4-:R-:W-:Y:S02]  /*a880*/  FMUL.FTZ R0, R19, UR4 ;  /* 0x0000000413007c20 */ /* 0x010fe40008410000 */
[----:B--2---:R-:W-:Y:S04]  /*a890*/  HMMA.16816.F32.BF16 R16, R4, R36, R24 ;  /* 0x000000240410723c */ /* 0x004fe80000041818 */
[----:B------:R2:W-:Y:S02]  /*a8a0*/  MUFU.TANH R116, R0 ;  /* 0x0000000000747308 */ /* 0x0005e40000002400 */
[----:B---3--:R-:W-:Y:S06]  /*a8b0*/  HMMA.16816.F32.BF16 R24, R12, R40, RZ ;  /* 0x000000280c18723c */ /* 0x008fec00000418ff */
[----:B------:R-:W-:Y:S06]  /*a8c0*/  HMMA.16816.F32.BF16 R36, R4, R38, R28 ;  /* 0x000000260424723c */ /* 0x000fec000004181c */
[----:B------:R-:W-:Y:S01]  /*a8d0*/  HMMA.16816.F32.BF16 R28, R12, R42, RZ ;  /* 0x0000002a0c1c723c */ /* 0x000fe200000418ff */
[----:B--2---:R-:W-:Y:S01]  /*a8e0*/  FMUL.FTZ R0, R32, UR4 ;  /* 0x0000000420007c20 */ /* 0x004fe20008410000 */
[----:B------:R-:W2:Y:S03]  /*a8f0*/  LDSM.16.M88.4 R40, [R177] ;  /* 0x00000000b128783b */ /* 0x000ea60000000200 */
[----:B------:R3:W-:Y:S02]  /*a900*/  MUFU.TANH R90, R0 ;  /* 0x00000000005a7308 */ /* 0x0007e40000002400 */
[----:B---3--:R-:W-:-:S06]  /*a910*/  FMUL.FTZ R0, R33, UR4 ;  /* 0x0000000421007c20 */ /* 0x008fcc0008410000 */
[----:B------:R3:W-:Y:S02]  /*a920*/  MUFU.TANH R89, R0 ;  /* 0x0000000000597308 */ /* 0x0007e40000002400 */
[----:B---3--:R-:W-:-:S06]  /*a930*/  FMUL.FTZ R0, R34, UR4 ;  /* 0x0000000422007c20 */ /* 0x008fcc0008410000 */
[----:B------:R3:W-:Y:S02]  /*a940*/  MUFU.TANH R121, R0 ;  /* 0x0000000000797308 */ /* 0x0007e40000002400 */
[----:B---3--:R-:W-:Y:S02]  /*a950*/  FMUL.FTZ R0, R35, UR4 ;  /* 0x0000000423007c20 */ /* 0x008fe40008410000 */
[----:B-1----:R-:W-:Y:S04]  /*a960*/  HMMA.16816.F32.BF16 R32, R4, R46, R28 ;  /* 0x0000002e0420723c */ /* 0x002fe8000004181c */
[----:B------:R1:W-:Y:S02]  /*a970*/  MUFU.TANH R119, R0 ;  /* 0x0000000000777308 */ /* 0x0003e40000002400 */
[----:B------:R-:W-:Y:S01]  /*a980*/  HMMA.16816.F32.BF16 R28, R12, R50, RZ ;  /* 0x000000320c1c723c */ /* 0x000fe200000418ff */
[----:B-1----:R-:W-:-:S05]  /*a990*/  FMUL.FTZ R0, R16, UR4 ;  /* 0x0000000410007c20 */ /* 0x002fca0008410000 */
[----:B------:R1:W-:Y:S02]  /*a9a0*/  MUFU.TANH R87, R0 ;  /* 0x0000000000577308 */ /* 0x0003e40000002400 */
[----:B-1----:R-:W-:-:S06]  /*a9b0*/  FMUL.FTZ R0, R17, UR4 ;  /* 0x0000000411007c20 */ /* 0x002fcc0008410000 */
[----:B------:R1:W-:Y:S02]  /*a9c0*/  MUFU.TANH R83, R0 ;  /* 0x0000000000537308 */ /* 0x0003e40000002400 */
[----:B-1----:R-:W-:-:S06]  /*a9d0*/  FMUL.FTZ R0, R18, UR4 ;  /* 0x0000000412007c20 */ /* 0x002fcc0008410000 */
[----:B------:R1:W-:Y:S02]  /*a9e0*/  MUFU.TANH R118, R0 ;  /* 0x0000000000767308 */ /* 0x0003e40000002400 */
[----:B-1----:R-:W-:Y:S02]  /*a9f0*/  FMUL.FTZ R0, R19, UR4 ;  /* 0x0000000413007c20 */ /* 0x002fe40008410000 */
[----:B------:R-:W-:Y:S01]  /*aa00*/  HMMA.16816.F32.BF16 R16, R4, R44, R24 ;  /* 0x0000002c0410723c */ /* 0x000fe20000041818 */
[----:B------:R-:W1:Y:S03]  /*aa10*/  LDSM.16.M88.4 R44, [R176] ;  /* 0x00000000b02c783b */ /* 0x000e660000000200 */
[----:B------:R3:W-:Y:S02]  /*aa20*/  MUFU.TANH R128, R0 ;  /* 0x0000000000807308 */ /* 0x0007e40000002400 */
[----:B------:R-:W-:Y:S01]  /*aa30*/  HMMA.16816.F32.BF16 R24, R12, R48, RZ ;  /* 0x000000300c18723c */ /* 0x000fe200000418ff */
[----:B------:R-:W4:Y:S01]  /*aa40*/  LDSM.16.M88.4 R48, [R134+0x3000] ;  /* 0x003000008630783b */ /* 0x000f220000000200 */
[----:B---3--:R-:W-:-:S04]  /*aa50*/  FMUL.FTZ R0, R36, UR4 ;  /* 0x0000000424007c20 */ /* 0x008fc80008410000 */
[----:B------:R3:W-:Y:S02]  /*aa60*/  MUFU.TANH R85, R0 ;  /* 0x0000000000557308 */ /* 0x0007e40000002400 */
[----:B---3--:R-:W-:-:S06]  /*aa70*/  FMUL.FTZ R0, R37, UR4 ;  /* 0x0000000425007c20 */ /* 0x008fcc0008410000 */
[----:B------:R3:W-:Y:S02]  /*aa80*/  MUFU.TANH R84, R0 ;  /* 0x0000000000547308 */ /* 0x0007e40000002400 */
[----:B---3--:R-:W-:-:S06]  /*aa90*/  FMUL.FTZ R0, R38, UR4 ;  /* 0x0000000426007c20 */ /* 0x008fcc0008410000 */
[----:B------:R3:W-:Y:S02]  /*aaa0*/  MUFU.TANH R133, R0 ;  /* 0x0000000000857308 */ /* 0x0007e40000002400 */
[----:B---3--:R-:W-:Y:S02]  /*aab0*/  FMUL.FTZ R0, R39, UR4 ;  /* 0x0000000427007c20 */ /* 0x008fe40008410000 */
[----:B--2---:R-:W-:Y:S04]  /*aac0*/  HMMA.16816.F32.BF16 R36, R4, R42, R28 ;  /* 0x0000002a0424723c */ /* 0x004fe8000004181c */
[----:B------:R2:W-:Y:S02]  /*aad0*/  MUFU.TANH R154, R0 ;  /* 0x00000000009a7308 */ /* 0x0005e40000002400 */
[----:B------:R-:W-:Y:S01]  /*aae0*/  HMMA.16816.F32.BF16 R28, R12, R56, RZ ;  /* 0x000000380c1c723c */ /* 0x000fe200000418ff */
[----:B--2---:R-:W-:-:S05]  /*aaf0*/  FMUL.FTZ R0, R16, UR4 ;  /* 0x0000000410007c20 */ /* 0x004fca0008410000 */
[----:B------:R2:W-:Y:S02]  /*ab00*/  MUFU.TANH R86, R0 ;  /* 0x0000000000567308 */ /* 0x0005e40000002400 */
[----:B--2---:R-:W-:-:S06]  /*ab10*/  FMUL.FTZ R0, R17, UR4 ;  /* 0x0000000411007c20 */ /* 0x004fcc0008410000 */
[----:B------:R2:W-:Y:S02]  /*ab20*/  MUFU.TANH R80, R0 ;  /* 0x0000000000507308 */ /* 0x0005e40000002400 */
[----:B--2---:R-:W-:-:S06]  /*ab30*/  FMUL.FTZ R0, R18, UR4 ;  /* 0x0000000412007c20 */ /* 0x004fcc0008410000 */
[----:B------:R2:W-:Y:S02]  /*ab40*/  MUFU.TANH R153, R0 ;  /* 0x0000000000997308 */ /* 0x0005e40000002400 */
[----:B--2---:R-:W-:Y:S02]  /*ab50*/  FMUL.FTZ R0, R19, UR4 ;  /* 0x0000000413007c20 */ /* 0x004fe40008410000 */
[----:B------:R-:W-:Y:S01]  /*ab60*/  HMMA.16816.F32.BF16 R16, R4, R40, R24 ;  /* 0x000000280410723c */ /* 0x000fe20000041818 */
[----:B------:R-:W2:Y:S03]  /*ab70*/  LDSM.16.M88.4 R40, [R175] ;  /* 0x00000000af28783b */ /* 0x000ea60000000200 */
[----:B------:R3:W-:Y:S02]  /*ab80*/  MUFU.TANH R156, R0 ;  /* 0x00000000009c7308 */ /* 0x0007e40000002400 */
[----:B------:R-:W-:Y:S01]  /*ab90*/  HMMA.16816.F32.BF16 R24, R12, R58, RZ ;  /* 0x0000003a0c18723c */ /* 0x000fe200000418ff */
[----:B------:R-:W-:Y:S01]  /*aba0*/  LDSM.16.M88.4 R56, [R168] ;  /* 0x00000000a838783b */ /* 0x000fe20000000200 */
[----:B---3--:R-:W-:-:S04]  /*abb0*/  FMUL.FTZ R0, R32, UR4 ;  /* 0x0000000420007c20 */ /* 0x008fc80008410000 */
        /* <DEDUP_REMOVED lines=8> */
[----:B----4-:R-:W-:Y:S01]  /*ac40*/  HMMA.16816.F32.BF16 R28, R12, R48, RZ ;  /* 0x000000300c1c723c */ /* 0x010fe200000418ff */
        /* <DEDUP_REMOVED lines=8> */
[----:B------:R-:W1:Y:S03]  /*acd0*/  LDSM.16.M88.4 R44, [R134+0x3400] ;  /* 0x00340000862c783b */ /* 0x000e660000000200 */
[----:B------:R3:W-:Y:S02]  /*ace0*/  MUFU.TANH R163, R0 ;  /* 0x0000000000a37308 */ /* 0x0007e40000002400 */
[----:B------:R-:W-:Y:S01]  /*acf0*/  HMMA.16816.F32.BF16 R24, R12, R50, RZ ;  /* 0x000000320c18723c */ /* 0x000fe200000418ff */
[----:B---3--:R-:W-:-:S05]  /*ad00*/  FMUL.FTZ R0, R36, UR4 ;  /* 0x0000000424007c20 */ /* 0x008fca0008410000 */
[----:B------:R3:W-:Y:S02]  /*ad10*/  MUFU.TANH R71, R0 ;  /* 0x0000000000477308 */ /* 0x0007e40000002400 */
[----:B---3--:R-:W-:-:S06]  /*ad20*/  FMUL.FTZ R0, R37, UR4 ;  /* 0x0000000425007c20 */ /* 0x008fcc0008410000 */
[----:B------:R3:W-:Y:S02]  /*ad30*/  MUFU.TANH R73, R0 ;  /* 0x0000000000497308 */ /* 0x0007e40000002400 */
[----:B---3--:R-:W-:-:S06]  /*ad40*/  FMUL.FTZ R0, R38, UR4 ;  /* 0x0000000426007c20 */ /* 0x008fcc0008410000 */
[----:B------:R3:W-:Y:S02]  /*ad50*/  MUFU.TANH R186, R0 ;  /* 0x0000000000ba7308 */ /* 0x0007e40000002400 */
[----:B---3--:R-:W-:Y:S02]  /*ad60*/  FMUL.FTZ R0, R39, UR4 ;  /* 0x0000000427007c20 */ /* 0x008fe40008410000 */
[----:B------:R-:W3:Y:S04]  /*ad70*/  LDSM.16.M88.4 R36, [R174] ;  /* 0x00000000ae24783b */ /* 0x000ee80000000200 */
        /* <DEDUP_REMOVED lines=8> */
[C---:B--2---:R-:W-:Y:S04]  /*ae00*/  HMMA.16816.F32.BF16 R32, R4.reuse, R40, R28 ;  /* 0x000000280420723c */ /* 0x044fe8000004181c */
[----:B------:R2:W-:Y:S02]  /*ae10*/  MUFU.TANH R191, R0 ;  /* 0x0000000000bf7308 */ /* 0x0005e40000002400 */
[----:B------:R-:W-:Y:S01]  /*ae20*/  HMMA.16816.F32.BF16 R28, R4, R42, R24 ;  /* 0x0000002a041c723c */ /* 0x000fe20000041818 */
[----:B------:R-:W-:Y:S05]  /*ae30*/  LDSM.16.M88.4 R40, [R173] ;  /* 0x00000000ad28783b */ /* 0x000fea0000000200 */
[----:B-1----:R-:W-:Y:S01]  /*ae40*/  HMMA.16816.F32.BF16 R24, R12, R44, RZ ;  /* 0x0000002c0c18723c */ /* 0x002fe200000418ff */
[----:B--2---:R-:W-:-:S04]  /*ae50*/  FMUL.FTZ R0, R16, UR4 ;  /* 0x0000000410007c20 */ /* 0x004fc80008410000 */
[----:B------:R1:W-:-:S15]  /*ae60*/  MUFU.TANH R68, R0 ;  /* 0x0000000000447308 */ /* 0x0003de0000002400 */
[----:B------:R-:W-:-:S04]  /*ae70*/  NOP ;  /* 0x0000000000007918 */ /* 0x000fc80000000000 */
[----:B---3--:R-:W-:Y:S01]  /*ae80*/  HMMA.16816.F32.BF16 R24, R4, R36, R24 ;  /* 0x000000240418723c */ /* 0x008fe20000041818 */
[----:B-1----:R-:W-:-:S04]  /*ae90*/  FMUL.FTZ R0, R17, UR4 ;  /* 0x0000000411007c20 */ /* 0x002fc80008410000 */
[----:B------:R1:W-:Y:S02]  /*aea0*/  MUFU.TANH R205, R0 ;  /* 0x0000000000cd7308 */ /* 0x0003e40000002400 */
[----:B-1----:R-:W-:-:S06]  /*aeb0*/  FMUL.FTZ R0, R18, UR4 ;  /* 0x0000000412007c20 */ /* 0x002fcc0008410000 */
[----:B------:R1:W-:Y:S02]  /*aec0*/  MUFU.TANH R194, R0 ;  /* 0x0000000000c27308 */ /* 0x0003e40000002400 */
[----:B-1----:R-:W-:Y:S02]  /*aed0*/  FMUL.FTZ R0, R19, UR4 ;  /* 0x0000000413007c20 */ /* 0x002fe40008410000 */
[----:B------:R-:W-:Y:S04]  /*aee0*/  HMMA.16816.F32.BF16 R16, R12, R66, RZ ;  /* 0x000000420c10723c */ /* 0x000fe800000418ff */
[----:B------:R1:W-:Y:S02]  /*aef0*/  MUFU.TANH R195, R0 ;  /* 0x0000000000c37308 */ /* 0x0003e40000002400 */
[----:B-1----:R-:W-:-:S06]  /*af00*/  FMUL.FTZ R0, R32, UR4 ;  /* 0x0000000420007c20 */ /* 0x002fcc0008410000 */
[----:B------:R1:W-:-:S12]  /*af10*/  MUFU.TANH R196, R0 ;  /* 0x0000000000c47308 */ /* 0x0003d80000002400 */
[----:B------:R-:W-:Y:S06]  /*af20*/  HMMA.16816.F32.BF16 R48, R4, R58, R16 ;  /* 0x0000003a0430723c */ /* 0x000fec0000041810 */
[----:B------:R-:W-:Y:S01]  /*af30*/  HMMA.16816.F32.BF16 R16, R12, R46, RZ ;  /* 0x0000002e0c10723c */ /* 0x000fe200000418ff */
[----:B------:R-:W-:Y:S01]  /*af40*/  LDSM.16.M88.4 R44, [R172] ;  /* 0x00000000ac2c783b */ /* 0x000fe20000000200 */
[----:B-1----:R-:W-:-:S04]  /*af50*/  FMUL.FTZ R0, R33, UR4 ;  /* 0x0000000421007c20 */ /* 0x002fc80008410000 */
[----:B------:R1:W-:-:S12]  /*af60*/  MUFU.TANH R69, R0 ;  /* 0x0000000000457308 */ /* 0x0003d80000002400 */
[----:B------:R-:W-:Y:S01]  /*af70*/  FMUL.FTZ R21, R51, UR4 ;  /* 0x0000000433157c20 */ /* 0x000fe20008410000 */
[----:B------:R-:W-:-:S03]  /*af80*/  FMUL.FTZ R2, R49, UR4 ;  /* 0x0000000431027c20 */ /* 0x000fc60008410000 */
[----:B------:R2:W-:Y:S08]  /*af90*/  MUFU.TANH R22, R21 ;  /* 0x0000001500167308 */ /* 0x0005f00000002400 */
[----:B------:R-:W3:Y:S01]  /*afa0*/  MUFU.TANH R23, R2 ;  /* 0x0000000200177308 */ /* 0x000ee20000002400 */
[----:B-1----:R-:W-:-:S07]  /*afb0*/  FMUL.FTZ R0, R34, UR4 ;  /* 0x0000000422007c20 */ /* 0x002fce0008410000 */
[----:B------:R1:W-:Y:S01]  /*afc0*/  MUFU.TANH R197, R0 ;  /* 0x0000000000c57308 */ /* 0x0003e20000002400 */
[----:B--2---:R-:W-:-:S07]  /*afd0*/  FMUL.FTZ R21, R25, UR4 ;  /* 0x0000000419157c20 */ /* 0x004fce0008410000 */
[----:B------:R2:W-:Y:S01]  /*afe0*/  MUFU.TANH R202, R21 ;  /* 0x0000001500ca7308 */ /* 0x0005e20000002400 */
[----:B-1----:R-:W-:Y:S02]  /*aff0*/  FMUL.FTZ R0, R35, UR4 ;  /* 0x0000000423007c20 */ /* 0x002fe40008410000 */
[----:B------:R-:W1:Y:S05]  /*b000*/  LDSM.16.M88.4 R32, [R134+0x3800] ;  /* 0x003800008620783b */ /* 0x000e6a0000000200 */
[----:B------:R4:W3:Y:S01]  /*b010*/  MUFU.TANH R204, R0 ;  /* 0x0000000000cc7308 */ /* 0x0008e20000002400 */
[----:B--2---:R-:W-:-:S07]  /*b020*/  FMUL.FTZ R21, R27, UR4 ;  /* 0x000000041b157c20 */ /* 0x004fce0008410000 */
[----:B------:R-:W-:Y:S01]  /*b030*/  MUFU.TANH R199, R21 ;  /* 0x0000001500c77308 */ /* 0x000fe20000002400 */
[----:B----4-:R-:W-:-:S07]  /*b040*/  FMUL.FTZ R0, R28, UR4 ;  /* 0x000000041c007c20 */ /* 0x010fce0008410000 */
[----:B------:R2:W4:Y:S02]  /*b050*/  MUFU.TANH R203, R0 ;  /* 0x0000000000cb7308 */ /* 0x0005240000002400 */
[----:B--2---:R-:W-:-:S06]  /*b060*/  FMUL.FTZ R0, R29, UR4 ;  /* 0x000000041d007c20 */ /* 0x004fcc0008410000 */
[----:B------:R2:W-:Y:S02]  /*b070*/  MUFU.TANH R63, R0 ;  /* 0x00000000003f7308 */ /* 0x0005e40000002400 */
[----:B--2---:R-:W-:-:S06]  /*b080*/  FMUL.FTZ R0, R30, UR4 ;  /* 0x000000041e007c20 */ /* 0x004fcc0008410000 */
[----:B------:R2:W-:Y:S02]  /*b090*/  MUFU.TANH R198, R0 ;  /* 0x0000000000c67308 */ /* 0x0005e40000002400 */
[----:B--2---:R-:W-:Y:S02]  /*b0a0*/  FMUL.FTZ R0, R31, UR4 ;  /* 0x000000041f007c20 */ /* 0x004fe40008410000 */
[----:B------:R-:W-:Y:S01]  /*b0b0*/  HMMA.16816.F32.BF16 R28, R4, R38, R16 ;  /* 0x00000026041c723c */ /* 0x000fe20000041810 */
[----:B------:R-:W2:Y:S03]  /*b0c0*/  LDSM.16.M88.4 R36, [R134+0x3c00] ;  /* 0x003c00008624783b */ /* 0x000ea60000000200 */
[----:B------:R5:W4:Y:S02]  /*b0d0*/  MUFU.TANH R200, R0 ;  /* 0x0000000000c87308 */ /* 0x000b240000002400 */
[----:B-1----:R-:W-:Y:S01]  /*b0e0*/  HMMA.16816.F32.BF16 R16, R12, R32, RZ ;  /* 0x000000200c10723c */ /* 0x002fe200000418ff */
[----:B-----5:R-:W-:-:S05]  /*b0f0*/  FMUL.FTZ R0, R24, UR4 ;  /* 0x0000000418007c20 */ /* 0x020fca0008410000 */
[----:B------:R1:W5:-:S12]  /*b100*/  MUFU.TANH R201, R0 ;  /* 0x0000000000c97308 */ /* 0x0003580000002400 */
[----:B------:R-:W-:-:S04]  /*b110*/  FMUL.FTZ R21, R29, UR4 ;  /* 0x000000041d157c20 */ /* 0x000fc80008410000 */
[----:B------:R3:W-:Y:S01]  /*b120*/  MUFU.TANH R189, R21 ;  /* 0x0000001500bd7308 */ /* 0x0007e20000002400 */
[----:B-1----:R-:W-:-:S05]  /*b130*/  IMAD.SHL.U32 R0, R241, 0x100, RZ ;  /* 0x00000100f1007824 */ /* 0x002fca00078e00ff */
[C-C-:B------:R-:W-:Y:S02]  /*b140*/  LOP3.LUT R10, R0.reuse, 0x28, R11.reuse, 0xfe, !PT ;  /* 0x00000028000a7812 */ /* 0x140fe400078efe0b */
[----:B------:R-:W-:Y:S01]  /*b150*/  LOP3.LUT R2, R0, 0xf9, R11, 0xfe, !PT ;  /* 0x000000f900027812 */ /* 0x000fe200078efe0b */
[----:B---3--:R-:W-:Y:S01]  /*b160*/  FMUL.FTZ R21, R30, UR4 ;  /* 0x000000041e157c20 */ /* 0x008fe20008410000 */
[----:B------:R-:W-:Y:S02]  /*b170*/  ISETP.GE.AND P2, PT, R10, R8, PT ;  /* 0x000000080a00720c */ /* 0x000fe40003f46270 */
[----:B------:R-:W-:Y:S01]  /*b180*/  LOP3.LUT R10, R0, R11, RZ, 0xfc, !PT ;  /* 0x0000000b000a7212 */ /* 0x000fe200078efcff */
[----:B------:R-:W-:Y:S01]  /*b190*/  MUFU.TANH R62, R21 ;  /* 0x00000015003e7308 */ /* 0x000fe20000002400 */
[-C--:B------:R-:W-:Y:S02]  /*b1a0*/  ISETP.GE.AND P4, PT, R2, R9.reuse, PT ;  /* 0x000000090200720c */ /* 0x080fe40003f86270 */
[----:B------:R-:W-:-:S02]  /*b1b0*/  ISETP.GE.AND P1, PT, R10, R9, PT ;  /* 0x000000090a00720c */ /* 0x000fc40003f26270 */
[-C--:B------:R-:W-:Y:S01]  /*b1c0*/  ISETP.GE.AND P3, PT, R10, R8.reuse, PT ;  /* 0x000000080a00720c */ /* 0x080fe20003f66270 */
[----:B------:R-:W-:Y:S01]  /*b1d0*/  FMUL.FTZ R10, R26, UR4 ;  /* 0x000000041a0a7c20 */ /* 0x000fe20008410000 */
[----:B------:R-:W-:Y:S01]  /*b1e0*/  ISETP.GE.AND P5, PT, R2, R8, PT ;  /* 0x000000080200720c */ /* 0x000fe20003fa6270 */
[----:B------:R-:W-:Y:S01]  /*b1f0*/  HMMA.16816.F32.BF16 R24, R4, R40, R16 ;  /* 0x000000280418723c */ /* 0x000fe20000041810 */
[----:B------:R-:W-:Y:S01]  /*b200*/  LOP3.LUT R2, R0, 0x1, R11, 0xfe, !PT ;  /* 0x0000000100027812 */ /* 0x000fe200078efe0b */
[----:B------:R1:W3:Y:S01]  /*b210*/  MUFU.TANH R59, R10 ;  /* 0x0000000a003b7308 */ /* 0x0002e20000002400 */
[----:B------:R-:W-:Y:S02]  /*b220*/  FSEL R158, R61, -INF , !P2 ;  /* 0xff8000003d9e7808 */ /* 0x000fe40005000000 */
[----:B------:R-:W-:Y:S01]  /*b230*/  FSEL R209, R23, -INF , !P4 ;  /* 0xff80000017d17808 */ /* 0x000fe20006000000 */
[----:B------:R-:W-:Y:S01]  /*b240*/  HMMA.16816.F32.BF16 R16, R12, R34, RZ ;  /* 0x000000220c10723c */ /* 0x000fe200000418ff */
[----:B------:R-:W-:Y:S01]  /*b250*/  FSEL R211, R22, -INF , !P5 ;  /* 0xff80000016d37808 */ /* 0x000fe20006800000 */
[----:B------:R-:W4:Y:S01]  /*b260*/  LDSM.16.M88.4 R32, [R134+0x4000] ;  /* 0x004000008620783b */ /* 0x000f220000000200 */
[----:B------:R-:W-:-:S02]  /*b270*/  FSEL R100, R100, -INF , !P1 ;  /* 0xff80000064647808 */ /* 0x000fc40004800000 */
[C---:B------:R-:W-:Y:S02]  /*b280*/  ISETP.GE.AND P2, PT, R2.reuse, R9, PT ;  /* 0x000000090200720c */ /* 0x040fe40003f46270 */
[----:B------:R-:W-:Y:S02]  /*b290*/  ISETP.GE.AND P4, PT, R2, R8, PT ;  /* 0x000000080200720c */ /* 0x000fe40003f86270 */
[C-C-:B------:R-:W-:Y:S02]  /*b2a0*/  LOP3.LUT R2, R0.reuse, 0x9, R11.reuse, 0xfe, !PT ;  /* 0x0000000900027812 */ /* 0x140fe400078efe0b */
[----:B------:R-:W-:Y:S02]  /*b2b0*/  FSEL R105, R105, -INF , !P2 ;  /* 0xff80000069697808 */ /* 0x000fe40005000000 */
[----:B-1----:R-:W-:Y:S02]  /*b2c0*/  LOP3.LUT R10, R0, 0x8, R11, 0xfe, !PT ;  /* 0x00000008000a7812 */ /* 0x002fe400078efe0b */
[----:B------:R-:W-:-:S02]  /*b2d0*/  FSEL R152, R152, -INF , !P4 ;  /* 0xff80000098987808 */ /* 0x000fc40006000000 */
[CC--:B------:R-:W-:Y:S01]  /*b2e0*/  ISETP.GE.AND P5, PT, R10.reuse, R9.reuse, PT ;  /* 0x000000090a00720c */ /* 0x0c0fe20003fa6270 */
[----:B------:R-:W-:Y:S01]  /*b2f0*/  FMUL.FTZ R21, R25, UR4 ;  /* 0x0000000419157c20 */ /* 0x000fe20008410000 */
[-C--:B------:R-:W-:Y:S02]  /*b300*/  ISETP.GE.AND P1, PT, R10, R8.reuse, PT ;  /* 0x000000080a00720c */ /* 0x080fe40003f26270 */
[----:B------:R-:W-:Y:S01]  /*b310*/  LOP3.LUT R10, R0, 0x10, R11, 0xfe, !PT ;  /* 0x00000010000a7812 */ /* 0x000fe200078efe0b */
[----:B------:R1:W-:Y:S01]  /*b320*/  MUFU.TANH R162, R21 ;  /* 0x0000001500a27308 */ /* 0x0003e20000002400 */
[----:B------:R-:W-:Y:S02]  /*b330*/  FSEL R101, R101, -INF , !P5 ;  /* 0xff80000065657808 */ /* 0x000fe40006800000 */
[----:B------:R-:W-:Y:S02]  /*b340*/  ISETP.GE.AND P2, PT, R2, R8, PT ;  /* 0x000000080200720c */ /* 0x000fe40003f46270 */
[----:B------:R-:W-:-:S02]  /*b350*/  ISETP.GE.AND P4, PT, R10, R9, PT ;  /* 0x000000090a00720c */ /* 0x000fc40003f86270 */
[-C--:B------:R-:W-:Y:S02]  /*b360*/  ISETP.GE.AND P5, PT, R10, R8.reuse, PT ;  /* 0x000000080a00720c */ /* 0x080fe40003fa6270 */
[----:B------:R-:W-:Y:S02]  /*b370*/  LOP3.LUT R10, R0, 0x18, R11, 0xfe, !PT ;  /* 0x00000018000a7812 */ /* 0x000fe400078efe0b */
[----:B------:R-:W-:Y:S02]  /*b380*/  FSEL R129, R129, -INF , !P3 ;  /* 0xff80000081817808 */ /* 0x000fe40005800000 */
[----:B------:R-:W-:Y:S02]  /*b390*/  FSEL R131, R131, -INF , !P2 ;  /* 0xff80000083837808 */ /* 0x000fe40005000000 */
[----:B------:R-:W-:Y:S02]  /*b3a0*/  FSEL R98, R98, -INF , !P4 ;  /* 0xff80000062627808 */ /* 0x000fe40006000000 */
[-C--:B------:R-:W-:Y:S01]  /*b3b0*/  ISETP.GE.AND P3, PT, R2, R9.reuse, PT ;  /* 0x000000090200720c */ /* 0x080fe20003f66270 */
[----:B------:R-:W-:Y:S01]  /*b3c0*/  FMUL.FTZ R2, R28, UR4 ;  /* 0x000000041c027c20 */ /* 0x000fe20008410000 */
[C---:B------:R-:W-:Y:S01]  /*b3d0*/  ISETP.GE.AND P2, PT, R10.reuse, R9, PT ;  /* 0x000000090a00720c */ /* 0x040fe20003f46270 */
[----:B-1----:R-:W-:Y:S01]  /*b3e0*/  FMUL.FTZ R21, R27, UR4 ;  /* 0x000000041b157c20 */ /* 0x002fe20008410000 */
[----:B------:R-:W-:Y:S01]  /*b3f0*/  ISETP.GE.AND P4, PT, R10, R8, PT ;  /* 0x000000080a00720c */ /* 0x000fe20003f86270 */
[----:B------:R-:W-:Y:S01]  /*b400*/  FMUL.FTZ R10, R31, UR4 ;  /* 0x000000041f0a7c20 */ /* 0x000fe20008410000 */
[----:B------:R1:W3:Y:S01]  /*b410*/  MUFU.TANH R58, R2 ;  /* 0x00000002003a7308 */ /* 0x0002e20000002400 */
[----:B------:R-:W-:Y:S01]  /*b420*/  HMMA.16816.F32.BF16 R28, R4, R42, R16 ;  /* 0x0000002a041c723c */ /* 0x000fe20000041810 */
[----:B------:R-:W-:Y:S01]  /*b430*/  FSEL R132, R132, -INF , !P1 ;  /* 0xff80000084847808 */ /* 0x000fe20004800000 */
[----:B------:R-:W5:Y:S01]  /*b440*/  LDSM.16.M88.4 R40, [R171] ;  /* 0x00000000ab28783b */ /* 0x000f620000000200 */
[----:B------:R-:W-:-:S02]  /*b450*/  FSEL R99, R99, -INF , !P3 ;  /* 0xff80000063637808 */ /* 0x000fc40005800000 */
[----:B------:R-:W-:Y:S01]  /*b460*/  FSEL R130, R130, -INF , !P5 ;  /* 0xff80000082827808 */ /* 0x000fe20006800000 */
[----:B--2---:R-:W-:Y:S01]  /*b470*/  HMMA.16816.F32.BF16 R16, R12, R36, RZ ;  /* 0x000000240c10723c */ /* 0x004fe200000418ff */
[----:B------:R2:W3:Y:S01]  /*b480*/  MUFU.TANH R193, R10 ;  /* 0x0000000a00c17308 */ /* 0x0004e20000002400 */
[----:B------:R-:W-:Y:S02]  /*b490*/  FSEL R125, R125, -INF , !P4 ;  /* 0xff8000007d7d7808 */ /* 0x000fe40006000000 */
[----:B------:R-:W-:-:S05]  /*b4a0*/  FSEL R96, R96, -INF , !P2 ;  /* 0xff80000060607808 */ /* 0x000fca0005000000 */
[----:B------:R4:W-:Y:S01]  /*b4b0*/  MUFU.TANH R157, R21 ;  /* 0x00000015009d7308 */ /* 0x0009e20000002400 */
[----:B-1----:R-:W-:-:S04]  /*b4c0*/  LOP3.LUT R2, R0, 0x11, R11, 0xfe, !PT ;  /* 0x0000001100027812 */ /* 0x002fc800078efe0b */
[CC--:B------:R-:W-:Y:S02]  /*b4d0*/  ISETP.GE.AND P1, PT, R2.reuse, R9.reuse, PT ;  /* 0x000000090200720c */ /* 0x0c0fe40003f26270 */
[-C--:B------:R-:W-:Y:S02]  /*b4e0*/  ISETP.GE.AND P3, PT, R2, R8.reuse, PT ;  /* 0x000000080200720c */ /* 0x080fe40003f66270 */
[----:B------:R-:W-:Y:S01]  /*b4f0*/  LOP3.LUT R2, R0, 0x19, R11, 0xfe, !PT ;  /* 0x0000001900027812 */ /* 0x000fe200078efe0b */
[----:B--2---:R-:W-:Y:S01]  /*b500*/  FMUL.FTZ R10, R24, UR4 ;  /* 0x00000004180a7c20 */ /* 0x004fe20008410000 */
[----:B------:R-:W-:Y:S02]  /*b510*/  FSEL R97, R97, -INF , !P1 ;  /* 0xff80000061617808 */ /* 0x000fe40004800000 */
[C---:B------:R-:W-:Y:S01]  /*b520*/  ISETP.GE.AND P5, PT, R2.reuse, R9, PT ;  /* 0x000000090200720c */ /* 0x040fe20003fa6270 */
[----:B------:R1:W2:Y:S01]  /*b530*/  MUFU.TANH R187, R10 ;  /* 0x0000000a00bb7308 */ /* 0x0002a20000002400 */
[----:B------:R-:W-:-:S02]  /*b540*/  ISETP.GE.AND P1, PT, R2, R8, PT ;  /* 0x000000080200720c */ /* 0x000fc40003f26270 */
[----:B------:R-:W-:Y:S01]  /*b550*/  FSEL R95, R95, -INF , !P5 ;  /* 0xff8000005f5f7808 */ /* 0x000fe20006800000 */
[----:B----4-:R-:W-:Y:S01]  /*b560*/  FMUL.FTZ R21, R29, UR4 ;  /* 0x000000041d157c20 */ /* 0x010fe20008410000 */
[--C-:B------:R-:W-:Y:S02]  /*b570*/  LOP3.LUT R2, R0, 0x20, R11.reuse, 0xfe, !PT ;  /* 0x0000002000027812 */ /* 0x100fe400078efe0b */
[----:B------:R-:W-:Y:S01]  /*b580*/  FSEL R126, R126, -INF , !P3 ;  /* 0xff8000007e7e7808 */ /* 0x000fe20005800000 */
[----:B------:R4:W-:Y:S01]  /*b590*/  MUFU.TANH R114, R21 ;  /* 0x0000001500727308 */ /* 0x0009e20000002400 */
[C---:B------:R-:W-:Y:S02]  /*b5a0*/  ISETP.GE.AND P3, PT, R2.reuse, R9, PT ;  /* 0x000000090200720c */ /* 0x040fe40003f66270 */
[----:B------:R-:W-:Y:S02]  /*b5b0*/  ISETP.GE.AND P2, PT, R2, R8, PT ;  /* 0x000000080200720c */ /* 0x000fe40003f46270 */
[----:B------:R-:W-:-:S02]  /*b5c0*/  LOP3.LUT R2, R0, 0x29, R11, 0xfe, !PT ;  /* 0x0000002900027812 */ /* 0x000fc400078efe0b */
[----:B------:R-:W-:Y:S02]  /*b5d0*/  FSEL R124, R124, -INF , !P1 ;  /* 0xff8000007c7c7808 */ /* 0x000fe40004800000 */
[--C-:B-1----:R-:W-:Y:S02]  /*b5e0*/  LOP3.LUT R10, R0, 0x21, R11.reuse, 0xfe, !PT ;  /* 0x00000021000a7812 */ /* 0x102fe400078efe0b */
[----:B------:R-:W-:Y:S02]  /*b5f0*/  FSEL R94, R94, -INF , !P3 ;  /* 0xff8000005e5e7808 */ /* 0x000fe40005800000 */
[CC--:B------:R-:W-:Y:S02]  /*b600*/  ISETP.GE.AND P4, PT, R10.reuse, R9.reuse, PT ;  /* 0x000000090a00720c */ /* 0x0c0fe40003f86270 */
[-C--:B------:R-:W-:Y:S01]  /*b610*/  ISETP.GE.AND P5, PT, R10, R8.reuse, PT ;  /* 0x000000080a00720c */ /* 0x080fe20003fa6270 */
[----:B------:R-:W-:Y:S01]  /*b620*/  FMUL.FTZ R10, R26, UR4 ;  /* 0x000000041a0a7c20 */ /* 0x000fe20008410000 */
[----:B------:R-:W-:Y:S01]  /*b630*/  FSEL R123, R123, -INF , !P2 ;  /* 0xff8000007b7b7808 */ /* 0x000fe20005000000 */
[----:B------:R-:W-:Y:S01]  /*b640*/  HMMA.16816.F32.BF16 R24, R4, R44, R16 ;  /* 0x0000002c0418723c */ /* 0x000fe20000041810 */
[----:B------:R-:W-:Y:S01]  /*b650*/  FSEL R93, R93, -INF , !P4 ;  /* 0xff8000005d5d7808 */ /* 0x000fe20006000000 */
[----:B------:R1:W2:Y:S01]  /*b660*/  MUFU.TANH R155, R10 ;  /* 0x0000000a009b7308 */ /* 0x0002a20000002400 */
[----:B------:R-:W-:Y:S01]  /*b670*/  ISETP.GE.AND P1, PT, R2, R9, PT ;  /* 0x000000090200720c */ /* 0x000fe20003f26270 */
[----:B----4-:R-:W-:Y:S01]  /*b680*/  FMUL.FTZ R21, R30, UR4 ;  /* 0x000000041e157c20 */ /* 0x010fe20008410000 */
[----:B------:R-:W-:Y:S01]  /*b690*/  ISETP.GE.AND P3, PT, R2, R8, PT ;  /* 0x000000080200720c */ /* 0x000fe20003f66270 */
[----:B------:R-:W-:Y:S01]  /*b6a0*/  HMMA.16816.F32.BF16 R16, R12, R38, RZ ;  /* 0x000000260c10723c */ /* 0x000fe200000418ff */
[----:B------:R-:W-:Y:S01]  /*b6b0*/  LOP3.LUT R2, R0, 0x31, R11, 0xfe, !PT ;  /* 0x0000003100027812 */ /* 0x000fe200078efe0b */
[----:B------:R-:W4:Y:S01]  /*b6c0*/  LDSM.16.M88.4 R36, [R134+0x4400] ;  /* 0x004400008624783b */ /* 0x000f220000000200 */
[----:B------:R-:W-:Y:S01]  /*b6d0*/  FSEL R92, R92, -INF , !P1 ;  /* 0xff8000005c5c7808 */ /* 0x000fe20004800000 */
[----:B------:R3:W-:Y:S01]  /*b6e0*/  MUFU.TANH R49, R21 ;  /* 0x0000001500317308 */ /* 0x0007e20000002400 */
[----:B------:R-:W-:-:S02]  /*b6f0*/  FSEL R117, R117, -INF , !P3 ;  /* 0xff80000075757808 */ /* 0x000fc40005800000 */
[----:B------:R-:W-:Y:S02]  /*b700*/  ISETP.GE.AND P1, PT, R2, R8, PT ;  /* 0x000000080200720c */ /* 0x000fe40003f26270 */
[----:B------:R-:W-:Y:S02]  /*b710*/  FSEL R122, R122, -INF , !P5 ;  /* 0xff8000007a7a7808 */ /* 0x000fe40006800000 */
[----:B------:R-:W-:Y:S02]  /*b720*/  FSEL R116, R116, -INF , !P1 ;  /* 0xff80000074747808 */ /* 0x000fe40004800000 */
[----:B-1----:R-:W-:Y:S02]  /*b730*/  LOP3.LUT R10, R0, 0x30, R11, 0xfe, !PT ;  /* 0x00000030000a7812 */ /* 0x002fe400078efe0b */
[-C--:B------:R-:W-:Y:S01]  /*b740*/  ISETP.GE.AND P5, PT, R2, R9.reuse, PT ;  /* 0x000000090200720c */ /* 0x080fe20003fa6270 */
[----:B------:R-:W-:Y:S01]  /*b750*/  FMUL.FTZ R2, R28, UR4 ;  /* 0x000000041c027c20 */ /* 0x000fe20008410000 */
[----:B------:R-:W-:-:S02]  /*b760*/  ISETP.GE.AND P2, PT, R10, R9, PT ;  /* 0x000000090a00720c */ /* 0x000fc40003f46270 */
[-C--:B------:R-:W-:Y:S01]  /*b770*/  ISETP.GE.AND P4, PT, R10, R8.reuse, PT ;  /* 0x000000080a00720c */ /* 0x080fe20003f86270 */
[----:B------:R1:W2:Y:S01]  /*b780*/  MUFU.TANH R127, R2 ;  /* 0x00000002007f7308 */ /* 0x0002a20000002400 */
[--C-:B------:R-:W-:Y:S01]  /*b790*/  LOP3.LUT R10, R0, 0x38, R11.reuse, 0xfe, !PT ;  /* 0x00000038000a7812 */ /* 0x100fe200078efe0b */
[----:B---3--:R-:W-:Y:S01]  /*b7a0*/  FMUL.FTZ R21, R25, UR4 ;  /* 0x0000000419157c20 */ /* 0x008fe20008410000 */
[----:B------:R-:W-:Y:S02]  /*b7b0*/  FSEL R91, R91, -INF , !P2 ;  /* 0xff8000005b5b7808 */ /* 0x000fe40005000000 */
[C---:B------:R-:W-:Y:S02]  /*b7c0*/  ISETP.GE.AND P3, PT, R10.reuse, R9, PT ;  /* 0x000000090a00720c */ /* 0x040fe40003f66270 */
[----:B------:R-:W-:Y:S01]  /*b7d0*/  ISETP.GE.AND P2, PT, R10, R8, PT ;  /* 0x000000080a00720c */ /* 0x000fe20003f46270 */
[----:B------:R3:W-:Y:S01]  /*b7e0*/  MUFU.TANH R113, R21 ;  /* 0x0000001500717308 */ /* 0x0007e20000002400 */
[----:B------:R-:W-:-:S02]  /*b7f0*/  LOP3.LUT R10, R0, 0x40, R11, 0xfe, !PT ;  /* 0x00000040000a7812 */ /* 0x000fc400078efe0b */
[----:B------:R-:W-:Y:S02]  /*b800*/  FSEL R90, R90, -INF , !P3 ;  /* 0xff8000005a5a7808 */ /* 0x000fe40005800000 */
[C---:B------:R-:W-:Y:S02]  /*b810*/  ISETP.GE.AND P1, PT, R10.reuse, R9, PT ;  /* 0x000000090a00720c */ /* 0x040fe40003f26270 */
[----:B------:R-:W-:Y:S01]  /*b820*/  ISETP.GE.AND P3, PT, R10, R8, PT ;  /* 0x000000080a00720c */ /* 0x000fe20003f66270 */
[----:B------:R-:W-:Y:S01]  /*b830*/  FMUL.FTZ R10, R31, UR4 ;  /* 0x000000041f0a7c20 */ /* 0x000fe20008410000 */
[----:B-1----:R-:W-:Y:S01]  /*b840*/  LOP3.LUT R2, R0, 0x39, R11, 0xfe, !PT ;  /* 0x0000003900027812 */ /* 0x002fe200078efe0b */
[----:B------:R-:W-:Y:S01]  /*b850*/  HMMA.16816.F32.BF16 R28, R4, R46, R16 ;  /* 0x0000002e041c723c */ /* 0x000fe20000041810 */
[----:B------:R-:W-:Y:S01]  /*b860*/  FSEL R115, R115, -INF , !P4 ;  /* 0xff80000073737808 */ /* 0x000fe20006000000 */
[----:B------:R1:W2:Y:S01]  /*b870*/  MUFU.TANH R120, R10 ;  /* 0x0000000a00787308 */ /* 0x0002a20000002400 */
[----:B------:R-:W-:-:S02]  /*b880*/  FSEL R88, R88, -INF , !P5 ;  /* 0xff80000058587808 */ /* 0x000fc40006800000 */
[CC--:B------:R-:W-:Y:S01]  /*b890*/  ISETP.GE.AND P4, PT, R2.reuse, R9.reuse, PT ;  /* 0x000000090200720c */ /* 0x0c0fe20003f86270 */
[----:B------:R-:W-:Y:S01]  /*b8a0*/  HMMA.16816.F32.BF16 R16, R12, R32, RZ ;  /* 0x000000200c10723c */ /* 0x000fe200000418ff */
[----:B------:R-:W-:Y:S01]  /*b8b0*/  ISETP.GE.AND P5, PT, R2, R8, PT ;  /* 0x000000080200720c */ /* 0x000fe20003fa6270 */
[----:B---3--:R-:W-:Y:S01]  /*b8c0*/  FMUL.FTZ R21, R27, UR4 ;  /* 0x000000041b157c20 */ /* 0x008fe20008410000 */
[----:B------:R-:W-:Y:S02]  /*b8d0*/  LOP3.LUT R2, R0, 0x41, R11, 0xfe, !PT ;  /* 0x0000004100027812 */ /* 0x000fe400078efe0b */
[----:B------:R-:W-:Y:S01]  /*b8e0*/  FSEL R121, R121, -INF , !P2 ;  /* 0xff80000079797808 */ /* 0x000fe20005000000 */
[----:B------:R3:W-:Y:S01]  /*b8f0*/  MUFU.TANH R111, R21 ;  /* 0x00000015006f7308 */ /* 0x0007e20000002400 */
[----:B------:R-:W-:Y:S02]  /*b900*/  ISETP.GE.AND P2, PT, R2, R9, PT ;  /* 0x000000090200720c */ /* 0x000fe40003f46270 */
[----:B------:R-:W-:-:S02]  /*b910*/  FSEL R118, R118, -INF , !P3 ;  /* 0xff80000076767808 */ /* 0x000fc40005800000 */
[----:B------:R-:W-:Y:S01]  /*b920*/  FSEL R83, R83, -INF , !P2 ;  /* 0xff80000053537808 */ /* 0x000fe20005000000 */
[----:B-1----:R-:W-:Y:S01]  /*b930*/  FMUL.FTZ R10, R24, UR4 ;  /* 0x00000004180a7c20 */ /* 0x002fe20008410000 */
[----:B------:R-:W-:Y:S02]  /*b940*/  FSEL R89, R89, -INF , !P4 ;  /* 0xff80000059597808 */ /* 0x000fe40006000000 */
[----:B------:R-:W-:Y:S01]  /*b950*/  ISETP.GE.AND P4, PT, R2, R8, PT ;  /* 0x000000080200720c */ /* 0x000fe20003f86270 */
[----:B------:R1:W2:Y:S01]  /*b960*/  MUFU.TANH R112, R10 ;  /* 0x0000000a00707308 */ /* 0x0002a20000002400 */
[----:B------:R-:W-:Y:S02]  /*b970*/  LOP3.LUT R2, R0, 0x48, R11, 0xfe, !PT ;  /* 0x0000004800027812 */ /* 0x000fe400078efe0b */
[----:B------:R-:W-:Y:S02]  /*b980*/  FSEL R119, R119, -INF , !P5 ;  /* 0xff80000077777808 */ /* 0x000fe40006800000 */
[----:B------:R-:W-:Y:S01]  /*b990*/  FSEL R87, R87, -INF , !P1 ;  /* 0xff80000057577808 */ /* 0x000fe20004800000 */
[----:B---3--:R-:W-:Y:S01]  /*b9a0*/  FMUL.FTZ R21, R29, UR4 ;  /* 0x000000041d157c20 */ /* 0x008fe20008410000 */
[----:B------:R-:W-:-:S02]  /*b9b0*/  ISETP.GE.AND P5, PT, R2, R9, PT ;  /* 0x000000090200720c */ /* 0x000fc40003fa6270 */
[----:B------:R-:W-:Y:S01]  /*b9c0*/  ISETP.GE.AND P1, PT, R2, R8, PT ;  /* 0x000000080200720c */ /* 0x000fe20003f26270 */
[----:B------:R3:W-:Y:S01]  /*b9d0*/  MUFU.TANH R109, R21 ;  /* 0x00000015006d7308 */ /* 0x0007e20000002400 */
[--C-:B------:R-:W-:Y:S02]  /*b9e0*/  LOP3.LUT R2, R0, 0x50, R11.reuse, 0xfe, !PT ;  /* 0x0000005000027812 */ /* 0x100fe400078efe0b */
[----:B------:R-:W-:Y:S02]  /*b9f0*/  FSEL R128, R128, -INF , !P4 ;  /* 0xff80000080807808 */ /* 0x000fe40006000000 */
[----:B------:R-:W-:Y:S02]  /*ba00*/  FSEL R85, R85, -INF , !P5 ;  /* 0xff80000055557808 */ /* 0x000fe40006800000 */
[----:B-1----:R-:W-:Y:S02]  /*ba10*/  LOP3.LUT R10, R0, 0x49, R11, 0xfe, !PT ;  /* 0x00000049000a7812 */ /* 0x002fe400078efe0b */
[----:B------:R-:W-:-:S02]  /*ba20*/  FSEL R133, R133, -INF , !P1 ;  /* 0xff80000085857808 */ /* 0x000fc40004800000 */
[CC--:B------:R-:W-:Y:S02]  /*ba30*/  ISETP.GE.AND P3, PT, R10.reuse, R9.reuse, PT ;  /* 0x000000090a00720c */ /* 0x0c0fe40003f66270 */
[-C--:B------:R-:W-:Y:S01]  /*ba40*/  ISETP.GE.AND P2, PT, R10, R8.reuse, PT ;  /* 0x000000080a00720c */ /* 0x080fe20003f46270 */
[----:B------:R-:W-:Y:S01]  /*ba50*/  FMUL.FTZ R10, R26, UR4 ;  /* 0x000000041a0a7c20 */ /* 0x000fe20008410000 */
[----:B------:R-:W-:Y:S01]  /*ba60*/  FSEL R84, R84, -INF , !P3 ;  /* 0xff80000054547808 */ /* 0x000fe20005800000 */
[----:B-----5:R-:W-:Y:S01]  /*ba70*/  HMMA.16816.F32.BF16 R24, R4, R40, R16 ;  /* 0x000000280418723c */ /* 0x020fe20000041810 */
[C---:B------:R-:W-:Y:S01]  /*ba80*/  ISETP.GE.AND P4, PT, R2.reuse, R9, PT ;  /* 0x000000090200720c */ /* 0x040fe20003f86270 */
[----:B------:R1:W5:Y:S01]  /*ba90*/  MUFU.TANH R23, R10 ;  /* 0x0000000a00177308 */ /* 0x0003620000002400 */
[----:B------:R-:W-:Y:S01]  /*baa0*/  ISETP.GE.AND P5, PT, R2, R8, PT ;  /* 0x000000080200720c */ /* 0x000fe20003fa6270 */
[----:B---3--:R-:W-:Y:S01]  /*bab0*/  FMUL.FTZ R21, R30, UR4 ;  /* 0x000000041e157c20 */ /* 0x008fe20008410000 */
[----:B------:R-:W-:Y:S01]  /*bac0*/  LOP3.LUT R2, R0, 0x58, R11, 0xfe, !PT ;  /* 0x0000005800027812 */ /* 0x000fe200078efe0b */
[----:B------:R-:W-:Y:S01]  /*bad0*/  HMMA.16816.F32.BF16 R16, R12, R34, RZ ;  /* 0x000000220c10723c */ /* 0x000fe200000418ff */
[----:B------:R-:W3:Y:S01]  /*bae0*/  LDSM.16.M88.4 R32, [R170] ;  /* 0x00000000aa20783b */ /* 0x000ee20000000200 */
[----:B------:R-:W-:-:S02]  /*baf0*/  FSEL R86, R86, -INF , !P4 ;  /* 0xff80000056567808 */ /* 0x000fc40006000000 */
[----:B------:R-:W-:Y:S01]  /*bb00*/  FSEL R153, R153, -INF , !P5 ;  /* 0xff80000099997808 */ /* 0x000fe20006800000 */
[----:B------:R4:W-:Y:S01]  /*bb10*/  MUFU.TANH R108, R21 ;  /* 0x00000015006c7308 */ /* 0x0009e20000002400 */
[----:B------:R-:W-:Y:S02]  /*bb20*/  ISETP.GE.AND P4, PT, R2, R8, PT ;  /* 0x000000080200720c */ /* 0x000fe40003f86270 */
[----:B------:R-:W-:Y:S02]  /*bb30*/  FSEL R154, R154, -INF , !P2 ;  /* 0xff8000009a9a7808 */ /* 0x000fe40005000000 */
[----:B------:R-:W-:Y:S02]  /*bb40*/  FSEL R159, R159, -INF , !P4 ;  /* 0xff8000009f9f7808 */ /* 0x000fe40006000000 */
[----:B------:R-:W-:Y:S01]  /*bb50*/  ISETP.GE.AND P2, PT, R2, R9, PT ;  /* 0x000000090200720c */ /* 0x000fe20003f46270 */
[----:B------:R-:W-:Y:S01]  /*bb60*/  FMUL.FTZ R2, R28, UR4 ;  /* 0x000000041c027c20 */ /* 0x000fe20008410000 */
[----:B-1----:R-:W-:-:S02]  /*bb70*/  LOP3.LUT R10, R0, 0x51, R11, 0xfe, !PT ;  /* 0x00000051000a7812 */ /* 0x002fc400078efe0b */
[----:B------:R-:W-:Y:S01]  /*bb80*/  FSEL R79, R79, -INF , !P2 ;  /* 0xff8000004f4f7808 */ /* 0x000fe20005000000 */
[----:B------:R1:W5:Y:S01]  /*bb90*/  MUFU.TANH R110, R2 ;  /* 0x00000002006e7308 */ /* 0x0003620000002400 */
[CC--:B------:R-:W-:Y:S02]  /*bba0*/  ISETP.GE.AND P1, PT, R10.reuse, R9.reuse, PT ;  /* 0x000000090a00720c */ /* 0x0c0fe40003f26270 */
[-C--:B------:R-:W-:Y:S02]  /*bbb0*/  ISETP.GE.AND P3, PT, R10, R8.reuse, PT ;  /* 0x000000080a00720c */ /* 0x080fe40003f66270 */
[----:B------:R-:W-:Y:S01]  /*bbc0*/  LOP3.LUT R10, R0, 0x59, R11, 0xfe, !PT ;  /* 0x00000059000a7812 */ /* 0x000fe200078efe0b */
[----:B----4-:R-:W-:Y:S01]  /*bbd0*/  FMUL.FTZ R21, R25, UR4 ;  /* 0x0000000419157c20 */ /* 0x010fe20008410000 */
[----:B------:R-:W-:Y:S02]  /*bbe0*/  FSEL R80, R80, -INF , !P1 ;  /* 0xff80000050507808 */ /* 0x000fe40004800000 */
[C---:B------:R-:W-:Y:S01]  /*bbf0*/  ISETP.GE.AND P5, PT, R10.reuse, R9, PT ;  /* 0x000000090a00720c */ /* 0x040fe20003fa6270 */
[----:B------:R4:W-:Y:S01]  /*bc00*/  MUFU.TANH R106, R21 ;  /* 0x00000015006a7308 */ /* 0x0009e20000002400 */
[----:B------:R-:W-:-:S02]  /*bc10*/  ISETP.GE.AND P1, PT, R10, R8, PT ;  /* 0x000000080a00720c */ /* 0x000fc40003f26270 */
[--C-:B------:R-:W-:Y:S02]  /*bc20*/  LOP3.LUT R10, R0, 0x61, R11.reuse, 0xfe, !PT ;  /* 0x00000061000a7812 */ /* 0x100fe400078efe0b */
[----:B------:R-:W-:Y:S02]  /*bc30*/  FSEL R82, R82, -INF , !P5 ;  /* 0xff80000052527808 */ /* 0x000fe40006800000 */
[CC--:B------:R-:W-:Y:S02]  /*bc40*/  ISETP.GE.AND P4, PT, R10.reuse, R9.reuse, PT ;  /* 0x000000090a00720c */ /* 0x0c0fe40003f86270 */
[----:B------:R-:W-:Y:S01]  /*bc50*/  ISETP.GE.AND P5, PT, R10, R8, PT ;  /* 0x000000080a00720c */ /* 0x000fe20003fa6270 */
[----:B------:R-:W-:Y:S01]  /*bc60*/  FMUL.FTZ R10, R31, UR4 ;  /* 0x000000041f0a7c20 */ /* 0x000fe20008410000 */
[----:B-1----:R-:W-:Y:S01]  /*bc70*/  LOP3.LUT R2, R0, 0x60, R11, 0xfe, !PT ;  /* 0x0000006000027812 */ /* 0x002fe200078efe0b */
[----:B------:R-:W-:Y:S01]  /*bc80*/  HMMA.16816.F32.BF16 R28, R4, R42, R16 ;  /* 0x0000002a041c723c */ /* 0x000fe20000041810 */
[----:B------:R-:W-:Y:S01]  /*bc90*/  FSEL R156, R156, -INF , !P3 ;  /* 0xff8000009c9c7808 */ /* 0x000fe20005800000 */
[----:B------:R1:W-:Y:S01]  /*bca0*/  MUFU.TANH R107, R10 ;  /* 0x0000000a006b7308 */ /* 0x0003e20000002400 */
[----:B------:R-:W-:-:S02]  /*bcb0*/  ISETP.GE.AND P3, PT, R2, R9, PT ;  /* 0x000000090200720c */ /* 0x000fc40003f66270 */
[----:B------:R-:W-:Y:S01]  /*bcc0*/  ISETP.GE.AND P2, PT, R2, R8, PT ;  /* 0x000000080200720c */ /* 0x000fe20003f46270 */
[----:B------:R-:W-:Y:S01]  /*bcd0*/  HMMA.16816.F32.BF16 R16, R12, R36, RZ ;  /* 0x000000240c10723c */ /* 0x000fe200000418ff */
[----:B------:R-:W-:Y:S01]  /*bce0*/  LOP3.LUT R2, R0, 0x68, R11, 0xfe, !PT ;  /* 0x0000006800027812 */ /* 0x000fe200078efe0b */
[----:B----4-:R-:W-:Y:S01]  /*bcf0*/  FMUL.FTZ R21, R27, UR4 ;  /* 0x000000041b157c20 */ /* 0x010fe20008410000 */
[----:B------:R-:W-:Y:S02]  /*bd00*/  FSEL R161, R161, -INF , !P1 ;  /* 0xff800000a1a17808 */ /* 0x000fe40004800000 */
[----:B------:R-:W-:Y:S01]  /*bd10*/  ISETP.GE.AND P1, PT, R2, R9, PT ;  /* 0x000000090200720c */ /* 0x000fe20003f26270 */
[----:B------:R4:W-:Y:S01]  /*bd20*/  MUFU.TANH R102, R21 ;  /* 0x0000001500667308 */ /* 0x0009e20000002400 */
[----:B------:R-:W-:Y:S02]  /*bd30*/  FSEL R163, R163, -INF , !P5 ;  /* 0xff800000a3a37808 */ /* 0x000fe40006800000 */
[----:B------:R-:W-:-:S02]  /*bd40*/  FSEL R71, R71, -INF , !P1 ;  /* 0xff80000047477808 */ /* 0x000fc40004800000 */
[----:B------:R-:W-:Y:S01]  /*bd50*/  FSEL R81, R81, -INF , !P3 ;  /* 0xff80000051517808 */ /* 0x000fe20005800000 */
[----:B-1----:R-:W-:Y:S01]  /*bd60*/  FMUL.FTZ R10, R24, UR4 ;  /* 0x00000004180a7c20 */ /* 0x002fe20008410000 */
[-C--:B------:R-:W-:Y:S02]  /*bd70*/  ISETP.GE.AND P3, PT, R2, R8.reuse, PT ;  /* 0x000000080200720c */ /* 0x080fe40003f66270 */
[----:B------:R-:W-:Y:S01]  /*bd80*/  LOP3.LUT R2, R0, 0x69, R11, 0xfe, !PT ;  /* 0x0000006900027812 */ /* 0x000fe200078efe0b */
[----:B------:R1:W-:Y:S02]  /*bd90*/  MUFU.TANH R104, R10 ;  /* 0x0000000a00687308 */ /* 0x0003e40000002400 */
[----:B------:R-:W-:Y:S01]  /*bda0*/  FMUL.FTZ R22, R30, UR4 ;  /* 0x000000041e167c20 */ /* 0x000fe20008410000 */
[----:B------:R-:W-:Y:S02]  /*bdb0*/  FSEL R160, R160, -INF , !P2 ;  /* 0xff800000a0a07808 */ /* 0x000fe40005000000 */
[----:B------:R-:W-:Y:S01]  /*bdc0*/  FSEL R77, R77, -INF , !P4 ;  /* 0xff8000004d4d7808 */ /* 0x000fe20006000000 */
[----:B----4-:R-:W-:Y:S01]  /*bdd0*/  FMUL.FTZ R21, R28, UR4 ;  /* 0x000000041c157c20 */ /* 0x010fe20008410000 */
[C---:B------:R-:W-:Y:S01]  /*bde0*/  ISETP.GE.AND P2, PT, R2.reuse, R9, PT ;  /* 0x000000090200720c */ /* 0x040fe20003f46270 */
[----:B------:R-:W-:Y:S01]  /*bdf0*/  MUFU.TANH R44, R22 ;  /* 0x00000016002c7308 */ /* 0x000fe20000002400 */
[----:B------:R-:W-:-:S02]  /*be00*/  ISETP.GE.AND P4, PT, R2, R8, PT ;  /* 0x000000080200720c */ /* 0x000fc40003f86270 */
[--C-:B------:R-:W-:Y:S02]  /*be10*/  LOP3.LUT R2, R0, 0x71, R11.reuse, 0xfe, !PT ;  /* 0x0000007100027812 */ /* 0x100fe400078efe0b */
[----:B------:R-:W-:Y:S02]  /*be20*/  FSEL R186, R186, -INF , !P3 ;  /* 0xff800000baba7808 */ /* 0x000fe40005800000 */
[----:B------:R-:W-:Y:S01]  /*be30*/  FSEL R73, R73, -INF , !P2 ;  /* 0xff80000049497808 */ /* 0x000fe20005000000 */
[----:B------:R4:W-:Y:S01]  /*be40*/  MUFU.TANH R78, R21 ;  /* 0x00000015004e7308 */ /* 0x0009e20000002400 */
[----:B-1----:R-:W-:Y:S02]  /*be50*/  LOP3.LUT R10, R0, 0x70, R11, 0xfe, !PT ;  /* 0x00000070000a7812 */ /* 0x002fe400078efe0b */
[----:B------:R-:W-:Y:S02]  /*be60*/  FSEL R190, R190, -INF , !P4 ;  /* 0xff800000bebe7808 */ /* 0x000fe40006000000 */
[----:B------:R-:W-:-:S02]  /*be70*/  ISETP.GE.AND P5, PT, R10, R9, PT ;  /* 0x000000090a00720c */ /* 0x000fc40003fa6270 */
[-C--:B------:R-:W-:Y:S01]  /*be80*/  ISETP.GE.AND P1, PT, R10, R8.reuse, PT ;  /* 0x000000080a00720c */ /* 0x080fe20003f26270 */
[----:B------:R-:W-:Y:S01]  /*be90*/  FMUL.FTZ R10, R26, UR4 ;  /* 0x000000041a0a7c20 */ /* 0x000fe20008410000 */
[----:B------:R-:W-:Y:S01]  /*bea0*/  FSEL R72, R72, -INF , !P5 ;  /* 0xff80000048487808 */ /* 0x000fe20006800000 */
[----:B---3--:R-:W-:Y:S01]  /*beb0*/  HMMA.16816.F32.BF16 R24, R4, R32, R16 ;  /* 0x000000200418723c */ /* 0x008fe20000041810 */
[C---:B------:R-:W-:Y:S01]  /*bec0*/  ISETP.GE.AND P3, PT, R2.reuse, R9, PT ;  /* 0x000000090200720c */ /* 0x040fe20003f66270 */
[----:B------:R1:W3:Y:S01]  /*bed0*/  MUFU.TANH R103, R10 ;  /* 0x0000000a00677308 */ /* 0x0002e20000002400 */
[----:B------:R-:W-:Y:S02]  /*bee0*/  ISETP.GE.AND P2, PT, R2, R8, PT ;  /* 0x000000080200720c */ /* 0x000fe40003f46270 */
[----:B------:R-:W-:Y:S01]  /*bef0*/  LOP3.LUT R2, R0, 0x79, R11, 0xfe, !PT ;  /* 0x0000007900027812 */ /* 0x000fe200078efe0b */
[----:B------:R-:W-:Y:S01]  /*bf00*/  HMMA.16816.F32.BF16 R16, R12, R38, RZ ;  /* 0x000000260c10723c */ /* 0x000fe200000418ff */
[----:B------:R-:W2:Y:S01]  /*bf10*/  LDSM.16.M88.4 R36, [R134+0x4800] ;  /* 0x004800008624783b */ /* 0x000ea20000000200 */
[----:B----4-:R-:W-:Y:S01]  /*bf20*/  FMUL.FTZ R21, R29, UR4 ;  /* 0x000000041d157c20 */ /* 0x010fe20008410000 */
[----:B------:R-:W-:-:S02]  /*bf30*/  FSEL R192, R192, -INF , !P1 ;  /* 0xff800000c0c07808 */ /* 0x000fc40004800000 */
[----:B------:R-:W-:Y:S01]  /*bf40*/  FSEL R76, R76, -INF , !P3 ;  /* 0xff8000004c4c7808 */ /* 0x000fe20005800000 */
[----:B------:R4:W-:Y:S01]  /*bf50*/  MUFU.TANH R70, R21 ;  /* 0x0000001500467308 */ /* 0x0009e20000002400 */
[----:B------:R-:W-:Y:S02]  /*bf60*/  FSEL R191, R191, -INF , !P2 ;  /* 0xff800000bfbf7808 */ /* 0x000fe40005000000 */
[C---:B------:R-:W-:Y:S02]  /*bf70*/  ISETP.GE.AND P1, PT, R2.reuse, R9, PT ;  /* 0x000000090200720c */ /* 0x040fe40003f26270 */
[----:B------:R-:W-:Y:S02]  /*bf80*/  ISETP.GE.AND P3, PT, R2, R8, PT ;  /* 0x000000080200720c */ /* 0x000fe40003f66270 */
[C-C-:B-1----:R-:W-:Y:S02]  /*bf90*/  LOP3.LUT R10, R0.reuse, 0x78, R11.reuse, 0xfe, !PT ;  /* 0x00000078000a7812 */ /* 0x142fe400078efe0b */
[----:B------:R-:W-:-:S02]  /*bfa0*/  LOP3.LUT R2, R0, 0x81, R11, 0xfe, !PT ;  /* 0x0000008100027812 */ /* 0x000fc400078efe0b */
[CC--:B------:R-:W-:Y:S02]  /*bfb0*/  ISETP.GE.AND P4, PT, R10.reuse, R9.reuse, PT ;  /* 0x000000090a00720c */ /* 0x0c0fe40003f86270 */
[-C--:B------:R-:W-:Y:S02]  /*bfc0*/  ISETP.GE.AND P5, PT, R10, R8.reuse, PT ;  /* 0x000000080a00720c */ /* 0x080fe40003fa6270 */
[----:B------:R-:W-:Y:S01]  /*bfd0*/  LOP3.LUT R10, R0, 0x80, R11, 0xfe, !PT ;  /* 0x00000080000a7812 */ /* 0x000fe200078efe0b */
[----:B----4-:R-:W-:Y:S01]  /*bfe0*/  FMUL.FTZ R21, R31, UR4 ;  /* 0x000000041f157c20 */ /* 0x010fe20008410000 */
[----:B------:R-:W-:Y:S01]  /*bff0*/  FSEL R68, R68, -INF , !P4 ;  /* 0xff80000044447808 */ /* 0x000fe20006000000 */
[----:B------:R-:W-:Y:S01]  /*c000*/  HMMA.16816.F32.BF16 R28, R4, R34, R16 ;  /* 0x00000022041c723c */ /* 0x000fe20000041810 */
[----:B------:R-:W1:Y:S01]  /*c010*/  LDSM.16.M88.4 R32, [R169] ;  /* 0x00000000a920783b */ /* 0x000e620000000200 */
[C---:B------:R-:W-:Y:S01]  /*c020*/  ISETP.GE.AND P2, PT, R10.reuse, R9, PT ;  /* 0x000000090a00720c */ /* 0x040fe20003f46270 */
[----:B------:R4:W-:Y:S01]  /*c030*/  MUFU.TANH R43, R21 ;  /* 0x00000015002b7308 */ /* 0x0009e20000002400 */
[----:B------:R-:W-:Y:S01]  /*c040*/  ISETP.GE.AND P4, PT, R10, R8, PT ;  /* 0x000000080a00720c */ /* 0x000fe20003f86270 */
[----:B------:R-:W-:-:S04]  /*c050*/  DEPBAR.LE SB0, 0x0 ;  /* 0x000080000000791a */ /* 0x000fc80000000000 */
[----:B------:R-:W-:Y:S01]  /*c060*/  FMUL.FTZ R16, R24, UR4 ;  /* 0x0000000418107c20 */ /* 0x000fe20008410000 */
[----:B------:R-:W-:Y:S02]  /*c070*/  LOP3.LUT R10, R0, 0x88, R11, 0xfe, !PT ;  /* 0x00000088000a7812 */ /* 0x000fe400078efe0b */
[----:B------:R-:W-:Y:S01]  /*c080*/  FSEL R194, R194, -INF , !P5 ;  /* 0xff800000c2c27808 */ /* 0x000fe20006800000 */
[----:B------:R5:W-:Y:S01]  /*c090*/  MUFU.TANH R41, R16 ;  /* 0x0000001000297308 */ /* 0x000be20000002400 */
[----:B------:R-:W-:Y:S02]  /*c0a0*/  FSEL R67, R205, -INF , !P1 ;  /* 0xff800000cd437808 */ /* 0x000fe40004800000 */
[----:B------:R-:W-:Y:S02]  /*c0b0*/  FSEL R195, R195, -INF , !P3 ;  /* 0xff800000c3c37808 */ /* 0x000fe40005800000 */
[----:B------:R-:W-:Y:S01]  /*c0c0*/  FSEL R66, R196, -INF , !P2 ;  /* 0xff800000c4427808 */ /* 0x000fe20005000000 */
[----:B------:R-:W-:Y:S01]  /*c0d0*/  BAR.SYNC.DEFER_BLOCKING 0x0 ;  /* 0x0000000000007b1d */ /* 0x000fe20000010000 */
[----:B------:R-:W-:Y:S01]  /*c0e0*/  ISETP.GE.AND P5, PT, R2, R9, PT ;  /* 0x000000090200720c */ /* 0x000fe20003fa6270 */
[----:B----4-:R-:W-:Y:S01]  /*c0f0*/  FMUL.FTZ R21, R26, UR4 ;  /* 0x000000041a157c20 */ /* 0x010fe20008410000 */
[----:B------:R-:W-:-:S02]  /*c100*/  ISETP.GE.AND P1, PT, R2, R8, PT ;  /* 0x000000080200720c */ /* 0x000fc40003f26270 */
[C---:B------:R-:W-:Y:S01]  /*c110*/  ISETP.GE.AND P3, PT, R10.reuse, R9, PT ;  /* 0x000000090a00720c */ /* 0x040fe20003f66270 */
[----:B------:R4:W3:Y:S01]  /*c120*/  MUFU.TANH R40, R21 ;  /* 0x0000001500287308 */ /* 0x0008e20000002400 */
[----:B------:R-:W-:Y:S02]  /*c130*/  ISETP.GE.AND P2, PT, R10, R8, PT ;  /* 0x000000080a00720c */ /* 0x000fe40003f46270 */
[C-C-:B------:R-:W-:Y:S01]  /*c140*/  LOP3.LUT R2, R0.reuse, 0x89, R11.reuse, 0xfe, !PT ;  /* 0x0000008900027812 */ /* 0x140fe200078efe0b */
[----:B-----5:R-:W-:Y:S01]  /*c150*/  FMUL.FTZ R16, R25, UR4 ;  /* 0x0000000419107c20 */ /* 0x020fe20008410000 */
[----:B------:R-:W-:Y:S02]  /*c160*/  LOP3.LUT R10, R0, 0x90, R11, 0xfe, !PT ;  /* 0x00000090000a7812 */ /* 0x000fe400078efe0b */
[----:B------:R-:W-:Y:S01]  /*c170*/  FSEL R69, R69, -INF , !P5 ;  /* 0xff80000045457808 */ /* 0x000fe20006800000 */
[----:B------:R2:W-:Y:S01]  /*c180*/  MUFU.TANH R42, R16 ;  /* 0x00000010002a7308 */ /* 0x0005e20000002400 */
[----:B------:R-:W-:-:S02]  /*c190*/  FSEL R196, R204, -INF , !P1 ;  /* 0xff800000ccc47808 */ /* 0x000fc40004800000 */
[----:B------:R-:W-:Y:S02]  /*c1a0*/  FSEL R61, R203, -INF , !P3 ;  /* 0xff800000cb3d7808 */ /* 0x000fe40005800000 */
[-C--:B------:R-:W-:Y:S02]  /*c1b0*/  ISETP.GE.AND P5, PT, R2, R8.reuse, PT ;  /* 0x000000080200720c */ /* 0x080fe40003fa6270 */
[----:B------:R-:W-:Y:S01]  /*c1c0*/  ISETP.GE.AND P1, PT, R10, R9, PT ;  /* 0x000000090a00720c */ /* 0x000fe20003f26270 */
[----:B----4-:R-:W-:Y:S01]  /*c1d0*/  FMUL.FTZ R21, R28, UR4 ;  /* 0x000000041c157c20 */ /* 0x010fe20008410000 */
[----:B------:R-:W-:Y:S02]  /*c1e0*/  ISETP.GE.AND P3, PT, R10, R8, PT ;  /* 0x000000080a00720c */ /* 0x000fe40003f66270 */
[----:B------:R-:W-:Y:S02]  /*c1f0*/  LOP3.LUT R10, R0, 0x98, R11, 0xfe, !PT ;  /* 0x00000098000a7812 */ /* 0x000fe400078efe0b */
[----:B------:R-:W-:-:S02]  /*c200*/  FSEL R200, R200, -INF , !P5 ;  /* 0xff800000c8c87808 */ /* 0x000fc40006800000 */
[----:B------:R-:W-:Y:S01]  /*c210*/  FSEL R51, R201, -INF , !P1 ;  /* 0xff800000c9337808 */ /* 0x000fe20004800000 */
[----:B--2---:R-:W-:Y:S01]  /*c220*/  HMMA.16816.F32.BF16 R16, R12, R36, RZ ;  /* 0x000000240c10723c */ /* 0x004fe200000418ff */
[CC--:B------:R-:W-:Y:S01]  /*c230*/  ISETP.GE.AND P5, PT, R10.reuse, R9.reuse, PT ;  /* 0x000000090a00720c */ /* 0x0c0fe20003fa6270 */
[----:B------:R2:W4:Y:S01]  /*c240*/  MUFU.TANH R36, R21 ;  /* 0x0000001500247308 */ /* 0x0005220000002400 */
[----:B------:R-:W-:Y:S01]  /*c250*/  ISETP.GE.AND P1, PT, R10, R8, PT ;  /* 0x000000080a00720c */ /* 0x000fe20003f26270 */
[----:B------:R-:W-:Y:S01]  /*c260*/  FMUL.FTZ R10, R27, UR4 ;  /* 0x000000041b0a7c20 */ /* 0x000fe20008410000 */
[----:B------:R-:W-:Y:S02]  /*c270*/  FSEL R197, R197, -INF , !P4 ;  /* 0xff800000c5c57808 */ /* 0x000fe40006000000 */
[----:B------:R-:W-:Y:S02]  /*c280*/  ISETP.GE.AND P4, PT, R2, R9, PT ;  /* 0x000000090200720c */ /* 0x000fe40003f86270 */
[----:B------:R-:W-:Y:S01]  /*c290*/  LOP3.LUT R2, R0, 0x91, R11, 0xfe, !PT ;  /* 0x0000009100027812 */ /* 0x000fe200078efe0b */
[----:B------:R5:W4:Y:S01]  /*c2a0*/  MUFU.TANH R37, R10 ;  /* 0x0000000a00257308 */ /* 0x000b220000002400 */
[----:B------:R-:W-:-:S02]  /*c2b0*/  FSEL R198, R198, -INF , !P2 ;  /* 0xff800000c6c67808 */ /* 0x000fc40005000000 */
[----:B------:R-:W-:Y:S02]  /*c2c0*/  FSEL R63, R63, -INF , !P4 ;  /* 0xff8000003f3f7808 */ /* 0x000fe40006000000 */
[C---:B------:R-:W-:Y:S02]  /*c2d0*/  ISETP.GE.AND P2, PT, R2.reuse, R9, PT ;  /* 0x000000090200720c */ /* 0x040fe40003f46270 */
[----:B------:R-:W-:Y:S02]  /*c2e0*/  ISETP.GE.AND P4, PT, R2, R8, PT ;  /* 0x000000080200720c */ /* 0x000fe40003f86270 */
[--C-:B------:R-:W-:Y:S01]  /*c2f0*/  LOP3.LUT R2, R0, 0x99, R11.reuse, 0xfe, !PT ;  /* 0x0000009900027812 */ /* 0x100fe200078efe0b */
[----:B--2---:R-:W-:Y:S01]  /*c300*/  FMUL.FTZ R21, R29, UR4 ;  /* 0x000000041d157c20 */ /* 0x004fe20008410000 */
[----:B------:R-:W-:Y:S02]  /*c310*/  FSEL R201, R59, -INF , !P3 ;  /* 0xff8000003bc97808 */ /* 0x000fe40005800000 */
[----:B------:R-:W-:Y:S01]  /*c320*/  FSEL R59, R202, -INF , !P2 ;  /* 0xff800000ca3b7808 */ /* 0x000fe20005000000 */
[----:B-1----:R-:W-:Y:S01]  /*c330*/  HMMA.16816.F32.BF16 R24, R4, R32, R16 ;  /* 0x000000200418723c */ /* 0x002fe20000041810 */
[----:B------:R-:W-:Y:S01]  /*c340*/  FSEL R199, R199, -INF , !P4 ;  /* 0xff800000c7c77808 */ /* 0x000fe20006000000 */
[----:B------:R1:W-:Y:S01]  /*c350*/  MUFU.TANH R32, R21 ;  /* 0x0000001500207308 */ /* 0x0003e20000002400 */
[----:B-----5:R-:W-:-:S02]  /*c360*/  LOP3.LUT R10, R0, 0xa0, R11, 0xfe, !PT ;  /* 0x000000a0000a7812 */ /* 0x020fc400078efe0b */
[----:B------:R-:W-:Y:S01]  /*c370*/  FSEL R58, R58, -INF , !P5 ;  /* 0xff8000003a3a7808 */ /* 0x000fe20006800000 */
[C---:B------:R-:W-:Y:S01]  /*c380*/  HMMA.16816.F32.BF16 R16, R12.reuse, R38, RZ ;  /* 0x000000260c10723c */ /* 0x040fe200000418ff */
[CC--:B------:R-:W-:Y:S02]  /*c390*/  ISETP.GE.AND P3, PT, R2.reuse, R9.reuse, PT ;  /* 0x000000090200720c */ /* 0x0c0fe40003f66270 */
[-C--:B------:R-:W-:Y:S02]  /*c3a0*/  ISETP.GE.AND P2, PT, R2, R8.reuse, PT ;  /* 0x000000080200720c */ /* 0x080fe40003f46270 */
[C---:B------:R-:W-:Y:S01]  /*c3b0*/  ISETP.GE.AND P4, PT, R10.reuse, R9, PT ;  /* 0x000000090a00720c */ /* 0x040fe20003f86270 */
[----:B------:R-:W-:Y:S01]  /*c3c0*/  HMMA.16816.F32.BF16 R12, R12, R64, RZ ;  /* 0x000000400c0c723c */ /* 0x000fe200000418ff */
[----:B------:R-:W-:Y:S02]  /*c3d0*/  ISETP.GE.AND P5, PT, R10, R8, PT ;  /* 0x000000080a00720c */ /* 0x000fe40003fa6270 */
[----:B------:R-:W-:-:S02]  /*c3e0*/  LOP3.LUT R2, R0, 0xa1, R11, 0xfe, !PT ;  /* 0x000000a100027812 */ /* 0x000fc400078efe0b */
[----:B------:R-:W-:Y:S02]  /*c3f0*/  LOP3.LUT R10, R0, 0xa8, R11, 0xfe, !PT ;  /* 0x000000a8000a7812 */ /* 0x000fe400078efe0b */
[----:B------:R-:W-:Y:S01]  /*c400*/  FSEL R202, R62, -INF , !P1 ;  /* 0xff8000003eca7808 */ /* 0x000fe20004800000 */
[----:B-1----:R-:W-:Y:S01]  /*c410*/  FMUL.FTZ R21, R30, UR4 ;  /* 0x000000041e157c20 */ /* 0x002fe20008410000 */
[----:B------:R-:W-:Y:S02]  /*c420*/  FSEL R62, R189, -INF , !P3 ;  /* 0xff800000bd3e7808 */ /* 0x000fe40005800000 */
[----:B------:R-:W-:Y:S01]  /*c430*/  FSEL R193, R193, -INF , !P2 ;  /* 0xff800000c1c17808 */ /* 0x000fe20005000000 */
[----:B------:R1:W2:Y:S01]  /*c440*/  MUFU.TANH R30, R21 ;  /* 0x00000015001e7308 */ /* 0x0002a20000002400 */
[----:B------:R-:W-:Y:S02]  /*c450*/  FSEL R45, R187, -INF , !P4 ;  /* 0xff800000bb2d7808 */ /* 0x000fe40006000000 */
[----:B------:R-:W-:-:S02]  /*c460*/  ISETP.GE.AND P1, PT, R2, R9, PT ;  /* 0x000000090200720c */ /* 0x000fc40003f26270 */
[-C--:B------:R-:W-:Y:S01]  /*c470*/  ISETP.GE.AND P3, PT, R2, R8.reuse, PT ;  /* 0x000000080200720c */ /* 0x080fe20003f66270 */
[C---:B------:R-:W-:Y:S01]  /*c480*/  HMMA.16816.F32.BF16 R16, R4.reuse, R34, R16 ;  /* 0x000000220410723c */ /* 0x040fe20000041810 */
[C---:B------:R-:W-:Y:S02]  /*c490*/  ISETP.GE.AND P2, PT, R10.reuse, R9, PT ;  /* 0x000000090a00720c */ /* 0x040fe40003f46270 */
[----:B------:R-:W-:Y:S02]  /*c4a0*/  ISETP.GE.AND P4, PT, R10, R8, PT ;  /* 0x000000080a00720c */ /* 0x000fe40003f86270 */
[C-C-:B------:R-:W-:Y:S01]  /*c4b0*/  LOP3.LUT R2, R0.reuse, 0xa9, R11.reuse, 0xfe, !PT ;  /* 0x000000a900027812 */ /* 0x140fe200078efe0b */
[----:B------:R-:W-:Y:S01]  /*c4c0*/  HMMA.16816.F32.BF16 R4, R4, R56, R12 ;  /* 0x000000380404723c */ /* 0x000fe2000004180c */
[----:B------:R-:W-:Y:S02]  /*c4d0*/  LOP3.LUT R10, R0, 0xb0, R11, 0xfe, !PT ;  /* 0x000000b0000a7812 */ /* 0x000fe400078efe0b */
[----:B------:R-:W-:-:S02]  /*c4e0*/  FSEL R155, R155, -INF , !P5 ;  /* 0xff8000009b9b7808 */ /* 0x000fc40006800000 */
[----:B------:R-:W-:Y:S01]  /*c4f0*/  FSEL R47, R162, -INF , !P1 ;  /* 0xff800000a22f7808 */ /* 0x000fe20004800000 */
[----:B-1----:R-:W-:Y:S01]  /*c500*/  FMUL.FTZ R21, R31, UR4 ;  /* 0x000000041f157c20 */ /* 0x002fe20008410000 */
[----:B------:R-:W-:Y:S02]  /*c510*/  FSEL R157, R157, -INF , !P3 ;  /* 0xff8000009d9d7808 */ /* 0x000fe40005800000 */
[----:B------:R-:W-:Y:S01]  /*c520*/  FSEL R46, R127, -INF , !P2 ;  /* 0xff8000007f2e7808 */ /* 0x000fe20005000000 */
[----:B------:R1:W-:Y:S01]  /*c530*/  MUFU.TANH R29, R21 ;  /* 0x00000015001d7308 */ /* 0x0003e20000002400 */
[CC--:B------:R-:W-:Y:S02]  /*c540*/  ISETP.GE.AND P5, PT, R2.reuse, R9.reuse, PT ;  /* 0x000000090200720c */ /* 0x0c0fe40003fa6270 */
[----:B------:R-:W-:Y:S02]  /*c550*/  ISETP.GE.AND P1, PT, R2, R8, PT ;  /* 0x000000080200720c */ /* 0x000fe40003f26270 */
[----:B------:R-:W-:-:S02]  /*c560*/  ISETP.GE.AND P3, PT, R10, R9, PT ;  /* 0x000000090a00720c */ /* 0x000fc40003f66270 */
[-C--:B------:R-:W-:Y:S01]  /*c570*/  ISETP.GE.AND P2, PT, R10, R8.reuse, PT ;  /* 0x000000080a00720c */ /* 0x080fe20003f46270 */
[----:B------:R-:W-:Y:S01]  /*c580*/  FMUL.FTZ R10, R24, UR4 ;  /* 0x00000004180a7c20 */ /* 0x000fe20008410000 */
[--C-:B------:R-:W-:Y:S01]  /*c590*/  LOP3.LUT R2, R0, 0xb1, R11.reuse, 0xfe, !PT ;  /* 0x000000b100027812 */ /* 0x100fe200078efe0b */
[----:B------:R-:W-:Y:S01]  /*c5a0*/  FMUL.FTZ R16, R16, UR4 ;  /* 0x0000000410107c20 */ /* 0x000fe20008410000 */
[----:B------:R-:W-:Y:S01]  /*c5b0*/  FSEL R127, R49, -INF , !P4 ;  /* 0xff800000317f7808 */ /* 0x000fe20006000000 */
[----:B------:R5:W2:Y:S01]  /*c5c0*/  MUFU.TANH R28, R10 ;  /* 0x0000000a001c7308 */ /* 0x000aa20000002400 */
[----:B------:R-:W-:Y:S01]  /*c5d0*/  FSEL R49, R114, -INF , !P5 ;  /* 0xff80000072317808 */ /* 0x000fe20006800000 */
[----:B------:R-:W-:Y:S01]  /*c5e0*/  FMUL.FTZ R5, R5, UR4 ;  /* 0x0000000405057c20 */ /* 0x000fe20008410000 */
[CC--:B------:R-:W-:Y:S01]  /*c5f0*/  ISETP.GE.AND P4, PT, R2.reuse, R9.reuse, PT ;  /* 0x000000090200720c */ /* 0x0c0fe20003f86270 */
[----:B------:R-:W-:Y:S01]  /*c600*/  FMUL.FTZ R12, R17, UR4 ;  /* 0x00000004110c7c20 */ /* 0x000fe20008410000 */
[----:B------:R-:W-:Y:S01]  /*c610*/  ISETP.GE.AND P5, PT, R2, R8, PT ;  /* 0x000000080200720c */ /* 0x000fe20003fa6270 */
[----:B-1----:R-:W-:Y:S01]  /*c620*/  FMUL.FTZ R21, R27, UR4 ;  /* 0x000000041b157c20 */ /* 0x002fe20008410000 */
[----:B------:R-:W-:Y:S01]  /*c630*/  LOP3.LUT R2, R0, 0xb8, R11, 0xfe, !PT ;  /* 0x000000b800027812 */ /* 0x000fe200078efe0b */
[----:B------:R1:W-:Y:S01]  /*c640*/  MUFU.TANH R13, R5 ;  /* 0x00000005000d7308 */ /* 0x0003e20000002400 */
[----:B------:R-:W-:Y:S01]  /*c650*/  FSEL R120, R120, -INF , !P1 ;  /* 0xff80000078787808 */ /* 0x000fe20004800000 */
[----:B------:R-:W-:Y:S01]  /*c660*/  FMUL.FTZ R7, R7, UR4 ;  /* 0x0000000407077c20 */ /* 0x000fe20008410000 */
[----:B------:R-:W-:Y:S01]  /*c670*/  FSEL R39, R112, -INF , !P3 ;  /* 0xff80000070277808 */ /* 0x000fe20005800000 */
[----:B------:R-:W-:Y:S01]  /*c680*/  FMUL.FTZ R6, R6, UR4 ;  /* 0x0000000406067c20 */ /* 0x000fe20008410000 */
[----:B------:R-:W-:-:S02]  /*c690*/  ISETP.GE.AND P1, PT, R2, R9, PT ;  /* 0x000000090200720c */ /* 0x000fc40003f26270 */
[-C--:B------:R-:W-:Y:S01]  /*c6a0*/  ISETP.GE.AND P3, PT, R2, R8.reuse, PT ;  /* 0x000000080200720c */ /* 0x080fe20003f66270 */
[----:B------:R-:W-:Y:S01]  /*c6b0*/  MUFU.TANH R22, R21 ;  /* 0x0000001500167308 */ /* 0x000fe20000002400 */
[----:B-----5:R-:W-:Y:S01]  /*c6c0*/  FMUL.FTZ R10, R25, UR4 ;  /* 0x00000004190a7c20 */ /* 0x020fe20008410000 */
[----:B------:R-:W-:Y:S02]  /*c6d0*/  LOP3.LUT R2, R0, 0xb9, R11, 0xfe, !PT ;  /* 0x000000b900027812 */ /* 0x000fe400078efe0b */
[----:B------:R-:W-:Y:S02]  /*c6e0*/  FSEL R112, R23, -INF , !P2 ;  /* 0xff80000017707808 */ /* 0x000fe40005000000 */
[----:B------:R-:W-:Y:S02]  /*c6f0*/  FSEL R38, R113, -INF , !P4 ;  /* 0xff80000071267808 */ /* 0x000fe40006000000 */
[----:B------:R5:W-:Y:S01]  /*c700*/  MUFU.TANH R24, R10 ;  /* 0x0000000a00187308 */ /* 0x000be20000002400 */
[----:B------:R-:W-:Y:S01]  /*c710*/  ISETP.GE.AND P2, PT, R2, R9, PT ;  /* 0x000000090200720c */ /* 0x000fe20003f46270 */
[----:B-1----:R-:W-:Y:S01]  /*c720*/  FMUL.FTZ R5, R48, UR4 ;  /* 0x0000000430057c20 */ /* 0x002fe20008410000 */
[----:B------:R-:W-:-:S02]  /*c730*/  ISETP.GE.AND P4, PT, R2, R8, PT ;  /* 0x000000080200720c */ /* 0x000fc40003f86270 */
[----:B------:R-:W-:Y:S02]  /*c740*/  LOP3.LUT R2, R0, 0xc0, R11, 0xfe, !PT ;  /* 0x000000c000027812 */ /* 0x000fe400078efe0b */
[----:B------:R-:W-:Y:S01]  /*c750*/  FSEL R35, R110, -INF , !P1 ;  /* 0xff8000006e237808 */ /* 0x000fe20004800000 */
[----:B------:R-:W-:Y:S01]  /*c760*/  MUFU.TANH R21, R16 ;  /* 0x0000001000157308 */ /* 0x000fe20000002400 */
[----:B------:R-:W-:Y:S02]  /*c770*/  FSEL R108, R108, -INF , !P3 ;  /* 0xff8000006c6c7808 */ /* 0x000fe40005800000 */
[----:B------:R-:W-:Y:S02]  /*c780*/  FSEL R34, R109, -INF , !P2 ;  /* 0xff8000006d227808 */ /* 0x000fe40005000000 */
[----:B------:R-:W-:Y:S02]  /*c790*/  ISETP.GE.AND P1, PT, R2, R8, PT ;  /* 0x000000080200720c */ /* 0x000fe40003f26270 */
[----:B------:R-:W-:Y:S01]  /*c7a0*/  FSEL R111, R111, -INF , !P5 ;  /* 0xff8000006f6f7808 */ /* 0x000fe20006800000 */
[----:B------:R1:W-:Y:S01]  /*c7b0*/  MUFU.TANH R17, R12 ;  /* 0x0000000c00117308 */ /* 0x0003e20000002400 */
[----:B-----5:R-:W-:Y:S01]  /*c7c0*/  FMUL.FTZ R10, R26, UR4 ;  /* 0x000000041a0a7c20 */ /* 0x020fe20008410000 */
[----:B---3--:R-:W-:-:S02]  /*c7d0*/  FSEL R103, R103, -INF , !P1 ;  /* 0xff80000067677808 */ /* 0x008fc40004800000 */
[-C--:B------:R-:W-:Y:S02]  /*c7e0*/  ISETP.GE.AND P5, PT, R2, R9.reuse, PT ;  /* 0x000000090200720c */ /* 0x080fe40003fa6270 */
[----:B------:R-:W-:Y:S02]  /*c7f0*/  LOP3.LUT R2, R0, 0xc8, R11, 0xfe, !PT ;  /* 0x000000c800027812 */ /* 0x000fe400078efe0b */
[----:B------:R3:W5:Y:S01]  /*c800*/  MUFU.TANH R23, R10 ;  /* 0x0000000a00177308 */ /* 0x0007620000002400 */
[----:B------:R-:W-:Y:S02]  /*c810*/  FSEL R33, R104, -INF , !P5 ;  /* 0xff80000068217808 */ /* 0x000fe40006800000 */
[----:B------:R-:W-:Y:S02]  /*c820*/  FSEL R107, R107, -INF , !P4 ;  /* 0xff8000006b6b7808 */ /* 0x000fe40006000000 */
[C---:B------:R-:W-:Y:S02]  /*c830*/  ISETP.GE.AND P5, PT, R2.reuse, R8, PT ;  /* 0x000000080200720c */ /* 0x040fe40003fa6270 */
[----:B------:R-:W-:-:S02]  /*c840*/  ISETP.GE.AND P4, PT, R2, R9, PT ;  /* 0x000000090200720c */ /* 0x000fc40003f86270 */
[--C-:B------:R-:W-:Y:S01]  /*c850*/  LOP3.LUT R2, R0, 0xd0, R11.reuse, 0xfe, !PT ;  /* 0x000000d000027812 */ /* 0x100fe200078efe0b */
[----:B-1----:R-:W-:Y:S01]  /*c860*/  FMUL.FTZ R12, R19, UR4 ;  /* 0x00000004130c7c20 */ /* 0x002fe20008410000 */
[----:B------:R-:W-:Y:S02]  /*c870*/  FSEL R27, R78, -INF , !P4 ;  /* 0xff8000004e1b7808 */ /* 0x000fe40006000000 */
[----:B------:R-:W-:Y:S01]  /*c880*/  ISETP.GE.AND P4, PT, R2, R8, PT ;  /* 0x000000080200720c */ /* 0x000fe20003f86270 */
[----:B------:R-:W-:Y:S01]  /*c890*/  MUFU.TANH R15, R12 ;  /* 0x0000000c000f7308 */ /* 0x000fe20000002400 */
[----:B---3--:R-:W-:Y:S02]  /*c8a0*/  LOP3.LUT R10, R0, 0xc1, R11, 0xfe, !PT ;  /* 0x000000c1000a7812 */ /* 0x008fe400078efe0b */
[----:B------:R-:W-:Y:S02]  /*c8b0*/  FSEL R114, R40, -INF , !P4 ;  /* 0xff80000028727808 */ /* 0x000fe40006000000 */
[----:B------:R-:W-:-:S03]  /*c8c0*/  ISETP.GE.AND P3, PT, R10, R9, PT ;  /* 0x000000090a00720c */ /* 0x000fc60003f66270 */
[----:B------:R1:W-:Y:S01]  /*c8d0*/  MUFU.TANH R12, R6 ;  /* 0x00000006000c7308 */ /* 0x0003e20000002400 */
[-C--:B------:R-:W-:Y:S02]  /*c8e0*/  ISETP.GE.AND P2, PT, R10, R8.reuse, PT ;  /* 0x000000080a00720c */ /* 0x080fe40003f46270 */
[----:B------:R-:W-:Y:S02]  /*c8f0*/  LOP3.LUT R10, R0, 0xc9, R11, 0xfe, !PT ;  /* 0x000000c9000a7812 */ /* 0x000fe400078efe0b */
[----:B------:R-:W-:Y:S02]  /*c900*/  FSEL R31, R106, -INF , !P3 ;  /* 0xff8000006a1f7808 */ /* 0x000fe40005800000 */
[C---:B------:R-:W-:Y:S02]  /*c910*/  ISETP.GE.AND P1, PT, R10.reuse, R9, PT ;  /* 0x000000090a00720c */ /* 0x040fe40003f26270 */
[----:B------:R-:W-:Y:S01]  /*c920*/  ISETP.GE.AND P3, PT, R10, R8, PT ;  /* 0x000000080a00720c */ /* 0x000fe20003f66270 */
[----:B------:R-:W-:Y:S01]  /*c930*/  FMUL.FTZ R10, R18, UR4 ;  /* 0x00000004120a7c20 */ /* 0x000fe20008410000 */
[----:B------:R-:W-:-:S02]  /*c940*/  FSEL R106, R44, -INF , !P5 ;  /* 0xff8000002c6a7808 */ /* 0x000fc40006800000 */
[----:B------:R-:W-:Y:S01]  /*c950*/  FSEL R26, R70, -INF , !P1 ;  /* 0xff800000461a7808 */ /* 0x000fe20004800000 */
[----:B------:R3:W5:Y:S01]  /*c960*/  MUFU.TANH R16, R10 ;  /* 0x0000000a00107308 */ /* 0x0007620000002400 */
[----:B------:R-:W-:Y:S02]  /*c970*/  FSEL R104, R102, -INF , !P2 ;  /* 0xff80000066687808 */ /* 0x000fe40005000000 */
[-C--:B------:R-:W-:Y:S01]  /*c980*/  ISETP.GE.AND P2, PT, R2, R9.reuse, PT ;  /* 0x000000090200720c */ /* 0x080fe20003f46270 */
[----:B-1----:R-:W-:Y:S01]  /*c990*/  FMUL.FTZ R6, R60, UR4 ;  /* 0x000000043c067c20 */ /* 0x002fe20008410000 */
[----:B------:R-:W-:Y:S02]  /*c9a0*/  LOP3.LUT R2, R0, 0xd8, R11, 0xfe, !PT ;  /* 0x000000d800027812 */ /* 0x000fe400078efe0b */
[----:B------:R-:W-:Y:S02]  /*c9b0*/  FSEL R109, R43, -INF , !P3 ;  /* 0xff8000002b6d7808 */ /* 0x000fe40005800000 */
[----:B------:R-:W-:Y:S01]  /*c9c0*/  FSEL R41, R41, -INF , !P2 ;  /* 0xff80000029297808 */ /* 0x000fe20005000000 */
[----:B------:R-:W-:Y:S01]  /*c9d0*/  MUFU.TANH R6, R6 ;  /* 0x0000000600067308 */ /* 0x000fe20000002400 */
[----:B------:R-:W-:-:S02]  /*c9e0*/  ISETP.GE.AND P3, PT, R2, R9, PT ;  /* 0x000000090200720c */ /* 0x000fc40003f66270 */
[-C--:B------:R-:W-:Y:S02]  /*c9f0*/  ISETP.GE.AND P2, PT, R2, R8.reuse, PT ;  /* 0x000000080200720c */ /* 0x080fe40003f46270 */
[C-C-:B------:R-:W-:Y:S02]  /*ca00*/  LOP3.LUT R2, R0.reuse, 0xe0, R11.reuse, 0xfe, !PT ;  /* 0x000000e000027812 */ /* 0x140fe400078efe0b */
[--C-:B---3--:R-:W-:Y:S02]  /*ca10*/  LOP3.LUT R10, R0, 0xd1, R11.reuse, 0xfe, !PT ;  /* 0x000000d1000a7812 */ /* 0x108fe400078efe0b */
[----:B----4-:R-:W-:Y:S02]  /*ca20*/  FSEL R36, R36, -INF , !P3 ;  /* 0xff80000024247808 */ /* 0x010fe40005800000 */
[C---:B------:R-:W-:Y:S02]  /*ca30*/  ISETP.GE.AND P5, PT, R10.reuse, R9, PT ;  /* 0x000000090a00720c */ /* 0x040fe40003fa6270 */
[----:B------:R-:W-:Y:S01]  /*ca40*/  ISETP.GE.AND P1, PT, R10, R8, PT ;  /* 0x000000080a00720c */ /* 0x000fe20003f26270 */
[----:B------:R-:W-:Y:S01]  /*ca50*/  FMUL.FTZ R10, R4, UR4 ;  /* 0x00000004040a7c20 */ /* 0x000fe20008410000 */
[----:B------:R-:W-:-:S02]  /*ca60*/  LOP3.LUT R4, R0, 0xd9, R11, 0xfe, !PT ;  /* 0x000000d900047812 */ /* 0x000fc400078efe0b */
[----:B------:R-:W-:Y:S01]  /*ca70*/  FSEL R42, R42, -INF , !P5 ;  /* 0xff8000002a2a7808 */ /* 0x000fe20006800000 */
[----:B------:R-:W1:Y:S01]  /*ca80*/  MUFU.TANH R14, R10 ;  /* 0x0000000a000e7308 */ /* 0x000e620000002400 */
[C---:B------:R-:W-:Y:S02]  /*ca90*/  ISETP.GE.AND P4, PT, R4.reuse, R9, PT ;  /* 0x000000090400720c */ /* 0x040fe40003f86270 */
[----:B------:R-:W-:Y:S02]  /*caa0*/  ISETP.GE.AND P5, PT, R4, R8, PT ;  /* 0x000000080400720c */ /* 0x000fe40003fa6270 */
[----:B------:R-:W-:Y:S02]  /*cab0*/  LOP3.LUT R4, R0, 0xe1, R11, 0xfe, !PT ;  /* 0x000000e100047812 */ /* 0x000fe400078efe0b */
[----:B------:R-:W-:Y:S01]  /*cac0*/  FSEL R113, R37, -INF , !P1 ;  /* 0xff80000025717808 */ /* 0x000fe20004800000 */
[----:B------:R-:W3:Y:S01]  /*cad0*/  MUFU.TANH R10, R7 ;  /* 0x00000007000a7308 */ /* 0x000ee20000002400 */
[----:B--2---:R-:W-:-:S02]  /*cae0*/  FSEL R162, R30, -INF , !P2 ;  /* 0xff8000001ea27808 */ /* 0x004fc40005000000 */
[----:B------:R-:W-:Y:S02]  /*caf0*/  FSEL R32, R32, -INF , !P4 ;  /* 0xff80000020207808 */ /* 0x000fe40006000000 */
[CC--:B------:R-:W-:Y:S02]  /*cb00*/  ISETP.GE.AND P1, PT, R2.reuse, R9.reuse, PT ;  /* 0x000000090200720c */ /* 0x0c0fe40003f26270 */
[-C--:B------:R-:W-:Y:S01]  /*cb10*/  ISETP.GE.AND P3, PT, R2, R8.reuse, PT ;  /* 0x000000080200720c */ /* 0x080fe20003f66270 */
[----:B------:R2:W4:Y:S01]  /*cb20*/  MUFU.TANH R7, R5 ;  /* 0x0000000500077308 */ /* 0x0005220000002400 */
[C---:B------:R-:W-:Y:S02]  /*cb30*/  ISETP.GE.AND P2, PT, R4.reuse, R9, PT ;  /* 0x000000090400720c */ /* 0x040fe40003f46270 */
[----:B------:R-:W-:Y:S02]  /*cb40*/  ISETP.GE.AND P4, PT, R4, R8, PT ;  /* 0x000000080400720c */ /* 0x000fe40003f86270 */
[----:B------:R-:W-:-:S02]  /*cb50*/  LOP3.LUT R2, R0, 0xe8, R11, 0xfe, !PT ;  /* 0x000000e800027812 */ /* 0x000fc400078efe0b */
[----:B------:R-:W-:Y:S02]  /*cb60*/  LOP3.LUT R4, R0, 0xe9, R11, 0xfe, !PT ;  /* 0x000000e900047812 */ /* 0x000fe400078efe0b */
[----:B------:R-:W-:Y:S02]  /*cb70*/  FSEL R28, R28, -INF , !P1 ;  /* 0xff8000001c1c7808 */ /* 0x000fe40004800000 */
[----:B-----5:R-:W-:Y:S02]  /*cb80*/  FSEL R189, R23, -INF , !P3 ;  /* 0xff80000017bd7808 */ /* 0x020fe40005800000 */
[----:B------:R-:W-:Y:S02]  /*cb90*/  FSEL R25, R24, -INF , !P2 ;  /* 0xff80000018197808 */ /* 0x000fe40005000000 */
[-C--:B------:R-:W-:Y:S02]  /*cba0*/  ISETP.GE.AND P1, PT, R2, R8.reuse, PT ;  /* 0x000000080200720c */ /* 0x080fe40003f26270 */
[----:B------:R-:W-:Y:S01]  /*cbb0*/  ISETP.GE.AND P3, PT, R4, R9, PT ;  /* 0x000000090400720c */ /* 0x000fe20003f66270 */
[----:B--2---:R-:W-:Y:S01]  /*cbc0*/  FMUL.FTZ R5, R50, UR4 ;  /* 0x0000000432057c20 */ /* 0x004fe20008410000 */
[----:B------:R-:W-:-:S02]  /*cbd0*/  ISETP.GE.AND P2, PT, R4, R8, PT ;  /* 0x000000080400720c */ /* 0x000fc40003f46270 */
[----:B------:R-:W-:Y:S02]  /*cbe0*/  LOP3.LUT R4, R0, 0xf1, R11, 0xfe, !PT ;  /* 0x000000f100047812 */ /* 0x000fe400078efe0b */
[----:B------:R-:W-:Y:S01]  /*cbf0*/  FSEL R204, R16, -INF , !P1 ;  /* 0xff80000010cc7808 */ /* 0x000fe20004800000 */
[----:B------:R-:W2:Y:S01]  /*cc00*/  MUFU.TANH R5, R5 ;  /* 0x0000000500057308 */ /* 0x000ea20000002400 */
[-C--:B------:R-:W-:Y:S02]  /*cc10*/  ISETP.GE.AND P1, PT, R4, R9.reuse, PT ;  /* 0x000000090400720c */ /* 0x080fe40003f26270 */
        /* <DEDUP_REMOVED lines=13> */
[----:B-1----:R-:W-:Y:S02]  /*ccf0*/  FSEL R78, R14, -INF , !P4 ;  /* 0xff8000000e4e7808 */ /* 0x002fe40006000000 */
[----:B------:R-:W-:-:S02]  /*cd00*/  FSEL R207, R12, -INF , !P5 ;  /* 0xff8000000ccf7808 */ /* 0x000fc40006800000 */
[-C--:B------:R-:W-:Y:S02]  /*cd10*/  ISETP.GE.AND P3, PT, R4, R8.reuse, PT ;  /* 0x000000080400720c */ /* 0x080fe40003f66270 */
[C---:B------:R-:W-:Y:S02]  /*cd20*/  ISETP.GE.AND P2, PT, R2.reuse, R8, PT ;  /* 0x000000080200720c */ /* 0x040fe40003f46270 */
[-C--:B------:R-:W-:Y:S02]  /*cd30*/  ISETP.GE.AND P4, PT, R2, R9.reuse, PT ;  /* 0x000000090200720c */ /* 0x080fe40003f86270 */
[----:B------:R-:W-:Y:S02]  /*cd40*/  ISETP.GE.AND P5, PT, R11, R9, PT ;  /* 0x000000090b00720c */ /* 0x000fe40003fa6270 */
[----:B---3--:R-:W-:Y:S02]  /*cd50*/  FSEL R206, R10, -INF , !P3 ;  /* 0xff8000000ace7808 */ /* 0x008fe40005800000 */
[----:B----4-:R-:W-:-:S02]  /*cd60*/  FSEL R110, R7, -INF , !P4 ;  /* 0xff800000076e7808 */ /* 0x010fc40006000000 */
[----:B--2---:R-:W-:Y:S02]  /*cd70*/  FSEL R208, R5, -INF , !P2 ;  /* 0xff80000005d07808 */ /* 0x004fe40005000000 */
        /* <DEDUP_REMOVED lines=9> */
[----:B------:R-:W-:Y:S02]  /*ce10*/  LOP3.LUT R0, R0, R11, RZ, 0x3c, !PT ;  /* 0x0000000b00007212 */ /* 0x000fe400078e3cff */
        /* <DEDUP_REMOVED lines=21> */
[----:B------:R-:W-:Y:S02]  /*cf70*/  LOP3.LUT R5, R9, R11, RZ, 0x3c, !PT ;  /* 0x0000000b09057212 */ /* 0x000fe400078e3cff */
[----:B------:R-:W-:Y:S02]  /*cf80*/  ISETP.GE.U32.AND P5, PT, R6, R10, PT ;  /* 0x0000000a0600720c */ /* 0x000fe40003fa6070 */
[----:B------:R-:W-:-:S02]  /*cf90*/  ISETP.GE.AND P2, PT, R5, RZ, PT ;  /* 0x000000ff0500720c */ /* 0x000fc40003f46270 */
[----:B------:R-:W-:Y:S02]  /*cfa0*/  ISETP.GE.AND P3, PT, R0, RZ, PT ;  /* 0x000000ff0000720c */ /* 0x000fe40003f66270 */
[----:B------:R-:W-:-:S03]  /*cfb0*/  LOP3.LUT R0, RZ, R11, RZ, 0x33, !PT ;  /* 0x0000000bff007212 */ /* 0x000fc600078e33ff */
[----:B------:R-:W-:Y:S01]  /*cfc0*/  @P4 VIADD R2, R2, 0x1 ;  /* 0x0000000102024836 */ /* 0x000fe20000000000 */
[----:B------:R-:W-:-:S03]  /*cfd0*/  ISETP.NE.AND P4, PT, R11, RZ, PT ;  /* 0x000000ff0b00720c */ /* 0x000fc60003f85270 */
[----:B------:R-:W-:Y:S02]  /*cfe0*/  @P5 IADD3 R4, R4, 0x1, RZ ;  /* 0x0000000104045810 */ /* 0x000fe40007ffe0ff */
[----:B------:R-:W-:Y:S02]  /*cff0*/  @!P2 IMAD.MOV R2, RZ, RZ, -R2 ;  /* 0x000000ffff02a224 */ /* 0x000fe400078e0a02 */
[----:B------:R-:W-:-:S03]  /*d000*/  @!P3 IADD3 R4, -R4, RZ, RZ ;  /* 0x000000ff0404b210 */ /* 0x000fc60007ffe1ff */
[C---:B------:R-:W-:Y:S02]  /*d010*/  SEL R2, R0.reuse, R2, !P4 ;  /* 0x0000000200027207 */ /* 0x040fe40006000000 */
[----:B------:R-:W-:-:S03]  /*d020*/  SEL R4, R0, R4, !P4 ;  /* 0x0000000400047207 */ /* 0x000fc60006000000 */
[----:B------:R-:W-:-:S04]  /*d030*/  IMAD.WIDE R8, R2, 0x4, R234 ;  /* 0x0000000402087825 */ /* 0x000fc800078e02ea */
[C---:B------:R-:W-:Y:S02]  /*d040*/  IMAD.WIDE R6, R4.reuse, 0x4, R234 ;  /* 0x0000000404067825 */ /* 0x040fe400078e02ea */
[----:B------:R-:W2:Y:S04]  /*d050*/  LDG.E R8, desc[UR10][R8.64] ;  /* 0x0000000a08087981 */ /* 0x000ea8000c1e1900 */
[----:B------:R-:W2:Y:S01]  /*d060*/  LDG.E R6, desc[UR10][R6.64] ;  /* 0x0000000a06067981 */ /* 0x000ea2000c1e1900 */
[----:B------:R-:W-:-:S04]  /*d070*/  IMAD.IADD R0, R4, 0x1, -R2 ;  /* 0x0000000104007824 */ /* 0x000fc800078e0a02 */
[----:B------:R-:W-:-:S04]  /*d080*/  IMAD R0, R0, R11, -0x100 ;  /* 0xffffff0000007424 */ /* 0x000fc800078e020b */
[----:B------:R-:W-:Y:S01]  /*d090*/  IMAD.WIDE.U32 R4, R0, R54, RZ ;  /* 0x0000003600047225 */ /* 0x000fe200078e00ff */
[----:B------:R-:W-:-:S05]  /*d0a0*/  SHF.R.S32.HI R2, RZ, 0x1f, R0 ;  /* 0x0000001fff027819 */ /* 0x000fca0000011400 */
[----:B------:R-:W-:-:S04]  /*d0b0*/  IMAD R2, R2, R54, RZ ;  /* 0x0000003602027224 */ /* 0x000fc800078e02ff */
[----:B------:R-:W-:-:S04]  /*d0c0*/  IMAD R0, R0, R55, R2 ;  /* 0x0000003700007224 */ /* 0x000fc800078e0202 */
        /* <DEDUP_REMOVED lines=9> */
.L_x_1238:
[----:B------:R-:W-:-:S04]  /*d160*/  LEA R0, -R54, RZ, 0x8 ;  /* 0x000000ff36007211 */ /* 0x000fc800078e41ff */
[----:B------:R-:W-:-:S07]  /*d170*/  SHF.R.S32.HI R2, RZ, 0x1f, R0 ;  /* 0x0000001fff027819 */ /* 0x000fce0000011400 */
.L_x_1239:
[----:B------:R-:W-:Y:S01]  /*d180*/  @!P0 IMAD.MOV.U32 R4, RZ, RZ, R75 ;  /* 0x000000ffff048224 */ /* 0x000fe200078e004b */
[----:B------:R-:W-:Y:S01]  /*d190*/  @!P0 LEA R9, P4, R54, R75, 0x5 ;  /* 0x0000004b36098211 */ /* 0x000fe200078828ff */
[----:B------:R-:W-:Y:S01]  /*d1a0*/  @!P0 IMAD.MOV.U32 R5, RZ, RZ, R74 ;  /* 0x000000ffff058224 */ /* 0x000fe200078e004a */
[----:B------:R-:W-:Y:S01]  /*d1b0*/  ULDC.64 UR4, c[0x0][0x218] ;  /* 0x0000860000047ab9 */ /* 0x000fe20000000a00 */
[C---:B------:R-:W-:Y:S01]  /*d1c0*/  @!P0 IMAD R8, R55.reuse, 0x60, RZ ;  /* 0x0000006037088824 */ /* 0x040fe200078e02ff */
[----:B------:R-:W-:Y:S01]  /*d1d0*/  @!P0 LEA R14, P5, R0, R185, 0x1 ;  /* 0x000000b9000e8211 */ /* 0x000fe200078a08ff */
[----:B------:R-:W-:Y:S01]  /*d1e0*/  @!P0 IMAD.WIDE.U32 R6, R54, 0x60, R4 ;  /* 0x0000006036068825 */ /* 0x000fe200078e0004 */
[----:B------:R1:W-:Y:S01]  /*d1f0*/  @P0 STS [R184+0x1000], RZ ;  /* 0x001000ffb8000388 */ /* 0x0003e20000000800 */
[----:B------:R-:W-:Y:S01]  /*d200*/  BSSY B0, `(.L_x_1240) ;  /* 0x0000057000007945 */ /* 0x000fe20003800000 */
[----:B------:R-:W-:Y:S01]  /*d210*/  @!P0 LEA.HI.X R15, R0, R188, R2, 0x1, P5 ;  /* 0x000000bc000f8211 */ /* 0x000fe200028f0c02 */
[----:B------:R-:W-:Y:S01]  /*d220*/  @!P0 IMAD.WIDE.U32 R4, R54, 0xa0, R4 ;  /* 0x000000a036048825 */ /* 0x000fe200078e0004 */
[C---:B------:R-:W-:Y:S01]  /*d230*/  @!P0 IADD3 R11, P3, R0.reuse, R6, RZ ;  /* 0x00000006000b8210 */ /* 0x040fe20007f7e0ff */
[----:B------:R1:W-:Y:S02]  /*d240*/  @P0 STS [R184+0x1004], RZ ;  /* 0x001004ffb8000388 */ /* 0x0003e40000000800 */
[----:B------:R-:W-:Y:S01]  /*d250*/  @!P0 IMAD R6, R55, 0xa0, RZ ;  /* 0x000000a037068824 */ /* 0x000fe200078e02ff */
[----:B------:R-:W-:Y:S01]  /*d260*/  @!P0 IADD3 R19, P2, R0, R4, RZ ;  /* 0x0000000400138210 */ /* 0x000fe20007f5e0ff */
[----:B------:R-:W-:Y:S01]  /*d270*/  @!P0 IMAD.MOV.U32 R4, RZ, RZ, R75 ;  /* 0x000000ffff048224 */ /* 0x000fe200078e004b */
[C---:B------:R-:W-:Y:S01]  /*d280*/  @!P0 IADD3.X R22, R2.reuse, R8, R7, P3, !PT ;  /* 0x0000000802168210 */ /* 0x040fe20001ffe407 */
[----:B------:R1:W-:Y:S01]  /*d290*/  @P0 STS.64 [R184+0x1008], RZ ;  /* 0x001008ffb8000388 */ /* 0x0003e20000000a00 */
[----:B------:R-:W-:Y:S01]  /*d2a0*/  @!P0 IADD3.X R21, R2, R6, R5, P2, !PT ;  /* 0x0000000602158210 */ /* 0x000fe200017fe405 */
[----:B------:R-:W-:Y:S01]  /*d2b0*/  @!P0 IMAD.MOV.U32 R5, RZ, RZ, R74 ;  /* 0x000000ffff058224 */ /* 0x000fe200078e004a */
[C---:B------:R-:W-:Y:S01]  /*d2c0*/  @!P0 LEA.HI.X R8, R54.reuse, R74, R55, 0x5, P4 ;  /* 0x0000004a36088211 */ /* 0x040fe200020f2c37 */
[----:B------:R-:W-:Y:S01]  /*d2d0*/  @!PT LDS RZ, [RZ] ;  /* 0x00000000fffff984 */ /* 0x000fe20000000800 */
[----:B------:R-:W-:Y:S01]  /*d2e0*/  @!PT LDS RZ, [RZ] ;  /* 0x00000000fffff984 */ /* 0x000fe20000000800 */
[----:B------:R-:W-:Y:S01]  /*d2f0*/  @!PT LDS RZ, [RZ] ;  /* 0x00000000fffff984 */ /* 0x000fe20000000800 */
[----:B------:R1:W-:Y:S01]  /*d300*/  @!P0 LDGSTS.E.BYPASS.LTC128B.128 [R184+0x1000], desc[UR10][R14.64] ;  /* 0x010000000eb88fae */ /* 0x0003e2000b901d4a */
[CC--:B------:R-:W-:Y:S01]  /*d310*/  @!P0 LEA R7, P3, R54.reuse, R75.reuse, 0x6 ;  /* 0x0000004b36078211 */ /* 0x0c0fe200078630ff */
[C---:B------:R-:W-:Y:S01]  /*d320*/  @!P0 IMAD.WIDE.U32 R4, R54.reuse, 0xc0, R4 ;  /* 0x000000c036048825 */ /* 0x040fe200078e0004 */
[----:B------:R-:W-:Y:S01]  /*d330*/  @!P0 LEA R12, P2, R54, R75, 0x7 ;  /* 0x0000004b360c8211 */ /* 0x000fe200078438ff */
[----:B------:R1:W-:Y:S01]  /*d340*/  @P0 STS.128 [R184+0x1800], RZ ;  /* 0x001800ffb8000388 */ /* 0x0003e20000000c00 */
[----:B------:R-:W-:-:S02]  /*d350*/  @!P0 IADD3 R6, P4, R0, R9, RZ ;  /* 0x0000000900068210 */ /* 0x000fc40007f9e0ff */
[CCC-:B------:R-:W-:Y:S02]  /*d360*/  @!P0 LEA.HI.X R13, R54.reuse, R74.reuse, R55.reuse, 0x6, P3 ;  /* 0x0000004a360d8211 */ /* 0x1c0fe400018f3437 */
[----:B------:R-:W-:Y:S01]  /*d370*/  @!P0 LEA.HI.X R10, R54, R74, R55, 0x7, P2 ;  /* 0x0000004a360a8211 */ /* 0x000fe200010f3c37 */
[----:B------:R-:W-:Y:S01]  /*d380*/  @!P0 IMAD.X R8, R2, 0x1, R8, P4 ;  /* 0x0000000102088824 */ /* 0x000fe200020e0608 */
[C---:B------:R-:W-:Y:S02]  /*d390*/  @!P0 IADD3 R7, P3, R0.reuse, R7, RZ ;  /* 0x0000000700078210 */ /* 0x040fe40007f7e0ff */
[----:B------:R-:W-:Y:S02]  /*d3a0*/  @!P0 IADD3 R9, P2, R0, R12, RZ ;  /* 0x0000000c00098210 */ /* 0x000fe40007f5e0ff */
[----:B------:R-:W-:Y:S01]  /*d3b0*/  @!P0 LEA R16, P4, R6, UR4, 0x1 ;  /* 0x0000000406108c11 */ /* 0x000fe2000f8808ff */
[C---:B------:R-:W-:Y:S02]  /*d3c0*/  @!P0 IMAD.X R13, R2.reuse, 0x1, R13, P3 ;  /* 0x00000001020d8824 */ /* 0x040fe400018e060d */
[----:B------:R-:W-:Y:S01]  /*d3d0*/  @!P0 IMAD.X R10, R2, 0x1, R10, P2 ;  /* 0x00000001020a8824 */ /* 0x000fe200010e060a */
[----:B------:R-:W-:Y:S01]  /*d3e0*/  @!P0 LEA.HI.X R17, R6, UR5, R8, 0x1, P4 ;  /* 0x0000000506118c11 */ /* 0x000fe2000a0f0c08 */
[----:B------:R-:W-:Y:S01]  /*d3f0*/  @!P0 IMAD R6, R55, 0xc0, RZ ;  /* 0x000000c037068824 */ /* 0x000fe200078e02ff */
[----:B------:R-:W-:-:S02]  /*d400*/  @!P0 LEA R12, P4, R7, UR4, 0x1 ;  /* 0x00000004070c8c11 */ /* 0x000fc4000f8808ff */
[----:B------:R-:W-:Y:S01]  /*d410*/  @!P0 LEA R8, P3, R9, UR4, 0x1 ;  /* 0x0000000409088c11 */ /* 0x000fe2000f8608ff */
[----:B------:R-:W-:Y:S01]  /*d420*/  @!PT LDS RZ, [RZ] ;  /* 0x00000000fffff984 */ /* 0x000fe20000000800 */
[----:B------:R-:W-:Y:S01]  /*d430*/  @!PT LDS RZ, [RZ] ;  /* 0x00000000fffff984 */ /* 0x000fe20000000800 */
[----:B------:R-:W-:Y:S01]  /*d440*/  @!PT LDS RZ, [RZ] ;  /* 0x00000000fffff984 */ /* 0x000fe20000000800 */
[----:B------:R1:W-:Y:S01]  /*d450*/  @!P0 LDGSTS.E.BYPASS.LTC128B.128 [R184+0x1800], desc[UR10][R16.64] ;  /* 0x0180000010b88fae */ /* 0x0003e2000b901d4a */
[----:B------:R-:W-:Y:S02]  /*d460*/  @!P0 IADD3 R18, P2, R0, R4, RZ ;  /* 0x0000000400128210 */ /* 0x000fe40007f5e0ff */
[----:B------:R-:W-:Y:S01]  /*d470*/  @!P0 LEA.HI.X R13, R7, UR5, R13, 0x1, P4 ;  /* 0x00000005070d8c11 */ /* 0x000fe2000a0f0c0d */
[----:B------:R1:W-:Y:S01]  /*d480*/  @P0 STS.128 [R184+0x2000], RZ ;  /* 0x002000ffb8000388 */ /* 0x0003e20000000c00 */
[----:B------:R-:W-:Y:S02]  /*d490*/  @!P0 LEA.HI.X R9, R9, UR5, R10, 0x1, P3 ;  /* 0x0000000509098c11 */ /* 0x000fe400098f0c0a */
[----:B------:R-:W-:Y:S01]  /*d4a0*/  @!P0 LEA R10, P4, R11, UR4, 0x1 ;  /* 0x000000040b0a8c11 */ /* 0x000fe2000f8808ff */
[----:B------:R-:W-:Y:S01]  /*d4b0*/  @!PT LDS RZ, [RZ] ;  /* 0x00000000fffff984 */ /* 0x000fe20000000800 */
[----:B------:R-:W-:Y:S01]  /*d4c0*/  @!PT LDS RZ, [RZ] ;  /* 0x00000000fffff984 */ /* 0x000fe20000000800 */
[----:B------:R-:W-:Y:S01]  /*d4d0*/  @!PT LDS RZ, [RZ] ;  /* 0x00000000fffff984 */ /* 0x000fe20000000800 */
[----:B------:R1:W-:Y:S01]  /*d4e0*/  @!P0 LDGSTS.E.BYPASS.LTC128B.128 [R184+0x2000], desc[UR10][R12.64] ;  /* 0x020000000cb88fae */ /* 0x0003e2000b901d4a */
[----:B------:R-:W-:-:S02]  /*d4f0*/  @!P0 IADD3.X R5, R2, R6, R5, P2, !PT ;  /* 0x0000000602058210 */ /* 0x000fc400017fe405 */
[----:B------:R-:W-:Y:S01]  /*d500*/  @!P0 LEA R6, P3, R19, UR4, 0x1 ;  /* 0x0000000413068c11 */ /* 0x000fe2000f8608ff */
[----:B------:R1:W-:Y:S01]  /*d510*/  @P0 STS.128 [R184+0x2800], RZ ;  /* 0x002800ffb8000388 */ /* 0x0003e20000000c00 */
[----:B------:R-:W-:Y:S02]  /*d520*/  @!P0 LEA.HI.X R11, R11, UR5, R22, 0x1, P4 ;  /* 0x000000050b0b8c11 */ /* 0x000fe4000a0f0c16 */
[C---:B------:R-:W-:Y:S02]  /*d530*/  @!P0 LEA R4, P2, R18.reuse, UR4, 0x1 ;  /* 0x0000000412048c11 */ /* 0x040fe4000f8408ff */
[----:B------:R-:W-:Y:S01]  /*d540*/  @!P0 LEA.HI.X R7, R19, UR5, R21, 0x1, P3 ;  /* 0x0000000513078c11 */ /* 0x000fe200098f0c15 */
[----:B------:R-:W-:Y:S01]  /*d550*/  @!PT LDS RZ, [RZ] ;  /* 0x00000000fffff984 */ /* 0x000fe20000000800 */
[----:B------:R-:W-:Y:S01]  /*d560*/  @!PT LDS RZ, [RZ] ;  /* 0x00000000fffff984 */ /* 0x000fe20000000800 */
[----:B------:R-:W-:Y:S01]  /*d570*/  @!PT LDS RZ, [RZ] ;  /* 0x00000000fffff984 */ /* 0x000fe20000000800 */
[----:B------:R1:W-:Y:S01]  /*d580*/  @!P0 LDGSTS.E.BYPASS.LTC128B.128 [R184+0x2800], desc[UR10][R10.64] ;  /* 0x028000000ab88fae */ /* 0x0003e2000b901d4a */
[----:B------:R-:W-:-:S03]  /*d590*/  @!P0 LEA.HI.X R5, R18, UR5, R5, 0x1, P2 ;  /* 0x0000000512058c11 */ /* 0x000fc600090f0c05 */
        /* <DEDUP_REMOVED lines=29> */
.L_x_1241:
[----:B------:R-:W-:Y:S05]  /*d770*/  BSYNC B0 ;  /* 0x0000000000007941 */ /* 0x000fea0003800000 */
.L_x_1240:
[----:B------:R-:W0:Y:S01]  /*d780*/  LDGDEPBAR ;  /* 0x00000000000079af */ /* 0x000e220000000000 */
[----:B------:R-:W-:-:S04]  /*d790*/  LEA R185, P0, R0, R185, 0x1 ;  /* 0x000000b900b97211 */ /* 0x000fc800078008ff */
[----:B------:R-:W-:-:S09]  /*d7a0*/  LEA.HI.X R188, R0, R188, R2, 0x1, P0 ;  /* 0x000000bc00bc7211 */ /* 0x000fd200000f0c02 */
.L_x_1237:
[----:B------:R-:W-:Y:S01]  /*d7b0*/  FMNMX.FTZ R0, R20, R100, !PT ;  /* 0x0000006414007209 */ /* 0x000fe20007810000 */
[----:B------:R-:W-:Y:S01]  /*d7c0*/  ULDC UR4, c[0x0][0x2ec] ;  /* 0x0000bb0000047ab9 */ /* 0x000fe20000000800 */
[----:B-12---:R-:W-:Y:S01]  /*d7d0*/  FMNMX.FTZ R4, R3, R129, !PT ;  /* 0x0000008103047209 */ /* 0x006fe20007810000 */
        /* <DEDUP_REMOVED lines=219> */
[----:B-1----:R-:W-:-:S04]  /*e590*/  FMUL.FTZ R0, R64, UR4 ;  /* 0x0000000440007c20 */ /* 0x002fc80008410000 */
[----:B------:R1:W3:Y:S01]  /*e5a0*/  MUFU.EX2 R55, R3 ;  /* 0x0000000300377308 */ /* 0x0002e20000000800 */
[----:B------:R-:W-:Y:S01]  /*e5b0*/  FSEL R0, R0, RZ, P0 ;  /* 0x000000ff00007208 */ /* 0x000fe20000000000 */
[----:B--2---:R-:W-:-:S06]  /*e5c0*/  FFMA.FTZ R4, R68, UR4, -R2 ;  /* 0x0000000444047c23 */ /* 0x004fcc0008010802 */
[----:B------:R2:W-:Y:S01]  /*e5d0*/  MUFU.EX2 R244, R4 ;  /* 0x0000000400f47308 */ /* 0x0005e20000000800 */
[----:B-1----:R-:W-:Y:S01]  /*e5e0*/  FFMA.FTZ R3, R121, UR4, -R0 ;  /* 0x0000000479037c23 */ /* 0x002fe20008010800 */
[-C--:B---3--:R-:W-:Y:S01]  /*e5f0*/  FMUL.FTZ R138, R138, R55.reuse ;  /* 0x000000378a8a7220 */ /* 0x088fe20000410000 */
[-C--:B------:R-:W-:Y:S01]  /*e600*/  FMUL.FTZ R139, R139, R55.reuse ;  /* 0x000000378b8b7220 */ /* 0x080fe20000410000 */
[-C--:B------:R-:W-:Y:S01]  /*e610*/  FMUL.FTZ R146, R146, R55.reuse ;  /* 0x0000003792927220 */ /* 0x080fe20000410000 */
[-C--:B------:R-:W-:Y:S01]  /*e620*/  FMUL.FTZ R147, R147, R55.reuse ;  /* 0x0000003793937220 */ /* 0x080fe20000410000 */
[-C--:B------:R-:W-:Y:S01]  /*e630*/  FMUL.FTZ R142, R142, R55.reuse ;  /* 0x000000378e8e7220 */ /* 0x080fe20000410000 */
[-C--:B------:R-:W-:Y:S01]  /*e640*/  FMUL.FTZ R143, R143, R55.reuse ;  /* 0x000000378f8f7220 */ /* 0x080fe20000410000 */
[-C--:B------:R-:W-:Y:S01]  /*e650*/  FMUL.FTZ R150, R150, R55.reuse ;  /* 0x0000003796967220 */ /* 0x080fe20000410000 */
[----:B------:R-:W-:Y:S01]  /*e660*/  FMUL.FTZ R151, R151, R55 ;  /* 0x0000003797977220 */ /* 0x000fe20000410000 */
        /* <DEDUP_REMOVED lines=35> */
[----:B------:R1:W2:Y:S02]  /*e8a0*/  MUFU.EX2 R8, R4 ;  /* 0x0000000400087308 */ /* 0x0002a40000000800 */
[----:B-1----:R-:W-:Y:S01]  /*e8b0*/  FFMA.FTZ R4, R31, UR4, -R2 ;  /* 0x000000041f047c23 */ /* 0x002fe20008010802 */
[----:B--2---:R-:W-:Y:S01]  /*e8c0*/  MOV R121, R8 ;  /* 0x0000000800797202 */ /* 0x004fe20000000f00 */
[----:B------:R-:W-:Y:S01]  /*e8d0*/  LDSM.16.MT88.4 R28, [R135+0x5400] ;  /* 0x00540000871c783b */ /* 0x000fe20000004200 */
[----:B------:R-:W-:-:S03]  /*e8e0*/  F2FP.BF16.F32.PACK_AB R8, R210, R60 ;  /* 0x0000003cd208723e */ /* 0x000fc600000010ff */
        /* <DEDUP_REMOVED lines=15> */
[----:B------:R1:W2:Y:S02]  /*e9e0*/  MUFU.EX2 R50, R4 ;  /* 0x0000000400327308 */ /* 0x0002a40000000800 */
[----:B-1----:R-:W-:Y:S01]  /*e9f0*/  FFMA.FTZ R4, R129, UR4, -R0 ;  /* 0x0000000481047c23 */ /* 0x002fe20008010800 */
[----:B--2---:R-:W-:-:S05]  /*ea00*/  MOV R129, R50 ;  /* 0x0000003200817202 */ /* 0x004fca0000000f00 */
[----:B------:R1:W-:Y:S02]  /*ea10*/  MUFU.EX2 R66, R4 ;  /* 0x0000000400427308 */ /* 0x0003e40000000800 */
[--C-:B-1----:R-:W-:Y:S01]  /*ea20*/  FFMA.FTZ R4, R152, UR4, -R0.reuse ;  /* 0x0000000498047c23 */ /* 0x102fe20008010800 */
[----:B------:R-:W-:Y:S02]  /*ea30*/  MOV R152, R44 ;  /* 0x0000002c00987202 */ /* 0x000fe40000000f00 */
[----:B------:R-:W-:Y:S03]  /*ea40*/  LDSM.16.MT88.4 R44, [R135+0x6000] ;  /* 0x00600000872c783b */ /* 0x000fe60000004200 */
[----:B------:R1:W-:Y:S02]  /*ea50*/  MUFU.EX2 R80, R4 ;  /* 0x0000000400507308 */ /* 0x0003e40000000800 */
[----:B-1----:R-:W-:Y:S01]  /*ea60*/  FFMA.FTZ R4, R132, UR4, -R0 ;  /* 0x0000000484047c23 */ /* 0x002fe20008010800 */
[----:B------:R-:W-:-:S02]  /*ea70*/  MOV R132, R48 ;  /* 0x0000003000847202 */ /* 0x000fc40000000f00 */
[----:B------:R-:W-:Y:S03]  /*ea80*/  LDSM.16.MT88.4 R48, [R135+0x6800] ;  /* 0x006800008730783b */ /* 0x000fe60000004200 */
[----:B------:R1:W-:Y:S02]  /*ea90*/  MUFU.EX2 R81, R4 ;  /* 0x0000000400517308 */ /* 0x0003e40000000800 */
[----:B-1----:R-:W-:Y:S01]  /*eaa0*/  FFMA.FTZ R4, R131, UR4, -R0 ;  /* 0x0000000483047c23 */ /* 0x002fe20008010800 */
[----:B------:R-:W-:-:S05]  /*eab0*/  MOV R131, R15 ;  /* 0x0000000f00837202 */ /* 0x000fca0000000f00 */
[----:B------:R1:W-:Y:S02]  /*eac0*/  MUFU.EX2 R82, R4 ;  /* 0x0000000400527308 */ /* 0x0003e40000000800 */
[----:B-1----:R-:W-:Y:S01]  /*ead0*/  FFMA.FTZ R4, R130, UR4, -R0 ;  /* 0x0000000482047c23 */ /* 0x002fe20008010800 */
[----:B------:R-:W-:-:S05]  /*eae0*/  MOV R130, R14 ;  /* 0x0000000e00827202 */ /* 0x000fca0000000f00 */
[----:B------:R1:W-:Y:S02]  /*eaf0*/  MUFU.EX2 R85, R4 ;  /* 0x0000000400557308 */ /* 0x0003e40000000800 */
[----:B-1----:R-:W-:Y:S01]  /*eb00*/  FFMA.FTZ R4, R126, UR4, -R0 ;  /* 0x000000047e047c23 */ /* 0x002fe20008010800 */
[----:B------:R-:W-:-:S05]  /*eb10*/  MOV R126, R13 ;  /* 0x0000000d007e7202 */ /* 0x000fca0000000f00 */
[----:B------:R1:W2:Y:S02]  /*eb20*/  MUFU.EX2 R89, R4 ;  /* 0x0000000400597308 */ /* 0x0002a40000000800 */
[--C-:B-1----:R-:W-:Y:S01]  /*eb30*/  FFMA.FTZ R4, R125, UR4, -R0.reuse ;  /* 0x000000047d047c23 */ /* 0x102fe20008010800 */
[----:B------:R-:W-:Y:S02]  /*eb40*/  MOV R125, R12 ;  /* 0x0000000c007d7202 */ /* 0x000fe40000000f00 */
[----:B------:R-:W1:Y:S03]  /*eb50*/  LDSM.16.MT88.4 R12, [R135+0x5000] ;  /* 0x00500000870c783b */ /* 0x000e660000004200 */
[----:B------:R3:W-:Y:S01]  /*eb60*/  MUFU.EX2 R92, R4 ;  /* 0x00000004005c7308 */ /* 0x0007e20000000800 */
[----:B--2---:R-:W-:Y:S01]  /*eb70*/  F2FP.BF16.F32.PACK_AB R5, R89, R85 ;  /* 0x000000555905723e */ /* 0x004fe200000010ff */
[----:B---3--:R-:W-:Y:S01]  /*eb80*/  FFMA.FTZ R4, R124, UR4, -R0 ;  /* 0x000000047c047c23 */ /* 0x008fe20008010800 */
[----:B------:R-:W-:-:S02]  /*eb90*/  MOV R124, R11 ;  /* 0x0000000b007c7202 */ /* 0x000fc40000000f00 */
[----:B------:R-:W-:-:S03]  /*eba0*/  F2FP.BF16.F32.PACK_AB R11, R82, R81 ;  /* 0x00000051520b723e */ /* 0x000fc600000010ff */
[----:B------:R2:W3:Y:S02]  /*ebb0*/  MUFU.EX2 R94, R4 ;  /* 0x00000004005e7308 */ /* 0x0004e40000000800 */
[----:B--2---:R-:W-:Y:S01]  /*ebc0*/  FFMA.FTZ R4, R123, UR4, -R0 ;  /* 0x000000047b047c23 */ /* 0x004fe20008010800 */
[----:B------:R-:W-:Y:S02]  /*ebd0*/  MOV R123, R10 ;  /* 0x0000000a007b7202 */ /* 0x000fe40000000f00 */
[----:B------:R-:W-:-:S03]  /*ebe0*/  F2FP.BF16.F32.PACK_AB R10, R213, R212 ;  /* 0x000000d4d50a723e */ /* 0x000fc600000010ff */
[----:B------:R2:W-:Y:S02]  /*ebf0*/  MUFU.EX2 R98, R4 ;  /* 0x0000000400627308 */ /* 0x0005e40000000800 */
[----:B--2---:R-:W-:-:S06]  /*ec00*/  FFMA.FTZ R4, R122, UR4, -R0 ;  /* 0x000000047a047c23 */ /* 0x004fcc0008010800 */
[----:B------:R2:W4:Y:S02]  /*ec10*/  MUFU.EX2 R100, R4 ;  /* 0x0000000400647308 */ /* 0x0005240000000800 */
[----:B--2---:R-:W-:Y:S01]  /*ec20*/  FFMA.FTZ R4, R158, UR4, -R0 ;  /* 0x000000049e047c23 */ /* 0x004fe20008010800 */
[----:B------:R-:W-:Y:S02]  /*ec30*/  MOV R158, R9 ;  /* 0x00000009009e7202 */ /* 0x000fe40000000f00 */
[----:B------:R-:W-:-:S03]  /*ec40*/  F2FP.BF16.F32.PACK_AB R9, R80, R66 ;  /* 0x000000425009723e */ /* 0x000fc600000010ff */
[----:B------:R2:W-:Y:S04]  /*ec50*/  MUFU.EX2 R101, R4 ;  /* 0x0000000400657308 */ /* 0x0005e80000000800 */
[C---:B-1----:R-:W-:Y:S06]  /*ec60*/  HMMA.16816.F32.BF16 R20, R8.reuse, R12, R136 ;  /* 0x0000000c0814723c */ /* 0x042fec0000041888 */
[----:B------:R-:W-:Y:S01]  /*ec70*/  HMMA.16816.F32.BF16 R24, R8, R14, R144 ;  /* 0x0000000e0818723c */ /* 0x000fe20000041890 */
[----:B------:R-:W-:Y:S01]  /*ec80*/  MOV R136, R7 ;  /* 0x0000000700887202 */ /* 0x000fe20000000f00 */
[----:B------:R-:W-:Y:S01]  /*ec90*/  LDSM.16.MT88.4 R144, [R135+0x7c00] ;  /* 0x007c00008790783b */ /* 0x000fe20000004200 */
[----:B---3--:R-:W-:Y:S01]  /*eca0*/  F2FP.BF16.F32.PACK_AB R7, R94, R92 ;  /* 0x0000005c5e07723e */ /* 0x008fe200000010ff */
[----:B--2---:R-:W-:-:S02]  /*ecb0*/  FFMA.FTZ R4, R117, UR4, -R0 ;  /* 0x0000000475047c23 */ /* 0x004fc40008010800 */
[----:B------:R-:W-:Y:S01]  /*ecc0*/  HMMA.16816.F32.BF16 R140, R8, R16, R140 ;  /* 0x00000010088c723c */ /* 0x000fe2000004188c */
[----:B------:R-:W-:Y:S01]  /*ecd0*/  MOV R137, R99 ;  /* 0x0000006300897202 */ /* 0x000fe20000000f00 */
[----:B------:R1:W2:Y:S01]  /*ece0*/  MUFU.EX2 R117, R4 ;  /* 0x0000000400757308 */ /* 0x0002a20000000800 */
[----:B------:R-:W-:-:S03]  /*ecf0*/  MOV R138, R96 ;  /* 0x00000060008a7202 */ /* 0x000fc60000000f00 */
[----:B------:R-:W-:Y:S01]  /*ed00*/  HMMA.16816.F32.BF16 R12, R8, R18, R148 ;  /* 0x00000012080c723c */ /* 0x000fe20000041894 */
[----:B------:R-:W-:Y:S01]  /*ed10*/  LDSM.16.MT88.4 R16, [R164+0x5800] ;  /* 0x00580000a410783b */ /* 0x000fe20000004200 */
[----:B------:R-:W-:-:S05]  /*ed20*/  MOV R139, R95 ;  /* 0x0000005f008b7202 */ /* 0x000fca0000000f00 */
[----:B------:R-:W-:Y:S02]  /*ed30*/  MOV R151, R97 ;  /* 0x0000006100977202 */ /* 0x000fe40000000f00 */
[----:B------:R-:W-:Y:S02]  /*ed40*/  F2FP.BF16.F32.PACK_AB R8, R219, R218 ;  /* 0x000000dadb08723e */ /* 0x000fe400000010ff */
[----:B----4-:R-:W-:Y:S02]  /*ed50*/  F2FP.BF16.F32.PACK_AB R9, R100, R98 ;  /* 0x000000626409723e */ /* 0x010fe400000010ff */
[----:B------:R-:W-:Y:S01]  /*ed60*/  F2FP.BF16.F32.PACK_AB R10, R221, R220 ;  /* 0x000000dcdd0a723e */ /* 0x000fe200000010ff */
[----:B-1----:R-:W-:Y:S01]  /*ed70*/  FFMA.FTZ R4, R115, UR4, -R0 ;  /* 0x0000000473047c23 */ /* 0x002fe20008010800 */
[----:B--2---:R-:W-:Y:S01]  /*ed80*/  F2FP.BF16.F32.PACK_AB R11, R117, R101 ;  /* 0x00000065750b723e */ /* 0x004fe200000010ff */
[----:B------:R1:W-:Y:S01]  /*ed90*/  MUFU.EX2 R115, R3 ;  /* 0x0000000300737308 */ /* 0x0003e20000000800 */
[----:B------:R-:W-:-:S02]  /*eda0*/  MOV R150, R75 ;  /* 0x0000004b00967202 */ /* 0x000fc40000000f00 */
[----:B------:R-:W-:Y:S02]  /*edb0*/  MOV R148, R57 ;  /* 0x0000003900947202 */ /* 0x000fe40000000f00 */
[----:B------:R-:W-:-:S03]  /*edc0*/  MOV R149, R74 ;  /* 0x0000004a00957202 */ /* 0x000fc60000000f00 */
[----:B------:R2:W-:Y:S01]  /*edd0*/  MUFU.EX2 R122, R4 ;  /* 0x00000004007a7308 */ /* 0x0005e20000000800 */
[----:B-1----:R-:W-:-:S07]  /*ede0*/  FFMA.FTZ R3, R119, UR4, -R0 ;  /* 0x0000000477037c23 */ /* 0x002fce0008010800 */
[----:B------:R1:W-:Y:S01]  /*edf0*/  MUFU.EX2 R119, R3 ;  /* 0x0000000300777308 */ /* 0x0003e20000000800 */
[----:B--2---:R-:W-:-:S07]  /*ee00*/  FFMA.FTZ R4, R116, UR4, -R0 ;  /* 0x0000000474047c23 */ /* 0x004fce0008010800 */
[----:B------:R2:W3:Y:S01]  /*ee10*/  MUFU.EX2 R116, R4 ;  /* 0x0000000400747308 */ /* 0x0004e20000000800 */
[--C-:B-1----:R-:W-:Y:S01]  /*ee20*/  FFMA.FTZ R3, R128, UR4, -R0.reuse ;  /* 0x0000000480037c23 */ /* 0x102fe20008010800 */
[----:B------:R-:W-:Y:S02]  /*ee30*/  MOV R128, R40 ;  /* 0x0000002800807202 */ /* 0x000fe40000000f00 */
[----:B------:R-:W1:Y:S04]  /*ee40*/  LDSM.16.MT88.4 R40, [R135+0x5800] ;  /* 0x005800008728783b */ /* 0x000e680000004200 */
[----:B------:R4:W-:Y:S01]  /*ee50*/  MUFU.EX2 R105, R3 ;  /* 0x0000000300697308 */ /* 0x0009e20000000800 */
[----:B--2---:R-:W-:-:S07]  /*ee60*/  FFMA.FTZ R4, R118, UR4, -R0 ;  /* 0x0000000476047c23 */ /* 0x004fce0008010800 */
[----:B------:R2:W5:Y:S01]  /*ee70*/  MUFU.EX2 R118, R4 ;  /* 0x0000000400767308 */ /* 0x0005620000000800 */
[----:B----4-:R-:W-:Y:S01]  /*ee80*/  FFMA.FTZ R3, R133, UR4, -R0 ;  /* 0x0000000485037c23 */ /* 0x010fe20008010800 */
[----:B------:R-:W-:-:S06]  /*ee90*/  MOV R133, R93 ;  /* 0x0000005d00857202 */ /* 0x000fcc0000000f00 */
[----:B------:R4:W-:Y:S01]  /*eea0*/  MUFU.EX2 R99, R3 ;  /* 0x0000000300637308 */ /* 0x0009e20000000800 */
[----:B--2---:R-:W-:-:S07]  /*eeb0*/  F2FP.BF16.F32.PACK_AB R4, R215, R214 ;  /* 0x000000d6d704723e */ /* 0x004fce00000010ff */
[----:B------:R-:W-:Y:S01]  /*eec0*/  HMMA.16816.F32.BF16 R20, R4, R28, R20 ;  /* 0x0000001c0414723c */ /* 0x000fe20000041814 */
[----:B----4-:R-:W-:-:S05]  /*eed0*/  FFMA.FTZ R3, R154, UR4, -R0 ;  /* 0x000000049a037c23 */ /* 0x010fca0008010800 */
[C---:B------:R-:W-:Y:S01]  /*eee0*/  HMMA.16816.F32.BF16 R24, R4.reuse, R30, R24 ;  /* 0x0000001e0418723c */ /* 0x040fe20000041818 */
[----:B------:R-:W-:Y:S01]  /*eef0*/  MOV R154, R56 ;  /* 0x00000038009a7202 */ /* 0x000fe20000000f00 */
[----:B------:R2:W4:Y:S01]  /*ef00*/  MUFU.EX2 R97, R3 ;  /* 0x0000000300617308 */ /* 0x0005220000000800 */
[----:B------:R-:W-:Y:S03]  /*ef10*/  LDSM.16.MT88.4 R56, [R135+0x7000] ;  /* 0x007000008738783b */ /* 0x000fe60000004200 */
[C---:B------:R-:W-:Y:S06]  /*ef20*/  HMMA.16816.F32.BF16 R28, R4.reuse, R32, R140 ;  /* 0x00000020041c723c */ /* 0x040fec000004188c */
[----:B------:R-:W-:Y:S01]  /*ef30*/  HMMA.16816.F32.BF16 R12, R4, R34, R12 ;  /* 0x00000022040c723c */ /* 0x000fe2000004180c */
[----:B------:R-:W4:Y:S05]  /*ef40*/  LDSM.16.MT88.4 R32, [R164+0x5c00] ;  /* 0x005c0000a420783b */ /* 0x000f2a0000004200 */
[----:B-1----:R-:W-:Y:S01]  /*ef50*/  HMMA.16816.F32.BF16 R20, R8, R40, R20 ;  /* 0x000000280814723c */ /* 0x002fe20000041814 */
[----:B------:R-:W-:Y:S01]  /*ef60*/  F2FP.BF16.F32.PACK_AB R4, R224, R222 ;  /* 0x000000dee004723e */ /* 0x000fe200000010ff */
[----:B--2---:R-:W-:Y:S01]  /*ef70*/  FFMA.FTZ R3, R153, UR4, -R0 ;  /* 0x0000000499037c23 */ /* 0x004fe20008010800 */
[----:B------:R-:W-:-:S02]  /*ef80*/  MOV R153, R37 ;  /* 0x0000002500997202 */ /* 0x000fc40000000f00 */
[----:B------:R-:W1:Y:S01]  /*ef90*/  LDSM.16.MT88.4 R36, [R135+0x5c00] ;  /* 0x005c00008724783b */ /* 0x000e620000004200 */
[C---:B------:R-:W-:Y:S01]  /*efa0*/  HMMA.16816.F32.BF16 R24, R8.reuse, R42, R24 ;  /* 0x0000002a0818723c */ /* 0x040fe20000041818 */
[----:B---3--:R-:W-:Y:S01]  /*efb0*/  F2FP.BF16.F32.PACK_AB R5, R116, R122 ;  /* 0x0000007a7405723e */ /* 0x008fe200000010ff */
[----:B------:R2:W-:Y:S01]  /*efc0*/  MUFU.EX2 R96, R3 ;  /* 0x0000000300607308 */ /* 0x0005e20000000800 */
[----:B------:R-:W-:Y:S01]  /*efd0*/  F2FP.BF16.F32.PACK_AB R6, R225, R223 ;  /* 0x000000dfe106723e */ /* 0x000fe200000010ff */
[----:B------:R-:W-:Y:S01]  /*efe0*/  LDSM.16.MT88.4 R40, [R135+0x6400] ;  /* 0x006400008728783b */ /* 0x000fe20000004200 */
[----:B------:R-:W-:Y:S01]  /*eff0*/  F2FP.BF16.F32.PACK_AB R7, R119, R115 ;  /* 0x000000737707723e */ /* 0x000fe200000010ff */
[C---:B------:R-:W-:Y:S06]  /*f000*/  HMMA.16816.F32.BF16 R28, R8.reuse, R16, R28 ;  /* 0x00000010081c723c */ /* 0x040fec000004181c */
[----:B------:R-:W-:Y:S01]  /*f010*/  HMMA.16816.F32.BF16 R12, R8, R18, R12 ;  /* 0x00000012080c723c */ /* 0x000fe2000004180c */
[----:B------:R-:W3:Y:S01]  /*f020*/  LDSM.16.MT88.4 R16, [R164+0x6000] ;  /* 0x00600000a410783b */ /* 0x000ee20000004200 */
[----:B--2---:R-:W-:-:S05]  /*f030*/  FFMA.FTZ R3, R156, UR4, -R0 ;  /* 0x000000049c037c23 */ /* 0x004fca0008010800 */
[----:B------:R-:W-:Y:S02]  /*f040*/  F2FP.BF16.F32.PACK_AB R8, R226, R227 ;  /* 0x000000e3e208723e */ /* 0x000fe400000010ff */
[----:B-----5:R-:W-:Y:S01]  /*f050*/  F2FP.BF16.F32.PACK_AB R9, R105, R118 ;  /* 0x000000766909723e */ /* 0x020fe200000010ff */
[----:B------:R2:W5:Y:S01]  /*f060*/  MUFU.EX2 R95, R3 ;  /* 0x00000003005f7308 */ /* 0x0005620000000800 */
[----:B------:R-:W-:Y:S02]  /*f070*/  F2FP.BF16.F32.PACK_AB R10, R229, R228 ;  /* 0x000000e4e50a723e */ /* 0x000fe400000010ff */
[----:B----4-:R-:W-:-:S05]  /*f080*/  F2FP.BF16.F32.PACK_AB R11, R97, R99 ;  /* 0x00000063610b723e */ /* 0x010fca00000010ff */
[C---:B------:R-:W-:Y:S06]  /*f090*/  HMMA.16816.F32.BF16 R28, R4.reuse, R32, R28 ;  /* 0x00000020041c723c */ /* 0x040fec000004181c */
[----:B------:R-:W-:Y:S01]  /*f0a0*/  HMMA.16816.F32.BF16 R12, R4, R34, R12 ;  /* 0x00000022040c723c */ /* 0x000fe2000004180c */
[----:B------:R-:W4:Y:S01]  /*f0b0*/  LDSM.16.MT88.4 R32, [R164+0x6400] ;  /* 0x00640000a420783b */ /* 0x000f220000004200 */
[----:B--2---:R-:W-:-:S04]  /*f0c0*/  FFMA.FTZ R3, R159, UR4, -R0 ;  /* 0x000000049f037c23 */ /* 0x004fc80008010800 */
[C---:B-1----:R-:W-:Y:S01]  /*f0d0*/  HMMA.16816.F32.BF16 R20, R4.reuse, R36, R20 ;  /* 0x000000240414723c */ /* 0x042fe20000041814 */
[----:B------:R1:W-:Y:S05]  /*f0e0*/  MUFU.EX2 R93, R3 ;  /* 0x00000003005d7308 */ /* 0x0003ea0000000800 */
[----:B------:R-:W-:Y:S01]  /*f0f0*/  HMMA.16816.F32.BF16 R24, R4, R38, R24 ;  /* 0x000000260418723c */ /* 0x000fe20000041818 */
[----:B------:R-:W2:Y:S05]  /*f100*/  LDSM.16.MT88.4 R36, [R164+0x6800] ;  /* 0x00680000a424783b */ /* 0x000eaa0000004200 */
[----:B---3--:R-:W-:Y:S01]  /*f110*/  HMMA.16816.F32.BF16 R28, R8, R16, R28 ;  /* 0x00000010081c723c */ /* 0x008fe2000004181c */
[----:B------:R-:W-:-:S02]  /*f120*/  F2FP.BF16.F32.PACK_AB R4, R230, R231 ;  /* 0x000000e7e604723e */ /* 0x000fc400000010ff */
[----:B-----5:R-:W-:Y:S02]  /*f130*/  F2FP.BF16.F32.PACK_AB R5, R95, R96 ;  /* 0x000000605f05723e */ /* 0x020fe400000010ff */
[----:B------:R-:W-:Y:S01]  /*f140*/  F2FP.BF16.F32.PACK_AB R6, R236, R232 ;  /* 0x000000e8ec06723e */ /* 0x000fe200000010ff */
[----:B------:R-:W-:Y:S01]  /*f150*/  HMMA.16816.F32.BF16 R12, R8, R18, R12 ;  /* 0x00000012080c723c */ /* 0x000fe2000004180c */
[----:B-1----:R-:W-:-:S04]  /*f160*/  FFMA.FTZ R3, R161, UR4, -R0 ;  /* 0x00000004a1037c23 */ /* 0x002fc80008010800 */
[----:B------:R1:W3:Y:S01]  /*f170*/  MUFU.EX2 R91, R3 ;  /* 0x00000003005b7308 */ /* 0x0002e20000000800 */
[C---:B------:R-:W-:Y:S06]  /*f180*/  HMMA.16816.F32.BF16 R20, R8.reuse, R44, R20 ;  /* 0x0000002c0814723c */ /* 0x040fec0000041814 */
[----:B------:R-:W-:Y:S01]  /*f190*/  HMMA.16816.F32.BF16 R24, R8, R46, R24 ;  /* 0x0000002e0818723c */ /* 0x000fe20000041818 */
[----:B------:R-:W5:Y:S06]  /*f1a0*/  LDSM.16.MT88.4 R44, [R135+0x6c00] ;  /* 0x006c0000872c783b */ /* 0x000f6c0000004200 */
[----:B------:R-:W-:-:S02]  /*f1b0*/  F2FP.BF16.F32.PACK_AB R8, R237, R233 ;  /* 0x000000e9ed08723e */ /* 0x000fc400000010ff */
[----:B------:R-:W-:Y:S01]  /*f1c0*/  F2FP.BF16.F32.PACK_AB R10, R240, R238 ;  /* 0x000000eef00a723e */ /* 0x000fe200000010ff */
[----:B-1----:R-:W-:Y:S01]  /*f1d0*/  FFMA.FTZ R3, R160, UR4, -R0 ;  /* 0x00000004a0037c23 */ /* 0x002fe20008010800 */
[----:B---3--:R-:W-:-:S03]  /*f1e0*/  F2FP.BF16.F32.PACK_AB R7, R91, R93 ;  /* 0x0000005d5b07723e */ /* 0x008fc600000010ff */
[----:B------:R1:W-:Y:S04]  /*f1f0*/  MUFU.EX2 R90, R3 ;  /* 0x00000003005a7308 */ /* 0x0003e80000000800 */
[C---:B------:R-:W-:Y:S06]  /*f200*/  HMMA.16816.F32.BF16 R20, R4.reuse, R40, R20 ;  /* 0x000000280414723c */ /* 0x040fec0000041814 */
[C---:B------:R-:W-:Y:S01]  /*f210*/  HMMA.16816.F32.BF16 R24, R4.reuse, R42, R24 ;  /* 0x0000002a0418723c */ /* 0x040fe20000041818 */
[----:B------:R-:W3:Y:S05]  /*f220*/  LDSM.16.MT88.4 R40, [R164+0x6c00] ;  /* 0x006c0000a428783b */ /* 0x000eea0000004200 */
[----:B----4-:R-:W-:Y:S01]  /*f230*/  HMMA.16816.F32.BF16 R28, R4, R32, R28 ;  /* 0x00000020041c723c */ /* 0x010fe2000004181c */
[----:B-1----:R-:W-:-:S04]  /*f240*/  FFMA.FTZ R3, R163, UR4, -R0 ;  /* 0x00000004a3037c23 */ /* 0x002fc80008010800 */
[----:B------:R1:W4:Y:S01]  /*f250*/  MUFU.EX2 R88, R3 ;  /* 0x0000000300587308 */ /* 0x0003220000000800 */
[----:B------:R-:W-:Y:S07]  /*f260*/  HMMA.16816.F32.BF16 R16, R4, R34, R12 ;  /* 0x000000220410723c */ /* 0x000fee000004180c */
        /* <DEDUP_REMOVED lines=12> */
[----:B------:R-:W4:Y:S05]  /*f330*/  LDSM.16.MT88.4 R48, [R164+0x7000] ;  /* 0x00700000a430783b */ /* 0x000f2a0000004200 */
[----:B--2---:R-:W-:Y:S01]  /*f340*/  HMMA.16816.F32.BF16 R32, R8, R36, R28 ;  /* 0x000000240820723c */ /* 0x004fe2000004181c */
[----:B-1----:R-:W-:-:S04]  /*f350*/  FFMA.FTZ R3, R191, UR4, -R0 ;  /* 0x00000004bf037c23 */ /* 0x002fc80008010800 */
[----:B------:R1:W2:Y:S01]  /*f360*/  MUFU.EX2 R83, R3 ;  /* 0x0000000300537308 */ /* 0x0002a20000000800 */
[----:B------:R-:W-:Y:S01]  /*f370*/  HMMA.16816.F32.BF16 R28, R8, R38, R16 ;  /* 0x00000026081c723c */ /* 0x000fe20000041810 */
[----:B------:R-:W-:Y:S06]  /*f380*/  LDSM.16.MT88.4 R36, [R164+0x7400] ;  /* 0x00740000a424783b */ /* 0x000fec0000004200 */
[----:B------:R-:W-:Y:S01]  /*f390*/  FFMA.FTZ R8, R193, UR4, -R0 ;  /* 0x00000004c1087c23 */ /* 0x000fe20008010800 */
[----:B------:R-:W-:-:S03]  /*f3a0*/  FFMA.FTZ R9, R243, R55, R66 ;  /* 0x00000037f3097223 */ /* 0x000fc60000010042 */
[----:B------:R5:W-:Y:S01]  /*f3b0*/  MUFU.EX2 R68, R8 ;  /* 0x0000000800447308 */ /* 0x000be20000000800 */
[----:B-1----:R-:W-:Y:S01]  /*f3c0*/  FFMA.FTZ R3, R194, UR4, -R0 ;  /* 0x00000004c2037c23 */ /* 0x002fe20008010800 */
[----:B--2---:R-:W-:-:S06]  /*f3d0*/  F2FP.BF16.F32.PACK_AB R5, R83, R84 ;  /* 0x000000545305723e */ /* 0x004fcc00000010ff */
[----:B------:R1:W-:Y:S01]  /*f3e0*/  MUFU.EX2 R79, R3 ;  /* 0x00000003004f7308 */ /* 0x0003e20000000800 */
[----:B-----5:R-:W-:Y:S01]  /*f3f0*/  F2FP.BF16.F32.PACK_AB R8, R154, R153 ;  /* 0x000000999a08723e */ /* 0x020fe200000010ff */
        /* <DEDUP_REMOVED lines=10> */
[----:B---3--:R-:W-:Y:S01]  /*f4a0*/  HMMA.16816.F32.BF16 R24, R4, R40, R32 ;  /* 0x000000280418723c */ /* 0x008fe20000041820 */
        /* <DEDUP_REMOVED lines=9> */
[----:B--2---:R-:W-:Y:S02]  /*f540*/  F2FP.BF16.F32.PACK_AB R13, R75, R76 ;  /* 0x0000004c4b0d723e */ /* 0x004fe400000010ff */
[----:B------:R-:W-:Y:S01]  /*f550*/  FADD.FTZ R5, R85, R5 ;  /* 0x0000000555057221 */ /* 0x000fe20000010000 */
        /* <DEDUP_REMOVED lines=25> */
[----:B--2---:R-:W-:-:S04]  /*f6f0*/  FFMA.FTZ R3, R157, UR4, -R0 ;  /* 0x000000049d037c23 */ /* 0x004fc80008010800 */
[----:B------:R2:W-:Y:S01]  /*f700*/  MUFU.EX2 R66, R3 ;  /* 0x0000000300427308 */ /* 0x0005e20000000800 */
[----:B-1----:R-:W-:Y:S01]  /*f710*/  HMMA.16816.F32.BF16 R28, R8, R60, R20 ;  /* 0x0000003c081c723c */ /* 0x002fe20000041814 */
[----:B--2---:R-:W-:-:S05]  /*f720*/  FFMA.FTZ R3, R127, UR4, -R0 ;  /* 0x000000047f037c23 */ /* 0x004fca0008010800 */
[C---:B------:R-:W-:Y:S01]  /*f730*/  HMMA.16816.F32.BF16 R20, R8.reuse, R36, R24 ;  /* 0x000000240814723c */ /* 0x040fe20000041818 */
[----:B------:R1:W-:Y:S05]  /*f740*/  MUFU.EX2 R59, R3 ;  /* 0x00000003003b7308 */ /* 0x0003ea0000000800 */
[C---:B------:R-:W-:Y:S06]  /*f750*/  HMMA.16816.F32.BF16 R16, R8.reuse, R62, R16 ;  /* 0x0000003e0810723c */ /* 0x040fec0000041810 */
[----:B------:R-:W-:Y:S01]  /*f760*/  HMMA.16816.F32.BF16 R24, R8, R38, R32 ;  /* 0x000000260818723c */ /* 0x000fe20000041820 */
[----:B------:R-:W2:Y:S04]  /*f770*/  LDSM.16.MT88.4 R36, [R164+0x7c00] ;  /* 0x007c0000a424783b */ /* 0x000ea80000004200 */
[----:B------:R-:W-:Y:S02]  /*f780*/  LDSM.16.MT88.4 R32, [R164+0x8000] ;  /* 0x00800000a420783b */ /* 0x000fe40000004200 */
[--C-:B------:R-:W-:Y:S01]  /*f790*/  FFMA.FTZ R8, R108, UR4, -R0.reuse ;  /* 0x000000046c087c23 */ /* 0x100fe20008010800 */
[--C-:B-1----:R-:W-:Y:S01]  /*f7a0*/  FFMA.FTZ R3, R120, UR4, -R0.reuse ;  /* 0x0000000478037c23 */ /* 0x102fe20008010800 */
[----:B------:R-:W-:-:S02]  /*f7b0*/  FFMA.FTZ R10, R113, UR4, -R0 ;  /* 0x00000004710a7c23 */ /* 0x000fc40008010800 */
[----:B------:R1:W-:Y:S08]  /*f7c0*/  MUFU.EX2 R55, R8 ;  /* 0x0000000800377308 */ /* 0x0003f00000000800 */
[----:B------:R3:W4:Y:S01]  /*f7d0*/  MUFU.EX2 R58, R3 ;  /* 0x00000003003a7308 */ /* 0x0007220000000800 */
[----:B-1----:R-:W-:-:S07]  /*f7e0*/  FFMA.FTZ R8, R107, UR4, -R0 ;  /* 0x000000046b087c23 */ /* 0x002fce0008010800 */
[----:B------:R1:W-:Y:S01]  /*f7f0*/  MUFU.EX2 R51, R8 ;  /* 0x0000000800337308 */ /* 0x0003e20000000800 */
[----:B---3--:R-:W-:Y:S01]  /*f800*/  FADD.FTZ R3, R215, R4 ;  /* 0x00000004d7037221 */ /* 0x008fe20000010000 */
        /* <DEDUP_REMOVED lines=8> */
[----:B-1----:R-:W-:Y:S02]  /*f890*/  FFMA.FTZ R8, R78, UR4, -R2 ;  /* 0x000000044e087c23 */ /* 0x002fe40008010802 */
[----:B------:R-:W-:Y:S01]  /*f8a0*/  FADD.FTZ R9, R219, R13 ;  /* 0x0000000ddb097221 */ /* 0x000fe20000010000 */
[----:B------:R1:W-:Y:S03]  /*f8b0*/  MUFU.EX2 R56, R3 ;  /* 0x0000000300387308 */ /* 0x0003e60000000800 */
[----:B------:R-:W-:Y:S01]  /*f8c0*/  FADD.FTZ R9, R220, R9 ;  /* 0x00000009dc097221 */ /* 0x000fe20000010000 */
[----:B---3--:R-:W-:-:S03]  /*f8d0*/  FADD.FTZ R5, R92, R4 ;  /* 0x000000045c057221 */ /* 0x008fc60000010000 */
        /* <DEDUP_REMOVED lines=8> */
[----:B-1----:R-:W-:Y:S02]  /*f960*/  FADD.FTZ R3, R98, R12 ;  /* 0x0000000c62037221 */ /* 0x002fe40000010000 */
[----:B------:R-:W-:Y:S02]  /*f970*/  FADD.FTZ R9, R223, R9 ;  /* 0x00000009df097221 */ /* 0x000fe40000010000 */
[----:B------:R-:W-:Y:S02]  /*f980*/  FADD.FTZ R3, R100, R3 ;  /* 0x0000000364037221 */ /* 0x000fe40000010000 */
[----:B------:R-:W-:Y:S02]  /*f990*/  FADD.FTZ R9, R225, R9 ;  /* 0x00000009e1097221 */ /* 0x000fe40000010000 */
[----:B------:R-:W-:Y:S01]  /*f9a0*/  FADD.FTZ R3, R101, R3 ;  /* 0x0000000365037221 */ /* 0x000fe20000010000 */
[----:B---3--:R-:W-:Y:S01]  /*f9b0*/  FFMA.FTZ R8, R103, UR4, -R0 ;  /* 0x0000000467087c23 */ /* 0x008fe20008010800 */
        /* <DEDUP_REMOVED lines=21> */
[----:B------:R-:W-:Y:S01]  /*fb10*/  HMMA.16816.F32.BF16 R20, R4, R40, R20 ;  /* 0x000000280414723c */ /* 0x000fe20000041814 */
[----:B------:R-:W-:Y:S01]  /*fb20*/  FADD.FTZ R3, R99, R3 ;  /* 0x0000000363037221 */ /* 0x000fe20000010000 */
[----:B------:R-:W-:-:S03]  /*fb30*/  FADD.FTZ R9, R236, R9 ;  /* 0x00000009ec097221 */ /* 0x000fc60000010000 */
[----:B------:R-:W-:Y:S01]  /*fb40*/  FADD.FTZ R3, R97, R3 ;  /* 0x0000000361037221 */ /* 0x000fe20000010000 */
[----:B------:R-:W-:Y:S01]  /*fb50*/  HMMA.16816.F32.BF16 R12, R4, R42, R24 ;  /* 0x0000002a040c723c */ /* 0x000fe20000041818 */
[----:B------:R-:W4:Y:S01]  /*fb60*/  LDSM.16.MT88.4 R24, [R135+0x8000] ;  /* 0x008000008718783b */ /* 0x000f220000004200 */
[----:B------:R-:W-:Y:S01]  /*fb70*/  FADD.FTZ R9, R233, R9 ;  /* 0x00000009e9097221 */ /* 0x000fe20000010000 */
[----:B------:R-:W-:Y:S01]  /*fb80*/  FADD.FTZ R3, R96, R3 ;  /* 0x0000000360037221 */ /* 0x000fe20000010000 */
[----:B---3--:R-:W-:Y:S02]  /*fb90*/  FFMA.FTZ R10, R209, UR4, -R2 ;  /* 0x00000004d10a7c23 */ /* 0x008fe40008010802 */
        /* <DEDUP_REMOVED lines=67> */
[----:B------:R2:W4:Y:S01]  /*ffd0*/  MUFU.EX2 R46, R9 ;  /* 0x00000009002e7308 */ /* 0x0005220000000800 */
[----:B------:R-:W-:Y:S01]  /*ffe0*/  FADD.FTZ R3, R71, R3 ;  /* 0x0000000347037221 */ /* 0x000fe20000010000 */
[----:B------:R-:W-:Y:S01]  /*fff0*/  FADD.FTZ R8, R148, R8 ;  /* 0x0000000894087221 */ /* 0x000fe20000010000 */
[----:B------:R-:W-:-:S02]  /*10000*/  F2FP.BF16.F32.PACK_AB R148, R54, R60 ;  /* 0x0000003c3694723e */ /* 0x000fc400000010ff */
        /* <DEDUP_REMOVED lines=11> */
[----:B----4-:R-:W-:Y:S01]  /*100c0*/  F2FP.BF16.F32.PACK_AB R150, R242, R46 ;  /* 0x0000002ef296723e */ /* 0x010fe200000010ff */
        /* <DEDUP_REMOVED lines=78> */
.L_x_1234:
        /* <DEDUP_REMOVED lines=8> */
[----:B------:R-:W-:-:S03]  /*10630*/  ULDC UR5, c[0x0][0x39c] ;  /* 0x0000e70000057ab9 */ /* 0x000fc60000000800 */
[----:B------:R-:W-:Y:S01]  /*10640*/  MOV R244, UR4 ;  /* 0x0000000400f47c02 */ /* 0x000fe20008000f00 */
[----:B------:R-:W-:-:S06]  /*10650*/  ULDC UR4, c[0x0][0x2ec] ;  /* 0x0000bb0000047ab9 */ /* 0x000fcc0000000800 */
.L_x_1246:
        /* <DEDUP_REMOVED lines=57> */
[----:B------:R5:W2:Y:S04]  /*109f0*/  LDG.E R9, desc[UR10][R6.64] ;  /* 0x0000000a06097981 */ /* 0x000aa8000c1e1900 */
[----:B------:R1:W2:Y:S01]  /*10a00*/  LDG.E R3, desc[UR10][R4.64] ;  /* 0x0000000a04037981 */ /* 0x0002a2000c1e1900 */
[----:B------:R-:W-:Y:S01]  /*10a10*/  SHF.R.S32.HI R2, RZ, 0x1f, R0 ;  /* 0x0000001fff027819 */ /* 0x000fe20000011400 */
[----:B-----5:R-:W5:Y:S08]  /*10a20*/  LDC.64 R6, c[0x0][0x238] ;  /* 0x00008e00ff067b82 */ /* 0x020f700000000a00 */
[----:B-1----:R-:W1:Y:S02]  /*10a30*/  LDC.64 R4, c[0x0][0x250] ;  /* 0x00009400ff047b82 */ /* 0x002e640000000a00 */
[-C--:B-1----:R-:W-:Y:S04]  /*10a40*/  IMAD R8, R2, R4.reuse, RZ ;  /* 0x0000000402087224 */ /* 0x082fe800078e02ff */
[C---:B------:R-:W-:Y:S02]  /*10a50*/  IMAD R5, R0.reuse, R5, R8 ;  /* 0x0000000500057224 */ /* 0x040fe400078e0208 */
[----:B--2---:R-:W-:Y:S02]  /*10a60*/  IMAD.IADD R9, R9, 0x1, -R3 ;  /* 0x0000000109097824 */ /* 0x004fe400078e0a03 */
[----:B------:R-:W-:Y:S03]  /*10a70*/  IMAD.WIDE.U32 R2, R0, R4, RZ ;  /* 0x0000000400027225 */ /* 0x000fe600078e00ff */
[----:B------:R-:W-:Y:S02]  /*10a80*/  SHF.R.S32.HI R0, RZ, 0x1f, R9 ;  /* 0x0000001fff007819 */ /* 0x000fe40000011409 */
[----:B------:R-:W-:Y:S03]  /*10a90*/  IADD3 R3, R3, R5, RZ ;  /* 0x0000000503037210 */ /* 0x000fe60007ffe0ff */
[-C--:B-----5:R-:W-:Y:S02]  /*10aa0*/  IMAD R0, R0, R6.reuse, RZ ;  /* 0x0000000600007224 */ /* 0x0a0fe400078e02ff */
[C---:B------:R-:W-:Y:S04]  /*10ab0*/  IMAD.WIDE.U32 R4, R9.reuse, R6, R2 ;  /* 0x0000000609047225 */ /* 0x040fe800078e0002 */
[----:B------:R-:W-:Y:S01]  /*10ac0*/  IMAD R7, R9, R7, R0 ;  /* 0x0000000709077224 */ /* 0x000fe200078e0200 */
[----:B------:R-:W-:Y:S03]  /*10ad0*/  MOV R0, R4 ;  /* 0x0000000400007202 */ /* 0x000fe60000000f00 */
[----:B------:R-:W-:Y:S07]  /*10ae0*/  IMAD.IADD R2, R5, 0x1, R7 ;  /* 0x0000000105027824 */ /* 0x000fee00078e0207 */
.L_x_1243:
[----:B------:R-:W5:Y:S01]  /*10af0*/  @!P0 LDC.64 R12, c[0x0][0x250] ;  /* 0x00009400ff0c8b82 */ /* 0x000f620000000a00 */
[----:B------:R-:W-:Y:S01]  /*10b00*/  @P0 STS.64 [R184+0x5008], RZ ;  /* 0x005008ffb8000388 */ /* 0x000fe20000000a00 */
[----:B------:R-:W-:Y:S01]  /*10b10*/  LEA R186, P2, R0, R52, 0x1 ;  /* 0x0000003400ba7211 */ /* 0x000fe200078408ff */
[----:B---3--:R-:W-:Y:S01]  /*10b20*/  @!P0 IMAD R23, R23, 0x60, RZ ;  /* 0x0000006017178824 */ /* 0x008fe200078e02ff */
[----:B-1----:R-:W-:Y:S04]  /*10b30*/  @!P0 LEA R3, P1, R10, R0, 0x5 ;  /* 0x000000000a038211 */ /* 0x002fe800078228ff */
[----:B------:R-:W1:Y:S01]  /*10b40*/  @!P0 LDC.64 R18, c[0x0][0x250] ;  /* 0x00009400ff128b82 */ /* 0x000e620000000a00 */
[----:B------:R-:W-:Y:S01]  /*10b50*/  @P0 STS [R184+0x5000], RZ ;  /* 0x005000ffb8000388 */ /* 0x000fe20000000800 */
[-C--:B------:R-:W-:Y:S02]  /*10b60*/  LEA.HI.X R187, R0, R53.reuse, R2, 0x1, P2 ;  /* 0x0000003500bb7211 */ /* 0x080fe400010f0c02 */
[C---:B------:R-:W-:Y:S01]  /*10b70*/  @!P0 LEA R8, P2, R3.reuse, R52, 0x1 ;  /* 0x0000003403088211 */ /* 0x040fe200078408ff */
[----:B------:R-:W-:Y:S03]  /*10b80*/  @P0 STS [R184+0x5004], RZ ;  /* 0x005004ffb8000388 */ /* 0x000fe60000000800 */
[----:B------:R-:W3:Y:S01]  /*10b90*/  @!P0 LDC.64 R20, c[0x0][0x250] ;  /* 0x00009400ff148b82 */ /* 0x000ee20000000a00 */
[----:B------:R-:W-:Y:S01]  /*10ba0*/  @!P0 LEA.HI.X R4, R10, R2, R11, 0x5, P1 ;  /* 0x000000020a048211 */ /* 0x000fe200008f2c0b */
[----:B------:R-:W-:Y:S01]  /*10bb0*/  @!PT LDS RZ, [RZ] ;  /* 0x00000000fffff984 */ /* 0x000fe20000000800 */
[----:B------:R-:W-:Y:S01]  /*10bc0*/  @!PT LDS RZ, [RZ] ;  /* 0x00000000fffff984 */ /* 0x000fe20000000800 */
[----:B------:R-:W-:Y:S01]  /*10bd0*/  @!PT LDS RZ, [RZ] ;  /* 0x00000000fffff984 */ /* 0x000fe20000000800 */
[----:B------:R-:W-:Y:S01]  /*10be0*/  @!P0 LDGSTS.E.BYPASS.LTC128B.128 [R184+0x5000], desc[UR10][R186.64] ;  /* 0x05000000bab88fae */ /* 0x000fe2000b901d4a */
[C---:B--2---:R-:W-:Y:S02]  /*10bf0*/  @!P0 LEA R7, P1, R14.reuse, R0, 0x6 ;  /* 0x000000000e078211 */ /* 0x044fe400078230ff */
[-C--:B------:R-:W-:Y:S02]  /*10c00*/  @!P0 LEA.HI.X R9, R3, R53.reuse, R4, 0x1, P2 ;  /* 0x0000003503098211 */ /* 0x080fe400010f0c04 */
[C---:B------:R-:W-:Y:S02]  /*10c10*/  @!P0 LEA R6, P2, R7.reuse, R52, 0x1 ;  /* 0x0000003407068211 */ /* 0x040fe400078408ff */
[----:B------:R-:W-:Y:S01]  /*10c20*/  @!P0 LEA.HI.X R10, R14, R2, R15, 0x6, P1 ;  /* 0x000000020e0a8211 */ /* 0x000fe200008f340f */
[----:B------:R-:W-:Y:S01]  /*10c30*/  @P0 STS.128 [R184+0x5800], RZ ;  /* 0x005800ffb8000388 */ /* 0x000fe20000000c00 */
[-C--:B----4-:R-:W-:Y:S02]  /*10c40*/  @!P0 LEA R3, P1, R16, R0.reuse, 0x7 ;  /* 0x0000000010038211 */ /* 0x090fe400078238ff */
[----:B------:R-:W-:Y:S02]  /*10c50*/  @!P0 LEA.HI.X R7, R7, R53, R10, 0x1, P2 ;  /* 0x0000003507078211 */ /* 0x000fe400010f0c0a */
[----:B------:R-:W-:Y:S02]  /*10c60*/  @!P0 MOV R4, R0 ;  /* 0x0000000000048202 */ /* 0x000fe40000000f00 */
[-C--:B------:R-:W-:Y:S01]  /*10c70*/  @!P0 MOV R5, R2.reuse ;  /* 0x0000000200058202 */ /* 0x080fe20000000f00 */
[----:B------:R-:W-:Y:S01]  /*10c80*/  @!PT LDS RZ, [RZ] ;  /* 0x00000000fffff984 */ /* 0x000fe20000000800 */
[----:B------:R-:W-:Y:S01]  /*10c90*/  @!PT LDS RZ, [RZ] ;  /* 0x00000000fffff984 */ /* 0x000fe20000000800 */
[----:B------:R-:W-:Y:S01]  /*10ca0*/  @!PT LDS RZ, [RZ] ;  /* 0x00000000fffff984 */ /* 0x000fe20000000800 */
[----:B------:R1:W-:Y:S02]  /*10cb0*/  @!P0 LDGSTS.E.BYPASS.LTC128B.128 [R184+0x5800], desc[UR10][R8.64] ;  /* 0x0580000008b88fae */ /* 0x0003e4000b901d4a */
[----:B------:R-:W-:Y:S06]  /*10cc0*/  @!P0 IMAD.WIDE.U32 R4, R22, 0x60, R4 ;  /* 0x0000006016048825 */ /* 0x000fec00078e0004 */
[----:B------:R-:W-:Y:S01]  /*10cd0*/  @P0 STS.128 [R184+0x6000], RZ ;  /* 0x006000ffb8000388 */ /* 0x000fe20000000c00 */
[----:B------:R-:W-:Y:S01]  /*10ce0*/  @!P0 IADD3 R5, R23, R5, RZ ;  /* 0x0000000517058210 */ /* 0x000fe20007ffe0ff */
[----:B---3--:R-:W-:Y:S06]  /*10cf0*/  @!P0 IMAD R11, R21, 0xe0, RZ ;  /* 0x000000e0150b8824 */ /* 0x008fec00078e02ff */
[----:B------:R-:W-:Y:S01]  /*10d00*/  @!PT LDS RZ, [RZ] ;  /* 0x00000000fffff984 */ /* 0x000fe20000000800 */
[----:B------:R-:W-:Y:S01]  /*10d10*/  @!PT LDS RZ, [RZ] ;  /* 0x00000000fffff984 */ /* 0x000fe20000000800 */
[----:B------:R-:W-:Y:S01]  /*10d20*/  @!PT LDS RZ, [RZ] ;  /* 0x00000000fffff984 */ /* 0x000fe20000000800 */
[----:B------:R2:W-:Y:S08]  /*10d30*/  @!P0 LDGSTS.E.BYPASS.LTC128B.128 [R184+0x6000], desc[UR10][R6.64] ;  /* 0x0600000006b88fae */ /* 0x0005f0000b901d4a */
[----:B------:R-:W-:Y:S01]  /*10d40*/  @P0 STS.128 [R184+0x6800], RZ ;  /* 0x006800ffb8000388 */ /* 0x000fe20000000c00 */
[----:B-1----:R-:W-:Y:S01]  /*10d50*/  @!P0 IMAD R9, R19, 0xc0, RZ ;  /* 0x000000c013098824 */ /* 0x002fe200078e02ff */
[----:B------:R-:W-:Y:S02]  /*10d60*/  @!P0 LEA.HI.X R8, R16, R2, R17, 0x7, P1 ;  /* 0x0000000210088211 */ /* 0x000fe400008f3c11 */
[CC--:B------:R-:W-:Y:S02]  /*10d70*/  @!P0 LEA R16, P2, R4.reuse, R52.reuse, 0x1 ;  /* 0x0000003404108211 */ /* 0x0c0fe400078408ff */
[C---:B------:R-:W-:Y:S02]  /*10d80*/  @!P0 LEA R14, P1, R3.reuse, R52, 0x1 ;  /* 0x00000034030e8211 */ /* 0x040fe400078208ff */
[-C--:B------:R-:W-:Y:S02]  /*10d90*/  @!P0 LEA.HI.X R17, R4, R53.reuse, R5, 0x1, P2 ;  /* 0x0000003504118211 */ /* 0x080fe400010f0c05 */
[----:B------:R-:W-:Y:S01]  /*10da0*/  @!P0 LEA.HI.X R15, R3, R53, R8, 0x1, P1 ;  /* 0x00000035030f8211 */ /* 0x000fe200008f0c08 */
[----:B-----5:R-:W-:Y:S01]  /*10db0*/  @!P0 IMAD R8, R13, 0xa0, RZ ;  /* 0x000000a00d088824 */ /* 0x020fe200078e02ff */
[----:B------:R-:W-:Y:S01]  /*10dc0*/  @!P0 MOV R5, R2 ;  /* 0x0000000200058202 */ /* 0x000fe20000000f00 */
[----:B------:R-:W-:Y:S01]  /*10dd0*/  @!PT LDS RZ, [RZ] ;  /* 0x00000000fffff984 */ /* 0x000fe20000000800 */
[----:B------:R-:W-:Y:S01]  /*10de0*/  @!PT LDS RZ, [RZ] ;  /* 0x00000000fffff984 */ /* 0x000fe20000000800 */
[----:B------:R-:W-:Y:S01]  /*10df0*/  @!PT LDS RZ, [RZ] ;  /* 0x00000000fffff984 */ /* 0x000fe20000000800 */
[----:B------:R1:W-:Y:S01]  /*10e00*/  @!P0 LDGSTS.E.BYPASS.LTC128B.128 [R184+0x6800], desc[UR10][R16.64] ;  /* 0x0680000010b88fae */ /* 0x0003e2000b901d4a */
[----:B------:R-:W-:Y:S02]  /*10e10*/  @!P0 MOV R4, R0 ;  /* 0x0000000000048202 */ /* 0x000fe40000000f00 */
[----:B------:R-:W-:Y:S02]  /*10e20*/  @!P0 MOV R3, R2 ;  /* 0x0000000200038202 */ /* 0x000fe40000000f00 */
[----:B--2---:R-:W-:Y:S01]  /*10e30*/  @!P0 MOV R6, R0 ;  /* 0x0000000000068202 */ /* 0x004fe20000000f00 */
[----:B------:R-:W-:Y:S01]  /*10e40*/  @!P0 IMAD.WIDE.U32 R4, R18, 0xc0, R4 ;  /* 0x000000c012048825 */ /* 0x000fe200078e0004 */
[----:B------:R-:W-:Y:S01]  /*10e50*/  @!P0 MOV R7, R2 ;  /* 0x0000000200078202 */ /* 0x000fe20000000f00 */
[----:B------:R-:W-:Y:S01]  /*10e60*/  @P0 STS.128 [R184+0x7000], RZ ;  /* 0x007000ffb8000388 */ /* 0x000fe20000000c00 */
[----:B------:R-:W-:Y:S02]  /*10e70*/  @!P0 MOV R2, R0 ;  /* 0x0000000000028202 */ /* 0x000fe40000000f00 */
[-C--:B------:R-:W-:Y:S01]  /*10e80*/  @!P0 LEA R10, P2, R4, R52.reuse, 0x1 ;  /* 0x00000034040a8211 */ /* 0x080fe200078408ff */
[----:B------:R-:W-:Y:S01]  /*10e90*/  @!P0 IMAD.WIDE.U32 R6, R12, 0xa0, R6 ;  /* 0x000000a00c068825 */ /* 0x000fe200078e0006 */
[----:B------:R-:W-:Y:S03]  /*10ea0*/  @!P0 IADD3 R5, R9, R5, RZ ;  /* 0x0000000509058210 */ /* 0x000fe60007ffe0ff */
[----:B------:R-:W-:Y:S01]  /*10eb0*/  @!PT LDS RZ, [RZ] ;  /* 0x00000000fffff984 */ /* 0x000fe20000000800 */
[----:B------:R-:W-:Y:S01]  /*10ec0*/  @!PT LDS RZ, [RZ] ;  /* 0x00000000fffff984 */ /* 0x000fe20000000800 */
[----:B------:R-:W-:Y:S01]  /*10ed0*/  @!PT LDS RZ, [RZ] ;  /* 0x00000000fffff984 */ /* 0x000fe20000000800 */
[----:B------:R-:W-:Y:S01]  /*10ee0*/  @!P0 LDGSTS.E.BYPASS.LTC128B.128 [R184+0x7000], desc[UR10][R14.64] ;  /* 0x070000000eb88fae */ /* 0x000fe2000b901d4a */
[-C--:B------:R-:W-:Y:S01]  /*10ef0*/  @!P0 LEA R12, P3, R6, R52.reuse, 0x1 ;  /* 0x00000034060c8211 */ /* 0x080fe200078608ff */
[----:B------:R-:W-:Y:S01]  /*10f00*/  @!P0 IMAD.WIDE.U32 R2, R20, 0xe0, R2 ;  /* 0x000000e014028825 */ /* 0x000fe200078e0002 */
[----:B------:R-:W-:Y:S04]  /*10f10*/  @!P0 IADD3 R0, R8, R7, RZ ;  /* 0x0000000708008210 */ /* 0x000fe80007ffe0ff */
[----:B------:R-:W-:Y:S01]  /*10f20*/  @!P0 LEA.HI.X R13, R6, R53, R0, 0x1, P3 ;  /* 0x00000035060d8211 */ /* 0x000fe200018f0c00 */
[----:B------:R-:W-:Y:S01]  /*10f30*/  @P0 STS.128 [R184+0x7800], RZ ;  /* 0x007800ffb8000388 */ /* 0x000fe20000000c00 */
[----:B------:R-:W-:Y:S02]  /*10f40*/  @!P0 LEA R8, P1, R2, R52, 0x1 ;  /* 0x0000003402088211 */ /* 0x000fe400078208ff */
[----:B------:R-:W-:Y:S02]  /*10f50*/  @!P0 IADD3 R3, R11, R3, RZ ;  /* 0x000000030b038210 */ /* 0x000fe40007ffe0ff */
[-C--:B------:R-:W-:Y:S02]  /*10f60*/  @!P0 LEA.HI.X R11, R4, R53.reuse, R5, 0x1, P2 ;  /* 0x00000035040b8211 */ /* 0x080fe400010f0c05 */
[----:B------:R-:W-:Y:S01]  /*10f70*/  @!P0 LEA.HI.X R9, R2, R53, R3, 0x1, P1 ;  /* 0x0000003502098211 */ /* 0x000fe200008f0c03 */
[----:B------:R-:W-:Y:S01]  /*10f80*/  @!PT LDS RZ, [RZ] ;  /* 0x00000000fffff984 */ /* 0x000fe20000000800 */
[----:B------:R-:W-:Y:S01]  /*10f90*/  @!PT LDS RZ, [RZ] ;  /* 0x00000000fffff984 */ /* 0x000fe20000000800 */
[----:B------:R-:W-:Y:S01]  /*10fa0*/  @!PT LDS RZ, [RZ] ;  /* 0x00000000fffff984 */ /* 0x000fe20000000800 */
[----:B------:R-:W-:Y:S01]  /*10fb0*/  @!P0 LDGSTS.E.BYPASS.LTC128B.128 [R184+0x7800], desc[UR10][R12.64] ;  /* 0x078000000cb88fae */ /* 0x000fe2000b901d4a */
[----:B------:R-:W-:Y:S07]  /*10fc0*/  ISETP.GT.AND P1, PT, R241, R245, PT ;  /* 0x000000f5f100720c */ /* 0x000fee0003f24270 */
[----:B------:R-:W-:Y:S08]  /*10fd0*/  @P0 STS.128 [R184+0x8000], RZ ;  /* 0x008000ffb8000388 */ /* 0x000ff00000000c00 */
[----:B------:R-:W-:Y:S01]  /*10fe0*/  @!PT LDS RZ, [RZ] ;  /* 0x00000000fffff984 */ /* 0x000fe20000000800 */
[----:B------:R-:W-:Y:S01]  /*10ff0*/  @!PT LDS RZ, [RZ] ;  /* 0x00000000fffff984 */ /* 0x000fe20000000800 */
[----:B------:R-:W-:Y:S01]  /*11000*/  @!PT LDS RZ, [RZ] ;  /* 0x00000000fffff984 */ /* 0x000fe20000000800 */
[----:B------:R-:W-:Y:S08]  /*11010*/  @!P0 LDGSTS.E.BYPASS.LTC128B.128 [R184+0x8000], desc[UR10][R10.64] ;  /* 0x080000000ab88fae */ /* 0x000ff0000b901d4a */
[----:B------:R-:W-:Y:S08]  /*11020*/  @P0 STS.128 [R184+0x8800], RZ ;  /* 0x008800ffb8000388 */ /* 0x000ff00000000c00 */
[----:B------:R-:W-:Y:S01]  /*11030*/  @!PT LDS RZ, [RZ] ;  /* 0x00000000fffff984 */ /* 0x000fe20000000800 */
[----:B------:R-:W-:Y:S01]  /*11040*/  @!PT LDS RZ, [RZ] ;  /* 0x00000000fffff984 */ /* 0x000fe20000000800 */
[----:B------:R-:W-:Y:S01]  /*11050*/  @!PT LDS RZ, [RZ] ;  /* 0x00000000fffff984 */ /* 0x000fe20000000800 */
[----:B------:R2:W-:Y:S08]  /*11060*/  @!P0 LDGSTS.E.BYPASS.LTC128B.128 [R184+0x8800], desc[UR10][R8.64] ;  /* 0x0880000008b88fae */ /* 0x0005f0000b901d4a */
[----:B------:R-:W-:Y:S08]  /*11070*/  LDSM.16.M88.4 R128, [R166] ;  /* 0x00000000a680783b */ /* 0x000ff00000000200 */
[----:B------:R-:W0:Y:S08]  /*11080*/  LDGDEPBAR ;  /* 0x00000000000079af */ /* 0x000e300000000000 */
[----:B-1----:R-:W-:Y:S08]  /*11090*/  LDSM.16.M88.4 R16, [R134+0x1400] ;  /* 0x001400008610783b */ /* 0x002ff00000000200 */
[----:B--2---:R-:W1:Y:S08]  /*110a0*/  LDSM.16.M88.4 R8, [R134+0x1000] ;  /* 0x001000008608783b */ /* 0x004e700000000200 */
[----:B------:R-:W2:Y:S08]  /*110b0*/  LDSM.16.M88.4 R24, [R134+0x1800] ;  /* 0x001800008618783b */ /* 0x000eb00000000200 */
[----:B------:R-:W3:Y:S08]  /*110c0*/  LDSM.16.M88.4 R32, [R134+0x1c00] ;  /* 0x001c00008620783b */ /* 0x000ef00000000200 */
[----:B------:R-:W4:Y:S08]  /*110d0*/  LDSM.16.M88.4 R40, [R134+0x2000] ;  /* 0x002000008628783b */ /* 0x000f300000000200 */
[----:B------:R-:W5:Y:S08]  /*110e0*/  LDSM.16.M88.4 R48, [R134+0x2400] ;  /* 0x002400008630783b */ /* 0x000f700000000200 */
[----:B------:R-:W5:Y:S01]  /*110f0*/  LDSM.16.M88.4 R56, [R134+0x2800] ;  /* 0x002800008638783b */ /* 0x000f620000000200 */
[C---:B-1----:R-:W-:Y:S06]  /*11100*/  HMMA.16816.F32.BF16 R4, R128.reuse, R8, RZ ;  /* 0x000000088004723c */ /* 0x042fec00000418ff */
[C---:B------:R-:W-:Y:S01]  /*11110*/  HMMA.16816.F32.BF16 R8, R128.reuse, R10, RZ ;  /* 0x0000000a8008723c */ /* 0x040fe200000418ff */
[----:B------:R-:W1:Y:S05]  /*11120*/  LDSM.16.M88.4 R64, [R134+0x2c00] ;  /* 0x002c00008640783b */ /* 0x000e6a0000000200 */
[C---:B------:R-:W-:Y:S03]  /*11130*/  HMMA.16816.F32.BF16 R12, R128.reuse, R16, RZ ;  /* 0x00000010800c723c */ /* 0x040fe600000418ff */
[----:B------:R-:W1:Y:S03]  /*11140*/  LDSM.16.M88.4 R72, [R134+0x3000] ;  /* 0x003000008648783b */ /* 0x000e660000000200 */
[C---:B------:R-:W-:Y:S05]  /*11150*/  HMMA.16816.F32.BF16 R16, R128.reuse, R18, RZ ;  /* 0x000000128010723c */ /* 0x040fea00000418ff */
[----:B------:R-:W1:Y:S01]  /*11160*/  LDSM.16.M88.4 R80, [R134+0x3400] ;  /* 0x003400008650783b */ /* 0x000e620000000200 */
[C---:B--2---:R-:W-:Y:S06]  /*11170*/  HMMA.16816.F32.BF16 R20, R128.reuse, R24, RZ ;  /* 0x000000188014723c */ /* 0x044fec00000418ff */
[C---:B------:R-:W-:Y:S01]  /*11180*/  HMMA.16816.F32.BF16 R24, R128.reuse, R26, RZ ;  /* 0x0000001a8018723c */ /* 0x040fe200000418ff */
[----:B------:R-:W2:Y:S05]  /*11190*/  LDSM.16.M88.4 R88, [R134+0x3800] ;  /* 0x003800008658783b */ /* 0x000eaa0000000200 */
        /* <DEDUP_REMOVED lines=11> */
[C---:B------:R-:W-:Y:S06]  /*11250*/  HMMA.16816.F32.BF16 R52, R128.reuse, R56, RZ ;  /* 0x000000388034723c */ /* 0x040fec00000418ff */
[C---:B------:R-:W-:Y:S01]  /*11260*/  HMMA.16816.F32.BF16 R56, R128.reuse, R58, RZ ;  /* 0x0000003a8038723c */ /* 0x040fe200000418ff */
[----:B------:R-:W-:Y:S05]  /*11270*/  LDSM.16.M88.4 R156, [R167] ;  /* 0x00000000a79c783b */ /* 0x000fea0000000200 */
[C---:B-1----:R-:W-:Y:S03]  /*11280*/  HMMA.16816.F32.BF16 R60, R128.reuse, R64, RZ ;  /* 0x00000040803c723c */ /* 0x042fe600000418ff */
[----:B------:R-:W1:Y:S03]  /*11290*/  LDSM.16.M88.4 R160, [R165] ;  /* 0x00000000a5a0783b */ /* 0x000e660000000200 */
[C---:B------:R-:W-:Y:S06]  /*112a0*/  HMMA.16816.F32.BF16 R64, R128.reuse, R66, RZ ;  /* 0x000000428040723c */ /* 0x040fec00000418ff */
[C---:B------:R-:W-:Y:S06]  /*112b0*/  HMMA.16816.F32.BF16 R68, R128.reuse, R72, RZ ;  /* 0x000000488044723c */ /* 0x040fec00000418ff */
[C---:B------:R-:W-:Y:S06]  /*112c0*/  HMMA.16816.F32.BF16 R72, R128.reuse, R74, RZ ;  /* 0x0000004a8048723c */ /* 0x040fec00000418ff */
[C---:B------:R-:W-:Y:S06]  /*112d0*/  HMMA.16816.F32.BF16 R76, R128.reuse, R80, RZ ;  /* 0x00000050804c723c */ /* 0x040fec00000418ff */
[C---:B------:R-:W-:Y:S06]  /*112e0*/  HMMA.16816.F32.BF16 R80, R128.reuse, R82, RZ ;  /* 0x000000528050723c */ /* 0x040fec00000418ff */
[C---:B--2---:R-:W-:Y:S06]  /*112f0*/  HMMA.16816.F32.BF16 R84, R128.reuse, R88, RZ ;  /* 0x000000588054723c */ /* 0x044fec00000418ff */
[C---:B------:R-:W-:Y:S06]  /*11300*/  HMMA.16816.F32.BF16 R88, R128.reuse, R90, RZ ;  /* 0x0000005a8058723c */ /* 0x040fec00000418ff */
[C---:B---3--:R-:W-:Y:S06]  /*11310*/  HMMA.16816.F32.BF16 R92, R128.reuse, R96, RZ ;  /* 0x00000060805c723c */ /* 0x048fec00000418ff */
[C---:B------:R-:W-:Y:S06]  /*11320*/  HMMA.16816.F32.BF16 R96, R128.reuse, R98, RZ ;  /* 0x000000628060723c */ /* 0x040fec00000418ff */
[C---:B------:R-:W-:Y:S06]  /*11330*/  HMMA.16816.F32.BF16 R100, R128.reuse, R104, RZ ;  /* 0x000000688064723c */ /* 0x040fec00000418ff */
[C---:B------:R-:W-:Y:S06]  /*11340*/  HMMA.16816.F32.BF16 R104, R128.reuse, R106, RZ ;  /* 0x0000006a8068723c */ /* 0x040fec00000418ff */
[C---:B----4-:R-:W-:Y:S06]  /*11350*/  HMMA.16816.F32.BF16 R108, R128.reuse, R112, RZ ;  /* 0x00000070806c723c */ /* 0x050fec00000418ff */
[C---:B------:R-:W-:Y:S06]  /*11360*/  HMMA.16816.F32.BF16 R112, R128.reuse, R114, RZ ;  /* 0x000000728070723c */ /* 0x040fec00000418ff */
[C---:B-----5:R-:W-:Y:S06]  /*11370*/  HMMA.16816.F32.BF16 R116, R128.reuse, R120, RZ ;  /* 0x000000788074723c */ /* 0x060fec00000418ff */
[C---:B------:R-:W-:Y:S06]  /*11380*/  HMMA.16816.F32.BF16 R120, R128.reuse, R122, RZ ;  /* 0x0000007a8078723c */ /* 0x040fec00000418ff */
[C---:B------:R-:W-:Y:S06]  /*11390*/  HMMA.16816.F32.BF16 R124, R128.reuse, R152, RZ ;  /* 0x00000098807c723c */ /* 0x040fec00000418ff */
[----:B------:R-:W-:Y:S01]  /*113a0*/  HMMA.16816.F32.BF16 R128, R128, R154, RZ ;  /* 0x0000009a8080723c */ /* 0x000fe200000418ff */
[----:B------:R-:W2:Y:S05]  /*113b0*/  LDSM.16.M88.4 R152, [R182] ;  /* 0x00000000b698783b */ /* 0x000eaa0000000200 */
[C---:B-1----:R-:W-:Y:S06]  /*113c0*/  HMMA.16816.F32.BF16 R4, R156.reuse, R160, R4 ;  /* 0x000000a09c04723c */ /* 0x042fec0000041804 */
[C---:B------:R-:W-:Y:S11]  /*113d0*/  HMMA.16816.F32.BF16 R8, R156.reuse, R162, R8 ;  /* 0x000000a29c08723c */ /* 0x040ff60000041808 */
[----:B------:R-:W-:Y:S07]  /*113e0*/  @!UPT UIADD3 URZ, URZ, URZ, URZ ;  /* 0x0000003f3f3ff290 */ /* 0x000fee000fffe03f */
[----:B------:R-:W-:Y:S01]  /*113f0*/  FMUL.FTZ R4, R4, UR5 ;  /* 0x0000000504047c20 */ /* 0x000fe20008410000 */
[----:B------:R-:W-:Y:S01]  /*11400*/  FMUL.FTZ R5, R5, UR5 ;  /* 0x0000000505057c20 */ /* 0x000fe20008410000 */
[----:B------:R-:W-:Y:S01]  /*11410*/  FMUL.FTZ R6, R6, UR5 ;  /* 0x0000000506067c20 */ /* 0x000fe20008410000 */
[----:B------:R-:W-:Y:S01]  /*11420*/  FMUL.FTZ R7, R7, UR5 ;  /* 0x0000000507077c20 */ /* 0x000fe20008410000 */
[----:B------:R-:W1:Y:S02]  /*11430*/  MUFU.TANH R201, R4 ;  /* 0x0000000400c97308 */ /* 0x000e640000002400 */
[----:B------:R-:W-:Y:S01]  /*11440*/  FMUL.FTZ R8, R8, UR5 ;  /* 0x0000000508087c20 */ /* 0x000fe20008410000 */
[----:B------:R-:W-:Y:S01]  /*11450*/  FMUL.FTZ R9, R9, UR5 ;  /* 0x0000000509097c20 */ /* 0x000fe20008410000 */
[----:B------:R-:W-:Y:S01]  /*11460*/  FMUL.FTZ R10, R10, UR5 ;  /* 0x000000050a0a7c20 */ /* 0x000fe20008410000 */
[----:B------:R-:W-:Y:S01]  /*11470*/  FMUL.FTZ R11, R11, UR5 ;  /* 0x000000050b0b7c20 */ /* 0x000fe20008410000 */
[C---:B--2---:R-:W-:Y:S04]  /*11480*/  HMMA.16816.F32.BF16 R12, R156.reuse, R152, R12 ;  /* 0x000000989c0c723c */ /* 0x044fe8000004180c */
[----:B------:R-:W2:Y:S02]  /*11490*/  MUFU.TANH R215, R5 ;  /* 0x0000000500d77308 */ /* 0x000ea40000002400 */
        /* <DEDUP_REMOVED lines=188> */
[----:B------:R2:W1:Y:S02]  /*12060*/  MUFU.TANH R28, R52 ;  /* 0x00000034001c7308 */ /* 0x0004640000002400 */
[----:B------:R-:W-:Y:S01]  /*12070*/  FMUL.FTZ R111, R111, UR5 ;  /* 0x000000056f6f7c20 */ /* 0x000fe20008410000 */
[----:B------:R-:W-:Y:S01]  /*12080*/  FMUL.FTZ R112, R112, UR5 ;  /* 0x0000000570707c20 */ /* 0x000fe20008410000 */
[----:B------:R-:W-:Y:S01]  /*12090*/  FMUL.FTZ R113, R113, UR5 ;  /* 0x0000000571717c20 */ /* 0x000fe20008410000 */
[----:B------:R-:W-:Y:S01]  /*120a0*/  FMUL.FTZ R114, R114, UR5 ;  /* 0x0000000572727c20 */ /* 0x000fe20008410000 */
[----:B------:R-:W-:Y:S04]  /*120b0*/  FMUL.FTZ R115, R115, UR5 ;  /* 0x0000000573737c20 */ /* 0x000fe80008410000 */
[----:B------:R3:W1:Y:S01]  /*120c0*/  MUFU.TANH R27, R53 ;  /* 0x00000035001b7308 */ /* 0x0006620000002400 */
        /* <DEDUP_REMOVED lines=11> */
[----:B------:R-:W-:Y:S01]  /*12180*/  FMUL.FTZ R123, R123, UR5 ;  /* 0x000000057b7b7c20 */ /* 0x000fe20008410000 */
[----:B--2---:R-:W-:Y:S02]  /*12190*/  MOV R52, R186 ;  /* 0x000000ba00347202 */ /* 0x004fe40000000f00 */
[----:B---3--:R-:W-:Y:S05]  /*121a0*/  MOV R53, R187 ;  /* 0x000000bb00357202 */ /* 0x008fea0000000f00 */
[----:B------:R-:W2:Y:S10]  /*121b0*/  MUFU.TANH R56, R56 ;  /* 0x0000003800387308 */ /* 0x000eb40000002400 */
[----:B------:R-:W3:Y:S01]  /*121c0*/  MUFU.TANH R57, R57 ;  /* 0x0000003900397308 */ /* 0x000ee20000002400 */
        /* <DEDUP_REMOVED lines=50> */
[----:B------:R-:W1:Y:S10]  /*124f0*/  MUFU.TANH R100, R100 ;  /* 0x0000006400647308 */ /* 0x000e740000002400 */
[----:B------:R1:W1:Y:S10]  /*12500*/  MUFU.TANH R155, R101 ;  /* 0x00000065009b7308 */ /* 0x0002740000002400 */
[----:B------:R-:W1:Y:S10]  /*12510*/  MUFU.TANH R102, R102 ;  /* 0x0000006600667308 */ /* 0x000e740000002400 */
[----:B------:R1:W1:Y:S10]  /*12520*/  MUFU.TANH R191, R103 ;  /* 0x0000006700bf7308 */ /* 0x0002740000002400 */
[----:B------:R-:W1:Y:S10]  /*12530*/  MUFU.TANH R104, R104 ;  /* 0x0000006800687308 */ /* 0x000e740000002400 */
        /* <DEDUP_REMOVED lines=77> */
[-C--:B------:R-:W-:Y:S02]  /*12a10*/  LEA.HI.X.SX32 R7, R0, R235.reuse, 0x2, P2 ;  /* 0x000000eb00077211 */ /* 0x080fe400010f16ff */
[C---:B------:R-:W-:Y:S01]  /*12a20*/  LEA.HI.X.SX32 R5, R2.reuse, R235, 0x2, P1 ;  /* 0x000000eb02057211 */ /* 0x040fe200008f16ff */
[----:B------:R-:W-:Y:S02]  /*12a30*/  IMAD.IADD R2, R2, 0x1, -R0 ;  /* 0x0000000102027824 */ /* 0x000fe400078e0a00 */
[----:B------:R1:W5:Y:S02]  /*12a40*/  LDG.E R3, desc[UR10][R6.64] ;  /* 0x0000000a06037981 */ /* 0x000364000c1e1900 */
[----:B------:R-:W-:Y:S02]  /*12a50*/  IMAD R2, R2, R12, -0x100 ;  /* 0xffffff0002027424 */ /* 0x000fe400078e020c */
[----:B------:R2:W5:Y:S03]  /*12a60*/  LDG.E R4, desc[UR10][R4.64] ;  /* 0x0000000a04047981 */ /* 0x000566000c1e1900 */
[----:B------:R-:W-:Y:S05]  /*12a70*/  SHF.R.S32.HI R0, RZ, 0x1f, R2 ;  /* 0x0000001fff007819 */ /* 0x000fea0000011402 */
[-C--:B------:R-:W-:Y:S01]  /*12a80*/  IMAD R0, R0, R18.reuse, RZ ;  /* 0x0000001200007224 */ /* 0x080fe200078e02ff */
[----:B-1----:R-:W1:Y:S08]  /*12a90*/  LDC.64 R6, c[0x0][0x230] ;  /* 0x00008c00ff067b82 */ /* 0x002e700000000a00 */
[----:B--2---:R-:W2:Y:S02]  /*12aa0*/  LDC R5, c[0x0][0x24c] ;  /* 0x00009300ff057b82 */ /* 0x004ea40000000800 */
[C---:B--2---:R-:W-:Y:S02]  /*12ab0*/  IMAD R0, R2.reuse, R5, R0 ;  /* 0x0000000502007224 */ /* 0x044fe400078e0200 */
        /* <DEDUP_REMOVED lines=9> */
.L_x_1245:
[----:B------:R1:W-:Y:S01]  /*12b50*/  @P0 STS [R184+0x1004], RZ ;  /* 0x001004ffb8000388 */ /* 0x0003e20000000800 */
[-C--:B------:R-:W-:Y:S01]  /*12b60*/  LEA R4, P1, R0, R185.reuse, 0x1 ;  /* 0x000000b900047211 */ /* 0x080fe200078208ff */
[----:B------:R-:W5:Y:S01]  /*12b70*/  @!P0 LDC R16, c[0x0][0x24c] ;  /* 0x00009300ff108b82 */ /* 0x000f620000000800 */
[----:B------:R-:W-:Y:S01]  /*12b80*/  @!P0 LEA R3, P2, R18, R0, 0x5 ;  /* 0x0000000012038211 */ /* 0x000fe200078428ff */
[----:B------:R1:W-:Y:S01]  /*12b90*/  @P0 STS.64 [R184+0x1008], RZ ;  /* 0x001008ffb8000388 */ /* 0x0003e20000000a00 */
[----:B------:R-:W-:Y:S01]  /*12ba0*/  LEA.HI.X R5, R0, R188, R2, 0x1, P1 ;  /* 0x000000bc00057211 */ /* 0x000fe200008f0c02 */
[----:B----4-:R-:W-:Y:S01]  /*12bb0*/  @!P0 IMAD R17, R17, 0x60, RZ ;  /* 0x0000006011118824 */ /* 0x010fe200078e02ff */
[CC--:B------:R-:W-:Y:S01]  /*12bc0*/  @!P0 LEA R6, P1, R3.reuse, R185.reuse, 0x1 ;  /* 0x000000b903068211 */ /* 0x0c0fe200078208ff */
[----:B------:R1:W-:Y:S01]  /*12bd0*/  @P0 STS [R184+0x1000], RZ ;  /* 0x001000ffb8000388 */ /* 0x0003e20000000800 */
[C---:B--2---:R-:W-:Y:S01]  /*12be0*/  @!P0 LEA.HI.X R7, R18.reuse, R2, R10, 0x5, P2 ;  /* 0x0000000212078211 */ /* 0x044fe200010f2c0a */
[----:B------:R-:W2:Y:S01]  /*12bf0*/  @!P0 LDC R20, c[0x0][0x24c] ;  /* 0x00009300ff148b82 */ /* 0x000ea20000000800 */
[----:B------:R-:W-:Y:S01]  /*12c00*/  @!P0 IMAD.MOV.U32 R12, RZ, RZ, R0 ;  /* 0x000000ffff0c8224 */ /* 0x000fe200078e0000 */
[----:B------:R-:W-:Y:S01]  /*12c10*/  @!PT LDS RZ, [RZ] ;  /* 0x00000000fffff984 */ /* 0x000fe20000000800 */
[----:B------:R-:W-:Y:S01]  /*12c20*/  @!PT LDS RZ, [RZ] ;  /* 0x00000000fffff984 */ /* 0x000fe20000000800 */
[----:B------:R-:W-:Y:S01]  /*12c30*/  @!PT LDS RZ, [RZ] ;  /* 0x00000000fffff984 */ /* 0x000fe20000000800 */
[----:B------:R-:W-:Y:S01]  /*12c40*/  @!P0 LDGSTS.E.BYPASS.LTC128B.128 [R184+0x1000], desc[UR10][R4.64] ;  /* 0x0100000004b88fae */ /* 0x000fe2000b901d4a */
[----:B------:R-:W-:Y:S01]  /*12c50*/  @!P0 LEA.HI.X R7, R3, R188, R7, 0x1, P1 ;  /* 0x000000bc03078211 */ /* 0x000fe200008f0c07 */
[----:B------:R-:W-:Y:S01]  /*12c60*/  @!P0 IMAD.MOV.U32 R13, RZ, RZ, R2 ;  /* 0x000000ffff0d8224 */ /* 0x000fe200078e0002 */
[C---:B------:R-:W-:Y:S01]  /*12c70*/  @!P0 LEA R3, P2, R18.reuse, R0, 0x6 ;  /* 0x0000000012038211 */ /* 0x040fe200078430ff */
[----:B------:R1:W-:Y:S01]  /*12c80*/  @P0 STS.128 [R184+0x1800], RZ ;  /* 0x001800ffb8000388 */ /* 0x0003e20000000c00 */
[----:B------:R-:W-:Y:S01]  /*12c90*/  @!P0 IMAD.MOV.U32 R10, RZ, RZ, R0 ;  /* 0x000000ffff0a8224 */ /* 0x000fe200078e0000 */
[----:B------:R-:W4:Y:S01]  /*12ca0*/  @!P0 LDC R23, c[0x0][0x24c] ;  /* 0x00009300ff178b82 */ /* 0x000f220000000800 */
[CC--:B------:R-:W-:Y:S01]  /*12cb0*/  @!P0 LEA R14, P1, R3.reuse, R185.reuse, 0x1 ;  /* 0x000000b9030e8211 */ /* 0x0c0fe200078208ff */
[----:B------:R-:W-:Y:S01]  /*12cc0*/  @!PT LDS RZ, [RZ] ;  /* 0x00000000fffff984 */ /* 0x000fe20000000800 */
[----:B------:R-:W-:Y:S01]  /*12cd0*/  @!PT LDS RZ, [RZ] ;  /* 0x00000000fffff984 */ /* 0x000fe20000000800 */
[----:B------:R-:W-:Y:S01]  /*12ce0*/  @!PT LDS RZ, [RZ] ;  /* 0x00000000fffff984 */ /* 0x000fe20000000800 */
[----:B------:R1:W-:Y:S01]  /*12cf0*/  @!P0 LDGSTS.E.BYPASS.LTC128B.128 [R184+0x1800], desc[UR10][R6.64] ;  /* 0x0180000006b88fae */ /* 0x0003e2000b901d4a */
[C---:B---3--:R-:W-:Y:S01]  /*12d00*/  @!P0 LEA.HI.X R8, R18.reuse, R2, R11, 0x6, P2 ;  /* 0x0000000212088211 */ /* 0x048fe200010f340b */
[C---:B------:R-:W-:Y:S02]  /*12d10*/  @!P0 IMAD.WIDE.U32 R12, R18.reuse, 0x60, R12 ;  /* 0x00000060120c8825 */ /* 0x040fe400078e000c */
[----:B------:R3:W-:Y:S01]  /*12d20*/  @P0 STS.128 [R184+0x2000], RZ ;  /* 0x002000ffb8000388 */ /* 0x0007e20000000c00 */
[----:B------:R-:W-:Y:S01]  /*12d30*/  @!P0 LEA.HI.X R15, R3, R188, R8, 0x1, P1 ;  /* 0x000000bc030f8211 */ /* 0x000fe200008f0c08 */
[----:B------:R-:W3:Y:S01]  /*12d40*/  @!P0 LDC R24, c[0x0][0x24c] ;  /* 0x00009300ff188b82 */ /* 0x000ee20000000800 */
[C---:B------:R-:W-:Y:S01]  /*12d50*/  @!P0 LEA R3, P1, R18.reuse, R0, 0x7 ;  /* 0x0000000012038211 */ /* 0x040fe200078238ff */
[----:B------:R-:W-:Y:S02]  /*12d60*/  @!P0 IMAD.MOV.U32 R11, RZ, RZ, R2 ;  /* 0x000000ffff0b8224 */ /* 0x000fe400078e0002 */
[----:B------:R-:W-:Y:S01]  /*12d70*/  @!PT LDS RZ, [RZ] ;  /* 0x00000000fffff984 */ /* 0x000fe20000000800 */
[----:B------:R-:W-:Y:S01]  /*12d80*/  @!PT LDS RZ, [RZ] ;  /* 0x00000000fffff984 */ /* 0x000fe20000000800 */
[----:B------:R-:W-:Y:S01]  /*12d90*/  @!PT LDS RZ, [RZ] ;  /* 0x00000000fffff984 */ /* 0x000fe20000000800 */
[----:B------:R3:W-:Y:S01]  /*12da0*/  @!P0 LDGSTS.E.BYPASS.LTC128B.128 [R184+0x2000], desc[UR10][R14.64] ;  /* 0x020000000eb88fae */ /* 0x0007e2000b901d4a */
[----:B------:R-:W-:Y:S02]  /*12db0*/  @!P0 IMAD.MOV.U32 R8, RZ, RZ, R0 ;  /* 0x000000ffff088224 */ /* 0x000fe400078e0000 */
[----:B------:R-:W-:Y:S01]  /*12dc0*/  @!P0 IMAD.MOV.U32 R9, RZ, RZ, R2 ;  /* 0x000000ffff098224 */ /* 0x000fe200078e0002 */
[----:B------:R2:W-:Y:S01]  /*12dd0*/  @P0 STS.128 [R184+0x2800], RZ ;  /* 0x002800ffb8000388 */ /* 0x0005e20000000c00 */
[C---:B------:R-:W-:Y:S04]  /*12de0*/  @!P0 IMAD.WIDE.U32 R10, R18.reuse, 0xa0, R10 ;  /* 0x000000a0120a8825 */ /* 0x040fe800078e000a */
[C---:B------:R-:W-:Y:S04]  /*12df0*/  @!P0 IMAD.WIDE.U32 R8, R18.reuse, 0xc0, R8 ;  /* 0x000000c012088825 */ /* 0x040fe800078e0008 */
[----:B-1----:R-:W-:Y:S02]  /*12e00*/  @!P0 IMAD.MOV.U32 R6, RZ, RZ, R0 ;  /* 0x000000ffff068224 */ /* 0x002fe400078e0000 */
[----:B------:R-:W-:Y:S01]  /*12e10*/  @!P0 IMAD.MOV.U32 R7, RZ, RZ, R2 ;  /* 0x000000ffff078224 */ /* 0x000fe200078e0002 */
[C---:B-----5:R-:W-:Y:S01]  /*12e20*/  @!P0 LEA.HI.X R2, R18.reuse, R2, R16, 0x7, P1 ;  /* 0x0000000212028211 */ /* 0x060fe200008f3c10 */
[----:B------:R-:W-:Y:S01]  /*12e30*/  @!P0 IMAD.IADD R0, R17, 0x1, R13 ;  /* 0x0000000111008824 */ /* 0x000fe200078e020d */
[CC--:B------:R-:W-:Y:S01]  /*12e40*/  @!P0 LEA R16, P1, R3.reuse, R185.reuse, 0x1 ;  /* 0x000000b903108211 */ /* 0x0c0fe200078208ff */
[----:B------:R-:W-:Y:S01]  /*12e50*/  @!P0 IMAD.WIDE.U32 R6, R18, 0xe0, R6 ;  /* 0x000000e012068825 */ /* 0x000fe200078e0006 */
[-C--:B------:R-:W-:Y:S02]  /*12e60*/  @!P0 LEA R18, P2, R12, R185.reuse, 0x1 ;  /* 0x000000b90c128211 */ /* 0x080fe400078408ff */
[-C--:B------:R-:W-:Y:S01]  /*12e70*/  @!P0 LEA.HI.X R17, R3, R188.reuse, R2, 0x1, P1 ;  /* 0x000000bc03118211 */ /* 0x080fe200008f0c02 */
[----:B--2---:R-:W-:Y:S01]  /*12e80*/  @!P0 IMAD R3, R20, 0xa0, RZ ;  /* 0x000000a014038824 */ /* 0x004fe200078e02ff */
[-C--:B------:R-:W-:Y:S01]  /*12e90*/  @!P0 LEA.HI.X R19, R12, R188.reuse, R0, 0x1, P2 ;  /* 0x000000bc0c138211 */ /* 0x080fe200010f0c00 */
[----:B---3--:R-:W-:Y:S01]  /*12ea0*/  @!P0 IMAD R13, R24, 0xe0, RZ ;  /* 0x000000e0180d8824 */ /* 0x008fe200078e02ff */
[-C--:B------:R-:W-:Y:S01]  /*12eb0*/  @!P0 LEA R14, P3, R10, R185.reuse, 0x1 ;  /* 0x000000b90a0e8211 */ /* 0x080fe200078608ff */
[----:B------:R-:W-:Y:S01]  /*12ec0*/  @!P0 IMAD.IADD R11, R3, 0x1, R11 ;  /* 0x00000001030b8824 */ /* 0x000fe200078e020b */
[-C--:B------:R-:W-:Y:S01]  /*12ed0*/  @!P0 LEA R12, P2, R8, R185.reuse, 0x1 ;  /* 0x000000b9080c8211 */ /* 0x080fe200078408ff */
[----:B------:R-:W-:Y:S01]  /*12ee0*/  @!PT LDS RZ, [RZ] ;  /* 0x00000000fffff984 */ /* 0x000fe20000000800 */
[----:B------:R-:W-:Y:S01]  /*12ef0*/  @!PT LDS RZ, [RZ] ;  /* 0x00000000fffff984 */ /* 0x000fe20000000800 */
[----:B------:R-:W-:Y:S01]  /*12f00*/  @!PT LDS RZ, [RZ] ;  /* 0x00000000fffff984 */ /* 0x000fe20000000800 */
[----:B------:R2:W-:Y:S01]  /*12f10*/  @!P0 LDGSTS.E.BYPASS.LTC128B.128 [R184+0x2800], desc[UR10][R18.64] ;  /* 0x0280000012b88fae */ /* 0x0005e2000b901d4a */
[----:B------:R-:W-:Y:S01]  /*12f20*/  @!P0 LEA R2, P1, R6, R185, 0x1 ;  /* 0x000000b906028211 */ /* 0x000fe200078208ff */
[----:B------:R-:W-:Y:S01]  /*12f30*/  @!P0 IMAD.IADD R3, R13, 0x1, R7 ;  /* 0x000000010d038824 */ /* 0x000fe200078e0207 */
[-C--:B------:R-:W-:Y:S01]  /*12f40*/  @!P0 LEA.HI.X R15, R10, R188.reuse, R11, 0x1, P3 ;  /* 0x000000bc0a0f8211 */ /* 0x080fe200018f0c0b */
[----:B------:R2:W-:Y:S01]  /*12f50*/  @P0 STS.128 [R184+0x3000], RZ ;  /* 0x003000ffb8000388 */ /* 0x0005e20000000c00 */
[----:B----4-:R-:W-:Y:S02]  /*12f60*/  @!P0 IMAD R0, R23, 0xc0, RZ ;  /* 0x000000c017008824 */ /* 0x010fe400078e02ff */
[-C--:B------:R-:W-:Y:S01]  /*12f70*/  @!P0 LEA.HI.X R3, R6, R188.reuse, R3, 0x1, P1 ;  /* 0x000000bc06038211 */ /* 0x080fe200008f0c03 */
[----:B------:R-:W-:Y:S01]  /*12f80*/  @!PT LDS RZ, [RZ] ;  /* 0x00000000fffff984 */ /* 0x000fe20000000800 */
[----:B------:R-:W-:Y:S01]  /*12f90*/  @!PT LDS RZ, [RZ] ;  /* 0x00000000fffff984 */ /* 0x000fe20000000800 */
[----:B------:R-:W-:Y:S01]  /*12fa0*/  @!PT LDS RZ, [RZ] ;  /* 0x00000000fffff984 */ /* 0x000fe20000000800 */
[----:B------:R2:W-:Y:S01]  /*12fb0*/  @!P0 LDGSTS.E.BYPASS.LTC128B.128 [R184+0x3000], desc[UR10][R16.64] ;  /* 0x0300000010b88fae */ /* 0x0005e2000b901d4a */
[----:B------:R-:W-:Y:S02]  /*12fc0*/  @!P0 IMAD.IADD R0, R0, 0x1, R9 ;  /* 0x0000000100008824 */ /* 0x000fe400078e0209 */
[----:B------:R-:W-:Y:S01]  /*12fd0*/  IMAD.MOV.U32 R185, RZ, RZ, R4 ;  /* 0x000000ffffb97224 */ /* 0x000fe200078e0004 */
[----:B------:R2:W-:Y:S02]  /*12fe0*/  @P0 STS.128 [R184+0x3800], RZ ;  /* 0x003800ffb8000388 */ /* 0x0005e40000000c00 */
[----:B------:R-:W-:Y:S01]  /*12ff0*/  @!P0 LEA.HI.X R13, R8, R188, R0, 0x1, P2 ;  /* 0x000000bc080d8211 */ /* 0x000fe200010f0c00 */
[----:B------:R-:W-:Y:S01]  /*13000*/  IMAD.MOV.U32 R188, RZ, RZ, R5 ;  /* 0x000000ffffbc7224 */ /* 0x000fe200078e0005 */
        /* <DEDUP_REMOVED lines=15> */
.L_x_1244:
        /* <DEDUP_REMOVED lines=156> */
[----:B------:R-:W-:Y:S07]  /*13ac0*/  ISETP.GT.AND P0, PT, R241, R245, PT ;  /* 0x000000f5f100720c */ /* 0x000fee0003f04270 */
        /* <DEDUP_REMOVED lines=40> */
[--C-:B-1----:R-:W-:Y:S09]  /*13d50*/  FFMA.FTZ R5, R45, UR4, -R23.reuse ;  /* 0x000000042d057c23 */ /* 0x102ff20008010817 */
[----:B------:R1:W-:Y:S01]  /*13d60*/  MUFU.EX2 R186, R5 ;  /* 0x0000000500ba7308 */ /* 0x0003e20000000800 */
[--C-:B--2---:R-:W-:Y:S09]  /*13d70*/  FFMA.FTZ R4, R206, UR4, -R48.reuse ;  /* 0x00000004ce047c23 */ /* 0x104ff20008010830 */
[----:B------:R2:W-:Y:S01]  /*13d80*/  MUFU.EX2 R105, R4 ;  /* 0x0000000400697308 */ /* 0x0005e20000000800 */
[C---:B---3--:R-:W-:Y:S01]  /*13d90*/  FMUL.FTZ R9, R2.reuse, R145 ;  /* 0x0000009102097220 */ /* 0x048fe20000410000 */
[C---:B------:R-:W-:Y:S01]  /*13da0*/  FMUL.FTZ R12, R2.reuse, R140 ;  /* 0x0000008c020c7220 */ /* 0x040fe20000410000 */
[----:B------:R-:W-:Y:S01]  /*13db0*/  FMUL.FTZ R13, R2, R141 ;  /* 0x0000008d020d7220 */ /* 0x000fe20000410000 */
[--C-:B-1----:R-:W-:Y:S01]  /*13dc0*/  FFMA.FTZ R5, R27, UR4, -R23.reuse ;  /* 0x000000041b057c23 */ /* 0x102fe20008010817 */
[----:B------:R-:W-:Y:S05]  /*13dd0*/  F2FP.BF16.F32.PACK_AB R27, R101, R55 ;  /* 0x00000037651b723e */ /* 0x000fea00000010ff */
[----:B------:R1:W-:Y:S01]  /*13de0*/  MUFU.EX2 R196, R5 ;  /* 0x0000000500c47308 */ /* 0x0003e20000000800 */
[--C-:B--2---:R-:W-:Y:S09]  /*13df0*/  FFMA.FTZ R4, R205, UR4, -R48.reuse ;  /* 0x00000004cd047c23 */ /* 0x104ff20008010830 */
[----:B------:R2:W3:Y:S01]  /*13e00*/  MUFU.EX2 R110, R4 ;  /* 0x00000004006e7308 */ /* 0x0004e20000000800 */
[--C-:B-1----:R-:W-:Y:S01]  /*13e10*/  FFMA.FTZ R5, R61, UR4, -R23.reuse ;  /* 0x000000043d057c23 */ /* 0x102fe20008010817 */
[--C-:B--2---:R-:W-:Y:S08]  /*13e20*/  FFMA.FTZ R4, R199, UR4, -R23.reuse ;  /* 0x00000004c7047c23 */ /* 0x104ff00008010817 */
[----:B------:R1:W2:Y:S02]  /*13e30*/  MUFU.EX2 R115, R4 ;  /* 0x0000000400737308 */ /* 0x0002a40000000800 */
[--C-:B-1----:R-:W-:Y:S08]  /*13e40*/  FFMA.FTZ R4, R198, UR4, -R48.reuse ;  /* 0x00000004c6047c23 */ /* 0x102ff00008010830 */
[----:B------:R1:W-:Y:S02]  /*13e50*/  MUFU.EX2 R111, R4 ;  /* 0x00000004006f7308 */ /* 0x0003e40000000800 */
[--C-:B-1----:R-:W-:Y:S08]  /*13e60*/  FFMA.FTZ R4, R197, UR4, -R48.reuse ;  /* 0x00000004c5047c23 */ /* 0x102ff00008010830 */
[----:B------:R1:W4:Y:S02]  /*13e70*/  MUFU.EX2 R113, R4 ;  /* 0x0000000400717308 */ /* 0x0003240000000800 */
[--C-:B-1----:R-:W-:Y:S08]  /*13e80*/  FFMA.FTZ R4, R194, UR4, -R48.reuse ;  /* 0x00000004c2047c23 */ /* 0x102ff00008010830 */
[----:B------:R1:W-:Y:S02]  /*13e90*/  MUFU.EX2 R112, R4 ;  /* 0x0000000400707308 */ /* 0x0003e40000000800 */
[--C-:B-1----:R-:W-:Y:S08]  /*13ea0*/  FFMA.FTZ R4, R193, UR4, -R48.reuse ;  /* 0x00000004c1047c23 */ /* 0x102ff00008010830 */
[----:B------:R1:W5:Y:S02]  /*13eb0*/  MUFU.EX2 R118, R4 ;  /* 0x0000000400767308 */ /* 0x0003640000000800 */
[--C-:B-1----:R-:W-:Y:S08]  /*13ec0*/  FFMA.FTZ R4, R190, UR4, -R23.reuse ;  /* 0x00000004be047c23 */ /* 0x102ff00008010817 */
[----:B------:R1:W5:Y:S02]  /*13ed0*/  MUFU.EX2 R123, R4 ;  /* 0x00000004007b7308 */ /* 0x0003640000000800 */
[--C-:B-1----:R-:W-:Y:S08]  /*13ee0*/  FFMA.FTZ R4, R189, UR4, -R48.reuse ;  /* 0x00000004bd047c23 */ /* 0x102ff00008010830 */
[----:B------:R1:W-:Y:S02]  /*13ef0*/  MUFU.EX2 R117, R4 ;  /* 0x0000000400757308 */ /* 0x0003e40000000800 */
[--C-:B-1----:R-:W-:Y:S08]  /*13f00*/  FFMA.FTZ R4, R163, UR4, -R48.reuse ;  /* 0x00000004a3047c23 */ /* 0x102ff00008010830 */
[----:B------:R1:W-:Y:S10]  /*13f10*/  MUFU.EX2 R163, R6 ;  /* 0x0000000600a37308 */ /* 0x0003f40000000800 */
[----:B------:R3:W5:Y:S01]  /*13f20*/  MUFU.EX2 R121, R4 ;  /* 0x0000000400797308 */ /* 0x0007620000000800 */
[--C-:B-1----:R-:W-:Y:S09]  /*13f30*/  FFMA.FTZ R6, R28, UR4, -R23.reuse ;  /* 0x000000041c067c23 */ /* 0x102ff20008010817 */
[----:B------:R1:W-:Y:S01]  /*13f40*/  MUFU.EX2 R195, R6 ;  /* 0x0000000600c37308 */ /* 0x0003e20000000800 */
[--C-:B---3--:R-:W-:Y:S09]  /*13f50*/  FFMA.FTZ R4, R160, UR4, -R48.reuse ;  /* 0x00000004a0047c23 */ /* 0x108ff20008010830 */
[----:B------:R3:W-:Y:S01]  /*13f60*/  MUFU.EX2 R120, R4 ;  /* 0x0000000400787308 */ /* 0x0007e20000000800 */
[--C-:B-1----:R-:W-:Y:S09]  /*13f70*/  FFMA.FTZ R6, R60, UR4, -R23.reuse ;  /* 0x000000043c067c23 */ /* 0x102ff20008010817 */
[----:B------:R1:W-:Y:S01]  /*13f80*/  MUFU.EX2 R60, R5 ;  /* 0x00000005003c7308 */ /* 0x0003e20000000800 */
[--C-:B---3--:R-:W-:Y:S09]  /*13f90*/  FFMA.FTZ R4, R154, UR4, -R48.reuse ;  /* 0x000000049a047c23 */ /* 0x108ff20008010830 */
[----:B------:R3:W-:Y:S10]  /*13fa0*/  MUFU.EX2 R154, R7 ;  /* 0x00000007009a7308 */ /* 0x0007f40000000800 */
[----:B------:R2:W5:Y:S01]  /*13fb0*/  MUFU.EX2 R126, R4 ;  /* 0x00000004007e7308 */ /* 0x0005620000000800 */
[--C-:B-1----:R-:W-:Y:S09]  /*13fc0*/  FFMA.FTZ R5, R69, UR4, -R23.reuse ;  /* 0x0000000445057c23 */ /* 0x102ff20008010817 */
[----:B------:R1:W-:Y:S01]  /*13fd0*/  MUFU.EX2 R206, R5 ;  /* 0x0000000500ce7308 */ /* 0x0003e20000000800 */
[--C-:B---3--:R-:W-:Y:S01]  /*13fe0*/  FFMA.FTZ R7, R32, UR4, -R23.reuse ;  /* 0x0000000420077c23 */ /* 0x108fe20008010817 */
[----:B------:R-:W-:Y:S08]  /*13ff0*/  F2FP.BF16.F32.PACK_AB R32, R107, R106 ;  /* 0x0000006a6b20723e */ /* 0x000ff000000010ff */
[----:B------:R3:W-:Y:S01]  /*14000*/  MUFU.EX2 R187, R7 ;  /* 0x0000000700bb7308 */ /* 0x0007e20000000800 */
[--C-:B--2---:R-:W-:Y:S01]  /*14010*/  FFMA.FTZ R4, R33, UR4, -R23.reuse ;  /* 0x0000000421047c23 */ /* 0x104fe20008010817 */
[----:B------:R-:W-:Y:S08]  /*14020*/  F2FP.BF16.F32.PACK_AB R33, R110, R105 ;  /* 0x000000696e21723e */ /* 0x000ff000000010ff */
[----:B------:R2:W5:Y:S01]  /*14030*/  MUFU.EX2 R130, R4 ;  /* 0x0000000400827308 */ /* 0x0005620000000800 */
[--C-:B-1----:R-:W-:Y:S09]  /*14040*/  FFMA.FTZ R5, R77, UR4, -R23.reuse ;  /* 0x000000044d057c23 */ /* 0x102ff20008010817 */
[----:B------:R1:W-:Y:S01]  /*14050*/  MUFU.EX2 R215, R5 ;  /* 0x0000000500d77308 */ /* 0x0003e20000000800 */
[--C-:B---3--:R-:W-:Y:S09]  /*14060*/  FFMA.FTZ R7, R56, UR4, -R23.reuse ;  /* 0x0000000438077c23 */ /* 0x108ff20008010817 */
[----:B------:R3:W-:Y:S01]  /*14070*/  MUFU.EX2 R198, R7 ;  /* 0x0000000700c67308 */ /* 0x0007e20000000800 */
[--C-:B--2---:R-:W-:Y:S01]  /*14080*/  FFMA.FTZ R4, R34, UR4, -R48.reuse ;  /* 0x0000000422047c23 */ /* 0x104fe20008010830 */
[----:B------:R-:W-:Y:S08]  /*14090*/  F2FP.BF16.F32.PACK_AB R34, R115, R109 ;  /* 0x0000006d7322723e */ /* 0x000ff000000010ff */
[----:B------:R2:W-:Y:S01]  /*140a0*/  MUFU.EX2 R127, R4 ;  /* 0x00000004007f7308 */ /* 0x0005e20000000800 */
[----:B-1----:R-:W-:Y:S01]  /*140b0*/  FMUL.FTZ R5, R2, R137 ;  /* 0x0000008902057220 */ /* 0x002fe20000410000 */
[--C-:B---3--:R-:W-:Y:S08]  /*140c0*/  FFMA.FTZ R7, R64, UR4, -R23.reuse ;  /* 0x0000000440077c23 */ /* 0x108ff00008010817 */
[----:B------:R1:W-:Y:S01]  /*140d0*/  MUFU.EX2 R61, R7 ;  /* 0x00000007003d7308 */ /* 0x0003e20000000800 */
[--C-:B--2---:R-:W-:Y:S01]  /*140e0*/  FFMA.FTZ R4, R35, UR4, -R48.reuse ;  /* 0x0000000423047c23 */ /* 0x104fe20008010830 */
[----:B----4-:R-:W-:Y:S08]  /*140f0*/  F2FP.BF16.F32.PACK_AB R35, R113, R111 ;  /* 0x0000006f7123723e */ /* 0x010ff000000010ff */
[----:B------:R2:W3:Y:S01]  /*14100*/  MUFU.EX2 R128, R4 ;  /* 0x0000000400807308 */ /* 0x0004e20000000800 */
[--C-:B-1----:R-:W-:Y:S09]  /*14110*/  FFMA.FTZ R7, R72, UR4, -R23.reuse ;  /* 0x0000000448077c23 */ /* 0x102ff20008010817 */
[----:B------:R1:W-:Y:S01]  /*14120*/  MUFU.EX2 R209, R7 ;  /* 0x0000000700d17308 */ /* 0x0003e20000000800 */
[--C-:B--2---:R-:W-:Y:S09]  /*14130*/  FFMA.FTZ R4, R38, UR4, -R48.reuse ;  /* 0x0000000426047c23 */ /* 0x104ff20008010830 */
[----:B------:R2:W-:Y:S01]  /*14140*/  MUFU.EX2 R129, R4 ;  /* 0x0000000400817308 */ /* 0x0005e20000000800 */
[--C-:B-1----:R-:W-:Y:S09]  /*14150*/  FFMA.FTZ R7, R81, UR4, -R23.reuse ;  /* 0x0000000451077c23 */ /* 0x102ff20008010817 */
[----:B------:R1:W-:Y:S01]  /*14160*/  MUFU.EX2 R239, R7 ;  /* 0x0000000700ef7308 */ /* 0x0003e20000000800 */
[--C-:B--2---:R-:W-:Y:S02]  /*14170*/  FFMA.FTZ R4, R39, UR4, -R48.reuse ;  /* 0x0000000427047c23 */ /* 0x104fe40008010830 */
[----:B------:R-:W-:Y:S07]  /*14180*/  LDSM.16.MT88.4 R36, [R135+0x5400] ;  /* 0x005400008724783b */ /* 0x000fee0000004200 */
[----:B------:R2:W-:Y:S01]  /*14190*/  MUFU.EX2 R133, R4 ;  /* 0x0000000400857308 */ /* 0x0005e20000000800 */
[----:B-1----:R-:W-:Y:S01]  /*141a0*/  FMUL.FTZ R7, R0, R139 ;  /* 0x0000008b00077220 */ /* 0x002fe20000410000 */
[--C-:B--2---:R-:W-:Y:S08]  /*141b0*/  FFMA.FTZ R4, R41, UR4, -R23.reuse ;  /* 0x0000000429047c23 */ /* 0x104ff00008010817 */
[----:B------:R1:W2:Y:S02]  /*141c0*/  MUFU.EX2 R162, R4 ;  /* 0x0000000400a27308 */ /* 0x0002a40000000800 */
[--C-:B-1----:R-:W-:Y:S08]  /*141d0*/  FFMA.FTZ R4, R42, UR4, -R48.reuse ;  /* 0x000000042a047c23 */ /* 0x102ff00008010830 */
        /* <DEDUP_REMOVED lines=8> */
[----:B------:R1:W4:Y:S02]  /*14260*/  MUFU.EX2 R189, R4 ;  /* 0x0000000400bd7308 */ /* 0x0003240000000800 */
[----:B-1----:R-:W-:Y:S08]  /*14270*/  FFMA.FTZ R4, R31, UR4, -R23 ;  /* 0x000000041f047c23 */ /* 0x002ff00008010817 */
[----:B------:R1:W4:Y:S02]  /*14280*/  MUFU.EX2 R194, R4 ;  /* 0x0000000400c27308 */ /* 0x0003240000000800 */
[--C-:B-1----:R-:W-:Y:S08]  /*14290*/  FFMA.FTZ R4, R30, UR4, -R48.reuse ;  /* 0x000000041e047c23 */ /* 0x102ff00008010830 */
[----:B------:R1:W-:Y:S02]  /*142a0*/  MUFU.EX2 R190, R4 ;  /* 0x0000000400be7308 */ /* 0x0003e40000000800 */
[--C-:B-1----:R-:W-:Y:S02]  /*142b0*/  FFMA.FTZ R4, R29, UR4, -R48.reuse ;  /* 0x000000041d047c23 */ /* 0x102fe40008010830 */
[----:B------:R-:W1:Y:S06]  /*142c0*/  LDSM.16.MT88.4 R28, [R164+0x5000] ;  /* 0x00500000a41c783b */ /* 0x000e6c0000004200 */
[----:B------:R5:W4:Y:S02]  /*142d0*/  MUFU.EX2 R192, R4 ;  /* 0x0000000400c07308 */ /* 0x000b240000000800 */
[--C-:B-----5:R-:W-:Y:S01]  /*142e0*/  FFMA.FTZ R4, R26, UR4, -R48.reuse ;  /* 0x000000041a047c23 */ /* 0x120fe20008010830 */
[----:B------:R-:W-:Y:S07]  /*142f0*/  F2FP.BF16.F32.PACK_AB R26, R103, R97 ;  /* 0x00000061671a723e */ /* 0x000fee00000010ff */
[----:B------:R5:W-:Y:S02]  /*14300*/  MUFU.EX2 R193, R4 ;  /* 0x0000000400c17308 */ /* 0x000be40000000800 */
[--C-:B-----5:R-:W-:Y:S01]  /*14310*/  FFMA.FTZ R4, R25, UR4, -R48.reuse ;  /* 0x0000000419047c23 */ /* 0x120fe20008010830 */
[----:B------:R-:W-:Y:S01]  /*14320*/  F2FP.BF16.F32.PACK_AB R25, R54, R49 ;  /* 0x000000313619723e */ /* 0x000fe200000010ff */
[----:B------:R-:W-:Y:S06]  /*14330*/  FFMA.FTZ R49, R0, R243, R49 ;  /* 0x000000f300317223 */ /* 0x000fec0000010031 */
[----:B------:R5:W-:Y:S02]  /*14340*/  MUFU.EX2 R197, R4 ;  /* 0x0000000400c57308 */ /* 0x000be40000000800 */
[--C-:B-----5:R-:W-:Y:S08]  /*14350*/  FFMA.FTZ R4, R57, UR4, -R23.reuse ;  /* 0x0000000439047c23 */ /* 0x120ff00008010817 */
[----:B------:R5:W4:Y:S02]  /*14360*/  MUFU.EX2 R199, R4 ;  /* 0x0000000400c77308 */ /* 0x000b240000000800 */
[--C-:B-----5:R-:W-:Y:S08]  /*14370*/  FFMA.FTZ R4, R58, UR4, -R48.reuse ;  /* 0x000000043a047c23 */ /* 0x120ff00008010830 */
[----:B------:R5:W-:Y:S02]  /*14380*/  MUFU.EX2 R56, R4 ;  /* 0x0000000400387308 */ /* 0x000be40000000800 */
[--C-:B-----5:R-:W-:Y:S08]  /*14390*/  FFMA.FTZ R4, R59, UR4, -R48.reuse ;  /* 0x000000043b047c23 */ /* 0x120ff00008010830 */
[----:B------:R5:W-:Y:S10]  /*143a0*/  MUFU.EX2 R59, R6 ;  /* 0x00000006003b7308 */ /* 0x000bf40000000800 */
[----:B------:R3:W4:Y:S01]  /*143b0*/  MUFU.EX2 R57, R4 ;  /* 0x0000000400397308 */ /* 0x0007220000000800 */
[--C-:B-----5:R-:W-:Y:S09]  /*143c0*/  FFMA.FTZ R6, R68, UR4, -R23.reuse ;  /* 0x0000000444067c23 */ /* 0x120ff20008010817 */
[----:B------:R5:W-:Y:S01]  /*143d0*/  MUFU.EX2 R205, R6 ;  /* 0x0000000600cd7308 */ /* 0x000be20000000800 */
[--C-:B---3--:R-:W-:Y:S09]  /*143e0*/  FFMA.FTZ R4, R62, UR4, -R48.reuse ;  /* 0x000000043e047c23 */ /* 0x108ff20008010830 */
[----:B------:R3:W-:Y:S01]  /*143f0*/  MUFU.EX2 R58, R4 ;  /* 0x00000004003a7308 */ /* 0x0007e20000000800 */
[--C-:B-----5:R-:W-:Y:S09]  /*14400*/  FFMA.FTZ R6, R76, UR4, -R23.reuse ;  /* 0x000000044c067c23 */ /* 0x120ff20008010817 */
[----:B------:R5:W-:Y:S01]  /*14410*/  MUFU.EX2 R213, R6 ;  /* 0x0000000600d57308 */ /* 0x000be20000000800 */
[--C-:B---3--:R-:W-:Y:S09]  /*14420*/  FFMA.FTZ R4, R63, UR4, -R48.reuse ;  /* 0x000000043f047c23 */ /* 0x108ff20008010830 */
[----:B------:R3:W4:Y:S01]  /*14430*/  MUFU.EX2 R62, R4 ;  /* 0x00000004003e7308 */ /* 0x0007220000000800 */
[----:B-----5:R-:W-:Y:S09]  /*14440*/  FMUL.FTZ R6, R0, R138 ;  /* 0x0000008a00067220 */ /* 0x020ff20000410000 */
[----:B------:R5:W-:Y:S01]  /*14450*/  MUFU.EX2 R138, R8 ;  /* 0x00000008008a7308 */ /* 0x000be20000000800 */
[--C-:B---3--:R-:W-:Y:S09]  /*14460*/  FFMA.FTZ R4, R65, UR4, -R23.reuse ;  /* 0x0000000441047c23 */ /* 0x108ff20008010817 */
[----:B------:R3:W4:Y:S01]  /*14470*/  MUFU.EX2 R203, R4 ;  /* 0x0000000400cb7308 */ /* 0x0007220000000800 */
[--C-:B-----5:R-:W-:Y:S01]  /*14480*/  FFMA.FTZ R8, R86, UR4, -R48.reuse ;  /* 0x0000000456087c23 */ /* 0x120fe20008010830 */
        /* <DEDUP_REMOVED lines=26> */
[----:B---3--:R-:W-:Y:S08]  /*14630*/  FMUL.FTZ R4, R2, R136 ;  /* 0x0000008802047220 */ /* 0x008ff00000410000 */
[----:B------:R3:W-:Y:S01]  /*14640*/  MUFU.EX2 R136, R8 ;  /* 0x0000000800887308 */ /* 0x0007e20000000800 */
[C---:B------:R-:W-:Y:S07]  /*14650*/  HMMA.16816.F32.BF16 R4, R24.reuse, R16, R4 ;  /* 0x000000101804723c */ /* 0x040fee0000041804 */
[--C-:B------:R-:W-:Y:S01]  /*14660*/  FFMA.FTZ R16, R88, UR4, -R23.reuse ;  /* 0x0000000458107c23 */ /* 0x100fe20008010817 */
[C---:B------:R-:W-:Y:S03]  /*14670*/  FMUL.FTZ R17, R2.reuse, R149 ;  /* 0x0000009502117220 */ /* 0x040fe60000410000 */
[----:B------:R2:W-:Y:S01]  /*14680*/  MUFU.EX2 R139, R16 ;  /* 0x00000010008b7308 */ /* 0x0005e20000000800 */
[----:B---3--:R-:W-:Y:S09]  /*14690*/  FMUL.FTZ R8, R2, R144 ;  /* 0x0000009002087220 */ /* 0x008ff20000410000 */
[----:B------:R3:W-:Y:S01]  /*146a0*/  MUFU.EX2 R144, R10 ;  /* 0x0000000a00907308 */ /* 0x0007e20000000800 */
[--C-:B--2---:R-:W-:Y:S09]  /*146b0*/  FFMA.FTZ R16, R89, UR4, -R23.reuse ;  /* 0x0000000459107c23 */ /* 0x104ff20008010817 */
[----:B------:R2:W5:Y:S01]  /*146c0*/  MUFU.EX2 R137, R16 ;  /* 0x0000001000897308 */ /* 0x0005620000000800 */
[----:B---3--:R-:W-:Y:S07]  /*146d0*/  FMUL.FTZ R10, R0, R146 ;  /* 0x00000092000a7220 */ /* 0x008fee0000410000 */
[C---:B------:R-:W-:Y:S06]  /*146e0*/  HMMA.16816.F32.BF16 R8, R24.reuse, R18, R8 ;  /* 0x000000121808723c */ /* 0x040fec0000041808 */
[C---:B-1----:R-:W-:Y:S05]  /*146f0*/  HMMA.16816.F32.BF16 R12, R24.reuse, R28, R12 ;  /* 0x0000001c180c723c */ /* 0x042fea000004180c */
[----:B--2---:R-:W-:Y:S01]  /*14700*/  FMUL.FTZ R16, R2, R148 ;  /* 0x0000009402107220 */ /* 0x004fe20000410000 */
[C---:B------:R-:W-:Y:S01]  /*14710*/  FMUL.FTZ R18, R0.reuse, R150 ;  /* 0x0000009600127220 */ /* 0x040fe20000410000 */
[----:B------:R-:W-:Y:S01]  /*14720*/  FMUL.FTZ R19, R0, R151 ;  /* 0x0000009700137220 */ /* 0x000fe20000410000 */
[----:B------:R-:W-:Y:S03]  /*14730*/  FFMA.FTZ R28, R90, UR4, -R48 ;  /* 0x000000045a1c7c23 */ /* 0x000fe60008010830 */
[----:B------:R-:W-:Y:S01]  /*14740*/  FFMA.FTZ R0, R93, UR4, -R23 ;  /* 0x000000045d007c23 */ /* 0x000fe20008010817 */
[----:B------:R1:W-:Y:S01]  /*14750*/  MUFU.EX2 R89, R28 ;  /* 0x0000001c00597308 */ /* 0x0003e20000000800 */
[----:B------:R-:W-:Y:S01]  /*14760*/  FFMA.FTZ R2, R2, R242, R50 ;  /* 0x000000f202027223 */ /* 0x000fe20000010032 */
[----:B------:R-:W-:Y:S03]  /*14770*/  HMMA.16816.F32.BF16 R16, R24, R30, R16 ;  /* 0x0000001e1810723c */ /* 0x000fe60000041810 */
[----:B------:R-:W-:Y:S01]  /*14780*/  FADD.FTZ R50, R51, R2 ;  /* 0x0000000233327221 */ /* 0x000fe20000010000 */
[--C-:B------:R-:W-:Y:S02]  /*14790*/  FFMA.FTZ R2, R94, UR4, -R48.reuse ;  /* 0x000000045e027c23 */ /* 0x100fe40008010830 */
[C---:B------:R-:W-:Y:S02]  /*147a0*/  HMMA.16816.F32.BF16 R4, R32.reuse, R36, R4 ;  /* 0x000000242004723c */ /* 0x040fe40000041804 */
[----:B------:R2:W-:Y:S03]  /*147b0*/  MUFU.EX2 R86, R0 ;  /* 0x0000000000567308 */ /* 0x0005e60000000800 */
[----:B------:R-:W-:Y:S01]  /*147c0*/  FFMA.FTZ R24, R91, UR4, -R48 ;  /* 0x000000045b187c23 */ /* 0x000fe20008010830 */
[C---:B------:R-:W-:Y:S01]  /*147d0*/  HMMA.16816.F32.BF16 R8, R32.reuse, R38, R8 ;  /* 0x000000262008723c */ /* 0x040fe20000041808 */
[----:B------:R-:W-:Y:S05]  /*147e0*/  LDSM.16.MT88.4 R36, [R135+0x5c00] ;  /* 0x005c00008724783b */ /* 0x000fea0000004200 */
[----:B------:R3:W5:Y:S01]  /*147f0*/  MUFU.EX2 R88, R24 ;  /* 0x0000001800587308 */ /* 0x0007620000000800 */
[----:B------:R-:W-:Y:S01]  /*14800*/  F2FP.BF16.F32.PACK_AB R25, R118, R112 ;  /* 0x000000707619723e */ /* 0x000fe200000010ff */
[C---:B------:R-:W-:Y:S01]  /*14810*/  HMMA.16816.F32.BF16 R12, R32.reuse, R40, R12 ;  /* 0x00000028200c723c */ /* 0x040fe2000004180c */
[----:B-1----:R-:W1:Y:S07]  /*14820*/  LDSM.16.MT88.4 R28, [R164+0x5800] ;  /* 0x00580000a41c783b */ /* 0x002e6e0000004200 */
[----:B------:R4:W-:Y:S01]  /*14830*/  MUFU.EX2 R84, R2 ;  /* 0x0000000200547308 */ /* 0x0009e20000000800 */
[----:B------:R-:W-:Y:S03]  /*14840*/  HMMA.16816.F32.BF16 R16, R32, R42, R16 ;  /* 0x0000002a2010723c */ /* 0x000fe60000041810 */
[----:B--2---:R-:W-:Y:S01]  /*14850*/  FADD.FTZ R0, R54, R49 ;  /* 0x0000003136007221 */ /* 0x004fe20000010000 */
[----:B------:R-:W-:Y:S01]  /*14860*/  F2FP.BF16.F32.PACK_AB R26, R123, R119 ;  /* 0x000000777b1a723e */ /* 0x000fe200000010ff */
[----:B------:R-:W2:Y:S01]  /*14870*/  LDSM.16.MT88.4 R40, [R164+0x5c00] ;  /* 0x005c0000a428783b */ /* 0x000ea20000004200 */
[--C-:B---3--:R-:W-:Y:S01]  /*14880*/  FFMA.FTZ R24, R92, UR4, -R23.reuse ;  /* 0x000000045c187c23 */ /* 0x108fe20008010817 */
[----:B------:R-:W-:Y:S03]  /*14890*/  F2FP.BF16.F32.PACK_AB R27, R121, R117 ;  /* 0x00000075791b723e */ /* 0x000fe600000010ff */
[----:B------:R3:W-:Y:S01]  /*148a0*/  MUFU.EX2 R87, R24 ;  /* 0x0000001800577308 */ /* 0x0007e20000000800 */
[----:B------:R-:W-:Y:S01]  /*148b0*/  FADD.FTZ R32, R97, R50 ;  /* 0x0000003261207221 */ /* 0x000fe20000010000 */
[----:B------:R-:W-:Y:S01]  /*148c0*/  F2FP.BF16.F32.PACK_AB R33, R126, R120 ;  /* 0x000000787e21723e */ /* 0x000fe200000010ff */
[----:B----4-:R-:W-:Y:S01]  /*148d0*/  FADD.FTZ R2, R55, R0 ;  /* 0x0000000037027221 */ /* 0x010fe20000010000 */
[----:B------:R-:W-:Y:S01]  /*148e0*/  FFMA.FTZ R0, R95, UR4, -R48 ;  /* 0x000000045f007c23 */ /* 0x000fe20008010830 */
[----:B------:R-:W-:Y:S01]  /*148f0*/  FADD.FTZ R32, R103, R32 ;  /* 0x0000002067207221 */ /* 0x000fe20000010000 */
[----:B------:R-:W-:Y:S01]  /*14900*/  F2FP.BF16.F32.PACK_AB R34, R130, R125 ;  /* 0x0000007d8222723e */ /* 0x000fe200000010ff */
[----:B------:R-:W-:Y:S03]  /*14910*/  FADD.FTZ R2, R101, R2 ;  /* 0x0000000265027221 */ /* 0x000fe60000010000 */
[----:B------:R4:W5:Y:S01]  /*14920*/  MUFU.EX2 R85, R0 ;  /* 0x0000000000557308 */ /* 0x0009620000000800 */
[----:B------:R-:W-:Y:S01]  /*14930*/  F2FP.BF16.F32.PACK_AB R35, R128, R127 ;  /* 0x0000007f8023723e */ /* 0x000fe200000010ff */
[----:B------:R-:W-:Y:S01]  /*14940*/  FADD.FTZ R49, R105, R2 ;  /* 0x0000000269317221 */ /* 0x000fe20000010000 */
[--C-:B------:R-:W-:Y:S01]  /*14950*/  FFMA.FTZ R2, R96, UR4, -R23.reuse ;  /* 0x0000000460027c23 */ /* 0x100fe20008010817 */
[----:B---3--:R-:W-:Y:S06]  /*14960*/  F2FP.BF16.F32.PACK_AB R24, R116, R114 ;  /* 0x000000727418723e */ /* 0x008fec00000010ff */
[----:B------:R3:W-:Y:S01]  /*14970*/  MUFU.EX2 R83, R2 ;  /* 0x0000000200537308 */ /* 0x0007e20000000800 */
[C---:B------:R-:W-:Y:S05]  /*14980*/  HMMA.16816.F32.BF16 R4, R24.reuse, R44, R4 ;  /* 0x0000002c1804723c */ /* 0x040fea0000041804 */
[----:B----4-:R-:W-:Y:S01]  /*14990*/  FADD.FTZ R0, R106, R32 ;  /* 0x000000206a007221 */ /* 0x010fe20000010000 */
[C---:B------:R-:W-:Y:S01]  /*149a0*/  HMMA.16816.F32.BF16 R8, R24.reuse, R46, R8 ;  /* 0x0000002e1808723c */ /* 0x040fe20000041808 */
[----:B------:R-:W4:Y:S04]  /*149b0*/  LDSM.16.MT88.4 R44, [R135+0x6000] ;  /* 0x00600000872c783b */ /* 0x000f280000004200 */
[----:B------:R-:W-:Y:S01]  /*149c0*/  FADD.FTZ R50, R107, R0 ;  /* 0x000000006b327221 */ /* 0x000fe20000010000 */
[C---:B-1----:R-:W-:Y:S05]  /*149d0*/  HMMA.16816.F32.BF16 R12, R24.reuse, R28, R12 ;  /* 0x0000001c180c723c */ /* 0x042fea000004180c */
[----:B------:R-:W-:Y:S01]  /*149e0*/  FFMA.FTZ R0, R152, UR4, -R23 ;  /* 0x0000000498007c23 */ /* 0x000fe20008010817 */
[----:B------:R-:W-:Y:S01]  /*149f0*/  HMMA.16816.F32.BF16 R16, R24, R30, R16 ;  /* 0x0000001e1810723c */ /* 0x000fe20000041810 */
[----:B------:R-:W1:Y:S02]  /*14a00*/  LDSM.16.MT88.4 R28, [R164+0x6000] ;  /* 0x00600000a41c783b */ /* 0x000e640000004200 */
[----:B------:R5:W1:Y:S02]  /*14a10*/  MUFU.EX2 R82, R0 ;  /* 0x0000000000527308 */ /* 0x000a640000000800 */
[----:B------:R-:W-:Y:S01]  /*14a20*/  F2FP.BF16.F32.PACK_AB R32, R124, R122 ;  /* 0x0000007a7c20723e */ /* 0x000fe200000010ff */
[----:B---3--:R-:W-:Y:S01]  /*14a30*/  FADD.FTZ R2, R110, R49 ;  /* 0x000000316e027221 */ /* 0x008fe20000010000 */
[----:B------:R-:W-:Y:S01]  /*14a40*/  F2FP.BF16.F32.PACK_AB R26, R162, R154 ;  /* 0x0000009aa21a723e */ /* 0x000fe200000010ff */
[----:B------:R-:W-:Y:S03]  /*14a50*/  FFMA.FTZ R25, R98, UR4, -R48 ;  /* 0x0000000462197c23 */ /* 0x000fe60008010830 */
[----:B------:R-:W-:Y:S01]  /*14a60*/  F2FP.BF16.F32.PACK_AB R27, R160, R153 ;  /* 0x00000099a01b723e */ /* 0x000fe200000010ff */
[C---:B------:R-:W-:Y:S01]  /*14a70*/  HMMA.16816.F32.BF16 R4, R32.reuse, R36, R4 ;  /* 0x000000242004723c */ /* 0x040fe20000041804 */
[----:B------:R3:W-:Y:S04]  /*14a80*/  MUFU.EX2 R81, R25 ;  /* 0x0000001900517308 */ /* 0x0007e80000000800 */
[----:B------:R-:W-:Y:S01]  /*14a90*/  FADD.FTZ R24, R109, R50 ;  /* 0x000000326d187221 */ /* 0x000fe20000010000 */
[C---:B------:R-:W-:Y:S01]  /*14aa0*/  HMMA.16816.F32.BF16 R8, R32.reuse, R38, R8 ;  /* 0x000000262008723c */ /* 0x040fe20000041808 */
[----:B------:R-:W1:Y:S04]  /*14ab0*/  LDSM.16.MT88.4 R36, [R135+0x6400] ;  /* 0x006400008724783b */ /* 0x000e680000004200 */
[----:B-----5:R-:W-:Y:S01]  /*14ac0*/  FADD.FTZ R0, R111, R2 ;  /* 0x000000026f007221 */ /* 0x020fe20000010000 */
[C---:B--2---:R-:W-:Y:S05]  /*14ad0*/  HMMA.16816.F32.BF16 R12, R32.reuse, R40, R12 ;  /* 0x00000028200c723c */ /* 0x044fea000004180c */
[----:B------:R-:W-:Y:S01]  /*14ae0*/  FADD.FTZ R24, R115, R24 ;  /* 0x0000001873187221 */ /* 0x000fe20000010000 */
[----:B------:R-:W-:Y:S01]  /*14af0*/  HMMA.16816.F32.BF16 R16, R32, R42, R16 ;  /* 0x0000002a2010723c */ /* 0x000fe20000041810 */
[----:B------:R-:W2:Y:S04]  /*14b00*/  LDSM.16.MT88.4 R40, [R164+0x6400] ;  /* 0x00640000a428783b */ /* 0x000ea80000004200 */
[----:B------:R-:W-:Y:S01]  /*14b10*/  FADD.FTZ R2, R113, R0 ;  /* 0x0000000071027221 */ /* 0x000fe20000010000 */
[----:B------:R-:W-:Y:S01]  /*14b20*/  FADD.FTZ R0, R114, R24 ;  /* 0x0000001872007221 */ /* 0x000fe20000010000 */
[----:B------:R-:W-:Y:S01]  /*14b30*/  F2FP.BF16.F32.PACK_AB R24, R132, R131 ;  /* 0x000000838418723e */ /* 0x000fe200000010ff */
[--C-:B------:R-:W-:Y:S03]  /*14b40*/  FFMA.FTZ R49, R100, UR4, -R23.reuse ;  /* 0x0000000464317c23 */ /* 0x100fe60008010817 */
[----:B------:R-:W-:Y:S01]  /*14b50*/  FADD.FTZ R50, R112, R2 ;  /* 0x0000000270327221 */ /* 0x000fe20000010000 */
[----:B------:R-:W-:Y:S01]  /*14b60*/  FFMA.FTZ R2, R99, UR4, -R48 ;  /* 0x0000000463027c23 */ /* 0x000fe20008010830 */
[----:B------:R-:W-:Y:S01]  /*14b70*/  FADD.FTZ R51, R116, R0 ;  /* 0x0000000074337221 */ /* 0x000fe20000010000 */
[----:B---3--:R-:W-:Y:S01]  /*14b80*/  F2FP.BF16.F32.PACK_AB R25, R133, R129 ;  /* 0x000000818519723e */ /* 0x008fe200000010ff */
[----:B------:R-:W-:Y:S01]  /*14b90*/  FADD.FTZ R0, R118, R50 ;  /* 0x0000003276007221 */ /* 0x000fe20000010000 */
[----:B------:R3:W5:Y:S01]  /*14ba0*/  MUFU.EX2 R80, R2 ;  /* 0x0000000200507308 */ /* 0x0007620000000800 */
[----:B------:R-:W-:Y:S02]  /*14bb0*/  F2FP.BF16.F32.PACK_AB R33, R189, R161 ;  /* 0x000000a1bd21723e */ /* 0x000fe400000010ff */
[----:B------:R-:W-:Y:S01]  /*14bc0*/  FADD.FTZ R32, R117, R0 ;  /* 0x0000000075207221 */ /* 0x000fe20000010000 */
[----:B------:R-:W-:Y:S01]  /*14bd0*/  FFMA.FTZ R0, R155, UR4, -R23 ;  /* 0x000000049b007c23 */ /* 0x000fe20008010817 */
[C---:B----4-:R-:W-:Y:S05]  /*14be0*/  HMMA.16816.F32.BF16 R4, R24.reuse, R44, R4 ;  /* 0x0000002c1804723c */ /* 0x050fea0000041804 */
[----:B------:R4:W-:Y:S01]  /*14bf0*/  MUFU.EX2 R78, R0 ;  /* 0x00000000004e7308 */ /* 0x0009e20000000800 */
[----:B------:R-:W-:Y:S01]  /*14c00*/  F2FP.BF16.F32.PACK_AB R34, R194, R187 ;  /* 0x000000bbc222723e */ /* 0x000fe200000010ff */
[C---:B------:R-:W-:Y:S01]  /*14c10*/  HMMA.16816.F32.BF16 R8, R24.reuse, R46, R8 ;  /* 0x0000002e1808723c */ /* 0x040fe20000041808 */
[----:B------:R-:W5:Y:S07]  /*14c20*/  LDSM.16.MT88.4 R44, [R135+0x6800] ;  /* 0x00680000872c783b */ /* 0x000f6e0000004200 */
[----:B------:R2:W-:Y:S01]  /*14c30*/  MUFU.EX2 R79, R49 ;  /* 0x00000031004f7308 */ /* 0x0005e20000000800 */
[C---:B-1----:R-:W-:Y:S03]  /*14c40*/  HMMA.16816.F32.BF16 R12, R24.reuse, R28, R12 ;  /* 0x0000001c180c723c */ /* 0x042fe6000004180c */
[----:B---3--:R-:W-:Y:S03]  /*14c50*/  FADD.FTZ R2, R119, R51 ;  /* 0x0000003377027221 */ /* 0x008fe60000010000 */
[----:B------:R-:W-:Y:S01]  /*14c60*/  HMMA.16816.F32.BF16 R16, R24, R30, R16 ;  /* 0x0000001e1810723c */ /* 0x000fe20000041810 */
[----:B------:R-:W1:Y:S04]  /*14c70*/  LDSM.16.MT88.4 R28, [R164+0x6800] ;  /* 0x00680000a41c783b */ /* 0x000e680000004200 */
[----:B------:R-:W-:Y:S01]  /*14c80*/  FADD.FTZ R2, R123, R2 ;  /* 0x000000027b027221 */ /* 0x000fe20000010000 */
[----:B------:R-:W-:Y:S01]  /*14c90*/  FADD.FTZ R32, R121, R32 ;  /* 0x0000002079207221 */ /* 0x000fe20000010000 */
[----:B------:R-:W-:Y:S01]  /*14ca0*/  F2FP.BF16.F32.PACK_AB R35, R192, R190 ;  /* 0x000000bec023723e */ /* 0x000fe200000010ff */
[----:B------:R-:W-:Y:S03]  /*14cb0*/  FFMA.FTZ R25, R104, UR4, -R23 ;  /* 0x0000000468197c23 */ /* 0x000fe60008010817 */
[----:B----4-:R-:W-:Y:S01]  /*14cc0*/  FADD.FTZ R0, R122, R2 ;  /* 0x000000027a007221 */ /* 0x010fe20000010000 */
[----:B------:R-:W-:Y:S01]  /*14cd0*/  FFMA.FTZ R2, R102, UR4, -R48 ;  /* 0x0000000466027c23 */ /* 0x000fe20008010830 */
[----:B--2---:R-:W-:Y:S01]  /*14ce0*/  FADD.FTZ R49, R120, R32 ;  /* 0x0000002078317221 */ /* 0x004fe20000010000 */
[----:B------:R-:W-:Y:S01]  /*14cf0*/  F2FP.BF16.F32.PACK_AB R32, R186, R163 ;  /* 0x000000a3ba20723e */ /* 0x000fe200000010ff */
[----:B------:R-:W-:Y:S01]  /*14d00*/  FADD.FTZ R50, R124, R0 ;  /* 0x000000007c327221 */ /* 0x000fe20000010000 */
[----:B------:R2:W-:Y:S01]  /*14d10*/  MUFU.EX2 R76, R2 ;  /* 0x00000002004c7308 */ /* 0x0005e20000000800 */
[----:B------:R-:W-:Y:S01]  /*14d20*/  FFMA.FTZ R0, R191, UR4, -R48 ;  /* 0x00000004bf007c23 */ /* 0x000fe20008010830 */
[----:B------:R-:W-:Y:S01]  /*14d30*/  F2FP.BF16.F32.PACK_AB R26, R199, R198 ;  /* 0x000000c6c71a723e */ /* 0x000fe200000010ff */
[----:B------:R-:W-:Y:S01]  /*14d40*/  FADD.FTZ R24, R125, R50 ;  /* 0x000000327d187221 */ /* 0x000fe20000010000 */
[----:B------:R-:W-:Y:S01]  /*14d50*/  F2FP.BF16.F32.PACK_AB R27, R57, R56 ;  /* 0x00000038391b723e */ /* 0x000fe200000010ff */
[C---:B------:R-:W-:Y:S05]  /*14d60*/  HMMA.16816.F32.BF16 R4, R32.reuse, R36, R4 ;  /* 0x000000242004723c */ /* 0x040fea0000041804 */
[----:B------:R3:W-:Y:S01]  /*14d70*/  MUFU.EX2 R77, R0 ;  /* 0x00000000004d7308 */ /* 0x0007e20000000800 */
[----:B------:R-:W-:Y:S01]  /*14d80*/  FADD.FTZ R24, R130, R24 ;  /* 0x0000001882187221 */ /* 0x000fe20000010000 */
[C---:B------:R-:W-:Y:S01]  /*14d90*/  HMMA.16816.F32.BF16 R8, R32.reuse, R38, R8 ;  /* 0x000000262008723c */ /* 0x040fe20000041808 */
[----:B------:R-:W4:Y:S07]  /*14da0*/  LDSM.16.MT88.4 R36, [R135+0x6c00] ;  /* 0x006c00008724783b */ /* 0x000f2e0000004200 */
[----:B------:R5:W-:Y:S01]  /*14db0*/  MUFU.EX2 R75, R25 ;  /* 0x00000019004b7308 */ /* 0x000be20000000800 */
[C---:B------:R-:W-:Y:S03]  /*14dc0*/  HMMA.16816.F32.BF16 R12, R32.reuse, R40, R12 ;  /* 0x00000028200c723c */ /* 0x040fe6000004180c */
[----:B--2---:R-:W-:Y:S03]  /*14dd0*/  FADD.FTZ R2, R126, R49 ;  /* 0x000000317e027221 */ /* 0x004fe60000010000 */
[----:B------:R-:W-:Y:S01]  /*14de0*/  HMMA.16816.F32.BF16 R16, R32, R42, R16 ;  /* 0x0000002a2010723c */ /* 0x000fe20000041810 */
[----:B------:R-:W2:Y:S04]  /*14df0*/  LDSM.16.MT88.4 R40, [R164+0x6c00] ;  /* 0x006c0000a428783b */ /* 0x000ea80000004200 */
[----:B---3--:R-:W-:Y:S01]  /*14e00*/  FADD.FTZ R0, R127, R2 ;  /* 0x000000027f007221 */ /* 0x008fe20000010000 */
[----:B------:R-:W-:Y:S01]  /*14e10*/  FFMA.FTZ R49, R204, UR4, -R48 ;  /* 0x00000004cc317c23 */ /* 0x000fe20008010830 */
[----:B------:R-:W-:Y:S03]  /*14e20*/  F2FP.BF16.F32.PACK_AB R33, R62, R58 ;  /* 0x0000003a3e21723e */ /* 0x000fe600000010ff */
[----:B------:R-:W-:Y:S01]  /*14e30*/  MUFU.EX2 R73, R49 ;  /* 0x0000003100497308 */ /* 0x000fe20000000800 */
[----:B------:R-:W-:Y:S01]  /*14e40*/  FADD.FTZ R2, R128, R0 ;  /* 0x0000000080027221 */ /* 0x000fe20000010000 */
[----:B------:R-:W-:Y:S01]  /*14e50*/  FADD.FTZ R0, R131, R24 ;  /* 0x0000001883007221 */ /* 0x000fe20000010000 */
[----:B------:R-:W-:Y:S02]  /*14e60*/  F2FP.BF16.F32.PACK_AB R24, R196, R195 ;  /* 0x000000c3c418723e */ /* 0x000fe400000010ff */
[----:B------:R-:W-:Y:S01]  /*14e70*/  FADD.FTZ R50, R129, R2 ;  /* 0x0000000281327221 */ /* 0x000fe20000010000 */
[----:B------:R-:W-:Y:S01]  /*14e80*/  FFMA.FTZ R2, R202, UR4, -R23 ;  /* 0x00000004ca027c23 */ /* 0x000fe20008010817 */
[----:B------:R-:W-:Y:S01]  /*14e90*/  FADD.FTZ R51, R132, R0 ;  /* 0x0000000084337221 */ /* 0x000fe20000010000 */
[----:B-----5:R-:W-:Y:S01]  /*14ea0*/  F2FP.BF16.F32.PACK_AB R25, R197, R193 ;  /* 0x000000c1c519723e */ /* 0x020fe200000010ff */
[----:B------:R-:W-:Y:S01]  /*14eb0*/  FADD.FTZ R0, R133, R50 ;  /* 0x0000003285007221 */ /* 0x000fe20000010000 */
[----:B------:R3:W5:Y:S01]  /*14ec0*/  MUFU.EX2 R74, R2 ;  /* 0x00000002004a7308 */ /* 0x0007620000000800 */
[----:B------:R-:W-:Y:S02]  /*14ed0*/  F2FP.BF16.F32.PACK_AB R34, R203, R61 ;  /* 0x0000003dcb22723e */ /* 0x000fe400000010ff */
[----:B------:R-:W-:Y:S01]  /*14ee0*/  FADD.FTZ R32, R153, R0 ;  /* 0x0000000099207221 */ /* 0x000fe20000010000 */
[----:B------:R-:W-:Y:S01]  /*14ef0*/  FFMA.FTZ R0, R214, UR4, -R48 ;  /* 0x00000004d6007c23 */ /* 0x000fe20008010830 */
[C---:B------:R-:W-:Y:S05]  /*14f00*/  HMMA.16816.F32.BF16 R4, R24.reuse, R44, R4 ;  /* 0x0000002c1804723c */ /* 0x040fea0000041804 */
[----:B------:R4:W5:Y:S01]  /*14f10*/  MUFU.EX2 R72, R0 ;  /* 0x0000000000487308 */ /* 0x0009620000000800 */
[----:B------:R-:W-:Y:S01]  /*14f20*/  F2FP.BF16.F32.PACK_AB R35, R200, R63 ;  /* 0x0000003fc823723e */ /* 0x000fe200000010ff */
[C---:B------:R-:W-:Y:S01]  /*14f30*/  HMMA.16816.F32.BF16 R8, R24.reuse, R46, R8 ;  /* 0x0000002e1808723c */ /* 0x040fe20000041808 */
[----:B------:R-:W5:Y:S03]  /*14f40*/  LDSM.16.MT88.4 R44, [R135+0x7000] ;  /* 0x00700000872c783b */ /* 0x000f660000004200 */
[----:B------:R-:W-:Y:S02]  /*14f50*/  FADD.FTZ R32, R160, R32 ;  /* 0x00000020a0207221 */ /* 0x000fe40000010000 */
[C---:B-1----:R-:W-:Y:S05]  /*14f60*/  HMMA.16816.F32.BF16 R12, R24.reuse, R28, R12 ;  /* 0x0000001c180c723c */ /* 0x042fea000004180c */
[----:B---3--:R-:W-:Y:S01]  /*14f70*/  FADD.FTZ R2, R154, R51 ;  /* 0x000000339a027221 */ /* 0x008fe20000010000 */
[----:B------:R-:W-:Y:S01]  /*14f80*/  HMMA.16816.F32.BF16 R16, R24, R30, R16 ;  /* 0x0000001e1810723c */ /* 0x000fe20000041810 */
[----:B------:R-:W1:Y:S04]  /*14f90*/  LDSM.16.MT88.4 R28, [R164+0x7000] ;  /* 0x00700000a41c783b */ /* 0x000e680000004200 */
[----:B------:R-:W-:Y:S01]  /*14fa0*/  FADD.FTZ R2, R162, R2 ;  /* 0x00000002a2027221 */ /* 0x000fe20000010000 */
[----:B------:R-:W-:Y:S01]  /*14fb0*/  FADD.FTZ R49, R161, R32 ;  /* 0x00000020a1317221 */ /* 0x000fe20000010000 */
[----:B------:R-:W-:Y:S01]  /*14fc0*/  F2FP.BF16.F32.PACK_AB R32, R60, R59 ;  /* 0x0000003b3c20723e */ /* 0x000fe200000010ff */
[----:B------:R-:W-:Y:S03]  /*14fd0*/  FFMA.FTZ R25, R217, UR4, -R48 ;  /* 0x00000004d9197c23 */ /* 0x000fe60008010830 */
[----:B----4-:R-:W-:Y:S01]  /*14fe0*/  FADD.FTZ R0, R163, R2 ;  /* 0x00000002a3007221 */ /* 0x010fe20000010000 */
[--C-:B------:R-:W-:Y:S01]  /*14ff0*/  FFMA.FTZ R2, R108, UR4, -R23.reuse ;  /* 0x000000046c027c23 */ /* 0x100fe20008010817 */
[----:B------:R-:W-:Y:S01]  /*15000*/  MUFU.EX2 R69, R25 ;  /* 0x0000001900457308 */ /* 0x000fe20000000800 */
[C---:B------:R-:W-:Y:S05]  /*15010*/  HMMA.16816.F32.BF16 R4, R32.reuse, R36, R4 ;  /* 0x000000242004723c */ /* 0x040fea0000041804 */
[----:B------:R-:W-:Y:S01]  /*15020*/  FADD.FTZ R50, R186, R0 ;  /* 0x00000000ba327221 */ /* 0x000fe20000010000 */
[C---:B------:R-:W-:Y:S03]  /*15030*/  HMMA.16816.F32.BF16 R8, R32.reuse, R38, R8 ;  /* 0x000000262008723c */ /* 0x040fe60000041808 */
[----:B------:R3:W-:Y:S01]  /*15040*/  MUFU.EX2 R71, R2 ;  /* 0x0000000200477308 */ /* 0x0007e20000000800 */
[----:B------:R-:W4:Y:S01]  /*15050*/  LDSM.16.MT88.4 R36, [R135+0x7400] ;  /* 0x007400008724783b */ /* 0x000f220000004200 */
[----:B------:R-:W-:Y:S01]  /*15060*/  FFMA.FTZ R0, R216, UR4, -R23 ;  /* 0x00000004d8007c23 */ /* 0x000fe20008010817 */
[C---:B--2---:R-:W-:Y:S07]  /*15070*/  HMMA.16816.F32.BF16 R12, R32.reuse, R40, R12 ;  /* 0x00000028200c723c */ /* 0x044fee000004180c */
[----:B------:R2:W-:Y:S01]  /*15080*/  MUFU.EX2 R70, R0 ;  /* 0x0000000000467308 */ /* 0x0005e20000000800 */
[----:B------:R-:W-:Y:S01]  /*15090*/  FADD.FTZ R24, R187, R50 ;  /* 0x00000032bb187221 */ /* 0x000fe20000010000 */
[----:B------:R-:W-:Y:S01]  /*150a0*/  HMMA.16816.F32.BF16 R16, R32, R42, R16 ;  /* 0x0000002a2010723c */ /* 0x000fe20000041810 */
[----:B------:R-:W4:Y:S02]  /*150b0*/  LDSM.16.MT88.4 R40, [R164+0x7400] ;  /* 0x00740000a428783b */ /* 0x000f240000004200 */
[----:B------:R-:W-:Y:S01]  /*150c0*/  FADD.FTZ R24, R194, R24 ;  /* 0x00000018c2187221 */ /* 0x000fe20000010000 */
[----:B---3--:R-:W-:Y:S01]  /*150d0*/  FADD.FTZ R2, R189, R49 ;  /* 0x00000031bd027221 */ /* 0x008fe20000010000 */
[----:B------:R-:W-:Y:S01]  /*150e0*/  F2FP.BF16.F32.PACK_AB R25, R207, R201 ;  /* 0x000000c9cf19723e */ /* 0x000fe200000010ff */
[--C-:B------:R-:W-:Y:S01]  /*150f0*/  FFMA.FTZ R49, R218, UR4, -R23.reuse ;  /* 0x00000004da317c23 */ /* 0x100fe20008010817 */
[----:B------:R-:W-:Y:S03]  /*15100*/  F2FP.BF16.F32.PACK_AB R26, R212, R209 ;  /* 0x000000d1d41a723e */ /* 0x000fe600000010ff */
[----:B------:R-:W-:Y:S01]  /*15110*/  MUFU.EX2 R67, R49 ;  /* 0x0000003100437308 */ /* 0x000fe20000000800 */
[----:B------:R-:W-:Y:S01]  /*15120*/  F2FP.BF16.F32.PACK_AB R27, R210, R208 ;  /* 0x000000d0d21b723e */ /* 0x000fe200000010ff */
[----:B--2---:R-:W-:Y:S01]  /*15130*/  FADD.FTZ R0, R190, R2 ;  /* 0x00000002be007221 */ /* 0x004fe20000010000 */
[----:B------:R-:W-:Y:S02]  /*15140*/  F2FP.BF16.F32.PACK_AB R33, R236, R211 ;  /* 0x000000d3ec21723e */ /* 0x000fe400000010ff */
[----:B------:R-:W-:Y:S01]  /*15150*/  F2FP.BF16.F32.PACK_AB R34, R239, R233 ;  /* 0x000000e9ef22723e */ /* 0x000fe200000010ff */
        /* <DEDUP_REMOVED lines=8> */
[C---:B-----5:R-:W-:Y:S01]  /*151e0*/  HMMA.16816.F32.BF16 R4, R24.reuse, R44, R4 ;  /* 0x0000002c1804723c */ /* 0x060fe20000041804 */
[----:B------:R2:W3:Y:S04]  /*151f0*/  MUFU.EX2 R68, R2 ;  /* 0x0000000200447308 */ /* 0x0004e80000000800 */
[----:B------:R-:W-:Y:S01]  /*15200*/  FADD.FTZ R32, R56, R0 ;  /* 0x0000000038207221 */ /* 0x000fe20000010000 */
[C---:B------:R-:W-:Y:S01]  /*15210*/  HMMA.16816.F32.BF16 R8, R24.reuse, R46, R8 ;  /* 0x0000002e1808723c */ /* 0x040fe20000041808 */
[----:B------:R-:W5:Y:S04]  /*15220*/  LDSM.16.MT88.4 R44, [R135+0x7800] ;  /* 0x00780000872c783b */ /* 0x000f680000004200 */
[----:B------:R-:W-:Y:S01]  /*15230*/  FFMA.FTZ R0, R220, UR4, -R23 ;  /* 0x00000004dc007c23 */ /* 0x000fe20008010817 */
[C---:B-1----:R-:W-:Y:S03]  /*15240*/  HMMA.16816.F32.BF16 R12, R24.reuse, R28, R12 ;  /* 0x0000001c180c723c */ /* 0x042fe6000004180c */
[----:B------:R1:W3:Y:S02]  /*15250*/  MUFU.EX2 R66, R0 ;  /* 0x0000000000427308 */ /* 0x0002e40000000800 */
[----:B------:R-:W-:Y:S01]  /*15260*/  FADD.FTZ R32, R57, R32 ;  /* 0x0000002039207221 */ /* 0x000fe20000010000 */
[----:B------:R-:W-:Y:S01]  /*15270*/  HMMA.16816.F32.BF16 R16, R24, R30, R16 ;  /* 0x0000001e1810723c */ /* 0x000fe20000041810 */
[----:B------:R-:W3:Y:S04]  /*15280*/  LDSM.16.MT88.4 R28, [R164+0x7800] ;  /* 0x00780000a41c783b */ /* 0x000ee80000004200 */
[----:B--2---:R-:W-:Y:S01]  /*15290*/  FADD.FTZ R2, R198, R51 ;  /* 0x00000033c6027221 */ /* 0x004fe20000010000 */
[----:B------:R-:W-:Y:S01]  /*152a0*/  FADD.FTZ R49, R58, R32 ;  /* 0x000000203a317221 */ /* 0x000fe20000010000 */
[----:B------:R-:W-:Y:S01]  /*152b0*/  F2FP.BF16.F32.PACK_AB R32, R215, R213 ;  /* 0x000000d5d720723e */ /* 0x000fe200000010ff */
[----:B------:R-:W-:Y:S03]  /*152c0*/  FFMA.FTZ R25, R223, UR4, -R23 ;  /* 0x00000004df197c23 */ /* 0x000fe60008010817 */
[----:B------:R-:W-:Y:S01]  /*152d0*/  FADD.FTZ R2, R199, R2 ;  /* 0x00000002c7027221 */ /* 0x000fe20000010000 */
[----:B------:R-:W-:Y:S02]  /*152e0*/  F2FP.BF16.F32.PACK_AB R26, R137, R139 ;  /* 0x0000008b891a723e */ /* 0x000fe400000010ff */
[C---:B----4-:R-:W-:Y:S05]  /*152f0*/  HMMA.16816.F32.BF16 R4, R32.reuse, R36, R4 ;  /* 0x000000242004723c */ /* 0x050fea0000041804 */
[----:B-1----:R-:W-:Y:S01]  /*15300*/  FADD.FTZ R0, R59, R2 ;  /* 0x000000023b007221 */ /* 0x002fe20000010000 */
[C---:B------:R-:W-:Y:S01]  /*15310*/  HMMA.16816.F32.BF16 R8, R32.reuse, R38, R8 ;  /* 0x000000262008723c */ /* 0x040fe20000041808 */
[----:B------:R-:W1:Y:S04]  /*15320*/  LDSM.16.MT88.4 R36, [R135+0x7c00] ;  /* 0x007c00008724783b */ /* 0x000e680000004200 */
[----:B------:R-:W-:Y:S01]  /*15330*/  FFMA.FTZ R2, R221, UR4, -R48 ;  /* 0x00000004dd027c23 */ /* 0x000fe20008010830 */
[C---:B------:R-:W-:Y:S03]  /*15340*/  HMMA.16816.F32.BF16 R12, R32.reuse, R40, R12 ;  /* 0x00000028200c723c */ /* 0x040fe6000004180c */
[----:B------:R2:W-:Y:S02]  /*15350*/  MUFU.EX2 R65, R2 ;  /* 0x0000000200417308 */ /* 0x0005e40000000800 */
[----:B------:R-:W-:Y:S01]  /*15360*/  FADD.FTZ R50, R60, R0 ;  /* 0x000000003c327221 */ /* 0x000fe20000010000 */
[----:B------:R-:W-:Y:S01]  /*15370*/  HMMA.16816.F32.BF16 R16, R32, R42, R16 ;  /* 0x0000002a2010723c */ /* 0x000fe20000041810 */
[----:B------:R-:W4:Y:S04]  /*15380*/  LDSM.16.MT88.4 R40, [R164+0x7c00] ;  /* 0x007c0000a428783b */ /* 0x000f280000004200 */
[----:B------:R-:W-:Y:S01]  /*15390*/  FFMA.FTZ R0, R222, UR4, -R48 ;  /* 0x00000004de007c23 */ /* 0x000fe20008010830 */
[----:B------:R-:W-:Y:S01]  /*153a0*/  FADD.FTZ R24, R61, R50 ;  /* 0x000000323d187221 */ /* 0x000fe20000010000 */
[----:B------:R-:W-:Y:S02]  /*153b0*/  F2FP.BF16.F32.PACK_AB R27, R88, R89 ;  /* 0x00000059581b723e */ /* 0x000fe400000010ff */
[----:B------:R5:W4:Y:S02]  /*153c0*/  MUFU.EX2 R64, R0 ;  /* 0x0000000000407308 */ /* 0x000b240000000800 */
[----:B------:R-:W-:Y:S01]  /*153d0*/  FADD.FTZ R24, R203, R24 ;  /* 0x00000018cb187221 */ /* 0x000fe20000010000 */
[----:B------:R-:W-:Y:S01]  /*153e0*/  F2FP.BF16.F32.PACK_AB R33, R85, R84 ;  /* 0x000000545521723e */ /* 0x000fe200000010ff */
[----:B--2---:R-:W-:Y:S01]  /*153f0*/  FADD.FTZ R2, R62, R49 ;  /* 0x000000313e027221 */ /* 0x004fe20000010000 */
[----:B------:R-:W-:Y:S01]  /*15400*/  FFMA.FTZ R49, R225, UR4, -R48 ;  /* 0x00000004e1317c23 */ /* 0x000fe20008010830 */
[----:B------:R-:W-:Y:S02]  /*15410*/  F2FP.BF16.F32.PACK_AB R34, R82, R83 ;  /* 0x000000535222723e */ /* 0x000fe400000010ff */
[----:B------:R-:W-:Y:S02]  /*15420*/  F2FP.BF16.F32.PACK_AB R35, R80, R81 ;  /* 0x000000515023723e */ /* 0x000fe400000010ff */
[----:B------:R-:W-:Y:S01]  /*15430*/  MUFU.EX2 R61, R49 ;  /* 0x00000031003d7308 */ /* 0x000fe20000000800 */
[----:B------:R-:W-:Y:S02]  /*15440*/  MOV R133, R3 ;  /* 0x0000000300857202 */ /* 0x000fe40000000f00 */
[----:B------:R-:W-:Y:S01]  /*15450*/  MOV R132, R20 ;  /* 0x0000001400847202 */ /* 0x000fe20000000f00 */
[----:B-----5:R-:W-:Y:S06]  /*15460*/  FADD.FTZ R0, R63, R2 ;  /* 0x000000023f007221 */ /* 0x020fec0000010000 */
        /* <DEDUP_REMOVED lines=8> */
[----:B------:R5:W-:Y:S03]  /*154f0*/  MUFU.EX2 R62, R2 ;  /* 0x00000002003e7308 */ /* 0x000be60000000800 */
[----:B------:R-:W-:Y:S01]  /*15500*/  FADD.FTZ R32, R208, R0 ;  /* 0x00000000d0207221 */ /* 0x000fe20000010000 */
[----:B------:R-:W-:Y:S01]  /*15510*/  FFMA.FTZ R0, R226, UR4, -R48 ;  /* 0x00000004e2007c23 */ /* 0x000fe20008010830 */
[----:B--2---:R-:W-:Y:S02]  /*15520*/  F2FP.BF16.F32.PACK_AB R25, R144, R136 ;  /* 0x000000889019723e */ /* 0x004fe400000010ff */
[----:B------:R-:W-:Y:S03]  /*15530*/  FADD.FTZ R32, R210, R32 ;  /* 0x00000020d2207221 */ /* 0x000fe60000010000 */
[----:B------:R2:W-:Y:S01]  /*15540*/  MUFU.EX2 R60, R0 ;  /* 0x00000000003c7308 */ /* 0x0005e20000000800 */
[----:B------:R-:W-:Y:S01]  /*15550*/  FADD.FTZ R49, R211, R32 ;  /* 0x00000020d3317221 */ /* 0x000fe20000010000 */
[----:B------:R-:W-:Y:S01]  /*15560*/  F2FP.BF16.F32.PACK_AB R32, R86, R87 ;  /* 0x000000575620723e */ /* 0x000fe200000010ff */
[C---:B------:R-:W-:Y:S05]  /*15570*/  HMMA.16816.F32.BF16 R4, R24.reuse, R44, R4 ;  /* 0x0000002c1804723c */ /* 0x040fea0000041804 */
[----:B-----5:R-:W-:Y:S01]  /*15580*/  FADD.FTZ R2, R209, R51 ;  /* 0x00000033d1027221 */ /* 0x020fe20000010000 */
[C---:B------:R-:W-:Y:S01]  /*15590*/  HMMA.16816.F32.BF16 R8, R24.reuse, R46, R8 ;  /* 0x0000002e1808723c */ /* 0x040fe20000041808 */
[----:B------:R-:W5:Y:S04]  /*155a0*/  LDSM.16.MT88.4 R44, [R135+0x8000] ;  /* 0x00800000872c783b */ /* 0x000f680000004200 */
[----:B------:R-:W-:Y:S01]  /*155b0*/  FADD.FTZ R2, R212, R2 ;  /* 0x00000002d4027221 */ /* 0x000fe20000010000 */
[C---:B---3--:R-:W-:Y:S05]  /*155c0*/  HMMA.16816.F32.BF16 R12, R24.reuse, R28, R12 ;  /* 0x0000001c180c723c */ /* 0x048fea000004180c */
[----:B--2---:R-:W-:Y:S01]  /*155d0*/  FADD.FTZ R0, R213, R2 ;  /* 0x00000002d5007221 */ /* 0x004fe20000010000 */
[----:B------:R-:W-:Y:S01]  /*155e0*/  HMMA.16816.F32.BF16 R16, R24, R30, R16 ;  /* 0x0000001e1810723c */ /* 0x000fe20000041810 */
[----:B------:R-:W2:Y:S04]  /*155f0*/  LDSM.16.MT88.4 R28, [R164+0x8000] ;  /* 0x00800000a41c783b */ /* 0x000ea80000004200 */
[--C-:B------:R-:W-:Y:S01]  /*15600*/  FFMA.FTZ R2, R227, UR4, -R23.reuse ;  /* 0x00000004e3027c23 */ /* 0x100fe20008010817 */
[C---:B-1----:R-:W-:Y:S03]  /*15610*/  HMMA.16816.F32.BF16 R4, R32.reuse, R36, R4 ;  /* 0x000000242004723c */ /* 0x042fe60000041804 */
[----:B------:R1:W-:Y:S02]  /*15620*/  MUFU.EX2 R59, R2 ;  /* 0x00000002003b7308 */ /* 0x0003e40000000800 */
[----:B------:R-:W-:Y:S01]  /*15630*/  FADD.FTZ R50, R215, R0 ;  /* 0x00000000d7327221 */ /* 0x000fe20000010000 */
[C---:B------:R-:W-:Y:S01]  /*15640*/  HMMA.16816.F32.BF16 R8, R32.reuse, R38, R8 ;  /* 0x000000262008723c */ /* 0x040fe20000041808 */
[----:B------:R-:W3:Y:S04]  /*15650*/  LDSM.16.MT88.4 R36, [R135+0x8400] ;  /* 0x008400008724783b */ /* 0x000ee80000004200 */
[----:B------:R-:W-:Y:S01]  /*15660*/  FFMA.FTZ R0, R228, UR4, -R23 ;  /* 0x00000004e4007c23 */ /* 0x000fe20008010817 */
[C---:B----4-:R-:W-:Y:S03]  /*15670*/  HMMA.16816.F32.BF16 R12, R32.reuse, R40, R12 ;  /* 0x00000028200c723c */ /* 0x050fe6000004180c */
[----:B------:R4:W3:Y:S02]  /*15680*/  MUFU.EX2 R58, R0 ;  /* 0x00000000003a7308 */ /* 0x0008e40000000800 */
[----:B------:R-:W-:Y:S01]  /*15690*/  FADD.FTZ R24, R233, R50 ;  /* 0x00000032e9187221 */ /* 0x000fe20000010000 */
[----:B------:R-:W-:Y:S01]  /*156a0*/  HMMA.16816.F32.BF16 R16, R32, R42, R16 ;  /* 0x0000002a2010723c */ /* 0x000fe20000041810 */
[----:B------:R-:W3:Y:S04]  /*156b0*/  LDSM.16.MT88.4 R40, [R164+0x8400] ;  /* 0x00840000a428783b */ /* 0x000ee80000004200 */
[----:B-1----:R-:W-:Y:S01]  /*156c0*/  FADD.FTZ R2, R236, R49 ;  /* 0x00000031ec027221 */ /* 0x002fe20000010000 */
[----:B------:R-:W-:Y:S01]  /*156d0*/  FADD.FTZ R24, R239, R24 ;  /* 0x00000018ef187221 */ /* 0x000fe20000010000 */
[----:B------:R-:W-:Y:S01]  /*156e0*/  FFMA.FTZ R25, R229, UR4, -R48 ;  /* 0x00000004e5197c23 */ /* 0x000fe20008010830 */
[----:B------:R-:W-:Y:S03]  /*156f0*/  F2FP.BF16.F32.PACK_AB R26, R74, R75 ;  /* 0x0000004b4a1a723e */ /* 0x000fe600000010ff */
[----:B------:R1:W-:Y:S01]  /*15700*/  MUFU.EX2 R57, R25 ;  /* 0x0000001900397308 */ /* 0x0003e20000000800 */
[----:B------:R-:W-:Y:S01]  /*15710*/  F2FP.BF16.F32.PACK_AB R27, R72, R73 ;  /* 0x00000049481b723e */ /* 0x000fe200000010ff */
[--C-:B------:R-:W-:Y:S01]  /*15720*/  FFMA.FTZ R49, R156, UR4, -R23.reuse ;  /* 0x000000049c317c23 */ /* 0x100fe20008010817 */
[----:B----4-:R-:W-:Y:S01]  /*15730*/  FADD.FTZ R0, R237, R2 ;  /* 0x00000002ed007221 */ /* 0x010fe20000010000 */
[----:B------:R-:W-:Y:S02]  /*15740*/  F2FP.BF16.F32.PACK_AB R33, R68, R69 ;  /* 0x000000454421723e */ /* 0x000fe400000010ff */
[----:B------:R-:W-:Y:S01]  /*15750*/  F2FP.BF16.F32.PACK_AB R34, R66, R67 ;  /* 0x000000434222723e */ /* 0x000fe200000010ff */
[----:B------:R-:W-:Y:S01]  /*15760*/  FADD.FTZ R2, R238, R0 ;  /* 0x00000000ee027221 */ /* 0x000fe20000010000 */
[----:B------:R-:W-:Y:S01]  /*15770*/  FADD.FTZ R0, R240, R24 ;  /* 0x00000018f0007221 */ /* 0x000fe20000010000 */
[----:B------:R-:W-:Y:S01]  /*15780*/  F2FP.BF16.F32.PACK_AB R24, R78, R79 ;  /* 0x0000004f4e18723e */ /* 0x000fe200000010ff */
[----:B------:R4:W-:Y:S01]  /*15790*/  MUFU.EX2 R55, R49 ;  /* 0x0000003100377308 */ /* 0x0009e20000000800 */
[----:B------:R-:W-:Y:S01]  /*157a0*/  FADD.FTZ R50, R136, R2 ;  /* 0x0000000288327221 */ /* 0x000fe20000010000 */
[----:B------:R-:W-:Y:S01]  /*157b0*/  FFMA.FTZ R2, R230, UR4, -R48 ;  /* 0x00000004e6027c23 */ /* 0x000fe20008010830 */
[----:B------:R-:W-:Y:S01]  /*157c0*/  FADD.FTZ R51, R138, R0 ;  /* 0x000000008a337221 */ /* 0x000fe20000010000 */
[----:B------:R-:W-:Y:S01]  /*157d0*/  F2FP.BF16.F32.PACK_AB R35, R64, R65 ;  /* 0x000000414023723e */ /* 0x000fe200000010ff */
[----:B------:R-:W-:Y:S01]  /*157e0*/  FADD.FTZ R0, R144, R50 ;  /* 0x0000003290007221 */ /* 0x000fe20000010000 */
[----:B-1----:R-:W-:Y:S04]  /*157f0*/  F2FP.BF16.F32.PACK_AB R25, R77, R76 ;  /* 0x0000004c4d19723e */ /* 0x002fe800000010ff */
[----:B------:R1:W3:Y:S01]  /*15800*/  MUFU.EX2 R56, R2 ;  /* 0x0000000200387308 */ /* 0x0002e20000000800 */
[----:B------:R-:W-:Y:S01]  /*15810*/  FADD.FTZ R32, R89, R0 ;  /* 0x0000000059207221 */ /* 0x000fe20000010000 */
[----:B------:R-:W-:Y:S01]  /*15820*/  FFMA.FTZ R0, R157, UR4, -R23 ;  /* 0x000000049d007c23 */ /* 0x000fe20008010817 */
[----:B------:R-:W-:Y:S02]  /*15830*/  LDSM.16.MT88.4 R144, [R135+0x8c00] ;  /* 0x008c00008790783b */ /* 0x000fe40000004200 */
[----:B------:R-:W-:Y:S01]  /*15840*/  FADD.FTZ R32, R88, R32 ;  /* 0x0000002058207221 */ /* 0x000fe20000010000 */
[C---:B-----5:R-:W-:Y:S04]  /*15850*/  HMMA.16816.F32.BF16 R4, R24.reuse, R44, R4 ;  /* 0x0000002c1804723c */ /* 0x060fe80000041804 */
[----:B------:R5:W3:Y:S01]  /*15860*/  MUFU.EX2 R54, R0 ;  /* 0x0000000000367308 */ /* 0x000ae20000000800 */
[----:B----4-:R-:W-:Y:S01]  /*15870*/  FADD.FTZ R49, R84, R32 ;  /* 0x0000002054317221 */ /* 0x010fe20000010000 */
[C---:B------:R-:W-:Y:S01]  /*15880*/  HMMA.16816.F32.BF16 R8, R24.reuse, R46, R8 ;  /* 0x0000002e1808723c */ /* 0x040fe20000041808 */
[----:B------:R-:W4:Y:S04]  /*15890*/  LDSM.16.MT88.4 R44, [R135+0x8800] ;  /* 0x00880000872c783b */ /* 0x000f280000004200 */
[----:B-1----:R-:W-:Y:S01]  /*158a0*/  FADD.FTZ R2, R139, R51 ;  /* 0x000000338b027221 */ /* 0x002fe20000010000 */
[C---:B--2---:R-:W-:Y:S05]  /*158b0*/  HMMA.16816.F32.BF16 R12, R24.reuse, R28, R12 ;  /* 0x0000001c180c723c */ /* 0x044fea000004180c */
[----:B------:R-:W-:Y:S01]  /*158c0*/  FADD.FTZ R2, R137, R2 ;  /* 0x0000000289027221 */ /* 0x000fe20000010000 */
[----:B------:R-:W-:Y:S01]  /*158d0*/  HMMA.16816.F32.BF16 R16, R24, R30, R16 ;  /* 0x0000001e1810723c */ /* 0x000fe20000041810 */
[----:B------:R-:W1:Y:S04]  /*158e0*/  LDSM.16.MT88.4 R28, [R164+0x8800] ;  /* 0x00880000a41c783b */ /* 0x000e680000004200 */
[----:B-----5:R-:W-:Y:S01]  /*158f0*/  FADD.FTZ R0, R87, R2 ;  /* 0x0000000257007221 */ /* 0x020fe20000010000 */
[----:B------:R-:W-:Y:S01]  /*15900*/  FFMA.FTZ R2, R158, UR4, -R48 ;  /* 0x000000049e027c23 */ /* 0x000fe20008010830 */
[----:B------:R-:W-:Y:S01]  /*15910*/  F2FP.BF16.F32.PACK_AB R32, R70, R71 ;  /* 0x000000474620723e */ /* 0x000fe200000010ff */
[--C-:B------:R-:W-:Y:S02]  /*15920*/  FFMA.FTZ R24, R231, UR4, -R23.reuse ;  /* 0x00000004e7187c23 */ /* 0x100fe40008010817 */
[----:B------:R2:W-:Y:S01]  /*15930*/  MUFU.EX2 R51, R2 ;  /* 0x0000000200337308 */ /* 0x0005e20000000800 */
[----:B------:R-:W-:Y:S01]  /*15940*/  FADD.FTZ R50, R86, R0 ;  /* 0x0000000056327221 */ /* 0x000fe20000010000 */
[----:B------:R-:W-:Y:S01]  /*15950*/  FFMA.FTZ R0, R159, UR4, -R48 ;  /* 0x000000049f007c23 */ /* 0x000fe20008010830 */
[----:B---3--:R-:W-:Y:S01]  /*15960*/  F2FP.BF16.F32.PACK_AB R26, R58, R59 ;  /* 0x0000003b3a1a723e */ /* 0x008fe200000010ff */
[C---:B------:R-:W-:Y:S05]  /*15970*/  HMMA.16816.F32.BF16 R4, R32.reuse, R36, R4 ;  /* 0x000000242004723c */ /* 0x040fea0000041804 */
[----:B------:R-:W-:Y:S01]  /*15980*/  FADD.FTZ R25, R83, R50 ;  /* 0x0000003253197221 */ /* 0x000fe20000010000 */
[C---:B------:R-:W-:Y:S01]  /*15990*/  HMMA.16816.F32.BF16 R8, R32.reuse, R38, R8 ;  /* 0x000000262008723c */ /* 0x040fe20000041808 */
[----:B------:R3:W-:Y:S04]  /*159a0*/  MUFU.EX2 R38, R24 ;  /* 0x0000001800267308 */ /* 0x0007e80000000800 */
[----:B------:R-:W-:Y:S01]  /*159b0*/  FFMA.FTZ R23, R232, UR4, -R23 ;  /* 0x00000004e8177c23 */ /* 0x000fe20008010817 */
[C---:B------:R-:W-:Y:S05]  /*159c0*/  HMMA.16816.F32.BF16 R12, R32.reuse, R40, R12 ;  /* 0x00000028200c723c */ /* 0x040fea000004180c */
[----:B------:R-:W5:Y:S01]  /*159d0*/  MUFU.EX2 R37, R23 ;  /* 0x0000001700257308 */ /* 0x000f620000000800 */
[----:B--2---:R-:W-:Y:S01]  /*159e0*/  FADD.FTZ R2, R85, R49 ;  /* 0x0000003155027221 */ /* 0x004fe20000010000 */
[----:B------:R-:W-:Y:S01]  /*159f0*/  HMMA.16816.F32.BF16 R16, R32, R42, R16 ;  /* 0x0000002a2010723c */ /* 0x000fe20000041810 */
[----:B------:R-:W2:Y:S07]  /*15a00*/  LDSM.16.MT88.4 R32, [R164+0x8c00] ;  /* 0x008c0000a420783b */ /* 0x000eae0000004200 */
[----:B------:R4:W1:Y:S03]  /*15a10*/  MUFU.EX2 R49, R0 ;  /* 0x0000000000317308 */ /* 0x0008660000000800 */
[----:B---3--:R-:W-:Y:S01]  /*15a20*/  F2FP.BF16.F32.PACK_AB R24, R62, R63 ;  /* 0x0000003f3e18723e */ /* 0x008fe200000010ff */
[----:B------:R-:W-:Y:S01]  /*15a30*/  FFMA.FTZ R48, R22, UR4, -R48 ;  /* 0x0000000416307c23 */ /* 0x000fe20008010830 */
[----:B------:R-:W-:Y:S02]  /*15a40*/  F2FP.BF16.F32.PACK_AB R27, R56, R57 ;  /* 0x00000039381b723e */ /* 0x000fe400000010ff */
[----:B------:R-:W-:Y:S03]  /*15a50*/  F2FP.BF16.F32.PACK_AB R148, R54, R55 ;  /* 0x000000373694723e */ /* 0x000fe600000010ff */
[----:B------:R3:W-:Y:S01]  /*15a60*/  MUFU.EX2 R23, R21 ;  /* 0x0000001500177308 */ /* 0x0007e20000000800 */
[----:B-----5:R-:W-:Y:S09]  /*15a70*/  F2FP.BF16.F32.PACK_AB R150, R37, R38 ;  /* 0x000000262596723e */ /* 0x020ff200000010ff */
[----:B------:R-:W5:Y:S01]  /*15a80*/  MUFU.EX2 R48, R48 ;  /* 0x0000003000307308 */ /* 0x000f620000000800 */
[----:B----4-:R-:W-:Y:S01]  /*15a90*/  FADD.FTZ R0, R81, R2 ;  /* 0x0000000251007221 */ /* 0x010fe20000010000 */
[----:B------:R-:W-:Y:S01]  /*15aa0*/  FADD.FTZ R2, R82, R25 ;  /* 0x0000001952027221 */ /* 0x000fe20000010000 */
[----:B-1----:R-:W-:Y:S02]  /*15ab0*/  F2FP.BF16.F32.PACK_AB R149, R49, R51 ;  /* 0x000000333195723e */ /* 0x002fe400000010ff */
[----:B------:R-:W-:Y:S01]  /*15ac0*/  FADD.FTZ R25, R80, R0 ;  /* 0x0000000050197221 */ /* 0x000fe20000010000 */
[----:B------:R-:W-:Y:S03]  /*15ad0*/  FADD.FTZ R0, R79, R2 ;  /* 0x000000024f007221 */ /* 0x000fe60000010000 */
[----:B------:R-:W-:Y:S01]  /*15ae0*/  FADD.FTZ R2, R76, R25 ;  /* 0x000000194c027221 */ /* 0x000fe20000010000 */
[----:B------:R-:W-:Y:S01]  /*15af0*/  F2FP.BF16.F32.PACK_AB R25, R60, R61 ;  /* 0x0000003d3c19723e */ /* 0x000fe200000010ff */
[----:B------:R-:W-:Y:S02]  /*15b00*/  FADD.FTZ R36, R78, R0 ;  /* 0x000000004e247221 */ /* 0x000fe40000010000 */
[----:B------:R-:W-:Y:S02]  /*15b10*/  FADD.FTZ R0, R77, R2 ;  /* 0x000000024d007221 */ /* 0x000fe40000010000 */
[----:B------:R-:W-:Y:S02]  /*15b20*/  FADD.FTZ R2, R75, R36 ;  /* 0x000000244b027221 */ /* 0x000fe40000010000 */
[C---:B------:R-:W-:Y:S05]  /*15b30*/  HMMA.16816.F32.BF16 R4, R24.reuse, R44, R4 ;  /* 0x0000002c1804723c */ /* 0x040fea0000041804 */
[----:B------:R-:W-:Y:S01]  /*15b40*/  FADD.FTZ R0, R73, R0 ;  /* 0x0000000049007221 */ /* 0x000fe20000010000 */
[C---:B------:R-:W-:Y:S05]  /*15b50*/  HMMA.16816.F32.BF16 R8, R24.reuse, R46, R8 ;  /* 0x0000002e1808723c */ /* 0x040fea0000041808 */
[----:B---3--:R-:W-:Y:S01]  /*15b60*/  FADD.FTZ R21, R74, R2 ;  /* 0x000000024a157221 */ /* 0x008fe20000010000 */
[C---:B------:R-:W-:Y:S05]  /*15b70*/  HMMA.16816.F32.BF16 R12, R24.reuse, R28, R12 ;  /* 0x0000001c180c723c */ /* 0x040fea000004180c */
[----:B------:R-:W-:Y:S01]  /*15b80*/  FADD.FTZ R2, R72, R0 ;  /* 0x0000000048027221 */ /* 0x000fe20000010000 */
[----:B------:R-:W-:Y:S05]  /*15b90*/  HMMA.16816.F32.BF16 R16, R24, R30, R16 ;  /* 0x0000001e1810723c */ /* 0x000fea0000041810 */
[----:B------:R-:W-:Y:S01]  /*15ba0*/  FADD.FTZ R0, R71, R21 ;  /* 0x0000001547007221 */ /* 0x000fe20000010000 */
[----:B------:R-:W-:Y:S01]  /*15bb0*/  FADD.FTZ R2, R69, R2 ;  /* 0x0000000245027221 */ /* 0x000fe20000010000 */
[----:B-----5:R-:W-:Y:S04]  /*15bc0*/  F2FP.BF16.F32.PACK_AB R151, R48, R23 ;  /* 0x000000173097723e */ /* 0x020fe800000010ff */
[----:B------:R-:W-:Y:S01]  /*15bd0*/  FADD.FTZ R21, R70, R0 ;  /* 0x0000000046157221 */ /* 0x000fe20000010000 */
[----:B------:R-:W-:Y:S02]  /*15be0*/  FADD.FTZ R0, R68, R2 ;  /* 0x0000000244007221 */ /* 0x000fe40000010000 */
[C---:B------:R-:W-:Y:S05]  /*15bf0*/  HMMA.16816.F32.BF16 R136, R148.reuse, R144, R4 ;  /* 0x000000909488723c */ /* 0x040fea0000041804 */
[----:B------:R-:W-:Y:S01]  /*15c00*/  FADD.FTZ R2, R67, R21 ;  /* 0x0000001543027221 */ /* 0x000fe20000010000 */
[----:B------:R-:W-:Y:S01]  /*15c10*/  FADD.FTZ R0, R65, R0 ;  /* 0x0000000041007221 */ /* 0x000fe20000010000 */
[C---:B------:R-:W-:Y:S04]  /*15c20*/  HMMA.16816.F32.BF16 R144, R148.reuse, R146, R8 ;  /* 0x000000929490723c */ /* 0x040fe80000041808 */
[----:B------:R-:W-:Y:S01]  /*15c30*/  FADD.FTZ R2, R66, R2 ;  /* 0x0000000242027221 */ /* 0x000fe20000010000 */
[----:B------:R-:W-:Y:S01]  /*15c40*/  FADD.FTZ R0, R64, R0 ;  /* 0x0000000040007221 */ /* 0x000fe20000010000 */
[C---:B--2---:R-:W-:Y:S05]  /*15c50*/  HMMA.16816.F32.BF16 R140, R148.reuse, R32, R12 ;  /* 0x00000020948c723c */ /* 0x044fea000004180c */
        /* <DEDUP_REMOVED lines=17> */
[----:B------:R-:W-:Y:S06]  /*15d70*/  @P0 BRA `(.L_x_1246) ;  /* 0xffffffa800380947 */ /* 0x000fec000383ffff */
.L_x_1242:
[----:B------:R1:W5:Y:S01]  /*15d80*/  LDL R40, [R1] ;  /* 0x0000000001287983 */ /* 0x0003620000100800 */
[----:B------:R-:W2:Y:S01]  /*15d90*/  S2UR UR5, SR_CgaCtaId ;  /* 0x00000000000579c3 */ /* 0x000ea20000008800 */
[----:B------:R-:W-:Y:S01]  /*15da0*/  UMOV UR4, 0x400 ;  /* 0x0000040000047882 */ /* 0x000fe20000000000 */
[----:B------:R-:W-:Y:S01]  /*15db0*/  BSSY B0, `(.L_x_1247) ;  /* 0x000009c000007945 */ /* 0x000fe20003800000 */
[----:B------:R-:W3:Y:S04]  /*15dc0*/  SHFL.BFLY PT, R0, R243, 0x2, 0x1f ;  /* 0x0c401f00f3007f89 */ /* 0x000ee800000e0000 */
[----:B------:R-:W4:Y:S01]  /*15dd0*/  SHFL.BFLY PT, R2, R242, 0x2, 0x1f ;  /* 0x0c401f00f2027f89 */ /* 0x000f2200000e0000 */
[----:B------:R-:W1:Y:S01]  /*15de0*/  LDC R22, c[0x0][0x270] ;  /* 0x00009c00ff167b82 */ /* 0x000e620000000800 */
[----:B------:R-:W4:Y:S01]  /*15df0*/  S2R R19, SR_TID.X ;  /* 0x0000000000137919 */ /* 0x000f220000002100 */
[----:B------:R-:W1:Y:S01]  /*15e00*/  S2R R23, SR_CTAID.X ;  /* 0x0000000000177919 */ /* 0x000e620000002500 */
[----:B--2---:R-:W-:-:S05]  /*15e10*/  ULEA UR5, UR5, UR4, 0x18 ;  /* 0x0000000405057291 */ /* 0x004fca000f8ec03f */
[----:B------:R-:W2:Y:S01]  /*15e20*/  S2UR UR4, SR_CTAID.Z ;  /* 0x00000000000479c3 */ /* 0x000ea20000002700 */
[----:B---3--:R-:W-:Y:S01]  /*15e30*/  FADD.FTZ R0, R0, R243 ;  /* 0x000000f300007221 */ /* 0x008fe20000010000 */
[----:B----4-:R-:W-:-:S04]  /*15e40*/  FADD.FTZ R2, R2, R242 ;  /* 0x000000f202027221 */ /* 0x010fc80000010000 */
[----:B------:R-:W3:Y:S04]  /*15e50*/  SHFL.BFLY PT, R4, R0, 0x1, 0x1f ;  /* 0x0c201f0000047f89 */ /* 0x000ee800000e0000 */
[----:B------:R-:W4:Y:S01]  /*15e60*/  SHFL.BFLY PT, R5, R2, 0x1, 0x1f ;  /* 0x0c201f0002057f89 */ /* 0x000f2200000e0000 */
[----:B------:R-:W-:-:S04]  /*15e70*/  SHF.R.S32.HI R8, RZ, 0x1f, R19 ;  /* 0x0000001fff087819 */ /* 0x000fc80000011413 */
[CC--:B------:R-:W-:Y:S02]  /*15e80*/  LEA.HI R21, R8.reuse, R19.reuse, RZ, 0x5 ;  /* 0x0000001308157211 */ /* 0x0c0fe400078f28ff */
[-C--:B------:R-:W-:Y:S02]  /*15e90*/  LEA.HI R7, R8, R19.reuse, RZ, 0x3 ;  /* 0x0000001308077211 */ /* 0x080fe400078f18ff */
[----:B------:R-:W-:Y:S02]  /*15ea0*/  SHF.R.S32.HI R6, RZ, 0x5, R21 ;  /* 0x00000005ff067819 */ /* 0x000fe40000011415 */
[----:B------:R-:W-:Y:S01]  /*15eb0*/  SHF.R.S32.HI R12, RZ, 0x3, R7 ;  /* 0x00000003ff0c7819 */ /* 0x000fe20000011407 */
[----:B---3--:R-:W-:Y:S01]  /*15ec0*/  FADD.FTZ R18, R0, R4 ;  /* 0x0000000400127221 */ /* 0x008fe20000010000 */
[----:B------:R-:W-:Y:S01]  /*15ed0*/  LEA.HI R0, R8, R19, RZ, 0x2 ;  /* 0x0000001308007211 */ /* 0x000fe200078f10ff */
[----:B------:R-:W-:Y:S02]  /*15ee0*/  IMAD.MOV.U32 R4, RZ, RZ, 0x3f800000 ;  /* 0x3f800000ff047424 */ /* 0x000fe400078e00ff */
[----:B----4-:R-:W-:Y:S01]  /*15ef0*/  FADD.FTZ R13, R2, R5 ;  /* 0x00000005020d7221 */ /* 0x010fe20000010000 */
[----:B------:R-:W-:Y:S01]  /*15f00*/  LOP3.LUT R2, R0, 0xfffffffc, RZ, 0xc0, !PT ;  /* 0xfffffffc00027812 */ /* 0x000fe200078ec0ff */
[----:B------:R-:W-:Y:S01]  /*15f10*/  IMAD.MOV.U32 R5, RZ, RZ, 0x3f800000 ;  /* 0x3f800000ff057424 */ /* 0x000fe200078e00ff */
[----:B------:R-:W-:Y:S01]  /*15f20*/  SHF.R.S32.HI R0, RZ, 0x2, R0 ;  /* 0x00000002ff007819 */ /* 0x000fe20000011400 */
[----:B------:R-:W-:Y:S01]  /*15f30*/  BAR.SYNC.DEFER_BLOCKING 0x0 ;  /* 0x0000000000007b1d */ /* 0x000fe20000010000 */
[----:B------:R-:W-:Y:S01]  /*15f40*/  FSETP.NE.FTZ.AND P3, PT, R13, RZ, PT ;  /* 0x000000ff0d00720b */ /* 0x000fe20003f75000 */
[----:B------:R-:W-:Y:S01]  /*15f50*/  IMAD.IADD R2, R19, 0x1, -R2 ;  /* 0x0000000113027824 */ /* 0x000fe200078e0a02 */
[----:B------:R-:W-:-:S03]  /*15f60*/  FSETP.NE.FTZ.AND P2, PT, R18, RZ, PT ;  /* 0x000000ff1200720b */ /* 0x000fc60003f55000 */
[----:B------:R-:W-:Y:S01]  /*15f70*/  IMAD R14, R6, 0x100, R2 ;  /* 0x00000100060e7824 */ /* 0x000fe200078e0202 */
[----:B------:R-:W-:Y:S02]  /*15f80*/  SHF.R.S32.HI R2, RZ, 0x1f, R0 ;  /* 0x0000001fff027819 */ /* 0x000fe40000011400 */
[----:B------:R-:W-:Y:S02]  /*15f90*/  LEA.HI R6, R8, R19, RZ, 0x6 ;  /* 0x0000001308067211 */ /* 0x000fe400078f30ff */
[----:B------:R-:W-:Y:S02]  /*15fa0*/  LEA.HI R2, R2, R0, RZ, 0x3 ;  /* 0x0000000002027211 */ /* 0x000fe400078f18ff */
[----:B------:R-:W-:Y:S01]  /*15fb0*/  SHF.L.U32 R6, R6, 0x2, RZ ;  /* 0x0000000206067819 */ /* 0x000fe200000006ff */
[----:B------:R-:W3:Y:S01]  /*15fc0*/  @P3 MUFU.RCP R4, R13 ;  /* 0x0000000d00043308 */ /* 0x000ee20000001000 */
[----:B------:R-:W-:Y:S01]  /*15fd0*/  LOP3.LUT R2, R2, 0xfffffff8, RZ, 0xc0, !PT ;  /* 0xfffffff802027812 */ /* 0x000fe200078ec0ff */
[----:B------:R-:W4:Y:S04]  /*15fe0*/  @P3 LDC R16, c[0x0][0x2e8] ;  /* 0x0000ba00ff103b82 */ /* 0x000f280000000800 */
[----:B------:R-:W-:Y:S01]  /*15ff0*/  IMAD.IADD R10, R0, 0x1, -R2 ;  /* 0x00000001000a7824 */ /* 0x000fe200078e0a02 */
[C---:B------:R-:W-:Y:S01]  /*16000*/  LOP3.LUT R2, R7.reuse, 0xfffffff8, RZ, 0xc0, !PT ;  /* 0xfffffff807027812 */ /* 0x040fe200078ec0ff */
[----:B------:R-:W2:Y:S01]  /*16010*/  @P2 MUFU.RCP R5, R18 ;  /* 0x0000001200052308 */ /* 0x000ea20000001000 */
[----:B------:R-:W-:-:S02]  /*16020*/  LEA.HI R0, R7, R12, RZ, 0x1 ;  /* 0x0000000c07007211 */ /* 0x000fc400078f08ff */
[----:B------:R-:W-:Y:S01]  /*16030*/  LEA.HI R7, R8, R19, RZ, 0x4 ;  /* 0x0000001308077211 */ /* 0x000fe200078f20ff */
[----:B------:R-:W-:Y:S01]  /*16040*/  IMAD.IADD R17, R19, 0x1, -R2 ;  /* 0x0000000113117824 */ /* 0x000fe200078e0a02 */
[----:B------:R-:W-:Y:S02]  /*16050*/  LOP3.LUT R0, R0, 0xfffffffe, RZ, 0xc0, !PT ;  /* 0xfffffffe00007812 */ /* 0x000fe400078ec0ff */
[----:B------:R-:W-:Y:S02]  /*16060*/  SHF.R.S32.HI R2, RZ, 0x4, R7 ;  /* 0x00000004ff027819 */ /* 0x000fe40000011407 */
[----:B------:R-:W-:Y:S01]  /*16070*/  LOP3.LUT R8, R6, 0x3fffff00, RZ, 0xc0, !PT ;  /* 0x3fffff0006087812 */ /* 0x000fe200078ec0ff */
[----:B------:R-:W-:Y:S01]  /*16080*/  IMAD.IADD R7, R12, 0x1, -R0 ;  /* 0x000000010c077824 */ /* 0x000fe200078e0a00 */
[----:B------:R-:W-:Y:S01]  /*16090*/  LEA.HI R0, R17, R17, RZ, 0x1 ;  /* 0x0000001111007211 */ /* 0x000fe200078f08ff */
[----:B------:R-:W-:Y:S01]  /*160a0*/  IMAD.SHL.U32 R6, R2, 0x40, RZ ;  /* 0x0000004002067824 */ /* 0x000fe200078e00ff */
[----:B------:R-:W-:Y:S01]  /*160b0*/  LEA.HI R2, R10, R10, RZ, 0x1 ;  /* 0x0000000a0a027211 */ /* 0x000fe200078f08ff */
[----:B------:R-:W-:Y:S01]  /*160c0*/  IMAD R11, R7, 0x20, R8 ;  /* 0x00000020070b7824 */ /* 0x000fe200078e0208 */
[----:B------:R-:W-:Y:S01]  /*160d0*/  SHF.R.S32.HI R8, RZ, 0x1, R0 ;  /* 0x00000001ff087819 */ /* 0x000fe20000011400 */
[----:B---3--:R-:W-:Y:S01]  /*160e0*/  FMUL.FTZ R136, R4, R136 ;  /* 0x0000008804887220 */ /* 0x008fe20000410000 */
[----:B------:R-:W-:Y:S01]  /*160f0*/  LOP3.LUT R7, R0, 0xfffffffe, RZ, 0xc0, !PT ;  /* 0xfffffffe00077812 */ /* 0x000fe200078ec0ff */
[----:B------:R-:W-:Y:S01]  /*16100*/  FMUL.FTZ R137, R4, R137 ;  /* 0x0000008904897220 */ /* 0x000fe20000410000 */
[----:B------:R-:W-:Y:S01]  /*16110*/  SHF.R.S32.HI R0, RZ, 0x1, R2 ;  /* 0x00000001ff007819 */ /* 0x000fe20000011402 */
[----:B--2---:R-:W-:Y:S01]  /*16120*/  FMUL.FTZ R139, R5, R139 ;  /* 0x0000008b058b7220 */ /* 0x004fe20000410000 */
[----:B------:R-:W-:Y:S01]  /*16130*/  LOP3.LUT R9, R2, 0x1fffffe, RZ, 0xc0, !PT ;  /* 0x01fffffe02097812 */ /* 0x000fe200078ec0ff */
[----:B------:R-:W-:Y:S01]  /*16140*/  IMAD.IADD R2, R17, 0x1, -R7 ;  /* 0x0000000111027824 */ /* 0x000fe200078e0a07 */
[----:B------:R-:W-:Y:S01]  /*16150*/  LOP3.LUT R6, R6, 0xc0, RZ, 0xc0, !PT ;  /* 0x000000c006067812 */ /* 0x000fe200078ec0ff */
[----:B------:R-:W-:Y:S01]  /*16160*/  IMAD.SHL.U32 R7, R0, 0x40, RZ ;  /* 0x0000004000077824 */ /* 0x000fe200078e00ff */
[----:B------:R-:W-:Y:S01]  /*16170*/  SHF.L.U32 R8, R8, 0x3, RZ ;  /* 0x0000000308087819 */ /* 0x000fe200000006ff */
[----:B------:R-:W-:Y:S01]  /*16180*/  IMAD.IADD R9, R10, 0x1, -R9 ;  /* 0x000000010a097824 */ /* 0x000fe200078e0a09 */
[----:B------:R-:W-:Y:S01]  /*16190*/  LOP3.LUT P0, RZ, R0, 0x2, RZ, 0xc0, !PT ;  /* 0x0000000200ff7812 */ /* 0x000fe2000780c0ff */
[----:B------:R-:W-:Y:S01]  /*161a0*/  IMAD R11, R2, 0x4, R11 ;  /* 0x00000004020b7824 */ /* 0x000fe200078e020b */
[----:B------:R-:W-:Y:S01]  /*161b0*/  LOP3.LUT R8, R6, 0x18, R8, 0xf8, !PT ;  /* 0x0000001806087812 */ /* 0x000fe200078ef808 */
[----:B------:R-:W2:Y:S01]  /*161c0*/  S2R R10, SR_TID.X ;  /* 0x00000000000a7919 */ /* 0x000ea20000002100 */
[----:B------:R-:W-:Y:S01]  /*161d0*/  SHF.R.U32.HI R6, RZ, 0x3, R6 ;  /* 0x00000003ff067819 */ /* 0x000fe20000011606 */
[----:B------:R-:W-:Y:S01]  /*161e0*/  FMUL.FTZ R138, R5, R138 ;  /* 0x0000008a058a7220 */ /* 0x000fe20000410000 */
[----:B------:R-:W-:Y:S01]  /*161f0*/  LOP3.LUT R7, R7, 0xc0, RZ, 0xc0, !PT ;  /* 0x000000c007077812 */ /* 0x000fe200078ec0ff */
[----:B------:R-:W-:Y:S01]  /*16200*/  FMUL.FTZ R144, R4, R144 ;  /* 0x0000009004907220 */ /* 0x000fe20000410000 */
[----:B------:R-:W-:Y:S01]  /*16210*/  LOP3.LUT R8, R8, R6, RZ, 0x3c, !PT ;  /* 0x0000000608087212 */ /* 0x000fe200078e3cff */
[C---:B------:R-:W-:Y:S01]  /*16220*/  FMUL.FTZ R145, R4.reuse, R145 ;  /* 0x0000009104917220 */ /* 0x040fe20000410000 */
[----:B------:R-:W-:Y:S01]  /*16230*/  LEA R2, R9, R14, 0x4 ;  /* 0x0000000e09027211 */ /* 0x000fe200078e20ff */
[C---:B------:R-:W-:Y:S01]  /*16240*/  FMUL.FTZ R140, R4.reuse, R140 ;  /* 0x0000008c048c7220 */ /* 0x040fe20000410000 */
[----:B------:R-:W-:Y:S01]  /*16250*/  LEA.HI R6, R7, R7, RZ, 0x1d ;  /* 0x0000000707067211 */ /* 0x000fe200078fe8ff */
[----:B------:R-:W-:Y:S01]  /*16260*/  FMUL.FTZ R141, R4, R141 ;  /* 0x0000008d048d7220 */ /* 0x000fe20000410000 */
[----:B------:R-:W-:Y:S01]  /*16270*/  LOP3.LUT R7, R0, 0x1, RZ, 0xc0, !PT ;  /* 0x0000000100077812 */ /* 0x000fe200078ec0ff */
[C---:B------:R-:W-:Y:S01]  /*16280*/  FMUL.FTZ R148, R4.reuse, R148 ;  /* 0x0000009404947220 */ /* 0x040fe20000410000 */
[----:B------:R-:W-:Y:S01]  /*16290*/  FMUL.FTZ R149, R4, R149 ;  /* 0x0000009504957220 */ /* 0x000fe20000410000 */
[----:B------:R-:W-:Y:S01]  /*162a0*/  IMAD.U32 R2, R2, 0x2, R6 ;  /* 0x0000000202027824 */ /* 0x000fe200078e0006 */
[----:B------:R-:W-:Y:S01]  /*162b0*/  ISETP.NE.U32.AND P1, PT, R7, 0x1, PT ;  /* 0x000000010700780c */ /* 0x000fe20003f25070 */
[----:B------:R-:W-:-:S02]  /*162c0*/  IMAD.MOV.U32 R6, RZ, RZ, -0x20 ;  /* 0xffffffe0ff067424 */ /* 0x000fc400078e00ff */
[C---:B------:R-:W-:Y:S01]  /*162d0*/  FMUL.FTZ R147, R5.reuse, R147 ;  /* 0x0000009305937220 */ /* 0x040fe20000410000 */
[C---:B------:R-:W-:Y:S01]  /*162e0*/  FMUL.FTZ R146, R5.reuse, R146 ;  /* 0x0000009205927220 */ /* 0x040fe20000410000 */
[----:B------:R-:W-:Y:S01]  /*162f0*/  LEA R2, R2, UR5, 0x2 ;  /* 0x0000000502027c11 */ /* 0x000fe2000f8e10ff */
[C---:B------:R-:W-:Y:S01]  /*16300*/  FMUL.FTZ R143, R5.reuse, R143 ;  /* 0x0000008f058f7220 */ /* 0x040fe20000410000 */
[----:B------:R-:W-:Y:S01]  /*16310*/  SEL R6, R6, 0x20, !P1 ;  /* 0x0000002006067807 */ /* 0x000fe20004800000 */
[C---:B------:R-:W-:Y:S01]  /*16320*/  FMUL.FTZ R142, R5.reuse, R142 ;  /* 0x0000008e058e7220 */ /* 0x040fe20000410000 */
[C---:B------:R-:W-:Y:S01]  /*16330*/  FMUL.FTZ R151, R5.reuse, R151 ;  /* 0x0000009705977220 */ /* 0x040fe20000410000 */
[C---:B------:R-:W-:Y:S01]  /*16340*/  VIADD R0, R2.reuse, 0x40 ;  /* 0x0000004002007836 */ /* 0x040fe20000000000 */
[C---:B------:R-:W-:Y:S01]  /*16350*/  IADD3 R4, R2.reuse, R6, RZ ;  /* 0x0000000602047210 */ /* 0x040fe20007ffe0ff */
[----:B------:R-:W-:Y:S01]  /*16360*/  @P0 VIADD R0, R2, 0xffffffc0 ;  /* 0xffffffc002000836 */ /* 0x000fe20000000000 */
[----:B------:R-:W-:Y:S01]  /*16370*/  STS.64 [R2], R136 ;  /* 0x0000008802007388 */ /* 0x000fe20000000a00 */
[----:B------:R-:W-:Y:S01]  /*16380*/  FMUL.FTZ R150, R5, R150 ;  /* 0x0000009605967220 */ /* 0x000fe20000410000 */
[----:B------:R-:W-:Y:S01]  /*16390*/  IMAD.IADD R5, R11, 0x1, R8 ;  /* 0x000000010b057824 */ /* 0x000fe200078e0208 */
[----:B------:R-:W3:Y:S01]  /*163a0*/  LDC.64 R14, c[0x0][0x2c0] ;  /* 0x0000b000ff0e7b82 */ /* 0x000ee20000000a00 */
[----:B------:R1:W-:Y:S01]  /*163b0*/  STS.64 [R2+0x400], R138 ;  /* 0x0004008a02007388 */ /* 0x0003e20000000a00 */
[----:B------:R4:W3:Y:S01]  /*163c0*/  @P3 MUFU.LG2 R11, R13 ;  /* 0x0000000d000b3308 */ /* 0x0008e20000000c00 */
[----:B------:R-:W-:Y:S01]  /*163d0*/  IMAD.MOV.U32 R8, RZ, RZ, -0x800000 ;  /* 0xff800000ff087424 */ /* 0x000fe200078e00ff */
[----:B------:R-:W-:Y:S01]  /*163e0*/  MOV R9, 0xff800000 ;  /* 0xff80000000097802 */ /* 0x000fe20000000f00 */
[----:B------:R-:W-:Y:S04]  /*163f0*/  STS.64 [R4], R144 ;  /* 0x0000009004007388 */ /* 0x000fe80000000a00 */
[----:B------:R2:W-:Y:S04]  /*16400*/  STS.64 [R4+0x400], R146 ;  /* 0x0004009204007388 */ /* 0x0005e80000000a00 */
[----:B------:R-:W-:Y:S04]  /*16410*/  STS.64 [R0], R140 ;  /* 0x0000008c00007388 */ /* 0x000fe80000000a00 */
[----:B------:R2:W-:Y:S01]  /*16420*/  STS.64 [R0+0x400], R142 ;  /* 0x0004008e00007388 */ /* 0x0005e20000000a00 */
[----:B----4-:R-:W4:Y:S01]  /*16430*/  @P2 LDC R13, c[0x0][0x2e8] ;  /* 0x0000ba00ff0d2b82 */ /* 0x010f220000000800 */
[----:B------:R-:W3:Y:S01]  /*16440*/  S2R R7, SR_CTAID.Y ;  /* 0x0000000000077919 */ /* 0x000ee20000002600 */
[----:B-1----:R-:W-:-:S05]  /*16450*/  IMAD.IADD R2, R6, 0x1, R0 ;  /* 0x0000000106027824 */ /* 0x002fca00078e0200 */
[----:B------:R-:W-:Y:S01]  /*16460*/  STS.64 [R2], R148 ;  /* 0x0000009402007388 */ /* 0x000fe20000000a00 */
[----:B--2---:R-:W-:-:S03]  /*16470*/  SHF.R.S32.HI R4, RZ, 0x1f, R10 ;  /* 0x0000001fff047819 */ /* 0x004fc6000001140a */
[----:B------:R1:W-:Y:S01]  /*16480*/  STS.64 [R2+0x400], R150 ;  /* 0x0004009602007388 */ /* 0x0003e20000000a00 */
[----:B------:R-:W-:Y:S02]  /*16490*/  LEA.HI R4, R4, R10, RZ, 0x5 ;  /* 0x0000000a04047211 */ /* 0x000fe400078f28ff */
[----:B------:R-:W-:Y:S01]  /*164a0*/  LEA R0, R5, UR5, 0x2 ;  /* 0x0000000505007c11 */ /* 0x000fe2000f8e10ff */
[----:B------:R-:W-:Y:S01]  /*164b0*/  BAR.SYNC.DEFER_BLOCKING 0x0 ;  /* 0x0000000000007b1d */ /* 0x000fe20000010000 */
[----:B-1----:R-:W-:Y:S02]  /*164c0*/  SHF.R.S32.HI R2, RZ, 0x5, R4 ;  /* 0x00000005ff027819 */ /* 0x002fe40000011404 */
[----:B------:R-:W-:Y:S02]  /*164d0*/  LOP3.LUT R4, R4, 0xffffffe0, RZ, 0xc0, !PT ;  /* 0xffffffe004047812 */ /* 0x000fe400078ec0ff */
[----:B------:R-:W-:Y:S01]  /*164e0*/  SHF.R.S32.HI R5, RZ, 0x1f, R2 ;  /* 0x0000001fff057819 */ /* 0x000fe20000011402 */
[----:B------:R-:W1:Y:S04]  /*164f0*/  LDS.128 R36, [R0] ;  /* 0x0000000000247984 */ /* 0x000e680000000c00 */
[----:B------:R-:W2:Y:S04]  /*16500*/  LDS.128 R32, [R0+0x800] ;  /* 0x0008000000207984 */ /* 0x000ea80000000c00 */
[----:B------:R-:W1:Y:S04]  /*16510*/  LDS.128 R28, [R0+0x1000] ;  /* 0x00100000001c7984 */ /* 0x000e680000000c00 */
[----:B------:R3:W1:Y:S02]  /*16520*/  LDS.128 R24, [R0+0x1800] ;  /* 0x0018000000187984 */ /* 0x0006640000000c00 */
[----:B---3--:R-:W-:Y:S01]  /*16530*/  IMAD.IADD R0, R10, 0x1, -R4 ;  /* 0x000000010a007824 */ /* 0x008fe200078e0a04 */
[----:B------:R-:W-:Y:S01]  /*16540*/  LEA.HI R4, R5, R2, RZ, 0x2 ;  /* 0x0000000205047211 */ /* 0x000fe200078f10ff */
[----:B------:R-:W3:Y:S01]  /*16550*/  @P2 MUFU.LG2 R10, R18 ;  /* 0x00000012000a2308 */ /* 0x000ee20000000c00 */
[----:B------:R-:W-:-:S02]  /*16560*/  LOP3.LUT R5, R21, 0xffffffe0, RZ, 0xc0, !PT ;  /* 0xffffffe015057812 */ /* 0x000fc400078ec0ff */
[----:B------:R-:W-:Y:S02]  /*16570*/  SHF.R.S32.HI R6, RZ, 0x1f, R0 ;  /* 0x0000001fff067819 */ /* 0x000fe40000011400 */
[----:B------:R-:W-:Y:S01]  /*16580*/  LOP3.LUT R4, R4, 0xfffffffc, RZ, 0xc0, !PT ;  /* 0xfffffffc04047812 */ /* 0x000fe200078ec0ff */
[----:B------:R-:W-:Y:S01]  /*16590*/  IMAD.IADD R5, R19, 0x1, -R5 ;  /* 0x0000000113057824 */ /* 0x000fe200078e0a05 */
[----:B------:R-:W-:Y:S01]  /*165a0*/  LEA.HI R0, R6, R0, RZ, 0x2 ;  /* 0x0000000006007211 */ /* 0x000fe200078f10ff */
[----:B------:R-:W-:Y:S01]  /*165b0*/  IMAD R6, R7, R14, R246 ;  /* 0x0000000e07067224 */ /* 0x000fe200078e02f6 */
[----:B------:R-:W-:Y:S01]  /*165c0*/  IADD3 R2, R2, -R4, RZ ;  /* 0x8000000402027210 */ /* 0x000fe20007ffe0ff */
[----:B------:R-:W-:Y:S01]  /*165d0*/  IMAD.SHL.U32 R4, R17, 0x4, RZ ;  /* 0x0000000411047824 */ /* 0x000fe200078e00ff */
[----:B------:R-:W-:Y:S01]  /*165e0*/  SHF.R.S32.HI R0, RZ, 0x2, R0 ;  /* 0x00000002ff007819 */ /* 0x000fe20000011400 */
[----:B------:R-:W-:Y:S01]  /*165f0*/  IMAD.SHL.U32 R14, R23, 0x40, RZ ;  /* 0x00000040170e7824 */ /* 0x000fe200078e00ff */
[----:B------:R-:W-:Y:S01]  /*16600*/  LOP3.LUT P0, RZ, R5, 0x3, RZ, 0xc0, !PT ;  /* 0x0000000305ff7812 */ /* 0x000fe2000780c0ff */
[----:B------:R-:W-:-:S02]  /*16610*/  @P3 FMUL.FTZ R5, R11, 0.69314718246459960938 ;  /* 0x3f3172180b053820 */ /* 0x000fc40000410000 */
[----:B------:R-:W-:Y:S02]  /*16620*/  IMAD R0, R2, 0x10, R0 ;  /* 0x0000001002007824 */ /* 0x000fe400078e0200 */
[----:B------:R-:W-:Y:S02]  /*16630*/  IMAD.MOV R2, RZ, RZ, -R246 ;  /* 0x000000ffff027224 */ /* 0x000fe400078e0af6 */
[----:B------:R-:W-:Y:S01]  /*16640*/  @P3 FFMA.FTZ R8, R20, R16, R5 ;  /* 0x0000001014083223 */ /* 0x000fe20000010005 */
[----:B------:R-:W-:Y:S01]  /*16650*/  SHF.R.S32.HI R5, RZ, 0x1f, R4 ;  /* 0x0000001fff057819 */ /* 0x000fe20000011404 */
[----:B------:R-:W-:Y:S02]  /*16660*/  IMAD R7, R22, R2, UR4 ;  /* 0x0000000416077e24 */ /* 0x000fe4000f8e0202 */
[----:B---3--:R-:W-:Y:S02]  /*16670*/  @P2 FMUL.FTZ R2, R10, 0.69314718246459960938 ;  /* 0x3f3172180a022820 */ /* 0x008fe40000410000 */
[----:B------:R-:W-:-:S02]  /*16680*/  IMAD R6, R6, R22, R7 ;  /* 0x0000001606067224 */ /* 0x000fc400078e0207 */
[----:B----4-:R-:W-:Y:S02]  /*16690*/  @P2 FFMA.FTZ R9, R3, R13, R2 ;  /* 0x0000000d03092223 */ /* 0x010fe40000010002 */
[----:B------:R-:W-:Y:S01]  /*166a0*/  IMAD R6, R6, R15, R14 ;  /* 0x0000000f06067224 */ /* 0x000fe200078e020e */
[----:B-12---:R-:W-:Y:S06]  /*166b0*/  @P0 BRA `(.L_x_1248) ;  /* 0x00000000002c0947 */ /* 0x006fec0003800000 */
[----:B------:R-:W-:Y:S01]  /*166c0*/  VIADD R7, R0, 0x8 ;  /* 0x0000000800077836 */ /* 0x000fe20000000000 */
[----:B------:R-:W-:Y:S01]  /*166d0*/  SHF.R.S32.HI R2, RZ, 0x1f, R0 ;  /* 0x0000001fff027819 */ /* 0x000fe20000011400 */
[----:B------:R-:W-:Y:S01]  /*166e0*/  ULDC.64 UR4, c[0x0][0x2b8] ;  /* 0x0000ae0000047ab9 */ /* 0x000fe20000000a00 */
[----:B------:R-:W-:Y:S02]  /*166f0*/  IADD3 R3, P0, R6, R0, RZ ;  /* 0x0000000006037210 */ /* 0x000fe40007f1e0ff */
[-C--:B-----5:R-:W-:Y:S02]  /*16700*/  ISETP.GE.AND P2, PT, R0, R40.reuse, PT ;  /* 0x000000280000720c */ /* 0x0a0fe40003f46270 */
[----:B------:R-:W-:Y:S02]  /*16710*/  ISETP.GE.AND P1, PT, R7, R40, PT ;  /* 0x000000280700720c */ /* 0x000fe40003f26270 */
[----:B------:R-:W-:Y:S02]  /*16720*/  LEA.HI.X.SX32 R0, R6, R2, 0x1, P0 ;  /* 0x0000000206007211 */ /* 0x000fe400000f0eff */
[----:B------:R-:W-:-:S04]  /*16730*/  LEA R2, P0, R3, UR4, 0x2 ;  /* 0x0000000403027c11 */ /* 0x000fc8000f8010ff */
[----:B------:R-:W-:-:S05]  /*16740*/  LEA.HI.X R3, R3, UR5, R0, 0x2, P0 ;  /* 0x0000000503037c11 */ /* 0x000fca00080f1400 */
[----:B------:R1:W-:Y:S04]  /*16750*/  @!P2 STG.E desc[UR10][R2.64], R8 ;  /* 0x000000080200a986 */ /* 0x0003e8000c10190a */
[----:B------:R1:W-:Y:S02]  /*16760*/  @!P1 STG.E desc[UR10][R2.64+0x20], R9 ;  /* 0x0000200902009986 */ /* 0x0003e4000c10190a */
.L_x_1248:
[----:B------:R-:W-:Y:S05]  /*16770*/  BSYNC B0 ;  /* 0x0000000000007941 */ /* 0x000fea0003800000 */
.L_x_1247:
[----:B------:R-:W-:Y:S01]  /*16780*/  ULDC UR4, c[0x0][0x2d0] ;  /* 0x0000b40000047ab9 */ /* 0x000fe20000000800 */
[----:B-1----:R-:W-:Y:S01]  /*16790*/  IMAD.WIDE R2, R12, 0x20, R4 ;  /* 0x000000200c027825 */ /* 0x002fe200078e0204 */
[----:B------:R-:W-:Y:S01]  /*167a0*/  ISETP.GE.AND P1, PT, R4, UR4, PT ;  /* 0x0000000404007c0c */ /* 0x000fe2000bf26270 */
[----:B------:R-:W-:Y:S02]  /*167b0*/  ULDC UR4, c[0x0][0x2dc] ;  /* 0x0000b70000047ab9 */ /* 0x000fe40000000800 */
[C---:B------:R-:W-:Y:S01]  /*167c0*/  VIADD R5, R12.reuse, 0x20 ;  /* 0x000000200c057836 */ /* 0x040fe20000000000 */
[-C--:B-----5:R-:W-:Y:S01]  /*167d0*/  ISETP.GE.OR P4, PT, R12, R40.reuse, P1 ;  /* 0x000000280c00720c */ /* 0x0a0fe20000f86670 */
[----:B------:R-:W-:Y:S01]  /*167e0*/  IMAD R0, R6, UR4, RZ ;  /* 0x0000000406007c24 */ /* 0x000fe2000f8e02ff */
[----:B------:R-:W-:Y:S01]  /*167f0*/  ULDC.64 UR4, c[0x0][0x288] ;  /* 0x0000a20000047ab9 */ /* 0x000fe20000000a00 */
[C---:B------:R-:W-:Y:S01]  /*16800*/  VIADD R7, R12.reuse, 0x10 ;  /* 0x000000100c077836 */ /* 0x040fe20000000000 */
[----:B------:R-:W-:Y:S01]  /*16810*/  ISETP.GE.OR P2, PT, R5, R40, P1 ;  /* 0x000000280500720c */ /* 0x000fe20000f46670 */
        /* <DEDUP_REMOVED lines=14> */
.L_x_1249:
        /* <DEDUP_REMOVED lines=16> */
.L_x_5323:


//--------------------- .text._ZN5flash24flash_fwd_splitkv_kernelI23Flash_fwd_kernel_traitsILi32ELi64ELi256ELi4ELb0ELb0EN7cutlass10bfloat16_tE19Flash_kernel_traitsILi32ELi64ELi256ELi4ES3_EELb1ELb0ELb0ELb0ELb0ELb0ELb1ELb1EEEvNS_16Flash_fwd_paramsE --------------------------
	.section	.text._ZN5flash24flash_fwd_splitkv_kernelI23Flash_fwd_kernel_traitsILi32ELi64ELi256ELi4ELb0ELb0EN7cutlass10bfloat16_tE19Flash_kernel_traitsILi32ELi64ELi256ELi4ES3_EELb1ELb0ELb0ELb0ELb0ELb0ELb1ELb1EEEvNS_16Flash_fwd_paramsE,"ax",@progbits
	.align	128
        .global         _ZN5flash24flash_fwd_splitkv_kernelI23Flash_fwd_kernel_traitsILi32ELi64ELi256ELi4ELb0ELb0EN7cutlass10bfloat16_tE19Flash_kernel_traitsILi32ELi64ELi256ELi4ES3_EELb1ELb0ELb0ELb0ELb0ELb0ELb1ELb1EEEvNS_16Flash_fwd_paramsE
        .type           _ZN5flash24flash_fwd_splitkv_kernelI23Flash_fwd_kernel_traitsILi32ELi64ELi256ELi4ELb0ELb0EN7cutlass10bfloat16_tE19Flash_kernel_traitsILi32ELi64ELi256ELi4ES3_EELb1ELb0ELb0ELb0ELb0ELb0ELb1ELb1EEEvNS_16Flash_fwd_paramsE,@function
        .size           _ZN5flash24flash_fwd_splitkv_kernelI23Flash_fwd_kernel_traitsILi32ELi64ELi256ELi4ELb0ELb0EN7cutlass10bfloat16_tE19Flash_kernel_traitsILi32ELi64ELi256ELi4ES3_EELb1ELb0ELb0ELb0ELb0ELb0ELb1ELb1EEEvNS_16Flash_fwd_paramsE,(.L_x_5324 - _ZN5flash24flash_fwd_splitkv_kernelI23Flash_fwd_kernel_traitsILi32ELi64ELi256ELi4ELb0ELb0EN7cutlass10bfloat16_tE19Flash_kernel_traitsILi32ELi64ELi256ELi4ES3_EELb1ELb0ELb0ELb0ELb0ELb0ELb1ELb1EEEvNS_16Flash_fwd_paramsE)
        .other          _ZN5flash24flash_fwd_splitkv_kernelI23Flash_fwd_kernel_traitsILi32ELi64ELi256ELi4ELb0ELb0EN7cutlass10bfloat16_tE19Flash_kernel_traitsILi32ELi64ELi256ELi4ES3_EELb1ELb0ELb0ELb0ELb0ELb0ELb1ELb1EEEvNS_16Flash_fwd_paramsE,@"STO_CUDA_ENTRY STV_DEFAULT"
_ZN5flash24flash_fwd_splitkv_kernelI23Flash_fwd_kernel_traitsILi32ELi64ELi256ELi4ELb0ELb0EN7cutlass10bfloat16_tE19Flash_kernel_traitsILi32ELi64ELi256ELi4ES3_EELb1ELb0ELb0ELb0ELb0ELb0ELb1ELb1EEEvNS_16Flash_fwd_paramsE:
.text._ZN5flash24flash_fwd_splitkv_kernelI23Flash_fwd_kernel_traitsILi32ELi64ELi256ELi4ELb0ELb0EN7cutlass10bfloat16_tE19Flash_kernel_traitsILi32ELi64ELi256ELi4ES3_EELb1ELb0ELb0ELb0ELb0ELb0ELb1ELb1EEEvNS_16Flash_fwd_paramsE:
[----:B------:R-:W1:Y:S08]  /*0000*/  LDC R1, c[0x0][0x28] ;  /* 0x00000a00ff017b82 */ /* 0x000e700000000800 */
[----:B------:R-:W2:Y:S01]  /*0010*/  LDC R13, c[0x0][0x270] ;  /* 0x00009c00ff0d7b82 */ /* 0x000ea20000000800 */
[----:B------:R-:W3:Y:S01]  /*0020*/  S2R R24, SR_CTAID.Z ;  /* 0x0000000000187919 */ /* 0x000ee20000002700 */
[----:B------:R-:W-:Y:S01]  /*0030*/  MOV R28, 0xffffffff ;  /* 0xffffffff001c7802 */ /* 0x000fe20000000f00 */
[----:B------:R-:W-:Y:S01]  /*0040*/  ULDC.64 UR6, c[0x0][0x208] ;  /* 0x0000820000067ab9 */ /* 0x000fe20000000a00 */
[----:B------:R-:W-:Y:S01]  /*0050*/  ULDC.64 UR8, c[0x0][0x300] ;  /* 0x0000c00000087ab9 */ /* 0x000fe20000000a00 */
[----:B-1----:R-:W-:-:S03]  /*0060*/  VIADD R1, R1, 0xfffffff0 ;  /* 0xfffffff001017836 */ /* 0x002fc60000000000 */
[----:B------:R-:W1:Y:S08]  /*0070*/  LDC.64 R6, c[0x0][0x2f0] ;  /* 0x0000bc00ff067b82 */ /* 0x000e700000000a00 */
[----:B------:R-:W4:Y:S01]  /*0080*/  LDC.U8 R10, c[0x0][0x3c2] ;  /* 0x0000f080ff0a7b82 */ /* 0x000f220000000000 */
[----:B--2---:R-:W2:Y:S01]  /*0090*/  I2F.U32.RP R2, R13 ;  /* 0x0000000d00027306 */ /* 0x004ea20000209000 */
[----:B------:R-:W-:-:S06]  /*00a0*/  ISETP.NE.U32.AND P0, PT, R13, RZ, PT ;  /* 0x000000ff0d00720c */ /* 0x000fcc0003f05070 */
[----:B------:R-:W4:Y:S08]  /*00b0*/  LDC.64 R4, c[0x0][0x2f8] ;  /* 0x0000be00ff047b82 */ /* 0x000f300000000a00 */
[----:B------:R-:W4:Y:S01]  /*00c0*/  LDC.64 R8, c[0x0][0x300] ;  /* 0x0000c000ff087b82 */ /* 0x000f220000000a00 */
        /* <DEDUP_REMOVED lines=18> */
[----:B------:R-:W-:-:S05]  /*01f0*/  @!P0 LOP3.LUT R251, RZ, R13, RZ, 0x33, !PT ;  /* 0x0000000dfffb8212 */ /* 0x000fca00078e33ff */
[C---:B-1----:R-:W-:Y:S02]  /*0200*/  IMAD.WIDE R2, R251.reuse, 0x4, R6 ;  /* 0x00000004fb027825 */ /* 0x042fe400078e0206 */
[----:B------:R-:W1:Y:S03]  /*0210*/  LDC.64 R6, c[0x0][0x2f8] ;  /* 0x0000be00ff067b82 */ /* 0x000e660000000a00 */
[----:B------:R-:W2:Y:S04]  /*0220*/  @P1 LDG.E R28, desc[UR6][R2.64] ;  /* 0x00000006021c1981 */ /* 0x000ea8000c1e1900 */
[----:B------:R1:W2:Y:S01]  /*0230*/  @P1 LDG.E R0, desc[UR6][R2.64+0x4] ;  /* 0x0000040602001981 */ /* 0x0002a2000c1e1900 */
[----:B----4-:R-:W-:Y:S01]  /*0240*/  ISETP.NE.AND P2, PT, R10, RZ, PT ;  /* 0x000000ff0a00720c */ /* 0x010fe20003f45270 */
[----:B------:R-:W-:Y:S01]  /*0250*/  IMAD.MOV.U32 R14, RZ, RZ, -0x1 ;  /* 0xffffffffff0e7424 */ /* 0x000fe200078e00ff */
[----:B------:R-:W-:Y:S01]  /*0260*/  ISETP.EQ.U32.AND P3, PT, R4, RZ, PT ;  /* 0x000000ff0400720c */ /* 0x000fe20003f62070 */
[----:B------:R-:W-:Y:S01]  /*0270*/  IMAD.WIDE R102, R251, 0x4, R8 ;  /* 0x00000004fb667825 */ /* 0x000fe200078e0208 */
[----:B------:R-:W-:-:S02]  /*0280*/  ISETP.NE.U32.AND P0, PT, RZ, UR8, PT ;  /* 0x00000008ff007c0c */ /* 0x000fc4000bf05070 */
[----:B------:R-:W-:Y:S02]  /*0290*/  ISETP.EQ.OR.EX P3, PT, R5, RZ, !P2, P3 ;  /* 0x000000ff0500720c */ /* 0x000fe40005762730 */
[----:B------:R-:W-:Y:S02]  /*02a0*/  ISETP.NE.AND.EX P0, PT, RZ, UR9, PT, P0 ;  /* 0x00000009ff007c0c */ /* 0x000fe4000bf05300 */
[----:B------:R-:W-:-:S11]  /*02b0*/  MOV R11, RZ ;  /* 0x000000ff000b7202 */ /* 0x000fd60000000f00 */
[----:B------:R3:W5:Y:S01]  /*02c0*/  @P0 LDG.E R11, desc[UR6][R102.64] ;  /* 0x00000006660b0981 */ /* 0x000762000c1e1900 */
[----:B-1----:R-:W-:-:S05]  /*02d0*/  IMAD.WIDE R2, R251, 0x4, R6 ;  /* 0x00000004fb027825 */ /* 0x002fca00078e0206 */
[----:B------:R3:W5:Y:S01]  /*02e0*/  @!P3 LDG.E R14, desc[UR6][R2.64] ;  /* 0x00000006020eb981 */ /* 0x000762000c1e1900 */
[----:B------:R-:W1:Y:S01]  /*02f0*/  S2R R21, SR_CTAID.X ;  /* 0x0000000000157919 */ /* 0x000e620000002500 */
[----:B------:R-:W4:Y:S01]  /*0300*/  S2R R15, SR_CTAID.Y ;  /* 0x00000000000f7919 */ /* 0x000f220000002600 */
[----:B------:R-:W1:Y:S01]  /*0310*/  S2R R174, SR_TID.X ;  /* 0x0000000000ae7919 */ /* 0x000e620000002100 */
[----:B--2---:R-:W-:-:S06]  /*0320*/  @P1 IMAD.IADD R16, R0, 0x1, -R28 ;  /* 0x0000000100101824 */ /* 0x004fcc00078e0a1c */
[----:B------:R-:W2:Y:S01]  /*0330*/  @!P1 LDC R16, c[0x0][0x2c4] ;  /* 0x0000b100ff109b82 */ /* 0x000ea20000000800 */
[----:B------:R-:W-:-:S04]  /*0340*/  ISETP.NE.U32.AND P1, PT, R4, RZ, PT ;  /* 0x000000ff0400720c */ /* 0x000fc80003f25070 */
[----:B------:R-:W-:Y:S02]  /*0350*/  ISETP.NE.AND.EX P1, PT, R5, RZ, PT, P1 ;  /* 0x000000ff0500720c */ /* 0x000fe40003f25310 */
[----:B------:R-:W-:Y:S01]  /*0360*/  IADD3 R0, -R251, RZ, RZ ;  /* 0x000000fffb007210 */ /* 0x000fe20007ffe1ff */
[----:B--2---:R3:W-:Y:S04]  /*0370*/  STL [R1+0x8], R16 ;  /* 0x0000081001007387 */ /* 0x0047e80000100800 */
[----:B------:R-:W-:-:S06]  /*0380*/  IMAD R24, R13, R0, R24 ;  /* 0x000000000d187224 */ /* 0x000fcc00078e0218 */
[----:B-1--4-:R-:W-:Y:S05]  /*0390*/  @!P1 BRA `(.L_x_1250) ;  /* 0x0000000000109947 */ /* 0x012fea0003800000 */
[----:B------:R-:W2:Y:S02]  /*03a0*/  @P2 LDG.E R0, desc[UR6][R2.64+0x4] ;  /* 0x0000040602002981 */ /* 0x000ea4000c1e1900 */
[----:B--2--5:R-:W-:-:S06]  /*03b0*/  @P2 IADD3 R10, R0, -R14, RZ ;  /* 0x8000000e000a2210 */ /* 0x024fcc0007ffe0ff */
[----:B------:R2:W5:Y:S01]  /*03c0*/  @!P2 LDG.E R10, desc[UR6][R2.64] ;  /* 0x00000006020aa981 */ /* 0x000562000c1e1900 */
[----:B------:R-:W-:Y:S05]  /*03d0*/  BRA `(.L_x_1251) ;  /* 0x0000000000047947 */ /* 0x000fea0003800000 */
.L_x_1250:
[----:B------:R-:W1:Y:S02]  /*03e0*/  LDC R10, c[0x0][0x2c8] ;  /* 0x0000b200ff0a7b82 */ /* 0x000e640000000800 */
.L_x_1251:
[----:B--23--:R-:W2:Y:S02]  /*03f0*/  LDC.64 R2, c[0x0][0x308] ;  /* 0x0000c200ff027b82 */ /* 0x00cea40000000a00 */
[----:B--2---:R-:W-:-:S04]  /*0400*/  ISETP.NE.U32.AND P4, PT, R2, RZ, PT ;  /* 0x000000ff0200720c */ /* 0x004fc80003f85070 */
[----:B------:R-:W-:-:S13]  /*0410*/  ISETP.NE.AND.EX P4, PT, R3, RZ, PT, P4 ;  /* 0x000000ff0300720c */ /* 0x000fda0003f85340 */
[----:B------:R-:W2:Y:S02]  /*0420*/  @P4 LDC.64 R2, c[0x0][0x308] ;  /* 0x0000c200ff024b82 */ /* 0x000ea40000000a00 */
[----:B--2---:R-:W-:-:S05]  /*0430*/  @P4 IMAD.WIDE R2, R251, 0x4, R2 ;  /* 0x00000004fb024825 */ /* 0x004fca00078e0202 */
[----:B------:R2:W5:Y:S01]  /*0440*/  @P4 LDG.E R12, desc[UR6][R2.64] ;  /* 0x00000006020c4981 */ /* 0x000562000c1e1900 */
[----:B------:R-:W-:-:S05]  /*0450*/  IMAD.SHL.U32 R217, R21, 0x40, RZ ;  /* 0x0000004015d97824 */ /* 0x000fca00078e00ff */
[----:B------:R-:W-:-:S13]  /*0460*/  ISETP.GT.AND P1, PT, R16, R217, PT ;  /* 0x000000d91000720c */ /* 0x000fda0003f24270 */
[----:B------:R-:W-:Y:S05]  /*0470*/  @!P1 EXIT ;  /* 0x000000000000994d */ /* 0x000fea0003800000 */
[----:B------:R-:W3:Y:S01]  /*0480*/  LDC R7, c[0x0][0x10] ;  /* 0x00000400ff077b82 */ /* 0x000ee20000000800 */
[--C-:B-1---5:R-:W-:Y:S02]  /*0490*/  IMAD.IADD R94, R10, 0x1, -R11.reuse ;  /* 0x000000010a5e7824 */ /* 0x122fe400078e0a0b */
[----:B------:R-:W-:Y:S01]  /*04a0*/  @P4 IMAD.IADD R134, R12, 0x1, -R11 ;  /* 0x000000010c864824 */ /* 0x000fe200078e0a0b */
[-C--:B---3--:R-:W-:Y:S02]  /*04b0*/  IABS R0, R7.reuse ;  /* 0x0000000700007213 */ /* 0x088fe40000000000 */
[----:B------:R-:W-:-:S03]  /*04c0*/  IABS R8, R7 ;  /* 0x0000000700087213 */ /* 0x000fc60000000000 */
[----:B------:R-:W-:Y:S02]  /*04d0*/  IMAD.MOV.U32 R4, RZ, RZ, R0 ;  /* 0x000000ffff047224 */ /* 0x000fe400078e0000 */
[----:B------:R-:W1:Y:S02]  /*04e0*/  LDC R0, c[0x0][0x2c8] ;  /* 0x0000b200ff007b82 */ /* 0x000e640000000800 */
[----:B--2---:R-:W2:Y:S08]  /*04f0*/  I2F.RP R2, R4 ;  /* 0x0000000400027306 */ /* 0x004eb00000209400 */
[----:B--2---:R-:W2:Y:S01]  /*0500*/  MUFU.RCP R2, R2 ;  /* 0x0000000200027308 */ /* 0x004ea20000001000 */
[----:B-1----:R-:W-:-:S02]  /*0510*/  VIADD R0, R0, 0xff ;  /* 0x000000ff00007836 */ /* 0x002fc40000000000 */
[----:B--2---:R-:W-:-:S05]  /*0520*/  VIADD R2, R2, 0xffffffe ;  /* 0x0ffffffe02027836 */ /* 0x004fca0000000000 */
[----:B------:R1:W2:Y:S02]  /*0530*/  F2I.FTZ.U32.TRUNC.NTZ R3, R2 ;  /* 0x0000000200037305 */ /* 0x0002a4000021f000 */
[----:B-1----:R-:W-:-:S04]  /*0540*/  SHF.R.S32.HI R2, RZ, 0x1f, R0 ;  /* 0x0000001fff027819 */ /* 0x002fc80000011400 */
[----:B------:R-:W-:Y:S01]  /*0550*/  LEA.HI R0, R2, R0, RZ, 0x8 ;  /* 0x0000000002007211 */ /* 0x000fe200078f40ff */
[----:B--2---:R-:W-:-:S03]  /*0560*/  IMAD.MOV R2, RZ, RZ, -R3 ;  /* 0x000000ffff027224 */ /* 0x004fc600078e0a03 */
        /* <DEDUP_REMOVED lines=8> */
[----:B------:R-:W-:Y:S01]  /*05f0*/  IMAD.MOV.U32 R3, RZ, RZ, R0 ;  /* 0x000000ffff037224 */ /* 0x000fe200078e0000 */
[----:B------:R-:W1:Y:S01]  /*0600*/  @!P4 LDC.64 R8, c[0x0][0x318] ;  /* 0x0000c600ff08cb82 */ /* 0x000e620000000a00 */
[----:B------:R-:W-:-:S04]  /*0610*/  IMAD.HI.U32 R0, R5, R2, RZ ;  /* 0x0000000205007227 */ /* 0x000fc800078e00ff */
[----:B------:R-:W-:-:S03]  /*0620*/  IMAD R2, R0, R3, R2 ;  /* 0x0000000300027224 */ /* 0x000fc600078e0202 */
[----:B------:R-:W2:Y:S02]  /*0630*/  @!P4 LDC R3, c[0x0][0x2cc] ;  /* 0x0000b300ff03cb82 */ /* 0x000ea40000000800 */
[----:B------:R-:W-:-:S06]  /*0640*/  ISETP.GT.U32.AND P2, PT, R4, R2, PT ;  /* 0x000000020400720c */ /* 0x000fcc0003f44070 */
[----:B------:R-:W3:Y:S07]  /*0650*/  LDC R5, c[0x0][0x398] ;  /* 0x0000e600ff057b82 */ /* 0x000eee0000000800 */
[----:B------:R-:W-:Y:S01]  /*0660*/  @!P2 IMAD.IADD R2, R2, 0x1, -R4 ;  /* 0x000000010202a824 */ /* 0x000fe200078e0a04 */
[----:B-1----:R-:W-:Y:S01]  /*0670*/  @!P4 ISETP.NE.U32.AND P3, PT, R8, RZ, PT ;  /* 0x000000ff0800c20c */ /* 0x002fe20003f65070 */
[----:B------:R-:W-:Y:S01]  /*0680*/  @!P2 VIADD R0, R0, 0x1 ;  /* 0x000000010000a836 */ /* 0x000fe20000000000 */
[----:B------:R-:W-:-:S02]  /*0690*/  ISETP.NE.AND P2, PT, R7, RZ, PT ;  /* 0x000000ff0700720c */ /* 0x000fc40003f45270 */
[----:B------:R-:W-:Y:S02]  /*06a0*/  ISETP.GE.U32.AND P5, PT, R2, R4, PT ;  /* 0x000000040200720c */ /* 0x000fe40003fa6070 */
[----:B------:R-:W-:Y:S02]  /*06b0*/  LOP3.LUT R2, R6, R7, RZ, 0x3c, !PT ;  /* 0x0000000706027212 */ /* 0x000fe400078e3cff */
[----:B------:R-:W-:Y:S02]  /*06c0*/  @!P4 ISETP.NE.AND.EX P3, PT, R9, RZ, PT, P3 ;  /* 0x000000ff0900c20c */ /* 0x000fe40003f65330 */
[----:B------:R-:W-:Y:S02]  /*06d0*/  ISETP.GE.AND P1, PT, R2, RZ, PT ;  /* 0x000000ff0200720c */ /* 0x000fe40003f26270 */
[----:B--2---:R-:W-:-:S05]  /*06e0*/  @!P4 SEL R2, R3, RZ, P3 ;  /* 0x000000ff0302c207 */ /* 0x004fca0001800000 */
[----:B------:R-:W-:Y:S01]  /*06f0*/  @!P4 IMAD.IADD R134, R94, 0x1, R2 ;  /* 0x000000015e86c824 */ /* 0x000fe200078e0202 */
[----:B------:R-:W-:Y:S01]  /*0700*/  IADD3 R2, -R16, 0x13f, R217 ;  /* 0x0000013f10027810 */ /* 0x000fe20007ffe1d9 */
[----:B------:R-:W-:Y:S02]  /*0710*/  @P5 VIADD R0, R0, 0x1 ;  /* 0x0000000100005836 */ /* 0x000fe40000000000 */
[----:B------:R-:W-:Y:S01]  /*0720*/  VIADD R3, R134, 0xff ;  /* 0x000000ff86037836 */ /* 0x000fe20000000000 */
[----:B---3--:R-:W-:Y:S01]  /*0730*/  IADD3 R2, R2, R5, R134 ;  /* 0x0000000502027210 */ /* 0x008fe20007ffe086 */
[----:B------:R-:W-:Y:S01]  /*0740*/  @!P1 IMAD.MOV R0, RZ, RZ, -R0 ;  /* 0x000000ffff009224 */ /* 0x000fe200078e0a00 */
[----:B------:R-:W-:Y:S02]  /*0750*/  @!P2 LOP3.LUT R0, RZ, R7, RZ, 0x33, !PT ;  /* 0x00000007ff00a212 */ /* 0x000fe400078e33ff */
[----:B------:R-:W-:Y:S02]  /*0760*/  SHF.R.S32.HI R4, RZ, 0x1f, R3 ;  /* 0x0000001fff047819 */ /* 0x000fe40000011403 */
[----:B------:R-:W-:Y:S01]  /*0770*/  SHF.R.S32.HI R5, RZ, 0x1f, R2 ;  /* 0x0000001fff057819 */ /* 0x000fe20000011402 */
[----:B------:R-:W-:Y:S01]  /*0780*/  IMAD R250, R0, R15, RZ ;  /* 0x0000000f00fa7224 */ /* 0x000fe200078e02ff */
[----:B------:R-:W-:-:S02]  /*0790*/  LEA.HI R3, R4, R3, RZ, 0x8 ;  /* 0x0000000304037211 */ /* 0x000fc400078f40ff */
[----:B------:R-:W-:Y:S02]  /*07a0*/  LEA.HI R2, R5, R2, RZ, 0x8 ;  /* 0x0000000205027211 */ /* 0x000fe400078f40ff */
        /* <DEDUP_REMOVED lines=63> */
.L_x_1252:
[----:B------:R-:W1:Y:S01]  /*0ba0*/  LDC.64 R2, c[0x0][0x368] ;  /* 0x0000da00ff027b82 */ /* 0x000e620000000a00 */
[----:B------:R-:W-:Y:S01]  /*0bb0*/  IMAD.MOV.U32 R10, RZ, RZ, R251 ;  /* 0x000000ffff0a7224 */ /* 0x000fe200078e00fb */
        /* <DEDUP_REMOVED lines=8> */
[----:B------:R-:W-:Y:S01]  /*0c40*/  IMAD.MOV.U32 R0, RZ, RZ, RZ ;  /* 0x000000ffff007224 */ /* 0x000fe200078e00ff */
[----:B------:R-:W-:Y:S02]  /*0c50*/  SHF.R.S32.HI R30, RZ, 0x1f, R251 ;  /* 0x0000001fff1e7819 */ /* 0x000fe400000114fb */
        /* <DEDUP_REMOVED lines=18> */
.L_x_1253:
        /* <DEDUP_REMOVED lines=88> */
.L_x_1254:
        /* <DEDUP_REMOVED lines=48> */
.L_x_1256:
        /* <DEDUP_REMOVED lines=10> */
[----:B------:R-:W-:Y:S02]  /*16a0*/  @P4 IMAD R18, R6, R17, R5 ;  /* 0x0000001106124224 */ /* 0x000fe400078e0205 */
[----:B------:R-:W-:Y:S01]  /*16b0*/  IMAD.WIDE.U32 R2, R7, R12, R2 ;  /* 0x0000000c07027225 */ /* 0x000fe200078e0002 */
[----:B------:R-:W-:-:S03]  /*16c0*/  @P4 MOV R12, R4 ;  /* 0x00000004000c4202 */ /* 0x000fc60000000f00 */
[----:B------:R-:W-:Y:S01]  /*16d0*/  IMAD R0, R7, R13, R0 ;  /* 0x0000000d07007224 */ /* 0x000fe200078e0200 */
[----:B------:R-:W-:Y:S02]  /*16e0*/  MOV R26, R2 ;  /* 0x00000002001a7202 */ /* 0x000fe40000000f00 */
[----:B------:R-:W-:Y:S02]  /*16f0*/  MOV R13, R20 ;  /* 0x00000014000d7202 */ /* 0x000fe40000000f00 */
        /* <DEDUP_REMOVED lines=15> */
.L_x_1255:
[----:B------:R1:W5:Y:S01]  /*17f0*/  @P0 LDG.E R29, desc[UR6][R102.64] ;  /* 0x00000006661d0981 */ /* 0x000362000c1e1900 */
[----:B------:R-:W-:Y:S01]  /*1800*/  SHF.R.S32.HI R5, RZ, 0x1f, R174 ;  /* 0x0000001fff057819 */ /* 0x000fe200000114ae */
[----:B------:R-:W2:Y:S01]  /*1810*/  LDC.64 R14, c[0x0][0x240] ;  /* 0x00009000ff0e7b82 */ /* 0x000ea20000000a00 */
[----:B------:R-:W-:Y:S01]  /*1820*/  ISETP.NE.AND P1, PT, R28, -0x1, PT ;  /* 0xffffffff1c00780c */ /* 0x000fe20003f25270 */
[----:B------:R-:W-:Y:S01]  /*1830*/  ULDC.64 UR4, c[0x0][0x268] ;  /* 0x00009a0000047ab9 */ /* 0x000fe20000000a00 */
[CC--:B------:R-:W-:Y:S01]  /*1840*/  LEA.HI R4, R5.reuse, R174.reuse, RZ, 0x2 ;  /* 0x000000ae05047211 */ /* 0x0c0fe200078f10ff */
[----:B------:R-:W-:Y:S01]  /*1850*/  ULDC.64 UR30, c[0x0][0x250] ;  /* 0x00009400001e7ab9 */ /* 0x000fe20000000a00 */
[C---:B------:R-:W-:Y:S01]  /*1860*/  LEA.HI R2, R5.reuse, R174, RZ, 0x5 ;  /* 0x000000ae05027211 */ /* 0x040fe200078f28ff */
[----:B------:R-:W-:Y:S01]  /*1870*/  IMAD.MOV.U32 R36, RZ, RZ, 0x10 ;  /* 0x00000010ff247424 */ /* 0x000fe200078e00ff */
[----:B------:R-:W-:Y:S01]  /*1880*/  SHF.R.S32.HI R80, RZ, 0x2, R4 ;  /* 0x00000002ff507819 */ /* 0x000fe20000011404 */
[----:B------:R-:W3:Y:S01]  /*1890*/  LDC R111, c[0x0][0x2e0] ;  /* 0x0000b800ff6f7b82 */ /* 0x000ee20000000800 */
[----:B------:R-:W-:Y:S01]  /*18a0*/  SHF.R.S32.HI R2, RZ, 0x5, R2 ;  /* 0x00000005ff027819 */ /* 0x000fe20000011402 */
[----:B------:R-:W-:Y:S01]  /*18b0*/  USHF.L.U64.HI UR18, UR30, 0x5, UR31 ;  /* 0x000000051e127899 */ /* 0x000fe2000801021f */
[----:B------:R-:W-:Y:S01]  /*18c0*/  LEA.HI R0, R4, R80, RZ, 0x1 ;  /* 0x0000005004007211 */ /* 0x000fe200078f08ff */
[----:B------:R-:W-:Y:S01]  /*18d0*/  USHF.L.U32 UR19, UR30, 0x5, URZ ;  /* 0x000000051e137899 */ /* 0x000fe2000800063f */
[----:B------:R-:W-:Y:S01]  /*18e0*/  LEA.HI R3, R5, R174, RZ, 0x3 ;  /* 0x000000ae05037211 */ /* 0x000fe200078f18ff */
[----:B------:R-:W-:Y:S01]  /*18f0*/  IMAD.SHL.U32 R245, R66, 0x20, RZ ;  /* 0x0000002042f57824 */ /* 0x000fe200078e00ff */
[----:B------:R-:W-:Y:S01]  /*1900*/  LOP3.LUT R0, R0, 0x7fffffe, RZ, 0xc0, !PT ;  /* 0x07fffffe00007812 */ /* 0x000fe200078ec0ff */
[----:B-----5:R-:W4:Y:S01]  /*1910*/  @!P1 LDC.64 R10, c[0x0][0x228] ;  /* 0x00008a00ff0a9b82 */ /* 0x020f220000000a00 */
[----:B------:R-:W-:-:S02]  /*1920*/  SHF.R.S32.HI R81, RZ, 0x1f, R80 ;  /* 0x0000001fff517819 */ /* 0x000fc40000011450 */
[----:B------:R-:W-:Y:S01]  /*1930*/  SHF.R.S32.HI R104, RZ, 0x3, R3 ;  /* 0x00000003ff687819 */ /* 0x000fe20000011403 */
[----:B------:R-:W-:Y:S01]  /*1940*/  IMAD.IADD R0, R80, 0x1, -R0 ;  /* 0x0000000150007824 */ /* 0x000fe200078e0a00 */
[----:B------:R-:W-:Y:S01]  /*1950*/  LOP3.LUT R4, R4, 0xfffffffc, RZ, 0xc0, !PT ;  /* 0xfffffffc04047812 */ /* 0x000fe200078ec0ff */
[----:B------:R-:W-:Y:S01]  /*1960*/  IMAD.WIDE R16, R21, 0x40, R80 ;  /* 0x0000004015107825 */ /* 0x000fe200078e0250 */
[----:B------:R-:W-:-:S03]  /*1970*/  SHF.L.U64.HI R248, R66, 0x5, R67 ;  /* 0x0000000542f87819 */ /* 0x000fc60000010243 */
[----:B------:R-:W-:Y:S01]  /*1980*/  IMAD R25, R2, 0x8, R0 ;  /* 0x0000000802197824 */ /* 0x000fe200078e0200 */
[----:B------:R-:W-:Y:S01]  /*1990*/  LEA.HI R0, R5, R174, RZ, 0x4 ;  /* 0x000000ae05007211 */ /* 0x000fe200078f20ff */
[----:B------:R-:W-:-:S03]  /*19a0*/  IMAD.IADD R21, R174, 0x1, -R4 ;  /* 0x00000001ae157824 */ /* 0x000fc600078e0a04 */
[----:B------:R-:W-:Y:S01]  /*19b0*/  LOP3.LUT R2, R0, 0xfffffff0, RZ, 0xc0, !PT ;  /* 0xfffffff000027812 */ /* 0x000fe200078ec0ff */
[----:B------:R-:W-:Y:S01]  /*19c0*/  IMAD.SHL.U32 R132, R21, 0x8, RZ ;  /* 0x0000000815847824 */ /* 0x000fe200078e00ff */
[----:B------:R-:W-:Y:S01]  /*19d0*/  LOP3.LUT R0, R3, 0xfffffff8, RZ, 0xc0, !PT ;  /* 0xfffffff803007812 */ /* 0x000fe200078ec0ff */
[----:B------:R-:W-:Y:S01]  /*19e0*/  IMAD.SHL.U32 R3, R104, 0x40, RZ ;  /* 0x0000004068037824 */ /* 0x000fe200078e00ff */
[----:B---3--:R-:W-:Y:S01]  /*19f0*/  LEA.HI R111, R111, R111, RZ, 0x1 ;  /* 0x0000006f6f6f7211 */ /* 0x008fe200078f08ff */
[C---:B------:R-:W-:Y:S01]  /*1a00*/  IMAD.IADD R100, R174.reuse, 0x1, -R2 ;  /* 0x00000001ae647824 */ /* 0x040fe200078e0a02 */
[----:B------:R-:W-:Y:S01]  /*1a10*/  SHF.R.S32.HI R133, RZ, 0x1f, R132 ;  /* 0x0000001fff857819 */ /* 0x000fe20000011484 */
[----:B------:R-:W-:Y:S01]  /*1a20*/  IMAD.IADD R4, R174, 0x1, -R0 ;  /* 0x00000001ae047824 */ /* 0x000fe200078e0a00 */
[----:B------:R-:W-:Y:S01]  /*1a30*/  LOP3.LUT R0, R3, 0xc0, RZ, 0xc0, !PT ;  /* 0x000000c003007812 */ /* 0x000fe200078ec0ff */
[----:B--2---:R-:W-:Y:S01]  /*1a40*/  @P1 IMAD.WIDE.U32 R2, R28, R14, RZ ;  /* 0x0000000e1c021225 */ /* 0x004fe200078e00ff */
[----:B------:R-:W-:-:S02]  /*1a50*/  LEA.HI R105, R100, R100, RZ, 0x1 ;  /* 0x0000006464697211 */ /* 0x000fc400078f08ff */
[----:B------:R-:W-:Y:S02]  /*1a60*/  LEA.HI R22, R4, R4, RZ, 0x1 ;  /* 0x0000000404167211 */ /* 0x000fe400078f08ff */
[----:B------:R-:W-:Y:S02]  /*1a70*/  LOP3.LUT R7, R0, 0x18, R132, 0xf8, !PT ;  /* 0x0000001800077812 */ /* 0x000fe400078ef884 */
[----:B------:R-:W-:Y:S02]  /*1a80*/  SHF.R.U32.HI R6, RZ, 0x3, R0 ;  /* 0x00000003ff067819 */ /* 0x000fe40000011600 */
[----:B------:R-:W-:Y:S02]  /*1a90*/  LOP3.LUT R0, R22, 0xfffffffe, RZ, 0xc0, !PT ;  /* 0xfffffffe16007812 */ /* 0x000fe400078ec0ff */
[----:B------:R-:W-:Y:S01]  /*1aa0*/  LOP3.LUT R9, R7, R6, RZ, 0x3c, !PT ;  /* 0x0000000607097212 */ /* 0x000fe200078e3cff */
[----:B------:R-:W-:Y:S01]  /*1ab0*/  @P1 IMAD R7, R28, R15, R3 ;  /* 0x0000000f1c071224 */ /* 0x000fe200078e0203 */
[--C-:B------:R-:W-:Y:S01]  /*1ac0*/  SHF.R.S32.HI R8, RZ, 0x1, R105.reuse ;  /* 0x00000001ff087819 */ /* 0x100fe20000011469 */
[----:B------:R-:W-:Y:S01]  /*1ad0*/  IMAD.IADD R110, R4, 0x1, -R0 ;  /* 0x00000001046e7824 */ /* 0x000fe200078e0a00 */
[----:B------:R-:W-:Y:S01]  /*1ae0*/  SHF.R.S32.HI R5, RZ, 0x1f, R105 ;  /* 0x0000001fff057819 */ /* 0x000fe20000011469 */
[----:B------:R-:W-:Y:S01]  /*1af0*/  @P1 IMAD.MOV.U32 R4, RZ, RZ, R2 ;  /* 0x000000ffff041224 */ /* 0x000fe200078e0002 */
[----:B------:R-:W-:Y:S01]  /*1b00*/  SHF.R.S32.HI R95, RZ, 0x1, R111 ;  /* 0x00000001ff5f7819 */ /* 0x000fe2000001146f */
[----:B----4-:R-:W-:Y:S01]  /*1b10*/  @!P1 IMAD R0, R30, R10, RZ ;  /* 0x0000000a1e009224 */ /* 0x010fe200078e02ff */
[----:B------:R-:W-:Y:S01]  /*1b20*/  LEA.HI R5, R5, R8, RZ, 0x2 ;  /* 0x0000000805057211 */ /* 0x000fe200078f10ff */
[----:B------:R-:W-:Y:S01]  /*1b30*/  @!P1 IMAD.WIDE.U32 R2, R251, R10, RZ ;  /* 0x0000000afb029225 */ /* 0x000fe200078e00ff */
[----:B------:R-:W-:-:S02]  /*1b40*/  LEA R237, R25, R9, 0x5 ;  /* 0x0000000919ed7211 */ /* 0x000fc400078e28ff */
[----:B------:R-:W-:Y:S01]  /*1b50*/  LOP3.LUT R5, R5, 0xfffffffc, RZ, 0xc0, !PT ;  /* 0xfffffffc05057812 */ /* 0x000fe200078ec0ff */
[----:B------:R-:W-:Y:S01]  /*1b60*/  @!P1 IMAD R0, R251, R11, R0 ;  /* 0x0000000bfb009224 */ /* 0x000fe200078e0200 */
[----:B------:R-:W-:Y:S01]  /*1b70*/  SHF.R.S32.HI R124, RZ, 0x1, R22 ;  /* 0x00000001ff7c7819 */ /* 0x000fe20000011416 */
[----:B------:R-:W-:Y:S02]  /*1b80*/  @!P1 IMAD.MOV.U32 R4, RZ, RZ, R2 ;  /* 0x000000ffff049224 */ /* 0x000fe400078e0002 */
[----:B------:R-:W-:Y:S01]  /*1b90*/  @!P1 IMAD.IADD R7, R3, 0x1, R0 ;  /* 0x0000000103079824 */ /* 0x000fe200078e0200 */
[----:B------:R-:W-:Y:S01]  /*1ba0*/  IADD3 R2, P1, R132, R12, RZ ;  /* 0x0000000c84027210 */ /* 0x000fe20007f3e0ff */
[----:B------:R-:W-:Y:S01]  /*1bb0*/  IMAD.IADD R108, R8, 0x1, -R5 ;  /* 0x00000001086c7824 */ /* 0x000fe200078e0a05 */
[----:B------:R-:W-:Y:S01]  /*1bc0*/  IADD3 R4, P2, R132, R4, RZ ;  /* 0x0000000484047210 */ /* 0x000fe20007f5e0ff */
[----:B------:R-:W-:Y:S01]  /*1bd0*/  IMAD R6, R17, R14, RZ ;  /* 0x0000000e11067224 */ /* 0x000fe200078e02ff */
[----:B------:R-:W-:Y:S01]  /*1be0*/  SHF.R.S32.HI R8, RZ, 0x1f, R24 ;  /* 0x0000001fff087819 */ /* 0x000fe20000011418 */
[----:B------:R-:W-:-:S02]  /*1bf0*/  IMAD.X R3, R133, 0x1, R18, P1 ;  /* 0x0000000185037824 */ /* 0x000fc400008e0612 */
[----:B------:R-:W-:Y:S01]  /*1c00*/  IMAD.X R5, R133, 0x1, R7, P2 ;  /* 0x0000000185057824 */ /* 0x000fe200010e0607 */
[----:B------:R-:W-:Y:S01]  /*1c10*/  IADD3 R7, P1, R80, R13, RZ ;  /* 0x0000000d50077210 */ /* 0x000fe20007f3e0ff */
[----:B------:R-:W-:Y:S02]  /*1c20*/  IMAD R0, R48, UR4, RZ ;  /* 0x0000000430007c24 */ /* 0x000fe4000f8e02ff */
[----:B------:R-:W-:Y:S02]  /*1c30*/  IMAD R15, R16, R15, R6 ;  /* 0x0000000f100f7224 */ /* 0x000fe400078e0206 */
[----:B------:R-:W-:Y:S02]  /*1c40*/  IMAD R6, R19, UR5, R0 ;  /* 0x0000000513067c24 */ /* 0x000fe4000f8e0200 */
[----:B------:R-:W-:Y:S02]  /*1c50*/  IMAD.X R0, R81, 0x1, R23, P1 ;  /* 0x0000000151007824 */ /* 0x000fe400008e0617 */
[----:B------:R-:W-:Y:S01]  /*1c60*/  IMAD.WIDE.U32 R2, R19, UR4, R2 ;  /* 0x0000000413027c25 */ /* 0x000fe2000f8e0002 */
[----:B------:R-:W-:-:S03]  /*1c70*/  ULDC.64 UR4, c[0x0][0x258] ;  /* 0x0000960000047ab9 */ /* 0x000fc60000000a00 */
[----:B------:R-:W-:Y:S01]  /*1c80*/  IMAD R0, R0, UR30, RZ ;  /* 0x0000001e00007c24 */ /* 0x000fe2000f8e02ff */
[----:B------:R-:W-:Y:S01]  /*1c90*/  IADD3 R3, R3, R6, RZ ;  /* 0x0000000603037210 */ /* 0x000fe20007ffe0ff */
[----:B------:R-:W-:Y:S02]  /*1ca0*/  IMAD R6, R8, UR4, RZ ;  /* 0x0000000408067c24 */ /* 0x000fe4000f8e02ff */
[C---:B------:R-:W-:Y:S01]  /*1cb0*/  IMAD R8, R7.reuse, UR31, R0 ;  /* 0x0000001f07087c24 */ /* 0x040fe2000f8e0200 */
[----:B------:R-:W-:Y:S01]  /*1cc0*/  SHF.R.S32.HI R0, RZ, 0x1f, R94 ;  /* 0x0000001fff007819 */ /* 0x000fe2000001145e */
[----:B------:R-:W-:Y:S01]  /*1cd0*/  IMAD.WIDE.U32 R238, R7, UR30, R2 ;  /* 0x0000001e07ee7c25 */ /* 0x000fe2000f8e0002 */
[----:B------:R-:W-:Y:S02]  /*1ce0*/  IADD3 R2, P1, R132, R26, RZ ;  /* 0x0000001a84027210 */ /* 0x000fe40007f3e0ff */
[----:B------:R-:W-:Y:S01]  /*1cf0*/  LEA.HI R0, R0, R94, RZ, 0x8 ;  /* 0x0000005e00007211 */ /* 0x000fe200078f40ff */
[----:B------:R-:W-:-:S02]  /*1d00*/  IMAD.IADD R33, R239, 0x1, R8 ;  /* 0x00000001ef217824 */ /* 0x000fc400078e0208 */
[----:B------:R-:W-:Y:S01]  /*1d10*/  IMAD.WIDE.U32 R4, R16, R14, R4 ;  /* 0x0000000e10047225 */ /* 0x000fe200078e0004 */
[----:B------:R-:W-:Y:S02]  /*1d20*/  SHF.R.S32.HI R3, RZ, 0x8, R0 ;  /* 0x00000008ff037819 */ /* 0x000fe40000011400 */
[----:B------:R1:W-:Y:S01]  /*1d30*/  STL [R1+0x4], R33 ;  /* 0x0000042101007387 */ /* 0x0003e20000100800 */
[----:B------:R-:W-:Y:S01]  /*1d40*/  IMAD.IADD R5, R5, 0x1, R15 ;  /* 0x0000000105057824 */ /* 0x000fe200078e020f */
[----:B------:R-:W-:Y:S01]  /*1d50*/  VIMNMX R93, R250, R3, !PT ;  /* 0x00000003fa5d7248 */ /* 0x000fe20007fe0100 */
[----:B------:R-:W-:Y:S02]  /*1d60*/  IMAD.SHL.U32 R0, R21, 0x4, RZ ;  /* 0x0000000415007824 */ /* 0x000fe400078e00ff */
[----:B------:R-:W-:-:S04]  /*1d70*/  IMAD.WIDE.U32 R96, R24, UR4, R4 ;  /* 0x0000000418607c25 */ /* 0x000fc8000f8e0004 */
[----:B------:R-:W-:Y:S02]  /*1d80*/  IMAD R99, R80, R95, R0 ;  /* 0x0000005f50637224 */ /* 0x000fe400078e0200 */
[-C--:B------:R-:W-:Y:S02]  /*1d90*/  IMAD R4, R81, R66.reuse, RZ ;  /* 0x0000004251047224 */ /* 0x080fe400078e02ff */
[----:B------:R-:W-:Y:S01]  /*1da0*/  IMAD.X R3, R133, 0x1, R27, P1 ;  /* 0x0000000185037824 */ /* 0x000fe200008e061b */
[----:B------:R-:W-:Y:S01]  /*1db0*/  LOP3.LUT P1, RZ, R108, 0x2, RZ, 0xc0, !PT ;  /* 0x000000026cff7812 */ /* 0x000fe2000782c0ff */
[--C-:B------:R-:W-:Y:S01]  /*1dc0*/  IMAD.IADD R101, R0, 0x1, R99.reuse ;  /* 0x0000000100657824 */ /* 0x100fe200078e0263 */
[----:B------:R-:W-:Y:S01]  /*1dd0*/  SHF.R.S32.HI R106, RZ, 0x1f, R99 ;  /* 0x0000001fff6a7819 */ /* 0x000fe20000011463 */
[----:B------:R-:W-:Y:S01]  /*1de0*/  IMAD R6, R24, UR5, R6 ;  /* 0x0000000518067c24 */ /* 0x000fe2000f8e0206 */
[----:B------:R-:W-:Y:S01]  /*1df0*/  SEL R36, R36, 0xfffffff0, !P1 ;  /* 0xfffffff024247807 */ /* 0x000fe20004800000 */
[C---:B------:R-:W-:Y:S01]  /*1e00*/  IMAD R4, R80.reuse, R67, R4 ;  /* 0x0000004350047224 */ /* 0x040fe200078e0204 */
[----:B------:R-:W-:Y:S01]  /*1e10*/  SHF.R.S32.HI R107, RZ, 0x1f, R101 ;  /* 0x0000001fff6b7819 */ /* 0x000fe20000011465 */
[----:B------:R-:W-:-:S04]  /*1e20*/  IMAD.WIDE.U32 R168, R80, R66, R2 ;  /* 0x0000004250a87225 */ /* 0x000fc800078e0002 */
[----:B------:R-:W-:Y:S02]  /*1e30*/  IMAD.IADD R175, R169, 0x1, R4 ;  /* 0x00000001a9af7824 */ /* 0x000fe400078e0204 */
[----:B------:R-:W-:Y:S01]  /*1e40*/  IMAD.IADD R98, R97, 0x1, R6 ;  /* 0x0000000161627824 */ /* 0x000fe200078e0206 */
[----:B------:R-:W-:Y:S02]  /*1e50*/  @!P0 MOV R29, RZ ;  /* 0x000000ff001d8202 */ /* 0x000fe40000000f00 */
[----:B------:R-:W-:-:S13]  /*1e60*/  ISETP.GT.AND P0, PT, R249, R93, PT ;  /* 0x0000005df900720c */ /* 0x000fda0003f04270 */
[----:B-1----:R-:W-:Y:S05]  /*1e70*/  @!P0 BRA `(.L_x_1257) ;  /* 0x0000006c00d88947 */ /* 0x002fea0003800000 */
        /* <DEDUP_REMOVED lines=44> */
[C---:B------:R-:W-:Y:S01]  /*2140*/  IMAD.WIDE.U32 R4, R19.reuse, UR14, R4 ;  /* 0x0000000e13047c25 */ /* 0x040fe2000f8e0004 */
[----:B------:R-:W-:Y:S01]  /*2150*/  USHF.L.U32 UR14, UR16, 0x6, URZ ;  /* 0x00000006100e7899 */ /* 0x000fe2000800063f */
[----:B------:R-:W-:Y:S01]  /*2160*/  SHF.L.U64.HI R91, R10, 0x6, R11 ;  /* 0x000000060a5b7819 */ /* 0x000fe2000001020b */
[----:B------:R-:W-:Y:S01]  /*2170*/  UIMAD UR44, UR17, 0x140, URZ ;  /* 0x00000140112c78a4 */ /* 0x000fe2000f8e023f */
[C---:B------:R-:W-:Y:S01]  /*2180*/  IMAD R0, R19.reuse, UR15, R0 ;  /* 0x0000000f13007c24 */ /* 0x040fe2000f8e0200 */
        /* <DEDUP_REMOVED lines=109> */
.L_x_1311:
        /* <DEDUP_REMOVED lines=8> */
[CC--:B------:R-:W-:Y:S02]  /*28e0*/  ISETP.GE.OR P0, PT, R80.reuse, R37.reuse, P1 ;  /* 0x000000255000720c */ /* 0x0c0fe40000f06670 */
[C---:B------:R-:W-:Y:S02]  /*28f0*/  ISETP.GE.OR P2, PT, R59.reuse, R37, P1 ;  /* 0x000000253b00720c */ /* 0x040fe40000f46670 */
[-C--:B------:R-:W-:Y:S02]  /*2900*/  ISETP.LT.OR P0, PT, R80, R45.reuse, P0 ;  /* 0x0000002d5000720c */ /* 0x080fe40000701670 */
[----:B------:R-:W-:Y:S11]  /*2910*/  ISETP.LT.OR P2, PT, R59, R45, P2 ;  /* 0x0000002d3b00720c */ /* 0x000ff60001741670 */
[----:B---34-:R-:W2:Y:S01]  /*2920*/  @!P0 LDG.E.128 R8, desc[UR6][R12.64] ;  /* 0x000000060c088981 */ /* 0x018ea2000c1e1d00 */
[----:B------:R-:W-:Y:S01]  /*2930*/  @!P0 IMAD.MOV.U32 R4, RZ, RZ, R51 ;  /* 0x000000ffff048224 */ /* 0x000fe200078e0033 */
[C---:B------:R-:W-:Y:S01]  /*2940*/  @!P2 IADD3 R2, P3, R57.reuse, UR28, RZ ;  /* 0x0000001c3902ac10 */ /* 0x040fe2000ff7e0ff */
        /* <DEDUP_REMOVED lines=127> */
.L_x_1261:
[----:B------:R-:W-:Y:S05]  /*3140*/  BSYNC B0 ;  /* 0x0000000000007941 */ /* 0x000fea0003800000 */
.L_x_1260:
        /* <DEDUP_REMOVED lines=57> */
.L_x_1263:
[----:B------:R-:W-:Y:S05]  /*34e0*/  BSYNC B0 ;  /* 0x0000000000007941 */ /* 0x000fea0003800000 */
.L_x_1262:
        /* <DEDUP_REMOVED lines=58> */
.L_x_1265:
[----:B------:R-:W-:Y:S05]  /*3890*/  BSYNC B0 ;  /* 0x0000000000007941 */ /* 0x000fea0003800000 */
.L_x_1264:
        /* <DEDUP_REMOVED lines=75> */
.L_x_1267:
[----:B------:R-:W-:Y:S05]  /*3d50*/  BSYNC B0 ;  /* 0x0000000000007941 */ /* 0x000fea0003800000 */
.L_x_1266:
        /* <DEDUP_REMOVED lines=57> */
.L_x_1269:
[----:B------:R-:W-:Y:S05]  /*40f0*/  BSYNC B0 ;  /* 0x0000000000007941 */ /* 0x000fea0003800000 */
.L_x_1268:
        /* <DEDUP_REMOVED lines=66> */
.L_x_1271:
[----:B------:R-:W-:Y:S05]  /*4520*/  BSYNC B0 ;  /* 0x0000000000007941 */ /* 0x000fea0003800000 */
.L_x_1270:
        /* <DEDUP_REMOVED lines=66> */
.L_x_1273:
[----:B------:R-:W-:Y:S05]  /*4950*/  BSYNC B0 ;  /* 0x0000000000007941 */ /* 0x000fea0003800000 */
.L_x_1272:
        /* <DEDUP_REMOVED lines=66> */
.L_x_1275:
[----:B------:R-:W-:Y:S05]  /*4d80*/  BSYNC B0 ;  /* 0x0000000000007941 */ /* 0x000fea0003800000 */
.L_x_1274:
[C---:B------:R-:W-:Y:S01]  /*4d90*/  LEA R30, P1, R27.reuse, R30, 0x1 ;  /* 0x0000001e1b1e7211 */ /* 0x040fe200078208ff */
[----:B------:R-:W-:Y:S01]  /*4da0*/  IMAD.MOV.U32 R16, RZ, RZ, R18 ;  /* 0x000000ffff107224 */ /* 0x000fe200078e0012 */
[----:B------:R-:W-:Y:S02]  /*4db0*/  UMOV UR4, UR45 ;  /* 0x0000002d00047c82 */ /* 0x000fe40008000000 */
[C---:B------:R-:W-:Y:S02]  /*4dc0*/  LEA.HI.X.SX32 R31, R27.reuse, R31, 0x1, P1 ;  /* 0x0000001f1b1f7211 */ /* 0x040fe400008f0eff */
[C---:B------:R-:W-:Y:S04]  /*4dd0*/  LEA R18, P0, R27.reuse, R16, 0x1 ;  /* 0x000000101b127211 */ /* 0x040fe800078008ff */
[----:B------:R-:W-:Y:S01]  /*4de0*/  LEA.HI.X.SX32 R17, R27, R17, 0x1, P0 ;  /* 0x000000111b117211 */ /* 0x000fe200000f0eff */
[----:B------:R-:W-:Y:S08]  /*4df0*/  BRA `(.L_x_1276) ;  /* 0x0000003800647947 */ /* 0x000ff00003800000 */
.L_x_1259:
        /* <DEDUP_REMOVED lines=94> */
.L_x_1280:
[----:B------:R-:W-:Y:S05]  /*53e0*/  BSYNC B0 ;  /* 0x0000000000007941 */ /* 0x000fea0003800000 */
.L_x_1279:
[----:B-----5:R2:W-:Y:S02]  /*53f0*/  STG.E.128 desc[UR6][R38.64], R8 ;  /* 0x0000000826007986 */ /* 0x0205e4000c101d06 */
.L_x_1278:
[----:B------:R-:W-:Y:S05]  /*5400*/  BSYNC B1 ;  /* 0x0000000000017941 */ /* 0x000fea0003800000 */
.L_x_1277:
        /* <DEDUP_REMOVED lines=94> */
.L_x_1284:
[----:B------:R-:W-:Y:S05]  /*59f0*/  BSYNC B0 ;  /* 0x0000000000007941 */ /* 0x000fea0003800000 */
.L_x_1283:
[----:B-----5:R3:W-:Y:S02]  /*5a00*/  STG.E.128 desc[UR6][R38.64], R8 ;  /* 0x0000000826007986 */ /* 0x0207e4000c101d06 */
.L_x_1282:
[----:B------:R-:W-:Y:S05]  /*5a10*/  BSYNC B1 ;  /* 0x0000000000017941 */ /* 0x000fea0003800000 */
.L_x_1281:
        /* <DEDUP_REMOVED lines=94> */
.L_x_1288:
[----:B------:R-:W-:Y:S05]  /*6000*/  BSYNC B0 ;  /* 0x0000000000007941 */ /* 0x000fea0003800000 */
.L_x_1287:
[----:B-----5:R4:W-:Y:S02]  /*6010*/  STG.E.128 desc[UR6][R38.64], R8 ;  /* 0x0000000826007986 */ /* 0x0209e4000c101d06 */
.L_x_1286:
[----:B------:R-:W-:Y:S05]  /*6020*/  BSYNC B1 ;  /* 0x0000000000017941 */ /* 0x000fea0003800000 */
.L_x_1285:
        /* <DEDUP_REMOVED lines=103> */
.L_x_1292:
[----:B------:R-:W-:Y:S05]  /*66a0*/  BSYNC B0 ;  /* 0x0000000000007941 */ /* 0x000fea0003800000 */
.L_x_1291:
[----:B-----5:R2:W-:Y:S02]  /*66b0*/  STG.E.128 desc[UR6][R38.64], R8 ;  /* 0x0000000826007986 */ /* 0x0205e4000c101d06 */
.L_x_1290:
[----:B------:R-:W-:Y:S05]  /*66c0*/  BSYNC B1 ;  /* 0x0000000000017941 */ /* 0x000fea0003800000 */
.L_x_1289:
        /* <DEDUP_REMOVED lines=94> */
.L_x_1296:
[----:B------:R-:W-:Y:S05]  /*6cb0*/  BSYNC B0 ;  /* 0x0000000000007941 */ /* 0x000fea0003800000 */
.L_x_1295:
[----:B-----5:R2:W-:Y:S02]  /*6cc0*/  STG.E.128 desc[UR6][R38.64], R8 ;  /* 0x0000000826007986 */ /* 0x0205e4000c101d06 */
.L_x_1294:
[----:B------:R-:W-:Y:S05]  /*6cd0*/  BSYNC B1 ;  /* 0x0000000000017941 */ /* 0x000fea0003800000 */
.L_x_1293:
        /* <DEDUP_REMOVED lines=103> */
.L_x_1300:
[----:B------:R-:W-:Y:S05]  /*7350*/  BSYNC B0 ;  /* 0x0000000000007941 */ /* 0x000fea0003800000 */
.L_x_1299:
[----:B-----5:R2:W-:Y:S02]  /*7360*/  STG.E.128 desc[UR6][R38.64], R8 ;  /* 0x0000000826007986 */ /* 0x0205e4000c101d06 */
.L_x_1298:
[----:B------:R-:W-:Y:S05]  /*7370*/  BSYNC B1 ;  /* 0x0000000000017941 */ /* 0x000fea0003800000 */
.L_x_1297:
        /* <DEDUP_REMOVED lines=103> */
.L_x_1304:
[----:B------:R-:W-:Y:S05]  /*79f0*/  BSYNC B0 ;  /* 0x0000000000007941 */ /* 0x000fea0003800000 */
.L_x_1303:
[----:B-----5:R2:W-:Y:S02]  /*7a00*/  STG.E.128 desc[UR6][R38.64], R8 ;  /* 0x0000000826007986 */ /* 0x0205e4000c101d06 */
.L_x_1302:
[----:B------:R-:W-:Y:S05]  /*7a10*/  BSYNC B1 ;  /* 0x0000000000017941 */ /* 0x000fea0003800000 */
.L_x_1301:
        /* <DEDUP_REMOVED lines=102> */
.L_x_1308:
[----:B------:R-:W-:Y:S05]  /*8080*/  BSYNC B0 ;  /* 0x0000000000007941 */ /* 0x000fea0003800000 */
.L_x_1307:
[----:B-----5:R2:W-:Y:S02]  /*8090*/  STG.E.128 desc[UR6][R38.64], R8 ;  /* 0x0000000826007986 */ /* 0x0205e4000c101d06 */
.L_x_1306:
[----:B------:R-:W-:Y:S05]  /*80a0*/  BSYNC B1 ;  /* 0x0000000000017941 */ /* 0x000fea0003800000 */
.L_x_1305:
        /* <DEDUP_REMOVED lines=12> */
.L_x_1258:
        /* <DEDUP_REMOVED lines=98> */
.L_x_1276:
        /* <DEDUP_REMOVED lines=85> */
.L_x_1309:
        /* <DEDUP_REMOVED lines=12> */
.L_x_1310:
[----:B------:R-:W-:Y:S04]  /*8da0*/  IADD3 R20, R20, -0x1, RZ ;  /* 0xffffffff14147810 */ /* 0x000fe80007ffe0ff */
[----:B------:R-:W-:Y:S11]  /*8db0*/  ISETP.GT.AND P0, PT, R20, R93, PT ;  /* 0x0000005d1400720c */ /* 0x000ff60003f04270 */
[----:B------:R-:W-:Y:S02]  /*8dc0*/  @!UPT UIADD3 URZ, URZ, URZ, URZ ;  /* 0x0000003f3f3ff290 */ /* 0x000fe4000fffe03f */
[----:B------:R-:W-:Y:S05]  /*8dd0*/  @P0 BRA `(.L_x_1311) ;  /* 0xffffff9800a00947 */ /* 0x000fea000383ffff */
.L_x_1257:
[----:B------:R1:W5:Y:S01]  /*8de0*/  LDL R246, [R1+0x8] ;  /* 0x0000080001f67983 */ /* 0x0003620000100800 */
        /* <DEDUP_REMOVED lines=18> */
[C---:B------:R-:W-:Y:S02]  /*8f10*/  IMAD.SHL.U32 R33, R95.reuse, 0x20, RZ ;  /* 0x000000205f217824 */ /* 0x040fe400078e00ff */
        /* <DEDUP_REMOVED lines=76> */
.L_x_1318:
[----:B------:R-:W-:Y:S05]  /*93e0*/  BSYNC B0 ;  /* 0x0000000000007941 */ /* 0x000fea0003800000 */
.L_x_1317:
[----:B-----5:R3:W-:Y:S04]  /*93f0*/  STS.64 [R237], R4 ;  /* 0x00000004ed007388 */ /* 0x0207e80000000a00 */
[----:B------:R3:W-:Y:S02]  /*9400*/  STS.64 [R237+0x8], R6 ;  /* 0x00000806ed007388 */ /* 0x0007e40000000a00 */
.L_x_1316:
[----:B------:R-:W-:Y:S05]  /*9410*/  BSYNC B1 ;  /* 0x0000000000017941 */ /* 0x000fea0003800000 */
.L_x_1315:
        /* <DEDUP_REMOVED lines=60> */
.L_x_1321:
[----:B------:R-:W-:Y:S05]  /*97e0*/  BSYNC B0 ;  /* 0x0000000000007941 */ /* 0x000fea0003800000 */
.L_x_1320:
[----:B-----5:R4:W-:Y:S01]  /*97f0*/  STS.128 [R237+0x800], R4 ;  /* 0x00080004ed007388 */ /* 0x0209e20000000c00 */
[----:B------:R-:W-:Y:S05]  /*9800*/  BRA `(.L_x_1319) ;  /* 0x0000000c00b07947 */ /* 0x000fea0003800000 */
.L_x_1314:
        /* <DEDUP_REMOVED lines=98> */
.L_x_1325:
[----:B------:R-:W-:Y:S05]  /*9e30*/  BSYNC B0 ;  /* 0x0000000000007941 */ /* 0x000fea0003800000 */
.L_x_1324:
[----:B-----5:R3:W-:Y:S04]  /*9e40*/  STS.64 [R237], R4 ;  /* 0x00000004ed007388 */ /* 0x0207e80000000a00 */
[----:B------:R3:W-:Y:S02]  /*9e50*/  STS.64 [R237+0x8], R6 ;  /* 0x00000806ed007388 */ /* 0x0007e40000000a00 */
.L_x_1323:
[----:B------:R-:W-:Y:S05]  /*9e60*/  BSYNC B1 ;  /* 0x0000000000017941 */ /* 0x000fea0003800000 */
.L_x_1322:
        /* <DEDUP_REMOVED lines=97> */
.L_x_1327:
[----:B------:R-:W-:Y:S05]  /*a480*/  BSYNC B0 ;  /* 0x0000000000007941 */ /* 0x000fea0003800000 */
.L_x_1326:
[----:B-----5:R4:W-:Y:S01]  /*a490*/  STS.128 [R237+0x800], R4 ;  /* 0x00080004ed007388 */ /* 0x0209e20000000c00 */
[----:B------:R-:W-:Y:S05]  /*a4a0*/  BRA `(.L_x_1319) ;  /* 0x0000000000887947 */ /* 0x000fea0003800000 */
.L_x_1313:
        /* <DEDUP_REMOVED lines=19> */
.L_x_1329:
[----:B------:R-:W-:Y:S05]  /*a5e0*/  BSYNC B0 ;  /* 0x0000000000007941 */ /* 0x000fea0003800000 */
.L_x_1328:
        /* <DEDUP_REMOVED lines=14> */
.L_x_1319:
[----:B------:R-:W-:Y:S05]  /*a6d0*/  BSYNC B2 ;  /* 0x0000000000027941 */ /* 0x000fea0003800000 */
.L_x_1312:
[----:B--2---:R-:W2:Y:S01]  /*a6e0*/  LDL.64 R2, [R1] ;  /* 0x0000000001027983 */ /* 0x004ea20000100a00 */
[----:B------:R-:W-:Y:S01]  /*a6f0*/  VIADD R244, R249, 0xffffffff ;  /* 0xfffffffff9f47836 */ /* 0x000fe20000000000 */
[----:B------:R-:W-:Y:S01]  /*a700*/  ULDC.64 UR10, c[0x0][0x220] ;  /* 0x00008800000a7ab9 */ /* 0x000fe20000000a00 */
[----:B------:R-:W-:Y:S01]  /*a710*/  VIADD R0, R80, 0x40 ;  /* 0x0000004050007836 */ /* 0x000fe20000000000 */
[----:B------:R-:W-:Y:S01]  /*a720*/  LEA R171, P2, R238, UR10, 0x1 ;  /* 0x0000000aeeab7c11 */ /* 0x000fe2000f8408ff */
[----:B------:R-:W-:Y:S01]  /*a730*/  IMAD.SHL.U32 R37, R244, 0x100, RZ ;  /* 0x00000100f4257824 */ /* 0x000fe200078e00ff */
[----:B------:R-:W-:Y:S01]  /*a740*/  ULDC.64 UR12, c[0x0][0x218] ;  /* 0x00008600000c7ab9 */ /* 0x000fe20000000a00 */
[----:B------:R-:W-:Y:S01]  /*a750*/  BSSY B0, `(.L_x_1330) ;  /* 0x000001b000007945 */ /* 0x000fe20003800000 */
[----:B------:R-:W-:Y:S01]  /*a760*/  LEA R240, P3, R168, UR12, 0x1 ;  /* 0x0000000ca8f07c11 */ /* 0x000fe2000f8608ff */
[----:B---34-:R-:W-:-:S03]  /*a770*/  IMAD.IADD R4, R134, 0x1, -R37 ;  /* 0x0000000186047824 */ /* 0x018fc600078e0a25 */
[----:B------:R-:W-:Y:S02]  /*a780*/  LEA.HI.X R241, R168, UR13, R175, 0x1, P3 ;  /* 0x0000000da8f17c11 */ /* 0x000fe400098f0caf */
[CC--:B------:R-:W-:Y:S02]  /*a790*/  ISETP.GE.AND P1, PT, R0.reuse, R4.reuse, PT ;  /* 0x000000040000720c */ /* 0x0c0fe40003f26270 */
[-C--:B------:R-:W-:Y:S01]  /*a7a0*/  ISETP.GE.AND P6, PT, R0, R4.reuse, PT ;  /* 0x000000040000720c */ /* 0x080fe20003fc6270 */
[----:B------:R-:W-:Y:S01]  /*a7b0*/  VIADD R0, R80, 0x60 ;  /* 0x0000006050007836 */ /* 0x000fe20000000000 */
[CC--:B------:R-:W-:Y:S02]  /*a7c0*/  ISETP.GE.AND P4, PT, R20.reuse, R4.reuse, PT ;  /* 0x000000041400720c */ /* 0x0c0fe40003f86270 */
[-C--:B------:R-:W-:Y:S02]  /*a7d0*/  ISETP.GE.AND P0, PT, R20, R4.reuse, PT ;  /* 0x000000041400720c */ /* 0x080fe40003f06270 */
[----:B------:R-:W-:-:S02]  /*a7e0*/  ISETP.GE.AND P3, PT, R0, R4, PT ;  /* 0x000000040000720c */ /* 0x000fc40003f66270 */
[-C--:B------:R-:W-:Y:S01]  /*a7f0*/  ISETP.GE.AND P5, PT, R0, R4.reuse, PT ;  /* 0x000000040000720c */ /* 0x080fe20003fa6270 */
[----:B------:R-:W-:Y:S01]  /*a800*/  VIADD R0, R80, 0x80 ;  /* 0x0000008050007836 */ /* 0x000fe20000000000 */
[----:B--2---:R-:W-:Y:S02]  /*a810*/  LEA.HI.X R172, R238, UR11, R3, 0x1, P2 ;  /* 0x0000000beeac7c11 */ /* 0x004fe400090f0c03 */
[----:B------:R-:W-:-:S13]  /*a820*/  ISETP.GE.AND P2, PT, R80, R4, PT ;  /* 0x000000045000720c */ /* 0x000fda0003f46270 */
        /* <DEDUP_REMOVED lines=13> */
.L_x_1331:
[----:B------:R-:W-:Y:S05]  /*a900*/  BSYNC B0 ;  /* 0x0000000000007941 */ /* 0x000fea0003800000 */
.L_x_1330:
[----:B------:R-:W-:Y:S01]  /*a910*/  BSSY B0, `(.L_x_1332) ;  /* 0x000000d000007945 */ /* 0x000fe20003800000 */
[----:B------:R-:W-:-:S03]  /*a920*/  ISETP.GE.AND P2, PT, R0, R4, PT ;  /* 0x000000040000720c */ /* 0x000fc60003f46270 */
[----:B------:R-:W-:Y:S10]  /*a930*/  @P4 BRA `(.L_x_1333) ;  /* 0x0000000000284947 */ /* 0x000ff40003800000 */
[----:B------:R-:W-:Y:S02]  /*a940*/  ULDC UR5, c[0x0][0x2d0] ;  /* 0x0000b40000057ab9 */ /* 0x000fe40000000800 */
[----:B------:R-:W-:-:S13]  /*a950*/  ISETP.GE.AND P4, PT, R132, UR5, PT ;  /* 0x0000000584007c0c */ /* 0x000fda000bf86270 */
[----:B------:R4:W-:Y:S01]  /*a960*/  @P4 STS.128 [R237+0x1800], RZ ;  /* 0x001800ffed004388 */ /* 0x0009e20000000c00 */
[----:B------:R-:W-:Y:S05]  /*a970*/  @P4 BRA `(.L_x_1333) ;  /* 0x0000000000184947 */ /* 0x000fea0003800000 */
[----:B---3--:R-:W-:-:S04]  /*a980*/  LEA R2, P4, R245, R240, 0x1 ;  /* 0x000000f0f5027211 */ /* 0x008fc800078808ff */
[----:B------:R-:W-:-:S05]  /*a990*/  LEA.HI.X R3, R245, R241, R248, 0x1, P4 ;  /* 0x000000f1f5037211 */ /* 0x000fca00020f0cf8 */
[----:B------:R-:W-:Y:S01]  /*a9a0*/  @!PT LDS RZ, [RZ] ;  /* 0x00000000fffff984 */ /* 0x000fe20000000800 */
[----:B------:R-:W-:Y:S01]  /*a9b0*/  @!PT LDS RZ, [RZ] ;  /* 0x00000000fffff984 */ /* 0x000fe20000000800 */
[----:B------:R-:W-:Y:S01]  /*a9c0*/  @!PT LDS RZ, [RZ] ;  /* 0x00000000fffff984 */ /* 0x000fe20000000800 */
[----:B------:R3:W-:Y:S04]  /*a9d0*/  LDGSTS.E.BYPASS.LTC128B.128 [R237+0x1800], desc[UR6][R2.64] ;  /* 0x0180000002ed7fae */ /* 0x0007e8000b901d46 */
.L_x_1333:
[----:B------:R-:W-:Y:S05]  /*a9e0*/  BSYNC B0 ;  /* 0x0000000000007941 */ /* 0x000fea0003800000 */
.L_x_1332:
        /* <DEDUP_REMOVED lines=8> */
[----:B------:R-:W3:Y:S02]  /*aa70*/  LDC.64 R6, c[0x0][0x248] ;  /* 0x00009200ff067b82 */ /* 0x000ee40000000a00 */
[----:B---3--:R-:W-:-:S04]  /*aa80*/  LEA R2, P1, R6, R240, 0x7 ;  /* 0x000000f006027211 */ /* 0x008fc800078238ff */
[----:B------:R-:W-:-:S05]  /*aa90*/  LEA.HI.X R3, R6, R241, R7, 0x7, P1 ;  /* 0x000000f106037211 */ /* 0x000fca00008f3c07 */
[----:B------:R-:W-:Y:S01]  /*aaa0*/  @!PT LDS RZ, [RZ] ;  /* 0x00000000fffff984 */ /* 0x000fe20000000800 */
[----:B------:R-:W-:Y:S01]  /*aab0*/  @!PT LDS RZ, [RZ] ;  /* 0x00000000fffff984 */ /* 0x000fe20000000800 */
[----:B------:R-:W-:Y:S01]  /*aac0*/  @!PT LDS RZ, [RZ] ;  /* 0x00000000fffff984 */ /* 0x000fe20000000800 */
[----:B------:R3:W-:Y:S04]  /*aad0*/  LDGSTS.E.BYPASS.LTC128B.128 [R237+0x2000], desc[UR6][R2.64] ;  /* 0x0200000002ed7fae */ /* 0x0007e8000b901d46 */
.L_x_1335:
[----:B------:R-:W-:Y:S05]  /*aae0*/  BSYNC B0 ;  /* 0x0000000000007941 */ /* 0x000fea0003800000 */
.L_x_1334:
        /* <DEDUP_REMOVED lines=8> */
[----:B---3--:R-:W-:Y:S02]  /*ab70*/  MOV R2, R240 ;  /* 0x000000f000027202 */ /* 0x008fe40000000f00 */
        /* <DEDUP_REMOVED lines=8> */
.L_x_1337:
[----:B------:R-:W-:Y:S05]  /*ac00*/  BSYNC B0 ;  /* 0x0000000000007941 */ /* 0x000fea0003800000 */
.L_x_1336:
        /* <DEDUP_REMOVED lines=15> */
.L_x_1339:
[----:B------:R-:W-:Y:S05]  /*ad00*/  BSYNC B0 ;  /* 0x0000000000007941 */ /* 0x000fea0003800000 */
.L_x_1338:
        /* <DEDUP_REMOVED lines=17> */
.L_x_1341:
[----:B------:R-:W-:Y:S05]  /*ae20*/  BSYNC B0 ;  /* 0x0000000000007941 */ /* 0x000fea0003800000 */
.L_x_1340:
[----:B------:R-:W-:Y:S01]  /*ae30*/  SHF.R.S32.HI R13, RZ, 0x1f, R174 ;  /* 0x0000001fff0d7819 */ /* 0x000fe200000114ae */
[----:B------:R-:W-:Y:S01]  /*ae40*/  BSSY B0, `(.L_x_1342) ;  /* 0x0000015000007945 */ /* 0x000fe20003800000 */
[C---:B------:R-:W-:Y:S01]  /*ae50*/  ISETP.GE.AND P1, PT, R80.reuse, R4, PT ;  /* 0x000000045000720c */ /* 0x040fe20003f26270 */
[----:B------:R-:W-:Y:S01]  /*ae60*/  VIADD R12, R80, 0xe0 ;  /* 0x000000e0500c7836 */ /* 0x000fe20000000000 */
[----:B------:R-:W-:Y:S02]  /*ae70*/  LOP3.LUT R8, R105, 0x7fffffe, RZ, 0xc0, !PT ;  /* 0x07fffffe69087812 */ /* 0x000fe400078ec0ff */
[CC--:B------:R-:W-:Y:S02]  /*ae80*/  LEA.HI R5, R13.reuse, R174.reuse, RZ, 0x3 ;  /* 0x000000ae0d057211 */ /* 0x0c0fe400078f18ff */
[----:B------:R-:W-:Y:S01]  /*ae90*/  LEA.HI R9, R13, R174, RZ, 0x4 ;  /* 0x000000ae0d097211 */ /* 0x000fe200078f20ff */
[----:B------:R-:W-:Y:S05]  /*aea0*/  @P2 BRA `(.L_x_1343) ;  /* 0x0000000000382947 */ /* 0x000fea0003800000 */
        /* <DEDUP_REMOVED lines=14> */
.L_x_1343:
[----:B------:R-:W-:Y:S05]  /*af90*/  BSYNC B0 ;  /* 0x0000000000007941 */ /* 0x000fea0003800000 */
.L_x_1342:
[----:B------:R-:W-:Y:S01]  /*afa0*/  ISETP.GE.AND P2, PT, R12, R4, PT ;  /* 0x000000040c00720c */ /* 0x000fe20003f46270 */
[----:B------:R-:W-:Y:S01]  /*afb0*/  BSSY B0, `(.L_x_1344) ;  /* 0x0000017000007945 */ /* 0x000fe20003800000 */
[----:B------:R-:W-:Y:S01]  /*afc0*/  LEA.HI R0, R5, R104, RZ, 0x1 ;  /* 0x0000006805007211 */ /* 0x000fe200078f08ff */
[----:B------:R-:W-:Y:S01]  /*afd0*/  IMAD.IADD R135, R100, 0x1, -R8 ;  /* 0x0000000164877824 */ /* 0x000fe200078e0a08 */
[----:B---3--:R-:W-:Y:S02]  /*afe0*/  SHF.R.S32.HI R2, RZ, 0x1f, R100 ;  /* 0x0000001fff027819 */ /* 0x008fe40000011464 */
[----:B------:R-:W-:Y:S02]  /*aff0*/  SHF.R.S32.HI R5, RZ, 0x4, R9 ;  /* 0x00000004ff057819 */ /* 0x000fe40000011409 */
[----:B------:R-:W-:Y:S02]  /*b000*/  LEA.HI R9, R2, R100, RZ, 0x3 ;  /* 0x0000006402097211 */ /* 0x000fe400078f18ff */
[----:B------:R-:W-:-:S02]  /*b010*/  LOP3.LUT R8, R0, 0xfffffffe, RZ, 0xc0, !PT ;  /* 0xfffffffe00087812 */ /* 0x000fc400078ec0ff */
[----:B------:R-:W-:Y:S01]  /*b020*/  LEA.HI R11, R5, R5, RZ, 0x1 ;  /* 0x00000005050b7211 */ /* 0x000fe200078f08ff */
[----:B------:R-:W-:Y:S06]  /*b030*/  @P2 BRA `(.L_x_1345) ;  /* 0x0000000000382947 */ /* 0x000fec0003800000 */
[----:B------:R-:W-:Y:S02]  /*b040*/  ULDC UR5, c[0x0][0x2d0] ;  /* 0x0000b40000057ab9 */ /* 0x000fe40000000800 */
[----:B------:R-:W-:-:S13]  /*b050*/  ISETP.GE.AND P2, PT, R132, UR5, PT ;  /* 0x0000000584007c0c */ /* 0x000fda000bf46270 */
[----:B------:R3:W-:Y:S01]  /*b060*/  @P2 STS.128 [R237+0x4800], RZ ;  /* 0x004800ffed002388 */ /* 0x0007e20000000c00 */
[----:B------:R-:W-:Y:S05]  /*b070*/  @P2 BRA `(.L_x_1345) ;  /* 0x0000000000282947 */ /* 0x000fea0003800000 */
[----:B------:R-:W5:Y:S01]  /*b080*/  LDC.64 R6, c[0x0][0x248] ;  /* 0x00009200ff067b82 */ /* 0x000f620000000a00 */
[----:B------:R-:W-:Y:S02]  /*b090*/  MOV R2, R240 ;  /* 0x000000f000027202 */ /* 0x000fe40000000f00 */
        /* <DEDUP_REMOVED lines=8> */
.L_x_1345:
[----:B------:R-:W-:Y:S05]  /*b120*/  BSYNC B0 ;  /* 0x0000000000007941 */ /* 0x000fea0003800000 */
.L_x_1344:
[----:B------:R-:W0:Y:S01]  /*b130*/  LDGDEPBAR ;  /* 0x00000000000079af */ /* 0x000e220000000000 */
[----:B------:R-:W-:Y:S01]  /*b140*/  LOP3.LUT R7, R11, 0xfffffffe, RZ, 0xc0, !PT ;  /* 0xfffffffe0b077812 */ /* 0x000fe200078ec0ff */
[----:B-1----:R-:W-:Y:S01]  /*b150*/  IMAD.IADD R3, R104, 0x1, -R8 ;  /* 0x0000000168037824 */ /* 0x002fe200078e0a08 */
[----:B------:R-:W-:Y:S01]  /*b160*/  LEA.HI R173, R13, R174, RZ, 0x5 ;  /* 0x000000ae0dad7211 */ /* 0x000fe200078f28ff */
[----:B------:R-:W-:Y:S01]  /*b170*/  IMAD.SHL.U32 R0, R124, 0x40, RZ ;  /* 0x000000407c007824 */ /* 0x000fe200078e00ff */
[----:B------:R-:W-:Y:S01]  /*b180*/  BSSY B0, `(.L_x_1346) ;  /* 0x0000026000007945 */ /* 0x000fe20003800000 */
[----:B------:R-:W-:Y:S01]  /*b190*/  IMAD.SHL.U32 R2, R108, 0x40, RZ ;  /* 0x000000406c027824 */ /* 0x000fe200078e00ff */
[----:B------:R-:W-:Y:S01]  /*b1a0*/  SHF.R.S32.HI R170, RZ, 0x5, R173 ;  /* 0x00000005ffaa7819 */ /* 0x000fe200000114ad */
[----:B------:R-:W-:Y:S01]  /*b1b0*/  IMAD.IADD R7, R5, 0x1, -R7 ;  /* 0x0000000105077824 */ /* 0x000fe200078e0a07 */
[----:B------:R-:W-:Y:S01]  /*b1c0*/  LOP3.LUT R0, R0, 0xc0, RZ, 0xc0, !PT ;  /* 0x000000c000007812 */ /* 0x000fe200078ec0ff */
[----:B------:R-:W-:Y:S01]  /*b1d0*/  IMAD.SHL.U32 R6, R9, 0x20, RZ ;  /* 0x0000002009067824 */ /* 0x000fe200078e00ff */
[----:B------:R-:W-:Y:S01]  /*b1e0*/  LOP3.LUT R2, R2, 0xc0, RZ, 0xc0, !PT ;  /* 0x000000c002027812 */ /* 0x000fe200078ec0ff */
[----:B------:R-:W-:Y:S01]  /*b1f0*/  IMAD.SHL.U32 R3, R3, 0x8, RZ ;  /* 0x0000000803037824 */ /* 0x000fe200078e00ff */
[----:B------:R-:W-:Y:S01]  /*b200*/  ISETP.GE.AND P2, PT, R10, R4, PT ;  /* 0x000000040a00720c */ /* 0x000fe20003f46270 */
[C---:B------:R-:W-:Y:S01]  /*b210*/  IMAD.SHL.U32 R5, R7.reuse, 0x8, RZ ;  /* 0x0000000807057824 */ /* 0x040fe200078e00ff */
[----:B------:R-:W-:Y:S01]  /*b220*/  LOP3.LUT R39, R6, 0xffffff00, RZ, 0xc0, !PT ;  /* 0xffffff0006277812 */ /* 0x000fe200078ec0ff */
[----:B------:R-:W-:Y:S01]  /*b230*/  IMAD R7, R7, 0x8, R110 ;  /* 0x0000000807077824 */ /* 0x000fe200078e026e */
[----:B------:R-:W-:-:S02]  /*b240*/  LOP3.LUT R8, R0, 0x8, R3, 0xf8, !PT ;  /* 0x0000000800087812 */ /* 0x000fc400078ef803 */
[----:B------:R-:W-:Y:S01]  /*b250*/  SHF.R.U32.HI R6, RZ, 0x3, R0 ;  /* 0x00000003ff067819 */ /* 0x000fe20000011600 */
[----:B------:R-:W-:Y:S01]  /*b260*/  IMAD R0, R170, 0x200, R39 ;  /* 0x00000200aa007824 */ /* 0x000fe200078e0227 */
[----:B------:R-:W-:Y:S02]  /*b270*/  LOP3.LUT R3, R2, 0x8, R5, 0xf8, !PT ;  /* 0x0000000802037812 */ /* 0x000fe400078ef805 */
[----:B------:R-:W-:Y:S01]  /*b280*/  SHF.R.U32.HI R2, RZ, 0x3, R2 ;  /* 0x00000003ff027819 */ /* 0x000fe20000011602 */
[----:B------:R-:W-:-:S04]  /*b290*/  DEPBAR.LE SB0, 0x0 ;  /* 0x000080000000791a */ /* 0x000fc80000000000 */
[----:B------:R-:W-:Y:S01]  /*b2a0*/  BAR.SYNC.DEFER_BLOCKING 0x0 ;  /* 0x0000000000007b1d */ /* 0x000fe20000010000 */
[----:B------:R-:W-:Y:S01]  /*b2b0*/  LOP3.LUT R6, R8, R6, RZ, 0x3c, !PT ;  /* 0x0000000608067212 */ /* 0x000fe200078e3cff */
[----:B------:R-:W-:Y:S01]  /*b2c0*/  IMAD R5, R135, 0x20, R0 ;  /* 0x0000002087057824 */ /* 0x000fe200078e0200 */
[----:B------:R-:W-:-:S03]  /*b2d0*/  LOP3.LUT R38, R3, R2, RZ, 0x3c, !PT ;  /* 0x0000000203267212 */ /* 0x000fc600078e3cff */
        /* <DEDUP_REMOVED lines=16> */
.L_x_1347:
[----:B------:R-:W-:Y:S05]  /*b3e0*/  BSYNC B0 ;  /* 0x0000000000007941 */ /* 0x000fea0003800000 */
.L_x_1346:
        /* <DEDUP_REMOVED lines=21> */
.L_x_1349:
[----:B------:R-:W-:Y:S05]  /*b540*/  BSYNC B0 ;  /* 0x0000000000007941 */ /* 0x000fea0003800000 */
.L_x_1348:
        /* <DEDUP_REMOVED lines=14> */
.L_x_1351:
[----:B------:R-:W-:Y:S05]  /*b630*/  BSYNC B0 ;  /* 0x0000000000007941 */ /* 0x000fea0003800000 */
.L_x_1350:
        /* <DEDUP_REMOVED lines=17> */
.L_x_1353:
[----:B------:R-:W-:Y:S05]  /*b750*/  BSYNC B0 ;  /* 0x0000000000007941 */ /* 0x000fea0003800000 */
.L_x_1352:
        /* <DEDUP_REMOVED lines=14> */
.L_x_1355:
[----:B------:R-:W-:Y:S05]  /*b840*/  BSYNC B0 ;  /* 0x0000000000007941 */ /* 0x000fea0003800000 */
.L_x_1354:
        /* <DEDUP_REMOVED lines=17> */
.L_x_1357:
[----:B------:R-:W-:Y:S05]  /*b960*/  BSYNC B0 ;  /* 0x0000000000007941 */ /* 0x000fea0003800000 */
.L_x_1356:
        /* <DEDUP_REMOVED lines=17> */
.L_x_1359:
[----:B------:R-:W-:Y:S05]  /*ba80*/  BSYNC B0 ;  /* 0x0000000000007941 */ /* 0x000fea0003800000 */
.L_x_1358:
        /* <DEDUP_REMOVED lines=17> */
.L_x_1361:
[----:B------:R-:W-:Y:S05]  /*bba0*/  BSYNC B0 ;  /* 0x0000000000007941 */ /* 0x000fea0003800000 */
.L_x_1360:
        /* <DEDUP_REMOVED lines=11> */
[----:B------:R-:W-:Y:S01]  /*bc60*/  LOP3.LUT R0, R173, 0xffffffe0, RZ, 0xc0, !PT ;  /* 0xffffffe0ad007812 */ /* 0x000fe200078ec0ff */
[----:B------:R-:W3:Y:S01]  /*bc70*/  LDSM.16.M88.4 R20, [R216+0x1c00] ;  /* 0x001c0000d814783b */ /* 0x000ee20000000200 */
[----:B------:R-:W-:-:S03]  /*bc80*/  LOP3.LUT R3, R3, 0x6, RZ, 0xc0, !PT ;  /* 0x0000000603037812 */ /* 0x000fc600078ec0ff */
[----:B------:R-:W4:Y:S01]  /*bc90*/  LDSM.16.M88.4 R16, [R216+0x2000] ;  /* 0x00200000d810783b */ /* 0x000f220000000200 */
[----:B------:R-:W-:Y:S02]  /*bca0*/  IMAD.IADD R0, R174, 0x1, -R0 ;  /* 0x00000001ae007824 */ /* 0x000fe400078e0a00 */
[----:B------:R-:W-:Y:S01]  /*bcb0*/  IMAD.IADD R3, R37, 0x1, R3 ;  /* 0x0000000125037824 */ /* 0x000fe200078e0203 */
[----:B------:R-:W4:Y:S02]  /*bcc0*/  LDSM.16.M88.4 R12, [R216+0x2400] ;  /* 0x00240000d80c783b */ /* 0x000f240000000200 */
[----:B------:R-:W-:Y:S02]  /*bcd0*/  SHF.R.S32.HI R2, RZ, 0x1f, R0 ;  /* 0x0000001fff027819 */ /* 0x000fe40000011400 */
[----:B------:R-:W4:Y:S02]  /*bce0*/  LDSM.16.M88.4 R8, [R216+0x2800] ;  /* 0x00280000d808783b */ /* 0x000f240000000200 */
[----:B------:R-:W-:Y:S01]  /*bcf0*/  LEA.HI R0, R2, R0, RZ, 0x2 ;  /* 0x0000000002007211 */ /* 0x000fe200078f10ff */
[----:B------:R-:W-:Y:S01]  /*bd00*/  IMAD R2, R170, 0x10, R217 ;  /* 0x00000010aa027824 */ /* 0x000fe200078e02d9 */
[----:B------:R-:W4:Y:S02]  /*bd10*/  LDSM.16.M88.4 R52, [R216+0x3000] ;  /* 0x00300000d834783b */ /* 0x000f240000000200 */
[----:B------:R-:W-:-:S02]  /*bd20*/  SHF.R.S32.HI R0, RZ, 0x2, R0 ;  /* 0x00000002ff007819 */ /* 0x000fc40000011400 */
[----:B------:R-:W-:Y:S02]  /*bd30*/  LDSM.16.M88.4 R44, [R216+0x2c00] ;  /* 0x002c0000d82c783b */ /* 0x000fe40000000200 */
[----:B------:R-:W-:Y:S01]  /*bd40*/  IADD3 R0, R2, 0x1, R0 ;  /* 0x0000000102007810 */ /* 0x000fe20007ffe000 */
[----:B------:R-:W-:Y:S01]  /*bd50*/  IMAD R2, R135, 0x20, R39 ;  /* 0x0000002087027824 */ /* 0x000fe200078e0227 */
[----:B------:R-:W-:Y:S02]  /*bd60*/  LDSM.16.M88.4 R48, [R216+0x3400] ;  /* 0x00340000d830783b */ /* 0x000fe40000000200 */
[----:B------:R-:W-:Y:S01]  /*bd70*/  IADD3 R0, R134, R0, -R246 ;  /* 0x0000000086007210 */ /* 0x000fe20007ffe8f6 */
[C---:B-----5:R-:W-:Y:S01]  /*bd80*/  HMMA.16816.F32.BF16 R72, R4.reuse, R28, RZ ;  /* 0x0000001c0448723c */ /* 0x060fe200000418ff */
[----:B------:R-:W-:Y:S04]  /*bd90*/  LDSM.16.M88.4 R40, [R216+0x3800] ;  /* 0x00380000d828783b */ /* 0x000fe80000000200 */
[----:B------:R-:W-:Y:S01]  /*bda0*/  LDSM.16.M88.4 R56, [R219+0xc00] ;  /* 0x000c0000db38783b */ /* 0x000fe20000000200 */
[C---:B------:R-:W-:Y:S03]  /*bdb0*/  HMMA.16816.F32.BF16 R80, R4.reuse, R30, RZ ;  /* 0x0000001e0450723c */ /* 0x040fe600000418ff */
[----:B------:R-:W5:Y:S03]  /*bdc0*/  LDSM.16.M88.4 R28, [R216+0x4000] ;  /* 0x00400000d81c783b */ /* 0x000f660000000200 */
        /* <DEDUP_REMOVED lines=15> */
[----:B------:R-:W-:Y:S05]  /*bec0*/  LDSM.16.M88.4 R12, [R219] ;  /* 0x00000000db0c783b */ /* 0x000fea0000000200 */
[C---:B------:R-:W-:Y:S06]  /*bed0*/  HMMA.16816.F32.BF16 R100, R4.reuse, R8, RZ ;  /* 0x000000080464723c */ /* 0x040fec00000418ff */
[C---:B------:R-:W-:Y:S01]  /*bee0*/  HMMA.16816.F32.BF16 R88, R4.reuse, R10, RZ ;  /* 0x0000000a0458723c */ /* 0x040fe200000418ff */
[----:B------:R-:W4:Y:S05]  /*bef0*/  LDSM.16.M88.4 R8, [R221] ;  /* 0x00000000dd08783b */ /* 0x000f2a0000000200 */
[C---:B------:R-:W-:Y:S06]  /*bf00*/  HMMA.16816.F32.BF16 R124, R4.reuse, R52, RZ ;  /* 0x00000034047c723c */ /* 0x040fec00000418ff */
[C---:B------:R-:W-:Y:S01]  /*bf10*/  HMMA.16816.F32.BF16 R128, R4.reuse, R54, RZ ;  /* 0x000000360480723c */ /* 0x040fe200000418ff */
[----:B------:R-:W4:Y:S05]  /*bf20*/  LDSM.16.M88.4 R52, [R219+0x400] ;  /* 0x00040000db34783b */ /* 0x000f2a0000000200 */
[C---:B-----5:R-:W-:Y:S06]  /*bf30*/  HMMA.16816.F32.BF16 R160, R4.reuse, R28, RZ ;  /* 0x0000001c04a0723c */ /* 0x060fec00000418ff */
[C---:B------:R-:W-:Y:S01]  /*bf40*/  HMMA.16816.F32.BF16 R164, R4.reuse, R30, RZ ;  /* 0x0000001e04a4723c */ /* 0x040fe200000418ff */
[----:B------:R-:W5:Y:S05]  /*bf50*/  LDSM.16.M88.4 R28, [R219+0x1c00] ;  /* 0x001c0000db1c783b */ /* 0x000f6a0000000200 */
[C---:B------:R-:W-:Y:S06]  /*bf60*/  HMMA.16816.F32.BF16 R84, R4.reuse, R44, RZ ;  /* 0x0000002c0454723c */ /* 0x040fec00000418ff */
[C---:B------:R-:W-:Y:S01]  /*bf70*/  HMMA.16816.F32.BF16 R76, R4.reuse, R46, RZ ;  /* 0x0000002e044c723c */ /* 0x040fe200000418ff */
[----:B------:R-:W-:Y:S05]  /*bf80*/  LDSM.16.M88.4 R44, [R219+0x800] ;  /* 0x00080000db2c783b */ /* 0x000fea0000000200 */
[C---:B--2---:R-:W-:Y:S06]  /*bf90*/  HMMA.16816.F32.BF16 R152, R4.reuse, R32, RZ ;  /* 0x000000200498723c */ /* 0x044fec00000418ff */
[C---:B------:R-:W-:Y:S01]  /*bfa0*/  HMMA.16816.F32.BF16 R156, R4.reuse, R34, RZ ;  /* 0x00000022049c723c */ /* 0x040fe200000418ff */
[----:B------:R-:W2:Y:S05]  /*bfb0*/  LDSM.16.M88.4 R32, [R219+0x1800] ;  /* 0x00180000db20783b */ /* 0x000eaa0000000200 */
[C---:B------:R-:W-:Y:S06]  /*bfc0*/  HMMA.16816.F32.BF16 R136, R4.reuse, R48, RZ ;  /* 0x000000300488723c */ /* 0x040fec00000418ff */
[C---:B------:R-:W-:Y:S01]  /*bfd0*/  HMMA.16816.F32.BF16 R140, R4.reuse, R50, RZ ;  /* 0x00000032048c723c */ /* 0x040fe200000418ff */
[----:B------:R-:W-:Y:S05]  /*bfe0*/  LDSM.16.M88.4 R48, [R219+0x1000] ;  /* 0x00100000db30783b */ /* 0x000fea0000000200 */
[C---:B------:R-:W-:Y:S06]  /*bff0*/  HMMA.16816.F32.BF16 R144, R4.reuse, R40, RZ ;  /* 0x000000280490723c */ /* 0x040fec00000418ff */
        /* <DEDUP_REMOVED lines=11> */
[----:B------:R-:W-:Y:S01]  /*c0b0*/  LDSM.16.M88.4 R16, [R219+0x2800] ;  /* 0x00280000db10783b */ /* 0x000fe20000000200 */
[C---:B------:R-:W-:Y:S06]  /*c0c0*/  HMMA.16816.F32.BF16 R188, R8.reuse, R12, R64 ;  /* 0x0000000c08bc723c */ /* 0x040fec0000041840 */
[C---:B------:R-:W-:Y:S01]  /*c0d0*/  HMMA.16816.F32.BF16 R228, R8.reuse, R14, R60 ;  /* 0x0000000e08e4723c */ /* 0x040fe2000004183c */
[----:B------:R-:W3:Y:S05]  /*c0e0*/  LDSM.16.M88.4 R12, [R219+0x2c00] ;  /* 0x002c0000db0c783b */ /* 0x000eea0000000200 */
[C---:B------:R-:W-:Y:S06]  /*c0f0*/  HMMA.16816.F32.BF16 R208, R8.reuse, R54, R80 ;  /* 0x0000003608d0723c */ /* 0x040fec0000041850 */
[C---:B-----5:R-:W-:Y:S06]  /*c100*/  HMMA.16816.F32.BF16 R84, R8.reuse, R28, R84 ;  /* 0x0000001c0854723c */ /* 0x060fec0000041854 */
[----:B------:R-:W-:Y:S01]  /*c110*/  HMMA.16816.F32.BF16 R80, R8, R30, R76 ;  /* 0x0000001e0850723c */ /* 0x000fe2000004184c */
[----:B------:R-:W4:Y:S01]  /*c120*/  LDSM.16.M88.4 R28, [R219+0x3c00] ;  /* 0x003c0000db1c783b */ /* 0x000f220000000200 */
[----:B------:R-:W-:-:S02]  /*c130*/  IMAD.MOV.U32 R236, RZ, RZ, R190 ;  /* 0x000000ffffec7224 */ /* 0x000fc400078e00be */
[----:B------:R-:W-:Y:S02]  /*c140*/  IMAD.MOV.U32 R223, RZ, RZ, R189 ;  /* 0x000000ffffdf7224 */ /* 0x000fe400078e00bd */
[----:B--2---:R-:W-:Y:S01]  /*c150*/  HMMA.16816.F32.BF16 R100, R8, R32, R100 ;  /* 0x000000200864723c */ /* 0x004fe20000041864 */
[----:B------:R-:W-:Y:S02]  /*c160*/  IMAD.MOV.U32 R222, RZ, RZ, R191 ;  /* 0x000000ffffde7224 */ /* 0x000fe400078e00bf */
[----:B------:R-:W-:-:S03]  /*c170*/  IMAD.MOV.U32 R218, RZ, RZ, R188 ;  /* 0x000000ffffda7224 */ /* 0x000fc600078e00bc */
        /* <DEDUP_REMOVED lines=13> */
[C---:B------:R-:W-:Y:S01]  /*c250*/  HMMA.16816.F32.BF16 R188, R8.reuse, R58, R120 ;  /* 0x0000003a08bc723c */ /* 0x040fe20000041878 */
[----:B------:R-:W-:Y:S01]  /*c260*/  VIADD R5, R3, 0x10 ;  /* 0x0000001003057836 */ /* 0x000fe20000000000 */
[----:B------:R-:W-:Y:S01]  /*c270*/  FSEL R125, R236, -INF , !P3 ;  /* 0xff800000ec7d7808 */ /* 0x000fe20005800000 */
[C---:B------:R-:W-:Y:S01]  /*c280*/  VIADD R236, R219.reuse, 0x400 ;  /* 0x00000400dbec7836 */ /* 0x040fe20000000000 */
[----:B------:R-:W-:Y:S01]  /*c290*/  FSEL R135, R230, -INF , !P4 ;  /* 0xff800000e6877808 */ /* 0x000fe20006000000 */
[----:B------:R-:W-:Y:S01]  /*c2a0*/  VIADD R230, R219, 0x1c00 ;  /* 0x00001c00dbe67836 */ /* 0x000fe20000000000 */
[----:B------:R-:W-:Y:S01]  /*c2b0*/  HMMA.16816.F32.BF16 R24, R8, R6, R164 ;  /* 0x000000060818723c */ /* 0x000fe200000418a4 */
[----:B------:R-:W-:-:S05]  /*c2c0*/  ISETP.GE.AND P3, PT, R5, R4, PT ;  /* 0x000000040500720c */ /* 0x000fca0003f66270 */
[----:B------:R-:W-:Y:S01]  /*c2d0*/  HMMA.16816.F32.BF16 R120, R8, R48, R112 ;  /* 0x000000300878723c */ /* 0x000fe20000041870 */
[C---:B------:R-:W-:Y:S02]  /*c2e0*/  VIADD R6, R3.reuse, 0x1 ;  /* 0x0000000103067836 */ /* 0x040fe40000000000 */
[----:B------:R-:W-:-:S03]  /*c2f0*/  VIADD R7, R3, 0xe1 ;  /* 0x000000e103077836 */ /* 0x000fc60000000000 */
[C---:B------:R-:W-:Y:S01]  /*c300*/  HMMA.16816.F32.BF16 R204, R8.reuse, R44, R68 ;  /* 0x0000002c08cc723c */ /* 0x040fe20000041844 */
[C---:B------:R-:W-:Y:S02]  /*c310*/  ISETP.GE.AND P0, PT, R6.reuse, R4, PT ;  /* 0x000000040600720c */ /* 0x040fe40003f06270 */
[----:B------:R-:W-:Y:S01]  /*c320*/  ISETP.GE.AND P5, PT, R6, R2, PT ;  /* 0x000000020600720c */ /* 0x000fe20003fa6270 */
[----:B------:R-:W-:Y:S02]  /*c330*/  VIADD R6, R3, 0x9 ;  /* 0x0000000903067836 */ /* 0x000fe40000000000 */
[----:B------:R-:W-:Y:S01]  /*c340*/  HMMA.16816.F32.BF16 R200, R8, R46, R96 ;  /* 0x0000002e08c8723c */ /* 0x000fe20000041860 */
[----:B------:R-:W1:Y:S01]  /*c350*/  LDSM.16.M88.4 R44, [R219+0x3400] ;  /* 0x00340000db2c783b */ /* 0x000e620000000200 */
[----:B------:R-:W-:Y:S01]  /*c360*/  FSEL R124, R222, -INF , !P5 ;  /* 0xff800000de7c7808 */ /* 0x000fe20006800000 */
[----:B------:R-:W-:Y:S01]  /*c370*/  VIADD R222, R219, 0x3c00 ;  /* 0x00003c00dbde7836 */ /* 0x000fe20000000000 */
[----:B------:R-:W-:-:S02]  /*c380*/  ISETP.GE.AND P1, PT, R6, R4, PT ;  /* 0x000000040600720c */ /* 0x000fc40003f26270 */
[----:B------:R-:W-:Y:S01]  /*c390*/  HMMA.16816.F32.BF16 R112, R8, R40, R104 ;  /* 0x000000280870723c */ /* 0x000fe20000041868 */
[----:B------:R-:W-:Y:S01]  /*c3a0*/  ISETP.GE.AND P6, PT, R6, R2, PT ;  /* 0x000000020600720c */ /* 0x000fe20003fc6270 */
[----:B------:R-:W-:-:S03]  /*c3b0*/  VIADD R6, R3, 0x11 ;  /* 0x0000001103067836 */ /* 0x000fc60000000000 */
[----:B------:R-:W-:Y:S01]  /*c3c0*/  FSEL R134, R231, -INF , !P6 ;  /* 0xff800000e7867808 */ /* 0x000fe20007000000 */
[----:B------:R-:W-:Y:S01]  /*c3d0*/  HMMA.16816.F32.BF16 R92, R8, R42, R92 ;  /* 0x0000002a085c723c */ /* 0x000fe2000004185c */
[----:B------:R-:W2:Y:S01]  /*c3e0*/  LDSM.16.M88.4 R40, [R219+0x3800] ;  /* 0x00380000db28783b */ /* 0x000ea20000000200 */
[----:B------:R-:W-:Y:S01]  /*c3f0*/  FSEL R106, R229, -INF , !P1 ;  /* 0xff800000e56a7808 */ /* 0x000fe20004800000 */
[----:B------:R-:W-:-:S04]  /*c400*/  DEPBAR.LE SB0, 0x0 ;  /* 0x000080000000791a */ /* 0x000fc80000000000 */
[C---:B------:R-:W-:Y:S01]  /*c410*/  HMMA.16816.F32.BF16 R192, R8.reuse, R56, R116 ;  /* 0x0000003808c0723c */ /* 0x040fe20000041874 */
[----:B------:R-:W-:Y:S01]  /*c420*/  FSEL R107, R228, -INF , !P2 ;  /* 0xff800000e46b7808 */ /* 0x000fe20005000000 */
[C---:B------:R-:W-:Y:S01]  /*c430*/  VIADD R231, R219.reuse, 0x1800 ;  /* 0x00001800dbe77836 */ /* 0x040fe20000000000 */
[C---:B------:R-:W-:Y:S01]  /*c440*/  ISETP.GE.AND P5, PT, R6.reuse, R4, PT ;  /* 0x000000040600720c */ /* 0x040fe20003fa6270 */
[----:B------:R-:W-:Y:S01]  /*c450*/  VIADD R229, R219, 0x2000 ;  /* 0x00002000dbe57836 */ /* 0x000fe20000000000 */
[----:B------:R-:W-:Y:S01]  /*c460*/  ISETP.GE.AND P2, PT, R6, R2, PT ;  /* 0x000000020600720c */ /* 0x000fe20003f46270 */
[C---:B------:R-:W-:Y:S01]  /*c470*/  HMMA.16816.F32.BF16 R116, R8.reuse, R50, R108 ;  /* 0x000000320874723c */ /* 0x040fe2000004186c */
[----:B------:R-:W-:Y:S01]  /*c480*/  VIADD R6, R3, 0x19 ;  /* 0x0000001903067836 */ /* 0x000fe20000000000 */
[----:B------:R-:W-:Y:S01]  /*c490*/  FSEL R104, R225, -INF , !P5 ;  /* 0xff800000e1687808 */ /* 0x000fe20006800000 */
[C---:B------:R-:W-:Y:S01]  /*c4a0*/  VIADD R228, R219.reuse, 0x2400 ;  /* 0x00002400dbe47836 */ /* 0x040fe20000000000 */
[----:B------:R-:W-:Y:S01]  /*c4b0*/  FSEL R105, R224, -INF , !P3 ;  /* 0xff800000e0697808 */ /* 0x000fe20005800000 */
[C---:B------:R-:W-:Y:S01]  /*c4c0*/  VIADD R225, R219.reuse, 0x3000 ;  /* 0x00003000dbe17836 */ /* 0x040fe20000000000 */
[C---:B---3--:R-:W-:Y:S01]  /*c4d0*/  HMMA.16816.F32.BF16 R52, R8.reuse, R12, R152 ;  /* 0x0000000c0834723c */ /* 0x048fe20000041898 */
[C---:B------:R-:W-:Y:S01]  /*c4e0*/  ISETP.GE.AND P6, PT, R6.reuse, R4, PT ;  /* 0x000000040600720c */ /* 0x040fe20003fc6270 */
[----:B------:R-:W-:Y:S01]  /*c4f0*/  VIADD R224, R219, 0x3400 ;  /* 0x00003400dbe07836 */ /* 0x000fe20000000000 */
[----:B------:R-:W-:Y:S01]  /*c500*/  ISETP.GE.AND P3, PT, R6, R2, PT ;  /* 0x000000020600720c */ /* 0x000fe20003f66270 */
[----:B------:R-:W-:Y:S01]  /*c510*/  VIADD R6, R3, 0x21 ;  /* 0x0000002103067836 */ /* 0x000fe20000000000 */
[----:B------:R-:W-:Y:S01]  /*c520*/  FSEL R98, R209, -INF , !P6 ;  /* 0xff800000d1627808 */ /* 0x000fe20007000000 */
[----:B------:R-:W-:Y:S01]  /*c530*/  HMMA.16816.F32.BF16 R48, R8, R14, R156 ;  /* 0x0000000e0830723c */ /* 0x000fe2000004189c */
[----:B------:R-:W-:Y:S01]  /*c540*/  FSEL R129, R227, -INF , !P2 ;  /* 0xff800000e3817808 */ /* 0x000fe20005000000 */
[----:B------:R-:W-:Y:S01]  /*c550*/  VIADD R227, R219, 0x2800 ;  /* 0x00002800dbe37836 */ /* 0x000fe20000000000 */
[----:B------:R-:W-:Y:S01]  /*c560*/  BAR.SYNC.DEFER_BLOCKING 0x0 ;  /* 0x0000000000007b1d */ /* 0x000fe20000010000 */
[----:B------:R-:W-:-:S02]  /*c570*/  ISETP.GE.AND P2, PT, R6, R4, PT ;  /* 0x000000040600720c */ /* 0x000fc40003f46270 */
[----:B----4-:R-:W-:Y:S01]  /*c580*/  HMMA.16816.F32.BF16 R12, R8, R28, R212 ;  /* 0x0000001c080c723c */ /* 0x010fe200000418d4 */
[----:B------:R-:W-:Y:S02]  /*c590*/  FSEL R130, R211, -INF , !P3 ;  /* 0xff800000d3827808 */ /* 0x000fe40005800000 */
[----:B------:R-:W-:-:S03]  /*c5a0*/  FSEL R96, R205, -INF , !P2 ;  /* 0xff800000cd607808 */ /* 0x000fc60005000000 */
[C---:B------:R-:W-:Y:S01]  /*c5b0*/  HMMA.16816.F32.BF16 R68, R8.reuse, R20, R136 ;  /* 0x000000140844723c */ /* 0x040fe20000041888 */
[----:B------:R-:W-:Y:S01]  /*c5c0*/  FSEL R28, R223, -INF , !P0 ;  /* 0xff800000df1c7808 */ /* 0x000fe20004000000 */
[----:B------:R-:W-:Y:S01]  /*c5d0*/  VIADD R223, R219, 0x3800 ;  /* 0x00003800dbdf7836 */ /* 0x000fe20000000000 */
[----:B------:R-:W-:Y:S01]  /*c5e0*/  ISETP.GE.AND P0, PT, R5, R2, PT ;  /* 0x000000020500720c */ /* 0x000fe20003f06270 */
[----:B------:R-:W-:Y:S02]  /*c5f0*/  VIADD R5, R3, 0x18 ;  /* 0x0000001803057836 */ /* 0x000fe40000000000 */
[C---:B------:R-:W-:Y:S01]  /*c600*/  HMMA.16816.F32.BF16 R64, R8.reuse, R22, R140 ;  /* 0x000000160840723c */ /* 0x040fe2000004188c */
[----:B------:R-:W-:Y:S01]  /*c610*/  FSEL R131, R226, -INF , !P0 ;  /* 0xff800000e2837808 */ /* 0x000fe20004000000 */
[----:B------:R-:W-:Y:S01]  /*c620*/  VIADD R226, R219, 0x2c00 ;  /* 0x00002c00dbe27836 */ /* 0x000fe20000000000 */
[C---:B------:R-:W-:Y:S02]  /*c630*/  ISETP.GE.AND P4, PT, R5.reuse, R4, PT ;  /* 0x000000040500720c */ /* 0x040fe40003f86270 */
[----:B------:R-:W-:Y:S01]  /*c640*/  ISETP.GE.AND P1, PT, R5, R2, PT ;  /* 0x000000020500720c */ /* 0x000fe20003f26270 */
[----:B------:R-:W-:Y:S01]  /*c650*/  VIADD R5, R3, 0x20 ;  /* 0x0000002003057836 */ /* 0x000fe20000000000 */
[----:B------:R-:W-:Y:S01]  /*c660*/  FSEL R99, R208, -INF , !P4 ;  /* 0xff800000d0637808 */ /* 0x000fe20006000000 */
[----:B------:R-:W-:Y:S01]  /*c670*/  HMMA.16816.F32.BF16 R60, R8, R16, R144 ;  /* 0x00000010083c723c */ /* 0x000fe20000041890 */
[----:B------:R-:W-:-:S02]  /*c680*/  FSEL R126, R210, -INF , !P1 ;  /* 0xff800000d27e7808 */ /* 0x000fc40004800000 */
[C---:B------:R-:W-:Y:S02]  /*c690*/  ISETP.GE.AND P0, PT, R5.reuse, R4, PT ;  /* 0x000000040500720c */ /* 0x040fe40003f06270 */
[-C--:B------:R-:W-:Y:S01]  /*c6a0*/  ISETP.GE.AND P5, PT, R5, R2.reuse, PT ;  /* 0x000000020500720c */ /* 0x080fe20003fa6270 */
[C---:B------:R-:W-:Y:S01]  /*c6b0*/  VIADD R5, R3.reuse, 0x28 ;  /* 0x0000002803057836 */ /* 0x040fe20000000000 */
[----:B------:R-:W-:Y:S01]  /*c6c0*/  ISETP.GE.AND P4, PT, R6, R2, PT ;  /* 0x000000020600720c */ /* 0x000fe20003f86270 */
[----:B------:R-:W-:Y:S01]  /*c6d0*/  VIADD R6, R3, 0x29 ;  /* 0x0000002903067836 */ /* 0x000fe20000000000 */
[----:B------:R-:W-:Y:S01]  /*c6e0*/  FSEL R128, R206, -INF , !P5 ;  /* 0xff800000ce807808 */ /* 0x000fe20006800000 */
[C---:B------:R-:W-:Y:S01]  /*c6f0*/  HMMA.16816.F32.BF16 R56, R8.reuse, R18, R148 ;  /* 0x000000120838723c */ /* 0x040fe20000041894 */
[C---:B------:R-:W-:Y:S02]  /*c700*/  ISETP.GE.AND P1, PT, R5.reuse, R4, PT ;  /* 0x000000040500720c */ /* 0x040fe40003f26270 */
[----:B------:R-:W-:Y:S01]  /*c710*/  ISETP.GE.AND P6, PT, R5, R2, PT ;  /* 0x000000020500720c */ /* 0x000fe20003fc6270 */
[----:B------:R-:W-:Y:S01]  /*c720*/  VIADD R5, R3, 0x30 ;  /* 0x0000003003057836 */ /* 0x000fe20000000000 */
[----:B------:R-:W-:Y:S01]  /*c730*/  FSEL R97, R204, -INF , !P0 ;  /* 0xff800000cc617808 */ /* 0x000fe20004000000 */
[----:B-1----:R-:W-:Y:S01]  /*c740*/  HMMA.16816.F32.BF16 R20, R8, R44, R176 ;  /* 0x0000002c0814723c */ /* 0x002fe200000418b0 */
[----:B------:R-:W-:-:S02]  /*c750*/  ISETP.GE.AND P3, PT, R6, R4, PT ;  /* 0x000000040600720c */ /* 0x000fc40003f66270 */
[C---:B------:R-:W-:Y:S02]  /*c760*/  ISETP.GE.AND P5, PT, R5.reuse, R4, PT ;  /* 0x000000040500720c */ /* 0x040fe40003fa6270 */
[-C--:B------:R-:W-:Y:S01]  /*c770*/  ISETP.GE.AND P2, PT, R5, R2.reuse, PT ;  /* 0x000000020500720c */ /* 0x080fe20003f46270 */
[C---:B------:R-:W-:Y:S01]  /*c780*/  VIADD R5, R3.reuse, 0x38 ;  /* 0x0000003803057836 */ /* 0x040fe20000000000 */
[----:B------:R-:W-:Y:S01]  /*c790*/  ISETP.GE.AND P0, PT, R6, R2, PT ;  /* 0x000000020600720c */ /* 0x000fe20003f06270 */
[----:B------:R-:W-:Y:S01]  /*c7a0*/  VIADD R6, R3, 0x31 ;  /* 0x0000003103067836 */ /* 0x000fe20000000000 */
[----:B------:R-:W-:Y:S01]  /*c7b0*/  FSEL R127, R202, -INF , !P6 ;  /* 0xff800000ca7f7808 */ /* 0x000fe20007000000 */
[----:B--2---:R-:W-:Y:S01]  /*c7c0*/  HMMA.16816.F32.BF16 R16, R8, R40, R184 ;  /* 0x000000280810723c */ /* 0x004fe200000418b8 */
[----:B------:R-:W-:Y:S02]  /*c7d0*/  FSEL R38, R201, -INF , !P3 ;  /* 0xff800000c9267808 */ /* 0x000fe40005800000 */
[----:B------:R-:W-:-:S02]  /*c7e0*/  FSEL R207, R207, -INF , !P4 ;  /* 0xff800000cfcf7808 */ /* 0x000fc40006000000 */
        /* <DEDUP_REMOVED lines=11> */
[----:B------:R-:W-:Y:S01]  /*c8a0*/  HMMA.16816.F32.BF16 R8, R8, R30, R232 ;  /* 0x0000001e0808723c */ /* 0x000fe200000418e8 */
[-C--:B------:R-:W-:Y:S02]  /*c8b0*/  ISETP.GE.AND P2, PT, R5, R4.reuse, PT ;  /* 0x000000040500720c */ /* 0x080fe40003f46270 */
[----:B------:R-:W-:Y:S02]  /*c8c0*/  ISETP.GE.AND P0, PT, R6, R4, PT ;  /* 0x000000040600720c */ /* 0x000fe40003f06270 */
[----:B------:R-:W-:Y:S02]  /*c8d0*/  FSEL R190, R190, -INF , !P3 ;  /* 0xff800000bebe7808 */ /* 0x000fe40005800000 */
[----:B------:R-:W-:Y:S01]  /*c8e0*/  FSEL R30, R193, -INF , !P4 ;  /* 0xff800000c11e7808 */ /* 0x000fe20006000000 */
[C---:B------:R-:W-:Y:S01]  /*c8f0*/  VIADD R235, R219.reuse, 0x800 ;  /* 0x00000800dbeb7836 */ /* 0x040fe20000000000 */
[----:B------:R-:W-:Y:S01]  /*c900*/  FSEL R31, R192, -INF , !P5 ;  /* 0xff800000c01f7808 */ /* 0x000fe20006800000 */
[----:B------:R-:W-:Y:S01]  /*c910*/  VIADD R234, R219, 0xc00 ;  /* 0x00000c00dbea7836 */ /* 0x000fe20000000000 */
[-C--:B------:R-:W-:Y:S01]  /*c920*/  ISETP.GE.AND P4, PT, R5, R2.reuse, PT ;  /* 0x000000020500720c */ /* 0x080fe20003f86270 */
[C---:B------:R-:W-:Y:S01]  /*c930*/  VIADD R5, R3.reuse, 0x48 ;  /* 0x0000004803057836 */ /* 0x040fe20000000000 */
[----:B------:R-:W-:Y:S01]  /*c940*/  ISETP.GE.AND P5, PT, R6, R2, PT ;  /* 0x000000020600720c */ /* 0x000fe20003fa6270 */
[----:B------:R-:W-:Y:S01]  /*c950*/  VIADD R6, R3, 0x41 ;  /* 0x0000004103067836 */ /* 0x000fe20000000000 */
[----:B------:R-:W-:Y:S01]  /*c960*/  FSEL R108, R189, -INF , !P0 ;  /* 0xff800000bd6c7808 */ /* 0x000fe20004000000 */
[----:B------:R-:W-:Y:S01]  /*c970*/  VIADD R233, R219, 0x1000 ;  /* 0x00001000dbe97836 */ /* 0x000fe20000000000 */
[----:B------:R-:W-:Y:S01]  /*c980*/  FSEL R195, R195, -INF , !P1 ;  /* 0xff800000c3c37808 */ /* 0x000fe20004800000 */
[----:B------:R-:W-:Y:S01]  /*c990*/  VIADD R232, R219, 0x1400 ;  /* 0x00001400dbe87836 */ /* 0x000fe20000000000 */
[----:B------:R-:W-:-:S02]  /*c9a0*/  FSEL R29, R188, -INF , !P6 ;  /* 0xff800000bc1d7808 */ /* 0x000fc40007000000 */
[C---:B------:R-:W-:Y:S02]  /*c9b0*/  ISETP.GE.AND P3, PT, R5.reuse, R4, PT ;  /* 0x000000040500720c */ /* 0x040fe40003f66270 */
[----:B------:R-:W-:Y:S01]  /*c9c0*/  ISETP.GE.AND P0, PT, R5, R2, PT ;  /* 0x000000020500720c */ /* 0x000fe20003f06270 */
[C---:B------:R-:W-:Y:S01]  /*c9d0*/  VIADD R5, R3.reuse, 0x50 ;  /* 0x0000005003057836 */ /* 0x040fe20000000000 */
[C---:B------:R-:W-:Y:S02]  /*c9e0*/  ISETP.GE.AND P1, PT, R6.reuse, R4, PT ;  /* 0x000000040600720c */ /* 0x040fe40003f26270 */
[----:B------:R-:W-:Y:S01]  /*c9f0*/  ISETP.GE.AND P6, PT, R6, R2, PT ;  /* 0x000000020600720c */ /* 0x000fe20003fc6270 */
[----:B------:R-:W-:Y:S01]  /*ca00*/  VIADD R6, R3, 0x49 ;  /* 0x0000004903067836 */ /* 0x000fe20000000000 */
[----:B------:R-:W-:Y:S02]  /*ca10*/  FSEL R122, R122, -INF , !P4 ;  /* 0xff8000007a7a7808 */ /* 0x000fe40006000000 */
[----:B------:R-:W-:-:S02]  /*ca20*/  FSEL R110, R121, -INF , !P1 ;  /* 0xff800000796e7808 */ /* 0x000fc40004800000 */
[----:B------:R-:W-:Y:S02]  /*ca30*/  FSEL R191, R191, -INF , !P5 ;  /* 0xff800000bfbf7808 */ /* 0x000fe40006800000 */
        /* <DEDUP_REMOVED lines=187> */
[C---:B------:R-:W-:Y:S02]  /*d5f0*/  ISETP.GE.AND P1, PT, R5.reuse, R4, PT ;  /* 0x000000040500720c */ /* 0x040fe40003f26270 */
[----:B------:R-:W-:Y:S01]  /*d600*/  ISETP.GE.AND P6, PT, R5, R2, PT ;  /* 0x000000020500720c */ /* 0x000fe20003fc6270 */
[----:B------:R-:W-:Y:S01]  /*d610*/  VIADD R5, R3, 0xf0 ;  /* 0x000000f003057836 */ /* 0x000fe20000000000 */
[-C--:B------:R-:W-:Y:S02]  /*d620*/  ISETP.GE.AND P0, PT, R7, R4.reuse, PT ;  /* 0x000000040700720c */ /* 0x080fe40003f06270 */
[----:B------:R-:W-:Y:S02]  /*d630*/  FSEL R156, R18, -INF , !P3 ;  /* 0xff800000129c7808 */ /* 0x000fe40005800000 */
[----:B------:R-:W-:Y:S02]  /*d640*/  FSEL R25, R17, -INF , !P0 ;  /* 0xff80000011197808 */ /* 0x000fe40004000000 */
[----:B------:R-:W-:-:S02]  /*d650*/  ISETP.GE.AND P3, PT, R5, R4, PT ;  /* 0x000000040500720c */ /* 0x000fc40003f66270 */
[----:B------:R-:W-:Y:S01]  /*d660*/  ISETP.GE.AND P0, PT, R5, R2, PT ;  /* 0x000000020500720c */ /* 0x000fe20003f06270 */
[----:B------:R-:W-:Y:S01]  /*d670*/  VIADD R5, R3, 0xf8 ;  /* 0x000000f803057836 */ /* 0x000fe20000000000 */
[----:B------:R-:W-:Y:S02]  /*d680*/  FSEL R146, R27, -INF , !P4 ;  /* 0xff8000001b927808 */ /* 0x000fe40006000000 */
[----:B------:R-:W-:Y:S01]  /*d690*/  ISETP.GE.AND P4, PT, R6, R4, PT ;  /* 0x000000040600720c */ /* 0x000fe20003f86270 */
[----:B------:R-:W-:Y:S01]  /*d6a0*/  VIADD R6, R3, 0xe8 ;  /* 0x000000e803067836 */ /* 0x000fe20000000000 */
[----:B------:R-:W-:Y:S02]  /*d6b0*/  FSEL R23, R41, -INF , !P1 ;  /* 0xff80000029177808 */ /* 0x000fe40004800000 */
[----:B------:R-:W-:Y:S02]  /*d6c0*/  ISETP.GE.AND P1, PT, R5, R2, PT ;  /* 0x000000020500720c */ /* 0x000fe40003f26270 */
[----:B------:R-:W-:-:S02]  /*d6d0*/  FSEL R27, R45, -INF , !P4 ;  /* 0xff8000002d1b7808 */ /* 0x000fc40006000000 */
[----:B------:R-:W-:Y:S02]  /*d6e0*/  FSEL R163, R10, -INF , !P1 ;  /* 0xff8000000aa37808 */ /* 0x000fe40004800000 */
[----:B------:R-:W-:Y:S02]  /*d6f0*/  ISETP.GE.AND P4, PT, R6, R2, PT ;  /* 0x000000020600720c */ /* 0x000fe40003f86270 */
[----:B------:R-:W-:Y:S02]  /*d700*/  ISETP.GT.AND P1, PT, R244, R250, PT ;  /* 0x000000faf400720c */ /* 0x000fe40003f24270 */
[----:B------:R-:W-:Y:S02]  /*d710*/  FSEL R154, R46, -INF , !P2 ;  /* 0xff8000002e9a7808 */ /* 0x000fe40005000000 */
[----:B------:R-:W-:Y:S02]  /*d720*/  FSEL R158, R42, -INF , !P4 ;  /* 0xff8000002a9e7808 */ /* 0x000fe40006000000 */
[----:B------:R-:W-:-:S02]  /*d730*/  FSEL R32, R44, -INF , !P5 ;  /* 0xff8000002c207808 */ /* 0x000fc40006800000 */
[-C--:B------:R-:W-:Y:S01]  /*d740*/  ISETP.GE.AND P2, PT, R6, R4.reuse, PT ;  /* 0x000000040600720c */ /* 0x080fe20003f46270 */
[----:B------:R-:W-:Y:S01]  /*d750*/  VIADD R6, R3, 0xf1 ;  /* 0x000000f103067836 */ /* 0x000fe20000000000 */
[----:B------:R-:W-:Y:S01]  /*d760*/  ISETP.GE.AND P4, PT, R5, R4, PT ;  /* 0x000000040500720c */ /* 0x000fe20003f86270 */
[----:B------:R-:W-:Y:S01]  /*d770*/  VIADD R5, R3, 0xf9 ;  /* 0x000000f903057836 */ /* 0x000fe20000000000 */
[----:B------:R-:W-:Y:S02]  /*d780*/  ISETP.GE.AND P5, PT, R7, R2, PT ;  /* 0x000000020700720c */ /* 0x000fe40003fa6270 */
[----:B------:R-:W-:Y:S02]  /*d790*/  FSEL R24, R40, -INF , !P2 ;  /* 0xff80000028187808 */ /* 0x000fe40005000000 */
[----:B------:R-:W-:Y:S02]  /*d7a0*/  FSEL R157, R19, -INF , !P5 ;  /* 0xff800000139d7808 */ /* 0x000fe40006800000 */
[----:B------:R-:W-:-:S02]  /*d7b0*/  FSEL R160, R43, -INF , !P6 ;  /* 0xff8000002ba07808 */ /* 0x000fc40007000000 */
[----:B------:R-:W-:Y:S02]  /*d7c0*/  FSEL R138, R12, -INF , !P3 ;  /* 0xff8000000c8a7808 */ /* 0x000fe40005800000 */
[----:B------:R-:W-:Y:S02]  /*d7d0*/  FSEL R162, R14, -INF , !P0 ;  /* 0xff8000000ea27808 */ /* 0x000fe40004000000 */
[C---:B------:R-:W-:Y:S02]  /*d7e0*/  ISETP.GE.AND P5, PT, R6.reuse, R4, PT ;  /* 0x000000040600720c */ /* 0x040fe40003fa6270 */
[----:B------:R-:W-:Y:S02]  /*d7f0*/  ISETP.GE.AND P2, PT, R6, R2, PT ;  /* 0x000000020600720c */ /* 0x000fe40003f46270 */
[-C--:B------:R-:W-:Y:S02]  /*d800*/  ISETP.GE.AND P6, PT, R3, R4.reuse, PT ;  /* 0x000000040300720c */ /* 0x080fe40003fc6270 */
[----:B------:R-:W-:-:S02]  /*d810*/  ISETP.GE.AND P3, PT, R5, R4, PT ;  /* 0x000000040500720c */ /* 0x000fc40003f66270 */
[----:B------:R-:W-:Y:S02]  /*d820*/  ISETP.GE.AND P0, PT, R5, R2, PT ;  /* 0x000000020500720c */ /* 0x000fe40003f06270 */
[----:B------:R-:W-:Y:S02]  /*d830*/  FSEL R22, R218, -INF , !P6 ;  /* 0xff800000da167808 */ /* 0x000fe40007000000 */
        /* <DEDUP_REMOVED lines=71> */
.L_x_1363:
[----:B------:R-:W1:Y:S02]  /*dcb0*/  LDC R5, c[0x0][0x248] ;  /* 0x00009200ff057b82 */ /* 0x000e640000000800 */
[----:B-1----:R-:W-:-:S05]  /*dcc0*/  IMAD.SHL.U32 R3, R5, 0x100, RZ ;  /* 0x0000010005037824 */ /* 0x002fca00078e00ff */
[----:B------:R-:W-:-:S04]  /*dcd0*/  IADD3 R3, -R3, RZ, RZ ;  /* 0x000000ff03037210 */ /* 0x000fc80007ffe1ff */
[----:B------:R-:W-:-:S07]  /*dce0*/  SHF.R.S32.HI R6, RZ, 0x1f, R3 ;  /* 0x0000001fff067819 */ /* 0x000fce0000011403 */
.L_x_1364:
        /* <DEDUP_REMOVED lines=101> */
.L_x_1366:
[----:B------:R-:W-:Y:S05]  /*e340*/  BSYNC B0 ;  /* 0x0000000000007941 */ /* 0x000fea0003800000 */
.L_x_1365:
[----:B------:R-:W0:Y:S01]  /*e350*/  LDGDEPBAR ;  /* 0x00000000000079af */ /* 0x000e220000000000 */
[----:B------:R-:W-:-:S04]  /*e360*/  LEA R240, P0, R3, R240, 0x1 ;  /* 0x000000f003f07211 */ /* 0x000fc800078008ff */
[----:B------:R-:W-:-:S09]  /*e370*/  LEA.HI.X R241, R3, R241, R6, 0x1, P0 ;  /* 0x000000f103f17211 */ /* 0x000fd200000f0c06 */
.L_x_1362:
[----:B------:R-:W-:Y:S01]  /*e380*/  FMNMX.FTZ R136, R22, R28, !PT ;  /* 0x0000001c16887209 */ /* 0x000fe20007810000 */
[----:B------:R-:W-:Y:S01]  /*e390*/  ULDC UR5, c[0x0][0x2ec] ;  /* 0x0000bb0000057ab9 */ /* 0x000fe20000000800 */
[----:B------:R-:W-:Y:S02]  /*e3a0*/  LEA R217, R0, UR4, 0x1 ;  /* 0x0000000400d97c11 */ /* 0x000fe4000f8e08ff */
[----:B------:R-:W-:Y:S02]  /*e3b0*/  FMNMX.FTZ R136, R107, R136, !PT ;  /* 0x000000886b887209 */ /* 0x000fe40007810000 */
[----:B------:R-:W-:Y:S01]  /*e3c0*/  LEA R218, R36, R217, 0x1 ;  /* 0x000000d924da7211 */ /* 0x000fe200078e08ff */
[----:B------:R-:W-:Y:S01]  /*e3d0*/  LDSM.16.MT88.4 R44, [R217+0x5800] ;  /* 0x00580000d92c783b */ /* 0x000fe20000004200 */
        /* <DEDUP_REMOVED lines=260> */
[----:B-1----:R-:W-:Y:S02]  /*f420*/  FFMA.FTZ R5, R25, UR5, -R6 ;  /* 0x0000000519057c23 */ /* 0x002fe40008010806 */
[----:B------:R-:W1:Y:S04]  /*f430*/  LDSM.16.MT88.4 R24, [R218+0x5000] ;  /* 0x00500000da18783b */ /* 0x000e680000004200 */
[----:B------:R3:W4:Y:S02]  /*f440*/  MUFU.EX2 R16, R5 ;  /* 0x0000000500107308 */ /* 0x0007240000000800 */
[----:B---3--:R-:W-:-:S05]  /*f450*/  FMUL.FTZ R5, R3, UR5 ;  /* 0x0000000503057c20 */ /* 0x008fca0008410000 */
[----:B------:R-:W-:-:S05]  /*f460*/  FSEL R5, R5, RZ, P0 ;  /* 0x000000ff05057208 */ /* 0x000fca0000000000 */
[--C-:B------:R-:W-:Y:S01]  /*f470*/  FFMA.FTZ R7, R125, UR5, -R5.reuse ;  /* 0x000000057d077c23 */ /* 0x100fe20008010805 */
[----:B------:R-:W-:Y:S01]  /*f480*/  FFMA.FTZ R0, R126, UR5, -R5 ;  /* 0x000000057e007c23 */ /* 0x000fe20008010805 */
[----:B--2---:R-:W-:Y:S02]  /*f490*/  MOV R126, R12 ;  /* 0x0000000c007e7202 */ /* 0x004fe40000000f00 */
[----:B------:R2:W-:Y:S01]  /*f4a0*/  MUFU.EX2 R61, R7 ;  /* 0x00000007003d7308 */ /* 0x0005e20000000800 */
[----:B------:R-:W-:-:S07]  /*f4b0*/  MOV R125, R18 ;  /* 0x00000012007d7202 */ /* 0x000fce0000000f00 */
[----:B------:R3:W-:Y:S01]  /*f4c0*/  MUFU.EX2 R88, R0 ;  /* 0x0000000000587308 */ /* 0x0007e20000000800 */
[----:B--2---:R-:W-:Y:S01]  /*f4d0*/  FFMA.FTZ R7, R124, UR5, -R5 ;  /* 0x000000057c077c23 */ /* 0x004fe20008010805 */
[----:B------:R-:W-:-:S06]  /*f4e0*/  MOV R124, R17 ;  /* 0x00000011007c7202 */ /* 0x000fcc0000000f00 */
[----:B------:R2:W5:Y:S01]  /*f4f0*/  MUFU.EX2 R60, R7 ;  /* 0x00000007003c7308 */ /* 0x0005620000000800 */
[----:B---3--:R-:W-:Y:S01]  /*f500*/  FFMA.FTZ R0, R130, UR5, -R5 ;  /* 0x0000000582007c23 */ /* 0x008fe20008010805 */
[----:B------:R-:W-:-:S06]  /*f510*/  MOV R130, R11 ;  /* 0x0000000b00827202 */ /* 0x000fcc0000000f00 */
[----:B------:R3:W-:Y:S01]  /*f520*/  MUFU.EX2 R92, R0 ;  /* 0x00000000005c7308 */ /* 0x0007e20000000800 */
[----:B--2---:R-:W-:Y:S01]  /*f530*/  FFMA.FTZ R7, R135, UR5, -R5 ;  /* 0x0000000587077c23 */ /* 0x004fe20008010805 */
[----:B----4-:R-:W-:-:S06]  /*f540*/  MOV R135, R16 ;  /* 0x0000001000877202 */ /* 0x010fcc0000000f00 */
[----:B------:R2:W-:Y:S01]  /*f550*/  MUFU.EX2 R69, R7 ;  /* 0x0000000700457308 */ /* 0x0005e20000000800 */
[----:B---3--:R-:W-:Y:S01]  /*f560*/  FFMA.FTZ R0, R128, UR5, -R5 ;  /* 0x0000000580007c23 */ /* 0x008fe20008010805 */
[----:B------:R-:W-:Y:S02]  /*f570*/  MOV R128, R10 ;  /* 0x0000000a00807202 */ /* 0x000fe40000000f00 */
[----:B------:R-:W-:-:S04]  /*f580*/  F2FP.BF16.F32.PACK_AB R10, R151, R150 ;  /* 0x00000096970a723e */ /* 0x000fc800000010ff */
[----:B------:R3:W-:Y:S01]  /*f590*/  MUFU.EX2 R98, R0 ;  /* 0x0000000000627308 */ /* 0x0007e20000000800 */
[----:B--2---:R-:W-:Y:S01]  /*f5a0*/  FFMA.FTZ R7, R134, UR5, -R5 ;  /* 0x0000000586077c23 */ /* 0x004fe20008010805 */
[----:B------:R-:W-:-:S06]  /*f5b0*/  MOV R134, R15 ;  /* 0x0000000f00867202 */ /* 0x000fcc0000000f00 */
[----:B------:R2:W4:Y:S01]  /*f5c0*/  MUFU.EX2 R73, R7 ;  /* 0x0000000700497308 */ /* 0x0005220000000800 */
[----:B---3--:R-:W-:Y:S01]  /*f5d0*/  FFMA.FTZ R0, R207, UR5, -R5 ;  /* 0x00000005cf007c23 */ /* 0x008fe20008010805 */
[----:B------:R-:W-:Y:S02]  /*f5e0*/  MOV R207, R9 ;  /* 0x0000000900cf7202 */ /* 0x000fe40000000f00 */
[----:B-----5:R-:W-:-:S04]  /*f5f0*/  F2FP.BF16.F32.PACK_AB R9, R60, R61 ;  /* 0x0000003d3c09723e */ /* 0x020fc800000010ff */
[----:B------:R3:W-:Y:S01]  /*f600*/  MUFU.EX2 R99, R0 ;  /* 0x0000000000637308 */ /* 0x0007e20000000800 */
[----:B--2---:R-:W-:Y:S01]  /*f610*/  FFMA.FTZ R7, R131, UR5, -R5 ;  /* 0x0000000583077c23 */ /* 0x004fe20008010805 */
[----:B------:R-:W-:Y:S02]  /*f620*/  MOV R131, R14 ;  /* 0x0000000e00837202 */ /* 0x000fe40000000f00 */
[----:B----4-:R-:W-:-:S04]  /*f630*/  F2FP.BF16.F32.PACK_AB R11, R73, R69 ;  /* 0x00000045490b723e */ /* 0x010fc800000010ff */
[----:B------:R2:W-:Y:S01]  /*f640*/  MUFU.EX2 R84, R7 ;  /* 0x0000000700547308 */ /* 0x0005e20000000800 */
[--C-:B---3--:R-:W-:Y:S02]  /*f650*/  FFMA.FTZ R0, R127, UR5, -R5.reuse ;  /* 0x000000057f007c23 */ /* 0x108fe40008010805 */
[C---:B-1----:R-:W-:Y:S05]  /*f660*/  HMMA.16816.F32.BF16 R28, R8.reuse, R24, RZ ;  /* 0x00000018081c723c */ /* 0x042fea00000418ff */
[----:B------:R1:W-:Y:S01]  /*f670*/  MUFU.EX2 R105, R0 ;  /* 0x0000000000697308 */ /* 0x0003e20000000800 */
[----:B------:R-:W-:Y:S01]  /*f680*/  HMMA.16816.F32.BF16 R24, R8, R26, RZ ;  /* 0x0000001a0818723c */ /* 0x000fe200000418ff */
[----:B--2---:R-:W-:Y:S01]  /*f690*/  FFMA.FTZ R7, R129, UR5, -R5 ;  /* 0x0000000581077c23 */ /* 0x004fe20008010805 */
[----:B------:R-:W-:-:S02]  /*f6a0*/  MOV R129, R13 ;  /* 0x0000000d00817202 */ /* 0x000fc40000000f00 */
[----:B------:R-:W2:Y:S03]  /*f6b0*/  LDSM.16.MT88.4 R12, [R217+0x5000] ;  /* 0x00500000d90c783b */ /* 0x000ea60000004200 */
[----:B------:R3:W4:Y:S01]  /*f6c0*/  MUFU.EX2 R89, R7 ;  /* 0x0000000700597308 */ /* 0x0007220000000800 */
[----:B-1----:R-:W-:-:S07]  /*f6d0*/  FFMA.FTZ R0, R203, UR5, -R5 ;  /* 0x00000005cb007c23 */ /* 0x002fce0008010805 */
[----:B------:R1:W5:Y:S01]  /*f6e0*/  MUFU.EX2 R108, R0 ;  /* 0x00000000006c7308 */ /* 0x0003620000000800 */
[----:B---3--:R-:W-:-:S07]  /*f6f0*/  FFMA.FTZ R7, R62, UR5, -R5 ;  /* 0x000000053e077c23 */ /* 0x008fce0008010805 */
[----:B------:R3:W-:Y:S01]  /*f700*/  MUFU.EX2 R64, R7 ;  /* 0x0000000700407308 */ /* 0x0007e20000000800 */
[----:B-1----:R-:W-:-:S07]  /*f710*/  FFMA.FTZ R0, R194, UR5, -R5 ;  /* 0x00000005c2007c23 */ /* 0x002fce0008010805 */
[----:B------:R1:W-:Y:S01]  /*f720*/  MUFU.EX2 R113, R0 ;  /* 0x0000000000717308 */ /* 0x0003e20000000800 */
[----:B---3--:R-:W-:Y:S01]  /*f730*/  FADD.FTZ R7, R149, R148 ;  /* 0x0000009495077221 */ /* 0x008fe20000010000 */
[----:B--2---:R-:W-:Y:S03]  /*f740*/  HMMA.16816.F32.BF16 R20, R8, R12, RZ ;  /* 0x0000000c0814723c */ /* 0x004fe600000418ff */
[----:B------:R-:W-:-:S03]  /*f750*/  FADD.FTZ R7, R150, R7 ;  /* 0x0000000796077221 */ /* 0x000fc60000010000 */
[----:B------:R-:W-:Y:S01]  /*f760*/  HMMA.16816.F32.BF16 R16, R8, R14, RZ ;  /* 0x0000000e0810723c */ /* 0x000fe200000418ff */
[----:B------:R-:W-:Y:S01]  /*f770*/  F2FP.BF16.F32.PACK_AB R12, R166, R165 ;  /* 0x000000a5a60c723e */ /* 0x000fe200000010ff */
[----:B-1----:R-:W-:Y:S01]  /*f780*/  FFMA.FTZ R0, R195, UR5, -R5 ;  /* 0x00000005c3007c23 */ /* 0x002fe20008010805 */
[----:B----4-:R-:W-:Y:S01]  /*f790*/  F2FP.BF16.F32.PACK_AB R13, R89, R84 ;  /* 0x00000054590d723e */ /* 0x010fe200000010ff */
[----:B------:R-:W-:Y:S02]  /*f7a0*/  FADD.FTZ R7, R151, R7 ;  /* 0x0000000797077221 */ /* 0x000fe40000010000 */
[----:B------:R1:W2:Y:S01]  /*f7b0*/  MUFU.EX2 R116, R0 ;  /* 0x0000000000747308 */ /* 0x0002a20000000800 */
[----:B------:R-:W-:Y:S01]  /*f7c0*/  F2FP.BF16.F32.PACK_AB R14, R168, R167 ;  /* 0x000000a7a80e723e */ /* 0x000fe200000010ff */
[----:B------:R-:W-:Y:S01]  /*f7d0*/  FADD.FTZ R7, R165, R7 ;  /* 0x00000007a5077221 */ /* 0x000fe20000010000 */
[----:B------:R-:W-:Y:S01]  /*f7e0*/  F2FP.BF16.F32.PACK_AB R15, R92, R88 ;  /* 0x000000585c0f723e */ /* 0x000fe200000010ff */
[----:B------:R-:W-:Y:S01]  /*f7f0*/  LDSM.16.MT88.4 R148, [R217+0x8000] ;  /* 0x00800000d994783b */ /* 0x000fe20000004200 */
[----:B------:R-:W-:Y:S01]  /*f800*/  F2FP.BF16.F32.PACK_AB R8, R170, R169 ;  /* 0x000000a9aa08723e */ /* 0x000fe200000010ff */
[----:B------:R-:W-:Y:S01]  /*f810*/  FADD.FTZ R7, R166, R7 ;  /* 0x00000007a6077221 */ /* 0x000fe20000010000 */
[----:B------:R-:W-:-:S02]  /*f820*/  F2FP.BF16.F32.PACK_AB R9, R99, R98 ;  /* 0x000000626309723e */ /* 0x000fc400000010ff */
[----:B------:R-:W-:Y:S01]  /*f830*/  F2FP.BF16.F32.PACK_AB R10, R174, R173 ;  /* 0x000000adae0a723e */ /* 0x000fe200000010ff */
[----:B------:R-:W-:Y:S01]  /*f840*/  FADD.FTZ R7, R167, R7 ;  /* 0x00000007a7077221 */ /* 0x000fe20000010000 */
[----:B-----5:R-:W-:Y:S01]  /*f850*/  F2FP.BF16.F32.PACK_AB R11, R108, R105 ;  /* 0x000000696c0b723e */ /* 0x020fe200000010ff */
[----:B------:R-:W-:Y:S02]  /*f860*/  HMMA.16816.F32.BF16 R32, R12, R36, R20 ;  /* 0x000000240c20723c */ /* 0x000fe40000041814 */
[----:B------:R-:W-:Y:S01]  /*f870*/  FADD.FTZ R7, R168, R7 ;  /* 0x00000007a8077221 */ /* 0x000fe20000010000 */
[----:B-1----:R-:W-:-:S03]  /*f880*/  FFMA.FTZ R0, R190, UR5, -R5 ;  /* 0x00000005be007c23 */ /* 0x002fc60008010805 */
[C---:B------:R-:W-:Y:S01]  /*f890*/  HMMA.16816.F32.BF16 R20, R12.reuse, R38, R16 ;  /* 0x000000260c14723c */ /* 0x040fe20000041810 */
[----:B------:R1:W-:Y:S05]  /*f8a0*/  MUFU.EX2 R117, R0 ;  /* 0x0000000000757308 */ /* 0x0003ea0000000800 */
[C---:B------:R-:W-:Y:S06]  /*f8b0*/  HMMA.16816.F32.BF16 R16, R12.reuse, R40, R28 ;  /* 0x000000280c10723c */ /* 0x040fec000004181c */
[----:B------:R-:W-:Y:S01]  /*f8c0*/  HMMA.16816.F32.BF16 R12, R12, R42, R24 ;  /* 0x0000002a0c0c723c */ /* 0x000fe20000041818 */
[----:B------:R-:W3:Y:S05]  /*f8d0*/  LDSM.16.MT88.4 R40, [R218+0x5c00] ;  /* 0x005c0000da28783b */ /* 0x000eea0000004200 */
[----:B------:R-:W-:Y:S01]  /*f8e0*/  HMMA.16816.F32.BF16 R32, R8, R44, R32 ;  /* 0x0000002c0820723c */ /* 0x000fe20000041820 */
[----:B-1----:R-:W-:-:S04]  /*f8f0*/  FFMA.FTZ R0, R191, UR5, -R5 ;  /* 0x00000005bf007c23 */ /* 0x002fc80008010805 */
[----:B------:R1:W4:Y:S01]  /*f900*/  MUFU.EX2 R112, R0 ;  /* 0x0000000000707308 */ /* 0x0003220000000800 */
[C---:B------:R-:W-:Y:S01]  /*f910*/  HMMA.16816.F32.BF16 R28, R8.reuse, R46, R20 ;  /* 0x0000002e081c723c */ /* 0x040fe20000041814 */
[----:B------:R-:W5:Y:S05]  /*f920*/  LDSM.16.MT88.4 R44, [R217+0x6000] ;  /* 0x00600000d92c783b */ /* 0x000f6a0000004200 */
[C---:B------:R-:W-:Y:S06]  /*f930*/  HMMA.16816.F32.BF16 R24, R8.reuse, R52, R16 ;  /* 0x000000340818723c */ /* 0x040fec0000041810 */
[----:B------:R-:W-:Y:S01]  /*f940*/  HMMA.16816.F32.BF16 R36, R8, R54, R12 ;  /* 0x000000360824723c */ /* 0x000fe2000004180c */
[----:B------:R-:W5:Y:S01]  /*f950*/  LDSM.16.MT88.4 R52, [R218+0x6000] ;  /* 0x00600000da34783b */ /* 0x000f620000004200 */
[----:B-1----:R-:W-:-:S05]  /*f960*/  FFMA.FTZ R0, R122, UR5, -R5 ;  /* 0x000000057a007c23 */ /* 0x002fca0008010805 */
[----:B------:R-:W-:Y:S01]  /*f970*/  F2FP.BF16.F32.PACK_AB R8, R176, R175 ;  /* 0x000000afb008723e */ /* 0x000fe200000010ff */
[----:B------:R1:W-:Y:S01]  /*f980*/  MUFU.EX2 R111, R0 ;  /* 0x00000000006f7308 */ /* 0x0003e20000000800 */
[----:B--2---:R-:W-:Y:S02]  /*f990*/  F2FP.BF16.F32.PACK_AB R9, R116, R113 ;  /* 0x000000717409723e */ /* 0x004fe400000010ff */
[----:B------:R-:W-:Y:S02]  /*f9a0*/  F2FP.BF16.F32.PACK_AB R10, R179, R177 ;  /* 0x000000b1b30a723e */ /* 0x000fe400000010ff */
[----:B----4-:R-:W-:Y:S02]  /*f9b0*/  F2FP.BF16.F32.PACK_AB R11, R112, R117 ;  /* 0x00000075700b723e */ /* 0x010fe400000010ff */
[----:B------:R-:W-:Y:S02]  /*f9c0*/  F2FP.BF16.F32.PACK_AB R12, R180, R178 ;  /* 0x000000b2b40c723e */ /* 0x000fe400000010ff */
[----:B------:R-:W-:-:S03]  /*f9d0*/  F2FP.BF16.F32.PACK_AB R14, R182, R120 ;  /* 0x00000078b60e723e */ /* 0x000fc600000010ff */
[----:B------:R-:W-:Y:S01]  /*f9e0*/  HMMA.16816.F32.BF16 R20, R8, R48, R32 ;  /* 0x000000300814723c */ /* 0x000fe20000041820 */
[----:B-1----:R-:W-:-:S05]  /*f9f0*/  FFMA.FTZ R0, R123, UR5, -R5 ;  /* 0x000000057b007c23 */ /* 0x002fca0008010805 */
[C---:B------:R-:W-:Y:S01]  /*fa00*/  HMMA.16816.F32.BF16 R16, R8.reuse, R50, R28 ;  /* 0x000000320810723c */ /* 0x040fe2000004181c */
[----:B------:R-:W1:Y:S01]  /*fa10*/  LDSM.16.MT88.4 R48, [R218+0x6400] ;  /* 0x00640000da30783b */ /* 0x000e620000004200 */
[----:B------:R2:W4:Y:S04]  /*fa20*/  MUFU.EX2 R110, R0 ;  /* 0x00000000006e7308 */ /* 0x0005280000000800 */
[C---:B---3--:R-:W-:Y:S06]  /*fa30*/  HMMA.16816.F32.BF16 R24, R8.reuse, R40, R24 ;  /* 0x000000280818723c */ /* 0x048fec0000041818 */
[----:B------:R-:W-:Y:S01]  /*fa40*/  HMMA.16816.F32.BF16 R32, R8, R42, R36 ;  /* 0x0000002a0820723c */ /* 0x000fe20000041824 */
[----:B------:R-:W-:Y:S04]  /*fa50*/  LDSM.16.MT88.4 R36, [R218+0x6800] ;  /* 0x00680000da24783b */ /* 0x000fe80000004200 */
[----:B------:R-:W-:Y:S02]  /*fa60*/  LDSM.16.MT88.4 R40, [R217+0x6c00] ;  /* 0x006c0000d928783b */ /* 0x000fe40000004200 */
[----:B------:R-:W-:Y:S01]  /*fa70*/  F2FP.BF16.F32.PACK_AB R8, R183, R181 ;  /* 0x000000b5b708723e */ /* 0x000fe200000010ff */
[----:B--2---:R-:W-:Y:S01]  /*fa80*/  FFMA.FTZ R0, R118, UR5, -R5 ;  /* 0x0000000576007c23 */ /* 0x004fe20008010805 */
[----:B----4-:R-:W-:-:S02]  /*fa90*/  F2FP.BF16.F32.PACK_AB R13, R110, R111 ;  /* 0x0000006f6e0d723e */ /* 0x010fc400000010ff */
[----:B------:R-:W-:Y:S01]  /*faa0*/  F2FP.BF16.F32.PACK_AB R10, R184, R185 ;  /* 0x000000b9b80a723e */ /* 0x000fe200000010ff */
[----:B------:R2:W-:Y:S02]  /*fab0*/  MUFU.EX2 R109, R0 ;  /* 0x00000000006d7308 */ /* 0x0005e40000000800 */
[----:B--2---:R-:W-:-:S06]  /*fac0*/  FFMA.FTZ R0, R119, UR5, -R5 ;  /* 0x0000000577007c23 */ /* 0x004fcc0008010805 */
[----:B------:R2:W3:Y:S02]  /*fad0*/  MUFU.EX2 R107, R0 ;  /* 0x00000000006b7308 */ /* 0x0004e40000000800 */
[----:B--2---:R-:W-:Y:S01]  /*fae0*/  FFMA.FTZ R0, R114, UR5, -R5 ;  /* 0x0000000572007c23 */ /* 0x004fe20008010805 */
[----:B---3--:R-:W-:-:S05]  /*faf0*/  F2FP.BF16.F32.PACK_AB R15, R107, R109 ;  /* 0x0000006d6b0f723e */ /* 0x008fca00000010ff */
[----:B------:R2:W-:Y:S02]  /*fb00*/  MUFU.EX2 R106, R0 ;  /* 0x00000000006a7308 */ /* 0x0005e40000000800 */
[C---:B-----5:R-:W-:Y:S06]  /*fb10*/  HMMA.16816.F32.BF16 R28, R12.reuse, R44, R20 ;  /* 0x0000002c0c1c723c */ /* 0x060fec0000041814 */
[C---:B------:R-:W-:Y:S01]  /*fb20*/  HMMA.16816.F32.BF16 R20, R12.reuse, R46, R16 ;  /* 0x0000002e0c14723c */ /* 0x040fe20000041810 */
[----:B------:R-:W3:Y:S05]  /*fb30*/  LDSM.16.MT88.4 R44, [R217+0x6800] ;  /* 0x00680000d92c783b */ /* 0x000eea0000004200 */
[----:B------:R-:W-:Y:S01]  /*fb40*/  HMMA.16816.F32.BF16 R16, R12, R52, R24 ;  /* 0x000000340c10723c */ /* 0x000fe20000041818 */
[----:B--2---:R-:W-:-:S04]  /*fb50*/  FFMA.FTZ R0, R115, UR5, -R5 ;  /* 0x0000000573007c23 */ /* 0x004fc80008010805 */
[----:B------:R2:W4:Y:S01]  /*fb60*/  MUFU.EX2 R104, R0 ;  /* 0x0000000000687308 */ /* 0x0005220000000800 */
[----:B------:R-:W-:Y:S01]  /*fb70*/  HMMA.16816.F32.BF16 R12, R12, R54, R32 ;  /* 0x000000360c0c723c */ /* 0x000fe20000041820 */
[----:B------:R-:W-:Y:S01]  /*fb80*/  LDSM.16.MT88.4 R52, [R217+0x7400] ;  /* 0x00740000d934783b */ /* 0x000fe20000004200 */
[----:B--2---:R-:W-:Y:S01]  /*fb90*/  FFMA.FTZ R0, R121, UR5, -R5 ;  /* 0x0000000579007c23 */ /* 0x004fe20008010805 */
[----:B----4-:R-:W-:-:S04]  /*fba0*/  F2FP.BF16.F32.PACK_AB R9, R104, R106 ;  /* 0x0000006a6809723e */ /* 0x010fc800000010ff */
[----:B------:R2:W-:Y:S02]  /*fbb0*/  MUFU.EX2 R96, R0 ;  /* 0x0000000000607308 */ /* 0x0005e40000000800 */
[----:B--2---:R-:W-:-:S06]  /*fbc0*/  FFMA.FTZ R0, R95, UR5, -R5 ;  /* 0x000000055f007c23 */ /* 0x004fcc0008010805 */
[----:B------:R2:W4:Y:S02]  /*fbd0*/  MUFU.EX2 R97, R0 ;  /* 0x0000000000617308 */ /* 0x0005240000000800 */
[----:B--2---:R-:W-:Y:S01]  /*fbe0*/  FFMA.FTZ R0, R102, UR5, -R5 ;  /* 0x0000000566007c23 */ /* 0x004fe20008010805 */
[----:B----4-:R-:W-:-:S05]  /*fbf0*/  F2FP.BF16.F32.PACK_AB R11, R97, R96 ;  /* 0x00000060610b723e */ /* 0x010fca00000010ff */
[----:B------:R2:W-:Y:S02]  /*fc00*/  MUFU.EX2 R95, R0 ;  /* 0x00000000005f7308 */ /* 0x0005e40000000800 */
[C---:B------:R-:W-:Y:S06]  /*fc10*/  HMMA.16816.F32.BF16 R32, R8.reuse, R56, R28 ;  /* 0x000000380820723c */ /* 0x040fec000004181c */
[C---:B------:R-:W-:Y:S01]  /*fc20*/  HMMA.16816.F32.BF16 R28, R8.reuse, R58, R20 ;  /* 0x0000003a081c723c */ /* 0x040fe20000041814 */
[----:B------:R-:W-:Y:S05]  /*fc30*/  LDSM.16.MT88.4 R56, [R218+0x7400] ;  /* 0x00740000da38783b */ /* 0x000fea0000004200 */
[----:B-1----:R-:W-:Y:S01]  /*fc40*/  HMMA.16816.F32.BF16 R24, R8, R48, R16 ;  /* 0x000000300818723c */ /* 0x002fe20000041810 */
[----:B--2---:R-:W-:-:S04]  /*fc50*/  FFMA.FTZ R0, R103, UR5, -R5 ;  /* 0x0000000567007c23 */ /* 0x004fc80008010805 */
        /* <DEDUP_REMOVED lines=94> */
[----:B------:R3:W-:Y:S01]  /*10240*/  MUFU.EX2 R53, R13 ;  /* 0x0000000d00357308 */ /* 0x0007e20000000800 */
        /* <DEDUP_REMOVED lines=13> */
[----:B---3--:R-:W-:Y:S02]  /*10320*/  FFMA.FTZ R13, R147, UR5, -R5 ;  /* 0x00000005930d7c23 */ /* 0x008fe40008010805 */
        /* <DEDUP_REMOVED lines=38> */
[----:B-----5:R-:W-:Y:S01]  /*10590*/  HMMA.16816.F32.BF16 R24, R8, R36, R24 ;  /* 0x000000240818723c */ /* 0x020fe20000041818 */
        /* <DEDUP_REMOVED lines=13> */
[----:B------:R1:W3:Y:S01]  /*10670*/  MUFU.EX2 R46, R0 ;  /* 0x00000000002e7308 */ /* 0x0002e20000000800 */
[----:B------:R-:W-:Y:S01]  /*10680*/  F2FP.BF16.F32.PACK_AB R152, R53, R56 ;  /* 0x000000383598723e */ /* 0x000fe200000010ff */
        /* <DEDUP_REMOVED lines=134> */
[----:B------:R-:W-:Y:S06]  /*10ef0*/  @!P1 BRA `(.L_x_1367) ;  /* 0x0000005c009c9947 */ /* 0x000fec0003800000 */
        /* <DEDUP_REMOVED lines=69> */
.L_x_1368:
[----:B------:R-:W1:Y:S02]  /*11350*/  LDC R0, c[0x0][0x250] ;  /* 0x00009400ff007b82 */ /* 0x000e640000000800 */
[----:B-1----:R-:W-:-:S05]  /*11360*/  IMAD.SHL.U32 R5, R0, 0x100, RZ ;  /* 0x0000010000057824 */ /* 0x002fca00078e00ff */
[----:B------:R-:W-:-:S04]  /*11370*/  IADD3 R5, -R5, RZ, RZ ;  /* 0x000000ff05057210 */ /* 0x000fc80007ffe1ff */
[----:B------:R-:W-:-:S07]  /*11380*/  SHF.R.S32.HI R6, RZ, 0x1f, R5 ;  /* 0x0000001fff067819 */ /* 0x000fce0000011405 */
.L_x_1369:
[----:B------:R-:W2:Y:S01]  /*11390*/  LDL.LU.64 R22, [R1] ;  /* 0x0000000001167983 */ /* 0x000ea20000300a00 */
        /* <DEDUP_REMOVED lines=8> */
[----:B------:R-:W-:-:S03]  /*11420*/  @!P0 IMAD.MOV.U32 R9, RZ, RZ, R172 ;  /* 0x000000ffff098224 */ /* 0x000fc600078e00ac */
[----:B------:R-:W-:Y:S01]  /*11430*/  @P0 STS [R237+0x5004], RZ ;  /* 0x005004ffed000388 */ /* 0x000fe20000000800 */
[----:B------:R-:W3:Y:S03]  /*11440*/  @!P0 LDC R15, c[0x0][0x254] ;  /* 0x00009500ff0f8b82 */ /* 0x000ee60000000800 */
[----:B------:R-:W-:Y:S04]  /*11450*/  @P0 STS.64 [R237+0x5008], RZ ;  /* 0x005008ffed000388 */ /* 0x000fe80000000a00 */
[----:B------:R-:W-:Y:S01]  /*11460*/  @!PT LDS RZ, [RZ] ;  /* 0x00000000fffff984 */ /* 0x000fe20000000800 */
[----:B------:R-:W-:Y:S01]  /*11470*/  @!PT LDS RZ, [RZ] ;  /* 0x00000000fffff984 */ /* 0x000fe20000000800 */
[----:B------:R-:W-:Y:S01]  /*11480*/  @!PT LDS RZ, [RZ] ;  /* 0x00000000fffff984 */ /* 0x000fe20000000800 */
[----:B------:R1:W-:Y:S01]  /*11490*/  @!P0 LDGSTS.E.BYPASS.LTC128B.128 [R237+0x5000], desc[UR6][R8.64] ;  /* 0x0500000008ed8fae */ /* 0x0003e2000b901d46 */
[----:B------:R-:W4:Y:S03]  /*114a0*/  @!P0 LDC R20, c[0x0][0x254] ;  /* 0x00009500ff148b82 */ /* 0x000f260000000800 */
[----:B------:R-:W-:Y:S05]  /*114b0*/  @P0 STS.128 [R237+0x5800], RZ ;  /* 0x005800ffed000388 */ /* 0x000fea0000000c00 */
[----:B------:R-:W5:Y:S08]  /*114c0*/  @!P0 LDC R19, c[0x0][0x254] ;  /* 0x00009500ff138b82 */ /* 0x000f700000000800 */
[----:B------:R-:W1:Y:S08]  /*114d0*/  @!P0 LDC R18, c[0x0][0x254] ;  /* 0x00009500ff128b82 */ /* 0x000e700000000800 */
[----:B------:R-:W4:Y:S01]  /*114e0*/  @!P0 LDC R21, c[0x0][0x254] ;  /* 0x00009500ff158b82 */ /* 0x000f220000000800 */
[----:B-----5:R-:W-:-:S02]  /*114f0*/  @!P0 IMAD R19, R19, 0xa0, RZ ;  /* 0x000000a013138824 */ /* 0x020fc400078e02ff */
[----:B-1----:R-:W-:Y:S01]  /*11500*/  @!P0 IMAD R18, R18, 0xc0, RZ ;  /* 0x000000c012128824 */ /* 0x002fe200078e02ff */
[----:B--2---:R-:W-:Y:S01]  /*11510*/  @!P0 IADD3.X R10, R6, UR18, R23, P2, P1 ;  /* 0x00000012060a8c10 */ /* 0x004fe200097e2417 */
[----:B------:R-:W-:Y:S01]  /*11520*/  @!P0 IMAD.MOV.U32 R22, RZ, RZ, R238 ;  /* 0x000000ffff168224 */ /* 0x000fe200078e00ee */
[C---:B------:R-:W-:Y:S02]  /*11530*/  @!P0 LEA R12, P2, R7.reuse, UR10, 0x1 ;  /* 0x0000000a070c8c11 */ /* 0x040fe4000f8408ff */
[C---:B------:R-:W-:Y:S02]  /*11540*/  @!P0 LEA R11, P1, R0.reuse, R238, 0x6 ;  /* 0x000000ee000b8211 */ /* 0x040fe400078230ff */
[----:B------:R-:W-:Y:S01]  /*11550*/  @!P0 LEA.HI.X R13, R7, UR11, R10, 0x1, P2 ;  /* 0x0000000b070d8c11 */ /* 0x000fe200090f0c0a */
[----:B------:R-:W-:Y:S01]  /*11560*/  @!P0 STL.64 [R1], R22 ;  /* 0x0000001601008387 */ /* 0x000fe20000100a00 */
[----:B------:R-:W-:Y:S02]  /*11570*/  @!P0 IADD3 R7, P2, R5, R11, RZ ;  /* 0x0000000b05078210 */ /* 0x000fe40007f5e0ff */
[----:B------:R-:W-:Y:S01]  /*11580*/  @!P0 LEA.HI.X R8, R0, R23, R14, 0x6, P1 ;  /* 0x0000001700088211 */ /* 0x000fe200008f340e */
[----:B---3--:R-:W-:Y:S01]  /*11590*/  @!P0 IMAD R14, R15, 0x60, RZ ;  /* 0x000000600f0e8824 */ /* 0x008fe200078e02ff */
[----:B------:R-:W-:Y:S01]  /*115a0*/  @!P0 LEA R10, P1, R7, UR10, 0x1 ;  /* 0x0000000a070a8c11 */ /* 0x000fe2000f8208ff */
[----:B------:R-:W-:Y:S01]  /*115b0*/  @!PT LDS RZ, [RZ] ;  /* 0x00000000fffff984 */ /* 0x000fe20000000800 */
[----:B------:R-:W-:Y:S01]  /*115c0*/  @!PT LDS RZ, [RZ] ;  /* 0x00000000fffff984 */ /* 0x000fe20000000800 */
[----:B------:R-:W-:Y:S01]  /*115d0*/  @!PT LDS RZ, [RZ] ;  /* 0x00000000fffff984 */ /* 0x000fe20000000800 */
[----:B------:R1:W-:Y:S02]  /*115e0*/  @!P0 LDGSTS.E.BYPASS.LTC128B.128 [R237+0x5800], desc[UR6][R12.64] ;  /* 0x058000000ced8fae */ /* 0x0003e4000b901d46 */
[----:B------:R-:W-:-:S02]  /*115f0*/  @!P0 IMAD.X R11, R6, 0x1, R8, P2 ;  /* 0x00000001060b8824 */ /* 0x000fc400010e0608 */
[----:B------:R-:W-:Y:S01]  /*11600*/  @!P0 IMAD.WIDE.U32 R8, R0, 0x60, R22 ;  /* 0x0000006000088825 */ /* 0x000fe200078e0016 */
[----:B------:R-:W-:Y:S02]  /*11610*/  @P0 STS.128 [R237+0x6000], RZ ;  /* 0x006000ffed000388 */ /* 0x000fe40000000c00 */
[----:B------:R-:W-:Y:S02]  /*11620*/  @!P0 LEA.HI.X R11, R7, UR11, R11, 0x1, P1 ;  /* 0x0000000b070b8c11 */ /* 0x000fe400088f0c0b */
[----:B------:R-:W-:-:S03]  /*11630*/  @!P0 IADD3 R7, P1, R5, R8, RZ ;  /* 0x0000000805078210 */ /* 0x000fc60007f3e0ff */
[----:B------:R-:W-:Y:S01]  /*11640*/  @!PT LDS RZ, [RZ] ;  /* 0x00000000fffff984 */ /* 0x000fe20000000800 */
[----:B------:R-:W-:Y:S01]  /*11650*/  @!PT LDS RZ, [RZ] ;  /* 0x00000000fffff984 */ /* 0x000fe20000000800 */
[----:B------:R-:W-:Y:S01]  /*11660*/  @!PT LDS RZ, [RZ] ;  /* 0x00000000fffff984 */ /* 0x000fe20000000800 */
[----:B------:R2:W-:Y:S01]  /*11670*/  @!P0 LDGSTS.E.BYPASS.LTC128B.128 [R237+0x6000], desc[UR6][R10.64] ;  /* 0x060000000aed8fae */ /* 0x0005e2000b901d46 */
[----:B------:R-:W-:Y:S01]  /*11680*/  @!P0 IADD3.X R8, R6, R9, R14, P1, !PT ;  /* 0x0000000906088210 */ /* 0x000fe20000ffe40e */
[----:B------:R-:W-:Y:S01]  /*11690*/  @!P0 IMAD.MOV.U32 R9, RZ, RZ, R23 ;  /* 0x000000ffff098224 */ /* 0x000fe200078e0017 */
[C---:B------:R-:W-:Y:S01]  /*116a0*/  @!P0 LEA R16, P1, R7.reuse, UR10, 0x1 ;  /* 0x0000000a07108c11 */ /* 0x040fe2000f8208ff */
[----:B------:R-:W-:Y:S03]  /*116b0*/  @P0 STS.128 [R237+0x6800], RZ ;  /* 0x006800ffed000388 */ /* 0x000fe60000000c00 */
[----:B------:R-:W-:Y:S01]  /*116c0*/  @!P0 LEA.HI.X R17, R7, UR11, R8, 0x1, P1 ;  /* 0x0000000b07118c11 */ /* 0x000fe200088f0c08 */
[----:B------:R-:W-:Y:S01]  /*116d0*/  @!P0 IMAD.MOV.U32 R8, RZ, RZ, R238 ;  /* 0x000000ffff088224 */ /* 0x000fe200078e00ee */
[----:B------:R-:W-:-:S03]  /*116e0*/  @!P0 LEA R14, P1, R0, R238, 0x7 ;  /* 0x000000ee000e8211 */ /* 0x000fc600078238ff */
[C---:B------:R-:W-:Y:S01]  /*116f0*/  @!P0 IMAD.WIDE.U32 R8, R0.reuse, 0xe0, R8 ;  /* 0x000000e000088825 */ /* 0x040fe200078e0008 */
[C---:B----4-:R-:W-:Y:S01]  /*11700*/  @!P0 LEA.HI.X R7, R0.reuse, R23, R20, 0x7, P1 ;  /* 0x0000001700078211 */ /* 0x050fe200008f3c14 */
[----:B------:R-:W-:Y:S01]  /*11710*/  @!PT LDS RZ, [RZ] ;  /* 0x00000000fffff984 */ /* 0x000fe20000000800 */
[----:B------:R-:W-:Y:S01]  /*11720*/  @!PT LDS RZ, [RZ] ;  /* 0x00000000fffff984 */ /* 0x000fe20000000800 */
[----:B------:R-:W-:Y:S01]  /*11730*/  @!PT LDS RZ, [RZ] ;  /* 0x00000000fffff984 */ /* 0x000fe20000000800 */
[----:B------:R-:W-:Y:S02]  /*11740*/  @!P0 LDGSTS.E.BYPASS.LTC128B.128 [R237+0x6800], desc[UR6][R16.64] ;  /* 0x0680000010ed8fae */ /* 0x000fe4000b901d46 */
[----:B-1----:R-:W-:Y:S02]  /*11750*/  @!P0 IMAD.MOV.U32 R12, RZ, RZ, R238 ;  /* 0x000000ffff0c8224 */ /* 0x002fe400078e00ee */
[----:B------:R-:W-:Y:S01]  /*11760*/  @!P0 IMAD.MOV.U32 R13, RZ, RZ, R23 ;  /* 0x000000ffff0d8224 */ /* 0x000fe200078e0017 */
[----:B------:R-:W-:Y:S01]  /*11770*/  @P0 STS.128 [R237+0x7000], RZ ;  /* 0x007000ffed000388 */ /* 0x000fe20000000c00 */
[----:B------:R-:W-:Y:S02]  /*11780*/  @!P0 IMAD R20, R21, 0xe0, RZ ;  /* 0x000000e015148824 */ /* 0x000fe400078e02ff */
[----:B------:R-:W-:-:S04]  /*11790*/  @!P0 IMAD.WIDE.U32 R12, R0, 0xa0, R12 ;  /* 0x000000a0000c8825 */ /* 0x000fc800078e000c */
[----:B--2---:R-:W-:Y:S02]  /*117a0*/  @!P0 IMAD.MOV.U32 R10, RZ, RZ, R238 ;  /* 0x000000ffff0a8224 */ /* 0x004fe400078e00ee */
        /* <DEDUP_REMOVED lines=27> */
[----:B------:R-:W-:-:S03]  /*11960*/  IMAD.SHL.U32 R0, R244, 0x100, RZ ;  /* 0x00000100f4007824 */ /* 0x000fc600078e00ff */
        /* <DEDUP_REMOVED lines=13> */
[----:B------:R-:W4:Y:S04]  /*11a40*/  LDSM.16.M88.4 R28, [R216+0x1400] ;  /* 0x00140000d81c783b */ /* 0x000f280000000200 */
[----:B--2---:R-:W2:Y:S04]  /*11a50*/  LDSM.16.M88.4 R8, [R221] ;  /* 0x00000000dd08783b */ /* 0x004ea80000000200 */
[----:B------:R-:W5:Y:S01]  /*11a60*/  LDSM.16.M88.4 R44, [R216+0x1800] ;  /* 0x00180000d82c783b */ /* 0x000f620000000200 */
[----:B------:R-:W3:Y:S03]  /*11a70*/  S2R R5, SR_TID.X ;  /* 0x0000000000057919 */ /* 0x000ee60000002100 */
[----:B------:R-:W-:Y:S04]  /*11a80*/  LDSM.16.M88.4 R64, [R235] ;  /* 0x00000000eb40783b */ /* 0x000fe80000000200 */
[----:B------:R-:W5:Y:S04]  /*11a90*/  LDSM.16.M88.4 R36, [R236] ;  /* 0x00000000ec24783b */ /* 0x000f680000000200 */
[----:B------:R-:W5:Y:S04]  /*11aa0*/  LDSM.16.M88.4 R52, [R216+0x1c00] ;  /* 0x001c0000d834783b */ /* 0x000f680000000200 */
[----:B------:R-:W-:Y:S01]  /*11ab0*/  LDSM.16.M88.4 R68, [R216+0x2000] ;  /* 0x00200000d844783b */ /* 0x000fe20000000200 */
[C---:B-1----:R-:W-:Y:S03]  /*11ac0*/  HMMA.16816.F32.BF16 R20, R12.reuse, R16, RZ ;  /* 0x000000100c14723c */ /* 0x042fe600000418ff */
[----:B------:R-:W-:Y:S04]  /*11ad0*/  LDSM.16.M88.4 R60, [R233] ;  /* 0x00000000e93c783b */ /* 0x000fe80000000200 */
[----:B------:R-:W0:Y:S01]  /*11ae0*/  LDGDEPBAR ;  /* 0x00000000000079af */ /* 0x000e220000000000 */
[C---:B------:R-:W-:Y:S06]  /*11af0*/  HMMA.16816.F32.BF16 R16, R12.reuse, R18, RZ ;  /* 0x000000120c10723c */ /* 0x040fec00000418ff */
[----:B----4-:R-:W-:Y:S01]  /*11b00*/  HMMA.16816.F32.BF16 R24, R12, R28, RZ ;  /* 0x0000001c0c18723c */ /* 0x010fe200000418ff */
[----:B---3--:R-:W-:-:S05]  /*11b10*/  IMAD.SHL.U32 R5, R5, 0x2, RZ ;  /* 0x0000000205057824 */ /* 0x008fca00078e00ff */
[----:B------:R-:W-:Y:S01]  /*11b20*/  HMMA.16816.F32.BF16 R28, R12, R30, RZ ;  /* 0x0000001e0c1c723c */ /* 0x000fe200000418ff */
[----:B------:R-:W-:-:S04]  /*11b30*/  LOP3.LUT R5, R5, 0x6, RZ, 0xc0, !PT ;  /* 0x0000000605057812 */ /* 0x000fc800078ec0ff */
[C---:B------:R-:W-:Y:S01]  /*11b40*/  LOP3.LUT R6, R0.reuse, R5, RZ, 0xfc, !PT ;  /* 0x0000000500067212 */ /* 0x040fe200078efcff */
[C---:B--2---:R-:W-:Y:S01]  /*11b50*/  HMMA.16816.F32.BF16 R40, R8.reuse, R32, R20 ;  /* 0x000000200828723c */ /* 0x044fe20000041814 */
[--C-:B------:R-:W-:Y:S02]  /*11b60*/  LOP3.LUT R7, R0, 0x8, R5.reuse, 0xfe, !PT ;  /* 0x0000000800077812 */ /* 0x100fe400078efe05 */
[C---:B------:R-:W-:Y:S02]  /*11b70*/  ISETP.GE.AND P3, PT, R6.reuse, R4, PT ;  /* 0x000000040600720c */ /* 0x040fe40003f66270 */
[----:B------:R-:W-:Y:S01]  /*11b80*/  ISETP.GE.AND P2, PT, R6, R2, PT ;  /* 0x000000020600720c */ /* 0x000fe20003f46270 */
[----:B------:R-:W-:Y:S01]  /*11b90*/  HMMA.16816.F32.BF16 R48, R8, R34, R16 ;  /* 0x000000220830723c */ /* 0x000fe20000041810 */
[----:B------:R-:W1:Y:S01]  /*11ba0*/  LDSM.16.M88.4 R32, [R234] ;  /* 0x00000000ea20783b */ /* 0x000e620000000200 */
[C-C-:B------:R-:W-:Y:S02]  /*11bb0*/  LOP3.LUT R20, R0.reuse, 0x1, R5.reuse, 0xfe, !PT ;  /* 0x0000000100147812 */ /* 0x140fe400078efe05 */
[----:B------:R-:W-:-:S02]  /*11bc0*/  LOP3.LUT R6, R0, 0x9, R5, 0xfe, !PT ;  /* 0x0000000900067812 */ /* 0x000fc400078efe05 */
[----:B-----5:R-:W-:Y:S01]  /*11bd0*/  HMMA.16816.F32.BF16 R16, R12, R44, RZ ;  /* 0x0000002c0c10723c */ /* 0x020fe200000418ff */
[C---:B------:R-:W-:Y:S02]  /*11be0*/  ISETP.GE.AND P4, PT, R20.reuse, R4, PT ;  /* 0x000000041400720c */ /* 0x040fe40003f86270 */
[----:B------:R-:W-:Y:S02]  /*11bf0*/  ISETP.GE.AND P1, PT, R20, R2, PT ;  /* 0x000000021400720c */ /* 0x000fe40003f26270 */
[C---:B------:R-:W-:Y:S01]  /*11c00*/  ISETP.GE.AND P6, PT, R7.reuse, R4, PT ;  /* 0x000000040700720c */ /* 0x040fe20003fc6270 */
[----:B------:R-:W-:Y:S01]  /*11c10*/  HMMA.16816.F32.BF16 R56, R8, R36, R24 ;  /* 0x000000240838723c */ /* 0x000fe20000041818 */
[----:B------:R-:W-:Y:S02]  /*11c20*/  ISETP.GE.AND P5, PT, R7, R2, PT ;  /* 0x000000020700720c */ /* 0x000fe40003fa6270 */
[----:B------:R-:W-:-:S03]  /*11c30*/  LOP3.LUT R7, R0, 0x18, R5, 0xfe, !PT ;  /* 0x0000001800077812 */ /* 0x000fc600078efe05 */
[----:B------:R-:W-:Y:S01]  /*11c40*/  HMMA.16816.F32.BF16 R76, R8, R38, R28 ;  /* 0x00000026084c723c */ /* 0x000fe2000004181c */
[----:B------:R-:W2:Y:S01]  /*11c50*/  LDSM.16.M88.4 R36, [R216+0x2400] ;  /* 0x00240000d824783b */ /* 0x000ea20000000200 */
[----:B------:R-:W-:Y:S02]  /*11c60*/  FSEL R109, R40, -INF , !P3 ;  /* 0xff800000286d7808 */ /* 0x000fe40005800000 */
[----:B------:R-:W-:Y:S02]  /*11c70*/  FSEL R139, R42, -INF , !P2 ;  /* 0xff8000002a8b7808 */ /* 0x000fe40005000000 */
[----:B------:R-:W-:Y:S01]  /*11c80*/  HMMA.16816.F32.BF16 R20, R12, R52, RZ ;  /* 0x000000340c14723c */ /* 0x000fe200000418ff */
[C---:B------:R-:W-:Y:S02]  /*11c90*/  ISETP.GE.AND P3, PT, R6.reuse, R4, PT ;  /* 0x000000040600720c */ /* 0x040fe40003f66270 */
[----:B------:R-:W-:Y:S02]  /*11ca0*/  ISETP.GE.AND P2, PT, R6, R2, PT ;  /* 0x000000020600720c */ /* 0x000fe40003f46270 */
[----:B------:R-:W-:Y:S01]  /*11cb0*/  LOP3.LUT R6, R0, 0x10, R5, 0xfe, !PT ;  /* 0x0000001000067812 */ /* 0x000fe200078efe05 */
[----:B------:R-:W-:Y:S01]  /*11cc0*/  HMMA.16816.F32.BF16 R72, R8, R64, R16 ;  /* 0x000000400848723c */ /* 0x000fe20000041810 */
[----:B------:R-:W-:-:S02]  /*11cd0*/  FSEL R111, R41, -INF , !P4 ;  /* 0xff800000296f7808 */ /* 0x000fc40006000000 */
[----:B------:R-:W-:Y:S02]  /*11ce0*/  FSEL R163, R43, -INF , !P1 ;  /* 0xff8000002ba37808 */ /* 0x000fe40004800000 */
[C---:B------:R-:W-:Y:S01]  /*11cf0*/  ISETP.GE.AND P4, PT, R6.reuse, R4, PT ;  /* 0x000000040600720c */ /* 0x040fe20003f86270 */
[C---:B------:R-:W-:Y:S01]  /*11d00*/  HMMA.16816.F32.BF16 R16, R12.reuse, R54, RZ ;  /* 0x000000360c10723c */ /* 0x040fe200000418ff */
[----:B------:R-:W-:Y:S02]  /*11d10*/  ISETP.GE.AND P1, PT, R6, R2, PT ;  /* 0x000000020600720c */ /* 0x000fe40003f26270 */
[----:B------:R-:W-:Y:S02]  /*11d20*/  LOP3.LUT R6, R0, 0x11, R5, 0xfe, !PT ;  /* 0x0000001100067812 */ /* 0x000fe400078efe05 */
[----:B------:R-:W-:Y:S01]  /*11d30*/  FSEL R110, R48, -INF , !P6 ;  /* 0xff800000306e7808 */ /* 0x000fe20007000000 */
[----:B------:R-:W-:Y:S01]  /*11d40*/  HMMA.16816.F32.BF16 R24, R12, R46, RZ ;  /* 0x0000002e0c18723c */ /* 0x000fe200000418ff */
[----:B------:R-:W-:-:S02]  /*11d50*/  FSEL R160, R50, -INF , !P5 ;  /* 0xff80000032a07808 */ /* 0x000fc40006800000 */
[----:B------:R-:W-:Y:S02]  /*11d60*/  FSEL R108, R49, -INF , !P3 ;  /* 0xff800000316c7808 */ /* 0x000fe40005800000 */
[----:B------:R-:W-:Y:S01]  /*11d70*/  FSEL R156, R51, -INF , !P2 ;  /* 0xff800000339c7808 */ /* 0x000fe20005000000 */
[----:B-1----:R-:W-:Y:S01]  /*11d80*/  HMMA.16816.F32.BF16 R44, R8, R32, R20 ;  /* 0x00000020082c723c */ /* 0x002fe20000041814 */
[C---:B------:R-:W-:Y:S01]  /*11d90*/  ISETP.GE.AND P6, PT, R6.reuse, R4, PT ;  /* 0x000000040600720c */ /* 0x040fe20003fc6270 */
[----:B------:R-:W1:Y:S01]  /*11da0*/  LDSM.16.M88.4 R48, [R216+0x2800] ;  /* 0x00280000d830783b */ /* 0x000e620000000200 */
[----:B------:R-:W-:Y:S02]  /*11db0*/  ISETP.GE.AND P5, PT, R6, R2, PT ;  /* 0x000000020600720c */ /* 0x000fe40003fa6270 */
[----:B------:R-:W-:Y:S01]  /*11dc0*/  LOP3.LUT R6, R0, 0x19, R5, 0xfe, !PT ;  /* 0x0000001900067812 */ /* 0x000fe200078efe05 */
[----:B------:R-:W-:Y:S01]  /*11dd0*/  HMMA.16816.F32.BF16 R28, R12, R68, RZ ;  /* 0x000000440c1c723c */ /* 0x000fe200000418ff */
[----:B------:R-:W-:-:S02]  /*11de0*/  FSEL R107, R56, -INF , !P4 ;  /* 0xff800000386b7808 */ /* 0x000fc40006000000 */
[----:B------:R-:W-:Y:S02]  /*11df0*/  FSEL R138, R58, -INF , !P1 ;  /* 0xff8000003a8a7808 */ /* 0x000fe40004800000 */
[C---:B------:R-:W-:Y:S01]  /*11e00*/  ISETP.GE.AND P3, PT, R7.reuse, R4, PT ;  /* 0x000000040700720c */ /* 0x040fe20003f66270 */
[C---:B------:R-:W-:Y:S01]  /*11e10*/  HMMA.16816.F32.BF16 R80, R8.reuse, R34, R16 ;  /* 0x000000220850723c */ /* 0x040fe20000041810 */
[----:B------:R-:W3:Y:S01]  /*11e20*/  LDSM.16.M88.4 R32, [R232] ;  /* 0x00000000e820783b */ /* 0x000ee20000000200 */
[----:B------:R-:W-:Y:S02]  /*11e30*/  ISETP.GE.AND P2, PT, R7, R2, PT ;  /* 0x000000020700720c */ /* 0x000fe40003f46270 */
[C---:B------:R-:W-:Y:S02]  /*11e40*/  ISETP.GE.AND P4, PT, R6.reuse, R4, PT ;  /* 0x000000040600720c */ /* 0x040fe40003f86270 */
[----:B------:R-:W-:Y:S01]  /*11e50*/  HMMA.16816.F32.BF16 R40, R8, R66, R24 ;  /* 0x000000420828723c */ /* 0x000fe20000041818 */
[----:B------:R-:W-:Y:S01]  /*11e60*/  ISETP.GE.AND P1, PT, R6, R2, PT ;  /* 0x000000020600720c */ /* 0x000fe20003f26270 */
[----:B------:R-:W-:Y:S01]  /*11e70*/  LDSM.16.M88.4 R64, [R231] ;  /* 0x00000000e740783b */ /* 0x000fe20000000200 */
[----:B------:R-:W-:-:S02]  /*11e80*/  LOP3.LUT R7, R0, 0x20, R5, 0xfe, !PT ;  /* 0x0000002000077812 */ /* 0x000fc400078efe05 */
[----:B------:R-:W-:Y:S01]  /*11e90*/  LOP3.LUT R6, R0, 0x21, R5, 0xfe, !PT ;  /* 0x0000002100067812 */ /* 0x000fe200078efe05 */
[C---:B--2---:R-:W-:Y:S01]  /*11ea0*/  HMMA.16816.F32.BF16 R20, R12.reuse, R36, RZ ;  /* 0x000000240c14723c */ /* 0x044fe200000418ff */
[----:B------:R-:W-:Y:S02]  /*11eb0*/  FSEL R106, R57, -INF , !P6 ;  /* 0xff800000396a7808 */ /* 0x000fe40007000000 */
[----:B------:R-:W-:Y:S02]  /*11ec0*/  FSEL R131, R59, -INF , !P5 ;  /* 0xff8000003b837808 */ /* 0x000fe40006800000 */
[----:B------:R-:W-:Y:S01]  /*11ed0*/  FSEL R105, R76, -INF , !P3 ;  /* 0xff8000004c697808 */ /* 0x000fe20005800000 */
[----:B------:R-:W-:Y:S01]  /*11ee0*/  HMMA.16816.F32.BF16 R16, R12, R38, RZ ;  /* 0x000000260c10723c */ /* 0x000fe200000418ff */
[----:B------:R-:W2:Y:S01]  /*11ef0*/  LDSM.16.M88.4 R36, [R216+0x2c00] ;  /* 0x002c0000d824783b */ /* 0x000ea20000000200 */
[----:B------:R-:W-:Y:S02]  /*11f00*/  FSEL R128, R78, -INF , !P2 ;  /* 0xff8000004e807808 */ /* 0x000fe40005000000 */
[----:B------:R-:W-:-:S02]  /*11f10*/  ISETP.GE.AND P6, PT, R7, R4, PT ;  /* 0x000000040700720c */ /* 0x000fc40003fc6270 */
[----:B------:R-:W-:Y:S01]  /*11f20*/  HMMA.16816.F32.BF16 R24, R12, R70, RZ ;  /* 0x000000460c18723c */ /* 0x000fe200000418ff */
[----:B------:R-:W-:Y:S02]  /*11f30*/  ISETP.GE.AND P5, PT, R7, R2, PT ;  /* 0x000000020700720c */ /* 0x000fe40003fa6270 */
[C---:B------:R-:W-:Y:S02]  /*11f40*/  ISETP.GE.AND P3, PT, R6.reuse, R4, PT ;  /* 0x000000040600720c */ /* 0x040fe40003f66270 */
[----:B------:R-:W-:Y:S01]  /*11f50*/  ISETP.GE.AND P2, PT, R6, R2, PT ;  /* 0x000000020600720c */ /* 0x000fe20003f46270 */
[----:B------:R-:W-:Y:S01]  /*11f60*/  HMMA.16816.F32.BF16 R52, R8, R60, R28 ;  /* 0x0000003c0834723c */ /* 0x000fe2000004181c */
[C-C-:B------:R-:W-:Y:S02]  /*11f70*/  LOP3.LUT R6, R0.reuse, 0x29, R5.reuse, 0xfe, !PT ;  /* 0x0000002900067812 */ /* 0x140fe400078efe05 */
[----:B------:R-:W-:Y:S02]  /*11f80*/  LOP3.LUT R7, R0, 0x28, R5, 0xfe, !PT ;  /* 0x0000002800077812 */ /* 0x000fe400078efe05 */
[----:B------:R-:W-:Y:S01]  /*11f90*/  FSEL R103, R72, -INF , !P6 ;  /* 0xff80000048677808 */ /* 0x000fe20007000000 */
[----:B-1----:R-:W-:Y:S01]  /*11fa0*/  HMMA.16816.F32.BF16 R28, R12, R48, RZ ;  /* 0x000000300c1c723c */ /* 0x002fe200000418ff */
[----:B------:R-:W-:-:S02]  /*11fb0*/  FSEL R122, R74, -INF , !P5 ;  /* 0xff8000004a7a7808 */ /* 0x000fc40006800000 */
[C---:B------:R-:W-:Y:S02]  /*11fc0*/  ISETP.GE.AND P6, PT, R6.reuse, R4, PT ;  /* 0x000000040600720c */ /* 0x040fe40003fc6270 */
[----:B------:R-:W-:Y:S01]  /*11fd0*/  ISETP.GE.AND P5, PT, R6, R2, PT ;  /* 0x000000020600720c */ /* 0x000fe20003fa6270 */
[C---:B---3--:R-:W-:Y:S01]  /*11fe0*/  HMMA.16816.F32.BF16 R68, R8.reuse, R34, R16 ;  /* 0x000000220844723c */ /* 0x048fe20000041810 */
[----:B------:R-:W-:Y:S02]  /*11ff0*/  FSEL R104, R77, -INF , !P4 ;  /* 0xff8000004d687808 */ /* 0x000fe40006000000 */
[----:B------:R-:W-:Y:S02]  /*12000*/  FSEL R126, R79, -INF , !P1 ;  /* 0xff8000004f7e7808 */ /* 0x000fe40004800000 */
[----:B------:R-:W-:Y:S01]  /*12010*/  LOP3.LUT R6, R0, 0x30, R5, 0xfe, !PT ;  /* 0x0000003000067812 */ /* 0x000fe200078efe05 */
[----:B------:R-:W-:Y:S01]  /*12020*/  HMMA.16816.F32.BF16 R56, R8, R62, R24 ;  /* 0x0000003e0838723c */ /* 0x000fe20000041818 */
[C---:B------:R-:W-:Y:S01]  /*12030*/  ISETP.GE.AND P4, PT, R7.reuse, R4, PT ;  /* 0x000000040700720c */ /* 0x040fe20003f86270 */
[----:B------:R-:W-:Y:S01]  /*12040*/  LDSM.16.M88.4 R60, [R229] ;  /* 0x00000000e53c783b */ /* 0x000fe20000000200 */
[----:B------:R-:W-:-:S02]  /*12050*/  ISETP.GE.AND P1, PT, R7, R2, PT ;  /* 0x000000020700720c */ /* 0x000fc40003f26270 */
[----:B------:R-:W-:Y:S01]  /*12060*/  FSEL R102, R73, -INF , !P3 ;  /* 0xff80000049667808 */ /* 0x000fe20005800000 */
[C---:B------:R-:W-:Y:S01]  /*12070*/  HMMA.16816.F32.BF16 R24, R12.reuse, R50, RZ ;  /* 0x000000320c18723c */ /* 0x040fe200000418ff */
[----:B------:R-:W-:Y:S02]  /*12080*/  FSEL R121, R75, -INF , !P2 ;  /* 0xff8000004b797808 */ /* 0x000fe40005000000 */
[C---:B------:R-:W-:Y:S02]  /*12090*/  ISETP.GE.AND P3, PT, R6.reuse, R4, PT ;  /* 0x000000040600720c */ /* 0x040fe40003f66270 */
[----:B------:R-:W-:Y:S01]  /*120a0*/  ISETP.GE.AND P2, PT, R6, R2, PT ;  /* 0x000000020600720c */ /* 0x000fe20003f46270 */
[----:B--2---:R-:W-:Y:S01]  /*120b0*/  HMMA.16816.F32.BF16 R16, R12, R38, RZ ;  /* 0x000000260c10723c */ /* 0x004fe200000418ff */
[----:B------:R-:W-:Y:S02]  /*120c0*/  LOP3.LUT R6, R0, 0x31, R5, 0xfe, !PT ;  /* 0x0000003100067812 */ /* 0x000fe400078efe05 */
[----:B------:R-:W-:-:S02]  /*120d0*/  FSEL R101, R40, -INF , !P4 ;  /* 0xff80000028657808 */ /* 0x000fc40006000000 */
[----:B------:R-:W-:Y:S01]  /*120e0*/  FSEL R119, R42, -INF , !P1 ;  /* 0xff8000002a777808 */ /* 0x000fe20004800000 */
[C---:B------:R-:W-:Y:S01]  /*120f0*/  HMMA.16816.F32.BF16 R76, R8.reuse, R64, R28 ;  /* 0x00000040084c723c */ /* 0x040fe2000004181c */
[----:B------:R-:W-:Y:S02]  /*12100*/  FSEL R100, R41, -INF , !P6 ;  /* 0xff80000029647808 */ /* 0x000fe40007000000 */
[----:B------:R-:W-:Y:S02]  /*12110*/  FSEL R117, R43, -INF , !P5 ;  /* 0xff8000002b757808 */ /* 0x000fe40006800000 */
[C---:B------:R-:W-:Y:S01]  /*12120*/  ISETP.GE.AND P4, PT, R6.reuse, R4, PT ;  /* 0x000000040600720c */ /* 0x040fe20003f86270 */
[----:B------:R-:W-:Y:S01]  /*12130*/  HMMA.16816.F32.BF16 R40, R8, R32, R20 ;  /* 0x000000200828723c */ /* 0x000fe20000041814 */
[----:B------:R-:W1:Y:S01]  /*12140*/  LDSM.16.M88.4 R32, [R230] ;  /* 0x00000000e620783b */ /* 0x000e620000000200 */
[----:B------:R-:W-:Y:S02]  /*12150*/  ISETP.GE.AND P1, PT, R6, R2, PT ;  /* 0x000000020600720c */ /* 0x000fe40003f26270 */
[----:B------:R-:W-:-:S02]  /*12160*/  LOP3.LUT R7, R0, 0x38, R5, 0xfe, !PT ;  /* 0x0000003800077812 */ /* 0x000fc400078efe05 */
[----:B------:R-:W-:Y:S01]  /*12170*/  LOP3.LUT R6, R0, 0x39, R5, 0xfe, !PT ;  /* 0x0000003900067812 */ /* 0x000fe200078efe05 */
[----:B------:R-:W-:Y:S01]  /*12180*/  HMMA.16816.F32.BF16 R20, R12, R36, RZ ;  /* 0x000000240c14723c */ /* 0x000fe200000418ff */
[----:B------:R-:W-:Y:S02]  /*12190*/  FSEL R99, R44, -INF , !P3 ;  /* 0xff8000002c637808 */ /* 0x000fe40005800000 */
[----:B------:R-:W-:Y:S02]  /*121a0*/  FSEL R116, R46, -INF , !P2 ;  /* 0xff8000002e747808 */ /* 0x000fe40005000000 */
[----:B------:R-:W-:Y:S01]  /*121b0*/  FSEL R98, R45, -INF , !P4 ;  /* 0xff8000002d627808 */ /* 0x000fe20006000000 */
[----:B------:R-:W-:Y:S01]  /*121c0*/  HMMA.16816.F32.BF16 R64, R8, R66, R24 ;  /* 0x000000420840723c */ /* 0x000fe20000041818 */
[----:B------:R-:W-:Y:S02]  /*121d0*/  FSEL R115, R47, -INF , !P1 ;  /* 0xff8000002f737808 */ /* 0x000fe40004800000 */
[C---:B------:R-:W-:Y:S01]  /*121e0*/  ISETP.GE.AND P6, PT, R7.reuse, R4, PT ;  /* 0x000000040700720c */ /* 0x040fe20003fc6270 */
[----:B------:R-:W2:Y:S01]  /*121f0*/  LDSM.16.M88.4 R44, [R216+0x3000] ;  /* 0x00300000d82c783b */ /* 0x000ea20000000200 */
[----:B------:R-:W-:-:S02]  /*12200*/  ISETP.GE.AND P5, PT, R7, R2, PT ;  /* 0x000000020700720c */ /* 0x000fc40003fa6270 */
[C---:B------:R-:W-:Y:S02]  /*12210*/  ISETP.GE.AND P3, PT, R6.reuse, R4, PT ;  /* 0x000000040600720c */ /* 0x040fe40003f66270 */
[----:B------:R-:W-:Y:S02]  /*12220*/  ISETP.GE.AND P2, PT, R6, R2, PT ;  /* 0x000000020600720c */ /* 0x000fe40003f46270 */
[C-C-:B------:R-:W-:Y:S02]  /*12230*/  LOP3.LUT R7, R0.reuse, 0x40, R5.reuse, 0xfe, !PT ;  /* 0x0000004000077812 */ /* 0x140fe400078efe05 */
[----:B------:R-:W-:Y:S02]  /*12240*/  LOP3.LUT R6, R0, 0x41, R5, 0xfe, !PT ;  /* 0x0000004100067812 */ /* 0x000fe400078efe05 */
[----:B------:R-:W-:Y:S02]  /*12250*/  FSEL R97, R80, -INF , !P6 ;  /* 0xff80000050617808 */ /* 0x000fe40007000000 */
[----:B------:R-:W-:-:S02]  /*12260*/  FSEL R114, R82, -INF , !P5 ;  /* 0xff80000052727808 */ /* 0x000fc40006800000 */
[C---:B------:R-:W-:Y:S02]  /*12270*/  ISETP.GE.AND P4, PT, R7.reuse, R4, PT ;  /* 0x000000040700720c */ /* 0x040fe40003f86270 */
[----:B------:R-:W-:Y:S02]  /*12280*/  ISETP.GE.AND P1, PT, R7, R2, PT ;  /* 0x000000020700720c */ /* 0x000fe40003f26270 */
[C---:B------:R-:W-:Y:S02]  /*12290*/  ISETP.GE.AND P6, PT, R6.reuse, R4, PT ;  /* 0x000000040600720c */ /* 0x040fe40003fc6270 */
[----:B------:R-:W-:Y:S02]  /*122a0*/  ISETP.GE.AND P5, PT, R6, R2, PT ;  /* 0x000000020600720c */ /* 0x000fe40003fa6270 */
[----:B------:R-:W-:Y:S01]  /*122b0*/  LOP3.LUT R6, R0, 0x49, R5, 0xfe, !PT ;  /* 0x0000004900067812 */ /* 0x000fe200078efe05 */
[----:B-1----:R-:W-:Y:S01]  /*122c0*/  HMMA.16816.F32.BF16 R48, R8, R32, R20 ;  /* 0x000000200830723c */ /* 0x002fe20000041814 */
[----:B------:R-:W-:-:S02]  /*122d0*/  FSEL R95, R52, -INF , !P4 ;  /* 0xff800000345f7808 */ /* 0x000fc40006000000 */
[----:B------:R-:W-:Y:S02]  /*122e0*/  FSEL R112, R54, -INF , !P1 ;  /* 0xff80000036707808 */ /* 0x000fe40004800000 */
[----:B------:R-:W-:Y:S01]  /*122f0*/  FSEL R94, R53, -INF , !P6 ;  /* 0xff800000355e7808 */ /* 0x000fe20007000000 */
[----:B------:R-:W-:Y:S01]  /*12300*/  HMMA.16816.F32.BF16 R36, R8, R34, R16 ;  /* 0x000000220824723c */ /* 0x000fe20000041810 */
[----:B------:R-:W-:Y:S01]  /*12310*/  FSEL R118, R55, -INF , !P5 ;  /* 0xff80000037767808 */ /* 0x000fe20006800000 */
[----:B------:R-:W-:Y:S01]  /*12320*/  LDSM.16.M88.4 R32, [R228] ;  /* 0x00000000e420783b */ /* 0x000fe20000000200 */
[C---:B------:R-:W-:Y:S02]  /*12330*/  ISETP.GE.AND P4, PT, R6.reuse, R4, PT ;  /* 0x000000040600720c */ /* 0x040fe40003f86270 */
[----:B------:R-:W-:Y:S01]  /*12340*/  ISETP.GE.AND P1, PT, R6, R2, PT ;  /* 0x000000020600720c */ /* 0x000fe20003f26270 */
[----:B------:R-:W1:Y:S01]  /*12350*/  LDSM.16.M88.4 R52, [R216+0x3400] ;  /* 0x00340000d834783b */ /* 0x000e620000000200 */
[----:B------:R-:W-:-:S02]  /*12360*/  LOP3.LUT R7, R0, 0x48, R5, 0xfe, !PT ;  /* 0x0000004800077812 */ /* 0x000fc400078efe05 */
[----:B------:R-:W-:Y:S01]  /*12370*/  LOP3.LUT R6, R0, 0x50, R5, 0xfe, !PT ;  /* 0x0000005000067812 */ /* 0x000fe200078efe05 */
[C---:B--2---:R-:W-:Y:S01]  /*12380*/  HMMA.16816.F32.BF16 R28, R12.reuse, R44, RZ ;  /* 0x0000002c0c1c723c */ /* 0x044fe200000418ff */
[----:B------:R-:W-:Y:S02]  /*12390*/  FSEL R96, R81, -INF , !P3 ;  /* 0xff80000051607808 */ /* 0x000fe40005800000 */
[----:B------:R-:W-:Y:S02]  /*123a0*/  FSEL R113, R83, -INF , !P2 ;  /* 0xff80000053717808 */ /* 0x000fe40005000000 */
[C---:B------:R-:W-:Y:S01]  /*123b0*/  ISETP.GE.AND P3, PT, R7.reuse, R4, PT ;  /* 0x000000040700720c */ /* 0x040fe20003f66270 */
[----:B------:R-:W-:Y:S01]  /*123c0*/  HMMA.16816.F32.BF16 R24, R12, R46, RZ ;  /* 0x0000002e0c18723c */ /* 0x000fe200000418ff */
[----:B------:R-:W-:Y:S01]  /*123d0*/  ISETP.GE.AND P2, PT, R7, R2, PT ;  /* 0x000000020700720c */ /* 0x000fe20003f46270 */
[----:B------:R-:W-:Y:S01]  /*123e0*/  LDSM.16.M88.4 R44, [R227] ;  /* 0x00000000e32c783b */ /* 0x000fe20000000200 */
[----:B------:R-:W-:-:S02]  /*123f0*/  ISETP.GE.AND P6, PT, R6, R4, PT ;  /* 0x000000040600720c */ /* 0x000fc40003fc6270 */
[----:B------:R-:W-:Y:S02]  /*12400*/  ISETP.GE.AND P5, PT, R6, R2, PT ;  /* 0x000000020600720c */ /* 0x000fe40003fa6270 */
[----:B------:R-:W-:Y:S02]  /*12410*/  LOP3.LUT R6, R0, 0x51, R5, 0xfe, !PT ;  /* 0x0000005100067812 */ /* 0x000fe400078efe05 */
[----:B------:R-:W-:Y:S02]  /*12420*/  FSEL R93, R56, -INF , !P3 ;  /* 0xff800000385d7808 */ /* 0x000fe40005800000 */
[----:B------:R-:W-:Y:S02]  /*12430*/  FSEL R120, R58, -INF , !P2 ;  /* 0xff8000003a787808 */ /* 0x000fe40005000000 */
[C---:B------:R-:W-:Y:S02]  /*12440*/  ISETP.GE.AND P3, PT, R6.reuse, R4, PT ;  /* 0x000000040600720c */ /* 0x040fe40003f66270 */
[----:B------:R-:W-:-:S02]  /*12450*/  ISETP.GE.AND P2, PT, R6, R2, PT ;  /* 0x000000020600720c */ /* 0x000fc40003f46270 */
[----:B------:R-:W-:Y:S01]  /*12460*/  FSEL R91, R40, -INF , !P6 ;  /* 0xff800000285b7808 */ /* 0x000fe20007000000 */
[----:B------:R-:W-:Y:S01]  /*12470*/  HMMA.16816.F32.BF16 R72, R8, R60, R28 ;  /* 0x0000003c0848723c */ /* 0x000fe2000004181c */
[----:B------:R-:W-:Y:S01]  /*12480*/  FSEL R125, R42, -INF , !P5 ;  /* 0xff8000002a7d7808 */ /* 0x000fe20006800000 */
[----:B------:R-:W-:Y:S01]  /*12490*/  LDSM.16.M88.4 R28, [R216+0x4000] ;  /* 0x00400000d81c783b */ /* 0x000fe20000000200 */
[----:B------:R-:W-:Y:S02]  /*124a0*/  FSEL R90, R41, -INF , !P3 ;  /* 0xff800000295a7808 */ /* 0x000fe40005800000 */
[----:B------:R-:W-:Y:S02]  /*124b0*/  FSEL R124, R43, -INF , !P2 ;  /* 0xff8000002b7c7808 */ /* 0x000fe40005000000 */
[----:B------:R-:W2:Y:S01]  /*124c0*/  LDSM.16.M88.4 R40, [R216+0x3800] ;  /* 0x00380000d828783b */ /* 0x000ea20000000200 */
[C-C-:B------:R-:W-:Y:S02]  /*124d0*/  LOP3.LUT R7, R0.reuse, 0x58, R5.reuse, 0xfe, !PT ;  /* 0x0000005800077812 */ /* 0x140fe400078efe05 */
[----:B------:R-:W-:-:S02]  /*124e0*/  LOP3.LUT R6, R0, 0x59, R5, 0xfe, !PT ;  /* 0x0000005900067812 */ /* 0x000fc400078efe05 */
[----:B------:R-:W-:Y:S01]  /*124f0*/  FSEL R92, R57, -INF , !P4 ;  /* 0xff800000395c7808 */ /* 0x000fe20006000000 */
[C---:B-1----:R-:W-:Y:S01]  /*12500*/  HMMA.16816.F32.BF16 R20, R12.reuse, R52, RZ ;  /* 0x000000340c14723c */ /* 0x042fe200000418ff */
[----:B------:R-:W-:Y:S02]  /*12510*/  FSEL R123, R59, -INF , !P1 ;  /* 0xff8000003b7b7808 */ /* 0x000fe40004800000 */
[C---:B------:R-:W-:Y:S02]  /*12520*/  ISETP.GE.AND P4, PT, R7.reuse, R4, PT ;  /* 0x000000040700720c */ /* 0x040fe40003f86270 */
[----:B------:R-:W-:Y:S01]  /*12530*/  ISETP.GE.AND P1, PT, R7, R2, PT ;  /* 0x000000020700720c */ /* 0x000fe20003f26270 */
[----:B------:R-:W-:Y:S01]  /*12540*/  HMMA.16816.F32.BF16 R16, R12, R54, RZ ;  /* 0x000000360c10723c */ /* 0x000fe200000418ff */
[C---:B------:R-:W-:Y:S02]  /*12550*/  ISETP.GE.AND P6, PT, R6.reuse, R4, PT ;  /* 0x000000040600720c */ /* 0x040fe40003fc6270 */
[----:B------:R-:W-:-:S02]  /*12560*/  ISETP.GE.AND P5, PT, R6, R2, PT ;  /* 0x000000020600720c */ /* 0x000fc40003fa6270 */
[----:B------:R-:W-:Y:S01]  /*12570*/  FSEL R89, R68, -INF , !P4 ;  /* 0xff80000044597808 */ /* 0x000fe20006000000 */
[----:B------:R-:W-:Y:S01]  /*12580*/  HMMA.16816.F32.BF16 R52, R8, R62, R24 ;  /* 0x0000003e0834723c */ /* 0x000fe20000041818 */
[----:B------:R-:W-:Y:S02]  /*12590*/  FSEL R127, R70, -INF , !P1 ;  /* 0xff800000467f7808 */ /* 0x000fe40004800000 */
[----:B------:R-:W-:Y:S02]  /*125a0*/  FSEL R88, R69, -INF , !P6 ;  /* 0xff80000045587808 */ /* 0x000fe40007000000 */
[----:B------:R-:W-:Y:S02]  /*125b0*/  FSEL R130, R71, -INF , !P5 ;  /* 0xff80000047827808 */ /* 0x000fe40006800000 */
[C-C-:B------:R-:W-:Y:S01]  /*125c0*/  LOP3.LUT R7, R0.reuse, 0x60, R5.reuse, 0xfe, !PT ;  /* 0x0000006000077812 */ /* 0x140fe200078efe05 */
[----:B------:R-:W1:Y:S01]  /*125d0*/  LDSM.16.M88.4 R68, [R216+0x3c00] ;  /* 0x003c0000d844783b */ /* 0x000e620000000200 */
[----:B------:R-:W-:-:S02]  /*125e0*/  LOP3.LUT R6, R0, 0x61, R5, 0xfe, !PT ;  /* 0x0000006100067812 */ /* 0x000fc400078efe05 */
[C---:B------:R-:W-:Y:S01]  /*125f0*/  ISETP.GE.AND P3, PT, R7.reuse, R4, PT ;  /* 0x000000040700720c */ /* 0x040fe20003f66270 */
[C---:B------:R-:W-:Y:S01]  /*12600*/  HMMA.16816.F32.BF16 R60, R8.reuse, R32, R20 ;  /* 0x00000020083c723c */ /* 0x040fe20000041814 */
[----:B------:R-:W-:Y:S02]  /*12610*/  ISETP.GE.AND P2, PT, R7, R2, PT ;  /* 0x000000020700720c */ /* 0x000fe40003f46270 */
[C---:B------:R-:W-:Y:S02]  /*12620*/  ISETP.GE.AND P4, PT, R6.reuse, R4, PT ;  /* 0x000000040600720c */ /* 0x040fe40003f86270 */
[----:B------:R-:W-:Y:S01]  /*12630*/  ISETP.GE.AND P1, PT, R6, R2, PT ;  /* 0x000000020600720c */ /* 0x000fe20003f26270 */
[----:B------:R-:W-:Y:S01]  /*12640*/  HMMA.16816.F32.BF16 R56, R8, R34, R16 ;  /* 0x000000220838723c */ /* 0x000fe20000041810 */
[----:B------:R-:W-:Y:S01]  /*12650*/  LOP3.LUT R6, R0, 0x69, R5, 0xfe, !PT ;  /* 0x0000006900067812 */ /* 0x000fe200078efe05 */
[----:B------:R-:W-:Y:S01]  /*12660*/  LDSM.16.M88.4 R32, [R216+0x4400] ;  /* 0x00440000d820783b */ /* 0x000fe20000000200 */
[----:B------:R-:W-:-:S02]  /*12670*/  FSEL R87, R76, -INF , !P3 ;  /* 0xff8000004c577808 */ /* 0x000fc40005800000 */
[----:B------:R-:W-:Y:S01]  /*12680*/  FSEL R129, R78, -INF , !P2 ;  /* 0xff8000004e817808 */ /* 0x000fe20005000000 */
[C---:B--2---:R-:W-:Y:S01]  /*12690*/  HMMA.16816.F32.BF16 R24, R12.reuse, R40, RZ ;  /* 0x000000280c18723c */ /* 0x044fe200000418ff */
[C---:B------:R-:W-:Y:S02]  /*126a0*/  ISETP.GE.AND P3, PT, R6.reuse, R4, PT ;  /* 0x000000040600720c */ /* 0x040fe40003f66270 */
[----:B------:R-:W-:Y:S02]  /*126b0*/  ISETP.GE.AND P2, PT, R6, R2, PT ;  /* 0x000000020600720c */ /* 0x000fe40003f46270 */
[C-C-:B------:R-:W-:Y:S01]  /*126c0*/  LOP3.LUT R7, R0.reuse, 0x68, R5.reuse, 0xfe, !PT ;  /* 0x0000006800077812 */ /* 0x140fe200078efe05 */
[----:B------:R-:W-:Y:S01]  /*126d0*/  HMMA.16816.F32.BF16 R20, R12, R42, RZ ;  /* 0x0000002a0c14723c */ /* 0x000fe200000418ff */
[----:B------:R-:W-:Y:S02]  /*126e0*/  LOP3.LUT R6, R0, 0x70, R5, 0xfe, !PT ;  /* 0x0000007000067812 */ /* 0x000fe400078efe05 */
[----:B------:R-:W-:-:S02]  /*126f0*/  FSEL R86, R77, -INF , !P4 ;  /* 0xff8000004d567808 */ /* 0x000fc40006000000 */
[----:B------:R-:W-:Y:S02]  /*12700*/  FSEL R134, R79, -INF , !P1 ;  /* 0xff8000004f867808 */ /* 0x000fe40004800000 */
[C---:B------:R-:W-:Y:S02]  /*12710*/  ISETP.GE.AND P6, PT, R7.reuse, R4, PT ;  /* 0x000000040700720c */ /* 0x040fe40003fc6270 */
[----:B------:R-:W-:Y:S02]  /*12720*/  ISETP.GE.AND P5, PT, R7, R2, PT ;  /* 0x000000020700720c */ /* 0x000fe40003fa6270 */
[C---:B------:R-:W-:Y:S02]  /*12730*/  ISETP.GE.AND P4, PT, R6.reuse, R4, PT ;  /* 0x000000040600720c */ /* 0x040fe40003f86270 */
[----:B------:R-:W-:Y:S02]  /*12740*/  ISETP.GE.AND P1, PT, R6, R2, PT ;  /* 0x000000020600720c */ /* 0x000fe40003f26270 */
[----:B------:R-:W-:-:S02]  /*12750*/  LOP3.LUT R6, R0, 0x71, R5, 0xfe, !PT ;  /* 0x0000007100067812 */ /* 0x000fc400078efe05 */
[----:B------:R-:W-:Y:S01]  /*12760*/  FSEL R85, R64, -INF , !P6 ;  /* 0xff80000040557808 */ /* 0x000fe20007000000 */
[----:B------:R-:W-:Y:S01]  /*12770*/  HMMA.16816.F32.BF16 R40, R8, R44, R24 ;  /* 0x0000002c0828723c */ /* 0x000fe20000041818 */
[----:B------:R-:W-:Y:S02]  /*12780*/  FSEL R137, R66, -INF , !P5 ;  /* 0xff80000042897808 */ /* 0x000fe40006800000 */
[C---:B------:R-:W-:Y:S02]  /*12790*/  ISETP.GE.AND P6, PT, R6.reuse, R4, PT ;  /* 0x000000040600720c */ /* 0x040fe40003fc6270 */
[----:B------:R-:W-:Y:S01]  /*127a0*/  ISETP.GE.AND P5, PT, R6, R2, PT ;  /* 0x000000020600720c */ /* 0x000fe20003fa6270 */
[----:B-1----:R-:W-:Y:S01]  /*127b0*/  HMMA.16816.F32.BF16 R24, R12, R70, RZ ;  /* 0x000000460c18723c */ /* 0x002fe200000418ff */
[----:B------:R-:W-:Y:S02]  /*127c0*/  FSEL R83, R48, -INF , !P4 ;  /* 0xff80000030537808 */ /* 0x000fe40006000000 */
[----:B------:R-:W-:-:S02]  /*127d0*/  FSEL R159, R50, -INF , !P1 ;  /* 0xff800000329f7808 */ /* 0x000fc40004800000 */
[----:B------:R-:W-:Y:S01]  /*127e0*/  FSEL R82, R49, -INF , !P6 ;  /* 0xff80000031527808 */ /* 0x000fe20007000000 */
[----:B------:R-:W-:Y:S01]  /*127f0*/  HMMA.16816.F32.BF16 R16, R12, R68, RZ ;  /* 0x000000440c10723c */ /* 0x000fe200000418ff */
[----:B------:R-:W-:Y:S02]  /*12800*/  FSEL R158, R51, -INF , !P5 ;  /* 0xff800000339e7808 */ /* 0x000fe40006800000 */
[----:B------:R-:W1:Y:S01]  /*12810*/  LDSM.16.M88.4 R48, [R226] ;  /* 0x00000000e230783b */ /* 0x000e620000000200 */
[C-C-:B------:R-:W-:Y:S02]  /*12820*/  LOP3.LUT R7, R0.reuse, 0x78, R5.reuse, 0xfe, !PT ;  /* 0x0000007800077812 */ /* 0x140fe400078efe05 */
[----:B------:R-:W-:Y:S01]  /*12830*/  LOP3.LUT R6, R0, 0x79, R5, 0xfe, !PT ;  /* 0x0000007900067812 */ /* 0x000fe200078efe05 */
[----:B------:R-:W-:Y:S01]  /*12840*/  HMMA.16816.F32.BF16 R44, R8, R46, R20 ;  /* 0x0000002e082c723c */ /* 0x000fe20000041814 */
[----:B------:R-:W-:Y:S02]  /*12850*/  FSEL R84, R65, -INF , !P3 ;  /* 0xff80000041547808 */ /* 0x000fe40005800000 */
[----:B------:R-:W-:-:S02]  /*12860*/  FSEL R135, R67, -INF , !P2 ;  /* 0xff80000043877808 */ /* 0x000fc40005000000 */
[C---:B------:R-:W-:Y:S01]  /*12870*/  ISETP.GE.AND P3, PT, R7.reuse, R4, PT ;  /* 0x000000040700720c */ /* 0x040fe20003f66270 */
[----:B------:R-:W-:Y:S01]  /*12880*/  HMMA.16816.F32.BF16 R20, R12, R28, RZ ;  /* 0x0000001c0c14723c */ /* 0x000fe200000418ff */
[----:B------:R-:W-:Y:S02]  /*12890*/  ISETP.GE.AND P2, PT, R7, R2, PT ;  /* 0x000000020700720c */ /* 0x000fe40003f46270 */
[C---:B------:R-:W-:Y:S02]  /*128a0*/  ISETP.GE.AND P4, PT, R6.reuse, R4, PT ;  /* 0x000000040600720c */ /* 0x040fe40003f86270 */
[----:B------:R-:W-:Y:S02]  /*128b0*/  ISETP.GE.AND P1, PT, R6, R2, PT ;  /* 0x000000020600720c */ /* 0x000fe40003f26270 */
[C-C-:B------:R-:W-:Y:S02]  /*128c0*/  LOP3.LUT R7, R0.reuse, 0x80, R5.reuse, 0xfe, !PT ;  /* 0x0000008000077812 */ /* 0x140fe400078efe05 */
[----:B------:R-:W-:-:S02]  /*128d0*/  LOP3.LUT R6, R0, 0x81, R5, 0xfe, !PT ;  /* 0x0000008100067812 */ /* 0x000fc400078efe05 */
        /* <DEDUP_REMOVED lines=9> */
[----:B------:R-:W-:Y:S01]  /*12970*/  FSEL R162, R39, -INF , !P1 ;  /* 0xff80000027a27808 */ /* 0x000fe20004800000 */
[----:B-1----:R-:W-:Y:S01]  /*12980*/  HMMA.16816.F32.BF16 R64, R8, R48, R16 ;  /* 0x000000300840723c */ /* 0x002fe20000041810 */
[----:B------:R-:W-:Y:S01]  /*12990*/  FSEL R79, R72, -INF , !P6 ;  /* 0xff800000484f7808 */ /* 0x000fe20007000000 */
[----:B------:R-:W1:Y:S01]  /*129a0*/  LDSM.16.M88.4 R36, [R225] ;  /* 0x00000000e124783b */ /* 0x000e620000000200 */
        /* <DEDUP_REMOVED lines=16> */
[----:B------:R-:W-:Y:S02]  /*12ab0*/  FSEL R75, R60, -INF , !P3 ;  /* 0xff8000003c4b7808 */ /* 0x000fe40005800000 */
[----:B------:R-:W-:Y:S02]  /*12ac0*/  FSEL R167, R62, -INF , !P2 ;  /* 0xff8000003ea77808 */ /* 0x000fe40005000000 */
[----:B------:R-:W-:Y:S02]  /*12ad0*/  FSEL R74, R61, -INF , !P4 ;  /* 0xff8000003d4a7808 */ /* 0x000fe40006000000 */
[----:B------:R-:W-:-:S02]  /*12ae0*/  FSEL R168, R63, -INF , !P1 ;  /* 0xff8000003fa87808 */ /* 0x000fc40004800000 */
[----:B------:R-:W2:Y:S01]  /*12af0*/  LDSM.16.M88.4 R60, [R224] ;  /* 0x00000000e03c783b */ /* 0x000ea20000000200 */
[C-C-:B------:R-:W-:Y:S01]  /*12b00*/  LOP3.LUT R7, R0.reuse, 0x98, R5.reuse, 0xfe, !PT ;  /* 0x0000009800077812 */ /* 0x140fe200078efe05 */
[----:B-1----:R-:W-:Y:S01]  /*12b10*/  HMMA.16816.F32.BF16 R28, R8, R36, R20 ;  /* 0x00000024081c723c */ /* 0x002fe20000041814 */
[----:B------:R-:W-:Y:S02]  /*12b20*/  LOP3.LUT R6, R0, 0x99, R5, 0xfe, !PT ;  /* 0x0000009900067812 */ /* 0x000fe400078efe05 */
[----:B------:R-:W-:Y:S02]  /*12b30*/  FSEL R76, R53, -INF , !P6 ;  /* 0xff800000354c7808 */ /* 0x000fe40007000000 */
[----:B------:R-:W-:Y:S01]  /*12b40*/  FSEL R165, R55, -INF , !P5 ;  /* 0xff80000037a57808 */ /* 0x000fe20006800000 */
[----:B------:R-:W-:Y:S01]  /*12b50*/  HMMA.16816.F32.BF16 R20, R12, R34, RZ ;  /* 0x000000220c14723c */ /* 0x000fe200000418ff */
[C---:B------:R-:W-:Y:S02]  /*12b60*/  ISETP.GE.AND P6, PT, R7.reuse, R4, PT ;  /* 0x000000040700720c */ /* 0x040fe40003fc6270 */
[----:B------:R-:W-:-:S02]  /*12b70*/  ISETP.GE.AND P5, PT, R7, R2, PT ;  /* 0x000000020700720c */ /* 0x000fc40003fa6270 */
[C---:B------:R-:W-:Y:S01]  /*12b80*/  ISETP.GE.AND P3, PT, R6.reuse, R4, PT ;  /* 0x000000040600720c */ /* 0x040fe20003f66270 */
[----:B------:R-:W-:Y:S01]  /*12b90*/  HMMA.16816.F32.BF16 R52, R8, R50, R24 ;  /* 0x000000320834723c */ /* 0x000fe20000041818 */
[----:B------:R-:W-:Y:S01]  /*12ba0*/  ISETP.GE.AND P2, PT, R6, R2, PT ;  /* 0x000000020600720c */ /* 0x000fe20003f46270 */
[----:B------:R-:W-:Y:S01]  /*12bb0*/  LDSM.16.M88.4 R48, [R223] ;  /* 0x00000000df30783b */ /* 0x000fe20000000200 */
[----:B------:R-:W-:Y:S02]  /*12bc0*/  FSEL R73, R56, -INF , !P6 ;  /* 0xff80000038497808 */ /* 0x000fe40007000000 */
[----:B------:R-:W-:Y:S01]  /*12bd0*/  FSEL R170, R58, -INF , !P5 ;  /* 0xff8000003aaa7808 */ /* 0x000fe20006800000 */
[----:B------:R-:W-:Y:S01]  /*12be0*/  HMMA.16816.F32.BF16 R24, R12, R32, RZ ;  /* 0x000000200c18723c */ /* 0x000fe200000418ff */
[----:B------:R-:W-:Y:S02]  /*12bf0*/  FSEL R72, R57, -INF , !P3 ;  /* 0xff80000039487808 */ /* 0x000fe40005800000 */
[----:B------:R-:W-:-:S02]  /*12c00*/  FSEL R173, R59, -INF , !P2 ;  /* 0xff8000003bad7808 */ /* 0x000fc40005000000 */
[----:B------:R-:W1:Y:S01]  /*12c10*/  LDSM.16.M88.4 R56, [R216+0x4800] ;  /* 0x00480000d838783b */ /* 0x000e620000000200 */
[C-C-:B------:R-:W-:Y:S01]  /*12c20*/  LOP3.LUT R6, R0.reuse, 0xa0, R5.reuse, 0xfe, !PT ;  /* 0x000000a000067812 */ /* 0x140fe200078efe05 */
[----:B------:R-:W-:Y:S01]  /*12c30*/  HMMA.16816.F32.BF16 R36, R8, R38, R16 ;  /* 0x000000260824723c */ /* 0x000fe20000041810 */
[----:B------:R-:W-:Y:S02]  /*12c40*/  LOP3.LUT R7, R0, 0xa1, R5, 0xfe, !PT ;  /* 0x000000a100077812 */ /* 0x000fe400078efe05 */
[C---:B------:R-:W-:Y:S02]  /*12c50*/  ISETP.GE.AND P4, PT, R6.reuse, R4, PT ;  /* 0x000000040600720c */ /* 0x040fe40003f86270 */
[----:B------:R-:W-:Y:S02]  /*12c60*/  ISETP.GE.AND P1, PT, R6, R2, PT ;  /* 0x000000020600720c */ /* 0x000fe40003f26270 */
[C---:B------:R-:W-:Y:S02]  /*12c70*/  ISETP.GE.AND P6, PT, R7.reuse, R4, PT ;  /* 0x000000040700720c */ /* 0x040fe40003fc6270 */
[----:B------:R-:W-:-:S02]  /*12c80*/  ISETP.GE.AND P5, PT, R7, R2, PT ;  /* 0x000000020700720c */ /* 0x000fc40003fa6270 */
[----:B------:R-:W-:Y:S02]  /*12c90*/  FSEL R71, R40, -INF , !P4 ;  /* 0xff80000028477808 */ /* 0x000fe40006000000 */
[----:B------:R-:W-:Y:S01]  /*12ca0*/  FSEL R174, R42, -INF , !P1 ;  /* 0xff8000002aae7808 */ /* 0x000fe20004800000 */
[C---:B--2---:R-:W-:Y:S01]  /*12cb0*/  HMMA.16816.F32.BF16 R32, R8.reuse, R62, R20 ;  /* 0x0000003e0820723c */ /* 0x044fe20000041814 */
[----:B------:R-:W-:Y:S02]  /*12cc0*/  FSEL R70, R41, -INF , !P6 ;  /* 0xff80000029467808 */ /* 0x000fe40007000000 */
[----:B------:R-:W-:Y:S02]  /*12cd0*/  FSEL R175, R43, -INF , !P5 ;  /* 0xff8000002baf7808 */ /* 0x000fe40006800000 */
[C-C-:B------:R-:W-:Y:S01]  /*12ce0*/  LOP3.LUT R7, R0.reuse, 0xa8, R5.reuse, 0xfe, !PT ;  /* 0x000000a800077812 */ /* 0x140fe200078efe05 */
[----:B------:R-:W-:Y:S01]  /*12cf0*/  HMMA.16816.F32.BF16 R40, R8, R60, R24 ;  /* 0x0000003c0828723c */ /* 0x000fe20000041818 */
[----:B------:R-:W2:Y:S01]  /*12d00*/  LDSM.16.M88.4 R24, [R216+0x4c00] ;  /* 0x004c0000d818783b */ /* 0x000ea20000000200 */
[----:B------:R-:W-:-:S02]  /*12d10*/  LOP3.LUT R6, R0, 0xa9, R5, 0xfe, !PT ;  /* 0x000000a900067812 */ /* 0x000fc400078efe05 */
[C---:B------:R-:W-:Y:S02]  /*12d20*/  ISETP.GE.AND P3, PT, R7.reuse, R4, PT ;  /* 0x000000040700720c */ /* 0x040fe40003f66270 */
[----:B------:R-:W-:Y:S02]  /*12d30*/  ISETP.GE.AND P2, PT, R7, R2, PT ;  /* 0x000000020700720c */ /* 0x000fe40003f46270 */
[C---:B------:R-:W-:Y:S02]  /*12d40*/  ISETP.GE.AND P4, PT, R6.reuse, R4, PT ;  /* 0x000000040600720c */ /* 0x040fe40003f86270 */
[----:B------:R-:W-:Y:S02]  /*12d50*/  ISETP.GE.AND P1, PT, R6, R2, PT ;  /* 0x000000020600720c */ /* 0x000fe40003f26270 */
[----:B------:R-:W-:Y:S02]  /*12d60*/  LOP3.LUT R6, R0, 0xb1, R5, 0xfe, !PT ;  /* 0x000000b100067812 */ /* 0x000fe400078efe05 */
[----:B------:R-:W-:-:S02]  /*12d70*/  FSEL R69, R44, -INF , !P3 ;  /* 0xff8000002c457808 */ /* 0x000fc40005800000 */
[----:B------:R-:W-:Y:S01]  /*12d80*/  FSEL R176, R46, -INF , !P2 ;  /* 0xff8000002eb07808 */ /* 0x000fe20005000000 */
[C---:B-1----:R-:W-:Y:S01]  /*12d90*/  HMMA.16816.F32.BF16 R16, R12.reuse, R56, RZ ;  /* 0x000000380c10723c */ /* 0x042fe200000418ff */
[C---:B------:R-:W-:Y:S02]  /*12da0*/  ISETP.GE.AND P3, PT, R6.reuse, R4, PT ;  /* 0x000000040600720c */ /* 0x040fe40003f66270 */
[----:B------:R-:W-:Y:S02]  /*12db0*/  ISETP.GE.AND P2, PT, R6, R2, PT ;  /* 0x000000020600720c */ /* 0x000fe40003f46270 */
[C-C-:B------:R-:W-:Y:S01]  /*12dc0*/  LOP3.LUT R7, R0.reuse, 0xb0, R5.reuse, 0xfe, !PT ;  /* 0x000000b000077812 */ /* 0x140fe200078efe05 */
[----:B------:R-:W-:Y:S01]  /*12dd0*/  HMMA.16816.F32.BF16 R20, R12, R58, RZ ;  /* 0x0000003a0c14723c */ /* 0x000fe200000418ff */
[----:B------:R-:W-:Y:S02]  /*12de0*/  LOP3.LUT R6, R0, 0xb8, R5, 0xfe, !PT ;  /* 0x000000b800067812 */ /* 0x000fe400078efe05 */
[----:B------:R-:W-:-:S02]  /*12df0*/  FSEL R68, R45, -INF , !P4 ;  /* 0xff8000002d447808 */ /* 0x000fc40006000000 */
[----:B------:R-:W-:Y:S02]  /*12e00*/  FSEL R177, R47, -INF , !P1 ;  /* 0xff8000002fb17808 */ /* 0x000fe40004800000 */
[C---:B------:R-:W-:Y:S01]  /*12e10*/  ISETP.GE.AND P6, PT, R7.reuse, R4, PT ;  /* 0x000000040700720c */ /* 0x040fe20003fc6270 */
[----:B------:R-:W1:Y:S01]  /*12e20*/  LDSM.16.M88.4 R44, [R222] ;  /* 0x00000000de2c783b */ /* 0x000e620000000200 */
[----:B------:R-:W-:Y:S01]  /*12e30*/  ISETP.GE.AND P5, PT, R7, R2, PT ;  /* 0x000000020700720c */ /* 0x000fe20003fa6270 */
[----:B------:R-:W-:-:S04]  /*12e40*/  DEPBAR.LE SB0, 0x0 ;  /* 0x000080000000791a */ /* 0x000fc80000000000 */
[C---:B------:R-:W-:Y:S02]  /*12e50*/  ISETP.GE.AND P4, PT, R6.reuse, R4, PT ;  /* 0x000000040600720c */ /* 0x040fe40003f86270 */
[----:B------:R-:W-:Y:S02]  /*12e60*/  ISETP.GE.AND P1, PT, R6, R2, PT ;  /* 0x000000020600720c */ /* 0x000fe40003f26270 */
[----:B------:R-:W-:Y:S02]  /*12e70*/  LOP3.LUT R6, R0, 0xb9, R5, 0xfe, !PT ;  /* 0x000000b900067812 */ /* 0x000fe400078efe05 */
[----:B------:R-:W-:Y:S02]  /*12e80*/  FSEL R64, R64, -INF , !P6 ;  /* 0xff80000040407808 */ /* 0x000fe40007000000 */
[----:B------:R-:W-:Y:S02]  /*12e90*/  FSEL R179, R66, -INF , !P5 ;  /* 0xff80000042b37808 */ /* 0x000fe40006800000 */
[C---:B------:R-:W-:Y:S01]  /*12ea0*/  ISETP.GE.AND P6, PT, R6.reuse, R4, PT ;  /* 0x000000040600720c */ /* 0x040fe20003fc6270 */
[----:B------:R-:W-:Y:S01]  /*12eb0*/  HMMA.16816.F32.BF16 R20, R8, R50, R20 ;  /* 0x000000320814723c */ /* 0x000fe20000041814 */
[----:B------:R-:W-:Y:S01]  /*12ec0*/  BAR.SYNC.DEFER_BLOCKING 0x0 ;  /* 0x0000000000007b1d */ /* 0x000fe20000010000 */
        /* <DEDUP_REMOVED lines=15> */
[----:B------:R-:W-:Y:S02]  /*12fc0*/  FSEL R184, R31, -INF , !P1 ;  /* 0xff8000001fb87808 */ /* 0x000fe40004800000 */
[----:B------:R-:W-:Y:S01]  /*12fd0*/  HMMA.16816.F32.BF16 R28, R8, R48, R16 ;  /* 0x00000030081c723c */ /* 0x000fe20000041810 */
[C-C-:B------:R-:W-:Y:S02]  /*12fe0*/  LOP3.LUT R7, R0.reuse, 0xc8, R5.reuse, 0xfe, !PT ;  /* 0x000000c800077812 */ /* 0x140fe400078efe05 */
[----:B------:R-:W-:Y:S02]  /*12ff0*/  LOP3.LUT R6, R0, 0xc9, R5, 0xfe, !PT ;  /* 0x000000c900067812 */ /* 0x000fe400078efe05 */
[----:B------:R-:W-:Y:S01]  /*13000*/  FSEL R182, R55, -INF , !P5 ;  /* 0xff80000037b67808 */ /* 0x000fe20006800000 */
[----:B--2---:R-:W-:Y:S01]  /*13010*/  HMMA.16816.F32.BF16 R16, R12, R24, RZ ;  /* 0x000000180c10723c */ /* 0x004fe200000418ff */
[----:B------:R-:W-:-:S02]  /*13020*/  ISETP.GE.AND P6, PT, R7, R4, PT ;  /* 0x000000040700720c */ /* 0x000fc40003fc6270 */
[----:B------:R-:W-:Y:S02]  /*13030*/  ISETP.GE.AND P5, PT, R7, R2, PT ;  /* 0x000000020700720c */ /* 0x000fe40003fa6270 */
[C---:B------:R-:W-:Y:S01]  /*13040*/  ISETP.GE.AND P3, PT, R6.reuse, R4, PT ;  /* 0x000000040600720c */ /* 0x040fe20003f66270 */
[----:B------:R-:W-:Y:S01]  /*13050*/  HMMA.16816.F32.BF16 R12, R12, R26, RZ ;  /* 0x0000001a0c0c723c */ /* 0x000fe200000418ff */
[----:B------:R-:W-:Y:S02]  /*13060*/  ISETP.GE.AND P2, PT, R6, R2, PT ;  /* 0x000000020600720c */ /* 0x000fe40003f46270 */
[C-C-:B------:R-:W-:Y:S02]  /*13070*/  LOP3.LUT R7, R0.reuse, 0xd0, R5.reuse, 0xfe, !PT ;  /* 0x000000d000077812 */ /* 0x140fe400078efe05 */
[----:B------:R-:W-:Y:S02]  /*13080*/  LOP3.LUT R6, R0, 0xd1, R5, 0xfe, !PT ;  /* 0x000000d100067812 */ /* 0x000fe400078efe05 */
[----:B------:R-:W-:-:S02]  /*13090*/  FSEL R36, R36, -INF , !P6 ;  /* 0xff80000024247808 */ /* 0x000fc40007000000 */
[----:B------:R-:W-:Y:S02]  /*130a0*/  FSEL R185, R38, -INF , !P5 ;  /* 0xff80000026b97808 */ /* 0x000fe40006800000 */
[C---:B------:R-:W-:Y:S02]  /*130b0*/  ISETP.GE.AND P4, PT, R7.reuse, R4, PT ;  /* 0x000000040700720c */ /* 0x040fe40003f86270 */
[----:B------:R-:W-:Y:S02]  /*130c0*/  ISETP.GE.AND P1, PT, R7, R2, PT ;  /* 0x000000020700720c */ /* 0x000fe40003f26270 */
[C---:B------:R-:W-:Y:S02]  /*130d0*/  ISETP.GE.AND P6, PT, R6.reuse, R4, PT ;  /* 0x000000040600720c */ /* 0x040fe40003fc6270 */
[----:B------:R-:W-:Y:S01]  /*130e0*/  ISETP.GE.AND P5, PT, R6, R2, PT ;  /* 0x000000020600720c */ /* 0x000fe20003fa6270 */
[----:B-1----:R-:W-:Y:S01]  /*130f0*/  HMMA.16816.F32.BF16 R16, R8, R44, R16 ;  /* 0x0000002c0810723c */ /* 0x002fe20000041810 */
[----:B------:R-:W-:-:S02]  /*13100*/  LOP3.LUT R7, R0, 0xd8, R5, 0xfe, !PT ;  /* 0x000000d800077812 */ /* 0x000fc400078efe05 */
[----:B------:R-:W-:Y:S02]  /*13110*/  LOP3.LUT R6, R0, 0xd9, R5, 0xfe, !PT ;  /* 0x000000d900067812 */ /* 0x000fe400078efe05 */
[----:B------:R-:W-:Y:S01]  /*13120*/  FSEL R37, R37, -INF , !P3 ;  /* 0xff80000025257808 */ /* 0x000fe20005800000 */
[----:B------:R-:W-:Y:S01]  /*13130*/  HMMA.16816.F32.BF16 R8, R8, R46, R12 ;  /* 0x0000002e0808723c */ /* 0x000fe2000004180c */
[----:B------:R-:W-:Y:S02]  /*13140*/  FSEL R186, R39, -INF , !P2 ;  /* 0xff80000027ba7808 */ /* 0x000fe40005000000 */
[----:B------:R-:W-:Y:S02]  /*13150*/  FSEL R40, R40, -INF , !P4 ;  /* 0xff80000028287808 */ /* 0x000fe40006000000 */
[----:B------:R-:W-:Y:S02]  /*13160*/  FSEL R189, R42, -INF , !P1 ;  /* 0xff8000002abd7808 */ /* 0x000fe40004800000 */
        /* <DEDUP_REMOVED lines=9> */
[----:B------:R-:W-:Y:S02]  /*13200*/  FSEL R190, R34, -INF , !P2 ;  /* 0xff80000022be7808 */ /* 0x000fe40005000000 */
[C---:B------:R-:W-:Y:S02]  /*13210*/  ISETP.GE.AND P6, PT, R6.reuse, R4, PT ;  /* 0x000000040600720c */ /* 0x040fe40003fc6270 */
[----:B------:R-:W-:Y:S02]  /*13220*/  ISETP.GE.AND P5, PT, R6, R2, PT ;  /* 0x000000020600720c */ /* 0x000fe40003fa6270 */
[----:B------:R-:W-:-:S02]  /*13230*/  ISETP.GE.AND P3, PT, R7, R4, PT ;  /* 0x000000040700720c */ /* 0x000fc40003f66270 */
[----:B------:R-:W-:Y:S02]  /*13240*/  ISETP.GE.AND P2, PT, R7, R2, PT ;  /* 0x000000020700720c */ /* 0x000fe40003f46270 */
[C-C-:B------:R-:W-:Y:S02]  /*13250*/  LOP3.LUT R6, R0.reuse, 0xe8, R5.reuse, 0xfe, !PT ;  /* 0x000000e800067812 */ /* 0x140fe400078efe05 */
[----:B------:R-:W-:Y:S02]  /*13260*/  LOP3.LUT R7, R0, 0xe9, R5, 0xfe, !PT ;  /* 0x000000e900077812 */ /* 0x000fe400078efe05 */
[----:B------:R-:W-:Y:S02]  /*13270*/  FSEL R191, R35, -INF , !P1 ;  /* 0xff80000023bf7808 */ /* 0x000fe40004800000 */
[----:B------:R-:W-:Y:S02]  /*13280*/  FSEL R28, R28, -INF , !P6 ;  /* 0xff8000001c1c7808 */ /* 0x000fe40007000000 */
[----:B------:R-:W-:-:S02]  /*13290*/  FSEL R192, R30, -INF , !P5 ;  /* 0xff8000001ec07808 */ /* 0x000fc40006800000 */
[-C--:B------:R-:W-:Y:S02]  /*132a0*/  ISETP.GE.AND P1, PT, R6, R4.reuse, PT ;  /* 0x000000040600720c */ /* 0x080fe40003f26270 */
[C---:B------:R-:W-:Y:S02]  /*132b0*/  ISETP.GE.AND P6, PT, R7.reuse, R4, PT ;  /* 0x000000040700720c */ /* 0x040fe40003fc6270 */
[----:B------:R-:W-:Y:S02]  /*132c0*/  ISETP.GE.AND P5, PT, R7, R2, PT ;  /* 0x000000020700720c */ /* 0x000fe40003fa6270 */
[----:B------:R-:W-:Y:S02]  /*132d0*/  LOP3.LUT R7, R0, 0xf1, R5, 0xfe, !PT ;  /* 0x000000f100077812 */ /* 0x000fe400078efe05 */
[----:B------:R-:W-:Y:S02]  /*132e0*/  FSEL R24, R20, -INF , !P1 ;  /* 0xff80000014187808 */ /* 0x000fe40004800000 */
[----:B------:R-:W-:-:S02]  /*132f0*/  ISETP.GE.AND P1, PT, R7, R4, PT ;  /* 0x000000040700720c */ /* 0x000fc40003f26270 */
[----:B------:R-:W-:Y:S02]  /*13300*/  FSEL R33, R33, -INF , !P4 ;  /* 0xff80000021217808 */ /* 0x000fe40006000000 */
[----:B------:R-:W-:Y:S02]  /*13310*/  FSEL R180, R17, -INF , !P1 ;  /* 0xff80000011b47808 */ /* 0x000fe40004800000 */
[----:B------:R-:W-:Y:S02]  /*13320*/  ISETP.GE.AND P4, PT, R6, R2, PT ;  /* 0x000000020600720c */ /* 0x000fe40003f86270 */
[----:B------:R-:W-:Y:S02]  /*13330*/  ISETP.GT.AND P1, PT, R244, R250, PT ;  /* 0x000000faf400720c */ /* 0x000fe40003f24270 */
[----:B------:R-:W-:Y:S02]  /*13340*/  LOP3.LUT R6, R0, 0xf0, R5, 0xfe, !PT ;  /* 0x000000f000067812 */ /* 0x000fe400078efe05 */
[----:B------:R-:W-:-:S02]  /*13350*/  FSEL R29, R29, -INF , !P3 ;  /* 0xff8000001d1d7808 */ /* 0x000fc40005800000 */
[----:B------:R-:W-:Y:S02]  /*13360*/  FSEL R193, R31, -INF , !P2 ;  /* 0xff8000001fc17808 */ /* 0x000fe40005000000 */
        /* <DEDUP_REMOVED lines=11> */
[C---:B------:R-:W-:Y:S02]  /*13420*/  ISETP.GE.AND P6, PT, R5.reuse, R4, PT ;  /* 0x000000040500720c */ /* 0x040fe40003fc6270 */
[-C--:B------:R-:W-:Y:S02]  /*13430*/  ISETP.GE.AND P3, PT, R5, R2.reuse, PT ;  /* 0x000000020500720c */ /* 0x080fe40003f66270 */
[----:B------:R-:W-:Y:S02]  /*13440*/  ISETP.GE.AND P2, PT, R6, R2, PT ;  /* 0x000000020600720c */ /* 0x000fe40003f46270 */
[----:B------:R-:W-:Y:S02]  /*13450*/  FSEL R197, R19, -INF , !P4 ;  /* 0xff80000013c57808 */ /* 0x000fe40006000000 */
[----:B------:R-:W-:Y:S02]  /*13460*/  FSEL R195, R9, -INF , !P5 ;  /* 0xff80000009c37808 */ /* 0x000fe40006800000 */
[----:B------:R-:W-:-:S02]  /*13470*/  FSEL R187, R8, -INF , !P6 ;  /* 0xff80000008bb7808 */ /* 0x000fc40007000000 */
        /* <DEDUP_REMOVED lines=29> */
[-C--:B------:R-:W-:Y:S01]  /*13650*/  @!P3 IADD3 R5, R5, -R10.reuse, RZ ;  /* 0x8000000a0505b210 */ /* 0x080fe20007ffe0ff */
[----:B------:R-:W-:Y:S01]  /*13660*/  @!P3 VIADD R2, R2, 0x1 ;  /* 0x000000010202b836 */ /* 0x000fe20000000000 */
[----:B------:R-:W-:Y:S01]  /*13670*/  @!P4 IADD3 R4, R4, 0x1, RZ ;  /* 0x000000010404c810 */ /* 0x000fe20007ffe0ff */
[----:B------:R-:W-:Y:S01]  /*13680*/  @!P4 IMAD.IADD R6, R6, 0x1, -R10 ;  /* 0x000000010606c824 */ /* 0x000fe200078e0a0a */
[-C--:B------:R-:W-:Y:S02]  /*13690*/  ISETP.GE.U32.AND P5, PT, R5, R10.reuse, PT ;  /* 0x0000000a0500720c */ /* 0x080fe40003fa6070 */
[----:B------:R-:W-:Y:S02]  /*136a0*/  LOP3.LUT R5, R9, R11, RZ, 0x3c, !PT ;  /* 0x0000000b09057212 */ /* 0x000fe400078e3cff */
[----:B------:R-:W-:Y:S02]  /*136b0*/  ISETP.GE.U32.AND P6, PT, R6, R10, PT ;  /* 0x0000000a0600720c */ /* 0x000fe40003fc6070 */
[----:B------:R-:W-:-:S02]  /*136c0*/  ISETP.GE.AND P2, PT, R5, RZ, PT ;  /* 0x000000ff0500720c */ /* 0x000fc40003f46270 */
[----:B------:R-:W-:Y:S02]  /*136d0*/  ISETP.GE.AND P4, PT, R0, RZ, PT ;  /* 0x000000ff0000720c */ /* 0x000fe40003f86270 */
[----:B------:R-:W-:Y:S02]  /*136e0*/  ISETP.NE.AND P3, PT, R11, RZ, PT ;  /* 0x000000ff0b00720c */ /* 0x000fe40003f65270 */
[----:B------:R-:W-:Y:S02]  /*136f0*/  LOP3.LUT R0, RZ, R11, RZ, 0x33, !PT ;  /* 0x0000000bff007212 */ /* 0x000fe400078e33ff */
[----:B------:R-:W-:-:S03]  /*13700*/  @P5 IADD3 R2, R2, 0x1, RZ ;  /* 0x0000000102025810 */ /* 0x000fc60007ffe0ff */
[----:B------:R-:W-:Y:S02]  /*13710*/  @P6 VIADD R4, R4, 0x1 ;  /* 0x0000000104046836 */ /* 0x000fe40000000000 */
[----:B------:R-:W-:Y:S02]  /*13720*/  @!P2 IADD3 R2, -R2, RZ, RZ ;  /* 0x000000ff0202a210 */ /* 0x000fe40007ffe1ff */
[----:B------:R-:W-:Y:S02]  /*13730*/  @!P4 IMAD.MOV R4, RZ, RZ, -R4 ;  /* 0x000000ffff04c224 */ /* 0x000fe400078e0a04 */
[----:B------:R-:W-:-:S03]  /*13740*/  SEL R2, R0, R2, !P3 ;  /* 0x0000000200027207 */ /* 0x000fc60005800000 */
[----:B------:R-:W-:Y:S02]  /*13750*/  SEL R4, R0, R4, !P3 ;  /* 0x0000000400047207 */ /* 0x000fe40005800000 */
[----:B------:R-:W-:-:S04]  /*13760*/  IMAD.WIDE R8, R2, 0x4, R242 ;  /* 0x0000000402087825 */ /* 0x000fc800078e02f2 */
[C---:B------:R-:W-:Y:S02]  /*13770*/  IMAD.WIDE R6, R4.reuse, 0x4, R242 ;  /* 0x0000000404067825 */ /* 0x040fe400078e02f2 */
[----:B------:R-:W2:Y:S04]  /*13780*/  LDG.E R8, desc[UR6][R8.64] ;  /* 0x0000000608087981 */ /* 0x000ea8000c1e1900 */
[----:B------:R1:W2:Y:S01]  /*13790*/  LDG.E R5, desc[UR6][R6.64] ;  /* 0x0000000606057981 */ /* 0x0002a2000c1e1900 */
[----:B------:R-:W-:Y:S01]  /*137a0*/  IADD3 R0, R4, -R2, RZ ;  /* 0x8000000204007210 */ /* 0x000fe20007ffe0ff */
[----:B------:R-:W-:-:S04]  /*137b0*/  IMAD.U32 R2, RZ, RZ, UR4 ;  /* 0x00000004ff027e24 */ /* 0x000fc8000f8e00ff */
[----:B------:R-:W-:-:S05]  /*137c0*/  IMAD R0, R0, R11, -0x100 ;  /* 0xffffff0000007424 */ /* 0x000fca00078e020b */
[----:B------:R-:W-:-:S05]  /*137d0*/  SHF.R.S32.HI R4, RZ, 0x1f, R0 ;  /* 0x0000001fff047819 */ /* 0x000fca0000011400 */
[----:B------:R-:W-:Y:S01]  /*137e0*/  IMAD R4, R4, R2, RZ ;  /* 0x0000000204047224 */ /* 0x000fe200078e02ff */
[----:B-1----:R-:W1:Y:S01]  /*137f0*/  LDC.64 R6, c[0x0][0x230] ;  /* 0x00008c00ff067b82 */ /* 0x002e620000000a00 */
        /* <DEDUP_REMOVED lines=11> */
.L_x_1371:
[----:B------:R-:W1:Y:S02]  /*138b0*/  LDC R2, c[0x0][0x248] ;  /* 0x00009200ff027b82 */ /* 0x000e640000000800 */
[----:B-1----:R-:W-:-:S05]  /*138c0*/  IMAD.SHL.U32 R0, R2, 0x100, RZ ;  /* 0x0000010002007824 */ /* 0x002fca00078e00ff */
[----:B------:R-:W-:-:S04]  /*138d0*/  IADD3 R0, -R0, RZ, RZ ;  /* 0x000000ff00007210 */ /* 0x000fc80007ffe1ff */
[----:B------:R-:W-:-:S07]  /*138e0*/  SHF.R.S32.HI R4, RZ, 0x1f, R0 ;  /* 0x0000001fff047819 */ /* 0x000fce0000011400 */
.L_x_1372:
        /* <DEDUP_REMOVED lines=92> */
.L_x_1374:
[----:B------:R-:W-:Y:S05]  /*13eb0*/  BSYNC B0 ;  /* 0x0000000000007941 */ /* 0x000fea0003800000 */
.L_x_1373:
[----:B------:R-:W0:Y:S01]  /*13ec0*/  LDGDEPBAR ;  /* 0x00000000000079af */ /* 0x000e220000000000 */
[----:B------:R-:W-:-:S04]  /*13ed0*/  LEA R240, P0, R0, R240, 0x1 ;  /* 0x000000f000f07211 */ /* 0x000fc800078008ff */
[----:B------:R-:W-:-:S09]  /*13ee0*/  LEA.HI.X R241, R0, R241, R4, 0x1, P0 ;  /* 0x000000f100f17211 */ /* 0x000fd200000f0c04 */
.L_x_1370:
[----:B------:R-:W-:Y:S01]  /*13ef0*/  FMNMX.FTZ R0, R136, R109, !PT ;  /* 0x0000006d88007209 */ /* 0x000fe20007810000 */
[----:B------:R-:W-:Y:S01]  /*13f00*/  ULDC UR4, c[0x0][0x2ec] ;  /* 0x0000bb0000047ab9 */ /* 0x000fe20000000800 */
[----:B------:R-:W-:Y:S02]  /*13f10*/  FMNMX.FTZ R4, R3, R139, !PT ;  /* 0x0000008b03047209 */ /* 0x000fe40007810000 */
        /* <DEDUP_REMOVED lines=72> */
[----:B------:R2:W-:Y:S08]  /*143a0*/  MUFU.EX2 R57, R0 ;  /* 0x0000000000397308 */ /* 0x0005f00000000800 */
[----:B---3--:R-:W-:Y:S01]  /*143b0*/  MUFU.EX2 R17, R5 ;  /* 0x0000000500117308 */ /* 0x008fe20000000800 */
[----:B--2---:R-:W-:-:S07]  /*143c0*/  FFMA.FTZ R0, R111, UR4, -R2 ;  /* 0x000000046f007c23 */ /* 0x004fce0008010802 */
        /* <DEDUP_REMOVED lines=129> */
[----:B------:R2:W-:Y:S01]  /*14be0*/  MUFU.EX2 R46, R0 ;  /* 0x00000000002e7308 */ /* 0x0005e20000000800 */
        /* <DEDUP_REMOVED lines=13> */
[----:B--2---:R-:W-:-:S05]  /*14cc0*/  FMUL.FTZ R0, R61, UR4 ;  /* 0x000000043d007c20 */ /* 0x004fca0008410000 */
[----:B------:R-:W-:Y:S01]  /*14cd0*/  FSEL R0, R0, RZ, P0 ;  /* 0x000000ff00007208 */ /* 0x000fe20000000000 */
[----:B---3--:R-:W-:-:S04]  /*14ce0*/  FFMA.FTZ R4, R81, UR4, -R2 ;  /* 0x0000000451047c23 */ /* 0x008fc80008010802 */
        /* <DEDUP_REMOVED lines=32> */
[----:B--2---:R-:W-:-:S05]  /*14ef0*/  MOV R136, R12 ;  /* 0x0000000c00887202 */ /* 0x004fca0000000f00 */
[----:B------:R1:W2:Y:S08]  /*14f00*/  MUFU.EX2 R60, R3 ;  /* 0x00000003003c7308 */ /* 0x0002b00000000800 */
[----:B------:R3:W-:Y:S01]  /*14f10*/  MUFU.EX2 R13, R4 ;  /* 0x00000004000d7308 */ /* 0x0007e20000000800 */
[----:B-1----:R-:W-:Y:S01]  /*14f20*/  FFMA.FTZ R3, R114, UR4, -R0 ;  /* 0x0000000472037c23 */ /* 0x002fe20008010800 */
[----:B------:R-:W-:Y:S01]  /*14f30*/  MOV R114, R10 ;  /* 0x0000000a00727202 */ /* 0x000fe20000000f00 */
[----:B--2---:R-:W-:Y:S01]  /*14f40*/  FMUL.FTZ R142, R142, R60 ;  /* 0x0000003c8e8e7220 */ /* 0x004fe20000410000 */
[----:B------:R-:W-:-:S04]  /*14f50*/  F2FP.BF16.F32.PACK_AB R10, R108, R109 ;  /* 0x0000006d6c0a723e */ /* 0x000fc800000010ff */
[----:B------:R1:W-:Y:S01]  /*14f60*/  MUFU.EX2 R100, R3 ;  /* 0x0000000300647308 */ /* 0x0003e20000000800 */
[-C--:B------:R-:W-:Y:S01]  /*14f70*/  FMUL.FTZ R143, R143, R60.reuse ;  /* 0x0000003c8f8f7220 */ /* 0x080fe20000410000 */
[-C--:B------:R-:W-:Y:S01]  /*14f80*/  FMUL.FTZ R150, R150, R60.reuse ;  /* 0x0000003c96967220 */ /* 0x080fe20000410000 */
[-C--:B------:R-:W-:Y:S01]  /*14f90*/  FMUL.FTZ R151, R151, R60.reuse ;  /* 0x0000003c97977220 */ /* 0x080fe20000410000 */
[----:B---3--:R-:W-:Y:S01]  /*14fa0*/  FFMA.FTZ R4, R54, UR4, -R2 ;  /* 0x0000000436047c23 */ /* 0x008fe20008010802 */
[-C--:B------:R-:W-:Y:S01]  /*14fb0*/  FMUL.FTZ R146, R146, R60.reuse ;  /* 0x0000003c92927220 */ /* 0x080fe20000410000 */
[-C--:B------:R-:W-:Y:S01]  /*14fc0*/  FMUL.FTZ R147, R147, R60.reuse ;  /* 0x0000003c93937220 */ /* 0x080fe20000410000 */
[-C--:B------:R-:W-:Y:S01]  /*14fd0*/  FMUL.FTZ R154, R154, R60.reuse ;  /* 0x0000003c9a9a7220 */ /* 0x080fe20000410000 */
[----:B------:R2:W-:Y:S01]  /*14fe0*/  MUFU.EX2 R14, R4 ;  /* 0x00000004000e7308 */ /* 0x0005e20000000800 */
[----:B------:R-:W-:Y:S01]  /*14ff0*/  FMUL.FTZ R155, R155, R60 ;  /* 0x0000003c9b9b7220 */ /* 0x000fe20000410000 */
[----:B-1----:R-:W-:Y:S01]  /*15000*/  FFMA.FTZ R3, R113, UR4, -R0 ;  /* 0x0000000471037c23 */ /* 0x002fe20008010800 */
[----:B------:R-:W-:-:S05]  /*15010*/  MOV R113, R9 ;  /* 0x0000000900717202 */ /* 0x000fca0000000f00 */
[----:B------:R1:W-:Y:S01]  /*15020*/  MUFU.EX2 R104, R3 ;  /* 0x0000000300687308 */ /* 0x0003e20000000800 */
[----:B--2---:R-:W-:-:S07]  /*15030*/  FFMA.FTZ R4, R53, UR4, -R2 ;  /* 0x0000000435047c23 */ /* 0x004fce0008010802 */
[----:B------:R2:W-:Y:S01]  /*15040*/  MUFU.EX2 R15, R4 ;  /* 0x00000004000f7308 */ /* 0x0005e20000000800 */
[----:B-1----:R-:W-:Y:S01]  /*15050*/  FFMA.FTZ R3, R118, UR4, -R0 ;  /* 0x0000000476037c23 */ /* 0x002fe20008010800 */
[----:B------:R-:W-:-:S06]  /*15060*/  MOV R118, R25 ;  /* 0x0000001900767202 */ /* 0x000fcc0000000f00 */
[----:B------:R1:W-:Y:S01]  /*15070*/  MUFU.EX2 R98, R3 ;  /* 0x0000000300627308 */ /* 0x0003e20000000800 */
[----:B--2---:R-:W-:Y:S02]  /*15080*/  FFMA.FTZ R4, R52, UR4, -R2 ;  /* 0x0000000434047c23 */ /* 0x004fe40008010802 */
[----:B------:R-:W-:Y:S05]  /*15090*/  LDSM.16.MT88.4 R52, [R217+0x7000] ;  /* 0x00700000d934783b */ /* 0x000fea0000004200 */
[----:B------:R2:W-:Y:S01]  /*150a0*/  MUFU.EX2 R16, R4 ;  /* 0x0000000400107308 */ /* 0x0005e20000000800 */
[----:B-1----:R-:W-:Y:S01]  /*150b0*/  FFMA.FTZ R3, R120, UR4, -R0 ;  /* 0x0000000478037c23 */ /* 0x002fe20008010800 */
[----:B------:R-:W-:-:S06]  /*150c0*/  MOV R120, R7 ;  /* 0x0000000700787202 */ /* 0x000fcc0000000f00 */
[----:B------:R1:W-:Y:S01]  /*150d0*/  MUFU.EX2 R95, R3 ;  /* 0x00000003005f7308 */ /* 0x0003e20000000800 */
[----:B--2---:R-:W-:-:S07]  /*150e0*/  FFMA.FTZ R4, R37, UR4, -R2 ;  /* 0x0000000425047c23 */ /* 0x004fce0008010802 */
        /* <DEDUP_REMOVED lines=23> */
[----:B--2---:R-:W-:Y:S02]  /*15260*/  FFMA.FTZ R4, R29, UR4, -R2 ;  /* 0x000000041d047c23 */ /* 0x004fe40008010802 */
[----:B------:R-:W-:Y:S05]  /*15270*/  LDSM.16.MT88.4 R28, [R217+0x5400] ;  /* 0x00540000d91c783b */ /* 0x000fea0000004200 */
[----:B------:R2:W-:Y:S01]  /*15280*/  MUFU.EX2 R45, R4 ;  /* 0x00000004002d7308 */ /* 0x0005e20000000800 */
[----:B-1----:R-:W-:-:S07]  /*15290*/  FFMA.FTZ R3, R129, UR4, -R0 ;  /* 0x0000000481037c23 */ /* 0x002fce0008010800 */
[----:B------:R1:W-:Y:S01]  /*152a0*/  MUFU.EX2 R86, R3 ;  /* 0x0000000300567308 */ /* 0x0003e20000000800 */
[----:B--2---:R-:W-:-:S07]  /*152b0*/  FFMA.FTZ R4, R24, UR4, -R2 ;  /* 0x0000000418047c23 */ /* 0x004fce0008010802 */
[----:B------:R2:W3:Y:S01]  /*152c0*/  MUFU.EX2 R39, R4 ;  /* 0x0000000400277308 */ /* 0x0004e20000000800 */
[----:B-1----:R-:W-:-:S07]  /*152d0*/  FFMA.FTZ R3, R134, UR4, -R0 ;  /* 0x0000000486037c23 */ /* 0x002fce0008010800 */
[----:B------:R1:W-:Y:S01]  /*152e0*/  MUFU.EX2 R84, R3 ;  /* 0x0000000300547308 */ /* 0x0003e20000000800 */
[--C-:B--2---:R-:W-:Y:S01]  /*152f0*/  FFMA.FTZ R4, R139, UR4, -R0.reuse ;  /* 0x000000048b047c23 */ /* 0x104fe20008010800 */
[----:B---3--:R-:W-:Y:S02]  /*15300*/  MOV R139, R39 ;  /* 0x00000027008b7202 */ /* 0x008fe40000000f00 */
[----:B------:R-:W-:Y:S04]  /*15310*/  LDSM.16.MT88.4 R36, [R217+0x5c00] ;  /* 0x005c0000d924783b */ /* 0x000fe80000004200 */
[----:B------:R2:W-:Y:S01]  /*15320*/  MUFU.EX2 R63, R4 ;  /* 0x00000004003f7308 */ /* 0x0005e20000000800 */
[----:B-1----:R-:W-:-:S07]  /*15330*/  FFMA.FTZ R3, R137, UR4, -R0 ;  /* 0x0000000489037c23 */ /* 0x002fce0008010800 */
[----:B------:R1:W-:Y:S01]  /*15340*/  MUFU.EX2 R83, R3 ;  /* 0x0000000300537308 */ /* 0x0003e20000000800 */
[----:B--2---:R-:W-:Y:S01]  /*15350*/  FFMA.FTZ R4, R163, UR4, -R0 ;  /* 0x00000004a3047c23 */ /* 0x004fe20008010800 */
[----:B------:R-:W-:-:S06]  /*15360*/  MOV R163, R45 ;  /* 0x0000002d00a37202 */ /* 0x000fcc0000000f00 */
[----:B------:R2:W3:Y:S01]  /*15370*/  MUFU.EX2 R64, R4 ;  /* 0x0000000400407308 */ /* 0x0004e20000000800 */
[----:B-1----:R-:W-:-:S07]  /*15380*/  FFMA.FTZ R3, R135, UR4, -R0 ;  /* 0x0000000487037c23 */ /* 0x002fce0008010800 */
[----:B------:R1:W-:Y:S01]  /*15390*/  MUFU.EX2 R82, R3 ;  /* 0x0000000300527308 */ /* 0x0003e20000000800 */
[----:B--2---:R-:W-:Y:S01]  /*153a0*/  FFMA.FTZ R4, R160, UR4, -R0 ;  /* 0x00000004a0047c23 */ /* 0x004fe20008010800 */
[----:B---3--:R-:W-:Y:S02]  /*153b0*/  F2FP.BF16.F32.PACK_AB R9, R64, R63 ;  /* 0x0000003f4009723e */ /* 0x008fe400000010ff */
[----:B------:R-:W-:-:S04]  /*153c0*/  MOV R160, R46 ;  /* 0x0000002e00a07202 */ /* 0x000fc80000000f00 */
[----:B------:R2:W-:Y:S01]  /*153d0*/  MUFU.EX2 R77, R4 ;  /* 0x00000004004d7308 */ /* 0x0005e20000000800 */
[----:B------:R-:W-:Y:S01]  /*153e0*/  LDSM.16.MT88.4 R44, [R217+0x6000] ;  /* 0x00600000d92c783b */ /* 0x000fe20000004200 */
[----:B-1----:R-:W-:-:S06]  /*153f0*/  FFMA.FTZ R3, R159, UR4, -R0 ;  /* 0x000000049f037c23 */ /* 0x002fcc0008010800 */
[----:B------:R1:W-:Y:S01]  /*15400*/  MUFU.EX2 R80, R3 ;  /* 0x0000000300507308 */ /* 0x0003e20000000800 */
[----:B--2---:R-:W-:Y:S01]  /*15410*/  FFMA.FTZ R4, R156, UR4, -R0 ;  /* 0x000000049c047c23 */ /* 0x004fe20008010800 */
[----:B------:R-:W-:-:S06]  /*15420*/  MOV R156, R22 ;  /* 0x00000016009c7202 */ /* 0x000fcc0000000f00 */
[----:B------:R2:W-:Y:S01]  /*15430*/  MUFU.EX2 R78, R4 ;  /* 0x00000004004e7308 */ /* 0x0005e20000000800 */
[----:B-1----:R-:W-:-:S07]  /*15440*/  FFMA.FTZ R3, R158, UR4, -R0 ;  /* 0x000000049e037c23 */ /* 0x002fce0008010800 */
        /* <DEDUP_REMOVED lines=12> */
[----:B------:R-:W-:Y:S02]  /*15510*/  MOV R128, R19 ;  /* 0x0000001300807202 */ /* 0x000fe40000000f00 */
[----:B---3--:R-:W-:-:S04]  /*15520*/  F2FP.BF16.F32.PACK_AB R5, R85, R81 ;  /* 0x000000515505723e */ /* 0x008fc800000010ff */
        /* <DEDUP_REMOVED lines=14> */
[--C-:B--2---:R-:W-:Y:S01]  /*15610*/  FFMA.FTZ R4, R121, UR4, -R0.reuse ;  /* 0x0000000479047c23 */ /* 0x104fe20008010800 */
[----:B------:R-:W-:Y:S02]  /*15620*/  MOV R121, R16 ;  /* 0x0000001000797202 */ /* 0x000fe40000000f00 */
[----:B------:R-:W-:Y:S04]  /*15630*/  LDSM.16.MT88.4 R16, [R218+0x5000] ;  /* 0x00500000da10783b */ /* 0x000fe80000004200 */
[----:B------:R2:W3:Y:S01]  /*15640*/  MUFU.EX2 R96, R4 ;  /* 0x0000000400607308 */ /* 0x0004e20000000800 */
        /* <DEDUP_REMOVED lines=9> */
[----:B------:R2:W4:Y:S01]  /*156e0*/  MUFU.EX2 R99, R4 ;  /* 0x0000000400637308 */ /* 0x0005220000000800 */
[----:B-1----:R-:W-:-:S07]  /*156f0*/  FFMA.FTZ R3, R168, UR4, -R0 ;  /* 0x00000004a8037c23 */ /* 0x002fce0008010800 */
[----:B------:R1:W-:Y:S01]  /*15700*/  MUFU.EX2 R69, R3 ;  /* 0x0000000300457308 */ /* 0x0003e20000000800 */
[--C-:B--2---:R-:W-:Y:S01]  /*15710*/  FFMA.FTZ R4, R116, UR4, -R0.reuse ;  /* 0x0000000474047c23 */ /* 0x104fe20008010800 */
[----:B------:R-:W-:Y:S02]  /*15720*/  MOV R116, R13 ;  /* 0x0000000d00747202 */ /* 0x000fe40000000f00 */
[----:B------:R-:W2:Y:S04]  /*15730*/  LDSM.16.MT88.4 R12, [R217+0x5000] ;  /* 0x00500000d90c783b */ /* 0x000ea80000004200 */
[----:B------:R5:W-:Y:S01]  /*15740*/  MUFU.EX2 R103, R4 ;  /* 0x0000000400677308 */ /* 0x000be20000000800 */
[----:B-1----:R-:W-:-:S07]  /*15750*/  FFMA.FTZ R3, R170, UR4, -R0 ;  /* 0x00000004aa037c23 */ /* 0x002fce0008010800 */
[----:B------:R1:W-:Y:S01]  /*15760*/  MUFU.EX2 R68, R3 ;  /* 0x0000000300447308 */ /* 0x0003e20000000800 */
[----:B-----5:R-:W-:Y:S01]  /*15770*/  FFMA.FTZ R4, R115, UR4, -R0 ;  /* 0x0000000473047c23 */ /* 0x020fe20008010800 */
[----:B------:R-:W-:Y:S02]  /*15780*/  MOV R115, R11 ;  /* 0x0000000b00737202 */ /* 0x000fe40000000f00 */
[----:B------:R-:W-:-:S04]  /*15790*/  F2FP.BF16.F32.PACK_AB R11, R78, R77 ;  /* 0x0000004d4e0b723e */ /* 0x000fc800000010ff */
[----:B------:R5:W4:Y:S01]  /*157a0*/  MUFU.EX2 R101, R4 ;  /* 0x0000000400657308 */ /* 0x000b220000000800 */
[----:B-1----:R-:W-:Y:S01]  /*157b0*/  FFMA.FTZ R3, R246, R56, R57 ;  /* 0x00000038f6037223 */ /* 0x002fe20000010039 */
[----:B-----5:R-:W-:Y:S01]  /*157c0*/  FFMA.FTZ R4, R112, UR4, -R0 ;  /* 0x0000000470047c23 */ /* 0x020fe20008010800 */
[----:B------:R-:W-:Y:S02]  /*157d0*/  MOV R112, R8 ;  /* 0x0000000800707202 */ /* 0x000fe40000000f00 */
[----:B------:R-:W-:-:S03]  /*157e0*/  F2FP.BF16.F32.PACK_AB R8, R67, R57 ;  /* 0x000000394308723e */ /* 0x000fc600000010ff */
[----:B------:R1:W5:Y:S01]  /*157f0*/  MUFU.EX2 R102, R4 ;  /* 0x0000000400667308 */ /* 0x0003620000000800 */
[----:B------:R-:W-:Y:S03]  /*15800*/  LDSM.16.MT88.4 R56, [R217+0x7400] ;  /* 0x00740000d938783b */ /* 0x000fe60000004200 */
[C---:B--2---:R-:W-:Y:S06]  /*15810*/  HMMA.16816.F32.BF16 R20, R8.reuse, R12, R140 ;  /* 0x0000000c0814723c */ /* 0x044fec000004188c */
[----:B------:R-:W-:Y:S01]  /*15820*/  HMMA.16816.F32.BF16 R144, R8, R16, R144 ;  /* 0x000000100890723c */ /* 0x000fe20000041890 */
[----:B------:R-:W-:-:S02]  /*15830*/  MOV R143, R35 ;  /* 0x00000023008f7202 */ /* 0x000fc40000000f00 */
[----:B------:R-:W-:Y:S02]  /*15840*/  MOV R142, R34 ;  /* 0x00000022008e7202 */ /* 0x000fe40000000f00 */
[----:B------:R-:W2:Y:S01]  /*15850*/  LDSM.16.MT88.4 R32, [R218+0x5400] ;  /* 0x00540000da20783b */ /* 0x000ea20000004200 */
[----:B------:R-:W-:Y:S02]  /*15860*/  MOV R141, R27 ;  /* 0x0000001b008d7202 */ /* 0x000fe40000000f00 */
[----:B------:R-:W-:Y:S02]  /*15870*/  MOV R140, R26 ;  /* 0x0000001a008c7202 */ /* 0x000fe40000000f00 */
[C---:B------:R-:W-:Y:S01]  /*15880*/  HMMA.16816.F32.BF16 R24, R8.reuse, R14, R148 ;  /* 0x0000000e0818723c */ /* 0x040fe20000041894 */
[----:B-1----:R-:W-:Y:S01]  /*15890*/  F2FP.BF16.F32.PACK_AB R4, R106, R107 ;  /* 0x0000006b6a04723e */ /* 0x002fe200000010ff */
[----:B------:R-:W-:Y:S04]  /*158a0*/  LDSM.16.MT88.4 R148, [R217+0x7c00] ;  /* 0x007c0000d994783b */ /* 0x000fe80000004200 */
[----:B------:R-:W-:Y:S01]  /*158b0*/  HMMA.16816.F32.BF16 R12, R8, R18, R152 ;  /* 0x00000012080c723c */ /* 0x000fe20000041898 */
[----:B------:R-:W1:Y:S05]  /*158c0*/  LDSM.16.MT88.4 R16, [R218+0x5800] ;  /* 0x00580000da10783b */ /* 0x000e6a0000004200 */
[----:B------:R-:W-:Y:S01]  /*158d0*/  HMMA.16816.F32.BF16 R20, R4, R28, R20 ;  /* 0x0000001c0414723c */ /* 0x000fe20000041814 */
[----:B------:R-:W-:-:S02]  /*158e0*/  F2FP.BF16.F32.PACK_AB R8, R201, R111 ;  /* 0x0000006fc908723e */ /* 0x000fc400000010ff */
[----:B---3--:R-:W-:Y:S02]  /*158f0*/  F2FP.BF16.F32.PACK_AB R9, R96, R94 ;  /* 0x0000005e6009723e */ /* 0x008fe400000010ff */
[----:B------:R-:W-:Y:S02]  /*15900*/  F2FP.BF16.F32.PACK_AB R10, R203, R202 ;  /* 0x000000cacb0a723e */ /* 0x000fe400000010ff */
[----:B----4-:R-:W-:Y:S02]  /*15910*/  F2FP.BF16.F32.PACK_AB R11, R99, R97 ;  /* 0x00000061630b723e */ /* 0x010fe400000010ff */
[----:B------:R-:W-:Y:S02]  /*15920*/  MOV R155, R51 ;  /* 0x00000033009b7202 */ /* 0x000fe40000000f00 */
[----:B------:R-:W-:Y:S01]  /*15930*/  MOV R154, R50 ;  /* 0x00000032009a7202 */ /* 0x000fe20000000f00 */
[----:B------:R-:W-:Y:S01]  /*15940*/  HMMA.16816.F32.BF16 R24, R4, R30, R24 ;  /* 0x0000001e0418723c */ /* 0x000fe20000041818 */
[----:B------:R-:W-:-:S02]  /*15950*/  MOV R153, R49 ;  /* 0x0000003100997202 */ /* 0x000fc40000000f00 */
[----:B------:R-:W-:Y:S02]  /*15960*/  MOV R152, R48 ;  /* 0x0000003000987202 */ /* 0x000fe40000000f00 */
[----:B------:R-:W-:Y:S01]  /*15970*/  LDSM.16.MT88.4 R48, [R217+0x6800] ;  /* 0x00680000d930783b */ /* 0x000fe20000004200 */
[C---:B--2---:R-:W-:Y:S06]  /*15980*/  HMMA.16816.F32.BF16 R28, R4.reuse, R32, R144 ;  /* 0x00000020041c723c */ /* 0x044fec0000041890 */
[----:B------:R-:W-:Y:S01]  /*15990*/  HMMA.16816.F32.BF16 R12, R4, R34, R12 ;  /* 0x00000022040c723c */ /* 0x000fe2000004180c */
[----:B------:R-:W2:Y:S05]  /*159a0*/  LDSM.16.MT88.4 R32, [R218+0x5c00] ;  /* 0x005c0000da20783b */ /* 0x000eaa0000004200 */
[----:B------:R-:W-:Y:S01]  /*159b0*/  HMMA.16816.F32.BF16 R20, R8, R40, R20 ;  /* 0x000000280814723c */ /* 0x000fe20000041814 */
[----:B------:R-:W-:-:S02]  /*159c0*/  F2FP.BF16.F32.PACK_AB R4, R206, R204 ;  /* 0x000000ccce04723e */ /* 0x000fc400000010ff */
[----:B------:R-:W-:Y:S02]  /*159d0*/  F2FP.BF16.F32.PACK_AB R5, R101, R103 ;  /* 0x000000676505723e */ /* 0x000fe400000010ff */
[----:B------:R-:W-:Y:S01]  /*159e0*/  F2FP.BF16.F32.PACK_AB R6, R207, R205 ;  /* 0x000000cdcf06723e */ /* 0x000fe200000010ff */
[C---:B------:R-:W-:Y:S01]  /*159f0*/  HMMA.16816.F32.BF16 R24, R8.reuse, R42, R24 ;  /* 0x0000002a0818723c */ /* 0x040fe20000041818 */
[----:B------:R-:W-:Y:S01]  /*15a00*/  F2FP.BF16.F32.PACK_AB R7, R104, R100 ;  /* 0x000000646807723e */ /* 0x000fe200000010ff */
[----:B------:R-:W-:Y:S04]  /*15a10*/  LDSM.16.MT88.4 R40, [R217+0x6400] ;  /* 0x00640000d928783b */ /* 0x000fe80000004200 */
[C---:B-1----:R-:W-:Y:S06]  /*15a20*/  HMMA.16816.F32.BF16 R28, R8.reuse, R16, R28 ;  /* 0x00000010081c723c */ /* 0x042fec000004181c */
[----:B------:R-:W-:Y:S01]  /*15a30*/  HMMA.16816.F32.BF16 R12, R8, R18, R12 ;  /* 0x00000012080c723c */ /* 0x000fe2000004180c */
[----:B------:R-:W1:Y:S05]  /*15a40*/  LDSM.16.MT88.4 R16, [R218+0x6000] ;  /* 0x00600000da10783b */ /* 0x000e6a0000004200 */
[----:B------:R-:W-:Y:S01]  /*15a50*/  HMMA.16816.F32.BF16 R20, R4, R36, R20 ;  /* 0x000000240414723c */ /* 0x000fe20000041814 */
[----:B------:R-:W-:-:S02]  /*15a60*/  F2FP.BF16.F32.PACK_AB R8, R208, R209 ;  /* 0x000000d1d008723e */ /* 0x000fc400000010ff */
[----:B-----5:R-:W-:Y:S02]  /*15a70*/  F2FP.BF16.F32.PACK_AB R9, R98, R102 ;  /* 0x000000666209723e */ /* 0x020fe400000010ff */
[----:B------:R-:W-:Y:S01]  /*15a80*/  F2FP.BF16.F32.PACK_AB R10, R211, R210 ;  /* 0x000000d2d30a723e */ /* 0x000fe200000010ff */
[C---:B------:R-:W-:Y:S01]  /*15a90*/  HMMA.16816.F32.BF16 R24, R4.reuse, R38, R24 ;  /* 0x000000260418723c */ /* 0x040fe20000041818 */
[----:B------:R-:W-:Y:S01]  /*15aa0*/  F2FP.BF16.F32.PACK_AB R11, R93, R95 ;  /* 0x0000005f5d0b723e */ /* 0x000fe200000010ff */
[----:B------:R-:W-:Y:S04]  /*15ab0*/  LDSM.16.MT88.4 R36, [R218+0x6800] ;  /* 0x00680000da24783b */ /* 0x000fe80000004200 */
        /* <DEDUP_REMOVED lines=9> */
[----:B------:R-:W3:Y:S04]  /*15b50*/  LDSM.16.MT88.4 R44, [R217+0x6c00] ;  /* 0x006c0000d92c783b */ /* 0x000ee80000004200 */
[C---:B-1----:R-:W-:Y:S06]  /*15b60*/  HMMA.16816.F32.BF16 R28, R8.reuse, R16, R28 ;  /* 0x00000010081c723c */ /* 0x042fec000004181c */
[----:B------:R-:W-:Y:S06]  /*15b70*/  HMMA.16816.F32.BF16 R12, R8, R18, R12 ;  /* 0x00000012080c723c */ /* 0x000fec000004180c */
[----:B------:R-:W-:Y:S01]  /*15b80*/  HMMA.16816.F32.BF16 R20, R4, R40, R20 ;  /* 0x000000280414723c */ /* 0x000fe20000041814 */
[----:B------:R-:W-:-:S02]  /*15b90*/  F2FP.BF16.F32.PACK_AB R8, R239, R215 ;  /* 0x000000d7ef08723e */ /* 0x000fc400000010ff */
[----:B------:R-:W-:Y:S02]  /*15ba0*/  F2FP.BF16.F32.PACK_AB R9, R84, R86 ;  /* 0x000000565409723e */ /* 0x000fe400000010ff */
[----:B------:R-:W-:Y:S01]  /*15bb0*/  F2FP.BF16.F32.PACK_AB R10, R124, R249 ;  /* 0x000000f97c0a723e */ /* 0x000fe200000010ff */
[C---:B------:R-:W-:Y:S01]  /*15bc0*/  HMMA.16816.F32.BF16 R24, R4.reuse, R42, R24 ;  /* 0x0000002a0418723c */ /* 0x040fe20000041818 */
[----:B------:R-:W-:Y:S01]  /*15bd0*/  F2FP.BF16.F32.PACK_AB R11, R82, R83 ;  /* 0x00000053520b723e */ /* 0x000fe200000010ff */
[----:B------:R-:W1:Y:S04]  /*15be0*/  LDSM.16.MT88.4 R40, [R218+0x6c00] ;  /* 0x006c0000da28783b */ /* 0x000e680000004200 */
[C---:B--2---:R-:W-:Y:S06]  /*15bf0*/  HMMA.16816.F32.BF16 R28, R4.reuse, R32, R28 ;  /* 0x00000020041c723c */ /* 0x044fec000004181c */
[----:B------:R-:W-:Y:S06]  /*15c00*/  HMMA.16816.F32.BF16 R16, R4, R34, R12 ;  /* 0x000000220410723c */ /* 0x000fec000004180c */
[----:B------:R-:W-:Y:S01]  /*15c10*/  HMMA.16816.F32.BF16 R12, R8, R48, R20 ;  /* 0x00000030080c723c */ /* 0x000fe20000041814 */
[----:B------:R-:W-:-:S02]  /*15c20*/  F2FP.BF16.F32.PACK_AB R4, R125, R252 ;  /* 0x000000fc7d04723e */ /* 0x000fc400000010ff */
[----:B------:R-:W-:Y:S02]  /*15c30*/  F2FP.BF16.F32.PACK_AB R5, R79, R80 ;  /* 0x000000504f05723e */ /* 0x000fe400000010ff */
[----:B------:R-:W-:Y:S01]  /*15c40*/  F2FP.BF16.F32.PACK_AB R6, R152, R123 ;  /* 0x0000007b9806723e */ /* 0x000fe200000010ff */
[C---:B------:R-:W-:Y:S01]  /*15c50*/  HMMA.16816.F32.BF16 R24, R8.reuse, R50, R24 ;  /* 0x000000320818723c */ /* 0x040fe20000041818 */
[----:B------:R-:W-:Y:S01]  /*15c60*/  F2FP.BF16.F32.PACK_AB R7, R75, R76 ;  /* 0x0000004c4b07723e */ /* 0x000fe200000010ff */
[----:B------:R-:W2:Y:S04]  /*15c70*/  LDSM.16.MT88.4 R48, [R218+0x7000] ;  /* 0x00700000da30783b */ /* 0x000ea80000004200 */
[C---:B------:R-:W-:Y:S06]  /*15c80*/  HMMA.16816.F32.BF16 R32, R8.reuse, R36, R28 ;  /* 0x000000240820723c */ /* 0x040fec000004181c */
[----:B------:R-:W-:Y:S01]  /*15c90*/  HMMA.16816.F32.BF16 R28, R8, R38, R16 ;  /* 0x00000026081c723c */ /* 0x000fe20000041810 */
[----:B------:R-:W4:Y:S05]  /*15ca0*/  LDSM.16.MT88.4 R36, [R218+0x7400] ;  /* 0x00740000da24783b */ /* 0x000f2a0000004200 */
[----:B---3--:R-:W-:Y:S01]  /*15cb0*/  HMMA.16816.F32.BF16 R20, R4, R44, R12 ;  /* 0x0000002c0414723c */ /* 0x008fe2000004180c */
[----:B------:R-:W-:Y:S01]  /*15cc0*/  FADD.FTZ R10, R67, R3 ;  /* 0x00000003430a7221 */ /* 0x000fe20000010000 */
[--C-:B------:R-:W-:Y:S01]  /*15cd0*/  FFMA.FTZ R8, R173, UR4, -R0.reuse ;  /* 0x00000004ad087c23 */ /* 0x100fe20008010800 */
[----:B------:R-:W-:Y:S01]  /*15ce0*/  FFMA.FTZ R3, R174, UR4, -R0 ;  /* 0x00000004ae037c23 */ /* 0x000fe20008010800 */
[----:B------:R-:W-:-:S02]  /*15cf0*/  FFMA.FTZ R9, R247, R60, R63 ;  /* 0x0000003cf7097223 */ /* 0x000fc4000001003f */
[C---:B------:R-:W-:Y:S01]  /*15d00*/  HMMA.16816.F32.BF16 R16, R4.reuse, R46, R24 ;  /* 0x0000002e0410723c */ /* 0x040fe20000041818 */
[----:B------:R-:W-:Y:S01]  /*15d10*/  F2FP.BF16.F32.PACK_AB R12, R154, R153 ;  /* 0x000000999a0c723e */ /* 0x000fe200000010ff */
[----:B------:R3:W5:Y:S01]  /*15d20*/  MUFU.EX2 R67, R8 ;  /* 0x0000000800437308 */ /* 0x0007620000000800 */
[----:B------:R-:W-:Y:S01]  /*15d30*/  F2FP.BF16.F32.PACK_AB R13, R73, R74 ;  /* 0x0000004a490d723e */ /* 0x000fe200000010ff */
[----:B------:R-:W4:Y:S01]  /*15d40*/  LDSM.16.MT88.4 R44, [R217+0x7800] ;  /* 0x00780000d92c783b */ /* 0x000f220000004200 */
[----:B------:R-:W-:Y:S01]  /*15d50*/  F2FP.BF16.F32.PACK_AB R14, R120, R155 ;  /* 0x0000009b780e723e */ /* 0x000fe200000010ff */
[----:B-1----:R-:W-:Y:S01]  /*15d60*/  HMMA.16816.F32.BF16 R24, R4, R40, R32 ;  /* 0x000000280418723c */ /* 0x002fe20000041820 */
[----:B------:R-:W-:-:S03]  /*15d70*/  F2FP.BF16.F32.PACK_AB R15, R71, R72 ;  /* 0x00000048470f723e */ /* 0x000fc600000010ff */
[----:B------:R1:W-:Y:S02]  /*15d80*/  MUFU.EX2 R65, R3 ;  /* 0x0000000300417308 */ /* 0x0003e40000000800 */
[----:B------:R-:W-:Y:S01]  /*15d90*/  HMMA.16816.F32.BF16 R28, R4, R42, R28 ;  /* 0x0000002a041c723c */ /* 0x000fe2000004181c */
[----:B------:R-:W4:Y:S05]  /*15da0*/  LDSM.16.MT88.4 R40, [R218+0x7800] ;  /* 0x00780000da28783b */ /* 0x000f2a0000004200 */
[----:B------:R-:W-:Y:S01]  /*15db0*/  HMMA.16816.F32.BF16 R20, R12, R52, R20 ;  /* 0x000000340c14723c */ /* 0x000fe20000041814 */
[----:B------:R-:W-:Y:S01]  /*15dc0*/  FADD.FTZ R5, R64, R9 ;  /* 0x0000000940057221 */ /* 0x000fe20000010000 */
[----:B------:R-:W-:Y:S01]  /*15dd0*/  FADD.FTZ R4, R109, R10 ;  /* 0x0000000a6d047221 */ /* 0x000fe20000010000 */
[----:B---3--:R-:W-:-:S02]  /*15de0*/  F2FP.BF16.F32.PACK_AB R8, R140, R118 ;  /* 0x000000768c08723e */ /* 0x008fc400000010ff */
[----:B------:R-:W-:Y:S01]  /*15df0*/  FADD.FTZ R5, R77, R5 ;  /* 0x000000054d057221 */ /* 0x000fe20000010000 */
[----:B------:R-:W-:Y:S01]  /*15e00*/  FADD.FTZ R4, R108, R4 ;  /* 0x000000046c047221 */ /* 0x000fe20000010000 */
[C---:B------:R-:W-:Y:S01]  /*15e10*/  HMMA.16816.F32.BF16 R16, R12.reuse, R54, R16 ;  /* 0x000000360c10723c */ /* 0x040fe20000041810 */
[----:B------:R-:W-:Y:S01]  /*15e20*/  F2FP.BF16.F32.PACK_AB R9, R69, R70 ;  /* 0x000000464509723e */ /* 0x000fe200000010ff */
[----:B-1----:R-:W-:Y:S01]  /*15e30*/  FFMA.FTZ R3, R175, UR4, -R0 ;  /* 0x00000004af037c23 */ /* 0x002fe20008010800 */
[----:B------:R-:W-:Y:S01]  /*15e40*/  FADD.FTZ R5, R78, R5 ;  /* 0x000000054e057221 */ /* 0x000fe20000010000 */
[----:B------:R-:W-:Y:S01]  /*15e50*/  FADD.FTZ R4, R107, R4 ;  /* 0x000000046b047221 */ /* 0x000fe20000010000 */
[----:B------:R-:W-:Y:S01]  /*15e60*/  F2FP.BF16.F32.PACK_AB R10, R142, R141 ;  /* 0x0000008d8e0a723e */ /* 0x000fe200000010ff */
[----:B------:R1:W-:Y:S01]  /*15e70*/  MUFU.EX2 R64, R3 ;  /* 0x0000000300407308 */ /* 0x0003e20000000800 */
[----:B--2---:R-:W-:Y:S01]  /*15e80*/  HMMA.16816.F32.BF16 R24, R12, R48, R24 ;  /* 0x000000300c18723c */ /* 0x004fe20000041818 */
[----:B------:R-:W-:Y:S01]  /*15e90*/  FADD.FTZ R5, R81, R5 ;  /* 0x0000000551057221 */ /* 0x000fe20000010000 */
[----:B-----5:R-:W-:-:S02]  /*15ea0*/  F2FP.BF16.F32.PACK_AB R11, R67, R68 ;  /* 0x00000044430b723e */ /* 0x020fc400000010ff */
[----:B------:R-:W-:Y:S02]  /*15eb0*/  F2FP.BF16.F32.PACK_AB R6, R114, R113 ;  /* 0x000000717206723e */ /* 0x000fe400000010ff */
[----:B------:R-:W-:Y:S06]  /*15ec0*/  HMMA.16816.F32.BF16 R32, R12, R50, R28 ;  /* 0x000000320c20723c */ /* 0x000fec000004181c */
[----:B------:R-:W-:Y:S01]  /*15ed0*/  HMMA.16816.F32.BF16 R28, R8, R56, R20 ;  /* 0x00000038081c723c */ /* 0x000fe20000041814 */
[----:B-1----:R-:W-:-:S05]  /*15ee0*/  FFMA.FTZ R3, R176, UR4, -R0 ;  /* 0x00000004b0037c23 */ /* 0x002fca0008010800 */
[C---:B------:R-:W-:Y:S01]  /*15ef0*/  HMMA.16816.F32.BF16 R16, R8.reuse, R58, R16 ;  /* 0x0000003a0810723c */ /* 0x040fe20000041810 */
[----:B------:R1:W-:Y:S05]  /*15f00*/  MUFU.EX2 R63, R3 ;  /* 0x00000003003f7308 */ /* 0x0003ea0000000800 */
[C---:B----4-:R-:W-:Y:S06]  /*15f10*/  HMMA.16816.F32.BF16 R20, R8.reuse, R36, R24 ;  /* 0x000000240814723c */ /* 0x050fec0000041818 */
[----:B------:R-:W-:Y:S01]  /*15f20*/  HMMA.16816.F32.BF16 R24, R8, R38, R32 ;  /* 0x000000260818723c */ /* 0x000fe20000041820 */
[----:B------:R-:W2:Y:S04]  /*15f30*/  LDSM.16.MT88.4 R36, [R218+0x7c00] ;  /* 0x007c0000da24783b */ /* 0x000ea80000004200 */
[----:B------:R-:W-:Y:S01]  /*15f40*/  LDSM.16.MT88.4 R32, [R218+0x8000] ;  /* 0x00800000da20783b */ /* 0x000fe20000004200 */
[--C-:B-1----:R-:W-:Y:S01]  /*15f50*/  FFMA.FTZ R3, R177, UR4, -R0.reuse ;  /* 0x00000004b1037c23 */ /* 0x102fe20008010800 */
[--C-:B------:R-:W-:Y:S01]  /*15f60*/  FFMA.FTZ R8, R181, UR4, -R0.reuse ;  /* 0x00000004b5087c23 */ /* 0x100fe20008010800 */
[----:B------:R-:W-:-:S02]  /*15f70*/  FFMA.FTZ R10, R188, UR4, -R0 ;  /* 0x00000004bc0a7c23 */ /* 0x000fc40008010800 */
[----:B------:R1:W3:Y:S08]  /*15f80*/  MUFU.EX2 R60, R3 ;  /* 0x00000003003c7308 */ /* 0x0002f00000000800 */
[----:B------:R4:W-:Y:S01]  /*15f90*/  MUFU.EX2 R53, R8 ;  /* 0x0000000800357308 */ /* 0x0009e20000000800 */
[----:B-1----:R-:W-:Y:S01]  /*15fa0*/  FADD.FTZ R3, R106, R4 ;  /* 0x000000046a037221 */ /* 0x002fe20000010000 */
[----:B------:R-:W-:Y:S01]  /*15fb0*/  FADD.FTZ R4, R85, R5 ;  /* 0x0000000555047221 */ /* 0x000fe20000010000 */
[----:B------:R-:W-:Y:S01]  /*15fc0*/  FFMA.FTZ R5, R66, UR4, -R2 ;  /* 0x0000000442057c23 */ /* 0x000fe20008010802 */
[----:B---3--:R-:W-:Y:S01]  /*15fd0*/  F2FP.BF16.F32.PACK_AB R7, R60, R63 ;  /* 0x0000003f3c07723e */ /* 0x008fe200000010ff */
[----:B------:R-:W-:-:S03]  /*15fe0*/  FADD.FTZ R3, R105, R3 ;  /* 0x0000000369037221 */ /* 0x000fc60000010000 */
[----:B------:R1:W-:Y:S01]  /*15ff0*/  MUFU.EX2 R57, R5 ;  /* 0x0000000500397308 */ /* 0x0003e20000000800 */
[----:B------:R-:W-:Y:S01]  /*16000*/  FADD.FTZ R3, R110, R3 ;  /* 0x000000036e037221 */ /* 0x000fe20000010000 */
[----:B----4-:R-:W-:-:S03]  /*16010*/  FFMA.FTZ R8, R182, UR4, -R0 ;  /* 0x00000004b6087c23 */ /* 0x010fc60008010800 */
[----:B------:R-:W-:Y:S01]  /*16020*/  FADD.FTZ R13, R111, R3 ;  /* 0x000000036f0d7221 */ /* 0x000fe20000010000 */
[----:B------:R-:W-:Y:S02]  /*16030*/  FFMA.FTZ R3, R178, UR4, -R0 ;  /* 0x00000004b2037c23 */ /* 0x000fe40008010800 */
[----:B------:R3:W-:Y:S01]  /*16040*/  MUFU.EX2 R51, R8 ;  /* 0x0000000800337308 */ /* 0x0007e20000000800 */
[----:B------:R-:W-:-:S04]  /*16050*/  FADD.FTZ R9, R201, R13 ;  /* 0x0000000dc9097221 */ /* 0x000fc80000010000 */
[----:B------:R-:W-:-:S03]  /*16060*/  FADD.FTZ R9, R202, R9 ;  /* 0x00000009ca097221 */ /* 0x000fc60000010000 */
[----:B------:R4:W-:Y:S01]  /*16070*/  MUFU.EX2 R54, R3 ;  /* 0x0000000300367308 */ /* 0x0009e20000000800 */
[----:B-1----:R-:W-:Y:S01]  /*16080*/  FADD.FTZ R5, R88, R4 ;  /* 0x0000000458057221 */ /* 0x002fe20000010000 */
[----:B------:R-:W-:Y:S01]  /*16090*/  FADD.FTZ R9, R203, R9 ;  /* 0x00000009cb097221 */ /* 0x000fe20000010000 */
[----:B------:R-:W-:Y:S02]  /*160a0*/  FFMA.FTZ R4, R179, UR4, -R0 ;  /* 0x00000004b3047c23 */ /* 0x000fe40008010800 */
[----:B------:R-:W-:Y:S01]  /*160b0*/  FADD.FTZ R12, R90, R5 ;  /* 0x000000055a0c7221 */ /* 0x000fe20000010000 */
[----:B------:R-:W-:Y:S01]  /*160c0*/  FADD.FTZ R9, R204, R9 ;  /* 0x00000009cc097221 */ /* 0x000fe20000010000 */
[----:B------:R-:W-:Y:S01]  /*160d0*/  F2FP.BF16.F32.PACK_AB R5, R64, R65 ;  /* 0x000000414005723e */ /* 0x000fe200000010ff */
[----:B------:R1:W5:Y:S01]  /*160e0*/  MUFU.EX2 R55, R4 ;  /* 0x0000000400377308 */ /* 0x0003620000000800 */
[----:B---3--:R-:W-:Y:S01]  /*160f0*/  FFMA.FTZ R8, R169, UR4, -R2 ;  /* 0x00000004a9087c23 */ /* 0x008fe20008010802 */
[----:B------:R-:W-:-:S04]  /*16100*/  FADD.FTZ R9, R206, R9 ;  /* 0x00000009ce097221 */ /* 0x000fc80000010000 */
[----:B------:R-:W-:Y:S02]  /*16110*/  FADD.FTZ R9, R205, R9 ;  /* 0x00000009cd097221 */ /* 0x000fe40000010000 */
[----:B------:R3:W-:Y:S01]  /*16120*/  MUFU.EX2 R56, R8 ;  /* 0x0000000800387308 */ /* 0x0007e20000000800 */
[----:B----4-:R-:W-:Y:S01]  /*16130*/  FADD.FTZ R3, R94, R12 ;  /* 0x0000000c5e037221 */ /* 0x010fe20000010000 */
        /* <DEDUP_REMOVED lines=9> */
[----:B---3--:R-:W-:Y:S01]  /*161d0*/  FFMA.FTZ R8, R183, UR4, -R0 ;  /* 0x00000004b7087c23 */ /* 0x008fe20008010800 */
[----:B------:R-:W-:Y:S01]  /*161e0*/  FADD.FTZ R9, R211, R9 ;  /* 0x00000009d3097221 */ /* 0x000fe20000010000 */
[C---:B------:R-:W-:Y:S01]  /*161f0*/  HMMA.16816.F32.BF16 R28, R4.reuse, R44, R28 ;  /* 0x0000002c041c723c */ /* 0x040fe2000004181c */
[----:B------:R-:W-:Y:S01]  /*16200*/  FADD.FTZ R3, R101, R3 ;  /* 0x0000000365037221 */ /* 0x000fe20000010000 */
[----:B------:R1:W-:Y:S01]  /*16210*/  MUFU.EX2 R50, R8 ;  /* 0x0000000800327308 */ /* 0x0003e20000000800 */
[----:B------:R-:W-:Y:S02]  /*16220*/  FADD.FTZ R9, R213, R9 ;  /* 0x00000009d5097221 */ /* 0x000fe40000010000 */
[----:B------:R-:W-:Y:S01]  /*16230*/  FADD.FTZ R3, R100, R3 ;  /* 0x0000000364037221 */ /* 0x000fe20000010000 */
[----:B------:R-:W-:Y:S01]  /*16240*/  HMMA.16816.F32.BF16 R16, R4, R46, R16 ;  /* 0x0000002e0410723c */ /* 0x000fe20000041810 */
[----:B------:R-:W-:-:S02]  /*16250*/  FADD.FTZ R9, R212, R9 ;  /* 0x00000009d4097221 */ /* 0x000fc40000010000 */
[----:B------:R-:W-:Y:S01]  /*16260*/  FADD.FTZ R3, R104, R3 ;  /* 0x0000000368037221 */ /* 0x000fe20000010000 */
[----:B------:R3:W-:Y:S01]  /*16270*/  MUFU.EX2 R44, R10 ;  /* 0x0000000a002c7308 */ /* 0x0007e20000000800 */
[----:B------:R-:W-:Y:S01]  /*16280*/  FADD.FTZ R9, R214, R9 ;  /* 0x00000009d6097221 */ /* 0x000fe20000010000 */
[C---:B------:R-:W-:Y:S01]  /*16290*/  HMMA.16816.F32.BF16 R20, R4.reuse, R40, R20 ;  /* 0x000000280414723c */ /* 0x040fe20000041814 */
[----:B------:R-:W-:Y:S02]  /*162a0*/  FADD.FTZ R3, R102, R3 ;  /* 0x0000000366037221 */ /* 0x000fe40000010000 */
[----:B------:R-:W-:Y:S02]  /*162b0*/  FADD.FTZ R9, R238, R9 ;  /* 0x00000009ee097221 */ /* 0x000fe40000010000 */
[----:B------:R-:W-:Y:S01]  /*162c0*/  FADD.FTZ R3, R98, R3 ;  /* 0x0000000362037221 */ /* 0x000fe20000010000 */
[----:B------:R-:W-:Y:S01]  /*162d0*/  HMMA.16816.F32.BF16 R12, R4, R42, R24 ;  /* 0x0000002a040c723c */ /* 0x000fe20000041818 */
[----:B-1----:R-:W-:Y:S01]  /*162e0*/  FFMA.FTZ R8, R184, UR4, -R0 ;  /* 0x00000004b8087c23 */ /* 0x002fe20008010800 */
[----:B------:R-:W1:Y:S01]  /*162f0*/  LDSM.16.MT88.4 R24, [R217+0x8000] ;  /* 0x00800000d918783b */ /* 0x000e620000004200 */
[----:B------:R-:W-:Y:S01]  /*16300*/  FADD.FTZ R3, R95, R3 ;  /* 0x000000035f037221 */ /* 0x000fe20000010000 */
[----:B------:R-:W-:Y:S01]  /*16310*/  FADD.FTZ R9, R215, R9 ;  /* 0x00000009d7097221 */ /* 0x000fe20000010000 */
[----:B------:R4:W1:Y:S02]  /*16320*/  MUFU.EX2 R49, R8 ;  /* 0x0000000800317308 */ /* 0x0008640000000800 */
[----:B------:R-:W-:Y:S01]  /*16330*/  FADD.FTZ R3, R93, R3 ;  /* 0x000000035d037221 */ /* 0x000fe20000010000 */
[----:B------:R-:W-:Y:S01]  /*16340*/  FADD.FTZ R9, R239, R9 ;  /* 0x00000009ef097221 */ /* 0x000fe20000010000 */
[----:B------:R-:W-:Y:S01]  /*16350*/  F2FP.BF16.F32.PACK_AB R4, R136, R115 ;  /* 0x000000738804723e */ /* 0x000fe200000010ff */
[----:B---3--:R-:W-:Y:S01]  /*16360*/  FFMA.FTZ R10, R195, UR4, -R2 ;  /* 0x00000004c30a7c23 */ /* 0x008fe20008010802 */
[----:B------:R-:W-:Y:S01]  /*16370*/  FADD.FTZ R3, R92, R3 ;  /* 0x000000035c037221 */ /* 0x000fe20000010000 */
[----:B-----5:R-:W-:-:S02]  /*16380*/  F2FP.BF16.F32.PACK_AB R5, R54, R55 ;  /* 0x000000373605723e */ /* 0x020fc400000010ff */
[----:B------:R-:W-:Y:S01]  /*16390*/  F2FP.BF16.F32.PACK_AB R6, R117, R116 ;  /* 0x000000747506723e */ /* 0x000fe200000010ff */
[----:B------:R-:W-:Y:S01]  /*163a0*/  FADD.FTZ R3, R91, R3 ;  /* 0x000000035b037221 */ /* 0x000fe20000010000 */
[----:B------:R-:W-:Y:S01]  /*163b0*/  F2FP.BF16.F32.PACK_AB R7, R51, R53 ;  /* 0x000000353307723e */ /* 0x000fe200000010ff */
[----:B------:R-:W-:Y:S02]  /*163c0*/  MUFU.EX2 R246, R10 ;  /* 0x0000000a00f67308 */ /* 0x000fe40000000800 */
[----:B------:R-:W-:Y:S01]  /*163d0*/  FADD.FTZ R3, R89, R3 ;  /* 0x0000000359037221 */ /* 0x000fe20000010000 */
[----:B----4-:R-:W-:-:S03]  /*163e0*/  FFMA.FTZ R8, R185, UR4, -R0 ;  /* 0x00000004b9087c23 */ /* 0x010fc60008010800 */
[C---:B------:R-:W-:Y:S02]  /*163f0*/  HMMA.16816.F32.BF16 R28, R4.reuse, R148, R28 ;  /* 0x00000094041c723c */ /* 0x040fe4000004181c */
[----:B------:R3:W-:Y:S04]  /*16400*/  MUFU.EX2 R48, R8 ;  /* 0x0000000800307308 */ /* 0x0007e80000000800 */
[C---:B--2---:R-:W-:Y:S06]  /*16410*/  HMMA.16816.F32.BF16 R20, R4.reuse, R36, R20 ;  /* 0x000000240414723c */ /* 0x044fec0000041814 */
[C---:B------:R-:W-:Y:S01]  /*16420*/  HMMA.16816.F32.BF16 R12, R4.reuse, R38, R12 ;  /* 0x00000026040c723c */ /* 0x040fe2000004180c */
[----:B------:R-:W2:Y:S05]  /*16430*/  LDSM.16.MT88.4 R36, [R217+0x8400] ;  /* 0x00840000d924783b */ /* 0x000eaa0000004200 */
[----:B------:R-:W-:Y:S01]  /*16440*/  HMMA.16816.F32.BF16 R148, R4, R150, R16 ;  /* 0x000000960494723c */ /* 0x000fe20000041810 */
[----:B---3--:R-:W-:-:S04]  /*16450*/  FFMA.FTZ R8, R186, UR4, -R0 ;  /* 0x00000004ba087c23 */ /* 0x008fc80008010800 */
[----:B------:R3:W4:Y:S02]  /*16460*/  MUFU.EX2 R47, R8 ;  /* 0x00000008002f7308 */ /* 0x0007240000000800 */
[----:B------:R-:W-:Y:S02]  /*16470*/  F2FP.BF16.F32.PACK_AB R4, R121, R119 ;  /* 0x000000777904723e */ /* 0x000fe400000010ff */
[----:B-1----:R-:W-:Y:S02]  /*16480*/  F2FP.BF16.F32.PACK_AB R5, R49, R50 ;  /* 0x000000323105723e */ /* 0x002fe400000010ff */
[----:B------:R-:W-:Y:S01]  /*16490*/  F2FP.BF16.F32.PACK_AB R6, R126, R122 ;  /* 0x0000007a7e06723e */ /* 0x000fe200000010ff */
[----:B---3--:R-:W-:Y:S01]  /*164a0*/  FFMA.FTZ R8, R180, UR4, -R2 ;  /* 0x00000004b4087c23 */ /* 0x008fe20008010802 */
[----:B----4-:R-:W-:-:S03]  /*164b0*/  F2FP.BF16.F32.PACK_AB R7, R47, R48 ;  /* 0x000000302f07723e */ /* 0x010fc600000010ff */
[----:B------:R1:W-:Y:S04]  /*164c0*/  MUFU.EX2 R52, R8 ;  /* 0x0000000800347308 */ /* 0x0003e80000000800 */
[C---:B------:R-:W-:Y:S01]  /*164d0*/  HMMA.16816.F32.BF16 R16, R4.reuse, R24, R28 ;  /* 0x000000180410723c */ /* 0x040fe2000004181c */
[----:B------:R-:W-:Y:S05]  /*164e0*/  LDSM.16.MT88.4 R28, [R217+0x8800] ;  /* 0x00880000d91c783b */ /* 0x000fea0000004200 */
[C---:B------:R-:W-:Y:S01]  /*164f0*/  HMMA.16816.F32.BF16 R148, R4.reuse, R26, R148 ;  /* 0x0000001a0494723c */ /* 0x040fe20000041894 */
[----:B------:R-:W3:Y:S05]  /*16500*/  LDSM.16.MT88.4 R24, [R218+0x8400] ;  /* 0x00840000da18783b */ /* 0x000eea0000004200 */
[----:B------:R-:W-:Y:S01]  /*16510*/  HMMA.16816.F32.BF16 R20, R4, R32, R20 ;  /* 0x000000200414723c */ /* 0x000fe20000041814 */
[----:B-1----:R-:W-:Y:S01]  /*16520*/  FADD.FTZ R8, R87, R3 ;  /* 0x0000000357087221 */ /* 0x002fe20000010000 */
[----:B------:R-:W-:-:S03]  /*16530*/  FFMA.FTZ R3, R189, UR4, -R0 ;  /* 0x00000004bd037c23 */ /* 0x000fc60008010800 */
[----:B------:R-:W-:Y:S01]  /*16540*/  FADD.FTZ R8, R86, R8 ;  /* 0x0000000856087221 */ /* 0x000fe20000010000 */
[----:B------:R1:W4:Y:S01]  /*16550*/  MUFU.EX2 R45, R3 ;  /* 0x00000003002d7308 */ /* 0x0003220000000800 */
[----:B------:R-:W-:Y:S01]  /*16560*/  HMMA.16816.F32.BF16 R12, R4, R34, R12 ;  /* 0x00000022040c723c */ /* 0x000fe2000004180c */
[----:B------:R-:W5:Y:S06]  /*16570*/  LDSM.16.MT88.4 R32, [R218+0x8800] ;  /* 0x00880000da20783b */ /* 0x000f6c0000004200 */
[----:B------:R-:W-:Y:S02]  /*16580*/  F2FP.BF16.F32.PACK_AB R4, R131, R128 ;  /* 0x000000808304723e */ /* 0x000fe400000010ff */
[----:B------:R-:W-:Y:S01]  /*16590*/  F2FP.BF16.F32.PACK_AB R6, R156, R138 ;  /* 0x0000008a9c06723e */ /* 0x000fe200000010ff */
[----:B-1----:R-:W-:Y:S01]  /*165a0*/  FADD.FTZ R3, R84, R8 ;  /* 0x0000000854037221 */ /* 0x002fe20000010000 */
        /* <DEDUP_REMOVED lines=30> */
[----:B----4-:R-:W-:Y:S01]  /*16790*/  F2FP.BF16.F32.PACK_AB R7, R42, R43 ;  /* 0x0000002b2a07723e */ /* 0x010fe200000010ff */
[----:B------:R1:W4:Y:S01]  /*167a0*/  MUFU.EX2 R46, R9 ;  /* 0x00000009002e7308 */ /* 0x0003220000000800 */
        /* <DEDUP_REMOVED lines=10> */
[----:B-1----:R-:W-:Y:S01]  /*16850*/  FFMA.FTZ R9, R192, UR4, -R0 ;  /* 0x00000004c0097c23 */ /* 0x002fe20008010800 */
        /* <DEDUP_REMOVED lines=19> */
[----:B------:R-:W-:Y:S01]  /*16990*/  FFMA.FTZ R8, R199, UR4, -R0 ;  /* 0x00000004c7087c23 */ /* 0x000fe20008010800 */
[----:B------:R-:W-:Y:S01]  /*169a0*/  MOV R136, R62 ;  /* 0x0000003e00887202 */ /* 0x000fe20000000f00 */
        /* <DEDUP_REMOVED lines=60> */
.L_x_1367:
        /* <DEDUP_REMOVED lines=11> */
[----:B------:R-:W-:-:S06]  /*16e20*/  ULDC.64 UR6, c[0x0][0x208] ;  /* 0x0000820000067ab9 */ /* 0x000fcc0000000a00 */
.L_x_1379:
[----:B------:R-:W-:Y:S01]  /*16e30*/  ISETP.GE.AND P0, PT, R132, UR5, PT ;  /* 0x0000000584007c0c */ /* 0x000fe2000bf06270 */
[----:B------:R-:W-:Y:S04]  /*16e40*/  DEPBAR.LE SB0, 0x0 ;  /* 0x000080000000791a */ /* 0x000fe80000000000 */
[----:B------:R-:W-:Y:S01]  /*16e50*/  BAR.SYNC.DEFER_BLOCKING 0x0 ;  /* 0x0000000000007b1d */ /* 0x000fe20000010000 */
[----:B------:R-:W-:Y:S01]  /*16e60*/  PLOP3.LUT P1, PT, PT, PT, UP0, 0x40, 0x0 ;  /* 0x000000000000781c */ /* 0x000fe20003f2e808 */
[----:B------:R-:W-:Y:S01]  /*16e70*/  VIADD R244, R244, 0xffffffff ;  /* 0xfffffffff4f47836 */ /* 0x000fe20000000000 */
[----:B------:R-:W-:Y:S01]  /*16e80*/  MOV R0, R252 ;  /* 0x000000fc00007202 */ /* 0x000fe20000000f00 */
        /* <DEDUP_REMOVED lines=67> */
.L_x_1376:
        /* <DEDUP_REMOVED lines=87> */
[----:B------:R-:W-:Y:S03]  /*17830*/  ISETP.GT.AND P0, PT, R244, R250, PT ;  /* 0x000000faf400720c */ /* 0x000fe60003f04270 */
        /* <DEDUP_REMOVED lines=158> */
[----:B------:R1:W3:Y:S02]  /*18220*/  LDG.E R3, desc[UR6][R138.64] ;  /* 0x000000068a037981 */ /* 0x0002e4000c1e1900 */
[----:B------:R-:W-:Y:S02]  /*18230*/  IMAD R2, R2, R159, -0x100 ;  /* 0xffffff0002027424 */ /* 0x000fe400078e029f */
[----:B------:R4:W3:Y:S03]  /*18240*/  LDG.E R136, desc[UR6][R136.64] ;  /* 0x0000000688887981 */ /* 0x0008e6000c1e1900 */
        /* <DEDUP_REMOVED lines=14> */
.L_x_1378:
        /* <DEDUP_REMOVED lines=92> */
.L_x_1377:
        /* <DEDUP_REMOVED lines=282> */
[----:B------:R-:W-:Y:S01]  /*19a90*/  ISETP.GT.AND P0, PT, R244, R250, PT ;  /* 0x000000faf400720c */ /* 0x000fe20003f04270 */
        /* <DEDUP_REMOVED lines=100> */
[----:B------:R-:W1:Y:S07]  /*1a0e0*/  LDSM.16.MT88.4 R24, [R218+0x6000] ;  /* 0x00600000da18783b */ /* 0x000e6e0000004200 */
        /* <DEDUP_REMOVED lines=8> */
[----:B--2---:R-:W-:Y:S01]  /*1a170*/  FADD.FTZ R44, R159, R2 ;  /* 0x000000029f2c7221 */ /* 0x004fe20000010000 */
[----:B------:R-:W-:Y:S01]  /*1a180*/  FADD.FTZ R0, R161, R28 ;  /* 0x0000001ca1007221 */ /* 0x000fe20000010000 */
[----:B------:R-:W-:Y:S03]  /*1a190*/  F2FP.BF16.F32.PACK_AB R28, R181, R179 ;  /* 0x000000b3b51c723e */ /* 0x000fe600000010ff */
[----:B------:R-:W-:Y:S03]  /*1a1a0*/  FADD.FTZ R2, R163, R0 ;  /* 0x00000000a3027221 */ /* 0x000fe60000010000 */
        /* <DEDUP_REMOVED lines=12> */
[----:B------:R-:W2:Y:S01]  /*1a270*/  MUFU.EX2 R57, R57 ;  /* 0x0000003900397308 */ /* 0x000ea20000000800 */
[----:B------:R-:W-:Y:S03]  /*1a280*/  FADD.FTZ R2, R164, R2 ;  /* 0x00000002a4027221 */ /* 0x000fe60000010000 */
[----:B------:R-:W-:Y:S06]  /*1a290*/  F2FP.BF16.F32.PACK_AB R29, R47, R46 ;  /* 0x0000002e2f1d723e */ /* 0x000fec00000010ff */
[----:B------:R-:W-:Y:S01]  /*1a2a0*/  MUFU.EX2 R58, R58 ;  /* 0x0000003a003a7308 */ /* 0x000fe20000000800 */
[----:B------:R-:W-:Y:S01]  /*1a2b0*/  F2FP.BF16.F32.PACK_AB R30, R49, R48 ;  /* 0x00000030311e723e */ /* 0x000fe200000010ff */
[----:B------:R-:W-:Y:S01]  /*1a2c0*/  FADD.FTZ R2, R169, R2 ;  /* 0x00000002a9027221 */ /* 0x000fe20000010000 */
[----:B-----5:R-:W-:Y:S03]  /*1a2d0*/  F2FP.BF16.F32.PACK_AB R31, R51, R50 ;  /* 0x00000032331f723e */ /* 0x020fe600000010ff */
[----:B------:R-:W-:Y:S01]  /*1a2e0*/  FADD.FTZ R0, R168, R2 ;  /* 0x00000002a8007221 */ /* 0x000fe20000010000 */
[----:B------:R-:W-:Y:S03]  /*1a2f0*/  FADD.FTZ R2, R170, R20 ;  /* 0x00000014aa027221 */ /* 0x000fe60000010000 */
[----:B------:R-:W5:Y:S01]  /*1a300*/  MUFU.EX2 R59, R59 ;  /* 0x0000003b003b7308 */ /* 0x000f620000000800 */
[----:B------:R-:W-:Y:S01]  /*1a310*/  F2FP.BF16.F32.PACK_AB R20, R189, R188 ;  /* 0x000000bcbd14723e */ /* 0x000fe200000010ff */
[----:B------:R-:W-:Y:S01]  /*1a320*/  FADD.FTZ R44, R173, R0 ;  /* 0x00000000ad2c7221 */ /* 0x000fe20000010000 */
[----:B------:R-:W-:Y:S03]  /*1a330*/  FADD.FTZ R0, R175, R2 ;  /* 0x00000002af007221 */ /* 0x000fe60000010000 */
[----:B------:R-:W-:Y:S01]  /*1a340*/  FADD.FTZ R28, R176, R44 ;  /* 0x0000002cb01c7221 */ /* 0x000fe20000010000 */
[----:B------:R-:W-:Y:S03]  /*1a350*/  FADD.FTZ R2, R174, R0 ;  /* 0x00000000ae027221 */ /* 0x000fe60000010000 */
[----:B------:R-:W-:Y:S01]  /*1a360*/  MUFU.EX2 R60, R60 ;  /* 0x0000003c003c7308 */ /* 0x000fe20000000800 */
[C---:B-1----:R-:W-:Y:S05]  /*1a370*/  HMMA.16816.F32.BF16 R4, R20.reuse, R40, R4 ;  /* 0x000000281404723c */ /* 0x042fea0000041804 */
[----:B------:R-:W-:Y:S01]  /*1a380*/  FADD.FTZ R0, R180, R28 ;  /* 0x0000001cb4007221 */ /* 0x000fe20000010000 */
[C---:B------:R-:W-:Y:S03]  /*1a390*/  HMMA.16816.F32.BF16 R8, R20.reuse, R42, R8 ;  /* 0x0000002a1408723c */ /* 0x040fe60000041808 */
[----:B------:R-:W-:Y:S01]  /*1a3a0*/  MUFU.EX2 R61, R61 ;  /* 0x0000003d003d7308 */ /* 0x000fe20000000800 */
[----:B------:R-:W1:Y:S01]  /*1a3b0*/  LDSM.16.MT88.4 R40, [R217+0x6800] ;  /* 0x00680000d928783b */ /* 0x000e620000004200 */
[----:B------:R-:W-:Y:S01]  /*1a3c0*/  F2FP.BF16.F32.PACK_AB R28, R45, R195 ;  /* 0x000000c32d1c723e */ /* 0x000fe200000010ff */
[C---:B------:R-:W-:Y:S07]  /*1a3d0*/  HMMA.16816.F32.BF16 R12, R20.reuse, R24, R12 ;  /* 0x00000018140c723c */ /* 0x040fee000004180c */
[----:B------:R-:W-:Y:S01]  /*1a3e0*/  MUFU.EX2 R62, R62 ;  /* 0x0000003e003e7308 */ /* 0x000fe20000000800 */
[----:B------:R-:W-:Y:S01]  /*1a3f0*/  FADD.FTZ R2, R178, R2 ;  /* 0x00000002b2027221 */ /* 0x000fe20000010000 */
[----:B------:R-:W-:Y:S01]  /*1a400*/  HMMA.16816.F32.BF16 R16, R20, R26, R16 ;  /* 0x0000001a1410723c */ /* 0x000fe20000041810 */
[----:B------:R-:W1:Y:S07]  /*1a410*/  LDSM.16.MT88.4 R24, [R218+0x6800] ;  /* 0x00680000da18783b */ /* 0x000e6e0000004200 */
[----:B------:R-:W5:Y:S01]  /*1a420*/  MUFU.EX2 R63, R63 ;  /* 0x0000003f003f7308 */ /* 0x000f620000000800 */
[C---:B----4-:R-:W-:Y:S05]  /*1a430*/  HMMA.16816.F32.BF16 R4, R28.reuse, R32, R4 ;  /* 0x000000201c04723c */ /* 0x050fea0000041804 */
[----:B--2---:R-:W-:Y:S01]  /*1a440*/  F2FP.BF16.F32.PACK_AB R21, R55, R54 ;  /* 0x000000363715723e */ /* 0x004fe200000010ff */
[C---:B------:R-:W-:Y:S03]  /*1a450*/  HMMA.16816.F32.BF16 R8, R28.reuse, R34, R8 ;  /* 0x000000221c08723c */ /* 0x040fe60000041808 */
[----:B------:R-:W-:Y:S01]  /*1a460*/  MUFU.EX2 R64, R64 ;  /* 0x0000004000407308 */ /* 0x000fe20000000800 */
[----:B------:R-:W2:Y:S01]  /*1a470*/  LDSM.16.MT88.4 R32, [R217+0x6c00] ;  /* 0x006c0000d920783b */ /* 0x000ea20000004200 */
[----:B------:R-:W-:Y:S01]  /*1a480*/  F2FP.BF16.F32.PACK_AB R22, R57, R56 ;  /* 0x000000383916723e */ /* 0x000fe200000010ff */
[C---:B---3--:R-:W-:Y:S07]  /*1a490*/  HMMA.16816.F32.BF16 R12, R28.reuse, R36, R12 ;  /* 0x000000241c0c723c */ /* 0x048fee000004180c */
[----:B------:R-:W3:Y:S01]  /*1a4a0*/  MUFU.EX2 R65, R65 ;  /* 0x0000004100417308 */ /* 0x000ee20000000800 */
[----:B-----5:R-:W-:Y:S01]  /*1a4b0*/  F2FP.BF16.F32.PACK_AB R23, R59, R58 ;  /* 0x0000003a3b17723e */ /* 0x020fe200000010ff */
[----:B------:R-:W-:Y:S01]  /*1a4c0*/  HMMA.16816.F32.BF16 R16, R28, R38, R16 ;  /* 0x000000261c10723c */ /* 0x000fe20000041810 */
[----:B------:R-:W4:Y:S07]  /*1a4d0*/  LDSM.16.MT88.4 R36, [R218+0x6c00] ;  /* 0x006c0000da24783b */ /* 0x000f2e0000004200 */
[----:B------:R-:W-:Y:S03]  /*1a4e0*/  MUFU.EX2 R66, R66 ;  /* 0x0000004200427308 */ /* 0x000fe60000000800 */
[----:B------:R-:W-:Y:S01]  /*1a4f0*/  FADD.FTZ R44, R177, R2 ;  /* 0x00000002b12c7221 */ /* 0x000fe20000010000 */
[----:B------:R-:W-:Y:S01]  /*1a500*/  F2FP.BF16.F32.PACK_AB R29, R63, R62 ;  /* 0x0000003e3f1d723e */ /* 0x000fe200000010ff */
[----:B------:R-:W-:Y:S04]  /*1a510*/  FADD.FTZ R0, R179, R0 ;  /* 0x00000000b3007221 */ /* 0x000fe80000010000 */
[----:B------:R-:W-:Y:S01]  /*1a520*/  FADD.FTZ R2, R181, R0 ;  /* 0x00000000b5027221 */ /* 0x000fe20000010000 */
[----:B------:R-:W5:Y:S01]  /*1a530*/  MUFU.EX2 R67, R67 ;  /* 0x0000004300437308 */ /* 0x000f620000000800 */
[----:B---3--:R-:W-:Y:S01]  /*1a540*/  F2FP.BF16.F32.PACK_AB R30, R65, R64 ;  /* 0x00000040411e723e */ /* 0x008fe200000010ff */
[----:B------:R-:W-:Y:S01]  /*1a550*/  FADD.FTZ R0, R183, R44 ;  /* 0x0000002cb7007221 */ /* 0x000fe20000010000 */
[----:B------:R-:W-:Y:S03]  /*1a560*/  FADD.FTZ R20, R182, R2 ;  /* 0x00000002b6147221 */ /* 0x000fe60000010000 */
[----:B------:R-:W-:Y:S01]  /*1a570*/  FADD.FTZ R0, R184, R0 ;  /* 0x00000000b8007221 */ /* 0x000fe20000010000 */
[----:B------:R-:W-:Y:S03]  /*1a580*/  FADD.FTZ R20, R187, R20 ;  /* 0x00000014bb147221 */ /* 0x000fe60000010000 */
[----:B------:R-:W-:Y:S01]  /*1a590*/  MUFU.EX2 R68, R68 ;  /* 0x0000004400447308 */ /* 0x000fe20000000800 */
[----:B------:R-:W-:Y:S01]  /*1a5a0*/  FADD.FTZ R2, R185, R0 ;  /* 0x00000000b9027221 */ /* 0x000fe20000010000 */
[----:B------:R-:W-:Y:S01]  /*1a5b0*/  FADD.FTZ R0, R188, R20 ;  /* 0x00000014bc007221 */ /* 0x000fe20000010000 */
[----:B------:R-:W-:Y:S02]  /*1a5c0*/  F2FP.BF16.F32.PACK_AB R20, R53, R52 ;  /* 0x000000343514723e */ /* 0x000fe400000010ff */
[----:B------:R-:W-:Y:S01]  /*1a5d0*/  FADD.FTZ R2, R186, R2 ;  /* 0x00000002ba027221 */ /* 0x000fe20000010000 */
[----:B------:R-:W-:Y:S04]  /*1a5e0*/  FADD.FTZ R44, R189, R0 ;  /* 0x00000000bd2c7221 */ /* 0x000fe80000010000 */
[----:B------:R-:W-:Y:S01]  /*1a5f0*/  MUFU.EX2 R69, R69 ;  /* 0x0000004500457308 */ /* 0x000fe20000000800 */
[----:B-----5:R-:W-:Y:S01]  /*1a600*/  F2FP.BF16.F32.PACK_AB R31, R67, R66 ;  /* 0x00000042431f723e */ /* 0x020fe200000010ff */
[----:B------:R-:W-:Y:S01]  /*1a610*/  FADD.FTZ R0, R190, R2 ;  /* 0x00000002be007221 */ /* 0x000fe20000010000 */
[C---:B-1----:R-:W-:Y:S07]  /*1a620*/  HMMA.16816.F32.BF16 R4, R20.reuse, R40, R4 ;  /* 0x000000281404723c */ /* 0x042fee0000041804 */
[----:B------:R-:W-:Y:S01]  /*1a630*/  MUFU.EX2 R70, R70 ;  /* 0x0000004600467308 */ /* 0x000fe20000000800 */
[C---:B------:R-:W-:Y:S01]  /*1a640*/  HMMA.16816.F32.BF16 R8, R20.reuse, R42, R8 ;  /* 0x0000002a1408723c */ /* 0x040fe20000041808 */
[----:B------:R-:W1:Y:S02]  /*1a650*/  LDSM.16.MT88.4 R40, [R217+0x7000] ;  /* 0x00700000d928783b */ /* 0x000e640000004200 */
[----:B------:R-:W-:Y:S03]  /*1a660*/  FADD.FTZ R28, R192, R44 ;  /* 0x0000002cc01c7221 */ /* 0x000fe60000010000 */
[C---:B------:R-:W-:Y:S03]  /*1a670*/  HMMA.16816.F32.BF16 R12, R20.reuse, R24, R12 ;  /* 0x00000018140c723c */ /* 0x040fe6000004180c */
[----:B------:R-:W3:Y:S02]  /*1a680*/  MUFU.EX2 R71, R71 ;  /* 0x0000004700477308 */ /* 0x000ee40000000800 */
[----:B------:R-:W-:Y:S01]  /*1a690*/  FADD.FTZ R2, R191, R0 ;  /* 0x00000000bf027221 */ /* 0x000fe20000010000 */
[----:B------:R-:W-:Y:S01]  /*1a6a0*/  HMMA.16816.F32.BF16 R16, R20, R26, R16 ;  /* 0x0000001a1410723c */ /* 0x000fe20000041810 */
[----:B------:R-:W5:Y:S06]  /*1a6b0*/  LDSM.16.MT88.4 R24, [R218+0x7000] ;  /* 0x00700000da18783b */ /* 0x000f6c0000004200 */
[----:B------:R-:W-:Y:S01]  /*1a6c0*/  MUFU.EX2 R72, R72 ;  /* 0x0000004800487308 */ /* 0x000fe20000000800 */
[----:B------:R-:W-:Y:S03]  /*1a6d0*/  FADD.FTZ R0, R194, R28 ;  /* 0x0000001cc2007221 */ /* 0x000fe60000010000 */
[----:B------:R-:W-:Y:S01]  /*1a6e0*/  F2FP.BF16.F32.PACK_AB R28, R61, R60 ;  /* 0x0000003c3d1c723e */ /* 0x000fe200000010ff */
[----:B------:R-:W-:Y:S05]  /*1a6f0*/  FADD.FTZ R2, R193, R2 ;  /* 0x00000002c1027221 */ /* 0x000fea0000010000 */
[----:B------:R-:W1:Y:S01]  /*1a700*/  MUFU.EX2 R73, R73 ;  /* 0x0000004900497308 */ /* 0x000e620000000800 */
[----:B---3--:R-:W-:Y:S01]  /*1a710*/  F2FP.BF16.F32.PACK_AB R21, R71, R70 ;  /* 0x000000464715723e */ /* 0x008fe200000010ff */
[C---:B--2---:R-:W-:Y:S05]  /*1a720*/  HMMA.16816.F32.BF16 R4, R28.reuse, R32, R4 ;  /* 0x000000201c04723c */ /* 0x044fea0000041804 */
[----:B------:R-:W-:Y:S03]  /*1a730*/  FADD.FTZ R44, R46, R2 ;  /* 0x000000022e2c7221 */ /* 0x000fe60000010000 */
[----:B------:R-:W-:Y:S01]  /*1a740*/  MUFU.EX2 R74, R74 ;  /* 0x0000004a004a7308 */ /* 0x000fe20000000800 */
[C---:B------:R-:W-:Y:S01]  /*1a750*/  HMMA.16816.F32.BF16 R8, R28.reuse, R34, R8 ;  /* 0x000000221c08723c */ /* 0x040fe20000041808 */
[----:B------:R-:W2:Y:S02]  /*1a760*/  LDSM.16.MT88.4 R32, [R217+0x7400] ;  /* 0x00740000d920783b */ /* 0x000ea40000004200 */
[----:B------:R-:W-:Y:S03]  /*1a770*/  FADD.FTZ R0, R195, R0 ;  /* 0x00000000c3007221 */ /* 0x000fe60000010000 */
[C---:B----4-:R-:W-:Y:S03]  /*1a780*/  HMMA.16816.F32.BF16 R12, R28.reuse, R36, R12 ;  /* 0x000000241c0c723c */ /* 0x050fe6000004180c */
[----:B------:R-:W3:Y:S02]  /*1a790*/  MUFU.EX2 R75, R75 ;  /* 0x0000004b004b7308 */ /* 0x000ee40000000800 */
[----:B-1----:R-:W-:Y:S01]  /*1a7a0*/  F2FP.BF16.F32.PACK_AB R22, R73, R72 ;  /* 0x000000484916723e */ /* 0x002fe200000010ff */
[----:B------:R-:W-:Y:S01]  /*1a7b0*/  HMMA.16816.F32.BF16 R16, R28, R38, R16 ;  /* 0x000000261c10723c */ /* 0x000fe20000041810 */
[----:B------:R-:W1:Y:S06]  /*1a7c0*/  LDSM.16.MT88.4 R36, [R218+0x7400] ;  /* 0x00740000da24783b */ /* 0x000e6c0000004200 */
[----:B------:R-:W-:Y:S01]  /*1a7d0*/  MUFU.EX2 R76, R76 ;  /* 0x0000004c004c7308 */ /* 0x000fe20000000800 */
[----:B------:R-:W-:Y:S03]  /*1a7e0*/  FADD.FTZ R2, R45, R0 ;  /* 0x000000002d027221 */ /* 0x000fe60000010000 */
[----:B------:R-:W-:Y:S06]  /*1a7f0*/  FADD.FTZ R0, R47, R44 ;  /* 0x0000002c2f007221 */ /* 0x000fec0000010000 */
[----:B------:R-:W4:Y:S01]  /*1a800*/  MUFU.EX2 R77, R77 ;  /* 0x0000004d004d7308 */ /* 0x000f220000000800 */
        /* <DEDUP_REMOVED lines=9> */
[----:B------:R-:W-:Y:S05]  /*1a8a0*/  FADD.FTZ R44, R53, R0 ;  /* 0x00000000352c7221 */ /* 0x000fea0000010000 */
[----:B------:R-:W3:Y:S01]  /*1a8b0*/  MUFU.EX2 R79, R79 ;  /* 0x0000004f004f7308 */ /* 0x000ee20000000800 */
[----:B------:R-:W-:Y:S01]  /*1a8c0*/  FADD.FTZ R0, R55, R2 ;  /* 0x0000000237007221 */ /* 0x000fe20000010000 */
[----:B------:R-:W-:Y:S01]  /*1a8d0*/  FADD.FTZ R28, R56, R44 ;  /* 0x0000002c381c7221 */ /* 0x000fe20000010000 */
[C---:B------:R-:W-:Y:S07]  /*1a8e0*/  HMMA.16816.F32.BF16 R4, R20.reuse, R40, R4 ;  /* 0x000000281404723c */ /* 0x040fee0000041804 */
[----:B------:R-:W-:Y:S01]  /*1a8f0*/  MUFU.EX2 R80, R80 ;  /* 0x0000005000507308 */ /* 0x000fe20000000800 */
[----:B------:R-:W-:Y:S01]  /*1a900*/  FADD.FTZ R2, R58, R0 ;  /* 0x000000003a027221 */ /* 0x000fe20000010000 */
[C---:B------:R-:W-:Y:S01]  /*1a910*/  HMMA.16816.F32.BF16 R8, R20.reuse, R42, R8 ;  /* 0x0000002a1408723c */ /* 0x040fe20000041808 */
[----:B------:R-:W1:Y:S02]  /*1a920*/  LDSM.16.MT88.4 R40, [R217+0x7800] ;  /* 0x00780000d928783b */ /* 0x000e640000004200 */
[----:B------:R-:W-:Y:S05]  /*1a930*/  FADD.FTZ R0, R57, R28 ;  /* 0x0000001c39007221 */ /* 0x000fea0000010000 */
[----:B------:R-:W2:Y:S01]  /*1a940*/  MUFU.EX2 R81, R81 ;  /* 0x0000005100517308 */ /* 0x000ea20000000800 */
[C---:B-----5:R-:W-:Y:S03]  /*1a950*/  HMMA.16816.F32.BF16 R12, R20.reuse, R24, R12 ;  /* 0x00000018140c723c */ /* 0x060fe6000004180c */
[----:B----4-:R-:W-:Y:S01]  /*1a960*/  F2FP.BF16.F32.PACK_AB R28, R77, R76 ;  /* 0x0000004c4d1c723e */ /* 0x010fe200000010ff */
[----:B------:R-:W-:Y:S02]  /*1a970*/  FADD.FTZ R2, R59, R2 ;  /* 0x000000023b027221 */ /* 0x000fe40000010000 */
[----:B------:R-:W-:Y:S03]  /*1a980*/  HMMA.16816.F32.BF16 R16, R20, R26, R16 ;  /* 0x0000001a1410723c */ /* 0x000fe60000041810 */
[----:B------:R-:W-:Y:S01]  /*1a990*/  MUFU.EX2 R82, R82 ;  /* 0x0000005200527308 */ /* 0x000fe20000000800 */
[----:B------:R-:W4:Y:S01]  /*1a9a0*/  LDSM.16.MT88.4 R24, [R218+0x7800] ;  /* 0x00780000da18783b */ /* 0x000f220000004200 */
[----:B---3--:R-:W-:Y:S01]  /*1a9b0*/  F2FP.BF16.F32.PACK_AB R29, R79, R78 ;  /* 0x0000004e4f1d723e */ /* 0x008fe200000010ff */
[----:B------:R-:W-:Y:S01]  /*1a9c0*/  FADD.FTZ R44, R62, R2 ;  /* 0x000000023e2c7221 */ /* 0x000fe20000010000 */
[----:B------:R-:W-:Y:S06]  /*1a9d0*/  FADD.FTZ R0, R60, R0 ;  /* 0x000000003c007221 */ /* 0x000fec0000010000 */
[----:B------:R-:W3:Y:S01]  /*1a9e0*/  MUFU.EX2 R83, R83 ;  /* 0x0000005300537308 */ /* 0x000ee20000000800 */
[----:B--2---:R-:W-:Y:S01]  /*1a9f0*/  F2FP.BF16.F32.PACK_AB R30, R81, R80 ;  /* 0x00000050511e723e */ /* 0x004fe200000010ff */
[----:B------:R-:W-:Y:S01]  /*1aa00*/  FADD.FTZ R2, R61, R0 ;  /* 0x000000003d027221 */ /* 0x000fe20000010000 */
[----:B------:R-:W-:Y:S03]  /*1aa10*/  FADD.FTZ R0, R63, R44 ;  /* 0x0000002c3f007221 */ /* 0x000fe60000010000 */
[----:B------:R-:W-:Y:S04]  /*1aa20*/  FADD.FTZ R20, R64, R2 ;  /* 0x0000000240147221 */ /* 0x000fe80000010000 */
[----:B------:R-:W-:Y:S01]  /*1aa30*/  MUFU.EX2 R84, R84 ;  /* 0x0000005400547308 */ /* 0x000fe20000000800 */
[----:B------:R-:W-:Y:S01]  /*1aa40*/  FADD.FTZ R0, R66, R0 ;  /* 0x0000000042007221 */ /* 0x000fe20000010000 */
[----:B------:R-:W-:Y:S03]  /*1aa50*/  FADD.FTZ R20, R65, R20 ;  /* 0x0000001441147221 */ /* 0x000fe60000010000 */
[----:B------:R-:W-:Y:S01]  /*1aa60*/  FADD.FTZ R2, R67, R0 ;  /* 0x0000000043027221 */ /* 0x000fe20000010000 */
[----:B------:R-:W-:Y:S04]  /*1aa70*/  FADD.FTZ R0, R68, R20 ;  /* 0x0000001444007221 */ /* 0x000fe80000010000 */
[----:B------:R-:W2:Y:S01]  /*1aa80*/  MUFU.EX2 R85, R85 ;  /* 0x0000005500557308 */ /* 0x000ea20000000800 */
[----:B---3--:R-:W-:Y:S01]  /*1aa90*/  F2FP.BF16.F32.PACK_AB R31, R83, R82 ;  /* 0x00000052531f723e */ /* 0x008fe200000010ff */
[----:B------:R-:W-:Y:S01]  /*1aaa0*/  FADD.FTZ R2, R70, R2 ;  /* 0x0000000246027221 */ /* 0x000fe20000010000 */
[----:B------:R-:W-:Y:S03]  /*1aab0*/  FADD.FTZ R44, R69, R0 ;  /* 0x00000000452c7221 */ /* 0x000fe60000010000 */
[----:B------:R-:W-:Y:S04]  /*1aac0*/  FADD.FTZ R0, R71, R2 ;  /* 0x0000000247007221 */ /* 0x000fe80000010000 */
[----:B------:R-:W-:Y:S01]  /*1aad0*/  MUFU.EX2 R86, R86 ;  /* 0x0000005600567308 */ /* 0x000fe20000000800 */
[C---:B------:R-:W-:Y:S05]  /*1aae0*/  HMMA.16816.F32.BF16 R4, R28.reuse, R32, R4 ;  /* 0x000000201c04723c */ /* 0x040fea0000041804 */
[----:B------:R-:W-:Y:S01]  /*1aaf0*/  FADD.FTZ R2, R74, R0 ;  /* 0x000000004a027221 */ /* 0x000fe20000010000 */
[C---:B------:R-:W-:Y:S03]  /*1ab00*/  HMMA.16816.F32.BF16 R8, R28.reuse, R34, R8 ;  /* 0x000000221c08723c */ /* 0x040fe60000041808 */
[----:B------:R-:W3:Y:S01]  /*1ab10*/  MUFU.EX2 R87, R87 ;  /* 0x0000005700577308 */ /* 0x000ee20000000800 */
[----:B------:R-:W5:Y:S01]  /*1ab20*/  LDSM.16.MT88.4 R32, [R217+0x7c00] ;  /* 0x007c0000d920783b */ /* 0x000f620000004200 */
[----:B--2---:R-:W-:Y:S01]  /*1ab30*/  F2FP.BF16.F32.PACK_AB R20, R85, R84 ;  /* 0x000000545514723e */ /* 0x004fe200000010ff */
[C---:B-1----:R-:W-:Y:S07]  /*1ab40*/  HMMA.16816.F32.BF16 R12, R28.reuse, R36, R12 ;  /* 0x000000241c0c723c */ /* 0x042fee000004180c */
[----:B------:R-:W-:Y:S01]  /*1ab50*/  MUFU.EX2 R88, R88 ;  /* 0x0000005800587308 */ /* 0x000fe20000000800 */
[----:B------:R-:W-:Y:S01]  /*1ab60*/  FADD.FTZ R2, R75, R2 ;  /* 0x000000024b027221 */ /* 0x000fe20000010000 */
[----:B------:R-:W-:Y:S01]  /*1ab70*/  HMMA.16816.F32.BF16 R16, R28, R38, R16 ;  /* 0x000000261c10723c */ /* 0x000fe20000041810 */
[----:B------:R-:W1:Y:S07]  /*1ab80*/  LDSM.16.MT88.4 R36, [R218+0x7c00] ;  /* 0x007c0000da24783b */ /* 0x000e6e0000004200 */
[----:B------:R-:W2:Y:S03]  /*1ab90*/  MUFU.EX2 R89, R89 ;  /* 0x0000005900597308 */ /* 0x000ea60000000800 */
[----:B---3--:R-:W-:Y:S01]  /*1aba0*/  F2FP.BF16.F32.PACK_AB R21, R87, R86 ;  /* 0x000000565715723e */ /* 0x008fe200000010ff */
[----:B------:R-:W-:Y:S01]  /*1abb0*/  FADD.FTZ R28, R72, R44 ;  /* 0x0000002c481c7221 */ /* 0x000fe20000010000 */
[----:B------:R-:W-:Y:S03]  /*1abc0*/  FADD.FTZ R44, R78, R2 ;  /* 0x000000024e2c7221 */ /* 0x000fe60000010000 */
[----:B------:R-:W-:Y:S02]  /*1abd0*/  FADD.FTZ R0, R73, R28 ;  /* 0x0000001c49007221 */ /* 0x000fe40000010000 */
[----:B------:R-:W-:Y:S02]  /*1abe0*/  MUFU.EX2 R90, R90 ;  /* 0x0000005a005a7308 */ /* 0x000fe40000000800 */
[----:B------:R-:W-:Y:S04]  /*1abf0*/  FADD.FTZ R0, R76, R0 ;  /* 0x000000004c007221 */ /* 0x000fe80000010000 */
[----:B------:R-:W-:Y:S01]  /*1ac00*/  FADD.FTZ R2, R77, R0 ;  /* 0x000000004d027221 */ /* 0x000fe20000010000 */
[----:B------:R-:W-:Y:S03]  /*1ac10*/  FADD.FTZ R0, R79, R44 ;  /* 0x0000002c4f007221 */ /* 0x000fe60000010000 */
[----:B------:R-:W3:Y:S01]  /*1ac20*/  MUFU.EX2 R91, R91 ;  /* 0x0000005b005b7308 */ /* 0x000ee20000000800 */
[----:B--2---:R-:W-:Y:S01]  /*1ac30*/  F2FP.BF16.F32.PACK_AB R22, R89, R88 ;  /* 0x000000585916723e */ /* 0x004fe200000010ff */
[----:B------:R-:W-:Y:S01]  /*1ac40*/  FADD.FTZ R2, R80, R2 ;  /* 0x0000000250027221 */ /* 0x000fe20000010000 */
[----:B------:R-:W-:Y:S03]  /*1ac50*/  FADD.FTZ R0, R82, R0 ;  /* 0x0000000052007221 */ /* 0x000fe60000010000 */
[----:B------:R-:W-:Y:S04]  /*1ac60*/  FADD.FTZ R2, R81, R2 ;  /* 0x0000000251027221 */ /* 0x000fe80000010000 */
[----:B------:R-:W-:Y:S10]  /*1ac70*/  MUFU.EX2 R92, R92 ;  /* 0x0000005c005c7308 */ /* 0x000ff40000000800 */
[----:B------:R-:W2:Y:S01]  /*1ac80*/  MUFU.EX2 R93, R93 ;  /* 0x0000005d005d7308 */ /* 0x000ea20000000800 */
[----:B---3--:R-:W-:Y:S09]  /*1ac90*/  F2FP.BF16.F32.PACK_AB R23, R91, R90 ;  /* 0x0000005a5b17723e */ /* 0x008ff200000010ff */
[----:B------:R-:W-:Y:S01]  /*1aca0*/  MUFU.EX2 R94, R94 ;  /* 0x0000005e005e7308 */ /* 0x000fe20000000800 */
[C---:B------:R-:W-:Y:S06]  /*1acb0*/  HMMA.16816.F32.BF16 R4, R20.reuse, R40, R4 ;  /* 0x000000281404723c */ /* 0x040fec0000041804 */
[C---:B------:R-:W-:Y:S03]  /*1acc0*/  HMMA.16816.F32.BF16 R8, R20.reuse, R42, R8 ;  /* 0x0000002a1408723c */ /* 0x040fe60000041808 */
[----:B------:R-:W3:Y:S01]  /*1acd0*/  MUFU.EX2 R95, R95 ;  /* 0x0000005f005f7308 */ /* 0x000ee20000000800 */
[----:B------:R-:W1:Y:S01]  /*1ace0*/  LDSM.16.MT88.4 R40, [R217+0x8000] ;  /* 0x00800000d928783b */ /* 0x000e620000004200 */
[----:B--2---:R-:W-:Y:S01]  /*1acf0*/  F2FP.BF16.F32.PACK_AB R28, R93, R92 ;  /* 0x0000005c5d1c723e */ /* 0x004fe200000010ff */
[C---:B----4-:R-:W-:Y:S07]  /*1ad00*/  HMMA.16816.F32.BF16 R12, R20.reuse, R24, R12 ;  /* 0x00000018140c723c */ /* 0x050fee000004180c */
[----:B------:R-:W-:Y:S01]  /*1ad10*/  MUFU.EX2 R96, R96 ;  /* 0x0000006000607308 */ /* 0x000fe20000000800 */
[----:B------:R-:W-:Y:S01]  /*1ad20*/  HMMA.16816.F32.BF16 R16, R20, R26, R16 ;  /* 0x0000001a1410723c */ /* 0x000fe20000041810 */
[----:B------:R-:W2:Y:S08]  /*1ad30*/  LDSM.16.MT88.4 R24, [R218+0x8000] ;  /* 0x00800000da18783b */ /* 0x000eb00000004200 */
[----:B------:R-:W4:Y:S02]  /*1ad40*/  MUFU.EX2 R97, R97 ;  /* 0x0000006100617308 */ /* 0x000f240000000800 */
[----:B---3--:R-:W-:Y:S01]  /*1ad50*/  F2FP.BF16.F32.PACK_AB R29, R95, R94 ;  /* 0x0000005e5f1d723e */ /* 0x008fe200000010ff */
[----:B------:R-:W-:Y:S01]  /*1ad60*/  FADD.FTZ R20, R83, R0 ;  /* 0x0000000053147221 */ /* 0x000fe20000010000 */
[----:B------:R-:W-:Y:S03]  /*1ad70*/  FADD.FTZ R0, R84, R2 ;  /* 0x0000000254007221 */ /* 0x000fe60000010000 */
[----:B------:R-:W-:Y:S01]  /*1ad80*/  FADD.FTZ R2, R86, R20 ;  /* 0x0000001456027221 */ /* 0x000fe20000010000 */
[----:B------:R-:W-:Y:S02]  /*1ad90*/  FADD.FTZ R44, R85, R0 ;  /* 0x00000000552c7221 */ /* 0x000fe40000010000 */
[----:B------:R-:W-:Y:S01]  /*1ada0*/  MUFU.EX2 R98, R98 ;  /* 0x0000006200627308 */ /* 0x000fe20000000800 */
[----:B------:R-:W-:Y:S04]  /*1adb0*/  FADD.FTZ R0, R87, R2 ;  /* 0x0000000257007221 */ /* 0x000fe80000010000 */
[----:B------:R-:W-:Y:S05]  /*1adc0*/  FADD.FTZ R2, R90, R0 ;  /* 0x000000005a027221 */ /* 0x000fea0000010000 */
[----:B------:R-:W3:Y:S01]  /*1add0*/  MUFU.EX2 R99, R99 ;  /* 0x0000006300637308 */ /* 0x000ee20000000800 */
[----:B----4-:R-:W-:Y:S01]  /*1ade0*/  F2FP.BF16.F32.PACK_AB R30, R97, R96 ;  /* 0x00000060611e723e */ /* 0x010fe200000010ff */
[----:B------:R-:W-:Y:S08]  /*1adf0*/  FADD.FTZ R2, R91, R2 ;  /* 0x000000025b027221 */ /* 0x000ff00000010000 */
[----:B------:R-:W-:Y:S10]  /*1ae00*/  MUFU.EX2 R100, R100 ;  /* 0x0000006400647308 */ /* 0x000ff40000000800 */
[----:B------:R-:W4:Y:S01]  /*1ae10*/  MUFU.EX2 R101, R101 ;  /* 0x0000006500657308 */ /* 0x000f220000000800 */
[----:B---3--:R-:W-:Y:S09]  /*1ae20*/  F2FP.BF16.F32.PACK_AB R31, R99, R98 ;  /* 0x00000062631f723e */ /* 0x008ff200000010ff */
[----:B------:R-:W-:Y:S01]  /*1ae30*/  MUFU.EX2 R102, R102 ;  /* 0x0000006600667308 */ /* 0x000fe20000000800 */
[C---:B-----5:R-:W-:Y:S06]  /*1ae40*/  HMMA.16816.F32.BF16 R4, R28.reuse, R32, R4 ;  /* 0x000000201c04723c */ /* 0x060fec0000041804 */
[C---:B------:R-:W-:Y:S03]  /*1ae50*/  HMMA.16816.F32.BF16 R8, R28.reuse, R34, R8 ;  /* 0x000000221c08723c */ /* 0x040fe60000041808 */
[----:B------:R-:W3:Y:S01]  /*1ae60*/  MUFU.EX2 R103, R103 ;  /* 0x0000006700677308 */ /* 0x000ee20000000800 */
[----:B------:R-:W5:Y:S01]  /*1ae70*/  LDSM.16.MT88.4 R32, [R217+0x8400] ;  /* 0x00840000d920783b */ /* 0x000f620000004200 */
[----:B----4-:R-:W-:Y:S01]  /*1ae80*/  F2FP.BF16.F32.PACK_AB R20, R101, R100 ;  /* 0x000000646514723e */ /* 0x010fe200000010ff */
[C---:B-1----:R-:W-:Y:S07]  /*1ae90*/  HMMA.16816.F32.BF16 R12, R28.reuse, R36, R12 ;  /* 0x000000241c0c723c */ /* 0x042fee000004180c */
[----:B------:R-:W-:Y:S01]  /*1aea0*/  MUFU.EX2 R104, R104 ;  /* 0x0000006800687308 */ /* 0x000fe20000000800 */
[----:B------:R-:W-:Y:S01]  /*1aeb0*/  HMMA.16816.F32.BF16 R16, R28, R38, R16 ;  /* 0x000000261c10723c */ /* 0x000fe20000041810 */
[----:B------:R-:W1:Y:S08]  /*1aec0*/  LDSM.16.MT88.4 R36, [R218+0x8400] ;  /* 0x00840000da24783b */ /* 0x000e700000004200 */
[----:B------:R-:W4:Y:S02]  /*1aed0*/  MUFU.EX2 R105, R105 ;  /* 0x0000006900697308 */ /* 0x000f240000000800 */
[----:B---3--:R-:W-:Y:S01]  /*1aee0*/  F2FP.BF16.F32.PACK_AB R21, R103, R102 ;  /* 0x000000666715723e */ /* 0x008fe200000010ff */
[----:B------:R-:W-:Y:S01]  /*1aef0*/  FADD.FTZ R28, R88, R44 ;  /* 0x0000002c581c7221 */ /* 0x000fe20000010000 */
[----:B------:R-:W-:Y:S03]  /*1af00*/  FADD.FTZ R44, R94, R2 ;  /* 0x000000025e2c7221 */ /* 0x000fe60000010000 */
[----:B------:R-:W-:Y:S03]  /*1af10*/  FADD.FTZ R0, R89, R28 ;  /* 0x0000001c59007221 */ /* 0x000fe60000010000 */
[----:B------:R-:W-:Y:S01]  /*1af20*/  MUFU.EX2 R106, R106 ;  /* 0x0000006a006a7308 */ /* 0x000fe20000000800 */
[----:B------:R-:W-:Y:S04]  /*1af30*/  FADD.FTZ R0, R92, R0 ;  /* 0x000000005c007221 */ /* 0x000fe80000010000 */
[----:B------:R-:W-:Y:S01]  /*1af40*/  FADD.FTZ R2, R93, R0 ;  /* 0x000000005d027221 */ /* 0x000fe20000010000 */
[----:B------:R-:W-:Y:S04]  /*1af50*/  FADD.FTZ R0, R95, R44 ;  /* 0x0000002c5f007221 */ /* 0x000fe80000010000 */
[----:B------:R-:W3:Y:S01]  /*1af60*/  MUFU.EX2 R107, R107 ;  /* 0x0000006b006b7308 */ /* 0x000ee20000000800 */
[----:B----4-:R-:W-:Y:S01]  /*1af70*/  F2FP.BF16.F32.PACK_AB R22, R105, R104 ;  /* 0x000000686916723e */ /* 0x010fe200000010ff */
[----:B------:R-:W-:Y:S01]  /*1af80*/  FADD.FTZ R2, R96, R2 ;  /* 0x0000000260027221 */ /* 0x000fe20000010000 */
[----:B------:R-:W-:Y:S03]  /*1af90*/  FADD.FTZ R0, R98, R0 ;  /* 0x0000000062007221 */ /* 0x000fe60000010000 */
[----:B------:R-:W-:Y:S04]  /*1afa0*/  FADD.FTZ R2, R97, R2 ;  /* 0x0000000261027221 */ /* 0x000fe80000010000 */
[----:B------:R-:W-:Y:S10]  /*1afb0*/  MUFU.EX2 R108, R108 ;  /* 0x0000006c006c7308 */ /* 0x000ff40000000800 */
[----:B------:R-:W4:Y:S01]  /*1afc0*/  MUFU.EX2 R109, R109 ;  /* 0x0000006d006d7308 */ /* 0x000f220000000800 */
[----:B---3--:R-:W-:Y:S09]  /*1afd0*/  F2FP.BF16.F32.PACK_AB R23, R107, R106 ;  /* 0x0000006a6b17723e */ /* 0x008ff200000010ff */
[----:B------:R-:W-:Y:S01]  /*1afe0*/  MUFU.EX2 R110, R110 ;  /* 0x0000006e006e7308 */ /* 0x000fe20000000800 */
[C---:B------:R-:W-:Y:S06]  /*1aff0*/  HMMA.16816.F32.BF16 R4, R20.reuse, R40, R4 ;  /* 0x000000281404723c */ /* 0x040fec0000041804 */
[C---:B------:R-:W-:Y:S03]  /*1b000*/  HMMA.16816.F32.BF16 R8, R20.reuse, R42, R8 ;  /* 0x0000002a1408723c */ /* 0x040fe60000041808 */
[----:B------:R-:W3:Y:S01]  /*1b010*/  MUFU.EX2 R111, R111 ;  /* 0x0000006f006f7308 */ /* 0x000ee20000000800 */
[----:B------:R-:W1:Y:S01]  /*1b020*/  LDSM.16.MT88.4 R40, [R217+0x8800] ;  /* 0x00880000d928783b */ /* 0x000e620000004200 */
[----:B----4-:R-:W-:Y:S01]  /*1b030*/  F2FP.BF16.F32.PACK_AB R28, R109, R108 ;  /* 0x0000006c6d1c723e */ /* 0x010fe200000010ff */
[C---:B--2---:R-:W-:Y:S07]  /*1b040*/  HMMA.16816.F32.BF16 R12, R20.reuse, R24, R12 ;  /* 0x00000018140c723c */ /* 0x044fee000004180c */
[----:B------:R-:W-:Y:S01]  /*1b050*/  MUFU.EX2 R112, R112 ;  /* 0x0000007000707308 */ /* 0x000fe20000000800 */
[----:B------:R-:W-:Y:S01]  /*1b060*/  HMMA.16816.F32.BF16 R16, R20, R26, R16 ;  /* 0x0000001a1410723c */ /* 0x000fe20000041810 */
[----:B------:R-:W2:Y:S08]  /*1b070*/  LDSM.16.MT88.4 R24, [R218+0x8800] ;  /* 0x00880000da18783b */ /* 0x000eb00000004200 */
[----:B------:R-:W4:Y:S02]  /*1b080*/  MUFU.EX2 R113, R113 ;  /* 0x0000007100717308 */ /* 0x000f240000000800 */
[----:B---3--:R-:W-:Y:S01]  /*1b090*/  F2FP.BF16.F32.PACK_AB R29, R111, R110 ;  /* 0x0000006e6f1d723e */ /* 0x008fe200000010ff */
[----:B------:R-:W-:Y:S01]  /*1b0a0*/  FADD.FTZ R20, R99, R0 ;  /* 0x0000000063147221 */ /* 0x000fe20000010000 */
[----:B------:R-:W-:Y:S03]  /*1b0b0*/  FADD.FTZ R0, R100, R2 ;  /* 0x0000000264007221 */ /* 0x000fe60000010000 */
[----:B------:R-:W-:Y:S03]  /*1b0c0*/  FADD.FTZ R2, R102, R20 ;  /* 0x0000001466027221 */ /* 0x000fe60000010000 */
[----:B------:R-:W-:Y:S10]  /*1b0d0*/  MUFU.EX2 R114, R114 ;  /* 0x0000007200727308 */ /* 0x000ff40000000800 */
[----:B------:R-:W3:Y:S01]  /*1b0e0*/  MUFU.EX2 R115, R115 ;  /* 0x0000007300737308 */ /* 0x000ee20000000800 */
[----:B----4-:R-:W-:Y:S09]  /*1b0f0*/  F2FP.BF16.F32.PACK_AB R30, R113, R112 ;  /* 0x00000070711e723e */ /* 0x010ff200000010ff */
[----:B------:R-:W-:Y:S10]  /*1b100*/  MUFU.EX2 R116, R116 ;  /* 0x0000007400747308 */ /* 0x000ff40000000800 */
[----:B------:R-:W4:Y:S01]  /*1b110*/  MUFU.EX2 R117, R117 ;  /* 0x0000007500757308 */ /* 0x000f220000000800 */
[----:B---3--:R-:W-:Y:S09]  /*1b120*/  F2FP.BF16.F32.PACK_AB R31, R115, R114 ;  /* 0x00000072731f723e */ /* 0x008ff200000010ff */
[----:B------:R-:W-:Y:S01]  /*1b130*/  MUFU.EX2 R118, R118 ;  /* 0x0000007600767308 */ /* 0x000fe20000000800 */
[C---:B-----5:R-:W-:Y:S06]  /*1b140*/  HMMA.16816.F32.BF16 R4, R28.reuse, R32, R4 ;  /* 0x000000201c04723c */ /* 0x060fec0000041804 */
[C---:B------:R-:W-:Y:S03]  /*1b150*/  HMMA.16816.F32.BF16 R8, R28.reuse, R34, R8 ;  /* 0x000000221c08723c */ /* 0x040fe60000041808 */
[----:B------:R-:W3:Y:S02]  /*1b160*/  MUFU.EX2 R119, R119 ;  /* 0x0000007700777308 */ /* 0x000ee40000000800 */
[----:B----4-:R-:W-:Y:S01]  /*1b170*/  F2FP.BF16.F32.PACK_AB R20, R117, R116 ;  /* 0x000000747514723e */ /* 0x010fe200000010ff */
[C---:B-1----:R-:W-:Y:S07]  /*1b180*/  HMMA.16816.F32.BF16 R12, R28.reuse, R36, R12 ;  /* 0x000000241c0c723c */ /* 0x042fee000004180c */
[----:B------:R-:W-:Y:S01]  /*1b190*/  MUFU.EX2 R120, R120 ;  /* 0x0000007800787308 */ /* 0x000fe20000000800 */
[----:B------:R-:W-:Y:S01]  /*1b1a0*/  FADD.FTZ R32, R101, R0 ;  /* 0x0000000065207221 */ /* 0x000fe20000010000 */
[----:B------:R-:W-:Y:S01]  /*1b1b0*/  HMMA.16816.F32.BF16 R16, R28, R38, R16 ;  /* 0x000000261c10723c */ /* 0x000fe20000041810 */
[----:B------:R-:W1:Y:S07]  /*1b1c0*/  LDSM.16.MT88.4 R28, [R218+0x8c00] ;  /* 0x008c0000da1c783b */ /* 0x000e6e0000004200 */
[----:B------:R-:W4:Y:S03]  /*1b1d0*/  MUFU.EX2 R121, R121 ;  /* 0x0000007900797308 */ /* 0x000f260000000800 */
[----:B---3--:R-:W-:Y:S01]  /*1b1e0*/  F2FP.BF16.F32.PACK_AB R21, R119, R118 ;  /* 0x000000767715723e */ /* 0x008fe200000010ff */
        /* <DEDUP_REMOVED lines=9> */
[----:B------:R-:W3:Y:S01]  /*1b280*/  MUFU.EX2 R123, R123 ;  /* 0x0000007b007b7308 */ /* 0x000ee20000000800 */
[----:B----4-:R-:W-:Y:S01]  /*1b290*/  F2FP.BF16.F32.PACK_AB R22, R121, R120 ;  /* 0x000000787916723e */ /* 0x010fe200000010ff */
        /* <DEDUP_REMOVED lines=9> */
[----:B------:R-:W4:Y:S01]  /*1b330*/  MUFU.EX2 R125, R125 ;  /* 0x0000007d007d7308 */ /* 0x000f220000000800 */
[----:B---3--:R-:W-:Y:S01]  /*1b340*/  F2FP.BF16.F32.PACK_AB R23, R123, R122 ;  /* 0x0000007a7b17723e */ /* 0x008fe200000010ff */
[----:B------:R-:W-:Y:S01]  /*1b350*/  FADD.FTZ R0, R119, R0 ;  /* 0x0000000077007221 */ /* 0x000fe20000010000 */
[----:B------:R-:W-:Y:S03]  /*1b360*/  FADD.FTZ R2, R120, R2 ;  /* 0x0000000278027221 */ /* 0x000fe60000010000 */
[----:B------:R-:W-:Y:S01]  /*1b370*/  FADD.FTZ R0, R122, R0 ;  /* 0x000000007a007221 */ /* 0x000fe20000010000 */
[----:B------:R-:W-:Y:S03]  /*1b380*/  FADD.FTZ R2, R121, R2 ;  /* 0x0000000279027221 */ /* 0x000fe60000010000 */
[----:B------:R-:W-:Y:S01]  /*1b390*/  MUFU.EX2 R126, R126 ;  /* 0x0000007e007e7308 */ /* 0x000fe20000000800 */
[C---:B------:R-:W-:Y:S05]  /*1b3a0*/  HMMA.16816.F32.BF16 R4, R20.reuse, R40, R4 ;  /* 0x000000281404723c */ /* 0x040fea0000041804 */
[----:B------:R-:W-:Y:S01]  /*1b3b0*/  FADD.FTZ R0, R123, R0 ;  /* 0x000000007b007221 */ /* 0x000fe20000010000 */
[C---:B------:R-:W-:Y:S03]  /*1b3c0*/  HMMA.16816.F32.BF16 R8, R20.reuse, R42, R8 ;  /* 0x0000002a1408723c */ /* 0x040fe60000041808 */
[----:B------:R-:W3:Y:S02]  /*1b3d0*/  MUFU.EX2 R127, R127 ;  /* 0x0000007f007f7308 */ /* 0x000ee40000000800 */
[----:B----4-:R-:W-:Y:S01]  /*1b3e0*/  F2FP.BF16.F32.PACK_AB R152, R125, R124 ;  /* 0x0000007c7d98723e */ /* 0x010fe200000010ff */
[C---:B--2---:R-:W-:Y:S07]  /*1b3f0*/  HMMA.16816.F32.BF16 R12, R20.reuse, R24, R12 ;  /* 0x00000018140c723c */ /* 0x044fee000004180c */
[----:B------:R-:W2:Y:S01]  /*1b400*/  MUFU.EX2 R128, R128 ;  /* 0x0000008000807308 */ /* 0x000ea20000000800 */
[----:B------:R-:W-:Y:S01]  /*1b410*/  FADD.FTZ R2, R124, R2 ;  /* 0x000000027c027221 */ /* 0x000fe20000010000 */
[----:B------:R-:W-:Y:S08]  /*1b420*/  HMMA.16816.F32.BF16 R16, R20, R26, R16 ;  /* 0x0000001a1410723c */ /* 0x000ff00000041810 */
[----:B------:R-:W4:Y:S03]  /*1b430*/  MUFU.EX2 R134, R134 ;  /* 0x0000008600867308 */ /* 0x000f260000000800 */
[----:B---3--:R-:W-:Y:S01]  /*1b440*/  F2FP.BF16.F32.PACK_AB R153, R127, R126 ;  /* 0x0000007e7f99723e */ /* 0x008fe200000010ff */
[----:B------:R-:W-:Y:S01]  /*1b450*/  FADD.FTZ R0, R126, R0 ;  /* 0x000000007e007221 */ /* 0x000fe20000010000 */
[----:B------:R-:W-:Y:S03]  /*1b460*/  FADD.FTZ R2, R125, R2 ;  /* 0x000000027d027221 */ /* 0x000fe60000010000 */
[----:B------:R-:W-:Y:S02]  /*1b470*/  FADD.FTZ R0, R127, R0 ;  /* 0x000000007f007221 */ /* 0x000fe40000010000 */
[----:B------:R-:W3:Y:S01]  /*1b480*/  MUFU.EX2 R130, R130 ;  /* 0x0000008200827308 */ /* 0x000ee20000000800 */
[----:B--2---:R-:W-:Y:S09]  /*1b490*/  FADD.FTZ R2, R128, R2 ;  /* 0x0000000280027221 */ /* 0x004ff20000010000 */
[----:B------:R-:W2:Y:S01]  /*1b4a0*/  MUFU.EX2 R135, R135 ;  /* 0x0000008700877308 */ /* 0x000ea20000000800 */
[C---:B----4-:R-:W-:Y:S01]  /*1b4b0*/  F2FP.BF16.F32.PACK_AB R154, R134.reuse, R128 ;  /* 0x00000080869a723e */ /* 0x050fe200000010ff */
[----:B------:R-:W-:Y:S01]  /*1b4c0*/  FADD.FTZ R246, R134, R2 ;  /* 0x0000000286f67221 */ /* 0x000fe20000010000 */
[----:B------:R-:W-:Y:S01]  /*1b4d0*/  MOV R134, R136 ;  /* 0x0000008800867202 */ /* 0x000fe20000000f00 */
[----:B---3--:R-:W-:Y:S01]  /*1b4e0*/  FADD.FTZ R0, R130, R0 ;  /* 0x0000000082007221 */ /* 0x008fe20000010000 */
[C---:B--2---:R-:W-:Y:S03]  /*1b4f0*/  F2FP.BF16.F32.PACK_AB R155, R135.reuse, R130 ;  /* 0x00000082879b723e */ /* 0x044fe600000010ff */
[----:B------:R-:W-:Y:S01]  /*1b500*/  FADD.FTZ R247, R135, R0 ;  /* 0x0000000087f77221 */ /* 0x000fe20000010000 */
[----:B------:R-:W-:Y:S03]  /*1b510*/  MOV R135, R3 ;  /* 0x0000000300877202 */ /* 0x000fe60000000f00 */
[C---:B------:R-:W-:Y:S06]  /*1b520*/  HMMA.16816.F32.BF16 R140, R152.reuse, R148, R4 ;  /* 0x00000094988c723c */ /* 0x040fec0000041804 */
[C---:B------:R-:W-:Y:S06]  /*1b530*/  HMMA.16816.F32.BF16 R148, R152.reuse, R150, R8 ;  /* 0x000000969894723c */ /* 0x040fec0000041808 */
[C---:B-1----:R-:W-:Y:S06]  /*1b540*/  HMMA.16816.F32.BF16 R144, R152.reuse, R28, R12 ;  /* 0x0000001c9890723c */ /* 0x042fec000004180c */
[----:B------:R-:W-:Y:S01]  /*1b550*/  HMMA.16816.F32.BF16 R152, R152, R30, R16 ;  /* 0x0000001e9898723c */ /* 0x000fe20000041810 */
[----:B------:R-:W-:Y:S11]  /*1b560*/  @!UPT UIADD3 URZ, URZ, URZ, URZ ;  /* 0x0000003f3f3ff290 */ /* 0x000ff6000fffe03f */
[----:B------:R-:W-:Y:S01]  /*1b570*/  @!UPT UIADD3 URZ, URZ, URZ, URZ ;  /* 0x0000003f3f3ff290 */ /* 0x000fe2000fffe03f */
[----:B------:R-:W-:Y:S11]  /*1b580*/  @P0 BRA `(.L_x_1379) ;  /* 0xffffffb800280947 */ /* 0x000ff6000383ffff */
.L_x_1375:
[----:B------:R-:W2:Y:S01]  /*1b590*/  LDL R39, [R1+0x8] ;  /* 0x0000080001277983 */ /* 0x000ea20000100800 */
[----:B------:R-:W1:Y:S01]  /*1b5a0*/  S2UR UR5, SR_CgaCtaId ;  /* 0x00000000000579c3 */ /* 0x000e620000008800 */
[----:B------:R-:W-:Y:S01]  /*1b5b0*/  UMOV UR4, 0x400 ;  /* 0x0000040000047882 */ /* 0x000fe20000000000 */
[----:B------:R-:W-:Y:S01]  /*1b5c0*/  ULDC.64 UR6, c[0x0][0x208] ;  /* 0x0000820000067ab9 */ /* 0x000fe20000000a00 */
[----:B------:R-:W3:Y:S01]  /*1b5d0*/  SHFL.BFLY PT, R2, R246, 0x2, 0x1f ;  /* 0x0c401f00f6027f89 */ /* 0x000ee200000e0000 */
[----:B------:R-:W-:Y:S03]  /*1b5e0*/  BSSY B0, `(.L_x_1380) ;  /* 0x000009c000007945 */ /* 0x000fe60003800000 */
[----:B------:R-:W4:Y:S01]  /*1b5f0*/  SHFL.BFLY PT, R0, R247, 0x2, 0x1f ;  /* 0x0c401f00f7007f89 */ /* 0x000f2200000e0000 */
[----:B------:R-:W5:Y:S01]  /*1b600*/  LDC R38, c[0x0][0x270] ;  /* 0x00009c00ff267b82 */ /* 0x000f620000000800 */
[----:B------:R-:W4:Y:S01]  /*1b610*/  S2R R36, SR_TID.X ;  /* 0x0000000000247919 */ /* 0x000f220000002100 */
[----:B------:R-:W5:Y:S01]  /*1b620*/  S2R R14, SR_TID.X ;  /* 0x00000000000e7919 */ /* 0x000f620000002100 */
[----:B------:R-:W5:Y:S01]  /*1b630*/  S2R R37, SR_CTAID.X ;  /* 0x0000000000257919 */ /* 0x000f620000002500 */
[----:B-1----:R-:W-:-:S04]  /*1b640*/  ULEA UR5, UR5, UR4, 0x18 ;  /* 0x0000000405057291 */ /* 0x002fc8000f8ec03f */
[----:B------:R-:W1:Y:S01]  /*1b650*/  S2UR UR4, SR_CTAID.Z ;  /* 0x00000000000479c3 */ /* 0x000e620000002700 */
[----:B---3--:R-:W-:Y:S01]  /*1b660*/  FADD.FTZ R2, R2, R246 ;  /* 0x000000f602027221 */ /* 0x008fe20000010000 */
[----:B----4-:R-:W-:-:S04]  /*1b670*/  FADD.FTZ R0, R0, R247 ;  /* 0x000000f700007221 */ /* 0x010fc80000010000 */
[----:B------:R-:W3:Y:S04]  /*1b680*/  SHFL.BFLY PT, R5, R2, 0x1, 0x1f ;  /* 0x0c201f0002057f89 */ /* 0x000ee800000e0000 */
[----:B------:R-:W4:Y:S01]  /*1b690*/  SHFL.BFLY PT, R4, R0, 0x1, 0x1f ;  /* 0x0c201f0000047f89 */ /* 0x000f2200000e0000 */
[----:B------:R-:W-:-:S04]  /*1b6a0*/  SHF.R.S32.HI R19, RZ, 0x1f, R36 ;  /* 0x0000001fff137819 */ /* 0x000fc80000011424 */
[CC--:B------:R-:W-:Y:S02]  /*1b6b0*/  LEA.HI R13, R19.reuse, R36.reuse, RZ, 0x2 ;  /* 0x00000024130d7211 */ /* 0x0c0fe400078f10ff */
[----:B------:R-:W-:Y:S02]  /*1b6c0*/  LEA.HI R6, R19, R36, RZ, 0x6 ;  /* 0x0000002413067211 */ /* 0x000fe400078f30ff */
[----:B------:R-:W-:-:S03]  /*1b6d0*/  SHF.R.S32.HI R9, RZ, 0x2, R13 ;  /* 0x00000002ff097819 */ /* 0x000fc6000001140d */
[----:B------:R-:W-:Y:S01]  /*1b6e0*/  IMAD.SHL.U32 R6, R6, 0x4, RZ ;  /* 0x0000000406067824 */ /* 0x000fe200078e00ff */
[----:B------:R-:W-:Y:S01]  /*1b6f0*/  SHF.R.S32.HI R7, RZ, 0x1f, R9 ;  /* 0x0000001fff077819 */ /* 0x000fe20000011409 */
[----:B---3--:R-:W-:Y:S01]  /*1b700*/  FADD.FTZ R11, R2, R5 ;  /* 0x00000005020b7221 */ /* 0x008fe20000010000 */
[----:B------:R-:W-:Y:S01]  /*1b710*/  LEA.HI R2, R19, R36, RZ, 0x3 ;  /* 0x0000002413027211 */ /* 0x000fe200078f18ff */
[----:B------:R-:W-:Y:S01]  /*1b720*/  IMAD.MOV.U32 R5, RZ, RZ, 0x3f800000 ;  /* 0x3f800000ff057424 */ /* 0x000fe200078e00ff */
[----:B------:R-:W-:Y:S01]  /*1b730*/  LEA.HI R7, R7, R9, RZ, 0x3 ;  /* 0x0000000907077211 */ /* 0x000fe200078f18ff */
[----:B----4-:R-:W-:Y:S01]  /*1b740*/  FADD.FTZ R16, R0, R4 ;  /* 0x0000000400107221 */ /* 0x010fe20000010000 */
[----:B------:R-:W-:Y:S01]  /*1b750*/  SHF.R.S32.HI R15, RZ, 0x3, R2 ;  /* 0x00000003ff0f7819 */ /* 0x000fe20000011402 */
[----:B------:R-:W-:Y:S01]  /*1b760*/  IMAD.MOV.U32 R4, RZ, RZ, 0x3f800000 ;  /* 0x3f800000ff047424 */ /* 0x000fe200078e00ff */
[----:B------:R-:W-:Y:S02]  /*1b770*/  LOP3.LUT R8, R7, 0xfffffff8, RZ, 0xc0, !PT ;  /* 0xfffffff807087812 */ /* 0x000fe400078ec0ff */
[----:B------:R-:W-:-:S02]  /*1b780*/  LEA.HI R0, R2, R15, RZ, 0x1 ;  /* 0x0000000f02007211 */ /* 0x000fc400078f08ff */
[----:B------:R-:W-:Y:S02]  /*1b790*/  LOP3.LUT R2, R2, 0xfffffff8, RZ, 0xc0, !PT ;  /* 0xfffffff802027812 */ /* 0x000fe400078ec0ff */
[----:B------:R-:W-:Y:S02]  /*1b7a0*/  LOP3.LUT R0, R0, 0xfffffffe, RZ, 0xc0, !PT ;  /* 0xfffffffe00007812 */ /* 0x000fe400078ec0ff */
[----:B------:R-:W-:Y:S01]  /*1b7b0*/  LOP3.LUT R7, R6, 0x3fffff00, RZ, 0xc0, !PT ;  /* 0x3fffff0006077812 */ /* 0x000fe200078ec0ff */
[----:B------:R-:W-:Y:S01]  /*1b7c0*/  IMAD.IADD R17, R36, 0x1, -R2 ;  /* 0x0000000124117824 */ /* 0x000fe200078e0a02 */
[----:B------:R-:W-:Y:S01]  /*1b7d0*/  IADD3 R6, R15, -R0, RZ ;  /* 0x800000000f067210 */ /* 0x000fe20007ffe0ff */
[----:B------:R-:W-:Y:S01]  /*1b7e0*/  IMAD.IADD R2, R9, 0x1, -R8 ;  /* 0x0000000109027824 */ /* 0x000fe200078e0a08 */
[----:B------:R-:W-:Y:S02]  /*1b7f0*/  LEA.HI R9, R19, R36, RZ, 0x4 ;  /* 0x0000002413097211 */ /* 0x000fe400078f20ff */
[----:B------:R-:W-:Y:S01]  /*1b800*/  LEA.HI R0, R17, R17, RZ, 0x1 ;  /* 0x0000001111007211 */ /* 0x000fe200078f08ff */
[----:B------:R-:W-:Y:S01]  /*1b810*/  IMAD R10, R6, 0x20, R7 ;  /* 0x00000020060a7824 */ /* 0x000fe200078e0207 */
[----:B------:R-:W-:-:S02]  /*1b820*/  LEA.HI R8, R2, R2, RZ, 0x1 ;  /* 0x0000000202087211 */ /* 0x000fc400078f08ff */
[----:B------:R-:W-:Y:S02]  /*1b830*/  LOP3.LUT R6, R0, 0xfffffffe, RZ, 0xc0, !PT ;  /* 0xfffffffe00067812 */ /* 0x000fe400078ec0ff */
[----:B------:R-:W-:Y:S02]  /*1b840*/  SHF.R.S32.HI R9, RZ, 0x4, R9 ;  /* 0x00000004ff097819 */ /* 0x000fe40000011409 */
[----:B------:R-:W-:Y:S01]  /*1b850*/  LOP3.LUT R7, R8, 0x1fffffe, RZ, 0xc0, !PT ;  /* 0x01fffffe08077812 */ /* 0x000fe200078ec0ff */
[----:B------:R-:W-:Y:S01]  /*1b860*/  IMAD.IADD R6, R17, 0x1, -R6 ;  /* 0x0000000111067824 */ /* 0x000fe200078e0a06 */
[----:B------:R-:W-:Y:S01]  /*1b870*/  SHF.R.S32.HI R0, RZ, 0x1, R0 ;  /* 0x00000001ff007819 */ /* 0x000fe20000011400 */
[----:B------:R-:W-:Y:S01]  /*1b880*/  BAR.SYNC.DEFER_BLOCKING 0x0 ;  /* 0x0000000000007b1d */ /* 0x000fe20000010000 */
[----:B------:R-:W-:Y:S01]  /*1b890*/  FSETP.NE.FTZ.AND P3, PT, R11, RZ, PT ;  /* 0x000000ff0b00720b */ /* 0x000fe20003f75000 */
[----:B------:R-:W-:Y:S01]  /*1b8a0*/  IMAD R12, R6, 0x4, R10 ;  /* 0x00000004060c7824 */ /* 0x000fe200078e020a */
[----:B------:R-:W-:Y:S01]  /*1b8b0*/  IADD3 R10, R2, -R7, RZ ;  /* 0x80000007020a7210 */ /* 0x000fe20007ffe0ff */
[----:B------:R-:W-:Y:S01]  /*1b8c0*/  IMAD.SHL.U32 R2, R9, 0x40, RZ ;  /* 0x0000004009027824 */ /* 0x000fe200078e00ff */
[----:B------:R-:W-:Y:S01]  /*1b8d0*/  FSETP.NE.FTZ.AND P2, PT, R16, RZ, PT ;  /* 0x000000ff1000720b */ /* 0x000fe20003f55000 */
[----:B------:R-:W-:Y:S01]  /*1b8e0*/  IMAD.SHL.U32 R6, R0, 0x8, RZ ;  /* 0x0000000800067824 */ /* 0x000fe200078e00ff */
[----:B------:R-:W-:-:S02]  /*1b8f0*/  LEA.HI R19, R19, R36, RZ, 0x5 ;  /* 0x0000002413137211 */ /* 0x000fc400078f28ff */
[----:B------:R-:W-:Y:S02]  /*1b900*/  LOP3.LUT R7, R13, 0xfffffffc, RZ, 0xc0, !PT ;  /* 0xfffffffc0d077812 */ /* 0x000fe400078ec0ff */
[----:B------:R-:W-:Y:S02]  /*1b910*/  SHF.R.S32.HI R0, RZ, 0x1, R8 ;  /* 0x00000001ff007819 */ /* 0x000fe40000011408 */
[----:B------:R-:W-:Y:S01]  /*1b920*/  LOP3.LUT R2, R2, 0xc0, RZ, 0xc0, !PT ;  /* 0x000000c002027812 */ /* 0x000fe200078ec0ff */
[----:B------:R-:W-:Y:S01]  /*1b930*/  IMAD.IADD R7, R36, 0x1, -R7 ;  /* 0x0000000124077824 */ /* 0x000fe200078e0a07 */
[----:B------:R-:W-:Y:S01]  /*1b940*/  SHF.R.S32.HI R18, RZ, 0x5, R19 ;  /* 0x00000005ff127819 */ /* 0x000fe20000011413 */
[----:B------:R-:W3:Y:S01]  /*1b950*/  @P3 MUFU.RCP R4, R11 ;  /* 0x0000000b00043308 */ /* 0x000ee20000001000 */
[----:B------:R-:W-:Y:S02]  /*1b960*/  SHF.L.U32 R8, R0, 0x6, RZ ;  /* 0x0000000600087819 */ /* 0x000fe400000006ff */
[----:B------:R-:W-:-:S02]  /*1b970*/  LOP3.LUT R9, R2, 0x18, R6, 0xf8, !PT ;  /* 0x0000001802097812 */ /* 0x000fc400078ef806 */
[----:B------:R-:W-:Y:S01]  /*1b980*/  SHF.R.U32.HI R6, RZ, 0x3, R2 ;  /* 0x00000003ff067819 */ /* 0x000fe20000011602 */
[----:B------:R-:W-:Y:S01]  /*1b990*/  IMAD R2, R18, 0x100, R7 ;  /* 0x0000010012027824 */ /* 0x000fe200078e0207 */
[----:B------:R-:W-:Y:S01]  /*1b9a0*/  LOP3.LUT R7, R8, 0xc0, RZ, 0xc0, !PT ;  /* 0x000000c008077812 */ /* 0x000fe200078ec0ff */
[----:B------:R-:W4:Y:S01]  /*1b9b0*/  @P2 MUFU.RCP R5, R16 ;  /* 0x0000001000052308 */ /* 0x000f220000001000 */
[----:B------:R-:W-:Y:S01]  /*1b9c0*/  LOP3.LUT R9, R9, R6, RZ, 0x3c, !PT ;  /* 0x0000000609097212 */ /* 0x000fe200078e3cff */
[----:B------:R-:W-:Y:S01]  /*1b9d0*/  IMAD R2, R10, 0x10, R2 ;  /* 0x000000100a027824 */ /* 0x000fe200078e0202 */
[----:B------:R-:W-:Y:S01]  /*1b9e0*/  LEA.HI R6, R7, R7, RZ, 0x1d ;  /* 0x0000000707067211 */ /* 0x000fe200078fe8ff */
[----:B------:R-:W1:Y:S01]  /*1b9f0*/  S2R R10, SR_CTAID.Y ;  /* 0x00000000000a7919 */ /* 0x000e620000002600 */
[C---:B------:R-:W-:Y:S02]  /*1ba00*/  LOP3.LUT P0, RZ, R0.reuse, 0x2, RZ, 0xc0, !PT ;  /* 0x0000000200ff7812 */ /* 0x040fe4000780c0ff */
[----:B------:R-:W-:Y:S01]  /*1ba10*/  LOP3.LUT R7, R0, 0x1, RZ, 0xc0, !PT ;  /* 0x0000000100077812 */ /* 0x000fe200078ec0ff */
[----:B------:R-:W-:Y:S01]  /*1ba20*/  IMAD.U32 R2, R2, 0x2, R6 ;  /* 0x0000000202027824 */ /* 0x000fe200078e0006 */
[----:B------:R-:W-:Y:S01]  /*1ba30*/  MOV R6, 0xffffffe0 ;  /* 0xffffffe000067802 */ /* 0x000fe20000000f00 */
[C---:B---3--:R-:W-:Y:S01]  /*1ba40*/  FMUL.FTZ R140, R4.reuse, R140 ;  /* 0x0000008c048c7220 */ /* 0x048fe20000410000 */
[----:B------:R-:W-:Y:S01]  /*1ba50*/  ISETP.NE.U32.AND P1, PT, R7, 0x1, PT ;  /* 0x000000010700780c */ /* 0x000fe20003f25070 */
[----:B------:R-:W-:Y:S01]  /*1ba60*/  FMUL.FTZ R141, R4, R141 ;  /* 0x0000008d048d7220 */ /* 0x000fe20000410000 */
[----:B------:R-:W-:Y:S01]  /*1ba70*/  LEA R2, R2, UR5, 0x2 ;  /* 0x0000000502027c11 */ /* 0x000fe2000f8e10ff */
[----:B------:R-:W-:Y:S01]  /*1ba80*/  FMUL.FTZ R148, R4, R148 ;  /* 0x0000009404947220 */ /* 0x000fe20000410000 */
[----:B------:R-:W-:Y:S01]  /*1ba90*/  SEL R6, R6, 0x20, !P1 ;  /* 0x0000002006067807 */ /* 0x000fe20004800000 */
[----:B------:R-:W-:Y:S01]  /*1baa0*/  FMUL.FTZ R149, R4, R149 ;  /* 0x0000009504957220 */ /* 0x000fe20000410000 */
[C---:B----4-:R-:W-:Y:S01]  /*1bab0*/  FMUL.FTZ R143, R5.reuse, R143 ;  /* 0x0000008f058f7220 */ /* 0x050fe20000410000 */
[C---:B------:R-:W-:Y:S01]  /*1bac0*/  FMUL.FTZ R142, R5.reuse, R142 ;  /* 0x0000008e058e7220 */ /* 0x040fe20000410000 */
[C---:B------:R-:W-:Y:S01]  /*1bad0*/  VIADD R0, R2.reuse, 0x40 ;  /* 0x0000004002007836 */ /* 0x040fe20000000000 */
[----:B------:R-:W-:Y:S01]  /*1bae0*/  @P0 IADD3 R0, R2, -0x40, RZ ;  /* 0xffffffc002000810 */ /* 0x000fe20007ffe0ff */
[C---:B------:R-:W-:Y:S01]  /*1baf0*/  FMUL.FTZ R144, R4.reuse, R144 ;  /* 0x0000009004907220 */ /* 0x040fe20000410000 */
[C---:B------:R-:W-:Y:S01]  /*1bb00*/  FMUL.FTZ R145, R4.reuse, R145 ;  /* 0x0000009104917220 */ /* 0x040fe20000410000 */
[C---:B------:R-:W-:Y:S01]  /*1bb10*/  FMUL.FTZ R152, R4.reuse, R152 ;  /* 0x0000009804987220 */ /* 0x040fe20000410000 */
[----:B------:R-:W-:Y:S01]  /*1bb20*/  FMUL.FTZ R153, R4, R153 ;  /* 0x0000009904997220 */ /* 0x000fe20000410000 */
[C---:B------:R-:W-:Y:S01]  /*1bb30*/  FMUL.FTZ R151, R5.reuse, R151 ;  /* 0x0000009705977220 */ /* 0x040fe20000410000 */
[----:B------:R-:W-:Y:S01]  /*1bb40*/  FMUL.FTZ R150, R5, R150 ;  /* 0x0000009605967220 */ /* 0x000fe20000410000 */
[----:B------:R-:W-:-:S02]  /*1bb50*/  IMAD.IADD R4, R2, 0x1, R6 ;  /* 0x0000000102047824 */ /* 0x000fc400078e0206 */
[C---:B------:R-:W-:Y:S01]  /*1bb60*/  FMUL.FTZ R147, R5.reuse, R147 ;  /* 0x0000009305937220 */ /* 0x040fe20000410000 */
[C---:B------:R-:W-:Y:S01]  /*1bb70*/  FMUL.FTZ R146, R5.reuse, R146 ;  /* 0x0000009205927220 */ /* 0x040fe20000410000 */
[----:B------:R-:W-:Y:S01]  /*1bb80*/  STS.64 [R2], R140 ;  /* 0x0000008c02007388 */ /* 0x000fe20000000a00 */
[C---:B------:R-:W-:Y:S01]  /*1bb90*/  FMUL.FTZ R155, R5.reuse, R155 ;  /* 0x0000009b059b7220 */ /* 0x040fe20000410000 */
[----:B------:R-:W-:Y:S01]  /*1bba0*/  FMUL.FTZ R154, R5, R154 ;  /* 0x0000009a059a7220 */ /* 0x000fe20000410000 */
[----:B------:R-:W-:Y:S01]  /*1bbb0*/  IMAD.IADD R5, R12, 0x1, R9 ;  /* 0x000000010c057824 */ /* 0x000fe200078e0209 */
[----:B------:R3:W-:Y:S01]  /*1bbc0*/  STS.64 [R2+0x400], R142 ;  /* 0x0004008e02007388 */ /* 0x0007e20000000a00 */
[----:B------:R-:W1:Y:S01]  /*1bbd0*/  LDC.64 R12, c[0x0][0x2c0] ;  /* 0x0000b000ff0c7b82 */ /* 0x000e620000000a00 */
[----:B------:R4:W1:Y:S02]  /*1bbe0*/  @P3 MUFU.LG2 R8, R11 ;  /* 0x0000000b00083308 */ /* 0x0008640000000c00 */
[----:B------:R-:W-:Y:S04]  /*1bbf0*/  STS.64 [R4], R148 ;  /* 0x0000009404007388 */ /* 0x000fe80000000a00 */
[----:B------:R5:W-:Y:S01]  /*1bc00*/  STS.64 [R4+0x400], R150 ;  /* 0x0004009604007388 */ /* 0x000be20000000a00 */
[----:B------:R-:W1:Y:S01]  /*1bc10*/  @P3 LDC R9, c[0x0][0x2e8] ;  /* 0x0000ba00ff093b82 */ /* 0x000e620000000800 */
[----:B------:R-:W1:Y:S02]  /*1bc20*/  @P2 MUFU.LG2 R7, R16 ;  /* 0x0000001000072308 */ /* 0x000e640000000c00 */
[----:B------:R-:W-:Y:S04]  /*1bc30*/  STS.64 [R0], R144 ;  /* 0x0000009000007388 */ /* 0x000fe80000000a00 */
[----:B------:R5:W-:Y:S01]  /*1bc40*/  STS.64 [R0+0x400], R146 ;  /* 0x0004009200007388 */ /* 0x000be20000000a00 */
[----:B----4-:R-:W-:Y:S01]  /*1bc50*/  MOV R11, 0xff800000 ;  /* 0xff800000000b7802 */ /* 0x010fe20000000f00 */
[----:B---3--:R-:W-:-:S05]  /*1bc60*/  IMAD.IADD R2, R6, 0x1, R0 ;  /* 0x0000000106027824 */ /* 0x008fca00078e0200 */
[----:B------:R-:W-:Y:S01]  /*1bc70*/  STS.64 [R2], R152 ;  /* 0x0000009802007388 */ /* 0x000fe20000000a00 */
[----:B-----5:R-:W-:-:S03]  /*1bc80*/  SHF.R.S32.HI R4, RZ, 0x1f, R18 ;  /* 0x0000001fff047819 */ /* 0x020fc60000011412 */
[----:B------:R3:W-:Y:S01]  /*1bc90*/  STS.64 [R2+0x400], R154 ;  /* 0x0004009a02007388 */ /* 0x0007e20000000a00 */
[----:B------:R-:W-:Y:S01]  /*1bca0*/  LEA R0, R5, UR5, 0x2 ;  /* 0x0000000505007c11 */ /* 0x000fe2000f8e10ff */
[----:B------:R-:W-:Y:S01]  /*1bcb0*/  BAR.SYNC.DEFER_BLOCKING 0x0 ;  /* 0x0000000000007b1d */ /* 0x000fe20000010000 */
[----:B---3--:R-:W-:-:S04]  /*1bcc0*/  SHF.R.S32.HI R2, RZ, 0x1f, R14 ;  /* 0x0000001fff027819 */ /* 0x008fc8000001140e */
[----:B------:R-:W-:Y:S01]  /*1bcd0*/  LEA.HI R2, R2, R14, RZ, 0x5 ;  /* 0x0000000e02027211 */ /* 0x000fe200078f28ff */
[----:B------:R-:W3:Y:S03]  /*1bce0*/  LDS.128 R32, [R0] ;  /* 0x0000000000207984 */ /* 0x000ee60000000c00 */
[----:B------:R-:W-:Y:S01]  /*1bcf0*/  LOP3.LUT R2, R2, 0xffffffe0, RZ, 0xc0, !PT ;  /* 0xffffffe002027812 */ /* 0x000fe200078ec0ff */
[----:B------:R-:W4:Y:S04]  /*1bd00*/  LDS.128 R28, [R0+0x800] ;  /* 0x00080000001c7984 */ /* 0x000f280000000c00 */
[----:B------:R-:W1:Y:S04]  /*1bd10*/  LDS.128 R24, [R0+0x1000] ;  /* 0x0010000000187984 */ /* 0x000e680000000c00 */
[----:B------:R5:W2:Y:S02]  /*1bd20*/  LDS.128 R20, [R0+0x1800] ;  /* 0x0018000000147984 */ /* 0x000aa40000000c00 */
[----:B-----5:R-:W-:Y:S01]  /*1bd30*/  IMAD.IADD R0, R14, 0x1, -R2 ;  /* 0x000000010e007824 */ /* 0x020fe200078e0a02 */
[----:B------:R-:W-:Y:S01]  /*1bd40*/  LEA.HI R2, R4, R18, RZ, 0x2 ;  /* 0x0000001204027211 */ /* 0x000fe200078f10ff */
[----:B------:R-:W5:Y:S01]  /*1bd50*/  @P2 LDC R14, c[0x0][0x2e8] ;  /* 0x0000ba00ff0e2b82 */ /* 0x000f620000000800 */
[----:B------:R-:W-:-:S02]  /*1bd60*/  LOP3.LUT R4, R19, 0xffffffe0, RZ, 0xc0, !PT ;  /* 0xffffffe013047812 */ /* 0x000fc400078ec0ff */
[----:B------:R-:W-:Y:S02]  /*1bd70*/  LOP3.LUT R5, R2, 0xffffffc, RZ, 0xc0, !PT ;  /* 0x0ffffffc02057812 */ /* 0x000fe400078ec0ff */
[----:B------:R-:W-:Y:S01]  /*1bd80*/  SHF.R.S32.HI R6, RZ, 0x1f, R0 ;  /* 0x0000001fff067819 */ /* 0x000fe20000011400 */
[----:B------:R-:W-:Y:S01]  /*1bd90*/  IMAD.IADD R2, R36, 0x1, -R4 ;  /* 0x0000000124027824 */ /* 0x000fe200078e0a04 */
[----:B------:R-:W-:Y:S01]  /*1bda0*/  IADD3 R5, R18, -R5, RZ ;  /* 0x8000000512057210 */ /* 0x000fe20007ffe0ff */
[--C-:B------:R-:W-:Y:S01]  /*1bdb0*/  IMAD.MOV R4, RZ, RZ, -R251.reuse ;  /* 0x000000ffff047224 */ /* 0x100fe200078e0afb */
[----:B------:R-:W-:Y:S02]  /*1bdc0*/  LEA.HI R0, R6, R0, RZ, 0x2 ;  /* 0x0000000006007211 */ /* 0x000fe400078f10ff */
[----:B------:R-:W-:Y:S01]  /*1bdd0*/  LOP3.LUT P0, RZ, R2, 0x3, RZ, 0xc0, !PT ;  /* 0x0000000302ff7812 */ /* 0x000fe2000780c0ff */
[----:B-1----:R-:W-:Y:S01]  /*1bde0*/  IMAD R2, R10, R12, R251 ;  /* 0x0000000c0a027224 */ /* 0x002fe200078e02fb */
[----:B------:R-:W-:Y:S01]  /*1bdf0*/  SHF.R.S32.HI R0, RZ, 0x2, R0 ;  /* 0x00000002ff007819 */ /* 0x000fe20000011400 */
[----:B------:R-:W-:-:S02]  /*1be00*/  IMAD R6, R38, R4, UR4 ;  /* 0x0000000426067e24 */ /* 0x000fc4000f8e0204 */
[----:B------:R-:W-:Y:S01]  /*1be10*/  @P3 FMUL.FTZ R4, R8, 0.69314718246459960938 ;  /* 0x3f31721808043820 */ /* 0x000fe20000410000 */
[----:B------:R-:W-:Y:S02]  /*1be20*/  IMAD.SHL.U32 R8, R37, 0x40, RZ ;  /* 0x0000004025087824 */ /* 0x000fe400078e00ff */
[----:B------:R-:W-:Y:S02]  /*1be30*/  IMAD R0, R5, 0x10, R0 ;  /* 0x0000001005007824 */ /* 0x000fe400078e0200 */
[----:B------:R-:W-:Y:S01]  /*1be40*/  @P2 FMUL.FTZ R5, R7, 0.69314718246459960938 ;  /* 0x3f31721807052820 */ /* 0x000fe20000410000 */
[----:B------:R-:W-:Y:S02]  /*1be50*/  IMAD R6, R2, R38, R6 ;  /* 0x0000002602067224 */ /* 0x000fe400078e0206 */
[----:B------:R-:W-:Y:S02]  /*1be60*/  IMAD.SHL.U32 R2, R17, 0x4, RZ ;  /* 0x0000000411027824 */ /* 0x000fe400078e00ff */
[----:B------:R-:W-:-:S02]  /*1be70*/  IMAD.MOV.U32 R10, RZ, RZ, -0x800000 ;  /* 0xff800000ff0a7424 */ /* 0x000fc400078e00ff */
[----:B-----5:R-:W-:Y:S01]  /*1be80*/  @P2 FFMA.FTZ R11, R3, R14, R5 ;  /* 0x0000000e030b2223 */ /* 0x020fe20000010005 */
[----:B------:R-:W-:Y:S01]  /*1be90*/  @P3 FFMA.FTZ R10, R136, R9, R4 ;  /* 0x00000009880a3223 */ /* 0x000fe20000010004 */
[----:B------:R-:W-:Y:S01]  /*1bea0*/  IMAD R6, R6, R13, R8 ;  /* 0x0000000d06067224 */ /* 0x000fe200078e0208 */
[----:B------:R-:W-:Y:S01]  /*1beb0*/  SHF.R.S32.HI R3, RZ, 0x1f, R2 ;  /* 0x0000001fff037819 */ /* 0x000fe20000011402 */
[----:B--2---:R-:W-:Y:S01]  /*1bec0*/  IMAD R7, R37, -0x40, R39 ;  /* 0xffffffc025077824 */ /* 0x004fe200078e0227 */
[----:B---34-:R-:W-:Y:S06]  /*1bed0*/  @P0 BRA `(.L_x_1381) ;  /* 0x0000000000300947 */ /* 0x018fec0003800000 */
[----:B------:R-:W-:Y:S01]  /*1bee0*/  IMAD R4, R37, -0x40, R39 ;  /* 0xffffffc025047824 */ /* 0x000fe200078e0227 */
[----:B------:R-:W-:Y:S01]  /*1bef0*/  SHF.R.S32.HI R8, RZ, 0x1f, R0 ;  /* 0x0000001fff087819 */ /* 0x000fe20000011400 */
[----:B------:R-:W-:Y:S01]  /*1bf00*/  VIADD R9, R0, 0x8 ;  /* 0x0000000800097836 */ /* 0x000fe20000000000 */
[----:B------:R-:W-:Y:S01]  /*1bf10*/  IADD3 R5, P0, R6, R0, RZ ;  /* 0x0000000006057210 */ /* 0x000fe20007f1e0ff */
[----:B------:R-:W-:Y:S01]  /*1bf20*/  ULDC.64 UR4, c[0x0][0x2b8] ;  /* 0x0000ae0000047ab9 */ /* 0x000fe20000000a00 */
[-C--:B------:R-:W-:Y:S02]  /*1bf30*/  ISETP.GE.AND P2, PT, R0, R4.reuse, PT ;  /* 0x000000040000720c */ /* 0x080fe40003f46270 */
[----:B------:R-:W-:Y:S02]  /*1bf40*/  ISETP.GE.AND P1, PT, R9, R4, PT ;  /* 0x000000040900720c */ /* 0x000fe40003f26270 */
[----:B------:R-:W-:Y:S02]  /*1bf50*/  LEA.HI.X.SX32 R0, R6, R8, 0x1, P0 ;  /* 0x0000000806007211 */ /* 0x000fe400000f0eff */
[----:B------:R-:W-:-:S04]  /*1bf60*/  LEA R4, P0, R5, UR4, 0x2 ;  /* 0x0000000405047c11 */ /* 0x000fc8000f8010ff */
[----:B------:R-:W-:-:S05]  /*1bf70*/  LEA.HI.X R5, R5, UR5, R0, 0x2, P0 ;  /* 0x0000000505057c11 */ /* 0x000fca00080f1400 */
[----:B------:R1:W-:Y:S04]  /*1bf80*/  @!P2 STG.E desc[UR6][R4.64], R10 ;  /* 0x0000000a0400a986 */ /* 0x0003e8000c101906 */
[----:B------:R1:W-:Y:S02]  /*1bf90*/  @!P1 STG.E desc[UR6][R4.64+0x20], R11 ;  /* 0x0000200b04009986 */ /* 0x0003e4000c101906 */
.L_x_1381:
[----:B------:R-:W-:Y:S05]  /*1bfa0*/  BSYNC B0 ;  /* 0x0000000000007941 */ /* 0x000fea0003800000 */
.L_x_1380:
[----:B------:R-:W-:Y:S01]  /*1bfb0*/  ULDC UR4, c[0x0][0x2d0] ;  /* 0x0000b40000047ab9 */ /* 0x000fe20000000800 */
[C---:B-1----:R-:W-:Y:S01]  /*1bfc0*/  VIADD R5, R15.reuse, 0x20 ;  /* 0x000000200f057836 */ /* 0x042fe20000000000 */
[----:B------:R-:W-:Y:S01]  /*1bfd0*/  ISETP.GE.AND P1, PT, R2, UR4, PT ;  /* 0x0000000402007c0c */ /* 0x000fe2000bf26270 */
[----:B------:R-:W-:Y:S01]  /*1bfe0*/  ULDC UR4, c[0x0][0x2dc] ;  /* 0x0000b70000047ab9 */ /* 0x000fe20000000800 */
[C---:B------:R-:W-:Y:S02]  /*1bff0*/  VIADD R4, R15.reuse, 0x10 ;  /* 0x000000100f047836 */ /* 0x040fe40000000000 */
[----:B------:R-:W-:Y:S01]  /*1c000*/  IMAD.WIDE R2, R15, 0x20, R2 ;  /* 0x000000200f027825 */ /* 0x000fe200078e0202 */
[-C--:B------:R-:W-:Y:S02]  /*1c010*/  ISETP.GE.OR P2, PT, R5, R7.reuse, P1 ;  /* 0x000000070500720c */ /* 0x080fe40000f46670 */
[-C--:B------:R-:W-:Y:S01]  /*1c020*/  ISETP.GE.OR P3, PT, R4, R7.reuse, P1 ;  /* 0x000000070400720c */ /* 0x080fe20000f66670 */
[----:B------:R-:W-:Y:S01]  /*1c030*/  IMAD R0, R6, UR4, RZ ;  /* 0x0000000406007c24 */ /* 0x000fe2000f8e02ff */
[C---:B------:R-:W-:Y:S01]  /*1c040*/  ISETP.GE.OR P4, PT, R15.reuse, R7, P1 ;  /* 0x000000070f00720c */ /* 0x040fe20000f86670 */
[----:B------:R-:W-:Y:S01]  /*1c050*/  VIADD R5, R15, 0x30 ;  /* 0x000000300f057836 */ /* 0x000fe20000000000 */
[----:B------:R-:W-:-:S02]  /*1c060*/  ULDC.64 UR4, c[0x0][0x288] ;  /* 0x0000a20000047ab9 */ /* 0x000fc40000000a00 */
[C---:B------:R-:W-:Y:S02]  /*1c070*/  IADD3 R4, P0, R0.reuse, R2, RZ ;  /* 0x0000000200047210 */ /* 0x040fe40007f1e0ff */
        /* <DEDUP_REMOVED lines=11> */
.L_x_1382:
        /* <DEDUP_REMOVED lines=13> */
.L_x_5324:


//--------------------- .text._ZN5flash24flash_fwd_splitkv_kernelI23Flash_fwd_kernel_traitsILi32ELi64ELi256ELi4ELb0ELb0EN7cutlass10bfloat16_tE19Flash_kernel_traitsILi32ELi64ELi256ELi4ES3_EELb1ELb0ELb0ELb0ELb0ELb1ELb1ELb1EEEvNS_16Flash_fwd_paramsE --------------------------
	.section	.text._ZN5flash24flash_fwd_splitkv_kernelI23Flash_fwd_kernel_traitsILi32ELi64ELi256ELi4ELb0ELb0EN7cutlass10bfloat16_tE19Flash_kernel_traitsILi32ELi64ELi256ELi4ES3_EELb1ELb0ELb0ELb0ELb0ELb1ELb1ELb1EEEvNS_16Flash_fwd_paramsE,"ax",@progbits
	.align	128
        .global         _ZN5flash24flash_fwd_splitkv_kernelI23Flash_fwd_kernel_traitsILi32ELi64ELi256ELi4ELb0ELb0EN7cutlass10bfloat16_tE19Flash_kernel_traitsILi32ELi64ELi256ELi4ES3_EELb1ELb0ELb0ELb0ELb0ELb1ELb1ELb1EEEvNS_16Flash_fwd_paramsE
        .type           _ZN5flash24flash_fwd_splitkv_kernelI23Flash_fwd_kernel_traitsILi32ELi64ELi256ELi4ELb0ELb0EN7cutlass10bfloat16_tE19Flash_kernel_traitsILi32ELi64ELi256ELi4ES3_EELb1ELb0ELb0ELb0ELb0ELb1ELb1ELb1EEEvNS_16Flash_fwd_paramsE,@function
        .size           _ZN5flash24flash_fwd_splitkv_kernelI23Flash_fwd_kernel_traitsILi32ELi64ELi256ELi4ELb0ELb0EN7cutlass10bfloat16_tE19Flash_kernel_traitsILi32ELi64ELi256ELi4ES3_EELb1ELb0ELb0ELb0ELb0ELb1ELb1ELb1EEEvNS_16Flash_fwd_paramsE,(.L_x_5325 - _ZN5flash24flash_fwd_splitkv_kernelI23Flash_fwd_kernel_traitsILi32ELi64ELi256ELi4ELb0ELb0EN7cutlass10bfloat16_tE19Flash_kernel_traitsILi32ELi64ELi256ELi4ES3_EELb1ELb0ELb0ELb0ELb0ELb1ELb1ELb1EEEvNS_16Flash_fwd_paramsE)
        .other          _ZN5flash24flash_fwd_splitkv_kernelI23Flash_fwd_kernel_traitsILi32ELi64ELi256ELi4ELb0ELb0EN7cutlass10bfloat16_tE19Flash_kernel_traitsILi32ELi64ELi256ELi4ES3_EELb1ELb0ELb0ELb0ELb0ELb1ELb1ELb1EEEvNS_16Flash_fwd_paramsE,@"STO_CUDA_ENTRY STV_DEFAULT"
_ZN5flash24flash_fwd_splitkv_kernelI23Flash_fwd_kernel_traitsILi32ELi64ELi256ELi4ELb0ELb0EN7cutlass10bfloat16_tE19Flash_kernel_traitsILi32ELi64ELi256ELi4ES3_EELb1ELb0ELb0ELb0ELb0ELb1ELb1ELb1EEEvNS_16Flash_fwd_paramsE:
.text._ZN5flash24flash_fwd_splitkv_kernelI23Flash_fwd_kernel_traitsILi32ELi64ELi256ELi4ELb0ELb0EN7cutlass10bfloat16_tE19Flash_kernel_traitsILi32ELi64ELi256ELi4ES3_EELb1ELb0ELb0ELb0ELb0ELb1ELb1ELb1EEEvNS_16Flash_fwd_paramsE:
        /* <DEDUP_REMOVED lines=55> */
[----:B--2---:R3:W-:Y:S04]  /*0370*/  STL [R1], R16 ;  /* 0x0000001001007387 */ /* 0x0047e80000100800 */
[----:B------:R-:W-:-:S06]  /*0380*/  IMAD R24, R13, R0, R24 ;  /* 0x000000000d187224 */ /* 0x000fcc00078e0218 */
[----:B-1--4-:R-:W-:Y:S05]  /*0390*/  @!P1 BRA `(.L_x_1383) ;  /* 0x0000000000109947 */ /* 0x012fea0003800000 */
[----:B------:R-:W2:Y:S02]  /*03a0*/  @P2 LDG.E R0, desc[UR6][R2.64+0x4] ;  /* 0x0000040602002981 */ /* 0x000ea4000c1e1900 */
[----:B--2--5:R-:W-:-:S06]  /*03b0*/  @P2 IADD3 R10, R0, -R14, RZ ;  /* 0x8000000e000a2210 */ /* 0x024fcc0007ffe0ff */
[----:B------:R2:W5:Y:S01]  /*03c0*/  @!P2 LDG.E R10, desc[UR6][R2.64] ;  /* 0x00000006020aa981 */ /* 0x000562000c1e1900 */
[----:B------:R-:W-:Y:S05]  /*03d0*/  BRA `(.L_x_1384) ;  /* 0x0000000000047947 */ /* 0x000fea0003800000 */
.L_x_1383:
[----:B------:R-:W1:Y:S02]  /*03e0*/  LDC R10, c[0x0][0x2c8] ;  /* 0x0000b200ff0a7b82 */ /* 0x000e640000000800 */
.L_x_1384:
        /* <DEDUP_REMOVED lines=123> */
.L_x_1385:
        /* <DEDUP_REMOVED lines=30> */
.L_x_1386:
        /* <DEDUP_REMOVED lines=88> */
.L_x_1387:
        /* <DEDUP_REMOVED lines=48> */
.L_x_1389:
        /* <DEDUP_REMOVED lines=31> */
.L_x_1388:
        /* <DEDUP_REMOVED lines=81> */
[----:B------:R-:W-:-:S03]  /*1d00*/  IMAD.WIDE.U32 R4, R16, R14, R4 ;  /* 0x0000000e10047225 */ /* 0x000fc600078e0004 */
[----:B------:R-:W-:Y:S01]  /*1d10*/  SHF.R.S32.HI R3, RZ, 0x8, R0 ;  /* 0x00000008ff037819 */ /* 0x000fe20000011400 */
[----:B------:R-:W-:Y:S02]  /*1d20*/  IMAD.IADD R5, R5, 0x1, R15 ;  /* 0x0000000105057824 */ /* 0x000fe400078e020f */
[----:B------:R-:W-:Y:S01]  /*1d30*/  IMAD.SHL.U32 R0, R21, 0x4, RZ ;  /* 0x0000000415007824 */ /* 0x000fe200078e00ff */
[----:B------:R-:W-:Y:S01]  /*1d40*/  VIMNMX R93, R248, R3, !PT ;  /* 0x00000003f85d7248 */ /* 0x000fe20007fe0100 */
        /* <DEDUP_REMOVED lines=176> */
.L_x_1444:
        /* <DEDUP_REMOVED lines=142> */
.L_x_1394:
[----:B------:R-:W-:Y:S05]  /*3130*/  BSYNC B0 ;  /* 0x0000000000007941 */ /* 0x000fea0003800000 */
.L_x_1393:
        /* <DEDUP_REMOVED lines=57> */
.L_x_1396:
[----:B------:R-:W-:Y:S05]  /*34d0*/  BSYNC B0 ;  /* 0x0000000000007941 */ /* 0x000fea0003800000 */
.L_x_1395:
        /* <DEDUP_REMOVED lines=58> */
.L_x_1398:
[----:B------:R-:W-:Y:S05]  /*3880*/  BSYNC B0 ;  /* 0x0000000000007941 */ /* 0x000fea0003800000 */
.L_x_1397:
        /* <DEDUP_REMOVED lines=75> */
.L_x_1400:
[----:B------:R-:W-:Y:S05]  /*3d40*/  BSYNC B0 ;  /* 0x0000000000007941 */ /* 0x000fea0003800000 */
.L_x_1399:
        /* <DEDUP_REMOVED lines=57> */
.L_x_1402:
[----:B------:R-:W-:Y:S05]  /*40e0*/  BSYNC B0 ;  /* 0x0000000000007941 */ /* 0x000fea0003800000 */
.L_x_1401:
        /* <DEDUP_REMOVED lines=66> */
.L_x_1404:
[----:B------:R-:W-:Y:S05]  /*4510*/  BSYNC B0 ;  /* 0x0000000000007941 */ /* 0x000fea0003800000 */
.L_x_1403:
        /* <DEDUP_REMOVED lines=66> */
.L_x_1406:
[----:B------:R-:W-:Y:S05]  /*4940*/  BSYNC B0 ;  /* 0x0000000000007941 */ /* 0x000fea0003800000 */
.L_x_1405:
        /* <DEDUP_REMOVED lines=66> */
.L_x_1408:
[----:B------:R-:W-:Y:S05]  /*4d70*/  BSYNC B0 ;  /* 0x0000000000007941 */ /* 0x000fea0003800000 */
.L_x_1407:
[C---:B------:R-:W-:Y:S01]  /*4d80*/  LEA R30, P1, R27.reuse, R30, 0x1 ;  /* 0x0000001e1b1e7211 */ /* 0x040fe200078208ff */
[----:B------:R-:W-:Y:S01]  /*4d90*/  IMAD.MOV.U32 R16, RZ, RZ, R18 ;  /* 0x000000ffff107224 */ /* 0x000fe200078e0012 */
[----:B------:R-:W-:Y:S02]  /*4da0*/  UMOV UR4, UR45 ;  /* 0x0000002d00047c82 */ /* 0x000fe40008000000 */
[C---:B------:R-:W-:Y:S02]  /*4db0*/  LEA.HI.X.SX32 R31, R27.reuse, R31, 0x1, P1 ;  /* 0x0000001f1b1f7211 */ /* 0x040fe400008f0eff */
[C---:B------:R-:W-:Y:S04]  /*4dc0*/  LEA R18, P0, R27.reuse, R16, 0x1 ;  /* 0x000000101b127211 */ /* 0x040fe800078008ff */
[----:B------:R-:W-:Y:S01]  /*4dd0*/  LEA.HI.X.SX32 R17, R27, R17, 0x1, P0 ;  /* 0x000000111b117211 */ /* 0x000fe200000f0eff */
[----:B------:R-:W-:Y:S08]  /*4de0*/  BRA `(.L_x_1409) ;  /* 0x0000003800647947 */ /* 0x000ff00003800000 */
.L_x_1392:
        /* <DEDUP_REMOVED lines=94> */
.L_x_1413:
[----:B------:R-:W-:Y:S05]  /*53d0*/  BSYNC B0 ;  /* 0x0000000000007941 */ /* 0x000fea0003800000 */
.L_x_1412:
[----:B-----5:R2:W-:Y:S02]  /*53e0*/  STG.E.128 desc[UR6][R38.64], R8 ;  /* 0x0000000826007986 */ /* 0x0205e4000c101d06 */
.L_x_1411:
[----:B------:R-:W-:Y:S05]  /*53f0*/  BSYNC B1 ;  /* 0x0000000000017941 */ /* 0x000fea0003800000 */
.L_x_1410:
        /* <DEDUP_REMOVED lines=94> */
.L_x_1417:
[----:B------:R-:W-:Y:S05]  /*59e0*/  BSYNC B0 ;  /* 0x0000000000007941 */ /* 0x000fea0003800000 */
.L_x_1416:
[----:B-----5:R3:W-:Y:S02]  /*59f0*/  STG.E.128 desc[UR6][R38.64], R8 ;  /* 0x0000000826007986 */ /* 0x0207e4000c101d06 */
.L_x_1415:
[----:B------:R-:W-:Y:S05]  /*5a00*/  BSYNC B1 ;  /* 0x0000000000017941 */ /* 0x000fea0003800000 */
.L_x_1414:
        /* <DEDUP_REMOVED lines=94> */
.L_x_1421:
[----:B------:R-:W-:Y:S05]  /*5ff0*/  BSYNC B0 ;  /* 0x0000000000007941 */ /* 0x000fea0003800000 */
.L_x_1420:
[----:B-----5:R4:W-:Y:S02]  /*6000*/  STG.E.128 desc[UR6][R38.64], R8 ;  /* 0x0000000826007986 */ /* 0x0209e4000c101d06 */
.L_x_1419:
[----:B------:R-:W-:Y:S05]  /*6010*/  BSYNC B1 ;  /* 0x0000000000017941 */ /* 0x000fea0003800000 */
.L_x_1418:
        /* <DEDUP_REMOVED lines=103> */
.L_x_1425:
[----:B------:R-:W-:Y:S05]  /*6690*/  BSYNC B0 ;  /* 0x0000000000007941 */ /* 0x000fea0003800000 */
.L_x_1424:
[----:B-----5:R2:W-:Y:S02]  /*66a0*/  STG.E.128 desc[UR6][R38.64], R8 ;  /* 0x0000000826007986 */ /* 0x0205e4000c101d06 */
.L_x_1423:
[----:B------:R-:W-:Y:S05]  /*66b0*/  BSYNC B1 ;  /* 0x0000000000017941 */ /* 0x000fea0003800000 */
.L_x_1422:
        /* <DEDUP_REMOVED lines=94> */
.L_x_1429:
[----:B------:R-:W-:Y:S05]  /*6ca0*/  BSYNC B0 ;  /* 0x0000000000007941 */ /* 0x000fea0003800000 */
.L_x_1428:
[----:B-----5:R2:W-:Y:S02]  /*6cb0*/  STG.E.128 desc[UR6][R38.64], R8 ;  /* 0x0000000826007986 */ /* 0x0205e4000c101d06 */
.L_x_1427:
[----:B------:R-:W-:Y:S05]  /*6cc0*/  BSYNC B1 ;  /* 0x0000000000017941 */ /* 0x000fea0003800000 */
.L_x_1426:
        /* <DEDUP_REMOVED lines=103> */
.L_x_1433:
[----:B------:R-:W-:Y:S05]  /*7340*/  BSYNC B0 ;  /* 0x0000000000007941 */ /* 0x000fea0003800000 */
.L_x_1432:
[----:B-----5:R2:W-:Y:S02]  /*7350*/  STG.E.128 desc[UR6][R38.64], R8 ;  /* 0x0000000826007986 */ /* 0x0205e4000c101d06 */
.L_x_1431:
[----:B------:R-:W-:Y:S05]  /*7360*/  BSYNC B1 ;  /* 0x0000000000017941 */ /* 0x000fea0003800000 */
.L_x_1430:
        /* <DEDUP_REMOVED lines=103> */
.L_x_1437:
[----:B------:R-:W-:Y:S05]  /*79e0*/  BSYNC B0 ;  /* 0x0000000000007941 */ /* 0x000fea0003800000 */
.L_x_1436:
[----:B-----5:R2:W-:Y:S02]  /*79f0*/  STG.E.128 desc[UR6][R38.64], R8 ;  /* 0x0000000826007986 */ /* 0x0205e4000c101d06 */
.L_x_1435:
[----:B------:R-:W-:Y:S05]  /*7a00*/  BSYNC B1 ;  /* 0x0000000000017941 */ /* 0x000fea0003800000 */
.L_x_1434:
        /* <DEDUP_REMOVED lines=102> */
.L_x_1441:
[----:B------:R-:W-:Y:S05]  /*8070*/  BSYNC B0 ;  /* 0x0000000000007941 */ /* 0x000fea0003800000 */
.L_x_1440:
[----:B-----5:R2:W-:Y:S02]  /*8080*/  STG.E.128 desc[UR6][R38.64], R8 ;  /* 0x0000000826007986 */ /* 0x0205e4000c101d06 */
.L_x_1439:
[----:B------:R-:W-:Y:S05]  /*8090*/  BSYNC B1 ;  /* 0x0000000000017941 */ /* 0x000fea0003800000 */
.L_x_1438:
        /* <DEDUP_REMOVED lines=12> */
.L_x_1391:
        /* <DEDUP_REMOVED lines=98> */
.L_x_1409:
        /* <DEDUP_REMOVED lines=85> */
.L_x_1442:
        /* <DEDUP_REMOVED lines=12> */
.L_x_1443:
[----:B------:R-:W-:Y:S04]  /*8d90*/  IADD3 R20, R20, -0x1, RZ ;  /* 0xffffffff14147810 */ /* 0x000fe80007ffe0ff */
[----:B------:R-:W-:Y:S11]  /*8da0*/  ISETP.GT.AND P0, PT, R20, R93, PT ;  /* 0x0000005d1400720c */ /* 0x000ff60003f04270 */
[----:B------:R-:W-:Y:S02]  /*8db0*/  @!UPT UIADD3 URZ, URZ, URZ, URZ ;  /* 0x0000003f3f3ff290 */ /* 0x000fe4000fffe03f */
[----:B------:R-:W-:Y:S05]  /*8dc0*/  @P0 BRA `(.L_x_1444) ;  /* 0xffffff9800a00947 */ /* 0x000fea000383ffff */
.L_x_1390:
        /* <DEDUP_REMOVED lines=96> */
.L_x_1451:
[----:B------:R-:W-:Y:S05]  /*93d0*/  BSYNC B0 ;  /* 0x0000000000007941 */ /* 0x000fea0003800000 */
.L_x_1450:
[----:B-----5:R3:W-:Y:S04]  /*93e0*/  STS.64 [R185], R4 ;  /* 0x00000004b9007388 */ /* 0x0207e80000000a00 */
[----:B------:R3:W-:Y:S02]  /*93f0*/  STS.64 [R185+0x8], R6 ;  /* 0x00000806b9007388 */ /* 0x0007e40000000a00 */
.L_x_1449:
[----:B------:R-:W-:Y:S05]  /*9400*/  BSYNC B1 ;  /* 0x0000000000017941 */ /* 0x000fea0003800000 */
.L_x_1448:
        /* <DEDUP_REMOVED lines=60> */
.L_x_1454:
[----:B------:R-:W-:Y:S05]  /*97d0*/  BSYNC B0 ;  /* 0x0000000000007941 */ /* 0x000fea0003800000 */
.L_x_1453:
[----:B-----5:R4:W-:Y:S01]  /*97e0*/  STS.128 [R185+0x800], R4 ;  /* 0x00080004b9007388 */ /* 0x0209e20000000c00 */
[----:B------:R-:W-:Y:S05]  /*97f0*/  BRA `(.L_x_1452) ;  /* 0x0000000c00b07947 */ /* 0x000fea0003800000 */
.L_x_1447:
        /* <DEDUP_REMOVED lines=98> */
.L_x_1458:
[----:B------:R-:W-:Y:S05]  /*9e20*/  BSYNC B0 ;  /* 0x0000000000007941 */ /* 0x000fea0003800000 */
.L_x_1457:
[----:B-----5:R3:W-:Y:S04]  /*9e30*/  STS.64 [R185], R4 ;  /* 0x00000004b9007388 */ /* 0x0207e80000000a00 */
[----:B------:R3:W-:Y:S02]  /*9e40*/  STS.64 [R185+0x8], R6 ;  /* 0x00000806b9007388 */ /* 0x0007e40000000a00 */
.L_x_1456:
[----:B------:R-:W-:Y:S05]  /*9e50*/  BSYNC B1 ;  /* 0x0000000000017941 */ /* 0x000fea0003800000 */
.L_x_1455:
        /* <DEDUP_REMOVED lines=97> */
.L_x_1460:
[----:B------:R-:W-:Y:S05]  /*a470*/  BSYNC B0 ;  /* 0x0000000000007941 */ /* 0x000fea0003800000 */
.L_x_1459:
[----:B-----5:R4:W-:Y:S01]  /*a480*/  STS.128 [R185+0x800], R4 ;  /* 0x00080004b9007388 */ /* 0x0209e20000000c00 */
[----:B------:R-:W-:Y:S05]  /*a490*/  BRA `(.L_x_1452) ;  /* 0x0000000000887947 */ /* 0x000fea0003800000 */
.L_x_1446:
        /* <DEDUP_REMOVED lines=19> */
.L_x_1462:
[----:B------:R-:W-:Y:S05]  /*a5d0*/  BSYNC B0 ;  /* 0x0000000000007941 */ /* 0x000fea0003800000 */
.L_x_1461:
        /* <DEDUP_REMOVED lines=14> */
.L_x_1452:
[----:B------:R-:W-:Y:S05]  /*a6c0*/  BSYNC B2 ;  /* 0x0000000000027941 */ /* 0x000fea0003800000 */
.L_x_1445:
[----:B------:R-:W-:Y:S01]  /*a6d0*/  VIADD R242, R156, 0xffffffff ;  /* 0xffffffff9cf27836 */ /* 0x000fe20000000000 */
[----:B------:R-:W-:Y:S01]  /*a6e0*/  ULDC.64 UR10, c[0x0][0x220] ;  /* 0x00008800000a7ab9 */ /* 0x000fe20000000a00 */
[----:B------:R-:W-:Y:S01]  /*a6f0*/  VIADD R0, R80, 0x40 ;  /* 0x0000004050007836 */ /* 0x000fe20000000000 */
[----:B------:R-:W-:Y:S01]  /*a700*/  LEA R52, P2, R154, UR10, 0x1 ;  /* 0x0000000a9a347c11 */ /* 0x000fe2000f8408ff */
        /* <DEDUP_REMOVED lines=29> */
.L_x_1464:
[----:B------:R-:W-:Y:S05]  /*a8e0*/  BSYNC B0 ;  /* 0x0000000000007941 */ /* 0x000fea0003800000 */
.L_x_1463:
        /* <DEDUP_REMOVED lines=13> */
.L_x_1466:
[----:B------:R-:W-:Y:S05]  /*a9c0*/  BSYNC B0 ;  /* 0x0000000000007941 */ /* 0x000fea0003800000 */
.L_x_1465:
        /* <DEDUP_REMOVED lines=15> */
.L_x_1468:
[----:B------:R-:W-:Y:S05]  /*aac0*/  BSYNC B0 ;  /* 0x0000000000007941 */ /* 0x000fea0003800000 */
.L_x_1467:
        /* <DEDUP_REMOVED lines=17> */
.L_x_1470:
[----:B------:R-:W-:Y:S05]  /*abe0*/  BSYNC B0 ;  /* 0x0000000000007941 */ /* 0x000fea0003800000 */
.L_x_1469:
        /* <DEDUP_REMOVED lines=15> */
.L_x_1472:
[----:B------:R-:W-:Y:S05]  /*ace0*/  BSYNC B0 ;  /* 0x0000000000007941 */ /* 0x000fea0003800000 */
.L_x_1471:
        /* <DEDUP_REMOVED lines=17> */
.L_x_1474:
[----:B------:R-:W-:Y:S05]  /*ae00*/  BSYNC B0 ;  /* 0x0000000000007941 */ /* 0x000fea0003800000 */
.L_x_1473:
        /* <DEDUP_REMOVED lines=22> */
.L_x_1476:
[----:B------:R-:W-:Y:S05]  /*af70*/  BSYNC B0 ;  /* 0x0000000000007941 */ /* 0x000fea0003800000 */
.L_x_1475:
[----:B------:R-:W-:Y:S01]  /*af80*/  ISETP.GE.AND P2, PT, R12, R4, PT ;  /* 0x000000040c00720c */ /* 0x000fe20003f46270 */
[----:B------:R-:W-:Y:S01]  /*af90*/  BSSY B0, `(.L_x_1477) ;  /* 0x0000017000007945 */ /* 0x000fe20003800000 */
[----:B------:R-:W-:Y:S01]  /*afa0*/  LEA.HI R0, R5, R104, RZ, 0x1 ;  /* 0x0000006805007211 */ /* 0x000fe200078f08ff */
[----:B------:R-:W-:Y:S01]  /*afb0*/  IMAD.IADD R39, R100, 0x1, -R8 ;  /* 0x0000000164277824 */ /* 0x000fe200078e0a08 */
[----:B--2-4-:R-:W-:Y:S02]  /*afc0*/  SHF.R.S32.HI R2, RZ, 0x1f, R100 ;  /* 0x0000001fff027819 */ /* 0x014fe40000011464 */
        /* <DEDUP_REMOVED lines=9> */
[----:B------:R-:W4:Y:S01]  /*b060*/  LDC.64 R6, c[0x0][0x248] ;  /* 0x00009200ff067b82 */ /* 0x000f220000000a00 */
[----:B------:R-:W-:Y:S02]  /*b070*/  MOV R2, R188 ;  /* 0x000000bc00027202 */ /* 0x000fe40000000f00 */
[----:B------:R-:W-:-:S03]  /*b080*/  MOV R3, R189 ;  /* 0x000000bd00037202 */ /* 0x000fc60000000f00 */
[----:B----4-:R-:W-:-:S04]  /*b090*/  IMAD.WIDE.U32 R2, R6, 0x1c0, R2 ;  /* 0x000001c006027825 */ /* 0x010fc800078e0002 */
[----:B------:R-:W-:-:S05]  /*b0a0*/  IMAD R0, R7, 0x1c0, RZ ;  /* 0x000001c007007824 */ /* 0x000fca00078e02ff */
[----:B------:R-:W-:-:S05]  /*b0b0*/  IADD3 R3, R0, R3, RZ ;  /* 0x0000000300037210 */ /* 0x000fca0007ffe0ff */
[----:B------:R-:W-:Y:S01]  /*b0c0*/  @!PT LDS RZ, [RZ] ;  /* 0x00000000fffff984 */ /* 0x000fe20000000800 */
[----:B------:R-:W-:Y:S01]  /*b0d0*/  @!PT LDS RZ, [RZ] ;  /* 0x00000000fffff984 */ /* 0x000fe20000000800 */
[----:B------:R-:W-:Y:S01]  /*b0e0*/  @!PT LDS RZ, [RZ] ;  /* 0x00000000fffff984 */ /* 0x000fe20000000800 */
[----:B------:R4:W-:Y:S02]  /*b0f0*/  LDGSTS.E.BYPASS.LTC128B.128 [R185+0x4800], desc[UR6][R2.64] ;  /* 0x0480000002b97fae */ /* 0x0009e4000b901d46 */
.L_x_1478:
[----:B------:R-:W-:Y:S05]  /*b100*/  BSYNC B0 ;  /* 0x0000000000007941 */ /* 0x000fea0003800000 */
.L_x_1477:
[----:B------:R-:W0:Y:S01]  /*b110*/  LDGDEPBAR ;  /* 0x00000000000079af */ /* 0x000e220000000000 */
[----:B------:R-:W-:Y:S01]  /*b120*/  LOP3.LUT R7, R11, 0xfffffffe, RZ, 0xc0, !PT ;  /* 0xfffffffe0b077812 */ /* 0x000fe200078ec0ff */
[----:B----4-:R-:W-:Y:S01]  /*b130*/  IMAD.IADD R3, R104, 0x1, -R8 ;  /* 0x0000000168037824 */ /* 0x010fe200078e0a08 */
        /* <DEDUP_REMOVED lines=40> */
.L_x_1480:
[----:B------:R-:W-:Y:S05]  /*b3c0*/  BSYNC B0 ;  /* 0x0000000000007941 */ /* 0x000fea0003800000 */
.L_x_1479:
        /* <DEDUP_REMOVED lines=21> */
.L_x_1482:
[----:B------:R-:W-:Y:S05]  /*b520*/  BSYNC B0 ;  /* 0x0000000000007941 */ /* 0x000fea0003800000 */
.L_x_1481:
        /* <DEDUP_REMOVED lines=14> */
.L_x_1484:
[----:B------:R-:W-:Y:S05]  /*b610*/  BSYNC B0 ;  /* 0x0000000000007941 */ /* 0x000fea0003800000 */
.L_x_1483:
        /* <DEDUP_REMOVED lines=17> */
.L_x_1486:
[----:B------:R-:W-:Y:S05]  /*b730*/  BSYNC B0 ;  /* 0x0000000000007941 */ /* 0x000fea0003800000 */
.L_x_1485:
        /* <DEDUP_REMOVED lines=14> */
.L_x_1488:
[----:B------:R-:W-:Y:S05]  /*b820*/  BSYNC B0 ;  /* 0x0000000000007941 */ /* 0x000fea0003800000 */
.L_x_1487:
        /* <DEDUP_REMOVED lines=17> */
.L_x_1490:
[----:B------:R-:W-:Y:S05]  /*b940*/  BSYNC B0 ;  /* 0x0000000000007941 */ /* 0x000fea0003800000 */
.L_x_1489:
        /* <DEDUP_REMOVED lines=17> */
.L_x_1492:
[----:B------:R-:W-:Y:S05]  /*ba60*/  BSYNC B0 ;  /* 0x0000000000007941 */ /* 0x000fea0003800000 */
.L_x_1491:
        /* <DEDUP_REMOVED lines=17> */
.L_x_1494:
[----:B------:R-:W-:Y:S05]  /*bb80*/  BSYNC B0 ;  /* 0x0000000000007941 */ /* 0x000fea0003800000 */
.L_x_1493:
[----:B------:R-:W-:Y:S01]  /*bb90*/  LDSM.16.M88.4 R4, [R168] ;  /* 0x00000000a804783b */ /* 0x000fe20000000200 */
[----:B------:R-:W-:Y:S01]  /*bba0*/  LOP3.LUT P0, RZ, R109, 0x2, RZ, 0xc0, !PT ;  /* 0x000000026dff7812 */ /* 0x000fe2000780c0ff */
[C---:B------:R-:W-:Y:S01]  /*bbb0*/  VIADD R0, R164.reuse, 0x1000 ;  /* 0x00001000a4007836 */ /* 0x040fe20000000000 */
[----:B------:R-:W-:Y:S01]  /*bbc0*/  ULDC.64 UR8, c[0x0][0x398] ;  /* 0x0000e60000087ab9 */ /* 0x000fe20000000a00 */
[----:B------:R-:W5:Y:S01]  /*bbd0*/  LDSM.16.M88.4 R12, [R164+0x1000] ;  /* 0x00100000a40c783b */ /* 0x000f620000000200 */
[----:B------:R-:W-:Y:S02]  /*bbe0*/  VIADD R167, R164, 0x1020 ;  /* 0x00001020a4a77836 */ /* 0x000fe40000000000 */
[----:B------:R-:W-:Y:S01]  /*bbf0*/  IMAD R169, R36, 0x2, R168 ;  /* 0x0000000224a97824 */ /* 0x000fe200078e02a8 */
[----:B------:R-:W2:Y:S04]  /*bc00*/  LDSM.16.M88.4 R28, [R164+0x1400] ;  /* 0x00140000a41c783b */ /* 0x000ea80000000200 */
[----:B------:R-:W-:Y:S02]  /*bc10*/  LDSM.16.M88.4 R8, [R169] ;  /* 0x00000000a908783b */ /* 0x000fe40000000200 */
[----:B------:R-:W-:-:S02]  /*bc20*/  @P0 VIADD R167, R0, 0xffffffe0 ;  /* 0xffffffe000a70836 */ /* 0x000fc40000000000 */
[----:B------:R-:W-:Y:S04]  /*bc30*/  LDSM.16.M88.4 R44, [R164+0x1800] ;  /* 0x00180000a42c783b */ /* 0x000fe80000000200 */
[----:B------:R-:W3:Y:S04]  /*bc40*/  LDSM.16.M88.4 R24, [R167] ;  /* 0x00000000a718783b */ /* 0x000ee80000000200 */
[----:B------:R-:W4:Y:S04]  /*bc50*/  LDSM.16.M88.4 R32, [R167+0x400] ;  /* 0x00040000a720783b */ /* 0x000f280000000200 */
        /* <DEDUP_REMOVED lines=8> */
[----:B--2---:R-:W-:Y:S10]  /*bce0*/  HMMA.16816.F32.BF16 R20, R4, R28, RZ ;  /* 0x0000001c0414723c */ /* 0x004ff400000418ff */
[C---:B---3--:R-:W-:Y:S08]  /*bcf0*/  HMMA.16816.F32.BF16 R124, R8.reuse, R24, R16 ;  /* 0x00000018087c723c */ /* 0x048ff00000041810 */
[----:B------:R-:W-:Y:S06]  /*bd00*/  HMMA.16816.F32.BF16 R12, R8, R26, R12 ;  /* 0x0000001a080c723c */ /* 0x000fec000004180c */
[----:B------:R-:W-:Y:S01]  /*bd10*/  HMMA.16816.F32.BF16 R16, R4, R30, RZ ;  /* 0x0000001e0410723c */ /* 0x000fe200000418ff */
[----:B------:R-:W2:Y:S05]  /*bd20*/  LDSM.16.M88.4 R28, [R167+0x800] ;  /* 0x00080000a71c783b */ /* 0x000eaa0000000200 */
[----:B----4-:R-:W-:Y:S04]  /*bd30*/  HMMA.16816.F32.BF16 R24, R8, R32, R20 ;  /* 0x000000200818723c */ /* 0x010fe80000041814 */
[----:B------:R-:W-:-:S02]  /*bd40*/  FMUL.FTZ R0, R126, UR9 ;  /* 0x000000097e007c20 */ /* 0x000fc40008410000 */
[----:B------:R-:W-:Y:S02]  /*bd50*/  HMMA.16816.F32.BF16 R20, R4, R46, RZ ;  /* 0x0000002e0414723c */ /* 0x000fe400000418ff */
[----:B------:R3:W4:Y:S10]  /*bd60*/  MUFU.TANH R213, R0 ;  /* 0x0000000000d57308 */ /* 0x0007340000002400 */
[----:B------:R-:W-:Y:S01]  /*bd70*/  HMMA.16816.F32.BF16 R16, R8, R34, R16 ;  /* 0x000000220810723c */ /* 0x000fe20000041810 */
[----:B------:R-:W-:Y:S01]  /*bd80*/  LDSM.16.M88.4 R32, [R164+0x2000] ;  /* 0x00200000a420783b */ /* 0x000fe20000000200 */
[----:B---3--:R-:W-:-:S04]  /*bd90*/  FMUL.FTZ R0, R125, UR9 ;  /* 0x000000097d007c20 */ /* 0x008fc80008410000 */
[----:B------:R3:W5:Y:S02]  /*bda0*/  MUFU.TANH R211, R0 ;  /* 0x0000000000d37308 */ /* 0x0007640000002400 */
[----:B---3--:R-:W-:-:S06]  /*bdb0*/  FMUL.FTZ R0, R127, UR9 ;  /* 0x000000097f007c20 */ /* 0x008fcc0008410000 */
[----:B------:R3:W-:Y:S02]  /*bdc0*/  MUFU.TANH R212, R0 ;  /* 0x0000000000d47308 */ /* 0x0007e40000002400 */
[----:B---3--:R-:W-:-:S06]  /*bdd0*/  FMUL.FTZ R0, R12, UR9 ;  /* 0x000000090c007c20 */ /* 0x008fcc0008410000 */
[----:B------:R3:W-:Y:S02]  /*bde0*/  MUFU.TANH R209, R0 ;  /* 0x0000000000d17308 */ /* 0x0007e40000002400 */
[----:B---3--:R-:W-:-:S06]  /*bdf0*/  FMUL.FTZ R0, R13, UR9 ;  /* 0x000000090d007c20 */ /* 0x008fcc0008410000 */
[----:B------:R3:W-:Y:S02]  /*be00*/  MUFU.TANH R210, R0 ;  /* 0x0000000000d27308 */ /* 0x0007e40000002400 */
[----:B---3--:R-:W-:-:S06]  /*be10*/  FMUL.FTZ R0, R14, UR9 ;  /* 0x000000090e007c20 */ /* 0x008fcc0008410000 */
[----:B------:R3:W5:Y:S02]  /*be20*/  MUFU.TANH R208, R0 ;  /* 0x0000000000d07308 */ /* 0x0007640000002400 */
[----:B---3--:R-:W-:Y:S02]  /*be30*/  FMUL.FTZ R0, R15, UR9 ;  /* 0x000000090f007c20 */ /* 0x008fe40008410000 */
[----:B------:R-:W-:Y:S01]  /*be40*/  HMMA.16816.F32.BF16 R12, R4, R44, RZ ;  /* 0x0000002c040c723c */ /* 0x000fe200000418ff */
[----:B------:R-:W3:Y:S03]  /*be50*/  LDSM.16.M88.4 R44, [R167+0xc00] ;  /* 0x000c0000a72c783b */ /* 0x000ee60000000200 */
[----:B------:R1:W-:Y:S02]  /*be60*/  MUFU.TANH R207, R0 ;  /* 0x0000000000cf7308 */ /* 0x0003e40000002400 */
[----:B-1----:R-:W-:-:S06]  /*be70*/  FMUL.FTZ R0, R24, UR9 ;  /* 0x0000000918007c20 */ /* 0x002fcc0008410000 */
[----:B------:R1:W-:-:S12]  /*be80*/  MUFU.TANH R205, R0 ;  /* 0x0000000000cd7308 */ /* 0x0003d80000002400 */
[C---:B--2---:R-:W-:Y:S06]  /*be90*/  HMMA.16816.F32.BF16 R12, R8.reuse, R28, R12 ;  /* 0x0000001c080c723c */ /* 0x044fec000004180c */
[----:B------:R-:W-:Y:S06]  /*bea0*/  HMMA.16816.F32.BF16 R28, R8, R30, R20 ;  /* 0x0000001e081c723c */ /* 0x000fec0000041814 */
[----:B------:R-:W-:Y:S01]  /*beb0*/  HMMA.16816.F32.BF16 R20, R4, R42, RZ ;  /* 0x0000002a0414723c */ /* 0x000fe200000418ff */
[----:B-1----:R-:W-:-:S04]  /*bec0*/  FMUL.FTZ R0, R25, UR9 ;  /* 0x0000000919007c20 */ /* 0x002fc80008410000 */
[----:B------:R1:W-:-:S15]  /*bed0*/  MUFU.TANH R206, R0 ;  /* 0x0000000000ce7308 */ /* 0x0003de0000002400 */
[----:B------:R-:W-:-:S04]  /*bee0*/  NOP ;  /* 0x0000000000007918 */ /* 0x000fc80000000000 */
[----:B---3--:R-:W-:Y:S01]  /*bef0*/  HMMA.16816.F32.BF16 R20, R8, R46, R20 ;  /* 0x0000002e0814723c */ /* 0x008fe20000041814 */
        /* <DEDUP_REMOVED lines=15> */
[----:B----4-:R-:W-:-:S06]  /*bff0*/  FMUL.FTZ R0, R12, UR9 ;  /* 0x000000090c007c20 */ /* 0x010fcc0008410000 */
[----:B------:R4:W3:Y:S02]  /*c000*/  MUFU.TANH R197, R0 ;  /* 0x0000000000c57308 */ /* 0x0008e40000002400 */
[----:B----4-:R-:W-:Y:S01]  /*c010*/  FMUL.FTZ R0, R13, UR9 ;  /* 0x000000090d007c20 */ /* 0x010fe20008410000 */
[----:B-1----:R-:W-:Y:S05]  /*c020*/  HMMA.16816.F32.BF16 R24, R8, R40, R24 ;  /* 0x000000280818723c */ /* 0x002fea0000041818 */
[----:B------:R1:W-:Y:S02]  /*c030*/  MUFU.TANH R199, R0 ;  /* 0x0000000000c77308 */ /* 0x0003e40000002400 */
[----:B-1----:R-:W-:-:S06]  /*c040*/  FMUL.FTZ R0, R14, UR9 ;  /* 0x000000090e007c20 */ /* 0x002fcc0008410000 */
[----:B------:R1:W-:Y:S02]  /*c050*/  MUFU.TANH R196, R0 ;  /* 0x0000000000c47308 */ /* 0x0003e40000002400 */
[----:B-1----:R-:W-:Y:S02]  /*c060*/  FMUL.FTZ R0, R15, UR9 ;  /* 0x000000090f007c20 */ /* 0x002fe40008410000 */
[----:B------:R-:W-:Y:S01]  /*c070*/  HMMA.16816.F32.BF16 R12, R8, R44, R16 ;  /* 0x0000002c080c723c */ /* 0x000fe20000041810 */
[----:B------:R-:W-:Y:S03]  /*c080*/  LDSM.16.M88.4 R44, [R167+0x1400] ;  /* 0x00140000a72c783b */ /* 0x000fe60000000200 */
[----:B------:R1:W4:Y:S02]  /*c090*/  MUFU.TANH R195, R0 ;  /* 0x0000000000c37308 */ /* 0x0003240000002400 */
[----:B------:R-:W-:Y:S01]  /*c0a0*/  HMMA.16816.F32.BF16 R16, R4, R34, RZ ;  /* 0x000000220410723c */ /* 0x000fe200000418ff */
[----:B------:R-:W-:Y:S01]  /*c0b0*/  LDSM.16.M88.4 R32, [R164+0x2c00] ;  /* 0x002c0000a420783b */ /* 0x000fe20000000200 */
[----:B-1----:R-:W-:-:S04]  /*c0c0*/  FMUL.FTZ R0, R28, UR9 ;  /* 0x000000091c007c20 */ /* 0x002fc80008410000 */
[----:B------:R1:W-:-:S15]  /*c0d0*/  MUFU.TANH R191, R0 ;  /* 0x0000000000bf7308 */ /* 0x0003de0000002400 */
[----:B------:R-:W-:-:S03]  /*c0e0*/  NOP ;  /* 0x0000000000007918 */ /* 0x000fc60000000000 */
[----:B------:R-:W-:Y:S01]  /*c0f0*/  HMMA.16816.F32.BF16 R40, R8, R42, R16 ;  /* 0x0000002a0828723c */ /* 0x000fe20000041810 */
[----:B-1----:R-:W-:-:S04]  /*c100*/  FMUL.FTZ R0, R29, UR9 ;  /* 0x000000091d007c20 */ /* 0x002fc80008410000 */
[----:B------:R1:W4:Y:S02]  /*c110*/  MUFU.TANH R194, R0 ;  /* 0x0000000000c27308 */ /* 0x0003240000002400 */
[----:B-1----:R-:W-:-:S06]  /*c120*/  FMUL.FTZ R0, R30, UR9 ;  /* 0x000000091e007c20 */ /* 0x002fcc0008410000 */
[----:B------:R1:W4:Y:S02]  /*c130*/  MUFU.TANH R190, R0 ;  /* 0x0000000000be7308 */ /* 0x0003240000002400 */
[----:B-1----:R-:W-:Y:S02]  /*c140*/  FMUL.FTZ R0, R31, UR9 ;  /* 0x000000091f007c20 */ /* 0x002fe40008410000 */
[----:B------:R-:W1:Y:S04]  /*c150*/  LDSM.16.M88.4 R28, [R164+0x2400] ;  /* 0x00240000a41c783b */ /* 0x000e680000000200 */
[----:B------:R5:W4:Y:S02]  /*c160*/  MUFU.TANH R193, R0 ;  /* 0x0000000000c17308 */ /* 0x000b240000002400 */
[----:B-----5:R-:W-:-:S06]  /*c170*/  FMUL.FTZ R0, R12, UR9 ;  /* 0x000000090c007c20 */ /* 0x020fcc0008410000 */
[----:B------:R5:W4:Y:S02]  /*c180*/  MUFU.TANH R186, R0 ;  /* 0x0000000000ba7308 */ /* 0x000b240000002400 */
[----:B-----5:R-:W-:Y:S01]  /*c190*/  FMUL.FTZ R0, R13, UR9 ;  /* 0x000000090d007c20 */ /* 0x020fe20008410000 */
[----:B-1----:R-:W-:Y:S05]  /*c1a0*/  HMMA.16816.F32.BF16 R16, R4, R30, RZ ;  /* 0x0000001e0410723c */ /* 0x002fea00000418ff */
[----:B------:R1:W-:Y:S02]  /*c1b0*/  MUFU.TANH R187, R0 ;  /* 0x0000000000bb7308 */ /* 0x0003e40000002400 */
[----:B-1----:R-:W-:-:S06]  /*c1c0*/  FMUL.FTZ R0, R14, UR9 ;  /* 0x000000090e007c20 */ /* 0x002fcc0008410000 */
[----:B------:R1:W5:Y:S11]  /*c1d0*/  MUFU.TANH R183, R0 ;  /* 0x0000000000b77308 */ /* 0x0003760000002400 */
[----:B------:R-:W-:Y:S06]  /*c1e0*/  HMMA.16816.F32.BF16 R48, R8, R46, R16 ;  /* 0x0000002e0830723c */ /* 0x000fec0000041810 */
[----:B------:R-:W-:Y:S01]  /*c1f0*/  HMMA.16816.F32.BF16 R16, R4, R34, RZ ;  /* 0x000000220410723c */ /* 0x000fe200000418ff */
[----:B-1----:R-:W-:-:S05]  /*c200*/  FMUL.FTZ R0, R15, UR9 ;  /* 0x000000090f007c20 */ /* 0x002fca0008410000 */
[----:B------:R-:W-:Y:S01]  /*c210*/  HMMA.16816.F32.BF16 R12, R4, R56, RZ ;  /* 0x00000038040c723c */ /* 0x000fe200000418ff */
[----:B------:R1:W5:Y:S02]  /*c220*/  MUFU.TANH R184, R0 ;  /* 0x0000000000b87308 */ /* 0x0003640000002400 */
[----:B-1----:R-:W-:-:S06]  /*c230*/  FMUL.FTZ R0, R20, UR9 ;  /* 0x0000000914007c20 */ /* 0x002fcc0008410000 */
[----:B------:R1:W5:-:S15]  /*c240*/  MUFU.TANH R181, R0 ;  /* 0x0000000000b57308 */ /* 0x00035e0000002400 */
        /* <DEDUP_REMOVED lines=8> */
[----:B------:R1:W5:Y:S02]  /*c2d0*/  MUFU.TANH R180, R0 ;  /* 0x0000000000b47308 */ /* 0x0003640000002400 */
[----:B-1----:R-:W-:Y:S02]  /*c2e0*/  FMUL.FTZ R0, R23, UR9 ;  /* 0x0000000917007c20 */ /* 0x002fe40008410000 */
[C---:B------:R-:W-:Y:S04]  /*c2f0*/  HMMA.16816.F32.BF16 R20, R4.reuse, R28, RZ ;  /* 0x0000001c0414723c */ /* 0x040fe800000418ff */
[----:B------:R1:W5:Y:S02]  /*c300*/  MUFU.TANH R125, R0 ;  /* 0x00000000007d7308 */ /* 0x0003640000002400 */
[----:B--2---:R-:W-:Y:S01]  /*c310*/  HMMA.16816.F32.BF16 R84, R4, R12, RZ ;  /* 0x0000000c0454723c */ /* 0x004fe200000418ff */
[----:B-1----:R-:W-:-:S05]  /*c320*/  FMUL.FTZ R0, R24, UR9 ;  /* 0x0000000918007c20 */ /* 0x002fca0008410000 */
[----:B------:R1:W2:-:S12]  /*c330*/  MUFU.TANH R178, R0 ;  /* 0x0000000000b27308 */ /* 0x0002980000002400 */
[----:B------:R-:W-:Y:S01]  /*c340*/  HMMA.16816.F32.BF16 R28, R8, R44, R20 ;  /* 0x0000002c081c723c */ /* 0x000fe20000041814 */
[----:B------:R-:W3:Y:S05]  /*c350*/  LDSM.16.M88.4 R44, [R167+0x1c00] ;  /* 0x001c0000a72c783b */ /* 0x000eea0000000200 */
[----:B------:R-:W-:Y:S01]  /*c360*/  HMMA.16816.F32.BF16 R20, R4, R32, RZ ;  /* 0x000000200414723c */ /* 0x000fe200000418ff */
[----:B------:R-:W4:Y:S01]  /*c370*/  LDSM.16.M88.4 R32, [R164+0x3800] ;  /* 0x00380000a420783b */ /* 0x000f220000000200 */
[----:B-1----:R-:W-:-:S04]  /*c380*/  FMUL.FTZ R0, R25, UR9 ;  /* 0x0000000919007c20 */ /* 0x002fc80008410000 */
[----:B------:R1:W-:Y:S02]  /*c390*/  MUFU.TANH R179, R0 ;  /* 0x0000000000b37308 */ /* 0x0003e40000002400 */
[----:B-1----:R-:W-:-:S06]  /*c3a0*/  FMUL.FTZ R0, R26, UR9 ;  /* 0x000000091a007c20 */ /* 0x002fcc0008410000 */
[----:B------:R1:W2:Y:S01]  /*c3b0*/  MUFU.TANH R126, R0 ;  /* 0x00000000007e7308 */ /* 0x0002a20000002400 */
[----:B---3--:R-:W-:Y:S01]  /*c3c0*/  HMMA.16816.F32.BF16 R68, R8, R46, R16 ;  /* 0x0000002e0844723c */ /* 0x008fe20000041810 */
[----:B------:R-:W3:Y:S05]  /*c3d0*/  LDSM.16.M88.4 R16, [R164+0x4800] ;  /* 0x00480000a410783b */ /* 0x000eea0000000200 */
[----:B----4-:R-:W-:Y:S01]  /*c3e0*/  HMMA.16816.F32.BF16 R76, R4, R32, RZ ;  /* 0x00000020044c723c */ /* 0x010fe200000418ff */
[----:B-1----:R-:W-:-:S05]  /*c3f0*/  FMUL.FTZ R0, R27, UR9 ;  /* 0x000000091b007c20 */ /* 0x002fca0008410000 */
[----:B------:R-:W-:Y:S01]  /*c400*/  HMMA.16816.F32.BF16 R24, R4, R58, RZ ;  /* 0x0000003a0418723c */ /* 0x000fe200000418ff */
[----:B------:R1:W4:Y:S02]  /*c410*/  MUFU.TANH R177, R0 ;  /* 0x0000000000b17308 */ /* 0x0003240000002400 */
[----:B-1----:R-:W-:-:S06]  /*c420*/  FMUL.FTZ R0, R40, UR9 ;  /* 0x0000000928007c20 */ /* 0x002fcc0008410000 */
[----:B------:R1:W4:-:S15]  /*c430*/  MUFU.TANH R175, R0 ;  /* 0x0000000000af7308 */ /* 0x00031e0000002400 */
[C---:B------:R-:W-:Y:S01]  /*c440*/  HMMA.16816.F32.BF16 R56, R8.reuse, R62, R24 ;  /* 0x0000003e0838723c */ /* 0x040fe20000041818 */
[----:B------:R-:W5:Y:S05]  /*c450*/  LDSM.16.M88.4 R24, [R164+0x4000] ;  /* 0x00400000a418783b */ /* 0x000f6a0000000200 */
[----:B------:R-:W-:Y:S01]  /*c460*/  HMMA.16816.F32.BF16 R60, R8, R44, R20 ;  /* 0x0000002c083c723c */ /* 0x000fe20000041814 */
[----:B------:R-:W2:Y:S05]  /*c470*/  LDSM.16.M88.4 R20, [R164+0x4400] ;  /* 0x00440000a414783b */ /* 0x000eaa0000000200 */
[----:B------:R-:W-:Y:S01]  /*c480*/  HMMA.16816.F32.BF16 R44, R4, R66, RZ ;  /* 0x00000042042c723c */ /* 0x000fe200000418ff */
[----:B-1----:R-:W-:-:S05]  /*c490*/  FMUL.FTZ R0, R41, UR9 ;  /* 0x0000000929007c20 */ /* 0x002fca0008410000 */
[C---:B---3--:R-:W-:Y:S01]  /*c4a0*/  HMMA.16816.F32.BF16 R92, R4.reuse, R16, RZ ;  /* 0x00000010045c723c */ /* 0x048fe200000418ff */
[----:B------:R1:W-:Y:S05]  /*c4b0*/  MUFU.TANH R176, R0 ;  /* 0x0000000000b07308 */ /* 0x0003ea0000002400 */
[----:B------:R-:W-:Y:S01]  /*c4c0*/  HMMA.16816.F32.BF16 R88, R4, R18, RZ ;  /* 0x000000120458723c */ /* 0x000fe200000418ff */
[----:B------:R-:W-:Y:S01]  /*c4d0*/  LDSM.16.M88.4 R16, [R167+0x3000] ;  /* 0x00300000a710783b */ /* 0x000fe20000000200 */
[----:B-1----:R-:W-:-:S04]  /*c4e0*/  FMUL.FTZ R0, R42, UR9 ;  /* 0x000000092a007c20 */ /* 0x002fc80008410000 */
[----:B------:R1:W3:Y:S01]  /*c4f0*/  MUFU.TANH R136, R0 ;  /* 0x0000000000887308 */ /* 0x0002e20000002400 */
[C---:B-----5:R-:W-:Y:S06]  /*c500*/  HMMA.16816.F32.BF16 R108, R4.reuse, R24, RZ ;  /* 0x00000018046c723c */ /* 0x060fec00000418ff */
[C---:B------:R-:W-:Y:S01]  /*c510*/  HMMA.16816.F32.BF16 R112, R4.reuse, R26, RZ ;  /* 0x0000001a0470723c */ /* 0x040fe200000418ff */
[----:B------:R-:W-:Y:S05]  /*c520*/  LDSM.16.M88.4 R24, [R167+0x2400] ;  /* 0x00240000a718783b */ /* 0x000fea0000000200 */
[----:B--2---:R-:W-:Y:S01]  /*c530*/  HMMA.16816.F32.BF16 R116, R4, R20, RZ ;  /* 0x000000140474723c */ /* 0x004fe200000418ff */
[----:B-1----:R-:W-:-:S02]  /*c540*/  FMUL.FTZ R0, R43, UR9 ;  /* 0x000000092b007c20 */ /* 0x002fc40008410000 */
[----:B------:R-:W1:Y:S03]  /*c550*/  LDSM.16.M88.4 R40, [R164+0x3400] ;  /* 0x00340000a428783b */ /* 0x000e660000000200 */
[----:B------:R-:W-:Y:S01]  /*c560*/  HMMA.16816.F32.BF16 R100, R4, R22, RZ ;  /* 0x000000160464723c */ /* 0x000fe200000418ff */
[----:B------:R2:W5:Y:S02]  /*c570*/  MUFU.TANH R137, R0 ;  /* 0x0000000000897308 */ /* 0x0005640000002400 */
[----:B--2---:R-:W-:-:S06]  /*c580*/  FMUL.FTZ R0, R28, UR9 ;  /* 0x000000091c007c20 */ /* 0x004fcc0008410000 */
[----:B------:R2:W5:Y:S02]  /*c590*/  MUFU.TANH R55, R0 ;  /* 0x0000000000377308 */ /* 0x0005640000002400 */
[----:B--2---:R-:W-:Y:S01]  /*c5a0*/  FMUL.FTZ R0, R29, UR9 ;  /* 0x000000091d007c20 */ /* 0x004fe20008410000 */
[C---:B-1----:R-:W-:Y:S05]  /*c5b0*/  HMMA.16816.F32.BF16 R64, R4.reuse, R40, RZ ;  /* 0x000000280440723c */ /* 0x042fea00000418ff */
[----:B------:R1:W-:Y:S01]  /*c5c0*/  MUFU.TANH R174, R0 ;  /* 0x0000000000ae7308 */ /* 0x0003e20000002400 */
[----:B------:R-:W-:Y:S01]  /*c5d0*/  HMMA.16816.F32.BF16 R40, R4, R42, RZ ;  /* 0x0000002a0428723c */ /* 0x000fe200000418ff */
[----:B-1----:R-:W-:-:S06]  /*c5e0*/  FMUL.FTZ R0, R30, UR9 ;  /* 0x000000091e007c20 */ /* 0x002fcc0008410000 */
[----:B------:R1:W2:Y:S11]  /*c5f0*/  MUFU.TANH R138, R0 ;  /* 0x00000000008a7308 */ /* 0x0002b60000002400 */
[C---:B------:R-:W-:Y:S06]  /*c600*/  HMMA.16816.F32.BF16 R20, R8.reuse, R24, R64 ;  /* 0x000000180814723c */ /* 0x040fec0000041840 */
[C---:B------:R-:W-:Y:S01]  /*c610*/  HMMA.16816.F32.BF16 R40, R8.reuse, R26, R40 ;  /* 0x0000001a0828723c */ /* 0x040fe20000041828 */
[----:B------:R-:W4:Y:S05]  /*c620*/  LDSM.16.M88.4 R24, [R167+0x3800] ;  /* 0x00380000a718783b */ /* 0x000f2a0000000200 */
[----:B------:R-:W-:Y:S01]  /*c630*/  HMMA.16816.F32.BF16 R64, R8, R16, R108 ;  /* 0x000000100840723c */ /* 0x000fe2000004186c */
[----:B-1----:R-:W-:-:S02]  /*c640*/  FMUL.FTZ R0, R31, UR9 ;  /* 0x000000091f007c20 */ /* 0x002fc40008410000 */
[----:B------:R-:W1:Y:S03]  /*c650*/  LDSM.16.M88.4 R28, [R164+0x3c00] ;  /* 0x003c0000a41c783b */ /* 0x000e660000000200 */
[----:B------:R-:W-:Y:S01]  /*c660*/  HMMA.16816.F32.BF16 R16, R8, R18, R112 ;  /* 0x000000120810723c */ /* 0x000fe20000041870 */
[----:B------:R3:W2:Y:S05]  /*c670*/  MUFU.TANH R139, R0 ;  /* 0x00000000008b7308 */ /* 0x0006aa0000002400 */
[----:B------:R-:W-:-:S04]  /*c680*/  FMUL.FTZ R2, R21, UR9 ;  /* 0x0000000915027c20 */ /* 0x000fc80008410000 */
[----:B------:R5:W-:Y:S01]  /*c690*/  MUFU.TANH R127, R2 ;  /* 0x00000002007f7308 */ /* 0x000be20000002400 */
[----:B---3--:R-:W-:-:S07]  /*c6a0*/  FMUL.FTZ R0, R48, UR9 ;  /* 0x0000000930007c20 */ /* 0x008fce0008410000 */
[----:B------:R3:W2:Y:S01]  /*c6b0*/  MUFU.TANH R173, R0 ;  /* 0x0000000000ad7308 */ /* 0x0006a20000002400 */
[----:B-----5:R-:W-:Y:S01]  /*c6c0*/  FMUL.FTZ R2, R22, UR9 ;  /* 0x0000000916027c20 */ /* 0x020fe20008410000 */
[C---:B----4-:R-:W-:Y:S06]  /*c6d0*/  HMMA.16816.F32.BF16 R92, R8.reuse, R24, R92 ;  /* 0x00000018085c723c */ /* 0x050fec000004185c */
[----:B------:R-:W-:Y:S01]  /*c6e0*/  HMMA.16816.F32.BF16 R88, R8, R26, R88 ;  /* 0x0000001a0858723c */ /* 0x000fe20000041858 */
[----:B---3--:R-:W-:-:S05]  /*c6f0*/  FMUL.FTZ R0, R49, UR9 ;  /* 0x0000000931007c20 */ /* 0x008fca0008410000 */
[C---:B-1----:R-:W-:Y:S01]  /*c700*/  HMMA.16816.F32.BF16 R96, R4.reuse, R28, RZ ;  /* 0x0000001c0460723c */ /* 0x042fe200000418ff */
[----:B------:R1:W-:Y:S05]  /*c710*/  MUFU.TANH R172, R0 ;  /* 0x0000000000ac7308 */ /* 0x0003ea0000002400 */
[----:B------:R-:W-:Y:S01]  /*c720*/  HMMA.16816.F32.BF16 R104, R4, R30, RZ ;  /* 0x0000001e0468723c */ /* 0x000fe200000418ff */
[----:B------:R-:W-:Y:S01]  /*c730*/  LDSM.16.M88.4 R28, [R167+0x2c00] ;  /* 0x002c0000a71c783b */ /* 0x000fe20000000200 */
[----:B-1----:R-:W-:-:S04]  /*c740*/  FMUL.FTZ R0, R50, UR9 ;  /* 0x0000000932007c20 */ /* 0x002fc80008410000 */
[----:B------:R1:W3:Y:S02]  /*c750*/  MUFU.TANH R140, R0 ;  /* 0x00000000008c7308 */ /* 0x0002e40000002400 */
[----:B-1----:R-:W-:Y:S02]  /*c760*/  FMUL.FTZ R0, R51, UR9 ;  /* 0x0000000933007c20 */ /* 0x002fe40008410000 */
[----:B------:R-:W-:Y:S01]  /*c770*/  HMMA.16816.F32.BF16 R48, R4, R14, RZ ;  /* 0x0000000e0430723c */ /* 0x000fe200000418ff */
[----:B------:R-:W1:Y:S03]  /*c780*/  LDSM.16.M88.4 R12, [R167+0x3400] ;  /* 0x00340000a70c783b */ /* 0x000e660000000200 */
[----:B------:R4:W5:Y:S02]  /*c790*/  MUFU.TANH R141, R0 ;  /* 0x00000000008d7308 */ /* 0x0009640000002400 */
[----:B----4-:R-:W-:-:S06]  /*c7a0*/  FMUL.FTZ R0, R72, UR9 ;  /* 0x0000000948007c20 */ /* 0x010fcc0008410000 */
[----:B------:R4:W5:Y:S02]  /*c7b0*/  MUFU.TANH R171, R0 ;  /* 0x0000000000ab7308 */ /* 0x0009640000002400 */
[----:B----4-:R-:W-:Y:S01]  /*c7c0*/  FMUL.FTZ R0, R73, UR9 ;  /* 0x0000000949007c20 */ /* 0x010fe20008410000 */
[C---:B-1----:R-:W-:Y:S05]  /*c7d0*/  HMMA.16816.F32.BF16 R116, R8.reuse, R12, R116 ;  /* 0x0000000c0874723c */ /* 0x042fea0000041874 */
[----:B------:R1:W-:Y:S01]  /*c7e0*/  MUFU.TANH R170, R0 ;  /* 0x0000000000aa7308 */ /* 0x0003e20000002400 */
[----:B------:R-:W-:Y:S01]  /*c7f0*/  HMMA.16816.F32.BF16 R100, R8, R14, R100 ;  /* 0x0000000e0864723c */ /* 0x000fe20000041864 */
[----:B-1----:R-:W-:-:S06]  /*c800*/  FMUL.FTZ R0, R74, UR9 ;  /* 0x000000094a007c20 */ /* 0x002fcc0008410000 */
[----:B------:R1:W4:Y:S02]  /*c810*/  MUFU.TANH R142, R0 ;  /* 0x00000000008e7308 */ /* 0x0003240000002400 */
[----:B-1----:R-:W-:Y:S02]  /*c820*/  FMUL.FTZ R0, R75, UR9 ;  /* 0x000000094b007c20 */ /* 0x002fe40008410000 */
[----:B------:R-:W-:Y:S01]  /*c830*/  HMMA.16816.F32.BF16 R72, R4, R34, RZ ;  /* 0x000000220448723c */ /* 0x000fe200000418ff */
[----:B------:R-:W1:Y:S03]  /*c840*/  LDSM.16.M88.4 R32, [R167+0x2800] ;  /* 0x00280000a720783b */ /* 0x000e660000000200 */
[----:B------:R2:W4:Y:S02]  /*c850*/  MUFU.TANH R143, R0 ;  /* 0x00000000008f7308 */ /* 0x0005240000002400 */
[----:B------:R-:W-:Y:S01]  /*c860*/  HMMA.16816.F32.BF16 R4, R8, R82, R44 ;  /* 0x000000520804723c */ /* 0x000fe2000004182c */
[----:B--2---:R-:W-:-:S05]  /*c870*/  FMUL.FTZ R0, R56, UR9 ;  /* 0x0000000938007c20 */ /* 0x004fca0008410000 */
[----:B------:R2:W4:Y:S02]  /*c880*/  MUFU.TANH R165, R0 ;  /* 0x0000000000a57308 */ /* 0x0005240000002400 */
[----:B--2---:R-:W-:Y:S01]  /*c890*/  FMUL.FTZ R0, R57, UR9 ;  /* 0x0000000939007c20 */ /* 0x004fe20008410000 */
[C---:B-1----:R-:W-:Y:S05]  /*c8a0*/  HMMA.16816.F32.BF16 R44, R8.reuse, R32, R76 ;  /* 0x00000020082c723c */ /* 0x042fea000004184c */
[----:B------:R1:W-:Y:S04]  /*c8b0*/  MUFU.TANH R166, R0 ;  /* 0x0000000000a67308 */ /* 0x0003e80000002400 */
[----:B------:R-:W-:Y:S04]  /*c8c0*/  HMMA.16816.F32.BF16 R32, R8, R34, R72 ;  /* 0x000000220820723c */ /* 0x000fe80000041848 */
[----:B------:R2:W-:Y:S01]  /*c8d0*/  MUFU.TANH R73, R2 ;  /* 0x0000000200497308 */ /* 0x0005e20000002400 */
[----:B-1----:R-:W-:-:S07]  /*c8e0*/  FMUL.FTZ R0, R58, UR9 ;  /* 0x000000093a007c20 */ /* 0x002fce0008410000 */
[----:B------:R1:W4:Y:S01]  /*c8f0*/  MUFU.TANH R144, R0 ;  /* 0x0000000000907308 */ /* 0x0003220000002400 */
[----:B--2---:R-:W-:Y:S02]  /*c900*/  IMAD R2, R39, 0x20, R38 ;  /* 0x0000002027027824 */ /* 0x004fe400078e0226 */
[----:B-1----:R-:W-:Y:S02]  /*c910*/  FMUL.FTZ R0, R59, UR9 ;  /* 0x000000093b007c20 */ /* 0x002fe40008410000 */
[----:B------:R-:W-:Y:S03]  /*c920*/  HMMA.16816.F32.BF16 R56, R8, R28, R96 ;  /* 0x0000001c0838723c */ /* 0x000fe60000041860 */
[----:B------:R1:W2:Y:S02]  /*c930*/  MUFU.TANH R146, R0 ;  /* 0x0000000000927308 */ /* 0x0002a40000002400 */
[----:B-1----:R-:W-:-:S06]  /*c940*/  FMUL.FTZ R0, R60, UR9 ;  /* 0x000000093c007c20 */ /* 0x002fcc0008410000 */
[----:B------:R1:W2:Y:S02]  /*c950*/  MUFU.TANH R162, R0 ;  /* 0x0000000000a27308 */ /* 0x0002a40000002400 */
[----:B-1----:R-:W-:-:S06]  /*c960*/  FMUL.FTZ R0, R61, UR9 ;  /* 0x000000093d007c20 */ /* 0x002fcc0008410000 */
[----:B------:R1:W-:Y:S02]  /*c970*/  MUFU.TANH R163, R0 ;  /* 0x0000000000a37308 */ /* 0x0003e40000002400 */
[----:B-1----:R-:W-:-:S06]  /*c980*/  FMUL.FTZ R0, R62, UR9 ;  /* 0x000000093e007c20 */ /* 0x002fcc0008410000 */
[----:B------:R1:W2:Y:S02]  /*c990*/  MUFU.TANH R147, R0 ;  /* 0x0000000000937308 */ /* 0x0002a40000002400 */
[----:B-1----:R-:W-:Y:S02]  /*c9a0*/  FMUL.FTZ R0, R63, UR9 ;  /* 0x000000093f007c20 */ /* 0x002fe40008410000 */
[----:B------:R-:W-:Y:S01]  /*c9b0*/  HMMA.16816.F32.BF16 R60, R8, R30, R104 ;  /* 0x0000001e083c723c */ /* 0x000fe20000041868 */
[----:B------:R-:W1:Y:S03]  /*c9c0*/  LDSM.16.M88.4 R28, [R167+0x3c00] ;  /* 0x003c0000a71c783b */ /* 0x000e660000000200 */
[----:B------:R3:W2:Y:S01]  /*c9d0*/  MUFU.TANH R148, R0 ;  /* 0x0000000000947308 */ /* 0x0006a20000002400 */
[----:B------:R-:W-:-:S04]  /*c9e0*/  DEPBAR.LE SB0, 0x0 ;  /* 0x000080000000791a */ /* 0x000fc80000000000 */
[----:B---3--:R-:W-:-:S04]  /*c9f0*/  FMUL.FTZ R0, R68, UR9 ;  /* 0x0000000944007c20 */ /* 0x008fc80008410000 */
[----:B------:R3:W2:Y:S02]  /*ca00*/  MUFU.TANH R160, R0 ;  /* 0x0000000000a07308 */ /* 0x0006a40000002400 */
[----:B---3--:R-:W-:Y:S01]  /*ca10*/  FMUL.FTZ R0, R69, UR9 ;  /* 0x0000000945007c20 */ /* 0x008fe20008410000 */
[C---:B-1----:R-:W-:Y:S05]  /*ca20*/  HMMA.16816.F32.BF16 R84, R8.reuse, R28, R84 ;  /* 0x0000001c0854723c */ /* 0x042fea0000041854 */
[----:B------:R1:W-:Y:S01]  /*ca30*/  MUFU.TANH R161, R0 ;  /* 0x0000000000a17308 */ /* 0x0003e20000002400 */
[----:B------:R-:W-:Y:S01]  /*ca40*/  HMMA.16816.F32.BF16 R48, R8, R30, R48 ;  /* 0x0000001e0830723c */ /* 0x000fe20000041830 */
[----:B-1----:R-:W-:-:S06]  /*ca50*/  FMUL.FTZ R0, R70, UR9 ;  /* 0x0000000946007c20 */ /* 0x002fcc0008410000 */
[----:B------:R1:W3:Y:S02]  /*ca60*/  MUFU.TANH R149, R0 ;  /* 0x0000000000957308 */ /* 0x0002e40000002400 */
[----:B-1----:R-:W-:-:S06]  /*ca70*/  FMUL.FTZ R0, R71, UR9 ;  /* 0x0000000947007c20 */ /* 0x002fcc0008410000 */
[----:B------:R1:W-:Y:S02]  /*ca80*/  MUFU.TANH R159, R0 ;  /* 0x00000000009f7308 */ /* 0x0003e40000002400 */
        /* <DEDUP_REMOVED lines=8> */
[----:B-1----:R-:W-:Y:S01]  /*cb10*/  FMUL.FTZ R0, R4, UR9 ;  /* 0x0000000904007c20 */ /* 0x002fe20008410000 */
[----:B------:R-:W-:-:S05]  /*cb20*/  IMAD R4, R54, 0x10, R214 ;  /* 0x0000001036047824 */ /* 0x000fca00078e02d6 */
[----:B------:R1:W3:Y:S02]  /*cb30*/  MUFU.TANH R152, R0 ;  /* 0x0000000000987308 */ /* 0x0002e40000002400 */
[----:B-1----:R-:W-:Y:S01]  /*cb40*/  FMUL.FTZ R0, R5, UR9 ;  /* 0x0000000905007c20 */ /* 0x002fe20008410000 */
[----:B------:R-:W-:-:S05]  /*cb50*/  IMAD.SHL.U32 R5, R134, 0x2, RZ ;  /* 0x0000000286057824 */ /* 0x000fca00078e00ff */
[----:B------:R1:W-:Y:S01]  /*cb60*/  MUFU.TANH R151, R0 ;  /* 0x0000000000977308 */ /* 0x0003e20000002400 */
[----:B------:R-:W-:Y:S01]  /*cb70*/  LOP3.LUT R5, R5, 0x6, RZ, 0xc0, !PT ;  /* 0x0000000605057812 */ /* 0x000fe200078ec0ff */
[----:B-1----:R-:W-:Y:S01]  /*cb80*/  FMUL.FTZ R0, R6, UR9 ;  /* 0x0000000906007c20 */ /* 0x002fe20008410000 */
[----:B------:R-:W-:-:S05]  /*cb90*/  FMUL.FTZ R6, R40, UR9 ;  /* 0x0000000928067c20 */ /* 0x000fca0008410000 */
[----:B------:R1:W-:Y:S08]  /*cba0*/  MUFU.TANH R75, R0 ;  /* 0x00000000004b7308 */ /* 0x0003f00000002400 */
[----:B------:R-:W-:Y:S01]  /*cbb0*/  MUFU.TANH R79, R6 ;  /* 0x00000006004f7308 */ /* 0x000fe20000002400 */
[----:B-1----:R-:W-:Y:S01]  /*cbc0*/  FMUL.FTZ R0, R7, UR9 ;  /* 0x0000000907007c20 */ /* 0x002fe20008410000 */
[----:B------:R-:W-:-:S06]  /*cbd0*/  FMUL.FTZ R7, R41, UR9 ;  /* 0x0000000929077c20 */ /* 0x000fcc0008410000 */
[----:B------:R1:W-:Y:S08]  /*cbe0*/  MUFU.TANH R145, R0 ;  /* 0x0000000000917308 */ /* 0x0003f00000002400 */
[----:B------:R5:W-:Y:S01]  /*cbf0*/  MUFU.TANH R78, R7 ;  /* 0x00000007004e7308 */ /* 0x000be20000002400 */
[----:B-1----:R-:W-:-:S07]  /*cc00*/  FMUL.FTZ R0, R20, UR9 ;  /* 0x0000000914007c20 */ /* 0x002fce0008410000 */
[----:B------:R1:W3:Y:S01]  /*cc10*/  MUFU.TANH R74, R0 ;  /* 0x00000000004a7308 */ /* 0x0002e20000002400 */
[----:B-----5:R-:W-:-:S07]  /*cc20*/  FMUL.FTZ R7, R43, UR9 ;  /* 0x000000092b077c20 */ /* 0x020fce0008410000 */
[----:B------:R5:W-:Y:S01]  /*cc30*/  MUFU.TANH R8, R7 ;  /* 0x0000000700087308 */ /* 0x000be20000002400 */
[----:B-1----:R-:W-:-:S05]  /*cc40*/  LOP3.LUT R0, R192, 0xffffffe0, RZ, 0xc0, !PT ;  /* 0xffffffe0c0007812 */ /* 0x002fca00078ec0ff */
[----:B------:R-:W-:Y:S02]  /*cc50*/  IMAD.IADD R0, R134, 0x1, -R0 ;  /* 0x0000000186007824 */ /* 0x000fe400078e0a00 */
[----:B-----5:R-:W-:-:S03]  /*cc60*/  FMUL.FTZ R7, R44, UR9 ;  /* 0x000000092c077c20 */ /* 0x020fc60008410000 */
[----:B------:R-:W-:Y:S01]  /*cc70*/  SHF.R.S32.HI R3, RZ, 0x1f, R0 ;  /* 0x0000001fff037819 */ /* 0x000fe20000011400 */
[----:B------:R1:W-:Y:S03]  /*cc80*/  MUFU.TANH R80, R7 ;  /* 0x0000000700507308 */ /* 0x0003e60000002400 */
[----:B------:R-:W-:Y:S01]  /*cc90*/  LEA.HI R0, R3, R0, RZ, 0x2 ;  /* 0x0000000003007211 */ /* 0x000fe200078f10ff */
[----:B------:R-:W-:-:S03]  /*cca0*/  FMUL.FTZ R3, R23, UR9 ;  /* 0x0000000917037c20 */ /* 0x000fc60008410000 */
[----:B------:R-:W-:Y:S01]  /*ccb0*/  SHF.R.S32.HI R0, RZ, 0x2, R0 ;  /* 0x00000002ff007819 */ /* 0x000fe20000011400 */
[----:B------:R5:W3:Y:S03]  /*ccc0*/  MUFU.TANH R21, R3 ;  /* 0x0000000300157308 */ /* 0x000ae60000002400 */
[----:B------:R-:W-:-:S04]  /*ccd0*/  IADD3 R0, R4, 0x1, R0 ;  /* 0x0000000104007810 */ /* 0x000fc80007ffe000 */
[----:B------:R-:W-:Y:S01]  /*cce0*/  IADD3 R4, R128, R0, -R215 ;  /* 0x0000000080047210 */ /* 0x000fe20007ffe8d7 */
[----:B------:R-:W-:Y:S02]  /*ccf0*/  IMAD.IADD R0, R37, 0x1, R2 ;  /* 0x0000000125007824 */ /* 0x000fe400078e0202 */
[----:B-1----:R-:W-:Y:S02]  /*cd00*/  FMUL.FTZ R7, R45, UR9 ;  /* 0x000000092d077c20 */ /* 0x002fe40008410000 */
[----:B------:R-:W-:Y:S02]  /*cd10*/  VIADD R2, R4, UR8 ;  /* 0x0000000804027c36 */ /* 0x000fe40008000000 */
[----:B------:R1:W3:Y:S03]  /*cd20*/  MUFU.TANH R77, R7 ;  /* 0x00000007004d7308 */ /* 0x0002e60000002400 */
[C---:B------:R-:W-:Y:S01]  /*cd30*/  VIMNMX R4, R2.reuse, R128, PT ;  /* 0x0000008002047248 */ /* 0x040fe20003fe0100 */
[----:B-----5:R-:W-:Y:S01]  /*cd40*/  IMAD.IADD R3, R129, 0x1, R5 ;  /* 0x0000000181037824 */ /* 0x020fe200078e0205 */
[----:B------:R-:W-:-:S03]  /*cd50*/  VIADDMNMX R2, R2, 0x8, R128, PT ;  /* 0x0000000802027846 */ /* 0x000fc60003800180 */
[C---:B------:R-:W-:Y:S01]  /*cd60*/  VIADD R5, R3.reuse, 0x1 ;  /* 0x0000000103057836 */ /* 0x040fe20000000000 */
[----:B------:R-:W-:Y:S01]  /*cd70*/  BAR.SYNC.DEFER_BLOCKING 0x0 ;  /* 0x0000000000007b1d */ /* 0x000fe20000010000 */
[C---:B------:R-:W-:Y:S01]  /*cd80*/  VIADD R6, R3.reuse, 0x8 ;  /* 0x0000000803067836 */ /* 0x040fe20000000000 */
[----:B------:R-:W-:Y:S02]  /*cd90*/  ISETP.GE.AND P0, PT, R3, R2, PT ;  /* 0x000000020300720c */ /* 0x000fe40003f06270 */
[C---:B------:R-:W-:Y:S02]  /*cda0*/  ISETP.GE.AND P6, PT, R5.reuse, R4, PT ;  /* 0x000000040500720c */ /* 0x040fe40003fc6270 */
[----:B------:R-:W-:Y:S01]  /*cdb0*/  ISETP.GE.AND P1, PT, R5, R2, PT ;  /* 0x000000020500720c */ /* 0x000fe20003f26270 */
[----:B------:R-:W-:Y:S01]  /*cdc0*/  VIADD R5, R3, 0x9 ;  /* 0x0000000903057836 */ /* 0x000fe20000000000 */
[C---:B------:R-:W-:Y:S01]  /*cdd0*/  ISETP.GE.AND P3, PT, R6.reuse, R4, PT ;  /* 0x000000040600720c */ /* 0x040fe20003f66270 */
[----:B-1----:R-:W-:Y:S01]  /*cde0*/  FMUL.FTZ R7, R47, UR9 ;  /* 0x000000092f077c20 */ /* 0x002fe20008410000 */
[----:B------:R-:W-:Y:S01]  /*cdf0*/  ISETP.GE.AND P5, PT, R6, R2, PT ;  /* 0x000000020600720c */ /* 0x000fe20003fa6270 */
[----:B------:R-:W-:Y:S01]  /*ce00*/  FMUL.FTZ R6, R42, UR9 ;  /* 0x000000092a067c20 */ /* 0x000fe20008410000 */
[C---:B------:R-:W-:Y:S01]  /*ce10*/  ISETP.GE.AND P2, PT, R5.reuse, R4, PT ;  /* 0x000000040500720c */ /* 0x040fe20003f46270 */
[----:B------:R1:W-:Y:S01]  /*ce20*/  MUFU.TANH R72, R7 ;  /* 0x0000000700487308 */ /* 0x0003e20000002400 */
[----:B------:R-:W-:Y:S01]  /*ce30*/  ISETP.GE.AND P4, PT, R5, R2, PT ;  /* 0x000000020500720c */ /* 0x000fe20003f86270 */
[----:B------:R-:W-:Y:S01]  /*ce40*/  VIADD R5, R3, 0x10 ;  /* 0x0000001003057836 */ /* 0x000fe20000000000 */
[----:B------:R-:W-:-:S02]  /*ce50*/  FSEL R106, R213, -INF , !P0 ;  /* 0xff800000d56a7808 */ /* 0x000fc40004000000 */
[----:B------:R-:W-:Y:S02]  /*ce60*/  FSEL R82, R211, -INF , !P6 ;  /* 0xff800000d3527808 */ /* 0x000fe40007000000 */
[C---:B------:R-:W-:Y:S01]  /*ce70*/  ISETP.GE.AND P0, PT, R5.reuse, R4, PT ;  /* 0x000000040500720c */ /* 0x040fe20003f06270 */
[----:B------:R5:W3:Y:S01]  /*ce80*/  MUFU.TANH R20, R6 ;  /* 0x0000000600147308 */ /* 0x000ae20000002400 */
[----:B------:R-:W-:Y:S01]  /*ce90*/  ISETP.GE.AND P6, PT, R5, R2, PT ;  /* 0x000000020500720c */ /* 0x000fe20003fc6270 */
[----:B------:R-:W-:Y:S01]  /*cea0*/  VIADD R5, R3, 0x18 ;  /* 0x0000001803057836 */ /* 0x000fe20000000000 */
[----:B------:R-:W-:Y:S02]  /*ceb0*/  FSEL R120, R208, -INF , !P5 ;  /* 0xff800000d0787808 */ /* 0x000fe40006800000 */
[----:B------:R-:W-:Y:S02]  /*cec0*/  FSEL R99, R210, -INF , !P2 ;  /* 0xff800000d2637808 */ /* 0x000fe40005000000 */
[----:B------:R-:W-:-:S02]  /*ced0*/  FSEL R105, R212, -INF , !P1 ;  /* 0xff800000d4697808 */ /* 0x000fc40004800000 */
[C---:B------:R-:W-:Y:S01]  /*cee0*/  ISETP.GE.AND P5, PT, R5.reuse, R4, PT ;  /* 0x000000040500720c */ /* 0x040fe20003fa6270 */
[----:B-1----:R-:W-:Y:S01]  /*cef0*/  FMUL.FTZ R7, R32, UR9 ;  /* 0x0000000920077c20 */ /* 0x002fe20008410000 */
[----:B------:R-:W-:Y:S01]  /*cf00*/  ISETP.GE.AND P2, PT, R5, R2, PT ;  /* 0x000000020500720c */ /* 0x000fe20003f46270 */
[----:B------:R-:W-:Y:S01]  /*cf10*/  VIADD R5, R3, 0x20 ;  /* 0x0000002003057836 */ /* 0x000fe20000000000 */
[----:B------:R-:W-:Y:S01]  /*cf20*/  FSEL R104, R209, -INF , !P3 ;  /* 0xff800000d1687808 */ /* 0x000fe20005800000 */
[----:B------:R1:W-:Y:S01]  /*cf30*/  MUFU.TANH R39, R7 ;  /* 0x0000000700277308 */ /* 0x0003e20000002400 */
[----:B------:R-:W-:Y:S01]  /*cf40*/  FSEL R111, R203, -INF , !P6 ;  /* 0xff800000cb6f7808 */ /* 0x000fe20007000000 */
[----:B-----5:R-:W-:Y:S01]  /*cf50*/  VIADD R6, R3, 0x11 ;  /* 0x0000001103067836 */ /* 0x020fe20000000000 */
[----:B------:R-:W-:Y:S02]  /*cf60*/  ISETP.GE.AND P6, PT, R5, R4, PT ;  /* 0x000000040500720c */ /* 0x000fe40003fc6270 */
[----:B------:R-:W-:-:S02]  /*cf70*/  FSEL R115, R207, -INF , !P4 ;  /* 0xff800000cf737808 */ /* 0x000fc40006000000 */
[C---:B------:R-:W-:Y:S02]  /*cf80*/  ISETP.GE.AND P1, PT, R6.reuse, R4, PT ;  /* 0x000000040600720c */ /* 0x040fe40003f26270 */
[-C--:B------:R-:W-:Y:S01]  /*cf90*/  ISETP.GE.AND P3, PT, R6, R2.reuse, PT ;  /* 0x000000020600720c */ /* 0x080fe20003f66270 */
[----:B------:R-:W-:Y:S01]  /*cfa0*/  VIADD R6, R3, 0x19 ;  /* 0x0000001903067836 */ /* 0x000fe20000000000 */
[----:B------:R-:W-:Y:S02]  /*cfb0*/  FSEL R97, R206, -INF , !P1 ;  /* 0xff800000ce617808 */ /* 0x000fe40004800000 */
[----:B------:R-:W-:Y:S01]  /*cfc0*/  ISETP.GE.AND P1, PT, R5, R2, PT ;  /* 0x000000020500720c */ /* 0x000fe20003f26270 */
[----:B------:R-:W-:Y:S01]  /*cfd0*/  VIADD R5, R3, 0x21 ;  /* 0x0000002103057836 */ /* 0x000fe20000000000 */
[----:B------:R-:W-:Y:S01]  /*cfe0*/  FSEL R98, R205, -INF , !P0 ;  /* 0xff800000cd627808 */ /* 0x000fe20004000000 */
[----:B-1----:R-:W-:Y:S01]  /*cff0*/  FMUL.FTZ R7, R33, UR9 ;  /* 0x0000000921077c20 */ /* 0x002fe20008410000 */
[----:B------:R-:W-:-:S02]  /*d000*/  ISETP.GE.AND P4, PT, R6, R4, PT ;  /* 0x000000040600720c */ /* 0x000fc40003f86270 */
[----:B------:R-:W-:Y:S01]  /*d010*/  ISETP.GE.AND P0, PT, R6, R2, PT ;  /* 0x000000020600720c */ /* 0x000fe20003f06270 */
[----:B------:R-:W-:Y:S01]  /*d020*/  FMUL.FTZ R6, R46, UR9 ;  /* 0x000000092e067c20 */ /* 0x000fe20008410000 */
[----:B------:R-:W-:Y:S01]  /*d030*/  FSEL R108, R204, -INF , !P3 ;  /* 0xff800000cc6c7808 */ /* 0x000fe20005800000 */
[----:B------:R1:W-:Y:S01]  /*d040*/  MUFU.TANH R38, R7 ;  /* 0x0000000700267308 */ /* 0x0003e20000002400 */
[----:B------:R-:W-:Y:S02]  /*d050*/  FSEL R96, R200, -INF , !P5 ;  /* 0xff800000c8607808 */ /* 0x000fe40006800000 */
[C---:B------:R-:W-:Y:S02]  /*d060*/  ISETP.GE.AND P3, PT, R5.reuse, R4, PT ;  /* 0x000000040500720c */ /* 0x040fe40003f66270 */
[----:B------:R-:W-:Y:S01]  /*d070*/  ISETP.GE.AND P5, PT, R5, R2, PT ;  /* 0x000000020500720c */ /* 0x000fe20003fa6270 */
[----:B------:R-:W-:Y:S01]  /*d080*/  VIADD R5, R3, 0x29 ;  /* 0x0000002903057836 */ /* 0x000fe20000000000 */
[----:B------:R-:W-:Y:S01]  /*d090*/  FSEL R112, R198, -INF , !P0 ;  /* 0xff800000c6707808 */ /* 0x000fe20004000000 */
[----:B------:R5:W3:Y:S01]  /*d0a0*/  MUFU.TANH R40, R6 ;  /* 0x0000000600287308 */ /* 0x000ae20000002400 */
[----:B------:R-:W-:-:S02]  /*d0b0*/  FSEL R81, R197, -INF , !P6 ;  /* 0xff800000c5517808 */ /* 0x000fc40007000000 */
[----:B------:R-:W-:Y:S02]  /*d0c0*/  FSEL R107, R201, -INF , !P2 ;  /* 0xff800000c96b7808 */ /* 0x000fe40005000000 */
[----:B------:R-:W-:Y:S02]  /*d0d0*/  FSEL R83, R202, -INF , !P4 ;  /* 0xff800000ca537808 */ /* 0x000fe40006000000 */
[C---:B------:R-:W-:Y:S02]  /*d0e0*/  ISETP.GE.AND P0, PT, R5.reuse, R4, PT ;  /* 0x000000040500720c */ /* 0x040fe40003f06270 */
[----:B------:R-:W-:Y:S01]  /*d0f0*/  ISETP.GE.AND P6, PT, R5, R2, PT ;  /* 0x000000020500720c */ /* 0x000fe20003fc6270 */
[----:B------:R-:W-:Y:S01]  /*d100*/  VIADD R5, R3, 0x31 ;  /* 0x0000003103057836 */ /* 0x000fe20000000000 */
[----:B------:R-:W-:Y:S01]  /*d110*/  FSEL R114, R195, -INF , !P5 ;  /* 0xff800000c3727808 */ /* 0x000fe20006800000 */
[----:B-1----:R-:W-:Y:S01]  /*d120*/  FMUL.FTZ R7, R35, UR9 ;  /* 0x0000000923077c20 */ /* 0x002fe20008410000 */
[----:B------:R-:W-:-:S02]  /*d130*/  FSEL R110, R196, -INF , !P1 ;  /* 0xff800000c46e7808 */ /* 0x000fc40004800000 */
[----:B------:R-:W-:Y:S01]  /*d140*/  FSEL R76, R199, -INF , !P3 ;  /* 0xff800000c74c7808 */ /* 0x000fe20005800000 */
[----:B------:R1:W-:Y:S01]  /*d150*/  MUFU.TANH R35, R7 ;  /* 0x0000000700237308 */ /* 0x0003e20000002400 */
[----:B-----5:R-:W-:Y:S01]  /*d160*/  VIADD R6, R3, 0x28 ;  /* 0x0000002803067836 */ /* 0x020fe20000000000 */
[-C--:B------:R-:W-:Y:S02]  /*d170*/  ISETP.GE.AND P5, PT, R5, R4.reuse, PT ;  /* 0x000000040500720c */ /* 0x080fe40003fa6270 */
[----:B------:R-:W-:Y:S02]  /*d180*/  FSEL R69, R194, -INF , !P0 ;  /* 0xff800000c2457808 */ /* 0x000fe40004000000 */
[C---:B------:R-:W-:Y:S02]  /*d190*/  ISETP.GE.AND P2, PT, R6.reuse, R4, PT ;  /* 0x000000040600720c */ /* 0x040fe40003f46270 */
[----:B------:R-:W-:Y:S01]  /*d1a0*/  ISETP.GE.AND P4, PT, R6, R2, PT ;  /* 0x000000020600720c */ /* 0x000fe20003f86270 */
[----:B------:R-:W-:Y:S01]  /*d1b0*/  VIADD R6, R3, 0x30 ;  /* 0x0000003003067836 */ /* 0x000fe20000000000 */
[----:B------:R-:W-:-:S02]  /*d1c0*/  FSEL R71, R191, -INF , !P2 ;  /* 0xff800000bf477808 */ /* 0x000fc40005000000 */
[----:B------:R-:W-:Y:S01]  /*d1d0*/  ISETP.GE.AND P2, PT, R5, R2, PT ;  /* 0x000000020500720c */ /* 0x000fe20003f46270 */
[----:B------:R-:W-:Y:S01]  /*d1e0*/  VIADD R5, R3, 0x38 ;  /* 0x0000003803057836 */ /* 0x000fe20000000000 */
[C---:B------:R-:W-:Y:S02]  /*d1f0*/  ISETP.GE.AND P1, PT, R6.reuse, R4, PT ;  /* 0x000000040600720c */ /* 0x040fe40003f26270 */
[----:B------:R-:W-:Y:S01]  /*d200*/  ISETP.GE.AND P3, PT, R6, R2, PT ;  /* 0x000000020600720c */ /* 0x000fe20003f66270 */
[----:B------:R-:W-:Y:S01]  /*d210*/  FMUL.FTZ R6, R34, UR9 ;  /* 0x0000000922067c20 */ /* 0x000fe20008410000 */
[----:B------:R-:W-:Y:S01]  /*d220*/  FSEL R109, R190, -INF , !P4 ;  /* 0xff800000be6d7808 */ /* 0x000fe20006000000 */
[----:B-1----:R-:W-:Y:S01]  /*d230*/  FMUL.FTZ R7, R56, UR9 ;  /* 0x0000000938077c20 */ /* 0x002fe20008410000 */
[C---:B------:R-:W-:Y:S01]  /*d240*/  ISETP.GE.AND P4, PT, R5.reuse, R4, PT ;  /* 0x000000040500720c */ /* 0x040fe20003f86270 */
[----:B------:R1:W5:Y:S01]  /*d250*/  MUFU.TANH R37, R6 ;  /* 0x0000000600257308 */ /* 0x0003620000002400 */
[----:B------:R-:W-:Y:S01]  /*d260*/  ISETP.GE.AND P0, PT, R5, R2, PT ;  /* 0x000000020500720c */ /* 0x000fe20003f06270 */
[----:B------:R-:W-:Y:S01]  /*d270*/  VIADD R5, R3, 0x40 ;  /* 0x0000004003057836 */ /* 0x000fe20000000000 */
[----:B------:R-:W-:-:S02]  /*d280*/  FSEL R113, R193, -INF , !P6 ;  /* 0xff800000c1717808 */ /* 0x000fc40007000000 */
[----:B------:R-:W-:Y:S02]  /*d290*/  FSEL R68, R186, -INF , !P1 ;  /* 0xff800000ba447808 */ /* 0x000fe40004800000 */
        /* <DEDUP_REMOVED lines=8> */
[----:B------:R-:W-:Y:S01]  /*d320*/  VIADD R184, R167, 0x400 ;  /* 0x00000400a7b87836 */ /* 0x000fe20000000000 */
[----:B------:R-:W-:Y:S01]  /*d330*/  FSEL R44, R181, -INF , !P4 ;  /* 0xff800000b52c7808 */ /* 0x000fe20006000000 */
[----:B-1----:R-:W-:Y:S01]  /*d340*/  VIADD R6, R3, 0x39 ;  /* 0x0000003903067836 */ /* 0x002fe20000000000 */
[----:B------:R-:W-:Y:S01]  /*d350*/  FSEL R123, R180, -INF , !P0 ;  /* 0xff800000b47b7808 */ /* 0x000fe20004000000 */
[----:B------:R-:W-:Y:S01]  /*d360*/  VIADD R181, R167, 0x1000 ;  /* 0x00001000a7b57836 */ /* 0x000fe20000000000 */
[-C--:B------:R-:W-:Y:S01]  /*d370*/  ISETP.GE.AND P0, PT, R5, R4.reuse, PT ;  /* 0x000000040500720c */ /* 0x080fe20003f06270 */
[----:B------:R-:W-:Y:S01]  /*d380*/  VIADD R180, R167, 0x1400 ;  /* 0x00001400a7b47836 */ /* 0x000fe20000000000 */
[----:B------:R-:W-:-:S02]  /*d390*/  ISETP.GE.AND P6, PT, R6, R4, PT ;  /* 0x000000040600720c */ /* 0x000fc40003fc6270 */
[-C--:B------:R-:W-:Y:S01]  /*d3a0*/  ISETP.GE.AND P1, PT, R6, R2.reuse, PT ;  /* 0x000000020600720c */ /* 0x080fe20003f26270 */
[----:B------:R-:W-:Y:S01]  /*d3b0*/  VIADD R6, R3, 0x41 ;  /* 0x0000004103067836 */ /* 0x000fe20000000000 */
[----:B------:R-:W-:Y:S01]  /*d3c0*/  FSEL R43, R182, -INF , !P6 ;  /* 0xff800000b62b7808 */ /* 0x000fe20007000000 */
[----:B----4-:R-:W-:Y:S01]  /*d3d0*/  FMUL.FTZ R7, R57, UR9 ;  /* 0x0000000939077c20 */ /* 0x010fe20008410000 */
[----:B------:R-:W-:Y:S01]  /*d3e0*/  ISETP.GE.AND P6, PT, R5, R2, PT ;  /* 0x000000020500720c */ /* 0x000fe20003fc6270 */
[----:B------:R-:W-:Y:S01]  /*d3f0*/  VIADD R5, R3, 0x49 ;  /* 0x0000004903057836 */ /* 0x000fe20000000000 */
[C---:B------:R-:W-:Y:S01]  /*d400*/  ISETP.GE.AND P2, PT, R6.reuse, R4, PT ;  /* 0x000000040600720c */ /* 0x040fe20003f46270 */
[----:B------:R1:W-:Y:S01]  /*d410*/  MUFU.TANH R33, R7 ;  /* 0x0000000700217308 */ /* 0x0003e20000002400 */
[----:B------:R-:W-:Y:S01]  /*d420*/  ISETP.GE.AND P4, PT, R6, R2, PT ;  /* 0x000000020600720c */ /* 0x000fe20003f86270 */
[----:B------:R-:W-:Y:S01]  /*d430*/  FMUL.FTZ R6, R58, UR9 ;  /* 0x000000093a067c20 */ /* 0x000fe20008410000 */
[----:B------:R-:W-:Y:S01]  /*d440*/  FSEL R125, R125, -INF , !P1 ;  /* 0xff8000007d7d7808 */ /* 0x000fe20004800000 */
[C---:B------:R-:W-:Y:S01]  /*d450*/  VIADD R182, R167.reuse, 0xc00 ;  /* 0x00000c00a7b67836 */ /* 0x040fe20000000000 */
[----:B------:R-:W-:Y:S01]  /*d460*/  FSEL R42, R178, -INF , !P3 ;  /* 0xff800000b22a7808 */ /* 0x000fe20005800000 */
[----:B------:R-:W-:Y:S01]  /*d470*/  VIADD R178, R167, 0x1c00 ;  /* 0x00001c00a7b27836 */ /* 0x000fe20000000000 */
[C---:B------:R-:W-:Y:S01]  /*d480*/  ISETP.GE.AND P1, PT, R5.reuse, R4, PT ;  /* 0x000000040500720c */ /* 0x040fe20003f26270 */
[----:B------:R4:W-:Y:S01]  /*d490*/  MUFU.TANH R32, R6 ;  /* 0x0000000600207308 */ /* 0x0009e20000002400 */
[----:B------:R-:W-:Y:S01]  /*d4a0*/  ISETP.GE.AND P3, PT, R5, R2, PT ;  /* 0x000000020500720c */ /* 0x000fe20003f66270 */
[----:B------:R-:W-:Y:S01]  /*d4b0*/  VIADD R5, R3, 0x51 ;  /* 0x0000005103057836 */ /* 0x000fe20000000000 */
[----:B------:R-:W-:-:S02]  /*d4c0*/  FSEL R126, R126, -INF , !P5 ;  /* 0xff8000007e7e7808 */ /* 0x000fc40006800000 */
[----:B------:R-:W-:Y:S01]  /*d4d0*/  FSEL R41, R179, -INF , !P2 ;  /* 0xff800000b3297808 */ /* 0x000fe20005000000 */
[----:B------:R-:W-:Y:S01]  /*d4e0*/  VIADD R179, R167, 0x1800 ;  /* 0x00001800a7b37836 */ /* 0x000fe20000000000 */
[----:B------:R-:W-:Y:S01]  /*d4f0*/  FSEL R128, R177, -INF , !P4 ;  /* 0xff800000b1807808 */ /* 0x000fe20006000000 */
[----:B------:R-:W-:Y:S02]  /*d500*/  VIADD R177, R167, 0x2000 ;  /* 0x00002000a7b17836 */ /* 0x000fe40000000000 */
[----:B-1----:R-:W-:Y:S01]  /*d510*/  FMUL.FTZ R7, R59, UR9 ;  /* 0x000000093b077c20 */ /* 0x002fe20008410000 */
[----:B------:R-:W-:Y:S01]  /*d520*/  FSEL R46, R175, -INF , !P0 ;  /* 0xff800000af2e7808 */ /* 0x000fe20004000000 */
[----:B------:R-:W-:Y:S01]  /*d530*/  VIADD R175, R167, 0x2800 ;  /* 0x00002800a7af7836 */ /* 0x000fe20000000000 */
[C---:B------:R-:W-:Y:S01]  /*d540*/  ISETP.GE.AND P4, PT, R5.reuse, R4, PT ;  /* 0x000000040500720c */ /* 0x040fe20003f86270 */
[----:B------:R1:W-:Y:S01]  /*d550*/  MUFU.TANH R31, R7 ;  /* 0x00000007001f7308 */ /* 0x0003e20000002400 */
[----:B------:R-:W-:Y:S01]  /*d560*/  ISETP.GE.AND P0, PT, R5, R2, PT ;  /* 0x000000020500720c */ /* 0x000fe20003f06270 */
[C---:B------:R-:W-:Y:S01]  /*d570*/  VIADD R5, R3.reuse, 0x59 ;  /* 0x0000005903057836 */ /* 0x040fe20000000000 */
[----:B------:R-:W-:Y:S01]  /*d580*/  FSEL R136, R136, -INF , !P6 ;  /* 0xff80000088887808 */ /* 0x000fe20007000000 */
[----:B----4-:R-:W-:Y:S01]  /*d590*/  VIADD R6, R3, 0x50 ;  /* 0x0000005003067836 */ /* 0x010fe20000000000 */
[----:B------:R-:W-:Y:S01]  /*d5a0*/  FSEL R45, R176, -INF , !P1 ;  /* 0xff800000b02d7808 */ /* 0x000fe20004800000 */
[----:B------:R-:W-:Y:S01]  /*d5b0*/  VIADD R176, R167, 0x2400 ;  /* 0x00002400a7b07836 */ /* 0x000fe20000000000 */
[----:B------:R-:W-:-:S02]  /*d5c0*/  FSEL R137, R137, -INF , !P3 ;  /* 0xff80000089897808 */ /* 0x000fc40005800000 */
[C---:B------:R-:W-:Y:S02]  /*d5d0*/  ISETP.GE.AND P5, PT, R6.reuse, R4, PT ;  /* 0x000000040600720c */ /* 0x040fe40003fa6270 */
[----:B------:R-:W-:Y:S01]  /*d5e0*/  ISETP.GE.AND P2, PT, R6, R2, PT ;  /* 0x000000020600720c */ /* 0x000fe20003f46270 */
[----:B------:R-:W-:Y:S01]  /*d5f0*/  VIADD R6, R3, 0x58 ;  /* 0x0000005803067836 */ /* 0x000fe20000000000 */
[----:B------:R-:W-:Y:S02]  /*d600*/  FSEL R55, R55, -INF , !P5 ;  /* 0xff80000037377808 */ /* 0x000fe40006800000 */
[CC--:B------:R-:W-:Y:S01]  /*d610*/  ISETP.GE.AND P3, PT, R5.reuse, R4.reuse, PT ;  /* 0x000000040500720c */ /* 0x0c0fe20003f66270 */
[----:B-1----:R-:W-:Y:S01]  /*d620*/  FMUL.FTZ R7, R60, UR9 ;  /* 0x000000093c077c20 */ /* 0x002fe20008410000 */
[C---:B------:R-:W-:Y:S02]  /*d630*/  ISETP.GE.AND P6, PT, R6.reuse, R4, PT ;  /* 0x000000040600720c */ /* 0x040fe40003fc6270 */
[-C--:B------:R-:W-:Y:S01]  /*d640*/  ISETP.GE.AND P1, PT, R6, R2.reuse, PT ;  /* 0x000000020600720c */ /* 0x080fe20003f26270 */
[----:B------:R-:W-:Y:S01]  /*d650*/  FMUL.FTZ R6, R62, UR9 ;  /* 0x000000093e067c20 */ /* 0x000fe20008410000 */
[----:B------:R-:W-:Y:S01]  /*d660*/  ISETP.GE.AND P5, PT, R5, R2, PT ;  /* 0x000000020500720c */ /* 0x000fe20003fa6270 */
[----:B------:R1:W4:Y:S01]  /*d670*/  MUFU.TANH R15, R7 ;  /* 0x00000007000f7308 */ /* 0x0003220000002400 */
[----:B------:R-:W-:Y:S01]  /*d680*/  VIADD R5, R3, 0x60 ;  /* 0x0000006003057836 */ /* 0x000fe20000000000 */
[----:B------:R-:W-:-:S02]  /*d690*/  FSEL R138, R138, -INF , !P2 ;  /* 0xff8000008a8a7808 */ /* 0x000fc40005000000 */
[----:B------:R-:W-:Y:S01]  /*d6a0*/  FSEL R54, R174, -INF , !P4 ;  /* 0xff800000ae367808 */ /* 0x000fe20006000000 */
[----:B------:R-:W-:Y:S01]  /*d6b0*/  VIADD R174, R167, 0x2c00 ;  /* 0x00002c00a7ae7836 */ /* 0x000fe20000000000 */
[C---:B------:R-:W-:Y:S02]  /*d6c0*/  ISETP.GE.AND P2, PT, R5.reuse, R4, PT ;  /* 0x000000040500720c */ /* 0x040fe40003f46270 */
[----:B------:R2:W-:Y:S01]  /*d6d0*/  MUFU.TANH R29, R6 ;  /* 0x00000006001d7308 */ /* 0x0005e20000002400 */
[----:B------:R-:W-:Y:S01]  /*d6e0*/  ISETP.GE.AND P4, PT, R5, R2, PT ;  /* 0x000000020500720c */ /* 0x000fe20003f86270 */
[----:B------:R-:W-:Y:S01]  /*d6f0*/  VIADD R5, R3, 0x68 ;  /* 0x0000006803057836 */ /* 0x000fe20000000000 */
[----:B------:R-:W-:Y:S02]  /*d700*/  FSEL R139, R139, -INF , !P0 ;  /* 0xff8000008b8b7808 */ /* 0x000fe40004000000 */
[----:B------:R-:W-:Y:S01]  /*d710*/  FSEL R47, R173, -INF , !P6 ;  /* 0xff800000ad2f7808 */ /* 0x000fe20007000000 */
[----:B------:R-:W-:Y:S01]  /*d720*/  VIADD R173, R167, 0x3000 ;  /* 0x00003000a7ad7836 */ /* 0x000fe20000000000 */
[----:B------:R-:W-:Y:S01]  /*d730*/  FSEL R140, R140, -INF , !P1 ;  /* 0xff8000008c8c7808 */ /* 0x000fe20004800000 */
[----:B-1----:R-:W-:Y:S01]  /*d740*/  FMUL.FTZ R7, R61, UR9 ;  /* 0x000000093d077c20 */ /* 0x002fe20008410000 */
[----:B------:R-:W-:Y:S01]  /*d750*/  FSEL R58, R172, -INF , !P3 ;  /* 0xff800000ac3a7808 */ /* 0x000fe20005800000 */
[----:B------:R-:W-:Y:S01]  /*d760*/  VIADD R172, R167, 0x3400 ;  /* 0x00003400a7ac7836 */ /* 0x000fe20000000000 */
[C---:B------:R-:W-:Y:S01]  /*d770*/  ISETP.GE.AND P1, PT, R5.reuse, R4, PT ;  /* 0x000000040500720c */ /* 0x040fe20003f26270 */
[----:B------:R1:W-:Y:S01]  /*d780*/  MUFU.TANH R30, R7 ;  /* 0x00000007001e7308 */ /* 0x0003e20000002400 */
[----:B------:R-:W-:Y:S01]  /*d790*/  ISETP.GE.AND P3, PT, R5, R2, PT ;  /* 0x000000020500720c */ /* 0x000fe20003f66270 */
[----:B------:R-:W-:Y:S01]  /*d7a0*/  VIADD R5, R3, 0x70 ;  /* 0x0000007003057836 */ /* 0x000fe20000000000 */
[----:B------:R-:W-:Y:S01]  /*d7b0*/  FSEL R141, R141, -INF , !P5 ;  /* 0xff8000008d8d7808 */ /* 0x000fe20006800000 */
[----:B--2---:R-:W-:Y:S01]  /*d7c0*/  VIADD R6, R3, 0x61 ;  /* 0x0000006103067836 */ /* 0x004fe20000000000 */
[----:B------:R-:W-:Y:S01]  /*d7d0*/  FSEL R57, R171, -INF , !P2 ;  /* 0xff800000ab397808 */ /* 0x000fe20005000000 */
[----:B------:R-:W-:Y:S01]  /*d7e0*/  VIADD R171, R167, 0x3800 ;  /* 0x00003800a7ab7836 */ /* 0x000fe20000000000 */
[----:B------:R-:W-:-:S02]  /*d7f0*/  FSEL R142, R142, -INF , !P4 ;  /* 0xff8000008e8e7808 */ /* 0x000fc40006000000 */
[C---:B------:R-:W-:Y:S02]  /*d800*/  ISETP.GE.AND P0, PT, R6.reuse, R4, PT ;  /* 0x000000040600720c */ /* 0x040fe40003f06270 */
[----:B------:R-:W-:Y:S01]  /*d810*/  ISETP.GE.AND P6, PT, R6, R2, PT ;  /* 0x000000020600720c */ /* 0x000fe20003fc6270 */
[----:B------:R-:W-:Y:S01]  /*d820*/  VIADD R6, R3, 0x69 ;  /* 0x0000006903067836 */ /* 0x000fe20000000000 */
[----:B------:R-:W-:Y:S01]  /*d830*/  FSEL R61, R170, -INF , !P0 ;  /* 0xff800000aa3d7808 */ /* 0x000fe20004000000 */
[----:B------:R-:W-:Y:S01]  /*d840*/  VIADD R170, R167, 0x3c00 ;  /* 0x00003c00a7aa7836 */ /* 0x000fe20000000000 */
[-C--:B------:R-:W-:Y:S01]  /*d850*/  ISETP.GE.AND P4, PT, R5, R4.reuse, PT ;  /* 0x000000040500720c */ /* 0x080fe20003f86270 */
[----:B-1----:R-:W-:Y:S01]  /*d860*/  FMUL.FTZ R7, R63, UR9 ;  /* 0x000000093f077c20 */ /* 0x002fe20008410000 */
[C---:B------:R-:W-:Y:S02]  /*d870*/  ISETP.GE.AND P5, PT, R6.reuse, R4, PT ;  /* 0x000000040600720c */ /* 0x040fe40003fa6270 */
[-C--:B------:R-:W-:Y:S01]  /*d880*/  ISETP.GE.AND P2, PT, R6, R2.reuse, PT ;  /* 0x000000020600720c */ /* 0x080fe20003f46270 */
[----:B------:R1:W2:Y:S01]  /*d890*/  MUFU.TANH R13, R7 ;  /* 0x00000007000d7308 */ /* 0x0002a20000002400 */
[----:B------:R-:W-:Y:S01]  /*d8a0*/  FMUL.FTZ R6, R66, UR9 ;  /* 0x0000000942067c20 */ /* 0x000fe20008410000 */
[----:B------:R-:W-:Y:S01]  /*d8b0*/  ISETP.GE.AND P0, PT, R5, R2, PT ;  /* 0x000000020500720c */ /* 0x000fe20003f06270 */
[----:B------:R-:W-:Y:S01]  /*d8c0*/  VIADD R5, R3, 0x71 ;  /* 0x0000007103057836 */ /* 0x000fe20000000000 */
[----:B------:R-:W-:-:S02]  /*d8d0*/  FSEL R143, R143, -INF , !P6 ;  /* 0xff8000008f8f7808 */ /* 0x000fc40007000000 */
[----:B------:R-:W-:Y:S02]  /*d8e0*/  FSEL R60, R165, -INF , !P1 ;  /* 0xff800000a53c7808 */ /* 0x000fe40004800000 */
[----:B------:R3:W-:Y:S01]  /*d8f0*/  MUFU.TANH R14, R6 ;  /* 0x00000006000e7308 */ /* 0x0007e20000002400 */
[C---:B------:R-:W-:Y:S02]  /*d900*/  ISETP.GE.AND P6, PT, R5.reuse, R4, PT ;  /* 0x000000040500720c */ /* 0x040fe40003fc6270 */
[----:B------:R-:W-:Y:S01]  /*d910*/  ISETP.GE.AND P1, PT, R5, R2, PT ;  /* 0x000000020500720c */ /* 0x000fe20003f26270 */
[----:B------:R-:W-:Y:S01]  /*d920*/  VIADD R5, R3, 0x79 ;  /* 0x0000007903057836 */ /* 0x000fe20000000000 */
[----:B------:R-:W-:Y:S02]  /*d930*/  FSEL R144, R144, -INF , !P3 ;  /* 0xff80000090907808 */ /* 0x000fe40005800000 */
[----:B------:R-:W-:Y:S01]  /*d940*/  FSEL R59, R166, -INF , !P5 ;  /* 0xff800000a63b7808 */ /* 0x000fe20006800000 */
[----:B-1----:R-:W-:Y:S01]  /*d950*/  FMUL.FTZ R7, R64, UR9 ;  /* 0x0000000940077c20 */ /* 0x002fe20008410000 */
[----:B------:R-:W-:-:S02]  /*d960*/  FSEL R146, R146, -INF , !P2 ;  /* 0xff80000092927808 */ /* 0x000fc40005000000 */
[----:B------:R-:W-:Y:S01]  /*d970*/  FSEL R63, R162, -INF , !P4 ;  /* 0xff800000a23f7808 */ /* 0x000fe20006000000 */
[----:B------:R1:W2:Y:S01]  /*d980*/  MUFU.TANH R27, R7 ;  /* 0x00000007001b7308 */ /* 0x0002a20000002400 */
[C---:B------:R-:W-:Y:S02]  /*d990*/  ISETP.GE.AND P2, PT, R5.reuse, R4, PT ;  /* 0x000000040500720c */ /* 0x040fe40003f46270 */
[----:B------:R-:W-:Y:S01]  /*d9a0*/  ISETP.GE.AND P4, PT, R5, R2, PT ;  /* 0x000000020500720c */ /* 0x000fe20003f86270 */
[----:B---3--:R-:W-:Y:S01]  /*d9b0*/  VIADD R6, R3, 0x78 ;  /* 0x0000007803067836 */ /* 0x008fe20000000000 */
[----:B------:R-:W-:Y:S01]  /*d9c0*/  FSEL R147, R147, -INF , !P0 ;  /* 0xff80000093937808 */ /* 0x000fe20004000000 */
[----:B------:R-:W-:Y:S01]  /*d9d0*/  VIADD R5, R3, 0x81 ;  /* 0x0000008103057836 */ /* 0x000fe20000000000 */
[----:B------:R-:W-:Y:S02]  /*d9e0*/  FSEL R62, R163, -INF , !P6 ;  /* 0xff800000a33e7808 */ /* 0x000fe40007000000 */
[----:B------:R-:W-:-:S02]  /*d9f0*/  ISETP.GE.AND P3, PT, R6, R4, PT ;  /* 0x000000040600720c */ /* 0x000fc40003f66270 */
[----:B------:R-:W-:Y:S01]  /*da00*/  ISETP.GE.AND P5, PT, R6, R2, PT ;  /* 0x000000020600720c */ /* 0x000fe20003fa6270 */
[----:B------:R-:W-:Y:S01]  /*da10*/  VIADD R6, R3, 0x80 ;  /* 0x0000008003067836 */ /* 0x000fe20000000000 */
[----:B------:R-:W-:Y:S02]  /*da20*/  FSEL R148, R148, -INF , !P1 ;  /* 0xff80000094947808 */ /* 0x000fe40004800000 */
[----:B------:R-:W-:Y:S01]  /*da30*/  FSEL R66, R160, -INF , !P3 ;  /* 0xff800000a0427808 */ /* 0x000fe20005800000 */
[----:B-1----:R-:W-:Y:S01]  /*da40*/  FMUL.FTZ R7, R65, UR9 ;  /* 0x0000000941077c20 */ /* 0x002fe20008410000 */
[C---:B------:R-:W-:Y:S02]  /*da50*/  ISETP.GE.AND P0, PT, R6.reuse, R4, PT ;  /* 0x000000040600720c */ /* 0x040fe40003f06270 */
[----:B------:R-:W-:Y:S01]  /*da60*/  ISETP.GE.AND P6, PT, R6, R2, PT ;  /* 0x000000020600720c */ /* 0x000fe20003fc6270 */
[----:B------:R1:W3:Y:S01]  /*da70*/  MUFU.TANH R28, R7 ;  /* 0x00000007001c7308 */ /* 0x0002e20000002400 */
[----:B------:R-:W-:Y:S01]  /*da80*/  FMUL.FTZ R6, R18, UR9 ;  /* 0x0000000912067c20 */ /* 0x000fe20008410000 */
[----:B------:R-:W-:-:S02]  /*da90*/  ISETP.GE.AND P1, PT, R5, R4, PT ;  /* 0x000000040500720c */ /* 0x000fc40003f26270 */
[----:B------:R-:W-:Y:S01]  /*daa0*/  ISETP.GE.AND P3, PT, R5, R2, PT ;  /* 0x000000020500720c */ /* 0x000fe20003f66270 */
[----:B------:R-:W-:Y:S01]  /*dab0*/  VIADD R5, R3, 0x88 ;  /* 0x0000008803057836 */ /* 0x000fe20000000000 */
[----:B------:R-:W-:Y:S02]  /*dac0*/  FSEL R149, R149, -INF , !P5 ;  /* 0xff80000095957808 */ /* 0x000fe40006800000 */
[----:B------:R5:W-:Y:S01]  /*dad0*/  MUFU.TANH R11, R6 ;  /* 0x00000006000b7308 */ /* 0x000be20000002400 */
        /* <DEDUP_REMOVED lines=9> */
[C---:B------:R-:W-:Y:S02]  /*db70*/  ISETP.GE.AND P6, PT, R5.reuse, R4, PT ;  /* 0x000000040500720c */ /* 0x040fe40003fc6270 */
[-C--:B------:R-:W-:Y:S01]  /*db80*/  ISETP.GE.AND P1, PT, R5, R2.reuse, PT ;  /* 0x000000020500720c */ /* 0x080fe20003f26270 */
[C---:B-----5:R-:W-:Y:S01]  /*db90*/  VIADD R6, R3.reuse, 0x89 ;  /* 0x0000008903067836 */ /* 0x060fe20000000000 */
[----:B------:R-:W-:Y:S01]  /*dba0*/  FSEL R67, R152, -INF , !P5 ;  /* 0xff80000098437808 */ /* 0x000fe20006800000 */
[----:B------:R-:W-:Y:S01]  /*dbb0*/  VIADD R5, R3, 0x98 ;  /* 0x0000009803057836 */ /* 0x000fe20000000000 */
[----:B------:R-:W-:Y:S02]  /*dbc0*/  FSEL R74, R74, -INF , !P6 ;  /* 0xff8000004a4a7808 */ /* 0x000fe40007000000 */
[----:B------:R-:W-:-:S04]  /*dbd0*/  ISETP.GE.AND P0, PT, R6, R2, PT ;  /* 0x000000020600720c */ /* 0x000fc80003f06270 */
[----:B------:R-:W-:Y:S01]  /*dbe0*/  FSEL R145, R145, -INF , !P0 ;  /* 0xff80000091917808 */ /* 0x000fe20004000000 */
[----:B-1----:R-:W-:-:S04]  /*dbf0*/  FMUL.FTZ R7, R16, UR9 ;  /* 0x0000000910077c20 */ /* 0x002fc80008410000 */
[----:B------:R1:W-:Y:S02]  /*dc00*/  MUFU.TANH R12, R7 ;  /* 0x00000007000c7308 */ /* 0x0003e40000002400 */
[----:B-1----:R-:W-:-:S06]  /*dc10*/  FMUL.FTZ R7, R17, UR9 ;  /* 0x0000000911077c20 */ /* 0x002fcc0008410000 */
        /* <DEDUP_REMOVED lines=30> */
[----:B------:R-:W-:Y:S01]  /*de00*/  VIADD R5, R3, 0xa9 ;  /* 0x000000a903057836 */ /* 0x000fe20000000000 */
[----:B------:R-:W-:Y:S01]  /*de10*/  FSEL R77, R77, -INF , !P5 ;  /* 0xff8000004d4d7808 */ /* 0x000fe20006800000 */
[----:B----4-:R-:W-:-:S02]  /*de20*/  VIADD R6, R3, 0xa0 ;  /* 0x000000a003067836 */ /* 0x010fc40000000000 */
        /* <DEDUP_REMOVED lines=31> */
[----:B----4-:R-:W-:Y:S02]  /*e020*/  VIADD R6, R3, 0xb1 ;  /* 0x000000b103067836 */ /* 0x010fe40000000000 */
[----:B-1----:R-:W-:Y:S01]  /*e030*/  FMUL.FTZ R7, R92, UR9 ;  /* 0x000000095c077c20 */ /* 0x002fe20008410000 */
[----:B------:R-:W-:Y:S02]  /*e040*/  FSEL R92, R72, -INF , !P2 ;  /* 0xff800000485c7808 */ /* 0x000fe40005000000 */
[----:B------:R-:W-:Y:S01]  /*e050*/  FSEL R72, R39, -INF , !P4 ;  /* 0xff80000027487808 */ /* 0x000fe20006000000 */
[----:B------:R1:W4:Y:S01]  /*e060*/  MUFU.TANH R17, R7 ;  /* 0x0000000700117308 */ /* 0x0003220000002400 */
[----:B------:R-:W-:-:S02]  /*e070*/  ISETP.GE.AND P2, PT, R6, R4, PT ;  /* 0x000000040600720c */ /* 0x000fc40003f46270 */
[-C--:B------:R-:W-:Y:S01]  /*e080*/  ISETP.GE.AND P4, PT, R6, R2.reuse, PT ;  /* 0x000000020600720c */ /* 0x080fe20003f86270 */
[----:B------:R-:W-:Y:S01]  /*e090*/  VIADD R6, R3, 0xb9 ;  /* 0x000000b903067836 */ /* 0x000fe20000000000 */
[----:B------:R-:W-:Y:S02]  /*e0a0*/  FSEL R39, R34, -INF , !P3 ;  /* 0xff80000022277808 */ /* 0x000fe40005800000 */
[----:B------:R-:W-:Y:S02]  /*e0b0*/  FSEL R38, R33, -INF , !P2 ;  /* 0xff80000021267808 */ /* 0x000fe40005000000 */
[-C--:B------:R-:W-:Y:S02]  /*e0c0*/  ISETP.GE.AND P3, PT, R6, R2.reuse, PT ;  /* 0x000000020600720c */ /* 0x080fe40003f66270 */
[----:B------:R-:W-:Y:S02]  /*e0d0*/  ISETP.GE.AND P2, PT, R5, R2, PT ;  /* 0x000000020500720c */ /* 0x000fe40003f46270 */
[----:B--2---:R-:W-:Y:S01]  /*e0e0*/  FSEL R151, R13, -INF , !P3 ;  /* 0xff8000000d977808 */ /* 0x004fe20005800000 */
        /* <DEDUP_REMOVED lines=9> */
[----:B------:R-:W-:Y:S02]  /*e180*/  FSEL R34, R27, -INF , !P5 ;  /* 0xff8000001b227808 */ /* 0x000fe40006800000 */
[----:B------:R-:W-:Y:S01]  /*e190*/  ISETP.GE.AND P0, PT, R5, R2, PT ;  /* 0x000000020500720c */ /* 0x000fe20003f06270 */
[----:B------:R2:W4:Y:S01]  /*e1a0*/  MUFU.TANH R16, R6 ;  /* 0x0000000600107308 */ /* 0x0005220000002400 */
[----:B-1----:R-:W-:Y:S01]  /*e1b0*/  FMUL.FTZ R7, R95, UR9 ;  /* 0x000000095f077c20 */ /* 0x002fe20008410000 */
[----:B------:R-:W-:-:S02]  /*e1c0*/  FSEL R95, R31, -INF , !P4 ;  /* 0xff8000001f5f7808 */ /* 0x000fc40006000000 */
[----:B------:R-:W-:-:S04]  /*e1d0*/  ISETP.GE.AND P4, PT, R5, R4, PT ;  /* 0x000000040500720c */ /* 0x000fc80003f86270 */
[----:B------:R1:W4:Y:S01]  /*e1e0*/  MUFU.TANH R15, R7 ;  /* 0x00000007000f7308 */ /* 0x0003220000002400 */
[C---:B------:R-:W-:Y:S01]  /*e1f0*/  VIADD R5, R3.reuse, 0xc9 ;  /* 0x000000c903057836 */ /* 0x040fe20000000000 */
[----:B---3--:R-:W-:Y:S01]  /*e200*/  FSEL R33, R28, -INF , !P4 ;  /* 0xff8000001c217808 */ /* 0x008fe20006000000 */
[----:B--2---:R-:W-:-:S03]  /*e210*/  VIADD R6, R3, 0xc8 ;  /* 0x000000c803067836 */ /* 0x004fc60000000000 */
        /* <DEDUP_REMOVED lines=35> */
[----:B---3--:R-:W-:Y:S01]  /*e450*/  VIADD R6, R3, 0xd9 ;  /* 0x000000d903067836 */ /* 0x008fe20000000000 */
        /* <DEDUP_REMOVED lines=13> */
[----:B------:R1:W3:Y:S01]  /*e530*/  MUFU.TANH R10, R7 ;  /* 0x00000007000a7308 */ /* 0x0002e20000002400 */
[----:B------:R-:W-:Y:S01]  /*e540*/  VIADD R5, R3, 0xe9 ;  /* 0x000000e903057836 */ /* 0x000fe20000000000 */
[----:B----4-:R-:W-:-:S02]  /*e550*/  FSEL R26, R17, -INF , !P4 ;  /* 0xff800000111a7808 */ /* 0x010fc40006000000 */
[----:B------:R-:W-:Y:S02]  /*e560*/  FSEL R160, R16, -INF , !P0 ;  /* 0xff80000010a07808 */ /* 0x000fe40004000000 */
[----:B------:R-:W-:Y:S02]  /*e570*/  ISETP.GE.AND P4, PT, R5, R2, PT ;  /* 0x000000020500720c */ /* 0x000fe40003f86270 */
[----:B------:R4:W3:Y:S01]  /*e580*/  MUFU.TANH R8, R6 ;  /* 0x0000000600087308 */ /* 0x0008e20000002400 */
[----:B------:R-:W-:Y:S02]  /*e590*/  FSEL R25, R18, -INF , !P6 ;  /* 0xff80000012197808 */ /* 0x000fe40007000000 */
[----:B------:R-:W-:Y:S02]  /*e5a0*/  FSEL R161, R15, -INF , !P1 ;  /* 0xff8000000fa17808 */ /* 0x000fe40004800000 */
[----:B--2---:R-:W-:Y:S02]  /*e5b0*/  FSEL R24, R13, -INF , !P3 ;  /* 0xff8000000d187808 */ /* 0x004fe40005800000 */
[----:B-----5:R-:W-:Y:S01]  /*e5c0*/  FSEL R162, R12, -INF , !P5 ;  /* 0xff8000000ca27808 */ /* 0x020fe20006800000 */
[----:B-1----:R-:W-:Y:S01]  /*e5d0*/  FMUL.FTZ R7, R85, UR9 ;  /* 0x0000000955077c20 */ /* 0x002fe20008410000 */
[----:B------:R-:W-:-:S03]  /*e5e0*/  FSEL R163, R11, -INF , !P4 ;  /* 0xff8000000ba37808 */ /* 0x000fc60006000000 */
[----:B------:R1:W2:Y:S01]  /*e5f0*/  MUFU.TANH R9, R7 ;  /* 0x0000000700097308 */ /* 0x0002a20000002400 */
[----:B----4-:R-:W-:-:S05]  /*e600*/  VIADD R6, R3, 0xf0 ;  /* 0x000000f003067836 */ /* 0x010fca0000000000 */
[C---:B------:R-:W-:Y:S02]  /*e610*/  ISETP.GE.AND P0, PT, R6.reuse, R4, PT ;  /* 0x000000040600720c */ /* 0x040fe40003f06270 */
[----:B------:R-:W-:Y:S01]  /*e620*/  ISETP.GE.AND P6, PT, R6, R2, PT ;  /* 0x000000020600720c */ /* 0x000fe20003fc6270 */
[----:B------:R-:W-:Y:S01]  /*e630*/  VIADD R6, R3, 0xf8 ;  /* 0x000000f803067836 */ /* 0x000fe20000000000 */
[----:B---3--:R-:W-:Y:S02]  /*e640*/  FSEL R84, R10, -INF , !P0 ;  /* 0xff8000000a547808 */ /* 0x008fe40004000000 */
        /* <DEDUP_REMOVED lines=21> */
[----:B------:R-:W-:Y:S02]  /*e7a0*/  ISETP.GT.AND P1, PT, R242, R248, PT ;  /* 0x000000f8f200720c */ /* 0x000fe40003f24270 */
        /* <DEDUP_REMOVED lines=77> */
.L_x_1496:
[----:B------:R-:W1:Y:S02]  /*ec80*/  LDC R5, c[0x0][0x248] ;  /* 0x00009200ff057b82 */ /* 0x000e640000000800 */
[----:B-1----:R-:W-:-:S05]  /*ec90*/  IMAD.SHL.U32 R3, R5, 0x100, RZ ;  /* 0x0000010005037824 */ /* 0x002fca00078e00ff */
[----:B------:R-:W-:-:S04]  /*eca0*/  IADD3 R3, -R3, RZ, RZ ;  /* 0x000000ff03037210 */ /* 0x000fc80007ffe1ff */
[----:B------:R-:W-:-:S07]  /*ecb0*/  SHF.R.S32.HI R6, RZ, 0x1f, R3 ;  /* 0x0000001fff067819 */ /* 0x000fce0000011403 */
.L_x_1497:
        /* <DEDUP_REMOVED lines=101> */
.L_x_1499:
[----:B------:R-:W-:Y:S05]  /*f310*/  BSYNC B0 ;  /* 0x0000000000007941 */ /* 0x000fea0003800000 */
.L_x_1498:
[----:B------:R-:W0:Y:S01]  /*f320*/  LDGDEPBAR ;  /* 0x00000000000079af */ /* 0x000e220000000000 */
[----:B------:R-:W-:-:S04]  /*f330*/  LEA R188, P0, R3, R188, 0x1 ;  /* 0x000000bc03bc7211 */ /* 0x000fc800078008ff */
[----:B------:R-:W-:-:S09]  /*f340*/  LEA.HI.X R189, R3, R189, R6, 0x1, P0 ;  /* 0x000000bd03bd7211 */ /* 0x000fd200000f0c06 */
.L_x_1495:
[----:B------:R-:W-:Y:S01]  /*f350*/  FMNMX.FTZ R20, R22, R82, !PT ;  /* 0x0000005216147209 */ /* 0x000fe20007810000 */
[----:B------:R-:W-:Y:S01]  /*f360*/  ULDC UR5, c[0x0][0x2ec] ;  /* 0x0000bb0000057ab9 */ /* 0x000fe20000000800 */
[----:B------:R-:W-:Y:S02]  /*f370*/  LEA R165, R0, UR4, 0x1 ;  /* 0x0000000400a57c11 */ /* 0x000fe4000f8e08ff */
[----:B------:R-:W-:Y:S02]  /*f380*/  FMNMX.FTZ R20, R104, R20, !PT ;  /* 0x0000001468147209 */ /* 0x000fe40007810000 */
[----:B------:R-:W-:Y:S01]  /*f390*/  LEA R166, R36, R165, 0x1 ;  /* 0x000000a524a67211 */ /* 0x000fe200078e08ff */
        /* <DEDUP_REMOVED lines=283> */
[--C-:B---3--:R-:W-:Y:S01]  /*10550*/  FFMA.FTZ R0, R114, UR5, -R5.reuse ;  /* 0x0000000572007c23 */ /* 0x108fe20008010805 */
[----:B--2---:R-:W-:Y:S01]  /*10560*/  FFMA.FTZ R7, R111, UR5, -R5 ;  /* 0x000000056f077c23 */ /* 0x004fe20008010805 */
[----:B----4-:R-:W-:-:S05]  /*10570*/  F2FP.BF16.F32.PACK_AB R11, R54, R23 ;  /* 0x00000017360b723e */ /* 0x010fca00000010ff */
[----:B------:R2:W-:Y:S02]  /*10580*/  MUFU.EX2 R55, R7 ;  /* 0x0000000700377308 */ /* 0x0005e40000000800 */
[C---:B------:R-:W-:Y:S06]  /*10590*/  HMMA.16816.F32.BF16 R24, R8.reuse, R12, RZ ;  /* 0x0000000c0818723c */ /* 0x040fec00000418ff */
[----:B------:R-:W-:Y:S01]  /*105a0*/  HMMA.16816.F32.BF16 R16, R8, R14, RZ ;  /* 0x0000000e0810723c */ /* 0x000fe200000418ff */
[----:B------:R-:W-:-:S05]  /*105b0*/  F2FP.BF16.F32.PACK_AB R12, R193, R192 ;  /* 0x000000c0c10c723e */ /* 0x000fca00000010ff */
[C---:B-1----:R-:W-:Y:S01]  /*105c0*/  HMMA.16816.F32.BF16 R32, R8.reuse, R28, RZ ;  /* 0x0000001c0820723c */ /* 0x042fe200000418ff */
[----:B--2---:R-:W-:Y:S01]  /*105d0*/  FFMA.FTZ R7, R108, UR5, -R5 ;  /* 0x000000056c077c23 */ /* 0x004fe20008010805 */
[----:B------:R-:W-:Y:S01]  /*105e0*/  F2FP.BF16.F32.PACK_AB R14, R195, R194 ;  /* 0x000000c2c30e723e */ /* 0x000fe200000010ff */
[----:B------:R1:W2:Y:S01]  /*105f0*/  MUFU.EX2 R108, R0 ;  /* 0x00000000006c7308 */ /* 0x0002a20000000800 */
[----:B------:R-:W-:Y:S02]  /*10600*/  F2FP.BF16.F32.PACK_AB R15, R97, R81 ;  /* 0x00000051610f723e */ /* 0x000fe400000010ff */
[----:B------:R-:W-:Y:S05]  /*10610*/  HMMA.16816.F32.BF16 R28, R8, R30, RZ ;  /* 0x0000001e081c723c */ /* 0x000fea00000418ff */
[----:B------:R-:W3:Y:S02]  /*10620*/  MUFU.EX2 R82, R7 ;  /* 0x0000000700527308 */ /* 0x000ee40000000800 */
[----:B------:R-:W-:-:S02]  /*10630*/  F2FP.BF16.F32.PACK_AB R8, R197, R196 ;  /* 0x000000c4c508723e */ /* 0x000fc400000010ff */
[----:B------:R-:W-:Y:S01]  /*10640*/  F2FP.BF16.F32.PACK_AB R10, R199, R198 ;  /* 0x000000c6c70a723e */ /* 0x000fe200000010ff */
[----:B-1----:R-:W-:Y:S01]  /*10650*/  FFMA.FTZ R0, R109, UR5, -R5 ;  /* 0x000000056d007c23 */ /* 0x002fe20008010805 */
[----:B--2---:R-:W-:-:S03]  /*10660*/  F2FP.BF16.F32.PACK_AB R9, R108, R107 ;  /* 0x0000006b6c09723e */ /* 0x004fc600000010ff */
[----:B------:R1:W-:Y:S01]  /*10670*/  MUFU.EX2 R110, R0 ;  /* 0x00000000006e7308 */ /* 0x0003e20000000800 */
[----:B---3--:R-:W-:Y:S01]  /*10680*/  F2FP.BF16.F32.PACK_AB R13, R82, R55 ;  /* 0x00000037520d723e */ /* 0x008fe200000010ff */
[----:B------:R-:W-:-:S06]  /*10690*/  FFMA.FTZ R7, R102, UR5, -R5 ;  /* 0x0000000566077c23 */ /* 0x000fcc0008010805 */
[----:B------:R2:W-:Y:S01]  /*106a0*/  MUFU.EX2 R69, R7 ;  /* 0x0000000700457308 */ /* 0x0005e20000000800 */
[----:B------:R-:W-:Y:S01]  /*106b0*/  HMMA.16816.F32.BF16 R36, R12, R40, R24 ;  /* 0x000000280c24723c */ /* 0x000fe20000041818 */
[----:B-1----:R-:W-:-:S05]  /*106c0*/  FFMA.FTZ R0, R113, UR5, -R5 ;  /* 0x0000000571007c23 */ /* 0x002fca0008010805 */
[C---:B------:R-:W-:Y:S01]  /*106d0*/  HMMA.16816.F32.BF16 R24, R12.reuse, R42, R16 ;  /* 0x0000002a0c18723c */ /* 0x040fe20000041810 */
[----:B------:R1:W3:Y:S05]  /*106e0*/  MUFU.EX2 R113, R0 ;  /* 0x0000000000717308 */ /* 0x0002ea0000000800 */
[----:B------:R-:W-:Y:S01]  /*106f0*/  HMMA.16816.F32.BF16 R16, R12, R44, R32 ;  /* 0x0000002c0c10723c */ /* 0x000fe20000041820 */
[----:B--2---:R-:W-:-:S05]  /*10700*/  FADD.FTZ R7, R131, R130 ;  /* 0x0000008283077221 */ /* 0x004fca0000010000 */
[----:B------:R-:W-:Y:S01]  /*10710*/  HMMA.16816.F32.BF16 R12, R12, R46, R28 ;  /* 0x0000002e0c0c723c */ /* 0x000fe2000004181c */
[----:B------:R-:W2:Y:S01]  /*10720*/  LDSM.16.MT88.4 R44, [R166+0x5c00] ;  /* 0x005c0000a62c783b */ /* 0x000ea20000004200 */
[----:B------:R-:W-:-:S04]  /*10730*/  FADD.FTZ R7, R134, R7 ;  /* 0x0000000786077221 */ /* 0x000fc80000010000 */
[----:B------:R-:W-:Y:S01]  /*10740*/  FADD.FTZ R7, R135, R7 ;  /* 0x0000000787077221 */ /* 0x000fe20000010000 */
[----:B-1----:R-:W-:Y:S01]  /*10750*/  FFMA.FTZ R0, R121, UR5, -R5 ;  /* 0x0000000579007c23 */ /* 0x002fe20008010805 */
[----:B---3--:R-:W-:Y:S02]  /*10760*/  F2FP.BF16.F32.PACK_AB R11, R113, R110 ;  /* 0x0000006e710b723e */ /* 0x008fe400000010ff */
[----:B------:R-:W-:Y:S01]  /*10770*/  FADD.FTZ R7, R192, R7 ;  /* 0x00000007c0077221 */ /* 0x000fe20000010000 */
[----:B------:R1:W-:Y:S03]  /*10780*/  MUFU.EX2 R129, R0 ;  /* 0x0000000000817308 */ /* 0x0003e60000000800 */
[----:B------:R-:W-:Y:S01]  /*10790*/  FADD.FTZ R7, R193, R7 ;  /* 0x00000007c1077221 */ /* 0x000fe20000010000 */
[----:B------:R-:W-:Y:S03]  /*107a0*/  HMMA.16816.F32.BF16 R36, R8, R48, R36 ;  /* 0x000000300824723c */ /* 0x000fe60000041824 */
[----:B------:R-:W-:-:S03]  /*107b0*/  FADD.FTZ R7, R194, R7 ;  /* 0x00000007c2077221 */ /* 0x000fc60000010000 */
[----:B------:R-:W-:Y:S01]  /*107c0*/  HMMA.16816.F32.BF16 R32, R8, R50, R24 ;  /* 0x000000320820723c */ /* 0x000fe20000041818 */
[----:B------:R-:W3:Y:S01]  /*107d0*/  LDSM.16.MT88.4 R48, [R165+0x6000] ;  /* 0x00600000a530783b */ /* 0x000ee20000004200 */
[----:B------:R-:W-:-:S04]  /*107e0*/  FADD.FTZ R7, R195, R7 ;  /* 0x00000007c3077221 */ /* 0x000fc80000010000 */
[----:B------:R-:W-:Y:S01]  /*107f0*/  HMMA.16816.F32.BF16 R28, R8, R60, R16 ;  /* 0x0000003c081c723c */ /* 0x000fe20000041810 */
[----:B-1----:R-:W-:-:S04]  /*10800*/  FFMA.FTZ R0, R122, UR5, -R5 ;  /* 0x000000057a007c23 */ /* 0x002fc80008010805 */
[----:B------:R1:W4:Y:S01]  /*10810*/  MUFU.EX2 R122, R0 ;  /* 0x00000000007a7308 */ /* 0x0003220000000800 */
[----:B------:R-:W-:Y:S01]  /*10820*/  HMMA.16816.F32.BF16 R40, R8, R62, R12 ;  /* 0x0000003e0828723c */ /* 0x000fe2000004180c */
[----:B------:R-:W5:Y:S06]  /*10830*/  LDSM.16.MT88.4 R60, [R166+0x6000] ;  /* 0x00600000a63c783b */ /* 0x000f6c0000004200 */
[----:B------:R-:W-:Y:S02]  /*10840*/  F2FP.BF16.F32.PACK_AB R8, R201, R200 ;  /* 0x000000c8c908723e */ /* 0x000fe400000010ff */
[----:B------:R-:W-:-:S02]  /*10850*/  F2FP.BF16.F32.PACK_AB R10, R204, R202 ;  /* 0x000000cacc0a723e */ /* 0x000fc400000010ff */
[----:B------:R-:W-:Y:S02]  /*10860*/  F2FP.BF16.F32.PACK_AB R12, R205, R203 ;  /* 0x000000cbcd0c723e */ /* 0x000fe400000010ff */
[----:B------:R-:W-:Y:S01]  /*10870*/  F2FP.BF16.F32.PACK_AB R14, R208, R206 ;  /* 0x000000ced00e723e */ /* 0x000fe200000010ff */
[----:B-1----:R-:W-:Y:S01]  /*10880*/  FFMA.FTZ R0, R123, UR5, -R5 ;  /* 0x000000057b007c23 */ /* 0x002fe20008010805 */
[----:B----4-:R-:W-:-:S03]  /*10890*/  F2FP.BF16.F32.PACK_AB R9, R122, R129 ;  /* 0x000000817a09723e */ /* 0x010fc600000010ff */
[----:B------:R1:W-:Y:S02]  /*108a0*/  MUFU.EX2 R123, R0 ;  /* 0x00000000007b7308 */ /* 0x0003e40000000800 */
[----:B-1----:R-:W-:Y:S01]  /*108b0*/  FFMA.FTZ R0, R125, UR5, -R5 ;  /* 0x000000057d007c23 */ /* 0x002fe20008010805 */
[----:B------:R-:W-:-:S05]  /*108c0*/  MOV R125, R99 ;  /* 0x00000063007d7202 */ /* 0x000fca0000000f00 */
[----:B------:R1:W4:Y:S02]  /*108d0*/  MUFU.EX2 R121, R0 ;  /* 0x0000000000797308 */ /* 0x0003240000000800 */
[----:B-1----:R-:W-:Y:S01]  /*108e0*/  FFMA.FTZ R0, R126, UR5, -R5 ;  /* 0x000000057e007c23 */ /* 0x002fe20008010805 */
[----:B----4-:R-:W-:Y:S02]  /*108f0*/  F2FP.BF16.F32.PACK_AB R11, R121, R123 ;  /* 0x0000007b790b723e */ /* 0x010fe400000010ff */
[----:B------:R-:W-:-:S03]  /*10900*/  MOV R126, R104 ;  /* 0x00000068007e7202 */ /* 0x000fc60000000f00 */
[----:B------:R1:W-:Y:S02]  /*10910*/  MUFU.EX2 R120, R0 ;  /* 0x0000000000787308 */ /* 0x0003e40000000800 */
[C---:B------:R-:W-:Y:S06]  /*10920*/  HMMA.16816.F32.BF16 R24, R8.reuse, R56, R36 ;  /* 0x000000380818723c */ /* 0x040fec0000041824 */
[C---:B------:R-:W-:Y:S01]  /*10930*/  HMMA.16816.F32.BF16 R16, R8.reuse, R58, R32 ;  /* 0x0000003a0810723c */ /* 0x040fe20000041820 */
[----:B------:R-:W4:Y:S05]  /*10940*/  LDSM.16.MT88.4 R56, [R166+0x6400] ;  /* 0x00640000a638783b */ /* 0x000f2a0000004200 */
[----:B--2---:R-:W-:Y:S01]  /*10950*/  HMMA.16816.F32.BF16 R28, R8, R44, R28 ;  /* 0x0000002c081c723c */ /* 0x004fe2000004181c */
[----:B-1----:R-:W-:Y:S01]  /*10960*/  FFMA.FTZ R0, R128, UR5, -R5 ;  /* 0x0000000580007c23 */ /* 0x002fe20008010805 */
[----:B------:R-:W-:-:S03]  /*10970*/  MOV R128, R244 ;  /* 0x000000f400807202 */ /* 0x000fc60000000f00 */
        /* <DEDUP_REMOVED lines=17> */
[----:B-----5:R-:W-:Y:S01]  /*10a90*/  HMMA.16816.F32.BF16 R16, R12, R60, R28 ;  /* 0x0000003c0c10723c */ /* 0x020fe2000004181c */
[----:B-1----:R-:W-:-:S04]  /*10aa0*/  FFMA.FTZ R0, R139, UR5, -R5 ;  /* 0x000000058b007c23 */ /* 0x002fc80008010805 */
[----:B------:R1:W3:Y:S01]  /*10ab0*/  MUFU.EX2 R109, R0 ;  /* 0x00000000006d7308 */ /* 0x0002e20000000800 */
[----:B------:R-:W-:Y:S01]  /*10ac0*/  HMMA.16816.F32.BF16 R12, R12, R62, R36 ;  /* 0x0000003e0c0c723c */ /* 0x000fe20000041824 */
[----:B------:R-:W-:Y:S01]  /*10ad0*/  LDSM.16.MT88.4 R60, [R165+0x7400] ;  /* 0x00740000a53c783b */ /* 0x000fe20000004200 */
[----:B-1----:R-:W-:Y:S01]  /*10ae0*/  FFMA.FTZ R0, R140, UR5, -R5 ;  /* 0x000000058c007c23 */ /* 0x002fe20008010805 */
[----:B---3--:R-:W-:-:S04]  /*10af0*/  F2FP.BF16.F32.PACK_AB R9, R109, R111 ;  /* 0x0000006f6d09723e */ /* 0x008fc800000010ff */
[----:B------:R1:W-:Y:S02]  /*10b00*/  MUFU.EX2 R104, R0 ;  /* 0x0000000000687308 */ /* 0x0003e40000000800 */
[----:B-1----:R-:W-:-:S06]  /*10b10*/  FFMA.FTZ R0, R141, UR5, -R5 ;  /* 0x000000058d007c23 */ /* 0x002fcc0008010805 */
[----:B------:R1:W3:Y:S02]  /*10b20*/  MUFU.EX2 R106, R0 ;  /* 0x00000000006a7308 */ /* 0x0002e40000000800 */
[----:B-1----:R-:W-:Y:S01]  /*10b30*/  FFMA.FTZ R0, R142, UR5, -R5 ;  /* 0x000000058e007c23 */ /* 0x002fe20008010805 */
[----:B---3--:R-:W-:-:S05]  /*10b40*/  F2FP.BF16.F32.PACK_AB R11, R106, R104 ;  /* 0x000000686a0b723e */ /* 0x008fca00000010ff */
[----:B------:R1:W-:Y:S02]  /*10b50*/  MUFU.EX2 R105, R0 ;  /* 0x0000000000697308 */ /* 0x0003e40000000800 */
[C---:B------:R-:W-:Y:S06]  /*10b60*/  HMMA.16816.F32.BF16 R36, R8.reuse, R64, R32 ;  /* 0x000000400824723c */ /* 0x040fec0000041820 */
[C---:B------:R-:W-:Y:S01]  /*10b70*/  HMMA.16816.F32.BF16 R32, R8.reuse, R66, R24 ;  /* 0x000000420820723c */ /* 0x040fe20000041818 */
[----:B------:R-:W-:Y:S05]  /*10b80*/  LDSM.16.MT88.4 R64, [R166+0x7400] ;  /* 0x00740000a640783b */ /* 0x000fea0000004200 */
[----:B----4-:R-:W-:Y:S01]  /*10b90*/  HMMA.16816.F32.BF16 R28, R8, R56, R16 ;  /* 0x00000038081c723c */ /* 0x010fe20000041810 */
        /* <DEDUP_REMOVED lines=49> */
[--C-:B-1----:R-:W-:Y:S02]  /*10eb0*/  FFMA.FTZ R0, R145, UR5, -R5.reuse ;  /* 0x0000000591007c23 */ /* 0x102fe40008010805 */
[----:B------:R-:W-:Y:S04]  /*10ec0*/  LDSM.16.MT88.4 R144, [R165+0x8000] ;  /* 0x00800000a590783b */ /* 0x000fe80000004200 */
        /* <DEDUP_REMOVED lines=214> */
[----:B----4-:R-:W-:Y:S01]  /*11c30*/  F2FP.BF16.F32.PACK_AB R11, R44, R45 ;  /* 0x0000002d2c0b723e */ /* 0x010fe200000010ff */
        /* <DEDUP_REMOVED lines=33> */
[----:B------:R-:W-:-:S08]  /*11e50*/  NOP ;  /* 0x0000000000007918 */ /* 0x000fd00000000000 */
[----:B------:R-:W-:-:S15]  /*11e60*/  @!P1 BRA `(.L_x_1500) ;  /* 0x0000006c00909947 */ /* 0x000fde0003800000 */
        /* <DEDUP_REMOVED lines=69> */
.L_x_1501:
[----:B------:R-:W1:Y:S02]  /*122c0*/  LDC R0, c[0x0][0x250] ;  /* 0x00009400ff007b82 */ /* 0x000e640000000800 */
[----:B-1----:R-:W-:-:S05]  /*122d0*/  IMAD.SHL.U32 R5, R0, 0x100, RZ ;  /* 0x0000010000057824 */ /* 0x002fca00078e00ff */
[----:B------:R-:W-:-:S04]  /*122e0*/  IADD3 R5, -R5, RZ, RZ ;  /* 0x000000ff05057210 */ /* 0x000fc80007ffe1ff */
[----:B------:R-:W-:-:S07]  /*122f0*/  SHF.R.S32.HI R6, RZ, 0x1f, R5 ;  /* 0x0000001fff067819 */ /* 0x000fce0000011405 */
.L_x_1502:
[----:B------:R-:W-:Y:S01]  /*12300*/  ULDC UR4, c[0x0][0x2d0] ;  /* 0x0000b40000047ab9 */ /* 0x000fe20000000800 */
[C---:B------:R-:W-:Y:S02]  /*12310*/  LEA R52, P1, R5.reuse, R52, 0x1 ;  /* 0x0000003405347211 */ /* 0x040fe400078208ff */
[----:B------:R-:W-:Y:S01]  /*12320*/  ISETP.GE.AND P0, PT, R132, UR4, PT ;  /* 0x0000000484007c0c */ /* 0x000fe2000bf06270 */
[----:B------:R-:W-:Y:S01]  /*12330*/  ULDC UR4, c[0x0][0x39c] ;  /* 0x0000e70000047ab9 */ /* 0x000fe20000000800 */
        /* <DEDUP_REMOVED lines=104> */
[----:B------:R-:W4:Y:S04]  /*129c0*/  LDSM.16.M88.4 R44, [R184] ;  /* 0x00000000b82c783b */ /* 0x000f280000000200 */
[----:B------:R-:W5:Y:S04]  /*129d0*/  LDSM.16.M88.4 R56, [R164+0x1800] ;  /* 0x00180000a438783b */ /* 0x000f680000000200 */
[----:B------:R-:W5:Y:S04]  /*129e0*/  LDSM.16.M88.4 R40, [R183] ;  /* 0x00000000b728783b */ /* 0x000f680000000200 */
[----:B------:R-:W5:Y:S01]  /*129f0*/  LDSM.16.M88.4 R48, [R164+0x1c00] ;  /* 0x001c0000a430783b */ /* 0x000f620000000200 */
[----:B------:R-:W3:Y:S03]  /*12a00*/  S2R R5, SR_TID.X ;  /* 0x0000000000057919 */ /* 0x000ee60000002100 */
[----:B------:R-:W0:Y:S01]  /*12a10*/  LDGDEPBAR ;  /* 0x00000000000079af */ /* 0x000e220000000000 */
[C---:B-1----:R-:W-:Y:S06]  /*12a20*/  HMMA.16816.F32.BF16 R16, R12.reuse, R24, RZ ;  /* 0x000000180c10723c */ /* 0x042fec00000418ff */
[----:B------:R-:W-:-:S15]  /*12a30*/  HMMA.16816.F32.BF16 R24, R12, R26, RZ ;  /* 0x0000001a0c18723c */ /* 0x000fde00000418ff */
[----:B------:R-:W-:-:S03]  /*12a40*/  NOP ;  /* 0x0000000000007918 */ /* 0x000fc60000000000 */
[----:B--2---:R-:W-:Y:S01]  /*12a50*/  HMMA.16816.F32.BF16 R16, R8, R28, R16 ;  /* 0x0000001c0810723c */ /* 0x004fe20000041810 */
[----:B---3--:R-:W-:-:S05]  /*12a60*/  IMAD.SHL.U32 R5, R5, 0x2, RZ ;  /* 0x0000000205057824 */ /* 0x008fca00078e00ff */
[----:B------:R-:W-:Y:S01]  /*12a70*/  HMMA.16816.F32.BF16 R32, R8, R30, R24 ;  /* 0x0000001e0820723c */ /* 0x000fe20000041818 */
[----:B------:R-:W-:-:S04]  /*12a80*/  LOP3.LUT R5, R5, 0x6, RZ, 0xc0, !PT ;  /* 0x0000000605057812 */ /* 0x000fc800078ec0ff */
[C---:B------:R-:W-:Y:S01]  /*12a90*/  LOP3.LUT R6, R0.reuse, R5, RZ, 0xfc, !PT ;  /* 0x0000000500067212 */ /* 0x040fe200078efcff */
[C---:B------:R-:W-:Y:S01]  /*12aa0*/  HMMA.16816.F32.BF16 R24, R12.reuse, R36, RZ ;  /* 0x000000240c18723c */ /* 0x040fe200000418ff */
[--C-:B------:R-:W-:Y:S02]  /*12ab0*/  LOP3.LUT R7, R0, 0x1, R5.reuse, 0xfe, !PT ;  /* 0x0000000100077812 */ /* 0x100fe400078efe05 */
[C---:B------:R-:W-:Y:S02]  /*12ac0*/  ISETP.GE.AND P3, PT, R6.reuse, R4, PT ;  /* 0x000000040600720c */ /* 0x040fe40003f66270 */
[----:B------:R-:W-:Y:S01]  /*12ad0*/  ISETP.GE.AND P2, PT, R6, R2, PT ;  /* 0x000000020600720c */ /* 0x000fe20003f46270 */
[----:B------:R-:W-:Y:S01]  /*12ae0*/  HMMA.16816.F32.BF16 R28, R12, R38, RZ ;  /* 0x000000260c1c723c */ /* 0x000fe200000418ff */
[----:B------:R-:W-:Y:S02]  /*12af0*/  LOP3.LUT R6, R0, 0x8, R5, 0xfe, !PT ;  /* 0x0000000800067812 */ /* 0x000fe400078efe05 */
[----:B------:R-:W-:-:S02]  /*12b00*/  ISETP.GE.AND P1, PT, R7, R4, PT ;  /* 0x000000040700720c */ /* 0x000fc40003f26270 */
[----:B------:R-:W-:Y:S01]  /*12b10*/  ISETP.GE.AND P4, PT, R7, R2, PT ;  /* 0x000000020700720c */ /* 0x000fe20003f86270 */
[----:B------:R-:W-:Y:S01]  /*12b20*/  FMUL.FTZ R16, R16, UR4 ;  /* 0x0000000410107c20 */ /* 0x000fe20008410000 */
[----:B------:R-:W-:Y:S01]  /*12b30*/  FMUL.FTZ R17, R17, UR4 ;  /* 0x0000000411117c20 */ /* 0x000fe20008410000 */
[----:B------:R-:W-:Y:S01]  /*12b40*/  FMUL.FTZ R18, R18, UR4 ;  /* 0x0000000412127c20 */ /* 0x000fe20008410000 */
[----:B------:R-:W-:Y:S01]  /*12b50*/  FMUL.FTZ R19, R19, UR4 ;  /* 0x0000000413137c20 */ /* 0x000fe20008410000 */
[----:B------:R-:W1:Y:S01]  /*12b60*/  MUFU.TANH R100, R16 ;  /* 0x0000001000647308 */ /* 0x000e620000002400 */
[----:B------:R-:W-:Y:S01]  /*12b70*/  ISETP.GE.AND P5, PT, R6, R4, PT ;  /* 0x000000040600720c */ /* 0x000fe20003fa6270 */
[----:B------:R-:W-:Y:S01]  /*12b80*/  FMUL.FTZ R32, R32, UR4 ;  /* 0x0000000420207c20 */ /* 0x000fe20008410000 */
[----:B------:R-:W-:Y:S01]  /*12b90*/  FMUL.FTZ R33, R33, UR4 ;  /* 0x0000000421217c20 */ /* 0x000fe20008410000 */
[----:B------:R-:W-:Y:S01]  /*12ba0*/  FMUL.FTZ R34, R34, UR4 ;  /* 0x0000000422227c20 */ /* 0x000fe20008410000 */
[----:B------:R-:W-:Y:S01]  /*12bb0*/  FMUL.FTZ R35, R35, UR4 ;  /* 0x0000000423237c20 */ /* 0x000fe20008410000 */
[----:B------:R-:W-:-:S02]  /*12bc0*/  ISETP.GE.AND P6, PT, R6, R2, PT ;  /* 0x000000020600720c */ /* 0x000fc40003fc6270 */
[----:B------:R-:W2:Y:S01]  /*12bd0*/  MUFU.TANH R103, R17 ;  /* 0x0000001100677308 */ /* 0x000ea20000002400 */
[C-C-:B------:R-:W-:Y:S02]  /*12be0*/  LOP3.LUT R7, R0.reuse, 0x9, R5.reuse, 0xfe, !PT ;  /* 0x0000000900077812 */ /* 0x140fe400078efe05 */
[----:B------:R-:W-:-:S03]  /*12bf0*/  LOP3.LUT R6, R0, 0x10, R5, 0xfe, !PT ;  /* 0x0000001000067812 */ /* 0x000fc600078efe05 */
[----:B----4-:R-:W-:Y:S02]  /*12c00*/  HMMA.16816.F32.BF16 R36, R8, R46, R28 ;  /* 0x0000002e0824723c */ /* 0x010fe4000004181c */
[----:B------:R-:W3:Y:S01]  /*12c10*/  MUFU.TANH R125, R18 ;  /* 0x00000012007d7308 */ /* 0x000ee20000002400 */
[----:B-1----:R-:W-:Y:S02]  /*12c20*/  FSEL R100, R100, -INF , !P3 ;  /* 0xff80000064647808 */ /* 0x002fe40005800000 */
[----:B------:R-:W-:Y:S01]  /*12c30*/  ISETP.GE.AND P3, PT, R7, R4, PT ;  /* 0x000000040700720c */ /* 0x000fe20003f66270 */
[----:B-----5:R-:W-:Y:S04]  /*12c40*/  HMMA.16816.F32.BF16 R28, R12, R58, RZ ;  /* 0x0000003a0c1c723c */ /* 0x020fe800000418ff */
[----:B------:R1:W4:Y:S01]  /*12c50*/  MUFU.TANH R134, R19 ;  /* 0x0000001300867308 */ /* 0x0003220000002400 */
[----:B--2---:R-:W-:-:S02]  /*12c60*/  FSEL R103, R103, -INF , !P1 ;  /* 0xff80000067677808 */ /* 0x004fc40004800000 */
[----:B------:R-:W-:-:S05]  /*12c70*/  ISETP.GE.AND P1, PT, R6, R4, PT ;  /* 0x000000040600720c */ /* 0x000fca0003f26270 */
[----:B------:R-:W2:Y:S01]  /*12c80*/  MUFU.TANH R101, R32 ;  /* 0x0000002000657308 */ /* 0x000ea20000002400 */
[----:B---3--:R-:W-:Y:S02]  /*12c90*/  FSEL R125, R125, -INF , !P2 ;  /* 0xff8000007d7d7808 */ /* 0x008fe40005000000 */
[----:B------:R-:W-:Y:S02]  /*12ca0*/  ISETP.GE.AND P2, PT, R7, R2, PT ;  /* 0x000000020700720c */ /* 0x000fe40003f46270 */
[----:B------:R-:W-:Y:S01]  /*12cb0*/  LOP3.LUT R7, R0, 0x11, R5, 0xfe, !PT ;  /* 0x0000001100077812 */ /* 0x000fe200078efe05 */
[----:B------:R-:W-:Y:S01]  /*12cc0*/  FMUL.FTZ R36, R36, UR4 ;  /* 0x0000000424247c20 */ /* 0x000fe20008410000 */
[----:B------:R-:W-:Y:S01]  /*12cd0*/  FMUL.FTZ R37, R37, UR4 ;  /* 0x0000000425257c20 */ /* 0x000fe20008410000 */
[----:B------:R-:W3:Y:S01]  /*12ce0*/  MUFU.TANH R99, R33 ;  /* 0x0000002100637308 */ /* 0x000ee20000002400 */
[----:B-1----:R-:W-:Y:S01]  /*12cf0*/  HMMA.16816.F32.BF16 R16, R8, R44, R24 ;  /* 0x0000002c0810723c */ /* 0x002fe20000041818 */
[----:B------:R-:W1:Y:S01]  /*12d00*/  LDSM.16.M88.4 R44, [R182] ;  /* 0x00000000b62c783b */ /* 0x000e620000000200 */
[----:B------:R-:W-:Y:S01]  /*12d10*/  FMUL.FTZ R38, R38, UR4 ;  /* 0x0000000426267c20 */ /* 0x000fe20008410000 */
[----:B------:R-:W-:Y:S01]  /*12d20*/  FMUL.FTZ R39, R39, UR4 ;  /* 0x0000000427277c20 */ /* 0x000fe20008410000 */
[----:B----4-:R-:W-:-:S02]  /*12d30*/  FSEL R134, R134, -INF , !P4 ;  /* 0xff80000086867808 */ /* 0x010fc40006000000 */
[----:B------:R-:W-:Y:S01]  /*12d40*/  HMMA.16816.F32.BF16 R24, R12, R56, RZ ;  /* 0x000000380c18723c */ /* 0x000fe200000418ff */
[----:B------:R-:W4:Y:S01]  /*12d50*/  LDSM.16.M88.4 R56, [R164+0x2000] ;  /* 0x00200000a438783b */ /* 0x000f220000000200 */
[----:B------:R-:W5:Y:S01]  /*12d60*/  MUFU.TANH R129, R34 ;  /* 0x0000002200817308 */ /* 0x000f620000002400 */
[----:B------:R-:W-:Y:S02]  /*12d70*/  ISETP.GE.AND P4, PT, R6, R2, PT ;  /* 0x000000020600720c */ /* 0x000fe40003f86270 */
[----:B------:R-:W-:Y:S02]  /*12d80*/  LOP3.LUT R6, R0, 0x18, R5, 0xfe, !PT ;  /* 0x0000001800067812 */ /* 0x000fe400078efe05 */
[----:B--2---:R-:W-:Y:S02]  /*12d90*/  FSEL R101, R101, -INF , !P5 ;  /* 0xff80000065657808 */ /* 0x004fe40006800000 */
[----:B------:R-:W-:Y:S01]  /*12da0*/  ISETP.GE.AND P5, PT, R7, R4, PT ;  /* 0x000000040700720c */ /* 0x000fe20003fa6270 */
[----:B------:R2:W2:Y:S01]  /*12db0*/  MUFU.TANH R127, R35 ;  /* 0x00000023007f7308 */ /* 0x0004a20000002400 */
[----:B---3--:R-:W-:-:S02]  /*12dc0*/  FSEL R99, R99, -INF , !P3 ;  /* 0xff80000063637808 */ /* 0x008fc40005800000 */
[----:B------:R-:W-:-:S05]  /*12dd0*/  ISETP.GE.AND P3, PT, R6, R4, PT ;  /* 0x000000040600720c */ /* 0x000fca0003f66270 */
[----:B------:R-:W-:Y:S01]  /*12de0*/  FMUL.FTZ R16, R16, UR4 ;  /* 0x0000000410107c20 */ /* 0x000fe20008410000 */
[----:B------:R-:W-:Y:S01]  /*12df0*/  FMUL.FTZ R17, R17, UR4 ;  /* 0x0000000411117c20 */ /* 0x000fe20008410000 */
[----:B------:R-:W-:Y:S01]  /*12e00*/  FMUL.FTZ R18, R18, UR4 ;  /* 0x0000000412127c20 */ /* 0x000fe20008410000 */
[----:B------:R-:W-:Y:S01]  /*12e10*/  FMUL.FTZ R19, R19, UR4 ;  /* 0x0000000413137c20 */ /* 0x000fe20008410000 */
[----:B------:R-:W3:Y:S01]  /*12e20*/  MUFU.TANH R98, R16 ;  /* 0x0000001000627308 */ /* 0x000ee20000002400 */
[----:B-----5:R-:W-:Y:S02]  /*12e30*/  FSEL R129, R129, -INF , !P6 ;  /* 0xff80000081817808 */ /* 0x020fe40007000000 */
[----:B------:R-:W-:Y:S01]  /*12e40*/  ISETP.GE.AND P6, PT, R7, R2, PT ;  /* 0x000000020700720c */ /* 0x000fe20003fc6270 */
[----:B--2---:R-:W-:Y:S01]  /*12e50*/  HMMA.16816.F32.BF16 R32, R8, R42, R28 ;  /* 0x0000002a0820723c */ /* 0x004fe2000004181c */
[----:B------:R-:W-:-:S03]  /*12e60*/  FSEL R127, R127, -INF , !P2 ;  /* 0xff8000007f7f7808 */ /* 0x000fc60005000000 */
[----:B------:R-:W2:Y:S01]  /*12e70*/  MUFU.TANH R97, R17 ;  /* 0x0000001100617308 */ /* 0x000ea20000002400 */
[----:B------:R-:W-:Y:S01]  /*12e80*/  ISETP.GE.AND P2, PT, R6, R2, PT ;  /* 0x000000020600720c */ /* 0x000fe20003f46270 */
[----:B------:R-:W-:Y:S01]  /*12e90*/  HMMA.16816.F32.BF16 R28, R12, R50, RZ ;  /* 0x000000320c1c723c */ /* 0x000fe200000418ff */
[C-C-:B------:R-:W-:Y:S02]  /*12ea0*/  LOP3.LUT R6, R0.reuse, 0x20, R5.reuse, 0xfe, !PT ;  /* 0x0000002000067812 */ /* 0x140fe400078efe05 */
[----:B------:R-:W-:-:S03]  /*12eb0*/  LOP3.LUT R7, R0, 0x19, R5, 0xfe, !PT ;  /* 0x0000001900077812 */ /* 0x000fc600078efe05 */
[----:B------:R-:W5:Y:S01]  /*12ec0*/  MUFU.TANH R126, R18 ;  /* 0x00000012007e7308 */ /* 0x000f620000002400 */
[----:B---3--:R-:W-:Y:S02]  /*12ed0*/  FSEL R98, R98, -INF , !P1 ;  /* 0xff80000062627808 */ /* 0x008fe40004800000 */
[----:B------:R-:W-:-:S05]  /*12ee0*/  ISETP.GE.AND P1, PT, R7, R4, PT ;  /* 0x000000040700720c */ /* 0x000fca0003f26270 */
[----:B------:R3:W1:Y:S01]  /*12ef0*/  MUFU.TANH R124, R19 ;  /* 0x00000013007c7308 */ /* 0x0006620000002400 */
[----:B--2---:R-:W-:Y:S02]  /*12f00*/  FSEL R97, R97, -INF , !P5 ;  /* 0xff80000061617808 */ /* 0x004fe40006800000 */
[----:B------:R-:W-:Y:S01]  /*12f10*/  ISETP.GE.AND P5, PT, R6, R4, PT ;  /* 0x000000040600720c */ /* 0x000fe20003fa6270 */
[----:B------:R-:W-:Y:S01]  /*12f20*/  FMUL.FTZ R32, R32, UR4 ;  /* 0x0000000420207c20 */ /* 0x000fe20008410000 */
[----:B------:R-:W-:Y:S01]  /*12f30*/  FMUL.FTZ R33, R33, UR4 ;  /* 0x0000000421217c20 */ /* 0x000fe20008410000 */
[----:B------:R-:W-:Y:S02]  /*12f40*/  FMUL.FTZ R34, R34, UR4 ;  /* 0x0000000422227c20 */ /* 0x000fe40008410000 */
[----:B------:R-:W2:Y:S01]  /*12f50*/  MUFU.TANH R96, R36 ;  /* 0x0000002400607308 */ /* 0x000ea20000002400 */
[----:B------:R-:W-:Y:S01]  /*12f60*/  FMUL.FTZ R35, R35, UR4 ;  /* 0x0000000423237c20 */ /* 0x000fe20008410000 */
[----:B-----5:R-:W-:-:S02]  /*12f70*/  FSEL R126, R126, -INF , !P4 ;  /* 0xff8000007e7e7808 */ /* 0x020fc40006000000 */
[-C--:B------:R-:W-:Y:S02]  /*12f80*/  ISETP.GE.AND P4, PT, R7, R2.reuse, PT ;  /* 0x000000020700720c */ /* 0x080fe40003f86270 */
[--C-:B------:R-:W-:Y:S02]  /*12f90*/  LOP3.LUT R7, R0, 0x28, R5.reuse, 0xfe, !PT ;  /* 0x0000002800077812 */ /* 0x100fe400078efe05 */
[----:B------:R-:W5:Y:S01]  /*12fa0*/  MUFU.TANH R95, R37 ;  /* 0x00000025005f7308 */ /* 0x000f620000002400 */
[----:B---3--:R-:W-:Y:S01]  /*12fb0*/  HMMA.16816.F32.BF16 R16, R8, R40, R24 ;  /* 0x000000280810723c */ /* 0x008fe20000041818 */
[----:B------:R-:W3:Y:S01]  /*12fc0*/  LDSM.16.M88.4 R40, [R181] ;  /* 0x00000000b528783b */ /* 0x000ee20000000200 */
[----:B-1----:R-:W-:Y:S02]  /*12fd0*/  FSEL R124, R124, -INF , !P6 ;  /* 0xff8000007c7c7808 */ /* 0x002fe40007000000 */
[----:B------:R-:W-:Y:S02]  /*12fe0*/  ISETP.GE.AND P6, PT, R6, R2, PT ;  /* 0x000000020600720c */ /* 0x000fe40003fc6270 */
[----:B------:R-:W-:Y:S01]  /*12ff0*/  HMMA.16816.F32.BF16 R24, R12, R48, RZ ;  /* 0x000000300c18723c */ /* 0x000fe200000418ff */
[----:B------:R-:W1:Y:S01]  /*13000*/  LDSM.16.M88.4 R48, [R164+0x2400] ;  /* 0x00240000a430783b */ /* 0x000e620000000200 */
[----:B------:R-:W4:Y:S01]  /*13010*/  MUFU.TANH R122, R38 ;  /* 0x00000026007a7308 */ /* 0x000f220000002400 */
[----:B------:R-:W-:-:S02]  /*13020*/  LOP3.LUT R6, R0, 0x21, R5, 0xfe, !PT ;  /* 0x0000002100067812 */ /* 0x000fc400078efe05 */
[----:B--2---:R-:W-:Y:S02]  /*13030*/  FSEL R96, R96, -INF , !P3 ;  /* 0xff80000060607808 */ /* 0x004fe40005800000 */
[----:B------:R-:W-:-:S03]  /*13040*/  ISETP.GE.AND P3, PT, R6, R4, PT ;  /* 0x000000040600720c */ /* 0x000fc60003f66270 */
[----:B------:R2:W2:Y:S01]  /*13050*/  MUFU.TANH R121, R39 ;  /* 0x0000002700797308 */ /* 0x0004a20000002400 */
[----:B-----5:R-:W-:Y:S02]  /*13060*/  FSEL R95, R95, -INF , !P1 ;  /* 0xff8000005f5f7808 */ /* 0x020fe40004800000 */
[----:B------:R-:W-:-:S05]  /*13070*/  ISETP.GE.AND P1, PT, R7, R4, PT ;  /* 0x000000040700720c */ /* 0x000fca0003f26270 */
[----:B------:R-:W-:Y:S01]  /*13080*/  FMUL.FTZ R16, R16, UR4 ;  /* 0x0000000410107c20 */ /* 0x000fe20008410000 */
[----:B------:R-:W-:Y:S01]  /*13090*/  FMUL.FTZ R17, R17, UR4 ;  /* 0x0000000411117c20 */ /* 0x000fe20008410000 */
[----:B------:R-:W-:Y:S01]  /*130a0*/  FMUL.FTZ R18, R18, UR4 ;  /* 0x0000000412127c20 */ /* 0x000fe20008410000 */
[----:B------:R-:W-:Y:S01]  /*130b0*/  FMUL.FTZ R19, R19, UR4 ;  /* 0x0000000413137c20 */ /* 0x000fe20008410000 */
[----:B------:R-:W5:Y:S01]  /*130c0*/  MUFU.TANH R94, R16 ;  /* 0x00000010005e7308 */ /* 0x000f620000002400 */
[----:B----4-:R-:W-:Y:S02]  /*130d0*/  FSEL R122, R122, -INF , !P2 ;  /* 0xff8000007a7a7808 */ /* 0x010fe40005000000 */
[----:B------:R-:W-:Y:S01]  /*130e0*/  ISETP.GE.AND P2, PT, R6, R2, PT ;  /* 0x000000020600720c */ /* 0x000fe20003f46270 */
[----:B--2---:R-:W-:Y:S01]  /*130f0*/  HMMA.16816.F32.BF16 R36, R8, R46, R28 ;  /* 0x0000002e0824723c */ /* 0x004fe2000004181c */
[----:B------:R-:W-:-:S03]  /*13100*/  LOP3.LUT R6, R0, 0x29, R5, 0xfe, !PT ;  /* 0x0000002900067812 */ /* 0x000fc600078efe05 */
[----:B------:R-:W2:Y:S01]  /*13110*/  MUFU.TANH R93, R17 ;  /* 0x00000011005d7308 */ /* 0x000ea20000002400 */
[----:B------:R-:W-:Y:S01]  /*13120*/  FSEL R121, R121, -INF , !P4 ;  /* 0xff80000079797808 */ /* 0x000fe20006000000 */
[----:B------:R-:W-:Y:S01]  /*13130*/  HMMA.16816.F32.BF16 R28, R12, R58, RZ ;  /* 0x0000003a0c1c723c */ /* 0x000fe200000418ff */
[----:B------:R-:W-:Y:S02]  /*13140*/  ISETP.GE.AND P4, PT, R7, R2, PT ;  /* 0x000000020700720c */ /* 0x000fe40003f86270 */
[----:B------:R-:W-:-:S03]  /*13150*/  LOP3.LUT R7, R0, 0x30, R5, 0xfe, !PT ;  /* 0x0000003000077812 */ /* 0x000fc600078efe05 */
[----:B------:R-:W4:Y:S01]  /*13160*/  MUFU.TANH R120, R18 ;  /* 0x0000001200787308 */ /* 0x000f220000002400 */
[----:B-----5:R-:W-:Y:S02]  /*13170*/  FSEL R94, R94, -INF , !P5 ;  /* 0xff8000005e5e7808 */ /* 0x020fe40006800000 */
[----:B------:R-:W-:-:S05]  /*13180*/  ISETP.GE.AND P5, PT, R6, R4, PT ;  /* 0x000000040600720c */ /* 0x000fca0003fa6270 */
[----:B------:R5:W3:Y:S01]  /*13190*/  MUFU.TANH R119, R19 ;  /* 0x0000001300777308 */ /* 0x000ae20000002400 */
[----:B--2---:R-:W-:Y:S02]  /*131a0*/  FSEL R93, R93, -INF , !P3 ;  /* 0xff8000005d5d7808 */ /* 0x004fe40005800000 */
[----:B------:R-:W-:Y:S01]  /*131b0*/  ISETP.GE.AND P3, PT, R7, R4, PT ;  /* 0x000000040700720c */ /* 0x000fe20003f66270 */
[----:B------:R-:W-:Y:S01]  /*131c0*/  FMUL.FTZ R36, R36, UR4 ;  /* 0x0000000424247c20 */ /* 0x000fe20008410000 */
[----:B------:R-:W-:Y:S01]  /*131d0*/  FMUL.FTZ R37, R37, UR4 ;  /* 0x0000000425257c20 */ /* 0x000fe20008410000 */
[----:B------:R-:W-:Y:S02]  /*131e0*/  FMUL.FTZ R38, R38, UR4 ;  /* 0x0000000426267c20 */ /* 0x000fe40008410000 */
[----:B------:R-:W2:Y:S01]  /*131f0*/  MUFU.TANH R92, R32 ;  /* 0x00000020005c7308 */ /* 0x000ea20000002400 */
[----:B------:R-:W-:Y:S01]  /*13200*/  FMUL.FTZ R39, R39, UR4 ;  /* 0x0000000427277c20 */ /* 0x000fe20008410000 */
[----:B----4-:R-:W-:-:S02]  /*13210*/  FSEL R120, R120, -INF , !P6 ;  /* 0xff80000078787808 */ /* 0x010fc40007000000 */
[-C--:B------:R-:W-:Y:S02]  /*13220*/  ISETP.GE.AND P6, PT, R6, R2.reuse, PT ;  /* 0x000000020600720c */ /* 0x080fe40003fc6270 */
[----:B------:R-:W-:Y:S02]  /*13230*/  LOP3.LUT R6, R0, 0x31, R5, 0xfe, !PT ;  /* 0x0000003100067812 */ /* 0x000fe400078efe05 */
[----:B------:R-:W4:Y:S01]  /*13240*/  MUFU.TANH R90, R33 ;  /* 0x00000021005a7308 */ /* 0x000f220000002400 */
[----:B-----5:R-:W-:Y:S01]  /*13250*/  HMMA.16816.F32.BF16 R16, R8, R44, R24 ;  /* 0x0000002c0810723c */ /* 0x020fe20000041818 */
[----:B------:R-:W5:Y:S01]  /*13260*/  LDSM.16.M88.4 R44, [R180] ;  /* 0x00000000b42c783b */ /* 0x000f620000000200 */
[----:B---3--:R-:W-:Y:S02]  /*13270*/  FSEL R119, R119, -INF , !P2 ;  /* 0xff80000077777808 */ /* 0x008fe40005000000 */
[----:B------:R-:W-:Y:S02]  /*13280*/  ISETP.GE.AND P2, PT, R7, R2, PT ;  /* 0x000000020700720c */ /* 0x000fe40003f46270 */
[----:B------:R-:W-:Y:S01]  /*13290*/  HMMA.16816.F32.BF16 R24, R12, R56, RZ ;  /* 0x000000380c18723c */ /* 0x000fe200000418ff */
[----:B------:R-:W3:Y:S01]  /*132a0*/  LDSM.16.M88.4 R56, [R164+0x2800] ;  /* 0x00280000a438783b */ /* 0x000ee20000000200 */
[----:B------:R-:W1:Y:S01]  /*132b0*/  MUFU.TANH R118, R34 ;  /* 0x0000002200767308 */ /* 0x000e620000002400 */
[----:B--2---:R-:W-:-:S02]  /*132c0*/  FSEL R92, R92, -INF , !P1 ;  /* 0xff8000005c5c7808 */ /* 0x004fc40004800000 */
[----:B------:R-:W-:Y:S02]  /*132d0*/  ISETP.GE.AND P1, PT, R6, R4, PT ;  /* 0x000000040600720c */ /* 0x000fe40003f26270 */
[----:B------:R-:W-:-:S03]  /*132e0*/  LOP3.LUT R7, R0, 0x38, R5, 0xfe, !PT ;  /* 0x0000003800077812 */ /* 0x000fc600078efe05 */
[----:B------:R2:W2:Y:S01]  /*132f0*/  MUFU.TANH R112, R35 ;  /* 0x0000002300707308 */ /* 0x0004a20000002400 */
[----:B----4-:R-:W-:Y:S02]  /*13300*/  FSEL R90, R90, -INF , !P5 ;  /* 0xff8000005a5a7808 */ /* 0x010fe40006800000 */
[----:B------:R-:W-:-:S05]  /*13310*/  ISETP.GE.AND P5, PT, R7, R4, PT ;  /* 0x000000040700720c */ /* 0x000fca0003fa6270 */
[----:B------:R-:W-:Y:S01]  /*13320*/  FMUL.FTZ R16, R16, UR4 ;  /* 0x0000000410107c20 */ /* 0x000fe20008410000 */
[----:B------:R-:W-:Y:S01]  /*13330*/  FMUL.FTZ R17, R17, UR4 ;  /* 0x0000000411117c20 */ /* 0x000fe20008410000 */
[----:B------:R-:W-:Y:S01]  /*13340*/  FMUL.FTZ R18, R18, UR4 ;  /* 0x0000000412127c20 */ /* 0x000fe20008410000 */
[----:B------:R-:W-:Y:S01]  /*13350*/  FMUL.FTZ R19, R19, UR4 ;  /* 0x0000000413137c20 */ /* 0x000fe20008410000 */
[----:B------:R-:W4:Y:S01]  /*13360*/  MUFU.TANH R88, R16 ;  /* 0x0000001000587308 */ /* 0x000f220000002400 */
[----:B-1----:R-:W-:Y:S02]  /*13370*/  FSEL R118, R118, -INF , !P4 ;  /* 0xff80000076767808 */ /* 0x002fe40006000000 */
[----:B------:R-:W-:Y:S01]  /*13380*/  ISETP.GE.AND P4, PT, R6, R2, PT ;  /* 0x000000020600720c */ /* 0x000fe20003f86270 */
[----:B--2---:R-:W-:Y:S01]  /*13390*/  HMMA.16816.F32.BF16 R32, R8, R42, R28 ;  /* 0x0000002a0820723c */ /* 0x004fe2000004181c */
[----:B------:R-:W-:-:S03]  /*133a0*/  LOP3.LUT R6, R0, 0x39, R5, 0xfe, !PT ;  /* 0x0000003900067812 */ /* 0x000fc600078efe05 */
[----:B------:R-:W1:Y:S01]  /*133b0*/  MUFU.TANH R86, R17 ;  /* 0x0000001100567308 */ /* 0x000e620000002400 */
[----:B------:R-:W-:Y:S01]  /*133c0*/  FSEL R112, R112, -INF , !P6 ;  /* 0xff80000070707808 */ /* 0x000fe20007000000 */
[----:B------:R-:W-:Y:S01]  /*133d0*/  HMMA.16816.F32.BF16 R28, R12, R50, RZ ;  /* 0x000000320c1c723c */ /* 0x000fe200000418ff */
[----:B------:R-:W-:Y:S02]  /*133e0*/  ISETP.GE.AND P6, PT, R7, R2, PT ;  /* 0x000000020700720c */ /* 0x000fe40003fc6270 */
[----:B------:R-:W-:-:S03]  /*133f0*/  LOP3.LUT R7, R0, 0x40, R5, 0xfe, !PT ;  /* 0x0000004000077812 */ /* 0x000fc600078efe05 */
[----:B------:R-:W2:Y:S01]  /*13400*/  MUFU.TANH R111, R18 ;  /* 0x00000012006f7308 */ /* 0x000ea20000002400 */
[----:B----4-:R-:W-:Y:S02]  /*13410*/  FSEL R88, R88, -INF , !P3 ;  /* 0xff80000058587808 */ /* 0x010fe40005800000 */
[----:B------:R-:W-:-:S05]  /*13420*/  ISETP.GE.AND P3, PT, R6, R4, PT ;  /* 0x000000040600720c */ /* 0x000fca0003f66270 */
[----:B------:R4:W5:Y:S01]  /*13430*/  MUFU.TANH R115, R19 ;  /* 0x0000001300737308 */ /* 0x0009620000002400 */
[----:B-1----:R-:W-:Y:S02]  /*13440*/  FSEL R86, R86, -INF , !P1 ;  /* 0xff80000056567808 */ /* 0x002fe40004800000 */
[----:B------:R-:W-:Y:S01]  /*13450*/  ISETP.GE.AND P1, PT, R7, R4, PT ;  /* 0x000000040700720c */ /* 0x000fe20003f26270 */
[----:B------:R-:W-:Y:S01]  /*13460*/  FMUL.FTZ R32, R32, UR4 ;  /* 0x0000000420207c20 */ /* 0x000fe20008410000 */
[----:B------:R-:W-:Y:S01]  /*13470*/  FMUL.FTZ R33, R33, UR4 ;  /* 0x0000000421217c20 */ /* 0x000fe20008410000 */
[----:B------:R-:W-:Y:S02]  /*13480*/  FMUL.FTZ R34, R34, UR4 ;  /* 0x0000000422227c20 */ /* 0x000fe40008410000 */
[----:B------:R-:W1:Y:S01]  /*13490*/  MUFU.TANH R87, R36 ;  /* 0x0000002400577308 */ /* 0x000e620000002400 */
[----:B------:R-:W-:Y:S01]  /*134a0*/  FMUL.FTZ R35, R35, UR4 ;  /* 0x0000000423237c20 */ /* 0x000fe20008410000 */
[----:B--2---:R-:W-:-:S02]  /*134b0*/  FSEL R111, R111, -INF , !P2 ;  /* 0xff8000006f6f7808 */ /* 0x004fc40005000000 */
[-C--:B------:R-:W-:Y:S02]  /*134c0*/  ISETP.GE.AND P2, PT, R6, R2.reuse, PT ;  /* 0x000000020600720c */ /* 0x080fe40003f46270 */
[----:B------:R-:W-:Y:S02]  /*134d0*/  LOP3.LUT R6, R0, 0x41, R5, 0xfe, !PT ;  /* 0x0000004100067812 */ /* 0x000fe400078efe05 */
[----:B------:R-:W2:Y:S01]  /*134e0*/  MUFU.TANH R85, R37 ;  /* 0x0000002500557308 */ /* 0x000ea20000002400 */
[----:B----4-:R-:W-:Y:S01]  /*134f0*/  HMMA.16816.F32.BF16 R16, R8, R40, R24 ;  /* 0x000000280810723c */ /* 0x010fe20000041818 */
[----:B------:R-:W4:Y:S01]  /*13500*/  LDSM.16.M88.4 R40, [R179] ;  /* 0x00000000b328783b */ /* 0x000f220000000200 */
[----:B-----5:R-:W-:Y:S02]  /*13510*/  FSEL R115, R115, -INF , !P4 ;  /* 0xff80000073737808 */ /* 0x020fe40006000000 */
[----:B------:R-:W-:Y:S02]  /*13520*/  ISETP.GE.AND P4, PT, R7, R2, PT ;  /* 0x000000020700720c */ /* 0x000fe40003f86270 */
[----:B------:R-:W-:Y:S01]  /*13530*/  HMMA.16816.F32.BF16 R24, R12, R48, RZ ;  /* 0x000000300c18723c */ /* 0x000fe200000418ff */
[----:B------:R-:W5:Y:S01]  /*13540*/  LDSM.16.M88.4 R48, [R164+0x2c00] ;  /* 0x002c0000a430783b */ /* 0x000f620000000200 */
[----:B------:R-:W3:Y:S01]  /*13550*/  MUFU.TANH R116, R38 ;  /* 0x0000002600747308 */ /* 0x000ee20000002400 */
[----:B-1----:R-:W-:-:S02]  /*13560*/  FSEL R87, R87, -INF , !P5 ;  /* 0xff80000057577808 */ /* 0x002fc40006800000 */
[----:B------:R-:W-:Y:S02]  /*13570*/  ISETP.GE.AND P5, PT, R6, R4, PT ;  /* 0x000000040600720c */ /* 0x000fe40003fa6270 */
[----:B------:R-:W-:-:S03]  /*13580*/  LOP3.LUT R7, R0, 0x49, R5, 0xfe, !PT ;  /* 0x0000004900077812 */ /* 0x000fc600078efe05 */
[----:B------:R1:W1:Y:S01]  /*13590*/  MUFU.TANH R114, R39 ;  /* 0x0000002700727308 */ /* 0x0002620000002400 */
[----:B--2---:R-:W-:-:S07]  /*135a0*/  FSEL R85, R85, -INF , !P3 ;  /* 0xff80000055557808 */ /* 0x004fce0005800000 */
[----:B------:R-:W-:Y:S01]  /*135b0*/  FMUL.FTZ R16, R16, UR4 ;  /* 0x0000000410107c20 */ /* 0x000fe20008410000 */
[----:B------:R-:W-:Y:S01]  /*135c0*/  FMUL.FTZ R17, R17, UR4 ;  /* 0x0000000411117c20 */ /* 0x000fe20008410000 */
[----:B------:R-:W-:Y:S01]  /*135d0*/  FMUL.FTZ R18, R18, UR4 ;  /* 0x0000000412127c20 */ /* 0x000fe20008410000 */
[----:B------:R-:W-:Y:S01]  /*135e0*/  FMUL.FTZ R19, R19, UR4 ;  /* 0x0000000413137c20 */ /* 0x000fe20008410000 */
[----:B------:R-:W2:Y:S01]  /*135f0*/  MUFU.TANH R83, R16 ;  /* 0x0000001000537308 */ /* 0x000ea20000002400 */
[----:B---3--:R-:W-:Y:S02]  /*13600*/  FSEL R116, R116, -INF , !P6 ;  /* 0xff80000074747808 */ /* 0x008fe40007000000 */
[----:B------:R-:W-:Y:S01]  /*13610*/  ISETP.GE.AND P6, PT, R6, R2, PT ;  /* 0x000000020600720c */ /* 0x000fe20003fc6270 */
[----:B-1----:R-:W-:Y:S01]  /*13620*/  HMMA.16816.F32.BF16 R36, R8, R46, R28 ;  /* 0x0000002e0824723c */ /* 0x002fe2000004181c */
[----:B------:R-:W-:-:S03]  /*13630*/  LOP3.LUT R6, R0, 0x48, R5, 0xfe, !PT ;  /* 0x0000004800067812 */ /* 0x000fc600078efe05 */
[----:B------:R-:W1:Y:S01]  /*13640*/  MUFU.TANH R82, R17 ;  /* 0x0000001100527308 */ /* 0x000e620000002400 */
[----:B------:R-:W-:Y:S01]  /*13650*/  FSEL R114, R114, -INF , !P2 ;  /* 0xff80000072727808 */ /* 0x000fe20005000000 */
[----:B------:R-:W-:Y:S01]  /*13660*/  HMMA.16816.F32.BF16 R28, R12, R58, RZ ;  /* 0x0000003a0c1c723c */ /* 0x000fe200000418ff */
[C---:B------:R-:W-:Y:S02]  /*13670*/  ISETP.GE.AND P3, PT, R6.reuse, R4, PT ;  /* 0x000000040600720c */ /* 0x040fe40003f66270 */
[----:B------:R-:W-:-:S03]  /*13680*/  ISETP.GE.AND P2, PT, R6, R2, PT ;  /* 0x000000020600720c */ /* 0x000fc60003f46270 */
[----:B------:R-:W3:Y:S01]  /*13690*/  MUFU.TANH R113, R18 ;  /* 0x0000001200717308 */ /* 0x000ee20000002400 */
[----:B------:R-:W-:Y:S02]  /*136a0*/  LOP3.LUT R6, R0, 0x50, R5, 0xfe, !PT ;  /* 0x0000005000067812 */ /* 0x000fe400078efe05 */
[----:B--2---:R-:W-:Y:S02]  /*136b0*/  FSEL R83, R83, -INF , !P1 ;  /* 0xff80000053537808 */ /* 0x004fe40004800000 */
[----:B------:R-:W-:-:S03]  /*136c0*/  ISETP.GE.AND P1, PT, R7, R4, PT ;  /* 0x000000040700720c */ /* 0x000fc60003f26270 */
[----:B------:R2:W4:Y:S01]  /*136d0*/  MUFU.TANH R123, R19 ;  /* 0x00000013007b7308 */ /* 0x0005220000002400 */
[----:B-1----:R-:W-:Y:S02]  /*136e0*/  FSEL R82, R82, -INF , !P5 ;  /* 0xff80000052527808 */ /* 0x002fe40006800000 */
[----:B------:R-:W-:Y:S01]  /*136f0*/  ISETP.GE.AND P5, PT, R6, R4, PT ;  /* 0x000000040600720c */ /* 0x000fe20003fa6270 */
[----:B------:R-:W-:Y:S01]  /*13700*/  FMUL.FTZ R36, R36, UR4 ;  /* 0x0000000424247c20 */ /* 0x000fe20008410000 */
[----:B------:R-:W-:Y:S01]  /*13710*/  FMUL.FTZ R37, R37, UR4 ;  /* 0x0000000425257c20 */ /* 0x000fe20008410000 */
[----:B------:R-:W-:Y:S02]  /*13720*/  FMUL.FTZ R38, R38, UR4 ;  /* 0x0000000426267c20 */ /* 0x000fe40008410000 */
[----:B------:R-:W1:Y:S01]  /*13730*/  MUFU.TANH R81, R32 ;  /* 0x0000002000517308 */ /* 0x000e620000002400 */
[----:B------:R-:W-:Y:S01]  /*13740*/  FMUL.FTZ R39, R39, UR4 ;  /* 0x0000000427277c20 */ /* 0x000fe20008410000 */
[----:B---3--:R-:W-:-:S02]  /*13750*/  FSEL R113, R113, -INF , !P4 ;  /* 0xff80000071717808 */ /* 0x008fc40006000000 */
[-C--:B------:R-:W-:Y:S02]  /*13760*/  ISETP.GE.AND P4, PT, R7, R2.reuse, PT ;  /* 0x000000020700720c */ /* 0x080fe40003f86270 */
[--C-:B------:R-:W-:Y:S02]  /*13770*/  LOP3.LUT R7, R0, 0x51, R5.reuse, 0xfe, !PT ;  /* 0x0000005100077812 */ /* 0x100fe400078efe05 */
[----:B------:R-:W3:Y:S01]  /*13780*/  MUFU.TANH R84, R33 ;  /* 0x0000002100547308 */ /* 0x000ee20000002400 */
[----:B--2---:R-:W-:Y:S01]  /*13790*/  HMMA.16816.F32.BF16 R16, R8, R44, R24 ;  /* 0x0000002c0810723c */ /* 0x004fe20000041818 */
[----:B------:R-:W2:Y:S01]  /*137a0*/  LDSM.16.M88.4 R44, [R178] ;  /* 0x00000000b22c783b */ /* 0x000ea20000000200 */
[----:B----4-:R-:W-:Y:S02]  /*137b0*/  FSEL R123, R123, -INF , !P6 ;  /* 0xff8000007b7b7808 */ /* 0x010fe40007000000 */
[----:B------:R-:W-:Y:S02]  /*137c0*/  ISETP.GE.AND P6, PT, R6, R2, PT ;  /* 0x000000020600720c */ /* 0x000fe40003fc6270 */
[----:B------:R-:W-:Y:S01]  /*137d0*/  HMMA.16816.F32.BF16 R24, R12, R56, RZ ;  /* 0x000000380c18723c */ /* 0x000fe200000418ff */
[----:B------:R-:W4:Y:S01]  /*137e0*/  LDSM.16.M88.4 R56, [R164+0x3000] ;  /* 0x00300000a438783b */ /* 0x000f220000000200 */
[----:B------:R-:W5:Y:S01]  /*137f0*/  MUFU.TANH R128, R34 ;  /* 0x0000002200807308 */ /* 0x000f620000002400 */
[----:B------:R-:W-:-:S02]  /*13800*/  LOP3.LUT R6, R0, 0x58, R5, 0xfe, !PT ;  /* 0x0000005800067812 */ /* 0x000fc400078efe05 */
[----:B-1----:R-:W-:Y:S02]  /*13810*/  FSEL R81, R81, -INF , !P3 ;  /* 0xff80000051517808 */ /* 0x002fe40005800000 */
[----:B------:R-:W-:-:S03]  /*13820*/  ISETP.GE.AND P3, PT, R7, R4, PT ;  /* 0x000000040700720c */ /* 0x000fc60003f66270 */
[----:B------:R1:W1:Y:S01]  /*13830*/  MUFU.TANH R152, R35 ;  /* 0x0000002300987308 */ /* 0x0002620000002400 */
[----:B---3--:R-:W-:Y:S02]  /*13840*/  FSEL R84, R84, -INF , !P1 ;  /* 0xff80000054547808 */ /* 0x008fe40004800000 */
        /* <DEDUP_REMOVED lines=8> */
[----:B-1----:R-:W-:Y:S01]  /*138d0*/  HMMA.16816.F32.BF16 R32, R8, R42, R28 ;  /* 0x0000002a0820723c */ /* 0x002fe2000004181c */
[----:B------:R-:W-:-:S03]  /*138e0*/  FSEL R152, R152, -INF , !P4 ;  /* 0xff80000098987808 */ /* 0x000fc60006000000 */
[----:B------:R-:W1:Y:S01]  /*138f0*/  MUFU.TANH R78, R17 ;  /* 0x00000011004e7308 */ /* 0x000e620000002400 */
[----:B------:R-:W-:Y:S01]  /*13900*/  ISETP.GE.AND P4, PT, R6, R2, PT ;  /* 0x000000020600720c */ /* 0x000fe20003f86270 */
[----:B------:R-:W-:Y:S01]  /*13910*/  HMMA.16816.F32.BF16 R28, R12, R50, RZ ;  /* 0x000000320c1c723c */ /* 0x000fe200000418ff */
[C-C-:B------:R-:W-:Y:S02]  /*13920*/  LOP3.LUT R7, R0.reuse, 0x59, R5.reuse, 0xfe, !PT ;  /* 0x0000005900077812 */ /* 0x140fe400078efe05 */
[----:B------:R-:W-:-:S03]  /*13930*/  LOP3.LUT R6, R0, 0x60, R5, 0xfe, !PT ;  /* 0x0000006000067812 */ /* 0x000fc600078efe05 */
[----:B------:R-:W5:Y:S01]  /*13940*/  MUFU.TANH R135, R18 ;  /* 0x0000001200877308 */ /* 0x000f620000002400 */
[----:B---3--:R-:W-:Y:S02]  /*13950*/  FSEL R80, R80, -INF , !P5 ;  /* 0xff80000050507808 */ /* 0x008fe40006800000 */
[----:B------:R-:W-:-:S05]  /*13960*/  ISETP.GE.AND P5, PT, R7, R4, PT ;  /* 0x000000040700720c */ /* 0x000fca0003fa6270 */
[----:B------:R3:W2:Y:S01]  /*13970*/  MUFU.TANH R153, R19 ;  /* 0x0000001300997308 */ /* 0x0006a20000002400 */
[----:B-1----:R-:W-:Y:S02]  /*13980*/  FSEL R78, R78, -INF , !P3 ;  /* 0xff8000004e4e7808 */ /* 0x002fe40005800000 */
[----:B------:R-:W-:Y:S01]  /*13990*/  ISETP.GE.AND P3, PT, R6, R4, PT ;  /* 0x000000040600720c */ /* 0x000fe20003f66270 */
[----:B------:R-:W-:Y:S01]  /*139a0*/  FMUL.FTZ R32, R32, UR4 ;  /* 0x0000000420207c20 */ /* 0x000fe20008410000 */
[----:B------:R-:W-:Y:S01]  /*139b0*/  FMUL.FTZ R33, R33, UR4 ;  /* 0x0000000421217c20 */ /* 0x000fe20008410000 */
[----:B------:R-:W-:Y:S02]  /*139c0*/  FMUL.FTZ R34, R34, UR4 ;  /* 0x0000000422227c20 */ /* 0x000fe40008410000 */
[----:B------:R-:W1:Y:S01]  /*139d0*/  MUFU.TANH R77, R36 ;  /* 0x00000024004d7308 */ /* 0x000e620000002400 */
[----:B------:R-:W-:Y:S01]  /*139e0*/  FMUL.FTZ R35, R35, UR4 ;  /* 0x0000000423237c20 */ /* 0x000fe20008410000 */
[----:B-----5:R-:W-:-:S02]  /*139f0*/  FSEL R135, R135, -INF , !P6 ;  /* 0xff80000087877808 */ /* 0x020fc40007000000 */
[-C--:B------:R-:W-:Y:S02]  /*13a00*/  ISETP.GE.AND P6, PT, R7, R2.reuse, PT ;  /* 0x000000020700720c */ /* 0x080fe40003fc6270 */
[--C-:B------:R-:W-:Y:S02]  /*13a10*/  LOP3.LUT R7, R0, 0x61, R5.reuse, 0xfe, !PT ;  /* 0x0000006100077812 */ /* 0x100fe400078efe05 */
[----:B------:R-:W5:Y:S01]  /*13a20*/  MUFU.TANH R79, R37 ;  /* 0x00000025004f7308 */ /* 0x000f620000002400 */
[----:B---3--:R-:W-:Y:S01]  /*13a30*/  HMMA.16816.F32.BF16 R16, R8, R40, R24 ;  /* 0x000000280810723c */ /* 0x008fe20000041818 */
[----:B------:R-:W3:Y:S01]  /*13a40*/  LDSM.16.M88.4 R40, [R177] ;  /* 0x00000000b128783b */ /* 0x000ee20000000200 */
[----:B--2---:R-:W-:Y:S02]  /*13a50*/  FSEL R153, R153, -INF , !P2 ;  /* 0xff80000099997808 */ /* 0x004fe40005000000 */
[----:B------:R-:W-:Y:S02]  /*13a60*/  ISETP.GE.AND P2, PT, R6, R2, PT ;  /* 0x000000020600720c */ /* 0x000fe40003f46270 */
[----:B------:R-:W-:Y:S01]  /*13a70*/  HMMA.16816.F32.BF16 R24, R12, R48, RZ ;  /* 0x000000300c18723c */ /* 0x000fe200000418ff */
[----:B------:R-:W2:Y:S01]  /*13a80*/  MUFU.TANH R154, R38 ;  /* 0x00000026009a7308 */ /* 0x000ea20000002400 */
[----:B------:R-:W-:Y:S01]  /*13a90*/  LDSM.16.M88.4 R48, [R164+0x3800] ;  /* 0x00380000a430783b */ /* 0x000fe20000000200 */
[----:B------:R-:W-:-:S02]  /*13aa0*/  LOP3.LUT R6, R0, 0x68, R5, 0xfe, !PT ;  /* 0x0000006800067812 */ /* 0x000fc400078efe05 */
[----:B-1----:R-:W-:Y:S02]  /*13ab0*/  FSEL R77, R77, -INF , !P1 ;  /* 0xff8000004d4d7808 */ /* 0x002fe40004800000 */
[-C--:B------:R-:W-:Y:S02]  /*13ac0*/  ISETP.GE.AND P1, PT, R7, R4.reuse, PT ;  /* 0x000000040700720c */ /* 0x080fe40003f26270 */
[----:B------:R1:W4:Y:S01]  /*13ad0*/  MUFU.TANH R156, R39 ;  /* 0x00000027009c7308 */ /* 0x0003220000002400 */
[----:B-----5:R-:W-:Y:S02]  /*13ae0*/  FSEL R79, R79, -INF , !P5 ;  /* 0xff8000004f4f7808 */ /* 0x020fe40006800000 */
[----:B------:R-:W-:-:S05]  /*13af0*/  ISETP.GE.AND P5, PT, R6, R4, PT ;  /* 0x000000040600720c */ /* 0x000fca0003fa6270 */
[----:B------:R-:W5:Y:S01]  /*13b00*/  MUFU.TANH R73, R32 ;  /* 0x0000002000497308 */ /* 0x000f620000002400 */
[----:B------:R-:W-:Y:S01]  /*13b10*/  FMUL.FTZ R16, R16, UR4 ;  /* 0x0000000410107c20 */ /* 0x000fe20008410000 */
[----:B------:R-:W-:Y:S01]  /*13b20*/  FMUL.FTZ R17, R17, UR4 ;  /* 0x0000000411117c20 */ /* 0x000fe20008410000 */
[----:B------:R-:W-:Y:S01]  /*13b30*/  FMUL.FTZ R18, R18, UR4 ;  /* 0x0000000412127c20 */ /* 0x000fe20008410000 */
[----:B------:R-:W-:Y:S01]  /*13b40*/  FMUL.FTZ R19, R19, UR4 ;  /* 0x0000000413137c20 */ /* 0x000fe20008410000 */
[----:B--2---:R-:W-:Y:S02]  /*13b50*/  FSEL R154, R154, -INF , !P4 ;  /* 0xff8000009a9a7808 */ /* 0x004fe40006000000 */
[----:B------:R-:W-:Y:S01]  /*13b60*/  ISETP.GE.AND P4, PT, R7, R2, PT ;  /* 0x000000020700720c */ /* 0x000fe20003f86270 */
[----:B------:R-:W2:Y:S01]  /*13b70*/  MUFU.TANH R76, R16 ;  /* 0x00000010004c7308 */ /* 0x000ea20000002400 */
[----:B-1----:R-:W-:Y:S01]  /*13b80*/  HMMA.16816.F32.BF16 R36, R8, R46, R28 ;  /* 0x0000002e0824723c */ /* 0x002fe2000004181c */
[----:B----4-:R-:W-:-:S02]  /*13b90*/  FSEL R156, R156, -INF , !P6 ;  /* 0xff8000009c9c7808 */ /* 0x010fc40007000000 */
[----:B------:R-:W-:Y:S02]  /*13ba0*/  ISETP.GE.AND P6, PT, R6, R2, PT ;  /* 0x000000020600720c */ /* 0x000fe40003fc6270 */
[C-C-:B------:R-:W-:Y:S01]  /*13bb0*/  LOP3.LUT R6, R0.reuse, 0x69, R5.reuse, 0xfe, !PT ;  /* 0x0000006900067812 */ /* 0x140fe200078efe05 */
[----:B------:R-:W-:Y:S01]  /*13bc0*/  HMMA.16816.F32.BF16 R28, R12, R58, RZ ;  /* 0x0000003a0c1c723c */ /* 0x000fe200000418ff */
[----:B------:R-:W1:Y:S01]  /*13bd0*/  MUFU.TANH R74, R17 ;  /* 0x00000011004a7308 */ /* 0x000e620000002400 */
[----:B------:R-:W-:Y:S02]  /*13be0*/  LOP3.LUT R7, R0, 0x70, R5, 0xfe, !PT ;  /* 0x0000007000077812 */ /* 0x000fe400078efe05 */
[----:B-----5:R-:W-:-:S05]  /*13bf0*/  FSEL R73, R73, -INF , !P5 ;  /* 0xff80000049497808 */ /* 0x020fca0006800000 */
[----:B------:R-:W4:Y:S01]  /*13c00*/  MUFU.TANH R155, R18 ;  /* 0x00000012009b7308 */ /* 0x000f220000002400 */
[----:B--2---:R-:W-:Y:S02]  /*13c10*/  FSEL R76, R76, -INF , !P3 ;  /* 0xff8000004c4c7808 */ /* 0x004fe40005800000 */
[----:B------:R-:W-:-:S05]  /*13c20*/  ISETP.GE.AND P3, PT, R6, R4, PT ;  /* 0x000000040600720c */ /* 0x000fca0003f66270 */
[----:B------:R2:W5:Y:S01]  /*13c30*/  MUFU.TANH R158, R19 ;  /* 0x00000013009e7308 */ /* 0x0005620000002400 */
[----:B------:R-:W-:Y:S01]  /*13c40*/  FMUL.FTZ R36, R36, UR4 ;  /* 0x0000000424247c20 */ /* 0x000fe20008410000 */
[----:B------:R-:W-:Y:S01]  /*13c50*/  FMUL.FTZ R37, R37, UR4 ;  /* 0x0000000425257c20 */ /* 0x000fe20008410000 */
[----:B------:R-:W-:Y:S01]  /*13c60*/  FMUL.FTZ R38, R38, UR4 ;  /* 0x0000000426267c20 */ /* 0x000fe20008410000 */
[----:B------:R-:W-:Y:S01]  /*13c70*/  FMUL.FTZ R39, R39, UR4 ;  /* 0x0000000427277c20 */ /* 0x000fe20008410000 */
[----:B-1----:R-:W-:Y:S02]  /*13c80*/  FSEL R74, R74, -INF , !P1 ;  /* 0xff8000004a4a7808 */ /* 0x002fe40004800000 */
[----:B---3--:R-:W-:Y:S01]  /*13c90*/  HMMA.16816.F32.BF16 R28, R8, R42, R28 ;  /* 0x0000002a081c723c */ /* 0x008fe2000004181c */
[----:B------:R-:W1:Y:S01]  /*13ca0*/  MUFU.TANH R72, R33 ;  /* 0x0000002100487308 */ /* 0x000e620000002400 */
[----:B----4-:R-:W-:Y:S02]  /*13cb0*/  FSEL R155, R155, -INF , !P2 ;  /* 0xff8000009b9b7808 */ /* 0x010fe40005000000 */
[----:B------:R-:W-:-:S02]  /*13cc0*/  ISETP.GE.AND P2, PT, R6, R2, PT ;  /* 0x000000020600720c */ /* 0x000fc40003f46270 */
[----:B------:R-:W-:Y:S02]  /*13cd0*/  LOP3.LUT R6, R0, 0x71, R5, 0xfe, !PT ;  /* 0x0000007100067812 */ /* 0x000fe400078efe05 */
[C---:B------:R-:W-:Y:S01]  /*13ce0*/  ISETP.GE.AND P1, PT, R7.reuse, R4, PT ;  /* 0x000000040700720c */ /* 0x040fe20003f26270 */
[----:B------:R-:W3:Y:S01]  /*13cf0*/  MUFU.TANH R159, R34 ;  /* 0x00000022009f7308 */ /* 0x000ee20000002400 */
[----:B--2---:R-:W-:Y:S01]  /*13d00*/  HMMA.16816.F32.BF16 R16, R8, R44, R24 ;  /* 0x0000002c0810723c */ /* 0x004fe20000041818 */
[----:B------:R-:W2:Y:S01]  /*13d10*/  LDSM.16.M88.4 R44, [R164+0x3400] ;  /* 0x00340000a42c783b */ /* 0x000ea20000000200 */
[----:B-----5:R-:W-:Y:S02]  /*13d20*/  FSEL R158, R158, -INF , !P4 ;  /* 0xff8000009e9e7808 */ /* 0x020fe40006000000 */
[----:B------:R-:W-:Y:S02]  /*13d30*/  ISETP.GE.AND P4, PT, R7, R2, PT ;  /* 0x000000020700720c */ /* 0x000fe40003f86270 */
[----:B------:R-:W-:Y:S01]  /*13d40*/  HMMA.16816.F32.BF16 R24, R12, R56, RZ ;  /* 0x000000380c18723c */ /* 0x000fe200000418ff */
[----:B------:R4:W5:Y:S01]  /*13d50*/  MUFU.TANH R160, R35 ;  /* 0x0000002300a07308 */ /* 0x0009620000002400 */
[----:B------:R-:W-:-:S02]  /*13d60*/  ISETP.GE.AND P5, PT, R6, R4, PT ;  /* 0x000000040600720c */ /* 0x000fc40003fa6270 */
[----:B------:R-:W-:Y:S02]  /*13d70*/  LOP3.LUT R7, R0, 0x78, R5, 0xfe, !PT ;  /* 0x0000007800077812 */ /* 0x000fe400078efe05 */
[----:B-1----:R-:W-:Y:S02]  /*13d80*/  FSEL R72, R72, -INF , !P3 ;  /* 0xff80000048487808 */ /* 0x002fe40005800000 */
[----:B------:R-:W-:Y:S01]  /*13d90*/  FMUL.FTZ R28, R28, UR4 ;  /* 0x000000041c1c7c20 */ /* 0x000fe20008410000 */
[----:B------:R-:W1:Y:S01]  /*13da0*/  MUFU.TANH R69, R36 ;  /* 0x0000002400457308 */ /* 0x000e620000002400 */
[----:B------:R-:W-:Y:S01]  /*13db0*/  FMUL.FTZ R29, R29, UR4 ;  /* 0x000000041d1d7c20 */ /* 0x000fe20008410000 */
[----:B------:R-:W-:Y:S01]  /*13dc0*/  FMUL.FTZ R30, R30, UR4 ;  /* 0x000000041e1e7c20 */ /* 0x000fe20008410000 */
[----:B------:R-:W-:Y:S01]  /*13dd0*/  FMUL.FTZ R31, R31, UR4 ;  /* 0x000000041f1f7c20 */ /* 0x000fe20008410000 */
[----:B---3--:R-:W-:Y:S02]  /*13de0*/  FSEL R159, R159, -INF , !P6 ;  /* 0xff8000009f9f7808 */ /* 0x008fe40007000000 */
[----:B------:R-:W-:-:S02]  /*13df0*/  ISETP.GE.AND P6, PT, R6, R2, PT ;  /* 0x000000020600720c */ /* 0x000fc40003fc6270 */
[----:B------:R-:W-:Y:S01]  /*13e00*/  MUFU.TANH R68, R37 ;  /* 0x0000002500447308 */ /* 0x000fe20000002400 */
[----:B------:R-:W-:Y:S01]  /*13e10*/  FMUL.FTZ R16, R16, UR4 ;  /* 0x0000000410107c20 */ /* 0x000fe20008410000 */
[----:B------:R-:W-:Y:S01]  /*13e20*/  FMUL.FTZ R17, R17, UR4 ;  /* 0x0000000411117c20 */ /* 0x000fe20008410000 */
[----:B------:R-:W-:Y:S01]  /*13e30*/  FMUL.FTZ R18, R18, UR4 ;  /* 0x0000000412127c20 */ /* 0x000fe20008410000 */
[----:B------:R-:W-:Y:S01]  /*13e40*/  FMUL.FTZ R19, R19, UR4 ;  /* 0x0000000413137c20 */ /* 0x000fe20008410000 */
[----:B----4-:R-:W3:Y:S01]  /*13e50*/  LDSM.16.M88.4 R32, [R176] ;  /* 0x00000000b020783b */ /* 0x010ee20000000200 */
[----:B------:R-:W-:Y:S02]  /*13e60*/  LOP3.LUT R6, R0, 0x79, R5, 0xfe, !PT ;  /* 0x0000007900067812 */ /* 0x000fe400078efe05 */
[----:B------:R-:W4:Y:S01]  /*13e70*/  MUFU.TANH R75, R16 ;  /* 0x00000010004b7308 */ /* 0x000f220000002400 */
[----:B-----5:R-:W-:Y:S02]  /*13e80*/  FSEL R160, R160, -INF , !P2 ;  /* 0xff800000a0a07808 */ /* 0x020fe40005000000 */
[----:B------:R-:W-:-:S02]  /*13e90*/  ISETP.GE.AND P3, PT, R7, R4, PT ;  /* 0x000000040700720c */ /* 0x000fc40003f66270 */
[----:B------:R-:W-:Y:S02]  /*13ea0*/  ISETP.GE.AND P2, PT, R7, R2, PT ;  /* 0x000000020700720c */ /* 0x000fe40003f46270 */
[----:B------:R-:W-:Y:S01]  /*13eb0*/  LOP3.LUT R7, R0, 0x80, R5, 0xfe, !PT ;  /* 0x0000008000077812 */ /* 0x000fe200078efe05 */
[----:B------:R-:W5:Y:S01]  /*13ec0*/  MUFU.TANH R71, R17 ;  /* 0x0000001100477308 */ /* 0x000f620000002400 */
[----:B-1----:R-:W-:-:S07]  /*13ed0*/  FSEL R69, R69, -INF , !P3 ;  /* 0xff80000045457808 */ /* 0x002fce0005800000 */
[----:B------:R-:W1:Y:S01]  /*13ee0*/  MUFU.TANH R187, R18 ;  /* 0x0000001200bb7308 */ /* 0x000e620000002400 */
[----:B----4-:R-:W-:Y:S02]  /*13ef0*/  FSEL R75, R75, -INF , !P1 ;  /* 0xff8000004b4b7808 */ /* 0x010fe40004800000 */
[----:B------:R-:W-:-:S04]  /*13f00*/  ISETP.GE.AND P1, PT, R6, R4, PT ;  /* 0x000000040600720c */ /* 0x000fc80003f26270 */
[----:B------:R-:W-:Y:S01]  /*13f10*/  FSEL R68, R68, -INF , !P1 ;  /* 0xff80000044447808 */ /* 0x000fe20004800000 */
[----:B------:R4:W2:Y:S01]  /*13f20*/  MUFU.TANH R163, R19 ;  /* 0x0000001300a37308 */ /* 0x0008a20000002400 */
[----:B-----5:R-:W-:Y:S02]  /*13f30*/  FSEL R71, R71, -INF , !P5 ;  /* 0xff80000047477808 */ /* 0x020fe40006800000 */
[----:B------:R-:W-:-:S05]  /*13f40*/  ISETP.GE.AND P5, PT, R7, R4, PT ;  /* 0x000000040700720c */ /* 0x000fca0003fa6270 */
[----:B------:R-:W5:Y:S01]  /*13f50*/  MUFU.TANH R190, R38 ;  /* 0x0000002600be7308 */ /* 0x000f620000002400 */
[----:B-1----:R-:W-:Y:S02]  /*13f60*/  FSEL R187, R187, -INF , !P4 ;  /* 0xff800000bbbb7808 */ /* 0x002fe40006000000 */
[----:B------:R-:W-:Y:S02]  /*13f70*/  ISETP.GE.AND P4, PT, R6, R2, PT ;  /* 0x000000020600720c */ /* 0x000fe40003f86270 */
[----:B------:R-:W-:-:S03]  /*13f80*/  LOP3.LUT R6, R0, 0x81, R5, 0xfe, !PT ;  /* 0x0000008100067812 */ /* 0x000fc600078efe05 */
[----:B------:R1:W3:Y:S01]  /*13f90*/  MUFU.TANH R191, R39 ;  /* 0x0000002700bf7308 */ /* 0x0002e20000002400 */
[----:B----4-:R-:W-:Y:S01]  /*13fa0*/  HMMA.16816.F32.BF16 R16, R8, R40, R24 ;  /* 0x000000280810723c */ /* 0x010fe20000041818 */
[----:B------:R-:W-:Y:S01]  /*13fb0*/  LDSM.16.M88.4 R40, [R164+0x3c00] ;  /* 0x003c0000a428783b */ /* 0x000fe20000000200 */
[----:B--2---:R-:W-:Y:S02]  /*13fc0*/  FSEL R163, R163, -INF , !P6 ;  /* 0xff800000a3a37808 */ /* 0x004fe40007000000 */
[----:B------:R-:W-:Y:S02]  /*13fd0*/  ISETP.GE.AND P6, PT, R7, R2, PT ;  /* 0x000000020700720c */ /* 0x000fe40003fc6270 */
[----:B------:R-:W-:Y:S01]  /*13fe0*/  HMMA.16816.F32.BF16 R24, R12, R44, RZ ;  /* 0x0000002c0c18723c */ /* 0x000fe200000418ff */
[----:B------:R-:W2:Y:S01]  /*13ff0*/  MUFU.TANH R67, R28 ;  /* 0x0000001c00437308 */ /* 0x000ea20000002400 */
[----:B-----5:R-:W-:Y:S02]  /*14000*/  FSEL R190, R190, -INF , !P2 ;  /* 0xff800000bebe7808 */ /* 0x020fe40005000000 */
[----:B------:R-:W-:-:S02]  /*14010*/  ISETP.GE.AND P3, PT, R6, R4, PT ;  /* 0x000000040600720c */ /* 0x000fc40003f66270 */
[----:B------:R-:W-:Y:S02]  /*14020*/  ISETP.GE.AND P2, PT, R6, R2, PT ;  /* 0x000000020600720c */ /* 0x000fe40003f46270 */
[C-C-:B------:R-:W-:Y:S01]  /*14030*/  LOP3.LUT R7, R0.reuse, 0x88, R5.reuse, 0xfe, !PT ;  /* 0x0000008800077812 */ /* 0x140fe200078efe05 */
[----:B------:R-:W-:Y:S01]  /*14040*/  MUFU.TANH R64, R29 ;  /* 0x0000001d00407308 */ /* 0x000fe20000002400 */
[----:B-1----:R-:W1:Y:S01]  /*14050*/  LDSM.16.M88.4 R36, [R175] ;  /* 0x00000000af24783b */ /* 0x002e620000000200 */
[----:B------:R-:W-:Y:S02]  /*14060*/  LOP3.LUT R6, R0, 0x89, R5, 0xfe, !PT ;  /* 0x0000008900067812 */ /* 0x000fe400078efe05 */
[----:B---3--:R-:W-:Y:S02]  /*14070*/  FSEL R191, R191, -INF , !P4 ;  /* 0xff800000bfbf7808 */ /* 0x008fe40006000000 */
[----:B------:R-:W-:Y:S02]  /*14080*/  ISETP.GE.AND P1, PT, R7, R4, PT ;  /* 0x000000040700720c */ /* 0x000fe40003f26270 */
[----:B------:R-:W3:Y:S01]  /*14090*/  MUFU.TANH R63, R30 ;  /* 0x0000001e003f7308 */ /* 0x000ee20000002400 */
[----:B------:R-:W-:Y:S01]  /*140a0*/  FMUL.FTZ R16, R16, UR4 ;  /* 0x0000000410107c20 */ /* 0x000fe20008410000 */
[----:B------:R-:W-:Y:S01]  /*140b0*/  FMUL.FTZ R17, R17, UR4 ;  /* 0x0000000411117c20 */ /* 0x000fe20008410000 */
[----:B------:R-:W-:Y:S01]  /*140c0*/  FMUL.FTZ R18, R18, UR4 ;  /* 0x0000000412127c20 */ /* 0x000fe20008410000 */
[----:B------:R-:W-:Y:S01]  /*140d0*/  FMUL.FTZ R19, R19, UR4 ;  /* 0x0000000413137c20 */ /* 0x000fe20008410000 */
[----:B------:R-:W-:-:S02]  /*140e0*/  ISETP.GE.AND P4, PT, R7, R2, PT ;  /* 0x000000020700720c */ /* 0x000fc40003f86270 */
[----:B------:R-:W-:Y:S01]  /*140f0*/  HMMA.16816.F32.BF16 R24, R8, R32, R24 ;  /* 0x000000200818723c */ /* 0x000fe20000041818 */
[----:B------:R-:W4:Y:S01]  /*14100*/  MUFU.TANH R70, R16 ;  /* 0x0000001000467308 */ /* 0x000f220000002400 */
[----:B------:R-:W-:Y:S02]  /*14110*/  LOP3.LUT R7, R0, 0x90, R5, 0xfe, !PT ;  /* 0x0000009000077812 */ /* 0x000fe400078efe05 */
[----:B--2---:R-:W-:-:S05]  /*14120*/  FSEL R67, R67, -INF , !P1 ;  /* 0xff80000043437808 */ /* 0x004fca0004800000 */
[----:B------:R-:W2:Y:S01]  /*14130*/  MUFU.TANH R66, R17 ;  /* 0x0000001100427308 */ /* 0x000ea20000002400 */
[----:B---3--:R-:W-:-:S07]  /*14140*/  FSEL R194, R63, -INF , !P4 ;  /* 0xff8000003fc27808 */ /* 0x008fce0006000000 */
[----:B------:R-:W3:Y:S01]  /*14150*/  MUFU.TANH R62, R18 ;  /* 0x00000012003e7308 */ /* 0x000ee20000002400 */
[----:B----4-:R-:W-:Y:S02]  /*14160*/  FSEL R70, R70, -INF , !P5 ;  /* 0xff80000046467808 */ /* 0x010fe40006800000 */
[----:B------:R-:W-:-:S04]  /*14170*/  ISETP.GE.AND P5, PT, R6, R4, PT ;  /* 0x000000040600720c */ /* 0x000fc80003fa6270 */
[----:B------:R-:W-:Y:S01]  /*14180*/  FMUL.FTZ R24, R24, UR4 ;  /* 0x0000000418187c20 */ /* 0x000fe20008410000 */
[----:B------:R4:W5:Y:S01]  /*14190*/  MUFU.TANH R192, R19 ;  /* 0x0000001300c07308 */ /* 0x0009620000002400 */
[----:B------:R-:W-:Y:S01]  /*141a0*/  FMUL.FTZ R25, R25, UR4 ;  /* 0x0000000419197c20 */ /* 0x000fe20008410000 */
[----:B------:R-:W-:Y:S01]  /*141b0*/  FMUL.FTZ R26, R26, UR4 ;  /* 0x000000041a1a7c20 */ /* 0x000fe20008410000 */
[----:B------:R-:W-:Y:S01]  /*141c0*/  FMUL.FTZ R27, R27, UR4 ;  /* 0x000000041b1b7c20 */ /* 0x000fe20008410000 */
[----:B--2---:R-:W-:Y:S02]  /*141d0*/  FSEL R66, R66, -INF , !P3 ;  /* 0xff80000042427808 */ /* 0x004fe40005800000 */
[----:B------:R-:W-:Y:S02]  /*141e0*/  ISETP.GE.AND P3, PT, R7, R4, PT ;  /* 0x000000040700720c */ /* 0x000fe40003f66270 */
[----:B------:R-:W2:Y:S01]  /*141f0*/  MUFU.TANH R195, R31 ;  /* 0x0000001f00c37308 */ /* 0x000ea20000002400 */
[----:B---3--:R-:W-:-:S02]  /*14200*/  FSEL R193, R62, -INF , !P6 ;  /* 0xff8000003ec17808 */ /* 0x008fc40007000000 */
[-C--:B------:R-:W-:Y:S02]  /*14210*/  ISETP.GE.AND P6, PT, R6, R2.reuse, PT ;  /* 0x000000020600720c */ /* 0x080fe40003fc6270 */
[----:B------:R-:W-:Y:S02]  /*14220*/  LOP3.LUT R6, R0, 0x91, R5, 0xfe, !PT ;  /* 0x0000009100067812 */ /* 0x000fe400078efe05 */
[----:B------:R-:W-:Y:S01]  /*14230*/  FSEL R64, R64, -INF , !P5 ;  /* 0xff80000040407808 */ /* 0x000fe20006800000 */
[----:B------:R-:W3:Y:S01]  /*14240*/  MUFU.TANH R196, R24 ;  /* 0x0000001800c47308 */ /* 0x000ee20000002400 */
[----:B----4-:R-:W-:Y:S01]  /*14250*/  HMMA.16816.F32.BF16 R16, R12, R46, RZ ;  /* 0x0000002e0c10723c */ /* 0x010fe200000418ff */
[----:B------:R-:W4:Y:S01]  /*14260*/  LDSM.16.M88.4 R44, [R174] ;  /* 0x00000000ae2c783b */ /* 0x000f220000000200 */
[----:B-----5:R-:W-:Y:S02]  /*14270*/  FSEL R192, R192, -INF , !P2 ;  /* 0xff800000c0c07808 */ /* 0x020fe40005000000 */
[----:B------:R-:W-:-:S02]  /*14280*/  ISETP.GE.AND P2, PT, R7, R2, PT ;  /* 0x000000020700720c */ /* 0x000fc40003f46270 */
[C---:B------:R-:W-:Y:S01]  /*14290*/  ISETP.GE.AND P1, PT, R6.reuse, R4, PT ;  /* 0x000000040600720c */ /* 0x040fe20003f26270 */
[----:B------:R-:W5:Y:S01]  /*142a0*/  MUFU.TANH R197, R25 ;  /* 0x0000001900c57308 */ /* 0x000f620000002400 */
[----:B------:R-:W-:Y:S02]  /*142b0*/  ISETP.GE.AND P4, PT, R6, R2, PT ;  /* 0x000000020600720c */ /* 0x000fe40003f86270 */
[C-C-:B------:R-:W-:Y:S02]  /*142c0*/  LOP3.LUT R7, R0.reuse, 0x98, R5.reuse, 0xfe, !PT ;  /* 0x0000009800077812 */ /* 0x140fe400078efe05 */
[----:B------:R-:W-:Y:S02]  /*142d0*/  LOP3.LUT R6, R0, 0x99, R5, 0xfe, !PT ;  /* 0x0000009900067812 */ /* 0x000fe400078efe05 */
[----:B--2---:R-:W-:Y:S01]  /*142e0*/  FSEL R195, R195, -INF , !P6 ;  /* 0xff800000c3c37808 */ /* 0x004fe20007000000 */
[----:B------:R-:W2:Y:S01]  /*142f0*/  MUFU.TANH R61, R26 ;  /* 0x0000001a003d7308 */ /* 0x000ea20000002400 */
[----:B---3--:R-:W-:-:S02]  /*14300*/  FSEL R63, R196, -INF , !P3 ;  /* 0xff800000c43f7808 */ /* 0x008fc40005800000 */
[C---:B------:R-:W-:Y:S02]  /*14310*/  ISETP.GE.AND P5, PT, R7.reuse, R4, PT ;  /* 0x000000040700720c */ /* 0x040fe40003fa6270 */
[----:B------:R-:W-:Y:S02]  /*14320*/  ISETP.GE.AND P6, PT, R7, R2, PT ;  /* 0x000000020700720c */ /* 0x000fe40003fc6270 */
[----:B------:R-:W-:Y:S01]  /*14330*/  ISETP.GE.AND P3, PT, R6, R4, PT ;  /* 0x000000040600720c */ /* 0x000fe20003f66270 */
[----:B------:R-:W3:Y:S01]  /*14340*/  MUFU.TANH R186, R27 ;  /* 0x0000001b00ba7308 */ /* 0x000ee20000002400 */
[----:B------:R-:W-:Y:S01]  /*14350*/  HMMA.16816.F32.BF16 R28, R8, R34, R16 ;  /* 0x00000022081c723c */ /* 0x000fe20000041810 */
[----:B------:R-:W4:Y:S01]  /*14360*/  LDSM.16.M88.4 R32, [R164+0x4000] ;  /* 0x00400000a420783b */ /* 0x000f220000000200 */
[----:B-----5:R-:W-:Y:S02]  /*14370*/  FSEL R62, R197, -INF , !P1 ;  /* 0xff800000c53e7808 */ /* 0x020fe40004800000 */
[----:B------:R-:W-:-:S02]  /*14380*/  LOP3.LUT R7, R0, 0xa0, R5, 0xfe, !PT ;  /* 0x000000a000077812 */ /* 0x000fc400078efe05 */
[----:B------:R-:W-:Y:S01]  /*14390*/  HMMA.16816.F32.BF16 R16, R12, R48, RZ ;  /* 0x000000300c10723c */ /* 0x000fe200000418ff */
[----:B--2---:R-:W-:Y:S02]  /*143a0*/  FSEL R196, R61, -INF , !P2 ;  /* 0xff8000003dc47808 */ /* 0x004fe40005000000 */
[----:B------:R-:W-:Y:S02]  /*143b0*/  ISETP.GE.AND P2, PT, R6, R2, PT ;  /* 0x000000020600720c */ /* 0x000fe40003f46270 */
[----:B------:R-:W-:Y:S02]  /*143c0*/  LOP3.LUT R6, R0, 0xa1, R5, 0xfe, !PT ;  /* 0x000000a100067812 */ /* 0x000fe400078efe05 */
[C---:B------:R-:W-:Y:S02]  /*143d0*/  ISETP.GE.AND P1, PT, R7.reuse, R4, PT ;  /* 0x000000040700720c */ /* 0x040fe40003f26270 */
[----:B---3--:R-:W-:Y:S02]  /*143e0*/  FSEL R186, R186, -INF , !P4 ;  /* 0xff800000baba7808 */ /* 0x008fe40006000000 */
[----:B------:R-:W-:-:S02]  /*143f0*/  ISETP.GE.AND P4, PT, R7, R2, PT ;  /* 0x000000020700720c */ /* 0x000fc40003f86270 */
[----:B------:R-:W-:-:S05]  /*14400*/  LOP3.LUT R7, R0, 0xb0, R5, 0xfe, !PT ;  /* 0x000000b000077812 */ /* 0x000fca00078efe05 */
[----:B------:R-:W-:Y:S01]  /*14410*/  FMUL.FTZ R28, R28, UR4 ;  /* 0x000000041c1c7c20 */ /* 0x000fe20008410000 */
[----:B------:R-:W-:Y:S01]  /*14420*/  FMUL.FTZ R29, R29, UR4 ;  /* 0x000000041d1d7c20 */ /* 0x000fe20008410000 */
[----:B------:R-:W-:Y:S01]  /*14430*/  FMUL.FTZ R30, R30, UR4 ;  /* 0x000000041e1e7c20 */ /* 0x000fe20008410000 */
[----:B------:R-:W-:Y:S01]  /*14440*/  FMUL.FTZ R31, R31, UR4 ;  /* 0x000000041f1f7c20 */ /* 0x000fe20008410000 */
[----:B------:R-:W2:Y:S02]  /*14450*/  MUFU.TANH R65, R28 ;  /* 0x0000001c00417308 */ /* 0x000ea40000002400 */
[----:B-1----:R-:W-:Y:S06]  /*14460*/  HMMA.16816.F32.BF16 R24, R8, R36, R16 ;  /* 0x000000240818723c */ /* 0x002fec0000041810 */
[----:B------:R-:W-:Y:S01]  /*14470*/  HMMA.16816.F32.BF16 R16, R12, R50, RZ ;  /* 0x000000320c10723c */ /* 0x000fe200000418ff */
[----:B------:R-:W1:Y:S08]  /*14480*/  MUFU.TANH R162, R29 ;  /* 0x0000001d00a27308 */ /* 0x000e700000002400 */
[----:B------:R-:W3:Y:S01]  /*14490*/  MUFU.TANH R58, R30 ;  /* 0x0000001e003a7308 */ /* 0x000ee20000002400 */
[----:B--2---:R-:W-:-:S02]  /*144a0*/  FSEL R65, R65, -INF , !P5 ;  /* 0xff80000041417808 */ /* 0x004fc40006800000 */
[----:B------:R-:W-:-:S05]  /*144b0*/  ISETP.GE.AND P5, PT, R6, R4, PT ;  /* 0x000000040600720c */ /* 0x000fca0003fa6270 */
[----:B------:R2:W5:Y:S01]  /*144c0*/  MUFU.TANH R161, R31 ;  /* 0x0000001f00a17308 */ /* 0x0005620000002400 */
[----:B------:R-:W-:Y:S01]  /*144d0*/  FMUL.FTZ R24, R24, UR4 ;  /* 0x0000000418187c20 */ /* 0x000fe20008410000 */
[----:B------:R-:W-:Y:S01]  /*144e0*/  FMUL.FTZ R25, R25, UR4 ;  /* 0x0000000419197c20 */ /* 0x000fe20008410000 */
[----:B------:R-:W-:Y:S01]  /*144f0*/  FMUL.FTZ R26, R26, UR4 ;  /* 0x000000041a1a7c20 */ /* 0x000fe20008410000 */
[----:B------:R-:W-:Y:S01]  /*14500*/  FMUL.FTZ R27, R27, UR4 ;  /* 0x000000041b1b7c20 */ /* 0x000fe20008410000 */
[----:B-1----:R-:W-:-:S03]  /*14510*/  FSEL R61, R162, -INF , !P3 ;  /* 0xff800000a23d7808 */ /* 0x002fc60005800000 */
[----:B------:R-:W1:Y:S01]  /*14520*/  MUFU.TANH R157, R24 ;  /* 0x00000018009d7308 */ /* 0x000e620000002400 */
[----:B---3--:R-:W-:Y:S02]  /*14530*/  FSEL R197, R58, -INF , !P6 ;  /* 0xff8000003ac57808 */ /* 0x008fe40007000000 */
[----:B------:R-:W-:Y:S02]  /*14540*/  ISETP.GE.AND P6, PT, R6, R2, PT ;  /* 0x000000020600720c */ /* 0x000fe40003fc6270 */
[----:B------:R-:W-:-:S03]  /*14550*/  LOP3.LUT R6, R0, 0xa8, R5, 0xfe, !PT ;  /* 0x000000a800067812 */ /* 0x000fc600078efe05 */
[----:B------:R-:W3:Y:S01]  /*14560*/  MUFU.TANH R59, R25 ;  /* 0x00000019003b7308 */ /* 0x000ee20000002400 */
[----:B--2---:R-:W-:Y:S01]  /*14570*/  HMMA.16816.F32.BF16 R28, R8, R38, R16 ;  /* 0x00000026081c723c */ /* 0x004fe20000041810 */
[----:B------:R-:W-:Y:S01]  /*14580*/  LDSM.16.M88.4 R36, [R164+0x4400] ;  /* 0x00440000a424783b */ /* 0x000fe20000000200 */
[----:B-----5:R-:W-:Y:S02]  /*14590*/  FSEL R161, R161, -INF , !P2 ;  /* 0xff800000a1a17808 */ /* 0x020fe40005000000 */
[C---:B------:R-:W-:Y:S02]  /*145a0*/  ISETP.GE.AND P3, PT, R6.reuse, R4, PT ;  /* 0x000000040600720c */ /* 0x040fe40003f66270 */
[----:B------:R-:W-:Y:S01]  /*145b0*/  HMMA.16816.F32.BF16 R16, R12, R40, RZ ;  /* 0x000000280c10723c */ /* 0x000fe200000418ff */
[----:B------:R-:W2:Y:S01]  /*145c0*/  MUFU.TANH R56, R26 ;  /* 0x0000001a00387308 */ /* 0x000ea20000002400 */
[----:B------:R-:W-:Y:S02]  /*145d0*/  ISETP.GE.AND P2, PT, R6, R2, PT ;  /* 0x000000020600720c */ /* 0x000fe40003f46270 */
[----:B------:R-:W-:-:S02]  /*145e0*/  LOP3.LUT R6, R0, 0xa9, R5, 0xfe, !PT ;  /* 0x000000a900067812 */ /* 0x000fc400078efe05 */
[----:B-1----:R-:W-:Y:S02]  /*145f0*/  FSEL R58, R157, -INF , !P1 ;  /* 0xff8000009d3a7808 */ /* 0x002fe40004800000 */
[-C--:B------:R-:W-:Y:S01]  /*14600*/  ISETP.GE.AND P1, PT, R6, R4.reuse, PT ;  /* 0x000000040600720c */ /* 0x080fe20003f26270 */
[----:B------:R4:W1:Y:S01]  /*14610*/  MUFU.TANH R131, R27 ;  /* 0x0000001b00837308 */ /* 0x0008620000002400 */
[----:B---3--:R-:W-:Y:S02]  /*14620*/  FSEL R59, R59, -INF , !P5 ;  /* 0xff8000003b3b7808 */ /* 0x008fe40006800000 */
[----:B------:R-:W-:-:S06]  /*14630*/  ISETP.GE.AND P5, PT, R7, R4, PT ;  /* 0x000000040700720c */ /* 0x000fcc0003fa6270 */
[----:B------:R-:W-:Y:S01]  /*14640*/  FMUL.FTZ R28, R28, UR4 ;  /* 0x000000041c1c7c20 */ /* 0x000fe20008410000 */
[----:B------:R-:W-:Y:S01]  /*14650*/  FMUL.FTZ R29, R29, UR4 ;  /* 0x000000041d1d7c20 */ /* 0x000fe20008410000 */
[----:B------:R-:W-:Y:S01]  /*14660*/  FMUL.FTZ R30, R30, UR4 ;  /* 0x000000041e1e7c20 */ /* 0x000fe20008410000 */
[----:B------:R-:W-:Y:S01]  /*14670*/  FMUL.FTZ R31, R31, UR4 ;  /* 0x000000041f1f7c20 */ /* 0x000fe20008410000 */
[----:B------:R-:W3:Y:S01]  /*14680*/  MUFU.TANH R60, R28 ;  /* 0x0000001c003c7308 */ /* 0x000ee20000002400 */
[----:B--2---:R-:W-:Y:S02]  /*14690*/  FSEL R157, R56, -INF , !P4 ;  /* 0xff800000389d7808 */ /* 0x004fe40006000000 */
[-C--:B------:R-:W-:Y:S01]  /*146a0*/  ISETP.GE.AND P4, PT, R6, R2.reuse, PT ;  /* 0x000000020600720c */ /* 0x080fe20003f86270 */
[----:B----4-:R-:W-:Y:S01]  /*146b0*/  HMMA.16816.F32.BF16 R24, R8, R44, R16 ;  /* 0x0000002c0818723c */ /* 0x010fe20000041810 */
[C-C-:B------:R-:W-:Y:S02]  /*146c0*/  LOP3.LUT R6, R0.reuse, 0xb1, R5.reuse, 0xfe, !PT ;  /* 0x000000b100067812 */ /* 0x140fe400078efe05 */
[----:B-1----:R-:W-:Y:S01]  /*146d0*/  FSEL R131, R131, -INF , !P6 ;  /* 0xff80000083837808 */ /* 0x002fe20007000000 */
[----:B------:R-:W1:Y:S01]  /*146e0*/  MUFU.TANH R130, R29 ;  /* 0x0000001d00827308 */ /* 0x000e620000002400 */
[----:B------:R-:W-:Y:S01]  /*146f0*/  ISETP.GE.AND P6, PT, R7, R2, PT ;  /* 0x000000020700720c */ /* 0x000fe20003fc6270 */
[----:B------:R-:W-:Y:S01]  /*14700*/  HMMA.16816.F32.BF16 R16, R12, R42, RZ ;  /* 0x0000002a0c10723c */ /* 0x000fe200000418ff */
[----:B------:R-:W2:Y:S01]  /*14710*/  LDSM.16.M88.4 R40, [R173] ;  /* 0x00000000ad28783b */ /* 0x000ea20000000200 */
[----:B------:R-:W-:-:S04]  /*14720*/  LOP3.LUT R7, R0, 0xb9, R5, 0xfe, !PT ;  /* 0x000000b900077812 */ /* 0x000fc800078efe05 */
[----:B------:R-:W4:Y:S01]  /*14730*/  MUFU.TANH R23, R30 ;  /* 0x0000001e00177308 */ /* 0x000f220000002400 */
[----:B---3--:R-:W-:Y:S02]  /*14740*/  FSEL R60, R60, -INF , !P3 ;  /* 0xff8000003c3c7808 */ /* 0x008fe40005800000 */
[----:B------:R-:W-:-:S05]  /*14750*/  ISETP.GE.AND P3, PT, R6, R4, PT ;  /* 0x000000040600720c */ /* 0x000fca0003f66270 */
[----:B------:R3:W5:Y:S01]  /*14760*/  MUFU.TANH R117, R31 ;  /* 0x0000001f00757308 */ /* 0x0007620000002400 */
[----:B-1----:R-:W-:-:S03]  /*14770*/  FSEL R56, R130, -INF , !P1 ;  /* 0xff80000082387808 */ /* 0x002fc60004800000 */
[----:B------:R-:W-:Y:S01]  /*14780*/  FMUL.FTZ R24, R24, UR4 ;  /* 0x0000000418187c20 */ /* 0x000fe20008410000 */
[----:B------:R-:W-:Y:S01]  /*14790*/  FMUL.FTZ R25, R25, UR4 ;  /* 0x0000000419197c20 */ /* 0x000fe20008410000 */
[----:B------:R-:W-:Y:S01]  /*147a0*/  FMUL.FTZ R26, R26, UR4 ;  /* 0x000000041a1a7c20 */ /* 0x000fe20008410000 */
[----:B------:R-:W-:Y:S01]  /*147b0*/  FMUL.FTZ R27, R27, UR4 ;  /* 0x000000041b1b7c20 */ /* 0x000fe20008410000 */
[----:B------:R-:W1:Y:S01]  /*147c0*/  MUFU.TANH R57, R24 ;  /* 0x0000001800397308 */ /* 0x000e620000002400 */
[----:B----4-:R-:W-:Y:S02]  /*147d0*/  FSEL R162, R23, -INF , !P2 ;  /* 0xff80000017a27808 */ /* 0x010fe40005000000 */
[----:B------:R-:W-:Y:S02]  /*147e0*/  ISETP.GE.AND P2, PT, R6, R2, PT ;  /* 0x000000020600720c */ /* 0x000fe40003f46270 */
[----:B------:R-:W-:-:S03]  /*147f0*/  LOP3.LUT R6, R0, 0xb8, R5, 0xfe, !PT ;  /* 0x000000b800067812 */ /* 0x000fc600078efe05 */
[----:B------:R-:W4:Y:S01]  /*14800*/  MUFU.TANH R55, R25 ;  /* 0x0000001900377308 */ /* 0x000f220000002400 */
[----:B---3--:R-:W-:Y:S01]  /*14810*/  HMMA.16816.F32.BF16 R28, R8, R46, R16 ;  /* 0x0000002e081c723c */ /* 0x008fe20000041810 */
[----:B-----5:R-:W-:Y:S02]  /*14820*/  FSEL R117, R117, -INF , !P4 ;  /* 0xff80000075757808 */ /* 0x020fe40006000000 */
[C---:B------:R-:W-:Y:S02]  /*14830*/  ISETP.GE.AND P1, PT, R6.reuse, R4, PT ;  /* 0x000000040600720c */ /* 0x040fe40003f26270 */
[----:B------:R-:W-:Y:S01]  /*14840*/  ISETP.GE.AND P4, PT, R6, R2, PT ;  /* 0x000000020600720c */ /* 0x000fe20003f86270 */
[----:B------:R-:W-:Y:S01]  /*14850*/  HMMA.16816.F32.BF16 R16, R12, R32, RZ ;  /* 0x000000200c10723c */ /* 0x000fe200000418ff */
[----:B------:R-:W3:Y:S01]  /*14860*/  MUFU.TANH R21, R26 ;  /* 0x0000001a00157308 */ /* 0x000ee20000002400 */
[----:B------:R-:W-:Y:S02]  /*14870*/  LOP3.LUT R6, R0, 0xc1, R5, 0xfe, !PT ;  /* 0x000000c100067812 */ /* 0x000fe400078efe05 */
[----:B-1----:R-:W-:-:S02]  /*14880*/  FSEL R57, R57, -INF , !P5 ;  /* 0xff80000039397808 */ /* 0x002fc40006800000 */
[----:B------:R-:W-:-:S03]  /*14890*/  ISETP.GE.AND P5, PT, R7, R4, PT ;  /* 0x000000040700720c */ /* 0x000fc60003fa6270 */
[----:B------:R2:W1:Y:S01]  /*148a0*/  MUFU.TANH R22, R27 ;  /* 0x0000001b00167308 */ /* 0x0004620000002400 */
[----:B----4-:R-:W-:-:S08]  /*148b0*/  FSEL R55, R55, -INF , !P3 ;  /* 0xff80000037377808 */ /* 0x010fd00005800000 */
[----:B------:R-:W-:Y:S01]  /*148c0*/  FMUL.FTZ R28, R28, UR4 ;  /* 0x000000041c1c7c20 */ /* 0x000fe20008410000 */
[----:B------:R-:W-:Y:S01]  /*148d0*/  FMUL.FTZ R29, R29, UR4 ;  /* 0x000000041d1d7c20 */ /* 0x000fe20008410000 */
[----:B------:R-:W-:Y:S01]  /*148e0*/  FMUL.FTZ R30, R30, UR4 ;  /* 0x000000041e1e7c20 */ /* 0x000fe20008410000 */
[----:B------:R-:W-:Y:S01]  /*148f0*/  FMUL.FTZ R31, R31, UR4 ;  /* 0x000000041f1f7c20 */ /* 0x000fe20008410000 */
[----:B------:R-:W-:Y:S01]  /*14900*/  MUFU.TANH R109, R28 ;  /* 0x0000001c006d7308 */ /* 0x000fe20000002400 */
[----:B---3--:R-:W-:Y:S02]  /*14910*/  FSEL R130, R21, -INF , !P6 ;  /* 0xff80000015827808 */ /* 0x008fe40007000000 */
[----:B------:R-:W-:Y:S01]  /*14920*/  ISETP.GE.AND P6, PT, R7, R2, PT ;  /* 0x000000020700720c */ /* 0x000fe20003fc6270 */
[----:B--2---:R-:W-:Y:S01]  /*14930*/  HMMA.16816.F32.BF16 R24, R8, R40, R16 ;  /* 0x000000280818723c */ /* 0x004fe20000041810 */
[----:B-1----:R-:W-:Y:S02]  /*14940*/  FSEL R198, R22, -INF , !P2 ;  /* 0xff80000016c67808 */ /* 0x002fe40005000000 */
[----:B------:R-:W-:Y:S01]  /*14950*/  LOP3.LUT R7, R0, 0xc0, R5, 0xfe, !PT ;  /* 0x000000c000077812 */ /* 0x000fe200078efe05 */
[----:B------:R-:W-:Y:S02]  /*14960*/  MUFU.TANH R110, R29 ;  /* 0x0000001d006e7308 */ /* 0x000fe40000002400 */
[----:B------:R-:W-:Y:S01]  /*14970*/  HMMA.16816.F32.BF16 R16, R12, R34, RZ ;  /* 0x000000220c10723c */ /* 0x000fe200000418ff */
[----:B------:R-:W1:Y:S01]  /*14980*/  LDSM.16.M88.4 R32, [R172] ;  /* 0x00000000ac20783b */ /* 0x000e620000000200 */
[----:B------:R-:W-:-:S02]  /*14990*/  ISETP.GE.AND P3, PT, R7, R4, PT ;  /* 0x000000040700720c */ /* 0x000fc40003f66270 */
[----:B------:R-:W-:Y:S02]  /*149a0*/  ISETP.GE.AND P2, PT, R7, R2, PT ;  /* 0x000000020700720c */ /* 0x000fe40003f46270 */
[----:B------:R-:W2:Y:S01]  /*149b0*/  MUFU.TANH R106, R30 ;  /* 0x0000001e006a7308 */ /* 0x000ea20000002400 */
[----:B------:R-:W-:-:S07]  /*149c0*/  LOP3.LUT R7, R0, 0xc9, R5, 0xfe, !PT ;  /* 0x000000c900077812 */ /* 0x000fce00078efe05 */
[----:B------:R3:W4:Y:S04]  /*149d0*/  MUFU.TANH R108, R31 ;  /* 0x0000001f006c7308 */ /* 0x0007280000002400 */
[----:B------:R-:W-:Y:S01]  /*149e0*/  FMUL.FTZ R24, R24, UR4 ;  /* 0x0000000418187c20 */ /* 0x000fe20008410000 */
[----:B------:R-:W-:Y:S01]  /*149f0*/  FMUL.FTZ R25, R25, UR4 ;  /* 0x0000000419197c20 */ /* 0x000fe20008410000 */
[----:B------:R-:W-:Y:S01]  /*14a00*/  FMUL.FTZ R26, R26, UR4 ;  /* 0x000000041a1a7c20 */ /* 0x000fe20008410000 */
[----:B------:R-:W-:Y:S01]  /*14a10*/  FMUL.FTZ R27, R27, UR4 ;  /* 0x000000041b1b7c20 */ /* 0x000fe20008410000 */
[----:B------:R-:W5:Y:S01]  /*14a20*/  MUFU.TANH R107, R24 ;  /* 0x00000018006b7308 */ /* 0x000f620000002400 */
[----:B--2---:R-:W-:Y:S02]  /*14a30*/  FSEL R106, R106, -INF , !P4 ;  /* 0xff8000006a6a7808 */ /* 0x004fe40006000000 */
[----:B------:R-:W-:-:S05]  /*14a40*/  ISETP.GE.AND P4, PT, R6, R2, PT ;  /* 0x000000020600720c */ /* 0x000fca0003f86270 */
[----:B------:R-:W-:Y:S01]  /*14a50*/  MUFU.TANH R105, R25 ;  /* 0x0000001900697308 */ /* 0x000fe20000002400 */
[----:B---3--:R-:W-:Y:S01]  /*14a60*/  HMMA.16816.F32.BF16 R28, R8, R42, R16 ;  /* 0x0000002a081c723c */ /* 0x008fe20000041810 */
[----:B------:R-:W2:Y:S01]  /*14a70*/  LDSM.16.M88.4 R40, [R164+0x4800] ;  /* 0x00480000a428783b */ /* 0x000ea20000000200 */
[----:B----4-:R-:W-:-:S04]  /*14a80*/  FSEL R108, R108, -INF , !P6 ;  /* 0xff8000006c6c7808 */ /* 0x010fc80007000000 */
[----:B------:R-:W-:Y:S01]  /*14a90*/  HMMA.16816.F32.BF16 R16, R12, R36, RZ ;  /* 0x000000240c10723c */ /* 0x000fe200000418ff */
[----:B------:R-:W3:Y:S08]  /*14aa0*/  MUFU.TANH R104, R26 ;  /* 0x0000001a00687308 */ /* 0x000ef00000002400 */
[----:B------:R1:W4:Y:S09]  /*14ab0*/  MUFU.TANH R102, R27 ;  /* 0x0000001b00667308 */ /* 0x0003320000002400 */
[----:B------:R-:W-:Y:S01]  /*14ac0*/  FMUL.FTZ R28, R28, UR4 ;  /* 0x000000041c1c7c20 */ /* 0x000fe20008410000 */
[----:B------:R-:W-:Y:S01]  /*14ad0*/  FMUL.FTZ R29, R29, UR4 ;  /* 0x000000041d1d7c20 */ /* 0x000fe20008410000 */
[----:B------:R-:W-:Y:S01]  /*14ae0*/  FMUL.FTZ R30, R30, UR4 ;  /* 0x000000041e1e7c20 */ /* 0x000fe20008410000 */
[----:B------:R-:W-:Y:S01]  /*14af0*/  FMUL.FTZ R31, R31, UR4 ;  /* 0x000000041f1f7c20 */ /* 0x000fe20008410000 */
[----:B------:R-:W-:Y:S02]  /*14b00*/  MUFU.TANH R91, R28 ;  /* 0x0000001c005b7308 */ /* 0x000fe40000002400 */
[----:B-1----:R-:W-:Y:S06]  /*14b10*/  HMMA.16816.F32.BF16 R24, R8, R32, R16 ;  /* 0x000000200818723c */ /* 0x002fec0000041810 */
[----:B------:R-:W-:Y:S01]  /*14b20*/  MUFU.TANH R89, R29 ;  /* 0x0000001d00597308 */ /* 0x000fe20000002400 */
[----:B------:R-:W-:Y:S01]  /*14b30*/  HMMA.16816.F32.BF16 R16, R12, R38, RZ ;  /* 0x000000260c10723c */ /* 0x000fe200000418ff */
[----:B------:R-:W-:Y:S06]  /*14b40*/  LDSM.16.M88.4 R36, [R164+0x4c00] ;  /* 0x004c0000a424783b */ /* 0x000fec0000000200 */
[----:B------:R-:W1:Y:S08]  /*14b50*/  MUFU.TANH R54, R30 ;  /* 0x0000001e00367308 */ /* 0x000e700000002400 */
[----:B------:R5:W1:Y:S02]  /*14b60*/  MUFU.TANH R51, R31 ;  /* 0x0000001f00337308 */ /* 0x000a640000002400 */
[----:B------:R-:W-:Y:S01]  /*14b70*/  FMUL.FTZ R24, R24, UR4 ;  /* 0x0000000418187c20 */ /* 0x000fe20008410000 */
[----:B------:R-:W-:Y:S01]  /*14b80*/  FMUL.FTZ R25, R25, UR4 ;  /* 0x0000000419197c20 */ /* 0x000fe20008410000 */
[----:B------:R-:W-:Y:S01]  /*14b90*/  FMUL.FTZ R26, R26, UR4 ;  /* 0x000000041a1a7c20 */ /* 0x000fe20008410000 */
[----:B------:R-:W-:-:S03]  /*14ba0*/  FMUL.FTZ R27, R27, UR4 ;  /* 0x000000041b1b7c20 */ /* 0x000fc60008410000 */
[----:B------:R-:W1:Y:S08]  /*14bb0*/  MUFU.TANH R50, R24 ;  /* 0x0000001800327308 */ /* 0x000e700000002400 */
[----:B------:R-:W-:Y:S01]  /*14bc0*/  MUFU.TANH R49, R25 ;  /* 0x0000001900317308 */ /* 0x000fe20000002400 */
[----:B-----5:R-:W-:Y:S01]  /*14bd0*/  HMMA.16816.F32.BF16 R28, R8, R34, R16 ;  /* 0x00000022081c723c */ /* 0x020fe20000041810 */
[----:B------:R-:W5:Y:S05]  /*14be0*/  LDSM.16.M88.4 R32, [R171] ;  /* 0x00000000ab20783b */ /* 0x000f6a0000000200 */
[C---:B--2---:R-:W-:Y:S01]  /*14bf0*/  HMMA.16816.F32.BF16 R16, R12.reuse, R40, RZ ;  /* 0x000000280c10723c */ /* 0x044fe200000418ff */
[----:B------:R-:W2:Y:S08]  /*14c00*/  MUFU.TANH R48, R26 ;  /* 0x0000001a00307308 */ /* 0x000eb00000002400 */
[----:B------:R3:W2:Y:S09]  /*14c10*/  MUFU.TANH R46, R27 ;  /* 0x0000001b002e7308 */ /* 0x0006b20000002400 */
[----:B------:R-:W-:Y:S01]  /*14c20*/  FMUL.FTZ R28, R28, UR4 ;  /* 0x000000041c1c7c20 */ /* 0x000fe20008410000 */
[----:B------:R-:W-:Y:S01]  /*14c30*/  FMUL.FTZ R29, R29, UR4 ;  /* 0x000000041d1d7c20 */ /* 0x000fe20008410000 */
[----:B------:R-:W-:Y:S01]  /*14c40*/  FMUL.FTZ R30, R30, UR4 ;  /* 0x000000041e1e7c20 */ /* 0x000fe20008410000 */
[----:B------:R-:W-:Y:S01]  /*14c50*/  FMUL.FTZ R31, R31, UR4 ;  /* 0x000000041f1f7c20 */ /* 0x000fe20008410000 */
[----:B------:R-:W-:Y:S01]  /*14c60*/  MUFU.TANH R47, R28 ;  /* 0x0000001c002f7308 */ /* 0x000fe20000002400 */
[----:B---3--:R-:W-:Y:S01]  /*14c70*/  HMMA.16816.F32.BF16 R24, R12, R42, RZ ;  /* 0x0000002a0c18723c */ /* 0x008fe200000418ff */
[----:B------:R-:W3:Y:S01]  /*14c80*/  LDSM.16.M88.4 R40, [R170] ;  /* 0x00000000aa28783b */ /* 0x000ee20000000200 */
[----:B------:R-:W-:-:S05]  /*14c90*/  DEPBAR.LE SB0, 0x0 ;  /* 0x000080000000791a */ /* 0x000fca0000000000 */
[----:B------:R-:W2:Y:S01]  /*14ca0*/  MUFU.TANH R45, R29 ;  /* 0x0000001d002d7308 */ /* 0x000ea20000002400 */
[C---:B-----5:R-:W-:Y:S07]  /*14cb0*/  HMMA.16816.F32.BF16 R16, R8.reuse, R32, R16 ;  /* 0x000000200810723c */ /* 0x060fee0000041810 */
[----:B------:R-:W-:Y:S08]  /*14cc0*/  MUFU.TANH R44, R30 ;  /* 0x0000001e002c7308 */ /* 0x000ff00000002400 */
[----:B------:R5:W2:Y:S09]  /*14cd0*/  MUFU.TANH R33, R31 ;  /* 0x0000001f00217308 */ /* 0x000ab20000002400 */
[----:B------:R-:W-:Y:S01]  /*14ce0*/  FMUL.FTZ R16, R16, UR4 ;  /* 0x0000000410107c20 */ /* 0x000fe20008410000 */
[----:B------:R-:W-:Y:S01]  /*14cf0*/  FMUL.FTZ R17, R17, UR4 ;  /* 0x0000000411117c20 */ /* 0x000fe20008410000 */
[----:B------:R-:W-:Y:S01]  /*14d00*/  FMUL.FTZ R18, R18, UR4 ;  /* 0x0000000412127c20 */ /* 0x000fe20008410000 */
[----:B------:R-:W-:Y:S01]  /*14d10*/  FMUL.FTZ R19, R19, UR4 ;  /* 0x0000000413137c20 */ /* 0x000fe20008410000 */
[----:B------:R-:W2:Y:S01]  /*14d20*/  MUFU.TANH R32, R16 ;  /* 0x0000001000207308 */ /* 0x000ea20000002400 */
[----:B-----5:R-:W-:Y:S06]  /*14d30*/  HMMA.16816.F32.BF16 R28, R8, R34, R24 ;  /* 0x00000022081c723c */ /* 0x020fec0000041818 */
[----:B------:R-:W-:Y:S01]  /*14d40*/  HMMA.16816.F32.BF16 R24, R12, R36, RZ ;  /* 0x000000240c18723c */ /* 0x000fe200000418ff */
[----:B------:R-:W-:Y:S01]  /*14d50*/  MUFU.TANH R23, R17 ;  /* 0x0000001100177308 */ /* 0x000fe20000002400 */
[----:B------:R-:W-:-:S02]  /*14d60*/  FSEL R35, R107, -INF , !P3 ;  /* 0xff8000006b237808 */ /* 0x000fc40005800000 */
[----:B------:R-:W-:Y:S02]  /*14d70*/  FSEL R107, R104, -INF , !P2 ;  /* 0xff800000686b7808 */ /* 0x000fe40005000000 */
[----:B------:R-:W-:Y:S01]  /*14d80*/  HMMA.16816.F32.BF16 R12, R12, R38, RZ ;  /* 0x000000260c0c723c */ /* 0x000fe200000418ff */
[----:B------:R-:W-:Y:S02]  /*14d90*/  FSEL R37, R109, -INF , !P1 ;  /* 0xff8000006d257808 */ /* 0x000fe40004800000 */
[----:B------:R-:W5:Y:S01]  /*14da0*/  MUFU.TANH R21, R18 ;  /* 0x0000001200157308 */ /* 0x000f620000002400 */
[----:B------:R-:W-:Y:S02]  /*14db0*/  ISETP.GE.AND P1, PT, R6, R4, PT ;  /* 0x000000040600720c */ /* 0x000fe40003f26270 */
[----:B------:R-:W-:Y:S02]  /*14dc0*/  LOP3.LUT R6, R0, 0xc8, R5, 0xfe, !PT ;  /* 0x000000c800067812 */ /* 0x000fe400078efe05 */
[----:B------:R-:W-:-:S02]  /*14dd0*/  FSEL R36, R110, -INF , !P5 ;  /* 0xff8000006e247808 */ /* 0x000fc40006800000 */
[C---:B------:R-:W-:Y:S01]  /*14de0*/  ISETP.GE.AND P5, PT, R6.reuse, R4, PT ;  /* 0x000000040600720c */ /* 0x040fe20003fa6270 */
[----:B------:R3:W5:Y:S01]  /*14df0*/  MUFU.TANH R22, R19 ;  /* 0x0000001300167308 */ /* 0x0007620000002400 */
[----:B------:R-:W-:Y:S01]  /*14e00*/  ISETP.GE.AND P6, PT, R6, R2, PT ;  /* 0x000000020600720c */ /* 0x000fe20003fc6270 */
[----:B------:R-:W-:Y:S01]  /*14e10*/  FMUL.FTZ R28, R28, UR4 ;  /* 0x000000041c1c7c20 */ /* 0x000fe20008410000 */
[----:B------:R-:W-:Y:S01]  /*14e20*/  LOP3.LUT R6, R0, 0xd0, R5, 0xfe, !PT ;  /* 0x000000d000067812 */ /* 0x000fe200078efe05 */
[----:B------:R-:W-:Y:S01]  /*14e30*/  FMUL.FTZ R30, R30, UR4 ;  /* 0x000000041e1e7c20 */ /* 0x000fe20008410000 */
[----:B------:R-:W-:Y:S01]  /*14e40*/  FSEL R34, R105, -INF , !P1 ;  /* 0xff80000069227808 */ /* 0x000fe20004800000 */
[----:B------:R-:W-:Y:S01]  /*14e50*/  FMUL.FTZ R29, R29, UR4 ;  /* 0x000000041d1d7c20 */ /* 0x000fe20008410000 */
[----:B----4-:R-:W-:Y:S01]  /*14e60*/  FSEL R105, R102, -INF , !P4 ;  /* 0xff80000066697808 */ /* 0x010fe20006000000 */
[----:B------:R-:W4:Y:S01]  /*14e70*/  MUFU.TANH R28, R28 ;  /* 0x0000001c001c7308 */ /* 0x000f220000002400 */
[----:B------:R-:W-:Y:S01]  /*14e80*/  ISETP.GE.AND P3, PT, R7, R4, PT ;  /* 0x000000040700720c */ /* 0x000fe20003f66270 */
[----:B------:R-:W-:Y:S01]  /*14e90*/  FMUL.FTZ R31, R31, UR4 ;  /* 0x000000041f1f7c20 */ /* 0x000fe20008410000 */
[----:B------:R-:W-:-:S02]  /*14ea0*/  ISETP.GE.AND P2, PT, R7, R2, PT ;  /* 0x000000020700720c */ /* 0x000fc40003f46270 */
[C---:B------:R-:W-:Y:S02]  /*14eb0*/  ISETP.GE.AND P1, PT, R6.reuse, R4, PT ;  /* 0x000000040600720c */ /* 0x040fe40003f26270 */
[----:B------:R-:W-:Y:S01]  /*14ec0*/  ISETP.GE.AND P4, PT, R6, R2, PT ;  /* 0x000000020600720c */ /* 0x000fe20003f86270 */
[----:B------:R-:W4:Y:S01]  /*14ed0*/  MUFU.TANH R30, R30 ;  /* 0x0000001e001e7308 */ /* 0x000f220000002400 */
[C---:B---3--:R-:W-:Y:S01]  /*14ee0*/  HMMA.16816.F32.BF16 R16, R8.reuse, R40, R24 ;  /* 0x000000280810723c */ /* 0x048fe20000041818 */
[C-C-:B------:R-:W-:Y:S02]  /*14ef0*/  LOP3.LUT R7, R0.reuse, 0xd1, R5.reuse, 0xfe, !PT ;  /* 0x000000d100077812 */ /* 0x140fe400078efe05 */
[----:B------:R-:W-:Y:S02]  /*14f00*/  LOP3.LUT R6, R0, 0xd8, R5, 0xfe, !PT ;  /* 0x000000d800067812 */ /* 0x000fe400078efe05 */
[----:B-1----:R-:W-:Y:S01]  /*14f10*/  FSEL R109, R54, -INF , !P6 ;  /* 0xff800000366d7808 */ /* 0x002fe20007000000 */
[----:B------:R-:W-:Y:S01]  /*14f20*/  HMMA.16816.F32.BF16 R8, R8, R42, R12 ;  /* 0x0000002a0808723c */ /* 0x000fe2000004180c */
[----:B------:R-:W-:Y:S01]  /*14f30*/  FSEL R27, R91, -INF , !P5 ;  /* 0xff8000005b1b7808 */ /* 0x000fe20006800000 */
[----:B------:R-:W-:Y:S01]  /*14f40*/  MUFU.TANH R29, R29 ;  /* 0x0000001d001d7308 */ /* 0x000fe20000002400 */
[----:B------:R-:W-:-:S02]  /*14f50*/  FSEL R26, R89, -INF , !P3 ;  /* 0xff800000591a7808 */ /* 0x000fc40005800000 */
[----:B------:R-:W-:Y:S02]  /*14f60*/  FSEL R110, R51, -INF , !P2 ;  /* 0xff800000336e7808 */ /* 0x000fe40005000000 */
[C---:B------:R-:W-:Y:S02]  /*14f70*/  ISETP.GE.AND P5, PT, R7.reuse, R4, PT ;  /* 0x000000040700720c */ /* 0x040fe40003fa6270 */
[----:B------:R-:W-:Y:S01]  /*14f80*/  ISETP.GE.AND P6, PT, R7, R2, PT ;  /* 0x000000020700720c */ /* 0x000fe20003fc6270 */
[----:B------:R-:W-:Y:S01]  /*14f90*/  MUFU.TANH R31, R31 ;  /* 0x0000001f001f7308 */ /* 0x000fe20000002400 */
[C---:B------:R-:W-:Y:S02]  /*14fa0*/  ISETP.GE.AND P3, PT, R6.reuse, R4, PT ;  /* 0x000000040600720c */ /* 0x040fe40003f66270 */
[----:B------:R-:W-:Y:S02]  /*14fb0*/  ISETP.GE.AND P2, PT, R6, R2, PT ;  /* 0x000000020600720c */ /* 0x000fe40003f46270 */
[----:B------:R-:W-:-:S02]  /*14fc0*/  LOP3.LUT R7, R0, 0xd9, R5, 0xfe, !PT ;  /* 0x000000d900077812 */ /* 0x000fc400078efe05 */
[----:B------:R-:W-:Y:S01]  /*14fd0*/  LOP3.LUT R6, R0, 0xe0, R5, 0xfe, !PT ;  /* 0x000000e000067812 */ /* 0x000fe200078efe05 */
[----:B------:R-:W-:Y:S01]  /*14fe0*/  FMUL.FTZ R17, R17, UR4 ;  /* 0x0000000411117c20 */ /* 0x000fe20008410000 */
[----:B------:R-:W-:Y:S01]  /*14ff0*/  FSEL R25, R50, -INF , !P1 ;  /* 0xff80000032197808 */ /* 0x000fe20004800000 */
[----:B------:R-:W-:Y:S01]  /*15000*/  FMUL.FTZ R16, R16, UR4 ;  /* 0x0000000410107c20 */ /* 0x000fe20008410000 */
[----:B--2---:R-:W-:Y:S01]  /*15010*/  FSEL R201, R48, -INF , !P4 ;  /* 0xff80000030c97808 */ /* 0x004fe20006000000 */
[----:B------:R-:W-:Y:S01]  /*15020*/  FMUL.FTZ R18, R18, UR4 ;  /* 0x0000000412127c20 */ /* 0x000fe20008410000 */
[----:B------:R-:W-:Y:S01]  /*15030*/  FSEL R24, R49, -INF , !P5 ;  /* 0xff80000031187808 */ /* 0x000fe20006800000 */
[----:B------:R-:W1:Y:S01]  /*15040*/  MUFU.TANH R17, R17 ;  /* 0x0000001100117308 */ /* 0x000e620000002400 */
[----:B------:R-:W-:Y:S01]  /*15050*/  FSEL R200, R46, -INF , !P6 ;  /* 0xff8000002ec87808 */ /* 0x000fe20007000000 */
[----:B------:R-:W-:Y:S01]  /*15060*/  FMUL.FTZ R8, R8, UR4 ;  /* 0x0000000408087c20 */ /* 0x000fe20008410000 */
[----:B------:R-:W-:Y:S01]  /*15070*/  ISETP.GE.AND P1, PT, R7, R4, PT ;  /* 0x000000040700720c */ /* 0x000fe20003f26270 */
[----:B------:R-:W-:Y:S01]  /*15080*/  FMUL.FTZ R19, R19, UR4 ;  /* 0x0000000413137c20 */ /* 0x000fe20008410000 */
[----:B------:R-:W-:Y:S01]  /*15090*/  ISETP.GE.AND P4, PT, R7, R2, PT ;  /* 0x000000020700720c */ /* 0x000fe20003f86270 */
[----:B------:R-:W-:Y:S01]  /*150a0*/  FMUL.FTZ R9, R9, UR4 ;  /* 0x0000000409097c20 */ /* 0x000fe20008410000 */
[C---:B------:R-:W-:Y:S01]  /*150b0*/  ISETP.GE.AND P5, PT, R6.reuse, R4, PT ;  /* 0x000000040600720c */ /* 0x040fe20003fa6270 */
[----:B------:R2:W-:Y:S01]  /*150c0*/  MUFU.TANH R12, R8 ;  /* 0x00000008000c7308 */ /* 0x0005e20000002400 */
[----:B------:R-:W-:-:S02]  /*150d0*/  ISETP.GE.AND P6, PT, R6, R2, PT ;  /* 0x000000020600720c */ /* 0x000fc40003fc6270 */
[C-C-:B------:R-:W-:Y:S02]  /*150e0*/  LOP3.LUT R6, R0.reuse, 0xe8, R5.reuse, 0xfe, !PT ;  /* 0x000000e800067812 */ /* 0x140fe400078efe05 */
[----:B------:R-:W-:Y:S02]  /*150f0*/  LOP3.LUT R7, R0, 0xe1, R5, 0xfe, !PT ;  /* 0x000000e100077812 */ /* 0x000fe400078efe05 */
[----:B------:R-:W-:Y:S01]  /*15100*/  FSEL R45, R45, -INF , !P1 ;  /* 0xff8000002d2d7808 */ /* 0x000fe20004800000 */
[----:B------:R-:W3:Y:S01]  /*15110*/  MUFU.TANH R16, R16 ;  /* 0x0000001000107308 */ /* 0x000ee20000002400 */
[----:B------:R-:W-:Y:S02]  /*15120*/  FSEL R203, R33, -INF , !P4 ;  /* 0xff80000021cb7808 */ /* 0x000fe40006000000 */
[----:B------:R-:W-:Y:S02]  /*15130*/  FSEL R47, R47, -INF , !P3 ;  /* 0xff8000002f2f7808 */ /* 0x000fe40005800000 */
[----:B------:R-:W-:-:S02]  /*15140*/  FSEL R202, R44, -INF , !P2 ;  /* 0xff8000002cca7808 */ /* 0x000fc40005000000 */
[C---:B------:R-:W-:Y:S01]  /*15150*/  ISETP.GE.AND P1, PT, R6.reuse, R4, PT ;  /* 0x000000040600720c */ /* 0x040fe20003f26270 */
[----:B------:R-:W3:Y:S01]  /*15160*/  MUFU.TANH R18, R18 ;  /* 0x0000001200127308 */ /* 0x000ee20000002400 */
[----:B------:R-:W-:Y:S01]  /*15170*/  ISETP.GE.AND P4, PT, R6, R2, PT ;  /* 0x000000020600720c */ /* 0x000fe20003f86270 */
[----:B--2---:R-:W-:Y:S01]  /*15180*/  FMUL.FTZ R8, R10, UR4 ;  /* 0x000000040a087c20 */ /* 0x004fe20008410000 */
[C---:B------:R-:W-:Y:S02]  /*15190*/  ISETP.GE.AND P3, PT, R7.reuse, R4, PT ;  /* 0x000000040700720c */ /* 0x040fe40003f66270 */
[----:B------:R-:W-:Y:S02]  /*151a0*/  ISETP.GE.AND P2, PT, R7, R2, PT ;  /* 0x000000020700720c */ /* 0x000fe40003f46270 */
[C-C-:B------:R-:W-:Y:S01]  /*151b0*/  LOP3.LUT R6, R0.reuse, 0xe9, R5.reuse, 0xfe, !PT ;  /* 0x000000e900067812 */ /* 0x140fe200078efe05 */
[----:B------:R-:W2:Y:S01]  /*151c0*/  MUFU.TANH R19, R19 ;  /* 0x0000001300137308 */ /* 0x000ea20000002400 */
[----:B------:R-:W-:-:S02]  /*151d0*/  LOP3.LUT R7, R0, 0xf0, R5, 0xfe, !PT ;  /* 0x000000f000077812 */ /* 0x000fc400078efe05 */
[----:B------:R-:W-:Y:S02]  /*151e0*/  FSEL R32, R32, -INF , !P5 ;  /* 0xff80000020207808 */ /* 0x000fe40006800000 */
[----:B-----5:R-:W-:Y:S02]  /*151f0*/  FSEL R204, R21, -INF , !P6 ;  /* 0xff80000015cc7808 */ /* 0x020fe40007000000 */
[C---:B------:R-:W-:Y:S01]  /*15200*/  ISETP.GE.AND P5, PT, R6.reuse, R4, PT ;  /* 0x000000040600720c */ /* 0x040fe20003fa6270 */
[----:B------:R-:W5:Y:S01]  /*15210*/  MUFU.TANH R9, R9 ;  /* 0x0000000900097308 */ /* 0x000f620000002400 */
[----:B------:R-:W-:Y:S01]  /*15220*/  BAR.SYNC.DEFER_BLOCKING 0x0 ;  /* 0x0000000000007b1d */ /* 0x000fe20000010000 */
[----:B------:R-:W-:Y:S02]  /*15230*/  ISETP.GE.AND P6, PT, R6, R2, PT ;  /* 0x000000020600720c */ /* 0x000fe40003fc6270 */
[----:B------:R-:W-:Y:S02]  /*15240*/  FSEL R23, R23, -INF , !P3 ;  /* 0xff80000017177808 */ /* 0x000fe40005800000 */
[----:B------:R-:W-:-:S02]  /*15250*/  FSEL R205, R22, -INF , !P2 ;  /* 0xff80000016cd7808 */ /* 0x000fc40005000000 */
[----:B------:R-:W-:Y:S01]  /*15260*/  LOP3.LUT R6, R0, 0xf1, R5, 0xfe, !PT ;  /* 0x000000f100067812 */ /* 0x000fe200078efe05 */
[----:B------:R-:W5:Y:S01]  /*15270*/  MUFU.TANH R8, R8 ;  /* 0x0000000800087308 */ /* 0x000f620000002400 */
[C---:B------:R-:W-:Y:S02]  /*15280*/  ISETP.GE.AND P3, PT, R7.reuse, R4, PT ;  /* 0x000000040700720c */ /* 0x040fe40003f66270 */
[----:B------:R-:W-:Y:S01]  /*15290*/  ISETP.GE.AND P2, PT, R7, R2, PT ;  /* 0x000000020700720c */ /* 0x000fe20003f46270 */
[----:B------:R-:W-:Y:S01]  /*152a0*/  FMUL.FTZ R7, R11, UR4 ;  /* 0x000000040b077c20 */ /* 0x000fe20008410000 */
[----:B----4-:R-:W-:Y:S02]  /*152b0*/  FSEL R28, R28, -INF , !P1 ;  /* 0xff8000001c1c7808 */ /* 0x010fe40004800000 */
[----:B------:R-:W-:Y:S02]  /*152c0*/  ISETP.GE.AND P1, PT, R6, R4, PT ;  /* 0x000000040600720c */ /* 0x000fe40003f26270 */
[----:B------:R-:W-:Y:S01]  /*152d0*/  FSEL R207, R30, -INF , !P4 ;  /* 0xff8000001ecf7808 */ /* 0x000fe20006000000 */
[----:B------:R-:W4:Y:S01]  /*152e0*/  MUFU.TANH R7, R7 ;  /* 0x0000000700077308 */ /* 0x000f220000002400 */
[----:B-1----:R-:W-:-:S02]  /*152f0*/  FSEL R104, R17, -INF , !P1 ;  /* 0xff80000011687808 */ /* 0x002fc40004800000 */
[----:B------:R-:W-:Y:S02]  /*15300*/  ISETP.GT.AND P1, PT, R242, R248, PT ;  /* 0x000000f8f200720c */ /* 0x000fe40003f24270 */
[----:B------:R-:W-:Y:S02]  /*15310*/  ISETP.GE.AND P4, PT, R6, R2, PT ;  /* 0x000000020600720c */ /* 0x000fe40003f86270 */
[C-C-:B------:R-:W-:Y:S02]  /*15320*/  LOP3.LUT R6, R0.reuse, 0xf9, R5.reuse, 0xfe, !PT ;  /* 0x000000f900067812 */ /* 0x140fe400078efe05 */
[----:B------:R-:W-:Y:S02]  /*15330*/  LOP3.LUT R5, R0, 0xf8, R5, 0xfe, !PT ;  /* 0x000000f800057812 */ /* 0x000fe400078efe05 */
[----:B------:R-:W-:Y:S02]  /*15340*/  FSEL R91, R29, -INF , !P5 ;  /* 0xff8000001d5b7808 */ /* 0x000fe40006800000 */
[----:B------:R-:W-:-:S02]  /*15350*/  FSEL R208, R31, -INF , !P6 ;  /* 0xff8000001fd07808 */ /* 0x000fc40007000000 */
[----:B---3--:R-:W-:Y:S02]  /*15360*/  FSEL R102, R16, -INF , !P3 ;  /* 0xff80000010667808 */ /* 0x008fe40005800000 */
[----:B------:R-:W-:Y:S02]  /*15370*/  FSEL R210, R18, -INF , !P2 ;  /* 0xff80000012d27808 */ /* 0x000fe40005000000 */
[CC--:B------:R-:W-:Y:S02]  /*15380*/  ISETP.GE.AND P5, PT, R6.reuse, R4.reuse, PT ;  /* 0x000000040600720c */ /* 0x0c0fe40003fa6270 */
[C---:B------:R-:W-:Y:S02]  /*15390*/  ISETP.GE.AND P6, PT, R5.reuse, R4, PT ;  /* 0x000000040500720c */ /* 0x040fe40003fc6270 */
[-C--:B------:R-:W-:Y:S02]  /*153a0*/  ISETP.GE.AND P3, PT, R5, R2.reuse, PT ;  /* 0x000000020500720c */ /* 0x080fe40003f66270 */
[----:B------:R-:W-:-:S02]  /*153b0*/  ISETP.GE.AND P2, PT, R6, R2, PT ;  /* 0x000000020600720c */ /* 0x000fc40003f46270 */
[----:B--2---:R-:W-:Y:S02]  /*153c0*/  FSEL R209, R19, -INF , !P4 ;  /* 0xff80000013d17808 */ /* 0x004fe40006000000 */
[----:B-----5:R-:W-:Y:S02]  /*153d0*/  FSEL R206, R9, -INF , !P5 ;  /* 0xff80000009ce7808 */ /* 0x020fe40006800000 */
[----:B------:R-:W-:Y:S02]  /*153e0*/  FSEL R199, R12, -INF , !P6 ;  /* 0xff8000000cc77808 */ /* 0x000fe40007000000 */
[----:B------:R-:W-:Y:S02]  /*153f0*/  FSEL R211, R8, -INF , !P3 ;  /* 0xff80000008d37808 */ /* 0x000fe40005800000 */
[----:B----4-:R-:W-:Y:S01]  /*15400*/  FSEL R212, R7, -INF , !P2 ;  /* 0xff80000007d47808 */ /* 0x010fe20005000000 */
        /* <DEDUP_REMOVED lines=65> */
.L_x_1504:
[----:B------:R-:W1:Y:S02]  /*15820*/  LDC R2, c[0x0][0x248] ;  /* 0x00009200ff027b82 */ /* 0x000e640000000800 */
[----:B-1----:R-:W-:-:S05]  /*15830*/  IMAD.SHL.U32 R0, R2, 0x100, RZ ;  /* 0x0000010002007824 */ /* 0x002fca00078e00ff */
[----:B------:R-:W-:-:S04]  /*15840*/  IADD3 R0, -R0, RZ, RZ ;  /* 0x000000ff00007210 */ /* 0x000fc80007ffe1ff */
[----:B------:R-:W-:-:S07]  /*15850*/  SHF.R.S32.HI R4, RZ, 0x1f, R0 ;  /* 0x0000001fff047819 */ /* 0x000fce0000011400 */
.L_x_1505:
        /* <DEDUP_REMOVED lines=92> */
.L_x_1507:
[----:B------:R-:W-:Y:S05]  /*15e20*/  BSYNC B0 ;  /* 0x0000000000007941 */ /* 0x000fea0003800000 */
.L_x_1506:
[----:B------:R-:W0:Y:S01]  /*15e30*/  LDGDEPBAR ;  /* 0x00000000000079af */ /* 0x000e220000000000 */
[----:B------:R-:W-:-:S04]  /*15e40*/  LEA R188, P0, R0, R188, 0x1 ;  /* 0x000000bc00bc7211 */ /* 0x000fc800078008ff */
[----:B------:R-:W-:-:S09]  /*15e50*/  LEA.HI.X R189, R0, R189, R4, 0x1, P0 ;  /* 0x000000bd00bd7211 */ /* 0x000fd200000f0c04 */
.L_x_1503:
        /* <DEDUP_REMOVED lines=203> */
[-C--:B----4-:R-:W-:Y:S01]  /*16b10*/  FMUL.FTZ R136, R136, R54.reuse ;  /* 0x0000003688887220 */ /* 0x090fe20000410000 */
        /* <DEDUP_REMOVED lines=8> */
[----:B------:R-:W-:-:S03]  /*16ba0*/  F2FP.BF16.F32.PACK_AB R6, R220, R219 ;  /* 0x000000dbdc06723e */ /* 0x000fc600000010ff */
[----:B------:R3:W-:Y:S02]  /*16bb0*/  MUFU.EX2 R252, R4 ;  /* 0x0000000400fc7308 */ /* 0x0007e40000000800 */
[----:B---3--:R-:W-:-:S06]  /*16bc0*/  FFMA.FTZ R4, R69, UR4, -R2 ;  /* 0x0000000445047c23 */ /* 0x008fcc0008010802 */
        /* <DEDUP_REMOVED lines=9> */
[--C-:B---3--:R-:W-:Y:S01]  /*16c60*/  FFMA.FTZ R4, R64, UR4, -R2.reuse ;  /* 0x0000000440047c23 */ /* 0x108fe20008010802 */
[----:B--2---:R-:W-:Y:S01]  /*16c70*/  FMNMX.FTZ R64, R0, R5, !PT ;  /* 0x0000000500407209 */ /* 0x004fe20007810000 */
[----:B------:R-:W-:-:S04]  /*16c80*/  FFMA.FTZ R0, R32, UR4, -R2 ;  /* 0x0000000420007c23 */ /* 0x000fc80008010802 */
[----:B------:R2:W-:Y:S01]  /*16c90*/  MUFU.EX2 R38, R4 ;  /* 0x0000000400267308 */ /* 0x0005e20000000800 */
[----:B------:R-:W-:-:S04]  /*16ca0*/  FSETP.NEU.FTZ.AND P0, PT, R64, -INF , PT ;  /* 0xff8000004000780b */ /* 0x000fc80003f1d000 */
[----:B------:R-:W-:-:S03]  /*16cb0*/  FSEL R5, R64, RZ, P0 ;  /* 0x000000ff40057208 */ /* 0x000fc60000000000 */
[----:B------:R3:W-:Y:S02]  /*16cc0*/  MUFU.EX2 R51, R0 ;  /* 0x0000000000337308 */ /* 0x0007e40000000800 */
[----:B------:R-:W-:-:S04]  /*16cd0*/  FADD.FTZ R3, R3, -R5 ;  /* 0x8000000503037221 */ /* 0x000fc80000010000 */
[----:B------:R-:W-:Y:S01]  /*16ce0*/  FMUL.FTZ R3, R3, UR4 ;  /* 0x0000000403037c20 */ /* 0x000fe20008410000 */
[----:B--2---:R-:W-:-:S04]  /*16cf0*/  FFMA.FTZ R4, R63, UR4, -R2 ;  /* 0x000000043f047c23 */ /* 0x004fc80008010802 */
[----:B------:R2:W-:Y:S01]  /*16d00*/  MUFU.EX2 R39, R4 ;  /* 0x0000000400277308 */ /* 0x0005e20000000800 */
[----:B---3--:R-:W-:-:S05]  /*16d10*/  FMUL.FTZ R0, R64, UR4 ;  /* 0x0000000440007c20 */ /* 0x008fca0008410000 */
[----:B------:R-:W-:Y:S01]  /*16d20*/  FSEL R0, R0, RZ, P0 ;  /* 0x000000ff00007208 */ /* 0x000fe20000000000 */
[----:B--2---:R-:W-:-:S04]  /*16d30*/  FFMA.FTZ R4, R62, UR4, -R2 ;  /* 0x000000043e047c23 */ /* 0x004fc80008010802 */
        /* <DEDUP_REMOVED lines=9> */
[--C-:B--2---:R-:W-:Y:S02]  /*16dd0*/  FFMA.FTZ R4, R60, UR4, -R2.reuse ;  /* 0x000000043c047c23 */ /* 0x104fe40008010802 */
[----:B------:R-:W-:Y:S04]  /*16de0*/  LDSM.16.MT88.4 R60, [R165+0x7400] ;  /* 0x00740000a53c783b */ /* 0x000fe80000004200 */
[----:B------:R2:W-:Y:S02]  /*16df0*/  MUFU.EX2 R40, R4 ;  /* 0x0000000400287308 */ /* 0x0005e40000000800 */
[----:B--2---:R-:W-:-:S06]  /*16e00*/  FFMA.FTZ R4, R56, UR4, -R2 ;  /* 0x0000000438047c23 */ /* 0x004fcc0008010802 */
[----:B------:R2:W-:Y:S02]  /*16e10*/  MUFU.EX2 R41, R4 ;  /* 0x0000000400297308 */ /* 0x0005e40000000800 */
[--C-:B--2---:R-:W-:Y:S02]  /*16e20*/  FFMA.FTZ R4, R57, UR4, -R2.reuse ;  /* 0x0000000439047c23 */ /* 0x104fe40008010802 */
[----:B------:R-:W-:Y:S04]  /*16e30*/  LDSM.16.MT88.4 R56, [R165+0x7000] ;  /* 0x00700000a538783b */ /* 0x000fe80000004200 */
[----:B------:R2:W-:Y:S02]  /*16e40*/  MUFU.EX2 R42, R4 ;  /* 0x00000004002a7308 */ /* 0x0005e40000000800 */
[----:B--2---:R-:W-:-:S06]  /*16e50*/  FFMA.FTZ R4, R55, UR4, -R2 ;  /* 0x0000000437047c23 */ /* 0x004fcc0008010802 */
[----:B------:R2:W3:Y:S08]  /*16e60*/  MUFU.EX2 R55, R3 ;  /* 0x0000000300377308 */ /* 0x0004f00000000800 */
[----:B------:R4:W-:Y:S01]  /*16e70*/  MUFU.EX2 R43, R4 ;  /* 0x00000004002b7308 */ /* 0x0009e20000000800 */
[----:B--2---:R-:W-:Y:S01]  /*16e80*/  FFMA.FTZ R3, R116, UR4, -R0 ;  /* 0x0000000474037c23 */ /* 0x004fe20008010800 */
[-C--:B---3--:R-:W-:Y:S01]  /*16e90*/  FMUL.FTZ R138, R138, R55.reuse ;  /* 0x000000378a8a7220 */ /* 0x088fe20000410000 */
[-C--:B------:R-:W-:Y:S01]  /*16ea0*/  FMUL.FTZ R139, R139, R55.reuse ;  /* 0x000000378b8b7220 */ /* 0x080fe20000410000 */
[-C--:B------:R-:W-:Y:S01]  /*16eb0*/  FMUL.FTZ R146, R146, R55.reuse ;  /* 0x0000003792927220 */ /* 0x080fe20000410000 */
[-C--:B------:R-:W-:Y:S01]  /*16ec0*/  FMUL.FTZ R147, R147, R55.reuse ;  /* 0x0000003793937220 */ /* 0x080fe20000410000 */
[-C--:B------:R-:W-:Y:S01]  /*16ed0*/  FMUL.FTZ R142, R142, R55.reuse ;  /* 0x000000378e8e7220 */ /* 0x080fe20000410000 */
[-C--:B------:R-:W-:Y:S01]  /*16ee0*/  FMUL.FTZ R143, R143, R55.reuse ;  /* 0x000000378f8f7220 */ /* 0x080fe20000410000 */
[-C--:B------:R-:W-:Y:S01]  /*16ef0*/  FMUL.FTZ R150, R150, R55.reuse ;  /* 0x0000003796967220 */ /* 0x080fe20000410000 */
[----:B----4-:R-:W-:Y:S01]  /*16f00*/  FFMA.FTZ R4, R37, UR4, -R2 ;  /* 0x0000000425047c23 */ /* 0x010fe20008010802 */
[----:B------:R-:W-:-:S03]  /*16f10*/  FMUL.FTZ R151, R151, R55 ;  /* 0x0000003797977220 */ /* 0x000fc60000410000 */
[----:B------:R2:W-:Y:S02]  /*16f20*/  MUFU.EX2 R101, R4 ;  /* 0x0000000400657308 */ /* 0x0005e40000000800 */
[----:B--2---:R-:W-:-:S06]  /*16f30*/  FFMA.FTZ R4, R36, UR4, -R2 ;  /* 0x0000000424047c23 */ /* 0x004fcc0008010802 */
[----:B-1----:R1:W2:Y:S02]  /*16f40*/  MUFU.EX2 R8, R4 ;  /* 0x0000000400087308 */ /* 0x0022a40000000800 */
[----:B-1----:R-:W-:Y:S01]  /*16f50*/  FFMA.FTZ R4, R35, UR4, -R2 ;  /* 0x0000000423047c23 */ /* 0x002fe20008010802 */
[----:B--2---:R-:W-:Y:S02]  /*16f60*/  MOV R116, R8 ;  /* 0x0000000800747202 */ /* 0x004fe40000000f00 */
[----:B------:R-:W-:-:S03]  /*16f70*/  F2FP.BF16.F32.PACK_AB R8, R214, R213 ;  /* 0x000000d5d608723e */ /* 0x000fc600000010ff */
        /* <DEDUP_REMOVED lines=16> */
[----:B-1----:R-:W-:Y:S02]  /*17080*/  FFMA.FTZ R4, R28, UR4, -R2 ;  /* 0x000000041c047c23 */ /* 0x002fe40008010802 */
[----:B------:R-:W-:Y:S04]  /*17090*/  LDSM.16.MT88.4 R28, [R165+0x5400] ;  /* 0x00540000a51c783b */ /* 0x000fe80000004200 */
[----:B------:R1:W2:Y:S02]  /*170a0*/  MUFU.EX2 R96, R4 ;  /* 0x0000000400607308 */ /* 0x0002a40000000800 */
[----:B-1----:R-:W-:Y:S01]  /*170b0*/  FFMA.FTZ R4, R125, UR4, -R0 ;  /* 0x000000047d047c23 */ /* 0x002fe20008010800 */
[----:B--2---:R-:W-:-:S05]  /*170c0*/  MOV R125, R96 ;  /* 0x00000060007d7202 */ /* 0x004fca0000000f00 */
[----:B------:R1:W-:Y:S02]  /*170d0*/  MUFU.EX2 R65, R4 ;  /* 0x0000000400417308 */ /* 0x0003e40000000800 */
[----:B-1----:R-:W-:Y:S01]  /*170e0*/  FFMA.FTZ R4, R134, UR4, -R0 ;  /* 0x0000000486047c23 */ /* 0x002fe20008010800 */
[----:B------:R-:W-:-:S05]  /*170f0*/  MOV R134, R50 ;  /* 0x0000003200867202 */ /* 0x000fca0000000f00 */
[----:B------:R1:W-:Y:S02]  /*17100*/  MUFU.EX2 R77, R4 ;  /* 0x00000004004d7308 */ /* 0x0003e40000000800 */
[----:B-1----:R-:W-:Y:S01]  /*17110*/  FFMA.FTZ R4, R129, UR4, -R0 ;  /* 0x0000000481047c23 */ /* 0x002fe20008010800 */
[----:B------:R-:W-:-:S05]  /*17120*/  MOV R129, R51 ;  /* 0x0000003300817202 */ /* 0x000fca0000000f00 */
[----:B------:R1:W-:Y:S02]  /*17130*/  MUFU.EX2 R78, R4 ;  /* 0x00000004004e7308 */ /* 0x0003e40000000800 */
[--C-:B-1----:R-:W-:Y:S01]  /*17140*/  FFMA.FTZ R4, R127, UR4, -R0.reuse ;  /* 0x000000047f047c23 */ /* 0x102fe20008010800 */
[----:B------:R-:W-:Y:S02]  /*17150*/  MOV R127, R16 ;  /* 0x00000010007f7202 */ /* 0x000fe40000000f00 */
[----:B------:R-:W-:Y:S03]  /*17160*/  LDSM.16.MT88.4 R16, [R166+0x5000] ;  /* 0x00500000a610783b */ /* 0x000fe60000004200 */
[----:B------:R1:W-:Y:S02]  /*17170*/  MUFU.EX2 R79, R4 ;  /* 0x00000004004f7308 */ /* 0x0003e40000000800 */
[----:B-1----:R-:W-:Y:S01]  /*17180*/  FFMA.FTZ R4, R126, UR4, -R0 ;  /* 0x000000047e047c23 */ /* 0x002fe20008010800 */
[----:B------:R-:W-:-:S05]  /*17190*/  MOV R126, R15 ;  /* 0x0000000f007e7202 */ /* 0x000fca0000000f00 */
[----:B------:R1:W-:Y:S02]  /*171a0*/  MUFU.EX2 R82, R4 ;  /* 0x0000000400527308 */ /* 0x0003e40000000800 */
[----:B-1----:R-:W-:Y:S01]  /*171b0*/  FFMA.FTZ R4, R124, UR4, -R0 ;  /* 0x000000047c047c23 */ /* 0x002fe20008010800 */
[----:B------:R-:W-:-:S05]  /*171c0*/  MOV R124, R14 ;  /* 0x0000000e007c7202 */ /* 0x000fca0000000f00 */
[----:B------:R1:W2:Y:S02]  /*171d0*/  MUFU.EX2 R86, R4 ;  /* 0x0000000400567308 */ /* 0x0002a40000000800 */
[----:B-1----:R-:W-:Y:S01]  /*171e0*/  FFMA.FTZ R4, R122, UR4, -R0 ;  /* 0x000000047a047c23 */ /* 0x002fe20008010800 */
[----:B------:R-:W-:Y:S02]  /*171f0*/  MOV R122, R13 ;  /* 0x0000000d007a7202 */ /* 0x000fe40000000f00 */
[----:B--2---:R-:W-:-:S03]  /*17200*/  F2FP.BF16.F32.PACK_AB R5, R86, R82 ;  /* 0x000000525605723e */ /* 0x004fc600000010ff */
[----:B------:R1:W-:Y:S02]  /*17210*/  MUFU.EX2 R90, R4 ;  /* 0x00000004005a7308 */ /* 0x0003e40000000800 */
[--C-:B-1----:R-:W-:Y:S01]  /*17220*/  FFMA.FTZ R4, R121, UR4, -R0.reuse ;  /* 0x0000000479047c23 */ /* 0x102fe20008010800 */
[----:B------:R-:W-:Y:S02]  /*17230*/  MOV R121, R12 ;  /* 0x0000000c00797202 */ /* 0x000fe40000000f00 */
[----:B------:R-:W1:Y:S03]  /*17240*/  LDSM.16.MT88.4 R12, [R165+0x5000] ;  /* 0x00500000a50c783b */ /* 0x000e660000004200 */
[----:B------:R2:W3:Y:S02]  /*17250*/  MUFU.EX2 R93, R4 ;  /* 0x00000004005d7308 */ /* 0x0004e40000000800 */
[----:B--2---:R-:W-:Y:S01]  /*17260*/  FFMA.FTZ R4, R120, UR4, -R0 ;  /* 0x0000000478047c23 */ /* 0x004fe20008010800 */
[----:B------:R-:W-:-:S02]  /*17270*/  MOV R120, R11 ;  /* 0x0000000b00787202 */ /* 0x000fc40000000f00 */
[----:B------:R-:W-:-:S03]  /*17280*/  F2FP.BF16.F32.PACK_AB R11, R79, R78 ;  /* 0x0000004e4f0b723e */ /* 0x000fc600000010ff */
[----:B------:R2:W-:Y:S02]  /*17290*/  MUFU.EX2 R97, R4 ;  /* 0x0000000400617308 */ /* 0x0005e40000000800 */
[----:B--2---:R-:W-:Y:S01]  /*172a0*/  FFMA.FTZ R4, R119, UR4, -R0 ;  /* 0x0000000477047c23 */ /* 0x004fe20008010800 */
[----:B------:R-:W-:Y:S02]  /*172b0*/  MOV R119, R10 ;  /* 0x0000000a00777202 */ /* 0x000fe40000000f00 */
[----:B------:R-:W-:-:S03]  /*172c0*/  F2FP.BF16.F32.PACK_AB R10, R216, R215 ;  /* 0x000000d7d80a723e */ /* 0x000fc600000010ff */
[----:B------:R2:W4:Y:S02]  /*172d0*/  MUFU.EX2 R99, R4 ;  /* 0x0000000400637308 */ /* 0x0005240000000800 */
[----:B--2---:R-:W-:-:S06]  /*172e0*/  FFMA.FTZ R4, R118, UR4, -R0 ;  /* 0x0000000476047c23 */ /* 0x004fcc0008010800 */
[----:B------:R2:W-:Y:S02]  /*172f0*/  MUFU.EX2 R100, R4 ;  /* 0x0000000400647308 */ /* 0x0005e40000000800 */
[----:B--2---:R-:W-:-:S06]  /*17300*/  FFMA.FTZ R4, R112, UR4, -R0 ;  /* 0x0000000470047c23 */ /* 0x004fcc0008010800 */
[----:B------:R2:W5:Y:S02]  /*17310*/  MUFU.EX2 R103, R4 ;  /* 0x0000000400677308 */ /* 0x0005640000000800 */
[----:B--2---:R-:W-:-:S06]  /*17320*/  FFMA.FTZ R4, R111, UR4, -R0 ;  /* 0x000000046f047c23 */ /* 0x004fcc0008010800 */
[----:B------:R2:W-:Y:S08]  /*17330*/  MUFU.EX2 R111, R3 ;  /* 0x00000003006f7308 */ /* 0x0005f00000000800 */
[----:B------:R3:W-:Y:S01]  /*17340*/  MUFU.EX2 R118, R4 ;  /* 0x0000000400767308 */ /* 0x0007e20000000800 */
[----:B--2---:R-:W-:-:S07]  /*17350*/  FFMA.FTZ R3, R114, UR4, -R0 ;  /* 0x0000000472037c23 */ /* 0x004fce0008010800 */
[----:B------:R2:W-:Y:S01]  /*17360*/  MUFU.EX2 R114, R3 ;  /* 0x0000000300727308 */ /* 0x0005e20000000800 */
[----:B---3--:R-:W-:Y:S01]  /*17370*/  FFMA.FTZ R4, R115, UR4, -R0 ;  /* 0x0000000473047c23 */ /* 0x008fe20008010800 */
[----:B------:R-:W-:Y:S02]  /*17380*/  MOV R115, R9 ;  /* 0x0000000900737202 */ /* 0x000fe40000000f00 */
[----:B------:R-:W-:-:S04]  /*17390*/  F2FP.BF16.F32.PACK_AB R9, R77, R65 ;  /* 0x000000414d09723e */ /* 0x000fc800000010ff */
[----:B------:R3:W5:Y:S03]  /*173a0*/  MUFU.EX2 R112, R4 ;  /* 0x0000000400707308 */ /* 0x0007660000000800 */
[----:B-1----:R-:W-:Y:S01]  /*173b0*/  HMMA.16816.F32.BF16 R20, R8, R12, R136 ;  /* 0x0000000c0814723c */ /* 0x002fe20000041888 */
[----:B--2---:R-:W-:Y:S01]  /*173c0*/  FFMA.FTZ R3, R123, UR4, -R0 ;  /* 0x000000047b037c23 */ /* 0x004fe20008010800 */
[----:B------:R-:W-:-:S04]  /*173d0*/  MOV R123, R101 ;  /* 0x00000065007b7202 */ /* 0x000fc80000000f00 */
[C---:B------:R-:W-:Y:S01]  /*173e0*/  HMMA.16816.F32.BF16 R24, R8.reuse, R14, R144 ;  /* 0x0000000e0818723c */ /* 0x040fe20000041890 */
[----:B------:R-:W-:Y:S01]  /*173f0*/  MOV R139, R43 ;  /* 0x0000002b008b7202 */ /* 0x000fe20000000f00 */
[----:B------:R1:W-:Y:S01]  /*17400*/  MUFU.EX2 R101, R3 ;  /* 0x0000000300657308 */ /* 0x0003e20000000800 */
[----:B------:R-:W-:Y:S01]  /*17410*/  MOV R138, R42 ;  /* 0x0000002a008a7202 */ /* 0x000fe20000000f00 */
[----:B------:R-:W-:Y:S01]  /*17420*/  LDSM.16.MT88.4 R144, [R165+0x7c00] ;  /* 0x007c0000a590783b */ /* 0x000fe20000004200 */
[----:B------:R-:W-:Y:S01]  /*17430*/  MOV R137, R41 ;  /* 0x0000002900897202 */ /* 0x000fe20000000f00 */
[C---:B------:R-:W-:Y:S01]  /*17440*/  HMMA.16816.F32.BF16 R140, R8.reuse, R16, R140 ;  /* 0x00000010088c723c */ /* 0x040fe2000004188c */
[----:B------:R-:W-:Y:S01]  /*17450*/  MOV R136, R40 ;  /* 0x0000002800887202 */ /* 0x000fe20000000f00 */
[--C-:B---3--:R-:W-:Y:S01]  /*17460*/  FFMA.FTZ R4, R113, UR4, -R0.reuse ;  /* 0x0000000471047c23 */ /* 0x108fe20008010800 */
[----:B------:R-:W2:Y:S03]  /*17470*/  LDSM.16.MT88.4 R40, [R165+0x5800] ;  /* 0x00580000a528783b */ /* 0x000ea60000004200 */
[----:B------:R-:W-:Y:S01]  /*17480*/  HMMA.16816.F32.BF16 R12, R8, R18, R148 ;  /* 0x00000012080c723c */ /* 0x000fe20000041894 */
[----:B------:R3:W2:Y:S01]  /*17490*/  MUFU.EX2 R113, R4 ;  /* 0x0000000400717308 */ /* 0x0006a20000000800 */
[----:B------:R-:W2:Y:S01]  /*174a0*/  LDSM.16.MT88.4 R16, [R166+0x5800] ;  /* 0x00580000a610783b */ /* 0x000ea20000004200 */
[----:B-1----:R-:W-:Y:S01]  /*174b0*/  FFMA.FTZ R3, R128, UR4, -R0 ;  /* 0x0000000480037c23 */ /* 0x002fe20008010800 */
[----:B------:R-:W-:-:S02]  /*174c0*/  MOV R128, R7 ;  /* 0x0000000700807202 */ /* 0x000fc40000000f00 */
[----:B------:R-:W-:-:S03]  /*174d0*/  F2FP.BF16.F32.PACK_AB R7, R93, R90 ;  /* 0x0000005a5d07723e */ /* 0x000fc600000010ff */
[----:B------:R1:W-:Y:S01]  /*174e0*/  MUFU.EX2 R98, R3 ;  /* 0x0000000300627308 */ /* 0x0003e20000000800 */
[----:B------:R-:W-:Y:S02]  /*174f0*/  F2FP.BF16.F32.PACK_AB R8, R222, R221 ;  /* 0x000000ddde08723e */ /* 0x000fe400000010ff */
[----:B----4-:R-:W-:Y:S02]  /*17500*/  F2FP.BF16.F32.PACK_AB R9, R99, R97 ;  /* 0x000000616309723e */ /* 0x010fe400000010ff */
[----:B------:R-:W-:Y:S02]  /*17510*/  F2FP.BF16.F32.PACK_AB R10, R224, R223 ;  /* 0x000000dfe00a723e */ /* 0x000fe400000010ff */
[----:B---3--:R-:W-:Y:S02]  /*17520*/  F2FP.BF16.F32.PACK_AB R4, R218, R217 ;  /* 0x000000d9da04723e */ /* 0x008fe400000010ff */
[----:B-----5:R-:W-:Y:S02]  /*17530*/  F2FP.BF16.F32.PACK_AB R11, R103, R100 ;  /* 0x00000064670b723e */ /* 0x020fe400000010ff */
[----:B------:R-:W-:-:S02]  /*17540*/  MOV R148, R95 ;  /* 0x0000005f00947202 */ /* 0x000fc40000000f00 */
[----:B------:R-:W-:Y:S01]  /*17550*/  MOV R149, R94 ;  /* 0x0000005e00957202 */ /* 0x000fe20000000f00 */
[----:B------:R-:W-:Y:S01]  /*17560*/  HMMA.16816.F32.BF16 R20, R4, R28, R20 ;  /* 0x0000001c0414723c */ /* 0x000fe20000041814 */
[----:B------:R-:W-:Y:S01]  /*17570*/  MOV R150, R92 ;  /* 0x0000005c00967202 */ /* 0x000fe20000000f00 */
[----:B-1----:R-:W-:Y:S01]  /*17580*/  FFMA.FTZ R3, R152, UR4, -R0 ;  /* 0x0000000498037c23 */ /* 0x002fe20008010800 */
[----:B------:R-:W-:-:S03]  /*17590*/  MOV R152, R39 ;  /* 0x0000002700987202 */ /* 0x000fc60000000f00 */
[----:B------:R-:W-:Y:S01]  /*175a0*/  HMMA.16816.F32.BF16 R24, R4, R30, R24 ;  /* 0x0000001e0418723c */ /* 0x000fe20000041818 */
[----:B------:R1:W3:Y:S01]  /*175b0*/  MUFU.EX2 R96, R3 ;  /* 0x0000000300607308 */ /* 0x0002e20000000800 */
[----:B------:R-:W-:-:S04]  /*175c0*/  MOV R151, R88 ;  /* 0x0000005800977202 */ /* 0x000fc80000000f00 */
[C---:B------:R-:W-:Y:S06]  /*175d0*/  HMMA.16816.F32.BF16 R28, R4.reuse, R32, R140 ;  /* 0x00000020041c723c */ /* 0x040fec000004188c */
[----:B------:R-:W-:Y:S01]  /*175e0*/  HMMA.16816.F32.BF16 R12, R4, R34, R12 ;  /* 0x00000022040c723c */ /* 0x000fe2000004180c */
[----:B------:R-:W4:Y:S01]  /*175f0*/  LDSM.16.MT88.4 R32, [R166+0x5c00] ;  /* 0x005c0000a620783b */ /* 0x000f220000004200 */
[----:B------:R-:W-:Y:S02]  /*17600*/  MOV R142, R46 ;  /* 0x0000002e008e7202 */ /* 0x000fe40000000f00 */
[----:B------:R-:W-:Y:S01]  /*17610*/  MOV R141, R44 ;  /* 0x0000002c008d7202 */ /* 0x000fe20000000f00 */
[----:B-1----:R-:W-:Y:S01]  /*17620*/  FFMA.FTZ R3, R135, UR4, -R0 ;  /* 0x0000000487037c23 */ /* 0x002fe20008010800 */
[----:B------:R-:W-:Y:S01]  /*17630*/  MOV R135, R38 ;  /* 0x0000002600877202 */ /* 0x000fe20000000f00 */
[C---:B--2---:R-:W-:Y:S01]  /*17640*/  HMMA.16816.F32.BF16 R20, R8.reuse, R40, R20 ;  /* 0x000000280814723c */ /* 0x044fe20000041814 */
[----:B------:R-:W1:Y:S01]  /*17650*/  LDSM.16.MT88.4 R36, [R165+0x5c00] ;  /* 0x005c0000a524783b */ /* 0x000e620000004200 */
[----:B------:R-:W-:Y:S01]  /*17660*/  F2FP.BF16.F32.PACK_AB R4, R227, R225 ;  /* 0x000000e1e304723e */ /* 0x000fe200000010ff */
[----:B------:R2:W-:Y:S01]  /*17670*/  MUFU.EX2 R95, R3 ;  /* 0x00000003005f7308 */ /* 0x0005e20000000800 */
[----:B------:R-:W-:Y:S01]  /*17680*/  F2FP.BF16.F32.PACK_AB R5, R112, R118 ;  /* 0x000000767005723e */ /* 0x000fe200000010ff */
[----:B------:R-:W-:Y:S01]  /*17690*/  LDSM.16.MT88.4 R44, [R165+0x6000] ;  /* 0x00600000a52c783b */ /* 0x000fe20000004200 */
[----:B------:R-:W-:Y:S01]  /*176a0*/  HMMA.16816.F32.BF16 R24, R8, R42, R24 ;  /* 0x0000002a0818723c */ /* 0x000fe20000041818 */
[----:B------:R-:W-:-:S02]  /*176b0*/  F2FP.BF16.F32.PACK_AB R6, R228, R226 ;  /* 0x000000e2e406723e */ /* 0x000fc400000010ff */
[----:B------:R-:W-:Y:S01]  /*176c0*/  F2FP.BF16.F32.PACK_AB R7, R114, R111 ;  /* 0x0000006f7207723e */ /* 0x000fe200000010ff */
[----:B------:R-:W-:Y:S01]  /*176d0*/  LDSM.16.MT88.4 R40, [R165+0x6400] ;  /* 0x00640000a528783b */ /* 0x000fe20000004200 */
[----:B------:R-:W-:Y:S01]  /*176e0*/  MOV R143, R48 ;  /* 0x00000030008f7202 */ /* 0x000fe20000000f00 */
[C---:B------:R-:W-:Y:S06]  /*176f0*/  HMMA.16816.F32.BF16 R28, R8.reuse, R16, R28 ;  /* 0x00000010081c723c */ /* 0x040fec000004181c */
[----:B------:R-:W-:Y:S01]  /*17700*/  HMMA.16816.F32.BF16 R12, R8, R18, R12 ;  /* 0x00000012080c723c */ /* 0x000fe2000004180c */
[----:B------:R-:W5:Y:S01]  /*17710*/  LDSM.16.MT88.4 R16, [R166+0x6000] ;  /* 0x00600000a610783b */ /* 0x000f620000004200 */
[----:B--2---:R-:W-:Y:S01]  /*17720*/  FFMA.FTZ R3, R153, UR4, -R0 ;  /* 0x0000000499037c23 */ /* 0x004fe20008010800 */
[----:B------:R-:W-:-:S02]  /*17730*/  MOV R153, R49 ;  /* 0x0000003100997202 */ /* 0x000fc40000000f00 */
[----:B------:R-:W-:Y:S01]  /*17740*/  LDSM.16.MT88.4 R48, [R165+0x6800] ;  /* 0x00680000a530783b */ /* 0x000fe20000004200 */
[----:B------:R2:W5:Y:S01]  /*17750*/  MUFU.EX2 R94, R3 ;  /* 0x00000003005e7308 */ /* 0x0005620000000800 */
[----:B------:R-:W-:Y:S02]  /*17760*/  F2FP.BF16.F32.PACK_AB R8, R229, R230 ;  /* 0x000000e6e508723e */ /* 0x000fe400000010ff */
[----:B------:R-:W-:Y:S02]  /*17770*/  F2FP.BF16.F32.PACK_AB R9, R101, R113 ;  /* 0x000000716509723e */ /* 0x000fe400000010ff */
[----:B------:R-:W-:Y:S02]  /*17780*/  F2FP.BF16.F32.PACK_AB R10, R232, R231 ;  /* 0x000000e7e80a723e */ /* 0x000fe400000010ff */
[----:B---3--:R-:W-:-:S05]  /*17790*/  F2FP.BF16.F32.PACK_AB R11, R96, R98 ;  /* 0x00000062600b723e */ /* 0x008fca00000010ff */
[----:B----4-:R-:W-:Y:S01]  /*177a0*/  HMMA.16816.F32.BF16 R28, R4, R32, R28 ;  /* 0x00000020041c723c */ /* 0x010fe2000004181c */
[----:B--2---:R-:W-:-:S05]  /*177b0*/  FFMA.FTZ R3, R154, UR4, -R0 ;  /* 0x000000049a037c23 */ /* 0x004fca0008010800 */
[C---:B-1----:R-:W-:Y:S01]  /*177c0*/  HMMA.16816.F32.BF16 R20, R4.reuse, R36, R20 ;  /* 0x000000240414723c */ /* 0x042fe20000041814 */
[----:B------:R1:W-:Y:S05]  /*177d0*/  MUFU.EX2 R92, R3 ;  /* 0x00000003005c7308 */ /* 0x0003ea0000000800 */
[C---:B------:R-:W-:Y:S01]  /*177e0*/  HMMA.16816.F32.BF16 R24, R4.reuse, R38, R24 ;  /* 0x000000260418723c */ /* 0x040fe20000041818 */
[----:B------:R-:W-:Y:S05]  /*177f0*/  LDSM.16.MT88.4 R36, [R166+0x6800] ;  /* 0x00680000a624783b */ /* 0x000fea0000004200 */
[----:B------:R-:W-:Y:S01]  /*17800*/  HMMA.16816.F32.BF16 R12, R4, R34, R12 ;  /* 0x00000022040c723c */ /* 0x000fe2000004180c */
[----:B------:R-:W2:Y:S05]  /*17810*/  LDSM.16.MT88.4 R32, [R166+0x6400] ;  /* 0x00640000a620783b */ /* 0x000eaa0000004200 */
[----:B-----5:R-:W-:Y:S01]  /*17820*/  HMMA.16816.F32.BF16 R28, R8, R16, R28 ;  /* 0x00000010081c723c */ /* 0x020fe2000004181c */
[----:B------:R-:W-:Y:S01]  /*17830*/  F2FP.BF16.F32.PACK_AB R4, R233, R236 ;  /* 0x000000ece904723e */ /* 0x000fe200000010ff */
[----:B-1----:R-:W-:Y:S01]  /*17840*/  FFMA.FTZ R3, R156, UR4, -R0 ;  /* 0x000000049c037c23 */ /* 0x002fe20008010800 */
[----:B------:R-:W-:-:S02]  /*17850*/  F2FP.BF16.F32.PACK_AB R5, R94, R95 ;  /* 0x0000005f5e05723e */ /* 0x000fc400000010ff */
[----:B------:R-:W-:Y:S01]  /*17860*/  F2FP.BF16.F32.PACK_AB R6, R239, R237 ;  /* 0x000000edef06723e */ /* 0x000fe200000010ff */
[----:B------:R1:W3:Y:S01]  /*17870*/  MUFU.EX2 R88, R3 ;  /* 0x0000000300587308 */ /* 0x0002e20000000800 */
[C---:B------:R-:W-:Y:S06]  /*17880*/  HMMA.16816.F32.BF16 R20, R8.reuse, R44, R20 ;  /* 0x0000002c0814723c */ /* 0x040fec0000041814 */
        /* <DEDUP_REMOVED lines=32> */
[----:B------:R-:W2:Y:S06]  /*17a90*/  LDSM.16.MT88.4 R36, [R166+0x7400] ;  /* 0x00740000a624783b */ /* 0x000eac0000004200 */
[----:B------:R-:W-:Y:S01]  /*17aa0*/  FFMA.FTZ R8, R161, UR4, -R0 ;  /* 0x00000004a1087c23 */ /* 0x000fe20008010800 */
[----:B------:R-:W-:-:S03]  /*17ab0*/  FFMA.FTZ R9, R245, R55, R65 ;  /* 0x00000037f5097223 */ /* 0x000fc60000010041 */
[----:B------:R4:W-:Y:S01]  /*17ac0*/  MUFU.EX2 R67, R8 ;  /* 0x0000000800437308 */ /* 0x0009e20000000800 */
[----:B-1----:R-:W-:Y:S01]  /*17ad0*/  FFMA.FTZ R3, R190, UR4, -R0 ;  /* 0x00000004be037c23 */ /* 0x002fe20008010800 */
[----:B-----5:R-:W-:-:S06]  /*17ae0*/  F2FP.BF16.F32.PACK_AB R5, R80, R81 ;  /* 0x000000515005723e */ /* 0x020fcc00000010ff */
[----:B------:R1:W-:Y:S01]  /*17af0*/  MUFU.EX2 R76, R3 ;  /* 0x00000003004c7308 */ /* 0x0003e20000000800 */
[----:B----4-:R-:W-:Y:S01]  /*17b00*/  F2FP.BF16.F32.PACK_AB R8, R148, R152 ;  /* 0x000000989408723e */ /* 0x010fe200000010ff */
[----:B-1----:R-:W-:-:S06]  /*17b10*/  FFMA.FTZ R3, R191, UR4, -R0 ;  /* 0x00000004bf037c23 */ /* 0x002fcc0008010800 */
[----:B------:R1:W4:Y:S02]  /*17b20*/  MUFU.EX2 R75, R3 ;  /* 0x00000003004b7308 */ /* 0x0003240000000800 */
[----:B-1----:R-:W-:Y:S01]  /*17b30*/  FFMA.FTZ R3, R193, UR4, -R0 ;  /* 0x00000004c1037c23 */ /* 0x002fe20008010800 */
[----:B----4-:R-:W-:-:S05]  /*17b40*/  F2FP.BF16.F32.PACK_AB R7, R75, R76 ;  /* 0x0000004c4b07723e */ /* 0x010fca00000010ff */
[----:B------:R1:W-:Y:S02]  /*17b50*/  MUFU.EX2 R74, R3 ;  /* 0x00000003004a7308 */ /* 0x0003e40000000800 */
[C---:B------:R-:W-:Y:S06]  /*17b60*/  HMMA.16816.F32.BF16 R20, R4.reuse, R44, R12 ;  /* 0x0000002c0414723c */ /* 0x040fec000004180c */
[----:B------:R-:W-:Y:S01]  /*17b70*/  HMMA.16816.F32.BF16 R16, R4, R46, R24 ;  /* 0x0000002e0410723c */ /* 0x000fe20000041818 */
[----:B------:R-:W-:Y:S01]  /*17b80*/  F2FP.BF16.F32.PACK_AB R12, R143, R142 ;  /* 0x0000008e8f0c723e */ /* 0x000fe200000010ff */
[----:B------:R-:W4:Y:S01]  /*17b90*/  LDSM.16.MT88.4 R44, [R165+0x7800] ;  /* 0x00780000a52c783b */ /* 0x000f220000004200 */
[----:B------:R-:W-:-:S03]  /*17ba0*/  F2FP.BF16.F32.PACK_AB R14, R135, R153 ;  /* 0x00000099870e723e */ /* 0x000fc600000010ff */
[----:B---3--:R-:W-:Y:S01]  /*17bb0*/  HMMA.16816.F32.BF16 R24, R4, R40, R32 ;  /* 0x000000280418723c */ /* 0x008fe20000041820 */
[----:B-1----:R-:W-:-:S04]  /*17bc0*/  FFMA.FTZ R3, R192, UR4, -R0 ;  /* 0x00000004c0037c23 */ /* 0x002fc80008010800 */
[----:B------:R1:W3:Y:S01]  /*17bd0*/  MUFU.EX2 R73, R3 ;  /* 0x0000000300497308 */ /* 0x0002e20000000800 */
[----:B------:R-:W-:Y:S01]  /*17be0*/  HMMA.16816.F32.BF16 R28, R4, R42, R28 ;  /* 0x0000002a041c723c */ /* 0x000fe2000004181c */
[----:B------:R-:W5:Y:S06]  /*17bf0*/  LDSM.16.MT88.4 R40, [R166+0x7800] ;  /* 0x00780000a628783b */ /* 0x000f6c0000004200 */
        /* <DEDUP_REMOVED lines=15> */
[----:B--2---:R-:W-:Y:S01]  /*17cf0*/  HMMA.16816.F32.BF16 R24, R12, R48, R24 ;  /* 0x000000300c18723c */ /* 0x004fe20000041818 */
[----:B-1----:R-:W-:-:S04]  /*17d00*/  FFMA.FTZ R3, R186, UR4, -R0 ;  /* 0x00000004ba037c23 */ /* 0x002fc80008010800 */
        /* <DEDUP_REMOVED lines=54> */
[----:B------:R4:W2:Y:S01]  /*18070*/  MUFU.EX2 R57, R4 ;  /* 0x0000000400397308 */ /* 0x0008a20000000800 */
        /* <DEDUP_REMOVED lines=27> */
[----:B-----5:R-:W-:Y:S01]  /*18230*/  HMMA.16816.F32.BF16 R20, R4, R40, R20 ;  /* 0x000000280414723c */ /* 0x020fe20000041814 */
[----:B------:R-:W-:Y:S01]  /*18240*/  FADD.FTZ R3, R98, R3 ;  /* 0x0000000362037221 */ /* 0x000fe20000010000 */
[----:B------:R-:W-:-:S03]  /*18250*/  FADD.FTZ R9, R239, R9 ;  /* 0x00000009ef097221 */ /* 0x000fc60000010000 */
[----:B------:R-:W-:Y:S01]  /*18260*/  FADD.FTZ R3, R96, R3 ;  /* 0x0000000360037221 */ /* 0x000fe20000010000 */
[----:B------:R-:W-:Y:S01]  /*18270*/  HMMA.16816.F32.BF16 R12, R4, R42, R24 ;  /* 0x0000002a040c723c */ /* 0x000fe20000041818 */
[----:B------:R-:W5:Y:S01]  /*18280*/  LDSM.16.MT88.4 R24, [R165+0x8000] ;  /* 0x00800000a518783b */ /* 0x000f620000004200 */
        /* <DEDUP_REMOVED lines=8> */
[----:B--2---:R-:W-:Y:S01]  /*18310*/  F2FP.BF16.F32.PACK_AB R5, R56, R57 ;  /* 0x000000393805723e */ /* 0x004fe200000010ff */
[----:B------:R-:W-:Y:S01]  /*18320*/  FADD.FTZ R3, R92, R3 ;  /* 0x000000035c037221 */ /* 0x000fe20000010000 */
[----:B------:R-:W-:-:S02]  /*18330*/  F2FP.BF16.F32.PACK_AB R6, R116, R123 ;  /* 0x0000007b7406723e */ /* 0x000fc400000010ff */
[----:B------:R-:W-:-:S03]  /*18340*/  F2FP.BF16.F32.PACK_AB R7, R51, R55 ;  /* 0x000000373307723e */ /* 0x000fc600000010ff */
[----:B------:R1:W2:Y:S04]  /*18350*/  MUFU.EX2 R47, R8 ;  /* 0x00000008002f7308 */ /* 0x0002a80000000800 */
[C---:B------:R-:W-:Y:S06]  /*18360*/  HMMA.16816.F32.BF16 R28, R4.reuse, R144, R28 ;  /* 0x00000090041c723c */ /* 0x040fec000004181c */
[C---:B------:R-:W-:Y:S06]  /*18370*/  HMMA.16816.F32.BF16 R20, R4.reuse, R36, R20 ;  /* 0x000000240414723c */ /* 0x040fec0000041814 */
        /* <DEDUP_REMOVED lines=8> */
[----:B--2---:R-:W-:Y:S01]  /*18400*/  F2FP.BF16.F32.PACK_AB R7, R47, R48 ;  /* 0x000000302f07723e */ /* 0x004fe200000010ff */
[----:B----4-:R-:W-:Y:S01]  /*18410*/  FADD.FTZ R8, R88, R3 ;  /* 0x0000000358087221 */ /* 0x010fe20000010000 */
[----:B------:R-:W-:-:S03]  /*18420*/  FFMA.FTZ R3, R201, UR4, -R0 ;  /* 0x00000004c9037c23 */ /* 0x000fc60008010800 */
[----:B------:R-:W-:Y:S01]  /*18430*/  FADD.FTZ R8, R87, R8 ;  /* 0x0000000857087221 */ /* 0x000fe20000010000 */
[----:B------:R2:W3:Y:S01]  /*18440*/  MUFU.EX2 R45, R3 ;  /* 0x00000003002d7308 */ /* 0x0004e20000000800 */
[C---:B-----5:R-:W-:Y:S01]  /*18450*/  HMMA.16816.F32.BF16 R16, R4.reuse, R24, R28 ;  /* 0x000000180410723c */ /* 0x060fe2000004181c */
        /* <DEDUP_REMOVED lines=133> */
.L_x_1500:
        /* <DEDUP_REMOVED lines=9> */
[----:B------:R-:W-:Y:S01]  /*18d40*/  ULDC UR5, c[0x0][0x39c] ;  /* 0x0000e70000057ab9 */ /* 0x000fe20000000800 */
[----:B------:R-:W-:Y:S01]  /*18d50*/  ULDC.64 UR10, c[0x0][0x208] ;  /* 0x00008200000a7ab9 */ /* 0x000fe20000000a00 */
[----:B------:R-:W-:Y:S01]  /*18d60*/  ULDC.64 UR8, c[0x0][0x208] ;  /* 0x0000820000087ab9 */ /* 0x000fe20000000a00 */
[----:B------:R-:W-:-:S07]  /*18d70*/  MOV R247, UR7 ;  /* 0x0000000700f77c02 */ /* 0x000fce0008000f00 */
.L_x_1512:
        /* <DEDUP_REMOVED lines=73> */
.L_x_1509:
        /* <DEDUP_REMOVED lines=87> */
[----:B------:R-:W-:Y:S07]  /*19780*/  ISETP.GT.AND P0, PT, R242, R248, PT ;  /* 0x000000f8f200720c */ /* 0x000fee0003f04270 */
        /* <DEDUP_REMOVED lines=272> */
[----:B------:R-:W1:Y:S02]  /*1a890*/  MUFU.TANH R55, R55 ;  /* 0x0000003700377308 */ /* 0x000e640000002400 */
        /* <DEDUP_REMOVED lines=54> */
[----:B------:R-:W1:Y:S10]  /*1ac00*/  MUFU.TANH R99, R99 ;  /* 0x0000006300637308 */ /* 0x000e740000002400 */
[----:B------:R-:W1:Y:S10]  /*1ac10*/  MUFU.TANH R100, R100 ;  /* 0x0000006400647308 */ /* 0x000e740000002400 */
[----:B------:R-:W1:Y:S10]  /*1ac20*/  MUFU.TANH R101, R101 ;  /* 0x0000006500657308 */ /* 0x000e740000002400 */
[----:B------:R1:W1:Y:S10]  /*1ac30*/  MUFU.TANH R161, R102 ;  /* 0x0000006600a17308 */ /* 0x0002740000002400 */
        /* <DEDUP_REMOVED lines=40> */
[C---:B------:R-:W-:Y:S05]  /*1aec0*/  VIADD R7, R6.reuse, 0xffffff00 ;  /* 0xffffff0006077836 */ /* 0x040fea0000000000 */
        /* <DEDUP_REMOVED lines=58> */
.L_x_1511:
[----:B------:R3:W-:Y:S01]  /*1b270*/  @P0 STS [R185+0x1000], RZ ;  /* 0x001000ffb9000388 */ /* 0x0007e20000000800 */
[----:B------:R-:W-:Y:S01]  /*1b280*/  @!P0 IADD3 R3, P1, R243, R0, RZ ;  /* 0x00000000f3038210 */ /* 0x000fe20007f3e0ff */
[----:B------:R-:W1:Y:S01]  /*1b290*/  @!P0 LDC R10, c[0x0][0x24c] ;  /* 0x00009300ff0a8b82 */ /* 0x000e620000000800 */
        /* <DEDUP_REMOVED lines=89> */
.L_x_1510:
[----:B-1----:R-:W-:Y:S01]  /*1b830*/  FMNMX.FTZ R0, R203, R134, !PT ;  /* 0x00000086cb007209 */ /* 0x002fe20007810000 */
[----:B------:R-:W-:Y:S03]  /*1b840*/  LDSM.16.MT88.4 R16, [R165+0x5000] ;  /* 0x00500000a510783b */ /* 0x000fe60000004200 */
[----:B--2---:R-:W-:Y:S02]  /*1b850*/  FMNMX.FTZ R2, R216, R0, !PT ;  /* 0x00000000d8027209 */ /* 0x004fe40007810000 */
        /* <DEDUP_REMOVED lines=169> */
[----:B------:R3:W4:Y:S01]  /*1c2f0*/  MUFU.EX2 R107, R5 ;  /* 0x00000005006b7308 */ /* 0x0007220000000800 */
[--C-:B-1----:R-:W-:Y:S09]  /*1c300*/  FFMA.FTZ R7, R193, UR4, -R23.reuse ;  /* 0x00000004c1077c23 */ /* 0x102ff20008010817 */
[----:B------:R1:W-:Y:S01]  /*1c310*/  MUFU.EX2 R120, R7 ;  /* 0x0000000700787308 */ /* 0x0003e20000000800 */
[--C-:B--2---:R-:W-:Y:S09]  /*1c320*/  FFMA.FTZ R4, R214, UR4, -R48.reuse ;  /* 0x00000004d6047c23 */ /* 0x104ff20008010830 */
[----:B------:R2:W-:Y:S01]  /*1c330*/  MUFU.EX2 R54, R4 ;  /* 0x0000000400367308 */ /* 0x0005e20000000800 */
[--C-:B---3--:R-:W-:Y:S09]  /*1c340*/  FFMA.FTZ R5, R196, UR4, -R23.reuse ;  /* 0x00000004c4057c23 */ /* 0x108ff20008010817 */
[----:B------:R3:W-:Y:S01]  /*1c350*/  MUFU.EX2 R117, R5 ;  /* 0x0000000500757308 */ /* 0x0007e20000000800 */
[--C-:B-1----:R-:W-:Y:S01]  /*1c360*/  FFMA.FTZ R7, R32, UR4, -R23.reuse ;  /* 0x0000000420077c23 */ /* 0x102fe20008010817 */
[----:B----4-:R-:W-:Y:S08]  /*1c370*/  F2FP.BF16.F32.PACK_AB R32, R107, R106 ;  /* 0x0000006a6b20723e */ /* 0x010ff000000010ff */
        /* <DEDUP_REMOVED lines=28> */
[C---:B------:R-:W-:Y:S01]  /*1c540*/  FMUL.FTZ R12, R2.reuse, R140 ;  /* 0x0000008c020c7220 */ /* 0x040fe20000410000 */
[----:B------:R-:W-:Y:S01]  /*1c550*/  FMUL.FTZ R13, R2, R141 ;  /* 0x0000008d020d7220 */ /* 0x000fe20000410000 */
[--C-:B-1----:R-:W-:Y:S06]  /*1c560*/  FFMA.FTZ R4, R200, UR4, -R23.reuse ;  /* 0x00000004c8047c23 */ /* 0x102fec0008010817 */
[----:B------:R1:W3:Y:S02]  /*1c570*/  MUFU.EX2 R116, R4 ;  /* 0x0000000400747308 */ /* 0x0002e40000000800 */
[--C-:B-1----:R-:W-:Y:S08]  /*1c580*/  FFMA.FTZ R4, R199, UR4, -R48.reuse ;  /* 0x00000004c7047c23 */ /* 0x102ff00008010830 */
[----:B------:R1:W-:Y:S02]  /*1c590*/  MUFU.EX2 R111, R4 ;  /* 0x00000004006f7308 */ /* 0x0003e40000000800 */
[--C-:B-1----:R-:W-:Y:S08]  /*1c5a0*/  FFMA.FTZ R4, R198, UR4, -R48.reuse ;  /* 0x00000004c6047c23 */ /* 0x102ff00008010830 */
[----:B------:R1:W-:Y:S10]  /*1c5b0*/  MUFU.EX2 R198, R6 ;  /* 0x0000000600c67308 */ /* 0x0003f40000000800 */
[----:B------:R4:W5:Y:S01]  /*1c5c0*/  MUFU.EX2 R114, R4 ;  /* 0x0000000400727308 */ /* 0x0009620000000800 */
[--C-:B-1----:R-:W-:Y:S01]  /*1c5d0*/  FFMA.FTZ R6, R60, UR4, -R23.reuse ;  /* 0x000000043c067c23 */ /* 0x102fe20008010817 */
[--C-:B----4-:R-:W-:Y:S08]  /*1c5e0*/  FFMA.FTZ R4, R195, UR4, -R48.reuse ;  /* 0x00000004c3047c23 */ /* 0x110ff00008010830 */
[----:B------:R1:W-:Y:S02]  /*1c5f0*/  MUFU.EX2 R113, R4 ;  /* 0x0000000400717308 */ /* 0x0003e40000000800 */
[--C-:B-1----:R-:W-:Y:S08]  /*1c600*/  FFMA.FTZ R4, R194, UR4, -R48.reuse ;  /* 0x00000004c2047c23 */ /* 0x102ff00008010830 */
[----:B------:R1:W4:Y:S02]  /*1c610*/  MUFU.EX2 R119, R4 ;  /* 0x0000000400777308 */ /* 0x0003240000000800 */
[--C-:B-1----:R-:W-:Y:S08]  /*1c620*/  FFMA.FTZ R4, R191, UR4, -R23.reuse ;  /* 0x00000004bf047c23 */ /* 0x102ff00008010817 */
[----:B------:R1:W-:Y:S10]  /*1c630*/  MUFU.EX2 R191, R7 ;  /* 0x0000000700bf7308 */ /* 0x0003f40000000800 */
[----:B------:R2:W4:Y:S01]  /*1c640*/  MUFU.EX2 R124, R4 ;  /* 0x00000004007c7308 */ /* 0x0005220000000800 */
[--C-:B-1----:R-:W-:Y:S09]  /*1c650*/  FFMA.FTZ R7, R56, UR4, -R23.reuse ;  /* 0x0000000438077c23 */ /* 0x102ff20008010817 */
[----:B------:R1:W-:Y:S01]  /*1c660*/  MUFU.EX2 R200, R7 ;  /* 0x0000000700c87308 */ /* 0x0003e20000000800 */
[--C-:B--2---:R-:W-:Y:S09]  /*1c670*/  FFMA.FTZ R4, R190, UR4, -R48.reuse ;  /* 0x00000004be047c23 */ /* 0x104ff20008010830 */
[----:B------:R2:W-:Y:S10]  /*1c680*/  MUFU.EX2 R118, R4 ;  /* 0x0000000400767308 */ /* 0x0005f40000000800 */
[----:B------:R3:W-:Y:S01]  /*1c690*/  MUFU.EX2 R190, R5 ;  /* 0x0000000500be7308 */ /* 0x0007e20000000800 */
[--C-:B-1----:R-:W-:Y:S01]  /*1c6a0*/  FFMA.FTZ R7, R64, UR4, -R23.reuse ;  /* 0x0000000440077c23 */ /* 0x102fe20008010817 */
[--C-:B--2---:R-:W-:Y:S08]  /*1c6b0*/  FFMA.FTZ R4, R163, UR4, -R48.reuse ;  /* 0x00000004a3047c23 */ /* 0x104ff00008010830 */
[----:B------:R1:W2:Y:S01]  /*1c6c0*/  MUFU.EX2 R122, R4 ;  /* 0x00000004007a7308 */ /* 0x0002a20000000800 */
[--C-:B---3--:R-:W-:Y:S01]  /*1c6d0*/  FFMA.FTZ R5, R26, UR4, -R23.reuse ;  /* 0x000000041a057c23 */ /* 0x108fe20008010817 */
[----:B------:R-:W-:Y:S08]  /*1c6e0*/  F2FP.BF16.F32.PACK_AB R26, R103, R98 ;  /* 0x00000062671a723e */ /* 0x000ff000000010ff */
[----:B------:R3:W-:Y:S01]  /*1c6f0*/  MUFU.EX2 R199, R5 ;  /* 0x0000000500c77308 */ /* 0x0007e20000000800 */
[--C-:B-1----:R-:W-:Y:S09]  /*1c700*/  FFMA.FTZ R4, R155, UR4, -R48.reuse ;  /* 0x000000049b047c23 */ /* 0x102ff20008010830 */
[----:B------:R1:W-:Y:S01]  /*1c710*/  MUFU.EX2 R121, R4 ;  /* 0x0000000400797308 */ /* 0x0003e20000000800 */
[--C-:B---3--:R-:W-:Y:S09]  /*1c720*/  FFMA.FTZ R5, R61, UR4, -R23.reuse ;  /* 0x000000043d057c23 */ /* 0x108ff20008010817 */
[----:B------:R3:W-:Y:S10]  /*1c730*/  MUFU.EX2 R60, R5 ;  /* 0x00000005003c7308 */ /* 0x0007f40000000800 */
[----:B------:R5:W-:Y:S01]  /*1c740*/  MUFU.EX2 R61, R7 ;  /* 0x00000007003d7308 */ /* 0x000be20000000800 */
[--C-:B-1----:R-:W-:Y:S09]  /*1c750*/  FFMA.FTZ R4, R154, UR4, -R48.reuse ;  /* 0x000000049a047c23 */ /* 0x102ff20008010830 */
[----:B------:R1:W2:Y:S01]  /*1c760*/  MUFU.EX2 R127, R4 ;  /* 0x00000004007f7308 */ /* 0x0002a20000000800 */
[--C-:B---3--:R-:W-:Y:S09]  /*1c770*/  FFMA.FTZ R5, R69, UR4, -R23.reuse ;  /* 0x0000000445057c23 */ /* 0x108ff20008010817 */
[----:B------:R3:W-:Y:S01]  /*1c780*/  MUFU.EX2 R208, R5 ;  /* 0x0000000500d07308 */ /* 0x0007e20000000800 */
[--C-:B-----5:R-:W-:Y:S09]  /*1c790*/  FFMA.FTZ R7, R72, UR4, -R23.reuse ;  /* 0x0000000448077c23 */ /* 0x120ff20008010817 */
[----:B------:R5:W-:Y:S01]  /*1c7a0*/  MUFU.EX2 R211, R7 ;  /* 0x0000000700d37308 */ /* 0x000be20000000800 */
[--C-:B-1----:R-:W-:Y:S01]  /*1c7b0*/  FFMA.FTZ R4, R33, UR4, -R23.reuse ;  /* 0x0000000421047c23 */ /* 0x102fe20008010817 */
[----:B------:R-:W-:Y:S08]  /*1c7c0*/  F2FP.BF16.F32.PACK_AB R33, R110, R105 ;  /* 0x000000696e21723e */ /* 0x000ff000000010ff */
[----:B------:R1:W2:Y:S01]  /*1c7d0*/  MUFU.EX2 R131, R4 ;  /* 0x0000000400837308 */ /* 0x0002a20000000800 */
[--C-:B---3--:R-:W-:Y:S09]  /*1c7e0*/  FFMA.FTZ R5, R77, UR4, -R23.reuse ;  /* 0x000000044d057c23 */ /* 0x108ff20008010817 */
[----:B------:R3:W-:Y:S01]  /*1c7f0*/  MUFU.EX2 R233, R5 ;  /* 0x0000000500e97308 */ /* 0x0007e20000000800 */
[--C-:B-----5:R-:W-:Y:S09]  /*1c800*/  FFMA.FTZ R7, R81, UR4, -R23.reuse ;  /* 0x0000000451077c23 */ /* 0x120ff20008010817 */
[----:B------:R5:W-:Y:S01]  /*1c810*/  MUFU.EX2 R240, R7 ;  /* 0x0000000700f07308 */ /* 0x000be20000000800 */
[--C-:B-1----:R-:W-:Y:S01]  /*1c820*/  FFMA.FTZ R4, R34, UR4, -R48.reuse ;  /* 0x0000000422047c23 */ /* 0x102fe20008010830 */
[----:B------:R-:W-:Y:S08]  /*1c830*/  F2FP.BF16.F32.PACK_AB R34, R116, R109 ;  /* 0x0000006d7422723e */ /* 0x000ff000000010ff */
[----:B------:R1:W-:Y:S01]  /*1c840*/  MUFU.EX2 R128, R4 ;  /* 0x0000000400807308 */ /* 0x0003e20000000800 */
[----:B---3--:R-:W-:Y:S01]  /*1c850*/  FMUL.FTZ R5, R2, R137 ;  /* 0x0000008902057220 */ /* 0x008fe20000410000 */
[----:B-----5:R-:W-:Y:S01]  /*1c860*/  FMUL.FTZ R7, R0, R139 ;  /* 0x0000008b00077220 */ /* 0x020fe20000410000 */
[--C-:B-1----:R-:W-:Y:S01]  /*1c870*/  FFMA.FTZ R4, R35, UR4, -R48.reuse ;  /* 0x0000000423047c23 */ /* 0x102fe20008010830 */
[----:B------:R-:W-:Y:S06]  /*1c880*/  F2FP.BF16.F32.PACK_AB R35, R114, R111 ;  /* 0x0000006f7223723e */ /* 0x000fec00000010ff */
[----:B------:R1:W3:Y:S02]  /*1c890*/  MUFU.EX2 R129, R4 ;  /* 0x0000000400817308 */ /* 0x0002e40000000800 */
[--C-:B-1----:R-:W-:Y:S08]  /*1c8a0*/  FFMA.FTZ R4, R38, UR4, -R48.reuse ;  /* 0x0000000426047c23 */ /* 0x102ff00008010830 */
[----:B------:R1:W-:Y:S02]  /*1c8b0*/  MUFU.EX2 R130, R4 ;  /* 0x0000000400827308 */ /* 0x0003e40000000800 */
[--C-:B-1----:R-:W-:Y:S02]  /*1c8c0*/  FFMA.FTZ R4, R39, UR4, -R48.reuse ;  /* 0x0000000427047c23 */ /* 0x102fe40008010830 */
[----:B------:R-:W-:Y:S06]  /*1c8d0*/  LDSM.16.MT88.4 R36, [R165+0x5400] ;  /* 0x00540000a524783b */ /* 0x000fec0000004200 */
[----:B------:R1:W-:Y:S02]  /*1c8e0*/  MUFU.EX2 R154, R4 ;  /* 0x00000004009a7308 */ /* 0x0003e40000000800 */
        /* <DEDUP_REMOVED lines=11> */
[----:B------:R1:W5:Y:S02]  /*1c9a0*/  MUFU.EX2 R193, R4 ;  /* 0x0000000400c17308 */ /* 0x0003640000000800 */
[----:B-1----:R-:W-:Y:S08]  /*1c9b0*/  FFMA.FTZ R4, R30, UR4, -R23 ;  /* 0x000000041e047c23 */ /* 0x002ff00008010817 */
[----:B------:R1:W5:Y:S02]  /*1c9c0*/  MUFU.EX2 R197, R4 ;  /* 0x0000000400c57308 */ /* 0x0003640000000800 */
[--C-:B-1----:R-:W-:Y:S08]  /*1c9d0*/  FFMA.FTZ R4, R29, UR4, -R48.reuse ;  /* 0x000000041d047c23 */ /* 0x102ff00008010830 */
[----:B------:R1:W-:Y:S02]  /*1c9e0*/  MUFU.EX2 R194, R4 ;  /* 0x0000000400c27308 */ /* 0x0003e40000000800 */
[--C-:B-1----:R-:W-:Y:S02]  /*1c9f0*/  FFMA.FTZ R4, R28, UR4, -R48.reuse ;  /* 0x000000041c047c23 */ /* 0x102fe40008010830 */
[----:B------:R-:W1:Y:S06]  /*1ca00*/  LDSM.16.MT88.4 R28, [R166+0x5000] ;  /* 0x00500000a61c783b */ /* 0x000e6c0000004200 */
[----:B------:R4:W5:Y:S02]  /*1ca10*/  MUFU.EX2 R195, R4 ;  /* 0x0000000400c37308 */ /* 0x0009640000000800 */
[--C-:B----4-:R-:W-:Y:S01]  /*1ca20*/  FFMA.FTZ R4, R25, UR4, -R48.reuse ;  /* 0x0000000419047c23 */ /* 0x110fe20008010830 */
[----:B------:R-:W-:Y:S01]  /*1ca30*/  F2FP.BF16.F32.PACK_AB R25, R54, R49 ;  /* 0x000000313619723e */ /* 0x000fe200000010ff */
[----:B------:R-:W-:Y:S06]  /*1ca40*/  FFMA.FTZ R49, R0, R245, R49 ;  /* 0x000000f500317223 */ /* 0x000fec0000010031 */
[----:B------:R4:W-:Y:S02]  /*1ca50*/  MUFU.EX2 R196, R4 ;  /* 0x0000000400c47308 */ /* 0x0009e40000000800 */
[--C-:B----4-:R-:W-:Y:S08]  /*1ca60*/  FFMA.FTZ R4, R55, UR4, -R48.reuse ;  /* 0x0000000437047c23 */ /* 0x110ff00008010830 */
[----:B------:R4:W-:Y:S02]  /*1ca70*/  MUFU.EX2 R55, R4 ;  /* 0x0000000400377308 */ /* 0x0009e40000000800 */
[--C-:B----4-:R-:W-:Y:S08]  /*1ca80*/  FFMA.FTZ R4, R57, UR4, -R23.reuse ;  /* 0x0000000439047c23 */ /* 0x110ff00008010817 */
[----:B------:R4:W5:Y:S02]  /*1ca90*/  MUFU.EX2 R201, R4 ;  /* 0x0000000400c97308 */ /* 0x0009640000000800 */
[--C-:B----4-:R-:W-:Y:S08]  /*1caa0*/  FFMA.FTZ R4, R58, UR4, -R48.reuse ;  /* 0x000000043a047c23 */ /* 0x110ff00008010830 */
[----:B------:R4:W-:Y:S02]  /*1cab0*/  MUFU.EX2 R56, R4 ;  /* 0x0000000400387308 */ /* 0x0009e40000000800 */
[--C-:B----4-:R-:W-:Y:S08]  /*1cac0*/  FFMA.FTZ R4, R59, UR4, -R48.reuse ;  /* 0x000000043b047c23 */ /* 0x110ff00008010830 */
[----:B------:R4:W-:Y:S10]  /*1cad0*/  MUFU.EX2 R59, R6 ;  /* 0x00000006003b7308 */ /* 0x0009f40000000800 */
[----:B------:R2:W5:Y:S01]  /*1cae0*/  MUFU.EX2 R57, R4 ;  /* 0x0000000400397308 */ /* 0x0005620000000800 */
[--C-:B----4-:R-:W-:Y:S09]  /*1caf0*/  FFMA.FTZ R6, R68, UR4, -R23.reuse ;  /* 0x0000000444067c23 */ /* 0x110ff20008010817 */
[----:B------:R4:W-:Y:S01]  /*1cb00*/  MUFU.EX2 R207, R6 ;  /* 0x0000000600cf7308 */ /* 0x0009e20000000800 */
[--C-:B--2---:R-:W-:Y:S09]  /*1cb10*/  FFMA.FTZ R4, R62, UR4, -R48.reuse ;  /* 0x000000043e047c23 */ /* 0x104ff20008010830 */
[----:B------:R2:W-:Y:S01]  /*1cb20*/  MUFU.EX2 R58, R4 ;  /* 0x00000004003a7308 */ /* 0x0005e20000000800 */
[--C-:B----4-:R-:W-:Y:S09]  /*1cb30*/  FFMA.FTZ R6, R76, UR4, -R23.reuse ;  /* 0x000000044c067c23 */ /* 0x110ff20008010817 */
[----:B------:R4:W-:Y:S01]  /*1cb40*/  MUFU.EX2 R216, R6 ;  /* 0x0000000600d87308 */ /* 0x0009e20000000800 */
[--C-:B--2---:R-:W-:Y:S09]  /*1cb50*/  FFMA.FTZ R4, R63, UR4, -R48.reuse ;  /* 0x000000043f047c23 */ /* 0x104ff20008010830 */
[----:B------:R2:W5:Y:S01]  /*1cb60*/  MUFU.EX2 R62, R4 ;  /* 0x00000004003e7308 */ /* 0x0005620000000800 */
[----:B----4-:R-:W-:Y:S09]  /*1cb70*/  FMUL.FTZ R6, R0, R138 ;  /* 0x0000008a00067220 */ /* 0x010ff20000410000 */
[----:B------:R4:W-:Y:S01]  /*1cb80*/  MUFU.EX2 R138, R8 ;  /* 0x00000008008a7308 */ /* 0x0009e20000000800 */
[--C-:B--2---:R-:W-:Y:S09]  /*1cb90*/  FFMA.FTZ R4, R65, UR4, -R23.reuse ;  /* 0x0000000441047c23 */ /* 0x104ff20008010817 */
[----:B------:R2:W5:Y:S01]  /*1cba0*/  MUFU.EX2 R206, R4 ;  /* 0x0000000400ce7308 */ /* 0x0005620000000800 */
[--C-:B----4-:R-:W-:Y:S01]  /*1cbb0*/  FFMA.FTZ R8, R86, UR4, -R48.reuse ;  /* 0x0000000456087c23 */ /* 0x110fe20008010830 */
[--C-:B--2---:R-:W-:Y:S08]  /*1cbc0*/  FFMA.FTZ R4, R66, UR4, -R48.reuse ;  /* 0x0000000442047c23 */ /* 0x104ff00008010830 */
[----:B------:R2:W-:Y:S02]  /*1cbd0*/  MUFU.EX2 R63, R4 ;  /* 0x00000004003f7308 */ /* 0x0005e40000000800 */
[--C-:B--2---:R-:W-:Y:S08]  /*1cbe0*/  FFMA.FTZ R4, R67, UR4, -R48.reuse ;  /* 0x0000000443047c23 */ /* 0x104ff00008010830 */
[----:B------:R2:W4:Y:S02]  /*1cbf0*/  MUFU.EX2 R203, R4 ;  /* 0x0000000400cb7308 */ /* 0x0005240000000800 */
[--C-:B--2---:R-:W-:Y:S08]  /*1cc00*/  FFMA.FTZ R4, R70, UR4, -R48.reuse ;  /* 0x0000000446047c23 */ /* 0x104ff00008010830 */
[----:B------:R2:W-:Y:S02]  /*1cc10*/  MUFU.EX2 R204, R4 ;  /* 0x0000000400cc7308 */ /* 0x0005e40000000800 */
[--C-:B--2---:R-:W-:Y:S08]  /*1cc20*/  FFMA.FTZ R4, R71, UR4, -R48.reuse ;  /* 0x0000000447047c23 */ /* 0x104ff00008010830 */
[----:B------:R2:W4:Y:S02]  /*1cc30*/  MUFU.EX2 R209, R4 ;  /* 0x0000000400d17308 */ /* 0x0005240000000800 */
[--C-:B--2---:R-:W-:Y:S08]  /*1cc40*/  FFMA.FTZ R4, R73, UR4, -R23.reuse ;  /* 0x0000000449047c23 */ /* 0x104ff00008010817 */
[----:B------:R2:W4:Y:S02]  /*1cc50*/  MUFU.EX2 R214, R4 ;  /* 0x0000000400d67308 */ /* 0x0005240000000800 */
        /* <DEDUP_REMOVED lines=16> */
[----:B--2---:R-:W-:Y:S08]  /*1cd60*/  FMUL.FTZ R4, R2, R136 ;  /* 0x0000008802047220 */ /* 0x004ff00000410000 */
[----:B------:R2:W-:Y:S01]  /*1cd70*/  MUFU.EX2 R136, R8 ;  /* 0x0000000800887308 */ /* 0x0005e20000000800 */
[C---:B------:R-:W-:Y:S07]  /*1cd80*/  HMMA.16816.F32.BF16 R4, R24.reuse, R16, R4 ;  /* 0x000000101804723c */ /* 0x040fee0000041804 */
[--C-:B------:R-:W-:Y:S01]  /*1cd90*/  FFMA.FTZ R16, R88, UR4, -R23.reuse ;  /* 0x0000000458107c23 */ /* 0x100fe20008010817 */
[C---:B------:R-:W-:Y:S03]  /*1cda0*/  FMUL.FTZ R17, R2.reuse, R149 ;  /* 0x0000009502117220 */ /* 0x040fe60000410000 */
[----:B------:R3:W-:Y:S01]  /*1cdb0*/  MUFU.EX2 R139, R16 ;  /* 0x00000010008b7308 */ /* 0x0007e20000000800 */
[----:B--2---:R-:W-:Y:S09]  /*1cdc0*/  FMUL.FTZ R8, R2, R144 ;  /* 0x0000009002087220 */ /* 0x004ff20000410000 */
[----:B------:R2:W-:Y:S01]  /*1cdd0*/  MUFU.EX2 R144, R10 ;  /* 0x0000000a00907308 */ /* 0x0005e20000000800 */
[--C-:B---3--:R-:W-:Y:S09]  /*1cde0*/  FFMA.FTZ R16, R89, UR4, -R23.reuse ;  /* 0x0000000459107c23 */ /* 0x108ff20008010817 */
[----:B------:R3:W4:Y:S01]  /*1cdf0*/  MUFU.EX2 R137, R16 ;  /* 0x0000001000897308 */ /* 0x0007220000000800 */
[----:B--2---:R-:W-:Y:S07]  /*1ce00*/  FMUL.FTZ R10, R0, R146 ;  /* 0x00000092000a7220 */ /* 0x004fee0000410000 */
[C---:B------:R-:W-:Y:S06]  /*1ce10*/  HMMA.16816.F32.BF16 R8, R24.reuse, R18, R8 ;  /* 0x000000121808723c */ /* 0x040fec0000041808 */
[C---:B-1----:R-:W-:Y:S05]  /*1ce20*/  HMMA.16816.F32.BF16 R12, R24.reuse, R28, R12 ;  /* 0x0000001c180c723c */ /* 0x042fea000004180c */
[----:B---3--:R-:W-:Y:S01]  /*1ce30*/  FMUL.FTZ R16, R2, R148 ;  /* 0x0000009402107220 */ /* 0x008fe20000410000 */
        /* <DEDUP_REMOVED lines=14> */
[----:B------:R3:W4:Y:S01]  /*1cf20*/  MUFU.EX2 R88, R24 ;  /* 0x0000001800587308 */ /* 0x0007220000000800 */
        /* <DEDUP_REMOVED lines=13> */
[----:B-----5:R-:W-:Y:S01]  /*1d000*/  FADD.FTZ R2, R97, R0 ;  /* 0x0000000061027221 */ /* 0x020fe20000010000 */
[----:B------:R-:W-:Y:S01]  /*1d010*/  FFMA.FTZ R0, R95, UR4, -R48 ;  /* 0x000000045f007c23 */ /* 0x000fe20008010830 */
[----:B------:R-:W-:Y:S01]  /*1d020*/  FADD.FTZ R32, R103, R32 ;  /* 0x0000002067207221 */ /* 0x000fe20000010000 */
[----:B------:R-:W-:Y:S01]  /*1d030*/  F2FP.BF16.F32.PACK_AB R34, R131, R126 ;  /* 0x0000007e8322723e */ /* 0x000fe200000010ff */
[----:B------:R-:W-:Y:S03]  /*1d040*/  FADD.FTZ R2, R102, R2 ;  /* 0x0000000266027221 */ /* 0x000fe60000010000 */
[----:B------:R5:W4:Y:S01]  /*1d050*/  MUFU.EX2 R85, R0 ;  /* 0x0000000000557308 */ /* 0x000b220000000800 */
[----:B------:R-:W-:Y:S01]  /*1d060*/  F2FP.BF16.F32.PACK_AB R35, R129, R128 ;  /* 0x000000808123723e */ /* 0x000fe200000010ff */
[----:B------:R-:W-:Y:S01]  /*1d070*/  FADD.FTZ R49, R105, R2 ;  /* 0x0000000269317221 */ /* 0x000fe20000010000 */
[--C-:B------:R-:W-:Y:S01]  /*1d080*/  FFMA.FTZ R2, R96, UR4, -R23.reuse ;  /* 0x0000000460027c23 */ /* 0x100fe20008010817 */
[----:B---3--:R-:W-:Y:S06]  /*1d090*/  F2FP.BF16.F32.PACK_AB R24, R117, R115 ;  /* 0x000000737518723e */ /* 0x008fec00000010ff */
[----:B------:R3:W-:Y:S01]  /*1d0a0*/  MUFU.EX2 R83, R2 ;  /* 0x0000000200537308 */ /* 0x0007e20000000800 */
[C---:B------:R-:W-:Y:S05]  /*1d0b0*/  HMMA.16816.F32.BF16 R4, R24.reuse, R44, R4 ;  /* 0x0000002c1804723c */ /* 0x040fea0000041804 */
[----:B-----5:R-:W-:Y:S01]  /*1d0c0*/  FADD.FTZ R0, R106, R32 ;  /* 0x000000206a007221 */ /* 0x020fe20000010000 */
[C---:B------:R-:W-:Y:S01]  /*1d0d0*/  HMMA.16816.F32.BF16 R8, R24.reuse, R46, R8 ;  /* 0x0000002e1808723c */ /* 0x040fe20000041808 */
[----:B------:R-:W5:Y:S04]  /*1d0e0*/  LDSM.16.MT88.4 R44, [R165+0x6000] ;  /* 0x00600000a52c783b */ /* 0x000f680000004200 */
        /* <DEDUP_REMOVED lines=16> */
[----:B----4-:R-:W-:Y:S01]  /*1d1f0*/  FADD.FTZ R0, R111, R2 ;  /* 0x000000026f007221 */ /* 0x010fe20000010000 */
        /* <DEDUP_REMOVED lines=13> */
[----:B------:R3:W4:Y:S01]  /*1d2d0*/  MUFU.EX2 R80, R2 ;  /* 0x0000000200507308 */ /* 0x0007220000000800 */
[----:B------:R-:W-:Y:S02]  /*1d2e0*/  F2FP.BF16.F32.PACK_AB R33, R193, R163 ;  /* 0x000000a3c121723e */ /* 0x000fe400000010ff */
[----:B------:R-:W-:Y:S01]  /*1d2f0*/  FADD.FTZ R32, R118, R0 ;  /* 0x0000000076207221 */ /* 0x000fe20000010000 */
[----:B------:R-:W-:Y:S01]  /*1d300*/  FFMA.FTZ R0, R101, UR4, -R23 ;  /* 0x0000000465007c23 */ /* 0x000fe20008010817 */
[C---:B-----5:R-:W-:Y:S05]  /*1d310*/  HMMA.16816.F32.BF16 R4, R24.reuse, R44, R4 ;  /* 0x0000002c1804723c */ /* 0x060fea0000041804 */
[----:B------:R5:W-:Y:S01]  /*1d320*/  MUFU.EX2 R78, R0 ;  /* 0x00000000004e7308 */ /* 0x000be20000000800 */
[----:B------:R-:W-:Y:S01]  /*1d330*/  F2FP.BF16.F32.PACK_AB R34, R197, R191 ;  /* 0x000000bfc522723e */ /* 0x000fe200000010ff */
[C---:B------:R-:W-:Y:S01]  /*1d340*/  HMMA.16816.F32.BF16 R8, R24.reuse, R46, R8 ;  /* 0x0000002e1808723c */ /* 0x040fe20000041808 */
[----:B------:R-:W4:Y:S07]  /*1d350*/  LDSM.16.MT88.4 R44, [R165+0x6800] ;  /* 0x00680000a52c783b */ /* 0x000f2e0000004200 */
        /* <DEDUP_REMOVED lines=9> */
[----:B-----5:R-:W-:Y:S01]  /*1d3f0*/  FADD.FTZ R0, R123, R2 ;  /* 0x000000027b007221 */ /* 0x020fe20000010000 */
        /* <DEDUP_REMOVED lines=13> */
[----:B------:R-:W5:Y:S07]  /*1d4d0*/  LDSM.16.MT88.4 R36, [R165+0x6c00] ;  /* 0x006c0000a524783b */ /* 0x000f6e0000004200 */
        /* <DEDUP_REMOVED lines=15> */
[----:B----4-:R-:W-:Y:S01]  /*1d5d0*/  F2FP.BF16.F32.PACK_AB R25, R55, R196 ;  /* 0x000000c43719723e */ /* 0x010fe200000010ff */
[----:B------:R-:W-:Y:S01]  /*1d5e0*/  FADD.FTZ R0, R154, R50 ;  /* 0x000000329a007221 */ /* 0x000fe20000010000 */
[----:B------:R3:W4:Y:S01]  /*1d5f0*/  MUFU.EX2 R74, R2 ;  /* 0x00000002004a7308 */ /* 0x0007220000000800 */
[----:B------:R-:W-:Y:S02]  /*1d600*/  F2FP.BF16.F32.PACK_AB R34, R206, R61 ;  /* 0x0000003dce22723e */ /* 0x000fe400000010ff */
[----:B------:R-:W-:Y:S01]  /*1d610*/  FADD.FTZ R32, R155, R0 ;  /* 0x000000009b207221 */ /* 0x000fe20000010000 */
[----:B------:R-:W-:Y:S01]  /*1d620*/  FFMA.FTZ R0, R215, UR4, -R48 ;  /* 0x00000004d7007c23 */ /* 0x000fe20008010830 */
[C---:B------:R-:W-:Y:S05]  /*1d630*/  HMMA.16816.F32.BF16 R4, R24.reuse, R44, R4 ;  /* 0x0000002c1804723c */ /* 0x040fea0000041804 */
[----:B------:R5:W4:Y:S01]  /*1d640*/  MUFU.EX2 R72, R0 ;  /* 0x0000000000487308 */ /* 0x000b220000000800 */
[----:B------:R-:W-:Y:S01]  /*1d650*/  F2FP.BF16.F32.PACK_AB R35, R203, R63 ;  /* 0x0000003fcb23723e */ /* 0x000fe200000010ff */
[C---:B------:R-:W-:Y:S01]  /*1d660*/  HMMA.16816.F32.BF16 R8, R24.reuse, R46, R8 ;  /* 0x0000002e1808723c */ /* 0x040fe20000041808 */
[----:B------:R-:W4:Y:S03]  /*1d670*/  LDSM.16.MT88.4 R44, [R165+0x7000] ;  /* 0x00700000a52c783b */ /* 0x000f260000004200 */
        /* <DEDUP_REMOVED lines=9> */
[----:B-----5:R-:W-:Y:S01]  /*1d710*/  FADD.FTZ R0, R187, R2 ;  /* 0x00000002bb007221 */ /* 0x020fe20000010000 */
[--C-:B------:R-:W-:Y:S01]  /*1d720*/  FFMA.FTZ R2, R108, UR4, -R23.reuse ;  /* 0x000000046c027c23 */ /* 0x100fe20008010817 */
[----:B------:R-:W-:Y:S01]  /*1d730*/  MUFU.EX2 R69, R25 ;  /* 0x0000001900457308 */ /* 0x000fe20000000800 */
[C---:B------:R-:W-:Y:S05]  /*1d740*/  HMMA.16816.F32.BF16 R4, R32.reuse, R36, R4 ;  /* 0x000000242004723c */ /* 0x040fea0000041804 */
[----:B------:R-:W-:Y:S01]  /*1d750*/  FADD.FTZ R50, R190, R0 ;  /* 0x00000000be327221 */ /* 0x000fe20000010000 */
[C---:B------:R-:W-:Y:S03]  /*1d760*/  HMMA.16816.F32.BF16 R8, R32.reuse, R38, R8 ;  /* 0x000000262008723c */ /* 0x040fe60000041808 */
[----:B------:R3:W-:Y:S01]  /*1d770*/  MUFU.EX2 R71, R2 ;  /* 0x0000000200477308 */ /* 0x0007e20000000800 */
[----:B------:R-:W5:Y:S01]  /*1d780*/  LDSM.16.MT88.4 R36, [R165+0x7400] ;  /* 0x00740000a524783b */ /* 0x000f620000004200 */
[----:B------:R-:W-:Y:S01]  /*1d790*/  FFMA.FTZ R0, R217, UR4, -R23 ;  /* 0x00000004d9007c23 */ /* 0x000fe20008010817 */
[C---:B--2---:R-:W-:Y:S07]  /*1d7a0*/  HMMA.16816.F32.BF16 R12, R32.reuse, R40, R12 ;  /* 0x00000028200c723c */ /* 0x044fee000004180c */
[----:B------:R2:W-:Y:S01]  /*1d7b0*/  MUFU.EX2 R70, R0 ;  /* 0x0000000000467308 */ /* 0x0005e20000000800 */
[----:B------:R-:W-:Y:S01]  /*1d7c0*/  FADD.FTZ R24, R191, R50 ;  /* 0x00000032bf187221 */ /* 0x000fe20000010000 */
[----:B------:R-:W-:Y:S01]  /*1d7d0*/  HMMA.16816.F32.BF16 R16, R32, R42, R16 ;  /* 0x0000002a2010723c */ /* 0x000fe20000041810 */
[----:B------:R-:W5:Y:S02]  /*1d7e0*/  LDSM.16.MT88.4 R40, [R166+0x7400] ;  /* 0x00740000a628783b */ /* 0x000f640000004200 */
        /* <DEDUP_REMOVED lines=18> */
[C---:B----4-:R-:W-:Y:S01]  /*1d910*/  HMMA.16816.F32.BF16 R4, R24.reuse, R44, R4 ;  /* 0x0000002c1804723c */ /* 0x050fe20000041804 */
[----:B------:R2:W3:Y:S04]  /*1d920*/  MUFU.EX2 R68, R2 ;  /* 0x0000000200447308 */ /* 0x0004e80000000800 */
[----:B------:R-:W-:Y:S01]  /*1d930*/  FADD.FTZ R32, R56, R0 ;  /* 0x0000000038207221 */ /* 0x000fe20000010000 */
[C---:B------:R-:W-:Y:S01]  /*1d940*/  HMMA.16816.F32.BF16 R8, R24.reuse, R46, R8 ;  /* 0x0000002e1808723c */ /* 0x040fe20000041808 */
[----:B------:R-:W4:Y:S04]  /*1d950*/  LDSM.16.MT88.4 R44, [R165+0x7800] ;  /* 0x00780000a52c783b */ /* 0x000f280000004200 */
        /* <DEDUP_REMOVED lines=12> */
[C---:B-----5:R-:W-:Y:S05]  /*1da20*/  HMMA.16816.F32.BF16 R4, R32.reuse, R36, R4 ;  /* 0x000000242004723c */ /* 0x060fea0000041804 */
        /* <DEDUP_REMOVED lines=8> */
[----:B------:R-:W5:Y:S04]  /*1dab0*/  LDSM.16.MT88.4 R40, [R166+0x7c00] ;  /* 0x007c0000a628783b */ /* 0x000f680000004200 */
[----:B------:R-:W-:Y:S01]  /*1dac0*/  FFMA.FTZ R0, R222, UR4, -R48 ;  /* 0x00000004de007c23 */ /* 0x000fe20008010830 */
[----:B------:R-:W-:Y:S01]  /*1dad0*/  FADD.FTZ R24, R61, R50 ;  /* 0x000000323d187221 */ /* 0x000fe20000010000 */
[----:B------:R-:W-:Y:S02]  /*1dae0*/  F2FP.BF16.F32.PACK_AB R27, R88, R89 ;  /* 0x00000059581b723e */ /* 0x000fe400000010ff */
        /* <DEDUP_REMOVED lines=10> */
[----:B----4-:R-:W-:Y:S06]  /*1db90*/  FADD.FTZ R0, R63, R2 ;  /* 0x000000023f007221 */ /* 0x010fec0000010000 */
        /* <DEDUP_REMOVED lines=17> */
[----:B----4-:R-:W-:Y:S01]  /*1dcb0*/  FADD.FTZ R2, R211, R51 ;  /* 0x00000033d3027221 */ /* 0x010fe20000010000 */
[C---:B------:R-:W-:Y:S01]  /*1dcc0*/  HMMA.16816.F32.BF16 R8, R24.reuse, R46, R8 ;  /* 0x0000002e1808723c */ /* 0x040fe20000041808 */
[----:B------:R-:W4:Y:S04]  /*1dcd0*/  LDSM.16.MT88.4 R44, [R165+0x8000] ;  /* 0x00800000a52c783b */ /* 0x000f280000004200 */
        /* <DEDUP_REMOVED lines=24> */
[----:B-----5:R-:W-:Y:S01]  /*1de60*/  FADD.FTZ R0, R238, R2 ;  /* 0x00000002ee007221 */ /* 0x020fe20000010000 */
        /* <DEDUP_REMOVED lines=17> */
[C---:B----4-:R-:W-:Y:S04]  /*1df80*/  HMMA.16816.F32.BF16 R4, R24.reuse, R44, R4 ;  /* 0x0000002c1804723c */ /* 0x050fe80000041804 */
[----:B------:R4:W3:Y:S01]  /*1df90*/  MUFU.EX2 R54, R0 ;  /* 0x0000000000367308 */ /* 0x0008e20000000800 */
[----:B-----5:R-:W-:Y:S01]  /*1dfa0*/  FADD.FTZ R49, R84, R32 ;  /* 0x0000002054317221 */ /* 0x020fe20000010000 */
[C---:B------:R-:W-:Y:S01]  /*1dfb0*/  HMMA.16816.F32.BF16 R8, R24.reuse, R46, R8 ;  /* 0x0000002e1808723c */ /* 0x040fe20000041808 */
[----:B------:R-:W5:Y:S04]  /*1dfc0*/  LDSM.16.MT88.4 R44, [R165+0x8800] ;  /* 0x00880000a52c783b */ /* 0x000f680000004200 */
[----:B-1----:R-:W-:Y:S01]  /*1dfd0*/  FADD.FTZ R2, R139, R51 ;  /* 0x000000338b027221 */ /* 0x002fe20000010000 */
[C---:B--2---:R-:W-:Y:S05]  /*1dfe0*/  HMMA.16816.F32.BF16 R12, R24.reuse, R28, R12 ;  /* 0x0000001c180c723c */ /* 0x044fea000004180c */
[----:B------:R-:W-:Y:S01]  /*1dff0*/  FADD.FTZ R2, R137, R2 ;  /* 0x0000000289027221 */ /* 0x000fe20000010000 */
[----:B------:R-:W-:Y:S01]  /*1e000*/  HMMA.16816.F32.BF16 R16, R24, R30, R16 ;  /* 0x0000001e1810723c */ /* 0x000fe20000041810 */
[----:B------:R-:W1:Y:S04]  /*1e010*/  LDSM.16.MT88.4 R28, [R166+0x8800] ;  /* 0x00880000a61c783b */ /* 0x000e680000004200 */
[----:B----4-:R-:W-:Y:S01]  /*1e020*/  FADD.FTZ R0, R87, R2 ;  /* 0x0000000257007221 */ /* 0x010fe20000010000 */
        /* <DEDUP_REMOVED lines=13> */
[----:B------:R-:W4:Y:S01]  /*1e100*/  MUFU.EX2 R37, R23 ;  /* 0x0000001700257308 */ /* 0x000f220000000800 */
        /* <DEDUP_REMOVED lines=9> */
[----:B----4-:R-:W-:Y:S09]  /*1e1a0*/  F2FP.BF16.F32.PACK_AB R150, R37, R38 ;  /* 0x000000262596723e */ /* 0x010ff200000010ff */
[----:B------:R-:W4:Y:S01]  /*1e1b0*/  MUFU.EX2 R48, R48 ;  /* 0x0000003000307308 */ /* 0x000f220000000800 */
[----:B-----5:R-:W-:Y:S01]  /*1e1c0*/  FADD.FTZ R0, R81, R2 ;  /* 0x0000000251007221 */ /* 0x020fe20000010000 */
        /* <DEDUP_REMOVED lines=18> */
[----:B----4-:R-:W-:Y:S04]  /*1e2f0*/  F2FP.BF16.F32.PACK_AB R151, R48, R23 ;  /* 0x000000173097723e */ /* 0x010fe800000010ff */
        /* <DEDUP_REMOVED lines=27> */
.L_x_1508:
[----:B------:R-:W2:Y:S01]  /*1e4b0*/  LDL R40, [R1] ;  /* 0x0000000001287983 */ /* 0x000ea20000100800 */
        /* <DEDUP_REMOVED lines=160> */
.L_x_1514:
[----:B------:R-:W-:Y:S05]  /*1eec0*/  BSYNC B0 ;  /* 0x0000000000007941 */ /* 0x000fea0003800000 */
.L_x_1513:
        /* <DEDUP_REMOVED lines=24> */
.L_x_1515:
        /* <DEDUP_REMOVED lines=11> */
.L_x_5325:


//--------------------- .text._ZN5flash24flash_fwd_splitkv_kernelI23Flash_fwd_kernel_traitsILi32ELi64ELi256ELi4ELb0ELb0EN7cutlass10bfloat16_tE19Flash_kernel_traitsILi32ELi64ELi256ELi4ES3_EELb1ELb0ELb0ELb1ELb1ELb0ELb0ELb0EEEvNS_16Flash_fwd_paramsE --------------------------
	.section	.text._ZN5flash24flash_fwd_splitkv_kernelI23Flash_fwd_kernel_traitsILi32ELi64ELi256ELi4ELb0ELb0EN7cutlass10bfloat16_tE19Flash_kernel_traitsILi32ELi64ELi256ELi4ES3_EELb1ELb0ELb0ELb1ELb1ELb0ELb0ELb0EEEvNS_16Flash_fwd_paramsE,"ax",@progbits
	.align	128
        .global         _ZN5flash24flash_fwd_splitkv_kernelI23Flash_fwd_kernel_traitsILi32ELi64ELi256ELi4ELb0ELb0EN7cutlass10bfloat16_tE19Flash_kernel_traitsILi32ELi64ELi256ELi4ES3_EELb1ELb0ELb0ELb1ELb1ELb0ELb0ELb0EEEvNS_16Flash_fwd_paramsE
        .type           _ZN5flash24flash_fwd_splitkv_kernelI23Flash_fwd_kernel_traitsILi32ELi64ELi256ELi4ELb0ELb0EN7cutlass10bfloat16_tE19Flash_kernel_traitsILi32ELi64ELi256ELi4ES3_EELb1ELb0ELb0ELb1ELb1ELb0ELb0ELb0EEEvNS_16Flash_fwd_paramsE,@function
        .size           _ZN5flash24flash_fwd_splitkv_kernelI23Flash_fwd_kernel_traitsILi32ELi64ELi256ELi4ELb0ELb0EN7cutlass10bfloat16_tE19Flash_kernel_traitsILi32ELi64ELi256ELi4ES3_EELb1ELb0ELb0ELb1ELb1ELb0ELb0ELb0EEEvNS_16Flash_fwd_paramsE,(.L_x_5326 - _ZN5flash24flash_fwd_splitkv_kernelI23Flash_fwd_kernel_traitsILi32ELi64ELi256ELi4ELb0ELb0EN7cutlass10bfloat16_tE19Flash_kernel_traitsILi32ELi64ELi256ELi4ES3_EELb1ELb0ELb0ELb1ELb1ELb0ELb0ELb0EEEvNS_16Flash_fwd_paramsE)
        .other          _ZN5flash24flash_fwd_splitkv_kernelI23Flash_fwd_kernel_traitsILi32ELi64ELi256ELi4ELb0ELb0EN7cutlass10bfloat16_tE19Flash_kernel_traitsILi32ELi64ELi256ELi4ES3_EELb1ELb0ELb0ELb1ELb1ELb0ELb0ELb0EEEvNS_16Flash_fwd_paramsE,@"STO_CUDA_ENTRY STV_DEFAULT"
_ZN5flash24flash_fwd_splitkv_kernelI23Flash_fwd_kernel_traitsILi32ELi64ELi256ELi4ELb0ELb0EN7cutlass10bfloat16_tE19Flash_kernel_traitsILi32ELi64ELi256ELi4ES3_EELb1ELb0ELb0ELb1ELb1ELb0ELb0ELb0EEEvNS_16Flash_fwd_paramsE:
.text._ZN5flash24flash_fwd_splitkv_kernelI23Flash_fwd_kernel_traitsILi32ELi64ELi256ELi4ELb0ELb0EN7cutlass10bfloat16_tE19Flash_kernel_traitsILi32ELi64ELi256ELi4ES3_EELb1ELb0ELb0ELb1ELb1ELb0ELb0ELb0EEEvNS_16Flash_fwd_paramsE:
[----:B------:R-:W-:Y:S08]  /*0000*/  LDC R1, c[0x0][0x28] ;  /* 0x00000a00ff017b82 */ /* 0x000ff00000000800 */
[----:B------:R-:W1:Y:S01]  /*0010*/  LDC.64 R4, c[0x0][0x300] ;  /* 0x0000c000ff047b82 */ /* 0x000e620000000a00 */
[----:B------:R-:W2:Y:S01]  /*0020*/  S2R R11, SR_CTAID.Y ;  /* 0x00000000000b7919 */ /* 0x000ea20000002600 */
[----:B------:R-:W-:Y:S01]  /*0030*/  IMAD.MOV.U32 R19, RZ, RZ, RZ ;  /* 0x000000ffff137224 */ /* 0x000fe200078e00ff */
[----:B------:R-:W-:Y:S01]  /*0040*/  ULDC.64 UR16, c[0x0][0x208] ;  /* 0x0000820000107ab9 */ /* 0x000fe20000000a00 */
[----:B------:R-:W-:-:S04]  /*0050*/  ULDC UR15, c[0x0][0x2c4] ;  /* 0x0000b100000f7ab9 */ /* 0x000fc80000000800 */
[----:B------:R-:W3:Y:S01]  /*0060*/  LDC.64 R2, c[0x0][0x308] ;  /* 0x0000c200ff027b82 */ /* 0x000ee20000000a00 */
[----:B-1----:R-:W-:-:S04]  /*0070*/  ISETP.NE.U32.AND P0, PT, R4, RZ, PT ;  /* 0x000000ff0400720c */ /* 0x002fc80003f05070 */
[----:B------:R-:W-:Y:S02]  /*0080*/  ISETP.NE.AND.EX P0, PT, R5, RZ, PT, P0 ;  /* 0x000000ff0500720c */ /* 0x000fe40003f05300 */
[----:B---3--:R-:W-:-:S04]  /*0090*/  ISETP.NE.U32.AND P2, PT, R2, RZ, PT ;  /* 0x000000ff0200720c */ /* 0x008fc80003f45070 */
[----:B------:R-:W-:-:S07]  /*00a0*/  ISETP.NE.AND.EX P2, PT, R3, RZ, PT, P2 ;  /* 0x000000ff0300720c */ /* 0x000fce0003f45320 */
[----:B------:R-:W2:Y:S08]  /*00b0*/  @P0 LDC.64 R4, c[0x0][0x300] ;  /* 0x0000c000ff040b82 */ /* 0x000eb00000000a00 */
[----:B------:R-:W1:Y:S01]  /*00c0*/  @P2 LDC.64 R2, c[0x0][0x308] ;  /* 0x0000c200ff022b82 */ /* 0x000e620000000a00 */
[C---:B--2---:R-:W-:Y:S01]  /*00d0*/  @P0 IMAD.WIDE R6, R11.reuse, 0x4, R4 ;  /* 0x000000040b060825 */ /* 0x044fe200078e0204 */
[----:B------:R-:W2:Y:S06]  /*00e0*/  S2R R14, SR_CTAID.X ;  /* 0x00000000000e7919 */ /* 0x000eac0000002500 */
[----:B------:R-:W3:Y:S01]  /*00f0*/  @!P2 LDC.64 R4, c[0x0][0x318] ;  /* 0x0000c600ff04ab82 */ /* 0x000ee20000000a00 */
[----:B------:R-:W4:Y:S01]  /*0100*/  @P0 LDG.E R19, desc[UR16][R6.64] ;  /* 0x0000001006130981 */ /* 0x000f22000c1e1900 */
[----:B-1----:R-:W-:-:S06]  /*0110*/  @P2 IMAD.WIDE R8, R11, 0x4, R2 ;  /* 0x000000040b082825 */ /* 0x002fcc00078e0202 */
[----:B------:R-:W1:Y:S01]  /*0120*/  @!P2 LDC.64 R2, c[0x0][0x2c8] ;  /* 0x0000b200ff02ab82 */ /* 0x000e620000000a00 */
[----:B------:R-:W4:Y:S01]  /*0130*/  @P2 LDG.E R0, desc[UR16][R8.64] ;  /* 0x0000001008002981 */ /* 0x000f22000c1e1900 */
[----:B--2---:R-:W-:-:S05]  /*0140*/  IMAD.SHL.U32 R21, R14, 0x40, RZ ;  /* 0x000000400e157824 */ /* 0x004fca00078e00ff */
[----:B------:R-:W-:Y:S02]  /*0150*/  ISETP.GE.AND P1, PT, R21, UR15, PT ;  /* 0x0000000f15007c0c */ /* 0x000fe4000bf26270 */
[----:B---3--:R-:W-:-:S04]  /*0160*/  @!P2 ISETP.NE.U32.AND P0, PT, R4, RZ, PT ;  /* 0x000000ff0400a20c */ /* 0x008fc80003f05070 */
[----:B------:R-:W-:-:S04]  /*0170*/  @!P2 ISETP.NE.AND.EX P0, PT, R5, RZ, PT, P0 ;  /* 0x000000ff0500a20c */ /* 0x000fc80003f05300 */
[----:B-1----:R-:W-:Y:S01]  /*0180*/  @!P2 SEL R3, R3, RZ, P0 ;  /* 0x000000ff0303a207 */ /* 0x002fe20000000000 */
[----:B----4-:R-:W-:Y:S02]  /*0190*/  @P2 IMAD.IADD R149, R0, 0x1, -R19 ;  /* 0x0000000100952824 */ /* 0x010fe400078e0a13 */
[----:B------:R-:W-:Y:S06]  /*01a0*/  @P1 EXIT ;  /* 0x000000000000194d */ /* 0x000fec0003800000 */
[----:B------:R-:W-:Y:S01]  /*01b0*/  VIADD R0, R21, 0x13f ;  /* 0x0000013f15007836 */ /* 0x000fe20000000000 */
[----:B------:R-:W-:Y:S01]  /*01c0*/  @!P2 IADD3 R149, R3, R2, -R19 ;  /* 0x000000020395a210 */ /* 0x000fe20007ffe813 */
[----:B------:R-:W-:Y:S01]  /*01d0*/  ULDC UR5, c[0x0][0x2c8] ;  /* 0x0000b20000057ab9 */ /* 0x000fe20000000800 */
[----:B------:R-:W-:Y:S01]  /*01e0*/  ULDC UR14, c[0x0][0x398] ;  /* 0x0000e600000e7ab9 */ /* 0x000fe20000000800 */
[----:B------:R-:W-:Y:S01]  /*01f0*/  UIADD3 UR5, UR5, 0xff, URZ ;  /* 0x000000ff05057890 */ /* 0x000fe2000fffe03f */
[C---:B------:R-:W-:Y:S01]  /*0200*/  IADD3 R0, R149.reuse, -UR15, R0 ;  /* 0x8000000f95007c10 */ /* 0x040fe2000fffe000 */
[----:B------:R-:W-:Y:S01]  /*0210*/  VIADD R5, R149, 0xff ;  /* 0x000000ff95057836 */ /* 0x000fe20000000000 */
[----:B------:R-:W1:Y:S01]  /*0220*/  S2R R8, SR_CTAID.Z ;  /* 0x0000000000087919 */ /* 0x000e620000002700 */
[----:B------:R-:W-:Y:S02]  /*0230*/  USHF.R.S32.HI UR4, URZ, 0x1f, UR5 ;  /* 0x0000001f3f047899 */ /* 0x000fe40008011405 */
[----:B------:R-:W-:Y:S01]  /*0240*/  VIADD R3, R0, UR14 ;  /* 0x0000000e00037c36 */ /* 0x000fe20008000000 */
[----:B------:R-:W-:Y:S01]  /*0250*/  SHF.R.S32.HI R2, RZ, 0x1f, R5 ;  /* 0x0000001fff027819 */ /* 0x000fe20000011405 */
[----:B------:R-:W-:Y:S01]  /*0260*/  ULEA.HI UR4, UR4, UR5, URZ, 0x8 ;  /* 0x0000000504047291 */ /* 0x000fe2000f8f403f */
[----:B------:R-:W2:Y:S02]  /*0270*/  S2R R20, SR_TID.X ;  /* 0x0000000000147919 */ /* 0x000ea40000002100 */
[----:B------:R-:W-:Y:S01]  /*0280*/  SHF.R.S32.HI R0, RZ, 0x1f, R3 ;  /* 0x0000001fff007819 */ /* 0x000fe20000011403 */
[----:B------:R-:W-:Y:S01]  /*0290*/  USHF.R.S32.HI UR4, URZ, 0x8, UR4 ;  /* 0x000000083f047899 */ /* 0x000fe20008011404 */
[----:B------:R-:W-:-:S02]  /*02a0*/  LEA.HI R2, R2, R5, RZ, 0x8 ;  /* 0x0000000502027211 */ /* 0x000fc400078f40ff */
[----:B------:R-:W-:Y:S02]  /*02b0*/  LEA.HI R0, R0, R3, RZ, 0x8 ;  /* 0x0000000300007211 */ /* 0x000fe400078f40ff */
[----:B------:R-:W-:Y:S02]  /*02c0*/  SHF.R.S32.HI R2, RZ, 0x8, R2 ;  /* 0x00000008ff027819 */ /* 0x000fe40000011402 */
[----:B------:R-:W-:-:S04]  /*02d0*/  SHF.R.S32.HI R3, RZ, 0x8, R0 ;  /* 0x00000008ff037819 */ /* 0x000fc80000011400 */
[----:B------:R-:W-:-:S04]  /*02e0*/  VIMNMX3 R148, R2, UR4, R3, PT ;  /* 0x0000000402947c0f */ /* 0x000fc8000b800103 */
[----:B------:R-:W-:-:S13]  /*02f0*/  ISETP.GT.AND P0, PT, R148, RZ, PT ;  /* 0x000000ff9400720c */ /* 0x000fda0003f04270 */
[----:B-1----:R-:W-:Y:S05]  /*0300*/  @P0 BRA `(.L_x_1516) ;  /* 0x0000000000e80947 */ /* 0x002fea0003800000 */
[----:B------:R-:W1:Y:S01]  /*0310*/  LDC.64 R2, c[0x0][0x298] ;  /* 0x0000a600ff027b82 */ /* 0x000e620000000a00 */
[----:B--2---:R-:W-:Y:S01]  /*0320*/  SHF.R.S32.HI R5, RZ, 0x1f, R20 ;  /* 0x0000001fff057819 */ /* 0x004fe20000011414 */
[----:B------:R-:W-:Y:S01]  /*0330*/  ULDC.64 UR4, c[0x0][0x290] ;  /* 0x0000a40000047ab9 */ /* 0x000fe20000000a00 */
[----:B------:R-:W-:Y:S02]  /*0340*/  SHF.R.S32.HI R4, RZ, 0x1f, R11 ;  /* 0x0000001fff047819 */ /* 0x000fe4000001140b */
[----:B------:R-:W-:Y:S02]  /*0350*/  LEA.HI R0, R5, R20, RZ, 0x2 ;  /* 0x0000001405007211 */ /* 0x000fe400078f10ff */
[----:B------:R-:W-:Y:S01]  /*0360*/  SHF.R.S32.HI R9, RZ, 0x1f, R8 ;  /* 0x0000001fff097819 */ /* 0x000fe20000011408 */
[----:B------:R-:W-:Y:S01]  /*0370*/  IMAD R4, R4, UR4, RZ ;  /* 0x0000000404047c24 */ /* 0x000fe2000f8e02ff */
[----:B------:R-:W-:Y:S02]  /*0380*/  LOP3.LUT R5, R0, 0x1ffffffc, RZ, 0xc0, !PT ;  /* 0x1ffffffc00057812 */ /* 0x000fe400078ec0ff */
[----:B------:R-:W-:-:S02]  /*0390*/  SHF.R.S32.HI R0, RZ, 0x2, R0 ;  /* 0x00000002ff007819 */ /* 0x000fc40000011400 */
[C---:B------:R-:W-:Y:S01]  /*03a0*/  LOP3.LUT P3, RZ, R20.reuse, 0x3, RZ, 0xc0, !PT ;  /* 0x0000000314ff7812 */ /* 0x040fe2000786c0ff */
[----:B------:R-:W-:Y:S01]  /*03b0*/  IMAD.IADD R6, R20, 0x1, -R5 ;  /* 0x0000000114067824 */ /* 0x000fe200078e0a05 */
[----:B------:R-:W-:-:S03]  /*03c0*/  SHF.R.S32.HI R5, RZ, 0x1f, R21 ;  /* 0x0000001fff057819 */ /* 0x000fc60000011415 */
[----:B------:R-:W-:-:S05]  /*03d0*/  IMAD.SHL.U32 R6, R6, 0x8, RZ ;  /* 0x0000000806067824 */ /* 0x000fca00078e00ff */
[----:B------:R-:W-:Y:S01]  /*03e0*/  SHF.R.S32.HI R7, RZ, 0x1f, R6 ;  /* 0x0000001fff077819 */ /* 0x000fe20000011406 */
[----:B-1----:R-:W-:Y:S02]  /*03f0*/  IMAD R10, R5, R2, RZ ;  /* 0x00000002050a7224 */ /* 0x002fe400078e02ff */
[----:B------:R-:W-:-:S04]  /*0400*/  IMAD.WIDE.U32 R12, R2, 0x40, RZ ;  /* 0x00000040020c7825 */ /* 0x000fc800078e00ff */
[C---:B------:R-:W-:Y:S02]  /*0410*/  IMAD R5, R21.reuse, R3, R10 ;  /* 0x0000000315057224 */ /* 0x040fe400078e020a */
[----:B------:R-:W-:-:S04]  /*0420*/  IMAD.WIDE.U32 R6, R21, R2, R6 ;  /* 0x0000000215067225 */ /* 0x000fc800078e0006 */
[----:B------:R-:W-:Y:S02]  /*0430*/  IMAD.IADD R7, R7, 0x1, R5 ;  /* 0x0000000107077824 */ /* 0x000fe400078e0205 */
[C---:B------:R-:W-:Y:S02]  /*0440*/  IMAD R5, R11.reuse, UR5, R4 ;  /* 0x000000050b057c24 */ /* 0x040fe4000f8e0204 */
[----:B------:R-:W-:Y:S01]  /*0450*/  IMAD.WIDE.U32 R6, R11, UR4, R6 ;  /* 0x000000040b067c25 */ /* 0x000fe2000f8e0006 */
[----:B------:R-:W-:-:S03]  /*0460*/  ULDC.64 UR4, c[0x0][0x2a0] ;  /* 0x0000a80000047ab9 */ /* 0x000fc60000000a00 */
[----:B------:R-:W-:Y:S01]  /*0470*/  IMAD R9, R9, UR4, RZ ;  /* 0x0000000409097c24 */ /* 0x000fe2000f8e02ff */
[----:B------:R-:W-:Y:S02]  /*0480*/  IADD3 R7, R7, R5, RZ ;  /* 0x0000000507077210 */ /* 0x000fe40007ffe0ff */
[----:B------:R-:W-:Y:S01]  /*0490*/  SHF.R.S32.HI R5, RZ, 0x1f, R0 ;  /* 0x0000001fff057819 */ /* 0x000fe20000011400 */
[C---:B------:R-:W-:Y:S02]  /*04a0*/  IMAD R9, R8.reuse, UR5, R9 ;  /* 0x0000000508097c24 */ /* 0x040fe4000f8e0209 */
[----:B------:R-:W-:Y:S01]  /*04b0*/  IMAD.WIDE.U32 R6, R8, UR4, R6 ;  /* 0x0000000408067c25 */ /* 0x000fe2000f8e0006 */
[----:B------:R-:W-:-:S03]  /*04c0*/  ULDC UR4, c[0x0][0x270] ;  /* 0x00009c0000047ab9 */ /* 0x000fc60000000800 */
[----:B------:R-:W-:Y:S01]  /*04d0*/  IMAD R8, R11, UR4, R8 ;  /* 0x000000040b087c24 */ /* 0x000fe2000f8e0208 */
[----:B------:R-:W-:Y:S01]  /*04e0*/  ULDC.64 UR4, c[0x0][0x280] ;  /* 0x0000a00000047ab9 */ /* 0x000fe20000000a00 */
[----:B------:R-:W-:Y:S02]  /*04f0*/  IMAD.IADD R7, R7, 0x1, R9 ;  /* 0x0000000107077824 */ /* 0x000fe400078e0209 */
[-C--:B------:R-:W-:Y:S02]  /*0500*/  IMAD R4, R5, R2.reuse, RZ ;  /* 0x0000000205047224 */ /* 0x080fe400078e02ff */
[----:B------:R-:W-:Y:S01]  /*0510*/  IMAD R8, R8, UR15, R21 ;  /* 0x0000000f08087c24 */ /* 0x000fe2000f8e0215 */
[----:B------:R-:W-:Y:S01]  /*0520*/  IADD3 R21, -R21, UR15, RZ ;  /* 0x0000000f15157c10 */ /* 0x000fe2000fffe1ff */
[C---:B------:R-:W-:Y:S01]  /*0530*/  IMAD R4, R0.reuse, R3, R4 ;  /* 0x0000000300047224 */ /* 0x040fe200078e0204 */
[----:B------:R-:W-:Y:S01]  /*0540*/  SHF.L.U32 R3, R3, 0x6, RZ ;  /* 0x0000000603037819 */ /* 0x000fe200000006ff */
[C---:B------:R-:W-:Y:S01]  /*0550*/  IMAD.WIDE.U32 R10, R0.reuse, R2, R6 ;  /* 0x00000002000a7225 */ /* 0x040fe200078e0006 */
[----:B------:R-:W-:-:S02]  /*0560*/  ISETP.GE.OR P2, PT, R0, R21, P3 ;  /* 0x000000150000720c */ /* 0x000fc40001f46670 */
[----:B------:R-:W-:Y:S01]  /*0570*/  IADD3 R6, P0, R8, R0, RZ ;  /* 0x0000000008067210 */ /* 0x000fe20007f1e0ff */
[----:B------:R-:W-:Y:S01]  /*0580*/  IMAD.IADD R7, R11, 0x1, R4 ;  /* 0x000000010b077824 */ /* 0x000fe200078e0204 */
[----:B------:R-:W-:Y:S02]  /*0590*/  LEA R4, P1, R10, UR4, 0x1 ;  /* 0x000000040a047c11 */ /* 0x000fe4000f8208ff */
[----:B------:R-:W-:Y:S02]  /*05a0*/  IADD3 R0, R0, 0x20, RZ ;  /* 0x0000002000007810 */ /* 0x000fe40007ffe0ff */
[----:B------:R-:W-:Y:S02]  /*05b0*/  LEA.HI.X.SX32 R9, R8, R5, 0x1, P0 ;  /* 0x0000000508097211 */ /* 0x000fe400000f0eff */
[----:B------:R-:W-:Y:S01]  /*05c0*/  LEA.HI.X R5, R10, UR5, R7, 0x1, P1 ;  /* 0x000000050a057c11 */ /* 0x000fe200088f0c07 */
[----:B------:R-:W-:Y:S01]  /*05d0*/  ULDC.64 UR4, c[0x0][0x2b0] ;  /* 0x0000ac0000047ab9 */ /* 0x000fe20000000a00 */
[----:B------:R-:W-:-:S02]  /*05e0*/  ISETP.GE.OR P3, PT, R0, R21, P3 ;  /* 0x000000150000720c */ /* 0x000fc40001f66670 */
[----:B------:R-:W-:Y:S01]  /*05f0*/  IADD3 R10, P1, R4, R12, RZ ;  /* 0x0000000c040a7210 */ /* 0x000fe20007f3e0ff */
[----:B------:R1:W-:Y:S01]  /*0600*/  STG.E.128 desc[UR16][R4.64], RZ ;  /* 0x000000ff04007986 */ /* 0x0003e2000c101d10 */
[C---:B------:R-:W-:Y:S02]  /*0610*/  LEA R8, P0, R6.reuse, UR4, 0x2 ;  /* 0x0000000406087c11 */ /* 0x040fe4000f8010ff */
[----:B------:R-:W-:Y:S01]  /*0620*/  IADD3.X R11, R5, R13, R3, P1, !PT ;  /* 0x0000000d050b7210 */ /* 0x000fe20000ffe403 */
[----:B------:R-:W-:Y:S01]  /*0630*/  @!P2 IMAD.MOV.U32 R3, RZ, RZ, 0x7f800000 ;  /* 0x7f800000ff03a424 */ /* 0x000fe200078e00ff */
[----:B------:R-:W-:-:S03]  /*0640*/  LEA.HI.X R9, R6, UR5, R9, 0x2, P0 ;  /* 0x0000000506097c11 */ /* 0x000fc600080f1409 */
[----:B------:R1:W-:Y:S04]  /*0650*/  STG.E.128 desc[UR16][R10.64], RZ ;  /* 0x000000ff0a007986 */ /* 0x0003e8000c101d10 */
[----:B------:R1:W-:Y:S01]  /*0660*/  @!P2 STG.E desc[UR16][R8.64], R3 ;  /* 0x000000030800a986 */ /* 0x0003e2000c101910 */
[----:B------:R-:W-:Y:S05]  /*0670*/  @P3 EXIT ;  /* 0x000000000000394d */ /* 0x000fea0003800000 */
[----:B-1----:R-:W-:-:S05]  /*0680*/  MOV R3, 0x7f800000 ;  /* 0x7f80000000037802 */ /* 0x002fca0000000f00 */
[----:B------:R-:W-:Y:S01]  /*0690*/  STG.E desc[UR16][R8.64+0x80], R3 ;  /* 0x0000800308007986 */ /* 0x000fe2000c101910 */
[----:B------:R-:W-:Y:S05]  /*06a0*/  EXIT ;  /* 0x000000000000794d */ /* 0x000fea0003800000 */
.L_x_1516:
        /* <DEDUP_REMOVED lines=14> */
[----:B------:R-:W-:Y:S02]  /*0790*/  SHF.R.S32.HI R5, RZ, 0x1f, R11 ;  /* 0x0000001fff057819 */ /* 0x000fe4000001140b */
[----:B------:R-:W-:-:S03]  /*07a0*/  PLOP3.LUT P6, PT, PT, PT, PT, 0x8, 0x0 ;  /* 0x000000000000781c */ /* 0x000fc60003fce170 */
[-C--:B-1----:R-:W-:Y:S02]  /*07b0*/  IMAD R0, R5, R2.reuse, RZ ;  /* 0x0000000205007224 */ /* 0x082fe400078e02ff */
[----:B------:R-:W-:-:S04]  /*07c0*/  IMAD.WIDE.U32 R4, R11, R2, RZ ;  /* 0x000000020b047225 */ /* 0x000fc800078e00ff */
[----:B------:R-:W-:Y:S01]  /*07d0*/  IMAD R3, R11, R3, R0 ;  /* 0x000000030b037224 */ /* 0x000fe200078e0200 */
[----:B------:R-:W-:-:S04]  /*07e0*/  LEA R242, P0, R4, UR4, 0x2 ;  /* 0x0000000404f27c11 */ /* 0x000fc8000f8010ff */
[----:B------:R-:W-:-:S04]  /*07f0*/  IADD3 R3, R5, R3, RZ ;  /* 0x0000000305037210 */ /* 0x000fc80007ffe0ff */
[----:B------:R-:W-:-:S07]  /*0800*/  LEA.HI.X R243, R4, UR5, R3, 0x2, P0 ;  /* 0x0000000504f37c11 */ /* 0x000fce00080f1403 */
.L_x_1517:
[----:B------:R-:W-:Y:S05]  /*0810*/  @P6 BRA `(.L_x_1518) ;  /* 0x0000000400386947 */ /* 0x000fea0003800000 */
[----:B------:R-:W3:Y:S01]  /*0820*/  LDC R0, c[0x0][0x380] ;  /* 0x0000e000ff007b82 */ /* 0x000ee20000000800 */
[----:B------:R-:W-:Y:S01]  /*0830*/  LEA R9, R148, 0xffffff00, 0x8 ;  /* 0xffffff0094097811 */ /* 0x000fe200078e40ff */
[----:B------:R-:W-:Y:S01]  /*0840*/  ULDC.64 UR8, c[0x0][0x230] ;  /* 0x00008c0000087ab9 */ /* 0x000fe20000000a00 */
[----:B------:R-:W-:Y:S01]  /*0850*/  ULDC.64 UR6, c[0x0][0x248] ;  /* 0x0000920000067ab9 */ /* 0x000fe20000000a00 */
[----:B------:R-:W-:Y:S01]  /*0860*/  ULDC.64 UR4, c[0x0][0x238] ;  /* 0x00008e0000047ab9 */ /* 0x000fe20000000a00 */
[----:B-1----:R-:W-:Y:S01]  /*0870*/  IABS R2, R9 ;  /* 0x0000000900027213 */ /* 0x002fe20000000000 */
[----:B------:R-:W-:Y:S01]  /*0880*/  ULDC.64 UR10, c[0x0][0x260] ;  /* 0x00009800000a7ab9 */ /* 0x000fe20000000a00 */
[----:B---3--:R-:W-:-:S04]  /*0890*/  IABS R4, R0 ;  /* 0x0000000000047213 */ /* 0x008fc80000000000 */
[----:B------:R-:W1:Y:S08]  /*08a0*/  I2F.RP R5, R4 ;  /* 0x0000000400057306 */ /* 0x000e700000209400 */
[----:B-1----:R-:W1:Y:S02]  /*08b0*/  MUFU.RCP R6, R5 ;  /* 0x0000000500067308 */ /* 0x002e640000001000 */
[----:B-1----:R-:W-:-:S06]  /*08c0*/  IADD3 R6, R6, 0xffffffe, RZ ;  /* 0x0ffffffe06067810 */ /* 0x002fcc0007ffe0ff */
[----:B------:R-:W1:Y:S02]  /*08d0*/  F2I.FTZ.U32.TRUNC.NTZ R7, R6 ;  /* 0x0000000600077305 */ /* 0x000e64000021f000 */
[----:B-1----:R-:W-:Y:S01]  /*08e0*/  IMAD.MOV R3, RZ, RZ, -R7 ;  /* 0x000000ffff037224 */ /* 0x002fe200078e0a07 */
[----:B------:R-:W-:-:S03]  /*08f0*/  MOV R6, RZ ;  /* 0x000000ff00067202 */ /* 0x000fc60000000f00 */
[----:B------:R-:W-:-:S04]  /*0900*/  IMAD R3, R3, R4, RZ ;  /* 0x0000000403037224 */ /* 0x000fc800078e02ff */
[----:B------:R-:W-:Y:S02]  /*0910*/  IMAD.HI.U32 R3, R7, R3, R6 ;  /* 0x0000000307037227 */ /* 0x000fe400078e0006 */
[----:B------:R-:W1:Y:S04]  /*0920*/  LDC R7, c[0x0][0x278] ;  /* 0x00009e00ff077b82 */ /* 0x000e680000000800 */
[----:B------:R-:W-:-:S04]  /*0930*/  IMAD.HI.U32 R5, R3, R2, RZ ;  /* 0x0000000203057227 */ /* 0x000fc800078e00ff */
[----:B------:R-:W-:-:S04]  /*0940*/  IMAD.MOV R3, RZ, RZ, -R5 ;  /* 0x000000ffff037224 */ /* 0x000fc800078e0a05 */
[----:B------:R-:W-:Y:S01]  /*0950*/  IMAD R3, R4, R3, R2 ;  /* 0x0000000304037224 */ /* 0x000fe200078e0202 */
[----:B------:R-:W-:-:S04]  /*0960*/  LOP3.LUT R2, R9, R0, RZ, 0x3c, !PT ;  /* 0x0000000009027212 */ /* 0x000fc800078e3cff */
[----:B------:R-:W-:Y:S02]  /*0970*/  ISETP.GT.U32.AND P1, PT, R4, R3, PT ;  /* 0x000000030400720c */ /* 0x000fe40003f24070 */
[----:B------:R-:W-:-:S11]  /*0980*/  ISETP.GE.AND P0, PT, R2, RZ, PT ;  /* 0x000000ff0200720c */ /* 0x000fd60003f06270 */
[-C--:B------:R-:W-:Y:S01]  /*0990*/  @!P1 IADD3 R3, R3, -R4.reuse, RZ ;  /* 0x8000000403039210 */ /* 0x080fe20007ffe0ff */
[----:B------:R-:W-:Y:S01]  /*09a0*/  @!P1 VIADD R5, R5, 0x1 ;  /* 0x0000000105059836 */ /* 0x000fe20000000000 */
[----:B------:R-:W-:Y:S02]  /*09b0*/  ISETP.NE.AND P1, PT, R0, RZ, PT ;  /* 0x000000ff0000720c */ /* 0x000fe40003f25270 */
[----:B------:R-:W-:-:S13]  /*09c0*/  ISETP.GE.U32.AND P2, PT, R3, R4, PT ;  /* 0x000000040300720c */ /* 0x000fda0003f46070 */
[----:B------:R-:W-:-:S05]  /*09d0*/  @P2 IADD3 R5, R5, 0x1, RZ ;  /* 0x0000000105052810 */ /* 0x000fca0007ffe0ff */
[----:B------:R-:W-:Y:S01]  /*09e0*/  @!P0 IMAD.MOV R5, RZ, RZ, -R5 ;  /* 0x000000ffff058224 */ /* 0x000fe200078e0a05 */
[----:B------:R-:W-:-:S05]  /*09f0*/  @!P1 LOP3.LUT R5, RZ, R0, RZ, 0x33, !PT ;  /* 0x00000000ff059212 */ /* 0x000fca00078e33ff */
[----:B------:R-:W-:-:S06]  /*0a00*/  IMAD.WIDE R18, R5, 0x4, R242 ;  /* 0x0000000405127825 */ /* 0x000fcc00078e02f2 */
[----:B------:R-:W3:Y:S01]  /*0a10*/  LDG.E R18, desc[UR16][R18.64] ;  /* 0x0000001012127981 */ /* 0x000ee2000c1e1900 */
[----:B-1----:R-:W-:-:S04]  /*0a20*/  IABS R2, R7 ;  /* 0x0000000700027213 */ /* 0x002fc80000000000 */
[----:B------:R-:W1:Y:S08]  /*0a30*/  I2F.RP R6, R2 ;  /* 0x0000000200067306 */ /* 0x000e700000209400 */
[----:B-1---5:R-:W1:Y:S02]  /*0a40*/  MUFU.RCP R12, R6 ;  /* 0x00000006000c7308 */ /* 0x022e640000001000 */
[----:B-1----:R-:W-:-:S06]  /*0a50*/  IADD3 R12, R12, 0xffffffe, RZ ;  /* 0x0ffffffe0c0c7810 */ /* 0x002fcc0007ffe0ff */
[----:B------:R-:W1:Y:S02]  /*0a60*/  F2I.FTZ.U32.TRUNC.NTZ R13, R12 ;  /* 0x0000000c000d7305 */ /* 0x000e64000021f000 */
[----:B-1----:R-:W-:Y:S01]  /*0a70*/  IMAD.MOV R3, RZ, RZ, -R13 ;  /* 0x000000ffff037224 */ /* 0x002fe200078e0a0d */
[----:B------:R-:W-:-:S03]  /*0a80*/  MOV R12, RZ ;  /* 0x000000ff000c7202 */ /* 0x000fc60000000f00 */
[----:B------:R-:W-:Y:S01]  /*0a90*/  IMAD R4, R3, R2, RZ ;  /* 0x0000000203047224 */ /* 0x000fe200078e02ff */
[----:B------:R-:W-:-:S03]  /*0aa0*/  IABS R3, R8 ;  /* 0x0000000800037213 */ /* 0x000fc60000000000 */
[----:B------:R-:W-:-:S04]  /*0ab0*/  IMAD.HI.U32 R13, R13, R4, R12 ;  /* 0x000000040d0d7227 */ /* 0x000fc800078e000c */
[----:B------:R-:W-:-:S04]  /*0ac0*/  IMAD.MOV.U32 R4, RZ, RZ, R3 ;  /* 0x000000ffff047224 */ /* 0x000fc800078e0003 */
[----:B------:R-:W-:-:S05]  /*0ad0*/  IMAD.HI.U32 R3, R13, R4, RZ ;  /* 0x000000040d037227 */ /* 0x000fca00078e00ff */
[----:B------:R-:W-:-:S05]  /*0ae0*/  IADD3 R13, -R3, RZ, RZ ;  /* 0x000000ff030d7210 */ /* 0x000fca0007ffe1ff */
[----:B------:R-:W-:Y:S01]  /*0af0*/  IMAD R13, R2, R13, R4 ;  /* 0x0000000d020d7224 */ /* 0x000fe200078e0204 */
[----:B------:R-:W-:-:S04]  /*0b00*/  LOP3.LUT R4, R8, R7, RZ, 0x3c, !PT ;  /* 0x0000000708047212 */ /* 0x000fc800078e3cff */
[----:B------:R-:W-:-:S13]  /*0b10*/  ISETP.GT.U32.AND P0, PT, R2, R13, PT ;  /* 0x0000000d0200720c */ /* 0x000fda0003f04070 */
[----:B------:R-:W-:Y:S02]  /*0b20*/  @!P0 IMAD.IADD R13, R13, 0x1, -R2 ;  /* 0x000000010d0d8824 */ /* 0x000fe400078e0a02 */
[----:B------:R-:W-:Y:S01]  /*0b30*/  @!P0 VIADD R3, R3, 0x1 ;  /* 0x0000000103038836 */ /* 0x000fe20000000000 */
[----:B------:R-:W-:Y:S02]  /*0b40*/  ISETP.GE.AND P0, PT, R4, RZ, PT ;  /* 0x000000ff0400720c */ /* 0x000fe40003f06270 */
[----:B------:R-:W-:Y:S02]  /*0b50*/  ISETP.GE.U32.AND P1, PT, R13, R2, PT ;  /* 0x000000020d00720c */ /* 0x000fe40003f26070 */
[----:B------:R-:W-:-:S05]  /*0b60*/  IADD3 R2, -R5, RZ, RZ ;  /* 0x000000ff05027210 */ /* 0x000fca0007ffe1ff */
[----:B------:R-:W-:-:S05]  /*0b70*/  IMAD R9, R0, R2, R9 ;  /* 0x0000000200097224 */ /* 0x000fca00078e0209 */
[----:B------:R-:W-:Y:S02]  /*0b80*/  SHF.R.S32.HI R0, RZ, 0x1f, R9 ;  /* 0x0000001fff007819 */ /* 0x000fe40000011409 */
[----:B------:R-:W-:Y:S02]  /*0b90*/  @P1 IADD3 R3, R3, 0x1, RZ ;  /* 0x0000000103031810 */ /* 0x000fe40007ffe0ff */
[----:B------:R-:W-:Y:S01]  /*0ba0*/  ISETP.NE.AND P1, PT, R7, RZ, PT ;  /* 0x000000ff0700720c */ /* 0x000fe20003f25270 */
[----:B------:R-:W-:Y:S02]  /*0bb0*/  IMAD R2, R0, UR6, RZ ;  /* 0x0000000600027c24 */ /* 0x000fe4000f8e02ff */
[----:B------:R-:W-:-:S10]  /*0bc0*/  @!P0 IMAD.MOV R3, RZ, RZ, -R3 ;  /* 0x000000ffff038224 */ /* 0x000fd400078e0a03 */
[----:B------:R-:W-:Y:S01]  /*0bd0*/  @!P1 LOP3.LUT R3, RZ, R7, RZ, 0x33, !PT ;  /* 0x00000007ff039212 */ /* 0x000fe200078e33ff */
[----:B------:R-:W-:Y:S01]  /*0be0*/  IMAD R7, R9, UR7, R2 ;  /* 0x0000000709077c24 */ /* 0x000fe2000f8e0202 */
[----:B---3--:R-:W-:Y:S01]  /*0bf0*/  SHF.R.S32.HI R5, RZ, 0x1f, R18 ;  /* 0x0000001fff057819 */ /* 0x008fe20000011412 */
[----:B------:R-:W-:-:S04]  /*0c00*/  IMAD.WIDE.U32 R12, R18, UR8, RZ ;  /* 0x00000008120c7c25 */ /* 0x000fc8000f8e00ff */
[C---:B------:R-:W-:Y:S02]  /*0c10*/  IMAD R15, R5.reuse, UR8, RZ ;  /* 0x00000008050f7c24 */ /* 0x040fe4000f8e02ff */
[----:B------:R-:W-:Y:S02]  /*0c20*/  IMAD R5, R5, UR4, RZ ;  /* 0x0000000405057c24 */ /* 0x000fe4000f8e02ff */
[C---:B------:R-:W-:Y:S02]  /*0c30*/  IMAD R4, R18.reuse, UR9, R15 ;  /* 0x0000000912047c24 */ /* 0x040fe4000f8e020f */
[C---:B------:R-:W-:Y:S02]  /*0c40*/  IMAD R5, R18.reuse, UR5, R5 ;  /* 0x0000000512057c24 */ /* 0x040fe4000f8e0205 */
[----:B------:R-:W-:Y:S01]  /*0c50*/  IMAD.WIDE.U32 R18, R18, UR4, RZ ;  /* 0x0000000412127c25 */ /* 0x000fe2000f8e00ff */
[----:B------:R-:W-:-:S04]  /*0c60*/  IADD3 R13, R13, R4, RZ ;  /* 0x000000040d0d7210 */ /* 0x000fc80007ffe0ff */
[----:B------:R-:W-:Y:S01]  /*0c70*/  IADD3 R5, R19, R5, RZ ;  /* 0x0000000513057210 */ /* 0x000fe20007ffe0ff */
[----:B------:R-:W-:Y:S01]  /*0c80*/  IMAD.WIDE.U32 R16, R9, UR6, R12 ;  /* 0x0000000609107c25 */ /* 0x000fe2000f8e000c */
[----:B------:R-:W-:-:S03]  /*0c90*/  SHF.R.S32.HI R13, RZ, 0x1f, R3 ;  /* 0x0000001fff0d7819 */ /* 0x000fc60000011403 */
[----:B------:R-:W-:Y:S02]  /*0ca0*/  IMAD.IADD R17, R17, 0x1, R7 ;  /* 0x0000000111117824 */ /* 0x000fe400078e0207 */
[----:B------:R-:W-:Y:S02]  /*0cb0*/  IMAD R4, R13, UR10, RZ ;  /* 0x0000000a0d047c24 */ /* 0x000fe4000f8e02ff */
[----:B------:R-:W-:-:S04]  /*0cc0*/  IMAD.WIDE.U32 R16, R3, UR10, R16 ;  /* 0x0000000a03107c25 */ /* 0x000fc8000f8e0010 */
[----:B------:R-:W-:-:S05]  /*0cd0*/  IMAD R4, R3, UR11, R4 ;  /* 0x0000000b03047c24 */ /* 0x000fca000f8e0204 */
[----:B------:R-:W-:Y:S01]  /*0ce0*/  IADD3 R4, R17, R4, RZ ;  /* 0x0000000411047210 */ /* 0x000fe20007ffe0ff */
[----:B------:R-:W-:Y:S06]  /*0cf0*/  BRA `(.L_x_1519) ;  /* 0x0000000000e87947 */ /* 0x000fec0003800000 */
.L_x_1518:
[----:B------:R-:W1:Y:S01]  /*0d00*/  LDC R13, c[0x0][0x278] ;  /* 0x00009e00ff0d7b82 */ /* 0x000e620000000800 */
[----:B------:R-:W-:Y:S01]  /*0d10*/  LEA R9, R148, 0xffffff00, 0x8 ;  /* 0xffffff0094097811 */ /* 0x000fe200078e40ff */
[----:B------:R-:W-:Y:S01]  /*0d20*/  ULDC.64 UR6, c[0x0][0x248] ;  /* 0x0000920000067ab9 */ /* 0x000fe20000000a00 */
[----:B------:R-:W-:Y:S01]  /*0d30*/  SHF.R.S32.HI R15, RZ, 0x1f, R19 ;  /* 0x0000001fff0f7819 */ /* 0x000fe20000011413 */
[----:B------:R-:W-:Y:S01]  /*0d40*/  ULDC.64 UR8, c[0x0][0x230] ;  /* 0x00008c0000087ab9 */ /* 0x000fe20000000a00 */
[----:B------:R-:W-:Y:S02]  /*0d50*/  IADD3 R22, P1, R19, R9, RZ ;  /* 0x0000000913167210 */ /* 0x000fe40007f3e0ff */
[----:B-1----:R-:W-:-:S04]  /*0d60*/  IABS R3, R13 ;  /* 0x0000000d00037213 */ /* 0x002fc80000000000 */
[----:B------:R-:W1:Y:S08]  /*0d70*/  I2F.RP R6, R3 ;  /* 0x0000000300067306 */ /* 0x000e700000209400 */
[----:B-1----:R-:W1:Y:S02]  /*0d80*/  MUFU.RCP R4, R6 ;  /* 0x0000000600047308 */ /* 0x002e640000001000 */
[----:B-1----:R-:W-:Y:S01]  /*0d90*/  IADD3 R4, R4, 0xffffffe, RZ ;  /* 0x0ffffffe04047810 */ /* 0x002fe20007ffe0ff */
[----:B------:R-:W1:Y:S05]  /*0da0*/  LDC.64 R6, c[0x0][0x250] ;  /* 0x00009400ff067b82 */ /* 0x000e6a0000000a00 */
[----:B------:R-:W3:Y:S02]  /*0db0*/  F2I.FTZ.U32.TRUNC.NTZ R5, R4 ;  /* 0x0000000400057305 */ /* 0x000ee4000021f000 */
[----:B---3--:R-:W-:Y:S01]  /*0dc0*/  IADD3 R0, RZ, -R5, RZ ;  /* 0x80000005ff007210 */ /* 0x008fe20007ffe0ff */
[----:B------:R-:W-:-:S04]  /*0dd0*/  IMAD.MOV.U32 R4, RZ, RZ, RZ ;  /* 0x000000ffff047224 */ /* 0x000fc800078e00ff */
[----:B------:R-:W-:Y:S01]  /*0de0*/  IMAD R2, R0, R3, RZ ;  /* 0x0000000300027224 */ /* 0x000fe200078e02ff */
[----:B------:R-:W-:Y:S01]  /*0df0*/  IABS R0, R8 ;  /* 0x0000000800007213 */ /* 0x000fe20000000000 */
[----:B-1----:R-:W-:Y:S02]  /*0e00*/  IMAD R16, R15, R6, RZ ;  /* 0x000000060f107224 */ /* 0x002fe400078e02ff */
[----:B------:R-:W-:Y:S01]  /*0e10*/  IMAD.HI.U32 R5, R5, R2, R4 ;  /* 0x0000000205057227 */ /* 0x000fe200078e0004 */
[----:B------:R-:W-:-:S03]  /*0e20*/  MOV R2, R0 ;  /* 0x0000000000027202 */ /* 0x000fc60000000f00 */
[----:B------:R-:W-:Y:S02]  /*0e30*/  IMAD R7, R19, R7, R16 ;  /* 0x0000000713077224 */ /* 0x000fe400078e0210 */
[----:B------:R-:W-:Y:S02]  /*0e40*/  IMAD.HI.U32 R10, R5, R2, RZ ;  /* 0x00000002050a7227 */ /* 0x000fe400078e00ff */
[----:B------:R-:W1:Y:S02]  /*0e50*/  LDC.64 R4, c[0x0][0x260] ;  /* 0x00009800ff047b82 */ /* 0x000e640000000a00 */
[----:B------:R-:W-:Y:S02]  /*0e60*/  IMAD.MOV R0, RZ, RZ, -R10 ;  /* 0x000000ffff007224 */ /* 0x000fe400078e0a0a */
[----:B------:R-:W-:-:S04]  /*0e70*/  IMAD.WIDE.U32 R18, R19, R6, RZ ;  /* 0x0000000613127225 */ /* 0x000fc800078e00ff */
[----:B------:R-:W-:Y:S01]  /*0e80*/  IMAD R0, R3, R0, R2 ;  /* 0x0000000003007224 */ /* 0x000fe200078e0202 */
[----:B------:R-:W-:Y:S02]  /*0e90*/  LOP3.LUT R2, R8, R13, RZ, 0x3c, !PT ;  /* 0x0000000d08027212 */ /* 0x000fe400078e3cff */
[----:B------:R-:W-:Y:S02]  /*0ea0*/  IADD3 R19, R19, R7, RZ ;  /* 0x0000000713137210 */ /* 0x000fe40007ffe0ff */
[----:B------:R-:W-:-:S13]  /*0eb0*/  ISETP.GT.U32.AND P0, PT, R3, R0, PT ;  /* 0x000000000300720c */ /* 0x000fda0003f04070 */
[-C--:B------:R-:W-:Y:S01]  /*0ec0*/  @!P0 IADD3 R0, R0, -R3.reuse, RZ ;  /* 0x8000000300008210 */ /* 0x080fe20007ffe0ff */
[----:B------:R-:W-:Y:S01]  /*0ed0*/  @!P0 VIADD R10, R10, 0x1 ;  /* 0x000000010a0a8836 */ /* 0x000fe20000000000 */
[----:B------:R-:W-:Y:S02]  /*0ee0*/  ISETP.NE.AND P0, PT, R13, RZ, PT ;  /* 0x000000ff0d00720c */ /* 0x000fe40003f05270 */
[----:B------:R-:W-:Y:S02]  /*0ef0*/  ISETP.GE.U32.AND P2, PT, R0, R3, PT ;  /* 0x000000030000720c */ /* 0x000fe40003f46070 */
[----:B------:R-:W-:-:S04]  /*0f00*/  SHF.R.S32.HI R0, RZ, 0x1f, R9 ;  /* 0x0000001fff007819 */ /* 0x000fc80000011409 */
[----:B------:R-:W-:Y:S02]  /*0f10*/  IADD3.X R17, R15, R0, RZ, P1, !PT ;  /* 0x000000000f117210 */ /* 0x000fe40000ffe4ff */
[----:B------:R-:W-:Y:S02]  /*0f20*/  ISETP.GE.AND P1, PT, R2, RZ, PT ;  /* 0x000000ff0200720c */ /* 0x000fe40003f26270 */
[----:B------:R-:W3:Y:S01]  /*0f30*/  LDC.64 R2, c[0x0][0x238] ;  /* 0x00008e00ff027b82 */ /* 0x000ee20000000a00 */
[----:B------:R-:W-:Y:S01]  /*0f40*/  IMAD R17, R17, UR6, RZ ;  /* 0x0000000611117c24 */ /* 0x000fe2000f8e02ff */
[----:B-----5:R-:W-:Y:S02]  /*0f50*/  SHF.R.S32.HI R15, RZ, 0x1f, R12 ;  /* 0x0000001fff0f7819 */ /* 0x020fe4000001140c */
[----:B------:R-:W-:Y:S01]  /*0f60*/  @P2 IADD3 R10, R10, 0x1, RZ ;  /* 0x000000010a0a2810 */ /* 0x000fe20007ffe0ff */
[C---:B------:R-:W-:Y:S02]  /*0f70*/  IMAD R17, R22.reuse, UR7, R17 ;  /* 0x0000000716117c24 */ /* 0x040fe4000f8e0211 */
[----:B------:R-:W-:-:S04]  /*0f80*/  IMAD.WIDE.U32 R22, R22, UR6, RZ ;  /* 0x0000000616167c25 */ /* 0x000fc8000f8e00ff */
[----:B------:R-:W-:Y:S01]  /*0f90*/  @!P1 IMAD.MOV R10, RZ, RZ, -R10 ;  /* 0x000000ffff0a9224 */ /* 0x000fe200078e0a0a */
[----:B------:R-:W-:Y:S01]  /*0fa0*/  IADD3 R23, R23, R17, RZ ;  /* 0x0000001117177210 */ /* 0x000fe20007ffe0ff */
[----:B------:R-:W-:Y:S01]  /*0fb0*/  IMAD R17, R15, UR8, RZ ;  /* 0x000000080f117c24 */ /* 0x000fe2000f8e02ff */
[----:B------:R-:W-:-:S03]  /*0fc0*/  @!P0 LOP3.LUT R10, RZ, R13, RZ, 0x33, !PT ;  /* 0x0000000dff0a8212 */ /* 0x000fc600078e33ff */
[C---:B------:R-:W-:Y:S01]  /*0fd0*/  IMAD R17, R12.reuse, UR9, R17 ;  /* 0x000000090c117c24 */ /* 0x040fe2000f8e0211 */
[----:B------:R-:W-:Y:S01]  /*0fe0*/  SHF.R.S32.HI R13, RZ, 0x1f, R10 ;  /* 0x0000001fff0d7819 */ /* 0x000fe2000001140a */
[----:B------:R-:W-:-:S04]  /*0ff0*/  IMAD.WIDE.U32 R22, R12, UR8, R22 ;  /* 0x000000080c167c25 */ /* 0x000fc8000f8e0016 */
[----:B-1----:R-:W-:Y:S01]  /*1000*/  IMAD R6, R13, R4, RZ ;  /* 0x000000040d067224 */ /* 0x002fe200078e02ff */
[----:B------:R-:W-:Y:S01]  /*1010*/  IADD3 R23, R23, R17, RZ ;  /* 0x0000001117177210 */ /* 0x000fe20007ffe0ff */
[-C--:B---3--:R-:W-:Y:S02]  /*1020*/  IMAD R15, R15, R2.reuse, RZ ;  /* 0x000000020f0f7224 */ /* 0x088fe400078e02ff */
[----:B------:R-:W-:-:S04]  /*1030*/  IMAD.WIDE.U32 R18, R12, R2, R18 ;  /* 0x000000020c127225 */ /* 0x000fc800078e0012 */
[----:B------:R-:W-:Y:S02]  /*1040*/  IMAD R3, R12, R3, R15 ;  /* 0x000000030c037224 */ /* 0x000fe400078e020f */
[----:B------:R-:W-:-:S04]  /*1050*/  IMAD.WIDE.U32 R16, R10, R4, R22 ;  /* 0x000000040a107225 */ /* 0x000fc800078e0016 */
[----:B------:R-:W-:Y:S02]  /*1060*/  IMAD R6, R10, R5, R6 ;  /* 0x000000050a067224 */ /* 0x000fe400078e0206 */
[----:B------:R-:W-:Y:S01]  /*1070*/  IMAD.IADD R5, R19, 0x1, R3 ;  /* 0x0000000113057824 */ /* 0x000fe200078e0203 */
[----:B------:R-:W-:Y:S02]  /*1080*/  MOV R3, R10 ;  /* 0x0000000a00037202 */ /* 0x000fe40000000f00 */
[----:B------:R-:W-:-:S07]  /*1090*/  IADD3 R4, R17, R6, RZ ;  /* 0x0000000611047210 */ /* 0x000fce0007ffe0ff */
.L_x_1519:
[----:B--2---:R-:W-:Y:S01]  /*10a0*/  SHF.R.S32.HI R23, RZ, 0x1f, R20 ;  /* 0x0000001fff177819 */ /* 0x004fe20000011414 */
[----:B------:R-:W-:Y:S01]  /*10b0*/  ULDC.64 UR4, c[0x0][0x228] ;  /* 0x00008a0000047ab9 */ /* 0x000fe20000000a00 */
[----:B------:R-:W-:Y:S01]  /*10c0*/  SHF.R.S32.HI R30, RZ, 0x1f, R11 ;  /* 0x0000001fff1e7819 */ /* 0x000fe2000001140b */
[----:B------:R-:W-:Y:S01]  /*10d0*/  ULDC.64 UR10, c[0x0][0x268] ;  /* 0x00009a00000a7ab9 */ /* 0x000fe20000000a00 */
[CC--:B------:R-:W-:Y:S01]  /*10e0*/  LEA.HI R17, R23.reuse, R20.reuse, RZ, 0x2 ;  /* 0x0000001417117211 */ /* 0x0c0fe200078f10ff */
[----:B------:R-:W1:Y:S01]  /*10f0*/  S2UR UR19, SR_CgaCtaId ;  /* 0x00000000001379c3 */ /* 0x000e620000008800 */
[CC--:B------:R-:W-:Y:S01]  /*1100*/  LEA.HI R10, R23.reuse, R20.reuse, RZ, 0x3 ;  /* 0x00000014170a7211 */ /* 0x0c0fe200078f18ff */
[----:B------:R-:W-:Y:S01]  /*1110*/  IMAD R30, R30, UR4, RZ ;  /* 0x000000041e1e7c24 */ /* 0x000fe2000f8e02ff */
[----:B------:R-:W-:Y:S01]  /*1120*/  LEA.HI R12, R23, R20, RZ, 0x4 ;  /* 0x00000014170c7211 */ /* 0x000fe200078f20ff */
[----:B------:R-:W-:Y:S01]  /*1130*/  ULDC.64 UR12, c[0x0][0x210] ;  /* 0x00008400000c7ab9 */ /* 0x000fe20000000a00 */
[----:B------:R-:W-:Y:S01]  /*1140*/  LOP3.LUT R7, R17, 0xfffffffc, RZ, 0xc0, !PT ;  /* 0xfffffffc11077812 */ /* 0x000fe200078ec0ff */
[----:B------:R-:W-:Y:S01]  /*1150*/  IMAD R30, R11, UR5, R30 ;  /* 0x000000050b1e7c24 */ /* 0x000fe2000f8e021e */
[----:B------:R-:W-:Y:S01]  /*1160*/  SHF.R.S32.HI R15, RZ, 0x3, R10 ;  /* 0x00000003ff0f7819 */ /* 0x000fe2000001140a */
[----:B------:R-:W-:Y:S01]  /*1170*/  USHF.L.U32 UR18, UR6, 0x6, URZ ;  /* 0x0000000606127899 */ /* 0x000fe2000800063f */
[----:B------:R-:W-:Y:S01]  /*1180*/  LOP3.LUT R19, R10, 0xfffffff8, RZ, 0xc0, !PT ;  /* 0xfffffff80a137812 */ /* 0x000fe200078ec0ff */
[C---:B------:R-:W-:Y:S01]  /*1190*/  IMAD.IADD R26, R20.reuse, 0x1, -R7 ;  /* 0x00000001141a7824 */ /* 0x040fe200078e0a07 */
[----:B------:R-:W-:Y:S01]  /*11a0*/  SHF.R.S32.HI R28, RZ, 0x4, R12 ;  /* 0x00000004ff1c7819 */ /* 0x000fe2000001140c */
[----:B------:R-:W-:Y:S01]  /*11b0*/  IMAD.SHL.U32 R15, R15, 0x40, RZ ;  /* 0x000000400f0f7824 */ /* 0x000fe200078e00ff */
[----:B------:R-:W-:Y:S01]  /*11c0*/  SHF.R.S32.HI R24, RZ, 0x2, R17 ;  /* 0x00000002ff187819 */ /* 0x000fe20000011411 */
[----:B------:R-:W-:Y:S01]  /*11d0*/  IMAD.IADD R19, R20, 0x1, -R19 ;  /* 0x0000000114137824 */ /* 0x000fe200078e0a13 */
[----:B------:R-:W-:Y:S01]  /*11e0*/  LEA.HI R7, R12, R28, RZ, 0x1 ;  /* 0x0000001c0c077211 */ /* 0x000fe200078f08ff */
[----:B------:R-:W-:Y:S01]  /*11f0*/  IMAD.SHL.U32 R26, R26, 0x8, RZ ;  /* 0x000000081a1a7824 */ /* 0x000fe200078e00ff */
[----:B------:R-:W-:Y:S01]  /*1200*/  LOP3.LUT R15, R15, 0xc0, RZ, 0xc0, !PT ;  /* 0x000000c00f0f7812 */ /* 0x000fe200078ec0ff */
[----:B------:R-:W-:Y:S01]  /*1210*/  IMAD.SHL.U32 R153, R20, 0x2, RZ ;  /* 0x0000000214997824 */ /* 0x000fe200078e00ff */
[----:B------:R-:W-:-:S02]  /*1220*/  LOP3.LUT R7, R7, 0xfffffffe, RZ, 0xc0, !PT ;  /* 0xfffffffe07077812 */ /* 0x000fc400078ec0ff */
[----:B------:R-:W-:Y:S02]  /*1230*/  LEA.HI R17, R17, R24, RZ, 0x1 ;  /* 0x0000001811117211 */ /* 0x000fe400078f08ff */
[----:B------:R-:W-:Y:S01]  /*1240*/  LEA.HI R6, R19, R19, RZ, 0x1 ;  /* 0x0000001313067211 */ /* 0x000fe200078f08ff */
[----:B------:R-:W-:Y:S01]  /*1250*/  IMAD.IADD R7, R28, 0x1, -R7 ;  /* 0x000000011c077824 */ /* 0x000fe200078e0a07 */
[----:B------:R-:W-:Y:S02]  /*1260*/  LOP3.LUT R27, R15, 0x18, R26, 0xf8, !PT ;  /* 0x000000180f1b7812 */ /* 0x000fe400078ef81a */
[----:B------:R-:W-:Y:S02]  /*1270*/  SHF.R.U32.HI R22, RZ, 0x3, R15 ;  /* 0x00000003ff167819 */ /* 0x000fe4000001160f */
[----:B------:R-:W-:Y:S02]  /*1280*/  LEA.HI R23, R23, R20, RZ, 0x5 ;  /* 0x0000001417177211 */ /* 0x000fe400078f28ff */
[----:B------:R-:W-:-:S02]  /*1290*/  LOP3.LUT R17, R17, 0x7fffffe, RZ, 0xc0, !PT ;  /* 0x07fffffe11117812 */ /* 0x000fc400078ec0ff */
[----:B------:R-:W-:Y:S02]  /*12a0*/  LOP3.LUT R2, R6, 0x3fffffe, RZ, 0xc0, !PT ;  /* 0x03fffffe06027812 */ /* 0x000fe400078ec0ff */
[----:B------:R-:W-:Y:S01]  /*12b0*/  LOP3.LUT R28, R27, R22, RZ, 0x3c, !PT ;  /* 0x000000161b1c7212 */ /* 0x000fe200078e3cff */
[----:B------:R-:W-:Y:S01]  /*12c0*/  IMAD.IADD R17, R24, 0x1, -R17 ;  /* 0x0000000118117824 */ /* 0x000fe200078e0a11 */
[C---:B------:R-:W-:Y:S01]  /*12d0*/  IADD3 R18, P0, R26.reuse, R18, RZ ;  /* 0x000000121a127210 */ /* 0x040fe20007f1e0ff */
[----:B------:R-:W-:Y:S01]  /*12e0*/  IMAD.IADD R2, R19, 0x1, -R2 ;  /* 0x0000000113027824 */ /* 0x000fe200078e0a02 */
[----:B------:R-:W-:Y:S02]  /*12f0*/  SHF.R.S32.HI R27, RZ, 0x1f, R26 ;  /* 0x0000001fff1b7819 */ /* 0x000fe4000001141a */
[----:B------:R-:W-:Y:S01]  /*1300*/  IADD3 R32, P1, R26, R16, RZ ;  /* 0x000000101a207210 */ /* 0x000fe20007f3e0ff */
[----:B------:R-:W-:Y:S01]  /*1310*/  IMAD R16, R13, UR10, RZ ;  /* 0x0000000a0d107c24 */ /* 0x000fe2000f8e02ff */
[----:B------:R-:W-:Y:S01]  /*1320*/  SHF.R.S32.HI R22, RZ, 0x5, R23 ;  /* 0x00000005ff167819 */ /* 0x000fe20000011417 */
[C---:B------:R-:W-:Y:S01]  /*1330*/  IMAD.X R19, R27.reuse, 0x1, R5, P0 ;  /* 0x000000011b137824 */ /* 0x040fe200000e0605 */
[----:B------:R-:W-:Y:S01]  /*1340*/  SHF.R.S32.HI R25, RZ, 0x1f, R24 ;  /* 0x0000001fff197819 */ /* 0x000fe20000011418 */
[----:B------:R-:W-:Y:S01]  /*1350*/  IMAD.X R33, R27, 0x1, R4, P1 ;  /* 0x000000011b217824 */ /* 0x000fe200008e0604 */
[----:B------:R-:W-:Y:S01]  /*1360*/  IADD3 R9, P0, R24, R9, RZ ;  /* 0x0000000918097210 */ /* 0x000fe20007f1e0ff */
[----:B------:R-:W2:Y:S01]  /*1370*/  LDC.64 R4, c[0x0][0x240] ;  /* 0x00009000ff047b82 */ /* 0x000ea20000000a00 */
[----:B------:R-:W-:Y:S01]  /*1380*/  IMAD R17, R22, 0x8, R17 ;  /* 0x0000000816117824 */ /* 0x000fe200078e0211 */
[----:B------:R-:W-:Y:S01]  /*1390*/  SHF.R.S32.HI R6, RZ, 0x1, R6 ;  /* 0x00000001ff067819 */ /* 0x000fe20000011406 */
[----:B------:R-:W-:Y:S01]  /*13a0*/  IMAD.WIDE.U32 R26, R11, UR4, R26 ;  /* 0x000000040b1a7c25 */ /* 0x000fe2000f8e001a */
[----:B------:R-:W-:Y:S01]  /*13b0*/  ULDC.64 UR4, c[0x0][0x258] ;  /* 0x0000960000047ab9 */ /* 0x000fe20000000a00 */
[----:B------:R-:W-:-:S02]  /*13c0*/  LOP3.LUT R23, R23, 0xffffffe0, RZ, 0xc0, !PT ;  /* 0xffffffe017177812 */ /* 0x000fc400078ec0ff */
[----:B------:R-:W-:Y:S01]  /*13d0*/  IMAD.U32 R28, R17, 0x20, R28 ;  /* 0x00000020111c7824 */ /* 0x000fe200078e001c */
[----:B------:R-:W-:Y:S01]  /*13e0*/  LOP3.LUT R17, R12, 0xfffffff0, RZ, 0xc0, !PT ;  /* 0xfffffff00c117812 */ /* 0x000fe200078ec0ff */
[C---:B------:R-:W-:Y:S02]  /*13f0*/  IMAD R11, R3.reuse, UR11, R16 ;  /* 0x0000000b030b7c24 */ /* 0x040fe4000f8e0210 */
[----:B------:R-:W-:Y:S01]  /*1400*/  IMAD.WIDE.U32 R18, R3, UR10, R18 ;  /* 0x0000000a03127c25 */ /* 0x000fe2000f8e0012 */
[----:B------:R-:W-:Y:S01]  /*1410*/  SHF.R.S32.HI R3, RZ, 0x1f, R8 ;  /* 0x0000001fff037819 */ /* 0x000fe20000011408 */
[----:B------:R-:W-:Y:S02]  /*1420*/  ULDC.64 UR10, c[0x0][0x250] ;  /* 0x00009400000a7ab9 */ /* 0x000fe40000000a00 */
[----:B------:R-:W-:Y:S02]  /*1430*/  IMAD.IADD R150, R20, 0x1, -R17 ;  /* 0x0000000114967824 */ /* 0x000fe400078e0a11 */
[----:B------:R-:W-:-:S02]  /*1440*/  IMAD R13, R25, UR6, RZ ;  /* 0x00000006190d7c24 */ /* 0x000fc4000f8e02ff */
[----:B------:R-:W-:Y:S01]  /*1450*/  IMAD.IADD R27, R27, 0x1, R30 ;  /* 0x000000011b1b7824 */ /* 0x000fe200078e021e */
[----:B------:R-:W-:Y:S01]  /*1460*/  LEA.HI R12, R150, R150, RZ, 0x1 ;  /* 0x00000096960c7211 */ /* 0x000fe200078f08ff */
[----:B------:R-:W-:Y:S02]  /*1470*/  IMAD R3, R3, UR4, RZ ;  /* 0x0000000403037c24 */ /* 0x000fe4000f8e02ff */
[----:B------:R-:W-:Y:S01]  /*1480*/  IMAD.WIDE R14, R14, 0x40, R24 ;  /* 0x000000400e0e7825 */ /* 0x000fe200078e0218 */
[--C-:B------:R-:W-:Y:S02]  /*1490*/  SHF.R.S32.HI R16, RZ, 0x1, R12.reuse ;  /* 0x00000001ff107819 */ /* 0x100fe4000001140c */
[----:B------:R-:W-:Y:S01]  /*14a0*/  SHF.R.S32.HI R17, RZ, 0x1f, R12 ;  /* 0x0000001fff117819 */ /* 0x000fe2000001140c */
[----:B------:R-:W-:Y:S02]  /*14b0*/  IMAD.X R0, R25, 0x1, R0, P0 ;  /* 0x0000000119007824 */ /* 0x000fe400000e0600 */
[C---:B------:R-:W-:Y:S01]  /*14c0*/  IMAD R13, R24.reuse, UR7, R13 ;  /* 0x00000007180d7c24 */ /* 0x040fe2000f8e020d */
[----:B------:R-:W-:Y:S01]  /*14d0*/  LEA.HI R17, R17, R16, RZ, 0x2 ;  /* 0x0000001011117211 */ /* 0x000fe200078f10ff */
[----:B------:R-:W-:-:S03]  /*14e0*/  IMAD.WIDE.U32 R32, R24, UR6, R32 ;  /* 0x0000000618207c25 */ /* 0x000fc6000f8e0020 */
[----:B------:R-:W-:Y:S01]  /*14f0*/  LOP3.LUT R17, R17, 0xfffffffc, RZ, 0xc0, !PT ;  /* 0xfffffffc11117812 */ /* 0x000fe200078ec0ff */
[C---:B------:R-:W-:Y:S02]  /*1500*/  IMAD R3, R8.reuse, UR5, R3 ;  /* 0x0000000508037c24 */ /* 0x040fe4000f8e0203 */
[----:B------:R-:W-:Y:S01]  /*1510*/  IMAD.WIDE.U32 R24, R8, UR4, R26 ;  /* 0x0000000408187c25 */ /* 0x000fe2000f8e001a */
[----:B------:R-:W-:Y:S02]  /*1520*/  ULDC.64 UR4, c[0x0][0x218] ;  /* 0x0000860000047ab9 */ /* 0x000fe40000000a00 */
[----:B------:R-:W-:Y:S01]  /*1530*/  LEA R238, P0, R32, UR4, 0x1 ;  /* 0x0000000420ee7c11 */ /* 0x000fe2000f8008ff */
[----:B--2---:R-:W-:Y:S02]  /*1540*/  IMAD R8, R15, R4, RZ ;  /* 0x000000040f087224 */ /* 0x004fe400078e02ff */
[----:B------:R-:W-:Y:S02]  /*1550*/  IMAD.IADD R25, R25, 0x1, R3 ;  /* 0x0000000119197824 */ /* 0x000fe400078e0203 */
[----:B------:R-:W-:-:S02]  /*1560*/  IMAD.IADD R13, R33, 0x1, R13 ;  /* 0x00000001210d7824 */ /* 0x000fc400078e020d */
[C---:B------:R-:W-:Y:S02]  /*1570*/  IMAD R8, R14.reuse, R5, R8 ;  /* 0x000000050e087224 */ /* 0x040fe400078e0208 */
[----:B------:R-:W-:Y:S01]  /*1580*/  IMAD.WIDE.U32 R14, R14, R4, R24 ;  /* 0x000000040e0e7225 */ /* 0x000fe200078e0018 */
[----:B------:R-:W-:Y:S01]  /*1590*/  LEA.HI.X R237, R32, UR5, R13, 0x1, P0 ;  /* 0x0000000520ed7c11 */ /* 0x000fe200080f0c0d */
[----:B------:R-:W-:Y:S02]  /*15a0*/  UMOV UR5, 0x400 ;  /* 0x0000040000057882 */ /* 0x000fe40000000000 */
[----:B------:R-:W-:Y:S01]  /*15b0*/  IMAD.IADD R3, R16, 0x1, -R17 ;  /* 0x0000000110037824 */ /* 0x000fe200078e0a11 */
[----:B------:R-:W-:Y:S01]  /*15c0*/  LEA R16, P0, R14, UR12, 0x1 ;  /* 0x0000000c0e107c11 */ /* 0x000fe2000f8008ff */
[----:B------:R-:W-:Y:S01]  /*15d0*/  IMAD.IADD R8, R15, 0x1, R8 ;  /* 0x000000010f087824 */ /* 0x000fe200078e0208 */
[----:B-1----:R-:W-:Y:S01]  /*15e0*/  ULEA UR5, UR19, UR5, 0x18 ;  /* 0x0000000513057291 */ /* 0x002fe2000f8ec03f */
[----:B------:R-:W-:Y:S01]  /*15f0*/  IMAD.IADD R19, R19, 0x1, R11 ;  /* 0x0000000113137824 */ /* 0x000fe200078e020b */
[----:B------:R-:W-:Y:S01]  /*1600*/  USHF.L.U64.HI UR19, UR6, 0x6, UR7 ;  /* 0x0000000606137899 */ /* 0x000fe20008010207 */
[----:B------:R-:W-:Y:S01]  /*1610*/  IMAD R0, R0, UR10, RZ ;  /* 0x0000000a00007c24 */ /* 0x000fe2000f8e02ff */
[----:B------:R-:W-:Y:S01]  /*1620*/  LEA.HI.X R17, R14, UR13, R8, 0x1, P0 ;  /* 0x0000000d0e117c11 */ /* 0x000fe200080f0c08 */
[C---:B------:R-:W-:Y:S01]  /*1630*/  IMAD.WIDE.U32 R18, R9.reuse, UR10, R18 ;  /* 0x0000000a09127c25 */ /* 0x040fe2000f8e0012 */
[----:B------:R-:W-:Y:S01]  /*1640*/  IADD3 R8, P0, R238, UR18, RZ ;  /* 0x00000012ee087c10 */ /* 0x000fe2000ff1e0ff */
[----:B------:R-:W-:Y:S01]  /*1650*/  ULDC.64 UR12, c[0x0][0x220] ;  /* 0x00008800000c7ab9 */ /* 0x000fe20000000a00 */
[----:B------:R-:W-:Y:S01]  /*1660*/  LEA R241, R28, UR5, 0x1 ;  /* 0x000000051cf17c11 */ /* 0x000fe2000f8e08ff */
[----:B------:R-:W-:Y:S01]  /*1670*/  IMAD R0, R9, UR11, R0 ;  /* 0x0000000b09007c24 */ /* 0x000fe2000f8e0200 */
[----:B------:R-:W-:Y:S01]  /*1680*/  IADD3.X R9, R237, UR19, RZ, P0, !PT ;  /* 0x00000013ed097c10 */ /* 0x000fe200087fe4ff */
[----:B------:R-:W-:Y:S01]  /*1690*/  IMAD.MOV.U32 R236, RZ, RZ, R238 ;  /* 0x000000ffffec7224 */ /* 0x000fe200078e00ee */
[----:B------:R-:W-:Y:S01]  /*16a0*/  IADD3 R28, P0, R8, UR18, RZ ;  /* 0x00000012081c7c10 */ /* 0x000fe2000ff1e0ff */
[----:B------:R-:W-:Y:S01]  /*16b0*/  @!PT LDS RZ, [RZ] ;  /* 0x00000000fffff984 */ /* 0x000fe20000000800 */
[----:B------:R-:W-:Y:S01]  /*16c0*/  @!PT LDS RZ, [RZ] ;  /* 0x00000000fffff984 */ /* 0x000fe20000000800 */
[----:B------:R-:W-:Y:S01]  /*16d0*/  @!PT LDS RZ, [RZ] ;  /* 0x00000000fffff984 */ /* 0x000fe20000000800 */
[----:B------:R1:W-:Y:S01]  /*16e0*/  LDGSTS.E.BYPASS.LTC128B.128 [R241], desc[UR16][R16.64] ;  /* 0x0000000010f17fae */ /* 0x0003e2000b901d50 */
[----:B------:R-:W-:Y:S01]  /*16f0*/  LEA R14, P1, R4, R16, 0x6 ;  /* 0x00000010040e7211 */ /* 0x000fe200078230ff */
[----:B------:R-:W-:Y:S01]  /*1700*/  USHF.L.U64.HI UR11, UR10, 0x6, UR11 ;  /* 0x000000060a0b7899 */ /* 0x000fe2000801020b */
[----:B------:R-:W-:Y:S01]  /*1710*/  IADD3.X R29, R9, UR19, RZ, P0, !PT ;  /* 0x00000013091d7c10 */ /* 0x000fe200087fe4ff */
[----:B------:R-:W-:Y:S01]  /*1720*/  UIADD3 UR4, UR5, 0x1000, URZ ;  /* 0x0000100005047890 */ /* 0x000fe2000fffe03f */
[----:B------:R-:W-:-:S02]  /*1730*/  IADD3 R30, P0, R28, UR18, RZ ;  /* 0x000000121c1e7c10 */ /* 0x000fc4000ff1e0ff */
[----:B------:R-:W-:Y:S01]  /*1740*/  LEA.HI.X R15, R4, R17, R5, 0x6, P1 ;  /* 0x00000011040f7211 */ /* 0x000fe200008f3405 */
[----:B------:R-:W-:Y:S01]  /*1750*/  IMAD.SHL.U32 R4, R6, 0x40, RZ ;  /* 0x0000004006047824 */ /* 0x000fe200078e00ff */
[----:B------:R-:W-:Y:S02]  /*1760*/  IADD3.X R31, R29, UR19, RZ, P0, !PT ;  /* 0x000000131d1f7c10 */ /* 0x000fe400087fe4ff */
[----:B------:R-:W-:Y:S01]  /*1770*/  IADD3 R26, P0, R30, UR18, RZ ;  /* 0x000000121e1a7c10 */ /* 0x000fe2000ff1e0ff */
[----:B------:R2:W-:Y:S01]  /*1780*/  LDGSTS.E.BYPASS.LTC128B.128 [R241+0x800], desc[UR16][R14.64] ;  /* 0x008000000ef17fae */ /* 0x0005e2000b901d50 */
[----:B------:R-:W-:Y:S02]  /*1790*/  SHF.R.S32.HI R11, RZ, 0x1f, R150 ;  /* 0x0000001fff0b7819 */ /* 0x000fe40000011496 */
[----:B------:R-:W-:Y:S01]  /*17a0*/  IADD3.X R27, R31, UR19, RZ, P0, !PT ;  /* 0x000000131f1b7c10 */ /* 0x000fe200087fe4ff */
[----:B------:R-:W-:Y:S01]  /*17b0*/  LDGSTS.E.BYPASS.LTC128B.128 [R241+0x1000], desc[UR16][R236.64] ;  /* 0x01000000ecf17fae */ /* 0x000fe2000b901d50 */
[----:B------:R-:W-:-:S02]  /*17c0*/  IADD3 R24, P0, R26, UR18, RZ ;  /* 0x000000121a187c10 */ /* 0x000fc4000ff1e0ff */
[----:B------:R-:W-:Y:S01]  /*17d0*/  LOP3.LUT P1, RZ, R3, 0x2, RZ, 0xc0, !PT ;  /* 0x0000000203ff7812 */ /* 0x000fe2000782c0ff */
[----:B------:R3:W-:Y:S01]  /*17e0*/  LDGSTS.E.BYPASS.LTC128B.128 [R241+0x1800], desc[UR16][R8.64] ;  /* 0x0180000008f17fae */ /* 0x0007e2000b901d50 */
[----:B------:R-:W-:-:S03]  /*17f0*/  IADD3.X R25, R27, UR19, RZ, P0, !PT ;  /* 0x000000131b197c10 */ /* 0x000fc600087fe4ff */
[----:B------:R-:W-:Y:S01]  /*1800*/  LDGSTS.E.BYPASS.LTC128B.128 [R241+0x2000], desc[UR16][R28.64] ;  /* 0x020000001cf17fae */ /* 0x000fe2000b901d50 */
[----:B-1----:R-:W-:-:S03]  /*1810*/  IADD3 R16, P0, R24, UR18, RZ ;  /* 0x0000001218107c10 */ /* 0x002fc6000ff1e0ff */
[----:B------:R-:W-:Y:S01]  /*1820*/  LDGSTS.E.BYPASS.LTC128B.128 [R241+0x2800], desc[UR16][R30.64] ;  /* 0x028000001ef17fae */ /* 0x000fe2000b901d50 */
[----:B------:R-:W-:-:S03]  /*1830*/  IADD3.X R17, R25, UR19, RZ, P0, !PT ;  /* 0x0000001319117c10 */ /* 0x000fc600087fe4ff */
[----:B------:R-:W-:Y:S04]  /*1840*/  LDGSTS.E.BYPASS.LTC128B.128 [R241+0x3000], desc[UR16][R26.64] ;  /* 0x030000001af17fae */ /* 0x000fe8000b901d50 */
[----:B------:R-:W-:Y:S01]  /*1850*/  LDGSTS.E.BYPASS.LTC128B.128 [R241+0x3800], desc[UR16][R24.64] ;  /* 0x0380000018f17fae */ /* 0x000fe2000b901d50 */
[----:B--2---:R-:W-:-:S03]  /*1860*/  IADD3 R14, P0, R16, UR18, RZ ;  /* 0x00000012100e7c10 */ /* 0x004fc6000ff1e0ff */
[----:B------:R1:W-:Y:S01]  /*1870*/  LDGSTS.E.BYPASS.LTC128B.128 [R241+0x4000], desc[UR16][R16.64] ;  /* 0x0400000010f17fae */ /* 0x0003e2000b901d50 */
[----:B------:R-:W-:Y:S02]  /*1880*/  IADD3.X R15, R17, UR19, RZ, P0, !PT ;  /* 0x00000013110f7c10 */ /* 0x000fe400087fe4ff */
[----:B------:R-:W-:Y:S01]  /*1890*/  LEA R244, P0, R18, UR12, 0x1 ;  /* 0x0000000c12f47c11 */ /* 0x000fe2000f8008ff */
[----:B------:R-:W-:Y:S01]  /*18a0*/  USHF.L.U32 UR12, UR10, 0x6, URZ ;  /* 0x000000060a0c7899 */ /* 0x000fe2000800063f */
[----:B---3--:R-:W-:Y:S01]  /*18b0*/  LOP3.LUT R9, R4, 0xc0, RZ, 0xc0, !PT ;  /* 0x000000c004097812 */ /* 0x008fe200078ec0ff */
[----:B------:R2:W-:Y:S03]  /*18c0*/  LDGSTS.E.BYPASS.LTC128B.128 [R241+0x4800], desc[UR16][R14.64] ;  /* 0x048000000ef17fae */ /* 0x0005e6000b901d50 */
[----:B------:R-:W-:Y:S01]  /*18d0*/  LOP3.LUT R5, R9, 0x8, R10, 0xf8, !PT ;  /* 0x0000000809057812 */ /* 0x000fe200078ef80a */
[----:B------:R-:W0:Y:S01]  /*18e0*/  LDGDEPBAR ;  /* 0x00000000000079af */ /* 0x000e220000000000 */
[----:B------:R-:W-:Y:S01]  /*18f0*/  SHF.R.U32.HI R4, RZ, 0x3, R9 ;  /* 0x00000003ff047819 */ /* 0x000fe20000011609 */
[----:B------:R-:W-:-:S03]  /*1900*/  IMAD.IADD R9, R19, 0x1, R0 ;  /* 0x0000000113097824 */ /* 0x000fc600078e0200 */
[----:B------:R-:W-:Y:S01]  /*1910*/  LOP3.LUT R0, R5, R4, RZ, 0x3c, !PT ;  /* 0x0000000405007212 */ /* 0x000fe200078e3cff */
[----:B------:R-:W-:Y:S01]  /*1920*/  IMAD.SHL.U32 R4, R3, 0x40, RZ ;  /* 0x0000004003047824 */ /* 0x000fe200078e00ff */
[----:B------:R-:W-:Y:S01]  /*1930*/  LEA.HI.X R245, R18, UR13, R9, 0x1, P0 ;  /* 0x0000000d12f57c11 */ /* 0x000fe200080f0c09 */
[C---:B------:R-:W-:Y:S01]  /*1940*/  IMAD R5, R7.reuse, 0x8, R2 ;  /* 0x0000000807057824 */ /* 0x040fe200078e0202 */
[----:B------:R-:W-:Y:S01]  /*1950*/  LOP3.LUT R9, R12, 0x7fffffe, RZ, 0xc0, !PT ;  /* 0x07fffffe0c097812 */ /* 0x000fe200078ec0ff */
[----:B------:R-:W-:Y:S01]  /*1960*/  IMAD.SHL.U32 R7, R7, 0x8, RZ ;  /* 0x0000000807077824 */ /* 0x000fe200078e00ff */
[----:B------:R-:W-:Y:S01]  /*1970*/  IADD3 R8, P0, R244, UR12, RZ ;  /* 0x0000000cf4087c10 */ /* 0x000fe2000ff1e0ff */
[----:B------:R-:W-:Y:S01]  /*1980*/  IMAD.U32 R0, R5, 0x20, R0 ;  /* 0x0000002005007824 */ /* 0x000fe200078e0000 */
[----:B------:R-:W-:Y:S01]  /*1990*/  LOP3.LUT R2, R4, 0xc0, RZ, 0xc0, !PT ;  /* 0x000000c004027812 */ /* 0x000fe200078ec0ff */
[----:B------:R-:W-:Y:S01]  /*19a0*/  IMAD.MOV.U32 R3, RZ, RZ, 0x20 ;  /* 0x00000020ff037424 */ /* 0x000fe200078e00ff */
[----:B------:R-:W-:Y:S01]  /*19b0*/  LEA.HI R4, R11, R150, RZ, 0x3 ;  /* 0x000000960b047211 */ /* 0x000fe200078f18ff */
[----:B------:R-:W-:Y:S01]  /*19c0*/  IMAD.IADD R150, R150, 0x1, -R9 ;  /* 0x0000000196967824 */ /* 0x000fe200078e0a09 */
[----:B------:R-:W-:-:S02]  /*19d0*/  IADD3.X R9, R245, UR11, RZ, P0, !PT ;  /* 0x0000000bf5097c10 */ /* 0x000fc400087fe4ff */
[----:B------:R-:W-:Y:S01]  /*19e0*/  IADD3 R18, P0, R8, UR12, RZ ;  /* 0x0000000c08127c10 */ /* 0x000fe2000ff1e0ff */
[----:B------:R-:W-:Y:S01]  /*19f0*/  IMAD.SHL.U32 R4, R4, 0x20, RZ ;  /* 0x0000002004047824 */ /* 0x000fe200078e00ff */
[----:B------:R-:W-:Y:S02]  /*1a00*/  LOP3.LUT R7, R2, 0x8, R7, 0xf8, !PT ;  /* 0x0000000802077812 */ /* 0x000fe400078ef807 */
[----:B------:R-:W-:Y:S01]  /*1a10*/  IADD3.X R19, R9, UR11, RZ, P0, !PT ;  /* 0x0000000b09137c10 */ /* 0x000fe200087fe4ff */
[----:B------:R-:W-:-:S04]  /*1a20*/  DEPBAR.LE SB0, 0x0 ;  /* 0x000080000000791a */ /* 0x000fc80000000000 */
[----:B------:R-:W-:Y:S01]  /*1a30*/  BAR.SYNC.DEFER_BLOCKING 0x0 ;  /* 0x0000000000007b1d */ /* 0x000fe20000010000 */
[----:B-1----:R-:W-:Y:S02]  /*1a40*/  IADD3 R16, P0, R18, UR12, RZ ;  /* 0x0000000c12107c10 */ /* 0x002fe4000ff1e0ff */
[----:B------:R-:W-:Y:S02]  /*1a50*/  LOP3.LUT R151, R4, 0xffffff00, RZ, 0xc0, !PT ;  /* 0xffffff0004977812 */ /* 0x000fe400078ec0ff */
[----:B------:R-:W-:Y:S02]  /*1a60*/  IADD3.X R17, R19, UR11, RZ, P0, !PT ;  /* 0x0000000b13117c10 */ /* 0x000fe400087fe4ff */
[----:B------:R-:W-:Y:S01]  /*1a70*/  IADD3 R10, P0, R16, UR12, RZ ;  /* 0x0000000c100a7c10 */ /* 0x000fe2000ff1e0ff */
[C---:B------:R-:W-:Y:S01]  /*1a80*/  IMAD R5, R22.reuse, 0x200, R151 ;  /* 0x0000020016057824 */ /* 0x040fe200078e0297 */
[----:B------:R-:W-:Y:S01]  /*1a90*/  SHF.R.U32.HI R2, RZ, 0x3, R2 ;  /* 0x00000003ff027819 */ /* 0x000fe20000011602 */
[----:B------:R-:W-:Y:S01]  /*1aa0*/  IMAD R22, R22, 0x10, R21 ;  /* 0x0000001016167824 */ /* 0x000fe200078e0215 */
[----:B------:R-:W-:Y:S01]  /*1ab0*/  IADD3.X R11, R17, UR11, RZ, P0, !PT ;  /* 0x0000000b110b7c10 */ /* 0x000fe200087fe4ff */
[----:B------:R-:W-:Y:S01]  /*1ac0*/  IMAD R5, R150, 0x20, R5 ;  /* 0x0000002096057824 */ /* 0x000fe200078e0205 */
[----:B--2---:R-:W-:Y:S01]  /*1ad0*/  IADD3 R14, P0, R10, UR12, RZ ;  /* 0x0000000c0a0e7c10 */ /* 0x004fe2000ff1e0ff */
[----:B------:R-:W-:Y:S01]  /*1ae0*/  IMAD R151, R150, 0x20, R151 ;  /* 0x0000002096977824 */ /* 0x000fe200078e0297 */
[----:B------:R-:W-:-:S02]  /*1af0*/  LOP3.LUT R2, R7, R2, RZ, 0x3c, !PT ;  /* 0x0000000207027212 */ /* 0x000fc400078e3cff */
[----:B------:R-:W-:Y:S02]  /*1b00*/  IADD3.X R15, R11, UR11, RZ, P0, !PT ;  /* 0x0000000b0b0f7c10 */ /* 0x000fe400087fe4ff */
[----:B------:R-:W-:Y:S01]  /*1b10*/  IADD3 R12, P0, R14, UR12, RZ ;  /* 0x0000000c0e0c7c10 */ /* 0x000fe2000ff1e0ff */
[----:B------:R-:W-:Y:S01]  /*1b20*/  IMAD.IADD R236, R2, 0x1, R5 ;  /* 0x0000000102ec7824 */ /* 0x000fe200078e0205 */
[----:B------:R-:W-:Y:S02]  /*1b30*/  LEA R28, R0, UR5, 0x1 ;  /* 0x00000005001c7c11 */ /* 0x000fe4000f8e08ff */
[----:B------:R-:W-:Y:S01]  /*1b40*/  IADD3.X R13, R15, UR11, RZ, P0, !PT ;  /* 0x0000000b0f0d7c10 */ /* 0x000fe200087fe4ff */
[----:B------:R-:W-:Y:S01]  /*1b50*/  @!PT LDS RZ, [RZ] ;  /* 0x00000000fffff984 */ /* 0x000fe20000000800 */
[----:B------:R-:W-:Y:S01]  /*1b60*/  @!PT LDS RZ, [RZ] ;  /* 0x00000000fffff984 */ /* 0x000fe20000000800 */
[----:B------:R-:W-:Y:S01]  /*1b70*/  @!PT LDS RZ, [RZ] ;  /* 0x00000000fffff984 */ /* 0x000fe20000000800 */
[----:B------:R-:W-:Y:S01]  /*1b80*/  LDGSTS.E.BYPASS.LTC128B.128 [R241+0x5000], desc[UR16][R244.64] ;  /* 0x05000000f4f17fae */ /* 0x000fe2000b901d50 */
[----:B------:R-:W-:Y:S02]  /*1b90*/  IADD3 R4, P0, R12, UR12, RZ ;  /* 0x0000000c0c047c10 */ /* 0x000fe4000ff1e0ff */
[----:B------:R-:W-:Y:S01]  /*1ba0*/  LEA R236, R236, UR5, 0x1 ;  /* 0x00000005ecec7c11 */ /* 0x000fe2000f8e08ff */
[----:B------:R-:W-:Y:S01]  /*1bb0*/  LDGSTS.E.BYPASS.LTC128B.128 [R241+0x5800], desc[UR16][R8.64] ;  /* 0x0580000008f17fae */ /* 0x000fe2000b901d50 */
[----:B------:R-:W-:-:S02]  /*1bc0*/  IADD3.X R5, R13, UR11, RZ, P0, !PT ;  /* 0x0000000b0d057c10 */ /* 0x000fc400087fe4ff */
[----:B------:R-:W-:Y:S01]  /*1bd0*/  LOP3.LUT P0, RZ, R6, 0x2, RZ, 0xc0, !PT ;  /* 0x0000000206ff7812 */ /* 0x000fe2000780c0ff */
[----:B------:R-:W-:Y:S01]  /*1be0*/  LDGSTS.E.BYPASS.LTC128B.128 [R241+0x6000], desc[UR16][R18.64] ;  /* 0x0600000012f17fae */ /* 0x000fe2000b901d50 */
[----:B------:R-:W-:Y:S01]  /*1bf0*/  LEA R235, R0, UR4, 0x1 ;  /* 0x0000000400eb7c11 */ /* 0x000fe2000f8e08ff */
[----:B------:R-:W-:Y:S01]  /*1c00*/  IMAD.IADD R0, R20, 0x1, -R23 ;  /* 0x0000000114007824 */ /* 0x000fe200078e0a17 */
[----:B------:R-:W-:Y:S01]  /*1c10*/  SEL R3, R3, 0xffffffe0, !P1 ;  /* 0xffffffe003037807 */ /* 0x000fe20004800000 */
[----:B------:R1:W-:Y:S02]  /*1c20*/  LDGSTS.E.BYPASS.LTC128B.128 [R241+0x6800], desc[UR16][R16.64] ;  /* 0x0680000010f17fae */ /* 0x0003e4000b901d50 */
[----:B------:R-:W-:Y:S01]  /*1c30*/  VIADD R233, R235, 0x20 ;  /* 0x00000020ebe97836 */ /* 0x000fe20000000000 */
[----:B------:R-:W-:Y:S01]  /*1c40*/  SHF.R.S32.HI R23, RZ, 0x1f, R0 ;  /* 0x0000001fff177819 */ /* 0x000fe20000011400 */
[----:B------:R2:W-:Y:S01]  /*1c50*/  LDGSTS.E.BYPASS.LTC128B.128 [R241+0x7000], desc[UR16][R10.64] ;  /* 0x070000000af17fae */ /* 0x0005e2000b901d50 */
[----:B------:R-:W-:-:S02]  /*1c60*/  IMAD.IADD R234, R236, 0x1, R3 ;  /* 0x00000001ecea7824 */ /* 0x000fc400078e0203 */
[----:B------:R-:W-:Y:S01]  /*1c70*/  LEA.HI R0, R23, R0, RZ, 0x2 ;  /* 0x0000000017007211 */ /* 0x000fe200078f10ff */
[----:B------:R-:W-:Y:S01]  /*1c80*/  LDGSTS.E.BYPASS.LTC128B.128 [R241+0x7800], desc[UR16][R14.64] ;  /* 0x078000000ef17fae */ /* 0x000fe2000b901d50 */
[----:B------:R-:W-:Y:S02]  /*1c90*/  @P0 VIADD R233, R235, 0xffffffe0 ;  /* 0xffffffe0ebe90836 */ /* 0x000fe40000000000 */
[----:B------:R-:W-:Y:S01]  /*1ca0*/  SHF.R.S32.HI R21, RZ, 0x2, R0 ;  /* 0x00000002ff157819 */ /* 0x000fe20000011400 */
[----:B------:R-:W-:Y:S01]  /*1cb0*/  LDGSTS.E.BYPASS.LTC128B.128 [R241+0x8000], desc[UR16][R12.64] ;  /* 0x080000000cf17fae */ /* 0x000fe2000b901d50 */
[----:B------:R-:W-:Y:S02]  /*1cc0*/  IMAD.SHL.U32 R0, R148, 0x100, RZ ;  /* 0x0000010094007824 */ /* 0x000fe400078e00ff */
[----:B------:R-:W-:Y:S01]  /*1cd0*/  IADD3 R22, R22, 0x1, R21 ;  /* 0x0000000116167810 */ /* 0x000fe20007ffe015 */
[----:B------:R3:W-:Y:S01]  /*1ce0*/  LDGSTS.E.BYPASS.LTC128B.128 [R241+0x8800], desc[UR16][R4.64] ;  /* 0x0880000004f17fae */ /* 0x0007e2000b901d50 */
[C---:B------:R-:W-:Y:S01]  /*1cf0*/  VIADD R230, R233.reuse, 0x400 ;  /* 0x00000400e9e67836 */ /* 0x040fe20000000000 */
[----:B------:R-:W-:Y:S01]  /*1d00*/  LOP3.LUT R153, R0, 0x6, R153, 0xf8, !PT ;  /* 0x0000000600997812 */ /* 0x000fe200078ef899 */
[----:B------:R-:W-:Y:S01]  /*1d10*/  VIADD R229, R233, 0x800 ;  /* 0x00000800e9e57836 */ /* 0x000fe20000000000 */
[----:B------:R-:W-:Y:S01]  /*1d20*/  LDSM.16.M88.4 R140, [R234] ;  /* 0x00000000ea8c783b */ /* 0x000fe20000000200 */
[----:B------:R-:W-:Y:S01]  /*1d30*/  IADD3 R22, R149, -UR15, R22 ;  /* 0x8000000f95167c10 */ /* 0x000fe2000fffe016 */
[----:B------:R-:W-:-:S02]  /*1d40*/  VIADD R228, R233, 0xc00 ;  /* 0x00000c00e9e47836 */ /* 0x000fc40000000000 */
[----:B------:R-:W-:Y:S01]  /*1d50*/  LDSM.16.M88.4 R128, [R28+0x1400] ;  /* 0x001400001c80783b */ /* 0x000fe20000000200 */
[----:B------:R-:W-:Y:S02]  /*1d60*/  VIADD R150, R153, 0xffffff08 ;  /* 0xffffff0899967836 */ /* 0x000fe40000000000 */
[----:B------:R-:W-:Y:S01]  /*1d70*/  VIADD R152, R22, UR14 ;  /* 0x0000000e16987c36 */ /* 0x000fe20008000000 */
[----:B-1----:R-:W-:Y:S01]  /*1d80*/  LDSM.16.M88.4 R16, [R236] ;  /* 0x00000000ec10783b */ /* 0x002fe20000000200 */
[C---:B------:R-:W-:Y:S02]  /*1d90*/  VIADD R227, R233.reuse, 0x1000 ;  /* 0x00001000e9e37836 */ /* 0x040fe40000000000 */
[C---:B------:R-:W-:Y:S01]  /*1da0*/  VIADD R226, R233.reuse, 0x1400 ;  /* 0x00001400e9e27836 */ /* 0x040fe20000000000 */
[----:B--2---:R-:W1:Y:S01]  /*1db0*/  LDSM.16.M88.4 R8, [R28+0x1000] ;  /* 0x001000001c08783b */ /* 0x004e620000000200 */
[C---:B------:R-:W-:Y:S01]  /*1dc0*/  VIMNMX R155, R152.reuse, R149, PT ;  /* 0x00000095989b7248 */ /* 0x040fe20003fe0100 */
[C---:B------:R-:W-:Y:S01]  /*1dd0*/  VIADD R225, R233.reuse, 0x1800 ;  /* 0x00001800e9e17836 */ /* 0x040fe20000000000 */
[----:B------:R-:W-:Y:S01]  /*1de0*/  VIADDMNMX R149, R152, 0x8, R149, PT ;  /* 0x0000000898957846 */ /* 0x000fe20003800195 */
[----:B------:R-:W2:Y:S01]  /*1df0*/  LDSM.16.M88.4 R120, [R28+0x1800] ;  /* 0x001800001c78783b */ /* 0x000ea20000000200 */
[C---:B------:R-:W-:Y:S01]  /*1e00*/  ISETP.GE.AND P4, PT, R150.reuse, R155, PT ;  /* 0x0000009b9600720c */ /* 0x040fe20003f86270 */
[C---:B------:R-:W-:Y:S01]  /*1e10*/  VIADD R224, R233.reuse, 0x1c00 ;  /* 0x00001c00e9e07836 */ /* 0x040fe20000000000 */
[----:B------:R-:W-:Y:S01]  /*1e20*/  ISETP.GE.AND P3, PT, R150, R149, PT ;  /* 0x000000959600720c */ /* 0x000fe20003f66270 */
[----:B------:R-:W4:Y:S01]  /*1e30*/  LDSM.16.M88.4 R112, [R28+0x1c00] ;  /* 0x001c00001c70783b */ /* 0x000f220000000200 */
[----:B------:R-:W-:-:S02]  /*1e40*/  VIADD R223, R233, 0x2000 ;  /* 0x00002000e9df7836 */ /* 0x000fc40000000000 */
[C---:B------:R-:W-:Y:S01]  /*1e50*/  VIADD R222, R233.reuse, 0x2400 ;  /* 0x00002400e9de7836 */ /* 0x040fe20000000000 */
[----:B---3--:R-:W3:Y:S01]  /*1e60*/  LDSM.16.M88.4 R4, [R233] ;  /* 0x00000000e904783b */ /* 0x008ee20000000200 */
[C---:B------:R-:W-:Y:S02]  /*1e70*/  VIADD R221, R233.reuse, 0x2800 ;  /* 0x00002800e9dd7836 */ /* 0x040fe40000000000 */
[C---:B------:R-:W-:Y:S01]  /*1e80*/  VIADD R220, R233.reuse, 0x2c00 ;  /* 0x00002c00e9dc7836 */ /* 0x040fe20000000000 */
[----:B------:R-:W5:Y:S01]  /*1e90*/  LDSM.16.M88.4 R104, [R28+0x2000] ;  /* 0x002000001c68783b */ /* 0x000f620000000200 */
[C---:B------:R-:W-:Y:S02]  /*1ea0*/  VIADD R219, R233.reuse, 0x3000 ;  /* 0x00003000e9db7836 */ /* 0x040fe40000000000 */
[C---:B------:R-:W-:Y:S01]  /*1eb0*/  VIADD R218, R233.reuse, 0x3400 ;  /* 0x00003400e9da7836 */ /* 0x040fe20000000000 */
[----:B------:R-:W5:Y:S01]  /*1ec0*/  LDSM.16.M88.4 R96, [R28+0x2400] ;  /* 0x002400001c60783b */ /* 0x000f620000000200 */
[----:B------:R-:W-:-:S02]  /*1ed0*/  VIADD R217, R233, 0x3800 ;  /* 0x00003800e9d97836 */ /* 0x000fc40000000000 */
[----:B------:R-:W-:Y:S01]  /*1ee0*/  VIADD R216, R233, 0x3c00 ;  /* 0x00003c00e9d87836 */ /* 0x000fe20000000000 */
[----:B------:R-:W5:Y:S04]  /*1ef0*/  LDSM.16.M88.4 R88, [R28+0x2800] ;  /* 0x002800001c58783b */ /* 0x000f680000000200 */
[----:B------:R-:W5:Y:S04]  /*1f00*/  LDSM.16.M88.4 R80, [R28+0x2c00] ;  /* 0x002c00001c50783b */ /* 0x000f680000000200 */
[----:B------:R-:W5:Y:S04]  /*1f10*/  LDSM.16.M88.4 R72, [R28+0x3000] ;  /* 0x003000001c48783b */ /* 0x000f680000000200 */
[----:B------:R-:W5:Y:S04]  /*1f20*/  LDSM.16.M88.4 R64, [R28+0x3400] ;  /* 0x003400001c40783b */ /* 0x000f680000000200 */
[----:B------:R-:W5:Y:S01]  /*1f30*/  LDSM.16.M88.4 R56, [R28+0x3800] ;  /* 0x003800001c38783b */ /* 0x000f620000000200 */
[C---:B-1----:R-:W-:Y:S03]  /*1f40*/  HMMA.16816.F32.BF16 R12, R16.reuse, R8, RZ ;  /* 0x00000008100c723c */ /* 0x042fe600000418ff */
[----:B------:R-:W1:Y:S03]  /*1f50*/  LDSM.16.M88.4 R48, [R28+0x3c00] ;  /* 0x003c00001c30783b */ /* 0x000e660000000200 */
[C---:B------:R-:W-:Y:S01]  /*1f60*/  HMMA.16816.F32.BF16 R8, R16.reuse, R10, RZ ;  /* 0x0000000a1008723c */ /* 0x040fe200000418ff */
[----:B------:R-:W1:Y:S04]  /*1f70*/  LDSM.16.M88.4 R40, [R28+0x4000] ;  /* 0x004000001c28783b */ /* 0x000e680000000200 */
[----:B------:R-:W1:Y:S01]  /*1f80*/  LDSM.16.M88.4 R32, [R28+0x4400] ;  /* 0x004400001c20783b */ /* 0x000e620000000200 */
[C---:B--2---:R-:W-:Y:S03]  /*1f90*/  HMMA.16816.F32.BF16 R124, R16.reuse, R120, RZ ;  /* 0x00000078107c723c */ /* 0x044fe600000418ff */
[----:B------:R-:W2:Y:S03]  /*1fa0*/  LDSM.16.M88.4 R24, [R28+0x4800] ;  /* 0x004800001c18783b */ /* 0x000ea60000000200 */
[----:B----4-:R-:W-:Y:S01]  /*1fb0*/  HMMA.16816.F32.BF16 R116, R16, R112, RZ ;  /* 0x000000701074723c */ /* 0x010fe200000418ff */
[----:B------:R2:W4:Y:S04]  /*1fc0*/  LDSM.16.M88.4 R132, [R28+0x4c00] ;  /* 0x004c00001c84783b */ /* 0x0005280000000200 */
[----:B------:R-:W4:Y:S01]  /*1fd0*/  LDSM.16.M88.4 R144, [R233+0x400] ;  /* 0x00040000e990783b */ /* 0x000f220000000200 */
[C---:B---3--:R-:W-:Y:S03]  /*1fe0*/  HMMA.16816.F32.BF16 R12, R140.reuse, R4, R12 ;  /* 0x000000048c0c723c */ /* 0x048fe6000004180c */
[----:B------:R-:W3:Y:S03]  /*1ff0*/  LDSM.16.M88.4 R136, [R233+0x800] ;  /* 0x00080000e988783b */ /* 0x000ee60000000200 */
[----:B------:R-:W-:Y:S01]  /*2000*/  HMMA.16816.F32.BF16 R8, R140, R6, R8 ;  /* 0x000000068c08723c */ /* 0x000fe20000041808 */
[----:B------:R-:W0:Y:S05]  /*2010*/  LDGDEPBAR ;  /* 0x00000000000079af */ /* 0x000e2a0000000000 */
[C---:B------:R-:W-:Y:S06]  /*2020*/  HMMA.16816.F32.BF16 R4, R16.reuse, R128, RZ ;  /* 0x000000801004723c */ /* 0x040fec00000418ff */
[C---:B------:R-:W-:Y:S06]  /*2030*/  HMMA.16816.F32.BF16 R128, R16.reuse, R130, RZ ;  /* 0x000000821080723c */ /* 0x040fec00000418ff */
[C---:B-----5:R-:W-:Y:S06]  /*2040*/  HMMA.16816.F32.BF16 R108, R16.reuse, R104, RZ ;  /* 0x00000068106c723c */ /* 0x060fec00000418ff */
[----:B------:R-:W-:Y:S01]  /*2050*/  HMMA.16816.F32.BF16 R100, R16, R96, RZ ;  /* 0x000000601064723c */ /* 0x000fe200000418ff */
[----:B------:R-:W-:-:S02]  /*2060*/  FSEL R172, R8, -INF , !P4 ;  /* 0xff80000008ac7808 */ /* 0x000fc40006000000 */
[----:B------:R-:W-:-:S03]  /*2070*/  FSEL R176, R10, -INF , !P3 ;  /* 0xff8000000ab07808 */ /* 0x000fc60005800000 */
        /* <DEDUP_REMOVED lines=22> */
[C---:B----4-:R-:W-:Y:S06]  /*21e0*/  HMMA.16816.F32.BF16 R20, R16.reuse, R132, RZ ;  /* 0x000000841014723c */ /* 0x050fec00000418ff */
[----:B------:R-:W-:Y:S01]  /*21f0*/  HMMA.16816.F32.BF16 R16, R16, R134, RZ ;  /* 0x000000861010723c */ /* 0x000fe200000418ff */
[----:B------:R-:W-:-:S05]  /*2200*/  VIADD R132, R153, 0xffffff00 ;  /* 0xffffff0099847836 */ /* 0x000fca0000000000 */
[C---:B------:R-:W-:Y:S01]  /*2210*/  ISETP.GE.AND P1, PT, R132.reuse, R155, PT ;  /* 0x0000009b8400720c */ /* 0x040fe20003f26270 */
[C---:B------:R-:W-:Y:S01]  /*2220*/  VIADD R134, R153.reuse, 0xffffff01 ;  /* 0xffffff0199867836 */ /* 0x040fe20000000000 */
[----:B------:R-:W-:Y:S01]  /*2230*/  ISETP.GE.AND P0, PT, R132, R149, PT ;  /* 0x000000958400720c */ /* 0x000fe20003f06270 */
[C---:B------:R-:W-:Y:S01]  /*2240*/  HMMA.16816.F32.BF16 R4, R140.reuse, R144, R4 ;  /* 0x000000908c04723c */ /* 0x040fe20000041804 */
[----:B------:R-:W-:Y:S01]  /*2250*/  FSEL R152, R12, -INF , !P1 ;  /* 0xff8000000c987808 */ /* 0x000fe20004800000 */
[C---:B------:R-:W-:Y:S01]  /*2260*/  VIADD R12, R153.reuse, 0xffffff11 ;  /* 0xffffff11990c7836 */ /* 0x040fe20000000000 */
[C---:B------:R-:W-:Y:S02]  /*2270*/  ISETP.GE.AND P5, PT, R134.reuse, R155, PT ;  /* 0x0000009b8600720c */ /* 0x040fe40003fa6270 */
[----:B------:R-:W-:Y:S01]  /*2280*/  ISETP.GE.AND P2, PT, R134, R149, PT ;  /* 0x000000958600720c */ /* 0x000fe20003f46270 */
[C---:B------:R-:W-:Y:S01]  /*2290*/  HMMA.16816.F32.BF16 R128, R140.reuse, R146, R128 ;  /* 0x000000928c80723c */ /* 0x040fe20000041880 */
[----:B------:R-:W1:Y:S01]  /*22a0*/  LDSM.16.M88.4 R132, [R233+0xc00] ;  /* 0x000c0000e984783b */ /* 0x000e620000000200 */
[C---:B------:R-:W-:Y:S01]  /*22b0*/  VIADD R144, R153.reuse, 0xffffff09 ;  /* 0xffffff0999907836 */ /* 0x040fe20000000000 */
[----:B------:R-:W-:Y:S01]  /*22c0*/  FSEL R156, R14, -INF , !P0 ;  /* 0xff8000000e9c7808 */ /* 0x000fe20004000000 */
[----:B------:R-:W-:Y:S01]  /*22d0*/  VIADD R14, R153, 0xffffff10 ;  /* 0xffffff10990e7836 */ /* 0x000fe20000000000 */
[----:B------:R-:W-:Y:S01]  /*22e0*/  FSEL R154, R13, -INF , !P5 ;  /* 0xff8000000d9a7808 */ /* 0x000fe20006800000 */
[----:B---3--:R-:W-:Y:S01]  /*22f0*/  HMMA.16816.F32.BF16 R124, R140, R136, R124 ;  /* 0x000000888c7c723c */ /* 0x008fe2000004187c */
[----:B------:R-:W-:-:S02]  /*2300*/  ISETP.GE.AND P1, PT, R144, R155, PT ;  /* 0x0000009b9000720c */ /* 0x000fc40003f26270 */
[----:B------:R-:W-:Y:S02]  /*2310*/  ISETP.GE.AND P0, PT, R144, R149, PT ;  /* 0x000000959000720c */ /* 0x000fe40003f06270 */
[----:B------:R-:W-:Y:S01]  /*2320*/  FSEL R164, R15, -INF , !P2 ;  /* 0xff8000000fa47808 */ /* 0x000fe20005000000 */
[----:B------:R-:W-:Y:S01]  /*2330*/  HMMA.16816.F32.BF16 R120, R140, R138, R120 ;  /* 0x0000008a8c78723c */ /* 0x000fe20000041878 */
[----:B------:R-:W-:Y:S02]  /*2340*/  FSEL R136, R9, -INF , !P1 ;  /* 0xff80000009887808 */ /* 0x000fe40004800000 */
[----:B------:R-:W-:Y:S02]  /*2350*/  FSEL R214, R11, -INF , !P0 ;  /* 0xff8000000bd67808 */ /* 0x000fe40004000000 */
[----:B------:R-:W2:Y:S01]  /*2360*/  LDSM.16.M88.4 R8, [R233+0x1000] ;  /* 0x00100000e908783b */ /* 0x000ea20000000200 */
[C---:B------:R-:W-:Y:S02]  /*2370*/  ISETP.GE.AND P5, PT, R14.reuse, R155, PT ;  /* 0x0000009b0e00720c */ /* 0x040fe40003fa6270 */
[----:B------:R-:W-:Y:S01]  /*2380*/  ISETP.GE.AND P2, PT, R14, R149, PT ;  /* 0x000000950e00720c */ /* 0x000fe20003f46270 */
[C---:B------:R-:W-:Y:S01]  /*2390*/  VIADD R14, R153.reuse, 0xffffff18 ;  /* 0xffffff18990e7836 */ /* 0x040fe20000000000 */
[----:B------:R-:W-:Y:S01]  /*23a0*/  FSEL R182, R4, -INF , !P5 ;  /* 0xff80000004b67808 */ /* 0x000fe20006800000 */
[C---:B------:R-:W-:Y:S01]  /*23b0*/  VIADD R4, R153.reuse, 0xffffff21 ;  /* 0xffffff2199047836 */ /* 0x040fe20000000000 */
[----:B------:R-:W-:Y:S01]  /*23c0*/  FSEL R232, R6, -INF , !P2 ;  /* 0xff80000006e87808 */ /* 0x000fe20005000000 */
[----:B------:R-:W-:Y:S01]  /*23d0*/  VIADD R6, R153, 0xffffff20 ;  /* 0xffffff2099067836 */ /* 0x000fe20000000000 */
        /* <DEDUP_REMOVED lines=9> */
[----:B------:R-:W-:Y:S01]  /*2470*/  FSEL R138, R130, -INF , !P0 ;  /* 0xff800000828a7808 */ /* 0x000fe20004000000 */
[C---:B-1----:R-:W-:Y:S01]  /*2480*/  HMMA.16816.F32.BF16 R116, R140.reuse, R132, R116 ;  /* 0x000000848c74723c */ /* 0x042fe20000041874 */
[C---:B------:R-:W-:Y:S02]  /*2490*/  ISETP.GE.AND P4, PT, R6.reuse, R155, PT ;  /* 0x0000009b0600720c */ /* 0x040fe40003f86270 */
[----:B------:R-:W-:Y:S02]  /*24a0*/  ISETP.GE.AND P3, PT, R6, R149, PT ;  /* 0x000000950600720c */ /* 0x000fe40003f66270 */
[C---:B------:R-:W-:Y:S01]  /*24b0*/  ISETP.GE.AND P1, PT, R4.reuse, R155, PT ;  /* 0x0000009b0400720c */ /* 0x040fe20003f26270 */
[----:B------:R-:W-:Y:S01]  /*24c0*/  HMMA.16816.F32.BF16 R112, R140, R134, R112 ;  /* 0x000000868c70723c */ /* 0x000fe20000041870 */
[----:B------:R-:W-:Y:S02]  /*24d0*/  ISETP.GE.AND P0, PT, R4, R149, PT ;  /* 0x000000950400720c */ /* 0x000fe40003f06270 */
[----:B------:R-:W1:Y:S01]  /*24e0*/  LDSM.16.M88.4 R4, [R233+0x1400] ;  /* 0x00140000e904783b */ /* 0x000e620000000200 */
[----:B------:R-:W-:-:S02]  /*24f0*/  ISETP.GE.AND P5, PT, R12, R155, PT ;  /* 0x0000009b0c00720c */ /* 0x000fc40003fa6270 */
[----:B------:R-:W-:Y:S01]  /*2500*/  ISETP.GE.AND P2, PT, R12, R149, PT ;  /* 0x000000950c00720c */ /* 0x000fe20003f46270 */
[----:B------:R-:W-:Y:S01]  /*2510*/  VIADD R12, R153, 0xffffff29 ;  /* 0xffffff29990c7836 */ /* 0x000fe20000000000 */
[----:B------:R-:W-:Y:S02]  /*2520*/  FSEL R129, R129, -INF , !P5 ;  /* 0xff80000081817808 */ /* 0x000fe40006800000 */
[----:B------:R-:W-:Y:S01]  /*2530*/  FSEL R252, R131, -INF , !P2 ;  /* 0xff80000083fc7808 */ /* 0x000fe20005000000 */
[C---:B--2---:R-:W-:Y:S01]  /*2540*/  HMMA.16816.F32.BF16 R108, R140.reuse, R8, R108 ;  /* 0x000000088c6c723c */ /* 0x044fe2000004186c */
[----:B------:R-:W-:Y:S02]  /*2550*/  FSEL R147, R124, -INF , !P4 ;  /* 0xff8000007c937808 */ /* 0x000fe40006000000 */
[----:B------:R-:W-:Y:S02]  /*2560*/  FSEL R250, R126, -INF , !P3 ;  /* 0xff8000007efa7808 */ /* 0x000fe40005800000 */
[C---:B------:R-:W-:Y:S01]  /*2570*/  ISETP.GE.AND P5, PT, R14.reuse, R155, PT ;  /* 0x0000009b0e00720c */ /* 0x040fe20003fa6270 */
[----:B------:R-:W-:Y:S01]  /*2580*/  HMMA.16816.F32.BF16 R104, R140, R10, R104 ;  /* 0x0000000a8c68723c */ /* 0x000fe20000041868 */
[----:B------:R-:W-:Y:S01]  /*2590*/  ISETP.GE.AND P2, PT, R14, R149, PT ;  /* 0x000000950e00720c */ /* 0x000fe20003f46270 */
[C---:B------:R-:W-:Y:S01]  /*25a0*/  VIADD R14, R153.reuse, 0xffffff30 ;  /* 0xffffff30990e7836 */ /* 0x040fe20000000000 */
[C---:B------:R-:W-:Y:S01]  /*25b0*/  ISETP.GE.AND P4, PT, R12.reuse, R155, PT ;  /* 0x0000009b0c00720c */ /* 0x040fe20003f86270 */
[C---:B------:R-:W-:Y:S01]  /*25c0*/  VIADD R8, R153.reuse, 0xffffff39 ;  /* 0xffffff3999087836 */ /* 0x040fe20000000000 */
[----:B------:R-:W-:Y:S01]  /*25d0*/  ISETP.GE.AND P3, PT, R12, R149, PT ;  /* 0x000000950c00720c */ /* 0x000fe20003f66270 */
[----:B------:R-:W-:Y:S01]  /*25e0*/  VIADD R12, R153, 0xffffff31 ;  /* 0xffffff31990c7836 */ /* 0x000fe20000000000 */
[----:B------:R-:W-:Y:S01]  /*25f0*/  FSEL R157, R125, -INF , !P1 ;  /* 0xff8000007d9d7808 */ /* 0x000fe20004800000 */
[----:B------:R-:W-:Y:S01]  /*2600*/  VIADD R10, R153, 0xffffff40 ;  /* 0xffffff40990a7836 */ /* 0x000fe20000000000 */
[----:B------:R-:W-:-:S02]  /*2610*/  FSEL R131, R127, -INF , !P0 ;  /* 0xff8000007f837808 */ /* 0x000fc40004000000 */
[----:B------:R-:W-:Y:S02]  /*2620*/  FSEL R120, R120, -INF , !P5 ;  /* 0xff80000078787808 */ /* 0x000fe40006800000 */
[----:B------:R-:W-:Y:S01]  /*2630*/  FSEL R133, R122, -INF , !P2 ;  /* 0xff8000007a857808 */ /* 0x000fe20005000000 */
[----:B------:R-:W-:Y:S01]  /*2640*/  VIADD R122, R153, 0xffffff38 ;  /* 0xffffff38997a7836 */ /* 0x000fe20000000000 */
[C---:B------:R-:W-:Y:S02]  /*2650*/  ISETP.GE.AND P1, PT, R14.reuse, R155, PT ;  /* 0x0000009b0e00720c */ /* 0x040fe40003f26270 */
[----:B------:R-:W-:Y:S02]  /*2660*/  ISETP.GE.AND P0, PT, R14, R149, PT ;  /* 0x000000950e00720c */ /* 0x000fe40003f06270 */
[C---:B------:R-:W-:Y:S02]  /*2670*/  ISETP.GE.AND P5, PT, R12.reuse, R155, PT ;  /* 0x0000009b0c00720c */ /* 0x040fe40003fa6270 */
[----:B------:R-:W-:-:S02]  /*2680*/  ISETP.GE.AND P2, PT, R12, R149, PT ;  /* 0x000000950c00720c */ /* 0x000fc40003f46270 */
[----:B------:R-:W2:Y:S01]  /*2690*/  LDSM.16.M88.4 R12, [R233+0x1800] ;  /* 0x00180000e90c783b */ /* 0x000ea20000000200 */
[----:B------:R-:W-:Y:S02]  /*26a0*/  FSEL R127, R121, -INF , !P4 ;  /* 0xff800000797f7808 */ /* 0x000fe40006000000 */
[----:B------:R-:W-:Y:S01]  /*26b0*/  FSEL R123, R123, -INF , !P3 ;  /* 0xff8000007b7b7808 */ /* 0x000fe20005800000 */
[C---:B-1----:R-:W-:Y:S01]  /*26c0*/  HMMA.16816.F32.BF16 R100, R140.reuse, R4, R100 ;  /* 0x000000048c64723c */ /* 0x042fe20000041864 */
[C---:B------:R-:W-:Y:S02]  /*26d0*/  ISETP.GE.AND P4, PT, R122.reuse, R155, PT ;  /* 0x0000009b7a00720c */ /* 0x040fe40003f86270 */
[----:B------:R-:W-:Y:S02]  /*26e0*/  ISETP.GE.AND P3, PT, R122, R149, PT ;  /* 0x000000957a00720c */ /* 0x000fe40003f66270 */
[----:B------:R-:W-:Y:S01]  /*26f0*/  FSEL R116, R116, -INF , !P1 ;  /* 0xff80000074747808 */ /* 0x000fe20004800000 */
[----:B------:R-:W-:Y:S01]  /*2700*/  HMMA.16816.F32.BF16 R96, R140, R6, R96 ;  /* 0x000000068c60723c */ /* 0x000fe20000041860 */
[----:B------:R-:W-:Y:S01]  /*2710*/  FSEL R122, R118, -INF , !P0 ;  /* 0xff800000767a7808 */ /* 0x000fe20004000000 */
[----:B------:R-:W-:Y:S01]  /*2720*/  VIADD R4, R153, 0xffffff49 ;  /* 0xffffff4999047836 */ /* 0x000fe20000000000 */
[----:B------:R-:W-:-:S02]  /*2730*/  ISETP.GE.AND P1, PT, R8, R155, PT ;  /* 0x0000009b0800720c */ /* 0x000fc40003f26270 */
[----:B------:R-:W-:Y:S01]  /*2740*/  ISETP.GE.AND P0, PT, R8, R149, PT ;  /* 0x000000950800720c */ /* 0x000fe20003f06270 */
[----:B------:R-:W-:Y:S01]  /*2750*/  VIADD R8, R153, 0xffffff41 ;  /* 0xffffff4199087836 */ /* 0x000fe20000000000 */
[----:B------:R-:W-:Y:S01]  /*2760*/  FSEL R118, R117, -INF , !P5 ;  /* 0xff80000075767808 */ /* 0x000fe20006800000 */
[----:B------:R-:W-:Y:S01]  /*2770*/  VIADD R6, R153, 0xffffff50 ;  /* 0xffffff5099067836 */ /* 0x000fe20000000000 */
[----:B------:R-:W-:Y:S02]  /*2780*/  FSEL R117, R119, -INF , !P2 ;  /* 0xff80000077757808 */ /* 0x000fe40005000000 */
[----:B------:R-:W-:Y:S01]  /*2790*/  FSEL R119, R112, -INF , !P4 ;  /* 0xff80000070777808 */ /* 0x000fe20006000000 */
[----:B------:R-:W-:Y:S01]  /*27a0*/  VIADD R112, R153, 0xffffff48 ;  /* 0xffffff4899707836 */ /* 0x000fe20000000000 */
[----:B------:R-:W-:Y:S02]  /*27b0*/  FSEL R130, R114, -INF , !P3 ;  /* 0xff80000072827808 */ /* 0x000fe40005800000 */
[----:B------:R-:W-:-:S02]  /*27c0*/  ISETP.GE.AND P5, PT, R10, R155, PT ;  /* 0x0000009b0a00720c */ /* 0x000fc40003fa6270 */
[----:B------:R-:W-:Y:S02]  /*27d0*/  ISETP.GE.AND P2, PT, R10, R149, PT ;  /* 0x000000950a00720c */ /* 0x000fe40003f46270 */
[C---:B------:R-:W-:Y:S02]  /*27e0*/  ISETP.GE.AND P4, PT, R8.reuse, R155, PT ;  /* 0x0000009b0800720c */ /* 0x040fe40003f86270 */
[----:B------:R-:W-:Y:S02]  /*27f0*/  ISETP.GE.AND P3, PT, R8, R149, PT ;  /* 0x000000950800720c */ /* 0x000fe40003f66270 */
[----:B------:R-:W1:Y:S01]  /*2800*/  LDSM.16.M88.4 R8, [R233+0x1c00] ;  /* 0x001c0000e908783b */ /* 0x000e620000000200 */
[----:B------:R-:W-:Y:S02]  /*2810*/  FSEL R108, R108, -INF , !P5 ;  /* 0xff8000006c6c7808 */ /* 0x000fe40006800000 */
[----:B------:R-:W-:Y:S02]  /*2820*/  FSEL R132, R110, -INF , !P2 ;  /* 0xff8000006e847808 */ /* 0x000fe40005000000 */
[----:B------:R-:W-:-:S02]  /*2830*/  FSEL R113, R113, -INF , !P1 ;  /* 0xff80000071717808 */ /* 0x000fc40004800000 */
[----:B------:R-:W-:Y:S01]  /*2840*/  FSEL R248, R115, -INF , !P0 ;  /* 0xff80000073f87808 */ /* 0x000fe20004000000 */
[C---:B--2---:R-:W-:Y:S01]  /*2850*/  HMMA.16816.F32.BF16 R92, R140.reuse, R12, R92 ;  /* 0x0000000c8c5c723c */ /* 0x044fe2000004185c */
        /* <DEDUP_REMOVED lines=8> */
[----:B------:R-:W-:Y:S02]  /*28e0*/  FSEL R240, R111, -INF , !P3 ;  /* 0xff8000006ff07808 */ /* 0x000fe40005800000 */
[----:B------:R-:W-:Y:S01]  /*28f0*/  FSEL R104, R104, -INF , !P1 ;  /* 0xff80000068687808 */ /* 0x000fe20004800000 */
[C---:B------:R-:W-:Y:S01]  /*2900*/  VIADD R14, R153.reuse, 0xffffff60 ;  /* 0xffffff60990e7836 */ /* 0x040fe20000000000 */
[----:B------:R-:W-:Y:S01]  /*2910*/  FSEL R212, R106, -INF , !P0 ;  /* 0xff8000006ad47808 */ /* 0x000fe20004000000 */
[----:B------:R-:W-:Y:S01]  /*2920*/  VIADD R106, R153, 0xffffff58 ;  /* 0xffffff58996a7836 */ /* 0x000fe20000000000 */
[C---:B------:R-:W-:Y:S02]  /*2930*/  ISETP.GE.AND P4, PT, R6.reuse, R155, PT ;  /* 0x0000009b0600720c */ /* 0x040fe40003f86270 */
[----:B------:R-:W-:Y:S02]  /*2940*/  ISETP.GE.AND P3, PT, R6, R149, PT ;  /* 0x000000950600720c */ /* 0x000fe40003f66270 */
[----:B------:R-:W-:-:S02]  /*2950*/  ISETP.GE.AND P1, PT, R4, R155, PT ;  /* 0x0000009b0400720c */ /* 0x000fc40003f26270 */
[----:B------:R-:W-:Y:S02]  /*2960*/  ISETP.GE.AND P0, PT, R4, R149, PT ;  /* 0x000000950400720c */ /* 0x000fe40003f06270 */
[----:B------:R-:W2:Y:S01]  /*2970*/  LDSM.16.M88.4 R4, [R233+0x2000] ;  /* 0x00200000e904783b */ /* 0x000ea20000000200 */
[----:B------:R-:W-:Y:S02]  /*2980*/  FSEL R210, R107, -INF , !P2 ;  /* 0xff8000006bd27808 */ /* 0x000fe40005000000 */
[----:B------:R-:W-:Y:S02]  /*2990*/  FSEL R107, R100, -INF , !P4 ;  /* 0xff800000646b7808 */ /* 0x000fe40006000000 */
[----:B------:R-:W-:Y:S02]  /*29a0*/  FSEL R146, R102, -INF , !P3 ;  /* 0xff80000066927808 */ /* 0x000fe40005800000 */
[----:B------:R-:W-:Y:S01]  /*29b0*/  FSEL R111, R105, -INF , !P5 ;  /* 0xff800000696f7808 */ /* 0x000fe20006800000 */
[----:B-1----:R-:W-:Y:S01]  /*29c0*/  HMMA.16816.F32.BF16 R84, R140, R8, R84 ;  /* 0x000000088c54723c */ /* 0x002fe20000041854 */
[----:B------:R-:W-:-:S02]  /*29d0*/  ISETP.GE.AND P4, PT, R12, R155, PT ;  /* 0x0000009b0c00720c */ /* 0x000fc40003f86270 */
[----:B------:R-:W-:Y:S01]  /*29e0*/  ISETP.GE.AND P3, PT, R12, R149, PT ;  /* 0x000000950c00720c */ /* 0x000fe20003f66270 */
[C---:B------:R-:W-:Y:S01]  /*29f0*/  VIADD R12, R153.reuse, 0xffffff61 ;  /* 0xffffff61990c7836 */ /* 0x040fe20000000000 */
[C---:B------:R-:W-:Y:S01]  /*2a00*/  ISETP.GE.AND P5, PT, R106.reuse, R155, PT ;  /* 0x0000009b6a00720c */ /* 0x040fe20003fa6270 */
[----:B------:R-:W-:Y:S01]  /*2a10*/  HMMA.16816.F32.BF16 R80, R140, R10, R80 ;  /* 0x0000000a8c50723c */ /* 0x000fe20000041850 */
[----:B------:R-:W-:Y:S01]  /*2a20*/  ISETP.GE.AND P2, PT, R106, R149, PT ;  /* 0x000000956a00720c */ /* 0x000fe20003f46270 */
[----:B------:R-:W-:Y:S01]  /*2a30*/  VIADD R8, R153, 0xffffff69 ;  /* 0xffffff6999087836 */ /* 0x000fe20000000000 */
[----:B------:R-:W-:Y:S02]  /*2a40*/  FSEL R159, R101, -INF , !P1 ;  /* 0xff800000659f7808 */ /* 0x000fe40004800000 */
[----:B------:R-:W-:Y:S02]  /*2a50*/  FSEL R208, R103, -INF , !P0 ;  /* 0xff80000067d07808 */ /* 0x000fe40004000000 */
[----:B------:R-:W-:Y:S01]  /*2a60*/  FSEL R161, R96, -INF , !P5 ;  /* 0xff80000060a17808 */ /* 0x000fe20006800000 */
[C---:B------:R-:W-:Y:S01]  /*2a70*/  VIADD R96, R153.reuse, 0xffffff68 ;  /* 0xffffff6899607836 */ /* 0x040fe20000000000 */
[----:B------:R-:W-:Y:S01]  /*2a80*/  FSEL R160, R98, -INF , !P2 ;  /* 0xff80000062a07808 */ /* 0x000fe20005000000 */
[----:B------:R-:W-:Y:S01]  /*2a90*/  VIADD R10, R153, 0xffffff70 ;  /* 0xffffff70990a7836 */ /* 0x000fe20000000000 */
[----:B------:R-:W-:-:S02]  /*2aa0*/  ISETP.GE.AND P1, PT, R14, R155, PT ;  /* 0x0000009b0e00720c */ /* 0x000fc40003f26270 */
[----:B------:R-:W-:Y:S02]  /*2ab0*/  ISETP.GE.AND P0, PT, R14, R149, PT ;  /* 0x000000950e00720c */ /* 0x000fe40003f06270 */
[C---:B------:R-:W-:Y:S02]  /*2ac0*/  ISETP.GE.AND P5, PT, R12.reuse, R155, PT ;  /* 0x0000009b0c00720c */ /* 0x040fe40003fa6270 */
[----:B------:R-:W-:Y:S02]  /*2ad0*/  ISETP.GE.AND P2, PT, R12, R149, PT ;  /* 0x000000950c00720c */ /* 0x000fe40003f46270 */
[----:B------:R-:W1:Y:S01]  /*2ae0*/  LDSM.16.M88.4 R12, [R233+0x2400] ;  /* 0x00240000e90c783b */ /* 0x000e620000000200 */
[----:B------:R-:W-:Y:S02]  /*2af0*/  FSEL R92, R92, -INF , !P1 ;  /* 0xff8000005c5c7808 */ /* 0x000fe40004800000 */
[----:B------:R-:W-:Y:S01]  /*2b00*/  FSEL R204, R94, -INF , !P0 ;  /* 0xff8000005ecc7808 */ /* 0x000fe20004000000 */
[----:B------:R-:W-:Y:S01]  /*2b10*/  VIADD R94, R153, 0xffffff78 ;  /* 0xffffff78995e7836 */ /* 0x000fe20000000000 */
        /* <DEDUP_REMOVED lines=13> */
[----:B------:R-:W-:Y:S01]  /*2bf0*/  VIADD R6, R153, 0xffffff80 ;  /* 0xffffff8099067836 */ /* 0x000fe20000000000 */
[----:B------:R-:W-:Y:S02]  /*2c00*/  FSEL R202, R90, -INF , !P3 ;  /* 0xff8000005aca7808 */ /* 0x000fe40005800000 */
        /* <DEDUP_REMOVED lines=17> */
[----:B------:R-:W-:Y:S01]  /*2d20*/  FSEL R86, R85, -INF , !P4 ;  /* 0xff80000055567808 */ /* 0x000fe20006000000 */
[----:B------:R-:W-:Y:S01]  /*2d30*/  VIADD R94, R153, 0xffffff88 ;  /* 0xffffff88995e7836 */ /* 0x000fe20000000000 */
[----:B------:R-:W-:Y:S02]  /*2d40*/  FSEL R200, R87, -INF , !P3 ;  /* 0xff80000057c87808 */ /* 0x000fe40005800000 */
[----:B------:R-:W-:Y:S01]  /*2d50*/  FSEL R80, R80, -INF , !P1 ;  /* 0xff80000050507808 */ /* 0x000fe20004800000 */
[----:B------:R-:W-:Y:S01]  /*2d60*/  VIADD R14, R153, 0xffffff90 ;  /* 0xffffff90990e7836 */ /* 0x000fe20000000000 */
[----:B------:R-:W-:-:S02]  /*2d70*/  FSEL R194, R82, -INF , !P0 ;  /* 0xff80000052c27808 */ /* 0x000fc40004000000 */
[C---:B------:R-:W-:Y:S02]  /*2d80*/  ISETP.GE.AND P4, PT, R6.reuse, R155, PT ;  /* 0x0000009b0600720c */ /* 0x040fe40003f86270 */
[----:B------:R-:W-:Y:S02]  /*2d90*/  ISETP.GE.AND P3, PT, R6, R149, PT ;  /* 0x000000950600720c */ /* 0x000fe40003f66270 */
[C---:B------:R-:W-:Y:S02]  /*2da0*/  ISETP.GE.AND P1, PT, R4.reuse, R155, PT ;  /* 0x0000009b0400720c */ /* 0x040fe40003f26270 */
[----:B------:R-:W-:Y:S02]  /*2db0*/  ISETP.GE.AND P0, PT, R4, R149, PT ;  /* 0x000000950400720c */ /* 0x000fe40003f06270 */
[----:B------:R-:W1:Y:S01]  /*2dc0*/  LDSM.16.M88.4 R4, [R233+0x2c00] ;  /* 0x002c0000e904783b */ /* 0x000e620000000200 */
[----:B------:R-:W-:Y:S02]  /*2dd0*/  FSEL R76, R76, -INF , !P4 ;  /* 0xff8000004c4c7808 */ /* 0x000fe40006000000 */
[----:B------:R-:W-:-:S02]  /*2de0*/  FSEL R190, R78, -INF , !P3 ;  /* 0xff8000004ebe7808 */ /* 0x000fc40005800000 */
[----:B------:R-:W-:Y:S02]  /*2df0*/  FSEL R82, R81, -INF , !P5 ;  /* 0xff80000051527808 */ /* 0x000fe40006800000 */
        /* <DEDUP_REMOVED lines=11> */
[----:B------:R-:W-:-:S02]  /*2eb0*/  FSEL R188, R79, -INF , !P0 ;  /* 0xff8000004fbc7808 */ /* 0x000fc40004000000 */
[----:B------:R-:W-:Y:S01]  /*2ec0*/  FSEL R72, R72, -INF , !P5 ;  /* 0xff80000048487808 */ /* 0x000fe20006800000 */
[----:B------:R-:W-:Y:S01]  /*2ed0*/  VIADD R10, R153, 0xffffffa0 ;  /* 0xffffffa0990a7836 */ /* 0x000fe20000000000 */
[----:B------:R-:W-:Y:S02]  /*2ee0*/  FSEL R180, R74, -INF , !P2 ;  /* 0xff8000004ab47808 */ /* 0x000fe40005000000 */
[C---:B------:R-:W-:Y:S02]  /*2ef0*/  ISETP.GE.AND P1, PT, R14.reuse, R155, PT ;  /* 0x0000009b0e00720c */ /* 0x040fe40003f26270 */
[----:B------:R-:W-:Y:S02]  /*2f00*/  ISETP.GE.AND P0, PT, R14, R149, PT ;  /* 0x000000950e00720c */ /* 0x000fe40003f06270 */
[C---:B------:R-:W-:Y:S02]  /*2f10*/  ISETP.GE.AND P5, PT, R12.reuse, R155, PT ;  /* 0x0000009b0c00720c */ /* 0x040fe40003fa6270 */
[----:B------:R-:W-:-:S02]  /*2f20*/  ISETP.GE.AND P2, PT, R12, R149, PT ;  /* 0x000000950c00720c */ /* 0x000fc40003f46270 */
[----:B------:R-:W2:Y:S01]  /*2f30*/  LDSM.16.M88.4 R12, [R233+0x3000] ;  /* 0x00300000e90c783b */ /* 0x000ea20000000200 */
[----:B------:R-:W-:Y:S02]  /*2f40*/  FSEL R68, R68, -INF , !P1 ;  /* 0xff80000044447808 */ /* 0x000fe40004800000 */
[----:B------:R-:W-:Y:S02]  /*2f50*/  FSEL R174, R70, -INF , !P0 ;  /* 0xff80000046ae7808 */ /* 0x000fe40004000000 */
[----:B------:R-:W-:Y:S01]  /*2f60*/  FSEL R74, R73, -INF , !P4 ;  /* 0xff800000494a7808 */ /* 0x000fe20006000000 */
[C---:B-1----:R-:W-:Y:S01]  /*2f70*/  HMMA.16816.F32.BF16 R52, R140.reuse, R4, R52 ;  /* 0x000000048c34723c */ /* 0x042fe20000041834 */
[----:B------:R-:W-:Y:S02]  /*2f80*/  FSEL R186, R75, -INF , !P3 ;  /* 0xff8000004bba7808 */ /* 0x000fe40005800000 */
        /* <DEDUP_REMOVED lines=17> */
[----:B------:R-:W1:Y:S01]  /*30a0*/  LDSM.16.M88.4 R8, [R233+0x3400] ;  /* 0x00340000e908783b */ /* 0x000e620000000200 */
[----:B------:R-:W-:Y:S02]  /*30b0*/  FSEL R66, R65, -INF , !P1 ;  /* 0xff80000041427808 */ /* 0x000fe40004800000 */
[----:B------:R-:W-:Y:S02]  /*30c0*/  FSEL R65, R60, -INF , !P5 ;  /* 0xff8000003c417808 */ /* 0x000fe40006800000 */
[----:B------:R-:W-:Y:S01]  /*30d0*/  FSEL R158, R62, -INF , !P2 ;  /* 0xff8000003e9e7808 */ /* 0x000fe20005000000 */
[----:B--2---:R-:W-:Y:S01]  /*30e0*/  HMMA.16816.F32.BF16 R44, R140, R12, R44 ;  /* 0x0000000c8c2c723c */ /* 0x004fe2000004182c */
[----:B------:R-:W-:Y:S02]  /*30f0*/  FSEL R162, R67, -INF , !P0 ;  /* 0xff80000043a27808 */ /* 0x000fe40004000000 */
[----:B------:R-:W-:-:S02]  /*3100*/  ISETP.GE.AND P5, PT, R4, R155, PT ;  /* 0x0000009b0400720c */ /* 0x000fc40003fa6270 */
[----:B------:R-:W-:Y:S01]  /*3110*/  ISETP.GE.AND P2, PT, R4, R149, PT ;  /* 0x000000950400720c */ /* 0x000fe20003f46270 */
[C---:B------:R-:W-:Y:S01]  /*3120*/  VIADD R4, R153.reuse, 0xffffffb1 ;  /* 0xffffffb199047836 */ /* 0x040fe20000000000 */
[C---:B------:R-:W-:Y:S01]  /*3130*/  ISETP.GE.AND P1, PT, R64.reuse, R155, PT ;  /* 0x0000009b4000720c */ /* 0x040fe20003f26270 */
[----:B------:R-:W-:Y:S01]  /*3140*/  VIADD R12, R153, 0xffffffb9 ;  /* 0xffffffb9990c7836 */ /* 0x000fe20000000000 */
[----:B------:R-:W-:Y:S01]  /*3150*/  ISETP.GE.AND P0, PT, R64, R149, PT ;  /* 0x000000954000720c */ /* 0x000fe20003f06270 */
[----:B------:R-:W-:Y:S01]  /*3160*/  HMMA.16816.F32.BF16 R40, R140, R14, R40 ;  /* 0x0000000e8c28723c */ /* 0x000fe20000041828 */
        /* <DEDUP_REMOVED lines=10> */
[----:B------:R-:W2:Y:S01]  /*3210*/  LDSM.16.M88.4 R4, [R233+0x3800] ;  /* 0x00380000e904783b */ /* 0x000ea20000000200 */
[----:B------:R-:W-:Y:S02]  /*3220*/  FSEL R52, R52, -INF , !P4 ;  /* 0xff80000034347808 */ /* 0x000fe40006000000 */
[----:B------:R-:W-:Y:S02]  /*3230*/  FSEL R126, R54, -INF , !P3 ;  /* 0xff800000367e7808 */ /* 0x000fe40005800000 */
[----:B------:R-:W-:-:S02]  /*3240*/  FSEL R73, R57, -INF , !P5 ;  /* 0xff80000039497808 */ /* 0x000fc40006800000 */
[----:B------:R-:W-:Y:S01]  /*3250*/  FSEL R134, R59, -INF , !P2 ;  /* 0xff8000003b867808 */ /* 0x000fe20005000000 */
[C---:B-1----:R-:W-:Y:S01]  /*3260*/  HMMA.16816.F32.BF16 R36, R140.reuse, R8, R36 ;  /* 0x000000088c24723c */ /* 0x042fe20000041824 */
        /* <DEDUP_REMOVED lines=9> */
[----:B------:R-:W-:Y:S02]  /*3300*/  FSEL R48, R48, -INF , !P5 ;  /* 0xff80000030307808 */ /* 0x000fe40006800000 */
[----:B------:R-:W-:Y:S01]  /*3310*/  FSEL R114, R50, -INF , !P2 ;  /* 0xff80000032727808 */ /* 0x000fe20005000000 */
[----:B------:R-:W-:Y:S01]  /*3320*/  VIADD R50, R153, 0xffffffc9 ;  /* 0xffffffc999327836 */ /* 0x000fe20000000000 */
[C---:B------:R-:W-:Y:S02]  /*3330*/  ISETP.GE.AND P1, PT, R14.reuse, R155, PT ;  /* 0x0000009b0e00720c */ /* 0x040fe40003f26270 */
[----:B------:R-:W-:Y:S02]  /*3340*/  ISETP.GE.AND P0, PT, R14, R149, PT ;  /* 0x000000950e00720c */ /* 0x000fe40003f06270 */
[----:B------:R-:W-:-:S02]  /*3350*/  ISETP.GE.AND P5, PT, R12, R155, PT ;  /* 0x0000009b0c00720c */ /* 0x000fc40003fa6270 */
[----:B------:R-:W-:Y:S02]  /*3360*/  ISETP.GE.AND P2, PT, R12, R149, PT ;  /* 0x000000950c00720c */ /* 0x000fe40003f46270 */
[----:B------:R-:W1:Y:S01]  /*3370*/  LDSM.16.M88.4 R12, [R233+0x3c00] ;  /* 0x003c0000e90c783b */ /* 0x000e620000000200 */
[----:B------:R-:W-:Y:S01]  /*3380*/  FSEL R8, R49, -INF , !P4 ;  /* 0xff80000031087808 */ /* 0x000fe20006000000 */
[----:B------:R-:W-:-:S04]  /*3390*/  DEPBAR.LE SB0, 0x0 ;  /* 0x000080000000791a */ /* 0x000fc80000000000 */
[----:B------:R-:W-:Y:S01]  /*33a0*/  FSEL R112, R51, -INF , !P3 ;  /* 0xff80000033707808 */ /* 0x000fe20005800000 */
[C---:B--2---:R-:W-:Y:S01]  /*33b0*/  HMMA.16816.F32.BF16 R28, R140.reuse, R4, R28 ;  /* 0x000000048c1c723c */ /* 0x044fe2000004181c */
[----:B------:R-:W-:Y:S01]  /*33c0*/  FSEL R9, R44, -INF , !P1 ;  /* 0xff8000002c097808 */ /* 0x000fe20004800000 */
[C---:B------:R-:W-:Y:S01]  /*33d0*/  VIADD R44, R153.reuse, 0xffffffd1 ;  /* 0xffffffd1992c7836 */ /* 0x040fe20000000000 */
[C---:B------:R-:W-:Y:S02]  /*33e0*/  ISETP.GE.AND P4, PT, R56.reuse, R155, PT ;  /* 0x0000009b3800720c */ /* 0x040fe40003f86270 */
[----:B------:R-:W-:Y:S01]  /*33f0*/  ISETP.GE.AND P3, PT, R56, R149, PT ;  /* 0x000000953800720c */ /* 0x000fe20003f66270 */
[----:B------:R-:W-:Y:S01]  /*3400*/  HMMA.16816.F32.BF16 R24, R140, R6, R24 ;  /* 0x000000068c18723c */ /* 0x000fe20000041818 */
[----:B------:R-:W-:Y:S01]  /*3410*/  FSEL R106, R46, -INF , !P0 ;  /* 0xff8000002e6a7808 */ /* 0x000fe20004000000 */
[C---:B------:R-:W-:Y:S01]  /*3420*/  VIADD R46, R153.reuse, 0xffffffd0 ;  /* 0xffffffd0992e7836 */ /* 0x040fe20000000000 */
[----:B------:R-:W-:Y:S01]  /*3430*/  FSEL R40, R40, -INF , !P4 ;  /* 0xff80000028287808 */ /* 0x000fe20006000000 */
[----:B------:R-:W-:Y:S01]  /*3440*/  VIADD R4, R153, 0xffffffd9 ;  /* 0xffffffd999047836 */ /* 0x000fe20000000000 */
[----:B------:R-:W-:-:S02]  /*3450*/  FSEL R96, R42, -INF , !P3 ;  /* 0xff8000002a607808 */ /* 0x000fc40005800000 */
[C---:B------:R-:W-:Y:S02]  /*3460*/  ISETP.GE.AND P4, PT, R44.reuse, R155, PT ;  /* 0x0000009b2c00720c */ /* 0x040fe40003f86270 */
[----:B------:R-:W-:Y:S01]  /*3470*/  ISETP.GE.AND P3, PT, R44, R149, PT ;  /* 0x000000952c00720c */ /* 0x000fe20003f66270 */
[----:B------:R-:W-:Y:S01]  /*3480*/  VIADD R44, R153, 0xffffffd8 ;  /* 0xffffffd8992c7836 */ /* 0x000fe20000000000 */
[----:B------:R-:W-:Y:S01]  /*3490*/  BAR.SYNC.DEFER_BLOCKING 0x0 ;  /* 0x0000000000007b1d */ /* 0x000fe20000010000 */
[C---:B------:R-:W-:Y:S02]  /*34a0*/  ISETP.GE.AND P1, PT, R50.reuse, R155, PT ;  /* 0x0000009b3200720c */ /* 0x040fe40003f26270 */
[----:B------:R-:W-:Y:S02]  /*34b0*/  ISETP.GE.AND P0, PT, R50, R149, PT ;  /* 0x000000953200720c */ /* 0x000fe40003f06270 */
[----:B------:R-:W-:Y:S02]  /*34c0*/  FSEL R10, R45, -INF , !P5 ;  /* 0xff8000002d0a7808 */ /* 0x000fe40006800000 */
[----:B------:R-:W-:-:S02]  /*34d0*/  FSEL R100, R47, -INF , !P2 ;  /* 0xff8000002f647808 */ /* 0x000fc40005000000 */
[C---:B------:R-:W-:Y:S02]  /*34e0*/  ISETP.GE.AND P5, PT, R46.reuse, R155, PT ;  /* 0x0000009b2e00720c */ /* 0x040fe40003fa6270 */
[----:B------:R-:W-:Y:S02]  /*34f0*/  ISETP.GE.AND P2, PT, R46, R149, PT ;  /* 0x000000952e00720c */ /* 0x000fe40003f46270 */
[----:B------:R-:W-:Y:S02]  /*3500*/  FSEL R42, R41, -INF , !P1 ;  /* 0xff800000292a7808 */ /* 0x000fe40004800000 */
[----:B------:R-:W-:Y:S01]  /*3510*/  FSEL R94, R43, -INF , !P0 ;  /* 0xff8000002b5e7808 */ /* 0x000fe20004000000 */
[----:B-1----:R-:W-:Y:S01]  /*3520*/  HMMA.16816.F32.BF16 R20, R140, R12, R20 ;  /* 0x0000000c8c14723c */ /* 0x002fe20000041814 */
[C---:B------:R-:W-:Y:S02]  /*3530*/  ISETP.GE.AND P1, PT, R44.reuse, R155, PT ;  /* 0x0000009b2c00720c */ /* 0x040fe40003f26270 */
[----:B------:R-:W-:-:S02]  /*3540*/  ISETP.GE.AND P0, PT, R44, R149, PT ;  /* 0x000000952c00720c */ /* 0x000fc40003f06270 */
[----:B------:R-:W-:Y:S01]  /*3550*/  FSEL R36, R36, -INF , !P5 ;  /* 0xff80000024247808 */ /* 0x000fe20006800000 */
[----:B------:R-:W-:Y:S01]  /*3560*/  HMMA.16816.F32.BF16 R16, R140, R14, R16 ;  /* 0x0000000e8c10723c */ /* 0x000fe20000041810 */
[----:B------:R-:W-:Y:S01]  /*3570*/  FSEL R44, R38, -INF , !P2 ;  /* 0xff800000262c7808 */ /* 0x000fe20005000000 */
[C---:B------:R-:W-:Y:S01]  /*3580*/  VIADD R38, R153.reuse, 0xffffffe0 ;  /* 0xffffffe099267836 */ /* 0x040fe20000000000 */
[C---:B------:R-:W-:Y:S02]  /*3590*/  ISETP.GE.AND P5, PT, R4.reuse, R155, PT ;  /* 0x0000009b0400720c */ /* 0x040fe40003fa6270 */
[----:B------:R-:W-:Y:S01]  /*35a0*/  ISETP.GE.AND P2, PT, R4, R149, PT ;  /* 0x000000950400720c */ /* 0x000fe20003f46270 */
[C---:B------:R-:W-:Y:S01]  /*35b0*/  VIADD R4, R153.reuse, 0xffffffe1 ;  /* 0xffffffe199047836 */ /* 0x040fe20000000000 */
[----:B------:R-:W-:Y:S02]  /*35c0*/  FSEL R32, R32, -INF , !P1 ;  /* 0xff80000020207808 */ /* 0x000fe40004800000 */
[----:B------:R-:W-:Y:S01]  /*35d0*/  FSEL R46, R34, -INF , !P0 ;  /* 0xff800000222e7808 */ /* 0x000fe20004000000 */
[----:B------:R-:W-:Y:S01]  /*35e0*/  VIADD R34, R153, 0xffffffe8 ;  /* 0xffffffe899227836 */ /* 0x000fe20000000000 */
[----:B------:R-:W-:-:S02]  /*35f0*/  FSEL R6, R37, -INF , !P4 ;  /* 0xff80000025067808 */ /* 0x000fc40006000000 */
[----:B------:R-:W-:Y:S02]  /*3600*/  FSEL R47, R39, -INF , !P3 ;  /* 0xff800000272f7808 */ /* 0x000fe40005800000 */
[C---:B------:R-:W-:Y:S02]  /*3610*/  ISETP.GE.AND P1, PT, R4.reuse, R155, PT ;  /* 0x0000009b0400720c */ /* 0x040fe40003f26270 */
[----:B------:R-:W-:Y:S01]  /*3620*/  ISETP.GE.AND P0, PT, R4, R149, PT ;  /* 0x000000950400720c */ /* 0x000fe20003f06270 */
[----:B------:R-:W-:Y:S01]  /*3630*/  VIADD R4, R153, 0xffffffe9 ;  /* 0xffffffe999047836 */ /* 0x000fe20000000000 */
[C---:B------:R-:W-:Y:S02]  /*3640*/  ISETP.GE.AND P4, PT, R38.reuse, R155, PT ;  /* 0x0000009b2600720c */ /* 0x040fe40003f86270 */
[----:B------:R-:W-:Y:S02]  /*3650*/  ISETP.GE.AND P3, PT, R38, R149, PT ;  /* 0x000000952600720c */ /* 0x000fe40003f66270 */
[----:B------:R-:W-:-:S02]  /*3660*/  FSEL R28, R28, -INF , !P4 ;  /* 0xff8000001c1c7808 */ /* 0x000fc40006000000 */
[----:B------:R-:W-:Y:S01]  /*3670*/  FSEL R50, R30, -INF , !P3 ;  /* 0xff8000001e327808 */ /* 0x000fe20005800000 */
[----:B------:R-:W-:Y:S01]  /*3680*/  VIADD R30, R153, 0xfffffff0 ;  /* 0xfffffff0991e7836 */ /* 0x000fe20000000000 */
[----:B------:R-:W-:Y:S02]  /*3690*/  FSEL R12, R33, -INF , !P5 ;  /* 0xff800000210c7808 */ /* 0x000fe40006800000 */
[----:B------:R-:W-:Y:S02]  /*36a0*/  FSEL R51, R35, -INF , !P2 ;  /* 0xff80000023337808 */ /* 0x000fe40005000000 */
[C---:B------:R-:W-:Y:S02]  /*36b0*/  ISETP.GE.AND P4, PT, R4.reuse, R155, PT ;  /* 0x0000009b0400720c */ /* 0x040fe40003f86270 */
[----:B------:R-:W-:Y:S01]  /*36c0*/  ISETP.GE.AND P3, PT, R4, R149, PT ;  /* 0x000000950400720c */ /* 0x000fe20003f66270 */
[----:B------:R-:W-:Y:S01]  /*36d0*/  VIADD R4, R153, 0xfffffff1 ;  /* 0xfffffff199047836 */ /* 0x000fe20000000000 */
[----:B------:R-:W-:-:S02]  /*36e0*/  ISETP.GE.AND P5, PT, R34, R155, PT ;  /* 0x0000009b2200720c */ /* 0x000fc40003fa6270 */
[----:B------:R-:W-:Y:S02]  /*36f0*/  ISETP.GE.AND P2, PT, R34, R149, PT ;  /* 0x000000952200720c */ /* 0x000fe40003f46270 */
[----:B------:R-:W-:Y:S02]  /*3700*/  FSEL R24, R24, -INF , !P5 ;  /* 0xff80000018187808 */ /* 0x000fe40006800000 */
[----:B------:R-:W-:Y:S02]  /*3710*/  FSEL R61, R26, -INF , !P2 ;  /* 0xff8000001a3d7808 */ /* 0x000fe40005000000 */
[----:B------:R-:W-:Y:S02]  /*3720*/  FSEL R62, R31, -INF , !P0 ;  /* 0xff8000001f3e7808 */ /* 0x000fe40004000000 */
[C---:B------:R-:W-:Y:S02]  /*3730*/  ISETP.GE.AND P5, PT, R4.reuse, R155, PT ;  /* 0x0000009b0400720c */ /* 0x040fe40003fa6270 */
[-C--:B------:R-:W-:Y:S01]  /*3740*/  ISETP.GE.AND P2, PT, R4, R149.reuse, PT ;  /* 0x000000950400720c */ /* 0x080fe20003f46270 */
[----:B------:R-:W-:Y:S01]  /*3750*/  VIADD R4, R153, 0xfffffff9 ;  /* 0xfffffff999047836 */ /* 0x000fe20000000000 */
[----:B------:R-:W-:-:S02]  /*3760*/  ISETP.GE.AND P0, PT, R30, R149, PT ;  /* 0x000000951e00720c */ /* 0x000fc40003f06270 */
[----:B------:R-:W-:Y:S02]  /*3770*/  FSEL R14, R29, -INF , !P1 ;  /* 0xff8000001d0e7808 */ /* 0x000fe40004800000 */
[----:B------:R-:W-:Y:S02]  /*3780*/  FSEL R59, R22, -INF , !P0 ;  /* 0xff800000163b7808 */ /* 0x000fe40004000000 */
[----:B------:R-:W-:Y:S02]  /*3790*/  ISETP.GE.AND P0, PT, R4, R149, PT ;  /* 0x000000950400720c */ /* 0x000fe40003f06270 */
[----:B------:R-:W-:Y:S01]  /*37a0*/  ISETP.GE.AND P1, PT, R30, R155, PT ;  /* 0x0000009b1e00720c */ /* 0x000fe20003f26270 */
[----:B------:R-:W-:Y:S01]  /*37b0*/  VIADD R30, R153, 0xfffffff8 ;  /* 0xfffffff8991e7836 */ /* 0x000fe20000000000 */
[----:B------:R-:W-:Y:S02]  /*37c0*/  FSEL R56, R19, -INF , !P0 ;  /* 0xff80000013387808 */ /* 0x000fe40004000000 */
[----:B------:R-:W-:-:S02]  /*37d0*/  ISETP.GE.AND P0, PT, R148, 0x2, PT ;  /* 0x000000029400780c */ /* 0x000fc40003f06270 */
[----:B------:R-:W-:Y:S02]  /*37e0*/  FSEL R26, R25, -INF , !P4 ;  /* 0xff800000191a7808 */ /* 0x000fe40006000000 */
[----:B------:R-:W-:Y:S02]  /*37f0*/  FSEL R60, R27, -INF , !P3 ;  /* 0xff8000001b3c7808 */ /* 0x000fe40005800000 */
[----:B------:R-:W-:Y:S02]  /*3800*/  FSEL R128, R20, -INF , !P1 ;  /* 0xff80000014807808 */ /* 0x000fe40004800000 */
[-C--:B------:R-:W-:Y:S02]  /*3810*/  ISETP.GE.AND P4, PT, R30, R155.reuse, PT ;  /* 0x0000009b1e00720c */ /* 0x080fe40003f86270 */
[----:B------:R-:W-:Y:S01]  /*3820*/  ISETP.GE.AND P3, PT, R4, R155, PT ;  /* 0x0000009b0400720c */ /* 0x000fe20003f66270 */
[----:B------:R-:W-:Y:S01]  /*3830*/  IMAD.IADD R4, R2, 0x1, R151 ;  /* 0x0000000102047824 */ /* 0x000fe200078e0297 */
[----:B------:R-:W-:-:S02]  /*3840*/  ISETP.GE.AND P1, PT, R30, R149, PT ;  /* 0x000000951e00720c */ /* 0x000fc40003f26270 */
[----:B------:R-:W-:Y:S02]  /*3850*/  FSEL R102, R21, -INF , !P5 ;  /* 0xff80000015667808 */ /* 0x000fe40006800000 */
[----:B------:R-:W-:Y:S02]  /*3860*/  FSEL R58, R23, -INF , !P2 ;  /* 0xff800000173a7808 */ /* 0x000fe40005000000 */
[----:B------:R-:W-:Y:S02]  /*3870*/  FSEL R64, R16, -INF , !P4 ;  /* 0xff80000010407808 */ /* 0x000fe40006000000 */
[----:B------:R-:W-:Y:S02]  /*3880*/  FSEL R63, R17, -INF , !P3 ;  /* 0xff800000113f7808 */ /* 0x000fe40005800000 */
[----:B------:R-:W-:Y:S01]  /*3890*/  FSEL R57, R18, -INF , !P1 ;  /* 0xff80000012397808 */ /* 0x000fe20004800000 */
[----:B------:R-:W-:Y:S06]  /*38a0*/  @!P0 BRA `(.L_x_1520) ;  /* 0x0000000400748947 */ /* 0x000fec0003800000 */
[----:B------:R-:W-:Y:S05]  /*38b0*/  @P6 BRA `(.L_x_1521) ;  /* 0x0000000000ec6947 */ /* 0x000fea0003800000 */
[----:B------:R-:W1:Y:S01]  /*38c0*/  LDC R5, c[0x0][0x380] ;  /* 0x0000e000ff057b82 */ /* 0x000e620000000800 */
[C---:B------:R-:W-:Y:S01]  /*38d0*/  IADD3 R16, R0.reuse, -0x100, RZ ;  /* 0xffffff0000107810 */ /* 0x040fe20007ffe0ff */
[----:B------:R-:W-:-:S03]  /*38e0*/  VIADD R18, R0, 0xfffffe00 ;  /* 0xfffffe0000127836 */ /* 0x000fc60000000000 */
[----:B------:R-:W-:Y:S02]  /*38f0*/  IABS R13, R16 ;  /* 0x00000010000d7213 */ /* 0x000fe40000000000 */
        /* <DEDUP_REMOVED lines=28> */
[----:B------:R-:W-:-:S02]  /*3ac0*/  @!P2 IADD3 R15, R15, 0x1, RZ ;  /* 0x000000010f0fa810 */ /* 0x000fc40007ffe0ff */
[----:B------:R-:W-:-:S07]  /*3ad0*/  ISETP.NE.AND P2, PT, R5, RZ, PT ;  /* 0x000000ff0500720c */ /* 0x000fce0003f45270 */
[----:B------:R-:W-:Y:S02]  /*3ae0*/  @P5 VIADD R17, R17, 0x1 ;  /* 0x0000000111115836 */ /* 0x000fe40000000000 */
[----:B------:R-:W-:Y:S02]  /*3af0*/  @P4 IADD3 R15, R15, 0x1, RZ ;  /* 0x000000010f0f4810 */ /* 0x000fe40007ffe0ff */
[----:B------:R-:W-:Y:S02]  /*3b00*/  @!P3 IMAD.MOV R17, RZ, RZ, -R17 ;  /* 0x000000ffff11b224 */ /* 0x000fe400078e0a11 */
[----:B------:R-:W-:-:S03]  /*3b10*/  @!P1 IADD3 R15, -R15, RZ, RZ ;  /* 0x000000ff0f0f9210 */ /* 0x000fc60007ffe1ff */
[C---:B------:R-:W-:Y:S02]  /*3b20*/  SEL R11, R0.reuse, R17, !P2 ;  /* 0x00000011000b7207 */ /* 0x040fe40005000000 */
[----:B------:R-:W-:-:S03]  /*3b30*/  SEL R0, R0, R15, !P2 ;  /* 0x0000000f00007207 */ /* 0x000fc60005000000 */
[----:B------:R-:W-:-:S04]  /*3b40*/  IMAD.WIDE R20, R11, 0x4, R242 ;  /* 0x000000040b147825 */ /* 0x000fc800078e02f2 */
[----:B------:R-:W-:Y:S01]  /*3b50*/  IMAD.WIDE R18, R0, 0x4, R242 ;  /* 0x0000000400127825 */ /* 0x000fe200078e02f2 */
[----:B------:R-:W2:Y:S04]  /*3b60*/  LDG.E R2, desc[UR16][R20.64] ;  /* 0x0000001014027981 */ /* 0x000ea8000c1e1900 */
[----:B------:R-:W2:Y:S01]  /*3b70*/  LDG.E R7, desc[UR16][R18.64] ;  /* 0x0000001012077981 */ /* 0x000ea2000c1e1900 */
[----:B------:R-:W-:-:S04]  /*3b80*/  IMAD.IADD R0, R11, 0x1, -R0 ;  /* 0x000000010b007824 */ /* 0x000fc800078e0a00 */
[----:B------:R-:W-:-:S04]  /*3b90*/  IMAD R5, R0, R5, -0x100 ;  /* 0xffffff0000057424 */ /* 0x000fc800078e0205 */
[----:B------:R-:W-:Y:S01]  /*3ba0*/  IMAD.WIDE.U32 R16, R5, UR6, RZ ;  /* 0x0000000605107c25 */ /* 0x000fe2000f8e00ff */
[----:B------:R-:W-:-:S05]  /*3bb0*/  SHF.R.S32.HI R0, RZ, 0x1f, R5 ;  /* 0x0000001fff007819 */ /* 0x000fca0000011405 */
[----:B------:R-:W-:-:S04]  /*3bc0*/  IMAD R0, R0, UR6, RZ ;  /* 0x0000000600007c24 */ /* 0x000fc8000f8e02ff */
[----:B------:R-:W-:-:S04]  /*3bd0*/  IMAD R0, R5, UR7, R0 ;  /* 0x0000000705007c24 */ /* 0x000fc8000f8e0200 */
        /* <DEDUP_REMOVED lines=9> */
.L_x_1521:
[----:B------:R-:W-:-:S04]  /*3c70*/  ULEA UR6, -UR6, URZ, 0x8 ;  /* 0x0000003f06067291 */ /* 0x000fc8000f8e413f */
[----:B------:R-:W-:Y:S02]  /*3c80*/  USHF.R.S32.HI UR4, URZ, 0x1f, UR6 ;  /* 0x0000001f3f047899 */ /* 0x000fe40008011406 */
[----:B------:R-:W-:-:S04]  /*3c90*/  MOV R0, UR6 ;  /* 0x0000000600007c02 */ /* 0x000fc80008000f00 */
[----:B------:R-:W-:-:S07]  /*3ca0*/  MOV R2, UR4 ;  /* 0x0000000400027c02 */ /* 0x000fce0008000f00 */
.L_x_1522:
[----:B------:R-:W-:-:S04]  /*3cb0*/  LEA R238, P1, R0, R238, 0x1 ;  /* 0x000000ee00ee7211 */ /* 0x000fc800078208ff */
[----:B------:R-:W-:Y:S02]  /*3cc0*/  LEA.HI.X R237, R0, R237, R2, 0x1, P1 ;  /* 0x000000ed00ed7211 */ /* 0x000fe400008f0c02 */
[----:B------:R-:W-:-:S03]  /*3cd0*/  IADD3 R30, P1, R238, UR18, RZ ;  /* 0x00000012ee1e7c10 */ /* 0x000fc6000ff3e0ff */
[----:B------:R-:W-:Y:S01]  /*3ce0*/  IMAD.MOV.U32 R239, RZ, RZ, R237 ;  /* 0x000000ffffef7224 */ /* 0x000fe200078e00ed */
[----:B------:R-:W-:Y:S02]  /*3cf0*/  IADD3.X R31, R237, UR19, RZ, P1, !PT ;  /* 0x00000013ed1f7c10 */ /* 0x000fe40008ffe4ff */
[----:B------:R-:W-:Y:S02]  /*3d00*/  IADD3 R22, P1, R30, UR18, RZ ;  /* 0x000000121e167c10 */ /* 0x000fe4000ff3e0ff */
[----:B------:R-:W-:Y:S01]  /*3d10*/  @!PT LDS RZ, [RZ] ;  /* 0x00000000fffff984 */ /* 0x000fe20000000800 */
[----:B------:R-:W-:Y:S01]  /*3d20*/  @!PT LDS RZ, [RZ] ;  /* 0x00000000fffff984 */ /* 0x000fe20000000800 */
[----:B------:R-:W-:Y:S01]  /*3d30*/  @!PT LDS RZ, [RZ] ;  /* 0x00000000fffff984 */ /* 0x000fe20000000800 */
[----:B------:R1:W-:Y:S02]  /*3d40*/  LDGSTS.E.BYPASS.LTC128B.128 [R241+0x1000], desc[UR16][R238.64] ;  /* 0x01000000eef17fae */ /* 0x0003e4000b901d50 */
[----:B------:R-:W-:Y:S02]  /*3d50*/  IADD3.X R23, R31, UR19, RZ, P1, !PT ;  /* 0x000000131f177c10 */ /* 0x000fe40008ffe4ff */
[----:B------:R-:W-:Y:S01]  /*3d60*/  IADD3 R20, P1, R22, UR18, RZ ;  /* 0x0000001216147c10 */ /* 0x000fe2000ff3e0ff */
[----:B------:R1:W-:Y:S03]  /*3d70*/  LDGSTS.E.BYPASS.LTC128B.128 [R241+0x1800], desc[UR16][R30.64] ;  /* 0x018000001ef17fae */ /* 0x0003e6000b901d50 */
[----:B------:R-:W-:Y:S01]  /*3d80*/  IADD3.X R21, R23, UR19, RZ, P1, !PT ;  /* 0x0000001317157c10 */ /* 0x000fe20008ffe4ff */
[----:B------:R1:W-:Y:S01]  /*3d90*/  LDGSTS.E.BYPASS.LTC128B.128 [R241+0x2000], desc[UR16][R22.64] ;  /* 0x0200000016f17fae */ /* 0x0003e2000b901d50 */
[----:B------:R-:W-:-:S03]  /*3da0*/  IADD3 R18, P1, R20, UR18, RZ ;  /* 0x0000001214127c10 */ /* 0x000fc6000ff3e0ff */
[----:B------:R1:W-:Y:S01]  /*3db0*/  LDGSTS.E.BYPASS.LTC128B.128 [R241+0x2800], desc[UR16][R20.64] ;  /* 0x0280000014f17fae */ /* 0x0003e2000b901d50 */
[----:B------:R-:W-:Y:S02]  /*3dc0*/  IADD3.X R19, R21, UR19, RZ, P1, !PT ;  /* 0x0000001315137c10 */ /* 0x000fe40008ffe4ff */
        /* <DEDUP_REMOVED lines=8> */
[----:B------:R-:W-:-:S05]  /*3e50*/  IADD3.X R39, R35, UR19, RZ, P1, !PT ;  /* 0x0000001323277c10 */ /* 0x000fca0008ffe4ff */
[----:B------:R1:W-:Y:S04]  /*3e60*/  LDGSTS.E.BYPASS.LTC128B.128 [R241+0x4800], desc[UR16][R38.64] ;  /* 0x0480000026f17fae */ /* 0x0003e8000b901d50 */
[----:B------:R-:W0:Y:S02]  /*3e70*/  LDGDEPBAR ;  /* 0x00000000000079af */ /* 0x000e240000000000 */
.L_x_1520:
        /* <DEDUP_REMOVED lines=105> */
[----:B------:R-:W2:Y:S01]  /*4510*/  MUFU.EX2 R143, R143 ;  /* 0x0000008f008f7308 */ /* 0x000ea20000000800 */
        /* <DEDUP_REMOVED lines=16> */
[----:B--2---:R-:W-:Y:S01]  /*4620*/  F2FP.BF16.F32.PACK_AB R28, R143, R184 ;  /* 0x000000b88f1c723e */ /* 0x004fe200000010ff */
        /* <DEDUP_REMOVED lines=15> */
[----:B-1----:R-:W-:Y:S01]  /*4720*/  F2FP.BF16.F32.PACK_AB R30, R139, R178 ;  /* 0x000000b28b1e723e */ /* 0x002fe200000010ff */
        /* <DEDUP_REMOVED lines=31> */
[----:B-1----:R-:W-:Y:S01]  /*4920*/  F2FP.BF16.F32.PACK_AB R38, R125, R154 ;  /* 0x0000009a7d26723e */ /* 0x002fe200000010ff */
[--C-:B------:R-:W-:Y:S01]  /*4930*/  FFMA.FTZ R104, R161, UR4, -R93.reuse ;  /* 0x00000004a1687c23 */ /* 0x100fe2000801085d */
[----:B------:R-:W-:Y:S01]  /*4940*/  FMNMX.FTZ R5, R200, R5, !PT ;  /* 0x00000005c8057209 */ /* 0x000fe20007810000 */
[----:B------:R-:W-:Y:S01]  /*4950*/  FFMA.FTZ R95, R163, UR4, -R93 ;  /* 0x00000004a35f7c23 */ /* 0x000fe2000801085d */
[----:B------:R-:W-:Y:S01]  /*4960*/  FADD.FTZ R143, R184, R143 ;  /* 0x0000008fb88f7221 */ /* 0x000fe20000010000 */
[----:B------:R-:W-:Y:S01]  /*4970*/  FFMA.FTZ R64, R64, UR4, -R93 ;  /* 0x0000000440407c23 */ /* 0x000fe2000801085d */
[----:B------:R-:W-:Y:S01]  /*4980*/  FMNMX.FTZ R5, R194, R5, !PT ;  /* 0x00000005c2057209 */ /* 0x000fe20007810000 */
[----:B------:R-:W-:Y:S01]  /*4990*/  MUFU.EX2 R136, R136 ;  /* 0x0000008800887308 */ /* 0x000fe20000000800 */
[----:B------:R-:W-:Y:S01]  /*49a0*/  FADD.FTZ R178, R178, R143 ;  /* 0x0000008fb2b27221 */ /* 0x000fe20000010000 */
[----:B------:R-:W-:Y:S01]  /*49b0*/  FFMA.FTZ R249, R63, UR4, -R93 ;  /* 0x000000043ff97c23 */ /* 0x000fe2000801085d */
        /* <DEDUP_REMOVED lines=66> */
[--C-:B------:R-:W-:Y:S01]  /*4de0*/  FFMA.FTZ R164, R232, UR4, -R65.reuse ;  /* 0x00000004e8a47c23 */ /* 0x100fe20008010841 */
[----:B------:R-:W-:Y:S01]  /*4df0*/  LEA R232, R4, UR5, 0x1 ;  /* 0x0000000504e87c11 */ /* 0x000fe2000f8e08ff */
[--C-:B------:R-:W-:Y:S01]  /*4e00*/  FFMA.FTZ R182, R156, UR4, -R65.reuse ;  /* 0x000000049cb67c23 */ /* 0x100fe20008010841 */
[--C-:B------:R-:W-:Y:S01]  /*4e10*/  FFMA.FTZ R176, R176, UR4, -R65.reuse ;  /* 0x00000004b0b07c23 */ /* 0x100fe20008010841 */
[--C-:B------:R-:W-:Y:S01]  /*4e20*/  FFMA.FTZ R137, R214, UR4, -R65.reuse ;  /* 0x00000004d6897c23 */ /* 0x100fe20008010841 */
[----:B------:R-:W-:Y:S01]  /*4e30*/  IADD3 R231, R3, R232, RZ ;  /* 0x000000e803e77210 */ /* 0x000fe20007ffe0ff */
[----:B------:R-:W1:Y:S01]  /*4e40*/  LDSM.16.MT88.4 R12, [R232+0x5000] ;  /* 0x00500000e80c783b */ /* 0x000e620000004200 */
[----:B------:R-:W-:Y:S01]  /*4e50*/  MUFU.EX2 R141, R141 ;  /* 0x0000008d008d7308 */ /* 0x000fe20000000800 */
[--C-:B------:R-:W-:Y:S01]  /*4e60*/  FFMA.FTZ R129, R246, UR4, -R65.reuse ;  /* 0x00000004f6817c23 */ /* 0x100fe20008010841 */
[--C-:B------:R-:W-:Y:S01]  /*4e70*/  FFMA.FTZ R156, R138, UR4, -R65.reuse ;  /* 0x000000048a9c7c23 */ /* 0x100fe20008010841 */
[----:B------:R-:W2:Y:S01]  /*4e80*/  LDSM.16.MT88.4 R24, [R231+0x5000] ;  /* 0x00500000e718783b */ /* 0x000ea20000004200 */
[--C-:B------:R-:W-:Y:S01]  /*4e90*/  FFMA.FTZ R127, R252, UR4, -R65.reuse ;  /* 0x00000004fc7f7c23 */ /* 0x100fe20008010841 */
[--C-:B------:R-:W-:Y:S01]  /*4ea0*/  FFMA.FTZ R140, R250, UR4, -R65.reuse ;  /* 0x00000004fa8c7c23 */ /* 0x100fe20008010841 */
[--C-:B------:R-:W-:Y:S01]  /*4eb0*/  FFMA.FTZ R119, R131, UR4, -R65.reuse ;  /* 0x0000000483777c23 */ /* 0x100fe20008010841 */
[----:B------:R-:W3:Y:S01]  /*4ec0*/  LDSM.16.MT88.4 R4, [R232+0x5400] ;  /* 0x00540000e804783b */ /* 0x000ee20000004200 */
[----:B------:R-:W4:Y:S01]  /*4ed0*/  MUFU.EX2 R182, R182 ;  /* 0x000000b600b67308 */ /* 0x000f220000000800 */
[--C-:B------:R-:W-:Y:S01]  /*4ee0*/  FFMA.FTZ R138, R133, UR4, -R65.reuse ;  /* 0x00000004858a7c23 */ /* 0x100fe20008010841 */
[--C-:B------:R-:W-:Y:S01]  /*4ef0*/  FFMA.FTZ R111, R123, UR4, -R65.reuse ;  /* 0x000000047b6f7c23 */ /* 0x100fe20008010841 */
[----:B------:R-:W5:Y:S01]  /*4f00*/  LDSM.16.MT88.4 R40, [R231+0x5400] ;  /* 0x00540000e728783b */ /* 0x000f620000004200 */
[--C-:B------:R-:W-:Y:S01]  /*4f10*/  FFMA.FTZ R3, R130, UR4, -R65.reuse ;  /* 0x0000000482037c23 */ /* 0x100fe20008010841 */
[--C-:B------:R-:W-:Y:S01]  /*4f20*/  FFMA.FTZ R122, R122, UR4, -R65.reuse ;  /* 0x000000047a7a7c23 */ /* 0x100fe20008010841 */
[--C-:B------:R-:W-:Y:S01]  /*4f30*/  FFMA.FTZ R107, R117, UR4, -R65.reuse ;  /* 0x00000004756b7c23 */ /* 0x100fe20008010841 */
[----:B------:R-:W5:Y:S01]  /*4f40*/  LDSM.16.MT88.4 R20, [R232+0x5800] ;  /* 0x00580000e814783b */ /* 0x000f620000004200 */
[----:B------:R-:W-:Y:S01]  /*4f50*/  MUFU.EX2 R176, R176 ;  /* 0x000000b000b07308 */ /* 0x000fe20000000800 */
[--C-:B------:R-:W-:Y:S01]  /*4f60*/  FFMA.FTZ R130, R248, UR4, -R65.reuse ;  /* 0x00000004f8827c23 */ /* 0x100fe20008010841 */
[--C-:B------:R-:W-:Y:S01]  /*4f70*/  FFMA.FTZ R113, R132, UR4, -R65.reuse ;  /* 0x0000000484717c23 */ /* 0x100fe20008010841 */
[----:B------:R-:W5:Y:S01]  /*4f80*/  LDSM.16.MT88.4 R32, [R231+0x5800] ;  /* 0x00580000e720783b */ /* 0x000f620000004200 */
[--C-:B------:R-:W-:Y:S01]  /*4f90*/  FFMA.FTZ R132, R240, UR4, -R65.reuse ;  /* 0x00000004f0847c23 */ /* 0x100fe20008010841 */
[--C-:B------:R-:W-:Y:S01]  /*4fa0*/  FFMA.FTZ R117, R212, UR4, -R65.reuse ;  /* 0x00000004d4757c23 */ /* 0x100fe20008010841 */
[--C-:B------:R-:W-:Y:S01]  /*4fb0*/  FFMA.FTZ R142, R210, UR4, -R65.reuse ;  /* 0x00000004d28e7c23 */ /* 0x100fe20008010841 */
[--C-:B------:R-:W-:Y:S01]  /*4fc0*/  FFMA.FTZ R123, R146, UR4, -R65.reuse ;  /* 0x00000004927b7c23 */ /* 0x100fe20008010841 */
[----:B------:R-:W1:Y:S01]  /*4fd0*/  MUFU.EX2 R137, R137 ;  /* 0x0000008900897308 */ /* 0x000e620000000800 */
        /* <DEDUP_REMOVED lines=16> */
[----:B-1----:R-:W-:Y:S01]  /*50e0*/  F2FP.BF16.F32.PACK_AB R31, R137, R176 ;  /* 0x000000b0891f723e */ /* 0x002fe200000010ff */
[--C-:B------:R-:W-:Y:S01]  /*50f0*/  FFMA.FTZ R188, R188, UR4, -R65.reuse ;  /* 0x00000004bcbc7c23 */ /* 0x100fe20008010841 */
[----:B------:R-:W-:Y:S01]  /*5100*/  FFMA.FTZ R180, R186, UR4, -R65 ;  /* 0x00000004bab47c23 */ /* 0x000fe20008010841 */
[----:B------:R-:W-:Y:S01]  /*5110*/  FADD.FTZ R141, R182, R141 ;  /* 0x0000008db68d7221 */ /* 0x000fe20000010000 */
[--C-:B------:R-:W-:Y:S01]  /*5120*/  FFMA.FTZ R155, R174, UR4, -R65.reuse ;  /* 0x00000004ae9b7c23 */ /* 0x100fe20008010841 */
[--C-:B------:R-:W-:Y:S01]  /*5130*/  FFMA.FTZ R170, R170, UR4, -R65.reuse ;  /* 0x00000004aaaa7c23 */ /* 0x100fe20008010841 */
[----:B------:R-:W-:Y:S01]  /*5140*/  FFMA.FTZ R157, R166, UR4, -R65 ;  /* 0x00000004a69d7c23 */ /* 0x000fe20008010841 */
[C---:B------:R-:W-:Y:S01]  /*5150*/  HMMA.16816.F32.BF16 R16, R28.reuse, R12, RZ ;  /* 0x0000000c1c10723c */ /* 0x040fe200000418ff */
[----:B------:R-:W-:Y:S01]  /*5160*/  MUFU.EX2 R156, R156 ;  /* 0x0000009c009c7308 */ /* 0x000fe20000000800 */
[----:B------:R-:W-:Y:S01]  /*5170*/  FADD.FTZ R176, R176, R141 ;  /* 0x0000008db0b07221 */ /* 0x000fe20000010000 */
[--C-:B------:R-:W-:Y:S01]  /*5180*/  FFMA.FTZ R162, R162, UR4, -R65.reuse ;  /* 0x00000004a2a27c23 */ /* 0x100fe20008010841 */
[--C-:B------:R-:W-:Y:S01]  /*5190*/  FFMA.FTZ R159, R158, UR4, -R65.reuse ;  /* 0x000000049e9f7c23 */ /* 0x100fe20008010841 */
[--C-:B------:R-:W-:Y:S01]  /*51a0*/  FFMA.FTZ R150, R150, UR4, -R65.reuse ;  /* 0x0000000496967c23 */ /* 0x100fe20008010841 */
[C---:B------:R-:W-:Y:S01]  /*51b0*/  HMMA.16816.F32.BF16 R12, R28.reuse, R14, RZ ;  /* 0x0000000e1c0c723c */ /* 0x040fe200000418ff */
[--C-:B------:R-:W-:Y:S01]  /*51c0*/  FFMA.FTZ R134, R134, UR4, -R65.reuse ;  /* 0x0000000486867c23 */ /* 0x100fe20008010841 */
[--C-:B------:R-:W-:Y:S01]  /*51d0*/  FFMA.FTZ R126, R126, UR4, -R65.reuse ;  /* 0x000000047e7e7c23 */ /* 0x100fe20008010841 */
[----:B------:R-:W1:Y:S01]  /*51e0*/  MUFU.EX2 R127, R127 ;  /* 0x0000007f007f7308 */ /* 0x000e620000000800 */
[----:B----4-:R-:W-:Y:S01]  /*51f0*/  F2FP.BF16.F32.PACK_AB R37, R129, R164 ;  /* 0x000000a48125723e */ /* 0x010fe200000010ff */
[--C-:B------:R-:W-:Y:S01]  /*5200*/  FFMA.FTZ R124, R124, UR4, -R65.reuse ;  /* 0x000000047c7c7c23 */ /* 0x100fe20008010841 */
[C---:B--2---:R-:W-:Y:S01]  /*5210*/  HMMA.16816.F32.BF16 R8, R28.reuse, R24, RZ ;  /* 0x000000181c08723c */ /* 0x044fe200000418ff */
[--C-:B------:R-:W-:Y:S01]  /*5220*/  FFMA.FTZ R46, R46, UR4, -R65.reuse ;  /* 0x000000042e2e7c23 */ /* 0x100fe20008010841 */
[--C-:B------:R-:W-:Y:S01]  /*5230*/  FFMA.FTZ R51, R51, UR4, -R65.reuse ;  /* 0x0000000433337c23 */ /* 0x100fe20008010841 */
[--C-:B------:R-:W-:Y:S01]  /*5240*/  FFMA.FTZ R50, R50, UR4, -R65.reuse ;  /* 0x0000000432327c23 */ /* 0x100fe20008010841 */
[--C-:B------:R-:W-:Y:S01]  /*5250*/  FFMA.FTZ R61, R61, UR4, -R65.reuse ;  /* 0x000000043d3d7c23 */ /* 0x100fe20008010841 */
[----:B------:R-:W-:Y:S01]  /*5260*/  MUFU.EX2 R140, R140 ;  /* 0x0000008c008c7308 */ /* 0x000fe20000000800 */
[----:B------:R-:W-:Y:S01]  /*5270*/  HMMA.16816.F32.BF16 R28, R28, R26, RZ ;  /* 0x0000001a1c1c723c */ /* 0x000fe200000418ff */
[----:B------:R-:W-:Y:S01]  /*5280*/  F2FP.BF16.F32.PACK_AB R24, R121, R152 ;  /* 0x000000987918723e */ /* 0x000fe200000010ff */
[----:B------:R-:W-:-:S05]  /*5290*/  FFMA.FTZ R60, R60, UR4, -R65 ;  /* 0x000000043c3c7c23 */ /* 0x000fca0008010841 */
[----:B------:R-:W2:Y:S01]  /*52a0*/  MUFU.EX2 R119, R119 ;  /* 0x0000007700777308 */ /* 0x000ea20000000800 */
[----:B-1----:R-:W-:Y:S02]  /*52b0*/  F2FP.BF16.F32.PACK_AB R39, R127, R156 ;  /* 0x0000009c7f27723e */ /* 0x002fe400000010ff */
[----:B------:R-:W-:-:S05]  /*52c0*/  F2FP.BF16.F32.PACK_AB R26, R115, R136 ;  /* 0x00000088731a723e */ /* 0x000fca00000010ff */
[----:B------:R-:W-:Y:S01]  /*52d0*/  MUFU.EX2 R138, R138 ;  /* 0x0000008a008a7308 */ /* 0x000fe20000000800 */
[C---:B---3--:R-:W-:Y:S06]  /*52e0*/  HMMA.16816.F32.BF16 R16, R36.reuse, R4, R16 ;  /* 0x000000042410723c */ /* 0x048fec0000041810 */
[----:B------:R-:W-:Y:S01]  /*52f0*/  HMMA.16816.F32.BF16 R12, R36, R6, R12 ;  /* 0x00000006240c723c */ /* 0x000fe2000004180c */
[----:B------:R-:W1:Y:S01]  /*5300*/  MUFU.EX2 R111, R111 ;  /* 0x0000006f006f7308 */ /* 0x000e620000000800 */
[----:B------:R-:W3:Y:S01]  /*5310*/  LDSM.16.MT88.4 R4, [R232+0x5c00] ;  /* 0x005c0000e804783b */ /* 0x000ee20000004200 */
[----:B--2---:R-:W-:-:S03]  /*5320*/  F2FP.BF16.F32.PACK_AB R25, R119, R140 ;  /* 0x0000008c7719723e */ /* 0x004fc600000010ff */
[C---:B-----5:R-:W-:Y:S03]  /*5330*/  HMMA.16816.F32.BF16 R8, R36.reuse, R40, R8 ;  /* 0x000000282408723c */ /* 0x060fe60000041808 */
[----:B------:R-:W-:Y:S03]  /*5340*/  MUFU.EX2 R122, R122 ;  /* 0x0000007a007a7308 */ /* 0x000fe60000000800 */
[----:B------:R-:W-:Y:S01]  /*5350*/  HMMA.16816.F32.BF16 R28, R36, R42, R28 ;  /* 0x0000002a241c723c */ /* 0x000fe2000004181c */
[----:B------:R-:W2:Y:S04]  /*5360*/  LDSM.16.MT88.4 R36, [R231+0x5c00] ;  /* 0x005c0000e724783b */ /* 0x000ea80000004200 */
[----:B------:R-:W4:Y:S01]  /*5370*/  MUFU.EX2 R107, R107 ;  /* 0x0000006b006b7308 */ /* 0x000f220000000800 */
[----:B-1----:R-:W-:Y:S01]  /*5380*/  F2FP.BF16.F32.PACK_AB R27, R111, R138 ;  /* 0x0000008a6f1b723e */ /* 0x002fe200000010ff */
[----:B------:R-:W-:Y:S06]  /*5390*/  LDSM.16.MT88.4 R40, [R231+0x6000] ;  /* 0x00600000e728783b */ /* 0x000fec0000004200 */
[----:B------:R-:W-:Y:S01]  /*53a0*/  MUFU.EX2 R3, R3 ;  /* 0x0000000300037308 */ /* 0x000fe20000000800 */
[C---:B------:R-:W-:Y:S06]  /*53b0*/  HMMA.16816.F32.BF16 R16, R24.reuse, R20, R16 ;  /* 0x000000141810723c */ /* 0x040fec0000041810 */
[C---:B------:R-:W-:Y:S01]  /*53c0*/  HMMA.16816.F32.BF16 R12, R24.reuse, R22, R12 ;  /* 0x00000016180c723c */ /* 0x040fe2000004180c */
[----:B------:R-:W1:Y:S01]  /*53d0*/  MUFU.EX2 R130, R130 ;  /* 0x0000008200827308 */ /* 0x000e620000000800 */
[----:B------:R-:W5:Y:S04]  /*53e0*/  LDSM.16.MT88.4 R20, [R232+0x6000] ;  /* 0x00600000e814783b */ /* 0x000f680000004200 */
[C---:B------:R-:W-:Y:S03]  /*53f0*/  HMMA.16816.F32.BF16 R8, R24.reuse, R32, R8 ;  /* 0x000000201808723c */ /* 0x040fe60000041808 */
[----:B------:R-:W-:Y:S03]  /*5400*/  MUFU.EX2 R113, R113 ;  /* 0x0000007100717308 */ /* 0x000fe60000000800 */
[----:B------:R-:W-:Y:S01]  /*5410*/  HMMA.16816.F32.BF16 R28, R24, R34, R28 ;  /* 0x00000022181c723c */ /* 0x000fe2000004181c */
[----:B------:R-:W-:-:S04]  /*5420*/  F2FP.BF16.F32.PACK_AB R32, R103, R116 ;  /* 0x000000746720723e */ /* 0x000fc800000010ff */
[----:B------:R-:W2:Y:S02]  /*5430*/  MUFU.EX2 R132, R132 ;  /* 0x0000008400847308 */ /* 0x000ea40000000800 */
[----:B------:R-:W-:Y:S02]  /*5440*/  F2FP.BF16.F32.PACK_AB R24, R109, R120 ;  /* 0x000000786d18723e */ /* 0x000fe400000010ff */
[----:B----4-:R-:W-:Y:S02]  /*5450*/  F2FP.BF16.F32.PACK_AB R25, R107, R122 ;  /* 0x0000007a6b19723e */ /* 0x010fe400000010ff */
[----:B------:R-:W-:Y:S02]  /*5460*/  F2FP.BF16.F32.PACK_AB R26, R105, R118 ;  /* 0x00000076691a723e */ /* 0x000fe400000010ff */
[----:B-1----:R-:W-:Y:S01]  /*5470*/  F2FP.BF16.F32.PACK_AB R27, R130, R3 ;  /* 0x00000003821b723e */ /* 0x002fe200000010ff */
[----:B------:R-:W-:Y:S01]  /*5480*/  MUFU.EX2 R117, R117 ;  /* 0x0000007500757308 */ /* 0x000fe20000000800 */
[----:B------:R-:W-:-:S05]  /*5490*/  F2FP.BF16.F32.PACK_AB R34, R101, R110 ;  /* 0x0000006e6522723e */ /* 0x000fca00000010ff */
[----:B---3--:R-:W-:Y:S02]  /*54a0*/  HMMA.16816.F32.BF16 R16, R24, R4, R16 ;  /* 0x000000041810723c */ /* 0x008fe40000041810 */
[----:B------:R-:W1:Y:S01]  /*54b0*/  MUFU.EX2 R142, R142 ;  /* 0x0000008e008e7308 */ /* 0x000e620000000800 */
[----:B--2---:R-:W-:-:S03]  /*54c0*/  F2FP.BF16.F32.PACK_AB R33, R132, R113 ;  /* 0x000000718421723e */ /* 0x004fc600000010ff */
[C---:B------:R-:W-:Y:S01]  /*54d0*/  HMMA.16816.F32.BF16 R12, R24.reuse, R6, R12 ;  /* 0x00000006180c723c */ /* 0x040fe2000004180c */
[----:B------:R-:W2:Y:S03]  /*54e0*/  LDSM.16.MT88.4 R4, [R232+0x6400] ;  /* 0x00640000e804783b */ /* 0x000ea60000004200 */
[----:B------:R-:W-:Y:S02]  /*54f0*/  MUFU.EX2 R123, R123 ;  /* 0x0000007b007b7308 */ /* 0x000fe40000000800 */
[C---:B------:R-:W-:Y:S06]  /*5500*/  HMMA.16816.F32.BF16 R8, R24.reuse, R36, R8 ;  /* 0x000000241808723c */ /* 0x040fec0000041808 */
[----:B------:R-:W-:Y:S01]  /*5510*/  HMMA.16816.F32.BF16 R28, R24, R38, R28 ;  /* 0x00000026181c723c */ /* 0x000fe2000004181c */
[----:B-1----:R-:W-:Y:S01]  /*5520*/  F2FP.BF16.F32.PACK_AB R35, R142, R117 ;  /* 0x000000758e23723e */ /* 0x002fe200000010ff */
[----:B------:R-:W1:Y:S01]  /*5530*/  MUFU.EX2 R146, R146 ;  /* 0x0000009200927308 */ /* 0x000e620000000800 */
[----:B------:R-:W3:Y:S04]  /*5540*/  LDSM.16.MT88.4 R36, [R231+0x6400] ;  /* 0x00640000e724783b */ /* 0x000ee80000004200 */
[----:B------:R-:W4:Y:S01]  /*5550*/  LDSM.16.MT88.4 R24, [R232+0x6800] ;  /* 0x00680000e818783b */ /* 0x000f220000004200 */
[C---:B-----5:R-:W-:Y:S02]  /*5560*/  HMMA.16816.F32.BF16 R16, R32.reuse, R20, R16 ;  /* 0x000000142010723c */ /* 0x060fe40000041810 */
[----:B------:R-:W-:Y:S04]  /*5570*/  MUFU.EX2 R160, R160 ;  /* 0x000000a000a07308 */ /* 0x000fe80000000800 */
[----:B------:R-:W-:Y:S01]  /*5580*/  HMMA.16816.F32.BF16 R12, R32, R22, R12 ;  /* 0x00000016200c723c */ /* 0x000fe2000004180c */
[----:B------:R-:W-:-:S03]  /*5590*/  F2FP.BF16.F32.PACK_AB R20, R99, R108 ;  /* 0x0000006c6314723e */ /* 0x000fc600000010ff */
[----:B------:R-:W5:Y:S01]  /*55a0*/  MUFU.EX2 R131, R131 ;  /* 0x0000008300837308 */ /* 0x000f620000000800 */
[----:B-1----:R-:W-:Y:S01]  /*55b0*/  F2FP.BF16.F32.PACK_AB R21, R146, R123 ;  /* 0x0000007b9215723e */ /* 0x002fe200000010ff */
[----:B------:R-:W-:Y:S01]  /*55c0*/  HMMA.16816.F32.BF16 R8, R32, R40, R8 ;  /* 0x000000282008723c */ /* 0x000fe20000041808 */
[----:B------:R-:W-:-:S05]  /*55d0*/  F2FP.BF16.F32.PACK_AB R22, R97, R104 ;  /* 0x000000686116723e */ /* 0x000fca00000010ff */
[----:B------:R-:W-:Y:S01]  /*55e0*/  HMMA.16816.F32.BF16 R28, R32, R42, R28 ;  /* 0x0000002a201c723c */ /* 0x000fe2000004181c */
[----:B------:R-:W-:Y:S01]  /*55f0*/  MUFU.EX2 R133, R133 ;  /* 0x0000008500857308 */ /* 0x000fe20000000800 */
[----:B------:R-:W1:Y:S04]  /*5600*/  LDSM.16.MT88.4 R32, [R231+0x6800] ;  /* 0x00680000e720783b */ /* 0x000e680000004200 */
[----:B------:R-:W-:Y:S01]  /*5610*/  LDSM.16.MT88.4 R40, [R231+0x6c00] ;  /* 0x006c0000e728783b */ /* 0x000fe20000004200 */
[----:B-----5:R-:W-:Y:S02]  /*5620*/  F2FP.BF16.F32.PACK_AB R23, R131, R160 ;  /* 0x000000a08317723e */ /* 0x020fe400000010ff */
[----:B------:R-:W5:Y:S05]  /*5630*/  MUFU.EX2 R168, R168 ;  /* 0x000000a800a87308 */ /* 0x000f6a0000000800 */
[C---:B--2---:R-:W-:Y:S03]  /*5640*/  HMMA.16816.F32.BF16 R16, R20.reuse, R4, R16 ;  /* 0x000000041410723c */ /* 0x044fe60000041810 */
[----:B------:R-:W-:Y:S03]  /*5650*/  MUFU.EX2 R145, R145 ;  /* 0x0000009100917308 */ /* 0x000fe60000000800 */
[C---:B------:R-:W-:Y:S01]  /*5660*/  HMMA.16816.F32.BF16 R12, R20.reuse, R6, R12 ;  /* 0x00000006140c723c */ /* 0x040fe2000004180c */
[----:B------:R-:W2:Y:S04]  /*5670*/  LDSM.16.MT88.4 R4, [R232+0x6c00] ;  /* 0x006c0000e804783b */ /* 0x000ea80000004200 */
[----:B------:R-:W4:Y:S01]  /*5680*/  MUFU.EX2 R198, R198 ;  /* 0x000000c600c67308 */ /* 0x000f220000000800 */
[C---:B---3--:R-:W-:Y:S06]  /*5690*/  HMMA.16816.F32.BF16 R8, R20.reuse, R36, R8 ;  /* 0x000000241408723c */ /* 0x048fec0000041808 */
[----:B------:R-:W-:Y:S01]  /*56a0*/  HMMA.16816.F32.BF16 R28, R20, R38, R28 ;  /* 0x00000026141c723c */ /* 0x000fe2000004181c */
[----:B------:R-:W-:Y:S01]  /*56b0*/  MUFU.EX2 R147, R147 ;  /* 0x0000009300937308 */ /* 0x000fe20000000800 */
[----:B------:R-:W-:-:S05]  /*56c0*/  F2FP.BF16.F32.PACK_AB R36, R89, R90 ;  /* 0x0000005a5924723e */ /* 0x000fca00000010ff */
[----:B------:R-:W-:Y:S02]  /*56d0*/  F2FP.BF16.F32.PACK_AB R20, R95, R98 ;  /* 0x000000625f14723e */ /* 0x000fe400000010ff */
[----:B-----5:R-:W-:Y:S01]  /*56e0*/  F2FP.BF16.F32.PACK_AB R21, R168, R133 ;  /* 0x00000085a815723e */ /* 0x020fe200000010ff */
[----:B------:R-:W3:Y:S01]  /*56f0*/  MUFU.EX2 R196, R196 ;  /* 0x000000c400c47308 */ /* 0x000ee20000000800 */
[----:B------:R-:W-:Y:S02]  /*5700*/  F2FP.BF16.F32.PACK_AB R22, R91, R92 ;  /* 0x0000005c5b16723e */ /* 0x000fe400000010ff */
[----:B----4-:R-:W-:Y:S02]  /*5710*/  F2FP.BF16.F32.PACK_AB R23, R198, R145 ;  /* 0x00000091c617723e */ /* 0x010fe400000010ff */
[----:B------:R-:W-:-:S03]  /*5720*/  F2FP.BF16.F32.PACK_AB R38, R87, R88 ;  /* 0x000000585726723e */ /* 0x000fc600000010ff */
[----:B------:R-:W-:Y:S02]  /*5730*/  MUFU.EX2 R149, R149 ;  /* 0x0000009500957308 */ /* 0x000fe40000000800 */
[C---:B------:R-:W-:Y:S06]  /*5740*/  HMMA.16816.F32.BF16 R16, R20.reuse, R24, R16 ;  /* 0x000000181410723c */ /* 0x040fec0000041810 */
[----:B------:R-:W4:Y:S01]  /*5750*/  MUFU.EX2 R192, R192 ;  /* 0x000000c000c07308 */ /* 0x000f220000000800 */
[----:B------:R-:W-:Y:S01]  /*5760*/  HMMA.16816.F32.BF16 R12, R20, R26, R12 ;  /* 0x0000001a140c723c */ /* 0x000fe2000004180c */
[----:B------:R-:W5:Y:S01]  /*5770*/  LDSM.16.MT88.4 R24, [R232+0x7000] ;  /* 0x00700000e818783b */ /* 0x000f620000004200 */
[----:B---3--:R-:W-:-:S04]  /*5780*/  F2FP.BF16.F32.PACK_AB R37, R196, R147 ;  /* 0x00000093c425723e */ /* 0x008fc800000010ff */
[C---:B-1----:R-:W-:Y:S01]  /*5790*/  HMMA.16816.F32.BF16 R8, R20.reuse, R32, R8 ;  /* 0x000000201408723c */ /* 0x042fe20000041808 */
[----:B------:R-:W-:Y:S05]  /*57a0*/  MUFU.EX2 R151, R151 ;  /* 0x0000009700977308 */ /* 0x000fea0000000800 */
[----:B------:R-:W-:Y:S01]  /*57b0*/  HMMA.16816.F32.BF16 R28, R20, R34, R28 ;  /* 0x00000022141c723c */ /* 0x000fe2000004181c */
[----:B------:R-:W1:Y:S02]  /*57c0*/  LDSM.16.MT88.4 R32, [R231+0x7000] ;  /* 0x00700000e720783b */ /* 0x000e640000004200 */
[----:B------:R-:W3:Y:S01]  /*57d0*/  MUFU.EX2 R188, R188 ;  /* 0x000000bc00bc7308 */ /* 0x000ee20000000800 */
[----:B----4-:R-:W-:-:S03]  /*57e0*/  F2FP.BF16.F32.PACK_AB R39, R192, R149 ;  /* 0x00000095c027723e */ /* 0x010fc600000010ff */
[----:B------:R-:W-:Y:S02]  /*57f0*/  F2FP.BF16.F32.PACK_AB R20, R85, R86 ;  /* 0x000000565514723e */ /* 0x000fe400000010ff */
[----:B------:R-:W-:Y:S02]  /*5800*/  F2FP.BF16.F32.PACK_AB R22, R83, R84 ;  /* 0x000000545316723e */ /* 0x000fe400000010ff */
[----:B------:R-:W-:Y:S01]  /*5810*/  MUFU.EX2 R153, R153 ;  /* 0x0000009900997308 */ /* 0x000fe20000000800 */
[C---:B--2---:R-:W-:Y:S06]  /*5820*/  HMMA.16816.F32.BF16 R16, R36.reuse, R4, R16 ;  /* 0x000000042410723c */ /* 0x044fec0000041810 */
[----:B------:R-:W-:Y:S01]  /*5830*/  HMMA.16816.F32.BF16 R12, R36, R6, R12 ;  /* 0x00000006240c723c */ /* 0x000fe2000004180c */
[----:B------:R-:W2:Y:S01]  /*5840*/  MUFU.EX2 R180, R180 ;  /* 0x000000b400b47308 */ /* 0x000ea20000000800 */
[----:B------:R-:W4:Y:S01]  /*5850*/  LDSM.16.MT88.4 R4, [R232+0x7400] ;  /* 0x00740000e804783b */ /* 0x000f220000004200 */
[----:B---3--:R-:W-:-:S03]  /*5860*/  F2FP.BF16.F32.PACK_AB R21, R188, R151 ;  /* 0x00000097bc15723e */ /* 0x008fc600000010ff */
[C---:B------:R-:W-:Y:S03]  /*5870*/  HMMA.16816.F32.BF16 R8, R36.reuse, R40, R8 ;  /* 0x000000282408723c */ /* 0x040fe60000041808 */
[----:B------:R-:W-:Y:S03]  /*5880*/  MUFU.EX2 R82, R82 ;  /* 0x0000005200527308 */ /* 0x000fe60000000800 */
[----:B------:R-:W-:Y:S01]  /*5890*/  HMMA.16816.F32.BF16 R28, R36, R42, R28 ;  /* 0x0000002a241c723c */ /* 0x000fe2000004181c */
[----:B------:R-:W3:Y:S04]  /*58a0*/  LDSM.16.MT88.4 R40, [R231+0x7400] ;  /* 0x00740000e728783b */ /* 0x000ee80000004200 */
[----:B------:R-:W1:Y:S01]  /*58b0*/  MUFU.EX2 R81, R81 ;  /* 0x0000005100517308 */ /* 0x000e620000000800 */
[----:B--2---:R-:W-:Y:S01]  /*58c0*/  F2FP.BF16.F32.PACK_AB R23, R180, R153 ;  /* 0x00000099b417723e */ /* 0x004fe200000010ff */
[----:B------:R-:W-:Y:S01]  /*58d0*/  FADD.FTZ R37, R139, R178 ;  /* 0x000000b28b257221 */ /* 0x000fe20000010000 */
[----:B------:R-:W-:Y:S01]  /*58e0*/  FADD.FTZ R139, R137, R176 ;  /* 0x000000b0898b7221 */ /* 0x000fe20000010000 */
[----:B------:R-:W-:-:S02]  /*58f0*/  FFMA.FTZ R137, R144, UR4, -R65 ;  /* 0x0000000490897c23 */ /* 0x000fc40008010841 */
[----:B------:R-:W-:Y:S01]  /*5900*/  FADD.FTZ R172, R172, R37 ;  /* 0x00000025acac7221 */ /* 0x000fe20000010000 */
[----:B------:R-:W-:Y:S01]  /*5910*/  FADD.FTZ R164, R164, R139 ;  /* 0x0000008ba4a47221 */ /* 0x000fe20000010000 */
[----:B------:R-:W-:Y:S01]  /*5920*/  MUFU.EX2 R80, R80 ;  /* 0x0000005000507308 */ /* 0x000fe20000000800 */
[----:B-----5:R-:W-:Y:S01]  /*5930*/  HMMA.16816.F32.BF16 R16, R20, R24, R16 ;  /* 0x000000181410723c */ /* 0x020fe20000041810 */
[----:B------:R-:W-:Y:S01]  /*5940*/  FADD.FTZ R135, R135, R172 ;  /* 0x000000ac87877221 */ /* 0x000fe20000010000 */
[----:B------:R-:W-:-:S03]  /*5950*/  FADD.FTZ R129, R129, R164 ;  /* 0x000000a481817221 */ /* 0x000fc60000010000 */
[----:B------:R-:W-:Y:S01]  /*5960*/  FADD.FTZ R154, R154, R135 ;  /* 0x000000879a9a7221 */ /* 0x000fe20000010000 */
[C---:B------:R-:W-:Y:S01]  /*5970*/  HMMA.16816.F32.BF16 R12, R20.reuse, R26, R12 ;  /* 0x0000001a140c723c */ /* 0x040fe2000004180c */
[----:B------:R-:W2:Y:S01]  /*5980*/  MUFU.EX2 R79, R79 ;  /* 0x0000004f004f7308 */ /* 0x000ea20000000800 */
[----:B------:R-:W-:Y:S01]  /*5990*/  FADD.FTZ R156, R156, R129 ;  /* 0x000000819c9c7221 */ /* 0x000fe20000010000 */
[----:B------:R-:W5:Y:S01]  /*59a0*/  LDSM.16.MT88.4 R24, [R232+0x7800] ;  /* 0x00780000e818783b */ /* 0x000f620000004200 */
[----:B------:R-:W-:Y:S01]  /*59b0*/  FADD.FTZ R125, R125, R154 ;  /* 0x0000009a7d7d7221 */ /* 0x000fe20000010000 */
[----:B-1----:R-:W-:Y:S01]  /*59c0*/  F2FP.BF16.F32.PACK_AB R36, R81, R82 ;  /* 0x000000525124723e */ /* 0x002fe200000010ff */
[----:B------:R-:W-:Y:S01]  /*59d0*/  FADD.FTZ R127, R127, R156 ;  /* 0x0000009c7f7f7221 */ /* 0x000fe20000010000 */
[----:B------:R-:W-:Y:S01]  /*59e0*/  HMMA.16816.F32.BF16 R8, R20, R32, R8 ;  /* 0x000000201408723c */ /* 0x000fe20000041808 */
[----:B------:R-:W-:Y:S01]  /*59f0*/  FADD.FTZ R152, R152, R125 ;  /* 0x0000007d98987221 */ /* 0x000fe20000010000 */
[----:B------:R-:W-:Y:S01]  /*5a00*/  MUFU.EX2 R155, R155 ;  /* 0x0000009b009b7308 */ /* 0x000fe20000000800 */
[----:B------:R-:W-:-:S02]  /*5a10*/  FADD.FTZ R140, R140, R127 ;  /* 0x0000007f8c8c7221 */ /* 0x000fc40000010000 */
[----:B------:R-:W-:Y:S01]  /*5a20*/  FADD.FTZ R121, R121, R152 ;  /* 0x0000009879797221 */ /* 0x000fe20000010000 */
[----:B------:R-:W-:Y:S01]  /*5a30*/  HMMA.16816.F32.BF16 R28, R20, R34, R28 ;  /* 0x00000022141c723c */ /* 0x000fe2000004181c */
[----:B------:R-:W-:Y:S01]  /*5a40*/  FADD.FTZ R119, R119, R140 ;  /* 0x0000008c77777221 */ /* 0x000fe20000010000 */
[----:B------:R-:W1:Y:S01]  /*5a50*/  LDSM.16.MT88.4 R20, [R231+0x7800] ;  /* 0x00780000e714783b */ /* 0x000e620000004200 */
[----:B------:R-:W-:Y:S01]  /*5a60*/  FADD.FTZ R136, R136, R121 ;  /* 0x0000007988887221 */ /* 0x000fe20000010000 */
[----:B------:R-:W4:Y:S01]  /*5a70*/  MUFU.EX2 R170, R170 ;  /* 0x000000aa00aa7308 */ /* 0x000f220000000800 */
[----:B--2---:R-:W-:Y:S01]  /*5a80*/  F2FP.BF16.F32.PACK_AB R38, R79, R80 ;  /* 0x000000504f26723e */ /* 0x004fe200000010ff */
[----:B------:R-:W-:Y:S01]  /*5a90*/  FADD.FTZ R138, R138, R119 ;  /* 0x000000778a8a7221 */ /* 0x000fe20000010000 */
[----:B------:R-:W-:-:S03]  /*5aa0*/  FADD.FTZ R115, R115, R136 ;  /* 0x0000008873737221 */ /* 0x000fc60000010000 */
[----:B------:R-:W-:Y:S01]  /*5ab0*/  FADD.FTZ R111, R111, R138 ;  /* 0x0000008a6f6f7221 */ /* 0x000fe20000010000 */
[----:B------:R-:W-:Y:S01]  /*5ac0*/  FADD.FTZ R120, R120, R115 ;  /* 0x0000007378787221 */ /* 0x000fe20000010000 */
[----:B------:R-:W-:Y:S02]  /*5ad0*/  MUFU.EX2 R157, R157 ;  /* 0x0000009d009d7308 */ /* 0x000fe40000000800 */
[----:B------:R-:W-:Y:S01]  /*5ae0*/  FADD.FTZ R122, R122, R111 ;  /* 0x0000006f7a7a7221 */ /* 0x000fe20000010000 */
[----:B------:R-:W-:-:S03]  /*5af0*/  FADD.FTZ R109, R109, R120 ;  /* 0x000000786d6d7221 */ /* 0x000fc60000010000 */
[----:B------:R-:W-:Y:S01]  /*5b00*/  FADD.FTZ R122, R107, R122 ;  /* 0x0000007a6b7a7221 */ /* 0x000fe20000010000 */
[----:B------:R-:W-:Y:S01]  /*5b10*/  FADD.FTZ R118, R118, R109 ;  /* 0x0000006d76767221 */ /* 0x000fe20000010000 */
[----:B------:R-:W2:Y:S01]  /*5b20*/  MUFU.EX2 R158, R162 ;  /* 0x000000a2009e7308 */ /* 0x000ea20000000800 */
[----:B----4-:R-:W-:Y:S01]  /*5b30*/  F2FP.BF16.F32.PACK_AB R37, R170, R155 ;  /* 0x0000009baa25723e */ /* 0x010fe200000010ff */
[----:B------:R-:W-:Y:S01]  /*5b40*/  FADD.FTZ R3, R3, R122 ;  /* 0x0000007a03037221 */ /* 0x000fe20000010000 */
[----:B------:R-:W-:-:S03]  /*5b50*/  FADD.FTZ R105, R105, R118 ;  /* 0x0000007669697221 */ /* 0x000fc60000010000 */
[----:B------:R-:W-:Y:S01]  /*5b60*/  FADD.FTZ R130, R130, R3 ;  /* 0x0000000382827221 */ /* 0x000fe20000010000 */
[----:B------:R-:W-:Y:S01]  /*5b70*/  FADD.FTZ R116, R116, R105 ;  /* 0x0000006974747221 */ /* 0x000fe20000010000 */
[----:B------:R-:W-:Y:S01]  /*5b80*/  MUFU.EX2 R78, R78 ;  /* 0x0000004e004e7308 */ /* 0x000fe20000000800 */
[----:B------:R-:W-:Y:S01]  /*5b90*/  FFMA.FTZ R3, R102, UR4, -R93 ;  /* 0x0000000466037c23 */ /* 0x000fe2000801085d */
[----:B------:R-:W-:Y:S01]  /*5ba0*/  FADD.FTZ R113, R113, R130 ;  /* 0x0000008271717221 */ /* 0x000fe20000010000 */
[----:B------:R-:W-:-:S03]  /*5bb0*/  FADD.FTZ R103, R103, R116 ;  /* 0x0000007467677221 */ /* 0x000fc60000010000 */
[----:B------:R-:W-:Y:S01]  /*5bc0*/  FADD.FTZ R132, R132, R113 ;  /* 0x0000007184847221 */ /* 0x000fe20000010000 */
[----:B------:R-:W-:Y:S01]  /*5bd0*/  FADD.FTZ R110, R110, R103 ;  /* 0x000000676e6e7221 */ /* 0x000fe20000010000 */
[----:B------:R-:W4:Y:S01]  /*5be0*/  MUFU.EX2 R77, R77 ;  /* 0x0000004d004d7308 */ /* 0x000f220000000800 */
[----:B--2---:R-:W-:Y:S01]  /*5bf0*/  F2FP.BF16.F32.PACK_AB R39, R158, R157 ;  /* 0x0000009d9e27723e */ /* 0x004fe200000010ff */
[----:B------:R-:W-:Y:S01]  /*5c00*/  FADD.FTZ R117, R117, R132 ;  /* 0x0000008475757221 */ /* 0x000fe20000010000 */
[----:B------:R-:W-:-:S03]  /*5c10*/  FADD.FTZ R101, R101, R110 ;  /* 0x0000006e65657221 */ /* 0x000fc60000010000 */
[----:B------:R-:W-:Y:S01]  /*5c20*/  FADD.FTZ R142, R142, R117 ;  /* 0x000000758e8e7221 */ /* 0x000fe20000010000 */
[----:B------:R-:W-:Y:S01]  /*5c30*/  FADD.FTZ R108, R108, R101 ;  /* 0x000000656c6c7221 */ /* 0x000fe20000010000 */
[----:B------:R-:W-:Y:S01]  /*5c40*/  MUFU.EX2 R76, R76 ;  /* 0x0000004c004c7308 */ /* 0x000fe20000000800 */
[C---:B------:R-:W-:Y:S01]  /*5c50*/  HMMA.16816.F32.BF16 R16, R36.reuse, R4, R16 ;  /* 0x000000042410723c */ /* 0x040fe20000041810 */
[----:B------:R-:W-:Y:S01]  /*5c60*/  FADD.FTZ R123, R123, R142 ;  /* 0x0000008e7b7b7221 */ /* 0x000fe20000010000 */
[----:B------:R-:W-:Y:S01]  /*5c70*/  FADD.FTZ R99, R99, R108 ;  /* 0x0000006c63637221 */ /* 0x000fe20000010000 */
[----:B------:R-:W-:Y:S02]  /*5c80*/  LDSM.16.MT88.4 R140, [R232+0x8c00] ;  /* 0x008c0000e88c783b */ /* 0x000fe40000004200 */
[----:B------:R-:W-:Y:S01]  /*5c90*/  FADD.FTZ R123, R146, R123 ;  /* 0x0000007b927b7221 */ /* 0x000fe20000010000 */
[C---:B------:R-:W-:Y:S01]  /*5ca0*/  HMMA.16816.F32.BF16 R12, R36.reuse, R6, R12 ;  /* 0x00000006240c723c */ /* 0x040fe2000004180c */
[----:B------:R-:W2:Y:S01]  /*5cb0*/  MUFU.EX2 R75, R75 ;  /* 0x0000004b004b7308 */ /* 0x000ea20000000800 */
[----:B------:R-:W1:Y:S01]  /*5cc0*/  LDSM.16.MT88.4 R4, [R232+0x7c00] ;  /* 0x007c0000e804783b */ /* 0x000e620000004200 */
[----:B----4-:R-:W-:Y:S01]  /*5cd0*/  F2FP.BF16.F32.PACK_AB R32, R77, R78 ;  /* 0x0000004e4d20723e */ /* 0x010fe200000010ff */
[----:B------:R-:W-:Y:S01]  /*5ce0*/  FADD.FTZ R104, R104, R99 ;  /* 0x0000006368687221 */ /* 0x000fe20000010000 */
[----:B------:R-:W-:Y:S01]  /*5cf0*/  FADD.FTZ R160, R160, R123 ;  /* 0x0000007ba0a07221 */ /* 0x000fe20000010000 */
[----:B---3--:R-:W-:Y:S02]  /*5d00*/  HMMA.16816.F32.BF16 R8, R36, R40, R8 ;  /* 0x000000282408723c */ /* 0x008fe40000041808 */
[----:B------:R-:W-:Y:S01]  /*5d10*/  FADD.FTZ R97, R97, R104 ;  /* 0x0000006861617221 */ /* 0x000fe20000010000 */
[----:B------:R-:W-:Y:S01]  /*5d20*/  MUFU.EX2 R159, R159 ;  /* 0x0000009f009f7308 */ /* 0x000fe20000000800 */
[----:B------:R-:W-:-:S02]  /*5d30*/  FADD.FTZ R160, R131, R160 ;  /* 0x000000a083a07221 */ /* 0x000fc40000010000 */
[----:B------:R-:W-:Y:S01]  /*5d40*/  HMMA.16816.F32.BF16 R28, R36, R42, R28 ;  /* 0x0000002a241c723c */ /* 0x000fe2000004181c */
[----:B------:R-:W-:Y:S01]  /*5d50*/  FFMA.FTZ R40, R100, UR4, -R65 ;  /* 0x0000000464287c23 */ /* 0x000fe20008010841 */
[----:B------:R-:W-:Y:S01]  /*5d60*/  FADD.FTZ R98, R98, R97 ;  /* 0x0000006162627221 */ /* 0x000fe20000010000 */
[----:B------:R-:W-:Y:S02]  /*5d70*/  FADD.FTZ R133, R133, R160 ;  /* 0x000000a085857221 */ /* 0x000fe40000010000 */
[----:B------:R-:W3:Y:S01]  /*5d80*/  MUFU.EX2 R150, R150 ;  /* 0x0000009600967308 */ /* 0x000ee20000000800 */
[----:B--2---:R-:W-:Y:S01]  /*5d90*/  F2FP.BF16.F32.PACK_AB R34, R75, R76 ;  /* 0x0000004c4b22723e */ /* 0x004fe200000010ff */
[--C-:B------:R-:W-:Y:S01]  /*5da0*/  FFMA.FTZ R37, R114, UR4, -R65.reuse ;  /* 0x0000000472257c23 */ /* 0x100fe20008010841 */
[--C-:B------:R-:W-:Y:S01]  /*5db0*/  FFMA.FTZ R38, R112, UR4, -R65.reuse ;  /* 0x0000000470267c23 */ /* 0x100fe20008010841 */
[--C-:B------:R-:W-:Y:S01]  /*5dc0*/  FFMA.FTZ R39, R106, UR4, -R65.reuse ;  /* 0x000000046a277c23 */ /* 0x100fe20008010841 */
[--C-:B------:R-:W-:Y:S01]  /*5dd0*/  FFMA.FTZ R42, R96, UR4, -R65.reuse ;  /* 0x00000004602a7c23 */ /* 0x100fe20008010841 */
[----:B------:R-:W-:Y:S01]  /*5de0*/  FFMA.FTZ R43, R94, UR4, -R65 ;  /* 0x000000045e2b7c23 */ /* 0x000fe20008010841 */
[----:B------:R-:W-:Y:S01]  /*5df0*/  FADD.FTZ R95, R95, R98 ;  /* 0x000000625f5f7221 */ /* 0x000fe20000010000 */
[----:B------:R-:W-:Y:S01]  /*5e00*/  MUFU.EX2 R137, R137 ;  /* 0x0000008900897308 */ /* 0x000fe20000000800 */
[----:B------:R-:W-:Y:S01]  /*5e10*/  FADD.FTZ R168, R168, R133 ;  /* 0x00000085a8a87221 */ /* 0x000fe20000010000 */
[----:B------:R-:W-:Y:S01]  /*5e20*/  FFMA.FTZ R94, R44, UR4, -R65 ;  /* 0x000000042c5e7c23 */ /* 0x000fe20008010841 */
[----:B------:R-:W-:Y:S01]  /*5e30*/  FADD.FTZ R92, R92, R95 ;  /* 0x0000005f5c5c7221 */ /* 0x000fe20000010000 */
[----:B------:R-:W-:Y:S01]  /*5e40*/  FFMA.FTZ R44, R47, UR4, -R65 ;  /* 0x000000042f2c7c23 */ /* 0x000fe20008010841 */
[----:B------:R-:W-:Y:S01]  /*5e50*/  FADD.FTZ R145, R145, R168 ;  /* 0x000000a891917221 */ /* 0x000fe20000010000 */
[----:B------:R-:W-:Y:S01]  /*5e60*/  FFMA.FTZ R36, R128, UR4, -R93 ;  /* 0x0000000480247c23 */ /* 0x000fe2000801085d */
[----:B------:R-:W-:Y:S01]  /*5e70*/  FADD.FTZ R91, R91, R92 ;  /* 0x0000005c5b5b7221 */ /* 0x000fe20000010000 */
[----:B------:R-:W2:Y:S01]  /*5e80*/  MUFU.EX2 R134, R134 ;  /* 0x0000008600867308 */ /* 0x000ea20000000800 */
[----:B---3--:R-:W-:Y:S01]  /*5e90*/  F2FP.BF16.F32.PACK_AB R33, R150, R159 ;  /* 0x0000009f9621723e */ /* 0x008fe200000010ff */
        /* <DEDUP_REMOVED lines=9> */
[----:B------:R-:W3:Y:S01]  /*5f30*/  MUFU.EX2 R73, R73 ;  /* 0x0000004900497308 */ /* 0x000ee20000000800 */
[----:B--2---:R-:W-:Y:S01]  /*5f40*/  F2FP.BF16.F32.PACK_AB R35, R134, R137 ;  /* 0x000000898623723e */ /* 0x004fe200000010ff */
[----:B------:R-:W-:Y:S01]  /*5f50*/  FADD.FTZ R192, R192, R149 ;  /* 0x00000095c0c07221 */ /* 0x000fe20000010000 */
[----:B------:R-:W-:-:S03]  /*5f60*/  FADD.FTZ R86, R86, R87 ;  /* 0x0000005756567221 */ /* 0x000fc60000010000 */
[----:B------:R-:W-:Y:S02]  /*5f70*/  FADD.FTZ R151, R151, R192 ;  /* 0x000000c097977221 */ /* 0x000fe40000010000 */
[----:B------:R-:W-:Y:S01]  /*5f80*/  MUFU.EX2 R72, R72 ;  /* 0x0000004800487308 */ /* 0x000fe20000000800 */
[----:B-----5:R-:W-:Y:S01]  /*5f90*/  HMMA.16816.F32.BF16 R16, R32, R24, R16 ;  /* 0x000000182010723c */ /* 0x020fe20000041810 */
[----:B------:R-:W-:-:S04]  /*5fa0*/  FADD.FTZ R188, R188, R151 ;  /* 0x00000097bcbc7221 */ /* 0x000fc80000010000 */
[----:B------:R-:W-:Y:S01]  /*5fb0*/  FADD.FTZ R153, R153, R188 ;  /* 0x000000bc99997221 */ /* 0x000fe20000010000 */
[----:B------:R-:W-:Y:S01]  /*5fc0*/  HMMA.16816.F32.BF16 R12, R32, R26, R12 ;  /* 0x0000001a200c723c */ /* 0x000fe2000004180c */
[----:B------:R-:W2:Y:S01]  /*5fd0*/  MUFU.EX2 R71, R71 ;  /* 0x0000004700477308 */ /* 0x000ea20000000800 */
[----:B------:R-:W4:Y:S01]  /*5fe0*/  LDSM.16.MT88.4 R24, [R231+0x7c00] ;  /* 0x007c0000e718783b */ /* 0x000f220000004200 */
[----:B------:R-:W-:-:S03]  /*5ff0*/  FADD.FTZ R180, R180, R153 ;  /* 0x00000099b4b47221 */ /* 0x000fc60000010000 */
[C---:B-1----:R-:W-:Y:S01]  /*6000*/  HMMA.16816.F32.BF16 R8, R32.reuse, R20, R8 ;  /* 0x000000142008723c */ /* 0x042fe20000041808 */
[----:B------:R-:W-:Y:S02]  /*6010*/  FADD.FTZ R155, R155, R180 ;  /* 0x000000b49b9b7221 */ /* 0x000fe40000010000 */
[----:B------:R-:W-:Y:S02]  /*6020*/  MUFU.EX2 R126, R126 ;  /* 0x0000007e007e7308 */ /* 0x000fe40000000800 */
[----:B------:R-:W-:Y:S01]  /*6030*/  FADD.FTZ R170, R170, R155 ;  /* 0x0000009baaaa7221 */ /* 0x000fe20000010000 */
[----:B------:R-:W-:Y:S01]  /*6040*/  HMMA.16816.F32.BF16 R28, R32, R22, R28 ;  /* 0x00000016201c723c */ /* 0x000fe2000004181c */
[----:B---3--:R-:W-:Y:S01]  /*6050*/  F2FP.BF16.F32.PACK_AB R20, R73, R74 ;  /* 0x0000004a4914723e */ /* 0x008fe200000010ff */
[----:B------:R-:W1:Y:S01]  /*6060*/  LDSM.16.MT88.4 R32, [R232+0x8000] ;  /* 0x00800000e820783b */ /* 0x000e620000004200 */
[----:B------:R-:W-:Y:S02]  /*6070*/  FADD.FTZ R157, R157, R170 ;  /* 0x000000aa9d9d7221 */ /* 0x000fe40000010000 */
[----:B------:R-:W3:Y:S02]  /*6080*/  MUFU.EX2 R41, R124 ;  /* 0x0000007c00297308 */ /* 0x000ee40000000800 */
[----:B--2---:R-:W-:Y:S01]  /*6090*/  F2FP.BF16.F32.PACK_AB R22, R71, R72 ;  /* 0x000000484716723e */ /* 0x004fe200000010ff */
[----:B------:R-:W-:-:S04]  /*60a0*/  FADD.FTZ R158, R158, R157 ;  /* 0x0000009d9e9e7221 */ /* 0x000fc80000010000 */
[----:B------:R-:W-:Y:S01]  /*60b0*/  FADD.FTZ R159, R159, R158 ;  /* 0x0000009e9f9f7221 */ /* 0x000fe20000010000 */
[----:B------:R-:W-:Y:S03]  /*60c0*/  MUFU.EX2 R37, R37 ;  /* 0x0000002500257308 */ /* 0x000fe60000000800 */
[----:B------:R-:W-:-:S05]  /*60d0*/  FADD.FTZ R150, R150, R159 ;  /* 0x0000009f96967221 */ /* 0x000fca0000010000 */
[----:B------:R-:W2:Y:S01]  /*60e0*/  MUFU.EX2 R38, R38 ;  /* 0x0000002600267308 */ /* 0x000ea20000000800 */
[----:B---3--:R-:W-:-:S07]  /*60f0*/  F2FP.BF16.F32.PACK_AB R21, R41, R126 ;  /* 0x0000007e2915723e */ /* 0x008fce00000010ff */
[----:B------:R-:W-:Y:S08]  /*6100*/  MUFU.EX2 R70, R70 ;  /* 0x0000004600467308 */ /* 0x000ff00000000800 */
[----:B------:R-:W3:Y:S01]  /*6110*/  MUFU.EX2 R69, R69 ;  /* 0x0000004500457308 */ /* 0x000ee20000000800 */
[----:B--2---:R-:W-:-:S07]  /*6120*/  F2FP.BF16.F32.PACK_AB R23, R38, R37 ;  /* 0x000000252617723e */ /* 0x004fce00000010ff */
[C---:B------:R-:W-:Y:S01]  /*6130*/  HMMA.16816.F32.BF16 R16, R20.reuse, R4, R16 ;  /* 0x000000041410723c */ /* 0x040fe20000041810 */
[----:B------:R-:W-:Y:S05]  /*6140*/  MUFU.EX2 R68, R68 ;  /* 0x0000004400447308 */ /* 0x000fea0000000800 */
[C---:B------:R-:W-:Y:S01]  /*6150*/  HMMA.16816.F32.BF16 R12, R20.reuse, R6, R12 ;  /* 0x00000006140c723c */ /* 0x040fe2000004180c */
[----:B------:R-:W2:Y:S02]  /*6160*/  LDSM.16.MT88.4 R4, [R231+0x8000] ;  /* 0x00800000e704783b */ /* 0x000ea40000004200 */
[----:B------:R-:W5:Y:S03]  /*6170*/  MUFU.EX2 R67, R67 ;  /* 0x0000004300437308 */ /* 0x000f660000000800 */
[C---:B----4-:R-:W-:Y:S05]  /*6180*/  HMMA.16816.F32.BF16 R8, R20.reuse, R24, R8 ;  /* 0x000000181408723c */ /* 0x050fea0000041808 */
[----:B------:R-:W-:Y:S01]  /*6190*/  MUFU.EX2 R39, R39 ;  /* 0x0000002700277308 */ /* 0x000fe20000000800 */
[----:B------:R-:W-:Y:S01]  /*61a0*/  HMMA.16816.F32.BF16 R28, R20, R26, R28 ;  /* 0x0000001a141c723c */ /* 0x000fe2000004181c */
[----:B------:R-:W4:Y:S01]  /*61b0*/  LDSM.16.MT88.4 R20, [R232+0x8400] ;  /* 0x00840000e814783b */ /* 0x000f220000004200 */
[----:B---3--:R-:W-:-:S05]  /*61c0*/  F2FP.BF16.F32.PACK_AB R24, R69, R70 ;  /* 0x000000464518723e */ /* 0x008fca00000010ff */
[----:B------:R-:W3:Y:S01]  /*61d0*/  MUFU.EX2 R40, R40 ;  /* 0x0000002800287308 */ /* 0x000ee20000000800 */
[----:B-----5:R-:W-:-:S07]  /*61e0*/  F2FP.BF16.F32.PACK_AB R26, R67, R68 ;  /* 0x00000044431a723e */ /* 0x020fce00000010ff */
[----:B------:R-:W-:Y:S08]  /*61f0*/  MUFU.EX2 R42, R42 ;  /* 0x0000002a002a7308 */ /* 0x000ff00000000800 */
[----:B------:R-:W5:Y:S01]  /*6200*/  MUFU.EX2 R43, R43 ;  /* 0x0000002b002b7308 */ /* 0x000f620000000800 */
[----:B---3--:R-:W-:-:S07]  /*6210*/  F2FP.BF16.F32.PACK_AB R25, R40, R39 ;  /* 0x000000272819723e */ /* 0x008fce00000010ff */
[----:B------:R-:W-:Y:S08]  /*6220*/  MUFU.EX2 R66, R66 ;  /* 0x0000004200427308 */ /* 0x000ff00000000800 */
[----:B------:R-:W3:Y:S01]  /*6230*/  MUFU.EX2 R55, R55 ;  /* 0x0000003700377308 */ /* 0x000ee20000000800 */
[----:B-----5:R-:W-:-:S07]  /*6240*/  F2FP.BF16.F32.PACK_AB R27, R43, R42 ;  /* 0x0000002a2b1b723e */ /* 0x020fce00000010ff */
[----:B------:R-:W-:Y:S01]  /*6250*/  MUFU.EX2 R54, R54 ;  /* 0x0000003600367308 */ /* 0x000fe20000000800 */
[C---:B-1----:R-:W-:Y:S06]  /*6260*/  HMMA.16816.F32.BF16 R16, R24.reuse, R32, R16 ;  /* 0x000000201810723c */ /* 0x042fec0000041810 */
[C---:B------:R-:W-:Y:S01]  /*6270*/  HMMA.16816.F32.BF16 R12, R24.reuse, R34, R12 ;  /* 0x00000022180c723c */ /* 0x040fe2000004180c */
[----:B------:R-:W1:Y:S01]  /*6280*/  MUFU.EX2 R53, R53 ;  /* 0x0000003500357308 */ /* 0x000e620000000800 */
[----:B------:R-:W5:Y:S04]  /*6290*/  LDSM.16.MT88.4 R32, [R231+0x8400] ;  /* 0x00840000e720783b */ /* 0x000f680000004200 */
[C---:B--2---:R-:W-:Y:S03]  /*62a0*/  HMMA.16816.F32.BF16 R8, R24.reuse, R4, R8 ;  /* 0x000000041808723c */ /* 0x044fe60000041808 */
[----:B------:R-:W-:Y:S03]  /*62b0*/  MUFU.EX2 R47, R94 ;  /* 0x0000005e002f7308 */ /* 0x000fe60000000800 */
[----:B------:R-:W-:Y:S01]  /*62c0*/  HMMA.16816.F32.BF16 R28, R24, R6, R28 ;  /* 0x00000006181c723c */ /* 0x000fe2000004181c */
[----:B---3--:R-:W-:-:S04]  /*62d0*/  F2FP.BF16.F32.PACK_AB R4, R55, R66 ;  /* 0x000000423704723e */ /* 0x008fc800000010ff */
[----:B------:R-:W2:Y:S02]  /*62e0*/  MUFU.EX2 R44, R44 ;  /* 0x0000002c002c7308 */ /* 0x000ea40000000800 */
[----:B------:R-:W-:Y:S01]  /*62f0*/  FADD.FTZ R25, R85, R86 ;  /* 0x0000005655197221 */ /* 0x000fe20000010000 */
[----:B-1----:R-:W-:Y:S01]  /*6300*/  F2FP.BF16.F32.PACK_AB R6, R53, R54 ;  /* 0x000000363506723e */ /* 0x002fe200000010ff */
[----:B------:R-:W-:Y:S02]  /*6310*/  FFMA.FTZ R85, R62, UR4, -R65 ;  /* 0x000000043e557c23 */ /* 0x000fe40008010841 */
[----:B------:R-:W-:Y:S02]  /*6320*/  FADD.FTZ R84, R84, R25 ;  /* 0x0000001954547221 */ /* 0x000fe40000010000 */
[----:B------:R-:W-:Y:S01]  /*6330*/  MUFU.EX2 R46, R46 ;  /* 0x0000002e002e7308 */ /* 0x000fe20000000800 */
[----:B------:R-:W-:Y:S01]  /*6340*/  LDSM.16.MT88.4 R24, [R232+0x8800] ;  /* 0x00880000e818783b */ /* 0x000fe20000004200 */
[----:B------:R-:W-:-:S04]  /*6350*/  FADD.FTZ R83, R83, R84 ;  /* 0x0000005453537221 */ /* 0x000fc80000010000 */
[----:B------:R-:W-:Y:S02]  /*6360*/  FADD.FTZ R82, R82, R83 ;  /* 0x0000005352527221 */ /* 0x000fe40000010000 */
[----:B------:R-:W1:Y:S01]  /*6370*/  MUFU.EX2 R51, R51 ;  /* 0x0000003300337308 */ /* 0x000e620000000800 */
[----:B--2---:R-:W-:Y:S01]  /*6380*/  F2FP.BF16.F32.PACK_AB R5, R44, R47 ;  /* 0x0000002f2c05723e */ /* 0x004fe200000010ff */
[----:B------:R-:W-:-:S04]  /*6390*/  FADD.FTZ R81, R81, R82 ;  /* 0x0000005251517221 */ /* 0x000fc80000010000 */
[----:B------:R-:W-:Y:S02]  /*63a0*/  FADD.FTZ R80, R80, R81 ;  /* 0x0000005150507221 */ /* 0x000fe40000010000 */
[----:B------:R-:W-:Y:S02]  /*63b0*/  MUFU.EX2 R52, R52 ;  /* 0x0000003400347308 */ /* 0x000fe40000000800 */
[----:B------:R-:W-:-:S04]  /*63c0*/  FADD.FTZ R79, R79, R80 ;  /* 0x000000504f4f7221 */ /* 0x000fc80000010000 */
[----:B------:R-:W-:Y:S02]  /*63d0*/  FADD.FTZ R78, R78, R79 ;  /* 0x0000004f4e4e7221 */ /* 0x000fe40000010000 */
[----:B------:R-:W2:Y:S01]  /*63e0*/  MUFU.EX2 R49, R49 ;  /* 0x0000003100317308 */ /* 0x000ea20000000800 */
[----:B-1----:R-:W-:Y:S01]  /*63f0*/  F2FP.BF16.F32.PACK_AB R7, R51, R46 ;  /* 0x0000002e3307723e */ /* 0x002fe200000010ff */
[----:B------:R-:W-:-:S04]  /*6400*/  FADD.FTZ R77, R77, R78 ;  /* 0x0000004e4d4d7221 */ /* 0x000fc80000010000 */
[----:B------:R-:W-:Y:S02]  /*6410*/  FADD.FTZ R76, R76, R77 ;  /* 0x0000004d4c4c7221 */ /* 0x000fe40000010000 */
[----:B----4-:R-:W-:Y:S01]  /*6420*/  HMMA.16816.F32.BF16 R16, R4, R20, R16 ;  /* 0x000000140410723c */ /* 0x010fe20000041810 */
[----:B------:R-:W-:Y:S01]  /*6430*/  MUFU.EX2 R48, R48 ;  /* 0x0000003000307308 */ /* 0x000fe20000000800 */
[----:B------:R-:W-:-:S04]  /*6440*/  FADD.FTZ R75, R75, R76 ;  /* 0x0000004c4b4b7221 */ /* 0x000fc80000010000 */
[C---:B------:R-:W-:Y:S01]  /*6450*/  HMMA.16816.F32.BF16 R12, R4.reuse, R22, R12 ;  /* 0x00000016040c723c */ /* 0x040fe2000004180c */
[----:B------:R-:W1:Y:S01]  /*6460*/  LDSM.16.MT88.4 R20, [R231+0x8800] ;  /* 0x00880000e714783b */ /* 0x000e620000004200 */
[----:B------:R-:W-:Y:S01]  /*6470*/  FADD.FTZ R74, R74, R75 ;  /* 0x0000004b4a4a7221 */ /* 0x000fe20000010000 */
[----:B------:R-:W3:Y:S03]  /*6480*/  MUFU.EX2 R45, R45 ;  /* 0x0000002d002d7308 */ /* 0x000ee60000000800 */
[----:B-----5:R-:W-:Y:S01]  /*6490*/  HMMA.16816.F32.BF16 R8, R4, R32, R8 ;  /* 0x000000200408723c */ /* 0x020fe20000041808 */
[----:B------:R-:W-:-:S04]  /*64a0*/  FADD.FTZ R73, R73, R74 ;  /* 0x0000004a49497221 */ /* 0x000fc80000010000 */
[----:B------:R-:W-:Y:S01]  /*64b0*/  MUFU.EX2 R50, R50 ;  /* 0x0000003200327308 */ /* 0x000fe20000000800 */
[----:B------:R-:W-:Y:S01]  /*64c0*/  HMMA.16816.F32.BF16 R28, R4, R34, R28 ;  /* 0x00000022041c723c */ /* 0x000fe2000004181c */
[----:B------:R-:W-:Y:S01]  /*64d0*/  FADD.FTZ R72, R72, R73 ;  /* 0x0000004948487221 */ /* 0x000fe20000010000 */
[--C-:B------:R-:W-:Y:S01]  /*64e0*/  FFMA.FTZ R32, R59, UR4, -R65.reuse ;  /* 0x000000043b207c23 */ /* 0x100fe20008010841 */
[----:B------:R-:W-:Y:S02]  /*64f0*/  FFMA.FTZ R33, R58, UR4, -R65 ;  /* 0x000000043a217c23 */ /* 0x000fe40008010841 */
[----:B------:R-:W-:Y:S02]  /*6500*/  FADD.FTZ R71, R71, R72 ;  /* 0x0000004847477221 */ /* 0x000fe40000010000 */
[----:B------:R-:W4:Y:S01]  /*6510*/  MUFU.EX2 R85, R85 ;  /* 0x0000005500557308 */ /* 0x000f220000000800 */
[----:B------:R-:W-:Y:S01]  /*6520*/  FADD.FTZ R35, R137, R150 ;  /* 0x0000009689237221 */ /* 0x000fe20000010000 */
[----:B--2---:R-:W-:Y:S01]  /*6530*/  F2FP.BF16.F32.PACK_AB R4, R49, R52 ;  /* 0x000000343104723e */ /* 0x004fe200000010ff */
[----:B------:R-:W-:Y:S01]  /*6540*/  FADD.FTZ R70, R70, R71 ;  /* 0x0000004746467221 */ /* 0x000fe20000010000 */
[----:B---3--:R-:W-:Y:S01]  /*6550*/  F2FP.BF16.F32.PACK_AB R6, R45, R48 ;  /* 0x000000302d06723e */ /* 0x008fe200000010ff */
[----:B------:R-:W-:-:S02]  /*6560*/  FADD.FTZ R35, R134, R35 ;  /* 0x0000002386237221 */ /* 0x000fc40000010000 */
[----:B------:R-:W-:Y:S01]  /*6570*/  FADD.FTZ R69, R69, R70 ;  /* 0x0000004645457221 */ /* 0x000fe20000010000 */
[----:B------:R-:W-:Y:S01]  /*6580*/  MUFU.EX2 R61, R61 ;  /* 0x0000003d003d7308 */ /* 0x000fe20000000800 */
[----:B------:R-:W-:Y:S01]  /*6590*/  FADD.FTZ R126, R126, R35 ;  /* 0x000000237e7e7221 */ /* 0x000fe20000010000 */
[----:B------:R-:W2:Y:S01]  /*65a0*/  LDSM.16.MT88.4 R132, [R231+0x8c00] ;  /* 0x008c0000e784783b */ /* 0x000ea20000004200 */
[----:B------:R-:W-:Y:S02]  /*65b0*/  FADD.FTZ R68, R68, R69 ;  /* 0x0000004544447221 */ /* 0x000fe40000010000 */
[----:B------:R-:W-:Y:S02]  /*65c0*/  FADD.FTZ R126, R41, R126 ;  /* 0x0000007e297e7221 */ /* 0x000fe40000010000 */
[----:B------:R-:W-:Y:S01]  /*65d0*/  FADD.FTZ R67, R67, R68 ;  /* 0x0000004443437221 */ /* 0x000fe20000010000 */
[----:B------:R-:W3:Y:S01]  /*65e0*/  MUFU.EX2 R60, R60 ;  /* 0x0000003c003c7308 */ /* 0x000ee20000000800 */
[----:B----4-:R-:W-:Y:S01]  /*65f0*/  F2FP.BF16.F32.PACK_AB R5, R85, R50 ;  /* 0x000000325505723e */ /* 0x010fe200000010ff */
[----:B------:R-:W-:Y:S01]  /*6600*/  FADD.FTZ R37, R37, R126 ;  /* 0x0000007e25257221 */ /* 0x000fe20000010000 */
[----:B------:R-:W-:-:S03]  /*6610*/  FADD.FTZ R66, R66, R67 ;  /* 0x0000004342427221 */ /* 0x000fc60000010000 */
[----:B------:R-:W-:Y:S01]  /*6620*/  FADD.FTZ R38, R38, R37 ;  /* 0x0000002526267221 */ /* 0x000fe20000010000 */
[----:B------:R-:W-:Y:S01]  /*6630*/  FADD.FTZ R55, R55, R66 ;  /* 0x0000004237377221 */ /* 0x000fe20000010000 */
[----:B------:R-:W-:Y:S03]  /*6640*/  MUFU.EX2 R36, R36 ;  /* 0x0000002400247308 */ /* 0x000fe60000000800 */
[----:B------:R-:W-:-:S04]  /*6650*/  FADD.FTZ R54, R54, R55 ;  /* 0x0000003736367221 */ /* 0x000fc80000010000 */
[----:B------:R-:W-:Y:S01]  /*6660*/  FADD.FTZ R53, R53, R54 ;  /* 0x0000003635357221 */ /* 0x000fe20000010000 */
[----:B------:R-:W4:Y:S01]  /*6670*/  MUFU.EX2 R3, R3 ;  /* 0x0000000300037308 */ /* 0x000f220000000800 */
[----:B---3--:R-:W-:Y:S02]  /*6680*/  F2FP.BF16.F32.PACK_AB R7, R60, R61 ;  /* 0x0000003d3c07723e */ /* 0x008fe400000010ff */
[----:B------:R-:W-:-:S04]  /*6690*/  FADD.FTZ R52, R52, R53 ;  /* 0x0000003534347221 */ /* 0x000fc80000010000 */
[----:B------:R-:W-:Y:S01]  /*66a0*/  FADD.FTZ R49, R49, R52 ;  /* 0x0000003431317221 */ /* 0x000fe20000010000 */
[----:B-1----:R-:W-:Y:S01]  /*66b0*/  HMMA.16816.F32.BF16 R8, R4, R20, R8 ;  /* 0x000000140408723c */ /* 0x002fe20000041808 */
[----:B------:R-:W-:Y:S02]  /*66c0*/  MUFU.EX2 R32, R32 ;  /* 0x0000002000207308 */ /* 0x000fe40000000800 */
[----:B------:R-:W-:-:S03]  /*66d0*/  FADD.FTZ R48, R48, R49 ;  /* 0x0000003130307221 */ /* 0x000fc60000010000 */
[C---:B------:R-:W-:Y:S01]  /*66e0*/  HMMA.16816.F32.BF16 R16, R4.reuse, R24, R16 ;  /* 0x000000180410723c */ /* 0x040fe20000041810 */
[----:B------:R-:W-:Y:S01]  /*66f0*/  FADD.FTZ R21, R39, R38 ;  /* 0x0000002627157221 */ /* 0x000fe20000010000 */
[----:B------:R-:W-:Y:S01]  /*6700*/  FADD.FTZ R45, R45, R48 ;  /* 0x000000302d2d7221 */ /* 0x000fe20000010000 */
[----:B------:R-:W1:Y:S02]  /*6710*/  MUFU.EX2 R33, R33 ;  /* 0x0000002100217308 */ /* 0x000e640000000800 */
[----:B------:R-:W-:Y:S01]  /*6720*/  FADD.FTZ R21, R40, R21 ;  /* 0x0000001528157221 */ /* 0x000fe20000010000 */
[C---:B------:R-:W-:Y:S01]  /*6730*/  HMMA.16816.F32.BF16 R12, R4.reuse, R26, R12 ;  /* 0x0000001a040c723c */ /* 0x040fe2000004180c */
[--C-:B------:R-:W-:Y:S01]  /*6740*/  FFMA.FTZ R24, R57, UR4, -R65.reuse ;  /* 0x0000000439187c23 */ /* 0x100fe20008010841 */
[----:B------:R-:W-:Y:S01]  /*6750*/  FFMA.FTZ R25, R56, UR4, -R65 ;  /* 0x0000000438197c23 */ /* 0x000fe20008010841 */
[----:B------:R-:W-:Y:S02]  /*6760*/  FADD.FTZ R42, R42, R21 ;  /* 0x000000152a2a7221 */ /* 0x000fe40000010000 */
[----:B------:R-:W-:Y:S01]  /*6770*/  MUFU.EX2 R64, R64 ;  /* 0x0000004000407308 */ /* 0x000fe20000000800 */
[----:B------:R-:W-:Y:S01]  /*6780*/  HMMA.16816.F32.BF16 R28, R4, R22, R28 ;  /* 0x00000016041c723c */ /* 0x000fe2000004181c */
[----:B------:R-:W-:-:S04]  /*6790*/  FADD.FTZ R42, R43, R42 ;  /* 0x0000002a2b2a7221 */ /* 0x000fc80000010000 */
[----:B------:R-:W-:Y:S02]  /*67a0*/  FADD.FTZ R47, R47, R42 ;  /* 0x0000002a2f2f7221 */ /* 0x000fe40000010000 */
[----:B------:R-:W3:Y:S01]  /*67b0*/  MUFU.EX2 R249, R249 ;  /* 0x000000f900f97308 */ /* 0x000ee20000000800 */
[----:B----4-:R-:W-:Y:S01]  /*67c0*/  F2FP.BF16.F32.PACK_AB R4, R3, R36 ;  /* 0x000000240304723e */ /* 0x010fe200000010ff */
[----:B------:R-:W-:Y:S01]  /*67d0*/  FADD.FTZ R47, R44, R47 ;  /* 0x0000002f2c2f7221 */ /* 0x000fe20000010000 */
[----:B-1----:R-:W-:Y:S01]  /*67e0*/  F2FP.BF16.F32.PACK_AB R5, R33, R32 ;  /* 0x000000202105723e */ /* 0x002fe200000010ff */
[----:B------:R-:W-:Y:S02]  /*67f0*/  FADD.FTZ R36, R36, R45 ;  /* 0x0000002d24247221 */ /* 0x000fe40000010000 */
[----:B------:R-:W-:Y:S02]  /*6800*/  FADD.FTZ R46, R46, R47 ;  /* 0x0000002f2e2e7221 */ /* 0x000fe40000010000 */
[----:B------:R-:W-:Y:S01]  /*6810*/  MUFU.EX2 R24, R24 ;  /* 0x0000001800187308 */ /* 0x000fe20000000800 */
[----:B------:R-:W-:Y:S01]  /*6820*/  FADD.FTZ R3, R3, R36 ;  /* 0x0000002403037221 */ /* 0x000fe20000010000 */
[----:B------:R-:W-:-:S04]  /*6830*/  FADD.FTZ R51, R51, R46 ;  /* 0x0000002e33337221 */ /* 0x000fc80000010000 */
[----:B------:R-:W-:Y:S02]  /*6840*/  FADD.FTZ R50, R50, R51 ;  /* 0x0000003332327221 */ /* 0x000fe40000010000 */
[----:B------:R-:W1:Y:S01]  /*6850*/  MUFU.EX2 R25, R25 ;  /* 0x0000001900197308 */ /* 0x000e620000000800 */
[----:B---3--:R-:W-:Y:S01]  /*6860*/  F2FP.BF16.F32.PACK_AB R6, R249, R64 ;  /* 0x00000040f906723e */ /* 0x008fe200000010ff */
[----:B------:R-:W-:Y:S01]  /*6870*/  FADD.FTZ R50, R85, R50 ;  /* 0x0000003255327221 */ /* 0x000fe20000010000 */
[----:B------:R-:W-:-:S03]  /*6880*/  FADD.FTZ R64, R64, R3 ;  /* 0x0000000340407221 */ /* 0x000fc60000010000 */
[----:B------:R-:W-:Y:S01]  /*6890*/  FADD.FTZ R61, R61, R50 ;  /* 0x000000323d3d7221 */ /* 0x000fe20000010000 */
[----:B------:R-:W-:-:S03]  /*68a0*/  FADD.FTZ R249, R249, R64 ;  /* 0x00000040f9f97221 */ /* 0x000fc60000010000 */
[----:B------:R-:W-:-:S04]  /*68b0*/  FADD.FTZ R61, R60, R61 ;  /* 0x0000003d3c3d7221 */ /* 0x000fc80000010000 */
[----:B------:R-:W-:Y:S01]  /*68c0*/  FADD.FTZ R32, R32, R61 ;  /* 0x0000003d20207221 */ /* 0x000fe20000010000 */
[----:B-1----:R-:W-:-:S03]  /*68d0*/  F2FP.BF16.F32.PACK_AB R7, R25, R24 ;  /* 0x000000181907723e */ /* 0x002fc600000010ff */
[----:B------:R-:W-:-:S04]  /*68e0*/  FADD.FTZ R33, R33, R32 ;  /* 0x0000002021217221 */ /* 0x000fc80000010000 */
[----:B------:R-:W-:Y:S01]  /*68f0*/  FADD.FTZ R24, R24, R33 ;  /* 0x0000002118187221 */ /* 0x000fe20000010000 */
[----:B------:R-:W-:Y:S03]  /*6900*/  HMMA.16816.F32.BF16 R144, R4, R140, R16 ;  /* 0x0000008c0490723c */ /* 0x000fe60000041810 */
[----:B------:R-:W-:-:S03]  /*6910*/  FADD.FTZ R250, R25, R24 ;  /* 0x0000001819fa7221 */ /* 0x000fc60000010000 */
[C---:B--2---:R-:W-:Y:S06]  /*6920*/  HMMA.16816.F32.BF16 R136, R4.reuse, R132, R8 ;  /* 0x000000840488723c */ /* 0x044fec0000041808 */
[C---:B------:R-:W-:Y:S06]  /*6930*/  HMMA.16816.F32.BF16 R140, R4.reuse, R142, R12 ;  /* 0x0000008e048c723c */ /* 0x040fec000004180c */
[----:B------:R-:W-:Y:S01]  /*6940*/  HMMA.16816.F32.BF16 R132, R4, R134, R28 ;  /* 0x000000860484723c */ /* 0x000fe2000004181c */
[----:B------:R-:W-:-:S08]  /*6950*/  NOP ;  /* 0x0000000000007918 */ /* 0x000fd00000000000 */
[----:B------:R-:W-:-:S15]  /*6960*/  @!P0 BRA `(.L_x_1523) ;  /* 0x0000003c00e88947 */ /* 0x000fde0003800000 */
[----:B------:R-:W-:Y:S01]  /*6970*/  ULEA UR10, -UR10, URZ, 0x8 ;  /* 0x0000003f0a0a7291 */ /* 0x000fe2000f8e413f */
[----:B------:R-:W-:Y:S01]  /*6980*/  IMAD.MOV.U32 R246, RZ, RZ, R244 ;  /* 0x000000fffff67224 */ /* 0x000fe200078e00f4 */
[----:B------:R-:W-:Y:S01]  /*6990*/  MOV R3, R0 ;  /* 0x0000000000037202 */ /* 0x000fe20000000f00 */
[----:B------:R-:W-:Y:S01]  /*69a0*/  VIADD R248, R148, 0xfffffffe ;  /* 0xfffffffe94f87836 */ /* 0x000fe20000000000 */
[----:B------:R-:W-:Y:S01]  /*69b0*/  USHF.R.S32.HI UR4, URZ, 0x1f, UR10 ;  /* 0x0000001f3f047899 */ /* 0x000fe2000801140a */
[----:B------:R-:W-:Y:S01]  /*69c0*/  IMAD.MOV.U32 R149, RZ, RZ, R2 ;  /* 0x000000ffff957224 */ /* 0x000fe200078e0002 */
[----:B------:R-:W-:Y:S01]  /*69d0*/  MOV R244, UR10 ;  /* 0x0000000a00f47c02 */ /* 0x000fe20008000f00 */
[----:B------:R-:W-:-:S03]  /*69e0*/  ULDC UR7, c[0x0][0x248] ;  /* 0x0000920000077ab9 */ /* 0x000fc60000000800 */
[----:B------:R-:W-:Y:S01]  /*69f0*/  MOV R240, UR4 ;  /* 0x0000000400f07c02 */ /* 0x000fe20008000f00 */
[----:B------:R-:W-:-:S06]  /*6a00*/  ULDC UR4, c[0x0][0x2ec] ;  /* 0x0000bb0000047ab9 */ /* 0x000fcc0000000800 */
.L_x_1527:
[----:B------:R-:W-:Y:S04]  /*6a10*/  DEPBAR.LE SB0, 0x0 ;  /* 0x000080000000791a */ /* 0x000fe80000000000 */
[----:B------:R-:W-:Y:S01]  /*6a20*/  BAR.SYNC.DEFER_BLOCKING 0x0 ;  /* 0x0000000000007b1d */ /* 0x000fe20000010000 */
[----:B------:R-:W-:Y:S02]  /*6a30*/  MOV R8, R244 ;  /* 0x000000f400087202 */ /* 0x000fe40000000f00 */
[----:B------:R-:W-:Y:S03]  /*6a40*/  MOV R0, R240 ;  /* 0x000000f000007202 */ /* 0x000fe60000000f00 */
[----:B------:R-:W-:Y:S05]  /*6a50*/  @P6 BRA `(.L_x_1524) ;  /* 0x0000000000f46947 */ /* 0x000fea0003800000 */
[----:B------:R-:W1:Y:S01]  /*6a60*/  LDC R0, c[0x0][0x380] ;  /* 0x0000e000ff007b82 */ /* 0x000e620000000800 */
[----:B------:R-:W-:Y:S05]  /*6a70*/  SHF.L.U32 R5, R248, 0x8, RZ ;  /* 0x00000008f8057819 */ /* 0x000fea00000006ff */
[----:B------:R-:W-:Y:S05]  /*6a80*/  VIADD R11, R5, 0x100 ;  /* 0x00000100050b7836 */ /* 0x000fea0000000000 */
[----:B------:R-:W-:Y:S02]  /*6a90*/  IABS R6, R11 ;  /* 0x0000000b00067213 */ /* 0x000fe40000000000 */
[-C--:B-1----:R-:W-:Y:S02]  /*6aa0*/  IABS R2, R0.reuse ;  /* 0x0000000000027213 */ /* 0x082fe40000000000 */
[-C--:B------:R-:W-:Y:S02]  /*6ab0*/  LOP3.LUT R11, R11, R0.reuse, RZ, 0x3c, !PT ;  /* 0x000000000b0b7212 */ /* 0x080fe400078e3cff */
[----:B------:R-:W1:Y:S02]  /*6ac0*/  I2F.RP R10, R2 ;  /* 0x00000002000a7306 */ /* 0x000e640000209400 */
[----:B------:R-:W-:Y:S02]  /*6ad0*/  ISETP.GE.AND P2, PT, R11, RZ, PT ;  /* 0x000000ff0b00720c */ /* 0x000fe40003f46270 */
[-C--:B------:R-:W-:Y:S06]  /*6ae0*/  LOP3.LUT R11, RZ, R0.reuse, RZ, 0x33, !PT ;  /* 0x00000000ff0b7212 */ /* 0x080fec00078e33ff */
[----:B-1----:R-:W1:Y:S02]  /*6af0*/  MUFU.RCP R4, R10 ;  /* 0x0000000a00047308 */ /* 0x002e640000001000 */
[----:B-1----:R-:W-:Y:S01]  /*6b00*/  VIADD R8, R4, 0xffffffe ;  /* 0x0ffffffe04087836 */ /* 0x002fe20000000000 */
[----:B------:R-:W-:Y:S02]  /*6b10*/  IABS R4, R5 ;  /* 0x0000000500047213 */ /* 0x000fe40000000000 */
[----:B------:R-:W-:Y:S05]  /*6b20*/  LOP3.LUT R5, R5, R0, RZ, 0x3c, !PT ;  /* 0x0000000005057212 */ /* 0x000fea00078e3cff */
[----:B------:R-:W1:Y:S01]  /*6b30*/  F2I.FTZ.U32.TRUNC.NTZ R9, R8 ;  /* 0x0000000800097305 */ /* 0x000e62000021f000 */
[----:B------:R-:W-:Y:S01]  /*6b40*/  ISETP.GE.AND P0, PT, R5, RZ, PT ;  /* 0x000000ff0500720c */ /* 0x000fe20003f06270 */
        /* <DEDUP_REMOVED lines=19> */
[----:B------:R-:W1:Y:S09]  /*6c80*/  LDC.64 R6, c[0x0][0x250] ;  /* 0x00009400ff067b82 */ /* 0x000e720000000a00 */
        /* <DEDUP_REMOVED lines=11> */
[----:B------:R-:W2:Y:S01]  /*6d40*/  LDG.E R2, desc[UR16][R16.64] ;  /* 0x0000001010027981 */ /* 0x000ea2000c1e1900 */
[----:B------:R-:W3:Y:S01]  /*6d50*/  LDC.64 R4, c[0x0][0x238] ;  /* 0x00008e00ff047b82 */ /* 0x000ee20000000a00 */
[----:B------:R-:W-:Y:S02]  /*6d60*/  IMAD R11, R11, R0, -0x100 ;  /* 0xffffff000b0b7424 */ /* 0x000fe400078e0200 */
[----:B------:R-:W2:Y:S03]  /*6d70*/  LDG.E R9, desc[UR16][R14.64] ;  /* 0x000000100e097981 */ /* 0x000ea6000c1e1900 */
[----:B------:R-:W-:Y:S05]  /*6d80*/  SHF.R.S32.HI R13, RZ, 0x1f, R11 ;  /* 0x0000001fff0d7819 */ /* 0x000fea000001140b */
[----:B-1----:R-:W-:Y:S04]  /*6d90*/  IMAD R0, R13, R6, RZ ;  /* 0x000000060d007224 */ /* 0x002fe800078e02ff */
[----:B------:R-:W-:Y:S01]  /*6da0*/  IMAD R0, R11, R7, R0 ;  /* 0x000000070b007224 */ /* 0x000fe200078e0200 */
[----:B--2---:R-:W-:Y:S01]  /*6db0*/  IADD3 R2, -R9, R2, RZ ;  /* 0x0000000209027210 */ /* 0x004fe20007ffe1ff */
[----:B------:R-:W-:Y:S03]  /*6dc0*/  IMAD.WIDE.U32 R8, R11, R6, RZ ;  /* 0x000000060b087225 */ /* 0x000fe600078e00ff */
[----:B------:R-:W-:Y:S01]  /*6dd0*/  SHF.R.S32.HI R7, RZ, 0x1f, R2 ;  /* 0x0000001fff077819 */ /* 0x000fe20000011402 */
[----:B------:R-:W-:Y:S04]  /*6de0*/  IMAD.IADD R9, R9, 0x1, R0 ;  /* 0x0000000109097824 */ /* 0x000fe800078e0200 */
[-C--:B---3--:R-:W-:Y:S02]  /*6df0*/  IMAD R7, R7, R4.reuse, RZ ;  /* 0x0000000407077224 */ /* 0x088fe400078e02ff */
[C---:B------:R-:W-:Y:S04]  /*6e00*/  IMAD.WIDE.U32 R8, R2.reuse, R4, R8 ;  /* 0x0000000402087225 */ /* 0x040fe800078e0008 */
[----:B------:R-:W-:Y:S05]  /*6e10*/  IMAD R7, R2, R5, R7 ;  /* 0x0000000502077224 */ /* 0x000fea00078e0207 */
[----:B------:R-:W-:Y:S07]  /*6e20*/  IADD3 R0, R9, R7, RZ ;  /* 0x0000000709007210 */ /* 0x000fee0007ffe0ff */
.L_x_1524:
[C---:B------:R-:W-:Y:S04]  /*6e30*/  LEA R246, P0, R8.reuse, R246, 0x1 ;  /* 0x000000f608f67211 */ /* 0x040fe800078008ff */
[----:B------:R-:W-:Y:S02]  /*6e40*/  LEA.HI.X R245, R8, R245, R0, 0x1, P0 ;  /* 0x000000f508f57211 */ /* 0x000fe400000f0c00 */
[----:B------:R-:W-:Y:S03]  /*6e50*/  IADD3 R124, P0, R246, UR12, RZ ;  /* 0x0000000cf67c7c10 */ /* 0x000fe6000ff1e0ff */
[----:B------:R-:W-:Y:S01]  /*6e60*/  IMAD.MOV.U32 R247, RZ, RZ, R245 ;  /* 0x000000fffff77224 */ /* 0x000fe200078e00f5 */
[----:B------:R-:W-:Y:S02]  /*6e70*/  IADD3.X R125, R245, UR11, RZ, P0, !PT ;  /* 0x0000000bf57d7c10 */ /* 0x000fe400087fe4ff */
[----:B------:R-:W-:Y:S02]  /*6e80*/  IADD3 R122, P0, R124, UR12, RZ ;  /* 0x0000000c7c7a7c10 */ /* 0x000fe4000ff1e0ff */
[----:B------:R-:W-:Y:S01]  /*6e90*/  @!PT LDS RZ, [RZ] ;  /* 0x00000000fffff984 */ /* 0x000fe20000000800 */
[----:B------:R-:W-:Y:S01]  /*6ea0*/  @!PT LDS RZ, [RZ] ;  /* 0x00000000fffff984 */ /* 0x000fe20000000800 */
[----:B------:R-:W-:Y:S01]  /*6eb0*/  @!PT LDS RZ, [RZ] ;  /* 0x00000000fffff984 */ /* 0x000fe20000000800 */
[----:B------:R-:W-:Y:S02]  /*6ec0*/  LDGSTS.E.BYPASS.LTC128B.128 [R241+0x5000], desc[UR16][R246.64] ;  /* 0x05000000f6f17fae */ /* 0x000fe4000b901d50 */
[----:B------:R-:W-:Y:S02]  /*6ed0*/  IADD3.X R123, R125, UR11, RZ, P0, !PT ;  /* 0x0000000b7d7b7c10 */ /* 0x000fe400087fe4ff */
[----:B------:R-:W-:Y:S01]  /*6ee0*/  IADD3 R120, P0, R122, UR12, RZ ;  /* 0x0000000c7a787c10 */ /* 0x000fe2000ff1e0ff */
[----:B------:R-:W-:Y:S03]  /*6ef0*/  LDGSTS.E.BYPASS.LTC128B.128 [R241+0x5800], desc[UR16][R124.64] ;  /* 0x058000007cf17fae */ /* 0x000fe6000b901d50 */
[----:B------:R-:W-:Y:S01]  /*6f00*/  IADD3.X R121, R123, UR11, RZ, P0, !PT ;  /* 0x0000000b7b797c10 */ /* 0x000fe200087fe4ff */
[----:B------:R-:W-:Y:S01]  /*6f10*/  LDGSTS.E.BYPASS.LTC128B.128 [R241+0x6000], desc[UR16][R122.64] ;  /* 0x060000007af17fae */ /* 0x000fe2000b901d50 */
[----:B------:R-:W-:Y:S03]  /*6f20*/  IADD3 R118, P0, R120, UR12, RZ ;  /* 0x0000000c78767c10 */ /* 0x000fe6000ff1e0ff */
[----:B------:R-:W-:Y:S01]  /*6f30*/  LDGSTS.E.BYPASS.LTC128B.128 [R241+0x6800], desc[UR16][R120.64] ;  /* 0x0680000078f17fae */ /* 0x000fe2000b901d50 */
[----:B------:R-:W-:Y:S02]  /*6f40*/  IADD3.X R119, R121, UR11, RZ, P0, !PT ;  /* 0x0000000b79777c10 */ /* 0x000fe400087fe4ff */
[----:B------:R-:W-:Y:S03]  /*6f50*/  IADD3 R116, P0, R118, UR12, RZ ;  /* 0x0000000c76747c10 */ /* 0x000fe6000ff1e0ff */
[----:B------:R-:W-:Y:S01]  /*6f60*/  LDGSTS.E.BYPASS.LTC128B.128 [R241+0x7000], desc[UR16][R118.64] ;  /* 0x0700000076f17fae */ /* 0x000fe2000b901d50 */
[----:B------:R-:W-:Y:S02]  /*6f70*/  IADD3.X R117, R119, UR11, RZ, P0, !PT ;  /* 0x0000000b77757c10 */ /* 0x000fe400087fe4ff */
[----:B------:R-:W-:Y:S03]  /*6f80*/  IADD3 R126, P0, R116, UR12, RZ ;  /* 0x0000000c747e7c10 */ /* 0x000fe6000ff1e0ff */
[----:B------:R1:W-:Y:S01]  /*6f90*/  LDGSTS.E.BYPASS.LTC128B.128 [R241+0x7800], desc[UR16][R116.64] ;  /* 0x0780000074f17fae */ /* 0x0003e2000b901d50 */
[----:B------:R-:W-:Y:S02]  /*6fa0*/  IADD3.X R127, R117, UR11, RZ, P0, !PT ;  /* 0x0000000b757f7c10 */ /* 0x000fe400087fe4ff */
[----:B------:R-:W-:Y:S03]  /*6fb0*/  IADD3 R128, P0, R126, UR12, RZ ;  /* 0x0000000c7e807c10 */ /* 0x000fe6000ff1e0ff */
[----:B------:R2:W-:Y:S01]  /*6fc0*/  LDGSTS.E.BYPASS.LTC128B.128 [R241+0x8000], desc[UR16][R126.64] ;  /* 0x080000007ef17fae */ /* 0x0005e2000b901d50 */
[----:B------:R-:W-:Y:S02]  /*6fd0*/  IADD3.X R129, R127, UR11, RZ, P0, !PT ;  /* 0x0000000b7f817c10 */ /* 0x000fe400087fe4ff */
[----:B------:R-:W-:Y:S03]  /*6fe0*/  ISETP.GE.AND P0, PT, R248, 0x1, PT ;  /* 0x00000001f800780c */ /* 0x000fe60003f06270 */
[----:B------:R3:W-:Y:S04]  /*6ff0*/  LDGSTS.E.BYPASS.LTC128B.128 [R241+0x8800], desc[UR16][R128.64] ;  /* 0x0880000080f17fae */ /* 0x0007e8000b901d50 */
[----:B------:R-:W-:Y:S04]  /*7000*/  LDSM.16.M88.4 R152, [R236] ;  /* 0x00000000ec98783b */ /* 0x000fe80000000200 */
[----:B------:R-:W4:Y:S04]  /*7010*/  LDSM.16.M88.4 R156, [R235] ;  /* 0x00000000eb9c783b */ /* 0x000f280000000200 */
[----:B------:R-:W5:Y:S04]  /*7020*/  LDSM.16.M88.4 R160, [R235+0x400] ;  /* 0x00040000eba0783b */ /* 0x000f680000000200 */
[----:B------:R-:W1:Y:S04]  /*7030*/  LDSM.16.M88.4 R164, [R235+0x800] ;  /* 0x00080000eba4783b */ /* 0x000e680000000200 */
[----:B------:R-:W2:Y:S04]  /*7040*/  LDSM.16.M88.4 R168, [R235+0xc00] ;  /* 0x000c0000eba8783b */ /* 0x000ea80000000200 */
[----:B------:R-:W0:Y:S04]  /*7050*/  LDGDEPBAR ;  /* 0x00000000000079af */ /* 0x000e280000000000 */
[----:B------:R-:W3:Y:S04]  /*7060*/  LDSM.16.M88.4 R172, [R235+0x1000] ;  /* 0x00100000ebac783b */ /* 0x000ee80000000200 */
[----:B------:R-:W3:Y:S04]  /*7070*/  LDSM.16.M88.4 R176, [R235+0x1400] ;  /* 0x00140000ebb0783b */ /* 0x000ee80000000200 */
[----:B------:R-:W3:Y:S04]  /*7080*/  LDSM.16.M88.4 R180, [R235+0x1800] ;  /* 0x00180000ebb4783b */ /* 0x000ee80000000200 */
[----:B------:R-:W3:Y:S04]  /*7090*/  LDSM.16.M88.4 R184, [R235+0x1c00] ;  /* 0x001c0000ebb8783b */ /* 0x000ee80000000200 */
[----:B------:R-:W-:Y:S01]  /*70a0*/  LDSM.16.M88.4 R188, [R235+0x2800] ;  /* 0x00280000ebbc783b */ /* 0x000fe20000000200 */
[C---:B----4-:R-:W-:Y:S03]  /*70b0*/  HMMA.16816.F32.BF16 R4, R152.reuse, R156, RZ ;  /* 0x0000009c9804723c */ /* 0x050fe600000418ff */
[----:B------:R-:W-:Y:S04]  /*70c0*/  LDSM.16.M88.4 R192, [R235+0x2c00] ;  /* 0x002c0000ebc0783b */ /* 0x000fe80000000200 */
[----:B------:R-:W-:Y:S01]  /*70d0*/  LDSM.16.M88.4 R196, [R225] ;  /* 0x00000000e1c4783b */ /* 0x000fe20000000200 */
[C---:B------:R-:W-:Y:S03]  /*70e0*/  HMMA.16816.F32.BF16 R8, R152.reuse, R158, RZ ;  /* 0x0000009e9808723c */ /* 0x040fe600000418ff */
[----:B------:R-:W4:Y:S03]  /*70f0*/  LDSM.16.M88.4 R156, [R235+0x2000] ;  /* 0x00200000eb9c783b */ /* 0x000f260000000200 */
[C---:B-----5:R-:W-:Y:S01]  /*7100*/  HMMA.16816.F32.BF16 R12, R152.reuse, R160, RZ ;  /* 0x000000a0980c723c */ /* 0x060fe200000418ff */
[----:B------:R-:W-:Y:S04]  /*7110*/  LDSM.16.M88.4 R200, [R220] ;  /* 0x00000000dcc8783b */ /* 0x000fe80000000200 */
[----:B------:R-:W-:Y:S01]  /*7120*/  LDSM.16.M88.4 R204, [R219] ;  /* 0x00000000dbcc783b */ /* 0x000fe20000000200 */
[C---:B------:R-:W-:Y:S03]  /*7130*/  HMMA.16816.F32.BF16 R16, R152.reuse, R162, RZ ;  /* 0x000000a29810723c */ /* 0x040fe600000418ff */
[----:B------:R-:W5:Y:S03]  /*7140*/  LDSM.16.M88.4 R160, [R235+0x2400] ;  /* 0x00240000eba0783b */ /* 0x000f660000000200 */
[C---:B-1----:R-:W-:Y:S01]  /*7150*/  HMMA.16816.F32.BF16 R20, R152.reuse, R164, RZ ;  /* 0x000000a49814723c */ /* 0x042fe200000418ff */
[----:B------:R-:W-:Y:S04]  /*7160*/  LDSM.16.M88.4 R208, [R218] ;  /* 0x00000000dad0783b */ /* 0x000fe80000000200 */
[----:B------:R-:W-:Y:S01]  /*7170*/  LDSM.16.M88.4 R212, [R217] ;  /* 0x00000000d9d4783b */ /* 0x000fe20000000200 */
[C---:B------:R-:W-:Y:S03]  /*7180*/  HMMA.16816.F32.BF16 R24, R152.reuse, R166, RZ ;  /* 0x000000a69818723c */ /* 0x040fe600000418ff */
[----:B------:R-:W1:Y:S03]  /*7190*/  LDSM.16.M88.4 R164, [R235+0x3000] ;  /* 0x00300000eba4783b */ /* 0x000e660000000200 */
[C---:B--2---:R-:W-:Y:S06]  /*71a0*/  HMMA.16816.F32.BF16 R28, R152.reuse, R168, RZ ;  /* 0x000000a8981c723c */ /* 0x044fec00000418ff */
[C---:B------:R-:W-:Y:S01]  /*71b0*/  HMMA.16816.F32.BF16 R32, R152.reuse, R170, RZ ;  /* 0x000000aa9820723c */ /* 0x040fe200000418ff */
[----:B------:R-:W2:Y:S05]  /*71c0*/  LDSM.16.M88.4 R168, [R235+0x3400] ;  /* 0x00340000eba8783b */ /* 0x000eaa0000000200 */
[C---:B---3--:R-:W-:Y:S06]  /*71d0*/  HMMA.16816.F32.BF16 R36, R152.reuse, R172, RZ ;  /* 0x000000ac9824723c */ /* 0x048fec00000418ff */
[C---:B------:R-:W-:Y:S01]  /*71e0*/  HMMA.16816.F32.BF16 R40, R152.reuse, R174, RZ ;  /* 0x000000ae9828723c */ /* 0x040fe200000418ff */
[----:B------:R-:W3:Y:S05]  /*71f0*/  LDSM.16.M88.4 R172, [R235+0x3800] ;  /* 0x00380000ebac783b */ /* 0x000eea0000000200 */
[C---:B------:R-:W-:Y:S06]  /*7200*/  HMMA.16816.F32.BF16 R44, R152.reuse, R176, RZ ;  /* 0x000000b0982c723c */ /* 0x040fec00000418ff */
[C---:B------:R-:W-:Y:S01]  /*7210*/  HMMA.16816.F32.BF16 R48, R152.reuse, R178, RZ ;  /* 0x000000b29830723c */ /* 0x040fe200000418ff */
[----:B------:R-:W3:Y:S05]  /*7220*/  LDSM.16.M88.4 R176, [R235+0x3c00] ;  /* 0x003c0000ebb0783b */ /* 0x000eea0000000200 */
[C---:B------:R-:W-:Y:S06]  /*7230*/  HMMA.16816.F32.BF16 R52, R152.reuse, R180, RZ ;  /* 0x000000b49834723c */ /* 0x040fec00000418ff */
[C---:B------:R-:W-:Y:S01]  /*7240*/  HMMA.16816.F32.BF16 R56, R152.reuse, R182, RZ ;  /* 0x000000b69838723c */ /* 0x040fe200000418ff */
[----:B------:R-:W-:Y:S05]  /*7250*/  LDSM.16.M88.4 R180, [R234] ;  /* 0x00000000eab4783b */ /* 0x000fea0000000200 */
[C---:B------:R-:W-:Y:S06]  /*7260*/  HMMA.16816.F32.BF16 R60, R152.reuse, R184, RZ ;  /* 0x000000b8983c723c */ /* 0x040fec00000418ff */
[C---:B------:R-:W-:Y:S01]  /*7270*/  HMMA.16816.F32.BF16 R64, R152.reuse, R186, RZ ;  /* 0x000000ba9840723c */ /* 0x040fe200000418ff */
[----:B------:R-:W-:Y:S05]  /*7280*/  LDSM.16.M88.4 R184, [R228] ;  /* 0x00000000e4b8783b */ /* 0x000fea0000000200 */
[C---:B----4-:R-:W-:Y:S06]  /*7290*/  HMMA.16816.F32.BF16 R68, R152.reuse, R156, RZ ;  /* 0x0000009c9844723c */ /* 0x050fec00000418ff */
[C---:B------:R-:W-:Y:S01]  /*72a0*/  HMMA.16816.F32.BF16 R72, R152.reuse, R158, RZ ;  /* 0x0000009e9848723c */ /* 0x040fe200000418ff */
[----:B------:R-:W4:Y:S05]  /*72b0*/  LDSM.16.M88.4 R156, [R233] ;  /* 0x00000000e99c783b */ /* 0x000f2a0000000200 */
[C---:B-----5:R-:W-:Y:S06]  /*72c0*/  HMMA.16816.F32.BF16 R76, R152.reuse, R160, RZ ;  /* 0x000000a0984c723c */ /* 0x060fec00000418ff */
[C---:B------:R-:W-:Y:S01]  /*72d0*/  HMMA.16816.F32.BF16 R80, R152.reuse, R162, RZ ;  /* 0x000000a29850723c */ /* 0x040fe200000418ff */
[----:B------:R-:W5:Y:S05]  /*72e0*/  LDSM.16.M88.4 R160, [R230] ;  /* 0x00000000e6a0783b */ /* 0x000f6a0000000200 */
[C---:B------:R-:W-:Y:S06]  /*72f0*/  HMMA.16816.F32.BF16 R84, R152.reuse, R188, RZ ;  /* 0x000000bc9854723c */ /* 0x040fec00000418ff */
[C---:B------:R-:W-:Y:S01]  /*7300*/  HMMA.16816.F32.BF16 R88, R152.reuse, R190, RZ ;  /* 0x000000be9858723c */ /* 0x040fe200000418ff */
[----:B------:R-:W-:Y:S05]  /*7310*/  LDSM.16.M88.4 R188, [R227] ;  /* 0x00000000e3bc783b */ /* 0x000fea0000000200 */
[C---:B------:R-:W-:Y:S06]  /*7320*/  HMMA.16816.F32.BF16 R92, R152.reuse, R192, RZ ;  /* 0x000000c0985c723c */ /* 0x040fec00000418ff */
[C---:B------:R-:W-:Y:S01]  /*7330*/  HMMA.16816.F32.BF16 R96, R152.reuse, R194, RZ ;  /* 0x000000c29860723c */ /* 0x040fe200000418ff */
[----:B------:R-:W-:Y:S05]  /*7340*/  LDSM.16.M88.4 R192, [R226] ;  /* 0x00000000e2c0783b */ /* 0x000fea0000000200 */
[C---:B-1----:R-:W-:Y:S06]  /*7350*/  HMMA.16816.F32.BF16 R100, R152.reuse, R164, RZ ;  /* 0x000000a49864723c */ /* 0x042fec00000418ff */
[C---:B------:R-:W-:Y:S01]  /*7360*/  HMMA.16816.F32.BF16 R104, R152.reuse, R166, RZ ;  /* 0x000000a69868723c */ /* 0x040fe200000418ff */
[----:B------:R-:W1:Y:S05]  /*7370*/  LDSM.16.M88.4 R164, [R229] ;  /* 0x00000000e5a4783b */ /* 0x000e6a0000000200 */
[C---:B--2---:R-:W-:Y:S06]  /*7380*/  HMMA.16816.F32.BF16 R108, R152.reuse, R168, RZ ;  /* 0x000000a8986c723c */ /* 0x044fec00000418ff */
[C---:B------:R-:W-:Y:S01]  /*7390*/  HMMA.16816.F32.BF16 R112, R152.reuse, R170, RZ ;  /* 0x000000aa9870723c */ /* 0x040fe200000418ff */
[----:B------:R-:W2:Y:S05]  /*73a0*/  LDSM.16.M88.4 R168, [R224] ;  /* 0x00000000e0a8783b */ /* 0x000eaa0000000200 */
[C---:B---3--:R-:W-:Y:S06]  /*73b0*/  HMMA.16816.F32.BF16 R116, R152.reuse, R172, RZ ;  /* 0x000000ac9874723c */ /* 0x048fec00000418ff */
[C---:B------:R-:W-:Y:S01]  /*73c0*/  HMMA.16816.F32.BF16 R120, R152.reuse, R174, RZ ;  /* 0x000000ae9878723c */ /* 0x040fe200000418ff */
[----:B------:R-:W3:Y:S05]  /*73d0*/  LDSM.16.M88.4 R172, [R223] ;  /* 0x00000000dfac783b */ /* 0x000eea0000000200 */
[C---:B------:R-:W-:Y:S06]  /*73e0*/  HMMA.16816.F32.BF16 R124, R152.reuse, R176, RZ ;  /* 0x000000b0987c723c */ /* 0x040fec00000418ff */
[----:B------:R-:W-:Y:S01]  /*73f0*/  HMMA.16816.F32.BF16 R128, R152, R178, RZ ;  /* 0x000000b29880723c */ /* 0x000fe200000418ff */
[----:B------:R-:W3:Y:S04]  /*7400*/  LDSM.16.M88.4 R152, [R222] ;  /* 0x00000000de98783b */ /* 0x000ee80000000200 */
[----:B------:R-:W3:Y:S01]  /*7410*/  LDSM.16.M88.4 R176, [R221] ;  /* 0x00000000ddb0783b */ /* 0x000ee20000000200 */
[C---:B----4-:R-:W-:Y:S06]  /*7420*/  HMMA.16816.F32.BF16 R4, R180.reuse, R156, R4 ;  /* 0x0000009cb404723c */ /* 0x050fec0000041804 */
[C---:B------:R-:W-:Y:S01]  /*7430*/  HMMA.16816.F32.BF16 R8, R180.reuse, R158, R8 ;  /* 0x0000009eb408723c */ /* 0x040fe20000041808 */
[----:B------:R-:W4:Y:S01]  /*7440*/  LDSM.16.M88.4 R156, [R216] ;  /* 0x00000000d89c783b */ /* 0x000f220000000200 */
[----:B------:R-:W-:Y:S04]  /*7450*/  DEPBAR.LE SB0, 0x0 ;  /* 0x000080000000791a */ /* 0x000fe80000000000 */
[C---:B-----5:R-:W-:Y:S01]  /*7460*/  HMMA.16816.F32.BF16 R12, R180.reuse, R160, R12 ;  /* 0x000000a0b40c723c */ /* 0x060fe2000004180c */
[----:B------:R-:W-:Y:S05]  /*7470*/  BAR.SYNC.DEFER_BLOCKING 0x0 ;  /* 0x0000000000007b1d */ /* 0x000fea0000010000 */
        /* <DEDUP_REMOVED lines=12> */
[C---:B------:R-:W-:Y:S06]  /*7540*/  HMMA.16816.F32.BF16 R64, R180.reuse, R170, R64 ;  /* 0x000000aab440723c */ /* 0x040fec0000041840 */
[C---:B---3--:R-:W-:Y:S06]  /*7550*/  HMMA.16816.F32.BF16 R68, R180.reuse, R172, R68 ;  /* 0x000000acb444723c */ /* 0x048fec0000041844 */
        /* <DEDUP_REMOVED lines=13> */
[C---:B----4-:R-:W-:Y:S06]  /*7630*/  HMMA.16816.F32.BF16 R124, R180.reuse, R156, R124 ;  /* 0x0000009cb47c723c */ /* 0x050fec000004187c */
[----:B------:R-:W-:Y:S01]  /*7640*/  HMMA.16816.F32.BF16 R128, R180, R158, R128 ;  /* 0x0000009eb480723c */ /* 0x000fe20000041880 */
[----:B------:R-:W-:Y:S11]  /*7650*/  @!UPT UIADD3 URZ, URZ, URZ, URZ ;  /* 0x0000003f3f3ff290 */ /* 0x000ff6000fffe03f */
[----:B------:R-:W-:Y:S01]  /*7660*/  @!UPT UIADD3 URZ, URZ, URZ, URZ ;  /* 0x0000003f3f3ff290 */ /* 0x000fe2000fffe03f */
[----:B------:R-:W-:Y:S11]  /*7670*/  @!P0 BRA `(.L_x_1525) ;  /* 0x00000004007c8947 */ /* 0x000ff60003800000 */
[----:B------:R-:W-:Y:S04]  /*7680*/  ULEA UR6, -UR7, URZ, 0x8 ;  /* 0x0000003f07067291 */ /* 0x000fe8000f8e413f */
[----:B------:R-:W-:Y:S02]  /*7690*/  USHF.R.S32.HI UR5, URZ, 0x1f, UR6 ;  /* 0x0000001f3f057899 */ /* 0x000fe40008011406 */
[----:B------:R-:W-:Y:S04]  /*76a0*/  MOV R156, UR6 ;  /* 0x00000006009c7c02 */ /* 0x000fe80008000f00 */
[----:B------:R-:W-:Y:S01]  /*76b0*/  MOV R153, UR5 ;  /* 0x0000000500997c02 */ /* 0x000fe20008000f00 */
[----:B------:R-:W-:Y:S06]  /*76c0*/  @P6 BRA `(.L_x_1526) ;  /* 0x0000000000f46947 */ /* 0x000fec0003800000 */
[----:B------:R-:W1:Y:S01]  /*76d0*/  LDC R0, c[0x0][0x380] ;  /* 0x0000e000ff007b82 */ /* 0x000e620000000800 */
[----:B------:R-:W-:Y:S04]  /*76e0*/  SHF.L.U32 R151, R248, 0x8, RZ ;  /* 0x00000008f8977819 */ /* 0x000fe800000006ff */
[----:B------:R-:W-:Y:S01]  /*76f0*/  IABS R150, R151 ;  /* 0x0000009700967213 */ /* 0x000fe20000000000 */
[C---:B------:R-:W-:Y:S01]  /*7700*/  VIADD R157, R151.reuse, 0xffffff00 ;  /* 0xffffff00979d7836 */ /* 0x040fe20000000000 */
[-C--:B-1----:R-:W-:Y:S02]  /*7710*/  IABS R2, R0.reuse ;  /* 0x0000000000027213 */ /* 0x082fe40000000000 */
[-C--:B------:R-:W-:Y:S02]  /*7720*/  LOP3.LUT R151, R151, R0.reuse, RZ, 0x3c, !PT ;  /* 0x0000000097977212 */ /* 0x080fe400078e3cff */
[----:B------:R-:W1:Y:S02]  /*7730*/  I2F.RP R154, R2 ;  /* 0x00000002009a7306 */ /* 0x000e640000209400 */
[----:B------:R-:W-:Y:S08]  /*7740*/  ISETP.GE.AND P2, PT, R151, RZ, PT ;  /* 0x000000ff9700720c */ /* 0x000ff00003f46270 */
        /* <DEDUP_REMOVED lines=16> */
[----:B------:R-:W-:Y:S02]  /*7850*/  LOP3.LUT R155, RZ, R0, RZ, 0x33, !PT ;  /* 0x00000000ff9b7212 */ /* 0x000fe400078e33ff */
        /* <DEDUP_REMOVED lines=9> */
[----:B------:R-:W1:Y:S09]  /*78f0*/  LDC R2, c[0x0][0x24c] ;  /* 0x00009300ff027b82 */ /* 0x000e720000000800 */
        /* <DEDUP_REMOVED lines=14> */
[----:B------:R-:W2:Y:S02]  /*79e0*/  LDG.E R153, desc[UR16][R158.64] ;  /* 0x000000109e997981 */ /* 0x000ea4000c1e1900 */
[C---:B------:R-:W-:Y:S01]  /*79f0*/  IMAD.WIDE.U32 R156, R0.reuse, UR7, RZ ;  /* 0x00000007009c7c25 */ /* 0x040fe2000f8e00ff */
[----:B------:R-:W-:Y:S05]  /*7a00*/  SHF.R.S32.HI R155, RZ, 0x1f, R0 ;  /* 0x0000001fff9b7819 */ /* 0x000fea0000011400 */
[----:B------:R-:W-:Y:S04]  /*7a10*/  IMAD R155, R155, UR7, RZ ;  /* 0x000000079b9b7c24 */ /* 0x000fe8000f8e02ff */
[----:B-1----:R-:W-:Y:S04]  /*7a20*/  IMAD R155, R0, R2, R155 ;  /* 0x00000002009b7224 */ /* 0x002fe800078e029b */
[----:B------:R-:W-:Y:S01]  /*7a30*/  IMAD.IADD R157, R157, 0x1, R155 ;  /* 0x000000019d9d7824 */ /* 0x000fe200078e029b */
[----:B--2---:R-:W-:Y:S04]  /*7a40*/  IADD3 R148, -R153, R148, RZ ;  /* 0x0000009499947210 */ /* 0x004fe80007ffe1ff */
[----:B------:R-:W-:Y:S01]  /*7a50*/  SHF.R.S32.HI R153, RZ, 0x1f, R148 ;  /* 0x0000001fff997819 */ /* 0x000fe20000011494 */
[CC--:B---3--:R-:W-:Y:S04]  /*7a60*/  IMAD.WIDE.U32 R156, R148.reuse, R150.reuse, R156 ;  /* 0x00000096949c7225 */ /* 0x0c8fe800078e009c */
[----:B------:R-:W-:Y:S04]  /*7a70*/  IMAD R153, R153, R150, RZ ;  /* 0x0000009699997224 */ /* 0x000fe800078e02ff */
[----:B------:R-:W-:Y:S05]  /*7a80*/  IMAD R153, R148, R151, R153 ;  /* 0x0000009794997224 */ /* 0x000fea00078e0299 */
[----:B------:R-:W-:Y:S07]  /*7a90*/  IADD3 R153, R157, R153, RZ ;  /* 0x000000999d997210 */ /* 0x000fee0007ffe0ff */
.L_x_1526:
        /* <DEDUP_REMOVED lines=11> */
[----:B------:R1:W-:Y:S01]  /*7b50*/  LDGSTS.E.BYPASS.LTC128B.128 [R241+0x1800], desc[UR16][R158.64] ;  /* 0x018000009ef17fae */ /* 0x0003e2000b901d50 */
[----:B------:R-:W-:Y:S03]  /*7b60*/  IADD3 R154, P0, R156, UR18, RZ ;  /* 0x000000129c9a7c10 */ /* 0x000fe6000ff1e0ff */
[----:B------:R1:W-:Y:S01]  /*7b70*/  LDGSTS.E.BYPASS.LTC128B.128 [R241+0x2000], desc[UR16][R156.64] ;  /* 0x020000009cf17fae */ /* 0x0003e2000b901d50 */
[----:B------:R-:W-:Y:S02]  /*7b80*/  IADD3.X R155, R157, UR19, RZ, P0, !PT ;  /* 0x000000139d9b7c10 */ /* 0x000fe400087fe4ff */
        /* <DEDUP_REMOVED lines=11> */
[----:B------:R-:W-:Y:S05]  /*7c40*/  IADD3.X R163, R161, UR19, RZ, P0, !PT ;  /* 0x00000013a1a37c10 */ /* 0x000fea00087fe4ff */
[----:B------:R1:W-:Y:S04]  /*7c50*/  LDGSTS.E.BYPASS.LTC128B.128 [R241+0x4800], desc[UR16][R162.64] ;  /* 0x04800000a2f17fae */ /* 0x0003e8000b901d50 */
[----:B------:R-:W0:Y:S02]  /*7c60*/  LDGDEPBAR ;  /* 0x00000000000079af */ /* 0x000e240000000000 */
.L_x_1525:
[----:B------:R-:W-:Y:S02]  /*7c70*/  FMNMX.FTZ R0, R4, R149, !PT ;  /* 0x0000009504007209 */ /* 0x000fe40007810000 */
[----:B------:R-:W-:Y:S02]  /*7c80*/  FMNMX.FTZ R2, R6, R3, !PT ;  /* 0x0000000306027209 */ /* 0x000fe40007810000 */
        /* <DEDUP_REMOVED lines=122> */
[----:B------:R-:W-:Y:S04]  /*8430*/  FMNMX.FTZ R0, R128, R151, !PT ;  /* 0x0000009780007209 */ /* 0x000fe80007810000 */
        /* <DEDUP_REMOVED lines=18> */
[----:B------:R-:W-:Y:S01]  /*8560*/  MUFU.EX2 R3, R150 ;  /* 0x0000009600037308 */ /* 0x000fe20000000800 */
[----:B------:R-:W-:Y:S01]  /*8570*/  FSETP.NEU.FTZ.AND P0, PT, R0, -INF , PT ;  /* 0xff8000000000780b */ /* 0x000fe20003f1d000 */
[----:B------:R-:W-:Y:S02]  /*8580*/  FMUL.FTZ R149, R148, UR4 ;  /* 0x0000000494957c20 */ /* 0x000fe40008410000 */
        /* <DEDUP_REMOVED lines=11> */
[----:B------:R-:W-:Y:S03]  /*8640*/  FSEL R151, R151, RZ, P0 ;  /* 0x000000ff97977208 */ /* 0x000fe60000000000 */
[----:B------:R-:W-:Y:S01]  /*8650*/  MUFU.EX2 R199, R199 ;  /* 0x000000c700c77308 */ /* 0x000fe20000000800 */
[--C-:B------:R-:W-:Y:S01]  /*8660*/  FFMA.FTZ R207, R12, UR4, -R152.reuse ;  /* 0x000000040ccf7c23 */ /* 0x100fe20008010898 */
[--C-:B------:R-:W-:Y:S01]  /*8670*/  FFMA.FTZ R206, R13, UR4, -R152.reuse ;  /* 0x000000040dce7c23 */ /* 0x100fe20008010898 */
[--C-:B------:R-:W-:Y:S01]  /*8680*/  FFMA.FTZ R197, R24, UR4, -R152.reuse ;  /* 0x0000000418c57c23 */ /* 0x100fe20008010898 */
[--C-:B------:R-:W-:Y:S01]  /*8690*/  FFMA.FTZ R201, R22, UR4, -R151.reuse ;  /* 0x0000000416c97c23 */ /* 0x100fe20008010897 */
[--C-:B------:R-:W-:Y:S01]  /*86a0*/  FFMA.FTZ R196, R23, UR4, -R151.reuse ;  /* 0x0000000417c47c23 */ /* 0x100fe20008010897 */
[--C-:B------:R-:W-:Y:S01]  /*86b0*/  FFMA.FTZ R191, R30, UR4, -R151.reuse ;  /* 0x000000041ebf7c23 */ /* 0x100fe20008010897 */
[----:B------:R-:W2:Y:S03]  /*86c0*/  LDSM.16.MT88.4 R20, [R232+0x5000] ;  /* 0x00500000e814783b */ /* 0x000ea60000004200 */
[----:B------:R-:W-:Y:S01]  /*86d0*/  MUFU.EX2 R207, R207 ;  /* 0x000000cf00cf7308 */ /* 0x000fe20000000800 */
[--C-:B------:R-:W-:Y:S01]  /*86e0*/  FFMA.FTZ R188, R31, UR4, -R151.reuse ;  /* 0x000000041fbc7c23 */ /* 0x100fe20008010897 */
[--C-:B------:R-:W-:Y:S01]  /*86f0*/  FFMA.FTZ R185, R38, UR4, -R151.reuse ;  /* 0x0000000426b97c23 */ /* 0x100fe20008010897 */
[--C-:B------:R-:W-:Y:S01]  /*8700*/  FFMA.FTZ R180, R39, UR4, -R151.reuse ;  /* 0x0000000427b47c23 */ /* 0x100fe20008010897 */
[--C-:B------:R-:W-:Y:S01]  /*8710*/  FFMA.FTZ R178, R42, UR4, -R151.reuse ;  /* 0x000000042ab27c23 */ /* 0x100fe20008010897 */
[--C-:B------:R-:W-:Y:S01]  /*8720*/  FFMA.FTZ R179, R43, UR4, -R151.reuse ;  /* 0x000000042bb37c23 */ /* 0x100fe20008010897 */
[C---:B-1----:R-:W-:Y:S01]  /*8730*/  FMUL.FTZ R12, R148.reuse, R140 ;  /* 0x0000008c940c7220 */ /* 0x042fe20000410000 */
[----:B------:R-:W1:Y:S03]  /*8740*/  LDSM.16.MT88.4 R28, [R231+0x5000] ;  /* 0x00500000e71c783b */ /* 0x000e660000004200 */
[----:B------:R-:W3:Y:S01]  /*8750*/  MUFU.EX2 R206, R206 ;  /* 0x000000ce00ce7308 */ /* 0x000ee20000000800 */
[----:B------:R-:W-:Y:S01]  /*8760*/  FMUL.FTZ R13, R148, R141 ;  /* 0x0000008d940d7220 */ /* 0x000fe20000410000 */
[--C-:B------:R-:W-:Y:S01]  /*8770*/  FFMA.FTZ R177, R46, UR4, -R151.reuse ;  /* 0x000000042eb17c23 */ /* 0x100fe20008010897 */
[--C-:B------:R-:W-:Y:S01]  /*8780*/  FFMA.FTZ R172, R47, UR4, -R151.reuse ;  /* 0x000000042fac7c23 */ /* 0x100fe20008010897 */
[--C-:B------:R-:W-:Y:S01]  /*8790*/  FFMA.FTZ R209, R14, UR4, -R151.reuse ;  /* 0x000000040ed17c23 */ /* 0x100fe20008010897 */
[----:B------:R-:W-:Y:S01]  /*87a0*/  FMUL.FTZ R14, R3, R142 ;  /* 0x0000008e030e7220 */ /* 0x000fe20000410000 */
[--C-:B------:R-:W-:Y:S01]  /*87b0*/  FFMA.FTZ R204, R15, UR4, -R151.reuse ;  /* 0x000000040fcc7c23 */ /* 0x100fe20008010897 */
[----:B------:R-:W4:Y:S03]  /*87c0*/  LDSM.16.MT88.4 R36, [R232+0x5400] ;  /* 0x00540000e824783b */ /* 0x000f260000004200 */
[----:B------:R-:W-:Y:S01]  /*87d0*/  MUFU.EX2 R198, R198 ;  /* 0x000000c600c67308 */ /* 0x000fe20000000800 */
[----:B------:R-:W-:Y:S01]  /*87e0*/  FMUL.FTZ R15, R3, R143 ;  /* 0x0000008f030f7220 */ /* 0x000fe20000410000 */
[--C-:B------:R-:W-:Y:S01]  /*87f0*/  FFMA.FTZ R192, R25, UR4, -R152.reuse ;  /* 0x0000000419c07c23 */ /* 0x100fe20008010898 */
[--C-:B------:R-:W-:Y:S01]  /*8800*/  FFMA.FTZ R194, R26, UR4, -R151.reuse ;  /* 0x000000041ac27c23 */ /* 0x100fe20008010897 */
[--C-:B------:R-:W-:Y:S01]  /*8810*/  FFMA.FTZ R195, R27, UR4, -R151.reuse ;  /* 0x000000041bc37c23 */ /* 0x100fe20008010897 */
[--C-:B------:R-:W-:Y:S01]  /*8820*/  FFMA.FTZ R203, R16, UR4, -R152.reuse ;  /* 0x0000000410cb7c23 */ /* 0x100fe20008010898 */
[C---:B------:R-:W-:Y:S01]  /*8830*/  FMUL.FTZ R16, R148.reuse, R136 ;  /* 0x0000008894107220 */ /* 0x040fe20000410000 */
[----:B------:R-:W5:Y:S03]  /*8840*/  LDSM.16.MT88.4 R40, [R231+0x5400] ;  /* 0x00540000e728783b */ /* 0x000f660000004200 */
[----:B------:R-:W-:Y:S01]  /*8850*/  MUFU.EX2 R209, R209 ;  /* 0x000000d100d17308 */ /* 0x000fe20000000800 */
[--C-:B------:R-:W-:Y:S01]  /*8860*/  FFMA.FTZ R200, R17, UR4, -R152.reuse ;  /* 0x0000000411c87c23 */ /* 0x100fe20008010898 */
[----:B------:R-:W-:Y:S01]  /*8870*/  FMUL.FTZ R17, R148, R137 ;  /* 0x0000008994117220 */ /* 0x000fe20000410000 */
[--C-:B------:R-:W-:Y:S01]  /*8880*/  FFMA.FTZ R205, R18, UR4, -R151.reuse ;  /* 0x0000000412cd7c23 */ /* 0x100fe20008010897 */
[----:B------:R-:W-:Y:S01]  /*8890*/  FMUL.FTZ R18, R3, R138 ;  /* 0x0000008a03127220 */ /* 0x000fe20000410000 */
[--C-:B------:R-:W-:Y:S01]  /*88a0*/  FFMA.FTZ R202, R19, UR4, -R151.reuse ;  /* 0x0000000413ca7c23 */ /* 0x100fe20008010897 */
[----:B------:R-:W-:Y:S01]  /*88b0*/  FMUL.FTZ R19, R3, R139 ;  /* 0x0000008b03137220 */ /* 0x000fe20000410000 */
[----:B------:R-:W5:Y:S03]  /*88c0*/  LDSM.16.MT88.4 R44, [R232+0x5800] ;  /* 0x00580000e82c783b */ /* 0x000f660000004200 */
[----:B------:R-:W2:Y:S01]  /*88d0*/  MUFU.EX2 R204, R204 ;  /* 0x000000cc00cc7308 */ /* 0x000ea20000000800 */
[--C-:B------:R-:W-:Y:S01]  /*88e0*/  FFMA.FTZ R187, R32, UR4, -R152.reuse ;  /* 0x0000000420bb7c23 */ /* 0x100fe20008010898 */
[----:B---3--:R-:W-:Y:S01]  /*88f0*/  F2FP.BF16.F32.PACK_AB R32, R206, R207 ;  /* 0x000000cfce20723e */ /* 0x008fe200000010ff */
[--C-:B------:R-:W-:Y:S01]  /*8900*/  FFMA.FTZ R184, R33, UR4, -R152.reuse ;  /* 0x0000000421b87c23 */ /* 0x100fe20008010898 */
[--C-:B------:R-:W-:Y:S01]  /*8910*/  FFMA.FTZ R189, R34, UR4, -R151.reuse ;  /* 0x0000000422bd7c23 */ /* 0x100fe20008010897 */
[--C-:B------:R-:W-:Y:S01]  /*8920*/  FFMA.FTZ R186, R35, UR4, -R151.reuse ;  /* 0x0000000423ba7c23 */ /* 0x100fe20008010897 */
[--C-:B------:R-:W-:Y:S01]  /*8930*/  FFMA.FTZ R215, R4, UR4, -R152.reuse ;  /* 0x0000000404d77c23 */ /* 0x100fe20008010898 */
[----:B------:R-:W-:Y:S03]  /*8940*/  LDSM.16.MT88.4 R140, [R232+0x8c00] ;  /* 0x008c0000e88c783b */ /* 0x000fe60000004200 */
[----:B------:R-:W-:Y:S01]  /*8950*/  MUFU.EX2 R203, R203 ;  /* 0x000000cb00cb7308 */ /* 0x000fe20000000800 */
[--C-:B------:R-:W-:Y:S01]  /*8960*/  FFMA.FTZ R214, R5, UR4, -R152.reuse ;  /* 0x0000000405d67c23 */ /* 0x100fe20008010898 */
[--C-:B------:R-:W-:Y:S01]  /*8970*/  FFMA.FTZ R252, R6, UR4, -R151.reuse ;  /* 0x0000000406fc7c23 */ /* 0x100fe20008010897 */
[--C-:B------:R-:W-:Y:S01]  /*8980*/  FFMA.FTZ R212, R7, UR4, -R151.reuse ;  /* 0x0000000407d47c23 */ /* 0x100fe20008010897 */
[--C-:B------:R-:W-:Y:S01]  /*8990*/  FFMA.FTZ R213, R8, UR4, -R152.reuse ;  /* 0x0000000408d57c23 */ /* 0x100fe20008010898 */
[C---:B------:R-:W-:Y:S01]  /*89a0*/  FMUL.FTZ R8, R148.reuse, R144 ;  /* 0x0000009094087220 */ /* 0x040fe20000410000 */
[--C-:B------:R-:W-:Y:S01]  /*89b0*/  FFMA.FTZ R208, R9, UR4, -R152.reuse ;  /* 0x0000000409d07c23 */ /* 0x100fe20008010898 */
[----:B------:R-:W-:Y:S03]  /*89c0*/  FMUL.FTZ R9, R148, R145 ;  /* 0x0000009194097220 */ /* 0x000fe60000410000 */
[----:B------:R-:W-:Y:S01]  /*89d0*/  MUFU.EX2 R215, R215 ;  /* 0x000000d700d77308 */ /* 0x000fe20000000800 */
[----:B--2---:R-:W-:Y:S01]  /*89e0*/  F2FP.BF16.F32.PACK_AB R33, R204, R209 ;  /* 0x000000d1cc21723e */ /* 0x004fe200000010ff */
[--C-:B------:R-:W-:Y:S01]  /*89f0*/  FFMA.FTZ R210, R10, UR4, -R151.reuse ;  /* 0x000000040ad27c23 */ /* 0x100fe20008010897 */
[----:B------:R-:W-:Y:S01]  /*8a00*/  FMUL.FTZ R10, R3, R146 ;  /* 0x00000092030a7220 */ /* 0x000fe20000410000 */
[--C-:B------:R-:W-:Y:S01]  /*8a10*/  FFMA.FTZ R211, R11, UR4, -R151.reuse ;  /* 0x000000040bd37c23 */ /* 0x100fe20008010897 */
[----:B------:R-:W-:Y:S01]  /*8a20*/  FMUL.FTZ R11, R3, R147 ;  /* 0x00000093030b7220 */ /* 0x000fe20000410000 */
[--C-:B------:R-:W-:Y:S01]  /*8a30*/  FFMA.FTZ R171, R48, UR4, -R152.reuse ;  /* 0x0000000430ab7c23 */ /* 0x100fe20008010898 */
[--C-:B------:R-:W-:Y:S03]  /*8a40*/  FFMA.FTZ R168, R49, UR4, -R152.reuse ;  /* 0x0000000431a87c23 */ /* 0x100fe60008010898 */
[----:B------:R-:W2:Y:S01]  /*8a50*/  MUFU.EX2 R214, R214 ;  /* 0x000000d600d67308 */ /* 0x000ea20000000800 */
        /* <DEDUP_REMOVED lines=16> */
[----:B--2---:R-:W-:Y:S01]  /*8b60*/  F2FP.BF16.F32.PACK_AB R24, R214, R215 ;  /* 0x000000d7d618723e */ /* 0x004fe200000010ff */
        /* <DEDUP_REMOVED lines=13> */
[----:B------:R-:W-:Y:S03]  /*8c40*/  FFMA.FTZ R59, R76, UR4, -R152 ;  /* 0x000000044c3b7c23 */ /* 0x000fe60008010898 */
[----:B------:R-:W2:Y:S01]  /*8c50*/  MUFU.EX2 R208, R208 ;  /* 0x000000d000d07308 */ /* 0x000ea20000000800 */
[----:B---3--:R-:W-:Y:S01]  /*8c60*/  F2FP.BF16.F32.PACK_AB R25, R212, R252 ;  /* 0x000000fcd419723e */ /* 0x008fe200000010ff */
[----:B------:R-:W-:Y:S01]  /*8c70*/  FFMA.FTZ R252, R3, R250, R252 ;  /* 0x000000fa03fc7223 */ /* 0x000fe200000100fc */
        /* <DEDUP_REMOVED lines=39> */
[----:B--2---:R-:W-:Y:S01]  /*8ef0*/  F2FP.BF16.F32.PACK_AB R34, R200, R203 ;  /* 0x000000cbc822723e */ /* 0x004fe200000010ff */
[C---:B------:R-:W-:Y:S03]  /*8f00*/  HMMA.16816.F32.BF16 R12, R24.reuse, R22, R12 ;  /* 0x00000016180c723c */ /* 0x040fe6000004180c */
[----:B------:R-:W-:Y:S01]  /*8f10*/  MUFU.EX2 R201, R201 ;  /* 0x000000c900c97308 */ /* 0x000fe20000000800 */
[----:B------:R-:W-:Y:S01]  /*8f20*/  ISETP.GT.AND P0, PT, R248, RZ, PT ;  /* 0x000000fff800720c */ /* 0x000fe20003f04270 */
[----:B------:R-:W-:Y:S01]  /*8f30*/  FMUL.FTZ R20, R148, R132 ;  /* 0x0000008494147220 */ /* 0x000fe20000410000 */
[C---:B-1----:R-:W-:Y:S07]  /*8f40*/  HMMA.16816.F32.BF16 R16, R24.reuse, R28, R16 ;  /* 0x0000001c1810723c */ /* 0x042fee0000041810 */
        /* <DEDUP_REMOVED lines=13> */
[--C-:B------:R-:W-:Y:S01]  /*9020*/  FFMA.FTZ R77, R104, UR4, -R152.reuse ;  /* 0x00000004684d7c23 */ /* 0x100fe20008010898 */
[C---:B----4-:R-:W-:Y:S05]  /*9030*/  HMMA.16816.F32.BF16 R8, R32.reuse, R36, R8 ;  /* 0x000000242008723c */ /* 0x050fea0000041808 */
[----:B------:R-:W-:Y:S03]  /*9040*/  F2FP.BF16.F32.PACK_AB R24, R198, R199 ;  /* 0x000000c7c618723e */ /* 0x000fe600000010ff */
[----:B------:R-:W-:Y:S01]  /*9050*/  MUFU.EX2 R194, R194 ;  /* 0x000000c200c27308 */ /* 0x000fe20000000800 */
[C---:B------:R-:W-:Y:S01]  /*9060*/  HMMA.16816.F32.BF16 R12, R32.reuse, R38, R12 ;  /* 0x00000026200c723c */ /* 0x040fe2000004180c */
[----:B------:R-:W4:Y:S02]  /*9070*/  LDSM.16.MT88.4 R36, [R232+0x5c00] ;  /* 0x005c0000e824783b */ /* 0x000f240000004200 */
[----:B-1----:R-:W-:Y:S01]  /*9080*/  F2FP.BF16.F32.PACK_AB R25, R196, R201 ;  /* 0x000000c9c419723e */ /* 0x002fe200000010ff */
[----:B------:R-:W-:Y:S02]  /*9090*/  FFMA.FTZ R82, R105, UR4, -R152 ;  /* 0x0000000469527c23 */ /* 0x000fe40008010898 */
[C---:B-----5:R-:W-:Y:S03]  /*90a0*/  HMMA.16816.F32.BF16 R16, R32.reuse, R40, R16 ;  /* 0x000000282010723c */ /* 0x060fe60000041810 */
[----:B------:R-:W1:Y:S02]  /*90b0*/  MUFU.EX2 R195, R195 ;  /* 0x000000c300c37308 */ /* 0x000e640000000800 */
[----:B---3--:R-:W-:Y:S01]  /*90c0*/  F2FP.BF16.F32.PACK_AB R26, R192, R197 ;  /* 0x000000c5c01a723e */ /* 0x008fe200000010ff */
[----:B------:R-:W-:Y:S01]  /*90d0*/  HMMA.16816.F32.BF16 R20, R32, R42, R20 ;  /* 0x0000002a2014723c */ /* 0x000fe20000041814 */
[----:B------:R-:W3:Y:S06]  /*90e0*/  LDSM.16.MT88.4 R40, [R231+0x5c00] ;  /* 0x005c0000e728783b */ /* 0x000eec0000004200 */
[----:B------:R-:W-:Y:S01]  /*90f0*/  MUFU.EX2 R193, R193 ;  /* 0x000000c100c17308 */ /* 0x000fe20000000800 */
[--C-:B------:R-:W-:Y:S03]  /*9100*/  FFMA.FTZ R79, R106, UR4, -R151.reuse ;  /* 0x000000046a4f7c23 */ /* 0x100fe60008010897 */
[----:B------:R-:W-:Y:S01]  /*9110*/  FFMA.FTZ R84, R107, UR4, -R151 ;  /* 0x000000046b547c23 */ /* 0x000fe20008010897 */
[----:B------:R-:W-:Y:S01]  /*9120*/  FADD.FTZ R33, R212, R252 ;  /* 0x000000fcd4217221 */ /* 0x000fe20000010000 */
[----:B------:R-:W-:Y:S04]  /*9130*/  FFMA.FTZ R215, R148, R249, R215 ;  /* 0x000000f994d77223 */ /* 0x000fe800000100d7 */
[----:B------:R-:W5:Y:S01]  /*9140*/  MUFU.EX2 R190, R190 ;  /* 0x000000be00be7308 */ /* 0x000f620000000800 */
[----:B-1----:R-:W-:Y:S01]  /*9150*/  F2FP.BF16.F32.PACK_AB R27, R195, R194 ;  /* 0x000000c2c31b723e */ /* 0x002fe200000010ff */
[----:B------:R-:W-:Y:S01]  /*9160*/  FADD.FTZ R32, R210, R33 ;  /* 0x00000021d2207221 */ /* 0x000fe20000010000 */
[----:B------:R-:W-:Y:S01]  /*9170*/  FADD.FTZ R214, R214, R215 ;  /* 0x000000d7d6d67221 */ /* 0x000fe20000010000 */
[----:B------:R-:W-:Y:S01]  /*9180*/  FFMA.FTZ R89, R116, UR4, -R152 ;  /* 0x0000000474597c23 */ /* 0x000fe20008010898 */
[----:B------:R-:W-:Y:S01]  /*9190*/  MOV R149, R2 ;  /* 0x0000000200957202 */ /* 0x000fe20000000f00 */
[----:B------:R-:W-:Y:S01]  /*91a0*/  FADD.FTZ R32, R211, R32 ;  /* 0x00000020d3207221 */ /* 0x000fe20000010000 */
[----:B------:R-:W-:Y:S03]  /*91b0*/  FADD.FTZ R213, R213, R214 ;  /* 0x000000d6d5d57221 */ /* 0x000fe60000010000 */
[----:B------:R-:W-:Y:S01]  /*91c0*/  MUFU.EX2 R191, R191 ;  /* 0x000000bf00bf7308 */ /* 0x000fe20000000800 */
[C---:B------:R-:W-:Y:S05]  /*91d0*/  HMMA.16816.F32.BF16 R8, R24.reuse, R44, R8 ;  /* 0x0000002c1808723c */ /* 0x040fea0000041808 */
[----:B------:R-:W-:Y:S01]  /*91e0*/  FADD.FTZ R209, R209, R32 ;  /* 0x00000020d1d17221 */ /* 0x000fe20000010000 */
[C---:B------:R-:W-:Y:S03]  /*91f0*/  HMMA.16816.F32.BF16 R12, R24.reuse, R46, R12 ;  /* 0x0000002e180c723c */ /* 0x040fe6000004180c */
[----:B------:R-:W1:Y:S01]  /*9200*/  MUFU.EX2 R188, R188 ;  /* 0x000000bc00bc7308 */ /* 0x000e620000000800 */
[----:B------:R-:W3:Y:S01]  /*9210*/  LDSM.16.MT88.4 R44, [R232+0x6000] ;  /* 0x00600000e82c783b */ /* 0x000ee20000004200 */
[----:B-----5:R-:W-:Y:S01]  /*9220*/  F2FP.BF16.F32.PACK_AB R32, R190, R193 ;  /* 0x000000c1be20723e */ /* 0x020fe200000010ff */
[C---:B--2---:R-:W-:Y:S07]  /*9230*/  HMMA.16816.F32.BF16 R16, R24.reuse, R28, R16 ;  /* 0x0000001c1810723c */ /* 0x044fee0000041810 */
[----:B------:R-:W-:Y:S01]  /*9240*/  MUFU.EX2 R187, R187 ;  /* 0x000000bb00bb7308 */ /* 0x000fe20000000800 */
[----:B------:R-:W-:Y:S01]  /*9250*/  FADD.FTZ R204, R204, R209 ;  /* 0x000000d1cccc7221 */ /* 0x000fe20000010000 */
[----:B------:R-:W-:Y:S01]  /*9260*/  HMMA.16816.F32.BF16 R20, R24, R30, R20 ;  /* 0x0000001e1814723c */ /* 0x000fe20000041814 */
[----:B------:R-:W2:Y:S07]  /*9270*/  LDSM.16.MT88.4 R28, [R231+0x6000] ;  /* 0x00600000e71c783b */ /* 0x000eae0000004200 */
[----:B------:R-:W5:Y:S03]  /*9280*/  MUFU.EX2 R184, R184 ;  /* 0x000000b800b87308 */ /* 0x000f660000000800 */
        /* <DEDUP_REMOVED lines=14> */
[----:B-----5:R-:W-:Y:S01]  /*9370*/  F2FP.BF16.F32.PACK_AB R34, R184, R187 ;  /* 0x000000bbb822723e */ /* 0x020fe200000010ff */
[--C-:B------:R-:W-:Y:S01]  /*9380*/  FFMA.FTZ R120, R120, UR4, -R152.reuse ;  /* 0x0000000478787c23 */ /* 0x100fe20008010898 */
[----:B------:R-:W-:Y:S01]  /*9390*/  FADD.FTZ R200, R200, R203 ;  /* 0x000000cbc8c87221 */ /* 0x000fe20000010000 */
[--C-:B------:R-:W-:Y:S01]  /*93a0*/  FFMA.FTZ R122, R122, UR4, -R151.reuse ;  /* 0x000000047a7a7c23 */ /* 0x100fe20008010897 */
[--C-:B------:R-:W-:Y:S01]  /*93b0*/  FFMA.FTZ R123, R123, UR4, -R151.reuse ;  /* 0x000000047b7b7c23 */ /* 0x100fe20008010897 */
[----:B------:R-:W-:Y:S01]  /*93c0*/  FFMA.FTZ R124, R124, UR4, -R152 ;  /* 0x000000047c7c7c23 */ /* 0x000fe20008010898 */
[----:B------:R-:W-:Y:S03]  /*93d0*/  FADD.FTZ R199, R199, R200 ;  /* 0x000000c8c7c77221 */ /* 0x000fe60000010000 */
[----:B------:R-:W-:Y:S01]  /*93e0*/  MUFU.EX2 R183, R183 ;  /* 0x000000b700b77308 */ /* 0x000fe20000000800 */
[--C-:B------:R-:W-:Y:S01]  /*93f0*/  FFMA.FTZ R125, R125, UR4, -R152.reuse ;  /* 0x000000047d7d7c23 */ /* 0x100fe20008010898 */
[----:B------:R-:W-:Y:S01]  /*9400*/  FFMA.FTZ R126, R126, UR4, -R151 ;  /* 0x000000047e7e7c23 */ /* 0x000fe20008010897 */
[----:B------:R-:W-:Y:S01]  /*9410*/  FADD.FTZ R198, R198, R199 ;  /* 0x000000c7c6c67221 */ /* 0x000fe20000010000 */
[----:B------:R-:W-:Y:S03]  /*9420*/  FFMA.FTZ R128, R128, UR4, -R152 ;  /* 0x0000000480807c23 */ /* 0x000fe60008010898 */
[----:B------:R-:W-:Y:S03]  /*9430*/  FADD.FTZ R197, R197, R198 ;  /* 0x000000c6c5c57221 */ /* 0x000fe60000010000 */
[----:B------:R-:W5:Y:S01]  /*9440*/  MUFU.EX2 R182, R182 ;  /* 0x000000b600b67308 */ /* 0x000f620000000800 */
[----:B-1----:R-:W-:Y:S01]  /*9450*/  F2FP.BF16.F32.PACK_AB R35, R186, R189 ;  /* 0x000000bdba23723e */ /* 0x002fe200000010ff */
[----:B------:R-:W-:Y:S04]  /*9460*/  FADD.FTZ R192, R192, R197 ;  /* 0x000000c5c0c07221 */ /* 0x000fe80000010000 */
[----:B------:R-:W-:Y:S04]  /*9470*/  FADD.FTZ R193, R193, R192 ;  /* 0x000000c0c1c17221 */ /* 0x000fe80000010000 */
[----:B------:R-:W-:Y:S01]  /*9480*/  MUFU.EX2 R185, R185 ;  /* 0x000000b900b97308 */ /* 0x000fe20000000800 */
[C---:B----4-:R-:W-:Y:S05]  /*9490*/  HMMA.16816.F32.BF16 R8, R32.reuse, R36, R8 ;  /* 0x000000242008723c */ /* 0x050fea0000041808 */
[----:B------:R-:W-:Y:S01]  /*94a0*/  FADD.FTZ R190, R190, R193 ;  /* 0x000000c1bebe7221 */ /* 0x000fe20000010000 */
[C---:B------:R-:W-:Y:S03]  /*94b0*/  HMMA.16816.F32.BF16 R12, R32.reuse, R38, R12 ;  /* 0x00000026200c723c */ /* 0x040fe6000004180c */
[----:B------:R-:W1:Y:S01]  /*94c0*/  MUFU.EX2 R180, R180 ;  /* 0x000000b400b47308 */ /* 0x000e620000000800 */
[----:B------:R-:W4:Y:S01]  /*94d0*/  LDSM.16.MT88.4 R36, [R232+0x6400] ;  /* 0x00640000e824783b */ /* 0x000f220000004200 */
[----:B-----5:R-:W-:Y:S01]  /*94e0*/  F2FP.BF16.F32.PACK_AB R24, R182, R183 ;  /* 0x000000b7b618723e */ /* 0x020fe200000010ff */
[C---:B---3--:R-:W-:Y:S07]  /*94f0*/  HMMA.16816.F32.BF16 R16, R32.reuse, R40, R16 ;  /* 0x000000282010723c */ /* 0x048fee0000041810 */
[----:B------:R-:W-:Y:S01]  /*9500*/  MUFU.EX2 R181, R181 ;  /* 0x000000b500b57308 */ /* 0x000fe20000000800 */
[----:B------:R-:W-:Y:S01]  /*9510*/  FADD.FTZ R187, R187, R190 ;  /* 0x000000bebbbb7221 */ /* 0x000fe20000010000 */
[----:B------:R-:W-:Y:S01]  /*9520*/  HMMA.16816.F32.BF16 R20, R32, R42, R20 ;  /* 0x0000002a2014723c */ /* 0x000fe20000041814 */
[----:B------:R-:W3:Y:S07]  /*9530*/  LDSM.16.MT88.4 R40, [R231+0x6400] ;  /* 0x00640000e728783b */ /* 0x000eee0000004200 */
[----:B------:R-:W5:Y:S03]  /*9540*/  MUFU.EX2 R176, R176 ;  /* 0x000000b000b07308 */ /* 0x000f660000000800 */
        /* <DEDUP_REMOVED lines=8> */
[----:B------:R-:W-:Y:S04]  /*95d0*/  FADD.FTZ R188, R188, R191 ;  /* 0x000000bfbcbc7221 */ /* 0x000fe80000010000 */
[----:B------:R-:W1:Y:S01]  /*95e0*/  MUFU.EX2 R179, R179 ;  /* 0x000000b300b37308 */ /* 0x000e620000000800 */
[----:B-----5:R-:W-:Y:S01]  /*95f0*/  F2FP.BF16.F32.PACK_AB R26, R176, R181 ;  /* 0x000000b5b01a723e */ /* 0x020fe200000010ff */
[----:B------:R-:W-:Y:S01]  /*9600*/  FADD.FTZ R189, R189, R188 ;  /* 0x000000bcbdbd7221 */ /* 0x000fe20000010000 */
[----:B------:R-:W-:Y:S03]  /*9610*/  FADD.FTZ R181, R181, R182 ;  /* 0x000000b6b5b57221 */ /* 0x000fe60000010000 */
[----:B------:R-:W-:Y:S01]  /*9620*/  FADD.FTZ R186, R186, R189 ;  /* 0x000000bdbaba7221 */ /* 0x000fe20000010000 */
[----:B------:R-:W-:Y:S03]  /*9630*/  FADD.FTZ R176, R176, R181 ;  /* 0x000000b5b0b07221 */ /* 0x000fe60000010000 */
[----:B------:R-:W-:Y:S01]  /*9640*/  MUFU.EX2 R175, R175 ;  /* 0x000000af00af7308 */ /* 0x000fe20000000800 */
[----:B------:R-:W-:Y:S04]  /*9650*/  FADD.FTZ R185, R185, R186 ;  /* 0x000000bab9b97221 */ /* 0x000fe80000010000 */
[----:B------:R-:W-:Y:S05]  /*9660*/  FADD.FTZ R185, R180, R185 ;  /* 0x000000b9b4b97221 */ /* 0x000fea0000010000 */
[----:B------:R-:W5:Y:S01]  /*9670*/  MUFU.EX2 R174, R174 ;  /* 0x000000ae00ae7308 */ /* 0x000f620000000800 */
[----:B-1----:R-:W-:Y:S09]  /*9680*/  F2FP.BF16.F32.PACK_AB R27, R179, R178 ;  /* 0x000000b2b31b723e */ /* 0x002ff200000010ff */
[----:B------:R-:W-:Y:S01]  /*9690*/  MUFU.EX2 R177, R177 ;  /* 0x000000b100b17308 */ /* 0x000fe20000000800 */
[C---:B------:R-:W-:Y:S06]  /*96a0*/  HMMA.16816.F32.BF16 R8, R24.reuse, R44, R8 ;  /* 0x0000002c1808723c */ /* 0x040fec0000041808 */
        /* <DEDUP_REMOVED lines=11> */
[----:B------:R-:W-:Y:S06]  /*9760*/  FADD.FTZ R174, R174, R175 ;  /* 0x000000afaeae7221 */ /* 0x000fec0000010000 */
[----:B------:R-:W-:Y:S10]  /*9770*/  MUFU.EX2 R173, R173 ;  /* 0x000000ad00ad7308 */ /* 0x000ff40000000800 */
[----:B------:R-:W1:Y:S01]  /*9780*/  MUFU.EX2 R170, R170 ;  /* 0x000000aa00aa7308 */ /* 0x000e620000000800 */
[C---:B-----5:R-:W-:Y:S01]  /*9790*/  F2FP.BF16.F32.PACK_AB R34, R168.reuse, R171 ;  /* 0x000000aba822723e */ /* 0x060fe200000010ff */
[----:B------:R-:W-:Y:S04]  /*97a0*/  FADD.FTZ R171, R171, R174 ;  /* 0x000000aeabab7221 */ /* 0x000fe80000010000 */
[----:B------:R-:W-:Y:S04]  /*97b0*/  FADD.FTZ R168, R168, R171 ;  /* 0x000000aba8a87221 */ /* 0x000fe80000010000 */
[----:B------:R-:W-:Y:S10]  /*97c0*/  MUFU.EX2 R167, R167 ;  /* 0x000000a700a77308 */ /* 0x000ff40000000800 */
[----:B------:R-:W5:Y:S01]  /*97d0*/  MUFU.EX2 R166, R166 ;  /* 0x000000a600a67308 */ /* 0x000f620000000800 */
[----:B-1----:R-:W-:Y:S09]  /*97e0*/  F2FP.BF16.F32.PACK_AB R35, R170, R173 ;  /* 0x000000adaa23723e */ /* 0x002ff200000010ff */
[----:B------:R-:W-:Y:S01]  /*97f0*/  MUFU.EX2 R169, R169 ;  /* 0x000000a900a97308 */ /* 0x000fe20000000800 */
[C---:B----4-:R-:W-:Y:S06]  /*9800*/  HMMA.16816.F32.BF16 R8, R32.reuse, R36, R8 ;  /* 0x000000242008723c */ /* 0x050fec0000041808 */
        /* <DEDUP_REMOVED lines=13> */
[----:B------:R-:W-:Y:S02]  /*98e0*/  FADD.FTZ R32, R179, R32 ;  /* 0x00000020b3207221 */ /* 0x000fe40000010000 */
[----:B------:R-:W-:Y:S02]  /*98f0*/  MUFU.EX2 R162, R162 ;  /* 0x000000a200a27308 */ /* 0x000fe40000000800 */
[----:B------:R-:W-:Y:S04]  /*9900*/  FADD.FTZ R177, R177, R32 ;  /* 0x00000020b1b17221 */ /* 0x000fe80000010000 */
        /* <DEDUP_REMOVED lines=56> */
[----:B------:R-:W-:Y:S04]  /*9c90*/  FADD.FTZ R157, R157, R156 ;  /* 0x0000009c9d9d7221 */ /* 0x000fe80000010000 */
        /* <DEDUP_REMOVED lines=14> */
[----:B------:R-:W-:Y:S01]  /*9d80*/  HMMA.16816.F32.BF16 R20, R24, R30, R20 ;  /* 0x0000001e1814723c */ /* 0x000fe20000041814 */
[----:B------:R-:W2:Y:S08]  /*9d90*/  LDSM.16.MT88.4 R28, [R231+0x7800] ;  /* 0x00780000e71c783b */ /* 0x000eb00000004200 */
[----:B------:R-:W5:Y:S02]  /*9da0*/  MUFU.EX2 R51, R51 ;  /* 0x0000003300337308 */ /* 0x000f640000000800 */
[----:B-1----:R-:W-:Y:S08]  /*9db0*/  F2FP.BF16.F32.PACK_AB R33, R55, R62 ;  /* 0x0000003e3721723e */ /* 0x002ff000000010ff */
[----:B------:R-:W-:Y:S10]  /*9dc0*/  MUFU.EX2 R56, R56 ;  /* 0x0000003800387308 */ /* 0x000ff40000000800 */
[----:B------:R-:W1:Y:S01]  /*9dd0*/  MUFU.EX2 R53, R53 ;  /* 0x0000003500357308 */ /* 0x000e620000000800 */
[----:B-----5:R-:W-:Y:S09]  /*9de0*/  F2FP.BF16.F32.PACK_AB R34, R51, R54 ;  /* 0x000000363322723e */ /* 0x020ff200000010ff */
        /* <DEDUP_REMOVED lines=11> */
[----:B------:R-:W-:Y:S01]  /*9ea0*/  HMMA.16816.F32.BF16 R20, R32, R42, R20 ;  /* 0x0000002a2014723c */ /* 0x000fe20000041814 */
[----:B------:R-:W3:Y:S08]  /*9eb0*/  LDSM.16.MT88.4 R40, [R231+0x7c00] ;  /* 0x007c0000e728783b */ /* 0x000ef00000004200 */
[----:B------:R-:W5:Y:S02]  /*9ec0*/  MUFU.EX2 R6, R6 ;  /* 0x0000000600067308 */ /* 0x000f640000000800 */
[----:B-1----:R-:W-:Y:S01]  /*9ed0*/  F2FP.BF16.F32.PACK_AB R25, R5, R52 ;  /* 0x000000340519723e */ /* 0x002fe200000010ff */
[----:B------:R-:W-:Y:S01]  /*9ee0*/  FADD.FTZ R32, R60, R67 ;  /* 0x000000433c207221 */ /* 0x000fe20000010000 */
[----:B------:R-:W-:Y:S03]  /*9ef0*/  FADD.FTZ R33, R61, R70 ;  /* 0x000000463d217221 */ /* 0x000fe60000010000 */
[----:B------:R-:W-:Y:S01]  /*9f00*/  FADD.FTZ R61, R59, R32 ;  /* 0x000000203b3d7221 */ /* 0x000fe20000010000 */
[----:B------:R-:W-:Y:S02]  /*9f10*/  FADD.FTZ R33, R64, R33 ;  /* 0x0000002140217221 */ /* 0x000fe40000010000 */
[----:B------:R-:W-:Y:S01]  /*9f20*/  MUFU.EX2 R50, R50 ;  /* 0x0000003200327308 */ /* 0x000fe20000000800 */
[--C-:B------:R-:W-:Y:S01]  /*9f30*/  FFMA.FTZ R59, R121, UR4, -R152.reuse ;  /* 0x00000004793b7c23 */ /* 0x100fe20008010898 */
[----:B------:R-:W-:Y:S01]  /*9f40*/  FADD.FTZ R61, R58, R61 ;  /* 0x0000003d3a3d7221 */ /* 0x000fe20000010000 */
[----:B------:R-:W-:Y:S01]  /*9f50*/  FADD.FTZ R62, R62, R33 ;  /* 0x000000213e3e7221 */ /* 0x000fe20000010000 */
[----:B------:R-:W-:Y:S02]  /*9f60*/  FFMA.FTZ R152, R129, UR4, -R152 ;  /* 0x0000000481987c23 */ /* 0x000fe40008010898 */
[----:B------:R-:W-:Y:S04]  /*9f70*/  FADD.FTZ R54, R54, R61 ;  /* 0x0000003d36367221 */ /* 0x000fe80000010000 */
[----:B------:R-:W1:Y:S01]  /*9f80*/  MUFU.EX2 R57, R57 ;  /* 0x0000003900397308 */ /* 0x000e620000000800 */
[----:B-----5:R-:W-:Y:S09]  /*9f90*/  F2FP.BF16.F32.PACK_AB R26, R6, R7 ;  /* 0x00000007061a723e */ /* 0x020ff200000010ff */
[----:B------:R-:W-:Y:S10]  /*9fa0*/  MUFU.EX2 R63, R63 ;  /* 0x0000003f003f7308 */ /* 0x000ff40000000800 */
        /* <DEDUP_REMOVED lines=13> */
[----:B-1----:R-:W-:Y:S01]  /*a080*/  F2FP.BF16.F32.PACK_AB R33, R3, R72 ;  /* 0x000000480321723e */ /* 0x002fe200000010ff */
[----:B------:R-:W-:Y:S01]  /*a090*/  FADD.FTZ R25, R55, R62 ;  /* 0x0000003e37197221 */ /* 0x000fe20000010000 */
[----:B------:R-:W-:Y:S03]  /*a0a0*/  FADD.FTZ R24, R51, R54 ;  /* 0x0000003633187221 */ /* 0x000fe60000010000 */
[----:B------:R-:W-:Y:S01]  /*a0b0*/  FADD.FTZ R56, R56, R25 ;  /* 0x0000001938387221 */ /* 0x000fe20000010000 */
[----:B------:R-:W-:Y:S02]  /*a0c0*/  FADD.FTZ R49, R49, R24 ;  /* 0x0000001831317221 */ /* 0x000fe40000010000 */
[----:B------:R-:W-:Y:S01]  /*a0d0*/  MUFU.EX2 R71, R71 ;  /* 0x0000004700477308 */ /* 0x000fe20000000800 */
[----:B------:R-:W-:Y:S01]  /*a0e0*/  FADD.FTZ R53, R53, R56 ;  /* 0x0000003835357221 */ /* 0x000fe20000010000 */
[----:B------:R-:W-:Y:S03]  /*a0f0*/  FADD.FTZ R56, R48, R49 ;  /* 0x0000003130387221 */ /* 0x000fe60000010000 */
[----:B------:R-:W-:Y:S01]  /*a100*/  FADD.FTZ R52, R52, R53 ;  /* 0x0000003534347221 */ /* 0x000fe20000010000 */
[----:B------:R-:W-:Y:S04]  /*a110*/  FADD.FTZ R7, R7, R56 ;  /* 0x0000003807077221 */ /* 0x000fe80000010000 */
        /* <DEDUP_REMOVED lines=22> */
[----:B------:R-:W-:Y:S01]  /*a280*/  FFMA.FTZ R7, R127, UR4, -R151 ;  /* 0x000000047f077c23 */ /* 0x000fe20008010897 */
[----:B------:R-:W-:Y:S01]  /*a290*/  FADD.FTZ R57, R57, R50 ;  /* 0x0000003239397221 */ /* 0x000fe20000010000 */
[----:B------:R-:W-:Y:S03]  /*a2a0*/  FADD.FTZ R66, R66, R63 ;  /* 0x0000003f42427221 */ /* 0x000fe60000010000 */
[----:B------:R-:W-:Y:S01]  /*a2b0*/  FADD.FTZ R72, R72, R57 ;  /* 0x0000003948487221 */ /* 0x000fe20000010000 */
[----:B------:R-:W-:Y:S03]  /*a2c0*/  FADD.FTZ R69, R69, R66 ;  /* 0x0000004245457221 */ /* 0x000fe60000010000 */
[----:B------:R-:W1:Y:S01]  /*a2d0*/  MUFU.EX2 R84, R84 ;  /* 0x0000005400547308 */ /* 0x000e620000000800 */
[----:B-----5:R-:W-:Y:S01]  /*a2e0*/  F2FP.BF16.F32.PACK_AB R26, R82, R77 ;  /* 0x0000004d521a723e */ /* 0x020fe200000010ff */
        /* <DEDUP_REMOVED lines=9> */
[----:B------:R-:W5:Y:S01]  /*a380*/  MUFU.EX2 R86, R86 ;  /* 0x0000005600567308 */ /* 0x000f620000000800 */
[----:B-1----:R-:W-:Y:S01]  /*a390*/  F2FP.BF16.F32.PACK_AB R27, R84, R79 ;  /* 0x0000004f541b723e */ /* 0x002fe200000010ff */
[----:B------:R-:W-:Y:S01]  /*a3a0*/  FADD.FTZ R80, R75, R80 ;  /* 0x000000504b507221 */ /* 0x000fe20000010000 */
[----:B------:R-:W-:Y:S03]  /*a3b0*/  FADD.FTZ R82, R82, R77 ;  /* 0x0000004d52527221 */ /* 0x000fe60000010000 */
[----:B------:R-:W-:Y:S04]  /*a3c0*/  FADD.FTZ R79, R79, R80 ;  /* 0x000000504f4f7221 */ /* 0x000fe80000010000 */
        /* <DEDUP_REMOVED lines=16> */
[----:B------:R-:W-:Y:S02]  /*a4d0*/  FADD.FTZ R88, R88, R83 ;  /* 0x0000005358587221 */ /* 0x000fe40000010000 */
        /* <DEDUP_REMOVED lines=11> */
[----:B------:R-:W1:Y:S02]  /*a590*/  MUFU.EX2 R65, R119 ;  /* 0x0000007700417308 */ /* 0x000e640000000800 */
[----:B-----5:R-:W-:Y:S01]  /*a5a0*/  F2FP.BF16.F32.PACK_AB R24, R94, R89 ;  /* 0x000000595e18723e */ /* 0x020fe200000010ff */
[C---:B---3--:R-:W-:Y:S07]  /*a5b0*/  HMMA.16816.F32.BF16 R16, R32.reuse, R40, R16 ;  /* 0x000000282010723c */ /* 0x048fee0000041810 */
[----:B------:R-:W-:Y:S01]  /*a5c0*/  MUFU.EX2 R60, R120 ;  /* 0x00000078003c7308 */ /* 0x000fe20000000800 */
[--C-:B------:R-:W-:Y:S01]  /*a5d0*/  FFMA.FTZ R36, R130, UR4, -R151.reuse ;  /* 0x0000000482247c23 */ /* 0x100fe20008010897 */
[----:B------:R-:W-:Y:S01]  /*a5e0*/  HMMA.16816.F32.BF16 R20, R32, R42, R20 ;  /* 0x0000002a2014723c */ /* 0x000fe20000041814 */
[----:B------:R-:W3:Y:S07]  /*a5f0*/  LDSM.16.MT88.4 R32, [R231+0x8c00] ;  /* 0x008c0000e720783b */ /* 0x000eee0000004200 */
[----:B------:R-:W4:Y:S03]  /*a600*/  MUFU.EX2 R59, R59 ;  /* 0x0000003b003b7308 */ /* 0x000f260000000800 */
[----:B-1----:R-:W-:Y:S01]  /*a610*/  F2FP.BF16.F32.PACK_AB R25, R65, R68 ;  /* 0x000000444119723e */ /* 0x002fe200000010ff */
[----:B------:R-:W-:Y:S06]  /*a620*/  FFMA.FTZ R151, R131, UR4, -R151 ;  /* 0x0000000483977c23 */ /* 0x000fec0008010897 */
[----:B------:R-:W-:Y:S10]  /*a630*/  MUFU.EX2 R55, R122 ;  /* 0x0000007a00377308 */ /* 0x000ff40000000800 */
[----:B------:R-:W1:Y:S01]  /*a640*/  MUFU.EX2 R54, R123 ;  /* 0x0000007b00367308 */ /* 0x000e620000000800 */
[----:B----4-:R-:W-:Y:S09]  /*a650*/  F2FP.BF16.F32.PACK_AB R26, R59, R60 ;  /* 0x0000003c3b1a723e */ /* 0x010ff200000010ff */
[----:B------:R-:W-:Y:S10]  /*a660*/  MUFU.EX2 R48, R124 ;  /* 0x0000007c00307308 */ /* 0x000ff40000000800 */
[----:B------:R-:W4:Y:S01]  /*a670*/  MUFU.EX2 R5, R125 ;  /* 0x0000007d00057308 */ /* 0x000f220000000800 */
[----:B-1----:R-:W-:Y:S09]  /*a680*/  F2FP.BF16.F32.PACK_AB R27, R54, R55 ;  /* 0x00000037361b723e */ /* 0x002ff200000010ff */
[----:B------:R-:W-:Y:S01]  /*a690*/  MUFU.EX2 R6, R126 ;  /* 0x0000007e00067308 */ /* 0x000fe20000000800 */
[C---:B------:R-:W-:Y:S06]  /*a6a0*/  HMMA.16816.F32.BF16 R8, R24.reuse, R44, R8 ;  /* 0x0000002c1808723c */ /* 0x040fec0000041808 */
[C---:B------:R-:W-:Y:S03]  /*a6b0*/  HMMA.16816.F32.BF16 R12, R24.reuse, R46, R12 ;  /* 0x0000002e180c723c */ /* 0x040fe6000004180c */
[----:B------:R-:W1:Y:S02]  /*a6c0*/  MUFU.EX2 R7, R7 ;  /* 0x0000000700077308 */ /* 0x000e640000000800 */
[----:B----4-:R-:W-:Y:S01]  /*a6d0*/  F2FP.BF16.F32.PACK_AB R132, R5, R48 ;  /* 0x000000300584723e */ /* 0x010fe200000010ff */
[C---:B--2---:R-:W-:Y:S07]  /*a6e0*/  HMMA.16816.F32.BF16 R16, R24.reuse, R28, R16 ;  /* 0x0000001c1810723c */ /* 0x044fee0000041810 */
[----:B------:R-:W-:Y:S01]  /*a6f0*/  MUFU.EX2 R3, R128 ;  /* 0x0000008000037308 */ /* 0x000fe20000000800 */
[----:B------:R-:W-:Y:S09]  /*a700*/  HMMA.16816.F32.BF16 R20, R24, R30, R20 ;  /* 0x0000001e1814723c */ /* 0x000ff20000041814 */
[----:B------:R-:W2:Y:S02]  /*a710*/  MUFU.EX2 R152, R152 ;  /* 0x0000009800987308 */ /* 0x000ea40000000800 */
[----:B-1----:R-:W-:Y:S01]  /*a720*/  F2FP.BF16.F32.PACK_AB R133, R7, R6 ;  /* 0x000000060785723e */ /* 0x002fe200000010ff */
[----:B------:R-:W-:Y:S04]  /*a730*/  FADD.FTZ R25, R87, R88 ;  /* 0x0000005857197221 */ /* 0x000fe80000010000 */
[----:B------:R-:W-:Y:S03]  /*a740*/  FADD.FTZ R25, R92, R25 ;  /* 0x000000195c197221 */ /* 0x000fe60000010000 */
[----:B------:R-:W-:Y:S01]  /*a750*/  MUFU.EX2 R36, R36 ;  /* 0x0000002400247308 */ /* 0x000fe20000000800 */
[----:B------:R-:W-:Y:S04]  /*a760*/  FADD.FTZ R68, R68, R25 ;  /* 0x0000001944447221 */ /* 0x000fe80000010000 */
[----:B------:R-:W-:Y:S05]  /*a770*/  FADD.FTZ R68, R65, R68 ;  /* 0x0000004441447221 */ /* 0x000fea0000010000 */
[----:B------:R-:W1:Y:S01]  /*a780*/  MUFU.EX2 R151, R151 ;  /* 0x0000009700977308 */ /* 0x000e620000000800 */
[----:B--2---:R-:W-:Y:S01]  /*a790*/  F2FP.BF16.F32.PACK_AB R134, R152, R3 ;  /* 0x000000039886723e */ /* 0x004fe200000010ff */
[----:B------:R-:W-:Y:S04]  /*a7a0*/  FADD.FTZ R55, R55, R68 ;  /* 0x0000004437377221 */ /* 0x000fe80000010000 */
[----:B------:R-:W-:Y:S04]  /*a7b0*/  FADD.FTZ R55, R54, R55 ;  /* 0x0000003736377221 */ /* 0x000fe80000010000 */
[----:B------:R-:W-:Y:S04]  /*a7c0*/  FADD.FTZ R6, R6, R55 ;  /* 0x0000003706067221 */ /* 0x000fe80000010000 */
[----:B------:R-:W-:Y:S01]  /*a7d0*/  FADD.FTZ R7, R7, R6 ;  /* 0x0000000607077221 */ /* 0x000fe20000010000 */
[C---:B-1----:R-:W-:Y:S03]  /*a7e0*/  F2FP.BF16.F32.PACK_AB R135, R151.reuse, R36 ;  /* 0x000000249787723e */ /* 0x042fe600000010ff */
[----:B------:R-:W-:Y:S04]  /*a7f0*/  FADD.FTZ R36, R36, R7 ;  /* 0x0000000724247221 */ /* 0x000fe80000010000 */
[----:B------:R-:W-:Y:S01]  /*a800*/  FADD.FTZ R250, R151, R36 ;  /* 0x0000002497fa7221 */ /* 0x000fe20000010000 */
[C---:B------:R-:W-:Y:S06]  /*a810*/  HMMA.16816.F32.BF16 R144, R132.reuse, R140, R8 ;  /* 0x0000008c8490723c */ /* 0x040fec0000041808 */
[C---:B------:R-:W-:Y:S05]  /*a820*/  HMMA.16816.F32.BF16 R140, R132.reuse, R142, R12 ;  /* 0x0000008e848c723c */ /* 0x040fea000004180c */
[----:B------:R-:W-:Y:S01]  /*a830*/  FADD.FTZ R9, R89, R90 ;  /* 0x0000005a59097221 */ /* 0x000fe20000010000 */
[C---:B---3--:R-:W-:Y:S05]  /*a840*/  HMMA.16816.F32.BF16 R136, R132.reuse, R32, R16 ;  /* 0x000000208488723c */ /* 0x048fea0000041810 */
[----:B------:R-:W-:Y:S01]  /*a850*/  FADD.FTZ R9, R94, R9 ;  /* 0x000000095e097221 */ /* 0x000fe20000010000 */
[----:B------:R-:W-:Y:S05]  /*a860*/  HMMA.16816.F32.BF16 R132, R132, R34, R20 ;  /* 0x000000228484723c */ /* 0x000fea0000041814 */
[----:B------:R-:W-:Y:S06]  /*a870*/  FADD.FTZ R60, R60, R9 ;  /* 0x000000093c3c7221 */ /* 0x000fec0000010000 */
[----:B------:R-:W-:Y:S04]  /*a880*/  FADD.FTZ R59, R59, R60 ;  /* 0x0000003c3b3b7221 */ /* 0x000fe80000010000 */
[----:B------:R-:W-:Y:S04]  /*a890*/  FADD.FTZ R48, R48, R59 ;  /* 0x0000003b30307221 */ /* 0x000fe80000010000 */
[----:B------:R-:W-:Y:S04]  /*a8a0*/  FADD.FTZ R48, R5, R48 ;  /* 0x0000003005307221 */ /* 0x000fe80000010000 */
[----:B------:R-:W-:Y:S01]  /*a8b0*/  FADD.FTZ R249, R3, R48 ;  /* 0x0000003003f97221 */ /* 0x000fe20000010000 */
[----:B------:R-:W-:Y:S03]  /*a8c0*/  IADD3 R3, R248, -0x1, RZ ;  /* 0xfffffffff8037810 */ /* 0x000fe60007ffe0ff */
[----:B------:R-:W-:Y:S01]  /*a8d0*/  FADD.FTZ R249, R152, R249 ;  /* 0x000000f998f97221 */ /* 0x000fe20000010000 */
[----:B------:R-:W-:Y:S02]  /*a8e0*/  MOV R248, R3 ;  /* 0x0000000300f87202 */ /* 0x000fe40000000f00 */
[----:B------:R-:W-:Y:S01]  /*a8f0*/  MOV R3, R0 ;  /* 0x0000000000037202 */ /* 0x000fe20000000f00 */
[----:B------:R-:W-:Y:S06]  /*a900*/  @P0 BRA `(.L_x_1527) ;  /* 0xffffffc000400947 */ /* 0x000fec000383ffff */
.L_x_1523:
[----:B------:R-:W1:Y:S01]  /*a910*/  SHFL.BFLY PT, R5, R250, 0x2, 0x1f ;  /* 0x0c401f00fa057f89 */ /* 0x000e6200000e0000 */
[----:B------:R-:W-:Y:S01]  /*a920*/  IMAD.MOV.U32 R15, RZ, RZ, 0x3f800000 ;  /* 0x3f800000ff0f7424 */ /* 0x000fe200078e00ff */
[----:B------:R-:W2:Y:S01]  /*a930*/  S2UR UR4, SR_CgaCtaId ;  /* 0x00000000000479c3 */ /* 0x000ea20000008800 */
[----:B------:R-:W-:Y:S01]  /*a940*/  IMAD.MOV.U32 R13, RZ, RZ, 0x3f800000 ;  /* 0x3f800000ff0d7424 */ /* 0x000fe200078e00ff */
[----:B------:R-:W3:Y:S01]  /*a950*/  SHFL.BFLY PT, R4, R249, 0x2, 0x1f ;  /* 0x0c401f00f9047f89 */ /* 0x000ee200000e0000 */
[----:B------:R-:W-:Y:S01]  /*a960*/  UMOV UR5, 0x400 ;  /* 0x0000040000057882 */ /* 0x000fe20000000000 */
        /* <DEDUP_REMOVED lines=9> */
[----:B-----5:R-:W-:-:S04]  /*aa00*/  SHF.R.S32.HI R9, RZ, 0x1f, R10 ;  /* 0x0000001fff097819 */ /* 0x020fc8000001140a */
[CC--:B------:R-:W-:Y:S02]  /*aa10*/  LEA.HI R7, R9.reuse, R10.reuse, RZ, 0x2 ;  /* 0x0000000a09077211 */ /* 0x0c0fe400078f10ff */
[----:B------:R-:W-:Y:S01]  /*aa20*/  LEA.HI R9, R9, R10, RZ, 0x5 ;  /* 0x0000000a09097211 */ /* 0x000fe200078f28ff */
[----:B-1----:R-:W-:Y:S01]  /*aa30*/  FADD.FTZ R11, R8, R11 ;  /* 0x0000000b080b7221 */ /* 0x002fe20000010000 */
[----:B------:R-:W-:Y:S02]  /*aa40*/  LOP3.LUT R7, R7, 0xfffffffc, RZ, 0xc0, !PT ;  /* 0xfffffffc07077812 */ /* 0x000fe400078ec0ff */
[----:B------:R-:W-:Y:S01]  /*aa50*/  SHF.R.S32.HI R8, RZ, 0x5, R9 ;  /* 0x00000005ff087819 */ /* 0x000fe20000011409 */
[----:B--2---:R-:W-:Y:S01]  /*aa60*/  FADD.FTZ R12, R3, R12 ;  /* 0x0000000c030c7221 */ /* 0x004fe20000010000 */
[----:B------:R-:W-:Y:S01]  /*aa70*/  FSETP.NE.FTZ.AND P2, PT, R11, RZ, PT ;  /* 0x000000ff0b00720b */ /* 0x000fe20003f55000 */
[----:B------:R-:W-:Y:S01]  /*aa80*/  IMAD.IADD R7, R10, 0x1, -R7 ;  /* 0x000000010a077824 */ /* 0x000fe200078e0a07 */
[----:B------:R-:W-:-:S02]  /*aa90*/  SHF.R.S32.HI R3, RZ, 0x2, R4 ;  /* 0x00000002ff037819 */ /* 0x000fc40000011404 */
[----:B------:R-:W-:Y:S02]  /*aaa0*/  FSETP.NE.FTZ.AND P3, PT, R12, RZ, PT ;  /* 0x000000ff0c00720b */ /* 0x000fe40003f75000 */
[----:B------:R-:W-:Y:S02]  /*aab0*/  SHF.R.S32.HI R14, RZ, 0x1f, R3 ;  /* 0x0000001fff0e7819 */ /* 0x000fe40000011403 */
[----:B------:R-:W-:Y:S02]  /*aac0*/  LEA R7, R8, R7, 0x8 ;  /* 0x0000000708077211 */ /* 0x000fe400078e40ff */
[----:B------:R-:W-:-:S03]  /*aad0*/  LEA.HI R14, R14, R3, RZ, 0x3 ;  /* 0x000000030e0e7211 */ /* 0x000fc600078f18ff */
[----:B------:R-:W1:Y:S01]  /*aae0*/  @P2 MUFU.RCP R15, R11 ;  /* 0x0000000b000f2308 */ /* 0x000e620000001000 */
[----:B------:R-:W-:Y:S01]  /*aaf0*/  LOP3.LUT R14, R14, 0xfffffff8, RZ, 0xc0, !PT ;  /* 0xfffffff80e0e7812 */ /* 0x000fe200078ec0ff */
[----:B------:R-:W2:Y:S04]  /*ab00*/  @P2 LDC R19, c[0x0][0x2e8] ;  /* 0x0000ba00ff132b82 */ /* 0x000ea80000000800 */
[----:B------:R-:W-:Y:S02]  /*ab10*/  IMAD.IADD R14, R3, 0x1, -R14 ;  /* 0x00000001030e7824 */ /* 0x000fe400078e0a0e */
[----:B------:R-:W3:Y:S02]  /*ab20*/  @P3 MUFU.RCP R13, R12 ;  /* 0x0000000c000d3308 */ /* 0x000ee40000001000 */
[----:B------:R-:W4:Y:S01]  /*ab30*/  @P3 LDC R21, c[0x0][0x2e8] ;  /* 0x0000ba00ff153b82 */ /* 0x000f220000000800 */
[----:B------:R-:W-:-:S04]  /*ab40*/  LEA.HI R8, R14, R14, RZ, 0x1 ;  /* 0x0000000e0e087211 */ /* 0x000fc800078f08ff */
[----:B------:R-:W-:Y:S01]  /*ab50*/  LOP3.LUT R17, R8, 0x3fffffe, RZ, 0xc0, !PT ;  /* 0x03fffffe08117812 */ /* 0x000fe200078ec0ff */
[----:B------:R-:W5:Y:S01]  /*ab60*/  @P3 MUFU.LG2 R12, R12 ;  /* 0x0000000c000c3308 */ /* 0x000f620000000c00 */
        /* <DEDUP_REMOVED lines=8> */
[----:B------:R-:W-:Y:S01]  /*abf0*/  SHF.R.S32.HI R15, RZ, 0x1, R8 ;  /* 0x00000001ff0f7819 */ /* 0x000fe20000011408 */
[C---:B---3--:R-:W-:Y:S01]  /*ac00*/  FMUL.FTZ R144, R13.reuse, R144 ;  /* 0x000000900d907220 */ /* 0x048fe20000410000 */
[----:B------:R-:W-:Y:S01]  /*ac10*/  IADD3 R14, R14, -R17, RZ ;  /* 0x800000110e0e7210 */ /* 0x000fe20007ffe0ff */
[----:B------:R-:W-:Y:S01]  /*ac20*/  FMUL.FTZ R145, R13, R145 ;  /* 0x000000910d917220 */ /* 0x000fe20000410000 */
[C---:B------:R-:W-:Y:S01]  /*ac30*/  LOP3.LUT P0, RZ, R15.reuse, 0x2, RZ, 0xc0, !PT ;  /* 0x000000020fff7812 */ /* 0x040fe2000780c0ff */
[C---:B------:R-:W-:Y:S01]  /*ac40*/  IMAD.SHL.U32 R8, R15.reuse, 0x40, RZ ;  /* 0x000000400f087824 */ /* 0x040fe200078e00ff */
[----:B------:R-:W-:Y:S01]  /*ac50*/  LOP3.LUT R15, R15, 0x1, RZ, 0xc0, !PT ;  /* 0x000000010f0f7812 */ /* 0x000fe200078ec0ff */
[----:B------:R-:W-:-:S02]  /*ac60*/  IMAD R7, R14, 0x10, R7 ;  /* 0x000000100e077824 */ /* 0x000fc400078e0207 */
[C---:B------:R-:W-:Y:S01]  /*ac70*/  FMUL.FTZ R140, R13.reuse, R140 ;  /* 0x0000008c0d8c7220 */ /* 0x040fe20000410000 */
[----:B------:R-:W-:Y:S01]  /*ac80*/  IMAD.MOV.U32 R14, RZ, RZ, -0x10 ;  /* 0xfffffff0ff0e7424 */ /* 0x000fe200078e00ff */
[----:B------:R-:W-:Y:S01]  /*ac90*/  LOP3.LUT R8, R8, 0xc0, RZ, 0xc0, !PT ;  /* 0x000000c008087812 */ /* 0x000fe200078ec0ff */
[----:B------:R-:W-:Y:S01]  /*aca0*/  FMUL.FTZ R141, R13, R141 ;  /* 0x0000008d0d8d7220 */ /* 0x000fe20000410000 */
[----:B------:R-:W-:Y:S01]  /*acb0*/  ISETP.NE.U32.AND P1, PT, R15, 0x1, PT ;  /* 0x000000010f00780c */ /* 0x000fe20003f25070 */
[C---:B------:R-:W-:Y:S01]  /*acc0*/  FMUL.FTZ R136, R13.reuse, R136 ;  /* 0x000000880d887220 */ /* 0x040fe20000410000 */
[----:B------:R-:W-:Y:S01]  /*acd0*/  LEA.HI R8, R8, R8, RZ, 0x1d ;  /* 0x0000000808087211 */ /* 0x000fe200078fe8ff */
[C---:B------:R-:W-:Y:S01]  /*ace0*/  FMUL.FTZ R137, R13.reuse, R137 ;  /* 0x000000890d897220 */ /* 0x040fe20000410000 */
[----:B------:R-:W-:Y:S01]  /*acf0*/  SEL R14, R14, 0x10, !P1 ;  /* 0x000000100e0e7807 */ /* 0x000fe20004800000 */
[----:B------:R-:W-:Y:S01]  /*ad00*/  FMUL.FTZ R132, R13, R132 ;  /* 0x000000840d847220 */ /* 0x000fe20000410000 */
[----:B------:R-:W-:Y:S01]  /*ad10*/  LEA R7, R7, R8, 0x1 ;  /* 0x0000000807077211 */ /* 0x000fe200078e08ff */
[----:B------:R-:W-:Y:S01]  /*ad20*/  FMUL.FTZ R13, R13, R133 ;  /* 0x000000850d0d7220 */ /* 0x000fe20000410000 */
[----:B------:R-:W-:Y:S01]  /*ad30*/  F2FP.BF16.F32.PACK_AB R144, R145, R144 ;  /* 0x000000909190723e */ /* 0x000fe200000010ff */
[----:B------:R-:W1:Y:S01]  /*ad40*/  @P2 MUFU.LG2 R11, R11 ;  /* 0x0000000b000b2308 */ /* 0x000e620000000c00 */
[----:B------:R-:W-:Y:S01]  /*ad50*/  LEA R7, R7, UR4, 0x1 ;  /* 0x0000000407077c11 */ /* 0x000fe2000f8e08ff */
[----:B------:R-:W-:Y:S01]  /*ad60*/  ULDC.U8 UR4, c[0x0][0x3d8] ;  /* 0x0000f60000047ab9 */ /* 0x000fe20000000000 */
[----:B------:R-:W-:Y:S01]  /*ad70*/  F2FP.BF16.F32.PACK_AB R146, R147, R146 ;  /* 0x000000929392723e */ /* 0x000fe200000010ff */
[----:B-----5:R-:W-:Y:S01]  /*ad80*/  @P3 FMUL.FTZ R23, R12, 0.69314718246459960938 ;  /* 0x3f3172180c173820 */ /* 0x020fe20000410000 */
[----:B------:R-:W-:Y:S01]  /*ad90*/  F2FP.BF16.F32.PACK_AB R140, R141, R140 ;  /* 0x0000008c8d8c723e */ /* 0x000fe200000010ff */
[C---:B------:R-:W-:Y:S01]  /*ada0*/  VIADD R15, R7.reuse, 0x20 ;  /* 0x00000020070f7836 */ /* 0x040fe20000000000 */
[C---:B------:R-:W-:Y:S01]  /*adb0*/  @P0 IADD3 R15, R7.reuse, -0x20, RZ ;  /* 0xffffffe0070f0810 */ /* 0x040fe20007ffe0ff */
[----:B------:R-:W-:Y:S01]  /*adc0*/  IMAD.IADD R17, R7, 0x1, R14 ;  /* 0x0000000107117824 */ /* 0x000fe200078e020e */
[----:B------:R-:W-:Y:S01]  /*add0*/  F2FP.BF16.F32.PACK_AB R142, R143, R142 ;  /* 0x0000008e8f8e723e */ /* 0x000fe200000010ff */
[----:B------:R-:W-:Y:S01]  /*ade0*/  STS [R7], R144 ;  /* 0x0000009007007388 */ /* 0x000fe20000000800 */
[----:B------:R-:W-:Y:S01]  /*adf0*/  F2FP.BF16.F32.PACK_AB R136, R137, R136 ;  /* 0x000000888988723e */ /* 0x000fe200000010ff */
[----:B------:R-:W-:Y:S01]  /*ae00*/  IMAD.IADD R14, R14, 0x1, R15 ;  /* 0x000000010e0e7824 */ /* 0x000fe200078e020f */
[----:B------:R-:W-:Y:S01]  /*ae10*/  F2FP.BF16.F32.PACK_AB R138, R139, R138 ;  /* 0x0000008a8b8a723e */ /* 0x000fe200000010ff */
[----:B------:R3:W-:Y:S01]  /*ae20*/  STS [R7+0x200], R146 ;  /* 0x0002009207007388 */ /* 0x0007e20000000800 */
[----:B------:R-:W-:-:S02]  /*ae30*/  F2FP.BF16.F32.PACK_AB R13, R13, R132 ;  /* 0x000000840d0d723e */ /* 0x000fc400000010ff */
[----:B------:R-:W-:Y:S01]  /*ae40*/  F2FP.BF16.F32.PACK_AB R134, R135, R134 ;  /* 0x000000868786723e */ /* 0x000fe200000010ff */
[----:B------:R-:W-:Y:S01]  /*ae50*/  STS [R17], R140 ;  /* 0x0000008c11007388 */ /* 0x000fe20000000800 */
[----:B------:R-:W-:Y:S02]  /*ae60*/  ISETP.NE.AND P0, PT, RZ, UR4, PT ;  /* 0x00000004ff007c0c */ /* 0x000fe4000bf05270 */
[----:B------:R-:W-:Y:S01]  /*ae70*/  MOV R8, 0x7f800000 ;  /* 0x7f80000000087802 */ /* 0x000fe20000000f00 */
[----:B------:R1:W-:Y:S04]  /*ae80*/  STS [R17+0x200], R142 ;  /* 0x0002008e11007388 */ /* 0x0003e80000000800 */
[----:B------:R2:W-:Y:S04]  /*ae90*/  STS [R15], R136 ;  /* 0x000000880f007388 */ /* 0x0005e80000000800 */
[----:B------:R2:W-:Y:S04]  /*aea0*/  STS [R15+0x200], R138 ;  /* 0x0002008a0f007388 */ /* 0x0005e80000000800 */
[----:B------:R2:W-:Y:S04]  /*aeb0*/  STS [R14], R13 ;  /* 0x0000000d0e007388 */ /* 0x0005e80000000800 */
[----:B------:R2:W-:Y:S01]  /*aec0*/  STS [R14+0x200], R134 ;  /* 0x000200860e007388 */ /* 0x0005e20000000800 */
[----:B---3--:R-:W-:-:S02]  /*aed0*/  IMAD.MOV.U32 R7, RZ, RZ, 0x7f800000 ;  /* 0x7f800000ff077424 */ /* 0x008fc400078e00ff */
[----:B----4-:R-:W-:Y:S01]  /*aee0*/  @P3 FFMA.FTZ R7, R2, R21, R23 ;  /* 0x0000001502073223 */ /* 0x010fe20000010017 */
[----:B-1----:R-:W-:-:S04]  /*aef0*/  @P2 FMUL.FTZ R17, R11, 0.69314718246459960938 ;  /* 0x3f3172180b112820 */ /* 0x002fc80000410000 */
[----:B--2---:R-:W-:Y:S01]  /*af00*/  @P2 FFMA.FTZ R8, R0, R19, R17 ;  /* 0x0000001300082223 */ /* 0x004fe20000010011 */
[----:B------:R-:W-:Y:S05]  /*af10*/  @!P0 BRA `(.L_x_1528) ;  /* 0x00000000001c8947 */ /* 0x000fea0003800000 */
[----:B------:R-:W1:Y:S01]  /*af20*/  S2UR UR8, SR_CTAID.Z ;  /* 0x00000000000879c3 */ /* 0x000e620000002700 */
[----:B------:R-:W-:Y:S01]  /*af30*/  ULDC UR9, c[0x0][0x2e4] ;  /* 0x0000b90000097ab9 */ /* 0x000fe20000000800 */
[----:B------:R-:W-:-:S06]  /*af40*/  ULDC UR6, c[0x0][0x2c4] ;  /* 0x0000b10000067ab9 */ /* 0x000fcc0000000800 */
[----:B------:R-:W2:Y:S01]  /*af50*/  S2UR UR7, SR_CTAID.Y ;  /* 0x00000000000779c3 */ /* 0x000ea20000002600 */
[----:B-1----:R-:W-:-:S04]  /*af60*/  UIMAD UR9, UR8, UR9, URZ ;  /* 0x00000009080972a4 */ /* 0x002fc8000f8e023f */
[----:B--2---:R-:W-:Y:S01]  /*af70*/  UIMAD UR9, UR7, UR6, UR9 ;  /* 0x00000006070972a4 */ /* 0x004fe2000f8e0209 */
[----:B------:R-:W-:Y:S05]  /*af80*/  BRA `(.L_x_1529) ;  /* 0x0000000000187947 */ /* 0x000fea0003800000 */
.L_x_1528:
[----:B------:R-:W-:Y:S01]  /*af90*/  S2UR UR8, SR_CTAID.Z ;  /* 0x00000000000879c3 */ /* 0x000fe20000002700 */
[----:B------:R-:W-:Y:S01]  /*afa0*/  ULDC UR9, c[0x0][0x270] ;  /* 0x00009c0000097ab9 */ /* 0x000fe20000000800 */
[----:B------:R-:W-:-:S06]  /*afb0*/  ULDC UR6, c[0x0][0x2c4] ;  /* 0x0000b10000067ab9 */ /* 0x000fcc0000000800 */
[----:B------:R-:W1:Y:S02]  /*afc0*/  S2UR UR7, SR_CTAID.Y ;  /* 0x00000000000779c3 */ /* 0x000e640000002600 */
[----:B-1----:R-:W-:-:S04]  /*afd0*/  UIMAD UR9, UR7, UR9, UR8 ;  /* 0x00000009070972a4 */ /* 0x002fc8000f8e0208 */
[----:B------:R-:W-:Y:S02]  /*afe0*/  UIMAD UR9, UR9, UR6, URZ ;  /* 0x00000006090972a4 */ /* 0x000fe4000f8e023f */
.L_x_1529:
[----:B------:R-:W-:Y:S01]  /*aff0*/  LEA.HI R0, R5, R6, RZ, 0x5 ;  /* 0x0000000605007211 */ /* 0x000fe200078f28ff */
[----:B------:R-:W-:Y:S01]  /*b000*/  BAR.SYNC.DEFER_BLOCKING 0x0 ;  /* 0x0000000000007b1d */ /* 0x000fe20000010000 */
[----:B------:R-:W-:Y:S02]  /*b010*/  LOP3.LUT R9, R9, 0xffffffe0, RZ, 0xc0, !PT ;  /* 0xffffffe009097812 */ /* 0x000fe400078ec0ff */
[----:B------:R-:W-:Y:S02]  /*b020*/  LOP3.LUT R5, R0, 0xffffffe0, RZ, 0xc0, !PT ;  /* 0xffffffe000057812 */ /* 0x000fe400078ec0ff */
[--C-:B------:R-:W-:Y:S01]  /*b030*/  SHF.R.S32.HI R2, RZ, 0x5, R0.reuse ;  /* 0x00000005ff027819 */ /* 0x100fe20000011400 */
[----:B------:R-:W-:Y:S01]  /*b040*/  IMAD.IADD R9, R10, 0x1, -R9 ;  /* 0x000000010a097824 */ /* 0x000fe200078e0a09 */
[----:B------:R-:W-:Y:S01]  /*b050*/  SHF.R.S32.HI R11, RZ, 0x1f, R0 ;  /* 0x0000001fff0b7819 */ /* 0x000fe20000011400 */
[----:B------:R-:W-:Y:S01]  /*b060*/  IMAD.IADD R5, R6, 0x1, -R5 ;  /* 0x0000000106057824 */ /* 0x000fe200078e0a05 */
[----:B------:R-:W-:Y:S02]  /*b070*/  BSSY B0, `(.L_x_1530) ;  /* 0x0000018000007945 */ /* 0x000fe40003800000 */
[----:B------:R-:W-:-:S02]  /*b080*/  LOP3.LUT P0, RZ, R9, 0x3, RZ, 0xc0, !PT ;  /* 0x0000000309ff7812 */ /* 0x000fc4000780c0ff */
[----:B------:R-:W-:Y:S02]  /*b090*/  LEA.HI R11, R11, R2, RZ, 0x2 ;  /* 0x000000020b0b7211 */ /* 0x000fe400078f10ff */
[----:B------:R-:W-:Y:S02]  /*b0a0*/  SHF.R.S32.HI R0, RZ, 0x1f, R5 ;  /* 0x0000001fff007819 */ /* 0x000fe40000011405 */
[----:B------:R-:W-:Y:S02]  /*b0b0*/  LOP3.LUT R11, R11, 0xfffffffc, RZ, 0xc0, !PT ;  /* 0xfffffffc0b0b7812 */ /* 0x000fe400078ec0ff */
[----:B------:R-:W-:-:S03]  /*b0c0*/  LEA.HI R0, R0, R5, RZ, 0x2 ;  /* 0x0000000500007211 */ /* 0x000fc600078f10ff */
[----:B------:R-:W-:Y:S01]  /*b0d0*/  IMAD.IADD R2, R2, 0x1, -R11 ;  /* 0x0000000102027824 */ /* 0x000fe200078e0a0b */
[----:B------:R-:W-:-:S05]  /*b0e0*/  SHF.R.S32.HI R5, RZ, 0x2, R0 ;  /* 0x00000002ff057819 */ /* 0x000fca0000011400 */
[----:B------:R-:W-:Y:S01]  /*b0f0*/  IMAD R2, R2, 0x10, R5 ;  /* 0x0000001002027824 */ /* 0x000fe200078e0205 */
[----:B------:R-:W-:Y:S06]  /*b100*/  @P0 BRA `(.L_x_1531) ;  /* 0x0000000000380947 */ /* 0x000fec0003800000 */
[----:B------:R-:W1:Y:S01]  /*b110*/  S2UR UR5, SR_CTAID.X ;  /* 0x00000000000579c3 */ /* 0x000e620000002500 */
[C---:B------:R-:W-:Y:S01]  /*b120*/  VIADD R0, R2.reuse, 0x8 ;  /* 0x0000000802007836 */ /* 0x040fe20000000000 */
[----:B-1----:R-:W-:Y:S02]  /*b130*/  ULEA UR4, UR5, UR9, 0x6 ;  /* 0x0000000905047291 */ /* 0x002fe4000f8e303f */
[----:B------:R-:W-:Y:S02]  /*b140*/  UIMAD UR5, UR5, -0x40, UR6 ;  /* 0xffffffc0050578a4 */ /* 0x000fe4000f8e0206 */
[----:B------:R-:W-:Y:S02]  /*b150*/  USHF.R.S32.HI UR10, URZ, 0x1f, UR4 ;  /* 0x0000001f3f0a7899 */ /* 0x000fe40008011404 */
[----:B------:R-:W-:Y:S02]  /*b160*/  IADD3 R5, P0, R2, UR4, RZ ;  /* 0x0000000402057c10 */ /* 0x000fe4000ff1e0ff */
[----:B------:R-:W-:-:S02]  /*b170*/  ISETP.GE.AND P1, PT, R0, UR5, PT ;  /* 0x0000000500007c0c */ /* 0x000fc4000bf26270 */
[C---:B------:R-:W-:Y:S01]  /*b180*/  ISETP.GE.AND P2, PT, R2.reuse, UR5, PT ;  /* 0x0000000502007c0c */ /* 0x040fe2000bf46270 */
[----:B------:R-:W-:Y:S01]  /*b190*/  ULDC.64 UR4, c[0x0][0x2b0] ;  /* 0x0000ac0000047ab9 */ /* 0x000fe20000000a00 */
[----:B------:R-:W-:Y:S02]  /*b1a0*/  LEA.HI.X.SX32 R0, R2, UR10, 0x1, P0 ;  /* 0x0000000a02007c11 */ /* 0x000fe400080f0eff */
[----:B------:R-:W-:-:S04]  /*b1b0*/  LEA R10, P0, R5, UR4, 0x2 ;  /* 0x00000004050a7c11 */ /* 0x000fc8000f8010ff */
[----:B------:R-:W-:-:S05]  /*b1c0*/  LEA.HI.X R11, R5, UR5, R0, 0x2, P0 ;  /* 0x00000005050b7c11 */ /* 0x000fca00080f1400 */
[----:B------:R1:W-:Y:S04]  /*b1d0*/  @!P2 STG.E desc[UR16][R10.64], R7 ;  /* 0x000000070a00a986 */ /* 0x0003e8000c101910 */
[----:B------:R1:W-:Y:S02]  /*b1e0*/  @!P1 STG.E desc[UR16][R10.64+0x20], R8 ;  /* 0x000020080a009986 */ /* 0x0003e4000c101910 */
.L_x_1531:
[----:B------:R-:W-:Y:S05]  /*b1f0*/  BSYNC B0 ;  /* 0x0000000000007941 */ /* 0x000fea0003800000 */
.L_x_1530:
[----:B------:R-:W2:Y:S01]  /*b200*/  S2UR UR5, SR_CTAID.X ;  /* 0x00000000000579c3 */ /* 0x000ea20000002500 */
[----:B-1----:R-:W-:Y:S01]  /*b210*/  LOP3.LUT R7, R4, 0xfffffffc, RZ, 0xc0, !PT ;  /* 0xfffffffc04077812 */ /* 0x002fe200078ec0ff */
[----:B------:R-:W1:Y:S03]  /*b220*/  LDS.128 R12, [R241] ;  /* 0x00000000f10c7984 */ /* 0x000e660000000c00 */
[----:B------:R-:W-:Y:S01]  /*b230*/  IADD3 R7, -R7, R6, RZ ;  /* 0x0000000607077210 */ /* 0x000fe20007ffe1ff */
[----:B------:R-:W3:Y:S02]  /*b240*/  LDS.128 R16, [R241+0x800] ;  /* 0x00080000f1107984 */ /* 0x000ee40000000c00 */
[----:B------:R-:W4:Y:S01]  /*b250*/  LDC.64 R8, c[0x0][0x298] ;  /* 0x0000a600ff087b82 */ /* 0x000f220000000a00 */
[----:B------:R-:W-:-:S04]  /*b260*/  SHF.L.U32 R10, R7, 0x3, RZ ;  /* 0x00000003070a7819 */ /* 0x000fc800000006ff */
[----:B------:R-:W-:-:S03]  /*b270*/  SHF.R.S32.HI R11, RZ, 0x1f, R10 ;  /* 0x0000001fff0b7819 */ /* 0x000fc6000001140a */
[----:B------:R-:W5:Y:S01]  /*b280*/  LDC.64 R4, c[0x0][0x290] ;  /* 0x0000a400ff047b82 */ /* 0x000f620000000a00 */
[----:B--2---:R-:W-:-:S07]  /*b290*/  USHF.L.U32 UR5, UR5, 0x6, URZ ;  /* 0x0000000605057899 */ /* 0x004fce000800063f */
[----:B------:R-:W2:Y:S01]  /*b2a0*/  LDC.64 R6, c[0x0][0x2a0] ;  /* 0x0000a800ff067b82 */ /* 0x000ea20000000a00 */
[----:B------:R-:W-:Y:S01]  /*b2b0*/  USHF.R.S32.HI UR4, URZ, 0x1f, UR5 ;  /* 0x0000001f3f047899 */ /* 0x000fe20008011405 */
[----:B----4-:R-:W-:-:S05]  /*b2c0*/  IMAD.WIDE.U32 R10, R8, UR5, R10 ;  /* 0x00000005080a7c25 */ /* 0x010fca000f8e000a */
[----:B------:R-:W-:Y:S01]  /*b2d0*/  IMAD R2, R8, UR4, RZ ;  /* 0x0000000408027c24 */ /* 0x000fe2000f8e02ff */
[----:B------:R-:W-:-:S03]  /*b2e0*/  USHF.R.S32.HI UR4, URZ, 0x1f, UR7 ;  /* 0x0000001f3f047899 */ /* 0x000fc60008011407 */
[----:B------:R-:W-:-:S03]  /*b2f0*/  IMAD R2, R9, UR5, R2 ;  /* 0x0000000509027c24 */ /* 0x000fc6000f8e0202 */
[----:B-----5:R-:W-:Y:S01]  /*b300*/  IMAD R0, R4, UR4, RZ ;  /* 0x0000000404007c24 */ /* 0x020fe2000f8e02ff */
[----:B------:R-:W-:Y:S01]  /*b310*/  USHF.R.S32.HI UR4, URZ, 0x1f, UR8 ;  /* 0x0000001f3f047899 */ /* 0x000fe20008011408 */
[----:B------:R-:W-:Y:S02]  /*b320*/  IADD3 R11, R2, R11, RZ ;  /* 0x0000000b020b7210 */ /* 0x000fe40007ffe0ff */
[----:B------:R-:W-:Y:S02]  /*b330*/  IMAD R5, R5, UR7, R0 ;  /* 0x0000000705057c24 */ /* 0x000fe4000f8e0200 */
[----:B------:R-:W-:-:S04]  /*b340*/  IMAD.WIDE.U32 R10, R4, UR7, R10 ;  /* 0x00000007040a7c25 */ /* 0x000fc8000f8e000a */
[C---:B--2---:R-:W-:Y:S01]  /*b350*/  IMAD R0, R6.reuse, UR4, RZ ;  /* 0x0000000406007c24 */ /* 0x044fe2000f8e02ff */
[----:B------:R-:W-:Y:S01]  /*b360*/  IADD3 R11, R5, R11, RZ ;  /* 0x0000000b050b7210 */ /* 0x000fe20007ffe0ff */
[----:B------:R-:W-:Y:S01]  /*b370*/  ULDC.64 UR4, c[0x0][0x280] ;  /* 0x0000a00000047ab9 */ /* 0x000fe20000000a00 */
[----:B------:R-:W-:Y:S01]  /*b380*/  SHF.R.S32.HI R5, RZ, 0x1f, R3 ;  /* 0x0000001fff057819 */ /* 0x000fe20000011403 */
[----:B------:R-:W-:Y:S02]  /*b390*/  IMAD R0, R7, UR8, R0 ;  /* 0x0000000807007c24 */ /* 0x000fe4000f8e0200 */
[----:B------:R-:W-:-:S05]  /*b3a0*/  IMAD.WIDE.U32 R6, R6, UR8, R10 ;  /* 0x0000000806067c25 */ /* 0x000fca000f8e000a */
[----:B------:R-:W-:Y:S01]  /*b3b0*/  IADD3 R7, R0, R7, RZ ;  /* 0x0000000700077210 */ /* 0x000fe20007ffe0ff */
[----:B------:R-:W-:-:S04]  /*b3c0*/  IMAD R0, R5, R8, RZ ;  /* 0x0000000805007224 */ /* 0x000fc800078e02ff */
[C---:B------:R-:W-:Y:S02]  /*b3d0*/  IMAD R0, R3.reuse, R9, R0 ;  /* 0x0000000903007224 */ /* 0x040fe400078e0200 */
[----:B------:R-:W-:-:S05]  /*b3e0*/  IMAD.WIDE.U32 R6, R3, R8, R6 ;  /* 0x0000000803067225 */ /* 0x000fca00078e0006 */
[----:B------:R-:W-:Y:S02]  /*b3f0*/  IADD3 R0, R0, R7, RZ ;  /* 0x0000000700007210 */ /* 0x000fe40007ffe0ff */
[----:B------:R-:W-:-:S04]  /*b400*/  LEA R2, P0, R6, UR4, 0x1 ;  /* 0x0000000406027c11 */ /* 0x000fc8000f8008ff */
[----:B------:R-:W-:Y:S02]  /*b410*/  LEA.HI.X R3, R6, UR5, R0, 0x1, P0 ;  /* 0x0000000506037c11 */ /* 0x000fe400080f0c00 */
[----:B------:R-:W-:-:S03]  /*b420*/  LEA R4, P0, R8, R2, 0x6 ;  /* 0x0000000208047211 */ /* 0x000fc600078030ff */
[----:B-1----:R-:W-:Y:S01]  /*b430*/  STG.E.128 desc[UR16][R2.64], R12 ;  /* 0x0000000c02007986 */ /* 0x002fe2000c101d10 */
[----:B------:R-:W-:-:S05]  /*b440*/  LEA.HI.X R5, R8, R3, R9, 0x6, P0 ;  /* 0x0000000308057211 */ /* 0x000fca00000f3409 */
[----:B---3--:R-:W-:Y:S01]  /*b450*/  STG.E.128 desc[UR16][R4.64], R16 ;  /* 0x0000001004007986 */ /* 0x008fe2000c101d10 */
[----:B------:R-:W-:Y:S05]  /*b460*/  EXIT ;  /* 0x000000000000794d */ /* 0x000fea0003800000 */
.L_x_1532:
        /* <DEDUP_REMOVED lines=9> */
.L_x_5326:


//--------------------- .text._ZN5flash24flash_fwd_splitkv_kernelI23Flash_fwd_kernel_traitsILi32ELi64ELi256ELi4ELb0ELb0EN7cutlass10bfloat16_tE19Flash_kernel_traitsILi32ELi64ELi256ELi4ES3_EELb1ELb0ELb0ELb1ELb1ELb1ELb0ELb0EEEvNS_16Flash_fwd_paramsE --------------------------
	.section	.text._ZN5flash24flash_fwd_splitkv_kernelI23Flash_fwd_kernel_traitsILi32ELi64ELi256ELi4ELb0ELb0EN7cutlass10bfloat16_tE19Flash_kernel_traitsILi32ELi64ELi256ELi4ES3_EELb1ELb0ELb0ELb1ELb1ELb1ELb0ELb0EEEvNS_16Flash_fwd_paramsE,"ax",@progbits
	.align	128
        .global         _ZN5flash24flash_fwd_splitkv_kernelI23Flash_fwd_kernel_traitsILi32ELi64ELi256ELi4ELb0ELb0EN7cutlass10bfloat16_tE19Flash_kernel_traitsILi32ELi64ELi256ELi4ES3_EELb1ELb0ELb0ELb1ELb1ELb1ELb0ELb0EEEvNS_16Flash_fwd_paramsE
        .type           _ZN5flash24flash_fwd_splitkv_kernelI23Flash_fwd_kernel_traitsILi32ELi64ELi256ELi4ELb0ELb0EN7cutlass10bfloat16_tE19Flash_kernel_traitsILi32ELi64ELi256ELi4ES3_EELb1ELb0ELb0ELb1ELb1ELb1ELb0ELb0EEEvNS_16Flash_fwd_paramsE,@function
        .size           _ZN5flash24flash_fwd_splitkv_kernelI23Flash_fwd_kernel_traitsILi32ELi64ELi256ELi4ELb0ELb0EN7cutlass10bfloat16_tE19Flash_kernel_traitsILi32ELi64ELi256ELi4ES3_EELb1ELb0ELb0ELb1ELb1ELb1ELb0ELb0EEEvNS_16Flash_fwd_paramsE,(.L_x_5327 - _ZN5flash24flash_fwd_splitkv_kernelI23Flash_fwd_kernel_traitsILi32ELi64ELi256ELi4ELb0ELb0EN7cutlass10bfloat16_tE19Flash_kernel_traitsILi32ELi64ELi256ELi4ES3_EELb1ELb0ELb0ELb1ELb1ELb1ELb0ELb0EEEvNS_16Flash_fwd_paramsE)
        .other          _ZN5flash24flash_fwd_splitkv_kernelI23Flash_fwd_kernel_traitsILi32ELi64ELi256ELi4ELb0ELb0EN7cutlass10bfloat16_tE19Flash_kernel_traitsILi32ELi64ELi256ELi4ES3_EELb1ELb0ELb0ELb1ELb1ELb1ELb0ELb0EEEvNS_16Flash_fwd_paramsE,@"STO_CUDA_ENTRY STV_DEFAULT"
_ZN5flash24flash_fwd_splitkv_kernelI23Flash_fwd_kernel_traitsILi32ELi64ELi256ELi4ELb0ELb0EN7cutlass10bfloat16_tE19Flash_kernel_traitsILi32ELi64ELi256ELi4ES3_EELb1ELb0ELb0ELb1ELb1ELb1ELb0ELb0EEEvNS_16Flash_fwd_paramsE:
.text._ZN5flash24flash_fwd_splitkv_kernelI23Flash_fwd_kernel_traitsILi32ELi64ELi256ELi4ELb0ELb0EN7cutlass10bfloat16_tE19Flash_kernel_traitsILi32ELi64ELi256ELi4ES3_EELb1ELb0ELb0ELb1ELb1ELb1ELb0ELb0EEEvNS_16Flash_fwd_paramsE:
        /* <DEDUP_REMOVED lines=13> */
[----:B--2---:R-:W-:-:S05]  /*00d0*/  @P0 IMAD.WIDE R4, R19, 0x4, R2 ;  /* 0x0000000413040825 */ /* 0x004fca00078e0202 */
[----:B------:R2:W3:Y:S01]  /*00e0*/  @P0 LDG.E R12, desc[UR16][R4.64] ;  /* 0x00000010040c0981 */ /* 0x0004e2000c1e1900 */
[----:B-1----:R-:W-:-:S05]  /*00f0*/  @P2 IMAD.WIDE R2, R19, 0x4, R6 ;  /* 0x0000000413022825 */ /* 0x002fca00078e0206 */
[----:B------:R-:W3:Y:S01]  /*0100*/  @P2 LDG.E R0, desc[UR16][R2.64] ;  /* 0x0000001002002981 */ /* 0x000ee2000c1e1900 */
[----:B------:R-:W1:Y:S01]  /*0110*/  S2R R27, SR_CTAID.X ;  /* 0x00000000001b7919 */ /* 0x000e620000002500 */
[----:B--2---:R-:W2:Y:S08]  /*0120*/  @!P2 LDC.64 R4, c[0x0][0x2c8] ;  /* 0x0000b200ff04ab82 */ /* 0x004eb00000000a00 */
[----:B------:R-:W4:Y:S01]  /*0130*/  @!P2 LDC.64 R2, c[0x0][0x318] ;  /* 0x0000c600ff02ab82 */ /* 0x000f220000000a00 */
[----:B-1----:R-:W-:-:S05]  /*0140*/  IMAD.SHL.U32 R62, R27, 0x40, RZ ;  /* 0x000000401b3e7824 */ /* 0x002fca00078e00ff */
[----:B------:R-:W-:Y:S02]  /*0150*/  ISETP.GE.AND P1, PT, R62, UR15, PT ;  /* 0x0000000f3e007c0c */ /* 0x000fe4000bf26270 */
[----:B----4-:R-:W-:-:S04]  /*0160*/  @!P2 ISETP.NE.U32.AND P0, PT, R2, RZ, PT ;  /* 0x000000ff0200a20c */ /* 0x010fc80003f05070 */
[----:B------:R-:W-:Y:S01]  /*0170*/  @!P2 ISETP.NE.AND.EX P0, PT, R3, RZ, PT, P0 ;  /* 0x000000ff0300a20c */ /* 0x000fe20003f05300 */
[----:B---3--:R-:W-:-:S03]  /*0180*/  @P2 IMAD.IADD R56, R0, 0x1, -R12 ;  /* 0x0000000100382824 */ /* 0x008fc600078e0a0c */
[----:B--2---:R-:W-:-:S03]  /*0190*/  @!P2 SEL R0, R5, RZ, P0 ;  /* 0x000000ff0500a207 */ /* 0x004fc60000000000 */
        /* <DEDUP_REMOVED lines=28> */
[----:B------:R-:W-:Y:S02]  /*0360*/  SHF.R.S32.HI R4, RZ, 0x1f, R19 ;  /* 0x0000001fff047819 */ /* 0x000fe40000011413 */
[----:B------:R-:W-:Y:S02]  /*0370*/  LOP3.LUT R2, R5, 0x1ffffffc, RZ, 0xc0, !PT ;  /* 0x1ffffffc05027812 */ /* 0x000fe400078ec0ff */
[----:B------:R-:W-:Y:S01]  /*0380*/  SHF.R.S32.HI R6, RZ, 0x1f, R25 ;  /* 0x0000001fff067819 */ /* 0x000fe20000011419 */
[----:B------:R-:W-:Y:S01]  /*0390*/  IMAD R4, R4, UR4, RZ ;  /* 0x0000000404047c24 */ /* 0x000fe2000f8e02ff */
[C---:B------:R-:W-:Y:S01]  /*03a0*/  LOP3.LUT P3, RZ, R60.reuse, 0x3, RZ, 0xc0, !PT ;  /* 0x000000033cff7812 */ /* 0x040fe2000786c0ff */
[----:B------:R-:W-:Y:S01]  /*03b0*/  IMAD.IADD R2, R60, 0x1, -R2 ;  /* 0x000000013c027824 */ /* 0x000fe200078e0a02 */
[----:B------:R-:W-:-:S03]  /*03c0*/  IADD3 R13, -R62, UR15, RZ ;  /* 0x0000000f3e0d7c10 */ /* 0x000fc6000fffe1ff */
[----:B------:R-:W-:-:S05]  /*03d0*/  IMAD.SHL.U32 R2, R2, 0x8, RZ ;  /* 0x0000000802027824 */ /* 0x000fca00078e00ff */
[----:B------:R-:W-:Y:S01]  /*03e0*/  SHF.R.S32.HI R3, RZ, 0x1f, R2 ;  /* 0x0000001fff037819 */ /* 0x000fe20000011402 */
[----:B-1----:R-:W-:Y:S01]  /*03f0*/  IMAD R0, R0, R10, RZ ;  /* 0x0000000a00007224 */ /* 0x002fe200078e02ff */
[----:B------:R-:W-:-:S03]  /*0400*/  SHF.L.U32 R9, R11, 0x6, RZ ;  /* 0x000000060b097819 */ /* 0x000fc600000006ff */
[C---:B------:R-:W-:Y:S02]  /*0410*/  IMAD R0, R62.reuse, R11, R0 ;  /* 0x0000000b3e007224 */ /* 0x040fe400078e0200 */
[----:B------:R-:W-:-:S04]  /*0420*/  IMAD.WIDE.U32 R2, R62, R10, R2 ;  /* 0x0000000a3e027225 */ /* 0x000fc800078e0002 */
[----:B------:R-:W-:Y:S02]  /*0430*/  IMAD.IADD R3, R3, 0x1, R0 ;  /* 0x0000000103037824 */ /* 0x000fe400078e0200 */
[C---:B------:R-:W-:Y:S02]  /*0440*/  IMAD R0, R19.reuse, UR5, R4 ;  /* 0x0000000513007c24 */ /* 0x040fe4000f8e0204 */
[----:B------:R-:W-:Y:S01]  /*0450*/  IMAD.WIDE.U32 R2, R19, UR4, R2 ;  /* 0x0000000413027c25 */ /* 0x000fe2000f8e0002 */
[----:B------:R-:W-:-:S03]  /*0460*/  ULDC.64 UR4, c[0x0][0x2a0] ;  /* 0x0000a80000047ab9 */ /* 0x000fc60000000a00 */
[----:B------:R-:W-:Y:S01]  /*0470*/  IMAD R4, R6, UR4, RZ ;  /* 0x0000000406047c24 */ /* 0x000fe2000f8e02ff */
[----:B------:R-:W-:Y:S01]  /*0480*/  IADD3 R3, R3, R0, RZ ;  /* 0x0000000003037210 */ /* 0x000fe20007ffe0ff */
[----:B------:R-:W-:Y:S01]  /*0490*/  IMAD.WIDE.U32 R6, R10, 0x40, RZ ;  /* 0x000000400a067825 */ /* 0x000fe200078e00ff */
[----:B------:R-:W-:-:S03]  /*04a0*/  SHF.R.S32.HI R0, RZ, 0x2, R5 ;  /* 0x00000002ff007819 */ /* 0x000fc60000011405 */
[C---:B------:R-:W-:Y:S01]  /*04b0*/  IMAD R4, R25.reuse, UR5, R4 ;  /* 0x0000000519047c24 */ /* 0x040fe2000f8e0204 */
[----:B------:R-:W-:Y:S01]  /*04c0*/  SHF.R.S32.HI R12, RZ, 0x1f, R0 ;  /* 0x0000001fff0c7819 */ /* 0x000fe20000011400 */
[----:B------:R-:W-:Y:S01]  /*04d0*/  IMAD.WIDE.U32 R2, R25, UR4, R2 ;  /* 0x0000000419027c25 */ /* 0x000fe2000f8e0002 */
[----:B------:R-:W-:Y:S01]  /*04e0*/  ULDC UR4, c[0x0][0x270] ;  /* 0x00009c0000047ab9 */ /* 0x000fe20000000800 */
[----:B------:R-:W-:Y:S02]  /*04f0*/  ISETP.GE.OR P2, PT, R0, R13, P3 ;  /* 0x0000000d0000720c */ /* 0x000fe40001f46670 */
[----:B------:R-:W-:Y:S02]  /*0500*/  IMAD.IADD R3, R3, 0x1, R4 ;  /* 0x0000000103037824 */ /* 0x000fe400078e0204 */
[----:B------:R-:W-:Y:S01]  /*0510*/  IMAD R5, R19, UR4, R25 ;  /* 0x0000000413057c24 */ /* 0x000fe2000f8e0219 */
[----:B------:R-:W-:Y:S01]  /*0520*/  ULDC.64 UR4, c[0x0][0x280] ;  /* 0x0000a00000047ab9 */ /* 0x000fe20000000a00 */
[----:B------:R-:W-:-:S02]  /*0530*/  IMAD R4, R12, R10, RZ ;  /* 0x0000000a0c047224 */ /* 0x000fc400078e02ff */
[----:B------:R-:W-:Y:S02]  /*0540*/  IMAD R5, R5, UR15, R62 ;  /* 0x0000000f05057c24 */ /* 0x000fe4000f8e023e */
[C---:B------:R-:W-:Y:S02]  /*0550*/  IMAD R4, R0.reuse, R11, R4 ;  /* 0x0000000b00047224 */ /* 0x040fe400078e0204 */
[C---:B------:R-:W-:Y:S01]  /*0560*/  IMAD.WIDE.U32 R2, R0.reuse, R10, R2 ;  /* 0x0000000a00027225 */ /* 0x040fe200078e0002 */
[----:B------:R-:W-:Y:S02]  /*0570*/  IADD3 R8, P0, R5, R0, RZ ;  /* 0x0000000005087210 */ /* 0x000fe40007f1e0ff */
[----:B------:R-:W-:Y:S01]  /*0580*/  IADD3 R0, R0, 0x20, RZ ;  /* 0x0000002000007810 */ /* 0x000fe20007ffe0ff */
[----:B------:R-:W-:Y:S01]  /*0590*/  IMAD.IADD R3, R3, 0x1, R4 ;  /* 0x0000000103037824 */ /* 0x000fe200078e0204 */
[----:B------:R-:W-:Y:S02]  /*05a0*/  LEA R4, P1, R2, UR4, 0x1 ;  /* 0x0000000402047c11 */ /* 0x000fe4000f8208ff */
[----:B------:R-:W-:-:S02]  /*05b0*/  LEA.HI.X.SX32 R12, R5, R12, 0x1, P0 ;  /* 0x0000000c050c7211 */ /* 0x000fc400000f0eff */
[----:B------:R-:W-:Y:S01]  /*05c0*/  LEA.HI.X R5, R2, UR5, R3, 0x1, P1 ;  /* 0x0000000502057c11 */ /* 0x000fe200088f0c03 */
[----:B------:R-:W-:Y:S01]  /*05d0*/  ULDC.64 UR4, c[0x0][0x2b0] ;  /* 0x0000ac0000047ab9 */ /* 0x000fe20000000a00 */
[----:B------:R-:W-:Y:S02]  /*05e0*/  ISETP.GE.OR P3, PT, R0, R13, P3 ;  /* 0x0000000d0000720c */ /* 0x000fe40001f66670 */
[----:B------:R-:W-:Y:S01]  /*05f0*/  LEA R2, P0, R8, UR4, 0x2 ;  /* 0x0000000408027c11 */ /* 0x000fe2000f8010ff */
[----:B------:R1:W-:Y:S01]  /*0600*/  STG.E.128 desc[UR16][R4.64], RZ ;  /* 0x000000ff04007986 */ /* 0x0003e2000c101d10 */
[----:B------:R-:W-:Y:S02]  /*0610*/  IADD3 R6, P1, R4, R6, RZ ;  /* 0x0000000604067210 */ /* 0x000fe40007f3e0ff */
[----:B------:R-:W-:Y:S01]  /*0620*/  LEA.HI.X R3, R8, UR5, R12, 0x2, P0 ;  /* 0x0000000508037c11 */ /* 0x000fe200080f140c */
[----:B------:R-:W-:Y:S01]  /*0630*/  @!P2 IMAD.MOV.U32 R8, RZ, RZ, 0x7f800000 ;  /* 0x7f800000ff08a424 */ /* 0x000fe200078e00ff */
[----:B------:R-:W-:-:S05]  /*0640*/  IADD3.X R7, R5, R7, R9, P1, !PT ;  /* 0x0000000705077210 */ /* 0x000fca0000ffe409 */
[----:B------:R1:W-:Y:S04]  /*0650*/  STG.E.128 desc[UR16][R6.64], RZ ;  /* 0x000000ff06007986 */ /* 0x0003e8000c101d10 */
[----:B------:R1:W-:Y:S01]  /*0660*/  @!P2 STG.E desc[UR16][R2.64], R8 ;  /* 0x000000080200a986 */ /* 0x0003e2000c101910 */
[----:B------:R-:W-:Y:S05]  /*0670*/  @P3 EXIT ;  /* 0x000000000000394d */ /* 0x000fea0003800000 */
[----:B------:R-:W-:-:S05]  /*0680*/  MOV R0, 0x7f800000 ;  /* 0x7f80000000007802 */ /* 0x000fca0000000f00 */
[----:B------:R-:W-:Y:S01]  /*0690*/  STG.E desc[UR16][R2.64+0x80], R0 ;  /* 0x0000800002007986 */ /* 0x000fe2000c101910 */
[----:B------:R-:W-:Y:S05]  /*06a0*/  EXIT ;  /* 0x000000000000794d */ /* 0x000fea0003800000 */
.L_x_1533:
        /* <DEDUP_REMOVED lines=23> */
.L_x_1534:
[----:B------:R-:W-:Y:S02]  /*0820*/  MOV R212, R0 ;  /* 0x0000000000d47202 */ /* 0x000fe40000000f00 */
[----:B------:R-:W-:Y:S01]  /*0830*/  MOV R213, R2 ;  /* 0x0000000200d57202 */ /* 0x000fe20000000f00 */
[----:B------:R-:W-:Y:S06]  /*0840*/  @P6 BRA `(.L_x_1535) ;  /* 0x00000004004c6947 */ /* 0x000fec0003800000 */
[----:B------:R-:W1:Y:S01]  /*0850*/  LDC R14, c[0x0][0x380] ;  /* 0x0000e000ff0e7b82 */ /* 0x000e620000000800 */
[----:B------:R-:W-:Y:S01]  /*0860*/  LEA R5, R191, 0xffffff00, 0x8 ;  /* 0xffffff00bf057811 */ /* 0x000fe200078e40ff */
[----:B------:R-:W-:-:S06]  /*0870*/  ULDC.64 UR8, c[0x0][0x230] ;  /* 0x00008c0000087ab9 */ /* 0x000fcc0000000a00 */
[----:B------:R-:W3:Y:S01]  /*0880*/  LDC R8, c[0x0][0x278] ;  /* 0x00009e00ff087b82 */ /* 0x000ee20000000800 */
[----:B------:R-:W-:Y:S01]  /*0890*/  IABS R4, R5 ;  /* 0x0000000500047213 */ /* 0x000fe20000000000 */
[----:B------:R-:W-:Y:S01]  /*08a0*/  ULDC.64 UR6, c[0x0][0x248] ;  /* 0x0000920000067ab9 */ /* 0x000fe20000000a00 */
[----:B------:R-:W-:Y:S01]  /*08b0*/  IABS R9, R25 ;  /* 0x0000001900097213 */ /* 0x000fe20000000000 */
[----:B------:R-:W-:Y:S01]  /*08c0*/  ULDC.64 UR4, c[0x0][0x238] ;  /* 0x00008e0000047ab9 */ /* 0x000fe20000000a00 */
[----:B------:R-:W-:Y:S01]  /*08d0*/  ULDC.64 UR10, c[0x0][0x260] ;  /* 0x00009800000a7ab9 */ /* 0x000fe20000000a00 */
        /* <DEDUP_REMOVED lines=25> */
[----:B------:R1:W4:Y:S01]  /*0a70*/  LDG.E R6, desc[UR16][R2.64] ;  /* 0x0000001002067981 */ /* 0x000322000c1e1900 */
[----:B---3--:R-:W-:-:S04]  /*0a80*/  IABS R7, R8 ;  /* 0x0000000800077213 */ /* 0x008fc80000000000 */
[----:B-1----:R-:W1:Y:S08]  /*0a90*/  I2F.RP R2, R7 ;  /* 0x0000000700027306 */ /* 0x002e700000209400 */
        /* <DEDUP_REMOVED lines=23> */
[----:B------:R-:W-:Y:S02]  /*0c10*/  @!P0 IMAD.MOV R0, RZ, RZ, -R0 ;  /* 0x000000ffff008224 */ /* 0x000fe400078e0a00 */
[----:B------:R-:W-:-:S08]  /*0c20*/  IMAD R5, R14, UR7, R5 ;  /* 0x000000070e057c24 */ /* 0x000fd0000f8e0205 */
[----:B------:R-:W-:-:S04]  /*0c30*/  @!P1 LOP3.LUT R0, RZ, R8, RZ, 0x33, !PT ;  /* 0x00000008ff009212 */ /* 0x000fc800078e33ff */
[----:B------:R-:W-:Y:S02]  /*0c40*/  SHF.R.S32.HI R18, RZ, 0x1f, R0 ;  /* 0x0000001fff127819 */ /* 0x000fe40000011400 */
[----:B------:R-:W-:Y:S02]  /*0c50*/  MOV R10, R0 ;  /* 0x00000000000a7202 */ /* 0x000fe40000000f00 */
[----:B----4-:R-:W-:Y:S01]  /*0c60*/  SHF.R.S32.HI R7, RZ, 0x1f, R6 ;  /* 0x0000001fff077819 */ /* 0x010fe20000011406 */
[----:B------:R-:W-:-:S04]  /*0c70*/  IMAD.WIDE.U32 R2, R6, UR8, RZ ;  /* 0x0000000806027c25 */ /* 0x000fc8000f8e00ff */
[C---:B------:R-:W-:Y:S02]  /*0c80*/  IMAD R4, R7.reuse, UR8, RZ ;  /* 0x0000000807047c24 */ /* 0x040fe4000f8e02ff */
[----:B------:R-:W-:Y:S02]  /*0c90*/  IMAD R7, R7, UR4, RZ ;  /* 0x0000000407077c24 */ /* 0x000fe4000f8e02ff */
[----:B------:R-:W-:-:S05]  /*0ca0*/  IMAD R4, R6, UR9, R4 ;  /* 0x0000000906047c24 */ /* 0x000fca000f8e0204 */
[----:B------:R-:W-:Y:S01]  /*0cb0*/  IADD3 R3, R3, R4, RZ ;  /* 0x0000000403037210 */ /* 0x000fe20007ffe0ff */
[----:B------:R-:W-:Y:S02]  /*0cc0*/  IMAD R4, R18, UR10, RZ ;  /* 0x0000000a12047c24 */ /* 0x000fe4000f8e02ff */
[----:B------:R-:W-:-:S04]  /*0cd0*/  IMAD.WIDE.U32 R2, R14, UR6, R2 ;  /* 0x000000060e027c25 */ /* 0x000fc8000f8e0002 */
[----:B------:R-:W-:Y:S02]  /*0ce0*/  IMAD.IADD R3, R3, 0x1, R5 ;  /* 0x0000000103037824 */ /* 0x000fe400078e0205 */
[C---:B------:R-:W-:Y:S02]  /*0cf0*/  IMAD R5, R6.reuse, UR5, R7 ;  /* 0x0000000506057c24 */ /* 0x040fe4000f8e0207 */
[----:B------:R-:W-:-:S04]  /*0d00*/  IMAD.WIDE.U32 R6, R6, UR4, RZ ;  /* 0x0000000406067c25 */ /* 0x000fc8000f8e00ff */
[C---:B------:R-:W-:Y:S01]  /*0d10*/  IMAD.WIDE.U32 R2, R0.reuse, UR10, R2 ;  /* 0x0000000a00027c25 */ /* 0x040fe2000f8e0002 */
[----:B------:R-:W-:Y:S02]  /*0d20*/  MOV R12, R6 ;  /* 0x00000006000c7202 */ /* 0x000fe40000000f00 */
[----:B------:R-:W-:Y:S01]  /*0d30*/  IADD3 R15, R7, R5, RZ ;  /* 0x00000005070f7210 */ /* 0x000fe20007ffe0ff */
[----:B------:R-:W-:Y:S01]  /*0d40*/  IMAD R4, R0, UR11, R4 ;  /* 0x0000000b00047c24 */ /* 0x000fe2000f8e0204 */
[----:B------:R-:W-:-:S03]  /*0d50*/  MOV R9, R2 ;  /* 0x0000000200097202 */ /* 0x000fc60000000f00 */
[----:B-----5:R-:W-:Y:S01]  /*0d60*/  IMAD.IADD R11, R3, 0x1, R4 ;  /* 0x00000001030b7824 */ /* 0x020fe200078e0204 */
[----:B------:R-:W-:Y:S06]  /*0d70*/  BRA `(.L_x_1536) ;  /* 0x0000000000f87947 */ /* 0x000fec0003800000 */
.L_x_1535:
[----:B------:R-:W1:Y:S01]  /*0d80*/  LDC R7, c[0x0][0x278] ;  /* 0x00009e00ff077b82 */ /* 0x000e620000000800 */
[----:B------:R-:W-:Y:S01]  /*0d90*/  IABS R5, R25 ;  /* 0x0000001900057213 */ /* 0x000fe20000000000 */
[----:B------:R-:W-:Y:S01]  /*0da0*/  ULDC.64 UR6, c[0x0][0x248] ;  /* 0x0000920000067ab9 */ /* 0x000fe20000000a00 */
[----:B------:R-:W-:Y:S01]  /*0db0*/  LEA R14, R191, 0xffffff00, 0x8 ;  /* 0xffffff00bf0e7811 */ /* 0x000fe200078e40ff */
[----:B------:R-:W-:Y:S01]  /*0dc0*/  ULDC.64 UR8, c[0x0][0x230] ;  /* 0x00008c0000087ab9 */ /* 0x000fe20000000a00 */
[----:B-----5:R-:W-:Y:S02]  /*0dd0*/  SHF.R.S32.HI R10, RZ, 0x1f, R11 ;  /* 0x0000001fff0a7819 */ /* 0x020fe4000001140b */
[----:B------:R-:W-:Y:S01]  /*0de0*/  SHF.R.S32.HI R22, RZ, 0x1f, R14 ;  /* 0x0000001fff167819 */ /* 0x000fe2000001140e */
[----:B------:R-:W3:Y:S02]  /*0df0*/  LDC.64 R8, c[0x0][0x250] ;  /* 0x00009400ff087b82 */ /* 0x000ee40000000a00 */
[----:B------:R-:W-:-:S06]  /*0e00*/  IMAD R6, R10, UR8, RZ ;  /* 0x000000080a067c24 */ /* 0x000fcc000f8e02ff */
[----:B------:R-:W4:Y:S01]  /*0e10*/  LDC.64 R16, c[0x0][0x238] ;  /* 0x00008e00ff107b82 */ /* 0x000f220000000a00 */
[----:B-1----:R-:W-:-:S07]  /*0e20*/  IABS R4, R7 ;  /* 0x0000000700047213 */ /* 0x002fce0000000000 */
[----:B------:R-:W1:Y:S01]  /*0e30*/  LDC.64 R20, c[0x0][0x260] ;  /* 0x00009800ff147b82 */ /* 0x000e620000000a00 */
[----:B------:R-:W2:Y:S08]  /*0e40*/  I2F.RP R2, R4 ;  /* 0x0000000400027306 */ /* 0x000eb00000209400 */
[----:B--2---:R-:W2:Y:S02]  /*0e50*/  MUFU.RCP R2, R2 ;  /* 0x0000000200027308 */ /* 0x004ea40000001000 */
[----:B--2---:R-:W-:-:S06]  /*0e60*/  IADD3 R2, R2, 0xffffffe, RZ ;  /* 0x0ffffffe02027810 */ /* 0x004fcc0007ffe0ff */
[----:B------:R-:W2:Y:S02]  /*0e70*/  F2I.FTZ.U32.TRUNC.NTZ R3, R2 ;  /* 0x0000000200037305 */ /* 0x000ea4000021f000 */
[----:B--2---:R-:W-:Y:S01]  /*0e80*/  IMAD.MOV R0, RZ, RZ, -R3 ;  /* 0x000000ffff007224 */ /* 0x004fe200078e0a03 */
[----:B------:R-:W-:-:S03]  /*0e90*/  MOV R2, RZ ;  /* 0x000000ff00027202 */ /* 0x000fc60000000f00 */
[----:B------:R-:W-:-:S04]  /*0ea0*/  IMAD R0, R0, R4, RZ ;  /* 0x0000000400007224 */ /* 0x000fc800078e02ff */
[----:B------:R-:W-:-:S04]  /*0eb0*/  IMAD.HI.U32 R0, R3, R0, R2 ;  /* 0x0000000003007227 */ /* 0x000fc800078e0002 */
[----:B------:R-:W-:Y:S01]  /*0ec0*/  IMAD.MOV.U32 R3, RZ, RZ, R5 ;  /* 0x000000ffff037224 */ /* 0x000fe200078e0005 */
[----:B------:R-:W-:-:S03]  /*0ed0*/  LOP3.LUT R5, R25, R7, RZ, 0x3c, !PT ;  /* 0x0000000719057212 */ /* 0x000fc600078e3cff */
[----:B------:R-:W-:-:S05]  /*0ee0*/  IMAD.HI.U32 R0, R0, R3, RZ ;  /* 0x0000000300007227 */ /* 0x000fca00078e00ff */
[----:B------:R-:W-:-:S05]  /*0ef0*/  IADD3 R2, -R0, RZ, RZ ;  /* 0x000000ff00027210 */ /* 0x000fca0007ffe1ff */
[----:B------:R-:W-:Y:S01]  /*0f00*/  IMAD R2, R4, R2, R3 ;  /* 0x0000000204027224 */ /* 0x000fe200078e0203 */
[----:B------:R-:W-:-:S04]  /*0f10*/  SHF.R.S32.HI R3, RZ, 0x1f, R12 ;  /* 0x0000001fff037819 */ /* 0x000fc8000001140c */
[----:B------:R-:W-:-:S13]  /*0f20*/  ISETP.GT.U32.AND P0, PT, R4, R2, PT ;  /* 0x000000020400720c */ /* 0x000fda0003f04070 */
[----:B------:R-:W-:Y:S01]  /*0f30*/  @!P0 IMAD.IADD R2, R2, 0x1, -R4 ;  /* 0x0000000102028824 */ /* 0x000fe200078e0a04 */
[----:B------:R-:W-:Y:S02]  /*0f40*/  @!P0 IADD3 R0, R0, 0x1, RZ ;  /* 0x0000000100008810 */ /* 0x000fe40007ffe0ff */
[----:B------:R-:W-:Y:S02]  /*0f50*/  ISETP.NE.AND P0, PT, R7, RZ, PT ;  /* 0x000000ff0700720c */ /* 0x000fe40003f05270 */
[----:B------:R-:W-:Y:S02]  /*0f60*/  ISETP.GE.U32.AND P2, PT, R2, R4, PT ;  /* 0x000000040200720c */ /* 0x000fe40003f46070 */
[----:B------:R-:W-:-:S04]  /*0f70*/  IADD3 R2, P1, R12, R14, RZ ;  /* 0x0000000e0c027210 */ /* 0x000fc80007f3e0ff */
[----:B------:R-:W-:Y:S02]  /*0f80*/  IADD3.X R4, R3, R22, RZ, P1, !PT ;  /* 0x0000001603047210 */ /* 0x000fe40000ffe4ff */
[----:B------:R-:W-:Y:S01]  /*0f90*/  ISETP.GE.AND P1, PT, R5, RZ, PT ;  /* 0x000000ff0500720c */ /* 0x000fe20003f26270 */
[----:B---3--:R-:W-:Y:S02]  /*0fa0*/  IMAD R5, R3, R8, RZ ;  /* 0x0000000803057224 */ /* 0x008fe400078e02ff */
[----:B------:R-:W-:Y:S02]  /*0fb0*/  IMAD R4, R4, UR6, RZ ;  /* 0x0000000604047c24 */ /* 0x000fe4000f8e02ff */
[----:B------:R-:W-:Y:S02]  /*0fc0*/  @P2 VIADD R0, R0, 0x1 ;  /* 0x0000000100002836 */ /* 0x000fe40000000000 */
[C---:B------:R-:W-:Y:S02]  /*0fd0*/  IMAD R4, R2.reuse, UR7, R4 ;  /* 0x0000000702047c24 */ /* 0x040fe4000f8e0204 */
[----:B------:R-:W-:-:S04]  /*0fe0*/  IMAD.WIDE.U32 R2, R2, UR6, RZ ;  /* 0x0000000602027c25 */ /* 0x000fc8000f8e00ff */
[----:B------:R-:W-:Y:S01]  /*0ff0*/  @!P1 IADD3 R0, -R0, RZ, RZ ;  /* 0x000000ff00009210 */ /* 0x000fe20007ffe1ff */
[C---:B------:R-:W-:Y:S01]  /*1000*/  IMAD R13, R12.reuse, R9, R5 ;  /* 0x000000090c0d7224 */ /* 0x040fe200078e0205 */
[----:B------:R-:W-:Y:S01]  /*1010*/  IADD3 R3, R3, R4, RZ ;  /* 0x0000000403037210 */ /* 0x000fe20007ffe0ff */
[----:B------:R-:W-:Y:S01]  /*1020*/  IMAD.WIDE.U32 R4, R12, R8, RZ ;  /* 0x000000080c047225 */ /* 0x000fe200078e00ff */
[----:B------:R-:W-:-:S03]  /*1030*/  @!P0 LOP3.LUT R0, RZ, R7, RZ, 0x33, !PT ;  /* 0x00000007ff008212 */ /* 0x000fc600078e33ff */
[C---:B------:R-:W-:Y:S01]  /*1040*/  IMAD R7, R11.reuse, UR9, R6 ;  /* 0x000000090b077c24 */ /* 0x040fe2000f8e0206 */
[----:B------:R-:W-:Y:S01]  /*1050*/  SHF.R.S32.HI R18, RZ, 0x1f, R0 ;  /* 0x0000001fff127819 */ /* 0x000fe20000011400 */
[----:B------:R-:W-:Y:S01]  /*1060*/  IMAD.WIDE.U32 R8, R11, UR8, R2 ;  /* 0x000000080b087c25 */ /* 0x000fe2000f8e0002 */
[----:B------:R-:W-:-:S03]  /*1070*/  MOV R2, R4 ;  /* 0x0000000400027202 */ /* 0x000fc60000000f00 */
[----:B------:R-:W-:Y:S01]  /*1080*/  IMAD.IADD R3, R5, 0x1, R13 ;  /* 0x0000000105037824 */ /* 0x000fe200078e020d */
[----:B------:R-:W-:Y:S01]  /*1090*/  IADD3 R5, R9, R7, RZ ;  /* 0x0000000709057210 */ /* 0x000fe20007ffe0ff */
[----:B----4-:R-:W-:Y:S02]  /*10a0*/  IMAD R6, R10, R16, RZ ;  /* 0x000000100a067224 */ /* 0x010fe400078e02ff */
[----:B------:R-:W-:Y:S02]  /*10b0*/  IMAD.MOV.U32 R4, RZ, RZ, R8 ;  /* 0x000000ffff047224 */ /* 0x000fe400078e0008 */
[----:B-1----:R-:W-:Y:S02]  /*10c0*/  IMAD R9, R18, R20, RZ ;  /* 0x0000001412097224 */ /* 0x002fe400078e02ff */
[C---:B------:R-:W-:Y:S02]  /*10d0*/  IMAD R10, R11.reuse, R17, R6 ;  /* 0x000000110b0a7224 */ /* 0x040fe400078e0206 */
[----:B------:R-:W-:-:S04]  /*10e0*/  IMAD.WIDE.U32 R6, R11, R16, R2 ;  /* 0x000000100b067225 */ /* 0x000fc800078e0002 */
[C---:B------:R-:W-:Y:S01]  /*10f0*/  IMAD.WIDE.U32 R2, R0.reuse, R20, R4 ;  /* 0x0000001400027225 */ /* 0x040fe200078e0004 */
[----:B------:R-:W-:Y:S02]  /*1100*/  IADD3 R15, R7, R10, RZ ;  /* 0x0000000a070f7210 */ /* 0x000fe40007ffe0ff */
[----:B------:R-:W-:Y:S01]  /*1110*/  MOV R12, R6 ;  /* 0x00000006000c7202 */ /* 0x000fe20000000f00 */
[----:B------:R-:W-:Y:S01]  /*1120*/  IMAD R4, R0, R21, R9 ;  /* 0x0000001500047224 */ /* 0x000fe200078e0209 */
[----:B------:R-:W-:Y:S01]  /*1130*/  MOV R10, R0 ;  /* 0x00000000000a7202 */ /* 0x000fe20000000f00 */
[----:B------:R-:W-:-:S03]  /*1140*/  IMAD.MOV.U32 R9, RZ, RZ, R2 ;  /* 0x000000ffff097224 */ /* 0x000fc600078e0002 */
[----:B------:R-:W-:-:S07]  /*1150*/  IADD3 R11, R3, R4, RZ ;  /* 0x00000004030b7210 */ /* 0x000fce0007ffe0ff */
.L_x_1536:
[----:B--2---:R-:W-:Y:S01]  /*1160*/  SHF.R.S32.HI R17, RZ, 0x1f, R60 ;  /* 0x0000001fff117819 */ /* 0x004fe2000001143c */
[----:B------:R-:W-:Y:S01]  /*1170*/  ULDC.64 UR4, c[0x0][0x228] ;  /* 0x00008a0000047ab9 */ /* 0x000fe20000000a00 */
[----:B------:R-:W-:Y:S01]  /*1180*/  ULDC.64 UR10, c[0x0][0x268] ;  /* 0x00009a00000a7ab9 */ /* 0x000fe20000000a00 */
[----:B------:R-:W1:Y:S01]  /*1190*/  S2UR UR19, SR_CgaCtaId ;  /* 0x00000000001379c3 */ /* 0x000e620000008800 */
[CC--:B------:R-:W-:Y:S01]  /*11a0*/  LEA.HI R16, R17.reuse, R60.reuse, RZ, 0x2 ;  /* 0x0000003c11107211 */ /* 0x0c0fe200078f10ff */
[----:B------:R-:W-:Y:S01]  /*11b0*/  ULDC.64 UR12, c[0x0][0x210] ;  /* 0x00008400000c7ab9 */ /* 0x000fe20000000a00 */
[----:B------:R-:W-:Y:S01]  /*11c0*/  LEA.HI R28, R17, R60, RZ, 0x3 ;  /* 0x0000003c111c7211 */ /* 0x000fe200078f18ff */
[----:B------:R-:W-:Y:S01]  /*11d0*/  USHF.L.U32 UR18, UR6, 0x6, URZ ;  /* 0x0000000606127899 */ /* 0x000fe2000800063f */
[----:B------:R-:W-:Y:S01]  /*11e0*/  LOP3.LUT R4, R16, 0xfffffffc, RZ, 0xc0, !PT ;  /* 0xfffffffc10047812 */ /* 0x000fe200078ec0ff */
[----:B------:R-:W-:Y:S01]  /*11f0*/  IMAD.SHL.U32 R96, R191, 0x100, RZ ;  /* 0x00000100bf607824 */ /* 0x000fe200078e00ff */
[----:B------:R-:W-:-:S02]  /*1200*/  SHF.R.S32.HI R0, RZ, 0x3, R28 ;  /* 0x00000003ff007819 */ /* 0x000fc4000001141c */
[----:B------:R-:W-:Y:S01]  /*1210*/  LOP3.LUT R5, R28, 0xfffffff8, RZ, 0xc0, !PT ;  /* 0xfffffff81c057812 */ /* 0x000fe200078ec0ff */
[----:B------:R-:W-:Y:S01]  /*1220*/  IMAD.IADD R4, R60, 0x1, -R4 ;  /* 0x000000013c047824 */ /* 0x000fe200078e0a04 */
[----:B------:R-:W-:Y:S01]  /*1230*/  LEA.HI R23, R17, R60, RZ, 0x4 ;  /* 0x0000003c11177211 */ /* 0x000fe200078f20ff */
[----:B------:R-:W-:Y:S01]  /*1240*/  IMAD.SHL.U32 R0, R0, 0x40, RZ ;  /* 0x0000004000007824 */ /* 0x000fe200078e00ff */
[----:B------:R-:W-:Y:S01]  /*1250*/  SHF.R.S32.HI R2, RZ, 0x2, R16 ;  /* 0x00000002ff027819 */ /* 0x000fe20000011410 */
[----:B------:R-:W-:Y:S01]  /*1260*/  IMAD.IADD R5, R60, 0x1, -R5 ;  /* 0x000000013c057824 */ /* 0x000fe200078e0a05 */
[----:B------:R-:W-:Y:S01]  /*1270*/  SHF.R.S32.HI R13, RZ, 0x4, R23 ;  /* 0x00000004ff0d7819 */ /* 0x000fe20000011417 */
[----:B------:R-:W-:Y:S01]  /*1280*/  IMAD.SHL.U32 R4, R4, 0x8, RZ ;  /* 0x0000000804047824 */ /* 0x000fe200078e00ff */
[----:B------:R-:W-:Y:S02]  /*1290*/  LOP3.LUT R0, R0, 0xc0, RZ, 0xc0, !PT ;  /* 0x000000c000007812 */ /* 0x000fe400078ec0ff */
[----:B------:R-:W-:-:S02]  /*12a0*/  LEA.HI R24, R5, R5, RZ, 0x1 ;  /* 0x0000000505187211 */ /* 0x000fc400078f08ff */
[----:B------:R-:W-:Y:S02]  /*12b0*/  SHF.R.S32.HI R3, RZ, 0x1f, R2 ;  /* 0x0000001fff037819 */ /* 0x000fe40000011402 */
[----:B------:R-:W-:Y:S02]  /*12c0*/  LOP3.LUT R8, R0, 0x18, R4, 0xf8, !PT ;  /* 0x0000001800087812 */ /* 0x000fe400078ef804 */
[----:B------:R-:W-:Y:S01]  /*12d0*/  SHF.R.U32.HI R6, RZ, 0x3, R0 ;  /* 0x00000003ff067819 */ /* 0x000fe20000011600 */
[----:B------:R-:W-:Y:S01]  /*12e0*/  IMAD.WIDE R20, R27, 0x40, R2 ;  /* 0x000000401b147825 */ /* 0x000fe200078e0202 */
[----:B------:R-:W-:Y:S02]  /*12f0*/  LOP3.LUT R0, R24, 0x3fffffe, RZ, 0xc0, !PT ;  /* 0x03fffffe18007812 */ /* 0x000fe400078ec0ff */
[----:B------:R-:W-:Y:S02]  /*1300*/  LEA.HI R7, R23, R13, RZ, 0x1 ;  /* 0x0000000d17077211 */ /* 0x000fe400078f08ff */
[----:B------:R-:W-:Y:S01]  /*1310*/  LEA.HI R61, R17, R60, RZ, 0x5 ;  /* 0x0000003c113d7211 */ /* 0x000fe200078f28ff */
[----:B------:R-:W-:Y:S01]  /*1320*/  IMAD.IADD R27, R5, 0x1, -R0 ;  /* 0x00000001051b7824 */ /* 0x000fe200078e0a00 */
[----:B------:R-:W-:-:S02]  /*1330*/  LOP3.LUT R7, R7, 0xfffffffe, RZ, 0xc0, !PT ;  /* 0xfffffffe07077812 */ /* 0x000fc400078ec0ff */
[----:B------:R-:W-:Y:S02]  /*1340*/  LEA.HI R0, R16, R2, RZ, 0x1 ;  /* 0x0000000210007211 */ /* 0x000fe400078f08ff */
[----:B------:R-:W-:Y:S01]  /*1350*/  SHF.R.S32.HI R5, RZ, 0x1f, R19 ;  /* 0x0000001fff057819 */ /* 0x000fe20000011413 */
[----:B------:R-:W-:Y:S01]  /*1360*/  IMAD.IADD R26, R13, 0x1, -R7 ;  /* 0x000000010d1a7824 */ /* 0x000fe200078e0a07 */
[----:B------:R-:W-:Y:S02]  /*1370*/  LOP3.LUT R0, R0, 0x7fffffe, RZ, 0xc0, !PT ;  /* 0x07fffffe00007812 */ /* 0x000fe400078ec0ff */
[----:B------:R-:W-:Y:S01]  /*1380*/  LOP3.LUT R13, R8, R6, RZ, 0x3c, !PT ;  /* 0x00000006080d7212 */ /* 0x000fe200078e3cff */
[----:B------:R-:W-:Y:S01]  /*1390*/  IMAD R17, R5, UR4, RZ ;  /* 0x0000000405117c24 */ /* 0x000fe2000f8e02ff */
[----:B------:R-:W-:Y:S01]  /*13a0*/  SHF.R.S32.HI R5, RZ, 0x1f, R4 ;  /* 0x0000001fff057819 */ /* 0x000fe20000011404 */
[----:B------:R-:W-:Y:S01]  /*13b0*/  IMAD.IADD R0, R2, 0x1, -R0 ;  /* 0x0000000102007824 */ /* 0x000fe200078e0a00 */
[----:B------:R-:W-:Y:S01]  /*13c0*/  IADD3 R8, P1, R4, R9, RZ ;  /* 0x0000000904087210 */ /* 0x000fe20007f3e0ff */
[----:B------:R-:W-:Y:S01]  /*13d0*/  IMAD R17, R19, UR5, R17 ;  /* 0x0000000513117c24 */ /* 0x000fe2000f8e0211 */
[----:B------:R-:W-:-:S02]  /*13e0*/  SHF.R.S32.HI R59, RZ, 0x5, R61 ;  /* 0x00000005ff3b7819 */ /* 0x000fc4000001143d */
[----:B------:R-:W-:Y:S01]  /*13f0*/  IADD3 R6, P0, R4, R12, RZ ;  /* 0x0000000c04067210 */ /* 0x000fe20007f1e0ff */
[----:B------:R-:W-:Y:S01]  /*1400*/  IMAD.X R9, R5, 0x1, R11, P1 ;  /* 0x0000000105097824 */ /* 0x000fe200008e060b */
[----:B------:R-:W-:Y:S01]  /*1410*/  LOP3.LUT R12, R23, 0xfffffff0, RZ, 0xc0, !PT ;  /* 0xfffffff0170c7812 */ /* 0x000fe200078ec0ff */
[----:B------:R-:W-:Y:S02]  /*1420*/  IMAD R11, R59, 0x8, R0 ;  /* 0x000000083b0b7824 */ /* 0x000fe400078e0200 */
[----:B------:R-:W-:Y:S02]  /*1430*/  IMAD.X R7, R5, 0x1, R15, P0 ;  /* 0x0000000105077824 */ /* 0x000fe400000e060f */
[----:B------:R-:W-:Y:S01]  /*1440*/  IMAD.U32 R183, R11, 0x20, R13 ;  /* 0x000000200bb77824 */ /* 0x000fe200078e000d */
[----:B------:R-:W-:Y:S01]  /*1450*/  IADD3 R13, P0, R2, R14, RZ ;  /* 0x0000000e020d7210 */ /* 0x000fe20007f1e0ff */
[----:B------:R-:W-:Y:S01]  /*1460*/  IMAD R0, R18, UR10, RZ ;  /* 0x0000000a12007c24 */ /* 0x000fe2000f8e02ff */
[----:B------:R-:W2:Y:S01]  /*1470*/  LDC.64 R14, c[0x0][0x240] ;  /* 0x00009000ff0e7b82 */ /* 0x000ea20000000a00 */
[----:B------:R-:W-:-:S02]  /*1480*/  IMAD.IADD R16, R60, 0x1, -R12 ;  /* 0x000000013c107824 */ /* 0x000fc400078e0a0c */
[----:B------:R-:W-:Y:S01]  /*1490*/  IMAD.WIDE.U32 R4, R19, UR4, R4 ;  /* 0x0000000413047c25 */ /* 0x000fe2000f8e0004 */
[----:B------:R-:W-:Y:S02]  /*14a0*/  ULDC.64 UR4, c[0x0][0x258] ;  /* 0x0000960000047ab9 */ /* 0x000fe40000000a00 */
[----:B------:R-:W-:Y:S01]  /*14b0*/  LEA.HI R18, R16, R16, RZ, 0x1 ;  /* 0x0000001010127211 */ /* 0x000fe200078f08ff */
[C---:B------:R-:W-:Y:S02]  /*14c0*/  IMAD R19, R10.reuse, UR11, R0 ;  /* 0x0000000b0a137c24 */ /* 0x040fe4000f8e0200 */
[C---:B------:R-:W-:Y:S02]  /*14d0*/  IMAD R0, R3.reuse, UR6, RZ ;  /* 0x0000000603007c24 */ /* 0x040fe4000f8e02ff */
[----:B------:R-:W-:Y:S02]  /*14e0*/  IMAD.X R22, R3, 0x1, R22, P0 ;  /* 0x0000000103167824 */ /* 0x000fe400000e0616 */
[----:B------:R-:W-:Y:S01]  /*14f0*/  IMAD.WIDE.U32 R10, R10, UR10, R6 ;  /* 0x0000000a0a0a7c25 */ /* 0x000fe2000f8e0006 */
[----:B------:R-:W-:-:S03]  /*1500*/  ULDC.64 UR10, c[0x0][0x250] ;  /* 0x00009400000a7ab9 */ /* 0x000fc60000000a00 */
[C---:B------:R-:W-:Y:S01]  /*1510*/  IMAD R12, R2.reuse, UR7, R0 ;  /* 0x00000007020c7c24 */ /* 0x040fe2000f8e0200 */
[--C-:B------:R-:W-:Y:S01]  /*1520*/  SHF.R.S32.HI R0, RZ, 0x1f, R18.reuse ;  /* 0x0000001fff007819 */ /* 0x100fe20000011412 */
[----:B------:R-:W-:Y:S01]  /*1530*/  IMAD.IADD R3, R5, 0x1, R17 ;  /* 0x0000000105037824 */ /* 0x000fe200078e0211 */
[----:B------:R-:W-:Y:S01]  /*1540*/  SHF.R.S32.HI R5, RZ, 0x1, R18 ;  /* 0x00000001ff057819 */ /* 0x000fe20000011412 */
[----:B------:R-:W-:Y:S01]  /*1550*/  IMAD.WIDE.U32 R6, R2, UR6, R8 ;  /* 0x0000000602067c25 */ /* 0x000fe2000f8e0008 */
[----:B------:R-:W-:Y:S02]  /*1560*/  SHF.R.S32.HI R8, RZ, 0x1f, R25 ;  /* 0x0000001fff087819 */ /* 0x000fe40000011419 */
[----:B------:R-:W-:Y:S01]  /*1570*/  LEA.HI R0, R0, R5, RZ, 0x2 ;  /* 0x0000000500007211 */ /* 0x000fe200078f10ff */
[----:B------:R-:W-:Y:S02]  /*1580*/  IMAD.MOV.U32 R2, RZ, RZ, R4 ;  /* 0x000000ffff027224 */ /* 0x000fe400078e0004 */
[----:B------:R-:W-:Y:S01]  /*1590*/  IMAD R8, R8, UR4, RZ ;  /* 0x0000000408087c24 */ /* 0x000fe2000f8e02ff */
[----:B------:R-:W-:Y:S01]  /*15a0*/  LOP3.LUT R0, R0, 0xfffffffc, RZ, 0xc0, !PT ;  /* 0xfffffffc00007812 */ /* 0x000fe200078ec0ff */
[----:B------:R-:W-:-:S04]  /*15b0*/  IMAD.WIDE.U32 R2, R25, UR4, R2 ;  /* 0x0000000419027c25 */ /* 0x000fc8000f8e0002 */
[----:B------:R-:W-:Y:S01]  /*15c0*/  IMAD R4, R25, UR5, R8 ;  /* 0x0000000519047c24 */ /* 0x000fe2000f8e0208 */
[----:B------:R-:W-:Y:S01]  /*15d0*/  ULDC.64 UR4, c[0x0][0x218] ;  /* 0x0000860000047ab9 */ /* 0x000fe20000000a00 */
[----:B------:R-:W-:Y:S01]  /*15e0*/  IMAD.IADD R25, R5, 0x1, -R0 ;  /* 0x0000000105197824 */ /* 0x000fe200078e0a00 */
[----:B------:R-:W-:Y:S01]  /*15f0*/  LEA R245, P0, R6, UR4, 0x1 ;  /* 0x0000000406f57c11 */ /* 0x000fe2000f8008ff */
[----:B------:R-:W-:Y:S02]  /*1600*/  IMAD.IADD R3, R3, 0x1, R4 ;  /* 0x0000000103037824 */ /* 0x000fe400078e0204 */
[----:B--2---:R-:W-:Y:S02]  /*1610*/  IMAD R0, R21, R14, RZ ;  /* 0x0000000e15007224 */ /* 0x004fe400078e02ff */
[----:B------:R-:W-:Y:S02]  /*1620*/  IMAD.IADD R7, R7, 0x1, R12 ;  /* 0x0000000107077824 */ /* 0x000fe400078e020c */
[----:B------:R-:W-:-:S02]  /*1630*/  IMAD R0, R20, R15, R0 ;  /* 0x0000000f14007224 */ /* 0x000fc400078e0200 */
[----:B------:R-:W-:Y:S01]  /*1640*/  IMAD.WIDE.U32 R2, R20, R14, R2 ;  /* 0x0000000e14027225 */ /* 0x000fe200078e0002 */
[----:B------:R-:W-:Y:S01]  /*1650*/  LEA.HI.X R244, R6, UR5, R7, 0x1, P0 ;  /* 0x0000000506f47c11 */ /* 0x000fe200080f0c07 */
[----:B------:R-:W-:Y:S02]  /*1660*/  UMOV UR5, 0x400 ;  /* 0x0000040000057882 */ /* 0x000fe40000000000 */
[----:B------:R-:W-:Y:S01]  /*1670*/  IMAD.IADD R0, R3, 0x1, R0 ;  /* 0x0000000103007824 */ /* 0x000fe200078e0200 */
[C---:B------:R-:W-:Y:S01]  /*1680*/  LEA R6, P0, R2.reuse, UR12, 0x1 ;  /* 0x0000000c02067c11 */ /* 0x040fe2000f8008ff */
[----:B-1----:R-:W-:Y:S01]  /*1690*/  ULEA UR5, UR19, UR5, 0x18 ;  /* 0x0000000513057291 */ /* 0x002fe2000f8ec03f */
[----:B------:R-:W-:Y:S01]  /*16a0*/  IMAD.MOV.U32 R8, RZ, RZ, R10 ;  /* 0x000000ffff087224 */ /* 0x000fe200078e000a */
[----:B------:R-:W-:Y:S01]  /*16b0*/  USHF.L.U64.HI UR19, UR6, 0x6, UR7 ;  /* 0x0000000606137899 */ /* 0x000fe20008010207 */
[----:B------:R-:W-:Y:S01]  /*16c0*/  LEA.HI.X R7, R2, UR13, R0, 0x1, P0 ;  /* 0x0000000d02077c11 */ /* 0x000fe200080f0c00 */
[----:B------:R-:W-:Y:S01]  /*16d0*/  IMAD R3, R22, UR10, RZ ;  /* 0x0000000a16037c24 */ /* 0x000fe2000f8e02ff */
[----:B------:R-:W-:Y:S01]  /*16e0*/  IADD3 R4, P0, R245, UR18, RZ ;  /* 0x00000012f5047c10 */ /* 0x000fe2000ff1e0ff */
[----:B------:R-:W-:Y:S01]  /*16f0*/  IMAD.IADD R9, R11, 0x1, R19 ;  /* 0x000000010b097824 */ /* 0x000fe200078e0213 */
[----:B------:R-:W-:Y:S01]  /*1700*/  LEA R10, P1, R14, R6, 0x6 ;  /* 0x000000060e0a7211 */ /* 0x000fe200078230ff */
[----:B------:R-:W-:Y:S01]  /*1710*/  IMAD R17, R13, UR11, R3 ;  /* 0x0000000b0d117c24 */ /* 0x000fe2000f8e0203 */
[----:B------:R-:W-:Y:S01]  /*1720*/  LEA R183, R183, UR5, 0x1 ;  /* 0x00000005b7b77c11 */ /* 0x000fe2000f8e08ff */
[----:B------:R-:W-:Y:S01]  /*1730*/  IMAD.WIDE.U32 R12, R13, UR10, R8 ;  /* 0x0000000a0d0c7c25 */ /* 0x000fe2000f8e0008 */
[----:B------:R-:W-:Y:S01]  /*1740*/  IADD3.X R5, R244, UR19, RZ, P0, !PT ;  /* 0x00000013f4057c10 */ /* 0x000fe200087fe4ff */
[----:B------:R-:W-:Y:S01]  /*1750*/  ULDC.64 UR12, c[0x0][0x220] ;  /* 0x00008800000c7ab9 */ /* 0x000fe20000000a00 */
[----:B------:R-:W-:Y:S01]  /*1760*/  IADD3 R2, P0, R4, UR18, RZ ;  /* 0x0000001204027c10 */ /* 0x000fe2000ff1e0ff */
[----:B------:R-:W-:Y:S01]  /*1770*/  @!PT LDS RZ, [RZ] ;  /* 0x00000000fffff984 */ /* 0x000fe20000000800 */
[----:B------:R-:W-:Y:S01]  /*1780*/  @!PT LDS RZ, [RZ] ;  /* 0x00000000fffff984 */ /* 0x000fe20000000800 */
[----:B------:R-:W-:Y:S01]  /*1790*/  @!PT LDS RZ, [RZ] ;  /* 0x00000000fffff984 */ /* 0x000fe20000000800 */
[----:B------:R1:W-:Y:S01]  /*17a0*/  LDGSTS.E.BYPASS.LTC128B.128 [R183], desc[UR16][R6.64] ;  /* 0x0000000006b77fae */ /* 0x0003e2000b901d50 */
[----:B------:R-:W-:Y:S01]  /*17b0*/  LEA.HI.X R11, R14, R7, R15, 0x6, P1 ;  /* 0x000000070e0b7211 */ /* 0x000fe200008f340f */
[----:B------:R-:W-:Y:S01]  /*17c0*/  IMAD.MOV.U32 R8, RZ, RZ, R245 ;  /* 0x000000ffff087224 */ /* 0x000fe200078e00f5 */
[----:B------:R-:W-:Y:S01]  /*17d0*/  IADD3.X R3, R5, UR19, RZ, P0, !PT ;  /* 0x0000001305037c10 */ /* 0x000fe200087fe4ff */
[----:B------:R-:W-:Y:S01]  /*17e0*/  IMAD.MOV.U32 R9, RZ, RZ, R244 ;  /* 0x000000ffff097224 */ /* 0x000fe200078e00f4 */
[----:B------:R-:W-:Y:S01]  /*17f0*/  SHF.R.S32.HI R14, RZ, 0x1, R24 ;  /* 0x00000001ff0e7819 */ /* 0x000fe20000011418 */
[----:B------:R-:W-:Y:S01]  /*1800*/  LDGSTS.E.BYPASS.LTC128B.128 [R183+0x800], desc[UR16][R10.64] ;  /* 0x008000000ab77fae */ /* 0x000fe2000b901d50 */
[----:B------:R-:W-:Y:S01]  /*1810*/  USHF.L.U64.HI UR11, UR10, 0x6, UR11 ;  /* 0x000000060a0b7899 */ /* 0x000fe2000801020b */
[----:B------:R-:W-:Y:S01]  /*1820*/  LOP3.LUT P1, RZ, R25, 0x2, RZ, 0xc0, !PT ;  /* 0x0000000219ff7812 */ /* 0x000fe2000782c0ff */
[----:B------:R-:W-:Y:S01]  /*1830*/  UIADD3 UR4, UR5, 0x1000, URZ ;  /* 0x0000100005047890 */ /* 0x000fe2000fffe03f */
[----:B------:R2:W-:Y:S01]  /*1840*/  LDGSTS.E.BYPASS.LTC128B.128 [R183+0x1000], desc[UR16][R8.64] ;  /* 0x0100000008b77fae */ /* 0x0005e2000b901d50 */
[----:B------:R-:W-:-:S03]  /*1850*/  IMAD.SHL.U32 R0, R14, 0x40, RZ ;  /* 0x000000400e007824 */ /* 0x000fc600078e00ff */
[----:B------:R3:W-:Y:S02]  /*1860*/  LDGSTS.E.BYPASS.LTC128B.128 [R183+0x1800], desc[UR16][R4.64] ;  /* 0x0180000004b77fae */ /* 0x0007e4000b901d50 */
[----:B------:R-:W-:Y:S02]  /*1870*/  LOP3.LUT R0, R0, 0xc0, RZ, 0xc0, !PT ;  /* 0x000000c000007812 */ /* 0x000fe400078ec0ff */
[----:B------:R4:W-:Y:S01]  /*1880*/  LDGSTS.E.BYPASS.LTC128B.128 [R183+0x2000], desc[UR16][R2.64] ;  /* 0x0200000002b77fae */ /* 0x0009e2000b901d50 */
[----:B-1----:R-:W-:-:S04]  /*1890*/  IADD3 R6, P0, R2, UR18, RZ ;  /* 0x0000001202067c10 */ /* 0x002fc8000ff1e0ff */
[----:B------:R-:W-:-:S05]  /*18a0*/  IADD3.X R7, R3, UR19, RZ, P0, !PT ;  /* 0x0000001303077c10 */ /* 0x000fca00087fe4ff */
[----:B------:R1:W-:Y:S01]  /*18b0*/  LDGSTS.E.BYPASS.LTC128B.128 [R183+0x2800], desc[UR16][R6.64] ;  /* 0x0280000006b77fae */ /* 0x0003e2000b901d50 */
[----:B--2---:R-:W-:-:S04]  /*18c0*/  IADD3 R8, P0, R6, UR18, RZ ;  /* 0x0000001206087c10 */ /* 0x004fc8000ff1e0ff */
[----:B------:R-:W-:Y:S02]  /*18d0*/  IADD3.X R9, R7, UR19, RZ, P0, !PT ;  /* 0x0000001307097c10 */ /* 0x000fe400087fe4ff */
[----:B---3--:R-:W-:-:S03]  /*18e0*/  IADD3 R4, P0, R8, UR18, RZ ;  /* 0x0000001208047c10 */ /* 0x008fc6000ff1e0ff */
[----:B------:R-:W-:Y:S01]  /*18f0*/  LDGSTS.E.BYPASS.LTC128B.128 [R183+0x3000], desc[UR16][R8.64] ;  /* 0x0300000008b77fae */ /* 0x000fe2000b901d50 */
[----:B------:R-:W-:Y:S02]  /*1900*/  IADD3.X R5, R9, UR19, RZ, P0, !PT ;  /* 0x0000001309057c10 */ /* 0x000fe400087fe4ff */
[----:B----4-:R-:W-:-:S03]  /*1910*/  IADD3 R2, P0, R4, UR18, RZ ;  /* 0x0000001204027c10 */ /* 0x010fc6000ff1e0ff */
[----:B------:R2:W-:Y:S01]  /*1920*/  LDGSTS.E.BYPASS.LTC128B.128 [R183+0x3800], desc[UR16][R4.64] ;  /* 0x0380000004b77fae */ /* 0x0005e2000b901d50 */
[----:B------:R-:W-:-:S05]  /*1930*/  IADD3.X R3, R5, UR19, RZ, P0, !PT ;  /* 0x0000001305037c10 */ /* 0x000fca00087fe4ff */
[----:B------:R3:W-:Y:S01]  /*1940*/  LDGSTS.E.BYPASS.LTC128B.128 [R183+0x4000], desc[UR16][R2.64] ;  /* 0x0400000002b77fae */ /* 0x0007e2000b901d50 */
[----:B-1----:R-:W-:Y:S01]  /*1950*/  IMAD R6, R26, 0x8, R27 ;  /* 0x000000081a067824 */ /* 0x002fe200078e021b */
[----:B--2---:R-:W-:-:S04]  /*1960*/  IADD3 R4, P0, R2, UR18, RZ ;  /* 0x0000001202047c10 */ /* 0x004fc8000ff1e0ff */
[----:B------:R-:W-:Y:S02]  /*1970*/  IADD3.X R5, R3, UR19, RZ, P0, !PT ;  /* 0x0000001303057c10 */ /* 0x000fe400087fe4ff */
[----:B---3--:R-:W-:Y:S02]  /*1980*/  LOP3.LUT R3, R0, 0x8, R28, 0xf8, !PT ;  /* 0x0000000800037812 */ /* 0x008fe400078ef81c */
[----:B------:R-:W-:Y:S01]  /*1990*/  SHF.R.U32.HI R2, RZ, 0x3, R0 ;  /* 0x00000003ff027819 */ /* 0x000fe20000011600 */
[----:B------:R1:W-:Y:S01]  /*19a0*/  LDGSTS.E.BYPASS.LTC128B.128 [R183+0x4800], desc[UR16][R4.64] ;  /* 0x0480000004b77fae */ /* 0x0003e2000b901d50 */
[----:B------:R-:W-:Y:S01]  /*19b0*/  IMAD.IADD R0, R13, 0x1, R17 ;  /* 0x000000010d007824 */ /* 0x000fe200078e0211 */
[----:B------:R-:W-:Y:S01]  /*19c0*/  LEA R152, P0, R12, UR12, 0x1 ;  /* 0x0000000c0c987c11 */ /* 0x000fe2000f8008ff */
[----:B------:R-:W-:Y:S01]  /*19d0*/  USHF.L.U32 UR12, UR10, 0x6, URZ ;  /* 0x000000060a0c7899 */ /* 0x000fe2000800063f */
[----:B------:R-:W0:Y:S01]  /*19e0*/  LDGDEPBAR ;  /* 0x00000000000079af */ /* 0x000e220000000000 */
[----:B------:R-:W-:Y:S01]  /*19f0*/  LOP3.LUT R7, R3, R2, RZ, 0x3c, !PT ;  /* 0x0000000203077212 */ /* 0x000fe200078e3cff */
[----:B------:R-:W-:Y:S01]  /*1a00*/  IMAD.SHL.U32 R2, R26, 0x8, RZ ;  /* 0x000000081a027824 */ /* 0x000fe200078e00ff */
[----:B------:R-:W-:Y:S01]  /*1a10*/  LEA.HI.X R153, R12, UR13, R0, 0x1, P0 ;  /* 0x0000000d0c997c11 */ /* 0x000fe200080f0c00 */
[----:B------:R-:W-:Y:S01]  /*1a20*/  IMAD.SHL.U32 R0, R25, 0x40, RZ ;  /* 0x0000004019007824 */ /* 0x000fe200078e00ff */
[----:B------:R-:W-:-:S04]  /*1a30*/  SHF.R.S32.HI R3, RZ, 0x1f, R16 ;  /* 0x0000001fff037819 */ /* 0x000fc80000011410 */
[----:B------:R-:W-:Y:S02]  /*1a40*/  LOP3.LUT R0, R0, 0xc0, RZ, 0xc0, !PT ;  /* 0x000000c000007812 */ /* 0x000fe400078ec0ff */
[----:B------:R-:W-:Y:S02]  /*1a50*/  LEA.HI R8, R3, R16, RZ, 0x3 ;  /* 0x0000001003087211 */ /* 0x000fe400078f18ff */
[----:B------:R-:W-:-:S03]  /*1a60*/  SHF.R.U32.HI R3, RZ, 0x3, R0 ;  /* 0x00000003ff037819 */ /* 0x000fc60000011600 */
[----:B------:R-:W-:-:S05]  /*1a70*/  IMAD.SHL.U32 R8, R8, 0x20, RZ ;  /* 0x0000002008087824 */ /* 0x000fca00078e00ff */
[----:B------:R-:W-:Y:S02]  /*1a80*/  LOP3.LUT R57, R8, 0xffffff00, RZ, 0xc0, !PT ;  /* 0xffffff0008397812 */ /* 0x000fe400078ec0ff */
[----:B-1----:R-:W-:Y:S01]  /*1a90*/  LOP3.LUT R4, R18, 0x7fffffe, RZ, 0xc0, !PT ;  /* 0x07fffffe12047812 */ /* 0x002fe200078ec0ff */
[----:B------:R-:W-:-:S04]  /*1aa0*/  DEPBAR.LE SB0, 0x0 ;  /* 0x000080000000791a */ /* 0x000fc80000000000 */
[----:B------:R-:W-:Y:S01]  /*1ab0*/  BAR.SYNC.DEFER_BLOCKING 0x0 ;  /* 0x0000000000007b1d */ /* 0x000fe20000010000 */
[----:B------:R-:W-:Y:S01]  /*1ac0*/  LOP3.LUT R5, R0, 0x8, R2, 0xf8, !PT ;  /* 0x0000000800057812 */ /* 0x000fe200078ef802 */
[----:B------:R-:W-:Y:S01]  /*1ad0*/  IMAD.IADD R58, R16, 0x1, -R4 ;  /* 0x00000001103a7824 */ /* 0x000fe200078e0a04 */
[----:B------:R-:W-:Y:S01]  /*1ae0*/  IADD3 R2, P0, R152, UR12, RZ ;  /* 0x0000000c98027c10 */ /* 0x000fe2000ff1e0ff */
[----:B------:R-:W-:Y:S01]  /*1af0*/  IMAD.U32 R0, R6, 0x20, R7 ;  /* 0x0000002006007824 */ /* 0x000fe200078e0007 */
[----:B------:R-:W-:Y:S01]  /*1b00*/  LOP3.LUT R134, R5, R3, RZ, 0x3c, !PT ;  /* 0x0000000305867212 */ /* 0x000fe200078e3cff */
[--C-:B------:R-:W-:Y:S01]  /*1b10*/  IMAD R9, R59, 0x200, R57.reuse ;  /* 0x000002003b097824 */ /* 0x100fe200078e0239 */
[----:B------:R-:W-:Y:S01]  /*1b20*/  IADD3.X R3, R153, UR11, RZ, P0, !PT ;  /* 0x0000000b99037c10 */ /* 0x000fe200087fe4ff */
[----:B------:R-:W-:Y:S01]  /*1b30*/  IMAD R115, R58, 0x20, R57 ;  /* 0x000000203a737824 */ /* 0x000fe200078e0239 */
[----:B------:R-:W-:Y:S01]  /*1b40*/  IADD3 R4, P0, R2, UR12, RZ ;  /* 0x0000000c02047c10 */ /* 0x000fe2000ff1e0ff */
[----:B------:R-:W-:Y:S01]  /*1b50*/  IMAD R9, R58, 0x20, R9 ;  /* 0x000000203a097824 */ /* 0x000fe200078e0209 */
[----:B------:R-:W-:-:S02]  /*1b60*/  LEA R13, R0, UR5, 0x1 ;  /* 0x00000005000d7c11 */ /* 0x000fc4000f8e08ff */
[----:B------:R-:W-:Y:S02]  /*1b70*/  IADD3.X R5, R3, UR11, RZ, P0, !PT ;  /* 0x0000000b03057c10 */ /* 0x000fe400087fe4ff */
[----:B------:R-:W-:Y:S02]  /*1b80*/  IADD3 R6, P0, R4, UR12, RZ ;  /* 0x0000000c04067c10 */ /* 0x000fe4000ff1e0ff */
[----:B------:R-:W-:Y:S01]  /*1b90*/  LEA R164, R0, UR4, 0x1 ;  /* 0x0000000400a47c11 */ /* 0x000fe2000f8e08ff */
[----:B------:R-:W-:Y:S01]  /*1ba0*/  ULDC UR4, c[0x0][0x39c] ;  /* 0x0000e70000047ab9 */ /* 0x000fe20000000800 */
[----:B------:R-:W-:-:S03]  /*1bb0*/  IADD3.X R7, R5, UR11, RZ, P0, !PT ;  /* 0x0000000b05077c10 */ /* 0x000fc600087fe4ff */
[----:B------:R-:W-:Y:S01]  /*1bc0*/  VIADD R165, R164, 0x20 ;  /* 0x00000020a4a57836 */ /* 0x000fe20000000000 */
[----:B------:R-:W-:Y:S01]  /*1bd0*/  @!PT LDS RZ, [RZ] ;  /* 0x00000000fffff984 */ /* 0x000fe20000000800 */
[----:B------:R-:W-:Y:S01]  /*1be0*/  @!PT LDS RZ, [RZ] ;  /* 0x00000000fffff984 */ /* 0x000fe20000000800 */
[----:B------:R-:W-:Y:S01]  /*1bf0*/  @!PT LDS RZ, [RZ] ;  /* 0x00000000fffff984 */ /* 0x000fe20000000800 */
[----:B------:R-:W-:Y:S04]  /*1c00*/  LDGSTS.E.BYPASS.LTC128B.128 [R183+0x5000], desc[UR16][R152.64] ;  /* 0x0500000098b77fae */ /* 0x000fe8000b901d50 */
[----:B------:R1:W-:Y:S04]  /*1c10*/  LDGSTS.E.BYPASS.LTC128B.128 [R183+0x5800], desc[UR16][R2.64] ;  /* 0x0580000002b77fae */ /* 0x0003e8000b901d50 */
[----:B------:R2:W-:Y:S04]  /*1c20*/  LDGSTS.E.BYPASS.LTC128B.128 [R183+0x6000], desc[UR16][R4.64] ;  /* 0x0600000004b77fae */ /* 0x0005e8000b901d50 */
[----:B------:R3:W-:Y:S01]  /*1c30*/  LDGSTS.E.BYPASS.LTC128B.128 [R183+0x6800], desc[UR16][R6.64] ;  /* 0x0680000006b77fae */ /* 0x0007e2000b901d50 */
[----:B-1----:R-:W-:-:S04]  /*1c40*/  IADD3 R2, P0, R6, UR12, RZ ;  /* 0x0000000c06027c10 */ /* 0x002fc8000ff1e0ff */
[----:B------:R-:W-:Y:S02]  /*1c50*/  IADD3.X R3, R7, UR11, RZ, P0, !PT ;  /* 0x0000000b07037c10 */ /* 0x000fe400087fe4ff */
[----:B--2---:R-:W-:-:S03]  /*1c60*/  IADD3 R4, P0, R2, UR12, RZ ;  /* 0x0000000c02047c10 */ /* 0x004fc6000ff1e0ff */
[----:B------:R1:W-:Y:S01]  /*1c70*/  LDGSTS.E.BYPASS.LTC128B.128 [R183+0x7000], desc[UR16][R2.64] ;  /* 0x0700000002b77fae */ /* 0x0003e2000b901d50 */
[----:B------:R-:W-:Y:S02]  /*1c80*/  IADD3.X R5, R3, UR11, RZ, P0, !PT ;  /* 0x0000000b03057c10 */ /* 0x000fe400087fe4ff */
[----:B---3--:R-:W-:-:S03]  /*1c90*/  IADD3 R6, P0, R4, UR12, RZ ;  /* 0x0000000c04067c10 */ /* 0x008fc6000ff1e0ff */
[----:B------:R-:W-:Y:S01]  /*1ca0*/  LDGSTS.E.BYPASS.LTC128B.128 [R183+0x7800], desc[UR16][R4.64] ;  /* 0x0780000004b77fae */ /* 0x000fe2000b901d50 */
[----:B------:R-:W-:Y:S02]  /*1cb0*/  IADD3.X R7, R5, UR11, RZ, P0, !PT ;  /* 0x0000000b05077c10 */ /* 0x000fe400087fe4ff */
[----:B------:R-:W-:-:S03]  /*1cc0*/  IADD3 R8, P0, R6, UR12, RZ ;  /* 0x0000000c06087c10 */ /* 0x000fc6000ff1e0ff */
[----:B------:R2:W-:Y:S01]  /*1cd0*/  LDGSTS.E.BYPASS.LTC128B.128 [R183+0x8000], desc[UR16][R6.64] ;  /* 0x0800000006b77fae */ /* 0x0005e2000b901d50 */
[----:B-1----:R-:W-:Y:S01]  /*1ce0*/  IMAD.IADD R2, R134, 0x1, R9 ;  /* 0x0000000186027824 */ /* 0x002fe200078e0209 */
[----:B------:R-:W-:Y:S02]  /*1cf0*/  IADD3.X R9, R7, UR11, RZ, P0, !PT ;  /* 0x0000000b07097c10 */ /* 0x000fe400087fe4ff */
[----:B------:R-:W-:Y:S02]  /*1d00*/  LOP3.LUT P0, RZ, R14, 0x2, RZ, 0xc0, !PT ;  /* 0x000000020eff7812 */ /* 0x000fe4000780c0ff */
[----:B------:R-:W-:Y:S01]  /*1d10*/  LEA R166, R2, UR5, 0x1 ;  /* 0x0000000502a67c11 */ /* 0x000fe2000f8e08ff */
[----:B------:R1:W-:Y:S01]  /*1d20*/  LDGSTS.E.BYPASS.LTC128B.128 [R183+0x8800], desc[UR16][R8.64] ;  /* 0x0880000008b77fae */ /* 0x0003e2000b901d50 */
[----:B------:R-:W-:-:S03]  /*1d30*/  IMAD.MOV.U32 R2, RZ, RZ, 0x20 ;  /* 0x00000020ff027424 */ /* 0x000fc600078e00ff */
[----:B------:R-:W-:Y:S02]  /*1d40*/  LDSM.16.M88.4 R20, [R13+0x1000] ;  /* 0x001000000d14783b */ /* 0x000fe40000000200 */
[----:B------:R-:W-:Y:S02]  /*1d50*/  SEL R0, R2, 0xffffffe0, !P1 ;  /* 0xffffffe002007807 */ /* 0x000fe40004800000 */
[----:B------:R-:W-:Y:S02]  /*1d60*/  LDSM.16.M88.4 R36, [R13+0x1400] ;  /* 0x001400000d24783b */ /* 0x000fe40000000200 */
[----:B------:R-:W-:Y:S02]  /*1d70*/  @P0 VIADD R165, R164, 0xffffffe0 ;  /* 0xffffffe0a4a50836 */ /* 0x000fe40000000000 */
[----:B------:R-:W-:Y:S01]  /*1d80*/  IMAD.IADD R167, R166, 0x1, R0 ;  /* 0x00000001a6a77824 */ /* 0x000fe200078e0200 */
[----:B------:R-:W-:Y:S01]  /*1d90*/  LDSM.16.M88.4 R52, [R13+0x1800] ;  /* 0x001800000d34783b */ /* 0x000fe20000000200 */
[----:B------:R-:W-:-:S02]  /*1da0*/  VIADD R182, R165, 0x400 ;  /* 0x00000400a5b67836 */ /* 0x000fc40000000000 */
[C---:B------:R-:W-:Y:S01]  /*1db0*/  VIADD R181, R165.reuse, 0x800 ;  /* 0x00000800a5b57836 */ /* 0x040fe20000000000 */
[----:B--2---:R-:W-:Y:S01]  /*1dc0*/  LDSM.16.M88.4 R4, [R167] ;  /* 0x00000000a704783b */ /* 0x004fe20000000200 */
[C---:B------:R-:W-:Y:S02]  /*1dd0*/  VIADD R180, R165.reuse, 0xc00 ;  /* 0x00000c00a5b47836 */ /* 0x040fe40000000000 */
[C---:B------:R-:W-:Y:S01]  /*1de0*/  VIADD R179, R165.reuse, 0x1000 ;  /* 0x00001000a5b37836 */ /* 0x040fe20000000000 */
[----:B------:R-:W-:Y:S01]  /*1df0*/  LDSM.16.M88.4 R28, [R165] ;  /* 0x00000000a51c783b */ /* 0x000fe20000000200 */
[C---:B------:R-:W-:Y:S02]  /*1e00*/  VIADD R178, R165.reuse, 0x1400 ;  /* 0x00001400a5b27836 */ /* 0x040fe40000000000 */
[C---:B------:R-:W-:Y:S01]  /*1e10*/  VIADD R177, R165.reuse, 0x1800 ;  /* 0x00001800a5b17836 */ /* 0x040fe20000000000 */
[----:B------:R-:W-:Y:S01]  /*1e20*/  LDSM.16.M88.4 R44, [R165+0x400] ;  /* 0x00040000a52c783b */ /* 0x000fe20000000200 */
[----:B------:R-:W-:-:S02]  /*1e30*/  VIADD R176, R165, 0x1c00 ;  /* 0x00001c00a5b07836 */ /* 0x000fc40000000000 */
[C---:B------:R-:W-:Y:S01]  /*1e40*/  VIADD R175, R165.reuse, 0x2000 ;  /* 0x00002000a5af7836 */ /* 0x040fe20000000000 */
[----:B-1----:R-:W1:Y:S01]  /*1e50*/  LDSM.16.M88.4 R8, [R166] ;  /* 0x00000000a608783b */ /* 0x002e620000000200 */
        /* <DEDUP_REMOVED lines=8> */
[----:B------:R-:W0:Y:S01]  /*1ee0*/  LDGDEPBAR ;  /* 0x00000000000079af */ /* 0x000e220000000000 */
[----:B------:R-:W-:Y:S01]  /*1ef0*/  VIADD R168, R165, 0x3c00 ;  /* 0x00003c00a5a87836 */ /* 0x000fe20000000000 */
[C---:B-1----:R-:W-:Y:S06]  /*1f00*/  HMMA.16816.F32.BF16 R16, R8.reuse, R20, RZ ;  /* 0x000000140810723c */ /* 0x042fec00000418ff */
[C---:B------:R-:W-:Y:S06]  /*1f10*/  HMMA.16816.F32.BF16 R24, R8.reuse, R22, RZ ;  /* 0x000000160818723c */ /* 0x040fec00000418ff */
[----:B------:R-:W-:-:S12]  /*1f20*/  HMMA.16816.F32.BF16 R20, R8, R36, RZ ;  /* 0x000000240814723c */ /* 0x000fd800000418ff */
[C---:B------:R-:W-:Y:S06]  /*1f30*/  HMMA.16816.F32.BF16 R16, R4.reuse, R28, R16 ;  /* 0x0000001c0410723c */ /* 0x040fec0000041810 */
[C---:B------:R-:W-:Y:S06]  /*1f40*/  HMMA.16816.F32.BF16 R24, R4.reuse, R30, R24 ;  /* 0x0000001e0418723c */ /* 0x040fec0000041818 */
[----:B------:R-:W-:Y:S06]  /*1f50*/  HMMA.16816.F32.BF16 R32, R4, R44, R20 ;  /* 0x0000002c0420723c */ /* 0x000fec0000041814 */
[----:B------:R-:W-:Y:S06]  /*1f60*/  HMMA.16816.F32.BF16 R20, R8, R52, RZ ;  /* 0x000000340814723c */ /* 0x000fec00000418ff */
[----:B------:R-:W-:-:S04]  /*1f70*/  FMUL.FTZ R2, R16, UR4 ;  /* 0x0000000410027c20 */ /* 0x000fc80008410000 */
[----:B------:R1:W-:-:S14]  /*1f80*/  MUFU.TANH R105, R2 ;  /* 0x0000000200697308 */ /* 0x0003dc0000002400 */
[----:B--2---:R-:W-:Y:S01]  /*1f90*/  HMMA.16816.F32.BF16 R28, R4, R40, R20 ;  /* 0x00000028041c723c */ /* 0x004fe20000041814 */
[----:B-1----:R-:W-:-:S05]  /*1fa0*/  FMUL.FTZ R2, R17, UR4 ;  /* 0x0000000411027c20 */ /* 0x002fca0008410000 */
[----:B------:R-:W-:Y:S01]  /*1fb0*/  HMMA.16816.F32.BF16 R20, R8, R54, RZ ;  /* 0x000000360814723c */ /* 0x000fe200000418ff */
[----:B------:R1:W2:Y:S02]  /*1fc0*/  MUFU.TANH R104, R2 ;  /* 0x0000000200687308 */ /* 0x0002a40000002400 */
[----:B-1----:R-:W-:-:S06]  /*1fd0*/  FMUL.FTZ R2, R18, UR4 ;  /* 0x0000000412027c20 */ /* 0x002fcc0008410000 */
[----:B------:R1:W-:Y:S02]  /*1fe0*/  MUFU.TANH R126, R2 ;  /* 0x00000002007e7308 */ /* 0x0003e40000002400 */
[----:B-1----:R-:W-:Y:S02]  /*1ff0*/  FMUL.FTZ R2, R19, UR4 ;  /* 0x0000000413027c20 */ /* 0x002fe40008410000 */
[----:B------:R-:W-:Y:S01]  /*2000*/  HMMA.16816.F32.BF16 R16, R8, R38, RZ ;  /* 0x000000260810723c */ /* 0x000fe200000418ff */
[----:B------:R-:W1:Y:S03]  /*2010*/  LDSM.16.M88.4 R36, [R165+0xc00] ;  /* 0x000c0000a524783b */ /* 0x000e660000000200 */
[----:B------:R4:W5:Y:S02]  /*2020*/  MUFU.TANH R121, R2 ;  /* 0x0000000200797308 */ /* 0x0009640000002400 */
[----:B----4-:R-:W-:-:S06]  /*2030*/  FMUL.FTZ R2, R24, UR4 ;  /* 0x0000000418027c20 */ /* 0x010fcc0008410000 */
[----:B------:R4:W-:-:S12]  /*2040*/  MUFU.TANH R109, R2 ;  /* 0x00000002006d7308 */ /* 0x0009d80000002400 */
[----:B------:R-:W-:Y:S01]  /*2050*/  HMMA.16816.F32.BF16 R16, R4, R46, R16 ;  /* 0x0000002e0410723c */ /* 0x000fe20000041810 */
[----:B------:R-:W2:Y:S01]  /*2060*/  LDSM.16.M88.4 R44, [R13+0x2000] ;  /* 0x002000000d2c783b */ /* 0x000ea20000000200 */
[----:B----4-:R-:W-:-:S04]  /*2070*/  FMUL.FTZ R2, R25, UR4 ;  /* 0x0000000419027c20 */ /* 0x010fc80008410000 */
[----:B------:R4:W5:-:S15]  /*2080*/  MUFU.TANH R108, R2 ;  /* 0x00000002006c7308 */ /* 0x00095e0000002400 */
[----:B------:R-:W-:-:S03]  /*2090*/  NOP ;  /* 0x0000000000007918 */ /* 0x000fc60000000000 */
[----:B------:R-:W-:-:S04]  /*20a0*/  FMUL.FTZ R19, R19, UR4 ;  /* 0x0000000413137c20 */ /* 0x000fc80008410000 */
[----:B------:R-:W-:Y:S01]  /*20b0*/  MUFU.TANH R125, R19 ;  /* 0x00000013007d7308 */ /* 0x000fe20000002400 */
[----:B----4-:R-:W-:-:S07]  /*20c0*/  FMUL.FTZ R2, R26, UR4 ;  /* 0x000000041a027c20 */ /* 0x010fce0008410000 */
[----:B------:R4:W-:Y:S02]  /*20d0*/  MUFU.TANH R132, R2 ;  /* 0x0000000200847308 */ /* 0x0009e40000002400 */
[----:B----4-:R-:W-:Y:S02]  /*20e0*/  FMUL.FTZ R2, R27, UR4 ;  /* 0x000000041b027c20 */ /* 0x010fe40008410000 */
[----:B---3--:R-:W-:Y:S04]  /*20f0*/  HMMA.16816.F32.BF16 R24, R8, R48, RZ ;  /* 0x000000300818723c */ /* 0x008fe800000418ff */
[----:B------:R3:W4:Y:S02]  /*2100*/  MUFU.TANH R130, R2 ;  /* 0x0000000200827308 */ /* 0x0007240000002400 */
[----:B---3--:R-:W-:-:S06]  /*2110*/  FMUL.FTZ R2, R32, UR4 ;  /* 0x0000000420027c20 */ /* 0x008fcc0008410000 */
[----:B------:R3:W-:Y:S02]  /*2120*/  MUFU.TANH R107, R2 ;  /* 0x00000002006b7308 */ /* 0x0007e40000002400 */
[----:B---3--:R-:W-:-:S06]  /*2130*/  FMUL.FTZ R2, R33, UR4 ;  /* 0x0000000421027c20 */ /* 0x008fcc0008410000 */
[----:B------:R3:W4:Y:S02]  /*2140*/  MUFU.TANH R103, R2 ;  /* 0x0000000200677308 */ /* 0x0007240000002400 */
[----:B---3--:R-:W-:-:S06]  /*2150*/  FMUL.FTZ R2, R34, UR4 ;  /* 0x0000000422027c20 */ /* 0x008fcc0008410000 */
[----:B------:R3:W-:Y:S02]  /*2160*/  MUFU.TANH R129, R2 ;  /* 0x0000000200817308 */ /* 0x0007e40000002400 */
[----:B---3--:R-:W-:Y:S02]  /*2170*/  FMUL.FTZ R2, R35, UR4 ;  /* 0x0000000423027c20 */ /* 0x008fe40008410000 */
[----:B-1----:R-:W-:Y:S04]  /*2180*/  HMMA.16816.F32.BF16 R32, R4, R36, R24 ;  /* 0x000000240420723c */ /* 0x002fe80000041818 */
[----:B------:R1:W3:Y:S02]  /*2190*/  MUFU.TANH R120, R2 ;  /* 0x0000000200787308 */ /* 0x0002e40000002400 */
[----:B--2---:R-:W-:Y:S01]  /*21a0*/  HMMA.16816.F32.BF16 R24, R8, R44, RZ ;  /* 0x0000002c0818723c */ /* 0x004fe200000418ff */
[----:B-1----:R-:W-:-:S05]  /*21b0*/  FMUL.FTZ R2, R16, UR4 ;  /* 0x0000000410027c20 */ /* 0x002fca0008410000 */
[----:B------:R1:W2:-:S12]  /*21c0*/  MUFU.TANH R102, R2 ;  /* 0x0000000200667308 */ /* 0x0002980000002400 */
[----:B------:R-:W-:-:S04]  /*21d0*/  FMUL.FTZ R35, R35, UR4 ;  /* 0x0000000423237c20 */ /* 0x000fc80008410000 */
[----:B------:R-:W-:Y:S01]  /*21e0*/  MUFU.TANH R128, R35 ;  /* 0x0000002300807308 */ /* 0x000fe20000002400 */
[----:B-1----:R-:W-:-:S07]  /*21f0*/  FMUL.FTZ R2, R17, UR4 ;  /* 0x0000000411027c20 */ /* 0x002fce0008410000 */
[----:B------:R1:W-:Y:S02]  /*2200*/  MUFU.TANH R101, R2 ;  /* 0x0000000200657308 */ /* 0x0003e40000002400 */
[----:B-1----:R-:W-:Y:S02]  /*2210*/  FMUL.FTZ R2, R18, UR4 ;  /* 0x0000000412027c20 */ /* 0x002fe40008410000 */
[----:B------:R-:W-:Y:S01]  /*2220*/  HMMA.16816.F32.BF16 R16, R4, R42, R20 ;  /* 0x0000002a0410723c */ /* 0x000fe20000041814 */
[----:B------:R-:W1:Y:S03]  /*2230*/  LDSM.16.M88.4 R40, [R165+0x1000] ;  /* 0x00100000a528783b */ /* 0x000e660000000200 */
[----:B------:R5:W2:Y:S02]  /*2240*/  MUFU.TANH R119, R2 ;  /* 0x0000000200777308 */ /* 0x000aa40000002400 */
[----:B------:R-:W-:Y:S01]  /*2250*/  HMMA.16816.F32.BF16 R20, R8, R50, RZ ;  /* 0x000000320814723c */ /* 0x000fe200000418ff */
[----:B-----5:R-:W-:-:S05]  /*2260*/  FMUL.FTZ R2, R28, UR4 ;  /* 0x000000041c027c20 */ /* 0x020fca0008410000 */
[----:B------:R5:W2:Y:S02]  /*2270*/  MUFU.TANH R100, R2 ;  /* 0x0000000200647308 */ /* 0x000aa40000002400 */
[----:B-----5:R-:W-:Y:S01]  /*2280*/  FMUL.FTZ R2, R29, UR4 ;  /* 0x000000041d027c20 */ /* 0x020fe20008410000 */
[----:B-1----:R-:W-:Y:S05]  /*2290*/  HMMA.16816.F32.BF16 R24, R4, R40, R24 ;  /* 0x000000280418723c */ /* 0x002fea0000041818 */
[----:B------:R1:W-:Y:S02]  /*22a0*/  MUFU.TANH R98, R2 ;  /* 0x0000000200627308 */ /* 0x0003e40000002400 */
[----:B-1----:R-:W-:-:S06]  /*22b0*/  FMUL.FTZ R2, R30, UR4 ;  /* 0x000000041e027c20 */ /* 0x002fcc0008410000 */
[----:B------:R1:W5:Y:S02]  /*22c0*/  MUFU.TANH R122, R2 ;  /* 0x00000002007a7308 */ /* 0x0003640000002400 */
[----:B-1----:R-:W-:-:S06]  /*22d0*/  FMUL.FTZ R2, R31, UR4 ;  /* 0x000000041f027c20 */ /* 0x002fcc0008410000 */
        /* <DEDUP_REMOVED lines=12> */
[----:B------:R-:W3:Y:S01]  /*23a0*/  LDSM.16.M88.4 R44, [R165+0x1400] ;  /* 0x00140000a52c783b */ /* 0x000ee20000000200 */
[----:B----4-:R-:W-:-:S04]  /*23b0*/  FMUL.FTZ R2, R32, UR4 ;  /* 0x0000000420027c20 */ /* 0x010fc80008410000 */
[----:B------:R4:W5:-:S12]  /*23c0*/  MUFU.TANH R94, R2 ;  /* 0x00000002005e7308 */ /* 0x0009580000002400 */
[----:B------:R-:W-:-:S04]  /*23d0*/  FMUL.FTZ R16, R16, UR4 ;  /* 0x0000000410107c20 */ /* 0x000fc80008410000 */
[----:B------:R-:W-:Y:S01]  /*23e0*/  MUFU.TANH R92, R16 ;  /* 0x00000010005c7308 */ /* 0x000fe20000002400 */
[----:B----4-:R-:W-:Y:S01]  /*23f0*/  FMUL.FTZ R2, R33, UR4 ;  /* 0x0000000421027c20 */ /* 0x010fe20008410000 */
[----:B-1----:R-:W-:Y:S06]  /*2400*/  HMMA.16816.F32.BF16 R28, R8, R36, RZ ;  /* 0x00000024081c723c */ /* 0x002fec00000418ff */
[----:B------:R1:W-:Y:S02]  /*2410*/  MUFU.TANH R93, R2 ;  /* 0x00000002005d7308 */ /* 0x0003e40000002400 */
[----:B-1----:R-:W-:-:S02]  /*2420*/  FMUL.FTZ R2, R34, UR4 ;  /* 0x0000000422027c20 */ /* 0x002fc40008410000 */
[----:B------:R-:W-:Y:S04]  /*2430*/  LDSM.16.M88.4 R32, [R165+0x1800] ;  /* 0x00180000a520783b */ /* 0x000fe80000000200 */
[----:B------:R1:W4:Y:S10]  /*2440*/  MUFU.TANH R124, R2 ;  /* 0x00000002007c7308 */ /* 0x0003340000002400 */
[----:B---3--:R-:W-:Y:S01]  /*2450*/  HMMA.16816.F32.BF16 R28, R4, R44, R28 ;  /* 0x0000002c041c723c */ /* 0x008fe2000004181c */
[----:B-1----:R-:W-:-:S04]  /*2460*/  FMUL.FTZ R2, R17, UR4 ;  /* 0x0000000411027c20 */ /* 0x002fc80008410000 */
[----:B------:R1:W-:-:S15]  /*2470*/  MUFU.TANH R91, R2 ;  /* 0x00000002005b7308 */ /* 0x0003de0000002400 */
[----:B------:R-:W-:-:S04]  /*2480*/  NOP ;  /* 0x0000000000007918 */ /* 0x000fc80000000000 */
[----:B------:R-:W-:Y:S01]  /*2490*/  FMUL.FTZ R28, R28, UR4 ;  /* 0x000000041c1c7c20 */ /* 0x000fe20008410000 */
[----:B------:R-:W-:Y:S01]  /*24a0*/  FMUL.FTZ R29, R29, UR4 ;  /* 0x000000041d1d7c20 */ /* 0x000fe20008410000 */
[----:B------:R-:W-:Y:S01]  /*24b0*/  FMUL.FTZ R30, R30, UR4 ;  /* 0x000000041e1e7c20 */ /* 0x000fe20008410000 */
[----:B------:R-:W-:Y:S01]  /*24c0*/  FMUL.FTZ R31, R31, UR4 ;  /* 0x000000041f1f7c20 */ /* 0x000fe20008410000 */
[----:B------:R-:W-:Y:S08]  /*24d0*/  MUFU.TANH R85, R28 ;  /* 0x0000001c00557308 */ /* 0x000ff00000002400 */
[----:B------:R-:W-:Y:S01]  /*24e0*/  MUFU.TANH R84, R29 ;  /* 0x0000001d00547308 */ /* 0x000fe20000002400 */
[----:B-1----:R-:W-:-:S07]  /*24f0*/  FMUL.FTZ R2, R18, UR4 ;  /* 0x0000000412027c20 */ /* 0x002fce0008410000 */
[----:B------:R1:W3:Y:S08]  /*2500*/  MUFU.TANH R123, R2 ;  /* 0x00000002007b7308 */ /* 0x0002f00000002400 */
[----:B------:R-:W-:Y:S08]  /*2510*/  MUFU.TANH R138, R30 ;  /* 0x0000001e008a7308 */ /* 0x000ff00000002400 */
[----:B------:R-:W-:Y:S01]  /*2520*/  MUFU.TANH R139, R31 ;  /* 0x0000001f008b7308 */ /* 0x000fe20000002400 */
[----:B-1----:R-:W-:-:S02]  /*2530*/  FMUL.FTZ R2, R19, UR4 ;  /* 0x0000000413027c20 */ /* 0x002fc40008410000 */
[----:B------:R-:W-:Y:S01]  /*2540*/  HMMA.16816.F32.BF16 R16, R4, R42, R20 ;  /* 0x0000002a0410723c */ /* 0x000fe20000041814 */
[----:B------:R-:W1:Y:S04]  /*2550*/  LDSM.16.M88.4 R40, [R13+0x2800] ;  /* 0x002800000d28783b */ /* 0x000e680000000200 */
[----:B------:R2:W3:Y:S01]  /*2560*/  MUFU.TANH R127, R2 ;  /* 0x00000002007f7308 */ /* 0x0004e20000002400 */
[----:B------:R-:W-:Y:S01]  /*2570*/  HMMA.16816.F32.BF16 R20, R8, R38, RZ ;  /* 0x000000260814723c */ /* 0x000fe200000418ff */
[----:B------:R-:W5:Y:S01]  /*2580*/  LDSM.16.M88.4 R36, [R13+0x2c00] ;  /* 0x002c00000d24783b */ /* 0x000f620000000200 */
[----:B--2---:R-:W-:-:S05]  /*2590*/  FMUL.FTZ R2, R24, UR4 ;  /* 0x0000000418027c20 */ /* 0x004fca0008410000 */
[----:B------:R2:W3:-:S15]  /*25a0*/  MUFU.TANH R89, R2 ;  /* 0x0000000200597308 */ /* 0x0004de0000002400 */
[----:B------:R-:W-:-:S02]  /*25b0*/  NOP ;  /* 0x0000000000007918 */ /* 0x000fc40000000000 */
[----:B------:R-:W-:Y:S01]  /*25c0*/  HMMA.16816.F32.BF16 R20, R4, R46, R20 ;  /* 0x0000002e0414723c */ /* 0x000fe20000041814 */
[----:B------:R-:W-:Y:S01]  /*25d0*/  LDSM.16.M88.4 R44, [R165+0x1c00] ;  /* 0x001c0000a52c783b */ /* 0x000fe20000000200 */
[----:B--2---:R-:W-:-:S04]  /*25e0*/  FMUL.FTZ R2, R25, UR4 ;  /* 0x0000000419027c20 */ /* 0x004fc80008410000 */
[----:B------:R2:W-:-:S15]  /*25f0*/  MUFU.TANH R90, R2 ;  /* 0x00000002005a7308 */ /* 0x0005de0000002400 */
[----:B------:R-:W-:-:S03]  /*2600*/  NOP ;  /* 0x0000000000007918 */ /* 0x000fc60000000000 */
[----:B------:R-:W-:-:S04]  /*2610*/  FMUL.FTZ R20, R20, UR4 ;  /* 0x0000000414147c20 */ /* 0x000fc80008410000 */
[----:B------:R-:W-:Y:S01]  /*2620*/  MUFU.TANH R86, R20 ;  /* 0x0000001400567308 */ /* 0x000fe20000002400 */
[----:B--2---:R-:W-:-:S07]  /*2630*/  FMUL.FTZ R2, R26, UR4 ;  /* 0x000000041a027c20 */ /* 0x004fce0008410000 */
[----:B------:R2:W3:Y:S02]  /*2640*/  MUFU.TANH R133, R2 ;  /* 0x0000000200857308 */ /* 0x0004e40000002400 */
[----:B--2---:R-:W-:Y:S02]  /*2650*/  FMUL.FTZ R2, R27, UR4 ;  /* 0x000000041b027c20 */ /* 0x004fe40008410000 */
[----:B-1----:R-:W-:Y:S04]  /*2660*/  HMMA.16816.F32.BF16 R24, R8, R42, RZ ;  /* 0x0000002a0818723c */ /* 0x002fe800000418ff */
[----:B------:R1:W2:Y:S02]  /*2670*/  MUFU.TANH R136, R2 ;  /* 0x0000000200887308 */ /* 0x0002a40000002400 */
[----:B-1----:R-:W-:-:S06]  /*2680*/  FMUL.FTZ R2, R16, UR4 ;  /* 0x0000000410027c20 */ /* 0x002fcc0008410000 */
[----:B------:R1:W-:Y:S02]  /*2690*/  MUFU.TANH R87, R2 ;  /* 0x0000000200577308 */ /* 0x0003e40000002400 */
[----:B-1----:R-:W-:-:S06]  /*26a0*/  FMUL.FTZ R2, R17, UR4 ;  /* 0x0000000411027c20 */ /* 0x002fcc0008410000 */
[----:B------:R1:W2:Y:S02]  /*26b0*/  MUFU.TANH R83, R2 ;  /* 0x0000000200537308 */ /* 0x0002a40000002400 */
[----:B-1----:R-:W-:-:S06]  /*26c0*/  FMUL.FTZ R2, R18, UR4 ;  /* 0x0000000412027c20 */ /* 0x002fcc0008410000 */
[----:B------:R1:W-:Y:S02]  /*26d0*/  MUFU.TANH R131, R2 ;  /* 0x0000000200837308 */ /* 0x0003e40000002400 */
[----:B-1----:R-:W-:Y:S02]  /*26e0*/  FMUL.FTZ R2, R19, UR4 ;  /* 0x0000000413027c20 */ /* 0x002fe40008410000 */
[----:B------:R-:W-:Y:S01]  /*26f0*/  HMMA.16816.F32.BF16 R16, R8, R40, RZ ;  /* 0x000000280810723c */ /* 0x000fe200000418ff */
[----:B------:R-:W1:Y:S03]  /*2700*/  LDSM.16.M88.4 R40, [R13+0x3000] ;  /* 0x003000000d28783b */ /* 0x000e660000000200 */
[----:B------:R4:W2:Y:S02]  /*2710*/  MUFU.TANH R137, R2 ;  /* 0x0000000200897308 */ /* 0x0008a40000002400 */
[----:B----4-:R-:W-:-:S06]  /*2720*/  FMUL.FTZ R2, R21, UR4 ;  /* 0x0000000415027c20 */ /* 0x010fcc0008410000 */
[----:B------:R4:W-:-:S12]  /*2730*/  MUFU.TANH R81, R2 ;  /* 0x0000000200517308 */ /* 0x0009d80000002400 */
[C---:B------:R-:W-:Y:S06]  /*2740*/  HMMA.16816.F32.BF16 R16, R4.reuse, R32, R16 ;  /* 0x000000200410723c */ /* 0x040fec0000041810 */
[----:B------:R-:W-:Y:S06]  /*2750*/  HMMA.16816.F32.BF16 R32, R4, R34, R24 ;  /* 0x000000220420723c */ /* 0x000fec0000041818 */
[----:B-----5:R-:W-:Y:S01]  /*2760*/  HMMA.16816.F32.BF16 R24, R8, R38, RZ ;  /* 0x000000260818723c */ /* 0x020fe200000418ff */
[----:B----4-:R-:W-:-:S05]  /*2770*/  FMUL.FTZ R2, R22, UR4 ;  /* 0x0000000416027c20 */ /* 0x010fca0008410000 */
[----:B-1----:R-:W-:Y:S01]  /*2780*/  HMMA.16816.F32.BF16 R28, R8, R40, RZ ;  /* 0x00000028081c723c */ /* 0x002fe200000418ff */
[----:B------:R1:W4:Y:S11]  /*2790*/  MUFU.TANH R140, R2 ;  /* 0x00000002008c7308 */ /* 0x0003360000002400 */
[----:B------:R-:W-:-:S04]  /*27a0*/  FMUL.FTZ R35, R35, UR4 ;  /* 0x0000000423237c20 */ /* 0x000fc80008410000 */
[----:B------:R-:W-:Y:S02]  /*27b0*/  MUFU.TANH R146, R35 ;  /* 0x0000002300927308 */ /* 0x000fe40000002400 */
[----:B------:R-:W-:Y:S01]  /*27c0*/  HMMA.16816.F32.BF16 R24, R4, R46, R24 ;  /* 0x0000002e0418723c */ /* 0x000fe20000041818 */
[----:B-1----:R-:W-:-:S05]  /*27d0*/  FMUL.FTZ R2, R23, UR4 ;  /* 0x0000000417027c20 */ /* 0x002fca0008410000 */
[----:B------:R-:W-:Y:S01]  /*27e0*/  HMMA.16816.F32.BF16 R20, R8, R36, RZ ;  /* 0x000000240814723c */ /* 0x000fe200000418ff */
[----:B------:R1:W-:Y:S01]  /*27f0*/  MUFU.TANH R141, R2 ;  /* 0x00000002008d7308 */ /* 0x0003e20000002400 */
[----:B------:R-:W5:Y:S01]  /*2800*/  LDSM.16.M88.4 R36, [R165+0x2000] ;  /* 0x00200000a524783b */ /* 0x000f620000000200 */
[----:B-1----:R-:W-:-:S06]  /*2810*/  FMUL.FTZ R2, R16, UR4 ;  /* 0x0000000410027c20 */ /* 0x002fcc0008410000 */
[----:B------:R1:W4:Y:S02]  /*2820*/  MUFU.TANH R80, R2 ;  /* 0x0000000200507308 */ /* 0x0003240000002400 */
[----:B-1----:R-:W-:-:S06]  /*2830*/  FMUL.FTZ R2, R17, UR4 ;  /* 0x0000000411027c20 */ /* 0x002fcc0008410000 */
[----:B------:R1:W-:Y:S02]  /*2840*/  MUFU.TANH R78, R2 ;  /* 0x00000002004e7308 */ /* 0x0003e40000002400 */
[----:B-1----:R-:W-:-:S06]  /*2850*/  FMUL.FTZ R2, R18, UR4 ;  /* 0x0000000412027c20 */ /* 0x002fcc0008410000 */
[----:B------:R1:W4:Y:S02]  /*2860*/  MUFU.TANH R142, R2 ;  /* 0x00000002008e7308 */ /* 0x0003240000002400 */
[----:B-1----:R-:W-:Y:S02]  /*2870*/  FMUL.FTZ R2, R19, UR4 ;  /* 0x0000000413027c20 */ /* 0x002fe40008410000 */
[----:B------:R-:W-:Y:S04]  /*2880*/  HMMA.16816.F32.BF16 R16, R4, R44, R20 ;  /* 0x0000002c0410723c */ /* 0x000fe80000041814 */
[----:B------:R1:W4:Y:S02]  /*2890*/  MUFU.TANH R143, R2 ;  /* 0x00000002008f7308 */ /* 0x0003240000002400 */
[----:B------:R-:W-:Y:S01]  /*28a0*/  HMMA.16816.F32.BF16 R20, R8, R42, RZ ;  /* 0x0000002a0814723c */ /* 0x000fe200000418ff */
[----:B------:R-:W-:Y:S01]  /*28b0*/  LDSM.16.M88.4 R40, [R165+0x2c00] ;  /* 0x002c0000a528783b */ /* 0x000fe20000000200 */
[----:B-1----:R-:W-:-:S04]  /*28c0*/  FMUL.FTZ R2, R32, UR4 ;  /* 0x0000000420027c20 */ /* 0x002fc80008410000 */
[----:B------:R1:W-:-:S12]  /*28d0*/  MUFU.TANH R79, R2 ;  /* 0x00000002004f7308 */ /* 0x0003d80000002400 */
[----:B------:R-:W-:Y:S01]  /*28e0*/  FMUL.FTZ R16, R16, UR4 ;  /* 0x0000000410107c20 */ /* 0x000fe20008410000 */
[----:B------:R-:W-:-:S03]  /*28f0*/  FMUL.FTZ R17, R17, UR4 ;  /* 0x0000000411117c20 */ /* 0x000fc60008410000 */
[----:B------:R-:W-:Y:S08]  /*2900*/  MUFU.TANH R73, R16 ;  /* 0x0000001000497308 */ /* 0x000ff00000002400 */
[----:B------:R-:W-:Y:S01]  /*2910*/  MUFU.TANH R75, R17 ;  /* 0x00000011004b7308 */ /* 0x000fe20000002400 */
[----:B-1----:R-:W-:-:S07]  /*2920*/  FMUL.FTZ R2, R33, UR4 ;  /* 0x0000000421027c20 */ /* 0x002fce0008410000 */
[----:B------:R1:W4:Y:S02]  /*2930*/  MUFU.TANH R77, R2 ;  /* 0x00000002004d7308 */ /* 0x0003240000002400 */
[----:B-1----:R-:W-:Y:S02]  /*2940*/  FMUL.FTZ R2, R34, UR4 ;  /* 0x0000000422027c20 */ /* 0x002fe40008410000 */
[----:B------:R-:W1:Y:S04]  /*2950*/  LDSM.16.M88.4 R32, [R13+0x3400] ;  /* 0x003400000d20783b */ /* 0x000e680000000200 */
[----:B------:R3:W4:Y:S02]  /*2960*/  MUFU.TANH R144, R2 ;  /* 0x0000000200907308 */ /* 0x0007240000002400 */
[----:B---3--:R-:W-:-:S06]  /*2970*/  FMUL.FTZ R2, R18, UR4 ;  /* 0x0000000412027c20 */ /* 0x008fcc0008410000 */
[----:B------:R3:W-:Y:S02]  /*2980*/  MUFU.TANH R145, R2 ;  /* 0x0000000200917308 */ /* 0x0007e40000002400 */
[----:B---3--:R-:W-:Y:S02]  /*2990*/  FMUL.FTZ R2, R19, UR4 ;  /* 0x0000000413027c20 */ /* 0x008fe40008410000 */
[----:B-----5:R-:W-:Y:S01]  /*29a0*/  HMMA.16816.F32.BF16 R16, R4, R36, R28 ;  /* 0x000000240410723c */ /* 0x020fe2000004181c */
[----:B------:R-:W3:Y:S03]  /*29b0*/  LDSM.16.M88.4 R28, [R165+0x2400] ;  /* 0x00240000a51c783b */ /* 0x000ee60000000200 */
[----:B------:R5:W4:Y:S02]  /*29c0*/  MUFU.TANH R147, R2 ;  /* 0x0000000200937308 */ /* 0x000b240000002400 */
[----:B-----5:R-:W-:-:S06]  /*29d0*/  FMUL.FTZ R2, R24, UR4 ;  /* 0x0000000418027c20 */ /* 0x020fcc0008410000 */
[----:B------:R5:W-:-:S12]  /*29e0*/  MUFU.TANH R74, R2 ;  /* 0x00000002004a7308 */ /* 0x000bd80000002400 */
[----:B------:R-:W-:-:S04]  /*29f0*/  FMUL.FTZ R3, R18, UR4 ;  /* 0x0000000412037c20 */ /* 0x000fc80008410000 */
[----:B------:R2:W-:Y:S01]  /*2a00*/  MUFU.TANH R148, R3 ;  /* 0x0000000300947308 */ /* 0x0005e20000002400 */
[----:B-----5:R-:W-:-:S07]  /*2a10*/  FMUL.FTZ R2, R25, UR4 ;  /* 0x0000000419027c20 */ /* 0x020fce0008410000 */
[----:B------:R5:W-:Y:S01]  /*2a20*/  MUFU.TANH R76, R2 ;  /* 0x00000002004c7308 */ /* 0x000be20000002400 */
[----:B--2---:R-:W-:-:S07]  /*2a30*/  FMUL.FTZ R3, R19, UR4 ;  /* 0x0000000413037c20 */ /* 0x004fce0008410000 */
[----:B------:R2:W-:Y:S01]  /*2a40*/  MUFU.TANH R150, R3 ;  /* 0x0000000300967308 */ /* 0x0005e20000002400 */
[----:B-----5:R-:W-:-:S07]  /*2a50*/  FMUL.FTZ R2, R26, UR4 ;  /* 0x000000041a027c20 */ /* 0x020fce0008410000 */
[----:B------:R5:W-:Y:S01]  /*2a60*/  MUFU.TANH R50, R2 ;  /* 0x0000000200327308 */ /* 0x000be20000002400 */
[----:B--2---:R-:W-:Y:S02]  /*2a70*/  IMAD R3, R59, 0x10, R62 ;  /* 0x000000103b037824 */ /* 0x004fe400078e023e */
[----:B-----5:R-:W-:Y:S02]  /*2a80*/  FMUL.FTZ R2, R27, UR4 ;  /* 0x000000041b027c20 */ /* 0x020fe40008410000 */
[----:B------:R-:W-:Y:S01]  /*2a90*/  HMMA.16816.F32.BF16 R24, R4, R38, R20 ;  /* 0x000000260418723c */ /* 0x000fe20000041814 */
[----:B------:R-:W2:Y:S02]  /*2aa0*/  LDSM.16.M88.4 R36, [R13+0x3800] ;  /* 0x003800000d24783b */ /* 0x000ea40000000200 */
[----:B------:R5:W4:Y:S03]  /*2ab0*/  MUFU.TANH R51, R2 ;  /* 0x0000000200337308 */ /* 0x000b260000002400 */
[----:B-1----:R-:W-:Y:S01]  /*2ac0*/  HMMA.16816.F32.BF16 R20, R8, R32, RZ ;  /* 0x000000200814723c */ /* 0x002fe200000418ff */
[----:B-----5:R-:W-:-:S04]  /*2ad0*/  FMUL.FTZ R2, R16, UR4 ;  /* 0x0000000410027c20 */ /* 0x020fc80008410000 */
[----:B------:R1:W-:-:S13]  /*2ae0*/  MUFU.TANH R72, R2 ;  /* 0x0000000200487308 */ /* 0x0003da0000002400 */
[----:B------:R-:W-:Y:S01]  /*2af0*/  FMUL.FTZ R27, R27, UR4 ;  /* 0x000000041b1b7c20 */ /* 0x000fe20008410000 */
[----:B------:R-:W-:-:S05]  /*2b00*/  FMUL.FTZ R15, R26, UR4 ;  /* 0x000000041a0f7c20 */ /* 0x000fca0008410000 */
[----:B---3--:R-:W-:Y:S01]  /*2b10*/  HMMA.16816.F32.BF16 R20, R4, R28, R20 ;  /* 0x0000001c0414723c */ /* 0x008fe20000041814 */
[----:B------:R-:W-:Y:S08]  /*2b20*/  MUFU.TANH R49, R27 ;  /* 0x0000001b00317308 */ /* 0x000ff00000002400 */
[----:B------:R-:W3:Y:S01]  /*2b30*/  MUFU.TANH R48, R15 ;  /* 0x0000000f00307308 */ /* 0x000ee20000002400 */
[----:B-1----:R-:W-:-:S02]  /*2b40*/  FMUL.FTZ R2, R17, UR4 ;  /* 0x0000000411027c20 */ /* 0x002fc40008410000 */
[----:B------:R-:W-:Y:S01]  /*2b50*/  HMMA.16816.F32.BF16 R16, R8, R34, RZ ;  /* 0x000000220810723c */ /* 0x000fe200000418ff */
[----:B------:R-:W1:Y:S04]  /*2b60*/  LDSM.16.M88.4 R32, [R165+0x2800] ;  /* 0x00280000a520783b */ /* 0x000e680000000200 */
[----:B------:R5:W3:Y:S07]  /*2b70*/  MUFU.TANH R70, R2 ;  /* 0x0000000200467308 */ /* 0x000aee0000002400 */
[----:B------:R-:W-:Y:S01]  /*2b80*/  FMUL.FTZ R21, R21, UR4 ;  /* 0x0000000415157c20 */ /* 0x000fe20008410000 */
[----:B------:R-:W-:Y:S01]  /*2b90*/  FMUL.FTZ R22, R22, UR4 ;  /* 0x0000000416167c20 */ /* 0x000fe20008410000 */
[----:B------:R-:W-:-:S02]  /*2ba0*/  FMUL.FTZ R23, R23, UR4 ;  /* 0x0000000417177c20 */ /* 0x000fc40008410000 */
[----:B------:R-:W-:Y:S01]  /*2bb0*/  MUFU.TANH R68, R21 ;  /* 0x0000001500447308 */ /* 0x000fe20000002400 */
[----:B-----5:R-:W-:-:S07]  /*2bc0*/  LOP3.LUT R2, R61, 0xffffffe0, RZ, 0xc0, !PT ;  /* 0xffffffe03d027812 */ /* 0x020fce00078ec0ff */
[----:B------:R-:W-:Y:S01]  /*2bd0*/  MUFU.TANH R46, R22 ;  /* 0x00000016002e7308 */ /* 0x000fe20000002400 */
[C---:B------:R-:W-:Y:S02]  /*2be0*/  IMAD.IADD R2, R60.reuse, 0x1, -R2 ;  /* 0x000000013c027824 */ /* 0x040fe400078e0a02 */
[----:B------:R-:W-:-:S03]  /*2bf0*/  IMAD.SHL.U32 R60, R60, 0x2, RZ ;  /* 0x000000023c3c7824 */ /* 0x000fc600078e00ff */
[----:B------:R-:W-:Y:S02]  /*2c00*/  SHF.R.S32.HI R12, RZ, 0x1f, R2 ;  /* 0x0000001fff0c7819 */ /* 0x000fe40000011402 */
[----:B------:R-:W-:Y:S02]  /*2c10*/  MUFU.TANH R47, R23 ;  /* 0x00000017002f7308 */ /* 0x000fe40000002400 */
[----:B------:R-:W-:Y:S01]  /*2c20*/  LEA.HI R2, R12, R2, RZ, 0x2 ;  /* 0x000000020c027211 */ /* 0x000fe200078f10ff */
[----:B------:R-:W-:-:S03]  /*2c30*/  FMUL.FTZ R12, R24, UR4 ;  /* 0x00000004180c7c20 */ /* 0x000fc60008410000 */
[----:B------:R-:W-:Y:S02]  /*2c40*/  SHF.R.S32.HI R2, RZ, 0x2, R2 ;  /* 0x00000002ff027819 */ /* 0x000fe40000011402 */
[----:B------:R5:W-:Y:S02]  /*2c50*/  MUFU.TANH R69, R12 ;  /* 0x0000000c00457308 */ /* 0x000be40000002400 */
[----:B------:R-:W-:-:S04]  /*2c60*/  IADD3 R2, R3, 0x1, R2 ;  /* 0x0000000103027810 */ /* 0x000fc80007ffe002 */
[----:B------:R-:W-:Y:S02]  /*2c70*/  IADD3 R3, R56, -UR15, R2 ;  /* 0x8000000f38037c10 */ /* 0x000fe4000fffe002 */
[----:B------:R-:W-:-:S03]  /*2c80*/  LOP3.LUT R2, R96, 0x6, R60, 0xf8, !PT ;  /* 0x0000000660027812 */ /* 0x000fc600078ef83c */
[----:B------:R-:W-:Y:S02]  /*2c90*/  VIADD R3, R3, UR14 ;  /* 0x0000000e03037c36 */ /* 0x000fe40008000000 */
[C---:B------:R-:W-:Y:S02]  /*2ca0*/  VIADD R15, R2.reuse, 0xffffff01 ;  /* 0xffffff01020f7836 */ /* 0x040fe40000000000 */
[----:B------:R-:W-:Y:S02]  /*2cb0*/  VIADD R14, R2, 0xffffff00 ;  /* 0xffffff00020e7836 */ /* 0x000fe40000000000 */
[----:B-----5:R-:W-:Y:S02]  /*2cc0*/  FMUL.FTZ R12, R25, UR4 ;  /* 0x00000004190c7c20 */ /* 0x020fe40008410000 */
[----:B------:R-:W-:Y:S01]  /*2cd0*/  HMMA.16816.F32.BF16 R24, R4, R30, R16 ;  /* 0x0000001e0418723c */ /* 0x000fe20000041810 */
[----:B------:R-:W5:Y:S01]  /*2ce0*/  LDSM.16.M88.4 R28, [R13+0x3c00] ;  /* 0x003c00000d1c783b */ /* 0x000f620000000200 */
[----:B------:R4:W3:Y:S04]  /*2cf0*/  MUFU.TANH R71, R12 ;  /* 0x0000000c00477308 */ /* 0x0008e80000002400 */
[----:B--2---:R-:W-:Y:S01]  /*2d00*/  HMMA.16816.F32.BF16 R16, R8, R36, RZ ;  /* 0x000000240810723c */ /* 0x004fe200000418ff */
[----:B----4-:R-:W-:-:S02]  /*2d10*/  VIMNMX R12, R3, R56, PT ;  /* 0x00000038030c7248 */ /* 0x010fc40003fe0100 */
[----:B------:R-:W-:Y:S02]  /*2d20*/  VIADDMNMX R3, R3, 0x8, R56, PT ;  /* 0x0000000803037846 */ /* 0x000fe40003800138 */
[----:B------:R-:W-:-:S13]  /*2d30*/  ISETP.GE.AND P0, PT, R15, R12, PT ;  /* 0x0000000c0f00720c */ /* 0x000fda0003f06270 */
[----:B------:R-:W-:Y:S01]  /*2d40*/  FMUL.FTZ R24, R24, UR4 ;  /* 0x0000000418187c20 */ /* 0x000fe20008410000 */
[-C--:B------:R-:W-:Y:S01]  /*2d50*/  ISETP.GE.AND P3, PT, R15, R3.reuse, PT ;  /* 0x000000030f00720c */ /* 0x080fe20003f66270 */
[----:B------:R-:W-:Y:S01]  /*2d60*/  FMUL.FTZ R15, R20, UR4 ;  /* 0x00000004140f7c20 */ /* 0x000fe20008410000 */
[CC--:B------:R-:W-:Y:S01]  /*2d70*/  ISETP.GE.AND P2, PT, R14.reuse, R12.reuse, PT ;  /* 0x0000000c0e00720c */ /* 0x0c0fe20003f46270 */
[----:B------:R-:W-:Y:S01]  /*2d80*/  FMUL.FTZ R25, R25, UR4 ;  /* 0x0000000419197c20 */ /* 0x000fe20008410000 */
[-C--:B------:R-:W-:Y:S01]  /*2d90*/  ISETP.GE.AND P1, PT, R14, R3.reuse, PT ;  /* 0x000000030e00720c */ /* 0x080fe20003f26270 */
[----:B-1----:R-:W-:Y:S01]  /*2da0*/  HMMA.16816.F32.BF16 R20, R4, R32, R16 ;  /* 0x000000200414723c */ /* 0x002fe20000041810 */
[----:B------:R-:W-:Y:S01]  /*2db0*/  VIADD R14, R2, 0xffffff08 ;  /* 0xffffff08020e7836 */ /* 0x000fe20000000000 */
[----:B------:R1:W-:Y:S01]  /*2dc0*/  MUFU.TANH R67, R15 ;  /* 0x0000000f00437308 */ /* 0x0003e20000002400 */
[----:B------:R-:W-:Y:S01]  /*2dd0*/  FSEL R104, R104, -INF , !P0 ;  /* 0xff80000068687808 */ /* 0x000fe20004000000 */
[----:B------:R-:W-:Y:S01]  /*2de0*/  FMUL.FTZ R26, R26, UR4 ;  /* 0x000000041a1a7c20 */ /* 0x000fe20008410000 */
[----:B------:R-:W-:Y:S01]  /*2df0*/  FSEL R121, R121, -INF , !P3 ;  /* 0xff80000079797808 */ /* 0x000fe20005800000 */
[----:B------:R-:W-:Y:S01]  /*2e00*/  HMMA.16816.F32.BF16 R16, R8, R38, RZ ;  /* 0x000000260810723c */ /* 0x000fe200000418ff */
[C---:B------:R-:W-:Y:S01]  /*2e10*/  ISETP.GE.AND P5, PT, R14.reuse, R12, PT ;  /* 0x0000000c0e00720c */ /* 0x040fe20003fa6270 */
[----:B------:R-:W-:Y:S01]  /*2e20*/  LDSM.16.M88.4 R36, [R165+0x3000] ;  /* 0x00300000a524783b */ /* 0x000fe20000000200 */
[----:B------:R-:W-:Y:S01]  /*2e30*/  ISETP.GE.AND P4, PT, R14, R3, PT ;  /* 0x000000030e00720c */ /* 0x000fe20003f86270 */
[----:B------:R-:W-:Y:S01]  /*2e40*/  VIADD R14, R2, 0xffffff09 ;  /* 0xffffff09020e7836 */ /* 0x000fe20000000000 */
[----:B------:R-:W-:Y:S01]  /*2e50*/  FSEL R105, R105, -INF , !P2 ;  /* 0xff80000069697808 */ /* 0x000fe20005000000 */
[----:B------:R-:W2:Y:S01]  /*2e60*/  MUFU.TANH R64, R24 ;  /* 0x0000001800407308 */ /* 0x000ea20000002400 */
[----:B------:R-:W-:-:S02]  /*2e70*/  FSEL R126, R126, -INF , !P1 ;  /* 0xff8000007e7e7808 */ /* 0x000fc40004800000 */
[CC--:B------:R-:W-:Y:S02]  /*2e80*/  ISETP.GE.AND P2, PT, R14.reuse, R12.reuse, PT ;  /* 0x0000000c0e00720c */ /* 0x0c0fe40003f46270 */
[-C--:B------:R-:W-:Y:S01]  /*2e90*/  ISETP.GE.AND P1, PT, R14, R3.reuse, PT ;  /* 0x000000030e00720c */ /* 0x080fe20003f26270 */
[----:B------:R-:W-:Y:S01]  /*2ea0*/  VIADD R14, R2, 0xffffff11 ;  /* 0xffffff11020e7836 */ /* 0x000fe20000000000 */
[----:B------:R-:W-:Y:S01]  /*2eb0*/  FSEL R108, R108, -INF , !P2 ;  /* 0xff8000006c6c7808 */ /* 0x000fe20005000000 */
[----:B-1----:R-:W-:Y:S01]  /*2ec0*/  VIADD R15, R2, 0xffffff10 ;  /* 0xffffff10020f7836 */ /* 0x002fe20000000000 */
[----:B------:R-:W-:Y:S01]  /*2ed0*/  FSEL R130, R130, -INF , !P1 ;  /* 0xff80000082827808 */ /* 0x000fe20004800000 */
[----:B------:R-:W-:Y:S01]  /*2ee0*/  MUFU.TANH R65, R25 ;  /* 0x0000001900417308 */ /* 0x000fe20000002400 */
[----:B------:R-:W-:Y:S01]  /*2ef0*/  FSEL R109, R109, -INF , !P5 ;  /* 0xff8000006d6d7808 */ /* 0x000fe20006800000 */
[----:B------:R-:W-:Y:S01]  /*2f00*/  FMUL.FTZ R20, R20, UR4 ;  /* 0x0000000414147c20 */ /* 0x000fe20008410000 */
[-C--:B------:R-:W-:Y:S01]  /*2f10*/  ISETP.GE.AND P0, PT, R15, R12.reuse, PT ;  /* 0x0000000c0f00720c */ /* 0x080fe20003f06270 */
[----:B------:R-:W-:Y:S01]  /*2f20*/  FMUL.FTZ R21, R21, UR4 ;  /* 0x0000000415157c20 */ /* 0x000fe20008410000 */
[-C--:B------:R-:W-:Y:S01]  /*2f30*/  ISETP.GE.AND P3, PT, R15, R3.reuse, PT ;  /* 0x000000030f00720c */ /* 0x080fe20003f66270 */
[----:B------:R-:W-:Y:S01]  /*2f40*/  VIADD R15, R2, 0xffffff18 ;  /* 0xffffff18020f7836 */ /* 0x000fe20000000000 */
[----:B------:R-:W-:Y:S01]  /*2f50*/  FSEL R132, R132, -INF , !P4 ;  /* 0xff80000084847808 */ /* 0x000fe20006000000 */
[----:B------:R1:W4:Y:S01]  /*2f60*/  MUFU.TANH R45, R26 ;  /* 0x0000001a002d7308 */ /* 0x0003220000002400 */
[-C--:B------:R-:W-:Y:S01]  /*2f70*/  ISETP.GE.AND P5, PT, R14, R12.reuse, PT ;  /* 0x0000000c0e00720c */ /* 0x080fe20003fa6270 */
[----:B------:R-:W-:Y:S01]  /*2f80*/  FMUL.FTZ R22, R22, UR4 ;  /* 0x0000000416167c20 */ /* 0x000fe20008410000 */
[----:B------:R-:W-:Y:S01]  /*2f90*/  ISETP.GE.AND P2, PT, R15, R12, PT ;  /* 0x0000000c0f00720c */ /* 0x000fe20003f46270 */
[----:B------:R-:W-:Y:S01]  /*2fa0*/  FMUL.FTZ R23, R23, UR4 ;  /* 0x0000000417177c20 */ /* 0x000fe20008410000 */
[-C--:B------:R-:W-:Y:S01]  /*2fb0*/  ISETP.GE.AND P1, PT, R15, R3.reuse, PT ;  /* 0x000000030f00720c */ /* 0x080fe20003f26270 */
[----:B------:R-:W-:Y:S01]  /*2fc0*/  VIADD R15, R2, 0xffffff20 ;  /* 0xffffff20020f7836 */ /* 0x000fe20000000000 */
[----:B------:R-:W-:Y:S01]  /*2fd0*/  ISETP.GE.AND P4, PT, R14, R3, PT ;  /* 0x000000030e00720c */ /* 0x000fe20003f86270 */
[----:B------:R-:W-:Y:S01]  /*2fe0*/  VIADD R14, R2, 0xffffff19 ;  /* 0xffffff19020e7836 */ /* 0x000fe20000000000 */
[----:B------:R-:W-:Y:S01]  /*2ff0*/  FSEL R103, R103, -INF , !P5 ;  /* 0xff80000067677808 */ /* 0x000fe20006800000 */
[----:B------:R-:W-:Y:S01]  /*3000*/  MUFU.TANH R66, R20 ;  /* 0x0000001400427308 */ /* 0x000fe20000002400 */
[----:B------:R-:W-:-:S02]  /*3010*/  FSEL R120, R120, -INF , !P4 ;  /* 0xff80000078787808 */ /* 0x000fc40006000000 */
[CC--:B------:R-:W-:Y:S02]  /*3020*/  ISETP.GE.AND P5, PT, R15.reuse, R12.reuse, PT ;  /* 0x0000000c0f00720c */ /* 0x0c0fe40003fa6270 */
[-C--:B------:R-:W-:Y:S01]  /*3030*/  ISETP.GE.AND P4, PT, R15, R3.reuse, PT ;  /* 0x000000030f00720c */ /* 0x080fe20003f86270 */
[----:B------:R-:W-:Y:S01]  /*3040*/  FMUL.FTZ R15, R27, UR4 ;  /* 0x000000041b0f7c20 */ /* 0x000fe20008410000 */
[----:B------:R-:W-:Y:S01]  /*3050*/  FSEL R107, R107, -INF , !P0 ;  /* 0xff8000006b6b7808 */ /* 0x000fe20004000000 */
[----:B-1----:R-:W-:Y:S01]  /*3060*/  HMMA.16816.F32.BF16 R24, R4, R34, R16 ;  /* 0x000000220418723c */ /* 0x002fe20000041810 */
[----:B------:R-:W-:Y:S01]  /*3070*/  FSEL R129, R129, -INF , !P3 ;  /* 0xff80000081817808 */ /* 0x000fe20005800000 */
[----:B------:R-:W1:Y:S01]  /*3080*/  LDSM.16.M88.4 R32, [R13+0x4000] ;  /* 0x004000000d20783b */ /* 0x000e620000000200 */
[C---:B------:R-:W-:Y:S01]  /*3090*/  ISETP.GE.AND P0, PT, R14.reuse, R12, PT ;  /* 0x0000000c0e00720c */ /* 0x040fe20003f06270 */
[----:B------:R-:W-:Y:S01]  /*30a0*/  MUFU.TANH R63, R21 ;  /* 0x00000015003f7308 */ /* 0x000fe20000002400 */
[----:B------:R-:W-:Y:S01]  /*30b0*/  ISETP.GE.AND P3, PT, R14, R3, PT ;  /* 0x000000030e00720c */ /* 0x000fe20003f66270 */
[----:B-----5:R-:W-:Y:S01]  /*30c0*/  HMMA.16816.F32.BF16 R16, R8, R28, RZ ;  /* 0x0000001c0810723c */ /* 0x020fe200000418ff */
[----:B------:R-:W-:Y:S01]  /*30d0*/  VIADD R14, R2, 0xffffff21 ;  /* 0xffffff21020e7836 */ /* 0x000fe20000000000 */
[----:B------:R-:W-:-:S02]  /*30e0*/  FSEL R102, R102, -INF , !P2 ;  /* 0xff80000066667808 */ /* 0x000fc40005000000 */
[----:B------:R-:W-:Y:S02]  /*30f0*/  FSEL R119, R119, -INF , !P1 ;  /* 0xff80000077777808 */ /* 0x000fe40004800000 */
[CC--:B------:R-:W-:Y:S01]  /*3100*/  ISETP.GE.AND P2, PT, R14.reuse, R12.reuse, PT ;  /* 0x0000000c0e00720c */ /* 0x0c0fe20003f46270 */
[----:B------:R-:W5:Y:S01]  /*3110*/  MUFU.TANH R44, R22 ;  /* 0x00000016002c7308 */ /* 0x000f620000002400 */
[-C--:B------:R-:W-:Y:S01]  /*3120*/  ISETP.GE.AND P1, PT, R14, R3.reuse, PT ;  /* 0x000000030e00720c */ /* 0x080fe20003f26270 */
[----:B------:R-:W-:Y:S01]  /*3130*/  VIADD R14, R2, 0xffffff28 ;  /* 0xffffff28020e7836 */ /* 0x000fe20000000000 */
[----:B------:R-:W-:Y:S02]  /*3140*/  FSEL R101, R101, -INF , !P0 ;  /* 0xff80000065657808 */ /* 0x000fe40004000000 */
[----:B------:R-:W-:Y:S02]  /*3150*/  FSEL R125, R125, -INF , !P3 ;  /* 0xff8000007d7d7808 */ /* 0x000fe40005800000 */
[CC--:B------:R-:W-:Y:S01]  /*3160*/  ISETP.GE.AND P0, PT, R14.reuse, R12.reuse, PT ;  /* 0x0000000c0e00720c */ /* 0x0c0fe20003f06270 */
[----:B------:R3:W5:Y:S01]  /*3170*/  MUFU.TANH R113, R23 ;  /* 0x0000001700717308 */ /* 0x0007620000002400 */
[-C--:B------:R-:W-:Y:S01]  /*3180*/  ISETP.GE.AND P3, PT, R14, R3.reuse, PT ;  /* 0x000000030e00720c */ /* 0x080fe20003f66270 */
[----:B------:R-:W-:Y:S01]  /*3190*/  VIADD R14, R2, 0xffffff29 ;  /* 0xffffff29020e7836 */ /* 0x000fe20000000000 */
[----:B------:R-:W-:Y:S01]  /*31a0*/  FSEL R100, R100, -INF , !P5 ;  /* 0xff80000064647808 */ /* 0x000fe20006800000 */
[----:B------:R-:W-:Y:S01]  /*31b0*/  FMUL.FTZ R25, R25, UR4 ;  /* 0x0000000419197c20 */ /* 0x000fe20008410000 */
[----:B------:R-:W-:Y:S01]  /*31c0*/  FSEL R122, R122, -INF , !P4 ;  /* 0xff8000007a7a7808 */ /* 0x000fe20006000000 */
[----:B------:R-:W-:Y:S01]  /*31d0*/  FMUL.FTZ R26, R26, UR4 ;  /* 0x000000041a1a7c20 */ /* 0x000fe20008410000 */
[C---:B------:R-:W-:Y:S01]  /*31e0*/  ISETP.GE.AND P5, PT, R14.reuse, R12, PT ;  /* 0x0000000c0e00720c */ /* 0x040fe20003fa6270 */
[----:B------:R2:W5:Y:S01]  /*31f0*/  MUFU.TANH R114, R15 ;  /* 0x0000000f00727308 */ /* 0x0005620000002400 */
[----:B------:R-:W-:Y:S01]  /*3200*/  ISETP.GE.AND P4, PT, R14, R3, PT ;  /* 0x000000030e00720c */ /* 0x000fe20003f86270 */
[----:B------:R-:W-:Y:S01]  /*3210*/  VIADD R14, R2, 0xffffff30 ;  /* 0xffffff30020e7836 */ /* 0x000fe20000000000 */
[----:B------:R-:W-:-:S02]  /*3220*/  FSEL R97, R97, -INF , !P0 ;  /* 0xff80000061617808 */ /* 0x000fc40004000000 */
[----:B------:R-:W-:Y:S02]  /*3230*/  FSEL R116, R116, -INF , !P3 ;  /* 0xff80000074747808 */ /* 0x000fe40005800000 */
[----:B------:R-:W-:Y:S01]  /*3240*/  FSEL R98, R98, -INF , !P2 ;  /* 0xff80000062627808 */ /* 0x000fe20005000000 */
[----:B------:R-:W5:Y:S01]  /*3250*/  MUFU.TANH R112, R25 ;  /* 0x0000001900707308 */ /* 0x000f620000002400 */
[----:B---3--:R-:W-:Y:S01]  /*3260*/  HMMA.16816.F32.BF16 R20, R4, R40, R16 ;  /* 0x000000280414723c */ /* 0x008fe20000041810 */
[----:B------:R-:W-:Y:S02]  /*3270*/  FSEL R118, R118, -INF , !P1 ;  /* 0xff80000076767808 */ /* 0x000fe40004800000 */
[CC--:B------:R-:W-:Y:S02]  /*3280*/  ISETP.GE.AND P2, PT, R14.reuse, R12.reuse, PT ;  /* 0x0000000c0e00720c */ /* 0x0c0fe40003f46270 */
[-C--:B------:R-:W-:Y:S01]  /*3290*/  ISETP.GE.AND P1, PT, R14, R3.reuse, PT ;  /* 0x000000030e00720c */ /* 0x080fe20003f26270 */
[----:B------:R-:W-:Y:S01]  /*32a0*/  HMMA.16816.F32.BF16 R16, R8, R30, RZ ;  /* 0x0000001e0810723c */ /* 0x000fe200000418ff */
[----:B------:R-:W-:Y:S01]  /*32b0*/  FSEL R94, R94, -INF , !P2 ;  /* 0xff8000005e5e7808 */ /* 0x000fe20005000000 */
[----:B--2---:R-:W-:Y:S01]  /*32c0*/  VIADD R15, R2, 0xffffff31 ;  /* 0xffffff31020f7836 */ /* 0x004fe20000000000 */
[----:B------:R-:W-:Y:S01]  /*32d0*/  FSEL R124, R124, -INF , !P1 ;  /* 0xff8000007c7c7808 */ /* 0x000fe20004800000 */
[C---:B------:R-:W-:Y:S01]  /*32e0*/  VIADD R14, R2.reuse, 0xffffff38 ;  /* 0xffffff38020e7836 */ /* 0x040fe20000000000 */
[----:B------:R-:W-:Y:S01]  /*32f0*/  FSEL R95, R95, -INF , !P5 ;  /* 0xff8000005f5f7808 */ /* 0x000fe20006800000 */
[----:B------:R-:W-:Y:S01]  /*3300*/  MUFU.TANH R111, R26 ;  /* 0x0000001a006f7308 */ /* 0x000fe20000002400 */
[C---:B------:R-:W-:Y:S01]  /*3310*/  ISETP.GE.AND P0, PT, R15.reuse, R12, PT ;  /* 0x0000000c0f00720c */ /* 0x040fe20003f06270 */
[----:B------:R-:W2:Y:S01]  /*3320*/  LDSM.16.M88.4 R28, [R13+0x4400] ;  /* 0x004400000d1c783b */ /* 0x000ea20000000200 */
[----:B------:R-:W-:Y:S01]  /*3330*/  ISETP.GE.AND P3, PT, R15, R3, PT ;  /* 0x000000030f00720c */ /* 0x000fe20003f66270 */
[----:B------:R-:W-:Y:S01]  /*3340*/  VIADD R15, R2, 0xffffff39 ;  /* 0xffffff39020f7836 */ /* 0x000fe20000000000 */
[----:B------:R-:W-:-:S02]  /*3350*/  FSEL R117, R117, -INF , !P4 ;  /* 0xff80000075757808 */ /* 0x000fc40006000000 */
[-C--:B------:R-:W-:Y:S02]  /*3360*/  ISETP.GE.AND P5, PT, R14, R12.reuse, PT ;  /* 0x0000000c0e00720c */ /* 0x080fe40003fa6270 */
[CC--:B------:R-:W-:Y:S02]  /*3370*/  ISETP.GE.AND P2, PT, R15.reuse, R12.reuse, PT ;  /* 0x0000000c0f00720c */ /* 0x0c0fe40003f46270 */
[-C--:B------:R-:W-:Y:S01]  /*3380*/  ISETP.GE.AND P1, PT, R15, R3.reuse, PT ;  /* 0x000000030f00720c */ /* 0x080fe20003f26270 */
[----:B------:R-:W-:Y:S01]  /*3390*/  FMUL.FTZ R15, R24, UR4 ;  /* 0x00000004180f7c20 */ /* 0x000fe20008410000 */
[-C--:B------:R-:W-:Y:S01]  /*33a0*/  ISETP.GE.AND P4, PT, R14, R3.reuse, PT ;  /* 0x000000030e00720c */ /* 0x080fe20003f86270 */
[----:B------:R-:W-:Y:S01]  /*33b0*/  VIADD R14, R2, 0xffffff40 ;  /* 0xffffff40020e7836 */ /* 0x000fe20000000000 */
[----:B------:R-:W-:Y:S01]  /*33c0*/  FSEL R92, R92, -INF , !P5 ;  /* 0xff8000005c5c7808 */ /* 0x000fe20006800000 */
[----:B------:R3:W-:Y:S01]  /*33d0*/  MUFU.TANH R62, R15 ;  /* 0x0000000f003e7308 */ /* 0x0007e20000002400 */
[----:B------:R-:W-:Y:S01]  /*33e0*/  FSEL R123, R123, -INF , !P4 ;  /* 0xff8000007b7b7808 */ /* 0x000fe20006000000 */
[----:B------:R-:W-:Y:S01]  /*33f0*/  FMUL.FTZ R20, R20, UR4 ;  /* 0x0000000414147c20 */ /* 0x000fe20008410000 */
[----:B------:R-:W-:Y:S01]  /*3400*/  FSEL R93, R93, -INF , !P0 ;  /* 0xff8000005d5d7808 */ /* 0x000fe20004000000 */
[----:B------:R-:W-:Y:S01]  /*3410*/  FMUL.FTZ R21, R21, UR4 ;  /* 0x0000000415157c20 */ /* 0x000fe20008410000 */
[----:B------:R-:W-:Y:S01]  /*3420*/  FSEL R128, R128, -INF , !P3 ;  /* 0xff80000080807808 */ /* 0x000fe20005800000 */
[----:B------:R-:W-:Y:S01]  /*3430*/  FMUL.FTZ R22, R22, UR4 ;  /* 0x0000000416167c20 */ /* 0x000fe20008410000 */
[C---:B------:R-:W-:Y:S01]  /*3440*/  ISETP.GE.AND P0, PT, R14.reuse, R12, PT ;  /* 0x0000000c0e00720c */ /* 0x040fe20003f06270 */
[----:B------:R-:W-:Y:S01]  /*3450*/  FMUL.FTZ R23, R23, UR4 ;  /* 0x0000000417177c20 */ /* 0x000fe20008410000 */
[----:B------:R-:W-:Y:S01]  /*3460*/  ISETP.GE.AND P3, PT, R14, R3, PT ;  /* 0x000000030e00720c */ /* 0x000fe20003f66270 */
[----:B------:R-:W-:Y:S01]  /*3470*/  VIADD R14, R2, 0xffffff48 ;  /* 0xffffff48020e7836 */ /* 0x000fe20000000000 */
[----:B------:R-:W-:Y:S01]  /*3480*/  FSEL R91, R91, -INF , !P2 ;  /* 0xff8000005b5b7808 */ /* 0x000fe20005000000 */
[----:B------:R-:W-:Y:S01]  /*3490*/  MUFU.TANH R106, R20 ;  /* 0x00000014006a7308 */ /* 0x000fe20000002400 */
[----:B------:R-:W-:-:S02]  /*34a0*/  FSEL R127, R127, -INF , !P1 ;  /* 0xff8000007f7f7808 */ /* 0x000fc40004800000 */
[-C--:B------:R-:W-:Y:S01]  /*34b0*/  ISETP.GE.AND P2, PT, R14, R12.reuse, PT ;  /* 0x0000000c0e00720c */ /* 0x080fe20003f46270 */
[----:B---3--:R-:W-:Y:S01]  /*34c0*/  VIADD R15, R2, 0xffffff41 ;  /* 0xffffff41020f7836 */ /* 0x008fe20000000000 */
[-C--:B------:R-:W-:Y:S01]  /*34d0*/  ISETP.GE.AND P1, PT, R14, R3.reuse, PT ;  /* 0x000000030e00720c */ /* 0x080fe20003f26270 */
[----:B------:R-:W-:Y:S02]  /*34e0*/  VIADD R14, R2, 0xffffff49 ;  /* 0xffffff49020e7836 */ /* 0x000fe40000000000 */
[----:B------:R-:W-:Y:S01]  /*34f0*/  MUFU.TANH R99, R21 ;  /* 0x0000001500637308 */ /* 0x000fe20000002400 */
[----:B------:R-:W-:Y:S02]  /*3500*/  FSEL R89, R89, -INF , !P0 ;  /* 0xff80000059597808 */ /* 0x000fe40004000000 */
[CC--:B------:R-:W-:Y:S02]  /*3510*/  ISETP.GE.AND P5, PT, R15.reuse, R12.reuse, PT ;  /* 0x0000000c0f00720c */ /* 0x0c0fe40003fa6270 */
[-C--:B------:R-:W-:Y:S01]  /*3520*/  ISETP.GE.AND P4, PT, R15, R3.reuse, PT ;  /* 0x000000030f00720c */ /* 0x080fe20003f86270 */
[----:B------:R-:W-:Y:S01]  /*3530*/  FMUL.FTZ R15, R27, UR4 ;  /* 0x000000041b0f7c20 */ /* 0x000fe20008410000 */
[----:B------:R-:W-:Y:S01]  /*3540*/  FSEL R133, R133, -INF , !P3 ;  /* 0xff80000085857808 */ /* 0x000fe20005800000 */
[----:B------:R-:W-:Y:S01]  /*3550*/  HMMA.16816.F32.BF16 R24, R4, R42, R16 ;  /* 0x0000002a0418723c */ /* 0x000fe20000041810 */
[----:B------:R-:W-:Y:S01]  /*3560*/  MUFU.TANH R61, R22 ;  /* 0x00000016003d7308 */ /* 0x000fe20000002400 */
[C---:B------:R-:W-:Y:S01]  /*3570*/  ISETP.GE.AND P0, PT, R14.reuse, R12, PT ;  /* 0x0000000c0e00720c */ /* 0x040fe20003f06270 */
[----:B------:R-:W-:Y:S01]  /*3580*/  LDSM.16.M88.4 R40, [R13+0x4800] ;  /* 0x004800000d28783b */ /* 0x000fe20000000200 */
[----:B------:R-:W-:Y:S01]  /*3590*/  ISETP.GE.AND P3, PT, R14, R3, PT ;  /* 0x000000030e00720c */ /* 0x000fe20003f66270 */
[----:B------:R-:W-:Y:S01]  /*35a0*/  VIADD R14, R2, 0xffffff50 ;  /* 0xffffff50020e7836 */ /* 0x000fe20000000000 */
[----:B-1----:R-:W-:Y:S01]  /*35b0*/  HMMA.16816.F32.BF16 R16, R8, R32, RZ ;  /* 0x000000200810723c */ /* 0x002fe200000418ff */
[----:B------:R-:W-:-:S02]  /*35c0*/  FSEL R90, R90, -INF , !P5 ;  /* 0xff8000005a5a7808 */ /* 0x000fc40006800000 */
[----:B------:R1:W-:Y:S01]  /*35d0*/  MUFU.TANH R88, R23 ;  /* 0x0000001700587308 */ /* 0x0003e20000002400 */
[----:B------:R-:W-:Y:S02]  /*35e0*/  FSEL R136, R136, -INF , !P4 ;  /* 0xff80000088887808 */ /* 0x000fe40006000000 */
[C---:B------:R-:W-:Y:S02]  /*35f0*/  ISETP.GE.AND P5, PT, R14.reuse, R12, PT ;  /* 0x0000000c0e00720c */ /* 0x040fe40003fa6270 */
[----:B------:R-:W-:Y:S01]  /*3600*/  ISETP.GE.AND P4, PT, R14, R3, PT ;  /* 0x000000030e00720c */ /* 0x000fe20003f86270 */
[----:B------:R-:W-:Y:S01]  /*3610*/  VIADD R14, R2, 0xffffff51 ;  /* 0xffffff51020e7836 */ /* 0x000fe20000000000 */
[----:B------:R-:W-:Y:S01]  /*3620*/  FSEL R83, R83, -INF , !P0 ;  /* 0xff80000053537808 */ /* 0x000fe20004000000 */
[----:B------:R3:W5:Y:S01]  /*3630*/  MUFU.TANH R110, R15 ;  /* 0x0000000f006e7308 */ /* 0x0007620000002400 */
[----:B------:R-:W-:Y:S02]  /*3640*/  FSEL R137, R137, -INF , !P3 ;  /* 0xff80000089897808 */ /* 0x000fe40005800000 */
[----:B------:R-:W-:-:S02]  /*3650*/  FSEL R87, R87, -INF , !P2 ;  /* 0xff80000057577808 */ /* 0x000fc40005000000 */
[----:B------:R-:W-:Y:S02]  /*3660*/  FSEL R131, R131, -INF , !P1 ;  /* 0xff80000083837808 */ /* 0x000fe40004800000 */
[C---:B------:R-:W-:Y:S01]  /*3670*/  ISETP.GE.AND P2, PT, R14.reuse, R12, PT ;  /* 0x0000000c0e00720c */ /* 0x040fe20003f46270 */
[----:B------:R-:W-:Y:S01]  /*3680*/  FMUL.FTZ R25, R25, UR4 ;  /* 0x0000000419197c20 */ /* 0x000fe20008410000 */
[----:B------:R-:W-:Y:S01]  /*3690*/  ISETP.GE.AND P1, PT, R14, R3, PT ;  /* 0x000000030e00720c */ /* 0x000fe20003f26270 */
[----:B------:R-:W-:Y:S01]  /*36a0*/  FMUL.FTZ R26, R26, UR4 ;  /* 0x000000041a1a7c20 */ /* 0x000fe20008410000 */
[----:B------:R-:W-:Y:S01]  /*36b0*/  FMUL.FTZ R27, R27, UR4 ;  /* 0x000000041b1b7c20 */ /* 0x000fe20008410000 */
[----:B------:R-:W-:Y:S01]  /*36c0*/  FSEL R84, R84, -INF , !P2 ;  /* 0xff80000054547808 */ /* 0x000fe20005000000 */
[----:B-1----:R-:W-:Y:S01]  /*36d0*/  HMMA.16816.F32.BF16 R20, R4, R36, R16 ;  /* 0x000000240414723c */ /* 0x002fe20000041810 */
[----:B------:R-:W-:Y:S01]  /*36e0*/  FSEL R139, R139, -INF , !P1 ;  /* 0xff8000008b8b7808 */ /* 0x000fe20004800000 */
[----:B------:R-:W1:Y:S01]  /*36f0*/  MUFU.TANH R82, R25 ;  /* 0x0000001900527308 */ /* 0x000e620000002400 */
[C---:B------:R-:W-:Y:S01]  /*3700*/  VIADD R14, R2.reuse, 0xffffff59 ;  /* 0xffffff59020e7836 */ /* 0x040fe20000000000 */
[----:B------:R-:W-:Y:S01]  /*3710*/  FSEL R85, R85, -INF , !P5 ;  /* 0xff80000055557808 */ /* 0x000fe20006800000 */
[----:B---3--:R-:W-:Y:S01]  /*3720*/  VIADD R15, R2, 0xffffff58 ;  /* 0xffffff58020f7836 */ /* 0x008fe20000000000 */
[----:B------:R-:W-:Y:S01]  /*3730*/  HMMA.16816.F32.BF16 R16, R8, R34, RZ ;  /* 0x000000220810723c */ /* 0x000fe200000418ff */
[----:B------:R-:W3:Y:S01]  /*3740*/  LDSM.16.M88.4 R32, [R165+0x3400] ;  /* 0x00340000a520783b */ /* 0x000ee20000000200 */
[----:B------:R-:W-:-:S02]  /*3750*/  FSEL R138, R138, -INF , !P4 ;  /* 0xff8000008a8a7808 */ /* 0x000fc40006000000 */
[CC--:B------:R-:W-:Y:S01]  /*3760*/  ISETP.GE.AND P0, PT, R15.reuse, R12.reuse, PT ;  /* 0x0000000c0f00720c */ /* 0x0c0fe20003f06270 */
[----:B------:R-:W-:Y:S01]  /*3770*/  MUFU.TANH R59, R26 ;  /* 0x0000001a003b7308 */ /* 0x000fe20000002400 */
[-C--:B------:R-:W-:Y:S01]  /*3780*/  ISETP.GE.AND P3, PT, R15, R3.reuse, PT ;  /* 0x000000030f00720c */ /* 0x080fe20003f66270 */
[----:B------:R-:W-:Y:S01]  /*3790*/  VIADD R15, R2, 0xffffff60 ;  /* 0xffffff60020f7836 */ /* 0x000fe20000000000 */
[CC--:B------:R-:W-:Y:S02]  /*37a0*/  ISETP.GE.AND P5, PT, R14.reuse, R12.reuse, PT ;  /* 0x0000000c0e00720c */ /* 0x0c0fe40003fa6270 */
[-C--:B------:R-:W-:Y:S01]  /*37b0*/  ISETP.GE.AND P4, PT, R14, R3.reuse, PT ;  /* 0x000000030e00720c */ /* 0x080fe20003f86270 */
[----:B------:R-:W-:Y:S01]  /*37c0*/  VIADD R14, R2, 0xffffff61 ;  /* 0xffffff61020e7836 */ /* 0x000fe20000000000 */
[C---:B------:R-:W-:Y:S01]  /*37d0*/  ISETP.GE.AND P2, PT, R15.reuse, R12, PT ;  /* 0x0000000c0f00720c */ /* 0x040fe20003f46270 */
[----:B------:R4:W1:Y:S01]  /*37e0*/  MUFU.TANH R58, R27 ;  /* 0x0000001b003a7308 */ /* 0x0008620000002400 */
[----:B------:R-:W-:Y:S01]  /*37f0*/  ISETP.GE.AND P1, PT, R15, R3, PT ;  /* 0x000000030f00720c */ /* 0x000fe20003f26270 */
[----:B------:R-:W-:Y:S01]  /*3800*/  FMUL.FTZ R15, R24, UR4 ;  /* 0x00000004180f7c20 */ /* 0x000fe20008410000 */
[----:B------:R-:W-:-:S02]  /*3810*/  FSEL R86, R86, -INF , !P0 ;  /* 0xff80000056567808 */ /* 0x000fc40004000000 */
[----:B------:R-:W-:Y:S01]  /*3820*/  FSEL R140, R140, -INF , !P3 ;  /* 0xff8000008c8c7808 */ /* 0x000fe20005800000 */
[----:B------:R-:W-:Y:S01]  /*3830*/  FMUL.FTZ R20, R20, UR4 ;  /* 0x0000000414147c20 */ /* 0x000fe20008410000 */
[CC--:B------:R-:W-:Y:S01]  /*3840*/  ISETP.GE.AND P0, PT, R14.reuse, R12.reuse, PT ;  /* 0x0000000c0e00720c */ /* 0x0c0fe20003f06270 */
[----:B------:R-:W-:Y:S01]  /*3850*/  FMUL.FTZ R21, R21, UR4 ;  /* 0x0000000415157c20 */ /* 0x000fe20008410000 */
[-C--:B------:R-:W-:Y:S01]  /*3860*/  ISETP.GE.AND P3, PT, R14, R3.reuse, PT ;  /* 0x000000030e00720c */ /* 0x080fe20003f66270 */
[----:B------:R-:W-:Y:S01]  /*3870*/  VIADD R14, R2, 0xffffff69 ;  /* 0xffffff69020e7836 */ /* 0x000fe20000000000 */
[----:B------:R-:W-:Y:S01]  /*3880*/  FSEL R80, R80, -INF , !P2 ;  /* 0xff80000050507808 */ /* 0x000fe20005000000 */
[----:B------:R-:W-:Y:S01]  /*3890*/  FMUL.FTZ R22, R22, UR4 ;  /* 0x0000000416167c20 */ /* 0x000fe20008410000 */
[----:B------:R-:W-:Y:S01]  /*38a0*/  FSEL R142, R142, -INF , !P1 ;  /* 0xff8000008e8e7808 */ /* 0x000fe20004800000 */
[----:B------:R-:W-:Y:S01]  /*38b0*/  FMUL.FTZ R23, R23, UR4 ;  /* 0x0000000417177c20 */ /* 0x000fe20008410000 */
[C---:B------:R-:W-:Y:S01]  /*38c0*/  ISETP.GE.AND P2, PT, R14.reuse, R12, PT ;  /* 0x0000000c0e00720c */ /* 0x040fe20003f46270 */
[----:B------:R5:W1:Y:S01]  /*38d0*/  MUFU.TANH R60, R15 ;  /* 0x0000000f003c7308 */ /* 0x000a620000002400 */
[----:B----4-:R-:W-:Y:S01]  /*38e0*/  HMMA.16816.F32.BF16 R24, R4, R38, R16 ;  /* 0x000000260418723c */ /* 0x010fe20000041810 */
[----:B------:R-:W-:Y:S01]  /*38f0*/  ISETP.GE.AND P1, PT, R14, R3, PT ;  /* 0x000000030e00720c */ /* 0x000fe20003f26270 */
[----:B------:R-:W-:Y:S01]  /*3900*/  VIADD R14, R2, 0xffffff70 ;  /* 0xffffff70020e7836 */ /* 0x000fe20000000000 */
[----:B------:R-:W-:Y:S01]  /*3910*/  FSEL R78, R78, -INF , !P0 ;  /* 0xff8000004e4e7808 */ /* 0x000fe20004000000 */
[----:B------:R-:W4:Y:S01]  /*3920*/  LDSM.16.M88.4 R36, [R165+0x3800] ;  /* 0x00380000a524783b */ /* 0x000f220000000200 */
[----:B------:R-:W-:Y:S01]  /*3930*/  FSEL R143, R143, -INF , !P3 ;  /* 0xff8000008f8f7808 */ /* 0x000fe20005800000 */
[----:B--2---:R-:W-:Y:S01]  /*3940*/  HMMA.16816.F32.BF16 R16, R8, R28, RZ ;  /* 0x0000001c0810723c */ /* 0x004fe200000418ff */
[----:B------:R-:W-:Y:S01]  /*3950*/  MUFU.TANH R57, R20 ;  /* 0x0000001400397308 */ /* 0x000fe20000002400 */
[----:B------:R-:W-:-:S02]  /*3960*/  FSEL R81, R81, -INF , !P5 ;  /* 0xff80000051517808 */ /* 0x000fc40006800000 */
[----:B------:R-:W-:Y:S02]  /*3970*/  FSEL R141, R141, -INF , !P4 ;  /* 0xff8000008d8d7808 */ /* 0x000fe40006000000 */
[CC--:B------:R-:W-:Y:S02]  /*3980*/  ISETP.GE.AND P0, PT, R14.reuse, R12.reuse, PT ;  /* 0x0000000c0e00720c */ /* 0x0c0fe40003f06270 */
[----:B------:R-:W-:Y:S01]  /*3990*/  ISETP.GE.AND P3, PT, R14, R3, PT ;  /* 0x000000030e00720c */ /* 0x000fe20003f66270 */
[----:B------:R-:W2:Y:S01]  /*39a0*/  MUFU.TANH R56, R21 ;  /* 0x0000001500387308 */ /* 0x000ea20000002400 */
[C---:B-----5:R-:W-:Y:S01]  /*39b0*/  VIADD R15, R2.reuse, 0xffffff68 ;  /* 0xffffff68020f7836 */ /* 0x060fe20000000000 */
[----:B------:R-:W-:Y:S01]  /*39c0*/  FSEL R77, R77, -INF , !P2 ;  /* 0xff8000004d4d7808 */ /* 0x000fe20005000000 */
[----:B------:R-:W-:Y:S01]  /*39d0*/  VIADD R14, R2, 0xffffff71 ;  /* 0xffffff71020e7836 */ /* 0x000fe20000000000 */
[----:B------:R-:W-:Y:S02]  /*39e0*/  FSEL R146, R146, -INF , !P1 ;  /* 0xff80000092927808 */ /* 0x000fe40004800000 */
[----:B------:R-:W-:-:S02]  /*39f0*/  ISETP.GE.AND P5, PT, R15, R12, PT ;  /* 0x0000000c0f00720c */ /* 0x000fc40003fa6270 */
[----:B------:R-:W-:Y:S01]  /*3a00*/  MUFU.TANH R55, R22 ;  /* 0x0000001600377308 */ /* 0x000fe20000002400 */
        /* <DEDUP_REMOVED lines=10> */
[----:B------:R-:W-:Y:S01]  /*3ab0*/  FSEL R75, R75, -INF , !P5 ;  /* 0xff8000004b4b7808 */ /* 0x000fe20006800000 */
[----:B------:R-:W-:Y:S01]  /*3ac0*/  FMUL.FTZ R27, R27, UR4 ;  /* 0x000000041b1b7c20 */ /* 0x000fe20008410000 */
[----:B------:R-:W-:-:S02]  /*3ad0*/  FSEL R147, R147, -INF , !P4 ;  /* 0xff80000093937808 */ /* 0x000fc40006000000 */
[CC--:B------:R-:W-:Y:S01]  /*3ae0*/  ISETP.GE.AND P2, PT, R14.reuse, R12.reuse, PT ;  /* 0x0000000c0e00720c */ /* 0x0c0fe20003f46270 */
[----:B------:R-:W5:Y:S01]  /*3af0*/  MUFU.TANH R52, R24 ;  /* 0x0000001800347308 */ /* 0x000f620000002400 */
[-C--:B------:R-:W-:Y:S01]  /*3b00*/  ISETP.GE.AND P1, PT, R14, R3.reuse, PT ;  /* 0x000000030e00720c */ /* 0x080fe20003f26270 */
[----:B------:R-:W-:Y:S01]  /*3b10*/  VIADD R14, R2, 0xffffff80 ;  /* 0xffffff80020e7836 */ /* 0x000fe20000000000 */
[----:B------:R-:W-:Y:S02]  /*3b20*/  FSEL R145, R145, -INF , !P3 ;  /* 0xff80000091917808 */ /* 0x000fe40005800000 */
[-C--:B------:R-:W-:Y:S02]  /*3b30*/  ISETP.GE.AND P3, PT, R15, R3.reuse, PT ;  /* 0x000000030f00720c */ /* 0x080fe40003f66270 */
[C---:B------:R-:W-:Y:S01]  /*3b40*/  ISETP.GE.AND P5, PT, R14.reuse, R12, PT ;  /* 0x0000000c0e00720c */ /* 0x040fe20003fa6270 */
[----:B------:R-:W-:Y:S01]  /*3b50*/  MUFU.TANH R53, R25 ;  /* 0x0000001900357308 */ /* 0x000fe20000002400 */
[----:B---3--:R-:W-:Y:S01]  /*3b60*/  HMMA.16816.F32.BF16 R20, R4, R32, R16 ;  /* 0x000000200414723c */ /* 0x008fe20000041810 */
[----:B------:R-:W-:Y:S01]  /*3b70*/  ISETP.GE.AND P4, PT, R14, R3, PT ;  /* 0x000000030e00720c */ /* 0x000fe20003f86270 */
[----:B------:R-:W-:Y:S01]  /*3b80*/  VIADD R14, R2, 0xffffff88 ;  /* 0xffffff88020e7836 */ /* 0x000fe20000000000 */
[----:B------:R-:W-:-:S02]  /*3b90*/  FSEL R151, R51, -INF , !P3 ;  /* 0xff80000033977808 */ /* 0x000fc40005800000 */
[----:B------:R-:W-:Y:S01]  /*3ba0*/  FSEL R73, R73, -INF , !P0 ;  /* 0xff80000049497808 */ /* 0x000fe20004000000 */
[----:B------:R-:W-:Y:S01]  /*3bb0*/  HMMA.16816.F32.BF16 R16, R8, R30, RZ ;  /* 0x0000001e0810723c */ /* 0x000fe200000418ff */
[----:B------:R-:W-:Y:S01]  /*3bc0*/  ISETP.GE.AND P3, PT, R14, R3, PT ;  /* 0x000000030e00720c */ /* 0x000fe20003f66270 */
[----:B------:R-:W-:Y:S01]  /*3bd0*/  MUFU.TANH R51, R27 ;  /* 0x0000001b00337308 */ /* 0x000fe20000002400 */
[----:B------:R-:W-:Y:S01]  /*3be0*/  ISETP.GE.AND P0, PT, R15, R12, PT ;  /* 0x0000000c0f00720c */ /* 0x000fe20003f06270 */
[----:B------:R-:W-:Y:S01]  /*3bf0*/  VIADD R15, R2, 0xffffff81 ;  /* 0xffffff81020f7836 */ /* 0x000fe20000000000 */
[----:B------:R-:W-:Y:S02]  /*3c00*/  FSEL R156, R48, -INF , !P3 ;  /* 0xff800000309c7808 */ /* 0x000fe40005800000 */
[----:B------:R-:W-:Y:S02]  /*3c10*/  FSEL R74, R74, -INF , !P2 ;  /* 0xff8000004a4a7808 */ /* 0x000fe40005000000 */
[----:B------:R-:W-:-:S02]  /*3c20*/  FSEL R149, R50, -INF , !P1 ;  /* 0xff80000032957808 */ /* 0x000fc40004800000 */
[CC--:B------:R-:W-:Y:S02]  /*3c30*/  ISETP.GE.AND P2, PT, R15.reuse, R12.reuse, PT ;  /* 0x0000000c0f00720c */ /* 0x0c0fe40003f46270 */
[-C--:B------:R-:W-:Y:S01]  /*3c40*/  ISETP.GE.AND P1, PT, R15, R3.reuse, PT ;  /* 0x000000030f00720c */ /* 0x080fe20003f26270 */
[----:B------:R-:W-:Y:S01]  /*3c50*/  VIADD R15, R2, 0xffffff89 ;  /* 0xffffff89020f7836 */ /* 0x000fe20000000000 */
[----:B------:R-:W-:Y:S02]  /*3c60*/  FSEL R76, R76, -INF , !P0 ;  /* 0xff8000004c4c7808 */ /* 0x000fe40004000000 */
[-C--:B------:R-:W-:Y:S01]  /*3c70*/  ISETP.GE.AND P0, PT, R14, R12.reuse, PT ;  /* 0x0000000c0e00720c */ /* 0x080fe20003f06270 */
[----:B------:R-:W-:Y:S01]  /*3c80*/  VIADD R14, R2, 0xffffff90 ;  /* 0xffffff90020e7836 */ /* 0x000fe20000000000 */
[----:B------:R-:W-:Y:S01]  /*3c90*/  FSEL R72, R72, -INF , !P5 ;  /* 0xff80000048487808 */ /* 0x000fe20006800000 */
[----:B------:R-:W-:Y:S01]  /*3ca0*/  FMUL.FTZ R20, R20, UR4 ;  /* 0x0000000414147c20 */ /* 0x000fe20008410000 */
[----:B------:R-:W-:Y:S01]  /*3cb0*/  FSEL R148, R148, -INF , !P4 ;  /* 0xff80000094947808 */ /* 0x000fe20006000000 */
[----:B------:R-:W-:Y:S01]  /*3cc0*/  FMUL.FTZ R23, R23, UR4 ;  /* 0x0000000417177c20 */ /* 0x000fe20008410000 */
[C---:B------:R-:W-:Y:S01]  /*3cd0*/  ISETP.GE.AND P5, PT, R15.reuse, R12, PT ;  /* 0x0000000c0f00720c */ /* 0x040fe20003fa6270 */
[----:B------:R-:W-:Y:S01]  /*3ce0*/  HMMA.16816.F32.BF16 R28, R4, R34, R16 ;  /* 0x00000022041c723c */ /* 0x000fe20000041810 */
[----:B------:R3:W1:Y:S01]  /*3cf0*/  LDSM.16.M88.4 R32, [R13+0x4c00] ;  /* 0x004c00000d20783b */ /* 0x0006620000000200 */
[----:B------:R-:W-:Y:S01]  /*3d00*/  ISETP.GE.AND P4, PT, R15, R3, PT ;  /* 0x000000030f00720c */ /* 0x000fe20003f86270 */
[----:B------:R-:W-:Y:S01]  /*3d10*/  FMUL.FTZ R15, R26, UR4 ;  /* 0x000000041a0f7c20 */ /* 0x000fe20008410000 */
[----:B------:R-:W-:-:S02]  /*3d20*/  FSEL R70, R70, -INF , !P2 ;  /* 0xff80000046467808 */ /* 0x000fc40005000000 */
[----:B------:R-:W-:Y:S01]  /*3d30*/  FSEL R150, R150, -INF , !P1 ;  /* 0xff80000096967808 */ /* 0x000fe20004800000 */
[----:B------:R-:W-:Y:S01]  /*3d40*/  FMUL.FTZ R16, R21, UR4 ;  /* 0x0000000415107c20 */ /* 0x000fe20008410000 */
[CC--:B------:R-:W-:Y:S01]  /*3d50*/  ISETP.GE.AND P2, PT, R14.reuse, R12.reuse, PT ;  /* 0x0000000c0e00720c */ /* 0x0c0fe20003f46270 */
[----:B------:R2:W5:Y:S01]  /*3d60*/  MUFU.TANH R50, R15 ;  /* 0x0000000f00327308 */ /* 0x0005620000002400 */
[-C--:B------:R-:W-:Y:S01]  /*3d70*/  ISETP.GE.AND P1, PT, R14, R3.reuse, PT ;  /* 0x000000030e00720c */ /* 0x080fe20003f26270 */
[----:B------:R-:W-:Y:S01]  /*3d80*/  VIADD R14, R2, 0xffffff98 ;  /* 0xffffff98020e7836 */ /* 0x000fe20000000000 */
        /* <DEDUP_REMOVED lines=8> */
[----:B------:R-:W-:Y:S01]  /*3e10*/  FMUL.FTZ R29, R29, UR4 ;  /* 0x000000041d1d7c20 */ /* 0x000fe20008410000 */
[----:B------:R-:W-:Y:S01]  /*3e20*/  FMUL.FTZ R30, R30, UR4 ;  /* 0x000000041e1e7c20 */ /* 0x000fe20008410000 */
[C---:B--2---:R-:W-:Y:S02]  /*3e30*/  VIADD R15, R2.reuse, 0xffffff91 ;  /* 0xffffff91020f7836 */ /* 0x044fe40000000000 */
[----:B------:R-:W-:Y:S01]  /*3e40*/  FMUL.FTZ R31, R31, UR4 ;  /* 0x000000041f1f7c20 */ /* 0x000fe20008410000 */
[----:B------:R2:W5:Y:S01]  /*3e50*/  MUFU.TANH R49, R20 ;  /* 0x0000001400317308 */ /* 0x0005620000002400 */
[----:B------:R-:W-:Y:S01]  /*3e60*/  FSEL R158, R45, -INF , !P4 ;  /* 0xff8000002d9e7808 */ /* 0x000fe20006000000 */
[----:B---3--:R-:W-:Y:S01]  /*3e70*/  VIADD R13, R2, 0xffffffb8 ;  /* 0xffffffb8020d7836 */ /* 0x008fe20000000000 */
[----:B------:R-:W-:-:S02]  /*3e80*/  ISETP.GE.AND P3, PT, R15, R3, PT ;  /* 0x000000030f00720c */ /* 0x000fc40003f66270 */
[-C--:B------:R-:W-:Y:S01]  /*3e90*/  ISETP.GE.AND P0, PT, R15, R12.reuse, PT ;  /* 0x0000000c0f00720c */ /* 0x080fe20003f06270 */
[----:B----4-:R-:W-:Y:S01]  /*3ea0*/  HMMA.16816.F32.BF16 R16, R8, R40, RZ ;  /* 0x000000280810723c */ /* 0x010fe200000418ff */
[----:B------:R-:W-:Y:S01]  /*3eb0*/  FSEL R157, R47, -INF , !P3 ;  /* 0xff8000002f9d7808 */ /* 0x000fe20005800000 */
[----:B------:R-:W-:Y:S01]  /*3ec0*/  MUFU.TANH R41, R31 ;  /* 0x0000001f00297308 */ /* 0x000fe20000002400 */
[----:B------:R-:W-:Y:S01]  /*3ed0*/  ISETP.GE.AND P3, PT, R14, R3, PT ;  /* 0x000000030e00720c */ /* 0x000fe20003f66270 */
[----:B------:R-:W-:Y:S01]  /*3ee0*/  VIADD R15, R2, 0xffffff99 ;  /* 0xffffff99020f7836 */ /* 0x000fe20000000000 */
[----:B------:R-:W-:Y:S02]  /*3ef0*/  FSEL R68, R68, -INF , !P0 ;  /* 0xff80000044447808 */ /* 0x000fe40004000000 */
[----:B------:R-:W-:Y:S02]  /*3f00*/  FSEL R159, R44, -INF , !P3 ;  /* 0xff8000002c9f7808 */ /* 0x000fe40005800000 */
[----:B------:R-:W-:Y:S01]  /*3f10*/  ISETP.GE.AND P0, PT, R14, R12, PT ;  /* 0x0000000c0e00720c */ /* 0x000fe20003f06270 */
[----:B------:R-:W-:Y:S01]  /*3f20*/  MUFU.TANH R44, R29 ;  /* 0x0000001d002c7308 */ /* 0x000fe20000002400 */
[----:B--2---:R-:W-:Y:S01]  /*3f30*/  FMUL.FTZ R20, R28, UR4 ;  /* 0x000000041c147c20 */ /* 0x004fe20008410000 */
[----:B------:R-:W-:Y:S01]  /*3f40*/  VIADD R14, R2, 0xffffffa1 ;  /* 0xffffffa1020e7836 */ /* 0x000fe20000000000 */
[----:B------:R-:W-:-:S02]  /*3f50*/  FSEL R67, R67, -INF , !P2 ;  /* 0xff80000043437808 */ /* 0x000fc40005000000 */
[----:B------:R-:W-:Y:S02]  /*3f60*/  FSEL R154, R46, -INF , !P1 ;  /* 0xff8000002e9a7808 */ /* 0x000fe40004800000 */
[CC--:B------:R-:W-:Y:S01]  /*3f70*/  ISETP.GE.AND P5, PT, R14.reuse, R12.reuse, PT ;  /* 0x0000000c0e00720c */ /* 0x0c0fe20003fa6270 */
[----:B------:R-:W-:Y:S01]  /*3f80*/  MUFU.TANH R47, R23 ;  /* 0x00000017002f7308 */ /* 0x000fe20000002400 */
[-C--:B------:R-:W-:Y:S01]  /*3f90*/  ISETP.GE.AND P4, PT, R14, R3.reuse, PT ;  /* 0x000000030e00720c */ /* 0x080fe20003f86270 */
[----:B------:R-:W-:Y:S01]  /*3fa0*/  VIADD R14, R2, 0xffffffa9 ;  /* 0xffffffa9020e7836 */ /* 0x000fe20000000000 */
[C---:B------:R-:W-:Y:S02]  /*3fb0*/  ISETP.GE.AND P2, PT, R15.reuse, R12, PT ;  /* 0x0000000c0f00720c */ /* 0x040fe40003f46270 */
[----:B------:R-:W-:Y:S01]  /*3fc0*/  ISETP.GE.AND P1, PT, R15, R3, PT ;  /* 0x000000030f00720c */ /* 0x000fe20003f26270 */
[----:B------:R-:W-:Y:S01]  /*3fd0*/  HMMA.16816.F32.BF16 R24, R4, R36, R16 ;  /* 0x000000240418723c */ /* 0x000fe20000041810 */
[----:B------:R-:W-:Y:S01]  /*3fe0*/  FMUL.FTZ R15, R22, UR4 ;  /* 0x00000004160f7c20 */ /* 0x000fe20008410000 */
[----:B------:R2:W-:Y:S01]  /*3ff0*/  MUFU.TANH R37, R30 ;  /* 0x0000001e00257308 */ /* 0x0005e20000002400 */
[----:B------:R-:W-:-:S02]  /*4000*/  FSEL R66, R66, -INF , !P0 ;  /* 0xff80000042427808 */ /* 0x000fc40004000000 */
[C---:B------:R-:W-:Y:S01]  /*4010*/  ISETP.GE.AND P0, PT, R14.reuse, R12, PT ;  /* 0x0000000c0e00720c */ /* 0x040fe20003f06270 */
[----:B------:R-:W-:Y:S01]  /*4020*/  HMMA.16816.F32.BF16 R16, R8, R42, RZ ;  /* 0x0000002a0810723c */ /* 0x000fe200000418ff */
[----:B------:R-:W-:Y:S01]  /*4030*/  ISETP.GE.AND P3, PT, R14, R3, PT ;  /* 0x000000030e00720c */ /* 0x000fe20003f66270 */
[----:B------:R-:W-:Y:S01]  /*4040*/  VIADD R14, R2, 0xffffffb0 ;  /* 0xffffffb0020e7836 */ /* 0x000fe20000000000 */
[----:B------:R-:W-:Y:S01]  /*4050*/  FSEL R63, R63, -INF , !P5 ;  /* 0xff8000003f3f7808 */ /* 0x000fe20006800000 */
[----:B------:R3:W-:Y:S01]  /*4060*/  MUFU.TANH R45, R20 ;  /* 0x00000014002d7308 */ /* 0x0007e20000002400 */
[----:B------:R-:W-:Y:S02]  /*4070*/  FSEL R113, R113, -INF , !P4 ;  /* 0xff80000071717808 */ /* 0x000fe40006000000 */
[----:B------:R-:W-:Y:S02]  /*4080*/  FSEL R65, R65, -INF , !P2 ;  /* 0xff80000041417808 */ /* 0x000fe40005000000 */
[----:B------:R-:W-:-:S02]  /*4090*/  FSEL R114, R114, -INF , !P1 ;  /* 0xff80000072727808 */ /* 0x000fc40004800000 */
[C---:B------:R-:W-:Y:S01]  /*40a0*/  ISETP.GE.AND P5, PT, R14.reuse, R12, PT ;  /* 0x0000000c0e00720c */ /* 0x040fe20003fa6270 */
[----:B------:R4:W5:Y:S01]  /*40b0*/  MUFU.TANH R46, R15 ;  /* 0x0000000f002e7308 */ /* 0x0009620000002400 */
[----:B--2---:R-:W2:Y:S01]  /*40c0*/  LDSM.16.M88.4 R28, [R165+0x3c00] ;  /* 0x003c0000a51c783b */ /* 0x004ea20000000200 */
[----:B------:R-:W-:Y:S01]  /*40d0*/  ISETP.GE.AND P4, PT, R14, R3, PT ;  /* 0x000000030e00720c */ /* 0x000fe20003f86270 */
[----:B------:R-:W-:Y:S01]  /*40e0*/  VIADD R14, R2, 0xffffffb1 ;  /* 0xffffffb1020e7836 */ /* 0x000fe20000000000 */
[----:B------:R-:W-:Y:S01]  /*40f0*/  FSEL R43, R112, -INF , !P0 ;  /* 0xff800000702b7808 */ /* 0x000fe20004000000 */
[----:B------:R-:W-:-:S04]  /*4100*/  DEPBAR.LE SB0, 0x0 ;  /* 0x000080000000791a */ /* 0x000fc80000000000 */
[----:B------:R-:W-:Y:S01]  /*4110*/  FSEL R110, R110, -INF , !P3 ;  /* 0xff8000006e6e7808 */ /* 0x000fe20005800000 */
[----:B------:R-:W-:Y:S01]  /*4120*/  FMUL.FTZ R24, R24, UR4 ;  /* 0x0000000418187c20 */ /* 0x000fe20008410000 */
[CC--:B------:R-:W-:Y:S01]  /*4130*/  ISETP.GE.AND P0, PT, R13.reuse, R12.reuse, PT ;  /* 0x0000000c0d00720c */ /* 0x0c0fe20003f06270 */
[----:B---3--:R-:W-:Y:S01]  /*4140*/  HMMA.16816.F32.BF16 R20, R4, R38, R16 ;  /* 0x000000260414723c */ /* 0x008fe20000041810 */
[----:B------:R-:W-:Y:S01]  /*4150*/  ISETP.GE.AND P3, PT, R13, R3, PT ;  /* 0x000000030d00720c */ /* 0x000fe20003f66270 */
[----:B------:R-:W-:Y:S01]  /*4160*/  VIADD R13, R2, 0xffffffc0 ;  /* 0xffffffc0020d7836 */ /* 0x000fe20000000000 */
[----:B------:R-:W-:Y:S01]  /*4170*/  FSEL R42, R106, -INF , !P5 ;  /* 0xff8000006a2a7808 */ /* 0x000fe20006800000 */
[----:B------:R-:W-:Y:S01]  /*4180*/  FMUL.FTZ R25, R25, UR4 ;  /* 0x0000000419197c20 */ /* 0x000fe20008410000 */
[----:B----4-:R-:W-:Y:S01]  /*4190*/  VIADD R15, R2, 0xffffffa8 ;  /* 0xffffffa8020f7836 */ /* 0x010fe20000000000 */
[----:B-1----:R-:W-:Y:S01]  /*41a0*/  HMMA.16816.F32.BF16 R16, R8, R32, RZ ;  /* 0x000000200810723c */ /* 0x002fe200000418ff */
[----:B------:R-:W-:Y:S01]  /*41b0*/  FSEL R106, R61, -INF , !P4 ;  /* 0xff8000003d6a7808 */ /* 0x000fe20006000000 */
[----:B------:R-:W-:Y:S01]  /*41c0*/  FMUL.FTZ R26, R26, UR4 ;  /* 0x000000041a1a7c20 */ /* 0x000fe20008410000 */
[----:B------:R-:W1:Y:S01]  /*41d0*/  MUFU.TANH R40, R24 ;  /* 0x0000001800287308 */ /* 0x000e620000002400 */
[----:B------:R-:W-:-:S02]  /*41e0*/  ISETP.GE.AND P2, PT, R15, R12, PT ;  /* 0x0000000c0f00720c */ /* 0x000fc40003f46270 */
[-C--:B------:R-:W-:Y:S01]  /*41f0*/  ISETP.GE.AND P1, PT, R15, R3.reuse, PT ;  /* 0x000000030f00720c */ /* 0x080fe20003f26270 */
[----:B------:R-:W-:Y:S01]  /*4200*/  FMUL.FTZ R15, R27, UR4 ;  /* 0x000000041b0f7c20 */ /* 0x000fe20008410000 */
[----:B------:R-:W-:Y:S02]  /*4210*/  FSEL R62, R62, -INF , !P2 ;  /* 0xff8000003e3e7808 */ /* 0x000fe40005000000 */
[----:B------:R-:W-:Y:S01]  /*4220*/  FSEL R111, R111, -INF , !P1 ;  /* 0xff8000006f6f7808 */ /* 0x000fe20004800000 */
[----:B------:R-:W-:Y:S01]  /*4230*/  MUFU.TANH R36, R25 ;  /* 0x0000001900247308 */ /* 0x000fe20000002400 */
[C---:B------:R-:W-:Y:S02]  /*4240*/  ISETP.GE.AND P2, PT, R14.reuse, R12, PT ;  /* 0x0000000c0e00720c */ /* 0x040fe40003f46270 */
[----:B------:R-:W-:Y:S01]  /*4250*/  ISETP.GE.AND P1, PT, R14, R3, PT ;  /* 0x000000030e00720c */ /* 0x000fe20003f26270 */
[----:B------:R-:W-:Y:S01]  /*4260*/  VIADD R14, R2, 0xffffffb9 ;  /* 0xffffffb9020e7836 */ /* 0x000fe20000000000 */
[----:B------:R-:W-:-:S02]  /*4270*/  FSEL R61, R99, -INF , !P2 ;  /* 0xff800000633d7808 */ /* 0x000fc40005000000 */
[----:B------:R-:W-:Y:S01]  /*4280*/  FSEL R88, R88, -INF , !P1 ;  /* 0xff80000058587808 */ /* 0x000fe20004800000 */
[----:B------:R2:W3:Y:S01]  /*4290*/  MUFU.TANH R32, R26 ;  /* 0x0000001a00207308 */ /* 0x0004e20000002400 */
        /* <DEDUP_REMOVED lines=10> */
[----:B------:R-:W-:Y:S01]  /*4340*/  FSEL R82, R58, -INF , !P4 ;  /* 0xff8000003a527808 */ /* 0x000fe20006000000 */
[----:B------:R-:W-:Y:S01]  /*4350*/  FMUL.FTZ R21, R21, UR4 ;  /* 0x0000000415157c20 */ /* 0x000fe20008410000 */
[----:B------:R-:W-:-:S02]  /*4360*/  FSEL R60, R60, -INF , !P0 ;  /* 0xff8000003c3c7808 */ /* 0x000fc40004000000 */
[----:B------:R-:W-:Y:S01]  /*4370*/  FSEL R99, R59, -INF , !P3 ;  /* 0xff8000003b637808 */ /* 0x000fe20005800000 */
[----:B--2---:R-:W-:Y:S01]  /*4380*/  HMMA.16816.F32.BF16 R24, R4, R28, R16 ;  /* 0x0000001c0418723c */ /* 0x004fe20000041810 */
[CC--:B------:R-:W-:Y:S01]  /*4390*/  ISETP.GE.AND P5, PT, R13.reuse, R12.reuse, PT ;  /* 0x0000000c0d00720c */ /* 0x0c0fe20003fa6270 */
[----:B------:R-:W-:Y:S01]  /*43a0*/  MUFU.TANH R15, R15 ;  /* 0x0000000f000f7308 */ /* 0x000fe20000002400 */
[-C--:B------:R-:W-:Y:S01]  /*43b0*/  ISETP.GE.AND P4, PT, R13, R3.reuse, PT ;  /* 0x000000030d00720c */ /* 0x080fe20003f86270 */
[----:B------:R-:W-:Y:S01]  /*43c0*/  VIADD R13, R2, 0xffffffd0 ;  /* 0xffffffd0020d7836 */ /* 0x000fe20000000000 */
[C---:B------:R-:W-:Y:S01]  /*43d0*/  ISETP.GE.AND P0, PT, R14.reuse, R12, PT ;  /* 0x0000000c0e00720c */ /* 0x040fe20003f06270 */
[----:B------:R-:W-:Y:S01]  /*43e0*/  HMMA.16816.F32.BF16 R16, R8, R34, RZ ;  /* 0x000000220810723c */ /* 0x000fe200000418ff */
[----:B------:R-:W-:Y:S01]  /*43f0*/  ISETP.GE.AND P3, PT, R14, R3, PT ;  /* 0x000000030e00720c */ /* 0x000fe20003f66270 */
[----:B------:R-:W-:Y:S01]  /*4400*/  VIADD R14, R2, 0xffffffc9 ;  /* 0xffffffc9020e7836 */ /* 0x000fe20000000000 */
[----:B------:R-:W-:Y:S01]  /*4410*/  FSEL R56, R56, -INF , !P0 ;  /* 0xff80000038387808 */ /* 0x000fe20004000000 */
[----:B------:R-:W-:Y:S01]  /*4420*/  MUFU.TANH R23, R23 ;  /* 0x0000001700177308 */ /* 0x000fe20000002400 */
[----:B-----5:R-:W-:-:S02]  /*4430*/  FSEL R160, R54, -INF , !P3 ;  /* 0xff80000036a07808 */ /* 0x020fc40005800000 */
[CC--:B------:R-:W-:Y:S01]  /*4440*/  ISETP.GE.AND P0, PT, R13.reuse, R12.reuse, PT ;  /* 0x0000000c0d00720c */ /* 0x0c0fe20003f06270 */
[C---:B------:R-:W-:Y:S01]  /*4450*/  VIADD R8, R2.reuse, 0xffffffd9 ;  /* 0xffffffd902087836 */ /* 0x040fe20000000000 */
[----:B------:R-:W-:Y:S01]  /*4460*/  ISETP.GE.AND P3, PT, R13, R3, PT ;  /* 0x000000030d00720c */ /* 0x000fe20003f66270 */
[----:B------:R-:W-:Y:S01]  /*4470*/  VIADD R13, R2, 0xffffffd1 ;  /* 0xffffffd1020d7836 */ /* 0x000fe20000000000 */
[----:B------:R-:W-:Y:S01]  /*4480*/  FSEL R52, R52, -INF , !P5 ;  /* 0xff80000034347808 */ /* 0x000fe20006800000 */
[----:B------:R-:W-:Y:S01]  /*4490*/  VIADD R9, R2, 0xffffffe0 ;  /* 0xffffffe002097836 */ /* 0x000fe20000000000 */
[----:B------:R-:W-:Y:S01]  /*44a0*/  FSEL R162, R50, -INF , !P4 ;  /* 0xff80000032a27808 */ /* 0x000fe20006000000 */
[----:B------:R-:W-:Y:S01]  /*44b0*/  MUFU.TANH R21, R21 ;  /* 0x0000001500157308 */ /* 0x000fe20000002400 */
[----:B------:R-:W-:Y:S02]  /*44c0*/  FSEL R57, R57, -INF , !P2 ;  /* 0xff80000039397808 */ /* 0x000fe40005000000 */
[----:B------:R-:W-:Y:S01]  /*44d0*/  FSEL R112, R55, -INF , !P1 ;  /* 0xff80000037707808 */ /* 0x000fe20004800000 */
[----:B------:R-:W-:Y:S01]  /*44e0*/  FMUL.FTZ R24, R24, UR4 ;  /* 0x0000000418187c20 */ /* 0x000fe20008410000 */
[----:B------:R-:W-:Y:S01]  /*44f0*/  BAR.SYNC.DEFER_BLOCKING 0x0 ;  /* 0x0000000000007b1d */ /* 0x000fe20000010000 */
[----:B------:R-:W-:-:S02]  /*4500*/  ISETP.GE.AND P5, PT, R13, R12, PT ;  /* 0x0000000c0d00720c */ /* 0x000fc40003fa6270 */
[-C--:B------:R-:W-:Y:S01]  /*4510*/  ISETP.GE.AND P4, PT, R13, R3.reuse, PT ;  /* 0x000000030d00720c */ /* 0x080fe20003f86270 */
[----:B------:R-:W-:Y:S01]  /*4520*/  VIADD R13, R2, 0xffffffd8 ;  /* 0xffffffd8020d7836 */ /* 0x000fe20000000000 */
[C---:B------:R-:W-:Y:S01]  /*4530*/  ISETP.GE.AND P2, PT, R14.reuse, R12, PT ;  /* 0x0000000c0e00720c */ /* 0x040fe20003f46270 */
[----:B------:R-:W-:Y:S01]  /*4540*/  MUFU.TANH R24, R24 ;  /* 0x0000001800187308 */ /* 0x000fe20000002400 */
[----:B------:R-:W-:Y:S01]  /*4550*/  ISETP.GE.AND P1, PT, R14, R3, PT ;  /* 0x000000030e00720c */ /* 0x000fe20003f26270 */
[----:B------:R-:W-:Y:S01]  /*4560*/  FMUL.FTZ R14, R20, UR4 ;  /* 0x00000004140e7c20 */ /* 0x000fe20008410000 */
[----:B------:R-:W-:Y:S02]  /*4570*/  FSEL R49, R49, -INF , !P0 ;  /* 0xff80000031317808 */ /* 0x000fe40004000000 */
[----:B------:R-:W-:Y:S02]  /*4580*/  FSEL R184, R46, -INF , !P3 ;  /* 0xff8000002eb87808 */ /* 0x000fe40005800000 */
[----:B------:R-:W-:Y:S01]  /*4590*/  FSEL R53, R53, -INF , !P2 ;  /* 0xff80000035357808 */ /* 0x000fe20005000000 */
[----:B------:R-:W2:Y:S01]  /*45a0*/  MUFU.TANH R14, R14 ;  /* 0x0000000e000e7308 */ /* 0x000ea20000002400 */
[----:B------:R-:W-:-:S02]  /*45b0*/  FSEL R161, R51, -INF , !P1 ;  /* 0xff80000033a17808 */ /* 0x000fc40004800000 */
[CC--:B------:R-:W-:Y:S02]  /*45c0*/  ISETP.GE.AND P0, PT, R8.reuse, R12.reuse, PT ;  /* 0x0000000c0800720c */ /* 0x0c0fe40003f06270 */
[-C--:B------:R-:W-:Y:S01]  /*45d0*/  ISETP.GE.AND P3, PT, R8, R3.reuse, PT ;  /* 0x000000030800720c */ /* 0x080fe20003f66270 */
[----:B------:R-:W-:Y:S01]  /*45e0*/  VIADD R8, R2, 0xffffffe1 ;  /* 0xffffffe102087836 */ /* 0x000fe20000000000 */
[C---:B------:R-:W-:Y:S02]  /*45f0*/  ISETP.GE.AND P2, PT, R13.reuse, R12, PT ;  /* 0x0000000c0d00720c */ /* 0x040fe40003f46270 */
[----:B------:R-:W-:Y:S02]  /*4600*/  ISETP.GE.AND P1, PT, R13, R3, PT ;  /* 0x000000030d00720c */ /* 0x000fe40003f26270 */
[----:B------:R-:W-:Y:S02]  /*4610*/  FSEL R48, R48, -INF , !P5 ;  /* 0xff80000030307808 */ /* 0x000fe40006800000 */
[----:B------:R-:W-:-:S02]  /*4620*/  FSEL R163, R47, -INF , !P4 ;  /* 0xff8000002fa37808 */ /* 0x000fc40006000000 */
[----:B------:R-:W-:Y:S02]  /*4630*/  FSEL R45, R45, -INF , !P2 ;  /* 0xff8000002d2d7808 */ /* 0x000fe40005000000 */
[----:B------:R-:W-:Y:S02]  /*4640*/  FSEL R186, R37, -INF , !P1 ;  /* 0xff80000025ba7808 */ /* 0x000fe40004800000 */
[CC--:B------:R-:W-:Y:S02]  /*4650*/  ISETP.GE.AND P5, PT, R9.reuse, R12.reuse, PT ;  /* 0x0000000c0900720c */ /* 0x0c0fe40003fa6270 */
[-C--:B------:R-:W-:Y:S02]  /*4660*/  ISETP.GE.AND P4, PT, R9, R3.reuse, PT ;  /* 0x000000030900720c */ /* 0x080fe40003f86270 */
[C---:B------:R-:W-:Y:S02]  /*4670*/  ISETP.GE.AND P2, PT, R8.reuse, R12, PT ;  /* 0x0000000c0800720c */ /* 0x040fe40003f46270 */
[----:B------:R-:W-:-:S02]  /*4680*/  ISETP.GE.AND P1, PT, R8, R3, PT ;  /* 0x000000030800720c */ /* 0x000fc40003f26270 */
[----:B------:R-:W-:Y:S01]  /*4690*/  HMMA.16816.F32.BF16 R8, R4, R30, R16 ;  /* 0x0000001e0408723c */ /* 0x000fe20000041810 */
[----:B------:R-:W-:Y:S02]  /*46a0*/  FSEL R44, R44, -INF , !P0 ;  /* 0xff8000002c2c7808 */ /* 0x000fe40004000000 */
[----:B------:R-:W-:Y:S02]  /*46b0*/  FSEL R185, R41, -INF , !P3 ;  /* 0xff80000029b97808 */ /* 0x000fe40005800000 */
[----:B-1----:R-:W-:Y:S02]  /*46c0*/  FSEL R40, R40, -INF , !P5 ;  /* 0xff80000028287808 */ /* 0x002fe40006800000 */
[----:B------:R-:W-:Y:S01]  /*46d0*/  VIADD R5, R2, 0xffffffe8 ;  /* 0xffffffe802057836 */ /* 0x000fe20000000000 */
[----:B---3--:R-:W-:Y:S01]  /*46e0*/  FSEL R187, R32, -INF , !P4 ;  /* 0xff80000020bb7808 */ /* 0x008fe20006000000 */
[----:B------:R-:W-:Y:S02]  /*46f0*/  VIADD R4, R2, 0xffffffe9 ;  /* 0xffffffe902047836 */ /* 0x000fe40000000000 */
[----:B------:R-:W-:Y:S01]  /*4700*/  FMUL.FTZ R6, R25, UR4 ;  /* 0x0000000419067c20 */ /* 0x000fe20008410000 */
[----:B------:R-:W-:-:S02]  /*4710*/  FSEL R36, R36, -INF , !P2 ;  /* 0xff80000024247808 */ /* 0x000fc40005000000 */
[CC--:B------:R-:W-:Y:S01]  /*4720*/  ISETP.GE.AND P0, PT, R5.reuse, R12.reuse, PT ;  /* 0x0000000c0500720c */ /* 0x0c0fe20003f06270 */
[----:B------:R1:W3:Y:S01]  /*4730*/  MUFU.TANH R13, R6 ;  /* 0x00000006000d7308 */ /* 0x0002e20000002400 */
[-C--:B------:R-:W-:Y:S01]  /*4740*/  ISETP.GE.AND P3, PT, R5, R3.reuse, PT ;  /* 0x000000030500720c */ /* 0x080fe20003f66270 */
[----:B------:R-:W-:Y:S01]  /*4750*/  FMUL.FTZ R5, R26, UR4 ;  /* 0x000000041a057c20 */ /* 0x000fe20008410000 */
[CC--:B------:R-:W-:Y:S02]  /*4760*/  ISETP.GE.AND P5, PT, R4.reuse, R12.reuse, PT ;  /* 0x0000000c0400720c */ /* 0x0c0fe40003fa6270 */
[-C--:B------:R-:W-:Y:S01]  /*4770*/  ISETP.GE.AND P4, PT, R4, R3.reuse, PT ;  /* 0x000000030400720c */ /* 0x080fe20003f86270 */
[----:B------:R-:W-:Y:S01]  /*4780*/  VIADD R4, R2, 0xfffffff1 ;  /* 0xfffffff102047836 */ /* 0x000fe20000000000 */
[----:B--2---:R-:W-:Y:S01]  /*4790*/  FSEL R16, R14, -INF , !P0 ;  /* 0xff8000000e107808 */ /* 0x004fe20004000000 */
[----:B------:R2:W4:Y:S01]  /*47a0*/  MUFU.TANH R7, R5 ;  /* 0x0000000500077308 */ /* 0x0005220000002400 */
[----:B------:R-:W-:Y:S01]  /*47b0*/  FSEL R190, R22, -INF , !P3 ;  /* 0xff80000016be7808 */ /* 0x000fe20005800000 */
[----:B------:R-:W-:Y:S01]  /*47c0*/  FMUL.FTZ R8, R8, UR4 ;  /* 0x0000000408087c20 */ /* 0x000fe20008410000 */
[C---:B------:R-:W-:Y:S01]  /*47d0*/  ISETP.GE.AND P0, PT, R4.reuse, R12, PT ;  /* 0x0000000c0400720c */ /* 0x040fe20003f06270 */
[----:B------:R-:W-:Y:S01]  /*47e0*/  FMUL.FTZ R9, R9, UR4 ;  /* 0x0000000409097c20 */ /* 0x000fe20008410000 */
[----:B------:R-:W-:Y:S01]  /*47f0*/  ISETP.GE.AND P3, PT, R4, R3, PT ;  /* 0x000000030400720c */ /* 0x000fe20003f66270 */
[----:B------:R-:W-:Y:S01]  /*4800*/  VIADD R4, R2, 0xfffffff8 ;  /* 0xfffffff802047836 */ /* 0x000fe20000000000 */
[----:B------:R-:W-:Y:S01]  /*4810*/  FSEL R189, R15, -INF , !P1 ;  /* 0xff8000000fbd7808 */ /* 0x000fe20004800000 */
[----:B------:R-:W-:Y:S01]  /*4820*/  FMUL.FTZ R11, R11, UR4 ;  /* 0x000000040b0b7c20 */ /* 0x000fe20008410000 */
[----:B-1----:R-:W-:Y:S01]  /*4830*/  FMUL.FTZ R6, R27, UR4 ;  /* 0x000000041b067c20 */ /* 0x002fe20008410000 */
[----:B------:R-:W-:Y:S01]  /*4840*/  MUFU.TANH R8, R8 ;  /* 0x0000000800087308 */ /* 0x000fe20000002400 */
[----:B------:R-:W-:-:S02]  /*4850*/  FSEL R192, R23, -INF , !P4 ;  /* 0xff80000017c07808 */ /* 0x000fc40006000000 */
[----:B---3--:R-:W-:Y:S02]  /*4860*/  FSEL R23, R13, -INF , !P0 ;  /* 0xff8000000d177808 */ /* 0x008fe40004000000 */
[----:B------:R-:W-:Y:S01]  /*4870*/  ISETP.GE.AND P0, PT, R191, 0x2, PT ;  /* 0x00000002bf00780c */ /* 0x000fe20003f06270 */
[C---:B--2---:R-:W-:Y:S02]  /*4880*/  VIADD R5, R2.reuse, 0xfffffff0 ;  /* 0xfffffff002057836 */ /* 0x044fe40000000000 */
[----:B------:R-:W1:Y:S01]  /*4890*/  MUFU.TANH R6, R6 ;  /* 0x0000000600067308 */ /* 0x000e620000002400 */
[----:B------:R-:W-:Y:S01]  /*48a0*/  VIADD R2, R2, 0xfffffff9 ;  /* 0xfffffff902027836 */ /* 0x000fe20000000000 */
[----:B------:R-:W-:Y:S02]  /*48b0*/  FSEL R21, R21, -INF , !P5 ;  /* 0xff80000015157808 */ /* 0x000fe40006800000 */
[C---:B------:R-:W-:Y:S02]  /*48c0*/  ISETP.GE.AND P2, PT, R5.reuse, R12, PT ;  /* 0x0000000c0500720c */ /* 0x040fe40003f46270 */
[----:B------:R-:W-:-:S02]  /*48d0*/  ISETP.GE.AND P1, PT, R5, R3, PT ;  /* 0x000000030500720c */ /* 0x000fc40003f26270 */
[----:B------:R-:W-:Y:S01]  /*48e0*/  FSEL R22, R24, -INF , !P2 ;  /* 0xff80000018167808 */ /* 0x000fe20005000000 */
[----:B------:R-:W2:Y:S01]  /*48f0*/  MUFU.TANH R9, R9 ;  /* 0x0000000900097308 */ /* 0x000ea20000002400 */
[----:B----4-:R-:W-:Y:S02]  /*4900*/  FSEL R194, R7, -INF , !P1 ;  /* 0xff80000007c27808 */ /* 0x010fe40004800000 */
[-C--:B------:R-:W-:Y:S02]  /*4910*/  ISETP.GE.AND P2, PT, R4, R3.reuse, PT ;  /* 0x000000030400720c */ /* 0x080fe40003f46270 */
[----:B------:R-:W-:Y:S01]  /*4920*/  ISETP.GE.AND P1, PT, R2, R3, PT ;  /* 0x000000030200720c */ /* 0x000fe20003f26270 */
[----:B------:R-:W-:Y:S01]  /*4930*/  FMUL.FTZ R3, R10, UR4 ;  /* 0x000000040a037c20 */ /* 0x000fe20008410000 */
[-C--:B------:R-:W-:Y:S01]  /*4940*/  ISETP.GE.AND P5, PT, R4, R12.reuse, PT ;  /* 0x0000000c0400720c */ /* 0x080fe20003fa6270 */
[----:B------:R-:W3:Y:S01]  /*4950*/  MUFU.TANH R11, R11 ;  /* 0x0000000b000b7308 */ /* 0x000ee20000002400 */
[----:B------:R-:W-:Y:S01]  /*4960*/  ISETP.GE.AND P4, PT, R2, R12, PT ;  /* 0x0000000c0200720c */ /* 0x000fe20003f86270 */
[----:B------:R-:W-:Y:S01]  /*4970*/  IMAD.IADD R2, R134, 0x1, R115 ;  /* 0x0000000186027824 */ /* 0x000fe200078e0273 */
[----:B-1----:R-:W-:-:S02]  /*4980*/  FSEL R193, R6, -INF , !P3 ;  /* 0xff80000006c17808 */ /* 0x002fc40005800000 */
[----:B------:R-:W-:-:S03]  /*4990*/  FSEL R115, R8, -INF , !P5 ;  /* 0xff80000008737808 */ /* 0x000fc60006800000 */
[----:B------:R-:W1:Y:S01]  /*49a0*/  MUFU.TANH R3, R3 ;  /* 0x0000000300037308 */ /* 0x000e620000002400 */
[----:B--2---:R-:W-:Y:S02]  /*49b0*/  FSEL R188, R9, -INF , !P4 ;  /* 0xff80000009bc7808 */ /* 0x004fe40006000000 */
[----:B---3--:R-:W-:Y:S02]  /*49c0*/  FSEL R196, R11, -INF , !P1 ;  /* 0xff8000000bc47808 */ /* 0x008fe40004800000 */
[----:B-1----:R-:W-:Y:S01]  /*49d0*/  FSEL R195, R3, -INF , !P2 ;  /* 0xff80000003c37808 */ /* 0x002fe20005000000 */
[----:B------:R-:W-:Y:S06]  /*49e0*/  @!P0 BRA `(.L_x_1537) ;  /* 0x00000004007c8947 */ /* 0x000fec0003800000 */
[----:B------:R-:W-:Y:S05]  /*49f0*/  @P6 BRA `(.L_x_1538) ;  /* 0x0000000000f06947 */ /* 0x000fea0003800000 */
[----:B------:R-:W1:Y:S01]  /*4a00*/  LDC R12, c[0x0][0x380] ;  /* 0x0000e000ff0c7b82 */ /* 0x000e620000000800 */
[C---:B------:R-:W-:Y:S01]  /*4a10*/  IADD3 R10, R96.reuse, -0x200, RZ ;  /* 0xfffffe00600a7810 */ /* 0x040fe20007ffe0ff */
[----:B------:R-:W-:-:S03]  /*4a20*/  VIADD R9, R96, 0xffffff00 ;  /* 0xffffff0060097836 */ /* 0x000fc60000000000 */
[----:B------:R-:W-:Y:S02]  /*4a30*/  IABS R7, R10 ;  /* 0x0000000a00077213 */ /* 0x000fe40000000000 */
[----:B------:R-:W-:Y:S02]  /*4a40*/  IABS R6, R9 ;  /* 0x0000000900067213 */ /* 0x000fe40000000000 */
[----:B-1----:R-:W-:-:S04]  /*4a50*/  IABS R11, R12 ;  /* 0x0000000c000b7213 */ /* 0x002fc80000000000 */
[----:B------:R-:W1:Y:S08]  /*4a60*/  I2F.RP R4, R11 ;  /* 0x0000000b00047306 */ /* 0x000e700000209400 */
[----:B-1----:R-:W1:Y:S02]  /*4a70*/  MUFU.RCP R4, R4 ;  /* 0x0000000400047308 */ /* 0x002e640000001000 */
[----:B-1----:R-:W-:-:S06]  /*4a80*/  VIADD R4, R4, 0xffffffe ;  /* 0x0ffffffe04047836 */ /* 0x002fcc0000000000 */
[----:B------:R-:W1:Y:S02]  /*4a90*/  F2I.FTZ.U32.TRUNC.NTZ R5, R4 ;  /* 0x0000000400057305 */ /* 0x000e64000021f000 */
[----:B-1----:R-:W-:Y:S01]  /*4aa0*/  IADD3 R3, RZ, -R5, RZ ;  /* 0x80000005ff037210 */ /* 0x002fe20007ffe0ff */
[----:B------:R-:W-:-:S04]  /*4ab0*/  IMAD.MOV.U32 R4, RZ, RZ, RZ ;  /* 0x000000ffff047224 */ /* 0x000fc800078e00ff */
        /* <DEDUP_REMOVED lines=35> */
[----:B------:R-:W-:Y:S02]  /*4cf0*/  SHF.R.S32.HI R4, RZ, 0x1f, R3 ;  /* 0x0000001fff047819 */ /* 0x000fe40000011403 */
[----:B--2---:R-:W-:-:S03]  /*4d00*/  IADD3 R8, -R6, R8, RZ ;  /* 0x0000000806087210 */ /* 0x004fc60007ffe1ff */
[----:B------:R-:W-:Y:S02]  /*4d10*/  IMAD R6, R4, UR6, RZ ;  /* 0x0000000604067c24 */ /* 0x000fe4000f8e02ff */
[----:B------:R-:W-:Y:S01]  /*4d20*/  IMAD.WIDE.U32 R4, R3, UR6, RZ ;  /* 0x0000000603047c25 */ /* 0x000fe2000f8e00ff */
[----:B------:R-:W-:-:S03]  /*4d30*/  SHF.R.S32.HI R7, RZ, 0x1f, R8 ;  /* 0x0000001fff077819 */ /* 0x000fc60000011408 */
[----:B------:R-:W-:Y:S02]  /*4d40*/  IMAD R3, R3, UR7, R6 ;  /* 0x0000000703037c24 */ /* 0x000fe4000f8e0206 */
[----:B------:R-:W-:Y:S02]  /*4d50*/  IMAD R6, R7, UR8, RZ ;  /* 0x0000000807067c24 */ /* 0x000fe4000f8e02ff */
[----:B------:R-:W-:Y:S02]  /*4d60*/  IMAD.IADD R5, R5, 0x1, R3 ;  /* 0x0000000105057824 */ /* 0x000fe400078e0203 */
[C---:B------:R-:W-:Y:S02]  /*4d70*/  IMAD R6, R8.reuse, UR9, R6 ;  /* 0x0000000908067c24 */ /* 0x040fe4000f8e0206 */
[----:B------:R-:W-:-:S04]  /*4d80*/  IMAD.WIDE.U32 R4, R8, UR8, R4 ;  /* 0x0000000808047c25 */ /* 0x000fc8000f8e0004 */
[----:B------:R-:W-:Y:S01]  /*4d90*/  IMAD.MOV.U32 R3, RZ, RZ, R4 ;  /* 0x000000ffff037224 */ /* 0x000fe200078e0004 */
[----:B------:R-:W-:Y:S01]  /*4da0*/  IADD3 R5, R5, R6, RZ ;  /* 0x0000000605057210 */ /* 0x000fe20007ffe0ff */
[----:B------:R-:W-:Y:S06]  /*4db0*/  BRA `(.L_x_1539) ;  /* 0x0000000000107947 */ /* 0x000fec0003800000 */
.L_x_1538:
[----:B------:R-:W-:-:S04]  /*4dc0*/  ULEA UR6, -UR6, URZ, 0x8 ;  /* 0x0000003f06067291 */ /* 0x000fc8000f8e413f */
[----:B------:R-:W-:Y:S02]  /*4dd0*/  USHF.R.S32.HI UR4, URZ, 0x1f, UR6 ;  /* 0x0000001f3f047899 */ /* 0x000fe40008011406 */
[----:B------:R-:W-:-:S04]  /*4de0*/  MOV R3, UR6 ;  /* 0x0000000600037c02 */ /* 0x000fc80008000f00 */
[----:B------:R-:W-:-:S07]  /*4df0*/  MOV R5, UR4 ;  /* 0x0000000400057c02 */ /* 0x000fce0008000f00 */
.L_x_1539:
[----:B------:R-:W-:-:S04]  /*4e00*/  LEA R245, P1, R3, R245, 0x1 ;  /* 0x000000f503f57211 */ /* 0x000fc800078208ff */
[----:B------:R-:W-:Y:S01]  /*4e10*/  LEA.HI.X R244, R3, R244, R5, 0x1, P1 ;  /* 0x000000f403f47211 */ /* 0x000fe200008f0c05 */
[----:B------:R-:W-:Y:S01]  /*4e20*/  IMAD.MOV.U32 R14, RZ, RZ, R245 ;  /* 0x000000ffff0e7224 */ /* 0x000fe200078e00f5 */
[----:B------:R-:W-:-:S03]  /*4e30*/  IADD3 R4, P1, R245, UR18, RZ ;  /* 0x00000012f5047c10 */ /* 0x000fc6000ff3e0ff */
        /* <DEDUP_REMOVED lines=17> */
[----:B------:R-:W-:-:S05]  /*4f50*/  IADD3.X R7, R9, UR19, RZ, P1, !PT ;  /* 0x0000001309077c10 */ /* 0x000fca0008ffe4ff */
[----:B------:R3:W-:Y:S01]  /*4f60*/  LDGSTS.E.BYPASS.LTC128B.128 [R183+0x3800], desc[UR16][R6.64] ;  /* 0x0380000006b77fae */ /* 0x0007e2000b901d50 */
[----:B-1----:R-:W-:-:S04]  /*4f70*/  IADD3 R4, P1, R6, UR18, RZ ;  /* 0x0000001206047c10 */ /* 0x002fc8000ff3e0ff */
[----:B------:R-:W-:Y:S02]  /*4f80*/  IADD3.X R5, R7, UR19, RZ, P1, !PT ;  /* 0x0000001307057c10 */ /* 0x000fe40008ffe4ff */
[----:B--2---:R-:W-:-:S03]  /*4f90*/  IADD3 R12, P1, R4, UR18, RZ ;  /* 0x00000012040c7c10 */ /* 0x004fc6000ff3e0ff */
[----:B------:R3:W-:Y:S01]  /*4fa0*/  LDGSTS.E.BYPASS.LTC128B.128 [R183+0x4000], desc[UR16][R4.64] ;  /* 0x0400000004b77fae */ /* 0x0007e2000b901d50 */
[----:B------:R-:W-:-:S05]  /*4fb0*/  IADD3.X R13, R5, UR19, RZ, P1, !PT ;  /* 0x00000013050d7c10 */ /* 0x000fca0008ffe4ff */
[----:B------:R3:W-:Y:S04]  /*4fc0*/  LDGSTS.E.BYPASS.LTC128B.128 [R183+0x4800], desc[UR16][R12.64] ;  /* 0x048000000cb77fae */ /* 0x0007e8000b901d50 */
[----:B------:R-:W0:Y:S02]  /*4fd0*/  LDGDEPBAR ;  /* 0x00000000000079af */ /* 0x000e240000000000 */
.L_x_1537:
[----:B------:R-:W-:Y:S01]  /*4fe0*/  FMNMX.FTZ R20, R105, R104, !PT ;  /* 0x0000006869147209 */ /* 0x000fe20007810000 */
[----:B------:R-:W-:Y:S01]  /*4ff0*/  ULDC UR4, c[0x0][0x2ec] ;  /* 0x0000bb0000047ab9 */ /* 0x000fe20000000800 */
[----:B------:R-:W-:Y:S02]  /*5000*/  LEA R134, R2, UR5, 0x1 ;  /* 0x0000000502867c11 */ /* 0x000fe4000f8e08ff */
[----:B------:R-:W-:Y:S02]  /*5010*/  FMNMX.FTZ R20, R109, R20, !PT ;  /* 0x000000146d147209 */ /* 0x000fe40007810000 */
[----:B------:R-:W-:Y:S02]  /*5020*/  IADD3 R135, R0, R134, RZ ;  /* 0x0000008600877210 */ /* 0x000fe40007ffe0ff */
        /* <DEDUP_REMOVED lines=67> */
[----:B---3--:R-:W-:-:S05]  /*5460*/  FMUL.FTZ R5, R20, UR4 ;  /* 0x0000000414057c20 */ /* 0x008fca0008410000 */
[----:B------:R-:W-:-:S05]  /*5470*/  FSEL R5, R5, RZ, P1 ;  /* 0x000000ff05057208 */ /* 0x000fca0000800000 */
[--C-:B------:R-:W-:Y:S01]  /*5480*/  FFMA.FTZ R3, R105, UR4, -R5.reuse ;  /* 0x0000000469037c23 */ /* 0x100fe20008010805 */
[--C-:B------:R-:W-:Y:S01]  /*5490*/  FFMA.FTZ R4, R91, UR4, -R5.reuse ;  /* 0x000000045b047c23 */ /* 0x100fe20008010805 */
[--C-:B------:R-:W-:Y:S02]  /*54a0*/  FFMA.FTZ R6, R53, UR4, -R5.reuse ;  /* 0x0000000435067c23 */ /* 0x100fe40008010805 */
[----:B------:R1:W-:Y:S08]  /*54b0*/  MUFU.EX2 R197, R3 ;  /* 0x0000000300c57308 */ /* 0x0003f00000000800 */
[----:B------:R2:W-:Y:S08]  /*54c0*/  MUFU.EX2 R209, R4 ;  /* 0x0000000400d17308 */ /* 0x0005f00000000800 */
[----:B------:R-:W-:Y:S01]  /*54d0*/  MUFU.EX2 R249, R6 ;  /* 0x0000000600f97308 */ /* 0x000fe20000000800 */
        /* <DEDUP_REMOVED lines=170> */
[----:B-1----:R-:W-:-:S02]  /*5f80*/  FFMA.FTZ R4, R52, UR4, -R5 ;  /* 0x0000000434047c23 */ /* 0x002fc40008010805 */
        /* <DEDUP_REMOVED lines=16> */
[----:B------:R1:W3:Y:S02]  /*6090*/  MUFU.EX2 R10, R4 ;  /* 0x00000004000a7308 */ /* 0x0002e40000000800 */
[----:B-1----:R-:W-:-:S05]  /*60a0*/  FMUL.FTZ R4, R3, UR4 ;  /* 0x0000000403047c20 */ /* 0x002fca0008410000 */
[----:B------:R-:W-:-:S05]  /*60b0*/  FSEL R4, R4, RZ, P1 ;  /* 0x000000ff04047208 */ /* 0x000fca0000800000 */
[--C-:B------:R-:W-:Y:S01]  /*60c0*/  FFMA.FTZ R6, R126, UR4, -R4.reuse ;  /* 0x000000047e067c23 */ /* 0x100fe20008010804 */
[----:B--2---:R-:W-:Y:S01]  /*60d0*/  MOV R126, R12 ;  /* 0x0000000c007e7202 */ /* 0x004fe20000000f00 */
[--C-:B------:R-:W-:Y:S01]  /*60e0*/  FFMA.FTZ R2, R119, UR4, -R4.reuse ;  /* 0x0000000477027c23 */ /* 0x100fe20008010804 */
[----:B------:R-:W1:Y:S01]  /*60f0*/  LDSM.16.MT88.4 R12, [R134+0x5000] ;  /* 0x00500000860c783b */ /* 0x000e620000004200 */
[----:B------:R2:W-:Y:S01]  /*6100*/  MUFU.EX2 R66, R6 ;  /* 0x0000000600427308 */ /* 0x0005e20000000800 */
[----:B------:R-:W-:-:S07]  /*6110*/  FFMA.FTZ R0, R122, UR4, -R4 ;  /* 0x000000047a007c23 */ /* 0x000fce0008010804 */
[----:B------:R4:W-:Y:S08]  /*6120*/  MUFU.EX2 R78, R2 ;  /* 0x00000002004e7308 */ /* 0x0009f00000000800 */
[----:B------:R5:W-:Y:S01]  /*6130*/  MUFU.EX2 R90, R0 ;  /* 0x00000000005a7308 */ /* 0x000be20000000800 */
[----:B--2---:R-:W-:Y:S01]  /*6140*/  FFMA.FTZ R6, R121, UR4, -R4 ;  /* 0x0000000479067c23 */ /* 0x004fe20008010804 */
[----:B------:R-:W-:-:S06]  /*6150*/  MOV R121, R11 ;  /* 0x0000000b00797202 */ /* 0x000fcc0000000f00 */
[----:B------:R2:W1:Y:S01]  /*6160*/  MUFU.EX2 R7, R6 ;  /* 0x0000000600077308 */ /* 0x0004620000000800 */
[----:B----4-:R-:W-:-:S07]  /*6170*/  FFMA.FTZ R2, R125, UR4, -R4 ;  /* 0x000000047d027c23 */ /* 0x010fce0008010804 */
[----:B------:R4:W-:Y:S01]  /*6180*/  MUFU.EX2 R83, R2 ;  /* 0x0000000200537308 */ /* 0x0009e20000000800 */
[----:B-----5:R-:W-:-:S07]  /*6190*/  FFMA.FTZ R0, R118, UR4, -R4 ;  /* 0x0000000476007c23 */ /* 0x020fce0008010804 */
[----:B------:R5:W-:Y:S01]  /*61a0*/  MUFU.EX2 R91, R0 ;  /* 0x00000000005b7308 */ /* 0x000be20000000800 */
[----:B--2---:R-:W-:Y:S01]  /*61b0*/  FFMA.FTZ R6, R132, UR4, -R4 ;  /* 0x0000000484067c23 */ /* 0x004fe20008010804 */
[----:B---3--:R-:W-:Y:S02]  /*61c0*/  MOV R132, R10 ;  /* 0x0000000a00847202 */ /* 0x008fe40000000f00 */
[----:B------:R-:W-:-:S04]  /*61d0*/  F2FP.BF16.F32.PACK_AB R10, R108, R109 ;  /* 0x0000006d6c0a723e */ /* 0x000fc800000010ff */
[----:B------:R2:W-:Y:S01]  /*61e0*/  MUFU.EX2 R67, R6 ;  /* 0x0000000600437308 */ /* 0x0005e20000000800 */
[--C-:B----4-:R-:W-:Y:S01]  /*61f0*/  FFMA.FTZ R2, R159, UR4, -R4.reuse ;  /* 0x000000049f027c23 */ /* 0x110fe20008010804 */
[----:B-----5:R-:W-:-:S06]  /*6200*/  FFMA.FTZ R0, R116, UR4, -R4 ;  /* 0x0000000474007c23 */ /* 0x020fcc0008010804 */
[----:B------:R3:W-:Y:S01]  /*6210*/  MUFU.EX2 R93, R0 ;  /* 0x00000000005d7308 */ /* 0x0007e20000000800 */
[----:B--2---:R-:W-:Y:S01]  /*6220*/  FFMA.FTZ R6, R130, UR4, -R4 ;  /* 0x0000000482067c23 */ /* 0x004fe20008010804 */
[----:B------:R-:W-:Y:S02]  /*6230*/  MOV R130, R9 ;  /* 0x0000000900827202 */ /* 0x000fe40000000f00 */
[----:B-1----:R-:W-:-:S04]  /*6240*/  F2FP.BF16.F32.PACK_AB R9, R7, R66 ;  /* 0x000000420709723e */ /* 0x002fc800000010ff */
[----:B------:R1:W2:Y:S01]  /*6250*/  MUFU.EX2 R70, R6 ;  /* 0x0000000600467308 */ /* 0x0002a20000000800 */
[----:B---3--:R-:W-:-:S07]  /*6260*/  FFMA.FTZ R0, R117, UR4, -R4 ;  /* 0x0000000475007c23 */ /* 0x008fce0008010804 */
[----:B------:R3:W-:Y:S01]  /*6270*/  MUFU.EX2 R96, R0 ;  /* 0x0000000000607308 */ /* 0x0007e20000000800 */
[----:B-1----:R-:W-:Y:S01]  /*6280*/  FFMA.FTZ R6, R129, UR4, -R4 ;  /* 0x0000000481067c23 */ /* 0x002fe20008010804 */
[----:B------:R-:W-:Y:S02]  /*6290*/  MOV R129, R8 ;  /* 0x0000000800817202 */ /* 0x000fe40000000f00 */
[----:B------:R-:W-:-:S04]  /*62a0*/  F2FP.BF16.F32.PACK_AB R8, R105, R197 ;  /* 0x000000c56908723e */ /* 0x000fc800000010ff */
[----:B------:R1:W-:Y:S01]  /*62b0*/  MUFU.EX2 R76, R6 ;  /* 0x00000006004c7308 */ /* 0x0003e20000000800 */
[----:B--2---:R-:W-:-:S07]  /*62c0*/  F2FP.BF16.F32.PACK_AB R11, R70, R67 ;  /* 0x00000043460b723e */ /* 0x004fce00000010ff */
[----:B------:R-:W-:Y:S01]  /*62d0*/  HMMA.16816.F32.BF16 R24, R8, R12, RZ ;  /* 0x0000000c0818723c */ /* 0x000fe200000418ff */
[----:B---3--:R-:W-:-:S04]  /*62e0*/  FFMA.FTZ R0, R124, UR4, -R4 ;  /* 0x000000047c007c23 */ /* 0x008fc80008010804 */
[----:B------:R2:W-:Y:S01]  /*62f0*/  MUFU.EX2 R102, R0 ;  /* 0x0000000000667308 */ /* 0x0005e20000000800 */
[----:B------:R-:W-:Y:S01]  /*6300*/  HMMA.16816.F32.BF16 R16, R8, R14, RZ ;  /* 0x0000000e0810723c */ /* 0x000fe200000418ff */
[----:B------:R-:W-:Y:S01]  /*6310*/  F2FP.BF16.F32.PACK_AB R12, R198, R107 ;  /* 0x0000006bc60c723e */ /* 0x000fe200000010ff */
[----:B-1----:R-:W-:-:S04]  /*6320*/  FFMA.FTZ R6, R120, UR4, -R4 ;  /* 0x0000000478067c23 */ /* 0x002fc80008010804 */
[C---:B------:R-:W-:Y:S01]  /*6330*/  HMMA.16816.F32.BF16 R32, R8.reuse, R28, RZ ;  /* 0x0000001c0820723c */ /* 0x040fe200000418ff */
[----:B------:R1:W3:Y:S01]  /*6340*/  MUFU.EX2 R79, R6 ;  /* 0x00000006004f7308 */ /* 0x0002e20000000800 */
[----:B------:R-:W-:Y:S02]  /*6350*/  F2FP.BF16.F32.PACK_AB R14, R200, R199 ;  /* 0x000000c7c80e723e */ /* 0x000fe400000010ff */
[----:B------:R-:W-:Y:S02]  /*6360*/  F2FP.BF16.F32.PACK_AB R15, R83, R78 ;  /* 0x0000004e530f723e */ /* 0x000fe400000010ff */
[----:B------:R-:W-:Y:S01]  /*6370*/  HMMA.16816.F32.BF16 R28, R8, R30, RZ ;  /* 0x0000001e081c723c */ /* 0x000fe200000418ff */
[----:B--2---:R-:W-:-:S06]  /*6380*/  FFMA.FTZ R0, R128, UR4, -R4 ;  /* 0x0000000480007c23 */ /* 0x004fcc0008010804 */
[----:B------:R-:W-:Y:S01]  /*6390*/  F2FP.BF16.F32.PACK_AB R8, R202, R201 ;  /* 0x000000c9ca08723e */ /* 0x000fe200000010ff */
[----:B------:R2:W4:Y:S01]  /*63a0*/  MUFU.EX2 R103, R0 ;  /* 0x0000000000677308 */ /* 0x0005220000000800 */
[----:B------:R-:W-:Y:S02]  /*63b0*/  F2FP.BF16.F32.PACK_AB R9, R91, R90 ;  /* 0x0000005a5b09723e */ /* 0x000fe400000010ff */
[----:B------:R-:W-:Y:S01]  /*63c0*/  F2FP.BF16.F32.PACK_AB R10, R204, R203 ;  /* 0x000000cbcc0a723e */ /* 0x000fe200000010ff */
[----:B-1----:R-:W-:Y:S01]  /*63d0*/  FADD.FTZ R6, R66, R7 ;  /* 0x0000000742067221 */ /* 0x002fe20000010000 */
[----:B---3--:R-:W-:Y:S02]  /*63e0*/  F2FP.BF16.F32.PACK_AB R13, R79, R76 ;  /* 0x0000004c4f0d723e */ /* 0x008fe400000010ff */
[----:B------:R-:W-:Y:S01]  /*63f0*/  F2FP.BF16.F32.PACK_AB R11, R96, R93 ;  /* 0x0000005d600b723e */ /* 0x000fe200000010ff */
[----:B------:R-:W-:-:S04]  /*6400*/  FADD.FTZ R6, R67, R6 ;  /* 0x0000000643067221 */ /* 0x000fc80000010000 */
[----:B------:R-:W-:Y:S01]  /*6410*/  HMMA.16816.F32.BF16 R36, R12, R40, R24 ;  /* 0x000000280c24723c */ /* 0x000fe20000041818 */
[----:B------:R-:W-:Y:S01]  /*6420*/  FADD.FTZ R6, R70, R6 ;  /* 0x0000000646067221 */ /* 0x000fe20000010000 */
[----:B--2---:R-:W-:-:S04]  /*6430*/  FFMA.FTZ R0, R123, UR4, -R4 ;  /* 0x000000047b007c23 */ /* 0x004fc80008010804 */
[C---:B------:R-:W-:Y:S01]  /*6440*/  HMMA.16816.F32.BF16 R24, R12.reuse, R42, R16 ;  /* 0x0000002a0c18723c */ /* 0x040fe20000041810 */
[----:B------:R-:W-:Y:S01]  /*6450*/  FADD.FTZ R6, R76, R6 ;  /* 0x000000064c067221 */ /* 0x000fe20000010000 */
[----:B------:R1:W-:Y:S04]  /*6460*/  MUFU.EX2 R104, R0 ;  /* 0x0000000000687308 */ /* 0x0003e80000000800 */
[C---:B------:R-:W-:Y:S06]  /*6470*/  HMMA.16816.F32.BF16 R16, R12.reuse, R44, R32 ;  /* 0x0000002c0c10723c */ /* 0x040fec0000041820 */
[----:B------:R-:W-:Y:S01]  /*6480*/  HMMA.16816.F32.BF16 R12, R12, R46, R28 ;  /* 0x0000002e0c0c723c */ /* 0x000fe2000004181c */
[----:B------:R-:W2:Y:S05]  /*6490*/  LDSM.16.MT88.4 R44, [R135+0x5c00] ;  /* 0x005c0000872c783b */ /* 0x000eaa0000004200 */
[----:B------:R-:W-:Y:S01]  /*64a0*/  HMMA.16816.F32.BF16 R36, R8, R48, R36 ;  /* 0x000000300824723c */ /* 0x000fe20000041824 */
[----:B-1----:R-:W-:-:S04]  /*64b0*/  FFMA.FTZ R0, R127, UR4, -R4 ;  /* 0x000000047f007c23 */ /* 0x002fc80008010804 */
[----:B------:R1:W3:Y:S01]  /*64c0*/  MUFU.EX2 R101, R0 ;  /* 0x0000000000657308 */ /* 0x0002e20000000800 */
        /* <DEDUP_REMOVED lines=8> */
[----:B----4-:R-:W-:Y:S02]  /*6550*/  F2FP.BF16.F32.PACK_AB R9, R103, R102 ;  /* 0x000000666709723e */ /* 0x010fe400000010ff */
[----:B------:R-:W-:Y:S02]  /*6560*/  F2FP.BF16.F32.PACK_AB R10, R209, R207 ;  /* 0x000000cfd10a723e */ /* 0x000fe400000010ff */
[----:B---3--:R-:W-:Y:S02]  /*6570*/  F2FP.BF16.F32.PACK_AB R11, R101, R104 ;  /* 0x00000068650b723e */ /* 0x008fe400000010ff */
[----:B------:R-:W-:Y:S02]  /*6580*/  F2FP.BF16.F32.PACK_AB R12, R210, R208 ;  /* 0x000000d0d20c723e */ /* 0x000fe400000010ff */
[----:B------:R-:W-:-:S03]  /*6590*/  F2FP.BF16.F32.PACK_AB R14, R215, R211 ;  /* 0x000000d3d70e723e */ /* 0x000fc600000010ff */
[----:B------:R-:W-:Y:S01]  /*65a0*/  HMMA.16816.F32.BF16 R24, R8, R52, R36 ;  /* 0x000000340818723c */ /* 0x000fe20000041824 */
[----:B-1----:R-:W-:-:S05]  /*65b0*/  FFMA.FTZ R0, R136, UR4, -R4 ;  /* 0x0000000488007c23 */ /* 0x002fca0008010804 */
[C---:B------:R-:W-:Y:S01]  /*65c0*/  HMMA.16816.F32.BF16 R16, R8.reuse, R54, R32 ;  /* 0x000000360810723c */ /* 0x040fe20000041820 */
[----:B------:R-:W1:Y:S01]  /*65d0*/  LDSM.16.MT88.4 R52, [R135+0x6400] ;  /* 0x006400008734783b */ /* 0x000e620000004200 */
[----:B------:R3:W4:Y:S04]  /*65e0*/  MUFU.EX2 R98, R0 ;  /* 0x0000000000627308 */ /* 0x0007280000000800 */
[C---:B--2---:R-:W-:Y:S06]  /*65f0*/  HMMA.16816.F32.BF16 R28, R8.reuse, R44, R28 ;  /* 0x0000002c081c723c */ /* 0x044fec000004181c */
[----:B------:R-:W-:Y:S01]  /*6600*/  HMMA.16816.F32.BF16 R36, R8, R46, R40 ;  /* 0x0000002e0824723c */ /* 0x000fe20000041828 */
[----:B------:R-:W-:Y:S04]  /*6610*/  LDSM.16.MT88.4 R40, [R135+0x6800] ;  /* 0x006800008728783b */ /* 0x000fe80000004200 */
[----:B------:R-:W-:Y:S02]  /*6620*/  LDSM.16.MT88.4 R44, [R134+0x6c00] ;  /* 0x006c0000862c783b */ /* 0x000fe40000004200 */
[----:B------:R-:W-:Y:S01]  /*6630*/  F2FP.BF16.F32.PACK_AB R8, R216, R214 ;  /* 0x000000d6d808723e */ /* 0x000fe200000010ff */
[----:B---3--:R-:W-:Y:S01]  /*6640*/  FFMA.FTZ R0, R131, UR4, -R4 ;  /* 0x0000000483007c23 */ /* 0x008fe20008010804 */
        /* <DEDUP_REMOVED lines=12> */
[----:B--2---:R-:W-:-:S02]  /*6710*/  FFMA.FTZ R0, R139, UR4, -R4 ;  /* 0x000000048b007c23 */ /* 0x004fc40008010804 */
[----:B------:R-:W-:Y:S02]  /*6720*/  LDSM.16.MT88.4 R136, [R134+0x7c00] ;  /* 0x007c00008688783b */ /* 0x000fe40000004200 */
        /* <DEDUP_REMOVED lines=13> */
[----:B------:R4:W-:Y:S05]  /*6800*/  MUFU.EX2 R63, R2 ;  /* 0x00000002003f7308 */ /* 0x0009ea0000000800 */
[----:B-1----:R-:W-:Y:S01]  /*6810*/  HMMA.16816.F32.BF16 R28, R8, R52, R16 ;  /* 0x00000034081c723c */ /* 0x002fe20000041810 */
[----:B--2---:R-:W-:-:S04]  /*6820*/  FFMA.FTZ R0, R143, UR4, -R4 ;  /* 0x000000048f007c23 */ /* 0x004fc80008010804 */
[----:B------:R1:W2:Y:S01]  /*6830*/  MUFU.EX2 R85, R0 ;  /* 0x0000000000557308 */ /* 0x0002a20000000800 */
[----:B------:R-:W-:Y:S01]  /*6840*/  HMMA.16816.F32.BF16 R24, R8, R54, R12 ;  /* 0x000000360818723c */ /* 0x000fe2000004180c */
[----:B------:R-:W5:Y:S01]  /*6850*/  LDSM.16.MT88.4 R52, [R135+0x6c00] ;  /* 0x006c00008734783b */ /* 0x000f620000004200 */
[----:B----4-:R-:W-:-:S05]  /*6860*/  FADD.FTZ R2, R197, R105 ;  /* 0x00000069c5027221 */ /* 0x010fca0000010000 */
[----:B------:R-:W-:Y:S02]  /*6870*/  F2FP.BF16.F32.PACK_AB R8, R220, R219 ;  /* 0x000000dbdc08723e */ /* 0x000fe400000010ff */
[----:B------:R-:W-:Y:S01]  /*6880*/  F2FP.BF16.F32.PACK_AB R10, R221, R222 ;  /* 0x000000dedd0a723e */ /* 0x000fe200000010ff */
[----:B------:R-:W-:Y:S01]  /*6890*/  FADD.FTZ R2, R109, R2 ;  /* 0x000000026d027221 */ /* 0x000fe20000010000 */
[----:B------:R-:W-:Y:S02]  /*68a0*/  F2FP.BF16.F32.PACK_AB R12, R223, R224 ;  /* 0x000000e0df0c723e */ /* 0x000fe400000010ff */
[----:B------:R-:W-:Y:S01]  /*68b0*/  F2FP.BF16.F32.PACK_AB R14, R226, R225 ;  /* 0x000000e1e20e723e */ /* 0x000fe200000010ff */
[----:B------:R-:W-:Y:S01]  /*68c0*/  FADD.FTZ R2, R108, R2 ;  /* 0x000000026c027221 */ /* 0x000fe20000010000 */
[----:B-1----:R-:W-:Y:S01]  /*68d0*/  FFMA.FTZ R0, R144, UR4, -R4 ;  /* 0x0000000490007c23 */ /* 0x002fe20008010804 */
[----:B--2---:R-:W-:Y:S02]  /*68e0*/  F2FP.BF16.F32.PACK_AB R9, R85, R87 ;  /* 0x000000575509723e */ /* 0x004fe400000010ff */
[----:B------:R-:W-:Y:S01]  /*68f0*/  FADD.FTZ R2, R107, R2 ;  /* 0x000000026b027221 */ /* 0x000fe20000010000 */
[----:B------:R1:W-:Y:S03]  /*6900*/  MUFU.EX2 R84, R0 ;  /* 0x0000000000547308 */ /* 0x0003e60000000800 */
[----:B------:R-:W-:-:S04]  /*6910*/  FADD.FTZ R2, R198, R2 ;  /* 0x00000002c6027221 */ /* 0x000fc80000010000 */
[----:B------:R-:W-:-:S04]  /*6920*/  FADD.FTZ R2, R199, R2 ;  /* 0x00000002c7027221 */ /* 0x000fc80000010000 */
[----:B------:R-:W-:-:S04]  /*6930*/  FADD.FTZ R2, R200, R2 ;  /* 0x00000002c8027221 */ /* 0x000fc80000010000 */
[----:B------:R-:W-:Y:S01]  /*6940*/  FADD.FTZ R7, R201, R2 ;  /* 0x00000002c9077221 */ /* 0x000fe20000010000 */
[--C-:B------:R-:W-:Y:S01]  /*6950*/  FFMA.FTZ R2, R99, UR4, -R4.reuse ;  /* 0x0000000463027c23 */ /* 0x100fe20008010804 */
[----:B-1----:R-:W-:-:S04]  /*6960*/  FFMA.FTZ R0, R146, UR4, -R4 ;  /* 0x0000000492007c23 */ /* 0x002fc80008010804 */
        /* <DEDUP_REMOVED lines=25> */
[----:B-----5:R-:W-:Y:S01]  /*6b00*/  HMMA.16816.F32.BF16 R32, R12, R52, R32 ;  /* 0x000000340c20723c */ /* 0x020fe20000041820 */
        /* <DEDUP_REMOVED lines=15> */
[C---:B------:R-:W-:Y:S06]  /*6c00*/  HMMA.16816.F32.BF16 R16, R8.reuse, R48, R16 ;  /* 0x000000300810723c */ /* 0x040fec0000041810 */
[----:B----4-:R-:W-:Y:S01]  /*6c10*/  HMMA.16816.F32.BF16 R36, R8, R40, R32 ;  /* 0x000000280824723c */ /* 0x010fe20000041820 */
[----:B-1----:R-:W-:-:S04]  /*6c20*/  FFMA.FTZ R0, R157, UR4, -R4 ;  /* 0x000000049d007c23 */ /* 0x002fc80008010804 */
[----:B------:R1:W2:Y:S01]  /*6c30*/  MUFU.EX2 R65, R0 ;  /* 0x0000000000417308 */ /* 0x0002a20000000800 */
[----:B------:R-:W-:Y:S01]  /*6c40*/  HMMA.16816.F32.BF16 R32, R8, R42, R28 ;  /* 0x0000002a0820723c */ /* 0x000fe2000004181c */
[----:B------:R-:W3:Y:S06]  /*6c50*/  LDSM.16.MT88.4 R40, [R135+0x7800] ;  /* 0x007800008728783b */ /* 0x000eec0000004200 */
        /* <DEDUP_REMOVED lines=9> */
[----:B------:R1:W2:Y:S02]  /*6cf0*/  MUFU.EX2 R62, R0 ;  /* 0x00000000003e7308 */ /* 0x0002a40000000800 */
[C---:B------:R-:W-:Y:S06]  /*6d00*/  HMMA.16816.F32.BF16 R24, R12.reuse, R58, R24 ;  /* 0x0000003a0c18723c */ /* 0x040fec0000041818 */
[C---:B------:R-:W-:Y:S01]  /*6d10*/  HMMA.16816.F32.BF16 R28, R12.reuse, R56, R16 ;  /* 0x000000380c1c723c */ /* 0x040fe20000041810 */
[----:B------:R-:W-:Y:S05]  /*6d20*/  MUFU.EX2 R56, R2 ;  /* 0x0000000200387308 */ /* 0x000fea0000000800 */
[C---:B-----5:R-:W-:Y:S01]  /*6d30*/  HMMA.16816.F32.BF16 R16, R12.reuse, R52, R36 ;  /* 0x000000340c10723c */ /* 0x060fe20000041824 */
[--C-:B-1----:R-:W-:Y:S01]  /*6d40*/  FFMA.FTZ R0, R111, UR4, -R4.reuse ;  /* 0x000000046f007c23 */ /* 0x102fe20008010804 */
[----:B--2---:R-:W-:Y:S01]  /*6d50*/  F2FP.BF16.F32.PACK_AB R9, R62, R63 ;  /* 0x0000003f3e09723e */ /* 0x004fe200000010ff */
[----:B------:R-:W-:Y:S02]  /*6d60*/  LDSM.16.MT88.4 R36, [R135+0x8000] ;  /* 0x008000008724783b */ /* 0x000fe40000004200 */
[----:B------:R1:W-:Y:S01]  /*6d70*/  MUFU.EX2 R61, R0 ;  /* 0x00000000003d7308 */ /* 0x0003e20000000800 */
[----:B------:R-:W-:Y:S01]  /*6d80*/  HMMA.16816.F32.BF16 R12, R12, R54, R32 ;  /* 0x000000360c0c723c */ /* 0x000fe20000041820 */
[----:B------:R-:W-:Y:S01]  /*6d90*/  LDSM.16.MT88.4 R32, [R134+0x8000] ;  /* 0x008000008620783b */ /* 0x000fe20000004200 */
[----:B-1----:R-:W-:-:S05]  /*6da0*/  FFMA.FTZ R0, R110, UR4, -R4 ;  /* 0x000000046e007c23 */ /* 0x002fca0008010804 */
[----:B------:R1:W2:Y:S02]  /*6db0*/  MUFU.EX2 R60, R0 ;  /* 0x00000000003c7308 */ /* 0x0002a40000000800 */
[----:B-1----:R-:W-:Y:S01]  /*6dc0*/  FADD.FTZ R0, R79, R6 ;  /* 0x000000064f007221 */ /* 0x002fe20000010000 */
[----:B------:R-:W-:Y:S01]  /*6dd0*/  FFMA.FTZ R6, R106, UR4, -R4 ;  /* 0x000000046a067c23 */ /* 0x000fe20008010804 */
[----:B--2---:R-:W-:Y:S02]  /*6de0*/  F2FP.BF16.F32.PACK_AB R11, R60, R61 ;  /* 0x0000003d3c0b723e */ /* 0x004fe400000010ff */
[----:B------:R-:W-:Y:S02]  /*6df0*/  FADD.FTZ R0, R78, R0 ;  /* 0x000000004e007221 */ /* 0x000fe40000010000 */
[----:B------:R1:W-:Y:S03]  /*6e00*/  MUFU.EX2 R58, R6 ;  /* 0x00000006003a7308 */ /* 0x0003e60000000800 */
[C---:B------:R-:W-:Y:S06]  /*6e10*/  HMMA.16816.F32.BF16 R28, R8.reuse, R44, R28 ;  /* 0x0000002c081c723c */ /* 0x040fec000004181c */
[C---:B------:R-:W-:Y:S01]  /*6e20*/  HMMA.16816.F32.BF16 R24, R8.reuse, R46, R24 ;  /* 0x0000002e0818723c */ /* 0x040fe20000041818 */
[----:B------:R-:W2:Y:S05]  /*6e30*/  LDSM.16.MT88.4 R44, [R135+0x7c00] ;  /* 0x007c0000872c783b */ /* 0x000eaa0000004200 */
[----:B---3--:R-:W-:Y:S01]  /*6e40*/  HMMA.16816.F32.BF16 R12, R8, R42, R12 ;  /* 0x0000002a080c723c */ /* 0x008fe2000004180c */
[----:B-1----:R-:W-:Y:S01]  /*6e50*/  FADD.FTZ R6, R83, R0 ;  /* 0x0000000053067221 */ /* 0x002fe20000010000 */
[----:B------:R-:W-:-:S04]  /*6e60*/  FFMA.FTZ R0, R88, UR4, -R4 ;  /* 0x0000000458007c23 */ /* 0x000fc80008010804 */
[----:B------:R1:W3:Y:S01]  /*6e70*/  MUFU.EX2 R57, R0 ;  /* 0x0000000000397308 */ /* 0x0002e20000000800 */
[----:B------:R-:W-:Y:S01]  /*6e80*/  HMMA.16816.F32.BF16 R16, R8, R40, R16 ;  /* 0x000000280810723c */ /* 0x000fe20000041810 */
[----:B------:R-:W4:Y:S06]  /*6e90*/  LDSM.16.MT88.4 R40, [R134+0x8400] ;  /* 0x008400008628783b */ /* 0x000f2c0000004200 */
[----:B------:R-:W-:Y:S02]  /*6ea0*/  F2FP.BF16.F32.PACK_AB R8, R241, R239 ;  /* 0x000000eff108723e */ /* 0x000fe400000010ff */
[----:B------:R-:W-:Y:S01]  /*6eb0*/  F2FP.BF16.F32.PACK_AB R10, R242, R240 ;  /* 0x000000f0f20a723e */ /* 0x000fe200000010ff */
[----:B-1----:R-:W-:Y:S01]  /*6ec0*/  FADD.FTZ R0, R90, R6 ;  /* 0x000000065a007221 */ /* 0x002fe20000010000 */
[----:B------:R-:W-:Y:S01]  /*6ed0*/  FADD.FTZ R6, R202, R7 ;  /* 0x00000007ca067221 */ /* 0x000fe20000010000 */
[----:B------:R-:W-:Y:S01]  /*6ee0*/  FFMA.FTZ R7, R82, UR4, -R4 ;  /* 0x0000000452077c23 */ /* 0x000fe20008010804 */
[----:B---3--:R-:W-:Y:S01]  /*6ef0*/  F2FP.BF16.F32.PACK_AB R9, R57, R58 ;  /* 0x0000003a3909723e */ /* 0x008fe200000010ff */
[----:B------:R-:W-:Y:S01]  /*6f00*/  FADD.FTZ R0, R91, R0 ;  /* 0x000000005b007221 */ /* 0x000fe20000010000 */
[----:B------:R-:W-:Y:S01]  /*6f10*/  FADD.FTZ R2, R203, R6 ;  /* 0x00000006cb027221 */ /* 0x000fe20000010000 */
[----:B------:R-:W-:Y:S01]  /*6f20*/  FFMA.FTZ R6, R22, UR4, -R5 ;  /* 0x0000000416067c23 */ /* 0x000fe20008010805 */
[----:B------:R-:W1:Y:S01]  /*6f30*/  MUFU.EX2 R55, R7 ;  /* 0x0000000700377308 */ /* 0x000e620000000800 */
[----:B------:R-:W-:Y:S01]  /*6f40*/  FADD.FTZ R0, R93, R0 ;  /* 0x000000005d007221 */ /* 0x000fe20000010000 */
[----:B------:R-:W-:-:S03]  /*6f50*/  FADD.FTZ R2, R204, R2 ;  /* 0x00000002cc027221 */ /* 0x000fc60000010000 */
[----:B------:R-:W-:Y:S01]  /*6f60*/  FADD.FTZ R0, R96, R0 ;  /* 0x0000000060007221 */ /* 0x000fe20000010000 */
[----:B------:R-:W-:Y:S02]  /*6f70*/  FADD.FTZ R2, R205, R2 ;  /* 0x00000002cd027221 */ /* 0x000fe40000010000 */
[----:B------:R3:W-:Y:S01]  /*6f80*/  MUFU.EX2 R59, R6 ;  /* 0x00000006003b7308 */ /* 0x0007e20000000800 */
[----:B------:R-:W-:Y:S01]  /*6f90*/  FADD.FTZ R0, R102, R0 ;  /* 0x0000000066007221 */ /* 0x000fe20000010000 */
[----:B------:R-:W-:-:S03]  /*6fa0*/  FADD.FTZ R2, R206, R2 ;  /* 0x00000002ce027221 */ /* 0x000fc60000010000 */
[----:B------:R-:W-:Y:S01]  /*6fb0*/  FADD.FTZ R0, R103, R0 ;  /* 0x0000000067007221 */ /* 0x000fe20000010000 */
[----:B------:R-:W-:-:S03]  /*6fc0*/  FADD.FTZ R2, R207, R2 ;  /* 0x00000002cf027221 */ /* 0x000fc60000010000 */
[----:B------:R-:W-:Y:S01]  /*6fd0*/  FADD.FTZ R0, R104, R0 ;  /* 0x0000000068007221 */ /* 0x000fe20000010000 */
[----:B------:R-:W-:Y:S01]  /*6fe0*/  FADD.FTZ R2, R209, R2 ;  /* 0x00000002d1027221 */ /* 0x000fe20000010000 */
[----:B-1----:R-:W-:Y:S01]  /*6ff0*/  F2FP.BF16.F32.PACK_AB R11, R55, R56 ;  /* 0x00000038370b723e */ /* 0x002fe200000010ff */
[----:B------:R-:W-:Y:S01]  /*7000*/  FFMA.FTZ R7, R23, UR4, -R5 ;  /* 0x0000000417077c23 */ /* 0x000fe20008010805 */
[----:B------:R-:W-:Y:S01]  /*7010*/  FADD.FTZ R0, R101, R0 ;  /* 0x0000000065007221 */ /* 0x000fe20000010000 */
[----:B------:R-:W-:Y:S02]  /*7020*/  FADD.FTZ R2, R208, R2 ;  /* 0x00000002d0027221 */ /* 0x000fe40000010000 */
[----:B------:R1:W5:Y:S01]  /*7030*/  MUFU.EX2 R54, R7 ;  /* 0x0000000700367308 */ /* 0x0003620000000800 */
[----:B------:R-:W-:Y:S01]  /*7040*/  FADD.FTZ R0, R100, R0 ;  /* 0x0000000064007221 */ /* 0x000fe20000010000 */
[----:B---3--:R-:W-:Y:S01]  /*7050*/  FFMA.FTZ R6, R112, UR4, -R4 ;  /* 0x0000000470067c23 */ /* 0x008fe20008010804 */
[----:B------:R-:W-:Y:S01]  /*7060*/  FADD.FTZ R2, R210, R2 ;  /* 0x00000002d2027221 */ /* 0x000fe20000010000 */
[----:B--2---:R-:W-:Y:S01]  /*7070*/  HMMA.16816.F32.BF16 R12, R8, R46, R12 ;  /* 0x0000002e080c723c */ /* 0x004fe2000004180c */
        /* <DEDUP_REMOVED lines=8> */
[C---:B------:R-:W-:Y:S01]  /*7100*/  HMMA.16816.F32.BF16 R136, R8.reuse, R138, R24 ;  /* 0x0000008a0888723c */ /* 0x040fe20000041818 */
[----:B------:R-:W-:Y:S01]  /*7110*/  FADD.FTZ R0, R94, R0 ;  /* 0x000000005e007221 */ /* 0x000fe20000010000 */
[----:B-1----:R-:W-:Y:S01]  /*7120*/  FFMA.FTZ R7, R163, UR4, -R4 ;  /* 0x00000004a3077c23 */ /* 0x002fe20008010804 */
[----:B------:R-:W-:Y:S01]  /*7130*/  FADD.FTZ R2, R216, R2 ;  /* 0x00000002d8027221 */ /* 0x000fe20000010000 */
[----:B-----5:R-:W-:Y:S01]  /*7140*/  F2FP.BF16.F32.PACK_AB R144, R54, R59 ;  /* 0x0000003b3690723e */ /* 0x020fe200000010ff */
[----:B------:R-:W-:Y:S01]  /*7150*/  FADD.FTZ R0, R92, R0 ;  /* 0x000000005c007221 */ /* 0x000fe20000010000 */
[----:B------:R-:W-:Y:S01]  /*7160*/  HMMA.16816.F32.BF16 R24, R8, R44, R16 ;  /* 0x0000002c0818723c */ /* 0x000fe20000041810 */
[----:B------:R-:W-:Y:S01]  /*7170*/  MUFU.EX2 R49, R7 ;  /* 0x0000000700317308 */ /* 0x000fe20000000800 */
[----:B--2---:R-:W-:-:S05]  /*7180*/  FFMA.FTZ R6, R160, UR4, -R4 ;  /* 0x00000004a0067c23 */ /* 0x004fca0008010804 */
[----:B------:R-:W-:Y:S02]  /*7190*/  F2FP.BF16.F32.PACK_AB R8, R248, R246 ;  /* 0x000000f6f808723e */ /* 0x000fe400000010ff */
[----:B------:R1:W2:Y:S01]  /*71a0*/  MUFU.EX2 R52, R6 ;  /* 0x0000000600347308 */ /* 0x0002a20000000800 */
[----:B------:R-:W-:Y:S01]  /*71b0*/  F2FP.BF16.F32.PACK_AB R10, R249, R247 ;  /* 0x000000f7f90a723e */ /* 0x000fe200000010ff */
[----:B-1----:R-:W-:Y:S01]  /*71c0*/  FFMA.FTZ R6, R162, UR4, -R4 ;  /* 0x00000004a2067c23 */ /* 0x002fe20008010804 */
[----:B--2---:R-:W-:-:S05]  /*71d0*/  F2FP.BF16.F32.PACK_AB R9, R52, R53 ;  /* 0x000000353409723e */ /* 0x004fca00000010ff */
[----:B------:R1:W-:Y:S02]  /*71e0*/  MUFU.EX2 R51, R6 ;  /* 0x0000000600337308 */ /* 0x0003e40000000800 */
[----:B-1----:R-:W-:-:S06]  /*71f0*/  FFMA.FTZ R6, R161, UR4, -R4 ;  /* 0x00000004a1067c23 */ /* 0x002fcc0008010804 */
[----:B------:R1:W2:Y:S02]  /*7200*/  MUFU.EX2 R50, R6 ;  /* 0x0000000600327308 */ /* 0x0002a40000000800 */
[----:B-1----:R-:W-:Y:S01]  /*7210*/  FADD.FTZ R6, R218, R2 ;  /* 0x00000002da067221 */ /* 0x002fe20000010000 */
[----:B------:R-:W-:Y:S01]  /*7220*/  FADD.FTZ R2, R86, R0 ;  /* 0x0000000056027221 */ /* 0x000fe20000010000 */
[----:B------:R-:W-:Y:S01]  /*7230*/  FFMA.FTZ R0, R184, UR4, -R4 ;  /* 0x00000004b8007c23 */ /* 0x000fe20008010804 */
[----:B--2---:R-:W-:Y:S01]  /*7240*/  F2FP.BF16.F32.PACK_AB R11, R50, R51 ;  /* 0x00000033320b723e */ /* 0x004fe200000010ff */
[----:B------:R-:W-:Y:S01]  /*7250*/  FADD.FTZ R6, R217, R6 ;  /* 0x00000006d9067221 */ /* 0x000fe20000010000 */
[----:B------:R-:W-:Y:S01]  /*7260*/  FADD.FTZ R2, R89, R2 ;  /* 0x0000000259027221 */ /* 0x000fe20000010000 */
[----:B------:R1:W2:Y:S02]  /*7270*/  MUFU.EX2 R47, R0 ;  /* 0x00000000002f7308 */ /* 0x0002a40000000800 */
[----:B------:R-:W-:-:S02]  /*7280*/  FADD.FTZ R6, R219, R6 ;  /* 0x00000006db067221 */ /* 0x000fc40000010000 */
[C---:B------:R-:W-:Y:S01]  /*7290*/  HMMA.16816.F32.BF16 R16, R8.reuse, R32, R28 ;  /* 0x000000200810723c */ /* 0x040fe2000004181c */
[----:B------:R-:W3:Y:S05]  /*72a0*/  LDSM.16.MT88.4 R28, [R135+0x8400] ;  /* 0x00840000871c783b */ /* 0x000eea0000004200 */
[C---:B------:R-:W-:Y:S01]  /*72b0*/  HMMA.16816.F32.BF16 R136, R8.reuse, R34, R136 ;  /* 0x000000220888723c */ /* 0x040fe20000041888 */
[----:B------:R-:W5:Y:S05]  /*72c0*/  LDSM.16.MT88.4 R32, [R134+0x8800] ;  /* 0x008800008620783b */ /* 0x000f6a0000004200 */
[----:B------:R-:W-:Y:S01]  /*72d0*/  HMMA.16816.F32.BF16 R24, R8, R36, R24 ;  /* 0x000000240818723c */ /* 0x000fe20000041818 */
        /* <DEDUP_REMOVED lines=9> */
[----:B------:R-:W5:Y:S02]  /*7370*/  LDSM.16.MT88.4 R36, [R135+0x8800] ;  /* 0x008800008724783b */ /* 0x000f640000004200 */
[----:B------:R-:W-:Y:S01]  /*7380*/  FADD.FTZ R0, R81, R0 ;  /* 0x0000000051007221 */ /* 0x000fe20000010000 */
[----:B------:R-:W-:Y:S01]  /*7390*/  FADD.FTZ R2, R224, R2 ;  /* 0x00000002e0027221 */ /* 0x000fe20000010000 */
[----:B------:R-:W-:-:S02]  /*73a0*/  F2FP.BF16.F32.PACK_AB R8, R252, R250 ;  /* 0x000000fafc08723e */ /* 0x000fc400000010ff */
[----:B------:R-:W-:Y:S01]  /*73b0*/  FADD.FTZ R0, R80, R0 ;  /* 0x0000000050007221 */ /* 0x000fe20000010000 */
[----:B------:R-:W-:Y:S01]  /*73c0*/  FADD.FTZ R2, R223, R2 ;  /* 0x00000002df027221 */ /* 0x000fe20000010000 */
[----:B--2---:R-:W-:Y:S02]  /*73d0*/  F2FP.BF16.F32.PACK_AB R9, R49, R47 ;  /* 0x0000002f3109723e */ /* 0x004fe400000010ff */
[----:B------:R-:W-:Y:S01]  /*73e0*/  FADD.FTZ R0, R77, R0 ;  /* 0x000000004d007221 */ /* 0x000fe20000010000 */
[----:B------:R-:W-:Y:S01]  /*73f0*/  FADD.FTZ R2, R225, R2 ;  /* 0x00000002e1027221 */ /* 0x000fe20000010000 */
[----:B------:R-:W-:Y:S01]  /*7400*/  F2FP.BF16.F32.PACK_AB R10, R129, R251 ;  /* 0x000000fb810a723e */ /* 0x000fe200000010ff */
[----:B-1----:R-:W-:Y:S01]  /*7410*/  FFMA.FTZ R6, R185, UR4, -R4 ;  /* 0x00000004b9067c23 */ /* 0x002fe20008010804 */
[----:B------:R-:W-:Y:S01]  /*7420*/  FADD.FTZ R0, R75, R0 ;  /* 0x000000004b007221 */ /* 0x000fe20000010000 */
[----:B------:R-:W-:Y:S02]  /*7430*/  FADD.FTZ R2, R226, R2 ;  /* 0x00000002e2027221 */ /* 0x000fe40000010000 */
[----:B------:R1:W2:Y:S01]  /*7440*/  MUFU.EX2 R45, R6 ;  /* 0x00000006002d7308 */ /* 0x0002a20000000800 */
        /* <DEDUP_REMOVED lines=10> */
[--C-:B-1----:R-:W-:Y:S01]  /*74f0*/  FFMA.FTZ R6, R115, UR4, -R5.reuse ;  /* 0x0000000473067c23 */ /* 0x102fe20008010805 */
[----:B------:R-:W-:Y:S01]  /*7500*/  FFMA.FTZ R5, R188, UR4, -R5 ;  /* 0x00000004bc057c23 */ /* 0x000fe20008010805 */
[----:B------:R-:W-:Y:S01]  /*7510*/  FADD.FTZ R0, R68, R0 ;  /* 0x0000000044007221 */ /* 0x000fe20000010000 */
[----:B------:R-:W-:Y:S01]  /*7520*/  FADD.FTZ R2, R231, R2 ;  /* 0x00000002e7027221 */ /* 0x000fe20000010000 */
[----:B------:R1:W-:Y:S01]  /*7530*/  MUFU.EX2 R48, R6 ;  /* 0x0000000600307308 */ /* 0x0003e20000000800 */
[----:B--2---:R-:W-:Y:S01]  /*7540*/  F2FP.BF16.F32.PACK_AB R11, R45, R46 ;  /* 0x0000002e2d0b723e */ /* 0x004fe200000010ff */
[----:B------:R-:W-:Y:S01]  /*7550*/  FADD.FTZ R0, R65, R0 ;  /* 0x0000000041007221 */ /* 0x000fe20000010000 */
[----:B------:R-:W-:-:S03]  /*7560*/  FADD.FTZ R2, R234, R2 ;  /* 0x00000002ea027221 */ /* 0x000fc60000010000 */
[----:B------:R-:W-:Y:S01]  /*7570*/  FADD.FTZ R0, R21, R0 ;  /* 0x0000000015007221 */ /* 0x000fe20000010000 */
[----:B------:R-:W-:Y:S01]  /*7580*/  FADD.FTZ R2, R233, R2 ;  /* 0x00000002e9027221 */ /* 0x000fe20000010000 */
[----:B------:R2:W5:Y:S01]  /*7590*/  MUFU.EX2 R243, R5 ;  /* 0x0000000500f37308 */ /* 0x0005620000000800 */
[----:B----4-:R-:W-:Y:S01]  /*75a0*/  HMMA.16816.F32.BF16 R16, R8, R40, R16 ;  /* 0x000000280810723c */ /* 0x010fe20000041810 */
[----:B------:R-:W-:Y:S01]  /*75b0*/  FADD.FTZ R0, R64, R0 ;  /* 0x0000000040007221 */ /* 0x000fe20000010000 */
[----:B------:R-:W-:-:S03]  /*75c0*/  FADD.FTZ R2, R236, R2 ;  /* 0x00000002ec027221 */ /* 0x000fc60000010000 */
[----:B------:R-:W-:Y:S01]  /*75d0*/  FADD.FTZ R0, R63, R0 ;  /* 0x000000003f007221 */ /* 0x000fe20000010000 */
[----:B------:R-:W-:Y:S01]  /*75e0*/  HMMA.16816.F32.BF16 R136, R8, R42, R136 ;  /* 0x0000002a0888723c */ /* 0x000fe20000041888 */
[----:B-1----:R-:W-:-:S04]  /*75f0*/  FFMA.FTZ R6, R187, UR4, -R4 ;  /* 0x00000004bb067c23 */ /* 0x002fc80008010804 */
[----:B------:R1:W-:Y:S01]  /*7600*/  MUFU.EX2 R44, R6 ;  /* 0x00000006002c7308 */ /* 0x0003e20000000800 */
[C---:B---3--:R-:W-:Y:S01]  /*7610*/  HMMA.16816.F32.BF16 R148, R8.reuse, R28, R24 ;  /* 0x0000001c0894723c */ /* 0x048fe20000041818 */
[----:B------:R-:W3:Y:S01]  /*7620*/  LDSM.16.MT88.4 R24, [R134+0x8c00] ;  /* 0x008c00008618783b */ /* 0x000ee20000004200 */
[----:B--2---:R-:W-:Y:S01]  /*7630*/  FADD.FTZ R5, R235, R2 ;  /* 0x00000002eb057221 */ /* 0x004fe20000010000 */
[----:B------:R-:W-:Y:S01]  /*7640*/  FADD.FTZ R2, R62, R0 ;  /* 0x000000003e027221 */ /* 0x000fe20000010000 */
[----:B------:R-:W-:Y:S02]  /*7650*/  FFMA.FTZ R0, R194, UR4, -R4 ;  /* 0x00000004c2007c23 */ /* 0x000fe40008010804 */
[----:B------:R-:W-:Y:S01]  /*7660*/  HMMA.16816.F32.BF16 R12, R8, R30, R12 ;  /* 0x0000001e080c723c */ /* 0x000fe2000004180c */
[----:B------:R-:W-:Y:S01]  /*7670*/  FADD.FTZ R5, R237, R5 ;  /* 0x00000005ed057221 */ /* 0x000fe20000010000 */
[----:B------:R-:W-:Y:S01]  /*7680*/  FADD.FTZ R2, R61, R2 ;  /* 0x000000023d027221 */ /* 0x000fe20000010000 */
[----:B------:R2:W-:Y:S01]  /*7690*/  MUFU.EX2 R7, R0 ;  /* 0x0000000000077308 */ /* 0x0005e20000000800 */
[----:B-----5:R-:W-:Y:S01]  /*76a0*/  F2FP.BF16.F32.PACK_AB R146, R243, R48 ;  /* 0x00000030f392723e */ /* 0x020fe200000010ff */
[----:B------:R-:W-:-:S02]  /*76b0*/  FADD.FTZ R5, R238, R5 ;  /* 0x00000005ee057221 */ /* 0x000fc40000010000 */
[----:B------:R-:W-:Y:S02]  /*76c0*/  F2FP.BF16.F32.PACK_AB R8, R132, R130 ;  /* 0x000000828408723e */ /* 0x000fe400000010ff */
[----:B------:R-:W-:Y:S01]  /*76d0*/  F2FP.BF16.F32.PACK_AB R10, R126, R121 ;  /* 0x000000797e0a723e */ /* 0x000fe200000010ff */
[----:B-1----:R-:W-:-:S04]  /*76e0*/  FFMA.FTZ R6, R189, UR4, -R4 ;  /* 0x00000004bd067c23 */ /* 0x002fc80008010804 */
[----:B------:R1:W4:Y:S01]  /*76f0*/  MUFU.EX2 R23, R6 ;  /* 0x0000000600177308 */ /* 0x0003220000000800 */
[----:B--2---:R-:W-:Y:S01]  /*7700*/  FADD.FTZ R0, R60, R2 ;  /* 0x000000023c007221 */ /* 0x004fe20000010000 */
[----:B------:R-:W-:Y:S01]  /*7710*/  FADD.FTZ R2, R239, R5 ;  /* 0x00000005ef027221 */ /* 0x000fe20000010000 */
[----:B------:R-:W-:Y:S02]  /*7720*/  FFMA.FTZ R5, R195, UR4, -R4 ;  /* 0x00000004c3057c23 */ /* 0x000fe40008010804 */
[----:B------:R-:W-:Y:S01]  /*7730*/  FADD.FTZ R0, R58, R0 ;  /* 0x000000003a007221 */ /* 0x000fe20000010000 */
[----:B------:R-:W-:-:S03]  /*7740*/  FADD.FTZ R2, R241, R2 ;  /* 0x00000002f1027221 */ /* 0x000fc60000010000 */
[----:B------:R-:W-:Y:S01]  /*7750*/  FADD.FTZ R0, R57, R0 ;  /* 0x0000000039007221 */ /* 0x000fe20000010000 */
[----:B------:R-:W-:Y:S01]  /*7760*/  FADD.FTZ R2, R240, R2 ;  /* 0x00000002f0027221 */ /* 0x000fe20000010000 */
[----:B------:R-:W-:Y:S01]  /*7770*/  MUFU.EX2 R5, R5 ;  /* 0x0000000500057308 */ /* 0x000fe20000000800 */
[----:B-1----:R-:W-:Y:S01]  /*7780*/  FFMA.FTZ R6, R190, UR4, -R4 ;  /* 0x00000004be067c23 */ /* 0x002fe20008010804 */
[----:B------:R-:W-:Y:S01]  /*7790*/  FADD.FTZ R0, R56, R0 ;  /* 0x0000000038007221 */ /* 0x000fe20000010000 */
[----:B------:R-:W-:Y:S01]  /*77a0*/  FADD.FTZ R2, R242, R2 ;  /* 0x00000002f2027221 */ /* 0x000fe20000010000 */
[----:B----4-:R-:W-:Y:S02]  /*77b0*/  F2FP.BF16.F32.PACK_AB R9, R23, R44 ;  /* 0x0000002c1709723e */ /* 0x010fe400000010ff */
        /* <DEDUP_REMOVED lines=23> */
[----:B-1----:R-:W-:Y:S01]  /*7930*/  F2FP.BF16.F32.PACK_AB R11, R21, R22 ;  /* 0x00000016150b723e */ /* 0x002fe200000010ff */
[--C-:B------:R-:W-:Y:S01]  /*7940*/  FFMA.FTZ R6, R193, UR4, -R4.reuse ;  /* 0x00000004c1067c23 */ /* 0x100fe20008010804 */
[----:B------:R-:W-:Y:S01]  /*7950*/  FFMA.FTZ R4, R196, UR4, -R4 ;  /* 0x00000004c4047c23 */ /* 0x000fe20008010804 */
[----:B------:R-:W-:Y:S01]  /*7960*/  FADD.FTZ R0, R23, R0 ;  /* 0x0000000017007221 */ /* 0x000fe20000010000 */
[----:B------:R-:W-:-:S03]  /*7970*/  FADD.FTZ R2, R121, R2 ;  /* 0x0000000279027221 */ /* 0x000fc60000010000 */
[C---:B------:R-:W-:Y:S01]  /*7980*/  HMMA.16816.F32.BF16 R140, R8.reuse, R32, R16 ;  /* 0x00000020088c723c */ /* 0x040fe20000041810 */
[----:B------:R-:W1:Y:S01]  /*7990*/  LDSM.16.MT88.4 R16, [R135+0x8c00] ;  /* 0x008c00008710783b */ /* 0x000e620000004200 */
[----:B------:R-:W2:Y:S01]  /*79a0*/  MUFU.EX2 R6, R6 ;  /* 0x0000000600067308 */ /* 0x000ea20000000800 */
[----:B------:R-:W-:Y:S01]  /*79b0*/  FADD.FTZ R0, R22, R0 ;  /* 0x0000000016007221 */ /* 0x000fe20000010000 */
[----:B------:R-:W-:Y:S02]  /*79c0*/  FADD.FTZ R2, R126, R2 ;  /* 0x000000027e027221 */ /* 0x000fe40000010000 */
[C---:B------:R-:W-:Y:S01]  /*79d0*/  HMMA.16816.F32.BF16 R136, R8.reuse, R34, R136 ;  /* 0x000000220888723c */ /* 0x040fe20000041888 */
[----:B------:R-:W-:Y:S01]  /*79e0*/  FADD.FTZ R0, R21, R0 ;  /* 0x0000000015007221 */ /* 0x000fe20000010000 */
[----:B------:R-:W-:Y:S02]  /*79f0*/  FADD.FTZ R2, R59, R2 ;  /* 0x000000023b027221 */ /* 0x000fe40000010000 */
[----:B------:R-:W4:Y:S01]  /*7a00*/  MUFU.EX2 R4, R4 ;  /* 0x0000000400047308 */ /* 0x000f220000000800 */
[----:B------:R-:W-:Y:S01]  /*7a10*/  FADD.FTZ R0, R7, R0 ;  /* 0x0000000007007221 */ /* 0x000fe20000010000 */
[----:B------:R-:W-:Y:S01]  /*7a20*/  HMMA.16816.F32.BF16 R148, R8, R36, R148 ;  /* 0x000000240894723c */ /* 0x000fe20000041894 */
[----:B------:R-:W-:-:S04]  /*7a30*/  FADD.FTZ R2, R54, R2 ;  /* 0x0000000236027221 */ /* 0x000fc80000010000 */
[----:B------:R-:W-:Y:S01]  /*7a40*/  FADD.FTZ R2, R48, R2 ;  /* 0x0000000230027221 */ /* 0x000fe20000010000 */
[----:B------:R-:W-:Y:S01]  /*7a50*/  HMMA.16816.F32.BF16 R12, R8, R38, R12 ;  /* 0x00000026080c723c */ /* 0x000fe2000004180c */
[C---:B--2---:R-:W-:Y:S01]  /*7a60*/  F2FP.BF16.F32.PACK_AB R145, R6.reuse, R7 ;  /* 0x000000070691723e */ /* 0x044fe200000010ff */
[----:B------:R-:W-:Y:S01]  /*7a70*/  FADD.FTZ R0, R6, R0 ;  /* 0x0000000006007221 */ /* 0x000fe20000010000 */
[----:B------:R-:W-:-:S03]  /*7a80*/  FADD.FTZ R243, R243, R2 ;  /* 0x00000002f3f37221 */ /* 0x000fc60000010000 */
[----:B------:R-:W-:Y:S01]  /*7a90*/  FADD.FTZ R0, R5, R0 ;  /* 0x0000000005007221 */ /* 0x000fe20000010000 */
[----:B----4-:R-:W-:-:S03]  /*7aa0*/  F2FP.BF16.F32.PACK_AB R147, R4, R5 ;  /* 0x000000050493723e */ /* 0x010fc600000010ff */
[----:B------:R-:W-:-:S04]  /*7ab0*/  FADD.FTZ R242, R4, R0 ;  /* 0x0000000004f27221 */ /* 0x000fc80000010000 */
[C---:B---3--:R-:W-:Y:S06]  /*7ac0*/  HMMA.16816.F32.BF16 R140, R144.reuse, R24, R140 ;  /* 0x00000018908c723c */ /* 0x048fec000004188c */
[C---:B------:R-:W-:Y:S06]  /*7ad0*/  HMMA.16816.F32.BF16 R136, R144.reuse, R26, R136 ;  /* 0x0000001a9088723c */ /* 0x040fec0000041888 */
[C---:B-1----:R-:W-:Y:S06]  /*7ae0*/  HMMA.16816.F32.BF16 R148, R144.reuse, R16, R148 ;  /* 0x000000109094723c */ /* 0x042fec0000041894 */
[----:B------:R-:W-:Y:S01]  /*7af0*/  HMMA.16816.F32.BF16 R144, R144, R18, R12 ;  /* 0x000000129090723c */ /* 0x000fe2000004180c */
[----:B------:R-:W-:-:S08]  /*7b00*/  NOP ;  /* 0x0000000000007918 */ /* 0x000fd00000000000 */
[----:B------:R-:W-:-:S15]  /*7b10*/  @!P0 BRA `(.L_x_1540) ;  /* 0x0000004c00f48947 */ /* 0x000fde0003800000 */
[----:B------:R-:W-:Y:S01]  /*7b20*/  ULEA UR10, -UR10, URZ, 0x8 ;  /* 0x0000003f0a0a7291 */ /* 0x000fe2000f8e413f */
[----:B------:R-:W-:Y:S01]  /*7b30*/  IADD3 R191, R191, -0x2, RZ ;  /* 0xfffffffebfbf7810 */ /* 0x000fe20007ffe0ff */
[----:B------:R-:W-:Y:S01]  /*7b40*/  IMAD.MOV.U32 R217, RZ, RZ, R153 ;  /* 0x000000ffffd97224 */ /* 0x000fe200078e0099 */
[----:B------:R-:W-:Y:S01]  /*7b50*/  MOV R218, R152 ;  /* 0x0000009800da7202 */ /* 0x000fe20000000f00 */
[----:B------:R-:W-:Y:S01]  /*7b60*/  USHF.R.S32.HI UR4, URZ, 0x1f, UR10 ;  /* 0x0000001f3f047899 */ /* 0x000fe2000801140a */
[----:B------:R-:W-:Y:S01]  /*7b70*/  MOV R133, R3 ;  /* 0x0000000300857202 */ /* 0x000fe20000000f00 */
[----:B------:R-:W-:Y:S01]  /*7b80*/  IMAD.MOV.U32 R132, RZ, RZ, R20 ;  /* 0x000000ffff847224 */ /* 0x000fe200078e0014 */
[----:B------:R-:W-:Y:S01]  /*7b90*/  MOV R247, UR10 ;  /* 0x0000000a00f77c02 */ /* 0x000fe20008000f00 */
[----:B------:R-:W-:Y:S01]  /*7ba0*/  ULDC UR8, c[0x0][0x39c] ;  /* 0x0000e70000087ab9 */ /* 0x000fe20000000800 */
[----:B------:R-:W-:Y:S01]  /*7bb0*/  ULDC UR7, c[0x0][0x248] ;  /* 0x0000920000077ab9 */ /* 0x000fe20000000800 */
[----:B------:R-:W-:Y:S01]  /*7bc0*/  IMAD.U32 R246, RZ, RZ, UR4 ;  /* 0x00000004fff67e24 */ /* 0x000fe2000f8e00ff */
[----:B------:R-:W-:-:S06]  /*7bd0*/  ULDC UR4, c[0x0][0x2ec] ;  /* 0x0000bb0000047ab9 */ /* 0x000fcc0000000800 */
.L_x_1544:
[----:B------:R-:W-:Y:S04]  /*7be0*/  DEPBAR.LE SB0, 0x0 ;  /* 0x000080000000791a */ /* 0x000fe80000000000 */
[----:B------:R-:W-:Y:S01]  /*7bf0*/  BAR.SYNC.DEFER_BLOCKING 0x0 ;  /* 0x0000000000007b1d */ /* 0x000fe20000010000 */
[----:B------:R-:W-:Y:S02]  /*7c00*/  MOV R2, R247 ;  /* 0x000000f700027202 */ /* 0x000fe40000000f00 */
[----:B------:R-:W-:Y:S03]  /*7c10*/  MOV R0, R246 ;  /* 0x000000f600007202 */ /* 0x000fe60000000f00 */
[----:B------:R-:W-:Y:S05]  /*7c20*/  @P6 BRA `(.L_x_1541) ;  /* 0x0000000000f46947 */ /* 0x000fea0003800000 */
        /* <DEDUP_REMOVED lines=49> */
[----:B-1----:R-:W1:Y:S08]  /*7f40*/  LDC.64 R6, c[0x0][0x238] ;  /* 0x00008e00ff067b82 */ /* 0x002e700000000a00 */
[----:B---3--:R-:W3:Y:S02]  /*7f50*/  LDC.64 R4, c[0x0][0x250] ;  /* 0x00009400ff047b82 */ /* 0x008ee40000000a00 */
[-C--:B---3--:R-:W-:Y:S04]  /*7f60*/  IMAD R8, R2, R4.reuse, RZ ;  /* 0x0000000402087224 */ /* 0x088fe800078e02ff */
[C---:B------:R-:W-:Y:S01]  /*7f70*/  IMAD R5, R0.reuse, R5, R8 ;  /* 0x0000000500057224 */ /* 0x040fe200078e0208 */
[----:B--2---:R-:W-:Y:S01]  /*7f80*/  IADD3 R9, -R3, R9, RZ ;  /* 0x0000000903097210 */ /* 0x004fe20007ffe1ff */
[----:B------:R-:W-:Y:S03]  /*7f90*/  IMAD.WIDE.U32 R2, R0, R4, RZ ;  /* 0x0000000400027225 */ /* 0x000fe600078e00ff */
[----:B------:R-:W-:Y:S01]  /*7fa0*/  SHF.R.S32.HI R0, RZ, 0x1f, R9 ;  /* 0x0000001fff007819 */ /* 0x000fe20000011409 */
[----:B------:R-:W-:Y:S04]  /*7fb0*/  IMAD.IADD R3, R3, 0x1, R5 ;  /* 0x0000000103037824 */ /* 0x000fe800078e0205 */
[-C--:B-1----:R-:W-:Y:S02]  /*7fc0*/  IMAD R0, R0, R6.reuse, RZ ;  /* 0x0000000600007224 */ /* 0x082fe400078e02ff */
[C---:B------:R-:W-:Y:S04]  /*7fd0*/  IMAD.WIDE.U32 R2, R9.reuse, R6, R2 ;  /* 0x0000000609027225 */ /* 0x040fe800078e0002 */
[----:B------:R-:W-:Y:S05]  /*7fe0*/  IMAD R7, R9, R7, R0 ;  /* 0x0000000709077224 */ /* 0x000fea00078e0200 */
[----:B------:R-:W-:Y:S07]  /*7ff0*/  IADD3 R0, R3, R7, RZ ;  /* 0x0000000703007210 */ /* 0x000fee0007ffe0ff */
.L_x_1541:
[C---:B------:R-:W-:Y:S04]  /*8000*/  LEA R218, P0, R2.reuse, R218, 0x1 ;  /* 0x000000da02da7211 */ /* 0x040fe800078008ff */
[----:B------:R-:W-:Y:S02]  /*8010*/  MOV R12, R218 ;  /* 0x000000da000c7202 */ /* 0x000fe40000000f00 */
[----:B------:R-:W-:Y:S02]  /*8020*/  LEA.HI.X R217, R2, R217, R0, 0x1, P0 ;  /* 0x000000d902d97211 */ /* 0x000fe400000f0c00 */
[----:B------:R-:W-:Y:S02]  /*8030*/  IADD3 R2, P0, R218, UR12, RZ ;  /* 0x0000000cda027c10 */ /* 0x000fe4000ff1e0ff */
[----:B------:R-:W-:Y:S02]  /*8040*/  MOV R13, R217 ;  /* 0x000000d9000d7202 */ /* 0x000fe40000000f00 */
[----:B------:R-:W-:Y:S02]  /*8050*/  IADD3.X R3, R217, UR11, RZ, P0, !PT ;  /* 0x0000000bd9037c10 */ /* 0x000fe400087fe4ff */
[----:B------:R-:W-:Y:S01]  /*8060*/  IADD3 R10, P0, R2, UR12, RZ ;  /* 0x0000000c020a7c10 */ /* 0x000fe2000ff1e0ff */
[----:B------:R-:W-:Y:S01]  /*8070*/  @!PT LDS RZ, [RZ] ;  /* 0x00000000fffff984 */ /* 0x000fe20000000800 */
[----:B------:R-:W-:Y:S01]  /*8080*/  @!PT LDS RZ, [RZ] ;  /* 0x00000000fffff984 */ /* 0x000fe20000000800 */
[----:B------:R-:W-:Y:S01]  /*8090*/  @!PT LDS RZ, [RZ] ;  /* 0x00000000fffff984 */ /* 0x000fe20000000800 */
[----:B------:R-:W-:Y:S03]  /*80a0*/  LDGSTS.E.BYPASS.LTC128B.128 [R183+0x5000], desc[UR16][R12.64] ;  /* 0x050000000cb77fae */ /* 0x000fe6000b901d50 */
[----:B------:R-:W-:Y:S02]  /*80b0*/  IADD3.X R11, R3, UR11, RZ, P0, !PT ;  /* 0x0000000b030b7c10 */ /* 0x000fe400087fe4ff */
[----:B------:R-:W-:Y:S03]  /*80c0*/  IADD3 R8, P0, R10, UR12, RZ ;  /* 0x0000000c0a087c10 */ /* 0x000fe6000ff1e0ff */
[----:B------:R1:W-:Y:S01]  /*80d0*/  LDGSTS.E.BYPASS.LTC128B.128 [R183+0x5800], desc[UR16][R2.64] ;  /* 0x0580000002b77fae */ /* 0x0003e2000b901d50 */
[----:B------:R-:W-:Y:S02]  /*80e0*/  IADD3.X R9, R11, UR11, RZ, P0, !PT ;  /* 0x0000000b0b097c10 */ /* 0x000fe400087fe4ff */
[----:B------:R-:W-:Y:S04]  /*80f0*/  IADD3 R6, P0, R8, UR12, RZ ;  /* 0x0000000c08067c10 */ /* 0x000fe8000ff1e0ff */
[----:B------:R-:W-:Y:S01]  /*8100*/  IADD3.X R7, R9, UR11, RZ, P0, !PT ;  /* 0x0000000b09077c10 */ /* 0x000fe200087fe4ff */
[----:B------:R2:W-:Y:S01]  /*8110*/  LDGSTS.E.BYPASS.LTC128B.128 [R183+0x6000], desc[UR16][R10.64] ;  /* 0x060000000ab77fae */ /* 0x0005e2000b901d50 */
[----:B------:R-:W-:Y:S04]  /*8120*/  IADD3 R4, P0, R6, UR12, RZ ;  /* 0x0000000c06047c10 */ /* 0x000fe8000ff1e0ff */
[----:B------:R-:W-:Y:S03]  /*8130*/  IADD3.X R5, R7, UR11, RZ, P0, !PT ;  /* 0x0000000b07057c10 */ /* 0x000fe600087fe4ff */
[----:B------:R-:W-:Y:S08]  /*8140*/  LDGSTS.E.BYPASS.LTC128B.128 [R183+0x6800], desc[UR16][R8.64] ;  /* 0x0680000008b77fae */ /* 0x000ff0000b901d50 */
[----:B------:R-:W-:Y:S01]  /*8150*/  LDGSTS.E.BYPASS.LTC128B.128 [R183+0x7000], desc[UR16][R6.64] ;  /* 0x0700000006b77fae */ /* 0x000fe2000b901d50 */
[----:B-1----:R-:W-:Y:S04]  /*8160*/  IADD3 R2, P0, R4, UR12, RZ ;  /* 0x0000000c04027c10 */ /* 0x002fe8000ff1e0ff */
[----:B------:R-:W-:Y:S03]  /*8170*/  IADD3.X R3, R5, UR11, RZ, P0, !PT ;  /* 0x0000000b05037c10 */ /* 0x000fe600087fe4ff */
[----:B------:R-:W-:Y:S01]  /*8180*/  LDGSTS.E.BYPASS.LTC128B.128 [R183+0x7800], desc[UR16][R4.64] ;  /* 0x0780000004b77fae */ /* 0x000fe2000b901d50 */
[----:B--2---:R-:W-:Y:S04]  /*8190*/  IADD3 R10, P0, R2, UR12, RZ ;  /* 0x0000000c020a7c10 */ /* 0x004fe8000ff1e0ff */
[----:B------:R-:W-:Y:S03]  /*81a0*/  IADD3.X R11, R3, UR11, RZ, P0, !PT ;  /* 0x0000000b030b7c10 */ /* 0x000fe600087fe4ff */
[----:B------:R-:W-:Y:S01]  /*81b0*/  LDGSTS.E.BYPASS.LTC128B.128 [R183+0x8000], desc[UR16][R2.64] ;  /* 0x0800000002b77fae */ /* 0x000fe2000b901d50 */
[----:B------:R-:W-:Y:S07]  /*81c0*/  ISETP.GE.AND P0, PT, R191, 0x1, PT ;  /* 0x00000001bf00780c */ /* 0x000fee0003f06270 */
[----:B------:R1:W-:Y:S08]  /*81d0*/  LDGSTS.E.BYPASS.LTC128B.128 [R183+0x8800], desc[UR16][R10.64] ;  /* 0x088000000ab77fae */ /* 0x0003f0000b901d50 */
[----:B------:R-:W-:Y:S08]  /*81e0*/  LDSM.16.M88.4 R128, [R166] ;  /* 0x00000000a680783b */ /* 0x000ff00000000200 */
[----:B------:R-:W0:Y:S08]  /*81f0*/  LDGDEPBAR ;  /* 0x00000000000079af */ /* 0x000e300000000000 */
[----:B------:R-:W-:Y:S08]  /*8200*/  LDSM.16.M88.4 R16, [R164+0x400] ;  /* 0x00040000a410783b */ /* 0x000ff00000000200 */
[----:B-1----:R-:W1:Y:S08]  /*8210*/  LDSM.16.M88.4 R8, [R164] ;  /* 0x00000000a408783b */ /* 0x002e700000000200 */
[----:B------:R-:W2:Y:S08]  /*8220*/  LDSM.16.M88.4 R24, [R164+0x800] ;  /* 0x00080000a418783b */ /* 0x000eb00000000200 */
[----:B------:R-:W3:Y:S08]  /*8230*/  LDSM.16.M88.4 R32, [R164+0xc00] ;  /* 0x000c0000a420783b */ /* 0x000ef00000000200 */
[----:B------:R-:W4:Y:S08]  /*8240*/  LDSM.16.M88.4 R40, [R164+0x1000] ;  /* 0x00100000a428783b */ /* 0x000f300000000200 */
[----:B------:R-:W5:Y:S08]  /*8250*/  LDSM.16.M88.4 R48, [R164+0x1400] ;  /* 0x00140000a430783b */ /* 0x000f700000000200 */
        /* <DEDUP_REMOVED lines=10> */
[----:B------:R-:W-:Y:S08]  /*8300*/  LDSM.16.M88.4 R156, [R167] ;  /* 0x00000000a79c783b */ /* 0x000ff00000000200 */
[----:B------:R-:W5:Y:S01]  /*8310*/  LDSM.16.M88.4 R160, [R165] ;  /* 0x00000000a5a0783b */ /* 0x000f620000000200 */
[C---:B-1----:R-:W-:Y:S06]  /*8320*/  HMMA.16816.F32.BF16 R4, R128.reuse, R8, RZ ;  /* 0x000000088004723c */ /* 0x042fec00000418ff */
[C---:B------:R-:W-:Y:S06]  /*8330*/  HMMA.16816.F32.BF16 R8, R128.reuse, R10, RZ ;  /* 0x0000000a8008723c */ /* 0x040fec00000418ff */
[C---:B------:R-:W-:Y:S06]  /*8340*/  HMMA.16816.F32.BF16 R12, R128.reuse, R16, RZ ;  /* 0x00000010800c723c */ /* 0x040fec00000418ff */
[C---:B------:R-:W-:Y:S06]  /*8350*/  HMMA.16816.F32.BF16 R16, R128.reuse, R18, RZ ;  /* 0x000000128010723c */ /* 0x040fec00000418ff */
[C---:B--2---:R-:W-:Y:S06]  /*8360*/  HMMA.16816.F32.BF16 R20, R128.reuse, R24, RZ ;  /* 0x000000188014723c */ /* 0x044fec00000418ff */
[C---:B------:R-:W-:Y:S06]  /*8370*/  HMMA.16816.F32.BF16 R24, R128.reuse, R26, RZ ;  /* 0x0000001a8018723c */ /* 0x040fec00000418ff */
[C---:B---3--:R-:W-:Y:S06]  /*8380*/  HMMA.16816.F32.BF16 R28, R128.reuse, R32, RZ ;  /* 0x00000020801c723c */ /* 0x048fec00000418ff */
[C---:B------:R-:W-:Y:S06]  /*8390*/  HMMA.16816.F32.BF16 R32, R128.reuse, R34, RZ ;  /* 0x000000228020723c */ /* 0x040fec00000418ff */
[C---:B----4-:R-:W-:Y:S06]  /*83a0*/  HMMA.16816.F32.BF16 R36, R128.reuse, R40, RZ ;  /* 0x000000288024723c */ /* 0x050fec00000418ff */
        /* <DEDUP_REMOVED lines=75> */
[----:B------:R1:W1:Y:S01]  /*8860*/  MUFU.TANH R19, R22 ;  /* 0x0000001600137308 */ /* 0x0002620000002400 */
[----:B------:R-:W5:Y:S09]  /*8870*/  LDSM.16.M88.4 R8, [R178] ;  /* 0x00000000b208783b */ /* 0x000f720000000200 */
[----:B------:R1:W1:Y:S01]  /*8880*/  MUFU.TANH R189, R12 ;  /* 0x0000000c00bd7308 */ /* 0x0002620000002400 */
[C---:B--2---:R-:W-:Y:S06]  /*8890*/  HMMA.16816.F32.BF16 R36, R156.reuse, R4, R36 ;  /* 0x000000049c24723c */ /* 0x044fec0000041824 */
[C---:B------:R-:W-:Y:S03]  /*88a0*/  HMMA.16816.F32.BF16 R40, R156.reuse, R6, R40 ;  /* 0x000000069c28723c */ /* 0x040fe60000041828 */
[----:B------:R2:W1:Y:S01]  /*88b0*/  MUFU.TANH R188, R13 ;  /* 0x0000000d00bc7308 */ /* 0x0004620000002400 */
[----:B------:R-:W4:Y:S01]  /*88c0*/  LDSM.16.M88.4 R4, [R177] ;  /* 0x00000000b104783b */ /* 0x000f220000000200 */
[----:B------:R-:W-:Y:S01]  /*88d0*/  FMUL.FTZ R28, R28, UR8 ;  /* 0x000000081c1c7c20 */ /* 0x000fe20008410000 */
[----:B------:R-:W-:Y:S01]  /*88e0*/  FMUL.FTZ R29, R29, UR8 ;  /* 0x000000081d1d7c20 */ /* 0x000fe20008410000 */
[----:B------:R-:W-:Y:S01]  /*88f0*/  FMUL.FTZ R30, R30, UR8 ;  /* 0x000000081e1e7c20 */ /* 0x000fe20008410000 */
[----:B------:R-:W-:Y:S05]  /*8900*/  FMUL.FTZ R31, R31, UR8 ;  /* 0x000000081f1f7c20 */ /* 0x000fea0008410000 */
[----:B------:R2:W1:Y:S01]  /*8910*/  MUFU.TANH R153, R20 ;  /* 0x0000001400997308 */ /* 0x0004620000002400 */
[----:B------:R-:W-:Y:S01]  /*8920*/  FMUL.FTZ R32, R32, UR8 ;  /* 0x0000000820207c20 */ /* 0x000fe20008410000 */
[----:B------:R-:W-:Y:S01]  /*8930*/  FMUL.FTZ R33, R33, UR8 ;  /* 0x0000000821217c20 */ /* 0x000fe20008410000 */
[----:B------:R-:W-:Y:S01]  /*8940*/  FMUL.FTZ R34, R34, UR8 ;  /* 0x0000000822227c20 */ /* 0x000fe20008410000 */
[----:B------:R-:W-:Y:S06]  /*8950*/  FMUL.FTZ R35, R35, UR8 ;  /* 0x0000000823237c20 */ /* 0x000fec0008410000 */
[----:B------:R2:W1:Y:S01]  /*8960*/  MUFU.TANH R18, R23 ;  /* 0x0000001700127308 */ /* 0x0004620000002400 */
        /* <DEDUP_REMOVED lines=124> */
[----:B------:R-:W5:Y:S02]  /*9130*/  LDSM.16.M88.4 R8, [R168] ;  /* 0x00000000a808783b */ /* 0x000f640000000200 */
[----:B------:R-:W-:Y:S07]  /*9140*/  DEPBAR.LE SB0, 0x0 ;  /* 0x000080000000791a */ /* 0x000fee0000000000 */
[----:B------:R1:W1:Y:S01]  /*9150*/  MUFU.TANH R15, R50 ;  /* 0x00000032000f7308 */ /* 0x0002620000002400 */
[----:B------:R-:W-:Y:S01]  /*9160*/  BAR.SYNC.DEFER_BLOCKING 0x0 ;  /* 0x0000000000007b1d */ /* 0x000fe20000010000 */
[C---:B---3--:R-:W-:Y:S08]  /*9170*/  HMMA.16816.F32.BF16 R116, R156.reuse, R4, R116 ;  /* 0x000000049c74723c */ /* 0x048ff00000041874 */
[----:B------:R3:W1:Y:S01]  /*9180*/  MUFU.TANH R14, R51 ;  /* 0x00000033000e7308 */ /* 0x0006620000002400 */
        /* <DEDUP_REMOVED lines=107> */
[----:B--2-4-:R-:W-:Y:S05]  /*9840*/  @!P0 BRA `(.L_x_1542) ;  /* 0x0000000400808947 */ /* 0x014fea0003800000 */
[----:B------:R-:W-:Y:S04]  /*9850*/  ULEA UR6, -UR7, URZ, 0x8 ;  /* 0x0000003f07067291 */ /* 0x000fe8000f8e413f */
[----:B------:R-:W-:Y:S02]  /*9860*/  USHF.R.S32.HI UR5, URZ, 0x1f, UR6 ;  /* 0x0000001f3f057899 */ /* 0x000fe40008011406 */
[----:B------:R-:W-:Y:S04]  /*9870*/  MOV R2, UR6 ;  /* 0x0000000600027c02 */ /* 0x000fe80008000f00 */
[----:B---3--:R-:W-:Y:S01]  /*9880*/  MOV R0, UR5 ;  /* 0x0000000500007c02 */ /* 0x008fe20008000f00 */
[----:B------:R-:W-:Y:S06]  /*9890*/  @P6 BRA `(.L_x_1543) ;  /* 0x0000000000f46947 */ /* 0x000fec0003800000 */
[----:B------:R-:W2:Y:S01]  /*98a0*/  LDC R10, c[0x0][0x380] ;  /* 0x0000e000ff0a7b82 */ /* 0x000ea20000000800 */
[----:B------:R-:W-:Y:S04]  /*98b0*/  SHF.L.U32 R6, R191, 0x8, RZ ;  /* 0x00000008bf067819 */ /* 0x000fe800000006ff */
[----:B------:R-:W-:Y:S01]  /*98c0*/  IABS R4, R6 ;  /* 0x0000000600047213 */ /* 0x000fe20000000000 */
[----:B------:R-:W-:Y:S05]  /*98d0*/  VIADD R8, R6, 0xffffff00 ;  /* 0xffffff0006087836 */ /* 0x000fea0000000000 */
[----:B------:R-:W-:Y:S02]  /*98e0*/  IABS R5, R8 ;  /* 0x0000000800057213 */ /* 0x000fe40000000000 */
[-C--:B--2---:R-:W-:Y:S02]  /*98f0*/  IABS R9, R10.reuse ;  /* 0x0000000a00097213 */ /* 0x084fe40000000000 */
[-C--:B------:R-:W-:Y:S02]  /*9900*/  LOP3.LUT R8, R8, R10.reuse, RZ, 0x3c, !PT ;  /* 0x0000000a08087212 */ /* 0x080fe400078e3cff */
[----:B------:R-:W2:Y:S01]  /*9910*/  I2F.RP R2, R9 ;  /* 0x0000000900027306 */ /* 0x000ea20000209400 */
[----:B------:R-:W-:Y:S02]  /*9920*/  LOP3.LUT R6, R6, R10, RZ, 0x3c, !PT ;  /* 0x0000000a06067212 */ /* 0x000fe400078e3cff */
[----:B------:R-:W-:Y:S02]  /*9930*/  ISETP.GE.AND P0, PT, R8, RZ, PT ;  /* 0x000000ff0800720c */ /* 0x000fe40003f06270 */
[----:B------:R-:W-:Y:S05]  /*9940*/  ISETP.GE.AND P2, PT, R6, RZ, PT ;  /* 0x000000ff0600720c */ /* 0x000fea0003f46270 */
[----:B--2---:R-:W2:Y:S02]  /*9950*/  MUFU.RCP R2, R2 ;  /* 0x0000000200027308 */ /* 0x004ea40000001000 */
[----:B--2---:R-:W-:Y:S08]  /*9960*/  VIADD R2, R2, 0xffffffe ;  /* 0x0ffffffe02027836 */ /* 0x004ff00000000000 */
[----:B------:R-:W2:Y:S02]  /*9970*/  F2I.FTZ.U32.TRUNC.NTZ R3, R2 ;  /* 0x0000000200037305 */ /* 0x000ea4000021f000 */
[--C-:B--2---:R-:W-:Y:S02]  /*9980*/  IMAD.MOV R0, RZ, RZ, -R3.reuse ;  /* 0x000000ffff007224 */ /* 0x104fe400078e0a03 */
        /* <DEDUP_REMOVED lines=34> */
[----:B------:R-:W-:Y:S01]  /*9bb0*/  IMAD R0, R0, UR7, RZ ;  /* 0x0000000700007c24 */ /* 0x000fe2000f8e02ff */
[----:B--2---:R-:W2:Y:S08]  /*9bc0*/  LDC R7, c[0x0][0x24c] ;  /* 0x00009300ff077b82 */ /* 0x004eb00000000800 */
[----:B----4-:R-:W4:Y:S01]  /*9bd0*/  LDC.64 R4, c[0x0][0x230] ;  /* 0x00008c00ff047b82 */ /* 0x010f220000000a00 */
[C---:B--2---:R-:W-:Y:S01]  /*9be0*/  IMAD R0, R2.reuse, R7, R0 ;  /* 0x0000000702007224 */ /* 0x044fe200078e0200 */
[----:B---3--:R-:W-:Y:S01]  /*9bf0*/  IADD3 R6, -R3, R6, RZ ;  /* 0x0000000603067210 */ /* 0x008fe20007ffe1ff */
[----:B------:R-:W-:Y:S03]  /*9c00*/  IMAD.WIDE.U32 R2, R2, UR7, RZ ;  /* 0x0000000702027c25 */ /* 0x000fe6000f8e00ff */
[----:B------:R-:W-:Y:S01]  /*9c10*/  SHF.R.S32.HI R7, RZ, 0x1f, R6 ;  /* 0x0000001fff077819 */ /* 0x000fe20000011406 */
[----:B------:R-:W-:Y:S04]  /*9c20*/  IMAD.IADD R3, R3, 0x1, R0 ;  /* 0x0000000103037824 */ /* 0x000fe800078e0200 */
[-C--:B----4-:R-:W-:Y:S02]  /*9c30*/  IMAD R0, R7, R4.reuse, RZ ;  /* 0x0000000407007224 */ /* 0x090fe400078e02ff */
[C---:B------:R-:W-:Y:S04]  /*9c40*/  IMAD.WIDE.U32 R2, R6.reuse, R4, R2 ;  /* 0x0000000406027225 */ /* 0x040fe800078e0002 */
[----:B------:R-:W-:Y:S05]  /*9c50*/  IMAD R5, R6, R5, R0 ;  /* 0x0000000506057224 */ /* 0x000fea00078e0200 */
[----:B------:R-:W-:Y:S07]  /*9c60*/  IADD3 R0, R3, R5, RZ ;  /* 0x0000000503007210 */ /* 0x000fee0007ffe0ff */
.L_x_1543:
[C---:B------:R-:W-:Y:S04]  /*9c70*/  LEA R245, P0, R2.reuse, R245, 0x1 ;  /* 0x000000f502f57211 */ /* 0x040fe800078008ff */
[----:B------:R-:W-:Y:S01]  /*9c80*/  LEA.HI.X R244, R2, R244, R0, 0x1, P0 ;  /* 0x000000f402f47211 */ /* 0x000fe200000f0c00 */
[----:B-1----:R-:W-:Y:S01]  /*9c90*/  IMAD.MOV.U32 R12, RZ, RZ, R245 ;  /* 0x000000ffff0c7224 */ /* 0x002fe200078e00f5 */
        /* <DEDUP_REMOVED lines=19> */
[----:B------:R4:W-:Y:S01]  /*9dd0*/  LDGSTS.E.BYPASS.LTC128B.128 [R183+0x3800], desc[UR16][R4.64] ;  /* 0x0380000004b77fae */ /* 0x0009e2000b901d50 */
[----:B-1----:R-:W-:Y:S04]  /*9de0*/  IADD3 R2, P0, R4, UR18, RZ ;  /* 0x0000001204027c10 */ /* 0x002fe8000ff1e0ff */
[----:B------:R-:W-:Y:S02]  /*9df0*/  IADD3.X R3, R5, UR19, RZ, P0, !PT ;  /* 0x0000001305037c10 */ /* 0x000fe400087fe4ff */
[----:B--2---:R-:W-:Y:S03]  /*9e00*/  IADD3 R10, P0, R2, UR18, RZ ;  /* 0x00000012020a7c10 */ /* 0x004fe6000ff1e0ff */
[----:B------:R4:W-:Y:S01]  /*9e10*/  LDGSTS.E.BYPASS.LTC128B.128 [R183+0x4000], desc[UR16][R2.64] ;  /* 0x0400000002b77fae */ /* 0x0009e2000b901d50 */
[----:B------:R-:W-:Y:S05]  /*9e20*/  IADD3.X R11, R3, UR19, RZ, P0, !PT ;  /* 0x00000013030b7c10 */ /* 0x000fea00087fe4ff */
[----:B------:R4:W-:Y:S04]  /*9e30*/  LDGSTS.E.BYPASS.LTC128B.128 [R183+0x4800], desc[UR16][R10.64] ;  /* 0x048000000ab77fae */ /* 0x0009e8000b901d50 */
[----:B------:R-:W0:Y:S02]  /*9e40*/  LDGDEPBAR ;  /* 0x00000000000079af */ /* 0x000e240000000000 */
.L_x_1542:
[----:B---3--:R-:W-:Y:S04]  /*9e50*/  FMNMX.FTZ R0, R184, R132, !PT ;  /* 0x00000084b8007209 */ /* 0x008fe80007810000 */
[----:B-1--4-:R-:W-:Y:S02]  /*9e60*/  FMNMX.FTZ R2, R196, R0, !PT ;  /* 0x00000000c4027209 */ /* 0x012fe40007810000 */
        /* <DEDUP_REMOVED lines=153> */
[----:B------:R-:W-:Y:S07]  /*a800*/  ISETP.GT.AND P0, PT, R191, RZ, PT ;  /* 0x000000ffbf00720c */ /* 0x000fee0003f04270 */
[----:B------:R3:W-:Y:S01]  /*a810*/  MUFU.EX2 R112, R6 ;  /* 0x0000000600707308 */ /* 0x0007e20000000800 */
[----:B-1----:R-:W-:Y:S09]  /*a820*/  FMUL.FTZ R11, R0, R139 ;  /* 0x0000008b000b7220 */ /* 0x002ff20000410000 */
        /* <DEDUP_REMOVED lines=24> */
[--C-:B-1----:R-:W-:Y:S01]  /*a9b0*/  FFMA.FTZ R7, R32, UR4, -R23.reuse ;  /* 0x0000000420077c23 */ /* 0x102fe20008010817 */
[--C-:B------:R-:W-:Y:S08]  /*a9c0*/  FFMA.FTZ R32, R91, UR4, -R48.reuse ;  /* 0x000000045b207c23 */ /* 0x100ff00008010830 */
        /* <DEDUP_REMOVED lines=8> */
[----:B------:R2:W4:Y:S01]  /*aa50*/  MUFU.EX2 R111, R4 ;  /* 0x00000004006f7308 */ /* 0x0005220000000800 */
[C---:B---3--:R-:W-:Y:S09]  /*aa60*/  FMUL.FTZ R9, R2.reuse, R137 ;  /* 0x0000008902097220 */ /* 0x048ff20000410000 */
[----:B------:R3:W-:Y:S01]  /*aa70*/  MUFU.EX2 R88, R32 ;  /* 0x0000002000587308 */ /* 0x0007e20000000800 */
[--C-:B-1----:R-:W-:Y:S01]  /*aa80*/  FFMA.FTZ R7, R17, UR4, -R23.reuse ;  /* 0x0000000411077c23 */ /* 0x102fe20008010817 */
[----:B------:R-:W-:Y:S08]  /*aa90*/  FMUL.FTZ R17, R2, R145 ;  /* 0x0000009102117220 */ /* 0x000ff00000410000 */
[----:B------:R1:W-:Y:S01]  /*aaa0*/  MUFU.EX2 R194, R7 ;  /* 0x0000000700c27308 */ /* 0x0003e20000000800 */
[--C-:B--2---:R-:W-:Y:S09]  /*aab0*/  FFMA.FTZ R4, R187, UR4, -R48.reuse ;  /* 0x00000004bb047c23 */ /* 0x104ff20008010830 */
[----:B------:R2:W-:Y:S01]  /*aac0*/  MUFU.EX2 R110, R4 ;  /* 0x00000004006e7308 */ /* 0x0005e20000000800 */
[----:B---3--:R-:W-:Y:S01]  /*aad0*/  F2FP.BF16.F32.PACK_AB R32, R114, R112 ;  /* 0x000000707220723e */ /* 0x008fe200000010ff */
[--C-:B-1----:R-:W-:Y:S01]  /*aae0*/  FFMA.FTZ R7, R56, UR4, -R23.reuse ;  /* 0x0000000438077c23 */ /* 0x102fe20008010817 */
[--C-:B--2---:R-:W-:Y:S07]  /*aaf0*/  FFMA.FTZ R4, R185, UR4, -R48.reuse ;  /* 0x00000004b9047c23 */ /* 0x104fee0008010830 */
[----:B------:R1:W2:Y:S02]  /*ab00*/  MUFU.EX2 R116, R4 ;  /* 0x0000000400747308 */ /* 0x0002a40000000800 */
        /* <DEDUP_REMOVED lines=10> */
[----:B------:R3:W5:Y:S10]  /*abb0*/  MUFU.EX2 R119, R4 ;  /* 0x0000000400777308 */ /* 0x0007740000000800 */
[----:B------:R4:W-:Y:S01]  /*abc0*/  MUFU.EX2 R155, R6 ;  /* 0x00000006009b7308 */ /* 0x0009e20000000800 */
[--C-:B-1----:R-:W-:Y:S01]  /*abd0*/  FFMA.FTZ R5, R61, UR4, -R23.reuse ;  /* 0x000000043d057c23 */ /* 0x102fe20008010817 */
[--C-:B---3--:R-:W-:Y:S01]  /*abe0*/  FFMA.FTZ R4, R19, UR4, -R48.reuse ;  /* 0x0000000413047c23 */ /* 0x108fe20008010830 */
[----:B------:R-:W-:Y:S07]  /*abf0*/  FMUL.FTZ R19, R0, R147 ;  /* 0x0000009300137220 */ /* 0x000fee0000410000 */
[----:B------:R1:W-:Y:S01]  /*ac00*/  MUFU.EX2 R118, R4 ;  /* 0x0000000400767308 */ /* 0x0003e20000000800 */
[--C-:B----4-:R-:W-:Y:S09]  /*ac10*/  FFMA.FTZ R6, R44, UR4, -R23.reuse ;  /* 0x000000042c067c23 */ /* 0x110ff20008010817 */
[----:B------:R3:W-:Y:S01]  /*ac20*/  MUFU.EX2 R189, R6 ;  /* 0x0000000600bd7308 */ /* 0x0007e20000000800 */
[--C-:B-1----:R-:W-:Y:S01]  /*ac30*/  FFMA.FTZ R4, R18, UR4, -R48.reuse ;  /* 0x0000000412047c23 */ /* 0x102fe20008010830 */
[----:B------:R-:W-:Y:S08]  /*ac40*/  FMUL.FTZ R18, R0, R146 ;  /* 0x0000009200127220 */ /* 0x000ff00000410000 */
[----:B------:R1:W4:Y:S01]  /*ac50*/  MUFU.EX2 R124, R4 ;  /* 0x00000004007c7308 */ /* 0x0003220000000800 */
[--C-:B---3--:R-:W-:Y:S09]  /*ac60*/  FFMA.FTZ R6, R52, UR4, -R23.reuse ;  /* 0x0000000434067c23 */ /* 0x108ff20008010817 */
[----:B------:R3:W-:Y:S01]  /*ac70*/  MUFU.EX2 R216, R6 ;  /* 0x0000000600d87308 */ /* 0x0007e20000000800 */
[----:B-1----:R-:W-:Y:S01]  /*ac80*/  FFMA.FTZ R4, R25, UR4, -R23 ;  /* 0x0000000419047c23 */ /* 0x002fe20008010817 */
[----:B------:R-:W-:Y:S01]  /*ac90*/  F2FP.BF16.F32.PACK_AB R25, R106, R49 ;  /* 0x000000316a19723e */ /* 0x000fe200000010ff */
[----:B------:R-:W-:Y:S07]  /*aca0*/  FFMA.FTZ R49, R0, R242, R49 ;  /* 0x000000f200317223 */ /* 0x000fee0000010031 */
[----:B------:R1:W4:Y:S01]  /*acb0*/  MUFU.EX2 R129, R4 ;  /* 0x0000000400817308 */ /* 0x0003220000000800 */
[--C-:B---3--:R-:W-:Y:S09]  /*acc0*/  FFMA.FTZ R6, R60, UR4, -R23.reuse ;  /* 0x000000043c067c23 */ /* 0x108ff20008010817 */
[----:B------:R3:W-:Y:S01]  /*acd0*/  MUFU.EX2 R60, R5 ;  /* 0x00000005003c7308 */ /* 0x0007e20000000800 */
[--C-:B-1----:R-:W-:Y:S01]  /*ace0*/  FFMA.FTZ R4, R26, UR4, -R48.reuse ;  /* 0x000000041a047c23 */ /* 0x102fe20008010830 */
[----:B------:R-:W-:Y:S08]  /*acf0*/  F2FP.BF16.F32.PACK_AB R26, R113, R107 ;  /* 0x0000006b711a723e */ /* 0x000ff000000010ff */
[----:B------:R1:W-:Y:S01]  /*ad00*/  MUFU.EX2 R125, R4 ;  /* 0x00000004007d7308 */ /* 0x0003e20000000800 */
[--C-:B---3--:R-:W-:Y:S09]  /*ad10*/  FFMA.FTZ R5, R69, UR4, -R23.reuse ;  /* 0x0000000445057c23 */ /* 0x108ff20008010817 */
[----:B------:R3:W-:Y:S01]  /*ad20*/  MUFU.EX2 R225, R5 ;  /* 0x0000000500e17308 */ /* 0x0007e20000000800 */
[--C-:B-1----:R-:W-:Y:S01]  /*ad30*/  FFMA.FTZ R4, R27, UR4, -R48.reuse ;  /* 0x000000041b047c23 */ /* 0x102fe20008010830 */
[----:B------:R-:W-:Y:S08]  /*ad40*/  F2FP.BF16.F32.PACK_AB R27, R111, R109 ;  /* 0x0000006d6f1b723e */ /* 0x000ff000000010ff */
[----:B------:R1:W4:Y:S01]  /*ad50*/  MUFU.EX2 R127, R4 ;  /* 0x00000004007f7308 */ /* 0x0003220000000800 */
[--C-:B---3--:R-:W-:Y:S09]  /*ad60*/  FFMA.FTZ R5, R77, UR4, -R23.reuse ;  /* 0x000000044d057c23 */ /* 0x108ff20008010817 */
[----:B------:R3:W-:Y:S01]  /*ad70*/  MUFU.EX2 R233, R5 ;  /* 0x0000000500e97308 */ /* 0x0007e20000000800 */
[--C-:B-1----:R-:W-:Y:S09]  /*ad80*/  FFMA.FTZ R4, R30, UR4, -R48.reuse ;  /* 0x000000041e047c23 */ /* 0x102ff20008010830 */
[----:B------:R1:W-:Y:S01]  /*ad90*/  MUFU.EX2 R126, R4 ;  /* 0x00000004007e7308 */ /* 0x0003e20000000800 */
[----:B---3--:R-:W-:Y:S01]  /*ada0*/  FMUL.FTZ R5, R2, R141 ;  /* 0x0000008d02057220 */ /* 0x008fe20000410000 */
[--C-:B-1----:R-:W-:Y:S02]  /*adb0*/  FFMA.FTZ R4, R31, UR4, -R48.reuse ;  /* 0x000000041f047c23 */ /* 0x102fe40008010830 */
[----:B------:R-:W-:Y:S06]  /*adc0*/  LDSM.16.MT88.4 R28, [R135+0x5000] ;  /* 0x00500000871c783b */ /* 0x000fec0000004200 */
[----:B------:R1:W-:Y:S02]  /*add0*/  MUFU.EX2 R132, R4 ;  /* 0x0000000400847308 */ /* 0x0003e40000000800 */
[--C-:B-1----:R-:W-:Y:S01]  /*ade0*/  FFMA.FTZ R4, R33, UR4, -R23.reuse ;  /* 0x0000000421047c23 */ /* 0x102fe20008010817 */
[----:B--2---:R-:W-:Y:S07]  /*adf0*/  F2FP.BF16.F32.PACK_AB R33, R116, R110 ;  /* 0x0000006e7421723e */ /* 0x004fee00000010ff */
[----:B------:R1:W2:Y:S02]  /*ae00*/  MUFU.EX2 R160, R4 ;  /* 0x0000000400a07308 */ /* 0x0002a40000000800 */
[--C-:B-1----:R-:W-:Y:S01]  /*ae10*/  FFMA.FTZ R4, R34, UR4, -R48.reuse ;  /* 0x0000000422047c23 */ /* 0x102fe20008010830 */
[----:B-----5:R-:W-:Y:S07]  /*ae20*/  F2FP.BF16.F32.PACK_AB R34, R121, R117 ;  /* 0x000000757922723e */ /* 0x020fee00000010ff */
[----:B------:R1:W-:Y:S02]  /*ae30*/  MUFU.EX2 R131, R4 ;  /* 0x0000000400837308 */ /* 0x0003e40000000800 */
[--C-:B-1----:R-:W-:Y:S01]  /*ae40*/  FFMA.FTZ R4, R35, UR4, -R48.reuse ;  /* 0x0000000423047c23 */ /* 0x102fe20008010830 */
[----:B------:R-:W-:Y:S07]  /*ae50*/  F2FP.BF16.F32.PACK_AB R35, R119, R115 ;  /* 0x000000737723723e */ /* 0x000fee00000010ff */
[----:B------:R1:W3:Y:S02]  /*ae60*/  MUFU.EX2 R153, R4 ;  /* 0x0000000400997308 */ /* 0x0002e40000000800 */
[--C-:B-1----:R-:W-:Y:S08]  /*ae70*/  FFMA.FTZ R4, R38, UR4, -R48.reuse ;  /* 0x0000000426047c23 */ /* 0x102ff00008010830 */
[----:B------:R1:W-:Y:S02]  /*ae80*/  MUFU.EX2 R152, R4 ;  /* 0x0000000400987308 */ /* 0x0003e40000000800 */
[--C-:B-1----:R-:W-:Y:S02]  /*ae90*/  FFMA.FTZ R4, R39, UR4, -R48.reuse ;  /* 0x0000000427047c23 */ /* 0x102fe40008010830 */
[----:B------:R-:W-:Y:S06]  /*aea0*/  LDSM.16.MT88.4 R36, [R134+0x5400] ;  /* 0x005400008624783b */ /* 0x000fec0000004200 */
[----:B------:R1:W5:Y:S02]  /*aeb0*/  MUFU.EX2 R184, R4 ;  /* 0x0000000400b87308 */ /* 0x0003640000000800 */
        /* <DEDUP_REMOVED lines=12> */
[--C-:B-1----:R-:W-:Y:S01]  /*af80*/  FFMA.FTZ R4, R16, UR4, -R23.reuse ;  /* 0x0000000410047c23 */ /* 0x102fe20008010817 */
[--C-:B------:R-:W-:Y:S07]  /*af90*/  FFMA.FTZ R16, R90, UR4, -R48.reuse ;  /* 0x000000045a107c23 */ /* 0x100fee0008010830 */
[----:B------:R1:W5:Y:S02]  /*afa0*/  MUFU.EX2 R196, R4 ;  /* 0x0000000400c47308 */ /* 0x0003640000000800 */
[--C-:B-1----:R-:W-:Y:S08]  /*afb0*/  FFMA.FTZ R4, R15, UR4, -R48.reuse ;  /* 0x000000040f047c23 */ /* 0x102ff00008010830 */
[----:B------:R1:W-:Y:S02]  /*afc0*/  MUFU.EX2 R193, R4 ;  /* 0x0000000400c17308 */ /* 0x0003e40000000800 */
[--C-:B-1----:R-:W-:Y:S02]  /*afd0*/  FFMA.FTZ R4, R14, UR4, -R48.reuse ;  /* 0x000000040e047c23 */ /* 0x102fe40008010830 */
[----:B------:R-:W1:Y:S06]  /*afe0*/  LDSM.16.MT88.4 R12, [R134+0x5000] ;  /* 0x00500000860c783b */ /* 0x000e6c0000004200 */
[----:B------:R4:W5:Y:S02]  /*aff0*/  MUFU.EX2 R195, R4 ;  /* 0x0000000400c37308 */ /* 0x0009640000000800 */
[--C-:B----4-:R-:W-:Y:S08]  /*b000*/  FFMA.FTZ R4, R54, UR4, -R48.reuse ;  /* 0x0000000436047c23 */ /* 0x110ff00008010830 */
[----:B------:R4:W-:Y:S10]  /*b010*/  MUFU.EX2 R54, R7 ;  /* 0x0000000700367308 */ /* 0x0009f40000000800 */
[----:B------:R2:W-:Y:S01]  /*b020*/  MUFU.EX2 R52, R4 ;  /* 0x0000000400347308 */ /* 0x0005e20000000800 */
[--C-:B----4-:R-:W-:Y:S09]  /*b030*/  FFMA.FTZ R7, R64, UR4, -R23.reuse ;  /* 0x0000000440077c23 */ /* 0x110ff20008010817 */
[----:B------:R4:W-:Y:S01]  /*b040*/  MUFU.EX2 R220, R7 ;  /* 0x0000000700dc7308 */ /* 0x0009e20000000800 */
[--C-:B--2---:R-:W-:Y:S09]  /*b050*/  FFMA.FTZ R4, R55, UR4, -R48.reuse ;  /* 0x0000000437047c23 */ /* 0x104ff20008010830 */
[----:B------:R2:W5:Y:S01]  /*b060*/  MUFU.EX2 R55, R4 ;  /* 0x0000000400377308 */ /* 0x0005620000000800 */
[--C-:B----4-:R-:W-:Y:S09]  /*b070*/  FFMA.FTZ R7, R72, UR4, -R23.reuse ;  /* 0x0000000448077c23 */ /* 0x110ff20008010817 */
[----:B------:R4:W-:Y:S01]  /*b080*/  MUFU.EX2 R226, R7 ;  /* 0x0000000700e27308 */ /* 0x0009e20000000800 */
[--C-:B--2---:R-:W-:Y:S09]  /*b090*/  FFMA.FTZ R4, R57, UR4, -R23.reuse ;  /* 0x0000000439047c23 */ /* 0x104ff20008010817 */
[----:B------:R2:W5:Y:S01]  /*b0a0*/  MUFU.EX2 R219, R4 ;  /* 0x0000000400db7308 */ /* 0x0005620000000800 */
[----:B----4-:R-:W-:Y:S01]  /*b0b0*/  FMUL.FTZ R7, R0, R143 ;  /* 0x0000008f00077220 */ /* 0x010fe20000410000 */
[--C-:B--2---:R-:W-:Y:S08]  /*b0c0*/  FFMA.FTZ R4, R58, UR4, -R48.reuse ;  /* 0x000000043a047c23 */ /* 0x104ff00008010830 */
[----:B------:R2:W-:Y:S02]  /*b0d0*/  MUFU.EX2 R56, R4 ;  /* 0x0000000400387308 */ /* 0x0005e40000000800 */
[--C-:B--2---:R-:W-:Y:S08]  /*b0e0*/  FFMA.FTZ R4, R59, UR4, -R48.reuse ;  /* 0x000000043b047c23 */ /* 0x104ff00008010830 */
[----:B------:R2:W-:Y:S10]  /*b0f0*/  MUFU.EX2 R59, R6 ;  /* 0x00000006003b7308 */ /* 0x0005f40000000800 */
[----:B------:R4:W5:Y:S01]  /*b100*/  MUFU.EX2 R57, R4 ;  /* 0x0000000400397308 */ /* 0x0009620000000800 */
[--C-:B--2---:R-:W-:Y:S09]  /*b110*/  FFMA.FTZ R6, R68, UR4, -R23.reuse ;  /* 0x0000000444067c23 */ /* 0x104ff20008010817 */
[----:B------:R2:W-:Y:S01]  /*b120*/  MUFU.EX2 R224, R6 ;  /* 0x0000000600e07308 */ /* 0x0005e20000000800 */
[--C-:B----4-:R-:W-:Y:S09]  /*b130*/  FFMA.FTZ R4, R62, UR4, -R48.reuse ;  /* 0x000000043e047c23 */ /* 0x110ff20008010830 */
[----:B------:R4:W-:Y:S01]  /*b140*/  MUFU.EX2 R58, R4 ;  /* 0x00000004003a7308 */ /* 0x0009e20000000800 */
[--C-:B--2---:R-:W-:Y:S09]  /*b150*/  FFMA.FTZ R6, R76, UR4, -R23.reuse ;  /* 0x000000044c067c23 */ /* 0x104ff20008010817 */
[----:B------:R2:W-:Y:S01]  /*b160*/  MUFU.EX2 R232, R6 ;  /* 0x0000000600e87308 */ /* 0x0005e20000000800 */
[--C-:B----4-:R-:W-:Y:S09]  /*b170*/  FFMA.FTZ R4, R63, UR4, -R48.reuse ;  /* 0x000000043f047c23 */ /* 0x110ff20008010830 */
[----:B------:R4:W-:Y:S01]  /*b180*/  MUFU.EX2 R61, R4 ;  /* 0x00000004003d7308 */ /* 0x0009e20000000800 */
[--C-:B--2---:R-:W-:Y:S09]  /*b190*/  FFMA.FTZ R6, R84, UR4, -R23.reuse ;  /* 0x0000000454067c23 */ /* 0x104ff20008010817 */
[----:B------:R2:W-:Y:S01]  /*b1a0*/  MUFU.EX2 R240, R6 ;  /* 0x0000000600f07308 */ /* 0x0005e20000000800 */
[--C-:B----4-:R-:W-:Y:S09]  /*b1b0*/  FFMA.FTZ R4, R65, UR4, -R23.reuse ;  /* 0x0000000441047c23 */ /* 0x110ff20008010817 */
[----:B------:R4:W5:Y:S01]  /*b1c0*/  MUFU.EX2 R223, R4 ;  /* 0x0000000400df7308 */ /* 0x0009620000000800 */
[----:B--2---:R-:W-:Y:S01]  /*b1d0*/  FMUL.FTZ R6, R0, R142 ;  /* 0x0000008e00067220 */ /* 0x004fe20000410000 */
[--C-:B----4-:R-:W-:Y:S08]  /*b1e0*/  FFMA.FTZ R4, R66, UR4, -R48.reuse ;  /* 0x0000000442047c23 */ /* 0x110ff00008010830 */
        /* <DEDUP_REMOVED lines=16> */
[----:B------:R2:W-:Y:S02]  /*b2f0*/  MUFU.EX2 R234, R4 ;  /* 0x0000000400ea7308 */ /* 0x0005e40000000800 */
        /* <DEDUP_REMOVED lines=10> */
[----:B--2---:R-:W-:Y:S08]  /*b3a0*/  FFMA.FTZ R4, R86, UR4, -R48 ;  /* 0x0000000456047c23 */ /* 0x004ff00008010830 */
[----:B------:R2:W-:Y:S02]  /*b3b0*/  MUFU.EX2 R238, R4 ;  /* 0x0000000400ee7308 */ /* 0x0005e40000000800 */
[C---:B--2---:R-:W-:Y:S08]  /*b3c0*/  FMUL.FTZ R4, R2.reuse, R140 ;  /* 0x0000008c02047220 */ /* 0x044ff00000410000 */
[----:B------:R2:W-:Y:S01]  /*b3d0*/  MUFU.EX2 R140, R8 ;  /* 0x00000008008c7308 */ /* 0x0005e20000000800 */
[C---:B-1----:R-:W-:Y:S07]  /*b3e0*/  HMMA.16816.F32.BF16 R4, R24.reuse, R12, R4 ;  /* 0x0000000c1804723c */ /* 0x042fee0000041804 */
[----:B------:R-:W-:Y:S01]  /*b3f0*/  FFMA.FTZ R12, R89, UR4, -R23 ;  /* 0x00000004590c7c23 */ /* 0x000fe20008010817 */
[C---:B------:R-:W-:Y:S01]  /*b400*/  FMUL.FTZ R13, R2.reuse, R149 ;  /* 0x00000095020d7220 */ /* 0x040fe20000410000 */
[----:B------:R1:W-:Y:S02]  /*b410*/  MUFU.EX2 R89, R16 ;  /* 0x0000001000597308 */ /* 0x0003e40000000800 */
[C---:B--2---:R-:W-:Y:S08]  /*b420*/  FMUL.FTZ R8, R2.reuse, R136 ;  /* 0x0000008802087220 */ /* 0x044ff00000410000 */
[----:B------:R2:W-:Y:S10]  /*b430*/  MUFU.EX2 R136, R10 ;  /* 0x0000000a00887308 */ /* 0x0005f40000000800 */
[----:B------:R3:W4:Y:S01]  /*b440*/  MUFU.EX2 R137, R12 ;  /* 0x0000000c00897308 */ /* 0x0007220000000800 */
[----:B-1----:R-:W-:Y:S01]  /*b450*/  FMUL.FTZ R16, R2, R144 ;  /* 0x0000009002107220 */ /* 0x002fe20000410000 */
[----:B--2---:R-:W-:Y:S07]  /*b460*/  FMUL.FTZ R10, R0, R138 ;  /* 0x0000008a000a7220 */ /* 0x004fee0000410000 */
[C---:B------:R-:W-:Y:S03]  /*b470*/  HMMA.16816.F32.BF16 R8, R24.reuse, R14, R8 ;  /* 0x0000000e1808723c */ /* 0x040fe60000041808 */
[C---:B---3--:R-:W-:Y:S01]  /*b480*/  FMUL.FTZ R12, R2.reuse, R148 ;  /* 0x00000094020c7220 */ /* 0x048fe20000410000 */
[----:B------:R-:W-:Y:S03]  /*b490*/  FFMA.FTZ R2, R2, R243, R50 ;  /* 0x000000f302027223 */ /* 0x000fe60000010032 */
[C---:B------:R-:W-:Y:S01]  /*b4a0*/  FMUL.FTZ R14, R0.reuse, R150 ;  /* 0x00000096000e7220 */ /* 0x040fe20000410000 */
[----:B------:R-:W-:Y:S03]  /*b4b0*/  FMUL.FTZ R15, R0, R151 ;  /* 0x00000097000f7220 */ /* 0x000fe60000410000 */
[----:B------:R-:W-:Y:S01]  /*b4c0*/  FFMA.FTZ R0, R94, UR4, -R48 ;  /* 0x000000045e007c23 */ /* 0x000fe20008010830 */
[----:B------:R-:W-:Y:S01]  /*b4d0*/  FADD.FTZ R50, R51, R2 ;  /* 0x0000000233327221 */ /* 0x000fe20000010000 */
[----:B------:R-:W-:Y:S01]  /*b4e0*/  FADD.FTZ R2, R106, R49 ;  /* 0x000000316a027221 */ /* 0x000fe20000010000 */
[--C-:B------:R-:W-:Y:S01]  /*b4f0*/  FFMA.FTZ R49, R98, UR4, -R48.reuse ;  /* 0x0000000462317c23 */ /* 0x100fe20008010830 */
[C---:B------:R-:W-:Y:S01]  /*b500*/  HMMA.16816.F32.BF16 R12, R24.reuse, R28, R12 ;  /* 0x0000001c180c723c */ /* 0x040fe2000004180c */
        /* <DEDUP_REMOVED lines=350> */
.L_x_1540:
        /* <DEDUP_REMOVED lines=11> */
[----:B----4-:R-:W-:Y:S02]  /*cba0*/  SHF.R.S32.HI R19, RZ, 0x1f, R23 ;  /* 0x0000001fff137819 */ /* 0x010fe40000011417 */
[----:B-----5:R-:W-:-:S04]  /*cbb0*/  SHF.R.S32.HI R21, RZ, 0x1f, R22 ;  /* 0x0000001fff157819 */ /* 0x020fc80000011416 */
[----:B------:R-:W-:-:S04]  /*cbc0*/  LEA.HI R17, R21, R22, RZ, 0x2 ;  /* 0x0000001615117211 */ /* 0x000fc800078f10ff */
[----:B------:R-:W-:Y:S01]  /*cbd0*/  SHF.R.S32.HI R18, RZ, 0x2, R17 ;  /* 0x00000002ff127819 */ /* 0x000fe20000011411 */
[----:B-1----:R-:W-:Y:S01]  /*cbe0*/  FADD.FTZ R14, R2, R5 ;  /* 0x00000005020e7221 */ /* 0x002fe20000010000 */
[----:B------:R-:W-:Y:S02]  /*cbf0*/  IMAD.MOV.U32 R2, RZ, RZ, 0x3f800000 ;  /* 0x3f800000ff027424 */ /* 0x000fe400078e00ff */
[----:B------:R-:W-:Y:S01]  /*cc00*/  SHF.R.S32.HI R6, RZ, 0x1f, R18 ;  /* 0x0000001fff067819 */ /* 0x000fe20000011412 */
[----:B--2---:R-:W-:Y:S01]  /*cc10*/  FADD.FTZ R15, R0, R4 ;  /* 0x00000004000f7221 */ /* 0x004fe20000010000 */
[----:B------:R-:W-:Y:S01]  /*cc20*/  LEA.HI R4, R19, R23, RZ, 0x2 ;  /* 0x0000001713047211 */ /* 0x000fe200078f10ff */
[----:B------:R-:W-:Y:S01]  /*cc30*/  IMAD.MOV.U32 R0, RZ, RZ, 0x3f800000 ;  /* 0x3f800000ff007424 */ /* 0x000fe200078e00ff */
[----:B------:R-:W-:Y:S02]  /*cc40*/  FSETP.NE.FTZ.AND P3, PT, R14, RZ, PT ;  /* 0x000000ff0e00720b */ /* 0x000fe40003f75000 */
[----:B------:R-:W-:-:S02]  /*cc50*/  LOP3.LUT R4, R4, 0xfffffffc, RZ, 0xc0, !PT ;  /* 0xfffffffc04047812 */ /* 0x000fc400078ec0ff */
[----:B------:R-:W-:Y:S02]  /*cc60*/  FSETP.NE.FTZ.AND P2, PT, R15, RZ, PT ;  /* 0x000000ff0f00720b */ /* 0x000fe40003f55000 */
[----:B------:R-:W-:Y:S01]  /*cc70*/  LEA.HI R19, R19, R23, RZ, 0x5 ;  /* 0x0000001713137211 */ /* 0x000fe200078f28ff */
[----:B------:R-:W-:-:S03]  /*cc80*/  IMAD.IADD R4, R23, 0x1, -R4 ;  /* 0x0000000117047824 */ /* 0x000fc600078e0a04 */
[----:B------:R-:W-:-:S03]  /*cc90*/  SHF.R.S32.HI R5, RZ, 0x5, R19 ;  /* 0x00000005ff057819 */ /* 0x000fc60000011413 */
[----:B------:R-:W1:Y:S01]  /*cca0*/  @P3 MUFU.RCP R0, R14 ;  /* 0x0000000e00003308 */ /* 0x000e620000001000 */
[----:B------:R-:W-:Y:S02]  /*ccb0*/  LEA R16, R5, R4, 0x8 ;  /* 0x0000000405107211 */ /* 0x000fe400078e40ff */
[----:B------:R-:W-:-:S04]  /*ccc0*/  LEA.HI R5, R6, R18, RZ, 0x3 ;  /* 0x0000001206057211 */ /* 0x000fc800078f18ff */
[----:B------:R-:W-:Y:S01]  /*ccd0*/  LOP3.LUT R5, R5, 0xfffffff8, RZ, 0xc0, !PT ;  /* 0xfffffff805057812 */ /* 0x000fe200078ec0ff */
[----:B------:R-:W2:Y:S04]  /*cce0*/  @P2 MUFU.RCP R2, R15 ;  /* 0x0000000f00022308 */ /* 0x000ea80000001000 */
[----:B------:R-:W-:-:S05]  /*ccf0*/  IMAD.IADD R5, R18, 0x1, -R5 ;  /* 0x0000000112057824 */ /* 0x000fca00078e0a05 */
[----:B------:R-:W-:Y:S01]  /*cd00*/  LEA.HI R4, R5, R5, RZ, 0x1 ;  /* 0x0000000505047211 */ /* 0x000fe200078f08ff */
        /* <DEDUP_REMOVED lines=17> */
[----:B------:R-:W-:Y:S01]  /*ce20*/  LOP3.LUT R2, R4, 0x3fffffe, RZ, 0xc0, !PT ;  /* 0x03fffffe04027812 */ /* 0x000fe200078ec0ff */
[C---:B------:R-:W-:Y:S01]  /*ce30*/  IMAD.SHL.U32 R4, R0.reuse, 0x40, RZ ;  /* 0x0000004000047824 */ /* 0x040fe200078e00ff */
[----:B------:R-:W-:-:S02]  /*ce40*/  LOP3.LUT P0, RZ, R0, 0x2, RZ, 0xc0, !PT ;  /* 0x0000000200ff7812 */ /* 0x000fc4000780c0ff */
[----:B------:R-:W-:Y:S02]  /*ce50*/  IADD3 R2, R5, -R2, RZ ;  /* 0x8000000205027210 */ /* 0x000fe40007ffe0ff */
[----:B------:R-:W-:Y:S02]  /*ce60*/  LOP3.LUT R5, R4, 0xc0, RZ, 0xc0, !PT ;  /* 0x000000c004057812 */ /* 0x000fe400078ec0ff */
[----:B------:R-:W-:Y:S01]  /*ce70*/  LOP3.LUT R4, R0, 0x1, RZ, 0xc0, !PT ;  /* 0x0000000100047812 */ /* 0x000fe200078ec0ff */
[----:B------:R-:W-:Y:S01]  /*ce80*/  IMAD R0, R2, 0x10, R16 ;  /* 0x0000001002007824 */ /* 0x000fe200078e0210 */
[----:B------:R-:W-:Y:S01]  /*ce90*/  LEA.HI R2, R5, R5, RZ, 0x1d ;  /* 0x0000000505027211 */ /* 0x000fe200078fe8ff */
[----:B------:R-:W-:Y:S01]  /*cea0*/  IMAD.MOV.U32 R5, RZ, RZ, -0x10 ;  /* 0xfffffff0ff057424 */ /* 0x000fe200078e00ff */
[----:B------:R-:W-:Y:S02]  /*ceb0*/  ISETP.NE.U32.AND P1, PT, R4, 0x1, PT ;  /* 0x000000010400780c */ /* 0x000fe40003f25070 */
[----:B------:R-:W-:-:S02]  /*cec0*/  LEA R0, R0, R2, 0x1 ;  /* 0x0000000200007211 */ /* 0x000fc400078e08ff */
[----:B------:R-:W-:Y:S02]  /*ced0*/  SEL R5, R5, 0x10, !P1 ;  /* 0x0000001005057807 */ /* 0x000fe40004800000 */
[----:B------:R-:W-:Y:S01]  /*cee0*/  LEA R0, R0, UR4, 0x1 ;  /* 0x0000000400007c11 */ /* 0x000fe2000f8e08ff */
[----:B------:R-:W-:Y:S01]  /*cef0*/  ULDC.U8 UR4, c[0x0][0x3d8] ;  /* 0x0000f60000047ab9 */ /* 0x000fe20000000000 */
[----:B------:R-:W-:Y:S02]  /*cf00*/  F2FP.BF16.F32.PACK_AB R13, R13, R140 ;  /* 0x0000008c0d0d723e */ /* 0x000fe400000010ff */
[----:B------:R-:W-:Y:S01]  /*cf10*/  F2FP.BF16.F32.PACK_AB R12, R143, R12 ;  /* 0x0000000c8f0c723e */ /* 0x000fe200000010ff */
[C---:B------:R-:W-:Y:S01]  /*cf20*/  IMAD.IADD R4, R0.reuse, 0x1, R5 ;  /* 0x0000000100047824 */ /* 0x040fe200078e0205 */
[----:B------:R-:W-:Y:S01]  /*cf30*/  F2FP.BF16.F32.PACK_AB R11, R11, R136 ;  /* 0x000000880b0b723e */ /* 0x000fe200000010ff */
[----:B------:R1:W-:Y:S01]  /*cf40*/  STS [R0], R13 ;  /* 0x0000000d00007388 */ /* 0x0003e20000000800 */
[----:B------:R-:W-:Y:S01]  /*cf50*/  F2FP.BF16.F32.PACK_AB R10, R139, R10 ;  /* 0x0000000a8b0a723e */ /* 0x000fe200000010ff */
[C---:B------:R-:W-:Y:S01]  /*cf60*/  VIADD R2, R0.reuse, 0x20 ;  /* 0x0000002000027836 */ /* 0x040fe20000000000 */
[----:B------:R-:W-:Y:S01]  /*cf70*/  @P0 IADD3 R2, R0, -0x20, RZ ;  /* 0xffffffe000020810 */ /* 0x000fe20007ffe0ff */
[----:B------:R2:W-:Y:S01]  /*cf80*/  STS [R0+0x200], R12 ;  /* 0x0002000c00007388 */ /* 0x0005e20000000800 */
[----:B------:R-:W-:-:S02]  /*cf90*/  ISETP.NE.AND P0, PT, RZ, UR4, PT ;  /* 0x00000004ff007c0c */ /* 0x000fc4000bf05270 */
[----:B------:R-:W-:Y:S01]  /*cfa0*/  F2FP.BF16.F32.PACK_AB R9, R9, R148 ;  /* 0x000000940909723e */ /* 0x000fe200000010ff */
[----:B------:R3:W-:Y:S01]  /*cfb0*/  STS [R4], R11 ;  /* 0x0000000b04007388 */ /* 0x0007e20000000800 */
[----:B------:R-:W-:Y:S02]  /*cfc0*/  F2FP.BF16.F32.PACK_AB R8, R151, R8 ;  /* 0x000000089708723e */ /* 0x000fe400000010ff */
[----:B------:R-:W-:Y:S01]  /*cfd0*/  F2FP.BF16.F32.PACK_AB R7, R7, R144 ;  /* 0x000000900707723e */ /* 0x000fe200000010ff */
[----:B------:R4:W-:Y:S01]  /*cfe0*/  STS [R4+0x200], R10 ;  /* 0x0002000a04007388 */ /* 0x0009e20000000800 */
[----:B------:R-:W-:-:S03]  /*cff0*/  F2FP.BF16.F32.PACK_AB R6, R147, R6 ;  /* 0x000000069306723e */ /* 0x000fc600000010ff */
[----:B------:R-:W-:Y:S04]  /*d000*/  STS [R2], R9 ;  /* 0x0000000902007388 */ /* 0x000fe80000000800 */
[----:B------:R5:W-:Y:S01]  /*d010*/  STS [R2+0x200], R8 ;  /* 0x0002000802007388 */ /* 0x000be20000000800 */
[----:B-1----:R-:W5:Y:S01]  /*d020*/  @P3 MUFU.LG2 R13, R14 ;  /* 0x0000000e000d3308 */ /* 0x002f620000000c00 */
[----:B--2---:R-:W1:Y:S01]  /*d030*/  @P3 LDC R12, c[0x0][0x2e8] ;  /* 0x0000ba00ff0c3b82 */ /* 0x004e620000000800 */
[----:B------:R-:W-:-:S05]  /*d040*/  IMAD.IADD R0, R5, 0x1, R2 ;  /* 0x0000000105007824 */ /* 0x000fca00078e0202 */
[----:B------:R2:W-:Y:S02]  /*d050*/  STS [R0], R7 ;  /* 0x0000000700007388 */ /* 0x0005e40000000800 */
[----:B---3--:R-:W3:Y:S01]  /*d060*/  @P2 LDC R11, c[0x0][0x2e8] ;  /* 0x0000ba00ff0b2b82 */ /* 0x008ee20000000800 */
[----:B----4-:R-:W4:Y:S01]  /*d070*/  @P2 MUFU.LG2 R4, R15 ;  /* 0x0000000f00042308 */ /* 0x010f220000000c00 */
[----:B------:R4:W-:Y:S01]  /*d080*/  STS [R0+0x200], R6 ;  /* 0x0002000600007388 */ /* 0x0009e20000000800 */
[----:B-----5:R-:W-:Y:S01]  /*d090*/  @P3 FMUL.FTZ R2, R13, 0.69314718246459960938 ;  /* 0x3f3172180d023820 */ /* 0x020fe20000410000 */
[----:B--2---:R-:W-:Y:S01]  /*d0a0*/  MOV R7, 0x7f800000 ;  /* 0x7f80000000077802 */ /* 0x004fe20000000f00 */
[----:B----4-:R-:W-:Y:S01]  /*d0b0*/  @P2 FMUL.FTZ R0, R4, 0.69314718246459960938 ;  /* 0x3f31721804002820 */ /* 0x010fe20000410000 */
[----:B------:R-:W-:Y:S02]  /*d0c0*/  IMAD.MOV.U32 R6, RZ, RZ, 0x7f800000 ;  /* 0x7f800000ff067424 */ /* 0x000fe400078e00ff */
[----:B-1----:R-:W-:Y:S01]  /*d0d0*/  @P3 FFMA.FTZ R6, R20, R12, R2 ;  /* 0x0000000c14063223 */ /* 0x002fe20000010002 */
[----:B---3--:R-:W-:Y:S01]  /*d0e0*/  @P2 FFMA.FTZ R7, R3, R11, R0 ;  /* 0x0000000b03072223 */ /* 0x008fe20000010000 */
        /* <DEDUP_REMOVED lines=8> */
.L_x_1545:
[----:B------:R-:W-:Y:S01]  /*d170*/  S2UR UR8, SR_CTAID.Z ;  /* 0x00000000000879c3 */ /* 0x000fe20000002700 */
[----:B------:R-:W-:Y:S01]  /*d180*/  ULDC UR9, c[0x0][0x270] ;  /* 0x00009c0000097ab9 */ /* 0x000fe20000000800 */
[----:B------:R-:W-:-:S06]  /*d190*/  ULDC UR6, c[0x0][0x2c4] ;  /* 0x0000b10000067ab9 */ /* 0x000fcc0000000800 */
[----:B------:R-:W1:Y:S02]  /*d1a0*/  S2UR UR7, SR_CTAID.Y ;  /* 0x00000000000779c3 */ /* 0x000e640000002600 */
[----:B-1----:R-:W-:-:S04]  /*d1b0*/  UIMAD UR9, UR7, UR9, UR8 ;  /* 0x00000009070972a4 */ /* 0x002fc8000f8e0208 */
[----:B------:R-:W-:Y:S02]  /*d1c0*/  UIMAD UR9, UR9, UR6, URZ ;  /* 0x00000006090972a4 */ /* 0x000fe4000f8e023f */
.L_x_1546:
        /* <DEDUP_REMOVED lines=32> */
.L_x_1548:
[----:B------:R-:W-:Y:S05]  /*d3d0*/  BSYNC B0 ;  /* 0x0000000000007941 */ /* 0x000fea0003800000 */
.L_x_1547:
[----:B------:R-:W2:Y:S01]  /*d3e0*/  S2UR UR5, SR_CTAID.X ;  /* 0x00000000000579c3 */ /* 0x000ea20000002500 */
[----:B-1----:R-:W-:Y:S01]  /*d3f0*/  LOP3.LUT R2, R17, 0xfffffffc, RZ, 0xc0, !PT ;  /* 0xfffffffc11027812 */ /* 0x002fe200078ec0ff */
[----:B------:R-:W1:Y:S03]  /*d400*/  LDS.128 R12, [R183] ;  /* 0x00000000b70c7984 */ /* 0x000e660000000c00 */
[----:B------:R-:W-:-:S03]  /*d410*/  IADD3 R2, -R2, R22, RZ ;  /* 0x0000001602027210 */ /* 0x000fc60007ffe1ff */
[----:B------:R-:W3:Y:S01]  /*d420*/  LDC.64 R6, c[0x0][0x298] ;  /* 0x0000a600ff067b82 */ /* 0x000ee20000000a00 */
[----:B------:R-:W-:-:S04]  /*d430*/  SHF.L.U32 R2, R2, 0x3, RZ ;  /* 0x0000000302027819 */ /* 0x000fc800000006ff */
[----:B------:R-:W-:-:S03]  /*d440*/  SHF.R.S32.HI R3, RZ, 0x1f, R2 ;  /* 0x0000001fff037819 */ /* 0x000fc60000011402 */
[----:B------:R-:W4:Y:S01]  /*d450*/  LDC.64 R8, c[0x0][0x290] ;  /* 0x0000a400ff087b82 */ /* 0x000f220000000a00 */
[----:B--2---:R-:W-:-:S07]  /*d460*/  USHF.L.U32 UR5, UR5, 0x6, URZ ;  /* 0x0000000605057899 */ /* 0x004fce000800063f */
[----:B------:R-:W2:Y:S01]  /*d470*/  LDC.64 R16, c[0x0][0x2a0] ;  /* 0x0000a800ff107b82 */ /* 0x000ea20000000a00 */
[----:B------:R-:W-:Y:S01]  /*d480*/  USHF.R.S32.HI UR4, URZ, 0x1f, UR5 ;  /* 0x0000001f3f047899 */ /* 0x000fe20008011405 */
[----:B---3--:R-:W-:-:S05]  /*d490*/  IMAD.WIDE.U32 R2, R6, UR5, R2 ;  /* 0x0000000506027c25 */ /* 0x008fca000f8e0002 */
[----:B------:R-:W-:Y:S01]  /*d4a0*/  IMAD R0, R6, UR4, RZ ;  /* 0x0000000406007c24 */ /* 0x000fe2000f8e02ff */
[----:B------:R-:W-:-:S03]  /*d4b0*/  USHF.R.S32.HI UR4, URZ, 0x1f, UR7 ;  /* 0x0000001f3f047899 */ /* 0x000fc60008011407 */
[----:B------:R-:W-:-:S03]  /*d4c0*/  IMAD R0, R7, UR5, R0 ;  /* 0x0000000507007c24 */ /* 0x000fc6000f8e0200 */
[----:B----4-:R-:W-:Y:S01]  /*d4d0*/  IMAD R4, R8, UR4, RZ ;  /* 0x0000000408047c24 */ /* 0x010fe2000f8e02ff */
[----:B------:R-:W-:Y:S01]  /*d4e0*/  USHF.R.S32.HI UR4, URZ, 0x1f, UR8 ;  /* 0x0000001f3f047899 */ /* 0x000fe20008011408 */
[----:B------:R-:W-:Y:S02]  /*d4f0*/  IADD3 R3, R0, R3, RZ ;  /* 0x0000000300037210 */ /* 0x000fe40007ffe0ff */
[----:B------:R-:W-:Y:S01]  /*d500*/  IMAD R0, R9, UR7, R4 ;  /* 0x0000000709007c24 */ /* 0x000fe2000f8e0204 */
[----:B------:R-:W-:Y:S01]  /*d510*/  SHF.R.S32.HI R4, RZ, 0x1f, R18 ;  /* 0x0000001fff047819 */ /* 0x000fe20000011412 */
[----:B------:R-:W-:Y:S02]  /*d520*/  IMAD.WIDE.U32 R2, R8, UR7, R2 ;  /* 0x0000000708027c25 */ /* 0x000fe4000f8e0002 */
[----:B------:R-:W3:Y:S03]  /*d530*/  LDS.128 R8, [R183+0x800] ;  /* 0x00080000b7087984 */ /* 0x000ee60000000c00 */
[----:B------:R-:W-:Y:S01]  /*d540*/  IADD3 R3, R0, R3, RZ ;  /* 0x0000000300037210 */ /* 0x000fe20007ffe0ff */
[----:B--2---:R-:W-:Y:S01]  /*d550*/  IMAD R0, R16, UR4, RZ ;  /* 0x0000000410007c24 */ /* 0x004fe2000f8e02ff */
[----:B------:R-:W-:-:S03]  /*d560*/  ULDC.64 UR4, c[0x0][0x280] ;  /* 0x0000a00000047ab9 */ /* 0x000fc60000000a00 */
        /* <DEDUP_REMOVED lines=14> */
.L_x_1549:
        /* <DEDUP_REMOVED lines=11> */
.L_x_5327:


//--------------------- .text._ZN5flash24flash_fwd_splitkv_kernelI23Flash_fwd_kernel_traitsILi32ELi64ELi256ELi4ELb0ELb0EN7cutlass10bfloat16_tE19Flash_kernel_traitsILi32ELi64ELi256ELi4ES3_EELb1ELb0ELb0ELb1ELb1ELb0ELb1ELb0EEEvNS_16Flash_fwd_paramsE --------------------------
	.section	.text._ZN5flash24flash_fwd_splitkv_kernelI23Flash_fwd_kernel_traitsILi32ELi64ELi256ELi4ELb0ELb0EN7cutlass10bfloat16_tE19Flash_kernel_traitsILi32ELi64ELi256ELi4ES3_EELb1ELb0ELb0ELb1ELb1ELb0ELb1ELb0EEEvNS_16Flash_fwd_paramsE,"ax",@progbits
	.align	128
        .global         _ZN5flash24flash_fwd_splitkv_kernelI23Flash_fwd_kernel_traitsILi32ELi64ELi256ELi4ELb0ELb0EN7cutlass10bfloat16_tE19Flash_kernel_traitsILi32ELi64ELi256ELi4ES3_EELb1ELb0ELb0ELb1ELb1ELb0ELb1ELb0EEEvNS_16Flash_fwd_paramsE
        .type           _ZN5flash24flash_fwd_splitkv_kernelI23Flash_fwd_kernel_traitsILi32ELi64ELi256ELi4ELb0ELb0EN7cutlass10bfloat16_tE19Flash_kernel_traitsILi32ELi64ELi256ELi4ES3_EELb1ELb0ELb0ELb1ELb1ELb0ELb1ELb0EEEvNS_16Flash_fwd_paramsE,@function
        .size           _ZN5flash24flash_fwd_splitkv_kernelI23Flash_fwd_kernel_traitsILi32ELi64ELi256ELi4ELb0ELb0EN7cutlass10bfloat16_tE19Flash_kernel_traitsILi32ELi64ELi256ELi4ES3_EELb1ELb0ELb0ELb1ELb1ELb0ELb1ELb0EEEvNS_16Flash_fwd_paramsE,(.L_x_5328 - _ZN5flash24flash_fwd_splitkv_kernelI23Flash_fwd_kernel_traitsILi32ELi64ELi256ELi4ELb0ELb0EN7cutlass10bfloat16_tE19Flash_kernel_traitsILi32ELi64ELi256ELi4ES3_EELb1ELb0ELb0ELb1ELb1ELb0ELb1ELb0EEEvNS_16Flash_fwd_paramsE)
        .other          _ZN5flash24flash_fwd_splitkv_kernelI23Flash_fwd_kernel_traitsILi32ELi64ELi256ELi4ELb0ELb0EN7cutlass10bfloat16_tE19Flash_kernel_traitsILi32ELi64ELi256ELi4ES3_EELb1ELb0ELb0ELb1ELb1ELb0ELb1ELb0EEEvNS_16Flash_fwd_paramsE,@"STO_CUDA_ENTRY STV_DEFAULT"
_ZN5flash24flash_fwd_splitkv_kernelI23Flash_fwd_kernel_traitsILi32ELi64ELi256ELi4ELb0ELb0EN7cutlass10bfloat16_tE19Flash_kernel_traitsILi32ELi64ELi256ELi4ES3_EELb1ELb0ELb0ELb1ELb1ELb0ELb1ELb0EEEvNS_16Flash_fwd_paramsE:
.text._ZN5flash24flash_fwd_splitkv_kernelI23Flash_fwd_kernel_traitsILi32ELi64ELi256ELi4ELb0ELb0EN7cutlass10bfloat16_tE19Flash_kernel_traitsILi32ELi64ELi256ELi4ES3_EELb1ELb0ELb0ELb1ELb1ELb0ELb1ELb0EEEvNS_16Flash_fwd_paramsE:
[----:B------:R-:W-:Y:S08]  /*0000*/  LDC R1, c[0x0][0x28] ;  /* 0x00000a00ff017b82 */ /* 0x000ff00000000800 */
[----:B------:R-:W1:Y:S01]  /*0010*/  LDC R7, c[0x0][0x270] ;  /* 0x00009c00ff077b82 */ /* 0x000e620000000800 */
[----:B------:R-:W-:-:S07]  /*0020*/  ULDC.64 UR16, c[0x0][0x208] ;  /* 0x0000820000107ab9 */ /* 0x000fce0000000a00 */
[----:B------:R-:W2:Y:S08]  /*0030*/  S2UR UR4, SR_CTAID.Z ;  /* 0x00000000000479c3 */ /* 0x000eb00000002700 */
[----:B------:R-:W3:Y:S08]  /*0040*/  LDC.64 R2, c[0x0][0x308] ;  /* 0x0000c200ff027b82 */ /* 0x000ef00000000a00 */
[----:B------:R-:W4:Y:S01]  /*0050*/  LDC.64 R4, c[0x0][0x300] ;  /* 0x0000c000ff047b82 */ /* 0x000f220000000a00 */
[----:B-1----:R-:W1:Y:S01]  /*0060*/  I2F.U32.RP R6, R7 ;  /* 0x0000000700067306 */ /* 0x002e620000209000 */
[----:B------:R-:W-:Y:S01]  /*0070*/  ISETP.NE.U32.AND P2, PT, R7, RZ, PT ;  /* 0x000000ff0700720c */ /* 0x000fe20003f45070 */
[----:B------:R-:W2:Y:S01]  /*0080*/  S2R R21, SR_CTAID.X ;  /* 0x0000000000157919 */ /* 0x000ea20000002500 */
[----:B------:R-:W-:Y:S01]  /*0090*/  IMAD.MOV.U32 R17, RZ, RZ, RZ ;  /* 0x000000ffff117224 */ /* 0x000fe200078e00ff */
[----:B------:R-:W-:-:S04]  /*00a0*/  ULDC UR15, c[0x0][0x2c4] ;  /* 0x0000b100000f7ab9 */ /* 0x000fc80000000800 */
[----:B-1----:R-:W1:Y:S01]  /*00b0*/  MUFU.RCP R8, R6 ;  /* 0x0000000600087308 */ /* 0x002e620000001000 */
[----:B---3--:R-:W-:-:S04]  /*00c0*/  ISETP.NE.U32.AND P0, PT, R2, RZ, PT ;  /* 0x000000ff0200720c */ /* 0x008fc80003f05070 */
[----:B------:R-:W-:Y:S02]  /*00d0*/  ISETP.NE.AND.EX P0, PT, R3, RZ, PT, P0 ;  /* 0x000000ff0300720c */ /* 0x000fe40003f05300 */
[----:B----4-:R-:W-:-:S04]  /*00e0*/  ISETP.NE.U32.AND P1, PT, R4, RZ, PT ;  /* 0x000000ff0400720c */ /* 0x010fc80003f25070 */
[----:B------:R-:W-:Y:S01]  /*00f0*/  ISETP.NE.AND.EX P1, PT, R5, RZ, PT, P1 ;  /* 0x000000ff0500720c */ /* 0x000fe20003f25310 */
[----:B-1----:R-:W-:-:S06]  /*0100*/  VIADD R8, R8, 0xffffffe ;  /* 0x0ffffffe08087836 */ /* 0x002fcc0000000000 */
[----:B------:R-:W1:Y:S01]  /*0110*/  @P0 LDC.64 R2, c[0x0][0x308] ;  /* 0x0000c200ff020b82 */ /* 0x000e620000000a00 */
[----:B------:R-:W3:Y:S07]  /*0120*/  F2I.FTZ.U32.TRUNC.NTZ R9, R8 ;  /* 0x0000000800097305 */ /* 0x000eee000021f000 */
[----:B------:R-:W4:Y:S01]  /*0130*/  @P1 LDC.64 R4, c[0x0][0x300] ;  /* 0x0000c000ff041b82 */ /* 0x000f220000000a00 */
[----:B---3--:R-:W-:Y:S01]  /*0140*/  IMAD.MOV R0, RZ, RZ, -R9 ;  /* 0x000000ffff007224 */ /* 0x008fe200078e0a09 */
[----:B------:R-:W-:-:S03]  /*0150*/  MOV R8, RZ ;  /* 0x000000ff00087202 */ /* 0x000fc60000000f00 */
[----:B------:R-:W-:-:S04]  /*0160*/  IMAD R11, R0, R7, RZ ;  /* 0x00000007000b7224 */ /* 0x000fc800078e02ff */
[----:B------:R-:W-:-:S06]  /*0170*/  IMAD.HI.U32 R11, R9, R11, R8 ;  /* 0x0000000b090b7227 */ /* 0x000fcc00078e0008 */
[----:B--2---:R-:W-:-:S04]  /*0180*/  IMAD.HI.U32 R245, R11, UR4, RZ ;  /* 0x000000040bf57c27 */ /* 0x004fc8000f8e00ff */
[----:B------:R-:W-:-:S04]  /*0190*/  IMAD.MOV R0, RZ, RZ, -R245 ;  /* 0x000000ffff007224 */ /* 0x000fc800078e0af5 */
[----:B------:R-:W-:-:S05]  /*01a0*/  IMAD R0, R7, R0, UR4 ;  /* 0x0000000407007e24 */ /* 0x000fca000f8e0200 */
[----:B------:R-:W-:-:S13]  /*01b0*/  ISETP.GE.U32.AND P4, PT, R0, R7, PT ;  /* 0x000000070000720c */ /* 0x000fda0003f86070 */
[----:B------:R-:W-:Y:S01]  /*01c0*/  @P4 IADD3 R0, R0, -R7, RZ ;  /* 0x8000000700004210 */ /* 0x000fe20007ffe0ff */
[----:B------:R-:W-:-:S03]  /*01d0*/  @P4 VIADD R245, R245, 0x1 ;  /* 0x00000001f5f54836 */ /* 0x000fc60000000000 */
[----:B------:R-:W-:-:S13]  /*01e0*/  ISETP.GE.U32.AND P3, PT, R0, R7, PT ;  /* 0x000000070000720c */ /* 0x000fda0003f66070 */
[----:B------:R-:W-:Y:S02]  /*01f0*/  @P3 IADD3 R245, R245, 0x1, RZ ;  /* 0x00000001f5f53810 */ /* 0x000fe40007ffe0ff */
[----:B------:R-:W-:-:S05]  /*0200*/  @!P2 LOP3.LUT R245, RZ, R7, RZ, 0x33, !PT ;  /* 0x00000007fff5a212 */ /* 0x000fca00078e33ff */
[----:B-1----:R-:W-:Y:S01]  /*0210*/  @P0 IMAD.WIDE R2, R245, 0x4, R2 ;  /* 0x00000004f5020825 */ /* 0x002fe200078e0202 */
[----:B------:R-:W-:-:S03]  /*0220*/  SHF.L.U32 R28, R21, 0x6, RZ ;  /* 0x00000006151c7819 */ /* 0x000fc600000006ff */
[----:B----4-:R-:W-:Y:S01]  /*0230*/  @P1 IMAD.WIDE R4, R245, 0x4, R4 ;  /* 0x00000004f5041825 */ /* 0x010fe200078e0204 */
[----:B------:R1:W5:Y:S04]  /*0240*/  @P0 LDG.E R12, desc[UR16][R2.64] ;  /* 0x00000010020c0981 */ /* 0x000368000c1e1900 */
[----:B------:R1:W5:Y:S01]  /*0250*/  @P1 LDG.E R17, desc[UR16][R4.64] ;  /* 0x0000001004111981 */ /* 0x000362000c1e1900 */
[----:B------:R-:W-:Y:S01]  /*0260*/  ISETP.GE.AND P1, PT, R28, UR15, PT ;  /* 0x0000000f1c007c0c */ /* 0x000fe2000bf26270 */
[----:B------:R-:W-:-:S04]  /*0270*/  IMAD.MOV R14, RZ, RZ, -R245 ;  /* 0x000000ffff0e7224 */ /* 0x000fc800078e0af5 */
[----:B------:R-:W-:-:S08]  /*0280*/  IMAD R14, R7, R14, UR4 ;  /* 0x00000004070e7e24 */ /* 0x000fd0000f8e020e */
[----:B------:R-:W-:Y:S05]  /*0290*/  @P1 EXIT ;  /* 0x000000000000194d */ /* 0x000fea0003800000 */
[----:B------:R-:W2:Y:S01]  /*02a0*/  LDC R6, c[0x0][0x10] ;  /* 0x00000400ff067b82 */ /* 0x000ea20000000800 */
[----:B-----5:R-:W-:Y:S01]  /*02b0*/  @P0 IMAD.IADD R47, R12, 0x1, -R17 ;  /* 0x000000010c2f0824 */ /* 0x020fe200078e0a11 */
[----:B------:R-:W-:-:S06]  /*02c0*/  ULDC UR14, c[0x0][0x398] ;  /* 0x0000e600000e7ab9 */ /* 0x000fcc0000000800 */
[----:B------:R-:W3:Y:S01]  /*02d0*/  LDC R0, c[0x0][0x2c8] ;  /* 0x0000b200ff007b82 */ /* 0x000ee20000000800 */
[-C--:B--2---:R-:W-:Y:S02]  /*02e0*/  IABS R9, R6.reuse ;  /* 0x0000000600097213 */ /* 0x084fe40000000000 */
[----:B-1----:R-:W-:Y:S02]  /*02f0*/  IABS R3, R6 ;  /* 0x0000000600037213 */ /* 0x002fe40000000000 */
[----:B------:R-:W1:Y:S03]  /*0300*/  I2F.RP R2, R9 ;  /* 0x0000000900027306 */ /* 0x000e660000209400 */
[----:B------:R-:W-:Y:S02]  /*0310*/  IMAD.MOV R3, RZ, RZ, -R3 ;  /* 0x000000ffff037224 */ /* 0x000fe400078e0a03 */
[----:B---3--:R-:W-:-:S05]  /*0320*/  VIADD R0, R0, 0xff ;  /* 0x000000ff00007836 */ /* 0x008fca0000000000 */
[----:B------:R-:W-:-:S04]  /*0330*/  SHF.R.S32.HI R11, RZ, 0x1f, R0 ;  /* 0x0000001fff0b7819 */ /* 0x000fc80000011400 */
[----:B------:R-:W-:Y:S01]  /*0340*/  LEA.HI R11, R11, R0, RZ, 0x8 ;  /* 0x000000000b0b7211 */ /* 0x000fe200078f40ff */
[----:B-1----:R-:W1:Y:S03]  /*0350*/  MUFU.RCP R4, R2 ;  /* 0x0000000200047308 */ /* 0x002e660000001000 */
[----:B------:R-:W-:-:S05]  /*0360*/  LEA.HI.SX32 R11, R11, R6, 0x18 ;  /* 0x000000060b0b7211 */ /* 0x000fca00078fc2ff */
[----:B------:R-:W-:-:S05]  /*0370*/  VIADD R11, R11, 0xffffffff ;  /* 0xffffffff0b0b7836 */ /* 0x000fca0000000000 */
[----:B------:R-:W-:Y:S02]  /*0380*/  IABS R10, R11 ;  /* 0x0000000b000a7213 */ /* 0x000fe40000000000 */
[----:B------:R-:W-:Y:S01]  /*0390*/  LOP3.LUT R11, R11, R6, RZ, 0x3c, !PT ;  /* 0x000000060b0b7212 */ /* 0x000fe200078e3cff */
[----:B-1----:R-:W-:-:S04]  /*03a0*/  VIADD R4, R4, 0xffffffe ;  /* 0x0ffffffe04047836 */ /* 0x002fc80000000000 */
[----:B------:R-:W1:Y:S02]  /*03b0*/  F2I.FTZ.U32.TRUNC.NTZ R5, R4 ;  /* 0x0000000400057305 */ /* 0x000e64000021f000 */
[--C-:B-1----:R-:W-:Y:S02]  /*03c0*/  IMAD.MOV R0, RZ, RZ, -R5.reuse ;  /* 0x000000ffff007224 */ /* 0x102fe400078e0a05 */
[----:B------:R-:W-:Y:S02]  /*03d0*/  IMAD.MOV.U32 R4, RZ, RZ, RZ ;  /* 0x000000ffff047224 */ /* 0x000fe400078e00ff */
[----:B------:R-:W-:Y:S02]  /*03e0*/  IMAD R13, R0, R9, RZ ;  /* 0x00000009000d7224 */ /* 0x000fe400078e02ff */
[----:B------:R-:W1:Y:S02]  /*03f0*/  S2R R0, SR_CTAID.Y ;  /* 0x0000000000007919 */ /* 0x000e640000002600 */
[----:B------:R-:W-:-:S02]  /*0400*/  IMAD.HI.U32 R13, R5, R13, R4 ;  /* 0x0000000d050d7227 */ /* 0x000fc400078e0004 */
[----:B------:R-:W2:Y:S04]  /*0410*/  @!P0 LDC.64 R4, c[0x0][0x318] ;  /* 0x0000c600ff048b82 */ /* 0x000ea80000000a00 */
[----:B------:R-:W-:-:S04]  /*0420*/  IMAD.HI.U32 R8, R13, R10, RZ ;  /* 0x0000000a0d087227 */ /* 0x000fc800078e00ff */
[----:B------:R-:W-:Y:S02]  /*0430*/  IMAD R10, R8, R3, R10 ;  /* 0x00000003080a7224 */ /* 0x000fe400078e020a */
[----:B------:R-:W3:Y:S03]  /*0440*/  @!P0 LDC.64 R2, c[0x0][0x2c8] ;  /* 0x0000b200ff028b82 */ /* 0x000ee60000000a00 */
[----:B------:R-:W-:Y:S02]  /*0450*/  ISETP.GT.U32.AND P2, PT, R9, R10, PT ;  /* 0x0000000a0900720c */ /* 0x000fe40003f44070 */
[----:B--2---:R-:W-:-:S11]  /*0460*/  @!P0 ISETP.NE.U32.AND P1, PT, R4, RZ, PT ;  /* 0x000000ff0400820c */ /* 0x004fd60003f25070 */
[----:B------:R-:W-:Y:S01]  /*0470*/  @!P2 IMAD.IADD R10, R10, 0x1, -R9 ;  /* 0x000000010a0aa824 */ /* 0x000fe200078e0a09 */
[----:B------:R-:W-:Y:S01]  /*0480*/  @!P0 ISETP.NE.AND.EX P1, PT, R5, RZ, PT, P1 ;  /* 0x000000ff0500820c */ /* 0x000fe20003f25310 */
[----:B------:R-:W-:-:S03]  /*0490*/  @!P2 VIADD R8, R8, 0x1 ;  /* 0x000000010808a836 */ /* 0x000fc60000000000 */
[----:B------:R-:W-:Y:S02]  /*04a0*/  ISETP.GE.U32.AND P3, PT, R10, R9, PT ;  /* 0x000000090a00720c */ /* 0x000fe40003f66070 */
[----:B---3--:R-:W-:Y:S02]  /*04b0*/  @!P0 SEL R3, R3, RZ, P1 ;  /* 0x000000ff03038207 */ /* 0x008fe40000800000 */
[----:B------:R-:W-:Y:S02]  /*04c0*/  ISETP.GE.AND P1, PT, R11, RZ, PT ;  /* 0x000000ff0b00720c */ /* 0x000fe40003f26270 */
[----:B------:R-:W-:Y:S01]  /*04d0*/  @!P0 IADD3 R47, R3, R2, -R17 ;  /* 0x00000002032f8210 */ /* 0x000fe20007ffe811 */
[----:B------:R-:W-:Y:S01]  /*04e0*/  VIADD R2, R28, 0x13f ;  /* 0x0000013f1c027836 */ /* 0x000fe20000000000 */
[----:B------:R-:W-:-:S03]  /*04f0*/  ISETP.NE.AND P0, PT, R6, RZ, PT ;  /* 0x000000ff0600720c */ /* 0x000fc60003f05270 */
[C---:B------:R-:W-:Y:S01]  /*0500*/  VIADD R4, R47.reuse, 0xff ;  /* 0x000000ff2f047836 */ /* 0x040fe20000000000 */
[----:B------:R-:W-:Y:S01]  /*0510*/  IADD3 R2, R47, -UR15, R2 ;  /* 0x8000000f2f027c10 */ /* 0x000fe2000fffe002 */
[----:B------:R-:W-:-:S03]  /*0520*/  @P3 VIADD R8, R8, 0x1 ;  /* 0x0000000108083836 */ /* 0x000fc60000000000 */
[----:B------:R-:W-:Y:S01]  /*0530*/  SHF.R.S32.HI R3, RZ, 0x1f, R4 ;  /* 0x0000001fff037819 */ /* 0x000fe20000011404 */
[----:B------:R-:W-:Y:S02]  /*0540*/  VIADD R2, R2, UR14 ;  /* 0x0000000e02027c36 */ /* 0x000fe40008000000 */
[----:B------:R-:W-:Y:S01]  /*0550*/  @!P1 IMAD.MOV R8, RZ, RZ, -R8 ;  /* 0x000000ffff089224 */ /* 0x000fe200078e0a08 */
[----:B------:R-:W-:Y:S02]  /*0560*/  LEA.HI R3, R3, R4, RZ, 0x8 ;  /* 0x0000000403037211 */ /* 0x000fe400078f40ff */
[----:B------:R-:W-:Y:S02]  /*0570*/  @!P0 LOP3.LUT R8, RZ, R6, RZ, 0x33, !PT ;  /* 0x00000006ff088212 */ /* 0x000fe400078e33ff */
[----:B------:R-:W-:Y:S02]  /*0580*/  SHF.R.S32.HI R5, RZ, 0x1f, R2 ;  /* 0x0000001fff057819 */ /* 0x000fe40000011402 */
[----:B------:R-:W-:Y:S01]  /*0590*/  SHF.R.S32.HI R3, RZ, 0x8, R3 ;  /* 0x00000008ff037819 */ /* 0x000fe20000011403 */
[----:B-1----:R-:W-:Y:S01]  /*05a0*/  IMAD R237, R8, R0, RZ ;  /* 0x0000000008ed7224 */ /* 0x002fe200078e02ff */
[----:B------:R-:W-:-:S02]  /*05b0*/  LEA.HI R5, R5, R2, RZ, 0x8 ;  /* 0x0000000205057211 */ /* 0x000fc400078f40ff */
[----:B------:R-:W1:Y:S02]  /*05c0*/  S2R R2, SR_TID.X ;  /* 0x0000000000027919 */ /* 0x000e640000002100 */
[----:B------:R-:W-:Y:S02]  /*05d0*/  SHF.R.S32.HI R5, RZ, 0x8, R5 ;  /* 0x00000008ff057819 */ /* 0x000fe40000011405 */
[----:B------:R-:W-:-:S04]  /*05e0*/  VIADDMNMX R44, R237, R8, R3, PT ;  /* 0x00000008ed2c7246 */ /* 0x000fc80003800103 */
[----:B------:R-:W-:-:S04]  /*05f0*/  VIMNMX R44, R44, R5, PT ;  /* 0x000000052c2c7248 */ /* 0x000fc80003fe0100 */
[----:B------:R-:W-:-:S13]  /*0600*/  ISETP.GE.AND P0, PT, R237, R44, PT ;  /* 0x0000002ced00720c */ /* 0x000fda0003f06270 */
[----:B------:R-:W-:Y:S05]  /*0610*/  @!P0 BRA `(.L_x_1550) ;  /* 0x0000000000c08947 */ /* 0x000fea0003800000 */
[----:B------:R-:W2:Y:S01]  /*0620*/  LDC R4, c[0x0][0x2c0] ;  /* 0x0000b000ff047b82 */ /* 0x000ea20000000800 */
[----:B-1----:R-:W-:Y:S01]  /*0630*/  SHF.R.S32.HI R3, RZ, 0x1f, R2 ;  /* 0x0000001fff037819 */ /* 0x002fe20000011402 */
[----:B------:R-:W-:Y:S01]  /*0640*/  ULDC UR4, c[0x0][0x2dc] ;  /* 0x0000b70000047ab9 */ /* 0x000fe20000000800 */
[----:B------:R-:W-:Y:S01]  /*0650*/  LOP3.LUT P5, RZ, R2, 0x7, RZ, 0xc0, !PT ;  /* 0x0000000702ff7812 */ /* 0x000fe200078ac0ff */
[----:B------:R-:W-:Y:S01]  /*0660*/  ULDC.64 UR6, c[0x0][0x288] ;  /* 0x0000a20000067ab9 */ /* 0x000fe20000000a00 */
[----:B------:R-:W-:-:S04]  /*0670*/  LEA.HI R3, R3, R2, RZ, 0x3 ;  /* 0x0000000203037211 */ /* 0x000fc800078f18ff */
[----:B------:R-:W-:-:S05]  /*0680*/  LOP3.LUT R5, R3, 0x3ffffff8, RZ, 0xc0, !PT ;  /* 0x3ffffff803057812 */ /* 0x000fca00078ec0ff */
[----:B------:R-:W-:-:S04]  /*0690*/  IMAD.IADD R5, R2, 0x1, -R5 ;  /* 0x0000000102057824 */ /* 0x000fc800078e0a05 */
[----:B------:R-:W-:-:S05]  /*06a0*/  IMAD.SHL.U32 R10, R5, 0x4, RZ ;  /* 0x00000004050a7824 */ /* 0x000fca00078e00ff */
[----:B------:R-:W-:Y:S01]  /*06b0*/  SHF.R.S32.HI R11, RZ, 0x1f, R10 ;  /* 0x0000001fff0b7819 */ /* 0x000fe2000001140a */
[----:B--2---:R-:W-:Y:S01]  /*06c0*/  IMAD R4, R0, R4, R245 ;  /* 0x0000000400047224 */ /* 0x004fe200078e02f5 */
[----:B------:R-:W-:-:S03]  /*06d0*/  SHF.R.S32.HI R0, RZ, 0x3, R3 ;  /* 0x00000003ff007819 */ /* 0x000fc60000011403 */
[----:B------:R-:W-:Y:S02]  /*06e0*/  IMAD R7, R4, R7, R14 ;  /* 0x0000000704077224 */ /* 0x000fe400078e020e */
[----:B------:R-:W-:Y:S02]  /*06f0*/  VIADD R4, R0, 0x20 ;  /* 0x0000002000047836 */ /* 0x000fe40000000000 */
[----:B------:R-:W-:Y:S01]  /*0700*/  IMAD R5, R7, UR15, R28 ;  /* 0x0000000f07057c24 */ /* 0x000fe2000f8e021c */
[----:B------:R-:W-:Y:S01]  /*0710*/  IADD3 R7, -R28, UR15, RZ ;  /* 0x0000000f1c077c10 */ /* 0x000fe2000fffe1ff */
[C---:B------:R-:W-:Y:S02]  /*0720*/  VIADD R6, R0.reuse, 0x10 ;  /* 0x0000001000067836 */ /* 0x040fe40000000000 */
[C---:B------:R-:W-:Y:S01]  /*0730*/  IMAD R2, R5.reuse, UR4, RZ ;  /* 0x0000000405027c24 */ /* 0x040fe2000f8e02ff */
[----:B------:R-:W-:Y:S01]  /*0740*/  SHF.R.S32.HI R9, RZ, 0x1f, R5 ;  /* 0x0000001fff097819 */ /* 0x000fe20000011405 */
[----:B------:R-:W-:Y:S01]  /*0750*/  IMAD.WIDE R10, R0, 0x20, R10 ;  /* 0x00000020000a7825 */ /* 0x000fe200078e020a */
[----:B------:R-:W-:Y:S01]  /*0760*/  IADD3 R5, P0, R5, R0, RZ ;  /* 0x0000000005057210 */ /* 0x000fe20007f1e0ff */
[----:B------:R-:W-:Y:S01]  /*0770*/  ULDC.64 UR4, c[0x0][0x2b8] ;  /* 0x0000ae0000047ab9 */ /* 0x000fe20000000a00 */
[----:B------:R-:W-:-:S02]  /*0780*/  ISETP.GE.OR P2, PT, R4, R7, P5 ;  /* 0x000000070400720c */ /* 0x000fc40002f46670 */
[-C--:B------:R-:W-:Y:S02]  /*0790*/  ISETP.GE.OR P3, PT, R6, R7.reuse, P5 ;  /* 0x000000070600720c */ /* 0x080fe40002f66670 */
[C---:B------:R-:W-:Y:S02]  /*07a0*/  ISETP.GE.OR P4, PT, R0.reuse, R7, P5 ;  /* 0x000000070000720c */ /* 0x040fe40002f86670 */
[C---:B------:R-:W-:Y:S01]  /*07b0*/  LEA.HI.X.SX32 R4, R0.reuse, R9, 0x1, P0 ;  /* 0x0000000900047211 */ /* 0x040fe200000f0eff */
[----:B------:R-:W-:Y:S01]  /*07c0*/  VIADD R0, R0, 0x30 ;  /* 0x0000003000007836 */ /* 0x000fe20000000000 */
[----:B------:R-:W-:Y:S02]  /*07d0*/  IADD3 R3, P1, R2, R10, RZ ;  /* 0x0000000a02037210 */ /* 0x000fe40007f3e0ff */
[----:B------:R-:W-:Y:S02]  /*07e0*/  LEA R8, P0, R5, UR4, 0x2 ;  /* 0x0000000405087c11 */ /* 0x000fe4000f8010ff */
[----:B------:R-:W-:-:S02]  /*07f0*/  ISETP.GE.OR P5, PT, R0, R7, P5 ;  /* 0x000000070000720c */ /* 0x000fc40002fa6670 */
[----:B------:R-:W-:Y:S02]  /*0800*/  LEA.HI.X.SX32 R2, R2, R11, 0x1, P1 ;  /* 0x0000000b02027211 */ /* 0x000fe400008f0eff */
[----:B------:R-:W-:Y:S01]  /*0810*/  LEA R10, P1, R3, UR6, 0x2 ;  /* 0x00000006030a7c11 */ /* 0x000fe2000f8210ff */
[----:B------:R-:W-:Y:S01]  /*0820*/  @!P4 IMAD.MOV.U32 R13, RZ, RZ, -0x800000 ;  /* 0xff800000ff0dc424 */ /* 0x000fe200078e00ff */
[----:B------:R-:W-:Y:S01]  /*0830*/  LEA.HI.X R9, R5, UR5, R4, 0x2, P0 ;  /* 0x0000000505097c11 */ /* 0x000fe200080f1404 */
[----:B------:R-:W-:Y:S01]  /*0840*/  @!P3 IMAD.MOV.U32 R5, RZ, RZ, -0x800000 ;  /* 0xff800000ff05b424 */ /* 0x000fe200078e00ff */
[----:B------:R-:W-:Y:S01]  /*0850*/  LEA.HI.X R11, R3, UR7, R2, 0x2, P1 ;  /* 0x00000007030b7c11 */ /* 0x000fe200088f1402 */
[----:B------:R-:W-:-:S04]  /*0860*/  @!P2 IMAD.MOV.U32 R3, RZ, RZ, -0x800000 ;  /* 0xff800000ff03a424 */ /* 0x000fc800078e00ff */
[----:B------:R1:W-:Y:S04]  /*0870*/  STG.E.128 desc[UR16][R10.64], RZ ;  /* 0x000000ff0a007986 */ /* 0x0003e8000c101d10 */
[----:B------:R1:W-:Y:S04]  /*0880*/  STG.E.128 desc[UR16][R10.64+0x800], RZ ;  /* 0x000800ff0a007986 */ /* 0x0003e8000c101d10 */
[----:B------:R1:W-:Y:S04]  /*0890*/  STG.E.128 desc[UR16][R10.64+0x1000], RZ ;  /* 0x001000ff0a007986 */ /* 0x0003e8000c101d10 */
[----:B------:R1:W-:Y:S04]  /*08a0*/  STG.E.128 desc[UR16][R10.64+0x1800], RZ ;  /* 0x001800ff0a007986 */ /* 0x0003e8000c101d10 */
[----:B------:R1:W-:Y:S04]  /*08b0*/  @!P4 STG.E desc[UR16][R8.64], R13 ;  /* 0x0000000d0800c986 */ /* 0x0003e8000c101910 */
[----:B------:R1:W-:Y:S04]  /*08c0*/  @!P3 STG.E desc[UR16][R8.64+0x40], R5 ;  /* 0x000040050800b986 */ /* 0x0003e8000c101910 */
[----:B------:R1:W-:Y:S01]  /*08d0*/  @!P2 STG.E desc[UR16][R8.64+0x80], R3 ;  /* 0x000080030800a986 */ /* 0x0003e2000c101910 */
[----:B------:R-:W-:Y:S05]  /*08e0*/  @P5 EXIT ;  /* 0x000000000000594d */ /* 0x000fea0003800000 */
[----:B-1----:R-:W-:-:S05]  /*08f0*/  MOV R3, 0xff800000 ;  /* 0xff80000000037802 */ /* 0x002fca0000000f00 */
[----:B------:R-:W-:Y:S01]  /*0900*/  STG.E desc[UR16][R8.64+0xc0], R3 ;  /* 0x0000c00308007986 */ /* 0x000fe2000c101910 */
[----:B------:R-:W-:Y:S05]  /*0910*/  EXIT ;  /* 0x000000000000794d */ /* 0x000fea0003800000 */
.L_x_1550:
[----:B------:R-:W2:Y:S01]  /*0920*/  LDC.64 R4, c[0x0][0x368] ;  /* 0x0000da00ff047b82 */ /* 0x000ea20000000a00 */
[----:B------:R-:W-:Y:S01]  /*0930*/  IMAD.MOV.U32 R0, RZ, RZ, R245 ;  /* 0x000000ffff007224 */ /* 0x000fe200078e00f5 */
[----:B------:R-:W-:Y:S01]  /*0940*/  ULDC.64 UR4, c[0x0][0x370] ;  /* 0x0000dc0000047ab9 */ /* 0x000fe20000000a00 */
[----:B--2---:R-:W-:-:S04]  /*0950*/  ISETP.NE.U32.AND P0, PT, R4, RZ, PT ;  /* 0x000000ff0400720c */ /* 0x004fc80003f05070 */
[----:B------:R-:W-:-:S13]  /*0960*/  ISETP.NE.AND.EX P0, PT, R5, RZ, PT, P0 ;  /* 0x000000ff0500720c */ /* 0x000fda0003f05300 */
[----:B------:R-:W2:Y:S02]  /*0970*/  @P0 LDC.64 R4, c[0x0][0x368] ;  /* 0x0000da00ff040b82 */ /* 0x000ea40000000a00 */
[----:B--2---:R-:W-:-:S05]  /*0980*/  @P0 IMAD.WIDE R4, R245, 0x4, R4 ;  /* 0x00000004f5040825 */ /* 0x004fca00078e0204 */
[----:B------:R2:W5:Y:S01]  /*0990*/  @P0 LDG.E R0, desc[UR16][R4.64] ;  /* 0x0000001004000981 */ /* 0x000562000c1e1900 */
[----:B------:R-:W-:Y:S02]  /*09a0*/  ISETP.NE.U32.AND P0, PT, RZ, UR4, PT ;  /* 0x00000004ff007c0c */ /* 0x000fe4000bf05070 */
[----:B------:R-:W-:Y:S02]  /*09b0*/  CS2R R246, SRZ ;  /* 0x0000000000f67805 */ /* 0x000fe4000001ff00 */
[----:B------:R-:W-:Y:S02]  /*09c0*/  PLOP3.LUT P6, PT, PT, PT, PT, 0x80, 0x0 ;  /* 0x000000000000781c */ /* 0x000fe40003fcf070 */
[----:B------:R-:W-:-:S13]  /*09d0*/  ISETP.NE.AND.EX P0, PT, RZ, UR5, PT, P0 ;  /* 0x00000005ff007c0c */ /* 0x000fda000bf05300 */
[----:B------:R-:W-:Y:S05]  /*09e0*/  @!P0 BRA `(.L_x_1551) ;  /* 0x0000000000248947 */ /* 0x000fea0003800000 */
[----:B--2---:R-:W2:Y:S01]  /*09f0*/  LDC.64 R4, c[0x0][0x378] ;  /* 0x0000de00ff047b82 */ /* 0x004ea20000000a00 */
[----:B------:R-:W-:Y:S02]  /*0a00*/  SHF.R.S32.HI R3, RZ, 0x1f, R245 ;  /* 0x0000001fff037819 */ /* 0x000fe400000114f5 */
[----:B------:R-:W-:-:S03]  /*0a10*/  PLOP3.LUT P6, PT, PT, PT, PT, 0x8, 0x0 ;  /* 0x000000000000781c */ /* 0x000fc60003fce170 */
[-C--:B--2---:R-:W-:Y:S02]  /*0a20*/  IMAD R6, R3, R4.reuse, RZ ;  /* 0x0000000403067224 */ /* 0x084fe400078e02ff */
[----:B------:R-:W-:-:S04]  /*0a30*/  IMAD.WIDE.U32 R8, R245, R4, RZ ;  /* 0x00000004f5087225 */ /* 0x000fc800078e00ff */
[----:B------:R-:W-:Y:S01]  /*0a40*/  IMAD R5, R245, R5, R6 ;  /* 0x00000005f5057224 */ /* 0x000fe200078e0206 */
[----:B------:R-:W-:-:S04]  /*0a50*/  LEA R246, P0, R8, UR4, 0x2 ;  /* 0x0000000408f67c11 */ /* 0x000fc8000f8010ff */
[----:B------:R-:W-:-:S04]  /*0a60*/  IADD3 R5, R9, R5, RZ ;  /* 0x0000000509057210 */ /* 0x000fc80007ffe0ff */
[----:B------:R-:W-:-:S07]  /*0a70*/  LEA.HI.X R247, R8, UR5, R5, 0x2, P0 ;  /* 0x0000000508f77c11 */ /* 0x000fce00080f1405 */
.L_x_1551:
[----:B------:R-:W-:Y:S05]  /*0a80*/  @P6 BRA `(.L_x_1552) ;  /* 0x0000000400346947 */ /* 0x000fea0003800000 */
[----:B------:R-:W2:Y:S01]  /*0a90*/  LDC R7, c[0x0][0x380] ;  /* 0x0000e000ff077b82 */ /* 0x000ea20000000800 */
[----:B------:R-:W-:Y:S01]  /*0aa0*/  LEA R12, R44, 0xffffff00, 0x8 ;  /* 0xffffff002c0c7811 */ /* 0x000fe200078e40ff */
[----:B------:R-:W-:Y:S01]  /*0ab0*/  ULDC.64 UR8, c[0x0][0x230] ;  /* 0x00008c0000087ab9 */ /* 0x000fe20000000a00 */
[----:B------:R-:W-:Y:S01]  /*0ac0*/  ULDC.64 UR6, c[0x0][0x248] ;  /* 0x0000920000067ab9 */ /* 0x000fe20000000a00 */
[----:B------:R-:W-:Y:S01]  /*0ad0*/  ULDC.64 UR4, c[0x0][0x238] ;  /* 0x00008e0000047ab9 */ /* 0x000fe20000000a00 */
[----:B-----5:R-:W-:Y:S01]  /*0ae0*/  IABS R0, R12 ;  /* 0x0000000c00007213 */ /* 0x020fe20000000000 */
[----:B------:R-:W-:Y:S01]  /*0af0*/  ULDC.64 UR10, c[0x0][0x260] ;  /* 0x00009800000a7ab9 */ /* 0x000fe20000000a00 */
[----:B--2---:R-:W-:-:S04]  /*0b00*/  IABS R4, R7 ;  /* 0x0000000700047213 */ /* 0x004fc80000000000 */
[----:B------:R-:W2:Y:S08]  /*0b10*/  I2F.RP R5, R4 ;  /* 0x0000000400057306 */ /* 0x000eb00000209400 */
[----:B--2---:R-:W2:Y:S02]  /*0b20*/  MUFU.RCP R8, R5 ;  /* 0x0000000500087308 */ /* 0x004ea40000001000 */
[----:B--2---:R-:W-:-:S06]  /*0b30*/  IADD3 R8, R8, 0xffffffe, RZ ;  /* 0x0ffffffe08087810 */ /* 0x004fcc0007ffe0ff */
[----:B------:R-:W2:Y:S02]  /*0b40*/  F2I.FTZ.U32.TRUNC.NTZ R9, R8 ;  /* 0x0000000800097305 */ /* 0x000ea4000021f000 */
[----:B--2---:R-:W-:Y:S01]  /*0b50*/  IMAD.MOV R3, RZ, RZ, -R9 ;  /* 0x000000ffff037224 */ /* 0x004fe200078e0a09 */
[----:B------:R-:W-:-:S03]  /*0b60*/  MOV R8, RZ ;  /* 0x000000ff00087202 */ /* 0x000fc60000000f00 */
        /* <DEDUP_REMOVED lines=11> */
[----:B------:R-:W-:Y:S02]  /*0c20*/  ISETP.GE.U32.AND P2, PT, R3, R4, PT ;  /* 0x000000040300720c */ /* 0x000fe40003f46070 */
[----:B------:R-:W2:Y:S11]  /*0c30*/  LDC R3, c[0x0][0x278] ;  /* 0x00009e00ff037b82 */ /* 0x000eb60000000800 */
[----:B------:R-:W-:-:S05]  /*0c40*/  @P2 IADD3 R5, R5, 0x1, RZ ;  /* 0x0000000105052810 */ /* 0x000fca0007ffe0ff */
[----:B------:R-:W-:Y:S01]  /*0c50*/  @!P0 IMAD.MOV R5, RZ, RZ, -R5 ;  /* 0x000000ffff058224 */ /* 0x000fe200078e0a05 */
[----:B------:R-:W-:-:S05]  /*0c60*/  @!P1 LOP3.LUT R5, RZ, R7, RZ, 0x33, !PT ;  /* 0x00000007ff059212 */ /* 0x000fca00078e33ff */
[----:B------:R-:W-:-:S06]  /*0c70*/  IMAD.WIDE R24, R5, 0x4, R246 ;  /* 0x0000000405187825 */ /* 0x000fcc00078e02f6 */
[----:B------:R-:W3:Y:S01]  /*0c80*/  LDG.E R24, desc[UR16][R24.64] ;  /* 0x0000001018187981 */ /* 0x000ee2000c1e1900 */
[----:B--2---:R-:W-:-:S04]  /*0c90*/  IABS R0, R3 ;  /* 0x0000000300007213 */ /* 0x004fc80000000000 */
[----:B------:R-:W2:Y:S08]  /*0ca0*/  I2F.RP R10, R0 ;  /* 0x00000000000a7306 */ /* 0x000eb00000209400 */
[----:B--2---:R-:W2:Y:S02]  /*0cb0*/  MUFU.RCP R8, R10 ;  /* 0x0000000a00087308 */ /* 0x004ea40000001000 */
[----:B--2---:R-:W-:-:S06]  /*0cc0*/  IADD3 R8, R8, 0xffffffe, RZ ;  /* 0x0ffffffe08087810 */ /* 0x004fcc0007ffe0ff */
[----:B------:R-:W2:Y:S02]  /*0cd0*/  F2I.FTZ.U32.TRUNC.NTZ R9, R8 ;  /* 0x0000000800097305 */ /* 0x000ea4000021f000 */
[----:B--2---:R-:W-:Y:S01]  /*0ce0*/  IMAD.MOV R4, RZ, RZ, -R9 ;  /* 0x000000ffff047224 */ /* 0x004fe200078e0a09 */
[----:B------:R-:W-:-:S03]  /*0cf0*/  MOV R8, RZ ;  /* 0x000000ff00087202 */ /* 0x000fc60000000f00 */
[----:B------:R-:W-:Y:S01]  /*0d00*/  IMAD R6, R4, R0, RZ ;  /* 0x0000000004067224 */ /* 0x000fe200078e02ff */
[----:B------:R-:W-:-:S03]  /*0d10*/  IABS R4, R14 ;  /* 0x0000000e00047213 */ /* 0x000fc60000000000 */
[----:B------:R-:W-:-:S06]  /*0d20*/  IMAD.HI.U32 R9, R9, R6, R8 ;  /* 0x0000000609097227 */ /* 0x000fcc00078e0008 */
[----:B------:R-:W-:-:S04]  /*0d30*/  IMAD.HI.U32 R16, R9, R4, RZ ;  /* 0x0000000409107227 */ /* 0x000fc800078e00ff */
[----:B------:R-:W-:-:S04]  /*0d40*/  IMAD.MOV R9, RZ, RZ, -R16 ;  /* 0x000000ffff097224 */ /* 0x000fc800078e0a10 */
[----:B------:R-:W-:Y:S01]  /*0d50*/  IMAD R9, R0, R9, R4 ;  /* 0x0000000900097224 */ /* 0x000fe200078e0204 */
[----:B------:R-:W-:-:S04]  /*0d60*/  LOP3.LUT R4, R14, R3, RZ, 0x3c, !PT ;  /* 0x000000030e047212 */ /* 0x000fc800078e3cff */
[----:B------:R-:W-:-:S13]  /*0d70*/  ISETP.GT.U32.AND P0, PT, R0, R9, PT ;  /* 0x000000090000720c */ /* 0x000fda0003f04070 */
[-C--:B------:R-:W-:Y:S02]  /*0d80*/  @!P0 IADD3 R9, R9, -R0.reuse, RZ ;  /* 0x8000000009098210 */ /* 0x080fe40007ffe0ff */
[----:B------:R-:W-:Y:S02]  /*0d90*/  @!P0 IADD3 R16, R16, 0x1, RZ ;  /* 0x0000000110108810 */ /* 0x000fe40007ffe0ff */
[----:B------:R-:W-:Y:S01]  /*0da0*/  ISETP.GE.U32.AND P1, PT, R9, R0, PT ;  /* 0x000000000900720c */ /* 0x000fe20003f26070 */
[----:B------:R-:W-:Y:S01]  /*0db0*/  IMAD.MOV R0, RZ, RZ, -R5 ;  /* 0x000000ffff007224 */ /* 0x000fe200078e0a05 */
[----:B------:R-:W-:-:S03]  /*0dc0*/  ISETP.GE.AND P0, PT, R4, RZ, PT ;  /* 0x000000ff0400720c */ /* 0x000fc60003f06270 */
[----:B------:R-:W-:-:S05]  /*0dd0*/  IMAD R12, R7, R0, R12 ;  /* 0x00000000070c7224 */ /* 0x000fca00078e020c */
[----:B------:R-:W-:-:S03]  /*0de0*/  SHF.R.S32.HI R11, RZ, 0x1f, R12 ;  /* 0x0000001fff0b7819 */ /* 0x000fc6000001140c */
[----:B------:R-:W-:Y:S01]  /*0df0*/  @P1 VIADD R16, R16, 0x1 ;  /* 0x0000000110101836 */ /* 0x000fe20000000000 */
[----:B------:R-:W-:-:S04]  /*0e00*/  ISETP.NE.AND P1, PT, R3, RZ, PT ;  /* 0x000000ff0300720c */ /* 0x000fc80003f25270 */
[----:B------:R-:W-:-:S09]  /*0e10*/  @!P0 IADD3 R16, -R16, RZ, RZ ;  /* 0x000000ff10108210 */ /* 0x000fd20007ffe1ff */
[----:B------:R-:W-:-:S04]  /*0e20*/  @!P1 LOP3.LUT R16, RZ, R3, RZ, 0x33, !PT ;  /* 0x00000003ff109212 */ /* 0x000fc800078e33ff */
[----:B------:R-:W-:Y:S02]  /*0e30*/  SHF.R.S32.HI R13, RZ, 0x1f, R16 ;  /* 0x0000001fff0d7819 */ /* 0x000fe40000011410 */
[----:B---3--:R-:W-:Y:S01]  /*0e40*/  SHF.R.S32.HI R5, RZ, 0x1f, R24 ;  /* 0x0000001fff057819 */ /* 0x008fe20000011418 */
[----:B------:R-:W-:-:S04]  /*0e50*/  IMAD.WIDE.U32 R8, R24, UR8, RZ ;  /* 0x0000000818087c25 */ /* 0x000fc8000f8e00ff */
[C---:B------:R-:W-:Y:S02]  /*0e60*/  IMAD R7, R5.reuse, UR8, RZ ;  /* 0x0000000805077c24 */ /* 0x040fe4000f8e02ff */
[----:B------:R-:W-:Y:S02]  /*0e70*/  IMAD R5, R5, UR4, RZ ;  /* 0x0000000405057c24 */ /* 0x000fe4000f8e02ff */
[C---:B------:R-:W-:Y:S02]  /*0e80*/  IMAD R0, R24.reuse, UR9, R7 ;  /* 0x0000000918007c24 */ /* 0x040fe4000f8e0207 */
[----:B------:R-:W-:Y:S02]  /*0e90*/  IMAD R7, R11, UR6, RZ ;  /* 0x000000060b077c24 */ /* 0x000fe4000f8e02ff */
[----:B------:R-:W-:Y:S01]  /*0ea0*/  IMAD R5, R24, UR5, R5 ;  /* 0x0000000518057c24 */ /* 0x000fe2000f8e0205 */
[----:B------:R-:W-:Y:S01]  /*0eb0*/  IADD3 R9, R9, R0, RZ ;  /* 0x0000000009097210 */ /* 0x000fe20007ffe0ff */
[----:B------:R-:W-:-:S02]  /*0ec0*/  IMAD R3, R12, UR7, R7 ;  /* 0x000000070c037c24 */ /* 0x000fc4000f8e0207 */
[----:B------:R-:W-:-:S04]  /*0ed0*/  IMAD.WIDE.U32 R24, R24, UR4, RZ ;  /* 0x0000000418187c25 */ /* 0x000fc8000f8e00ff */
[----:B------:R-:W-:Y:S01]  /*0ee0*/  IMAD.WIDE.U32 R6, R12, UR6, R8 ;  /* 0x000000060c067c25 */ /* 0x000fe2000f8e0008 */
[----:B------:R-:W-:-:S03]  /*0ef0*/  IADD3 R5, R25, R5, RZ ;  /* 0x0000000519057210 */ /* 0x000fc60007ffe0ff */
[----:B------:R-:W-:Y:S02]  /*0f00*/  IMAD.IADD R7, R7, 0x1, R3 ;  /* 0x0000000107077824 */ /* 0x000fe400078e0203 */
[----:B------:R-:W-:Y:S02]  /*0f10*/  IMAD R3, R13, UR10, RZ ;  /* 0x0000000a0d037c24 */ /* 0x000fe4000f8e02ff */
[----:B------:R-:W-:-:S04]  /*0f20*/  IMAD.WIDE.U32 R6, R16, UR10, R6 ;  /* 0x0000000a10067c25 */ /* 0x000fc8000f8e0006 */
[----:B------:R-:W-:-:S05]  /*0f30*/  IMAD R3, R16, UR11, R3 ;  /* 0x0000000b10037c24 */ /* 0x000fca000f8e0203 */
[----:B------:R-:W-:Y:S01]  /*0f40*/  IADD3 R3, R7, R3, RZ ;  /* 0x0000000307037210 */ /* 0x000fe20007ffe0ff */
[----:B------:R-:W-:Y:S06]  /*0f50*/  BRA `(.L_x_1553) ;  /* 0x0000000000e87947 */ /* 0x000fec0003800000 */
.L_x_1552:
[----:B------:R-:W2:Y:S01]  /*0f60*/  LDC R3, c[0x0][0x278] ;  /* 0x00009e00ff037b82 */ /* 0x000ea20000000800 */
[----:B------:R-:W-:Y:S01]  /*0f70*/  LEA R12, R44, 0xffffff00, 0x8 ;  /* 0xffffff002c0c7811 */ /* 0x000fe200078e40ff */
[----:B------:R-:W-:Y:S01]  /*0f80*/  ULDC.64 UR6, c[0x0][0x248] ;  /* 0x0000920000067ab9 */ /* 0x000fe20000000a00 */
[----:B------:R-:W-:Y:S01]  /*0f90*/  SHF.R.S32.HI R10, RZ, 0x1f, R17 ;  /* 0x0000001fff0a7819 */ /* 0x000fe20000011411 */
[----:B------:R-:W-:Y:S01]  /*0fa0*/  ULDC.64 UR8, c[0x0][0x230] ;  /* 0x00008c0000087ab9 */ /* 0x000fe20000000a00 */
[----:B------:R-:W-:Y:S02]  /*0fb0*/  SHF.R.S32.HI R11, RZ, 0x1f, R12 ;  /* 0x0000001fff0b7819 */ /* 0x000fe4000001140c */
[----:B------:R-:W-:Y:S02]  /*0fc0*/  IADD3 R18, P1, R17, R12, RZ ;  /* 0x0000000c11127210 */ /* 0x000fe40007f3e0ff */
[----:B-----5:R-:W-:Y:S02]  /*0fd0*/  SHF.R.S32.HI R13, RZ, 0x1f, R0 ;  /* 0x0000001fff0d7819 */ /* 0x020fe40000011400 */
[----:B------:R-:W-:-:S05]  /*0fe0*/  IADD3.X R15, R10, R11, RZ, P1, !PT ;  /* 0x0000000b0a0f7210 */ /* 0x000fca0000ffe4ff */
[----:B------:R-:W-:-:S04]  /*0ff0*/  IMAD R15, R15, UR6, RZ ;  /* 0x000000060f0f7c24 */ /* 0x000fc8000f8e02ff */
[C---:B------:R-:W-:Y:S02]  /*1000*/  IMAD R15, R18.reuse, UR7, R15 ;  /* 0x00000007120f7c24 */ /* 0x040fe4000f8e020f */
[----:B------:R-:W-:Y:S01]  /*1010*/  IMAD.WIDE.U32 R18, R18, UR6, RZ ;  /* 0x0000000612127c25 */ /* 0x000fe2000f8e00ff */
[----:B--2---:R-:W-:-:S04]  /*1020*/  IABS R5, R3 ;  /* 0x0000000300057213 */ /* 0x004fc80000000000 */
[----:B------:R-:W-:Y:S01]  /*1030*/  IADD3 R19, R19, R15, RZ ;  /* 0x0000000f13137210 */ /* 0x000fe20007ffe0ff */
[----:B------:R-:W2:Y:S01]  /*1040*/  I2F.RP R7, R5 ;  /* 0x0000000500077306 */ /* 0x000ea20000209400 */
[----:B------:R-:W-:Y:S02]  /*1050*/  IMAD R15, R13, UR8, RZ ;  /* 0x000000080d0f7c24 */ /* 0x000fe4000f8e02ff */
[----:B------:R-:W-:-:S04]  /*1060*/  IMAD.WIDE.U32 R18, R0, UR8, R18 ;  /* 0x0000000800127c25 */ /* 0x000fc8000f8e0012 */
[----:B------:R-:W-:-:S05]  /*1070*/  IMAD R15, R0, UR9, R15 ;  /* 0x00000009000f7c24 */ /* 0x000fca000f8e020f */
[----:B------:R-:W-:Y:S01]  /*1080*/  IADD3 R19, R19, R15, RZ ;  /* 0x0000000f13137210 */ /* 0x000fe20007ffe0ff */
[----:B--2---:R-:W2:Y:S02]  /*1090*/  MUFU.RCP R8, R7 ;  /* 0x0000000700087308 */ /* 0x004ea40000001000 */
[----:B--2---:R-:W-:-:S06]  /*10a0*/  IADD3 R8, R8, 0xffffffe, RZ ;  /* 0x0ffffffe08087810 */ /* 0x004fcc0007ffe0ff */
[----:B------:R-:W2:Y:S02]  /*10b0*/  F2I.FTZ.U32.TRUNC.NTZ R9, R8 ;  /* 0x0000000800097305 */ /* 0x000ea4000021f000 */
[----:B--2---:R-:W-:Y:S01]  /*10c0*/  IADD3 R4, RZ, -R9, RZ ;  /* 0x80000009ff047210 */ /* 0x004fe20007ffe0ff */
[----:B------:R-:W-:-:S04]  /*10d0*/  IMAD.MOV.U32 R8, RZ, RZ, RZ ;  /* 0x000000ffff087224 */ /* 0x000fc800078e00ff */
[----:B------:R-:W-:Y:S01]  /*10e0*/  IMAD R6, R4, R5, RZ ;  /* 0x0000000504067224 */ /* 0x000fe200078e02ff */
[----:B------:R-:W-:-:S03]  /*10f0*/  IABS R4, R14 ;  /* 0x0000000e00047213 */ /* 0x000fc60000000000 */
[----:B------:R-:W-:Y:S01]  /*1100*/  IMAD.HI.U32 R9, R9, R6, R8 ;  /* 0x0000000609097227 */ /* 0x000fe200078e0008 */
[----:B------:R-:W-:-:S05]  /*1110*/  MOV R6, R4 ;  /* 0x0000000400067202 */ /* 0x000fca0000000f00 */
[----:B------:R-:W-:Y:S02]  /*1120*/  IMAD.HI.U32 R16, R9, R6, RZ ;  /* 0x0000000609107227 */ /* 0x000fe400078e00ff */
[----:B------:R-:W2:Y:S02]  /*1130*/  LDC.64 R8, c[0x0][0x250] ;  /* 0x00009400ff087b82 */ /* 0x000ea40000000a00 */
[----:B------:R-:W-:-:S04]  /*1140*/  IMAD.MOV R4, RZ, RZ, -R16 ;  /* 0x000000ffff047224 */ /* 0x000fc800078e0a10 */
[C---:B------:R-:W-:Y:S02]  /*1150*/  IMAD R4, R5.reuse, R4, R6 ;  /* 0x0000000405047224 */ /* 0x040fe400078e0206 */
[----:B------:R-:W3:Y:S03]  /*1160*/  LDC.64 R6, c[0x0][0x260] ;  /* 0x00009800ff067b82 */ /* 0x000ee60000000a00 */
[----:B------:R-:W-:-:S13]  /*1170*/  ISETP.GT.U32.AND P0, PT, R5, R4, PT ;  /* 0x000000040500720c */ /* 0x000fda0003f04070 */
[-C--:B------:R-:W-:Y:S01]  /*1180*/  @!P0 IADD3 R4, R4, -R5.reuse, RZ ;  /* 0x8000000504048210 */ /* 0x080fe20007ffe0ff */
[----:B------:R-:W-:Y:S01]  /*1190*/  @!P0 VIADD R16, R16, 0x1 ;  /* 0x0000000110108836 */ /* 0x000fe20000000000 */
[----:B------:R-:W-:Y:S01]  /*11a0*/  ISETP.NE.AND P0, PT, R3, RZ, PT ;  /* 0x000000ff0300720c */ /* 0x000fe20003f05270 */
[-C--:B--2---:R-:W-:Y:S01]  /*11b0*/  IMAD R10, R10, R8.reuse, RZ ;  /* 0x000000080a0a7224 */ /* 0x084fe200078e02ff */
[----:B------:R-:W-:Y:S01]  /*11c0*/  ISETP.GE.U32.AND P2, PT, R4, R5, PT ;  /* 0x000000050400720c */ /* 0x000fe20003f46070 */
[----:B------:R-:W-:Y:S01]  /*11d0*/  IMAD.WIDE.U32 R22, R17, R8, RZ ;  /* 0x0000000811167225 */ /* 0x000fe200078e00ff */
[----:B------:R-:W-:-:S03]  /*11e0*/  LOP3.LUT R4, R14, R3, RZ, 0x3c, !PT ;  /* 0x000000030e047212 */ /* 0x000fc600078e3cff */
[----:B------:R-:W-:Y:S01]  /*11f0*/  IMAD R9, R17, R9, R10 ;  /* 0x0000000911097224 */ /* 0x000fe200078e020a */
[----:B------:R-:W-:Y:S02]  /*1200*/  ISETP.GE.AND P1, PT, R4, RZ, PT ;  /* 0x000000ff0400720c */ /* 0x000fe40003f26270 */
[----:B------:R-:W2:Y:S02]  /*1210*/  LDC.64 R4, c[0x0][0x238] ;  /* 0x00008e00ff047b82 */ /* 0x000ea40000000a00 */
[----:B------:R-:W-:-:S03]  /*1220*/  IADD3 R23, R23, R9, RZ ;  /* 0x0000000917177210 */ /* 0x000fc60007ffe0ff */
[----:B------:R-:W-:-:S06]  /*1230*/  @P2 IADD3 R16, R16, 0x1, RZ ;  /* 0x0000000110102810 */ /* 0x000fcc0007ffe0ff */
[----:B------:R-:W-:Y:S01]  /*1240*/  @!P1 IMAD.MOV R16, RZ, RZ, -R16 ;  /* 0x000000ffff109224 */ /* 0x000fe200078e0a10 */
[----:B------:R-:W-:-:S05]  /*1250*/  @!P0 LOP3.LUT R16, RZ, R3, RZ, 0x33, !PT ;  /* 0x00000003ff108212 */ /* 0x000fca00078e33ff */
[----:B---3--:R-:W-:-:S04]  /*1260*/  IMAD.WIDE.U32 R18, R16, R6, R18 ;  /* 0x0000000610127225 */ /* 0x008fc800078e0012 */
[-C--:B--2---:R-:W-:Y:S01]  /*1270*/  IMAD R3, R13, R4.reuse, RZ ;  /* 0x000000040d037224 */ /* 0x084fe200078e02ff */
[----:B------:R-:W-:Y:S01]  /*1280*/  SHF.R.S32.HI R13, RZ, 0x1f, R16 ;  /* 0x0000001fff0d7819 */ /* 0x000fe20000011410 */
[----:B------:R-:W-:-:S04]  /*1290*/  IMAD.WIDE.U32 R24, R0, R4, R22 ;  /* 0x0000000400187225 */ /* 0x000fc800078e0016 */
[----:B------:R-:W-:Y:S02]  /*12a0*/  IMAD R5, R0, R5, R3 ;  /* 0x0000000500057224 */ /* 0x000fe400078e0203 */
[----:B------:R-:W-:Y:S01]  /*12b0*/  IMAD R3, R13, R6, RZ ;  /* 0x000000060d037224 */ /* 0x000fe200078e02ff */
[----:B------:R-:W-:Y:S01]  /*12c0*/  MOV R6, R18 ;  /* 0x0000001200067202 */ /* 0x000fe20000000f00 */
[----:B------:R-:W-:Y:S02]  /*12d0*/  IMAD.IADD R5, R25, 0x1, R5 ;  /* 0x0000000119057824 */ /* 0x000fe400078e0205 */
[----:B------:R-:W-:-:S05]  /*12e0*/  IMAD R3, R16, R7, R3 ;  /* 0x0000000710037224 */ /* 0x000fca00078e0203 */
[----:B------:R-:W-:-:S07]  /*12f0*/  IADD3 R3, R19, R3, RZ ;  /* 0x0000000313037210 */ /* 0x000fce0007ffe0ff */
.L_x_1553:
[----:B-1----:R-:W-:Y:S01]  /*1300*/  SHF.R.S32.HI R19, RZ, 0x1f, R2 ;  /* 0x0000001fff137819 */ /* 0x002fe20000011402 */
[----:B------:R-:W-:Y:S01]  /*1310*/  ULDC.64 UR10, c[0x0][0x268] ;  /* 0x00009a00000a7ab9 */ /* 0x000fe20000000a00 */
[----:B------:R-:W-:Y:S01]  /*1320*/  SHF.R.S32.HI R10, RZ, 0x1f, R245 ;  /* 0x0000001fff0a7819 */ /* 0x000fe200000114f5 */
[----:B------:R-:W-:Y:S01]  /*1330*/  IMAD R13, R13, UR10, RZ ;  /* 0x0000000a0d0d7c24 */ /* 0x000fe2000f8e02ff */
[CC--:B------:R-:W-:Y:S01]  /*1340*/  LEA.HI R15, R19.reuse, R2.reuse, RZ, 0x2 ;  /* 0x00000002130f7211 */ /* 0x0c0fe200078f10ff */
[----:B------:R-:W-:Y:S01]  /*1350*/  ULDC.64 UR4, c[0x0][0x228] ;  /* 0x00008a0000047ab9 */ /* 0x000fe20000000a00 */
[CC--:B------:R-:W-:Y:S01]  /*1360*/  LEA.HI R27, R19.reuse, R2.reuse, RZ, 0x3 ;  /* 0x00000002131b7211 */ /* 0x0c0fe200078f18ff */
[----:B------:R-:W-:Y:S01]  /*1370*/  IMAD R13, R16, UR11, R13 ;  /* 0x0000000b100d7c24 */ /* 0x000fe2000f8e020d */
[----:B------:R-:W-:Y:S01]  /*1380*/  LEA.HI R29, R19, R2, RZ, 0x4 ;  /* 0x00000002131d7211 */ /* 0x000fe200078f20ff */
[----:B------:R-:W-:Y:S01]  /*1390*/  IMAD R10, R10, UR4, RZ ;  /* 0x000000040a0a7c24 */ /* 0x000fe2000f8e02ff */
[----:B------:R-:W-:Y:S01]  /*13a0*/  LOP3.LUT R9, R15, 0xfffffffc, RZ, 0xc0, !PT ;  /* 0xfffffffc0f097812 */ /* 0x000fe200078ec0ff */
[----:B------:R-:W1:Y:S01]  /*13b0*/  S2UR UR19, SR_CgaCtaId ;  /* 0x00000000001379c3 */ /* 0x000e620000008800 */
[----:B------:R-:W-:Y:S01]  /*13c0*/  SHF.R.S32.HI R8, RZ, 0x3, R27 ;  /* 0x00000003ff087819 */ /* 0x000fe2000001141b */
[----:B------:R-:W-:Y:S01]  /*13d0*/  IMAD R10, R245, UR5, R10 ;  /* 0x00000005f50a7c24 */ /* 0x000fe2000f8e020a */
[----:B------:R-:W-:Y:S01]  /*13e0*/  SHF.R.S32.HI R22, RZ, 0x2, R15 ;  /* 0x00000002ff167819 */ /* 0x000fe2000001140f */
[----:B------:R-:W-:Y:S01]  /*13f0*/  IMAD.IADD R18, R2, 0x1, -R9 ;  /* 0x0000000102127824 */ /* 0x000fe200078e0a09 */
[----:B------:R-:W-:Y:S01]  /*1400*/  SHF.R.S32.HI R0, RZ, 0x4, R29 ;  /* 0x00000004ff007819 */ /* 0x000fe2000001141d */
[----:B------:R-:W-:Y:S01]  /*1410*/  IMAD.SHL.U32 R31, R8, 0x40, RZ ;  /* 0x00000040081f7824 */ /* 0x000fe200078e00ff */
[----:B------:R-:W-:Y:S01]  /*1420*/  LOP3.LUT R17, R27, 0xfffffff8, RZ, 0xc0, !PT ;  /* 0xfffffff81b117812 */ /* 0x000fe200078ec0ff */
[----:B------:R-:W-:Y:S01]  /*1430*/  IMAD.SHL.U32 R18, R18, 0x8, RZ ;  /* 0x0000000812127824 */ /* 0x000fe200078e00ff */
[----:B------:R-:W-:Y:S01]  /*1440*/  LEA.HI R7, R29, R0, RZ, 0x1 ;  /* 0x000000001d077211 */ /* 0x000fe200078f08ff */
[----:B------:R-:W-:Y:S01]  /*1450*/  ULDC.64 UR12, c[0x0][0x210] ;  /* 0x00008400000c7ab9 */ /* 0x000fe20000000a00 */
[----:B------:R-:W-:Y:S01]  /*1460*/  LEA.HI R15, R15, R22, RZ, 0x1 ;  /* 0x000000160f0f7211 */ /* 0x000fe200078f08ff */
[----:B------:R-:W-:Y:S01]  /*1470*/  IMAD.IADD R17, R2, 0x1, -R17 ;  /* 0x0000000102117824 */ /* 0x000fe200078e0a11 */
[----:B------:R-:W-:Y:S01]  /*1480*/  LOP3.LUT R31, R31, 0xc0, RZ, 0xc0, !PT ;  /* 0x000000c01f1f7812 */ /* 0x000fe200078ec0ff */
[----:B------:R-:W-:Y:S01]  /*1490*/  USHF.L.U32 UR18, UR6, 0x6, URZ ;  /* 0x0000000606127899 */ /* 0x000fe2000800063f */
[----:B------:R-:W-:-:S02]  /*14a0*/  LOP3.LUT R7, R7, 0xfffffffe, RZ, 0xc0, !PT ;  /* 0xfffffffe07077812 */ /* 0x000fc400078ec0ff */
[----:B------:R-:W-:Y:S02]  /*14b0*/  LEA.HI R30, R19, R2, RZ, 0x5 ;  /* 0x00000002131e7211 */ /* 0x000fe400078f28ff */
[----:B------:R-:W-:Y:S01]  /*14c0*/  LOP3.LUT R15, R15, 0x7fffffe, RZ, 0xc0, !PT ;  /* 0x07fffffe0f0f7812 */ /* 0x000fe200078ec0ff */
[----:B------:R-:W-:Y:S01]  /*14d0*/  IMAD.IADD R7, R0, 0x1, -R7 ;  /* 0x0000000100077824 */ /* 0x000fe200078e0a07 */
[----:B------:R-:W-:Y:S02]  /*14e0*/  LEA.HI R9, R17, R17, RZ, 0x1 ;  /* 0x0000001111097211 */ /* 0x000fe400078f08ff */
[----:B------:R-:W-:Y:S01]  /*14f0*/  LOP3.LUT R25, R31, 0x18, R18, 0xf8, !PT ;  /* 0x000000181f197812 */ /* 0x000fe200078ef812 */
[----:B------:R-:W-:Y:S01]  /*1500*/  IMAD.IADD R26, R22, 0x1, -R15 ;  /* 0x00000001161a7824 */ /* 0x000fe200078e0a0f */
[----:B------:R-:W-:Y:S02]  /*1510*/  SHF.R.U32.HI R4, RZ, 0x3, R31 ;  /* 0x00000003ff047819 */ /* 0x000fe4000001161f */
[----:B------:R-:W-:-:S02]  /*1520*/  IADD3 R24, P0, R18, R24, RZ ;  /* 0x0000001812187210 */ /* 0x000fc40007f1e0ff */
[----:B------:R-:W-:Y:S02]  /*1530*/  SHF.R.S32.HI R19, RZ, 0x1f, R18 ;  /* 0x0000001fff137819 */ /* 0x000fe40000011412 */
[----:B------:R-:W-:Y:S02]  /*1540*/  SHF.R.S32.HI R31, RZ, 0x5, R30 ;  /* 0x00000005ff1f7819 */ /* 0x000fe4000001141e */
[----:B------:R-:W-:Y:S02]  /*1550*/  LOP3.LUT R0, R9, 0xfffffffe, RZ, 0xc0, !PT ;  /* 0xfffffffe09007812 */ /* 0x000fe400078ec0ff */
[----:B------:R-:W-:Y:S01]  /*1560*/  LOP3.LUT R4, R25, R4, RZ, 0x3c, !PT ;  /* 0x0000000419047212 */ /* 0x000fe200078e3cff */
[----:B------:R-:W-:Y:S01]  /*1570*/  IMAD.X R25, R19, 0x1, R5, P0 ;  /* 0x0000000113197824 */ /* 0x000fe200000e0605 */
[----:B------:R-:W-:Y:S01]  /*1580*/  LOP3.LUT R29, R29, 0xfffffff0, RZ, 0xc0, !PT ;  /* 0xfffffff01d1d7812 */ /* 0x000fe200078ec0ff */
[----:B------:R-:W-:Y:S01]  /*1590*/  IMAD R243, R31, 0x8, R26 ;  /* 0x000000081ff37824 */ /* 0x000fe200078e021a */
[----:B------:R-:W-:Y:S01]  /*15a0*/  SHF.R.S32.HI R23, RZ, 0x1f, R22 ;  /* 0x0000001fff177819 */ /* 0x000fe20000011416 */
[----:B------:R-:W-:Y:S01]  /*15b0*/  IMAD.IADD R0, R17, 0x1, -R0 ;  /* 0x0000000111007824 */ /* 0x000fe200078e0a00 */
[----:B------:R-:W-:Y:S01]  /*15c0*/  IADD3 R12, P0, R22, R12, RZ ;  /* 0x0000000c160c7210 */ /* 0x000fe20007f1e0ff */
[----:B------:R-:W-:Y:S01]  /*15d0*/  IMAD.WIDE.U32 R16, R16, UR10, R24 ;  /* 0x0000000a10107c25 */ /* 0x000fe2000f8e0018 */
[----:B------:R-:W-:Y:S01]  /*15e0*/  IADD3 R24, P1, R18, R6, RZ ;  /* 0x0000000612187210 */ /* 0x000fe20007f3e0ff */
[----:B------:R-:W-:Y:S01]  /*15f0*/  ULDC.64 UR10, c[0x0][0x250] ;  /* 0x00009400000a7ab9 */ /* 0x000fe20000000a00 */
[----:B------:R-:W-:Y:S01]  /*1600*/  LEA.HI R27, R27, R8, RZ, 0x1 ;  /* 0x000000081b1b7211 */ /* 0x000fe200078f08ff */
[----:B------:R-:W-:Y:S01]  /*1610*/  IMAD.U32 R243, R243, 0x20, R4 ;  /* 0x00000020f3f37824 */ /* 0x000fe200078e0004 */
[----:B------:R-:W-:Y:S01]  /*1620*/  LOP3.LUT R33, R30, 0xffffffe0, RZ, 0xc0, !PT ;  /* 0xffffffe01e217812 */ /* 0x000fe200078ec0ff */
[----:B------:R-:W2:Y:S01]  /*1630*/  LDC.64 R4, c[0x0][0x240] ;  /* 0x00009000ff047b82 */ /* 0x000ea20000000a00 */
[----:B------:R-:W-:Y:S01]  /*1640*/  IMAD.IADD R29, R2, 0x1, -R29 ;  /* 0x00000001021d7824 */ /* 0x000fe200078e0a1d */
[----:B------:R-:W-:Y:S01]  /*1650*/  LOP3.LUT R27, R27, 0xfffffffe, RZ, 0xc0, !PT ;  /* 0xfffffffe1b1b7812 */ /* 0x000fe200078ec0ff */
[----:B------:R-:W-:-:S02]  /*1660*/  IMAD R241, R23, UR6, RZ ;  /* 0x0000000617f17c24 */ /* 0x000fc4000f8e02ff */
[----:B------:R-:W-:Y:S01]  /*1670*/  IMAD.X R25, R19, 0x1, R3, P1 ;  /* 0x0000000113197824 */ /* 0x000fe200008e0603 */
[----:B------:R-:W-:Y:S01]  /*1680*/  LEA.HI R6, R29, R29, RZ, 0x1 ;  /* 0x0000001d1d067211 */ /* 0x000fe200078f08ff */
[----:B------:R-:W-:Y:S01]  /*1690*/  IMAD.WIDE.U32 R18, R245, UR4, R18 ;  /* 0x00000004f5127c25 */ /* 0x000fe2000f8e0012 */
[----:B------:R-:W-:Y:S01]  /*16a0*/  SHF.R.S32.HI R3, RZ, 0x1f, R14 ;  /* 0x0000001fff037819 */ /* 0x000fe2000001140e */
[----:B------:R-:W-:Y:S01]  /*16b0*/  ULDC.64 UR4, c[0x0][0x258] ;  /* 0x0000960000047ab9 */ /* 0x000fe20000000a00 */
[----:B------:R-:W-:Y:S01]  /*16c0*/  SHF.R.S32.HI R62, RZ, 0x1f, R29 ;  /* 0x0000001fff3e7819 */ /* 0x000fe2000001141d */
[----:B------:R-:W-:-:S03]  /*16d0*/  IMAD.WIDE R20, R21, 0x40, R22 ;  /* 0x0000004015147825 */ /* 0x000fc600078e0216 */
[----:B------:R-:W-:Y:S01]  /*16e0*/  LEA.HI R62, R62, R29, RZ, 0x3 ;  /* 0x0000001d3e3e7211 */ /* 0x000fe200078f18ff */
[----:B------:R-:W-:Y:S02]  /*16f0*/  IMAD.X R11, R23, 0x1, R11, P0 ;  /* 0x00000001170b7824 */ /* 0x000fe400000e060b */
[C---:B------:R-:W-:Y:S02]  /*1700*/  IMAD R241, R22.reuse, UR7, R241 ;  /* 0x0000000716f17c24 */ /* 0x040fe4000f8e02f1 */
[----:B------:R-:W-:-:S04]  /*1710*/  IMAD.WIDE.U32 R22, R22, UR6, R24 ;  /* 0x0000000616167c25 */ /* 0x000fc8000f8e0018 */
[----:B------:R-:W-:Y:S01]  /*1720*/  IMAD.IADD R25, R19, 0x1, R10 ;  /* 0x0000000113197824 */ /* 0x000fe200078e020a */
[--C-:B------:R-:W-:Y:S01]  /*1730*/  SHF.R.S32.HI R19, RZ, 0x1, R6.reuse ;  /* 0x00000001ff137819 */ /* 0x100fe20000011406 */
[----:B------:R-:W-:Y:S01]  /*1740*/  IMAD R3, R3, UR4, RZ ;  /* 0x0000000403037c24 */ /* 0x000fe2000f8e02ff */
[----:B------:R-:W-:Y:S01]  /*1750*/  SHF.R.S32.HI R10, RZ, 0x1f, R6 ;  /* 0x0000001fff0a7819 */ /* 0x000fe20000011406 */
[----:B------:R-:W-:Y:S02]  /*1760*/  IMAD.MOV.U32 R24, RZ, RZ, R18 ;  /* 0x000000ffff187224 */ /* 0x000fe400078e0012 */
[----:B------:R-:W-:Y:S01]  /*1770*/  IMAD R3, R14, UR5, R3 ;  /* 0x000000050e037c24 */ /* 0x000fe2000f8e0203 */
[----:B------:R-:W-:Y:S01]  /*1780*/  LEA.HI R10, R10, R19, RZ, 0x2 ;  /* 0x000000130a0a7211 */ /* 0x000fe200078f10ff */
[----:B------:R-:W-:Y:S01]  /*1790*/  IMAD.WIDE.U32 R14, R14, UR4, R24 ;  /* 0x000000040e0e7c25 */ /* 0x000fe2000f8e0018 */
[----:B------:R-:W-:Y:S02]  /*17a0*/  ULDC.64 UR4, c[0x0][0x218] ;  /* 0x0000860000047ab9 */ /* 0x000fe40000000a00 */
[----:B------:R-:W-:Y:S01]  /*17b0*/  LOP3.LUT R10, R10, 0xfffffffc, RZ, 0xc0, !PT ;  /* 0xfffffffc0a0a7812 */ /* 0x000fe200078ec0ff */
[----:B------:R-:W-:Y:S01]  /*17c0*/  IMAD.IADD R15, R15, 0x1, R3 ;  /* 0x000000010f0f7824 */ /* 0x000fe200078e0203 */
[----:B------:R-:W-:Y:S01]  /*17d0*/  LEA R240, P0, R22, UR4, 0x1 ;  /* 0x0000000416f07c11 */ /* 0x000fe2000f8008ff */
[----:B------:R-:W-:-:S02]  /*17e0*/  IMAD.IADD R241, R23, 0x1, R241 ;  /* 0x0000000117f17824 */ /* 0x000fc400078e02f1 */
[----:B------:R-:W-:Y:S02]  /*17f0*/  IMAD.IADD R3, R19, 0x1, -R10 ;  /* 0x0000000113037824 */ /* 0x000fe400078e0a0a */
[-C--:B--2---:R-:W-:Y:S01]  /*1800*/  IMAD R10, R21, R4.reuse, RZ ;  /* 0x00000004150a7224 */ /* 0x084fe200078e02ff */
[----:B------:R-:W-:Y:S01]  /*1810*/  LEA.HI.X R241, R22, UR5, R241, 0x1, P0 ;  /* 0x0000000516f17c11 */ /* 0x000fe200080f0cf1 */
[C---:B------:R-:W-:Y:S01]  /*1820*/  IMAD.WIDE.U32 R14, R20.reuse, R4, R14 ;  /* 0x00000004140e7225 */ /* 0x040fe200078e000e */
[----:B------:R-:W-:Y:S02]  /*1830*/  UMOV UR5, 0x400 ;  /* 0x0000040000057882 */ /* 0x000fe40000000000 */
[----:B-1----:R-:W-:Y:S01]  /*1840*/  ULEA UR5, UR19, UR5, 0x18 ;  /* 0x0000000513057291 */ /* 0x002fe2000f8ec03f */
[----:B------:R-:W-:Y:S01]  /*1850*/  IMAD R10, R20, R5, R10 ;  /* 0x00000005140a7224 */ /* 0x000fe200078e020a */
[----:B------:R-:W-:Y:S01]  /*1860*/  LEA R18, P0, R14, UR12, 0x1 ;  /* 0x0000000c0e127c11 */ /* 0x000fe2000f8008ff */
[----:B------:R-:W-:Y:S01]  /*1870*/  USHF.L.U64.HI UR19, UR6, 0x6, UR7 ;  /* 0x0000000606137899 */ /* 0x000fe20008010207 */
[----:B------:R-:W-:Y:S01]  /*1880*/  IMAD.IADD R8, R8, 0x1, -R27 ;  /* 0x0000000108087824 */ /* 0x000fe200078e0a1b */
[----:B------:R-:W-:Y:S01]  /*1890*/  UIADD3 UR4, UR5, 0x1000, URZ ;  /* 0x0000100005047890 */ /* 0x000fe2000fffe03f */
[----:B------:R-:W-:Y:S01]  /*18a0*/  IMAD.IADD R10, R15, 0x1, R10 ;  /* 0x000000010f0a7824 */ /* 0x000fe200078e020a */
[----:B------:R-:W-:Y:S01]  /*18b0*/  LEA R243, R243, UR5, 0x1 ;  /* 0x00000005f3f37c11 */ /* 0x000fe2000f8e08ff */
[----:B------:R-:W-:Y:S01]  /*18c0*/  IMAD R11, R11, UR10, RZ ;  /* 0x0000000a0b0b7c24 */ /* 0x000fe2000f8e02ff */
[----:B------:R-:W-:Y:S01]  /*18d0*/  LEA R20, P1, R4, R18, 0x6 ;  /* 0x0000001204147211 */ /* 0x000fe200078230ff */
[----:B------:R-:W-:Y:S01]  /*18e0*/  IMAD.IADD R17, R17, 0x1, R13 ;  /* 0x0000000111117824 */ /* 0x000fe200078e020d */
[----:B------:R-:W-:Y:S01]  /*18f0*/  LEA.HI.X R19, R14, UR13, R10, 0x1, P0 ;  /* 0x0000000d0e137c11 */ /* 0x000fe200080f0c0a */
[----:B------:R-:W-:Y:S01]  /*1900*/  IMAD R11, R12, UR11, R11 ;  /* 0x0000000b0c0b7c24 */ /* 0x000fe2000f8e020b */
[----:B------:R-:W-:Y:S01]  /*1910*/  IADD3 R14, P0, R240, UR18, RZ ;  /* 0x00000012f00e7c10 */ /* 0x000fe2000ff1e0ff */
[----:B------:R-:W-:Y:S01]  /*1920*/  IMAD.WIDE.U32 R12, R12, UR10, R16 ;  /* 0x0000000a0c0c7c25 */ /* 0x000fe2000f8e0010 */
[----:B------:R-:W-:Y:S01]  /*1930*/  LEA.HI.X R21, R4, R19, R5, 0x6, P1 ;  /* 0x0000001304157211 */ /* 0x000fe200008f3405 */
[----:B------:R-:W-:Y:S01]  /*1940*/  @!PT LDS RZ, [RZ] ;  /* 0x00000000fffff984 */ /* 0x000fe20000000800 */
[----:B------:R-:W-:Y:S01]  /*1950*/  @!PT LDS RZ, [RZ] ;  /* 0x00000000fffff984 */ /* 0x000fe20000000800 */
[----:B------:R-:W-:Y:S01]  /*1960*/  @!PT LDS RZ, [RZ] ;  /* 0x00000000fffff984 */ /* 0x000fe20000000800 */
[----:B------:R1:W-:Y:S01]  /*1970*/  LDGSTS.E.BYPASS.LTC128B.128 [R243], desc[UR16][R18.64] ;  /* 0x0000000012f37fae */ /* 0x0003e2000b901d50 */
[----:B------:R-:W-:Y:S01]  /*1980*/  IADD3.X R15, R241, UR19, RZ, P0, !PT ;  /* 0x00000013f10f7c10 */ /* 0x000fe200087fe4ff */
[----:B------:R-:W-:Y:S01]  /*1990*/  ULDC.64 UR12, c[0x0][0x220] ;  /* 0x00008800000c7ab9 */ /* 0x000fe20000000a00 */
[----:B------:R-:W-:Y:S01]  /*19a0*/  IADD3 R24, P0, R14, UR18, RZ ;  /* 0x000000120e187c10 */ /* 0x000fe2000ff1e0ff */
[----:B------:R-:W-:Y:S01]  /*19b0*/  LDGSTS.E.BYPASS.LTC128B.128 [R243+0x800], desc[UR16][R20.64] ;  /* 0x0080000014f37fae */ /* 0x000fe2000b901d50 */
[----:B------:R-:W-:Y:S01]  /*19c0*/  SHF.R.S32.HI R4, RZ, 0x1, R9 ;  /* 0x00000001ff047819 */ /* 0x000fe20000011409 */
[----:B------:R-:W-:Y:S01]  /*19d0*/  IMAD.SHL.U32 R8, R8, 0x8, RZ ;  /* 0x0000000808087824 */ /* 0x000fe200078e00ff */
[----:B------:R-:W-:Y:S01]  /*19e0*/  IADD3.X R25, R15, UR19, RZ, P0, !PT ;  /* 0x000000130f197c10 */ /* 0x000fe200087fe4ff */
[----:B------:R-:W-:Y:S01]  /*19f0*/  LDGSTS.E.BYPASS.LTC128B.128 [R243+0x1000], desc[UR16][R240.64] ;  /* 0x01000000f0f37fae */ /* 0x000fe2000b901d50 */
[----:B------:R-:W-:Y:S01]  /*1a00*/  IADD3 R26, P0, R24, UR18, RZ ;  /* 0x00000012181a7c10 */ /* 0x000fe2000ff1e0ff */
[----:B------:R-:W-:Y:S01]  /*1a10*/  IMAD.SHL.U32 R5, R4, 0x40, RZ ;  /* 0x0000004004057824 */ /* 0x000fe200078e00ff */
[----:B------:R-:W-:Y:S01]  /*1a20*/  USHF.L.U64.HI UR11, UR10, 0x6, UR11 ;  /* 0x000000060a0b7899 */ /* 0x000fe2000801020b */
[----:B------:R2:W-:Y:S01]  /*1a30*/  LDGSTS.E.BYPASS.LTC128B.128 [R243+0x1800], desc[UR16][R14.64] ;  /* 0x018000000ef37fae */ /* 0x0005e2000b901d50 */
[----:B------:R-:W-:Y:S01]  /*1a40*/  IADD3.X R27, R25, UR19, RZ, P0, !PT ;  /* 0x00000013191b7c10 */ /* 0x000fe200087fe4ff */
[----:B------:R-:W-:Y:S01]  /*1a50*/  IMAD.IADD R11, R13, 0x1, R11 ;  /* 0x000000010d0b7824 */ /* 0x000fe200078e020b */
[----:B------:R-:W-:Y:S01]  /*1a60*/  IADD3 R22, P0, R26, UR18, RZ ;  /* 0x000000121a167c10 */ /* 0x000fe2000ff1e0ff */
[----:B------:R-:W-:Y:S01]  /*1a70*/  LDGSTS.E.BYPASS.LTC128B.128 [R243+0x2000], desc[UR16][R24.64] ;  /* 0x0200000018f37fae */ /* 0x000fe2000b901d50 */
[----:B------:R-:W-:Y:S01]  /*1a80*/  LOP3.LUT R5, R5, 0xc0, RZ, 0xc0, !PT ;  /* 0x000000c005057812 */ /* 0x000fe200078ec0ff */
[----:B------:R-:W-:Y:S01]  /*1a90*/  IMAD R0, R7, 0x8, R0 ;  /* 0x0000000807007824 */ /* 0x000fe200078e0200 */
[----:B------:R-:W-:Y:S01]  /*1aa0*/  IADD3.X R23, R27, UR19, RZ, P0, !PT ;  /* 0x000000131b177c10 */ /* 0x000fe200087fe4ff */
[----:B------:R-:W-:Y:S01]  /*1ab0*/  LDGSTS.E.BYPASS.LTC128B.128 [R243+0x2800], desc[UR16][R26.64] ;  /* 0x028000001af37fae */ /* 0x000fe2000b901d50 */
[----:B------:R-:W-:Y:S01]  /*1ac0*/  LOP3.LUT R8, R5, 0x8, R8, 0xf8, !PT ;  /* 0x0000000805087812 */ /* 0x000fe200078ef808 */
[----:B------:R-:W-:Y:S01]  /*1ad0*/  IMAD.SHL.U32 R45, R3, 0x40, RZ ;  /* 0x00000040032d7824 */ /* 0x000fe200078e00ff */
[----:B------:R-:W-:Y:S01]  /*1ae0*/  SHF.R.U32.HI R5, RZ, 0x3, R5 ;  /* 0x00000003ff057819 */ /* 0x000fe20000011605 */
[----:B------:R-:W-:Y:S01]  /*1af0*/  LDGSTS.E.BYPASS.LTC128B.128 [R243+0x3000], desc[UR16][R22.64] ;  /* 0x0300000016f37fae */ /* 0x000fe2000b901d50 */
[----:B------:R-:W-:Y:S01]  /*1b00*/  LOP3.LUT R10, R6, 0x7fffffe, RZ, 0xc0, !PT ;  /* 0x07fffffe060a7812 */ /* 0x000fe200078ec0ff */
[----:B------:R-:W-:Y:S01]  /*1b10*/  IMAD.SHL.U32 R62, R62, 0x20, RZ ;  /* 0x000000203e3e7824 */ /* 0x000fe200078e00ff */
[----:B-1----:R-:W-:-:S02]  /*1b20*/  IADD3 R18, P0, R22, UR18, RZ ;  /* 0x0000001216127c10 */ /* 0x002fc4000ff1e0ff */
[----:B------:R-:W-:Y:S01]  /*1b30*/  LOP3.LUT R5, R8, R5, RZ, 0x3c, !PT ;  /* 0x0000000508057212 */ /* 0x000fe200078e3cff */
[----:B------:R-:W-:Y:S01]  /*1b40*/  IMAD.SHL.U32 R8, R7, 0x8, RZ ;  /* 0x0000000807087824 */ /* 0x000fe200078e00ff */
[----:B------:R-:W-:Y:S01]  /*1b50*/  IADD3.X R19, R23, UR19, RZ, P0, !PT ;  /* 0x0000001317137c10 */ /* 0x000fe200087fe4ff */
[----:B------:R-:W-:Y:S01]  /*1b60*/  IMAD.IADD R29, R29, 0x1, -R10 ;  /* 0x000000011d1d7824 */ /* 0x000fe200078e0a0a */
[----:B------:R-:W-:Y:S01]  /*1b70*/  IADD3 R16, P0, R18, UR18, RZ ;  /* 0x0000001212107c10 */ /* 0x000fe2000ff1e0ff */
[----:B------:R-:W-:Y:S01]  /*1b80*/  IMAD.U32 R0, R0, 0x20, R5 ;  /* 0x0000002000007824 */ /* 0x000fe200078e0005 */
[----:B------:R-:W-:Y:S01]  /*1b90*/  LOP3.LUT R45, R45, 0xc0, RZ, 0xc0, !PT ;  /* 0x000000c02d2d7812 */ /* 0x000fe200078ec0ff */
[----:B------:R-:W-:Y:S01]  /*1ba0*/  LDGSTS.E.BYPASS.LTC128B.128 [R243+0x3800], desc[UR16][R18.64] ;  /* 0x0380000012f37fae */ /* 0x000fe2000b901d50 */
[----:B------:R-:W-:Y:S02]  /*1bb0*/  IADD3.X R17, R19, UR19, RZ, P0, !PT ;  /* 0x0000001313117c10 */ /* 0x000fe400087fe4ff */
[----:B--2---:R-:W-:-:S02]  /*1bc0*/  IADD3 R14, P0, R16, UR18, RZ ;  /* 0x00000012100e7c10 */ /* 0x004fc4000ff1e0ff */
[----:B------:R-:W-:Y:S01]  /*1bd0*/  LOP3.LUT R62, R62, 0xffffff00, RZ, 0xc0, !PT ;  /* 0xffffff003e3e7812 */ /* 0x000fe200078ec0ff */
[----:B------:R1:W-:Y:S01]  /*1be0*/  LDGSTS.E.BYPASS.LTC128B.128 [R243+0x4000], desc[UR16][R16.64] ;  /* 0x0400000010f37fae */ /* 0x0003e2000b901d50 */
[----:B------:R-:W-:Y:S02]  /*1bf0*/  IADD3.X R15, R17, UR19, RZ, P0, !PT ;  /* 0x00000013110f7c10 */ /* 0x000fe400087fe4ff */
[C---:B------:R-:W-:Y:S01]  /*1c00*/  LEA R238, P0, R12.reuse, UR12, 0x1 ;  /* 0x0000000c0cee7c11 */ /* 0x040fe2000f8008ff */
[----:B------:R-:W-:Y:S01]  /*1c10*/  USHF.L.U32 UR12, UR10, 0x6, URZ ;  /* 0x000000060a0c7899 */ /* 0x000fe2000800063f */
[----:B------:R-:W-:Y:S01]  /*1c20*/  LOP3.LUT R8, R45, 0x8, R8, 0xf8, !PT ;  /* 0x000000082d087812 */ /* 0x000fe200078ef808 */
[----:B------:R2:W-:Y:S01]  /*1c30*/  LDGSTS.E.BYPASS.LTC128B.128 [R243+0x4800], desc[UR16][R14.64] ;  /* 0x048000000ef37fae */ /* 0x0005e2000b901d50 */
[----:B------:R-:W-:Y:S01]  /*1c40*/  LEA.HI.X R239, R12, UR13, R11, 0x1, P0 ;  /* 0x0000000d0cef7c11 */ /* 0x000fe200080f0c0b */
[----:B------:R-:W-:Y:S01]  /*1c50*/  IMAD R236, R31, 0x200, R62 ;  /* 0x000002001fec7824 */ /* 0x000fe200078e023e */
[----:B------:R-:W-:Y:S01]  /*1c60*/  SHF.R.U32.HI R45, RZ, 0x3, R45 ;  /* 0x00000003ff2d7819 */ /* 0x000fe2000001162d */
[----:B------:R-:W0:Y:S01]  /*1c70*/  LDGDEPBAR ;  /* 0x00000000000079af */ /* 0x000e220000000000 */
[----:B------:R-:W-:Y:S01]  /*1c80*/  IADD3 R6, P0, R238, UR12, RZ ;  /* 0x0000000cee067c10 */ /* 0x000fe2000ff1e0ff */
[C---:B------:R-:W-:Y:S01]  /*1c90*/  IMAD R236, R29.reuse, 0x20, R236 ;  /* 0x000000201dec7824 */ /* 0x040fe200078e02ec */
[----:B------:R-:W-:Y:S01]  /*1ca0*/  LOP3.LUT R45, R8, R45, RZ, 0x3c, !PT ;  /* 0x0000002d082d7212 */ /* 0x000fe200078e3cff */
[----:B------:R-:W-:Y:S01]  /*1cb0*/  IMAD R62, R29, 0x20, R62 ;  /* 0x000000201d3e7824 */ /* 0x000fe200078e023e */
[----:B------:R-:W-:-:S02]  /*1cc0*/  IADD3.X R7, R239, UR11, RZ, P0, !PT ;  /* 0x0000000bef077c10 */ /* 0x000fc400087fe4ff */
[C---:B------:R-:W-:Y:S01]  /*1cd0*/  LEA R56, R0.reuse, UR5, 0x1 ;  /* 0x0000000500387c11 */ /* 0x040fe2000f8e08ff */
[----:B------:R-:W-:Y:S01]  /*1ce0*/  IMAD.IADD R236, R45, 0x1, R236 ;  /* 0x000000012dec7824 */ /* 0x000fe200078e02ec */
[----:B------:R-:W-:Y:S01]  /*1cf0*/  LOP3.LUT P1, RZ, R3, 0x2, RZ, 0xc0, !PT ;  /* 0x0000000203ff7812 */ /* 0x000fe2000782c0ff */
[----:B------:R-:W-:Y:S01]  /*1d00*/  IMAD.MOV.U32 R3, RZ, RZ, 0x20 ;  /* 0x00000020ff037424 */ /* 0x000fe200078e00ff */
[----:B------:R-:W-:Y:S01]  /*1d10*/  LEA R235, R0, UR4, 0x1 ;  /* 0x0000000400eb7c11 */ /* 0x000fe2000f8e08ff */
[----:B------:R-:W-:Y:S01]  /*1d20*/  IMAD.IADD R0, R2, 0x1, -R33 ;  /* 0x0000000102007824 */ /* 0x000fe200078e0a21 */
[----:B------:R-:W-:Y:S02]  /*1d30*/  LEA R236, R236, UR5, 0x1 ;  /* 0x00000005ecec7c11 */ /* 0x000fe4000f8e08ff */
[----:B------:R-:W-:Y:S01]  /*1d40*/  SEL R3, R3, 0xffffffe0, !P1 ;  /* 0xffffffe003037807 */ /* 0x000fe20004800000 */
[----:B------:R-:W-:Y:S01]  /*1d50*/  VIADD R233, R235, 0x20 ;  /* 0x00000020ebe97836 */ /* 0x000fe20000000000 */
[----:B-1----:R-:W-:-:S02]  /*1d60*/  IADD3 R16, P0, R6, UR12, RZ ;  /* 0x0000000c06107c10 */ /* 0x002fc4000ff1e0ff */
[----:B------:R-:W-:Y:S01]  /*1d70*/  SHF.R.S32.HI R37, RZ, 0x1f, R0 ;  /* 0x0000001fff257819 */ /* 0x000fe20000011400 */
[----:B------:R-:W-:Y:S01]  /*1d80*/  IMAD.IADD R234, R236, 0x1, R3 ;  /* 0x00000001ecea7824 */ /* 0x000fe200078e0203 */
[----:B------:R-:W-:Y:S02]  /*1d90*/  IADD3.X R17, R7, UR11, RZ, P0, !PT ;  /* 0x0000000b07117c10 */ /* 0x000fe400087fe4ff */
[----:B--2---:R-:W-:Y:S01]  /*1da0*/  IADD3 R14, P0, R16, UR12, RZ ;  /* 0x0000000c100e7c10 */ /* 0x004fe2000ff1e0ff */
[----:B------:R-:W-:-:S04]  /*1db0*/  DEPBAR.LE SB0, 0x0 ;  /* 0x000080000000791a */ /* 0x000fc80000000000 */
[----:B------:R-:W-:Y:S01]  /*1dc0*/  BAR.SYNC.DEFER_BLOCKING 0x0 ;  /* 0x0000000000007b1d */ /* 0x000fe20000010000 */
[----:B------:R-:W-:Y:S02]  /*1dd0*/  IADD3.X R15, R17, UR11, RZ, P0, !PT ;  /* 0x0000000b110f7c10 */ /* 0x000fe400087fe4ff */
[----:B------:R-:W-:Y:S02]  /*1de0*/  IADD3 R12, P0, R14, UR12, RZ ;  /* 0x0000000c0e0c7c10 */ /* 0x000fe4000ff1e0ff */
[----:B------:R-:W-:Y:S01]  /*1df0*/  LEA.HI R37, R37, R0, RZ, 0x2 ;  /* 0x0000000025257211 */ /* 0x000fe200078f10ff */
[----:B------:R-:W-:Y:S01]  /*1e00*/  IMAD R0, R31, 0x10, R28 ;  /* 0x000000101f007824 */ /* 0x000fe200078e021c */
[----:B------:R-:W-:Y:S02]  /*1e10*/  IADD3.X R13, R15, UR11, RZ, P0, !PT ;  /* 0x0000000b0f0d7c10 */ /* 0x000fe400087fe4ff */
[----:B------:R-:W-:Y:S02]  /*1e20*/  IADD3 R10, P0, R12, UR12, RZ ;  /* 0x0000000c0c0a7c10 */ /* 0x000fe4000ff1e0ff */
[----:B------:R-:W-:-:S02]  /*1e30*/  SHF.R.S32.HI R37, RZ, 0x2, R37 ;  /* 0x00000002ff257819 */ /* 0x000fc40000011425 */
[----:B------:R-:W-:Y:S02]  /*1e40*/  IADD3.X R11, R13, UR11, RZ, P0, !PT ;  /* 0x0000000b0d0b7c10 */ /* 0x000fe400087fe4ff */
[----:B------:R-:W-:Y:S02]  /*1e50*/  IADD3 R8, P0, R10, UR12, RZ ;  /* 0x0000000c0a087c10 */ /* 0x000fe4000ff1e0ff */
[----:B------:R-:W-:Y:S02]  /*1e60*/  IADD3 R0, R0, 0x1, R37 ;  /* 0x0000000100007810 */ /* 0x000fe40007ffe025 */
[----:B------:R-:W-:Y:S02]  /*1e70*/  IADD3.X R9, R11, UR11, RZ, P0, !PT ;  /* 0x0000000b0b097c10 */ /* 0x000fe400087fe4ff */
[----:B------:R-:W-:Y:S01]  /*1e80*/  IADD3 R0, R47, -UR15, R0 ;  /* 0x8000000f2f007c10 */ /* 0x000fe2000fffe000 */
[----:B------:R-:W-:Y:S01]  /*1e90*/  @!PT LDS RZ, [RZ] ;  /* 0x00000000fffff984 */ /* 0x000fe20000000800 */
[----:B------:R-:W-:Y:S01]  /*1ea0*/  @!PT LDS RZ, [RZ] ;  /* 0x00000000fffff984 */ /* 0x000fe20000000800 */
[----:B------:R-:W-:Y:S01]  /*1eb0*/  @!PT LDS RZ, [RZ] ;  /* 0x00000000fffff984 */ /* 0x000fe20000000800 */
[----:B------:R-:W-:Y:S04]  /*1ec0*/  LDGSTS.E.BYPASS.LTC128B.128 [R243+0x5000], desc[UR16][R238.64] ;  /* 0x05000000eef37fae */ /* 0x000fe8000b901d50 */
[----:B------:R-:W-:Y:S01]  /*1ed0*/  VIADD R0, R0, UR14 ;  /* 0x0000000e00007c36 */ /* 0x000fe20008000000 */
[----:B------:R1:W-:Y:S04]  /*1ee0*/  LDGSTS.E.BYPASS.LTC128B.128 [R243+0x5800], desc[UR16][R6.64] ;  /* 0x0580000006f37fae */ /* 0x0003e8000b901d50 */
[C---:B------:R-:W-:Y:S01]  /*1ef0*/  VIMNMX R63, R0.reuse, R47, PT ;  /* 0x0000002f003f7248 */ /* 0x040fe20003fe0100 */
[----:B------:R-:W-:Y:S01]  /*1f00*/  LDGSTS.E.BYPASS.LTC128B.128 [R243+0x6000], desc[UR16][R16.64] ;  /* 0x0600000010f37fae */ /* 0x000fe2000b901d50 */
[----:B------:R-:W-:-:S03]  /*1f10*/  VIADDMNMX R47, R0, 0x8, R47, PT ;  /* 0x00000008002f7846 */ /* 0x000fc6000380012f */
[----:B------:R-:W-:Y:S04]  /*1f20*/  LDGSTS.E.BYPASS.LTC128B.128 [R243+0x6800], desc[UR16][R14.64] ;  /* 0x068000000ef37fae */ /* 0x000fe8000b901d50 */
[----:B------:R2:W-:Y:S04]  /*1f30*/  LDGSTS.E.BYPASS.LTC128B.128 [R243+0x7000], desc[UR16][R12.64] ;  /* 0x070000000cf37fae */ /* 0x0005e8000b901d50 */
[----:B------:R-:W-:Y:S04]  /*1f40*/  LDGSTS.E.BYPASS.LTC128B.128 [R243+0x7800], desc[UR16][R10.64] ;  /* 0x078000000af37fae */ /* 0x000fe8000b901d50 */
[----:B------:R3:W-:Y:S01]  /*1f50*/  LDGSTS.E.BYPASS.LTC128B.128 [R243+0x8000], desc[UR16][R8.64] ;  /* 0x0800000008f37fae */ /* 0x0007e2000b901d50 */
[----:B-1----:R-:W-:-:S04]  /*1f60*/  IADD3 R6, P0, R8, UR12, RZ ;  /* 0x0000000c08067c10 */ /* 0x002fc8000ff1e0ff */
[----:B------:R-:W-:Y:S02]  /*1f70*/  IADD3.X R7, R9, UR11, RZ, P0, !PT ;  /* 0x0000000b09077c10 */ /* 0x000fe400087fe4ff */
[----:B------:R-:W-:-:S03]  /*1f80*/  LOP3.LUT P0, RZ, R4, 0x2, RZ, 0xc0, !PT ;  /* 0x0000000204ff7812 */ /* 0x000fc6000780c0ff */
[----:B------:R1:W-:Y:S04]  /*1f90*/  LDGSTS.E.BYPASS.LTC128B.128 [R243+0x8800], desc[UR16][R6.64] ;  /* 0x0880000006f37fae */ /* 0x0003e8000b901d50 */
[----:B------:R-:W-:Y:S04]  /*1fa0*/  LDSM.16.M88.4 R24, [R236] ;  /* 0x00000000ec18783b */ /* 0x000fe80000000200 */
[----:B--2---:R-:W2:Y:S02]  /*1fb0*/  LDSM.16.M88.4 R12, [R56+0x1000] ;  /* 0x00100000380c783b */ /* 0x004ea40000000200 */
[----:B------:R-:W-:-:S02]  /*1fc0*/  @P0 VIADD R233, R235, 0xffffffe0 ;  /* 0xffffffe0ebe90836 */ /* 0x000fc40000000000 */
[----:B------:R-:W4:Y:S02]  /*1fd0*/  LDSM.16.M88.4 R228, [R56+0x1400] ;  /* 0x0014000038e4783b */ /* 0x000f240000000200 */
[C---:B------:R-:W-:Y:S02]  /*1fe0*/  VIADD R227, R233.reuse, 0x1000 ;  /* 0x00001000e9e37836 */ /* 0x040fe40000000000 */
[----:B------:R-:W-:Y:S01]  /*1ff0*/  LDSM.16.M88.4 R16, [R233] ;  /* 0x00000000e910783b */ /* 0x000fe20000000200 */
[C---:B------:R-:W-:Y:S02]  /*2000*/  VIADD R226, R233.reuse, 0x1400 ;  /* 0x00001400e9e27836 */ /* 0x040fe40000000000 */
[C---:B------:R-:W-:Y:S01]  /*2010*/  VIADD R225, R233.reuse, 0x1800 ;  /* 0x00001800e9e17836 */ /* 0x040fe20000000000 */
[----:B---3--:R-:W-:Y:S01]  /*2020*/  LDSM.16.M88.4 R8, [R233+0x400] ;  /* 0x00040000e908783b */ /* 0x008fe20000000200 */
        /* <DEDUP_REMOVED lines=8> */
[----:B------:R-:W3:Y:S01]  /*20b0*/  LDSM.16.M88.4 R208, [R56+0x1c00] ;  /* 0x001c000038d0783b */ /* 0x000ee20000000200 */
[C---:B------:R-:W-:Y:S02]  /*20c0*/  VIADD R218, R233.reuse, 0x3400 ;  /* 0x00003400e9da7836 */ /* 0x040fe40000000000 */
[C---:B------:R-:W-:Y:S01]  /*20d0*/  VIADD R217, R233.reuse, 0x3800 ;  /* 0x00003800e9d97836 */ /* 0x040fe20000000000 */
[----:B------:R-:W5:Y:S01]  /*20e0*/  LDSM.16.M88.4 R36, [R233+0x800] ;  /* 0x00080000e924783b */ /* 0x000f620000000200 */
[----:B------:R-:W-:-:S03]  /*20f0*/  VIADD R216, R233, 0x3c00 ;  /* 0x00003c00e9d87836 */ /* 0x000fc60000000000 */
[----:B------:R-:W5:Y:S04]  /*2100*/  LDSM.16.M88.4 R28, [R233+0xc00] ;  /* 0x000c0000e91c783b */ /* 0x000f680000000200 */
[----:B------:R-:W-:Y:S01]  /*2110*/  LDSM.16.M88.4 R156, [R56+0x2800] ;  /* 0x00280000389c783b */ /* 0x000fe20000000200 */
[C---:B--2---:R-:W-:Y:S03]  /*2120*/  HMMA.16816.F32.BF16 R52, R24.reuse, R12, RZ ;  /* 0x0000000c1834723c */ /* 0x044fe600000418ff */
[----:B------:R-:W-:Y:S04]  /*2130*/  LDSM.16.M88.4 R40, [R233+0x1800] ;  /* 0x00180000e928783b */ /* 0x000fe80000000200 */
[----:B------:R-:W-:Y:S01]  /*2140*/  LDSM.16.M88.4 R184, [R56+0x3000] ;  /* 0x0030000038b8783b */ /* 0x000fe20000000200 */
[C---:B------:R-:W-:Y:S03]  /*2150*/  HMMA.16816.F32.BF16 R12, R24.reuse, R14, RZ ;  /* 0x0000000e180c723c */ /* 0x040fe600000418ff */
[----:B------:R-:W-:Y:S03]  /*2160*/  LDSM.16.M88.4 R120, [R56+0x3c00] ;  /* 0x003c00003878783b */ /* 0x000fe60000000200 */
[C---:B----4-:R-:W-:Y:S01]  /*2170*/  HMMA.16816.F32.BF16 R32, R24.reuse, R228, RZ ;  /* 0x000000e41820723c */ /* 0x050fe200000418ff */
[----:B------:R-:W-:Y:S04]  /*2180*/  LDSM.16.M88.4 R48, [R233+0x3000] ;  /* 0x00300000e930783b */ /* 0x000fe80000000200 */
[----:B------:R-:W0:Y:S01]  /*2190*/  LDGDEPBAR ;  /* 0x00000000000079af */ /* 0x000e220000000000 */
[----:B------:R-:W-:Y:S06]  /*21a0*/  HMMA.16816.F32.BF16 R228, R24, R230, RZ ;  /* 0x000000e618e4723c */ /* 0x000fec00000418ff */
[C---:B-1----:R-:W-:Y:S06]  /*21b0*/  HMMA.16816.F32.BF16 R52, R4.reuse, R16, R52 ;  /* 0x000000100434723c */ /* 0x042fec0000041834 */
[----:B------:R-:W-:Y:S01]  /*21c0*/  HMMA.16816.F32.BF16 R12, R4, R18, R12 ;  /* 0x00000012040c723c */ /* 0x000fe2000004180c */
[----:B------:R-:W-:-:S02]  /*21d0*/  VIADD R16, R44, 0xffffffff ;  /* 0xffffffff2c107836 */ /* 0x000fc40000000000 */
[----:B------:R-:W-:Y:S02]  /*21e0*/  IMAD.SHL.U32 R17, R2, 0x2, RZ ;  /* 0x0000000202117824 */ /* 0x000fe400078e00ff */
[C---:B------:R-:W-:Y:S01]  /*21f0*/  IMAD.SHL.U32 R2, R16.reuse, 0x100, RZ ;  /* 0x0000010010027824 */ /* 0x040fe200078e00ff */
[----:B------:R-:W-:Y:S01]  /*2200*/  HMMA.16816.F32.BF16 R32, R4, R8, R32 ;  /* 0x000000080420723c */ /* 0x000fe20000041820 */
[----:B------:R-:W-:-:S03]  /*2210*/  ISETP.GT.AND P0, PT, R16, R237, PT ;  /* 0x000000ed1000720c */ /* 0x000fc60003f04270 */
[----:B------:R-:W-:Y:S02]  /*2220*/  LOP3.LUT R96, R2, 0x6, R17, 0xf8, !PT ;  /* 0x0000000602607812 */ /* 0x000fe400078ef811 */
[----:B------:R-:W-:Y:S01]  /*2230*/  HMMA.16816.F32.BF16 R228, R4, R10, R228 ;  /* 0x0000000a04e4723c */ /* 0x000fe200000418e4 */
[----:B------:R-:W-:Y:S01]  /*2240*/  LDSM.16.M88.4 R16, [R56+0x2400] ;  /* 0x002400003810783b */ /* 0x000fe20000000200 */
[C---:B------:R-:W-:Y:S02]  /*2250*/  LOP3.LUT R8, R96.reuse, 0x1, RZ, 0xfc, !PT ;  /* 0x0000000160087812 */ /* 0x040fe400078efcff */
[----:B------:R-:W-:Y:S02]  /*2260*/  LOP3.LUT R0, R96, 0x8, RZ, 0xfc, !PT ;  /* 0x0000000860007812 */ /* 0x000fe400078efcff */
[C---:B------:R-:W-:Y:S01]  /*2270*/  ISETP.GE.AND P3, PT, R8.reuse, R63, PT ;  /* 0x0000003f0800720c */ /* 0x040fe20003f66270 */
[----:B------:R-:W-:Y:S01]  /*2280*/  HMMA.16816.F32.BF16 R248, R24, R20, RZ ;  /* 0x0000001418f8723c */ /* 0x000fe200000418ff */
[----:B------:R-:W-:-:S02]  /*2290*/  ISETP.GE.AND P1, PT, R8, R47, PT ;  /* 0x0000002f0800720c */ /* 0x000fc40003f26270 */
[----:B------:R-:W1:Y:S01]  /*22a0*/  LDSM.16.M88.4 R8, [R56+0x2000] ;  /* 0x002000003808783b */ /* 0x000e620000000200 */
[C---:B------:R-:W-:Y:S02]  /*22b0*/  ISETP.GE.AND P4, PT, R0.reuse, R63, PT ;  /* 0x0000003f0000720c */ /* 0x040fe40003f86270 */
[C---:B------:R-:W-:Y:S01]  /*22c0*/  HMMA.16816.F32.BF16 R20, R24.reuse, R22, RZ ;  /* 0x000000161814723c */ /* 0x040fe200000418ff */
[-C--:B------:R-:W-:Y:S02]  /*22d0*/  ISETP.GE.AND P2, PT, R0, R47.reuse, PT ;  /* 0x0000002f0000720c */ /* 0x080fe40003f46270 */
[C---:B------:R-:W-:Y:S02]  /*22e0*/  ISETP.GE.AND P5, PT, R96.reuse, R47, PT ;  /* 0x0000002f6000720c */ /* 0x040fe40003fa6270 */
[----:B------:R-:W-:Y:S01]  /*22f0*/  LOP3.LUT R0, R96, 0x9, RZ, 0xfc, !PT ;  /* 0x0000000960007812 */ /* 0x000fe200078efcff */
[----:B---3--:R-:W-:Y:S01]  /*2300*/  HMMA.16816.F32.BF16 R212, R24, R208, RZ ;  /* 0x000000d018d4723c */ /* 0x008fe200000418ff */
[----:B------:R-:W-:-:S02]  /*2310*/  FSEL R169, R54, -INF , !P5 ;  /* 0xff80000036a97808 */ /* 0x000fc40006800000 */
[----:B------:R-:W-:Y:S02]  /*2320*/  FSEL R104, R12, -INF , !P4 ;  /* 0xff8000000c687808 */ /* 0x000fe40006000000 */
[----:B------:R-:W-:Y:S01]  /*2330*/  ISETP.GE.AND P5, PT, R0, R63, PT ;  /* 0x0000003f0000720c */ /* 0x000fe20003fa6270 */
[----:B------:R-:W-:Y:S01]  /*2340*/  HMMA.16816.F32.BF16 R208, R24, R210, RZ ;  /* 0x000000d218d0723c */ /* 0x000fe200000418ff */
[----:B------:R-:W-:Y:S02]  /*2350*/  FSEL R106, R53, -INF , !P3 ;  /* 0xff800000356a7808 */ /* 0x000fe40005800000 */
[----:B------:R-:W-:Y:S02]  /*2360*/  LOP3.LUT R12, R96, 0x11, RZ, 0xfc, !PT ;  /* 0x00000011600c7812 */ /* 0x000fe400078efcff */
[----:B------:R-:W-:Y:S01]  /*2370*/  ISETP.GE.AND P3, PT, R0, R47, PT ;  /* 0x0000002f0000720c */ /* 0x000fe20003f66270 */
[----:B-----5:R-:W-:Y:S01]  /*2380*/  HMMA.16816.F32.BF16 R248, R4, R36, R248 ;  /* 0x0000002404f8723c */ /* 0x020fe200000418f8 */
[----:B------:R-:W-:-:S02]  /*2390*/  LOP3.LUT R0, R96, 0x10, RZ, 0xfc, !PT ;  /* 0x0000001060007812 */ /* 0x000fc400078efcff */
[----:B------:R-:W-:Y:S02]  /*23a0*/  FSEL R163, R14, -INF , !P2 ;  /* 0xff8000000ea37808 */ /* 0x000fe40005000000 */
[----:B------:R-:W-:Y:S01]  /*23b0*/  FSEL R102, R13, -INF , !P5 ;  /* 0xff8000000d667808 */ /* 0x000fe20006800000 */
[C---:B------:R-:W-:Y:S01]  /*23c0*/  HMMA.16816.F32.BF16 R20, R4.reuse, R38, R20 ;  /* 0x000000260414723c */ /* 0x040fe20000041814 */
[C---:B------:R-:W-:Y:S02]  /*23d0*/  ISETP.GE.AND P2, PT, R12.reuse, R63, PT ;  /* 0x0000003f0c00720c */ /* 0x040fe40003f46270 */
[----:B------:R-:W-:Y:S02]  /*23e0*/  ISETP.GE.AND P5, PT, R12, R47, PT ;  /* 0x0000002f0c00720c */ /* 0x000fe40003fa6270 */
[----:B------:R-:W-:Y:S01]  /*23f0*/  FSEL R114, R15, -INF , !P3 ;  /* 0xff8000000f727808 */ /* 0x000fe20005800000 */
[----:B------:R-:W-:Y:S01]  /*2400*/  HMMA.16816.F32.BF16 R212, R4, R28, R212 ;  /* 0x0000001c04d4723c */ /* 0x000fe200000418d4 */
[----:B------:R-:W-:Y:S01]  /*2410*/  FSEL R116, R55, -INF , !P1 ;  /* 0xff80000037747808 */ /* 0x000fe20004800000 */
[----:B------:R-:W2:Y:S01]  /*2420*/  LDSM.16.M88.4 R12, [R233+0x1000] ;  /* 0x00100000e90c783b */ /* 0x000ea20000000200 */
[----:B------:R-:W-:-:S02]  /*2430*/  ISETP.GE.AND P1, PT, R0, R63, PT ;  /* 0x0000003f0000720c */ /* 0x000fc40003f26270 */
[----:B------:R-:W-:Y:S01]  /*2440*/  ISETP.GE.AND P4, PT, R0, R47, PT ;  /* 0x0000002f0000720c */ /* 0x000fe20003f86270 */
[----:B------:R-:W-:Y:S01]  /*2450*/  HMMA.16816.F32.BF16 R208, R4, R30, R208 ;  /* 0x0000001e04d0723c */ /* 0x000fe200000418d0 */
[----:B------:R-:W-:Y:S01]  /*2460*/  FSEL R100, R32, -INF , !P1 ;  /* 0xff80000020647808 */ /* 0x000fe20004800000 */
[----:B------:R-:W-:Y:S01]  /*2470*/  LDSM.16.M88.4 R28, [R233+0x1c00] ;  /* 0x001c0000e91c783b */ /* 0x000fe20000000200 */
[C---:B------:R-:W-:Y:S02]  /*2480*/  LOP3.LUT R32, R96.reuse, 0x19, RZ, 0xfc, !PT ;  /* 0x0000001960207812 */ /* 0x040fe400078efcff */
[----:B------:R-:W-:Y:S01]  /*2490*/  LOP3.LUT R0, R96, 0x18, RZ, 0xfc, !PT ;  /* 0x0000001860007812 */ /* 0x000fe200078efcff */
[----:B-1----:R-:W-:Y:S01]  /*24a0*/  HMMA.16816.F32.BF16 R204, R24, R8, RZ ;  /* 0x0000000818cc723c */ /* 0x002fe200000418ff */
[----:B------:R-:W-:Y:S02]  /*24b0*/  FSEL R151, R34, -INF , !P4 ;  /* 0xff80000022977808 */ /* 0x000fe40006000000 */
[----:B------:R-:W-:-:S02]  /*24c0*/  FSEL R90, R33, -INF , !P2 ;  /* 0xff800000215a7808 */ /* 0x000fc40005000000 */
[C---:B------:R-:W-:Y:S01]  /*24d0*/  ISETP.GE.AND P4, PT, R32.reuse, R63, PT ;  /* 0x0000003f2000720c */ /* 0x040fe20003f86270 */
[C---:B------:R-:W-:Y:S01]  /*24e0*/  HMMA.16816.F32.BF16 R8, R24.reuse, R10, RZ ;  /* 0x0000000a1808723c */ /* 0x040fe200000418ff */
[-C--:B------:R-:W-:Y:S02]  /*24f0*/  ISETP.GE.AND P2, PT, R32, R47.reuse, PT ;  /* 0x0000002f2000720c */ /* 0x080fe40003f46270 */
[----:B------:R-:W-:Y:S02]  /*2500*/  ISETP.GE.AND P1, PT, R0, R47, PT ;  /* 0x0000002f0000720c */ /* 0x000fe40003f26270 */
[----:B------:R-:W-:Y:S01]  /*2510*/  LOP3.LUT R32, R96, 0x21, RZ, 0xfc, !PT ;  /* 0x0000002160207812 */ /* 0x000fe200078efcff */
[C---:B------:R-:W-:Y:S01]  /*2520*/  HMMA.16816.F32.BF16 R36, R24.reuse, R16, RZ ;  /* 0x000000101824723c */ /* 0x040fe200000418ff */
[----:B------:R-:W-:Y:S01]  /*2530*/  FSEL R145, R230, -INF , !P1 ;  /* 0xff800000e6917808 */ /* 0x000fe20004800000 */
[----:B------:R-:W-:Y:S01]  /*2540*/  VIADD R230, R233, 0x400 ;  /* 0x00000400e9e67836 */ /* 0x000fe20000000000 */
[----:B------:R-:W-:Y:S01]  /*2550*/  FSEL R86, R229, -INF , !P4 ;  /* 0xff800000e5567808 */ /* 0x000fe20006000000 */
[----:B------:R-:W-:Y:S01]  /*2560*/  VIADD R229, R233, 0x800 ;  /* 0x00000800e9e57836 */ /* 0x000fe20000000000 */
[----:B------:R-:W-:Y:S01]  /*2570*/  FSEL R108, R35, -INF , !P5 ;  /* 0xff800000236c7808 */ /* 0x000fe20006800000 */
[----:B------:R-:W-:Y:S01]  /*2580*/  HMMA.16816.F32.BF16 R16, R24, R18, RZ ;  /* 0x000000121810723c */ /* 0x000fe200000418ff */
[----:B------:R-:W-:-:S02]  /*2590*/  ISETP.GE.AND P1, PT, R32, R63, PT ;  /* 0x0000003f2000720c */ /* 0x000fc40003f26270 */
[----:B------:R-:W-:Y:S02]  /*25a0*/  ISETP.GE.AND P4, PT, R32, R47, PT ;  /* 0x0000002f2000720c */ /* 0x000fe40003f86270 */
[----:B------:R-:W1:Y:S01]  /*25b0*/  LDSM.16.M88.4 R32, [R233+0x1400] ;  /* 0x00140000e920783b */ /* 0x000e620000000200 */
[-C--:B------:R-:W-:Y:S01]  /*25c0*/  ISETP.GE.AND P3, PT, R0, R63.reuse, PT ;  /* 0x0000003f0000720c */ /* 0x080fe20003f66270 */
[----:B------:R-:W-:Y:S01]  /*25d0*/  HMMA.16816.F32.BF16 R176, R24, R184, RZ ;  /* 0x000000b818b0723c */ /* 0x000fe200000418ff */
[----:B------:R-:W-:Y:S02]  /*25e0*/  LOP3.LUT R0, R96, 0x20, RZ, 0xfc, !PT ;  /* 0x0000002060007812 */ /* 0x000fe400078efcff */
[----:B------:R-:W-:Y:S01]  /*25f0*/  FSEL R88, R228, -INF , !P3 ;  /* 0xff800000e4587808 */ /* 0x000fe20005800000 */
[----:B------:R-:W-:Y:S01]  /*2600*/  VIADD R228, R233, 0xc00 ;  /* 0x00000c00e9e47836 */ /* 0x000fe20000000000 */
[C---:B------:R-:W-:Y:S01]  /*2610*/  ISETP.GE.AND P5, PT, R0.reuse, R63, PT ;  /* 0x0000003f0000720c */ /* 0x040fe20003fa6270 */
[----:B--2---:R-:W-:Y:S01]  /*2620*/  HMMA.16816.F32.BF16 R204, R4, R12, R204 ;  /* 0x0000000c04cc723c */ /* 0x004fe200000418cc */
[----:B------:R-:W-:-:S02]  /*2630*/  ISETP.GE.AND P3, PT, R0, R47, PT ;  /* 0x0000002f0000720c */ /* 0x000fc40003f66270 */
[----:B------:R-:W-:Y:S02]  /*2640*/  LOP3.LUT R0, R96, 0x28, RZ, 0xfc, !PT ;  /* 0x0000002860007812 */ /* 0x000fe400078efcff */
[----:B------:R-:W-:Y:S01]  /*2650*/  FSEL R231, R231, -INF , !P2 ;  /* 0xff800000e7e77808 */ /* 0x000fe20005000000 */
[----:B------:R-:W-:Y:S01]  /*2660*/  HMMA.16816.F32.BF16 R8, R4, R14, R8 ;  /* 0x0000000e0408723c */ /* 0x000fe20000041808 */
[----:B------:R-:W-:Y:S02]  /*2670*/  FSEL R84, R248, -INF , !P5 ;  /* 0xff800000f8547808 */ /* 0x000fe40006800000 */
[C---:B------:R-:W-:Y:S02]  /*2680*/  ISETP.GE.AND P2, PT, R0.reuse, R63, PT ;  /* 0x0000003f0000720c */ /* 0x040fe40003f46270 */
[----:B------:R-:W-:Y:S01]  /*2690*/  ISETP.GE.AND P5, PT, R0, R47, PT ;  /* 0x0000002f0000720c */ /* 0x000fe20003fa6270 */
[----:B------:R-:W-:Y:S01]  /*26a0*/  HMMA.16816.F32.BF16 R184, R24, R186, RZ ;  /* 0x000000ba18b8723c */ /* 0x000fe200000418ff */
[----:B------:R-:W-:-:S02]  /*26b0*/  LOP3.LUT R0, R96, 0x29, RZ, 0xfc, !PT ;  /* 0x0000002960007812 */ /* 0x000fc400078efcff */
[----:B------:R-:W-:Y:S02]  /*26c0*/  FSEL R131, R250, -INF , !P3 ;  /* 0xff800000fa837808 */ /* 0x000fe40005800000 */
[----:B------:R-:W-:Y:S02]  /*26d0*/  FSEL R80, R20, -INF , !P2 ;  /* 0xff80000014507808 */ /* 0x000fe40005000000 */
[----:B------:R-:W-:Y:S02]  /*26e0*/  ISETP.GE.AND P3, PT, R0, R63, PT ;  /* 0x0000003f0000720c */ /* 0x000fe40003f66270 */
[----:B------:R-:W-:Y:S02]  /*26f0*/  FSEL R82, R249, -INF , !P1 ;  /* 0xff800000f9527808 */ /* 0x000fe40004800000 */
[----:B------:R-:W-:Y:S02]  /*2700*/  LOP3.LUT R20, R96, 0x31, RZ, 0xfc, !PT ;  /* 0x0000003160147812 */ /* 0x000fe400078efcff */
[----:B------:R-:W-:-:S02]  /*2710*/  ISETP.GE.AND P1, PT, R0, R47, PT ;  /* 0x0000002f0000720c */ /* 0x000fc40003f26270 */
[----:B------:R-:W-:Y:S02]  /*2720*/  FSEL R127, R22, -INF , !P5 ;  /* 0xff800000167f7808 */ /* 0x000fe40006800000 */
[----:B------:R-:W-:Y:S02]  /*2730*/  FSEL R78, R21, -INF , !P3 ;  /* 0xff800000154e7808 */ /* 0x000fe40005800000 */
[C---:B------:R-:W-:Y:S01]  /*2740*/  ISETP.GE.AND P5, PT, R20.reuse, R63, PT ;  /* 0x0000003f1400720c */ /* 0x040fe20003fa6270 */
[C---:B-1----:R-:W-:Y:S01]  /*2750*/  HMMA.16816.F32.BF16 R36, R4.reuse, R32, R36 ;  /* 0x000000200424723c */ /* 0x042fe20000041824 */
[----:B------:R-:W-:Y:S02]  /*2760*/  ISETP.GE.AND P3, PT, R20, R47, PT ;  /* 0x0000002f1400720c */ /* 0x000fe40003f66270 */
[----:B------:R-:W-:Y:S02]  /*2770*/  FSEL R249, R23, -INF , !P1 ;  /* 0xff80000017f97808 */ /* 0x000fe40004800000 */
[----:B------:R-:W1:Y:S01]  /*2780*/  LDSM.16.M88.4 R20, [R56+0x2c00] ;  /* 0x002c00003814783b */ /* 0x000e620000000200 */
[----:B------:R-:W-:Y:S01]  /*2790*/  LOP3.LUT R0, R96, 0x30, RZ, 0xfc, !PT ;  /* 0x0000003060007812 */ /* 0x000fe200078efcff */
[----:B------:R-:W-:Y:S01]  /*27a0*/  HMMA.16816.F32.BF16 R16, R4, R34, R16 ;  /* 0x000000220410723c */ /* 0x000fe20000041810 */
[----:B------:R-:W-:Y:S01]  /*27b0*/  FSEL R251, R251, -INF , !P4 ;  /* 0xff800000fbfb7808 */ /* 0x000fe20006000000 */
[----:B------:R-:W2:Y:S01]  /*27c0*/  LDSM.16.M88.4 R32, [R233+0x2000] ;  /* 0x00200000e920783b */ /* 0x000ea20000000200 */
[----:B------:R-:W-:-:S02]  /*27d0*/  ISETP.GE.AND P4, PT, R0, R63, PT ;  /* 0x0000003f0000720c */ /* 0x000fc40003f86270 */
[----:B------:R-:W-:Y:S02]  /*27e0*/  ISETP.GE.AND P2, PT, R0, R47, PT ;  /* 0x0000002f0000720c */ /* 0x000fe40003f46270 */
[C---:B------:R-:W-:Y:S02]  /*27f0*/  LOP3.LUT R0, R96.reuse, 0x38, RZ, 0xfc, !PT ;  /* 0x0000003860007812 */ /* 0x040fe400078efcff */
[----:B------:R-:W-:Y:S02]  /*2800*/  LOP3.LUT R12, R96, 0x39, RZ, 0xfc, !PT ;  /* 0x00000039600c7812 */ /* 0x000fe400078efcff */
[----:B------:R-:W-:Y:S02]  /*2810*/  FSEL R76, R212, -INF , !P4 ;  /* 0xff800000d44c7808 */ /* 0x000fe40006000000 */
[----:B------:R-:W-:Y:S02]  /*2820*/  FSEL R119, R214, -INF , !P2 ;  /* 0xff800000d6777808 */ /* 0x000fe40005000000 */
[----:B------:R-:W-:-:S02]  /*2830*/  FSEL R74, R213, -INF , !P5 ;  /* 0xff800000d54a7808 */ /* 0x000fc40006800000 */
[----:B------:R-:W-:Y:S02]  /*2840*/  ISETP.GE.AND P4, PT, R0, R47, PT ;  /* 0x0000002f0000720c */ /* 0x000fe40003f86270 */
[C---:B------:R-:W-:Y:S02]  /*2850*/  ISETP.GE.AND P2, PT, R12.reuse, R63, PT ;  /* 0x0000003f0c00720c */ /* 0x040fe40003f46270 */
[----:B------:R-:W-:Y:S02]  /*2860*/  ISETP.GE.AND P5, PT, R12, R47, PT ;  /* 0x0000002f0c00720c */ /* 0x000fe40003fa6270 */
[----:B------:R-:W-:Y:S02]  /*2870*/  LOP3.LUT R12, R96, 0x41, RZ, 0xfc, !PT ;  /* 0x00000041600c7812 */ /* 0x000fe400078efcff */
[----:B------:R-:W-:Y:S02]  /*2880*/  ISETP.GE.AND P1, PT, R0, R63, PT ;  /* 0x0000003f0000720c */ /* 0x000fe40003f26270 */
[----:B------:R-:W-:-:S02]  /*2890*/  FSEL R213, R210, -INF , !P4 ;  /* 0xff800000d2d57808 */ /* 0x000fc40006000000 */
[----:B------:R-:W-:Y:S02]  /*28a0*/  FSEL R70, R209, -INF , !P2 ;  /* 0xff800000d1467808 */ /* 0x000fe40005000000 */
[----:B------:R-:W-:Y:S02]  /*28b0*/  LOP3.LUT R0, R96, 0x40, RZ, 0xfc, !PT ;  /* 0x0000004060007812 */ /* 0x000fe400078efcff */
[C---:B------:R-:W-:Y:S02]  /*28c0*/  ISETP.GE.AND P4, PT, R12.reuse, R63, PT ;  /* 0x0000003f0c00720c */ /* 0x040fe40003f86270 */
[----:B------:R-:W-:Y:S02]  /*28d0*/  ISETP.GE.AND P2, PT, R12, R47, PT ;  /* 0x0000002f0c00720c */ /* 0x000fe40003f46270 */
[----:B------:R-:W-:Y:S01]  /*28e0*/  HMMA.16816.F32.BF16 R12, R24, R156, RZ ;  /* 0x0000009c180c723c */ /* 0x000fe200000418ff */
[----:B------:R-:W-:Y:S02]  /*28f0*/  FSEL R215, R215, -INF , !P3 ;  /* 0xff800000d7d77808 */ /* 0x000fe40005800000 */
[----:B------:R-:W-:-:S02]  /*2900*/  FSEL R72, R208, -INF , !P1 ;  /* 0xff800000d0487808 */ /* 0x000fc40004800000 */
[C---:B------:R-:W-:Y:S01]  /*2910*/  ISETP.GE.AND P3, PT, R0.reuse, R63, PT ;  /* 0x0000003f0000720c */ /* 0x040fe20003f66270 */
[C---:B------:R-:W-:Y:S01]  /*2920*/  HMMA.16816.F32.BF16 R156, R24.reuse, R158, RZ ;  /* 0x0000009e189c723c */ /* 0x040fe200000418ff */
[----:B------:R-:W-:Y:S02]  /*2930*/  ISETP.GE.AND P1, PT, R0, R47, PT ;  /* 0x0000002f0000720c */ /* 0x000fe40003f26270 */
[----:B------:R-:W-:Y:S02]  /*2940*/  LOP3.LUT R0, R96, 0x48, RZ, 0xfc, !PT ;  /* 0x0000004860007812 */ /* 0x000fe400078efcff */
[----:B------:R-:W-:Y:S01]  /*2950*/  FSEL R211, R211, -INF , !P5 ;  /* 0xff800000d3d37808 */ /* 0x000fe20006800000 */
[----:B-1----:R-:W-:Y:S01]  /*2960*/  HMMA.16816.F32.BF16 R164, R24, R20, RZ ;  /* 0x0000001418a4723c */ /* 0x002fe200000418ff */
[----:B------:R-:W-:Y:S02]  /*2970*/  FSEL R68, R204, -INF , !P3 ;  /* 0xff800000cc447808 */ /* 0x000fe40005800000 */
[----:B------:R-:W-:-:S02]  /*2980*/  ISETP.GE.AND P5, PT, R0, R63, PT ;  /* 0x0000003f0000720c */ /* 0x000fc40003fa6270 */
[----:B------:R-:W-:Y:S01]  /*2990*/  ISETP.GE.AND P3, PT, R0, R47, PT ;  /* 0x0000002f0000720c */ /* 0x000fe20003f66270 */
[----:B------:R-:W-:Y:S01]  /*29a0*/  HMMA.16816.F32.BF16 R20, R24, R22, RZ ;  /* 0x000000161814723c */ /* 0x000fe200000418ff */
[----:B------:R-:W-:Y:S02]  /*29b0*/  LOP3.LUT R0, R96, 0x49, RZ, 0xfc, !PT ;  /* 0x0000004960007812 */ /* 0x000fe400078efcff */
[----:B------:R-:W-:Y:S02]  /*29c0*/  FSEL R209, R206, -INF , !P1 ;  /* 0xff800000ced17808 */ /* 0x000fe40004800000 */
[----:B------:R-:W-:Y:S01]  /*29d0*/  FSEL R66, R205, -INF , !P4 ;  /* 0xff800000cd427808 */ /* 0x000fe20006000000 */
[----:B------:R-:W-:Y:S01]  /*29e0*/  HMMA.16816.F32.BF16 R12, R4, R40, R12 ;  /* 0x00000028040c723c */ /* 0x000fe2000004180c */
[C---:B------:R-:W-:Y:S02]  /*29f0*/  ISETP.GE.AND P1, PT, R0.reuse, R63, PT ;  /* 0x0000003f0000720c */ /* 0x040fe40003f26270 */
[----:B------:R-:W-:-:S02]  /*2a00*/  ISETP.GE.AND P4, PT, R0, R47, PT ;  /* 0x0000002f0000720c */ /* 0x000fc40003f86270 */
[----:B------:R-:W-:Y:S01]  /*2a10*/  LOP3.LUT R0, R96, 0x50, RZ, 0xfc, !PT ;  /* 0x0000005060007812 */ /* 0x000fe200078efcff */
[C---:B------:R-:W-:Y:S01]  /*2a20*/  HMMA.16816.F32.BF16 R156, R4.reuse, R42, R156 ;  /* 0x0000002a049c723c */ /* 0x040fe2000004189c */
[----:B------:R-:W-:Y:S02]  /*2a30*/  FSEL R207, R207, -INF , !P2 ;  /* 0xff800000cfcf7808 */ /* 0x000fe40005000000 */
[----:B------:R-:W-:Y:S02]  /*2a40*/  FSEL R64, R8, -INF , !P5 ;  /* 0xff80000008407808 */ /* 0x000fe40006800000 */
[C---:B------:R-:W-:Y:S01]  /*2a50*/  ISETP.GE.AND P2, PT, R0.reuse, R63, PT ;  /* 0x0000003f0000720c */ /* 0x040fe20003f46270 */
[----:B------:R-:W-:Y:S01]  /*2a60*/  HMMA.16816.F32.BF16 R164, R4, R28, R164 ;  /* 0x0000001c04a4723c */ /* 0x000fe200000418a4 */
[----:B------:R-:W-:Y:S02]  /*2a70*/  ISETP.GE.AND P5, PT, R0, R47, PT ;  /* 0x0000002f0000720c */ /* 0x000fe40003fa6270 */
[----:B------:R-:W-:-:S02]  /*2a80*/  LOP3.LUT R0, R96, 0x51, RZ, 0xfc, !PT ;  /* 0x0000005160007812 */ /* 0x000fc400078efcff */
[----:B------:R-:W-:Y:S01]  /*2a90*/  LOP3.LUT R8, R96, 0x58, RZ, 0xfc, !PT ;  /* 0x0000005860087812 */ /* 0x000fe200078efcff */
[C---:B------:R-:W-:Y:S01]  /*2aa0*/  HMMA.16816.F32.BF16 R20, R4.reuse, R30, R20 ;  /* 0x0000001e0414723c */ /* 0x040fe20000041814 */
[----:B------:R-:W-:Y:S01]  /*2ab0*/  FSEL R205, R10, -INF , !P3 ;  /* 0xff8000000acd7808 */ /* 0x000fe20005800000 */
[----:B------:R-:W1:Y:S01]  /*2ac0*/  LDSM.16.M88.4 R28, [R56+0x3800] ;  /* 0x00380000381c783b */ /* 0x000e620000000200 */
[----:B------:R-:W-:Y:S02]  /*2ad0*/  FSEL R46, R9, -INF , !P1 ;  /* 0xff800000092e7808 */ /* 0x000fe40004800000 */
[C---:B------:R-:W-:Y:S01]  /*2ae0*/  ISETP.GE.AND P3, PT, R0.reuse, R63, PT ;  /* 0x0000003f0000720c */ /* 0x040fe20003f66270 */
[----:B--2---:R-:W-:Y:S01]  /*2af0*/  HMMA.16816.F32.BF16 R176, R4, R32, R176 ;  /* 0x0000002004b0723c */ /* 0x004fe200000418b0 */
[----:B------:R-:W-:Y:S02]  /*2b00*/  ISETP.GE.AND P1, PT, R0, R47, PT ;  /* 0x0000002f0000720c */ /* 0x000fe40003f26270 */
[----:B------:R-:W-:-:S02]  /*2b10*/  FSEL R133, R11, -INF , !P4 ;  /* 0xff8000000b857808 */ /* 0x000fc40006000000 */
[----:B------:R-:W-:Y:S01]  /*2b20*/  FSEL R0, R36, -INF , !P2 ;  /* 0xff80000024007808 */ /* 0x000fe20005000000 */
[----:B------:R-:W-:Y:S01]  /*2b30*/  HMMA.16816.F32.BF16 R184, R4, R34, R184 ;  /* 0x0000002204b8723c */ /* 0x000fe200000418b8 */
[C---:B------:R-:W-:Y:S02]  /*2b40*/  ISETP.GE.AND P4, PT, R8.reuse, R63, PT ;  /* 0x0000003f0800720c */ /* 0x040fe40003f86270 */
[----:B------:R-:W-:Y:S02]  /*2b50*/  ISETP.GE.AND P2, PT, R8, R47, PT ;  /* 0x0000002f0800720c */ /* 0x000fe40003f46270 */
[----:B------:R-:W2:Y:S01]  /*2b60*/  LDSM.16.M88.4 R8, [R56+0x3400] ;  /* 0x003400003808783b */ /* 0x000ea20000000200 */
[C---:B------:R-:W-:Y:S02]  /*2b70*/  LOP3.LUT R40, R96.reuse, 0x59, RZ, 0xfc, !PT ;  /* 0x0000005960287812 */ /* 0x040fe400078efcff */
[----:B------:R-:W-:Y:S02]  /*2b80*/  LOP3.LUT R36, R96, 0x60, RZ, 0xfc, !PT ;  /* 0x0000006060247812 */ /* 0x000fe400078efcff */
[----:B------:R-:W-:-:S02]  /*2b90*/  FSEL R98, R37, -INF , !P3 ;  /* 0xff80000025627808 */ /* 0x000fc40005800000 */
[----:B------:R-:W-:Y:S02]  /*2ba0*/  FSEL R135, R39, -INF , !P1 ;  /* 0xff80000027877808 */ /* 0x000fe40004800000 */
[----:B------:R-:W-:Y:S02]  /*2bb0*/  FSEL R118, R16, -INF , !P4 ;  /* 0xff80000010767808 */ /* 0x000fe40006000000 */
[----:B------:R-:W-:Y:S02]  /*2bc0*/  FSEL R203, R38, -INF , !P5 ;  /* 0xff80000026cb7808 */ /* 0x000fe40006800000 */
[----:B------:R-:W-:Y:S02]  /*2bd0*/  ISETP.GE.AND P3, PT, R40, R47, PT ;  /* 0x0000002f2800720c */ /* 0x000fe40003f66270 */
[----:B------:R-:W-:Y:S02]  /*2be0*/  ISETP.GE.AND P1, PT, R36, R63, PT ;  /* 0x0000003f2400720c */ /* 0x000fe40003f26270 */
[----:B------:R-:W-:-:S02]  /*2bf0*/  LOP3.LUT R16, R96, 0x68, RZ, 0xfc, !PT ;  /* 0x0000006860107812 */ /* 0x000fc400078efcff */
[-C--:B------:R-:W-:Y:S02]  /*2c00*/  ISETP.GE.AND P5, PT, R40, R63.reuse, PT ;  /* 0x0000003f2800720c */ /* 0x080fe40003fa6270 */
[----:B------:R-:W-:Y:S02]  /*2c10*/  FSEL R201, R19, -INF , !P3 ;  /* 0xff80000013c97808 */ /* 0x000fe40005800000 */
[----:B------:R-:W-:Y:S02]  /*2c20*/  FSEL R128, R12, -INF , !P1 ;  /* 0xff8000000c807808 */ /* 0x000fe40004800000 */
[----:B------:R-:W-:Y:S01]  /*2c30*/  FSEL R147, R18, -INF , !P2 ;  /* 0xff80000012937808 */ /* 0x000fe20005000000 */
[----:B-1----:R-:W-:Y:S01]  /*2c40*/  HMMA.16816.F32.BF16 R40, R24, R28, RZ ;  /* 0x0000001c1828723c */ /* 0x002fe200000418ff */
[----:B------:R-:W-:Y:S02]  /*2c50*/  FSEL R124, R17, -INF , !P5 ;  /* 0xff800000117c7808 */ /* 0x000fe40006800000 */
[----:B------:R-:W-:-:S02]  /*2c60*/  ISETP.GE.AND P3, PT, R16, R63, PT ;  /* 0x0000003f1000720c */ /* 0x000fc40003f66270 */
[-C--:B------:R-:W-:Y:S01]  /*2c70*/  ISETP.GE.AND P1, PT, R16, R47.reuse, PT ;  /* 0x0000002f1000720c */ /* 0x080fe20003f26270 */
[C---:B------:R-:W-:Y:S01]  /*2c80*/  HMMA.16816.F32.BF16 R28, R24.reuse, R30, RZ ;  /* 0x0000001e181c723c */ /* 0x040fe200000418ff */
[----:B------:R-:W1:Y:S01]  /*2c90*/  LDSM.16.M88.4 R16, [R233+0x2400] ;  /* 0x00240000e910783b */ /* 0x000e620000000200 */
[----:B------:R-:W-:Y:S02]  /*2ca0*/  ISETP.GE.AND P4, PT, R36, R47, PT ;  /* 0x0000002f2400720c */ /* 0x000fe40003f86270 */
[C---:B------:R-:W-:Y:S02]  /*2cb0*/  LOP3.LUT R36, R96.reuse, 0x61, RZ, 0xfc, !PT ;  /* 0x0000006160247812 */ /* 0x040fe400078efcff */
[----:B------:R-:W-:Y:S02]  /*2cc0*/  LOP3.LUT R12, R96, 0x69, RZ, 0xfc, !PT ;  /* 0x00000069600c7812 */ /* 0x000fe400078efcff */
[----:B------:R-:W-:Y:S01]  /*2cd0*/  ISETP.GE.AND P2, PT, R36, R63, PT ;  /* 0x0000003f2400720c */ /* 0x000fe20003f46270 */
[----:B--2---:R-:W-:Y:S01]  /*2ce0*/  HMMA.16816.F32.BF16 R180, R24, R8, RZ ;  /* 0x0000000818b4723c */ /* 0x004fe200000418ff */
[----:B------:R-:W-:-:S02]  /*2cf0*/  FSEL R199, R14, -INF , !P4 ;  /* 0xff8000000ec77808 */ /* 0x000fc40006000000 */
[----:B------:R-:W-:Y:S02]  /*2d00*/  FSEL R132, R13, -INF , !P2 ;  /* 0xff8000000d847808 */ /* 0x000fe40005000000 */
[----:B------:R-:W-:Y:S02]  /*2d10*/  ISETP.GE.AND P5, PT, R36, R47, PT ;  /* 0x0000002f2400720c */ /* 0x000fe40003fa6270 */
[C---:B------:R-:W-:Y:S02]  /*2d20*/  ISETP.GE.AND P4, PT, R12.reuse, R63, PT ;  /* 0x0000003f0c00720c */ /* 0x040fe40003f86270 */
[----:B------:R-:W-:Y:S02]  /*2d30*/  ISETP.GE.AND P2, PT, R12, R47, PT ;  /* 0x0000002f0c00720c */ /* 0x000fe40003f46270 */
[----:B------:R-:W-:Y:S02]  /*2d40*/  LOP3.LUT R12, R96, 0x70, RZ, 0xfc, !PT ;  /* 0x00000070600c7812 */ /* 0x000fe400078efcff */
[----:B------:R-:W-:-:S02]  /*2d50*/  FSEL R153, R15, -INF , !P5 ;  /* 0xff8000000f997808 */ /* 0x000fc40006800000 */
[----:B------:R-:W-:Y:S02]  /*2d60*/  FSEL R156, R156, -INF , !P3 ;  /* 0xff8000009c9c7808 */ /* 0x000fe40005800000 */
[C---:B------:R-:W-:Y:S02]  /*2d70*/  ISETP.GE.AND P5, PT, R12.reuse, R63, PT ;  /* 0x0000003f0c00720c */ /* 0x040fe40003fa6270 */
[----:B------:R-:W-:Y:S02]  /*2d80*/  ISETP.GE.AND P3, PT, R12, R47, PT ;  /* 0x0000002f0c00720c */ /* 0x000fe40003f66270 */
[----:B------:R-:W-:Y:S02]  /*2d90*/  LOP3.LUT R12, R96, 0x71, RZ, 0xfc, !PT ;  /* 0x00000071600c7812 */ /* 0x000fe400078efcff */
[----:B------:R-:W-:Y:S02]  /*2da0*/  FSEL R197, R158, -INF , !P1 ;  /* 0xff8000009ec57808 */ /* 0x000fe40004800000 */
[----:B------:R-:W-:-:S02]  /*2db0*/  FSEL R134, R157, -INF , !P4 ;  /* 0xff8000009d867808 */ /* 0x000fc40006000000 */
[C---:B------:R-:W-:Y:S02]  /*2dc0*/  ISETP.GE.AND P1, PT, R12.reuse, R63, PT ;  /* 0x0000003f0c00720c */ /* 0x040fe40003f26270 */
[----:B------:R-:W-:Y:S02]  /*2dd0*/  ISETP.GE.AND P4, PT, R12, R47, PT ;  /* 0x0000002f0c00720c */ /* 0x000fe40003f86270 */
[----:B------:R-:W2:Y:S01]  /*2de0*/  LDSM.16.M88.4 R12, [R233+0x2800] ;  /* 0x00280000e90c783b */ /* 0x000ea20000000200 */
[----:B------:R-:W-:Y:S01]  /*2df0*/  LOP3.LUT R8, R96, 0x78, RZ, 0xfc, !PT ;  /* 0x0000007860087812 */ /* 0x000fe200078efcff */
[----:B-1----:R-:W-:Y:S01]  /*2e00*/  HMMA.16816.F32.BF16 R180, R4, R16, R180 ;  /* 0x0000001004b4723c */ /* 0x002fe200000418b4 */
[----:B------:R-:W-:Y:S02]  /*2e10*/  FSEL R159, R159, -INF , !P2 ;  /* 0xff8000009f9f7808 */ /* 0x000fe40005000000 */
[----:B------:R-:W-:Y:S02]  /*2e20*/  FSEL R164, R164, -INF , !P5 ;  /* 0xff800000a4a47808 */ /* 0x000fe40006800000 */
[----:B------:R-:W-:-:S02]  /*2e30*/  ISETP.GE.AND P2, PT, R8, R63, PT ;  /* 0x0000003f0800720c */ /* 0x000fc40003f46270 */
[----:B------:R-:W-:Y:S02]  /*2e40*/  ISETP.GE.AND P5, PT, R8, R47, PT ;  /* 0x0000002f0800720c */ /* 0x000fe40003fa6270 */
[----:B------:R-:W-:Y:S01]  /*2e50*/  HMMA.16816.F32.BF16 R8, R24, R10, RZ ;  /* 0x0000000a1808723c */ /* 0x000fe200000418ff */
[----:B------:R-:W-:Y:S02]  /*2e60*/  LOP3.LUT R36, R96, 0x79, RZ, 0xfc, !PT ;  /* 0x0000007960247812 */ /* 0x000fe400078efcff */
[----:B------:R-:W-:Y:S02]  /*2e70*/  FSEL R195, R166, -INF , !P3 ;  /* 0xff800000a6c37808 */ /* 0x000fe40005800000 */
[----:B------:R-:W-:Y:S02]  /*2e80*/  FSEL R138, R20, -INF , !P2 ;  /* 0xff800000148a7808 */ /* 0x000fe40005000000 */
[----:B------:R-:W-:Y:S02]  /*2e90*/  LOP3.LUT R32, R96, 0x80, RZ, 0xfc, !PT ;  /* 0x0000008060207812 */ /* 0x000fe400078efcff */
[----:B------:R-:W-:-:S02]  /*2ea0*/  ISETP.GE.AND P3, PT, R36, R63, PT ;  /* 0x0000003f2400720c */ /* 0x000fc40003f66270 */
[----:B------:R-:W-:Y:S02]  /*2eb0*/  FSEL R136, R165, -INF , !P1 ;  /* 0xff800000a5887808 */ /* 0x000fe40004800000 */
[----:B------:R-:W-:Y:S02]  /*2ec0*/  LOP3.LUT R20, R96, 0x81, RZ, 0xfc, !PT ;  /* 0x0000008160147812 */ /* 0x000fe400078efcff */
[----:B------:R-:W-:Y:S02]  /*2ed0*/  ISETP.GE.AND P1, PT, R36, R47, PT ;  /* 0x0000002f2400720c */ /* 0x000fe40003f26270 */
[----:B------:R-:W-:Y:S01]  /*2ee0*/  FSEL R167, R167, -INF , !P4 ;  /* 0xff800000a7a77808 */ /* 0x000fe20006000000 */
[----:B------:R-:W-:Y:S01]  /*2ef0*/  LDSM.16.M88.4 R36, [R56+0x4000] ;  /* 0x004000003824783b */ /* 0x000fe20000000200 */
[----:B------:R-:W-:Y:S02]  /*2f00*/  ISETP.GE.AND P4, PT, R32, R63, PT ;  /* 0x0000003f2000720c */ /* 0x000fe40003f86270 */
[----:B------:R-:W-:-:S02]  /*2f10*/  FSEL R193, R22, -INF , !P5 ;  /* 0xff80000016c17808 */ /* 0x000fc40006800000 */
[----:B------:R-:W-:Y:S01]  /*2f20*/  FSEL R142, R21, -INF , !P3 ;  /* 0xff800000158e7808 */ /* 0x000fe20005800000 */
[C---:B------:R-:W-:Y:S01]  /*2f30*/  HMMA.16816.F32.BF16 R8, R4.reuse, R18, R8 ;  /* 0x000000120408723c */ /* 0x040fe20000041808 */
[----:B------:R-:W-:Y:S02]  /*2f40*/  LOP3.LUT R16, R96, 0x88, RZ, 0xfc, !PT ;  /* 0x0000008860107812 */ /* 0x000fe400078efcff */
[C---:B------:R-:W-:Y:S02]  /*2f50*/  ISETP.GE.AND P5, PT, R20.reuse, R63, PT ;  /* 0x0000003f1400720c */ /* 0x040fe40003fa6270 */
[----:B------:R-:W-:Y:S01]  /*2f60*/  ISETP.GE.AND P3, PT, R20, R47, PT ;  /* 0x0000002f1400720c */ /* 0x000fe20003f66270 */
[----:B--2---:R-:W-:Y:S01]  /*2f70*/  HMMA.16816.F32.BF16 R40, R4, R12, R40 ;  /* 0x0000000c0428723c */ /* 0x004fe20000041828 */
[----:B------:R-:W-:Y:S02]  /*2f80*/  FSEL R173, R23, -INF , !P1 ;  /* 0xff80000017ad7808 */ /* 0x000fe40004800000 */
[----:B------:R-:W1:Y:S01]  /*2f90*/  LDSM.16.M88.4 R20, [R233+0x2c00] ;  /* 0x002c0000e914783b */ /* 0x000e620000000200 */
[----:B------:R-:W-:-:S02]  /*2fa0*/  FSEL R176, R176, -INF , !P4 ;  /* 0xff800000b0b07808 */ /* 0x000fc40006000000 */
[----:B------:R-:W-:Y:S01]  /*2fb0*/  ISETP.GE.AND P2, PT, R32, R47, PT ;  /* 0x0000002f2000720c */ /* 0x000fe20003f46270 */
[----:B------:R-:W-:Y:S01]  /*2fc0*/  HMMA.16816.F32.BF16 R28, R4, R14, R28 ;  /* 0x0000000e041c723c */ /* 0x000fe2000004181c */
[C---:B------:R-:W-:Y:S02]  /*2fd0*/  ISETP.GE.AND P1, PT, R16.reuse, R63, PT ;  /* 0x0000003f1000720c */ /* 0x040fe40003f26270 */
[----:B------:R-:W-:Y:S02]  /*2fe0*/  ISETP.GE.AND P4, PT, R16, R47, PT ;  /* 0x0000002f1000720c */ /* 0x000fe40003f86270 */
[----:B------:R-:W-:Y:S01]  /*2ff0*/  LOP3.LUT R16, R96, 0x89, RZ, 0xfc, !PT ;  /* 0x0000008960107812 */ /* 0x000fe200078efcff */
[----:B------:R-:W-:Y:S01]  /*3000*/  HMMA.16816.F32.BF16 R32, R24, R120, RZ ;  /* 0x000000781820723c */ /* 0x000fe200000418ff */
[----:B------:R-:W-:Y:S02]  /*3010*/  FSEL R191, R178, -INF , !P2 ;  /* 0xff800000b2bf7808 */ /* 0x000fe40005000000 */
[----:B------:R-:W-:-:S02]  /*3020*/  FSEL R144, R177, -INF , !P5 ;  /* 0xff800000b1907808 */ /* 0x000fc40006800000 */
[C---:B------:R-:W-:Y:S01]  /*3030*/  ISETP.GE.AND P2, PT, R16.reuse, R63, PT ;  /* 0x0000003f1000720c */ /* 0x040fe20003f46270 */
[----:B------:R-:W-:Y:S01]  /*3040*/  HMMA.16816.F32.BF16 R120, R24, R122, RZ ;  /* 0x0000007a1878723c */ /* 0x000fe200000418ff */
[----:B------:R-:W-:Y:S02]  /*3050*/  ISETP.GE.AND P5, PT, R16, R47, PT ;  /* 0x0000002f1000720c */ /* 0x000fe40003fa6270 */
[----:B------:R-:W-:Y:S02]  /*3060*/  LOP3.LUT R16, R96, 0x90, RZ, 0xfc, !PT ;  /* 0x0000009060107812 */ /* 0x000fe400078efcff */
[----:B------:R-:W-:Y:S02]  /*3070*/  FSEL R179, R179, -INF , !P3 ;  /* 0xff800000b3b37808 */ /* 0x000fe40005800000 */
[----:B------:R-:W-:Y:S02]  /*3080*/  FSEL R184, R184, -INF , !P1 ;  /* 0xff800000b8b87808 */ /* 0x000fe40004800000 */
[----:B------:R-:W-:-:S02]  /*3090*/  ISETP.GE.AND P3, PT, R16, R63, PT ;  /* 0x0000003f1000720c */ /* 0x000fc40003f66270 */
[----:B------:R-:W-:Y:S02]  /*30a0*/  ISETP.GE.AND P1, PT, R16, R47, PT ;  /* 0x0000002f1000720c */ /* 0x000fe40003f26270 */
[C---:B------:R-:W-:Y:S02]  /*30b0*/  LOP3.LUT R18, R96.reuse, 0x91, RZ, 0xfc, !PT ;  /* 0x0000009160127812 */ /* 0x040fe400078efcff */
[----:B------:R-:W-:Y:S02]  /*30c0*/  LOP3.LUT R16, R96, 0x98, RZ, 0xfc, !PT ;  /* 0x0000009860107812 */ /* 0x000fe400078efcff */
        /* <DEDUP_REMOVED lines=9> */
[----:B------:R-:W-:Y:S01]  /*3160*/  ISETP.GE.AND P3, PT, R16, R47, PT ;  /* 0x0000002f1000720c */ /* 0x000fe20003f66270 */
[----:B------:R-:W-:Y:S01]  /*3170*/  LDSM.16.M88.4 R20, [R56+0x4800] ;  /* 0x004800003814783b */ /* 0x000fe20000000200 */
[----:B------:R-:W-:-:S02]  /*3180*/  LOP3.LUT R54, R96, 0x99, RZ, 0xfc, !PT ;  /* 0x0000009960367812 */ /* 0x000fc400078efcff */
[----:B------:R-:W-:Y:S01]  /*3190*/  LOP3.LUT R12, R96, 0xa0, RZ, 0xfc, !PT ;  /* 0x000000a0600c7812 */ /* 0x000fe200078efcff */
[----:B------:R-:W1:Y:S01]  /*31a0*/  LDSM.16.M88.4 R16, [R56+0x4400] ;  /* 0x004400003810783b */ /* 0x000e620000000200 */
[----:B------:R-:W-:Y:S02]  /*31b0*/  FSEL R185, R182, -INF , !P1 ;  /* 0xff800000b6b97808 */ /* 0x000fe40004800000 */
[----:B------:R-:W-:Y:S02]  /*31c0*/  FSEL R183, R183, -INF , !P2 ;  /* 0xff800000b7b77808 */ /* 0x000fe40005000000 */
[----:B------:R-:W-:Y:S02]  /*31d0*/  FSEL R154, R8, -INF , !P5 ;  /* 0xff800000089a7808 */ /* 0x000fe40006800000 */
[-C--:B------:R-:W-:Y:S02]  /*31e0*/  ISETP.GE.AND P1, PT, R54, R63.reuse, PT ;  /* 0x0000003f3600720c */ /* 0x080fe40003f26270 */
[----:B------:R-:W-:-:S02]  /*31f0*/  ISETP.GE.AND P2, PT, R12, R63, PT ;  /* 0x0000003f0c00720c */ /* 0x000fc40003f46270 */
[-C--:B------:R-:W-:Y:S02]  /*3200*/  ISETP.GE.AND P5, PT, R12, R47.reuse, PT ;  /* 0x0000002f0c00720c */ /* 0x080fe40003fa6270 */
[----:B------:R-:W-:Y:S02]  /*3210*/  LOP3.LUT R12, R96, 0xa1, RZ, 0xfc, !PT ;  /* 0x000000a1600c7812 */ /* 0x000fe400078efcff */
[----:B------:R-:W-:Y:S02]  /*3220*/  FSEL R150, R181, -INF , !P4 ;  /* 0xff800000b5967808 */ /* 0x000fe40006000000 */
[----:B------:R-:W-:Y:S02]  /*3230*/  FSEL R181, R10, -INF , !P3 ;  /* 0xff8000000ab57808 */ /* 0x000fe40005800000 */
[----:B------:R-:W-:Y:S02]  /*3240*/  FSEL R158, R9, -INF , !P1 ;  /* 0xff800000099e7808 */ /* 0x000fe40004800000 */
[----:B------:R-:W-:-:S02]  /*3250*/  ISETP.GE.AND P4, PT, R54, R47, PT ;  /* 0x0000002f3600720c */ /* 0x000fc40003f86270 */
[----:B------:R-:W-:Y:S02]  /*3260*/  LOP3.LUT R8, R96, 0xa8, RZ, 0xfc, !PT ;  /* 0x000000a860087812 */ /* 0x000fe400078efcff */
[C---:B------:R-:W-:Y:S02]  /*3270*/  ISETP.GE.AND P3, PT, R12.reuse, R63, PT ;  /* 0x0000003f0c00720c */ /* 0x040fe40003f66270 */
[----:B------:R-:W-:Y:S02]  /*3280*/  ISETP.GE.AND P1, PT, R12, R47, PT ;  /* 0x0000002f0c00720c */ /* 0x000fe40003f26270 */
[----:B------:R-:W-:Y:S01]  /*3290*/  HMMA.16816.F32.BF16 R12, R24, R36, RZ ;  /* 0x00000024180c723c */ /* 0x000fe200000418ff */
[----:B------:R-:W-:Y:S02]  /*32a0*/  FSEL R177, R11, -INF , !P4 ;  /* 0xff8000000bb17808 */ /* 0x000fe40006000000 */
[----:B------:R-:W-:Y:S02]  /*32b0*/  FSEL R160, R40, -INF , !P2 ;  /* 0xff80000028a07808 */ /* 0x000fe40005000000 */
[----:B------:R-:W-:-:S02]  /*32c0*/  ISETP.GE.AND P4, PT, R8, R63, PT ;  /* 0x0000003f0800720c */ /* 0x000fc40003f86270 */
[----:B------:R-:W-:Y:S02]  /*32d0*/  ISETP.GE.AND P2, PT, R8, R47, PT ;  /* 0x0000002f0800720c */ /* 0x000fe40003f46270 */
[----:B------:R-:W2:Y:S01]  /*32e0*/  LDSM.16.M88.4 R8, [R233+0x3400] ;  /* 0x00340000e908783b */ /* 0x000ea20000000200 */
[----:B------:R-:W-:Y:S01]  /*32f0*/  LOP3.LUT R36, R96, 0xa9, RZ, 0xfc, !PT ;  /* 0x000000a960247812 */ /* 0x000fe200078efcff */
[----:B-1----:R-:W-:Y:S01]  /*3300*/  HMMA.16816.F32.BF16 R92, R24, R16, RZ ;  /* 0x00000010185c723c */ /* 0x002fe200000418ff */
[----:B------:R-:W-:Y:S02]  /*3310*/  FSEL R175, R42, -INF , !P5 ;  /* 0xff8000002aaf7808 */ /* 0x000fe40006800000 */
[----:B------:R-:W-:Y:S02]  /*3320*/  FSEL R162, R41, -INF , !P3 ;  /* 0xff80000029a27808 */ /* 0x000fe40005800000 */
[----:B------:R-:W-:Y:S02]  /*3330*/  LOP3.LUT R40, R96, 0xb0, RZ, 0xfc, !PT ;  /* 0x000000b060287812 */ /* 0x000fe400078efcff */
[----:B------:R-:W-:-:S02]  /*3340*/  ISETP.GE.AND P5, PT, R36, R63, PT ;  /* 0x0000003f2400720c */ /* 0x000fc40003fa6270 */
[----:B------:R-:W-:Y:S02]  /*3350*/  ISETP.GE.AND P3, PT, R36, R47, PT ;  /* 0x0000002f2400720c */ /* 0x000fe40003f66270 */
[----:B------:R-:W-:Y:S01]  /*3360*/  HMMA.16816.F32.BF16 R36, R24, R38, RZ ;  /* 0x000000261824723c */ /* 0x000fe200000418ff */
[----:B------:R-:W-:Y:S02]  /*3370*/  FSEL R161, R43, -INF , !P1 ;  /* 0xff8000002ba17808 */ /* 0x000fe40004800000 */
[----:B------:R-:W-:Y:S02]  /*3380*/  ISETP.GE.AND P1, PT, R40, R63, PT ;  /* 0x0000003f2800720c */ /* 0x000fe40003f26270 */
[----:B------:R-:W-:Y:S01]  /*3390*/  LOP3.LUT R16, R96, 0xb8, RZ, 0xfc, !PT ;  /* 0x000000b860107812 */ /* 0x000fe200078efcff */
[----:B------:R-:W-:Y:S01]  /*33a0*/  HMMA.16816.F32.BF16 R12, R4, R48, R12 ;  /* 0x00000030040c723c */ /* 0x000fe2000004180c */
[----:B------:R-:W-:Y:S02]  /*33b0*/  FSEL R149, R31, -INF , !P3 ;  /* 0xff8000001f957808 */ /* 0x000fe40005800000 */
[----:B------:R-:W-:-:S02]  /*33c0*/  FSEL R166, R28, -INF , !P4 ;  /* 0xff8000001ca67808 */ /* 0x000fc40006000000 */
[----:B------:R-:W-:Y:S02]  /*33d0*/  ISETP.GE.AND P3, PT, R16, R63, PT ;  /* 0x0000003f1000720c */ /* 0x000fe40003f66270 */
[----:B------:R-:W-:Y:S02]  /*33e0*/  FSEL R48, R32, -INF , !P1 ;  /* 0xff80000020307808 */ /* 0x000fe40004800000 */
[-C--:B------:R-:W-:Y:S02]  /*33f0*/  ISETP.GE.AND P1, PT, R16, R47.reuse, PT ;  /* 0x0000002f1000720c */ /* 0x080fe40003f26270 */
[----:B------:R-:W-:Y:S01]  /*3400*/  ISETP.GE.AND P4, PT, R40, R47, PT ;  /* 0x0000002f2800720c */ /* 0x000fe20003f86270 */
[----:B------:R-:W-:Y:S01]  /*3410*/  HMMA.16816.F32.BF16 R16, R24, R18, RZ ;  /* 0x000000121810723c */ /* 0x000fe200000418ff */
[----:B------:R-:W1:Y:S01]  /*3420*/  LDSM.16.M88.4 R40, [R56+0x4c00] ;  /* 0x004c00003828783b */ /* 0x000e620000000200 */
[----:B------:R-:W-:Y:S02]  /*3430*/  LOP3.LUT R28, R96, 0xb1, RZ, 0xfc, !PT ;  /* 0x000000b1601c7812 */ /* 0x000fe400078efcff */
[----:B------:R-:W-:-:S02]  /*3440*/  FSEL R157, R30, -INF , !P2 ;  /* 0xff8000001e9d7808 */ /* 0x000fc40005000000 */
[----:B------:R-:W-:Y:S01]  /*3450*/  FSEL R168, R29, -INF , !P5 ;  /* 0xff8000001da87808 */ /* 0x000fe20006800000 */
[C---:B------:R-:W-:Y:S01]  /*3460*/  HMMA.16816.F32.BF16 R36, R4.reuse, R50, R36 ;  /* 0x000000320424723c */ /* 0x040fe20000041824 */
[C---:B------:R-:W-:Y:S02]  /*3470*/  ISETP.GE.AND P2, PT, R28.reuse, R63, PT ;  /* 0x0000003f1c00720c */ /* 0x040fe40003f46270 */
[----:B------:R-:W-:Y:S02]  /*3480*/  ISETP.GE.AND P5, PT, R28, R47, PT ;  /* 0x0000002f1c00720c */ /* 0x000fe40003fa6270 */
[C---:B------:R-:W-:Y:S01]  /*3490*/  LOP3.LUT R54, R96.reuse, 0xb9, RZ, 0xfc, !PT ;  /* 0x000000b960367812 */ /* 0x040fe200078efcff */
[----:B------:R-:W3:Y:S01]  /*34a0*/  LDSM.16.M88.4 R28, [R233+0x3800] ;  /* 0x00380000e91c783b */ /* 0x000ee20000000200 */
[----:B------:R-:W-:Y:S01]  /*34b0*/  LOP3.LUT R32, R96, 0xc0, RZ, 0xfc, !PT ;  /* 0x000000c060207812 */ /* 0x000fe200078efcff */
[----:B--2---:R-:W-:Y:S01]  /*34c0*/  HMMA.16816.F32.BF16 R92, R4, R8, R92 ;  /* 0x00000008045c723c */ /* 0x004fe2000004185c */
[----:B------:R-:W-:-:S02]  /*34d0*/  FSEL R170, R33, -INF , !P2 ;  /* 0xff80000021aa7808 */ /* 0x000fc40005000000 */
[----:B------:R-:W-:Y:S02]  /*34e0*/  FSEL R137, R35, -INF , !P5 ;  /* 0xff80000023897808 */ /* 0x000fe40006800000 */
[----:B------:R-:W-:Y:S02]  /*34f0*/  ISETP.GE.AND P2, PT, R54, R47, PT ;  /* 0x0000002f3600720c */ /* 0x000fe40003f46270 */
[----:B------:R-:W-:Y:S02]  /*3500*/  ISETP.GE.AND P5, PT, R32, R63, PT ;  /* 0x0000003f2000720c */ /* 0x000fe40003fa6270 */
[----:B------:R-:W-:Y:S01]  /*3510*/  LOP3.LUT R8, R96, 0xc8, RZ, 0xfc, !PT ;  /* 0x000000c860087812 */ /* 0x000fe200078efcff */
[----:B------:R-:W-:Y:S01]  /*3520*/  HMMA.16816.F32.BF16 R16, R4, R10, R16 ;  /* 0x0000000a0410723c */ /* 0x000fe20000041810 */
[----:B------:R-:W-:Y:S02]  /*3530*/  FSEL R123, R123, -INF , !P2 ;  /* 0xff8000007b7b7808 */ /* 0x000fe40005000000 */
[----:B------:R-:W-:-:S02]  /*3540*/  FSEL R172, R12, -INF , !P5 ;  /* 0xff8000000cac7808 */ /* 0x000fc40006800000 */
[----:B------:R-:W-:Y:S02]  /*3550*/  FSEL R141, R34, -INF , !P4 ;  /* 0xff800000228d7808 */ /* 0x000fe40006000000 */
[----:B------:R-:W-:Y:S02]  /*3560*/  FSEL R50, R120, -INF , !P3 ;  /* 0xff80000078327808 */ /* 0x000fe40005800000 */
[C---:B------:R-:W-:Y:S02]  /*3570*/  ISETP.GE.AND P2, PT, R8.reuse, R63, PT ;  /* 0x0000003f0800720c */ /* 0x040fe40003f46270 */
[----:B------:R-:W-:Y:S02]  /*3580*/  ISETP.GE.AND P5, PT, R8, R47, PT ;  /* 0x0000002f0800720c */ /* 0x000fe40003fa6270 */
[----:B------:R-:W-:Y:S01]  /*3590*/  ISETP.GE.AND P4, PT, R54, R63, PT ;  /* 0x0000003f3600720c */ /* 0x000fe20003f86270 */
[----:B------:R-:W2:Y:S01]  /*35a0*/  LDSM.16.M88.4 R8, [R233+0x3c00] ;  /* 0x003c0000e908783b */ /* 0x000ea20000000200 */
[----:B------:R-:W-:Y:S01]  /*35b0*/  ISETP.GE.AND P3, PT, R32, R47, PT ;  /* 0x0000002f2000720c */ /* 0x000fe20003f66270 */
[----:B------:R-:W-:-:S04]  /*35c0*/  DEPBAR.LE SB0, 0x0 ;  /* 0x000080000000791a */ /* 0x000fc80000000000 */
[----:B------:R-:W-:Y:S02]  /*35d0*/  LOP3.LUT R32, R96, 0xc1, RZ, 0xfc, !PT ;  /* 0x000000c160207812 */ /* 0x000fe400078efcff */
[----:B------:R-:W-:Y:S02]  /*35e0*/  FSEL R129, R122, -INF , !P1 ;  /* 0xff8000007a817808 */ /* 0x000fe40004800000 */
[----:B------:R-:W-:Y:S01]  /*35f0*/  FSEL R122, R121, -INF , !P4 ;  /* 0xff800000797a7808 */ /* 0x000fe20006000000 */
[----:B------:R-:W-:Y:S01]  /*3600*/  BAR.SYNC.DEFER_BLOCKING 0x0 ;  /* 0x0000000000007b1d */ /* 0x000fe20000010000 */
[C---:B------:R-:W-:Y:S02]  /*3610*/  ISETP.GE.AND P1, PT, R32.reuse, R63, PT ;  /* 0x0000003f2000720c */ /* 0x040fe40003f26270 */
[----:B------:R-:W-:Y:S02]  /*3620*/  ISETP.GE.AND P4, PT, R32, R47, PT ;  /* 0x0000002f2000720c */ /* 0x000fe40003f86270 */
[----:B------:R-:W-:Y:S01]  /*3630*/  HMMA.16816.F32.BF16 R32, R24, R20, RZ ;  /* 0x000000141820723c */ /* 0x000fe200000418ff */
[----:B------:R-:W-:-:S02]  /*3640*/  LOP3.LUT R12, R96, 0xc9, RZ, 0xfc, !PT ;  /* 0x000000c9600c7812 */ /* 0x000fc400078efcff */
[----:B------:R-:W-:Y:S02]  /*3650*/  FSEL R115, R14, -INF , !P3 ;  /* 0xff8000000e737808 */ /* 0x000fe40005800000 */
[----:B------:R-:W-:Y:S01]  /*3660*/  FSEL R174, R13, -INF , !P1 ;  /* 0xff8000000dae7808 */ /* 0x000fe20004800000 */
[----:B------:R-:W-:Y:S01]  /*3670*/  HMMA.16816.F32.BF16 R20, R24, R22, RZ ;  /* 0x000000161814723c */ /* 0x000fe200000418ff */
[C---:B------:R-:W-:Y:S02]  /*3680*/  ISETP.GE.AND P3, PT, R12.reuse, R63, PT ;  /* 0x0000003f0c00720c */ /* 0x040fe40003f66270 */
[----:B------:R-:W-:Y:S02]  /*3690*/  ISETP.GE.AND P1, PT, R12, R47, PT ;  /* 0x0000002f0c00720c */ /* 0x000fe40003f26270 */
[----:B------:R-:W-:Y:S02]  /*36a0*/  LOP3.LUT R12, R96, 0xd0, RZ, 0xfc, !PT ;  /* 0x000000d0600c7812 */ /* 0x000fe400078efcff */
[----:B------:R-:W-:-:S02]  /*36b0*/  FSEL R109, R15, -INF , !P4 ;  /* 0xff8000000f6d7808 */ /* 0x000fc40006000000 */
[----:B------:R-:W-:Y:S02]  /*36c0*/  FSEL R36, R36, -INF , !P2 ;  /* 0xff80000024247808 */ /* 0x000fe40005000000 */
[C---:B------:R-:W-:Y:S02]  /*36d0*/  ISETP.GE.AND P4, PT, R12.reuse, R63, PT ;  /* 0x0000003f0c00720c */ /* 0x040fe40003f86270 */
[----:B------:R-:W-:Y:S02]  /*36e0*/  ISETP.GE.AND P2, PT, R12, R47, PT ;  /* 0x0000002f0c00720c */ /* 0x000fe40003f46270 */
[C---:B-1----:R-:W-:Y:S01]  /*36f0*/  HMMA.16816.F32.BF16 R12, R24.reuse, R40, RZ ;  /* 0x00000028180c723c */ /* 0x042fe200000418ff */
[----:B------:R-:W-:Y:S02]  /*3700*/  LOP3.LUT R54, R96, 0xd1, RZ, 0xfc, !PT ;  /* 0x000000d160367812 */ /* 0x000fe400078efcff */
[----:B------:R-:W-:Y:S02]  /*3710*/  FSEL R105, R38, -INF , !P5 ;  /* 0xff80000026697808 */ /* 0x000fe40006800000 */
[----:B------:R-:W-:Y:S01]  /*3720*/  FSEL R38, R37, -INF , !P3 ;  /* 0xff80000025267808 */ /* 0x000fe20005800000 */
[----:B------:R-:W-:Y:S01]  /*3730*/  HMMA.16816.F32.BF16 R24, R24, R42, RZ ;  /* 0x0000002a1818723c */ /* 0x000fe200000418ff */
[----:B------:R-:W-:-:S02]  /*3740*/  ISETP.GE.AND P5, PT, R54, R63, PT ;  /* 0x0000003f3600720c */ /* 0x000fc40003fa6270 */
[----:B------:R-:W-:Y:S02]  /*3750*/  ISETP.GE.AND P3, PT, R54, R47, PT ;  /* 0x0000002f3600720c */ /* 0x000fe40003f66270 */
[C---:B------:R-:W-:Y:S01]  /*3760*/  LOP3.LUT R40, R96.reuse, 0xd8, RZ, 0xfc, !PT ;  /* 0x000000d860287812 */ /* 0x040fe200078efcff */
[C---:B---3--:R-:W-:Y:S01]  /*3770*/  HMMA.16816.F32.BF16 R32, R4.reuse, R28, R32 ;  /* 0x0000001c0420723c */ /* 0x048fe20000041820 */
[----:B------:R-:W-:Y:S02]  /*3780*/  LOP3.LUT R54, R96, 0xd9, RZ, 0xfc, !PT ;  /* 0x000000d960367812 */ /* 0x000fe400078efcff */
[----:B------:R-:W-:Y:S02]  /*3790*/  FSEL R97, R94, -INF , !P2 ;  /* 0xff8000005e617808 */ /* 0x000fe40005000000 */
[----:B------:R-:W-:Y:S01]  /*37a0*/  ISETP.GE.AND P2, PT, R54, R63, PT ;  /* 0x0000003f3600720c */ /* 0x000fe20003f46270 */
[----:B------:R-:W-:Y:S01]  /*37b0*/  HMMA.16816.F32.BF16 R20, R4, R30, R20 ;  /* 0x0000001e0414723c */ /* 0x000fe20000041814 */
[----:B------:R-:W-:-:S02]  /*37c0*/  FSEL R28, R92, -INF , !P4 ;  /* 0xff8000005c1c7808 */ /* 0x000fc40006000000 */
[----:B------:R-:W-:Y:S02]  /*37d0*/  ISETP.GE.AND P4, PT, R40, R47, PT ;  /* 0x0000002f2800720c */ /* 0x000fe40003f86270 */
[C---:B------:R-:W-:Y:S01]  /*37e0*/  LOP3.LUT R42, R96.reuse, 0xe0, RZ, 0xfc, !PT ;  /* 0x000000e0602a7812 */ /* 0x040fe200078efcff */
[C---:B--2---:R-:W-:Y:S01]  /*37f0*/  HMMA.16816.F32.BF16 R12, R4.reuse, R8, R12 ;  /* 0x00000008040c723c */ /* 0x044fe2000004180c */
[----:B------:R-:W-:Y:S02]  /*3800*/  LOP3.LUT R30, R96, 0xe1, RZ, 0xfc, !PT ;  /* 0x000000e1601e7812 */ /* 0x000fe400078efcff */
[----:B------:R-:W-:Y:S02]  /*3810*/  FSEL R101, R39, -INF , !P1 ;  /* 0xff80000027657808 */ /* 0x000fe40004800000 */
[----:B------:R-:W-:Y:S01]  /*3820*/  ISETP.GE.AND P1, PT, R40, R63, PT ;  /* 0x0000003f2800720c */ /* 0x000fe20003f26270 */
[----:B------:R-:W-:Y:S01]  /*3830*/  HMMA.16816.F32.BF16 R24, R4, R10, R24 ;  /* 0x0000000a0418723c */ /* 0x000fe20000041818 */
[----:B------:R-:W-:-:S02]  /*3840*/  FSEL R61, R18, -INF , !P4 ;  /* 0xff800000123d7808 */ /* 0x000fc40006000000 */
[----:B------:R-:W-:Y:S02]  /*3850*/  FSEL R40, R93, -INF , !P5 ;  /* 0xff8000005d287808 */ /* 0x000fe40006800000 */
[----:B------:R-:W-:Y:S02]  /*3860*/  FSEL R95, R95, -INF , !P3 ;  /* 0xff8000005f5f7808 */ /* 0x000fe40005800000 */
[----:B------:R-:W-:Y:S02]  /*3870*/  FSEL R18, R17, -INF , !P2 ;  /* 0xff80000011127808 */ /* 0x000fe40005000000 */
[----:B------:R-:W-:Y:S02]  /*3880*/  ISETP.GE.AND P5, PT, R54, R47, PT ;  /* 0x0000002f3600720c */ /* 0x000fe40003fa6270 */
        /* <DEDUP_REMOVED lines=8> */
[C---:B------:R-:W-:Y:S02]  /*3910*/  ISETP.GE.AND P5, PT, R30.reuse, R63, PT ;  /* 0x0000003f1e00720c */ /* 0x040fe40003fa6270 */
[----:B------:R-:W-:Y:S02]  /*3920*/  ISETP.GE.AND P3, PT, R30, R47, PT ;  /* 0x0000002f1e00720c */ /* 0x000fe40003f66270 */
[C---:B------:R-:W-:Y:S02]  /*3930*/  LOP3.LUT R42, R96.reuse, 0xe9, RZ, 0xfc, !PT ;  /* 0x000000e9602a7812 */ /* 0x040fe400078efcff */
[----:B------:R-:W-:Y:S02]  /*3940*/  LOP3.LUT R30, R96, 0xf0, RZ, 0xfc, !PT ;  /* 0x000000f0601e7812 */ /* 0x000fe400078efcff */
        /* <DEDUP_REMOVED lines=8> */
[C---:B------:R-:W-:Y:S02]  /*39d0*/  LOP3.LUT R30, R96.reuse, 0xf1, RZ, 0xfc, !PT ;  /* 0x000000f1601e7812 */ /* 0x040fe400078efcff */
[----:B------:R-:W-:Y:S02]  /*39e0*/  LOP3.LUT R4, R96, 0xf8, RZ, 0xfc, !PT ;  /* 0x000000f860047812 */ /* 0x000fe400078efcff */
        /* <DEDUP_REMOVED lines=8> */
[----:B------:R-:W-:Y:S02]  /*3a70*/  LOP3.LUT R4, R96, 0xf9, RZ, 0xfc, !PT ;  /* 0x000000f960047812 */ /* 0x000fe400078efcff */
[----:B------:R-:W-:-:S02]  /*3a80*/  FSEL R55, R14, -INF , !P5 ;  /* 0xff8000000e377808 */ /* 0x000fc40006800000 */
[-C--:B------:R-:W-:Y:S02]  /*3a90*/  ISETP.GE.AND P5, PT, R96, R63.reuse, PT ;  /* 0x0000003f6000720c */ /* 0x080fe40003fa6270 */
[----:B------:R-:W-:Y:S02]  /*3aa0*/  FSEL R96, R13, -INF , !P3 ;  /* 0xff8000000d607808 */ /* 0x000fe40005800000 */
[----:B------:R-:W-:Y:S02]  /*3ab0*/  FSEL R54, R15, -INF , !P1 ;  /* 0xff8000000f367808 */ /* 0x000fe40004800000 */
        /* <DEDUP_REMOVED lines=9> */
[----:B------:R-:W-:Y:S05]  /*3b50*/  @P6 BRA `(.L_x_1555) ;  /* 0x0000000000e46947 */ /* 0x000fea0003800000 */
[----:B------:R-:W1:Y:S01]  /*3b60*/  LDC R7, c[0x0][0x380] ;  /* 0x0000e000ff077b82 */ /* 0x000e620000000800 */
[C---:B------:R-:W-:Y:S02]  /*3b70*/  IADD3 R22, R2.reuse, -0x100, RZ ;  /* 0xffffff0002167810 */ /* 0x040fe40007ffe0ff */
[----:B------:R-:W-:Y:S02]  /*3b80*/  IABS R11, R2 ;  /* 0x00000002000b7213 */ /* 0x000fe40000000000 */
[----:B------:R-:W-:Y:S02]  /*3b90*/  IABS R9, R22 ;  /* 0x0000001600097213 */ /* 0x000fe40000000000 */
[-C--:B-1----:R-:W-:Y:S02]  /*3ba0*/  IABS R5, R7.reuse ;  /* 0x0000000700057213 */ /* 0x082fe40000000000 */
[-C--:B------:R-:W-:Y:S02]  /*3bb0*/  LOP3.LUT R2, R2, R7.reuse, RZ, 0x3c, !PT ;  /* 0x0000000702027212 */ /* 0x080fe400078e3cff */
[----:B------:R-:W1:Y:S01]  /*3bc0*/  I2F.RP R13, R5 ;  /* 0x00000005000d7306 */ /* 0x000e620000209400 */
[----:B------:R-:W-:-:S02]  /*3bd0*/  LOP3.LUT R22, R22, R7, RZ, 0x3c, !PT ;  /* 0x0000000716167212 */ /* 0x000fc400078e3cff */
[----:B------:R-:W-:Y:S02]  /*3be0*/  ISETP.GE.AND P3, PT, R2, RZ, PT ;  /* 0x000000ff0200720c */ /* 0x000fe40003f66270 */
[----:B------:R-:W-:-:S03]  /*3bf0*/  LOP3.LUT R2, RZ, R7, RZ, 0x33, !PT ;  /* 0x00000007ff027212 */ /* 0x000fc600078e33ff */
        /* <DEDUP_REMOVED lines=25> */
[----:B------:R-:W-:Y:S02]  /*3d90*/  @!P3 IADD3 R15, -R15, RZ, RZ ;  /* 0x000000ff0f0fb210 */ /* 0x000fe40007ffe1ff */
[----:B------:R-:W-:Y:S02]  /*3da0*/  @!P1 IMAD.MOV R13, RZ, RZ, -R13 ;  /* 0x000000ffff0d9224 */ /* 0x000fe400078e0a0d */
[----:B------:R-:W-:-:S03]  /*3db0*/  SEL R5, R2, R15, !P2 ;  /* 0x0000000f02057207 */ /* 0x000fc60005000000 */
[----:B------:R-:W-:Y:S02]  /*3dc0*/  SEL R2, R2, R13, !P2 ;  /* 0x0000000d02027207 */ /* 0x000fe40005000000 */
[----:B------:R-:W-:-:S04]  /*3dd0*/  IMAD.WIDE R24, R5, 0x4, R246 ;  /* 0x0000000405187825 */ /* 0x000fc800078e02f6 */
[----:B------:R-:W-:Y:S01]  /*3de0*/  IMAD.WIDE R22, R2, 0x4, R246 ;  /* 0x0000000402167825 */ /* 0x000fe200078e02f6 */
[----:B------:R-:W2:Y:S04]  /*3df0*/  LDG.E R12, desc[UR16][R24.64] ;  /* 0x00000010180c7981 */ /* 0x000ea8000c1e1900 */
[----:B------:R-:W2:Y:S01]  /*3e00*/  LDG.E R9, desc[UR16][R22.64] ;  /* 0x0000001016097981 */ /* 0x000ea2000c1e1900 */
[----:B------:R-:W-:-:S05]  /*3e10*/  IADD3 R2, R5, -R2, RZ ;  /* 0x8000000205027210 */ /* 0x000fca0007ffe0ff */
[----:B------:R-:W-:-:S05]  /*3e20*/  IMAD R7, R2, R7, -0x100 ;  /* 0xffffff0002077424 */ /* 0x000fca00078e0207 */
[----:B------:R-:W-:-:S05]  /*3e30*/  SHF.R.S32.HI R2, RZ, 0x1f, R7 ;  /* 0x0000001fff027819 */ /* 0x000fca0000011407 */
[----:B------:R-:W-:-:S04]  /*3e40*/  IMAD R2, R2, UR6, RZ ;  /* 0x0000000602027c24 */ /* 0x000fc8000f8e02ff */
[----:B------:R-:W-:Y:S02]  /*3e50*/  IMAD R2, R7, UR7, R2 ;  /* 0x0000000707027c24 */ /* 0x000fe4000f8e0202 */
[----:B--2---:R-:W-:Y:S02]  /*3e60*/  IMAD.IADD R9, R9, 0x1, -R12 ;  /* 0x0000000109097824 */ /* 0x004fe400078e0a0c */
[----:B------:R-:W-:-:S03]  /*3e70*/  IMAD.WIDE.U32 R12, R7, UR6, RZ ;  /* 0x00000006070c7c25 */ /* 0x000fc6000f8e00ff */
[----:B------:R-:W-:Y:S02]  /*3e80*/  SHF.R.S32.HI R5, RZ, 0x1f, R9 ;  /* 0x0000001fff057819 */ /* 0x000fe40000011409 */
[----:B------:R-:W-:-:S03]  /*3e90*/  IADD3 R13, R13, R2, RZ ;  /* 0x000000020d0d7210 */ /* 0x000fc60007ffe0ff */
[----:B------:R-:W-:Y:S02]  /*3ea0*/  IMAD R14, R5, UR8, RZ ;  /* 0x00000008050e7c24 */ /* 0x000fe4000f8e02ff */
[----:B------:R-:W-:-:S04]  /*3eb0*/  IMAD.WIDE.U32 R12, R9, UR8, R12 ;  /* 0x00000008090c7c25 */ /* 0x000fc8000f8e000c */
[----:B------:R-:W-:-:S04]  /*3ec0*/  IMAD R14, R9, UR9, R14 ;  /* 0x00000009090e7c24 */ /* 0x000fc8000f8e020e */
[----:B------:R-:W-:Y:S01]  /*3ed0*/  IMAD.IADD R14, R13, 0x1, R14 ;  /* 0x000000010d0e7824 */ /* 0x000fe200078e020e */
[----:B------:R-:W-:Y:S06]  /*3ee0*/  BRA `(.L_x_1556) ;  /* 0x0000000000107947 */ /* 0x000fec0003800000 */
.L_x_1555:
[----:B------:R-:W-:-:S04]  /*3ef0*/  ULEA UR6, -UR6, URZ, 0x8 ;  /* 0x0000003f06067291 */ /* 0x000fc8000f8e413f */
[----:B------:R-:W-:Y:S02]  /*3f00*/  USHF.R.S32.HI UR4, URZ, 0x1f, UR6 ;  /* 0x0000001f3f047899 */ /* 0x000fe40008011406 */
[----:B------:R-:W-:-:S04]  /*3f10*/  MOV R12, UR6 ;  /* 0x00000006000c7c02 */ /* 0x000fc80008000f00 */
[----:B------:R-:W-:-:S07]  /*3f20*/  MOV R14, UR4 ;  /* 0x00000004000e7c02 */ /* 0x000fce0008000f00 */
.L_x_1556:
[----:B------:R-:W-:-:S04]  /*3f30*/  LEA R240, P1, R12, R240, 0x1 ;  /* 0x000000f00cf07211 */ /* 0x000fc800078208ff */
[----:B------:R-:W-:Y:S02]  /*3f40*/  LEA.HI.X R241, R12, R241, R14, 0x1, P1 ;  /* 0x000000f10cf17211 */ /* 0x000fe400008f0c0e */
[----:B------:R-:W-:-:S03]  /*3f50*/  IADD3 R26, P1, R240, UR18, RZ ;  /* 0x00000012f01a7c10 */ /* 0x000fc6000ff3e0ff */
[----:B------:R-:W-:Y:S01]  /*3f60*/  @!PT LDS RZ, [RZ] ;  /* 0x00000000fffff984 */ /* 0x000fe20000000800 */
[----:B------:R-:W-:Y:S01]  /*3f70*/  @!PT LDS RZ, [RZ] ;  /* 0x00000000fffff984 */ /* 0x000fe20000000800 */
[----:B------:R-:W-:Y:S01]  /*3f80*/  @!PT LDS RZ, [RZ] ;  /* 0x00000000fffff984 */ /* 0x000fe20000000800 */
        /* <DEDUP_REMOVED lines=22> */
.L_x_1554:
[----:B------:R-:W-:Y:S01]  /*40f0*/  FMNMX.FTZ R5, R10, R106, !PT ;  /* 0x0000006a0a057209 */ /* 0x000fe20007810000 */
[----:B------:R-:W-:Y:S01]  /*4100*/  ULDC UR4, c[0x0][0x2ec] ;  /* 0x0000bb0000047ab9 */ /* 0x000fe20000000800 */
[----:B------:R-:W-:Y:S02]  /*4110*/  LEA R232, R4, UR5, 0x1 ;  /* 0x0000000504e87c11 */ /* 0x000fe4000f8e08ff */
        /* <DEDUP_REMOVED lines=61> */
[----:B-1----:R-:W-:-:S05]  /*44f0*/  FMNMX.FTZ R12, R62, R5, !PT ;  /* 0x000000053e0c7209 */ /* 0x002fca0007810000 */
[----:B------:R-:W1:Y:S02]  /*4500*/  SHFL.BFLY PT, R5, R12, 0x2, 0x1f ;  /* 0x0c401f000c057f89 */ /* 0x000e6400000e0000 */
[----:B-1----:R-:W-:Y:S02]  /*4510*/  FMNMX.FTZ R5, R12, R5, !PT ;  /* 0x000000050c057209 */ /* 0x002fe40007810000 */
[----:B------:R-:W-:Y:S04]  /*4520*/  LDSM.16.MT88.4 R12, [R232+0x5000] ;  /* 0x00500000e80c783b */ /* 0x000fe80000004200 */
[----:B------:R-:W1:Y:S02]  /*4530*/  SHFL.BFLY PT, R2, R5, 0x1, 0x1f ;  /* 0x0c201f0005027f89 */ /* 0x000e6400000e0000 */
        /* <DEDUP_REMOVED lines=99> */
[----:B------:R-:W-:Y:S01]  /*4b70*/  FADD.FTZ R152, R171, R152 ;  /* 0x00000098ab987221 */ /* 0x000fe20000010000 */
[--C-:B------:R-:W-:Y:S01]  /*4b80*/  FFMA.FTZ R76, R166, UR4, -R91.reuse ;  /* 0x00000004a64c7c23 */ /* 0x100fe2000801085b */
[----:B------:R-:W-:Y:S01]  /*4b90*/  FMNMX.FTZ R0, R153, R0, !PT ;  /* 0x0000000099007209 */ /* 0x000fe20007810000 */
[--C-:B------:R-:W-:Y:S01]  /*4ba0*/  FFMA.FTZ R73, R168, UR4, -R91.reuse ;  /* 0x00000004a8497c23 */ /* 0x100fe2000801085b */
[----:B------:R-:W-:Y:S01]  /*4bb0*/  FADD.FTZ R165, R165, R152 ;  /* 0x00000098a5a57221 */ /* 0x000fe20000010000 */
[----:B------:R-:W-:Y:S01]  /*4bc0*/  MUFU.EX2 R120, R120 ;  /* 0x0000007800787308 */ /* 0x000fe20000000800 */
[----:B------:R-:W-:Y:S01]  /*4bd0*/  FMNMX.FTZ R0, R197, R0, !PT ;  /* 0x00000000c5007209 */ /* 0x000fe20007810000 */
[--C-:B------:R-:W-:Y:S01]  /*4be0*/  FFMA.FTZ R71, R170, UR4, -R91.reuse ;  /* 0x00000004aa477c23 */ /* 0x100fe2000801085b */
[--C-:B------:R-:W-:Y:S01]  /*4bf0*/  FFMA.FTZ R70, R172, UR4, -R91.reuse ;  /* 0x00000004ac467c23 */ /* 0x100fe2000801085b */
[--C-:B------:R-:W-:Y:S01]  /*4c00*/  FFMA.FTZ R67, R174, UR4, -R91.reuse ;  /* 0x00000004ae437c23 */ /* 0x100fe2000801085b */
[----:B------:R-:W-:Y:S01]  /*4c10*/  FMNMX.FTZ R0, R159, R0, !PT ;  /* 0x000000009f007209 */ /* 0x000fe20007810000 */
[--C-:B------:R-:W-:Y:S01]  /*4c20*/  FFMA.FTZ R63, R63, UR4, -R91.reuse ;  /* 0x000000043f3f7c23 */ /* 0x100fe2000801085b */
[----:B------:R-:W-:Y:S01]  /*4c30*/  FFMA.FTZ R62, R62, UR4, -R91 ;  /* 0x000000043e3e7c23 */ /* 0x000fe2000801085b */
        /* <DEDUP_REMOVED lines=66> */
[----:B------:R-:W-:Y:S01]  /*5060*/  LDSM.16.MT88.4 R4, [R232+0x5400] ;  /* 0x00540000e804783b */ /* 0x000fe20000004200 */
[C---:B------:R-:W-:Y:S01]  /*5070*/  FSETP.NEU.FTZ.AND P1, PT, R0.reuse, -INF , PT ;  /* 0xff8000000000780b */ /* 0x040fe20003f3d000 */
[----:B------:R-:W-:-:S05]  /*5080*/  FMUL.FTZ R64, R0, UR4 ;  /* 0x0000000400407c20 */ /* 0x000fca0008410000 */
[----:B------:R-:W-:Y:S01]  /*5090*/  MUFU.EX2 R80, R80 ;  /* 0x0000005000507308 */ /* 0x000fe20000000800 */
[----:B------:R-:W-:-:S05]  /*50a0*/  FSEL R64, R64, RZ, P1 ;  /* 0x000000ff40407208 */ /* 0x000fca0000800000 */
[--C-:B------:R-:W-:Y:S01]  /*50b0*/  FFMA.FTZ R132, R231, UR4, -R64.reuse ;  /* 0x00000004e7847c23 */ /* 0x100fe20008010840 */
[--C-:B------:R-:W-:Y:S01]  /*50c0*/  FFMA.FTZ R169, R169, UR4, -R64.reuse ;  /* 0x00000004a9a97c23 */ /* 0x100fe20008010840 */
[--C-:B------:R-:W-:Y:S01]  /*50d0*/  FFMA.FTZ R150, R116, UR4, -R64.reuse ;  /* 0x0000000474967c23 */ /* 0x100fe20008010840 */
[--C-:B------:R-:W-:Y:S01]  /*50e0*/  FFMA.FTZ R163, R163, UR4, -R64.reuse ;  /* 0x00000004a3a37c23 */ /* 0x100fe20008010840 */
[--C-:B------:R-:W-:Y:S01]  /*50f0*/  FFMA.FTZ R144, R114, UR4, -R64.reuse ;  /* 0x0000000472907c23 */ /* 0x100fe20008010840 */
[----:B------:R-:W-:Y:S01]  /*5100*/  IADD3 R231, R3, R232, RZ ;  /* 0x000000e803e77210 */ /* 0x000fe20007ffe0ff */
[--C-:B------:R-:W-:Y:S01]  /*5110*/  FFMA.FTZ R151, R151, UR4, -R64.reuse ;  /* 0x0000000497977c23 */ /* 0x100fe20008010840 */
[----:B------:R-:W-:Y:S01]  /*5120*/  MUFU.EX2 R169, R169 ;  /* 0x000000a900a97308 */ /* 0x000fe20000000800 */
[--C-:B------:R-:W-:Y:S01]  /*5130*/  FFMA.FTZ R134, R108, UR4, -R64.reuse ;  /* 0x000000046c867c23 */ /* 0x100fe20008010840 */
[--C-:B------:R-:W-:Y:S01]  /*5140*/  FFMA.FTZ R145, R145, UR4, -R64.reuse ;  /* 0x0000000491917c23 */ /* 0x100fe20008010840 */
[----:B------:R-:W1:Y:S01]  /*5150*/  LDSM.16.MT88.4 R24, [R231+0x5000] ;  /* 0x00500000e718783b */ /* 0x000e620000004200 */
[--C-:B------:R-:W-:Y:S01]  /*5160*/  FFMA.FTZ R131, R131, UR4, -R64.reuse ;  /* 0x0000000483837c23 */ /* 0x100fe20008010840 */
[--C-:B------:R-:W-:Y:S01]  /*5170*/  FFMA.FTZ R124, R251, UR4, -R64.reuse ;  /* 0x00000004fb7c7c23 */ /* 0x100fe20008010840 */
[--C-:B------:R-:W-:Y:S01]  /*5180*/  FFMA.FTZ R127, R127, UR4, -R64.reuse ;  /* 0x000000047f7f7c23 */ /* 0x100fe20008010840 */
[----:B------:R-:W2:Y:S01]  /*5190*/  LDSM.16.MT88.4 R40, [R231+0x5400] ;  /* 0x00540000e728783b */ /* 0x000ea20000004200 */
[----:B------:R-:W3:Y:S01]  /*51a0*/  MUFU.EX2 R150, R150 ;  /* 0x0000009600967308 */ /* 0x000ee20000000800 */
[--C-:B------:R-:W-:Y:S01]  /*51b0*/  FFMA.FTZ R116, R249, UR4, -R64.reuse ;  /* 0x00000004f9747c23 */ /* 0x100fe20008010840 */
[--C-:B------:R-:W-:Y:S01]  /*51c0*/  FFMA.FTZ R119, R119, UR4, -R64.reuse ;  /* 0x0000000477777c23 */ /* 0x100fe20008010840 */
[----:B------:R-:W4:Y:S01]  /*51d0*/  LDSM.16.MT88.4 R32, [R231+0x5800] ;  /* 0x00580000e720783b */ /* 0x000f220000004200 */
        /* <DEDUP_REMOVED lines=29> */
[----:B-----5:R-:W-:Y:S01]  /*53b0*/  F2FP.BF16.F32.PACK_AB R31, R144, R163 ;  /* 0x000000a3901f723e */ /* 0x020fe200000010ff */
[--C-:B------:R-:W-:Y:S01]  /*53c0*/  FFMA.FTZ R183, R183, UR4, -R64.reuse ;  /* 0x00000004b7b77c23 */ /* 0x100fe20008010840 */
[--C-:B------:R-:W-:Y:S01]  /*53d0*/  FFMA.FTZ R162, R181, UR4, -R64.reuse ;  /* 0x00000004b5a27c23 */ /* 0x100fe20008010840 */
[--C-:B------:R-:W-:Y:S01]  /*53e0*/  FFMA.FTZ R177, R177, UR4, -R64.reuse ;  /* 0x00000004b1b17c23 */ /* 0x100fe20008010840 */
[----:B------:R-:W-:Y:S01]  /*53f0*/  FFMA.FTZ R164, R175, UR4, -R64 ;  /* 0x00000004afa47c23 */ /* 0x000fe20008010840 */
[----:B------:R-:W-:Y:S01]  /*5400*/  FADD.FTZ R150, R169, R150 ;  /* 0x00000096a9967221 */ /* 0x000fe20000010000 */
[----:B------:R-:W-:Y:S01]  /*5410*/  FFMA.FTZ R161, R161, UR4, -R64 ;  /* 0x00000004a1a17c23 */ /* 0x000fe20008010840 */
[----:B------:R-:W-:Y:S01]  /*5420*/  MUFU.EX2 R145, R145 ;  /* 0x0000009100917308 */ /* 0x000fe20000000800 */
[C---:B------:R-:W-:Y:S01]  /*5430*/  HMMA.16816.F32.BF16 R16, R28.reuse, R12, RZ ;  /* 0x0000000c1c10723c */ /* 0x040fe200000418ff */
[----:B------:R-:W-:Y:S01]  /*5440*/  FADD.FTZ R163, R163, R150 ;  /* 0x00000096a3a37221 */ /* 0x000fe20000010000 */
[--C-:B------:R-:W-:Y:S01]  /*5450*/  FFMA.FTZ R149, R149, UR4, -R64.reuse ;  /* 0x0000000495957c23 */ /* 0x100fe20008010840 */
[--C-:B------:R-:W-:Y:S01]  /*5460*/  FFMA.FTZ R137, R137, UR4, -R64.reuse ;  /* 0x0000000489897c23 */ /* 0x100fe20008010840 */
[--C-:B------:R-:W-:Y:S01]  /*5470*/  FFMA.FTZ R61, R61, UR4, -R64.reuse ;  /* 0x000000043d3d7c23 */ /* 0x100fe20008010840 */
[--C-:B------:R-:W-:Y:S01]  /*5480*/  FFMA.FTZ R60, R60, UR4, -R64.reuse ;  /* 0x000000043c3c7c23 */ /* 0x100fe20008010840 */
[C---:B------:R-:W-:Y:S01]  /*5490*/  HMMA.16816.F32.BF16 R12, R28.reuse, R14, RZ ;  /* 0x0000000e1c0c723c */ /* 0x040fe200000418ff */
[----:B------:R-:W5:Y:S01]  /*54a0*/  MUFU.EX2 R132, R132 ;  /* 0x0000008400847308 */ /* 0x000f620000000800 */
[----:B---3--:R-:W-:Y:S01]  /*54b0*/  F2FP.BF16.F32.PACK_AB R37, R134, R151 ;  /* 0x000000978625723e */ /* 0x008fe200000010ff */
[--C-:B------:R-:W-:Y:S01]  /*54c0*/  FFMA.FTZ R97, R97, UR4, -R64.reuse ;  /* 0x0000000461617c23 */ /* 0x100fe20008010840 */
[--C-:B------:R-:W-:Y:S01]  /*54d0*/  FFMA.FTZ R59, R59, UR4, -R64.reuse ;  /* 0x000000043b3b7c23 */ /* 0x100fe20008010840 */
[--C-:B------:R-:W-:Y:S01]  /*54e0*/  FFMA.FTZ R58, R58, UR4, -R64.reuse ;  /* 0x000000043a3a7c23 */ /* 0x100fe20008010840 */
[C---:B-1----:R-:W-:Y:S01]  /*54f0*/  HMMA.16816.F32.BF16 R8, R28.reuse, R24, RZ ;  /* 0x000000181c08723c */ /* 0x042fe200000418ff */
[--C-:B------:R-:W-:Y:S01]  /*5500*/  FFMA.FTZ R57, R57, UR4, -R64.reuse ;  /* 0x0000000439397c23 */ /* 0x100fe20008010840 */
[----:B------:R-:W-:Y:S01]  /*5510*/  FFMA.FTZ R56, R56, UR4, -R64 ;  /* 0x0000000438387c23 */ /* 0x000fe20008010840 */
[----:B------:R-:W-:Y:S03]  /*5520*/  MUFU.EX2 R131, R131 ;  /* 0x0000008300837308 */ /* 0x000fe60000000800 */
[----:B------:R-:W-:Y:S01]  /*5530*/  HMMA.16816.F32.BF16 R28, R28, R26, RZ ;  /* 0x0000001a1c1c723c */ /* 0x000fe200000418ff */
[----:B------:R-:W-:-:S04]  /*5540*/  F2FP.BF16.F32.PACK_AB R24, R126, R139 ;  /* 0x0000008b7e18723e */ /* 0x000fc800000010ff */
[----:B------:R-:W1:Y:S01]  /*5550*/  MUFU.EX2 R124, R124 ;  /* 0x0000007c007c7308 */ /* 0x000e620000000800 */
[----:B-----5:R-:W-:Y:S02]  /*5560*/  F2FP.BF16.F32.PACK_AB R39, R132, R145 ;  /* 0x000000918427723e */ /* 0x020fe400000010ff */
[----:B------:R-:W-:-:S05]  /*5570*/  F2FP.BF16.F32.PACK_AB R26, R120, R125 ;  /* 0x0000007d781a723e */ /* 0x000fca00000010ff */
[----:B------:R-:W-:Y:S01]  /*5580*/  MUFU.EX2 R127, R127 ;  /* 0x0000007f007f7308 */ /* 0x000fe20000000800 */
[C---:B------:R-:W-:Y:S06]  /*5590*/  HMMA.16816.F32.BF16 R16, R36.reuse, R4, R16 ;  /* 0x000000042410723c */ /* 0x040fec0000041810 */
[----:B------:R-:W-:Y:S01]  /*55a0*/  HMMA.16816.F32.BF16 R12, R36, R6, R12 ;  /* 0x00000006240c723c */ /* 0x000fe2000004180c */
[----:B------:R-:W3:Y:S01]  /*55b0*/  MUFU.EX2 R116, R116 ;  /* 0x0000007400747308 */ /* 0x000ee20000000800 */
[----:B------:R-:W5:Y:S01]  /*55c0*/  LDSM.16.MT88.4 R4, [R232+0x5c00] ;  /* 0x005c0000e804783b */ /* 0x000f620000004200 */
[----:B-1----:R-:W-:-:S03]  /*55d0*/  F2FP.BF16.F32.PACK_AB R25, R124, R131 ;  /* 0x000000837c19723e */ /* 0x002fc600000010ff */
[C---:B--2---:R-:W-:Y:S03]  /*55e0*/  HMMA.16816.F32.BF16 R8, R36.reuse, R40, R8 ;  /* 0x000000282408723c */ /* 0x044fe60000041808 */
[----:B------:R-:W-:Y:S03]  /*55f0*/  MUFU.EX2 R119, R119 ;  /* 0x0000007700777308 */ /* 0x000fe60000000800 */
[----:B------:R-:W-:Y:S01]  /*5600*/  HMMA.16816.F32.BF16 R28, R36, R42, R28 ;  /* 0x0000002a241c723c */ /* 0x000fe2000004181c */
[----:B------:R-:W1:Y:S04]  /*5610*/  LDSM.16.MT88.4 R36, [R231+0x5c00] ;  /* 0x005c0000e724783b */ /* 0x000e680000004200 */
[----:B------:R-:W2:Y:S01]  /*5620*/  MUFU.EX2 R108, R108 ;  /* 0x0000006c006c7308 */ /* 0x000ea20000000800 */
[----:B---3--:R-:W-:Y:S01]  /*5630*/  F2FP.BF16.F32.PACK_AB R27, R116, R127 ;  /* 0x0000007f741b723e */ /* 0x008fe200000010ff */
[----:B------:R-:W-:Y:S06]  /*5640*/  LDSM.16.MT88.4 R40, [R231+0x6000] ;  /* 0x00600000e728783b */ /* 0x000fec0000004200 */
[----:B------:R-:W-:Y:S01]  /*5650*/  MUFU.EX2 R3, R3 ;  /* 0x0000000300037308 */ /* 0x000fe20000000800 */
[C---:B------:R-:W-:Y:S06]  /*5660*/  HMMA.16816.F32.BF16 R16, R24.reuse, R20, R16 ;  /* 0x000000141810723c */ /* 0x040fec0000041810 */
[C---:B------:R-:W-:Y:S01]  /*5670*/  HMMA.16816.F32.BF16 R12, R24.reuse, R22, R12 ;  /* 0x00000016180c723c */ /* 0x040fe2000004180c */
[----:B------:R-:W3:Y:S01]  /*5680*/  MUFU.EX2 R114, R114 ;  /* 0x0000007200727308 */ /* 0x000ee20000000800 */
[----:B------:R-:W1:Y:S04]  /*5690*/  LDSM.16.MT88.4 R20, [R232+0x6000] ;  /* 0x00600000e814783b */ /* 0x000e680000004200 */
[C---:B----4-:R-:W-:Y:S03]  /*56a0*/  HMMA.16816.F32.BF16 R8, R24.reuse, R32, R8 ;  /* 0x000000201808723c */ /* 0x050fe60000041808 */
[----:B------:R-:W-:Y:S03]  /*56b0*/  MUFU.EX2 R118, R118 ;  /* 0x0000007600767308 */ /* 0x000fe60000000800 */
[----:B------:R-:W-:Y:S01]  /*56c0*/  HMMA.16816.F32.BF16 R28, R24, R34, R28 ;  /* 0x00000022181c723c */ /* 0x000fe2000004181c */
[----:B------:R-:W-:-:S04]  /*56d0*/  F2FP.BF16.F32.PACK_AB R32, R104, R111 ;  /* 0x0000006f6820723e */ /* 0x000fc800000010ff */
[----:B------:R-:W4:Y:S02]  /*56e0*/  MUFU.EX2 R121, R121 ;  /* 0x0000007900797308 */ /* 0x000f240000000800 */
[----:B------:R-:W-:Y:S02]  /*56f0*/  F2FP.BF16.F32.PACK_AB R24, R110, R117 ;  /* 0x000000756e18723e */ /* 0x000fe400000010ff */
[----:B--2---:R-:W-:Y:S02]  /*5700*/  F2FP.BF16.F32.PACK_AB R25, R108, R119 ;  /* 0x000000776c19723e */ /* 0x004fe400000010ff */
[----:B------:R-:W-:Y:S02]  /*5710*/  F2FP.BF16.F32.PACK_AB R26, R106, R113 ;  /* 0x000000716a1a723e */ /* 0x000fe400000010ff */
[----:B---3--:R-:W-:Y:S01]  /*5720*/  F2FP.BF16.F32.PACK_AB R27, R114, R3 ;  /* 0x00000003721b723e */ /* 0x008fe200000010ff */
[----:B------:R-:W-:Y:S01]  /*5730*/  MUFU.EX2 R122, R122 ;  /* 0x0000007a007a7308 */ /* 0x000fe20000000800 */
[----:B------:R-:W-:-:S05]  /*5740*/  F2FP.BF16.F32.PACK_AB R34, R102, R107 ;  /* 0x0000006b6622723e */ /* 0x000fca00000010ff */
[----:B-----5:R-:W-:Y:S02]  /*5750*/  HMMA.16816.F32.BF16 R16, R24, R4, R16 ;  /* 0x000000041810723c */ /* 0x020fe40000041810 */
[----:B------:R-:W2:Y:S01]  /*5760*/  MUFU.EX2 R133, R133 ;  /* 0x0000008500857308 */ /* 0x000ea20000000800 */
[----:B----4-:R-:W-:-:S03]  /*5770*/  F2FP.BF16.F32.PACK_AB R33, R121, R118 ;  /* 0x000000767921723e */ /* 0x010fc600000010ff */
[C---:B------:R-:W-:Y:S01]  /*5780*/  HMMA.16816.F32.BF16 R12, R24.reuse, R6, R12 ;  /* 0x00000006180c723c */ /* 0x040fe2000004180c */
[----:B------:R-:W3:Y:S03]  /*5790*/  LDSM.16.MT88.4 R4, [R232+0x6400] ;  /* 0x00640000e804783b */ /* 0x000ee60000004200 */
[----:B------:R-:W-:Y:S02]  /*57a0*/  MUFU.EX2 R128, R128 ;  /* 0x0000008000807308 */ /* 0x000fe40000000800 */
[C---:B-1----:R-:W-:Y:S06]  /*57b0*/  HMMA.16816.F32.BF16 R8, R24.reuse, R36, R8 ;  /* 0x000000241808723c */ /* 0x042fec0000041808 */
[----:B------:R-:W-:Y:S01]  /*57c0*/  HMMA.16816.F32.BF16 R28, R24, R38, R28 ;  /* 0x00000026181c723c */ /* 0x000fe2000004181c */
[----:B--2---:R-:W-:Y:S01]  /*57d0*/  F2FP.BF16.F32.PACK_AB R35, R133, R122 ;  /* 0x0000007a8523723e */ /* 0x004fe200000010ff */
[----:B------:R-:W1:Y:S01]  /*57e0*/  MUFU.EX2 R135, R135 ;  /* 0x0000008700877308 */ /* 0x000e620000000800 */
[----:B------:R-:W2:Y:S04]  /*57f0*/  LDSM.16.MT88.4 R36, [R231+0x6400] ;  /* 0x00640000e724783b */ /* 0x000ea80000004200 */
[----:B------:R-:W4:Y:S01]  /*5800*/  LDSM.16.MT88.4 R24, [R232+0x6800] ;  /* 0x00680000e818783b */ /* 0x000f220000004200 */
[C---:B------:R-:W-:Y:S02]  /*5810*/  HMMA.16816.F32.BF16 R16, R32.reuse, R20, R16 ;  /* 0x000000142010723c */ /* 0x040fe40000041810 */
        /* <DEDUP_REMOVED lines=13> */
[C---:B---3--:R-:W-:Y:S03]  /*58f0*/  HMMA.16816.F32.BF16 R16, R20.reuse, R4, R16 ;  /* 0x000000041410723c */ /* 0x048fe60000041810 */
[----:B------:R-:W-:Y:S03]  /*5900*/  MUFU.EX2 R142, R142 ;  /* 0x0000008e008e7308 */ /* 0x000fe60000000800 */
[C---:B------:R-:W-:Y:S01]  /*5910*/  HMMA.16816.F32.BF16 R12, R20.reuse, R6, R12 ;  /* 0x00000006140c723c */ /* 0x040fe2000004180c */
[----:B------:R-:W3:Y:S04]  /*5920*/  LDSM.16.MT88.4 R4, [R232+0x6c00] ;  /* 0x006c0000e804783b */ /* 0x000ee80000004200 */
[----:B------:R-:W4:Y:S01]  /*5930*/  MUFU.EX2 R159, R159 ;  /* 0x0000009f009f7308 */ /* 0x000f220000000800 */
[C---:B--2---:R-:W-:Y:S06]  /*5940*/  HMMA.16816.F32.BF16 R8, R20.reuse, R36, R8 ;  /* 0x000000241408723c */ /* 0x044fec0000041808 */
[----:B------:R-:W-:Y:S01]  /*5950*/  HMMA.16816.F32.BF16 R28, R20, R38, R28 ;  /* 0x00000026141c723c */ /* 0x000fe2000004181c */
[----:B------:R-:W-:Y:S01]  /*5960*/  MUFU.EX2 R148, R148 ;  /* 0x0000009400947308 */ /* 0x000fe20000000800 */
[----:B------:R-:W-:-:S05]  /*5970*/  F2FP.BF16.F32.PACK_AB R36, R87, R90 ;  /* 0x0000005a5724723e */ /* 0x000fca00000010ff */
[----:B------:R-:W-:Y:S02]  /*5980*/  F2FP.BF16.F32.PACK_AB R20, R93, R94 ;  /* 0x0000005e5d14723e */ /* 0x000fe400000010ff */
[----:B-----5:R-:W-:Y:S01]  /*5990*/  F2FP.BF16.F32.PACK_AB R21, R153, R138 ;  /* 0x0000008a9915723e */ /* 0x020fe200000010ff */
[----:B------:R-:W2:Y:S01]  /*59a0*/  MUFU.EX2 R167, R167 ;  /* 0x000000a700a77308 */ /* 0x000ea20000000800 */
        /* <DEDUP_REMOVED lines=8> */
[----:B--2---:R-:W-:-:S04]  /*5a30*/  F2FP.BF16.F32.PACK_AB R37, R167, R148 ;  /* 0x00000094a725723e */ /* 0x004fc800000010ff */
[C---:B-1----:R-:W-:Y:S01]  /*5a40*/  HMMA.16816.F32.BF16 R8, R20.reuse, R32, R8 ;  /* 0x000000201408723c */ /* 0x042fe20000041808 */
[----:B------:R-:W-:Y:S05]  /*5a50*/  MUFU.EX2 R156, R156 ;  /* 0x0000009c009c7308 */ /* 0x000fea0000000800 */
[----:B------:R-:W-:Y:S01]  /*5a60*/  HMMA.16816.F32.BF16 R28, R20, R34, R28 ;  /* 0x00000022141c723c */ /* 0x000fe2000004181c */
[----:B------:R-:W1:Y:S02]  /*5a70*/  LDSM.16.MT88.4 R32, [R231+0x7000] ;  /* 0x00700000e720783b */ /* 0x000e640000004200 */
[----:B------:R-:W2:Y:S01]  /*5a80*/  MUFU.EX2 R179, R179 ;  /* 0x000000b300b37308 */ /* 0x000ea20000000800 */
[----:B----4-:R-:W-:-:S03]  /*5a90*/  F2FP.BF16.F32.PACK_AB R39, R173, R154 ;  /* 0x0000009aad27723e */ /* 0x010fc600000010ff */
[----:B------:R-:W-:Y:S02]  /*5aa0*/  F2FP.BF16.F32.PACK_AB R20, R83, R86 ;  /* 0x000000565314723e */ /* 0x000fe400000010ff */
[----:B------:R-:W-:Y:S02]  /*5ab0*/  F2FP.BF16.F32.PACK_AB R22, R81, R84 ;  /* 0x000000545116723e */ /* 0x000fe400000010ff */
[----:B------:R-:W-:Y:S01]  /*5ac0*/  MUFU.EX2 R158, R158 ;  /* 0x0000009e009e7308 */ /* 0x000fe20000000800 */
[C---:B---3--:R-:W-:Y:S06]  /*5ad0*/  HMMA.16816.F32.BF16 R16, R36.reuse, R4, R16 ;  /* 0x000000042410723c */ /* 0x048fec0000041810 */
[----:B------:R-:W-:Y:S01]  /*5ae0*/  HMMA.16816.F32.BF16 R12, R36, R6, R12 ;  /* 0x00000006240c723c */ /* 0x000fe2000004180c */
[----:B------:R-:W3:Y:S01]  /*5af0*/  MUFU.EX2 R187, R187 ;  /* 0x000000bb00bb7308 */ /* 0x000ee20000000800 */
[----:B------:R-:W4:Y:S01]  /*5b00*/  LDSM.16.MT88.4 R4, [R232+0x7400] ;  /* 0x00740000e804783b */ /* 0x000f220000004200 */
[----:B--2---:R-:W-:-:S03]  /*5b10*/  F2FP.BF16.F32.PACK_AB R21, R179, R156 ;  /* 0x0000009cb315723e */ /* 0x004fc600000010ff */
[C---:B------:R-:W-:Y:S03]  /*5b20*/  HMMA.16816.F32.BF16 R8, R36.reuse, R40, R8 ;  /* 0x000000282408723c */ /* 0x040fe60000041808 */
[----:B------:R-:W2:Y:S03]  /*5b30*/  MUFU.EX2 R77, R77 ;  /* 0x0000004d004d7308 */ /* 0x000ea60000000800 */
[----:B------:R-:W-:Y:S01]  /*5b40*/  HMMA.16816.F32.BF16 R28, R36, R42, R28 ;  /* 0x0000002a241c723c */ /* 0x000fe2000004181c */
[----:B------:R-:W4:Y:S04]  /*5b50*/  LDSM.16.MT88.4 R40, [R231+0x7400] ;  /* 0x00740000e728783b */ /* 0x000f280000004200 */
[----:B------:R-:W-:Y:S01]  /*5b60*/  MUFU.EX2 R160, R160 ;  /* 0x000000a000a07308 */ /* 0x000fe20000000800 */
[----:B---3--:R-:W-:Y:S01]  /*5b70*/  F2FP.BF16.F32.PACK_AB R23, R187, R158 ;  /* 0x0000009ebb17723e */ /* 0x008fe200000010ff */
[----:B------:R-:W-:Y:S01]  /*5b80*/  FADD.FTZ R36, R146, R165 ;  /* 0x000000a592247221 */ /* 0x000fe20000010000 */
[----:B------:R-:W-:Y:S01]  /*5b90*/  FADD.FTZ R146, R144, R163 ;  /* 0x000000a390927221 */ /* 0x000fe20000010000 */
[----:B------:R-:W-:-:S02]  /*5ba0*/  FFMA.FTZ R144, R157, UR4, -R64 ;  /* 0x000000049d907c23 */ /* 0x000fc40008010840 */
[----:B------:R-:W-:Y:S01]  /*5bb0*/  FADD.FTZ R155, R155, R36 ;  /* 0x000000249b9b7221 */ /* 0x000fe20000010000 */
[----:B------:R-:W-:Y:S01]  /*5bc0*/  F2FP.BF16.F32.PACK_AB R36, R79, R82 ;  /* 0x000000524f24723e */ /* 0x000fe200000010ff */
[----:B------:R-:W3:Y:S01]  /*5bd0*/  MUFU.EX2 R183, R183 ;  /* 0x000000b700b77308 */ /* 0x000ee20000000800 */
[----:B-----5:R-:W-:Y:S01]  /*5be0*/  HMMA.16816.F32.BF16 R16, R20, R24, R16 ;  /* 0x000000181410723c */ /* 0x020fe20000041810 */
[----:B--2---:R-:W-:Y:S01]  /*5bf0*/  F2FP.BF16.F32.PACK_AB R38, R77, R80 ;  /* 0x000000504d26723e */ /* 0x004fe200000010ff */
[----:B------:R-:W-:Y:S01]  /*5c00*/  FADD.FTZ R151, R151, R146 ;  /* 0x0000009297977221 */ /* 0x000fe20000010000 */
[----:B------:R-:W-:-:S03]  /*5c10*/  FADD.FTZ R140, R140, R155 ;  /* 0x0000009b8c8c7221 */ /* 0x000fc60000010000 */
[----:B------:R-:W-:Y:S01]  /*5c20*/  HMMA.16816.F32.BF16 R12, R20, R26, R12 ;  /* 0x0000001a140c723c */ /* 0x000fe2000004180c */
[----:B------:R-:W-:Y:S01]  /*5c30*/  MUFU.EX2 R162, R162 ;  /* 0x000000a200a27308 */ /* 0x000fe20000000800 */
[----:B------:R-:W2:Y:S01]  /*5c40*/  LDSM.16.MT88.4 R24, [R232+0x7800] ;  /* 0x00780000e818783b */ /* 0x000ea20000004200 */
[----:B------:R-:W-:-:S03]  /*5c50*/  FADD.FTZ R143, R143, R140 ;  /* 0x0000008c8f8f7221 */ /* 0x000fc60000010000 */
[C---:B-1----:R-:W-:Y:S01]  /*5c60*/  HMMA.16816.F32.BF16 R8, R20.reuse, R32, R8 ;  /* 0x000000201408723c */ /* 0x042fe20000041808 */
[----:B------:R-:W-:Y:S02]  /*5c70*/  FADD.FTZ R130, R130, R143 ;  /* 0x0000008f82827221 */ /* 0x000fe40000010000 */
[----:B------:R-:W1:Y:S01]  /*5c80*/  MUFU.EX2 R175, R177 ;  /* 0x000000b100af7308 */ /* 0x000e620000000800 */
[----:B---3--:R-:W-:Y:S01]  /*5c90*/  F2FP.BF16.F32.PACK_AB R37, R183, R160 ;  /* 0x000000a0b725723e */ /* 0x008fe200000010ff */
[----:B------:R-:W-:Y:S01]  /*5ca0*/  FADD.FTZ R139, R139, R130 ;  /* 0x000000828b8b7221 */ /* 0x000fe20000010000 */
[----:B------:R-:W-:Y:S01]  /*5cb0*/  HMMA.16816.F32.BF16 R28, R20, R34, R28 ;  /* 0x00000022141c723c */ /* 0x000fe2000004181c */
[----:B------:R-:W3:Y:S02]  /*5cc0*/  LDSM.16.MT88.4 R20, [R231+0x7800] ;  /* 0x00780000e714783b */ /* 0x000ee40000004200 */
[----:B------:R-:W-:Y:S02]  /*5cd0*/  FADD.FTZ R126, R126, R139 ;  /* 0x0000008b7e7e7221 */ /* 0x000fe40000010000 */
[----:B------:R-:W-:Y:S02]  /*5ce0*/  MUFU.EX2 R78, R78 ;  /* 0x0000004e004e7308 */ /* 0x000fe40000000800 */
[----:B------:R-:W-:-:S04]  /*5cf0*/  FADD.FTZ R125, R125, R126 ;  /* 0x0000007e7d7d7221 */ /* 0x000fc80000010000 */
[----:B------:R-:W-:Y:S02]  /*5d00*/  FADD.FTZ R120, R120, R125 ;  /* 0x0000007d78787221 */ /* 0x000fe40000010000 */
[----:B------:R-:W5:Y:S01]  /*5d10*/  MUFU.EX2 R75, R75 ;  /* 0x0000004b004b7308 */ /* 0x000f620000000800 */
[----:B-1----:R-:W-:Y:S01]  /*5d20*/  F2FP.BF16.F32.PACK_AB R39, R175, R162 ;  /* 0x000000a2af27723e */ /* 0x002fe200000010ff */
[----:B------:R-:W-:-:S04]  /*5d30*/  FADD.FTZ R117, R117, R120 ;  /* 0x0000007875757221 */ /* 0x000fc80000010000 */
[----:B------:R-:W-:Y:S02]  /*5d40*/  FADD.FTZ R110, R110, R117 ;  /* 0x000000756e6e7221 */ /* 0x000fe40000010000 */
[----:B----4-:R-:W-:Y:S01]  /*5d50*/  HMMA.16816.F32.BF16 R16, R36, R4, R16 ;  /* 0x000000042410723c */ /* 0x010fe20000041810 */
[----:B------:R-:W-:Y:S01]  /*5d60*/  MUFU.EX2 R76, R76 ;  /* 0x0000004c004c7308 */ /* 0x000fe20000000800 */
[----:B------:R-:W-:-:S04]  /*5d70*/  FADD.FTZ R113, R113, R110 ;  /* 0x0000006e71717221 */ /* 0x000fc80000010000 */
[C---:B------:R-:W-:Y:S01]  /*5d80*/  HMMA.16816.F32.BF16 R12, R36.reuse, R6, R12 ;  /* 0x00000006240c723c */ /* 0x040fe2000004180c */
[----:B------:R-:W-:Y:S01]  /*5d90*/  FADD.FTZ R4, R134, R151 ;  /* 0x0000009786047221 */ /* 0x000fe20000010000 */
[----:B------:R-:W-:Y:S01]  /*5da0*/  FFMA.FTZ R134, R141, UR4, -R64 ;  /* 0x000000048d867c23 */ /* 0x000fe20008010840 */
[----:B------:R-:W1:Y:S01]  /*5db0*/  MUFU.EX2 R73, R73 ;  /* 0x0000004900497308 */ /* 0x000e620000000800 */
[----:B-----5:R-:W-:Y:S01]  /*5dc0*/  F2FP.BF16.F32.PACK_AB R32, R75, R78 ;  /* 0x0000004e4b20723e */ /* 0x020fe200000010ff */
[----:B------:R-:W-:Y:S01]  /*5dd0*/  FADD.FTZ R145, R145, R4 ;  /* 0x0000000491917221 */ /* 0x000fe20000010000 */
[C---:B------:R-:W-:Y:S01]  /*5de0*/  HMMA.16816.F32.BF16 R8, R36.reuse, R40, R8 ;  /* 0x000000282408723c */ /* 0x040fe20000041808 */
[----:B------:R-:W-:Y:S01]  /*5df0*/  LDSM.16.MT88.4 R4, [R232+0x7c00] ;  /* 0x007c0000e804783b */ /* 0x000fe20000004200 */
[----:B------:R-:W-:Y:S01]  /*5e00*/  FADD.FTZ R106, R106, R113 ;  /* 0x000000716a6a7221 */ /* 0x000fe20000010000 */
[----:B------:R-:W-:Y:S02]  /*5e10*/  FADD.FTZ R132, R132, R145 ;  /* 0x0000009184847221 */ /* 0x000fe40000010000 */
[----:B------:R-:W-:Y:S01]  /*5e20*/  MUFU.EX2 R164, R164 ;  /* 0x000000a400a47308 */ /* 0x000fe20000000800 */
[----:B------:R-:W-:Y:S01]  /*5e30*/  HMMA.16816.F32.BF16 R28, R36, R42, R28 ;  /* 0x0000002a241c723c */ /* 0x000fe2000004181c */
[----:B------:R-:W-:Y:S01]  /*5e40*/  FADD.FTZ R131, R131, R132 ;  /* 0x0000008483837221 */ /* 0x000fe20000010000 */
[----:B------:R-:W-:Y:S01]  /*5e50*/  FADD.FTZ R111, R111, R106 ;  /* 0x0000006a6f6f7221 */ /* 0x000fe20000010000 */
[----:B------:R-:W-:-:S02]  /*5e60*/  FFMA.FTZ R40, R109, UR4, -R64 ;  /* 0x000000046d287c23 */ /* 0x000fc40008010840 */
[----:B------:R-:W-:Y:S01]  /*5e70*/  FADD.FTZ R124, R124, R131 ;  /* 0x000000837c7c7221 */ /* 0x000fe20000010000 */
[----:B------:R-:W-:Y:S01]  /*5e80*/  FADD.FTZ R104, R104, R111 ;  /* 0x0000006f68687221 */ /* 0x000fe20000010000 */
[----:B------:R-:W4:Y:S01]  /*5e90*/  MUFU.EX2 R161, R161 ;  /* 0x000000a100a17308 */ /* 0x000f220000000800 */
[----:B-1----:R-:W-:Y:S01]  /*5ea0*/  F2FP.BF16.F32.PACK_AB R34, R73, R76 ;  /* 0x0000004c4922723e */ /* 0x002fe200000010ff */
[----:B------:R-:W-:Y:S01]  /*5eb0*/  FADD.FTZ R127, R127, R124 ;  /* 0x0000007c7f7f7221 */ /* 0x000fe20000010000 */
[--C-:B------:R-:W-:Y:S01]  /*5ec0*/  FFMA.FTZ R37, R129, UR4, -R64.reuse ;  /* 0x0000000481257c23 */ /* 0x100fe20008010840 */
[----:B------:R-:W-:Y:S01]  /*5ed0*/  FFMA.FTZ R38, R123, UR4, -R64 ;  /* 0x000000047b267c23 */ /* 0x000fe20008010840 */
[----:B------:R-:W-:Y:S01]  /*5ee0*/  FADD.FTZ R107, R107, R104 ;  /* 0x000000686b6b7221 */ /* 0x000fe20000010000 */
[----:B------:R-:W-:Y:S01]  /*5ef0*/  FADD.FTZ R116, R116, R127 ;  /* 0x0000007f74747221 */ /* 0x000fe20000010000 */
[----:B------:R-:W-:Y:S01]  /*5f00*/  FFMA.FTZ R39, R115, UR4, -R64 ;  /* 0x0000000473277c23 */ /* 0x000fe20008010840 */
[----:B------:R-:W-:Y:S01]  /*5f10*/  MUFU.EX2 R144, R144 ;  /* 0x0000009000907308 */ /* 0x000fe20000000800 */
[----:B------:R-:W-:Y:S01]  /*5f20*/  FADD.FTZ R102, R102, R107 ;  /* 0x0000006b66667221 */ /* 0x000fe20000010000 */
[----:B------:R-:W-:Y:S01]  /*5f30*/  FADD.FTZ R119, R119, R116 ;  /* 0x0000007477777221 */ /* 0x000fe20000010000 */
[--C-:B------:R-:W-:Y:S01]  /*5f40*/  FFMA.FTZ R42, R105, UR4, -R64.reuse ;  /* 0x00000004692a7c23 */ /* 0x100fe20008010840 */
[----:B------:R-:W-:Y:S01]  /*5f50*/  FFMA.FTZ R43, R101, UR4, -R64 ;  /* 0x00000004652b7c23 */ /* 0x000fe20008010840 */
[----:B------:R-:W-:Y:S01]  /*5f60*/  FADD.FTZ R103, R103, R102 ;  /* 0x0000006667677221 */ /* 0x000fe20000010000 */
[----:B------:R-:W-:Y:S01]  /*5f70*/  FADD.FTZ R108, R108, R119 ;  /* 0x000000776c6c7221 */ /* 0x000fe20000010000 */
[----:B------:R-:W-:Y:S01]  /*5f80*/  FFMA.FTZ R36, R112, UR4, -R91 ;  /* 0x0000000470247c23 */ /* 0x000fe2000801085b */
[----:B------:R-:W1:Y:S01]  /*5f90*/  MUFU.EX2 R149, R149 ;  /* 0x0000009500957308 */ /* 0x000e620000000800 */
[----:B----4-:R-:W-:Y:S01]  /*5fa0*/  F2FP.BF16.F32.PACK_AB R33, R161, R164 ;  /* 0x000000a4a121723e */ /* 0x010fe200000010ff */
[----:B------:R-:W-:Y:S01]  /*5fb0*/  FADD.FTZ R3, R3, R108 ;  /* 0x0000006c03037221 */ /* 0x000fe20000010000 */
[----:B------:R-:W-:-:S03]  /*5fc0*/  FADD.FTZ R100, R100, R103 ;  /* 0x0000006764647221 */ /* 0x000fc60000010000 */
[----:B------:R-:W-:Y:S02]  /*5fd0*/  FADD.FTZ R3, R114, R3 ;  /* 0x0000000372037221 */ /* 0x000fe40000010000 */
[----:B------:R-:W-:Y:S02]  /*5fe0*/  MUFU.EX2 R74, R74 ;  /* 0x0000004a004a7308 */ /* 0x000fe40000000800 */
[----:B------:R-:W-:Y:S01]  /*5ff0*/  FADD.FTZ R118, R118, R3 ;  /* 0x0000000376767221 */ /* 0x000fe20000010000 */
[----:B------:R-:W-:Y:S01]  /*6000*/  FFMA.FTZ R3, R96, UR4, -R91 ;  /* 0x0000000460037c23 */ /* 0x000fe2000801085b */
[----:B------:R-:W-:Y:S02]  /*6010*/  FFMA.FTZ R96, R95, UR4, -R64 ;  /* 0x000000045f607c23 */ /* 0x000fe40008010840 */
[----:B------:R-:W-:Y:S02]  /*6020*/  FADD.FTZ R121, R121, R118 ;  /* 0x0000007679797221 */ /* 0x000fe40000010000 */
[----:B------:R-:W4:Y:S01]  /*6030*/  MUFU.EX2 R71, R71 ;  /* 0x0000004700477308 */ /* 0x000f220000000800 */
[----:B-1----:R-:W-:Y:S01]  /*6040*/  F2FP.BF16.F32.PACK_AB R35, R149, R144 ;  /* 0x000000909523723e */ /* 0x002fe200000010ff */
[----:B------:R-:W-:-:S04]  /*6050*/  FADD.FTZ R122, R122, R121 ;  /* 0x000000797a7a7221 */ /* 0x000fc80000010000 */
[----:B------:R-:W-:Y:S02]  /*6060*/  FADD.FTZ R133, R133, R122 ;  /* 0x0000007a85857221 */ /* 0x000fe40000010000 */
[----:B--2---:R-:W-:Y:S01]  /*6070*/  HMMA.16816.F32.BF16 R16, R32, R24, R16 ;  /* 0x000000182010723c */ /* 0x004fe20000041810 */
[----:B------:R-:W-:Y:S01]  /*6080*/  MUFU.EX2 R72, R72 ;  /* 0x0000004800487308 */ /* 0x000fe20000000800 */
[----:B------:R-:W-:-:S04]  /*6090*/  FADD.FTZ R128, R128, R133 ;  /* 0x0000008580807221 */ /* 0x000fc80000010000 */
[C---:B------:R-:W-:Y:S01]  /*60a0*/  HMMA.16816.F32.BF16 R12, R32.reuse, R26, R12 ;  /* 0x0000001a200c723c */ /* 0x040fe2000004180c */
[----:B------:R-:W1:Y:S01]  /*60b0*/  LDSM.16.MT88.4 R24, [R231+0x7c00] ;  /* 0x007c0000e718783b */ /* 0x000e620000004200 */
[----:B------:R-:W-:Y:S01]  /*60c0*/  FADD.FTZ R128, R135, R128 ;  /* 0x0000008087807221 */ /* 0x000fe20000010000 */
[----:B------:R-:W2:Y:S03]  /*60d0*/  MUFU.EX2 R69, R69 ;  /* 0x0000004500457308 */ /* 0x000ea60000000800 */
[----:B---3--:R-:W-:Y:S01]  /*60e0*/  HMMA.16816.F32.BF16 R8, R32, R20, R8 ;  /* 0x000000142008723c */ /* 0x008fe20000041808 */
[----:B------:R-:W-:-:S04]  /*60f0*/  FADD.FTZ R147, R147, R128 ;  /* 0x0000008093937221 */ /* 0x000fc80000010000 */
[----:B------:R-:W-:Y:S01]  /*6100*/  MUFU.EX2 R134, R134 ;  /* 0x0000008600867308 */ /* 0x000fe20000000800 */
[----:B------:R-:W-:Y:S01]  /*6110*/  HMMA.16816.F32.BF16 R28, R32, R22, R28 ;  /* 0x00000016201c723c */ /* 0x000fe2000004181c */
[----:B----4-:R-:W-:Y:S01]  /*6120*/  F2FP.BF16.F32.PACK_AB R20, R71, R74 ;  /* 0x0000004a4714723e */ /* 0x010fe200000010ff */
[----:B------:R-:W3:Y:S01]  /*6130*/  LDSM.16.MT88.4 R32, [R232+0x8000] ;  /* 0x00800000e820783b */ /* 0x000ee20000004200 */
[----:B------:R-:W-:-:S04]  /*6140*/  FADD.FTZ R147, R136, R147 ;  /* 0x0000009388937221 */ /* 0x000fc80000010000 */
[----:B------:R-:W4:Y:S01]  /*6150*/  MUFU.EX2 R41, R137 ;  /* 0x0000008900297308 */ /* 0x000f220000000800 */
[----:B--2---:R-:W-:Y:S01]  /*6160*/  F2FP.BF16.F32.PACK_AB R22, R69, R72 ;  /* 0x000000484516723e */ /* 0x004fe200000010ff */
[----:B------:R-:W-:-:S04]  /*6170*/  FADD.FTZ R138, R138, R147 ;  /* 0x000000938a8a7221 */ /* 0x000fc80000010000 */
[----:B------:R-:W-:Y:S02]  /*6180*/  FADD.FTZ R153, R153, R138 ;  /* 0x0000008a99997221 */ /* 0x000fe40000010000 */
[----:B------:R-:W-:Y:S02]  /*6190*/  MUFU.EX2 R37, R37 ;  /* 0x0000002500257308 */ /* 0x000fe40000000800 */
[----:B------:R-:W-:-:S04]  /*61a0*/  FADD.FTZ R142, R142, R153 ;  /* 0x000000998e8e7221 */ /* 0x000fc80000010000 */
[----:B------:R-:W-:Y:S02]  /*61b0*/  FADD.FTZ R159, R159, R142 ;  /* 0x0000008e9f9f7221 */ /* 0x000fe40000010000 */
[----:B------:R-:W2:Y:S01]  /*61c0*/  MUFU.EX2 R38, R38 ;  /* 0x0000002600267308 */ /* 0x000ea20000000800 */
[----:B----4-:R-:W-:Y:S01]  /*61d0*/  F2FP.BF16.F32.PACK_AB R21, R41, R134 ;  /* 0x000000862915723e */ /* 0x010fe200000010ff */
[----:B------:R-:W-:Y:S01]  /*61e0*/  FADD.FTZ R148, R148, R159 ;  /* 0x0000009f94947221 */ /* 0x000fe20000010000 */
[----:B------:R-:W-:Y:S03]  /*61f0*/  LDSM.16.MT88.4 R140, [R232+0x8c00] ;  /* 0x008c0000e88c783b */ /* 0x000fe60000004200 */
[----:B------:R-:W-:Y:S02]  /*6200*/  FADD.FTZ R167, R167, R148 ;  /* 0x00000094a7a77221 */ /* 0x000fe40000010000 */
[----:B------:R-:W-:Y:S02]  /*6210*/  MUFU.EX2 R70, R70 ;  /* 0x0000004600467308 */ /* 0x000fe40000000800 */
[----:B------:R-:W-:-:S04]  /*6220*/  FADD.FTZ R154, R154, R167 ;  /* 0x000000a79a9a7221 */ /* 0x000fc80000010000 */
[----:B------:R-:W-:Y:S02]  /*6230*/  FADD.FTZ R173, R173, R154 ;  /* 0x0000009aadad7221 */ /* 0x000fe40000010000 */
[----:B------:R-:W4:Y:S01]  /*6240*/  MUFU.EX2 R67, R67 ;  /* 0x0000004300437308 */ /* 0x000f220000000800 */
[----:B--2---:R-:W-:Y:S01]  /*6250*/  F2FP.BF16.F32.PACK_AB R23, R38, R37 ;  /* 0x000000252617723e */ /* 0x004fe200000010ff */
[----:B------:R-:W-:-:S04]  /*6260*/  FADD.FTZ R156, R156, R173 ;  /* 0x000000ad9c9c7221 */ /* 0x000fc80000010000 */
[----:B------:R-:W-:Y:S02]  /*6270*/  FADD.FTZ R179, R179, R156 ;  /* 0x0000009cb3b37221 */ /* 0x000fe40000010000 */
[----:B-1----:R-:W-:Y:S01]  /*6280*/  HMMA.16816.F32.BF16 R8, R20, R24, R8 ;  /* 0x000000181408723c */ /* 0x002fe20000041808 */
[----:B------:R-:W-:Y:S01]  /*6290*/  MUFU.EX2 R68, R68 ;  /* 0x0000004400447308 */ /* 0x000fe20000000800 */
[----:B------:R-:W-:-:S04]  /*62a0*/  FADD.FTZ R158, R158, R179 ;  /* 0x000000b39e9e7221 */ /* 0x000fc80000010000 */
[C---:B------:R-:W-:Y:S01]  /*62b0*/  HMMA.16816.F32.BF16 R16, R20.reuse, R4, R16 ;  /* 0x000000041410723c */ /* 0x040fe20000041810 */
[----:B------:R-:W-:Y:S01]  /*62c0*/  FADD.FTZ R25, R99, R100 ;  /* 0x0000006463197221 */ /* 0x000fe20000010000 */
[----:B------:R-:W-:Y:S01]  /*62d0*/  FADD.FTZ R187, R187, R158 ;  /* 0x0000009ebbbb7221 */ /* 0x000fe20000010000 */
[----:B------:R-:W1:Y:S01]  /*62e0*/  MUFU.EX2 R65, R65 ;  /* 0x0000004100417308 */ /* 0x000e620000000800 */
[----:B----4-:R-:W-:Y:S01]  /*62f0*/  F2FP.BF16.F32.PACK_AB R24, R67, R70 ;  /* 0x000000464318723e */ /* 0x010fe200000010ff */
[----:B------:R-:W-:Y:S01]  /*6300*/  FADD.FTZ R25, R98, R25 ;  /* 0x0000001962197221 */ /* 0x000fe20000010000 */
[----:B------:R-:W-:Y:S01]  /*6310*/  HMMA.16816.F32.BF16 R12, R20, R6, R12 ;  /* 0x00000006140c723c */ /* 0x000fe2000004180c */
[----:B------:R-:W2:Y:S01]  /*6320*/  LDSM.16.MT88.4 R4, [R231+0x8000] ;  /* 0x00800000e704783b */ /* 0x000ea20000004200 */
[----:B------:R-:W-:-:S03]  /*6330*/  FADD.FTZ R160, R160, R187 ;  /* 0x000000bba0a07221 */ /* 0x000fc60000010000 */
[----:B------:R-:W-:Y:S01]  /*6340*/  MUFU.EX2 R39, R39 ;  /* 0x0000002700277308 */ /* 0x000fe20000000800 */
[----:B------:R-:W-:Y:S01]  /*6350*/  HMMA.16816.F32.BF16 R28, R20, R26, R28 ;  /* 0x0000001a141c723c */ /* 0x000fe2000004181c */
[----:B------:R-:W-:-:S04]  /*6360*/  FADD.FTZ R183, R183, R160 ;  /* 0x000000a0b7b77221 */ /* 0x000fc80000010000 */
[----:B------:R-:W-:Y:S02]  /*6370*/  FADD.FTZ R162, R162, R183 ;  /* 0x000000b7a2a27221 */ /* 0x000fe40000010000 */
[----:B------:R-:W-:Y:S01]  /*6380*/  FADD.FTZ R20, R94, R25 ;  /* 0x000000195e147221 */ /* 0x000fe20000010000 */
[----:B------:R-:W4:Y:S01]  /*6390*/  MUFU.EX2 R40, R40 ;  /* 0x0000002800287308 */ /* 0x000f220000000800 */
[----:B-1----:R-:W-:Y:S01]  /*63a0*/  F2FP.BF16.F32.PACK_AB R26, R65, R68 ;  /* 0x00000044411a723e */ /* 0x002fe200000010ff */
[----:B------:R-:W-:Y:S01]  /*63b0*/  FADD.FTZ R175, R175, R162 ;  /* 0x000000a2afaf7221 */ /* 0x000fe20000010000 */
[----:B------:R-:W-:Y:S02]  /*63c0*/  FADD.FTZ R95, R93, R20 ;  /* 0x000000145d5f7221 */ /* 0x000fe40000010000 */
[----:B------:R-:W1:Y:S01]  /*63d0*/  LDSM.16.MT88.4 R20, [R232+0x8400] ;  /* 0x00840000e814783b */ /* 0x000e620000004200 */
[----:B------:R-:W-:Y:S01]  /*63e0*/  FADD.FTZ R164, R164, R175 ;  /* 0x000000afa4a47221 */ /* 0x000fe20000010000 */
[----:B------:R-:W-:Y:S01]  /*63f0*/  FADD.FTZ R92, R92, R95 ;  /* 0x0000005f5c5c7221 */ /* 0x000fe20000010000 */
[----:B------:R-:W-:Y:S02]  /*6400*/  MUFU.EX2 R42, R42 ;  /* 0x0000002a002a7308 */ /* 0x000fe40000000800 */
[----:B------:R-:W-:Y:S01]  /*6410*/  FADD.FTZ R161, R161, R164 ;  /* 0x000000a4a1a17221 */ /* 0x000fe20000010000 */
[----:B------:R-:W-:-:S03]  /*6420*/  FADD.FTZ R89, R89, R92 ;  /* 0x0000005c59597221 */ /* 0x000fc60000010000 */
[----:B------:R-:W-:Y:S01]  /*6430*/  FADD.FTZ R144, R144, R161 ;  /* 0x000000a190907221 */ /* 0x000fe20000010000 */
[----:B------:R-:W-:Y:S01]  /*6440*/  FADD.FTZ R90, R90, R89 ;  /* 0x000000595a5a7221 */ /* 0x000fe20000010000 */
[----:B------:R-:W5:Y:S01]  /*6450*/  MUFU.EX2 R43, R43 ;  /* 0x0000002b002b7308 */ /* 0x000f620000000800 */
[----:B----4-:R-:W-:Y:S01]  /*6460*/  F2FP.BF16.F32.PACK_AB R25, R40, R39 ;  /* 0x000000272819723e */ /* 0x010fe200000010ff */
        /* <DEDUP_REMOVED lines=9> */
[----:B------:R-:W4:Y:S01]  /*6500*/  MUFU.EX2 R51, R51 ;  /* 0x0000003300337308 */ /* 0x000f220000000800 */
[----:B-----5:R-:W-:Y:S01]  /*6510*/  F2FP.BF16.F32.PACK_AB R27, R43, R42 ;  /* 0x0000002a2b1b723e */ /* 0x020fe200000010ff */
[----:B------:R-:W-:Y:S01]  /*6520*/  FADD.FTZ R38, R38, R37 ;  /* 0x0000002526267221 */ /* 0x000fe20000010000 */
[----:B------:R-:W-:Y:S01]  /*6530*/  FADD.FTZ R83, R83, R86 ;  /* 0x0000005653537221 */ /* 0x000fe20000010000 */
[----:B------:R-:W-:Y:S03]  /*6540*/  LDSM.16.MT88.4 R132, [R231+0x8c00] ;  /* 0x008c0000e784783b */ /* 0x000fe60000004200 */
[----:B------:R-:W-:Y:S01]  /*6550*/  FADD.FTZ R84, R84, R83 ;  /* 0x0000005354547221 */ /* 0x000fe20000010000 */
[----:B------:R-:W-:Y:S01]  /*6560*/  MUFU.EX2 R50, R50 ;  /* 0x0000003200327308 */ /* 0x000fe20000000800 */
[----:B---3--:R-:W-:Y:S02]  /*6570*/  HMMA.16816.F32.BF16 R16, R24, R32, R16 ;  /* 0x000000201810723c */ /* 0x008fe40000041810 */
[----:B------:R-:W-:-:S04]  /*6580*/  FADD.FTZ R81, R81, R84 ;  /* 0x0000005451517221 */ /* 0x000fc80000010000 */
[----:B------:R-:W-:Y:S01]  /*6590*/  HMMA.16816.F32.BF16 R12, R24, R34, R12 ;  /* 0x00000022180c723c */ /* 0x000fe2000004180c */
[----:B------:R-:W3:Y:S01]  /*65a0*/  MUFU.EX2 R49, R49 ;  /* 0x0000003100317308 */ /* 0x000ee20000000800 */
[----:B------:R-:W5:Y:S01]  /*65b0*/  LDSM.16.MT88.4 R32, [R231+0x8400] ;  /* 0x00840000e720783b */ /* 0x000f620000004200 */
[----:B------:R-:W-:-:S03]  /*65c0*/  FADD.FTZ R82, R82, R81 ;  /* 0x0000005152527221 */ /* 0x000fc60000010000 */
[C---:B--2---:R-:W-:Y:S01]  /*65d0*/  HMMA.16816.F32.BF16 R8, R24.reuse, R4, R8 ;  /* 0x000000041808723c */ /* 0x044fe20000041808 */
[----:B------:R-:W-:Y:S02]  /*65e0*/  FADD.FTZ R79, R79, R82 ;  /* 0x000000524f4f7221 */ /* 0x000fe40000010000 */
[----:B------:R-:W-:Y:S02]  /*65f0*/  MUFU.EX2 R94, R97 ;  /* 0x00000061005e7308 */ /* 0x000fe40000000800 */
[----:B------:R-:W-:Y:S01]  /*6600*/  FADD.FTZ R80, R80, R79 ;  /* 0x0000004f50507221 */ /* 0x000fe20000010000 */
[----:B------:R-:W-:Y:S01]  /*6610*/  HMMA.16816.F32.BF16 R28, R24, R6, R28 ;  /* 0x00000006181c723c */ /* 0x000fe2000004181c */
[----:B----4-:R-:W-:Y:S01]  /*6620*/  F2FP.BF16.F32.PACK_AB R4, R51, R66 ;  /* 0x000000423304723e */ /* 0x010fe200000010ff */
[----:B------:R-:W-:Y:S01]  /*6630*/  LDSM.16.MT88.4 R24, [R232+0x8800] ;  /* 0x00880000e818783b */ /* 0x000fe20000004200 */
[----:B------:R-:W-:Y:S02]  /*6640*/  FADD.FTZ R77, R77, R80 ;  /* 0x000000504d4d7221 */ /* 0x000fe40000010000 */
[----:B------:R-:W2:Y:S02]  /*6650*/  MUFU.EX2 R93, R96 ;  /* 0x00000060005d7308 */ /* 0x000ea40000000800 */
[----:B---3--:R-:W-:Y:S01]  /*6660*/  F2FP.BF16.F32.PACK_AB R6, R49, R50 ;  /* 0x000000323106723e */ /* 0x008fe200000010ff */
[----:B------:R-:W-:-:S04]  /*6670*/  FADD.FTZ R78, R78, R77 ;  /* 0x0000004d4e4e7221 */ /* 0x000fc80000010000 */
[----:B------:R-:W-:Y:S01]  /*6680*/  FADD.FTZ R75, R75, R78 ;  /* 0x0000004e4b4b7221 */ /* 0x000fe20000010000 */
[----:B------:R-:W-:Y:S03]  /*6690*/  MUFU.EX2 R61, R61 ;  /* 0x0000003d003d7308 */ /* 0x000fe60000000800 */
[----:B------:R-:W-:-:S04]  /*66a0*/  FADD.FTZ R76, R76, R75 ;  /* 0x0000004b4c4c7221 */ /* 0x000fc80000010000 */
[----:B------:R-:W-:Y:S01]  /*66b0*/  FADD.FTZ R73, R73, R76 ;  /* 0x0000004c49497221 */ /* 0x000fe20000010000 */
[----:B------:R-:W3:Y:S01]  /*66c0*/  MUFU.EX2 R60, R60 ;  /* 0x0000003c003c7308 */ /* 0x000ee20000000800 */
[----:B--2---:R-:W-:Y:S02]  /*66d0*/  F2FP.BF16.F32.PACK_AB R5, R93, R94 ;  /* 0x0000005e5d05723e */ /* 0x004fe400000010ff */
[----:B------:R-:W-:-:S04]  /*66e0*/  FADD.FTZ R74, R74, R73 ;  /* 0x000000494a4a7221 */ /* 0x000fc80000010000 */
[----:B------:R-:W-:Y:S01]  /*66f0*/  FADD.FTZ R71, R71, R74 ;  /* 0x0000004a47477221 */ /* 0x000fe20000010000 */
[----:B------:R-:W-:Y:S03]  /*6700*/  MUFU.EX2 R48, R48 ;  /* 0x0000003000307308 */ /* 0x000fe60000000800 */
[----:B------:R-:W-:-:S04]  /*6710*/  FADD.FTZ R72, R72, R71 ;  /* 0x0000004748487221 */ /* 0x000fc80000010000 */
[----:B------:R-:W-:Y:S01]  /*6720*/  FADD.FTZ R69, R69, R72 ;  /* 0x0000004845457221 */ /* 0x000fe20000010000 */
[----:B------:R-:W2:Y:S01]  /*6730*/  MUFU.EX2 R47, R47 ;  /* 0x0000002f002f7308 */ /* 0x000ea20000000800 */
[----:B---3--:R-:W-:Y:S02]  /*6740*/  F2FP.BF16.F32.PACK_AB R7, R60, R61 ;  /* 0x0000003d3c07723e */ /* 0x008fe400000010ff */
[----:B------:R-:W-:-:S04]  /*6750*/  FADD.FTZ R70, R70, R69 ;  /* 0x0000004546467221 */ /* 0x000fc80000010000 */
[----:B------:R-:W-:Y:S01]  /*6760*/  FADD.FTZ R67, R67, R70 ;  /* 0x0000004643437221 */ /* 0x000fe20000010000 */
[----:B-1----:R-:W-:Y:S01]  /*6770*/  HMMA.16816.F32.BF16 R16, R4, R20, R16 ;  /* 0x000000140410723c */ /* 0x002fe20000041810 */
[----:B------:R-:W-:Y:S02]  /*6780*/  MUFU.EX2 R46, R46 ;  /* 0x0000002e002e7308 */ /* 0x000fe40000000800 */
[----:B------:R-:W-:-:S03]  /*6790*/  FADD.FTZ R68, R68, R67 ;  /* 0x0000004344447221 */ /* 0x000fc60000010000 */
        /* <DEDUP_REMOVED lines=9> */
[----:B------:R-:W-:-:S03]  /*6830*/  FFMA.FTZ R33, R55, UR4, -R64 ;  /* 0x0000000437217c23 */ /* 0x000fc60008010840 */
[----:B------:R-:W-:Y:S02]  /*6840*/  FADD.FTZ R50, R50, R51 ;  /* 0x0000003332327221 */ /* 0x000fe40000010000 */
[----:B------:R-:W4:Y:S01]  /*6850*/  MUFU.EX2 R58, R58 ;  /* 0x0000003a003a7308 */ /* 0x000f220000000800 */
[----:B--2---:R-:W-:Y:S01]  /*6860*/  F2FP.BF16.F32.PACK_AB R4, R47, R48 ;  /* 0x000000302f04723e */ /* 0x004fe200000010ff */
[----:B------:R-:W-:Y:S01]  /*6870*/  FFMA.FTZ R34, R54, UR4, -R64 ;  /* 0x0000000436227c23 */ /* 0x000fe20008010840 */
[----:B---3--:R-:W-:Y:S01]  /*6880*/  F2FP.BF16.F32.PACK_AB R6, R45, R46 ;  /* 0x0000002e2d06723e */ /* 0x008fe200000010ff */
[----:B------:R-:W-:-:S04]  /*6890*/  FADD.FTZ R49, R49, R50 ;  /* 0x0000003231317221 */ /* 0x000fc80000010000 */
[----:B------:R-:W-:Y:S01]  /*68a0*/  MUFU.EX2 R57, R57 ;  /* 0x0000003900397308 */ /* 0x000fe20000000800 */
[----:B------:R-:W-:-:S04]  /*68b0*/  FADD.FTZ R48, R48, R49 ;  /* 0x0000003130307221 */ /* 0x000fc80000010000 */
[----:B------:R-:W-:-:S03]  /*68c0*/  FADD.FTZ R47, R47, R48 ;  /* 0x000000302f2f7221 */ /* 0x000fc60000010000 */
[----:B------:R-:W2:Y:S01]  /*68d0*/  MUFU.EX2 R56, R56 ;  /* 0x0000003800387308 */ /* 0x000ea20000000800 */
[----:B----4-:R-:W-:Y:S01]  /*68e0*/  F2FP.BF16.F32.PACK_AB R5, R58, R59 ;  /* 0x0000003b3a05723e */ /* 0x010fe200000010ff */
[----:B------:R-:W-:-:S04]  /*68f0*/  FADD.FTZ R46, R46, R47 ;  /* 0x0000002f2e2e7221 */ /* 0x000fc80000010000 */
[----:B------:R-:W-:Y:S02]  /*6900*/  FADD.FTZ R45, R45, R46 ;  /* 0x0000002e2d2d7221 */ /* 0x000fe40000010000 */
[----:B------:R-:W-:Y:S08]  /*6910*/  MUFU.EX2 R36, R36 ;  /* 0x0000002400247308 */ /* 0x000ff00000000800 */
[----:B------:R-:W3:Y:S01]  /*6920*/  MUFU.EX2 R3, R3 ;  /* 0x0000000300037308 */ /* 0x000ee20000000800 */
[----:B--2---:R-:W-:-:S07]  /*6930*/  F2FP.BF16.F32.PACK_AB R7, R56, R57 ;  /* 0x000000393807723e */ /* 0x004fce00000010ff */
[C---:B-1----:R-:W-:Y:S01]  /*6940*/  HMMA.16816.F32.BF16 R8, R4.reuse, R20, R8 ;  /* 0x000000140408723c */ /* 0x042fe20000041808 */
[----:B------:R-:W-:Y:S05]  /*6950*/  MUFU.EX2 R33, R33 ;  /* 0x0000002100217308 */ /* 0x000fea0000000800 */
[C---:B------:R-:W-:Y:S01]  /*6960*/  HMMA.16816.F32.BF16 R16, R4.reuse, R24, R16 ;  /* 0x000000180410723c */ /* 0x040fe20000041810 */
[----:B------:R-:W-:Y:S02]  /*6970*/  FADD.FTZ R21, R39, R38 ;  /* 0x0000002627157221 */ /* 0x000fe40000010000 */
[----:B------:R-:W1:Y:S02]  /*6980*/  MUFU.EX2 R34, R34 ;  /* 0x0000002200227308 */ /* 0x000e640000000800 */
[----:B------:R-:W-:Y:S01]  /*6990*/  FADD.FTZ R21, R40, R21 ;  /* 0x0000001528157221 */ /* 0x000fe20000010000 */
[----:B------:R-:W-:Y:S01]  /*69a0*/  HMMA.16816.F32.BF16 R12, R4, R26, R12 ;  /* 0x0000001a040c723c */ /* 0x000fe2000004180c */
[--C-:B------:R-:W-:Y:S01]  /*69b0*/  FFMA.FTZ R24, R53, UR4, -R64.reuse ;  /* 0x0000000435187c23 */ /* 0x100fe20008010840 */
[----:B------:R-:W-:Y:S01]  /*69c0*/  FFMA.FTZ R25, R52, UR4, -R64 ;  /* 0x0000000434197c23 */ /* 0x000fe20008010840 */
[----:B------:R-:W-:-:S02]  /*69d0*/  FADD.FTZ R42, R42, R21 ;  /* 0x000000152a2a7221 */ /* 0x000fc40000010000 */
[----:B------:R-:W-:Y:S01]  /*69e0*/  MUFU.EX2 R63, R63 ;  /* 0x0000003f003f7308 */ /* 0x000fe20000000800 */
[----:B------:R-:W-:Y:S01]  /*69f0*/  HMMA.16816.F32.BF16 R28, R4, R22, R28 ;  /* 0x00000016041c723c */ /* 0x000fe2000004181c */
[----:B------:R-:W-:-:S04]  /*6a00*/  FADD.FTZ R43, R43, R42 ;  /* 0x0000002a2b2b7221 */ /* 0x000fc80000010000 */
[----:B------:R-:W-:Y:S02]  /*6a10*/  FADD.FTZ R94, R94, R43 ;  /* 0x0000002b5e5e7221 */ /* 0x000fe40000010000 */
[----:B------:R-:W2:Y:S01]  /*6a20*/  MUFU.EX2 R32, R62 ;  /* 0x0000003e00207308 */ /* 0x000ea20000000800 */
[----:B---3--:R-:W-:Y:S01]  /*6a30*/  F2FP.BF16.F32.PACK_AB R4, R3, R36 ;  /* 0x000000240304723e */ /* 0x008fe200000010ff */
        /* <DEDUP_REMOVED lines=9> */
[----:B--2---:R-:W-:Y:S01]  /*6ad0*/  F2FP.BF16.F32.PACK_AB R6, R32, R63 ;  /* 0x0000003f2006723e */ /* 0x004fe200000010ff */
        /* <DEDUP_REMOVED lines=11> */
[C---:B------:R-:W-:Y:S06]  /*6b90*/  HMMA.16816.F32.BF16 R136, R4.reuse, R132, R8 ;  /* 0x000000840488723c */ /* 0x040fec0000041808 */
[C---:B------:R-:W-:Y:S06]  /*6ba0*/  HMMA.16816.F32.BF16 R140, R4.reuse, R142, R12 ;  /* 0x0000008e048c723c */ /* 0x040fec000004180c */
[----:B------:R-:W-:Y:S01]  /*6bb0*/  HMMA.16816.F32.BF16 R132, R4, R134, R28 ;  /* 0x000000860484723c */ /* 0x000fe2000004181c */
[----:B------:R-:W-:-:S08]  /*6bc0*/  NOP ;  /* 0x0000000000007918 */ /* 0x000fd00000000000 */
[----:B------:R-:W-:-:S15]  /*6bd0*/  @!P0 BRA `(.L_x_1557) ;  /* 0x0000003c00dc8947 */ /* 0x000fde0003800000 */
[----:B------:R-:W-:Y:S01]  /*6be0*/  ULEA UR10, -UR10, URZ, 0x8 ;  /* 0x0000003f0a0a7291 */ /* 0x000fe2000f8e413f */
[----:B------:R-:W-:Y:S01]  /*6bf0*/  IADD3 R248, R44, -0x2, RZ ;  /* 0xfffffffe2cf87810 */ /* 0x000fe20007ffe0ff */
[----:B------:R-:W-:Y:S01]  /*6c00*/  IMAD.MOV.U32 R149, RZ, RZ, R2 ;  /* 0x000000ffff957224 */ /* 0x000fe200078e0002 */
[----:B------:R-:W-:Y:S01]  /*6c10*/  MOV R3, R0 ;  /* 0x0000000000037202 */ /* 0x000fe20000000f00 */
[----:B------:R-:W-:Y:S02]  /*6c20*/  USHF.R.S32.HI UR4, URZ, 0x1f, UR10 ;  /* 0x0000001f3f047899 */ /* 0x000fe4000801140a */
[----:B------:R-:W-:Y:S01]  /*6c30*/  MOV R244, UR10 ;  /* 0x0000000a00f47c02 */ /* 0x000fe20008000f00 */
[----:B------:R-:W-:-:S03]  /*6c40*/  ULDC UR7, c[0x0][0x248] ;  /* 0x0000920000077ab9 */ /* 0x000fc60000000800 */
[----:B------:R-:W-:Y:S01]  /*6c50*/  IMAD.U32 R242, RZ, RZ, UR4 ;  /* 0x00000004fff27e24 */ /* 0x000fe2000f8e00ff */
[----:B------:R-:W-:-:S06]  /*6c60*/  ULDC UR4, c[0x0][0x2ec] ;  /* 0x0000bb0000047ab9 */ /* 0x000fcc0000000800 */
.L_x_1561:
        /* <DEDUP_REMOVED lines=66> */
.L_x_1558:
[C---:B------:R-:W-:Y:S04]  /*7090*/  LEA R238, P0, R8.reuse, R238, 0x1 ;  /* 0x000000ee08ee7211 */ /* 0x040fe800078008ff */
[----:B------:R-:W-:Y:S02]  /*70a0*/  LEA.HI.X R239, R8, R239, R0, 0x1, P0 ;  /* 0x000000ef08ef7211 */ /* 0x000fe400000f0c00 */
[----:B------:R-:W-:Y:S03]  /*70b0*/  IADD3 R124, P0, R238, UR12, RZ ;  /* 0x0000000cee7c7c10 */ /* 0x000fe6000ff1e0ff */
[----:B------:R-:W-:Y:S01]  /*70c0*/  @!PT LDS RZ, [RZ] ;  /* 0x00000000fffff984 */ /* 0x000fe20000000800 */
[----:B------:R-:W-:Y:S01]  /*70d0*/  @!PT LDS RZ, [RZ] ;  /* 0x00000000fffff984 */ /* 0x000fe20000000800 */
[----:B------:R-:W-:Y:S01]  /*70e0*/  @!PT LDS RZ, [RZ] ;  /* 0x00000000fffff984 */ /* 0x000fe20000000800 */
[----:B------:R-:W-:Y:S01]  /*70f0*/  LDGSTS.E.BYPASS.LTC128B.128 [R243+0x5000], desc[UR16][R238.64] ;  /* 0x05000000eef37fae */ /* 0x000fe2000b901d50 */
[----:B------:R-:W-:Y:S02]  /*7100*/  IADD3.X R125, R239, UR11, RZ, P0, !PT ;  /* 0x0000000bef7d7c10 */ /* 0x000fe400087fe4ff */
[----:B------:R-:W-:Y:S03]  /*7110*/  IADD3 R122, P0, R124, UR12, RZ ;  /* 0x0000000c7c7a7c10 */ /* 0x000fe6000ff1e0ff */
        /* <DEDUP_REMOVED lines=17> */
[----:B------:R-:W-:Y:S03]  /*7230*/  ISETP.GT.AND P0, PT, R248, R237, PT ;  /* 0x000000edf800720c */ /* 0x000fe60003f04270 */
        /* <DEDUP_REMOVED lines=171> */
.L_x_1560:
[C---:B------:R-:W-:Y:S04]  /*7cf0*/  LEA R240, P0, R156.reuse, R240, 0x1 ;  /* 0x000000f09cf07211 */ /* 0x040fe800078008ff */
[----:B------:R-:W-:Y:S02]  /*7d00*/  LEA.HI.X R241, R156, R241, R153, 0x1, P0 ;  /* 0x000000f19cf17211 */ /* 0x000fe400000f0c99 */
[----:B------:R-:W-:Y:S03]  /*7d10*/  IADD3 R158, P0, R240, UR18, RZ ;  /* 0x00000012f09e7c10 */ /* 0x000fe6000ff1e0ff */
[----:B------:R-:W-:Y:S01]  /*7d20*/  @!PT LDS RZ, [RZ] ;  /* 0x00000000fffff984 */ /* 0x000fe20000000800 */
[----:B------:R-:W-:Y:S01]  /*7d30*/  @!PT LDS RZ, [RZ] ;  /* 0x00000000fffff984 */ /* 0x000fe20000000800 */
[----:B------:R-:W-:Y:S01]  /*7d40*/  @!PT LDS RZ, [RZ] ;  /* 0x00000000fffff984 */ /* 0x000fe20000000800 */
        /* <DEDUP_REMOVED lines=22> */
.L_x_1559:
        /* <DEDUP_REMOVED lines=299> */
[----:B------:R-:W-:Y:S01]  /*9160*/  ISETP.GT.AND P0, PT, R248, R237, PT ;  /* 0x000000edf800720c */ /* 0x000fe20003f04270 */
        /* <DEDUP_REMOVED lines=414> */
.L_x_1557:
[----:B------:R-:W1:Y:S01]  /*ab50*/  SHFL.BFLY PT, R4, R249, 0x2, 0x1f ;  /* 0x0c401f00f9047f89 */ /* 0x000e6200000e0000 */
[----:B------:R-:W2:Y:S01]  /*ab60*/  S2UR UR5, SR_CgaCtaId ;  /* 0x00000000000579c3 */ /* 0x000ea20000008800 */
[----:B------:R-:W-:Y:S01]  /*ab70*/  IMAD.MOV.U32 R11, RZ, RZ, 0x3f800000 ;  /* 0x3f800000ff0b7424 */ /* 0x000fe200078e00ff */
[----:B------:R-:W-:Y:S01]  /*ab80*/  UMOV UR4, 0x400 ;  /* 0x0000040000047882 */ /* 0x000fe20000000000 */
[----:B------:R-:W3:Y:S01]  /*ab90*/  S2R R18, SR_TID.X ;  /* 0x0000000000127919 */ /* 0x000ee20000002100 */
[----:B------:R-:W-:Y:S01]  /*aba0*/  IMAD.MOV.U32 R10, RZ, RZ, 0x3f800000 ;  /* 0x3f800000ff0a7424 */ /* 0x000fe200078e00ff */
[----:B------:R-:W-:Y:S01]  /*abb0*/  BSSY B0, `(.L_x_1562) ;  /* 0x000009d000007945 */ /* 0x000fe20003800000 */
[----:B------:R-:W4:Y:S01]  /*abc0*/  S2R R7, SR_TID.X ;  /* 0x0000000000077919 */ /* 0x000f220000002100 */
[----:B------:R-:W5:Y:S01]  /*abd0*/  SHFL.BFLY PT, R5, R250, 0x2, 0x1f ;  /* 0x0c401f00fa057f89 */ /* 0x000f6200000e0000 */
[----:B------:R-:W-:Y:S01]  /*abe0*/  BAR.SYNC.DEFER_BLOCKING 0x0 ;  /* 0x0000000000007b1d */ /* 0x000fe20000010000 */
[----:B-1----:R-:W-:Y:S01]  /*abf0*/  FADD.FTZ R4, R4, R249 ;  /* 0x000000f904047221 */ /* 0x002fe20000010000 */
[----:B--2---:R-:W-:-:S04]  /*ac00*/  ULEA UR5, UR5, UR4, 0x18 ;  /* 0x0000000405057291 */ /* 0x004fc8000f8ec03f */
[----:B------:R-:W1:Y:S02]  /*ac10*/  S2R R28, SR_CTAID.Y ;  /* 0x00000000001c7919 */ /* 0x000e640000002600 */
[----:B------:R-:W2:Y:S01]  /*ac20*/  S2UR UR4, SR_CTAID.Z ;  /* 0x00000000000479c3 */ /* 0x000ea20000002700 */
[----:B------:R-:W2:Y:S01]  /*ac30*/  SHFL.BFLY PT, R9, R4, 0x1, 0x1f ;  /* 0x0c201f0004097f89 */ /* 0x000ea200000e0000 */
[----:B------:R-:W1:Y:S01]  /*ac40*/  S2R R30, SR_CTAID.X ;  /* 0x00000000001e7919 */ /* 0x000e620000002500 */
[----:B-----5:R-:W-:Y:S01]  /*ac50*/  FADD.FTZ R5, R5, R250 ;  /* 0x000000fa05057221 */ /* 0x020fe20000010000 */
[----:B---3--:R-:W-:Y:S02]  /*ac60*/  SHF.R.S32.HI R3, RZ, 0x1f, R18 ;  /* 0x0000001fff037819 */ /* 0x008fe40000011412 */
[----:B----4-:R-:W-:Y:S02]  /*ac70*/  SHF.R.S32.HI R6, RZ, 0x1f, R7 ;  /* 0x0000001fff067819 */ /* 0x010fe40000011407 */
[----:B------:R-:W3:Y:S01]  /*ac80*/  SHFL.BFLY PT, R8, R5, 0x1, 0x1f ;  /* 0x0c201f0005087f89 */ /* 0x000ee200000e0000 */
[----:B------:R-:W-:-:S02]  /*ac90*/  LEA.HI R13, R3, R18, RZ, 0x3 ;  /* 0x00000012030d7211 */ /* 0x000fc400078f18ff */
[----:B------:R-:W-:Y:S02]  /*aca0*/  LEA.HI R15, R6, R7, RZ, 0x2 ;  /* 0x00000007060f7211 */ /* 0x000fe400078f10ff */
[----:B------:R-:W-:Y:S02]  /*acb0*/  SHF.R.S32.HI R16, RZ, 0x3, R13 ;  /* 0x00000003ff107819 */ /* 0x000fe4000001140d */
[----:B------:R-:W-:Y:S02]  /*acc0*/  LOP3.LUT R19, R13, 0xfffffff8, RZ, 0xc0, !PT ;  /* 0xfffffff80d137812 */ /* 0x000fe400078ec0ff */
[----:B------:R-:W-:Y:S02]  /*acd0*/  LOP3.LUT R14, R15, 0xfffffffc, RZ, 0xc0, !PT ;  /* 0xfffffffc0f0e7812 */ /* 0x000fe400078ec0ff */
[----:B------:R-:W-:Y:S01]  /*ace0*/  SHF.R.S32.HI R15, RZ, 0x2, R15 ;  /* 0x00000002ff0f7819 */ /* 0x000fe2000001140f */
[----:B------:R-:W-:Y:S02]  /*acf0*/  IMAD.IADD R12, R18, 0x1, -R19 ;  /* 0x00000001120c7824 */ /* 0x000fe400078e0a13 */
[----:B--2---:R-:W-:Y:S01]  /*ad00*/  FADD.FTZ R9, R4, R9 ;  /* 0x0000000904097221 */ /* 0x004fe20000010000 */
[----:B------:R-:W-:Y:S01]  /*ad10*/  LEA.HI R4, R3, R18, RZ, 0x5 ;  /* 0x0000001203047211 */ /* 0x000fe200078f28ff */
[----:B------:R-:W-:Y:S01]  /*ad20*/  IMAD.IADD R14, R7, 0x1, -R14 ;  /* 0x00000001070e7824 */ /* 0x000fe200078e0a0e */
[----:B------:R-:W-:-:S02]  /*ad30*/  LEA.HI R13, R13, R16, RZ, 0x1 ;  /* 0x000000100d0d7211 */ /* 0x000fc400078f08ff */
[----:B------:R-:W-:Y:S02]  /*ad40*/  LOP3.LUT R3, R4, 0xffffffe0, RZ, 0xc0, !PT ;  /* 0xffffffe004037812 */ /* 0x000fe400078ec0ff */
[----:B------:R-:W-:Y:S02]  /*ad50*/  LOP3.LUT R13, R13, 0xfffffffe, RZ, 0xc0, !PT ;  /* 0xfffffffe0d0d7812 */ /* 0x000fe400078ec0ff */
[----:B------:R-:W-:Y:S01]  /*ad60*/  FSETP.NE.FTZ.AND P3, PT, R9, RZ, PT ;  /* 0x000000ff0900720b */ /* 0x000fe20003f75000 */
[----:B------:R-:W-:Y:S01]  /*ad70*/  IMAD.IADD R3, R18, 0x1, -R3 ;  /* 0x0000000112037824 */ /* 0x000fe200078e0a03 */
[----:B------:R-:W-:Y:S01]  /*ad80*/  SHF.R.S32.HI R18, RZ, 0x1f, R15 ;  /* 0x0000001fff127819 */ /* 0x000fe2000001140f */
[----:B---3--:R-:W-:Y:S01]  /*ad90*/  FADD.FTZ R8, R5, R8 ;  /* 0x0000000805087221 */ /* 0x008fe20000010000 */
[----:B------:R-:W-:Y:S02]  /*ada0*/  IADD3 R13, R16, -R13, RZ ;  /* 0x8000000d100d7210 */ /* 0x000fe40007ffe0ff */
[----:B------:R-:W-:-:S02]  /*adb0*/  LEA.HI R20, R18, R15, RZ, 0x3 ;  /* 0x0000000f12147211 */ /* 0x000fc400078f18ff */
[-C--:B------:R-:W-:Y:S02]  /*adc0*/  LEA.HI R16, R6, R7.reuse, RZ, 0x6 ;  /* 0x0000000706107211 */ /* 0x080fe400078f30ff */
[----:B------:R-:W-:Y:S02]  /*add0*/  LOP3.LUT R20, R20, 0xfffffff8, RZ, 0xc0, !PT ;  /* 0xfffffff814147812 */ /* 0x000fe400078ec0ff */
[----:B------:R-:W-:Y:S01]  /*ade0*/  LEA.HI R5, R6, R7, RZ, 0x5 ;  /* 0x0000000706057211 */ /* 0x000fe200078f28ff */
[----:B------:R-:W-:Y:S01]  /*adf0*/  IMAD.SHL.U32 R18, R16, 0x4, RZ ;  /* 0x0000000410127824 */ /* 0x000fe200078e00ff */
[----:B------:R-:W-:Y:S01]  /*ae00*/  LEA.HI R21, R12, R12, RZ, 0x1 ;  /* 0x0000000c0c157211 */ /* 0x000fe200078f08ff */
[----:B------:R-:W-:Y:S01]  /*ae10*/  IMAD.IADD R15, R15, 0x1, -R20 ;  /* 0x000000010f0f7824 */ /* 0x000fe200078e0a14 */
[----:B------:R-:W-:Y:S01]  /*ae20*/  SHF.R.S32.HI R17, RZ, 0x5, R5 ;  /* 0x00000005ff117819 */ /* 0x000fe20000011405 */
[----:B------:R-:W2:Y:S01]  /*ae30*/  @P3 MUFU.RCP R11, R9 ;  /* 0x00000009000b3308 */ /* 0x000ea20000001000 */
[----:B------:R-:W-:Y:S01]  /*ae40*/  LOP3.LUT R18, R18, 0x3fffff00, RZ, 0xc0, !PT ;  /* 0x3fffff0012127812 */ /* 0x000fe200078ec0ff */
[----:B------:R-:W3:Y:S01]  /*ae50*/  @P3 LDC R31, c[0x0][0x2e8] ;  /* 0x0000ba00ff1f3b82 */ /* 0x000ee20000000800 */
[----:B------:R-:W-:Y:S01]  /*ae60*/  LEA.HI R20, R15, R15, RZ, 0x1 ;  /* 0x0000000f0f147211 */ /* 0x000fe200078f08ff */
[----:B------:R-:W-:Y:S01]  /*ae70*/  IMAD R14, R17, 0x100, R14 ;  /* 0x00000100110e7824 */ /* 0x000fe200078e020e */
[----:B------:R-:W-:Y:S01]  /*ae80*/  FSETP.NE.FTZ.AND P2, PT, R8, RZ, PT ;  /* 0x000000ff0800720b */ /* 0x000fe20003f55000 */
[----:B------:R-:W-:Y:S01]  /*ae90*/  IMAD R17, R13, 0x20, R18 ;  /* 0x000000200d117824 */ /* 0x000fe200078e0212 */
[----:B------:R-:W-:Y:S01]  /*aea0*/  SHF.R.S32.HI R13, RZ, 0x1, R20 ;  /* 0x00000001ff0d7819 */ /* 0x000fe20000011414 */
[----:B------:R-:W-:Y:S01]  /*aeb0*/  @P3 MUFU.LG2 R9, R9 ;  /* 0x0000000900093308 */ /* 0x000fe20000000c00 */
[----:B------:R-:W-:-:S02]  /*aec0*/  SHF.R.S32.HI R19, RZ, 0x1, R21 ;  /* 0x00000001ff137819 */ /* 0x000fc40000011415 */
[----:B------:R-:W-:Y:S01]  /*aed0*/  LOP3.LUT R21, R21, 0xfffffffe, RZ, 0xc0, !PT ;  /* 0xfffffffe15157812 */ /* 0x000fe200078ec0ff */
[----:B------:R-:W-:Y:S01]  /*aee0*/  IMAD.SHL.U32 R18, R13, 0x40, RZ ;  /* 0x000000400d127824 */ /* 0x000fe200078e00ff */
[----:B------:R-:W-:Y:S01]  /*aef0*/  LOP3.LUT R20, R20, 0x1fffffe, RZ, 0xc0, !PT ;  /* 0x01fffffe14147812 */ /* 0x000fe200078ec0ff */
[----:B------:R-:W-:Y:S01]  /*af00*/  IMAD.SHL.U32 R19, R19, 0x8, RZ ;  /* 0x0000000813137824 */ /* 0x000fe200078e00ff */
[----:B------:R-:W-:Y:S02]  /*af10*/  IADD3 R12, R12, -R21, RZ ;  /* 0x800000150c0c7210 */ /* 0x000fe40007ffe0ff */
[----:B------:R-:W-:Y:S01]  /*af20*/  LOP3.LUT R18, R18, 0xc0, RZ, 0xc0, !PT ;  /* 0x000000c012127812 */ /* 0x000fe200078ec0ff */
[----:B------:R-:W-:Y:S01]  /*af30*/  IMAD.IADD R15, R15, 0x1, -R20 ;  /* 0x000000010f0f7824 */ /* 0x000fe200078e0a14 */
[----:B------:R-:W4:Y:S01]  /*af40*/  @P2 MUFU.RCP R10, R8 ;  /* 0x00000008000a2308 */ /* 0x000f220000001000 */
[----:B------:R-:W-:Y:S01]  /*af50*/  IMAD R12, R12, 0x4, R17 ;  /* 0x000000040c0c7824 */ /* 0x000fe200078e0211 */
[----:B------:R-:W-:Y:S01]  /*af60*/  LEA.HI R17, R18, R18, RZ, 0x1d ;  /* 0x0000001212117211 */ /* 0x000fe200078fe8ff */
[----:B------:R-:W-:Y:S01]  /*af70*/  IMAD R14, R15, 0x10, R14 ;  /* 0x000000100f0e7824 */ /* 0x000fe200078e020e */
[----:B------:R-:W-:Y:S01]  /*af80*/  LOP3.LUT P0, RZ, R13, 0x2, RZ, 0xc0, !PT ;  /* 0x000000020dff7812 */ /* 0x000fe2000780c0ff */
[----:B--2---:R-:W-:Y:S01]  /*af90*/  FMUL.FTZ R144, R11, R144 ;  /* 0x000000900b907220 */ /* 0x004fe20000410000 */
[----:B------:R-:W-:Y:S01]  /*afa0*/  LOP3.LUT R15, R13, 0x1, RZ, 0xc0, !PT ;  /* 0x000000010d0f7812 */ /* 0x000fe200078ec0ff */
[----:B------:R-:W-:Y:S01]  /*afb0*/  IMAD.U32 R14, R14, 0x2, R17 ;  /* 0x000000020e0e7824 */ /* 0x000fe200078e0011 */
[----:B------:R-:W-:Y:S01]  /*afc0*/  MOV R13, 0x20 ;  /* 0x00000020000d7802 */ /* 0x000fe20000000f00 */
[----:B------:R-:W-:Y:S01]  /*afd0*/  FMUL.FTZ R145, R11, R145 ;  /* 0x000000910b917220 */ /* 0x000fe20000410000 */
[----:B------:R-:W-:Y:S01]  /*afe0*/  ISETP.NE.U32.AND P1, PT, R15, 0x1, PT ;  /* 0x000000010f00780c */ /* 0x000fe20003f25070 */
[C---:B------:R-:W-:Y:S01]  /*aff0*/  FMUL.FTZ R140, R11.reuse, R140 ;  /* 0x0000008c0b8c7220 */ /* 0x040fe20000410000 */
[----:B------:R-:W-:Y:S01]  /*b000*/  LEA R14, R14, UR5, 0x2 ;  /* 0x000000050e0e7c11 */ /* 0x000fe2000f8e10ff */
[C---:B------:R-:W-:Y:S01]  /*b010*/  FMUL.FTZ R141, R11.reuse, R141 ;  /* 0x0000008d0b8d7220 */ /* 0x040fe20000410000 */
[C---:B------:R-:W-:Y:S01]  /*b020*/  FMUL.FTZ R136, R11.reuse, R136 ;  /* 0x000000880b887220 */ /* 0x040fe20000410000 */
[C---:B------:R-:W-:Y:S01]  /*b030*/  FMUL.FTZ R137, R11.reuse, R137 ;  /* 0x000000890b897220 */ /* 0x040fe20000410000 */
[----:B------:R-:W-:Y:S01]  /*b040*/  LEA.HI R16, R6, R7, RZ, 0x4 ;  /* 0x0000000706107211 */ /* 0x000fe200078f20ff */
[C---:B------:R-:W-:Y:S01]  /*b050*/  FMUL.FTZ R132, R11.reuse, R132 ;  /* 0x000000840b847220 */ /* 0x040fe20000410000 */
[----:B------:R-:W-:Y:S01]  /*b060*/  FMUL.FTZ R133, R11, R133 ;  /* 0x000000850b857220 */ /* 0x000fe20000410000 */
[----:B------:R-:W-:Y:S01]  /*b070*/  SEL R11, R13, 0xffffffe0, P1 ;  /* 0xffffffe00d0b7807 */ /* 0x000fe20000800000 */
[C---:B------:R-:W-:Y:S01]  /*b080*/  VIADD R13, R14.reuse, 0x40 ;  /* 0x000000400e0d7836 */ /* 0x040fe20000000000 */
[----:B------:R-:W-:Y:S01]  /*b090*/  SHF.R.S32.HI R16, RZ, 0x4, R16 ;  /* 0x00000004ff107819 */ /* 0x000fe20000011410 */
[----:B------:R-:W-:-:S02]  /*b0a0*/  @P0 VIADD R13, R14, 0xffffffc0 ;  /* 0xffffffc00e0d0836 */ /* 0x000fc40000000000 */
[C---:B----4-:R-:W-:Y:S01]  /*b0b0*/  FMUL.FTZ R147, R10.reuse, R147 ;  /* 0x000000930a937220 */ /* 0x050fe20000410000 */
[C---:B------:R-:W-:Y:S01]  /*b0c0*/  FMUL.FTZ R146, R10.reuse, R146 ;  /* 0x000000920a927220 */ /* 0x040fe20000410000 */
[C---:B------:R-:W-:Y:S01]  /*b0d0*/  FMUL.FTZ R143, R10.reuse, R143 ;  /* 0x0000008f0a8f7220 */ /* 0x040fe20000410000 */
[----:B------:R-:W-:Y:S01]  /*b0e0*/  FMUL.FTZ R142, R10, R142 ;  /* 0x0000008e0a8e7220 */ /* 0x000fe20000410000 */
[----:B------:R-:W-:Y:S02]  /*b0f0*/  IMAD.IADD R15, R14, 0x1, R11 ;  /* 0x000000010e0f7824 */ /* 0x000fe400078e020b */
[C---:B------:R-:W-:Y:S01]  /*b100*/  FMUL.FTZ R139, R10.reuse, R139 ;  /* 0x0000008b0a8b7220 */ /* 0x040fe20000410000 */
[C---:B------:R-:W-:Y:S01]  /*b110*/  FMUL.FTZ R138, R10.reuse, R138 ;  /* 0x0000008a0a8a7220 */ /* 0x040fe20000410000 */
[C---:B------:R-:W-:Y:S01]  /*b120*/  FMUL.FTZ R135, R10.reuse, R135 ;  /* 0x000000870a877220 */ /* 0x040fe20000410000 */
[----:B------:R-:W-:Y:S01]  /*b130*/  FMUL.FTZ R134, R10, R134 ;  /* 0x000000860a867220 */ /* 0x000fe20000410000 */
[----:B------:R-:W-:Y:S01]  /*b140*/  IMAD.IADD R29, R11, 0x1, R13 ;  /* 0x000000010b1d7824 */ /* 0x000fe200078e020d */
[----:B------:R-:W-:Y:S01]  /*b150*/  STS.64 [R14], R144 ;  /* 0x000000900e007388 */ /* 0x000fe20000000a00 */
[----:B------:R-:W-:Y:S01]  /*b160*/  IMAD.SHL.U32 R16, R16, 0x40, RZ ;  /* 0x0000004010107824 */ /* 0x000fe200078e00ff */
[----:B------:R-:W1:Y:S01]  /*b170*/  LDC.64 R10, c[0x0][0x2c0] ;  /* 0x0000b000ff0a7b82 */ /* 0x000e620000000a00 */
[--C-:B------:R-:W-:Y:S01]  /*b180*/  SHF.R.S32.HI R32, RZ, 0x5, R4.reuse ;  /* 0x00000005ff207819 */ /* 0x100fe20000011404 */
[----:B------:R-:W-:Y:S01]  /*b190*/  STS.64 [R14+0x400], R146 ;  /* 0x000400920e007388 */ /* 0x000fe20000000a00 */
[----:B------:R-:W-:Y:S01]  /*b1a0*/  SHF.R.S32.HI R35, RZ, 0x1f, R4 ;  /* 0x0000001fff237819 */ /* 0x000fe20000011404 */
[----:B------:R-:W2:Y:S01]  /*b1b0*/  @P2 MUFU.LG2 R8, R8 ;  /* 0x0000000800082308 */ /* 0x000ea20000000c00 */
[----:B------:R-:W-:Y:S01]  /*b1c0*/  LOP3.LUT R16, R16, 0xc0, RZ, 0xc0, !PT ;  /* 0x000000c010107812 */ /* 0x000fe200078ec0ff */
[----:B------:R-:W-:Y:S01]  /*b1d0*/  STS.64 [R15], R140 ;  /* 0x0000008c0f007388 */ /* 0x000fe20000000a00 */
[----:B------:R-:W-:Y:S01]  /*b1e0*/  LOP3.LUT R34, R5, 0xffffffe0, RZ, 0xc0, !PT ;  /* 0xffffffe005227812 */ /* 0x000fe200078ec0ff */
[----:B------:R-:W4:Y:S01]  /*b1f0*/  @P2 LDC R33, c[0x0][0x2e8] ;  /* 0x0000ba00ff212b82 */ /* 0x000f220000000800 */
[----:B------:R-:W-:Y:S01]  /*b200*/  LOP3.LUT R19, R16, 0x18, R19, 0xf8, !PT ;  /* 0x0000001810137812 */ /* 0x000fe200078ef813 */
[----:B------:R-:W-:Y:S01]  /*b210*/  STS.64 [R15+0x400], R142 ;  /* 0x0004008e0f007388 */ /* 0x000fe20000000a00 */
[----:B------:R-:W-:Y:S01]  /*b220*/  SHF.R.U32.HI R16, RZ, 0x3, R16 ;  /* 0x00000003ff107819 */ /* 0x000fe20000011610 */
[----:B------:R-:W-:Y:S01]  /*b230*/  @P3 FMUL.FTZ R9, R9, 0.69314718246459960938 ;  /* 0x3f31721809093820 */ /* 0x000fe20000410000 */
[----:B------:R-:W-:Y:S01]  /*b240*/  LEA.HI R5, R35, R32, RZ, 0x2 ;  /* 0x0000002023057211 */ /* 0x000fe200078f10ff */
[----:B------:R-:W-:Y:S01]  /*b250*/  STS.64 [R13], R136 ;  /* 0x000000880d007388 */ /* 0x000fe20000000a00 */
[----:B------:R-:W-:-:S02]  /*b260*/  LOP3.LUT R19, R19, R16, RZ, 0x3c, !PT ;  /* 0x0000001013137212 */ /* 0x000fc400078e3cff */
[-C--:B------:R-:W-:Y:S01]  /*b270*/  IADD3 R34, -R34, R7.reuse, RZ ;  /* 0x0000000722227210 */ /* 0x080fe20007ffe1ff */
[----:B------:R-:W-:Y:S01]  /*b280*/  STS.64 [R13+0x400], R138 ;  /* 0x0004008a0d007388 */ /* 0x000fe20000000a00 */
[----:B------:R-:W-:Y:S01]  /*b290*/  LEA.HI R6, R6, R7, RZ, 0x3 ;  /* 0x0000000706067211 */ /* 0x000fe200078f18ff */
[----:B------:R-:W-:Y:S01]  /*b2a0*/  IMAD.IADD R12, R12, 0x1, R19 ;  /* 0x000000010c0c7824 */ /* 0x000fe200078e0213 */
[----:B------:R-:W-:Y:S01]  /*b2b0*/  SHF.R.S32.HI R4, RZ, 0x1f, R3 ;  /* 0x0000001fff047819 */ /* 0x000fe20000011403 */
[----:B------:R-:W-:Y:S01]  /*b2c0*/  STS.64 [R29], R132 ;  /* 0x000000841d007388 */ /* 0x000fe20000000a00 */
[----:B------:R-:W-:Y:S01]  /*b2d0*/  LOP3.LUT R5, R5, 0xfffffffc, RZ, 0xc0, !PT ;  /* 0xfffffffc05057812 */ /* 0x000fe200078ec0ff */
[----:B-1----:R-:W-:Y:S01]  /*b2e0*/  IMAD R10, R28, R10, R245 ;  /* 0x0000000a1c0a7224 */ /* 0x002fe200078e02f5 */
[----:B------:R-:W-:Y:S01]  /*b2f0*/  LEA R36, R12, UR5, 0x2 ;  /* 0x000000050c247c11 */ /* 0x000fe2000f8e10ff */
[----:B------:R1:W-:Y:S01]  /*b300*/  STS.64 [R29+0x400], R134 ;  /* 0x000400861d007388 */ /* 0x0003e20000000a00 */
[----:B------:R-:W-:Y:S01]  /*b310*/  BAR.SYNC.DEFER_BLOCKING 0x0 ;  /* 0x0000000000007b1d */ /* 0x000fe20000010000 */
[----:B------:R-:W-:Y:S01]  /*b320*/  LOP3.LUT P0, RZ, R34, 0x3, RZ, 0xc0, !PT ;  /* 0x0000000322ff7812 */ /* 0x000fe2000780c0ff */
[----:B------:R-:W-:Y:S01]  /*b330*/  IMAD.IADD R5, R32, 0x1, -R5 ;  /* 0x0000000120057824 */ /* 0x000fe200078e0a05 */
[----:B------:R-:W-:Y:S01]  /*b340*/  LEA.HI R4, R4, R3, RZ, 0x2 ;  /* 0x0000000304047211 */ /* 0x000fe200078f10ff */
[----:B------:R-:W-:-:S02]  /*b350*/  IMAD.MOV R32, RZ, RZ, -R245 ;  /* 0x000000ffff207224 */ /* 0x000fc400078e0af5 */
[----:B------:R-:W-:Y:S01]  /*b360*/  IMAD.MOV.U32 R3, RZ, RZ, -0x800000 ;  /* 0xff800000ff037424 */ /* 0x000fe200078e00ff */
[----:B------:R-:W-:Y:S01]  /*b370*/  SHF.R.S32.HI R4, RZ, 0x2, R4 ;  /* 0x00000002ff047819 */ /* 0x000fe20000011404 */
[----:B---3--:R-:W-:Y:S01]  /*b380*/  @P3 FFMA.FTZ R3, R2, R31, R9 ;  /* 0x0000001f02033223 */ /* 0x008fe20000010009 */
[----:B------:R-:W-:Y:S02]  /*b390*/  IMAD.MOV.U32 R2, RZ, RZ, -0x800000 ;  /* 0xff800000ff027424 */ /* 0x000fe400078e00ff */
[----:B------:R-:W-:Y:S01]  /*b3a0*/  LEA R4, R5, R4, 0x4 ;  /* 0x0000000405047211 */ /* 0x000fe200078e20ff */
[----:B--2---:R-:W-:Y:S01]  /*b3b0*/  @P2 FMUL.FTZ R5, R8, 0.69314718246459960938 ;  /* 0x3f31721808052820 */ /* 0x004fe20000410000 */
[----:B------:R-:W-:-:S03]  /*b3c0*/  IMAD.SHL.U32 R8, R30, 0x40, RZ ;  /* 0x000000401e087824 */ /* 0x000fc600078e00ff */
[----:B----4-:R-:W-:Y:S01]  /*b3d0*/  @P2 FFMA.FTZ R2, R0, R33, R5 ;  /* 0x0000002100022223 */ /* 0x010fe20000010005 */
[----:B-1----:R-:W1:Y:S01]  /*b3e0*/  LDC R29, c[0x0][0x270] ;  /* 0x00009c00ff1d7b82 */ /* 0x002e620000000800 */
[----:B------:R-:W2:Y:S04]  /*b3f0*/  LDS.128 R24, [R36] ;  /* 0x0000000024187984 */ /* 0x000ea80000000c00 */
[----:B------:R-:W3:Y:S04]  /*b400*/  LDS.128 R20, [R36+0x800] ;  /* 0x0008000024147984 */ /* 0x000ee80000000c00 */
[----:B------:R-:W4:Y:S04]  /*b410*/  LDS.128 R16, [R36+0x1000] ;  /* 0x0010000024107984 */ /* 0x000f280000000c00 */
[----:B------:R5:W2:Y:S01]  /*b420*/  LDS.128 R12, [R36+0x1800] ;  /* 0x00180000240c7984 */ /* 0x000aa20000000c00 */
[----:B-1----:R-:W-:-:S04]  /*b430*/  IMAD R32, R29, R32, UR4 ;  /* 0x000000041d207e24 */ /* 0x002fc8000f8e0220 */
[----:B------:R-:W-:-:S04]  /*b440*/  IMAD R10, R10, R29, R32 ;  /* 0x0000001d0a0a7224 */ /* 0x000fc800078e0220 */
[----:B------:R-:W-:Y:S01]  /*b450*/  IMAD R5, R10, R11, R8 ;  /* 0x0000000b0a057224 */ /* 0x000fe200078e0208 */
[----:B-----5:R-:W-:Y:S02]  /*b460*/  LOP3.LUT R36, R6, 0xfffffff8, RZ, 0xc0, !PT ;  /* 0xfffffff806247812 */ /* 0x020fe400078ec0ff */
[----:B------:R-:W-:-:S03]  /*b470*/  SHF.R.S32.HI R6, RZ, 0x3, R6 ;  /* 0x00000003ff067819 */ /* 0x000fc60000011406 */
[----:B------:R-:W-:-:S04]  /*b480*/  IMAD.IADD R36, R7, 0x1, -R36 ;  /* 0x0000000107247824 */ /* 0x000fc800078e0a24 */
[----:B------:R-:W-:-:S05]  /*b490*/  IMAD.SHL.U32 R36, R36, 0x4, RZ ;  /* 0x0000000424247824 */ /* 0x000fca00078e00ff */
[----:B------:R-:W-:Y:S01]  /*b4a0*/  SHF.R.S32.HI R37, RZ, 0x1f, R36 ;  /* 0x0000001fff257819 */ /* 0x000fe20000011424 */
[----:B--234-:R-:W-:Y:S06]  /*b4b0*/  @P0 BRA `(.L_x_1563) ;  /* 0x0000000000300947 */ /* 0x01cfec0003800000 */
[----:B------:R-:W-:Y:S01]  /*b4c0*/  IMAD R11, R30, -0x40, R11 ;  /* 0xffffffc01e0b7824 */ /* 0x000fe200078e020b */
[----:B------:R-:W-:Y:S01]  /*b4d0*/  SHF.R.S32.HI R8, RZ, 0x1f, R4 ;  /* 0x0000001fff087819 */ /* 0x000fe20000011404 */
[C---:B------:R-:W-:Y:S01]  /*b4e0*/  VIADD R7, R4.reuse, 0x8 ;  /* 0x0000000804077836 */ /* 0x040fe20000000000 */
        /* <DEDUP_REMOVED lines=9> */
.L_x_1563:
[----:B------:R-:W-:Y:S05]  /*b580*/  BSYNC B0 ;  /* 0x0000000000007941 */ /* 0x000fea0003800000 */
.L_x_1562:
[----:B------:R-:W-:Y:S01]  /*b590*/  ULDC UR4, c[0x0][0x2dc] ;  /* 0x0000b70000047ab9 */ /* 0x000fe20000000800 */
[----:B------:R-:W-:-:S04]  /*b5a0*/  IMAD.WIDE R6, R6, 0x20, R36 ;  /* 0x0000002006067825 */ /* 0x000fc800078e0224 */
[----:B------:R-:W-:Y:S01]  /*b5b0*/  IMAD R5, R5, UR4, RZ ;  /* 0x0000000405057c24 */ /* 0x000fe2000f8e02ff */
[----:B------:R-:W-:-:S04]  /*b5c0*/  ULDC.64 UR4, c[0x0][0x288] ;  /* 0x0000a20000047ab9 */ /* 0x000fc80000000a00 */
[----:B------:R-:W-:-:S04]  /*b5d0*/  IADD3 R0, P0, R5, R6, RZ ;  /* 0x0000000605007210 */ /* 0x000fc80007f1e0ff */
[----:B------:R-:W-:Y:S02]  /*b5e0*/  LEA.HI.X.SX32 R5, R5, R7, 0x1, P0 ;  /* 0x0000000705057211 */ /* 0x000fe400000f0eff */
[----:B-1----:R-:W-:-:S04]  /*b5f0*/  LEA R2, P0, R0, UR4, 0x2 ;  /* 0x0000000400027c11 */ /* 0x002fc8000f8010ff */
[----:B------:R-:W-:-:S05]  /*b600*/  LEA.HI.X R3, R0, UR5, R5, 0x2, P0 ;  /* 0x0000000500037c11 */ /* 0x000fca00080f1405 */
[----:B------:R-:W-:Y:S04]  /*b610*/  STG.E.128 desc[UR16][R2.64], R24 ;  /* 0x0000001802007986 */ /* 0x000fe8000c101d10 */
[----:B------:R-:W-:Y:S04]  /*b620*/  STG.E.128 desc[UR16][R2.64+0x800], R20 ;  /* 0x0008001402007986 */ /* 0x000fe8000c101d10 */
[----:B------:R-:W-:Y:S04]  /*b630*/  STG.E.128 desc[UR16][R2.64+0x1000], R16 ;  /* 0x0010001002007986 */ /* 0x000fe8000c101d10 */
[----:B------:R-:W-:Y:S01]  /*b640*/  STG.E.128 desc[UR16][R2.64+0x1800], R12 ;  /* 0x0018000c02007986 */ /* 0x000fe2000c101d10 */
[----:B------:R-:W-:Y:S05]  /*b650*/  EXIT ;  /* 0x000000000000794d */ /* 0x000fea0003800000 */
.L_x_1564:
        /* <DEDUP_REMOVED lines=10> */
.L_x_5328:


//--------------------- .text._ZN5flash24flash_fwd_splitkv_kernelI23Flash_fwd_kernel_traitsILi32ELi64ELi256ELi4ELb0ELb0EN7cutlass10bfloat16_tE19Flash_kernel_traitsILi32ELi64ELi256ELi4ES3_EELb1ELb0ELb0ELb1ELb1ELb1ELb1ELb0EEEvNS_16Flash_fwd_paramsE --------------------------
	.section	.text._ZN5flash24flash_fwd_splitkv_kernelI23Flash_fwd_kernel_traitsILi32ELi64ELi256ELi4ELb0ELb0EN7cutlass10bfloat16_tE19Flash_kernel_traitsILi32ELi64ELi256ELi4ES3_EELb1ELb0ELb0ELb1ELb1ELb1ELb1ELb0EEEvNS_16Flash_fwd_paramsE,"ax",@progbits
	.align	128
        .global         _ZN5flash24flash_fwd_splitkv_kernelI23Flash_fwd_kernel_traitsILi32ELi64ELi256ELi4ELb0ELb0EN7cutlass10bfloat16_tE19Flash_kernel_traitsILi32ELi64ELi256ELi4ES3_EELb1ELb0ELb0ELb1ELb1ELb1ELb1ELb0EEEvNS_16Flash_fwd_paramsE
        .type           _ZN5flash24flash_fwd_splitkv_kernelI23Flash_fwd_kernel_traitsILi32ELi64ELi256ELi4ELb0ELb0EN7cutlass10bfloat16_tE19Flash_kernel_traitsILi32ELi64ELi256ELi4ES3_EELb1ELb0ELb0ELb1ELb1ELb1ELb1ELb0EEEvNS_16Flash_fwd_paramsE,@function
        .size           _ZN5flash24flash_fwd_splitkv_kernelI23Flash_fwd_kernel_traitsILi32ELi64ELi256ELi4ELb0ELb0EN7cutlass10bfloat16_tE19Flash_kernel_traitsILi32ELi64ELi256ELi4ES3_EELb1ELb0ELb0ELb1ELb1ELb1ELb1ELb0EEEvNS_16Flash_fwd_paramsE,(.L_x_5329 - _ZN5flash24flash_fwd_splitkv_kernelI23Flash_fwd_kernel_traitsILi32ELi64ELi256ELi4ELb0ELb0EN7cutlass10bfloat16_tE19Flash_kernel_traitsILi32ELi64ELi256ELi4ES3_EELb1ELb0ELb0ELb1ELb1ELb1ELb1ELb0EEEvNS_16Flash_fwd_paramsE)
        .other          _ZN5flash24flash_fwd_splitkv_kernelI23Flash_fwd_kernel_traitsILi32ELi64ELi256ELi4ELb0ELb0EN7cutlass10bfloat16_tE19Flash_kernel_traitsILi32ELi64ELi256ELi4ES3_EELb1ELb0ELb0ELb1ELb1ELb1ELb1ELb0EEEvNS_16Flash_fwd_paramsE,@"STO_CUDA_ENTRY STV_DEFAULT"
_ZN5flash24flash_fwd_splitkv_kernelI23Flash_fwd_kernel_traitsILi32ELi64ELi256ELi4ELb0ELb0EN7cutlass10bfloat16_tE19Flash_kernel_traitsILi32ELi64ELi256ELi4ES3_EELb1ELb0ELb0ELb1ELb1ELb1ELb1ELb0EEEvNS_16Flash_fwd_paramsE:
.text._ZN5flash24flash_fwd_splitkv_kernelI23Flash_fwd_kernel_traitsILi32ELi64ELi256ELi4ELb0ELb0EN7cutlass10bfloat16_tE19Flash_kernel_traitsILi32ELi64ELi256ELi4ES3_EELb1ELb0ELb0ELb1ELb1ELb1ELb1ELb0EEEvNS_16Flash_fwd_paramsE:
        /* <DEDUP_REMOVED lines=16> */
[----:B-1----:R-:W-:-:S04]  /*0100*/  VIADD R2, R2, 0xffffffe ;  /* 0x0ffffffe02027836 */ /* 0x002fc80000000000 */
[----:B------:R-:W1:Y:S08]  /*0110*/  F2I.FTZ.U32.TRUNC.NTZ R3, R2 ;  /* 0x0000000200037305 */ /* 0x000e70000021f000 */
[----:B------:R-:W3:Y:S01]  /*0120*/  @P1 LDC.64 R4, c[0x0][0x300] ;  /* 0x0000c000ff041b82 */ /* 0x000ee20000000a00 */
[----:B-1----:R-:W-:Y:S01]  /*0130*/  IMAD.MOV R0, RZ, RZ, -R3 ;  /* 0x000000ffff007224 */ /* 0x002fe200078e0a03 */
[----:B------:R-:W-:-:S03]  /*0140*/  MOV R2, RZ ;  /* 0x000000ff00027202 */ /* 0x000fc60000000f00 */
[----:B------:R-:W-:-:S04]  /*0150*/  IMAD R0, R0, R13, RZ ;  /* 0x0000000d00007224 */ /* 0x000fc800078e02ff */
[----:B------:R-:W-:-:S06]  /*0160*/  IMAD.HI.U32 R2, R3, R0, R2 ;  /* 0x0000000003027227 */ /* 0x000fcc00078e0002 */
[----:B--2---:R-:W-:Y:S02]  /*0170*/  IMAD.HI.U32 R249, R2, UR4, RZ ;  /* 0x0000000402f97c27 */ /* 0x004fe4000f8e00ff */
[----:B------:R-:W1:Y:S02]  /*0180*/  @P0 LDC.64 R2, c[0x0][0x308] ;  /* 0x0000c200ff020b82 */ /* 0x000e640000000a00 */
        /* <DEDUP_REMOVED lines=10> */
[----:B---3--:R-:W-:Y:S01]  /*0230*/  @P1 IMAD.WIDE R4, R249, 0x4, R4 ;  /* 0x00000004f9041825 */ /* 0x008fe200078e0204 */
        /* <DEDUP_REMOVED lines=8> */
[----:B------:R-:W-:Y:S01]  /*02c0*/  ULDC UR14, c[0x0][0x398] ;  /* 0x0000e600000e7ab9 */ /* 0x000fe20000000800 */
[----:B------:R-:W3:Y:S05]  /*02d0*/  S2R R63, SR_TID.X ;  /* 0x00000000003f7919 */ /* 0x000eea0000002100 */
[----:B------:R-:W4:Y:S01]  /*02e0*/  @!P0 LDC.64 R10, c[0x0][0x318] ;  /* 0x0000c600ff0a8b82 */ /* 0x000f220000000a00 */
[-C--:B--2---:R-:W-:Y:S02]  /*02f0*/  IABS R0, R6.reuse ;  /* 0x0000000600007213 */ /* 0x084fe40000000000 */
[----:B------:R-:W-:-:S03]  /*0300*/  IABS R8, R6 ;  /* 0x0000000600087213 */ /* 0x000fc60000000000 */
[----:B-1----:R-:W-:Y:S02]  /*0310*/  IMAD.MOV.U32 R4, RZ, RZ, R0 ;  /* 0x000000ffff047224 */ /* 0x002fe400078e0000 */
[----:B------:R-:W1:Y:S01]  /*0320*/  LDC R0, c[0x0][0x2c8] ;  /* 0x0000b200ff007b82 */ /* 0x000e620000000800 */
[----:B----4-:R-:W-:Y:S01]  /*0330*/  @!P0 ISETP.NE.U32.AND P1, PT, R10, RZ, PT ;  /* 0x000000ff0a00820c */ /* 0x010fe20003f25070 */
[----:B------:R-:W2:Y:S01]  /*0340*/  I2F.RP R2, R4 ;  /* 0x0000000400027306 */ /* 0x000ea20000209400 */
[----:B------:R-:W4:Y:S02]  /*0350*/  S2R R10, SR_CTAID.Y ;  /* 0x00000000000a7919 */ /* 0x000f240000002600 */
[----:B------:R-:W-:-:S05]  /*0360*/  @!P0 ISETP.NE.AND.EX P1, PT, R11, RZ, PT, P1 ;  /* 0x000000ff0b00820c */ /* 0x000fca0003f25310 */
[----:B--2---:R-:W2:Y:S01]  /*0370*/  MUFU.RCP R2, R2 ;  /* 0x0000000200027308 */ /* 0x004ea20000001000 */
[----:B-1----:R-:W-:Y:S02]  /*0380*/  VIADD R0, R0, 0xff ;  /* 0x000000ff00007836 */ /* 0x002fe40000000000 */
        /* <DEDUP_REMOVED lines=16> */
[----:B------:R-:W-:-:S05]  /*0490*/  IMAD R2, R0, R3, R2 ;  /* 0x0000000300027224 */ /* 0x000fca00078e0202 */
[----:B------:R-:W-:-:S13]  /*04a0*/  ISETP.GT.U32.AND P2, PT, R4, R2, PT ;  /* 0x000000020400720c */ /* 0x000fda0003f44070 */
[----:B------:R-:W-:Y:S01]  /*04b0*/  @!P2 IMAD.IADD R2, R2, 0x1, -R4 ;  /* 0x000000010202a824 */ /* 0x000fe200078e0a04 */
[----:B-1----:R-:W-:Y:S01]  /*04c0*/  @!P0 SEL R3, R9, RZ, P1 ;  /* 0x000000ff09038207 */ /* 0x002fe20000800000 */
[----:B------:R-:W-:-:S03]  /*04d0*/  @!P2 VIADD R0, R0, 0x1 ;  /* 0x000000010000a836 */ /* 0x000fc60000000000 */
[----:B------:R-:W-:Y:S02]  /*04e0*/  ISETP.GE.U32.AND P3, PT, R2, R4, PT ;  /* 0x000000040200720c */ /* 0x000fe40003f66070 */
[----:B------:R-:W-:Y:S02]  /*04f0*/  LOP3.LUT R2, R7, R6, RZ, 0x3c, !PT ;  /* 0x0000000607027212 */ /* 0x000fe400078e3cff */
[----:B------:R-:W-:Y:S01]  /*0500*/  @!P0 IADD3 R60, R3, R8, -R14 ;  /* 0x00000008033c8210 */ /* 0x000fe20007ffe80e */
[----:B------:R-:W-:Y:S01]  /*0510*/  VIADD R3, R65, 0x13f ;  /* 0x0000013f41037836 */ /* 0x000fe20000000000 */
[----:B------:R-:W-:Y:S02]  /*0520*/  ISETP.GE.AND P1, PT, R2, RZ, PT ;  /* 0x000000ff0200720c */ /* 0x000fe40003f26270 */
[----:B------:R-:W-:Y:S01]  /*0530*/  ISETP.NE.AND P0, PT, R6, RZ, PT ;  /* 0x000000ff0600720c */ /* 0x000fe20003f05270 */
[C---:B------:R-:W-:Y:S01]  /*0540*/  VIADD R2, R60.reuse, 0xff ;  /* 0x000000ff3c027836 */ /* 0x040fe20000000000 */
[----:B------:R-:W-:-:S03]  /*0550*/  IADD3 R3, R60, -UR15, R3 ;  /* 0x8000000f3c037c10 */ /* 0x000fc6000fffe003 */
[----:B------:R-:W-:Y:S02]  /*0560*/  @P3 VIADD R0, R0, 0x1 ;  /* 0x0000000100003836 */ /* 0x000fe40000000000 */
[----:B------:R-:W-:Y:S01]  /*0570*/  VIADD R5, R3, UR14 ;  /* 0x0000000e03057c36 */ /* 0x000fe20008000000 */
[----:B------:R-:W-:-:S03]  /*0580*/  SHF.R.S32.HI R3, RZ, 0x1f, R2 ;  /* 0x0000001fff037819 */ /* 0x000fc60000011402 */
[----:B------:R-:W-:Y:S01]  /*0590*/  @!P1 IMAD.MOV R0, RZ, RZ, -R0 ;  /* 0x000000ffff009224 */ /* 0x000fe200078e0a00 */
[----:B------:R-:W-:Y:S02]  /*05a0*/  SHF.R.S32.HI R4, RZ, 0x1f, R5 ;  /* 0x0000001fff047819 */ /* 0x000fe40000011405 */
[----:B------:R-:W-:Y:S02]  /*05b0*/  @!P0 LOP3.LUT R0, RZ, R6, RZ, 0x33, !PT ;  /* 0x00000006ff008212 */ /* 0x000fe400078e33ff */
[----:B------:R-:W-:Y:S02]  /*05c0*/  LEA.HI R2, R3, R2, RZ, 0x8 ;  /* 0x0000000203027211 */ /* 0x000fe400078f40ff */
[----:B------:R-:W-:Y:S01]  /*05d0*/  LEA.HI R3, R4, R5, RZ, 0x8 ;  /* 0x0000000504037211 */ /* 0x000fe200078f40ff */
[----:B----4-:R-:W-:Y:S01]  /*05e0*/  IMAD R246, R0, R10, RZ ;  /* 0x0000000a00f67224 */ /* 0x010fe200078e02ff */
[----:B------:R-:W-:Y:S02]  /*05f0*/  SHF.R.S32.HI R2, RZ, 0x8, R2 ;  /* 0x00000008ff027819 */ /* 0x000fe40000011402 */
[----:B------:R-:W-:-:S02]  /*0600*/  SHF.R.S32.HI R3, RZ, 0x8, R3 ;  /* 0x00000008ff037819 */ /* 0x000fc40000011403 */
[----:B------:R-:W-:-:S04]  /*0610*/  VIADDMNMX R0, R246, R0, R2, PT ;  /* 0x00000000f6007246 */ /* 0x000fc80003800102 */
[----:B------:R-:W-:-:S04]  /*0620*/  VIMNMX R191, R0, R3, PT ;  /* 0x0000000300bf7248 */ /* 0x000fc80003fe0100 */
[----:B------:R-:W-:-:S13]  /*0630*/  ISETP.GE.AND P0, PT, R246, R191, PT ;  /* 0x000000bff600720c */ /* 0x000fda0003f06270 */
[----:B---3--:R-:W-:Y:S05]  /*0640*/  @!P0 BRA `(.L_x_1565) ;  /* 0x0000000000c08947 */ /* 0x008fea0003800000 */
[----:B------:R-:W1:Y:S01]  /*0650*/  LDC R0, c[0x0][0x2c0] ;  /* 0x0000b000ff007b82 */ /* 0x000e620000000800 */
[----:B------:R-:W-:Y:S01]  /*0660*/  SHF.R.S32.HI R3, RZ, 0x1f, R63 ;  /* 0x0000001fff037819 */ /* 0x000fe2000001143f */
[----:B------:R-:W-:Y:S01]  /*0670*/  ULDC UR4, c[0x0][0x2dc] ;  /* 0x0000b70000047ab9 */ /* 0x000fe20000000800 */
[----:B------:R-:W-:Y:S01]  /*0680*/  LOP3.LUT P5, RZ, R63, 0x7, RZ, 0xc0, !PT ;  /* 0x000000073fff7812 */ /* 0x000fe200078ac0ff */
[----:B------:R-:W-:Y:S01]  /*0690*/  ULDC.64 UR6, c[0x0][0x288] ;  /* 0x0000a20000067ab9 */ /* 0x000fe20000000a00 */
[----:B------:R-:W-:Y:S02]  /*06a0*/  LEA.HI R3, R3, R63, RZ, 0x3 ;  /* 0x0000003f03037211 */ /* 0x000fe400078f18ff */
[----:B------:R-:W-:Y:S02]  /*06b0*/  IADD3 R9, -R65, UR15, RZ ;  /* 0x0000000f41097c10 */ /* 0x000fe4000fffe1ff */
[----:B------:R-:W-:-:S05]  /*06c0*/  LOP3.LUT R2, R3, 0x3ffffff8, RZ, 0xc0, !PT ;  /* 0x3ffffff803027812 */ /* 0x000fca00078ec0ff */
[----:B------:R-:W-:-:S04]  /*06d0*/  IMAD.IADD R2, R63, 0x1, -R2 ;  /* 0x000000013f027824 */ /* 0x000fc800078e0a02 */
[----:B------:R-:W-:Y:S02]  /*06e0*/  IMAD.SHL.U32 R2, R2, 0x4, RZ ;  /* 0x0000000402027824 */ /* 0x000fe400078e00ff */
[----:B-1----:R-:W-:-:S04]  /*06f0*/  IMAD R0, R10, R0, R249 ;  /* 0x000000000a007224 */ /* 0x002fc800078e02f9 */
[----:B------:R-:W-:Y:S01]  /*0700*/  IMAD R4, R0, R13, R22 ;  /* 0x0000000d00047224 */ /* 0x000fe200078e0216 */
[----:B------:R-:W-:Y:S02]  /*0710*/  SHF.R.S32.HI R0, RZ, 0x3, R3 ;  /* 0x00000003ff007819 */ /* 0x000fe40000011403 */
[----:B------:R-:W-:Y:S01]  /*0720*/  SHF.R.S32.HI R3, RZ, 0x1f, R2 ;  /* 0x0000001fff037819 */ /* 0x000fe20000011402 */
[----:B------:R-:W-:Y:S01]  /*0730*/  IMAD R4, R4, UR15, R65 ;  /* 0x0000000f04047c24 */ /* 0x000fe2000f8e0241 */
[CC--:B------:R-:W-:Y:S01]  /*0740*/  ISETP.GE.OR P4, PT, R0.reuse, R9.reuse, P5 ;  /* 0x000000090000720c */ /* 0x0c0fe20002f86670 */
[C---:B------:R-:W-:Y:S02]  /*0750*/  VIADD R6, R0.reuse, 0x20 ;  /* 0x0000002000067836 */ /* 0x040fe40000000000 */
[----:B------:R-:W-:Y:S01]  /*0760*/  VIADD R7, R0, 0x10 ;  /* 0x0000001000077836 */ /* 0x000fe20000000000 */
[----:B------:R-:W-:Y:S01]  /*0770*/  SHF.R.S32.HI R8, RZ, 0x1f, R4 ;  /* 0x0000001fff087819 */ /* 0x000fe20000011404 */
[----:B------:R-:W-:Y:S01]  /*0780*/  IMAD R5, R4, UR4, RZ ;  /* 0x0000000404057c24 */ /* 0x000fe2000f8e02ff */
[-C--:B------:R-:W-:Y:S01]  /*0790*/  ISETP.GE.OR P2, PT, R6, R9.reuse, P5 ;  /* 0x000000090600720c */ /* 0x080fe20002f46670 */
[----:B------:R-:W-:Y:S01]  /*07a0*/  IMAD.WIDE R2, R0, 0x20, R2 ;  /* 0x0000002000027825 */ /* 0x000fe200078e0202 */
[----:B------:R-:W-:Y:S01]  /*07b0*/  IADD3 R6, P0, R4, R0, RZ ;  /* 0x0000000004067210 */ /* 0x000fe20007f1e0ff */
[----:B------:R-:W-:Y:S01]  /*07c0*/  ULDC.64 UR4, c[0x0][0x2b8] ;  /* 0x0000ae0000047ab9 */ /* 0x000fe20000000a00 */
[----:B------:R-:W-:-:S02]  /*07d0*/  ISETP.GE.OR P3, PT, R7, R9, P5 ;  /* 0x000000090700720c */ /* 0x000fc40002f66670 */
[C---:B------:R-:W-:Y:S01]  /*07e0*/  LEA.HI.X.SX32 R8, R0.reuse, R8, 0x1, P0 ;  /* 0x0000000800087211 */ /* 0x040fe200000f0eff */
[----:B------:R-:W-:Y:S01]  /*07f0*/  VIADD R0, R0, 0x30 ;  /* 0x0000003000007836 */ /* 0x000fe20000000000 */
[C---:B------:R-:W-:Y:S02]  /*0800*/  IADD3 R7, P1, R5.reuse, R2, RZ ;  /* 0x0000000205077210 */ /* 0x040fe40007f3e0ff */
[----:B------:R-:W-:Y:S02]  /*0810*/  LEA R2, P0, R6, UR4, 0x2 ;  /* 0x0000000406027c11 */ /* 0x000fe4000f8010ff */
[----:B------:R-:W-:Y:S02]  /*0820*/  LEA.HI.X.SX32 R3, R5, R3, 0x1, P1 ;  /* 0x0000000305037211 */ /* 0x000fe400008f0eff */
[----:B------:R-:W-:Y:S02]  /*0830*/  ISETP.GE.OR P5, PT, R0, R9, P5 ;  /* 0x000000090000720c */ /* 0x000fe40002fa6670 */
[----:B------:R-:W-:-:S04]  /*0840*/  LEA R4, P1, R7, UR6, 0x2 ;  /* 0x0000000607047c11 */ /* 0x000fc8000f8210ff */
[----:B------:R-:W-:Y:S01]  /*0850*/  LEA.HI.X R5, R7, UR7, R3, 0x2, P1 ;  /* 0x0000000707057c11 */ /* 0x000fe200088f1403 */
[----:B------:R-:W-:Y:S01]  /*0860*/  @!P3 IMAD.MOV.U32 R7, RZ, RZ, -0x800000 ;  /* 0xff800000ff07b424 */ /* 0x000fe200078e00ff */
[----:B------:R-:W-:Y:S01]  /*0870*/  LEA.HI.X R3, R6, UR5, R8, 0x2, P0 ;  /* 0x0000000506037c11 */ /* 0x000fe200080f1408 */
[----:B------:R-:W-:Y:S02]  /*0880*/  @!P4 IMAD.MOV.U32 R8, RZ, RZ, -0x800000 ;  /* 0xff800000ff08c424 */ /* 0x000fe400078e00ff */
[----:B------:R-:W-:Y:S01]  /*0890*/  @!P2 IMAD.MOV.U32 R6, RZ, RZ, -0x800000 ;  /* 0xff800000ff06a424 */ /* 0x000fe200078e00ff */
        /* <DEDUP_REMOVED lines=8> */
[----:B------:R-:W-:-:S05]  /*0920*/  MOV R0, 0xff800000 ;  /* 0xff80000000007802 */ /* 0x000fca0000000f00 */
[----:B------:R-:W-:Y:S01]  /*0930*/  STG.E desc[UR16][R2.64+0xc0], R0 ;  /* 0x0000c00002007986 */ /* 0x000fe2000c101910 */
[----:B------:R-:W-:Y:S05]  /*0940*/  EXIT ;  /* 0x000000000000794d */ /* 0x000fea0003800000 */
.L_x_1565:
        /* <DEDUP_REMOVED lines=10> */
[----:B------:R-:W-:Y:S01]  /*09f0*/  PLOP3.LUT P6, PT, PT, PT, PT, 0x80, 0x0 ;  /* 0x000000000000781c */ /* 0x000fe20003fcf070 */
[----:B------:R-:W-:Y:S01]  /*0a00*/  IMAD.MOV.U32 R0, RZ, RZ, RZ ;  /* 0x000000ffff007224 */ /* 0x000fe200078e00ff */
[----:B------:R-:W-:-:S13]  /*0a10*/  ISETP.NE.AND.EX P0, PT, RZ, UR5, PT, P0 ;  /* 0x00000005ff007c0c */ /* 0x000fda000bf05300 */
[----:B------:R-:W-:Y:S05]  /*0a20*/  @!P0 BRA `(.L_x_1566) ;  /* 0x0000000000248947 */ /* 0x000fea0003800000 */
[----:B------:R-:W2:Y:S01]  /*0a30*/  LDC.64 R4, c[0x0][0x378] ;  /* 0x0000de00ff047b82 */ /* 0x000ea20000000a00 */
[----:B------:R-:W-:Y:S02]  /*0a40*/  SHF.R.S32.HI R0, RZ, 0x1f, R249 ;  /* 0x0000001fff007819 */ /* 0x000fe400000114f9 */
[----:B------:R-:W-:-:S03]  /*0a50*/  PLOP3.LUT P6, PT, PT, PT, PT, 0x8, 0x0 ;  /* 0x000000000000781c */ /* 0x000fc60003fce170 */
[-C--:B--2---:R-:W-:Y:S02]  /*0a60*/  IMAD R0, R0, R4.reuse, RZ ;  /* 0x0000000400007224 */ /* 0x084fe400078e02ff */
[----:B-1----:R-:W-:-:S04]  /*0a70*/  IMAD.WIDE.U32 R2, R249, R4, RZ ;  /* 0x00000004f9027225 */ /* 0x002fc800078e00ff */
[----:B------:R-:W-:Y:S01]  /*0a80*/  IMAD R5, R249, R5, R0 ;  /* 0x00000005f9057224 */ /* 0x000fe200078e0200 */
[----:B------:R-:W-:-:S04]  /*0a90*/  LEA R4, P0, R2, UR4, 0x2 ;  /* 0x0000000402047c11 */ /* 0x000fc8000f8010ff */
[----:B------:R-:W-:-:S04]  /*0aa0*/  IADD3 R5, R3, R5, RZ ;  /* 0x0000000503057210 */ /* 0x000fc80007ffe0ff */
[----:B------:R-:W-:-:S07]  /*0ab0*/  LEA.HI.X R0, R2, UR5, R5, 0x2, P0 ;  /* 0x0000000502007c11 */ /* 0x000fce00080f1405 */
.L_x_1566:
[----:B------:R-:W-:Y:S02]  /*0ac0*/  MOV R212, R4 ;  /* 0x0000000400d47202 */ /* 0x000fe40000000f00 */
[----:B------:R-:W-:Y:S01]  /*0ad0*/  MOV R213, R0 ;  /* 0x0000000000d57202 */ /* 0x000fe20000000f00 */
[----:B------:R-:W-:Y:S06]  /*0ae0*/  @P6 BRA `(.L_x_1567) ;  /* 0x00000004004c6947 */ /* 0x000fec0003800000 */
[----:B------:R-:W2:Y:S01]  /*0af0*/  LDC R8, c[0x0][0x380] ;  /* 0x0000e000ff087b82 */ /* 0x000ea20000000800 */
[----:B------:R-:W-:Y:S01]  /*0b00*/  LEA R13, R191, 0xffffff00, 0x8 ;  /* 0xffffff00bf0d7811 */ /* 0x000fe200078e40ff */
[----:B------:R-:W-:Y:S01]  /*0b10*/  ULDC.64 UR8, c[0x0][0x230] ;  /* 0x00008c0000087ab9 */ /* 0x000fe20000000a00 */
[----:B------:R-:W-:Y:S01]  /*0b20*/  ULDC.64 UR6, c[0x0][0x248] ;  /* 0x0000920000067ab9 */ /* 0x000fe20000000a00 */
[----:B------:R-:W-:Y:S01]  /*0b30*/  ULDC.64 UR4, c[0x0][0x238] ;  /* 0x00008e0000047ab9 */ /* 0x000fe20000000a00 */
[----:B------:R-:W-:Y:S01]  /*0b40*/  IABS R4, R13 ;  /* 0x0000000d00047213 */ /* 0x000fe20000000000 */
[----:B------:R-:W-:Y:S02]  /*0b50*/  ULDC.64 UR10, c[0x0][0x260] ;  /* 0x00009800000a7ab9 */ /* 0x000fe40000000a00 */
[----:B------:R-:W3:Y:S01]  /*0b60*/  LDC R9, c[0x0][0x278] ;  /* 0x00009e00ff097b82 */ /* 0x000ee20000000800 */
[----:B--2---:R-:W-:-:S04]  /*0b70*/  IABS R5, R8 ;  /* 0x0000000800057213 */ /* 0x004fc80000000000 */
        /* <DEDUP_REMOVED lines=25> */
[----:B---3--:R-:W-:Y:S02]  /*0d10*/  IABS R7, R9 ;  /* 0x0000000900077213 */ /* 0x008fe40000000000 */
[----:B------:R-:W-:Y:S02]  /*0d20*/  IABS R5, R22 ;  /* 0x0000001600057213 */ /* 0x000fe40000000000 */
        /* <DEDUP_REMOVED lines=29> */
[----:B--2---:R-:W-:Y:S01]  /*0f00*/  SHF.R.S32.HI R7, RZ, 0x1f, R6 ;  /* 0x0000001fff077819 */ /* 0x004fe20000011406 */
        /* <DEDUP_REMOVED lines=11> */
[----:B-----5:R-:W-:Y:S02]  /*0fc0*/  MOV R12, R6 ;  /* 0x00000006000c7202 */ /* 0x020fe40000000f00 */
[----:B------:R-:W-:Y:S01]  /*0fd0*/  IADD3 R15, R7, R5, RZ ;  /* 0x00000005070f7210 */ /* 0x000fe20007ffe0ff */
[----:B------:R-:W-:Y:S01]  /*0fe0*/  IMAD R4, R0, UR11, R4 ;  /* 0x0000000b00047c24 */ /* 0x000fe2000f8e0204 */
[----:B------:R-:W-:-:S03]  /*0ff0*/  MOV R16, R2 ;  /* 0x0000000200107202 */ /* 0x000fc60000000f00 */
[----:B------:R-:W-:Y:S01]  /*1000*/  IMAD.IADD R17, R3, 0x1, R4 ;  /* 0x0000000103117824 */ /* 0x000fe200078e0204 */
[----:B------:R-:W-:Y:S06]  /*1010*/  BRA `(.L_x_1568) ;  /* 0x0000000000f87947 */ /* 0x000fec0003800000 */
.L_x_1567:
[----:B------:R-:W2:Y:S01]  /*1020*/  LDC R10, c[0x0][0x278] ;  /* 0x00009e00ff0a7b82 */ /* 0x000ea20000000800 */
        /* <DEDUP_REMOVED lines=9> */
[----:B--2---:R-:W-:-:S07]  /*10c0*/  IABS R5, R10 ;  /* 0x0000000a00057213 */ /* 0x004fce0000000000 */
[----:B------:R-:W2:Y:S01]  /*10d0*/  LDC.64 R18, c[0x0][0x260] ;  /* 0x00009800ff127b82 */ /* 0x000ea20000000a00 */
        /* <DEDUP_REMOVED lines=21> */
[----:B------:R-:W-:-:S03]  /*1230*/  ISETP.GE.AND P1, PT, R4, RZ, PT ;  /* 0x000000ff0400720c */ /* 0x000fc60003f26270 */
[----:B------:R-:W-:Y:S02]  /*1240*/  IMAD R4, R5, UR6, RZ ;  /* 0x0000000605047c24 */ /* 0x000fe4000f8e02ff */
[----:B---3--:R-:W-:Y:S02]  /*1250*/  IMAD R5, R3, R8, RZ ;  /* 0x0000000803057224 */ /* 0x008fe400078e02ff */
[C---:B------:R-:W-:Y:S02]  /*1260*/  IMAD R4, R2.reuse, UR7, R4 ;  /* 0x0000000702047c24 */ /* 0x040fe4000f8e0204 */
[----:B------:R-:W-:-:S04]  /*1270*/  IMAD.WIDE.U32 R2, R2, UR6, RZ ;  /* 0x0000000602027c25 */ /* 0x000fc8000f8e00ff */
[----:B------:R-:W-:Y:S01]  /*1280*/  @P2 VIADD R0, R0, 0x1 ;  /* 0x0000000100002836 */ /* 0x000fe20000000000 */
[----:B------:R-:W-:Y:S01]  /*1290*/  IADD3 R3, R3, R4, RZ ;  /* 0x0000000403037210 */ /* 0x000fe20007ffe0ff */
[C---:B------:R-:W-:Y:S02]  /*12a0*/  IMAD R11, R14.reuse, R9, R5 ;  /* 0x000000090e0b7224 */ /* 0x040fe400078e0205 */
[----:B------:R-:W-:Y:S01]  /*12b0*/  IMAD.WIDE.U32 R4, R14, R8, RZ ;  /* 0x000000080e047225 */ /* 0x000fe200078e00ff */
[----:B------:R-:W-:Y:S02]  /*12c0*/  @!P1 IADD3 R0, -R0, RZ, RZ ;  /* 0x000000ff00009210 */ /* 0x000fe40007ffe1ff */
[----:B------:R-:W-:Y:S01]  /*12d0*/  @!P0 LOP3.LUT R0, RZ, R10, RZ, 0x33, !PT ;  /* 0x0000000aff008212 */ /* 0x000fe200078e33ff */
[C---:B------:R-:W-:Y:S02]  /*12e0*/  IMAD R10, R12.reuse, UR9, R6 ;  /* 0x000000090c0a7c24 */ /* 0x040fe4000f8e0206 */
[----:B------:R-:W-:Y:S01]  /*12f0*/  IMAD.WIDE.U32 R8, R12, UR8, R2 ;  /* 0x000000080c087c25 */ /* 0x000fe2000f8e0002 */
[----:B------:R-:W-:-:S02]  /*1300*/  SHF.R.S32.HI R14, RZ, 0x1f, R0 ;  /* 0x0000001fff0e7819 */ /* 0x000fc40000011400 */
[----:B------:R-:W-:Y:S01]  /*1310*/  MOV R2, R4 ;  /* 0x0000000400027202 */ /* 0x000fe20000000f00 */
[----:B------:R-:W-:Y:S01]  /*1320*/  IMAD.IADD R3, R5, 0x1, R11 ;  /* 0x0000000105037824 */ /* 0x000fe200078e020b */
[----:B------:R-:W-:Y:S01]  /*1330*/  IADD3 R5, R9, R10, RZ ;  /* 0x0000000a09057210 */ /* 0x000fe20007ffe0ff */
[----:B----4-:R-:W-:Y:S02]  /*1340*/  IMAD R6, R7, R16, RZ ;  /* 0x0000001007067224 */ /* 0x010fe400078e02ff */
[----:B------:R-:W-:Y:S01]  /*1350*/  IMAD.MOV.U32 R4, RZ, RZ, R8 ;  /* 0x000000ffff047224 */ /* 0x000fe200078e0008 */
[----:B------:R-:W-:Y:S01]  /*1360*/  MOV R8, R0 ;  /* 0x0000000000087202 */ /* 0x000fe20000000f00 */
[----:B--2---:R-:W-:Y:S02]  /*1370*/  IMAD R9, R14, R18, RZ ;  /* 0x000000120e097224 */ /* 0x004fe400078e02ff */
[C---:B------:R-:W-:Y:S02]  /*1380*/  IMAD R10, R12.reuse, R17, R6 ;  /* 0x000000110c0a7224 */ /* 0x040fe400078e0206 */
[----:B------:R-:W-:-:S04]  /*1390*/  IMAD.WIDE.U32 R6, R12, R16, R2 ;  /* 0x000000100c067225 */ /* 0x000fc800078e0002 */
[C---:B------:R-:W-:Y:S01]  /*13a0*/  IMAD.WIDE.U32 R2, R0.reuse, R18, R4 ;  /* 0x0000001200027225 */ /* 0x040fe200078e0004 */
[----:B------:R-:W-:Y:S02]  /*13b0*/  IADD3 R15, R7, R10, RZ ;  /* 0x0000000a070f7210 */ /* 0x000fe40007ffe0ff */
[----:B------:R-:W-:Y:S01]  /*13c0*/  MOV R12, R6 ;  /* 0x00000006000c7202 */ /* 0x000fe20000000f00 */
[----:B------:R-:W-:Y:S02]  /*13d0*/  IMAD R4, R0, R19, R9 ;  /* 0x0000001300047224 */ /* 0x000fe400078e0209 */
[----:B------:R-:W-:-:S03]  /*13e0*/  IMAD.MOV.U32 R16, RZ, RZ, R2 ;  /* 0x000000ffff107224 */ /* 0x000fc600078e0002 */
[----:B------:R-:W-:-:S07]  /*13f0*/  IADD3 R17, R3, R4, RZ ;  /* 0x0000000403117210 */ /* 0x000fce0007ffe0ff */
.L_x_1568:
[----:B------:R-:W-:Y:S01]  /*1400*/  SHF.R.S32.HI R21, RZ, 0x1f, R63 ;  /* 0x0000001fff157819 */ /* 0x000fe2000001143f */
[----:B------:R-:W-:Y:S01]  /*1410*/  ULDC.64 UR10, c[0x0][0x268] ;  /* 0x00009a00000a7ab9 */ /* 0x000fe20000000a00 */
[----:B------:R-:W-:Y:S01]  /*1420*/  ULDC.64 UR4, c[0x0][0x228] ;  /* 0x00008a0000047ab9 */ /* 0x000fe20000000a00 */
[----:B------:R-:W1:Y:S01]  /*1430*/  S2UR UR19, SR_CgaCtaId ;  /* 0x00000000001379c3 */ /* 0x000e620000008800 */
[CC--:B------:R-:W-:Y:S01]  /*1440*/  LEA.HI R11, R21.reuse, R63.reuse, RZ, 0x2 ;  /* 0x0000003f150b7211 */ /* 0x0c0fe200078f10ff */
[----:B------:R-:W-:Y:S01]  /*1450*/  ULDC.64 UR12, c[0x0][0x210] ;  /* 0x00008400000c7ab9 */ /* 0x000fe20000000a00 */
[CC--:B------:R-:W-:Y:S01]  /*1460*/  LEA.HI R23, R21.reuse, R63.reuse, RZ, 0x4 ;  /* 0x0000003f15177211 */ /* 0x0c0fe200078f20ff */
[----:B------:R-:W-:Y:S01]  /*1470*/  USHF.L.U32 UR18, UR6, 0x6, URZ ;  /* 0x0000000606127899 */ /* 0x000fe2000800063f */
[----:B------:R-:W-:Y:S02]  /*1480*/  LEA.HI R7, R21, R63, RZ, 0x3 ;  /* 0x0000003f15077211 */ /* 0x000fe400078f18ff */
[----:B------:R-:W-:-:S02]  /*1490*/  SHF.R.S32.HI R10, RZ, 0x4, R23 ;  /* 0x00000004ff0a7819 */ /* 0x000fc40000011417 */
[----:B------:R-:W-:Y:S02]  /*14a0*/  LOP3.LUT R4, R11, 0xfffffffc, RZ, 0xc0, !PT ;  /* 0xfffffffc0b047812 */ /* 0x000fe400078ec0ff */
[----:B------:R-:W-:Y:S02]  /*14b0*/  SHF.R.S32.HI R0, RZ, 0x3, R7 ;  /* 0x00000003ff007819 */ /* 0x000fe40000011407 */
[----:B------:R-:W-:Y:S01]  /*14c0*/  LEA.HI R9, R23, R10, RZ, 0x1 ;  /* 0x0000000a17097211 */ /* 0x000fe200078f08ff */
[----:B------:R-:W-:Y:S01]  /*14d0*/  IMAD.IADD R4, R63, 0x1, -R4 ;  /* 0x000000013f047824 */ /* 0x000fe200078e0a04 */
[----:B------:R-:W-:Y:S01]  /*14e0*/  LOP3.LUT R5, R7, 0xfffffff8, RZ, 0xc0, !PT ;  /* 0xfffffff807057812 */ /* 0x000fe200078ec0ff */
[----:B------:R-:W-:Y:S01]  /*14f0*/  IMAD.SHL.U32 R6, R0, 0x40, RZ ;  /* 0x0000004000067824 */ /* 0x000fe200078e00ff */
[----:B------:R-:W-:Y:S01]  /*1500*/  LOP3.LUT R9, R9, 0xfffffffe, RZ, 0xc0, !PT ;  /* 0xfffffffe09097812 */ /* 0x000fe200078ec0ff */
[----:B------:R-:W-:Y:S01]  /*1510*/  IMAD.SHL.U32 R4, R4, 0x8, RZ ;  /* 0x0000000804047824 */ /* 0x000fe200078e00ff */
[----:B------:R-:W-:Y:S01]  /*1520*/  LEA.HI R7, R7, R0, RZ, 0x1 ;  /* 0x0000000007077211 */ /* 0x000fe200078f08ff */
[----:B------:R-:W-:Y:S01]  /*1530*/  IMAD.IADD R5, R63, 0x1, -R5 ;  /* 0x000000013f057824 */ /* 0x000fe200078e0a05 */
[----:B------:R-:W-:Y:S01]  /*1540*/  LOP3.LUT R6, R6, 0xc0, RZ, 0xc0, !PT ;  /* 0x000000c006067812 */ /* 0x000fe200078ec0ff */
[----:B------:R-:W-:Y:S01]  /*1550*/  IMAD.IADD R26, R10, 0x1, -R9 ;  /* 0x000000010a1a7824 */ /* 0x000fe200078e0a09 */
[----:B------:R-:W-:-:S02]  /*1560*/  SHF.R.S32.HI R2, RZ, 0x2, R11 ;  /* 0x00000002ff027819 */ /* 0x000fc4000001140b */
[----:B------:R-:W-:Y:S02]  /*1570*/  LOP3.LUT R7, R7, 0xfffffffe, RZ, 0xc0, !PT ;  /* 0xfffffffe07077812 */ /* 0x000fe400078ec0ff */
[----:B------:R-:W-:Y:S02]  /*1580*/  LOP3.LUT R10, R6, 0x18, R4, 0xf8, !PT ;  /* 0x00000018060a7812 */ /* 0x000fe400078ef804 */
[----:B------:R-:W-:Y:S01]  /*1590*/  SHF.R.U32.HI R9, RZ, 0x3, R6 ;  /* 0x00000003ff097819 */ /* 0x000fe20000011606 */
[----:B------:R-:W-:Y:S01]  /*15a0*/  IMAD.IADD R27, R0, 0x1, -R7 ;  /* 0x00000001001b7824 */ /* 0x000fe200078e0a07 */
[----:B------:R-:W-:Y:S02]  /*15b0*/  LEA.HI R24, R5, R5, RZ, 0x1 ;  /* 0x0000000505187211 */ /* 0x000fe400078f08ff */
[----:B------:R-:W-:Y:S02]  /*15c0*/  LEA.HI R6, R11, R2, RZ, 0x1 ;  /* 0x000000020b067211 */ /* 0x000fe400078f08ff */
[----:B------:R-:W-:-:S02]  /*15d0*/  LOP3.LUT R0, R24, 0xfffffffe, RZ, 0xc0, !PT ;  /* 0xfffffffe18007812 */ /* 0x000fc400078ec0ff */
[----:B------:R-:W-:Y:S02]  /*15e0*/  LOP3.LUT R6, R6, 0x7fffffe, RZ, 0xc0, !PT ;  /* 0x07fffffe06067812 */ /* 0x000fe400078ec0ff */
[----:B------:R-:W-:Y:S01]  /*15f0*/  LEA.HI R64, R21, R63, RZ, 0x5 ;  /* 0x0000003f15407211 */ /* 0x000fe200078f28ff */
[----:B------:R-:W-:Y:S01]  /*1600*/  IMAD.IADD R28, R5, 0x1, -R0 ;  /* 0x00000001051c7824 */ /* 0x000fe200078e0a00 */
[----:B------:R-:W-:Y:S01]  /*1610*/  SHF.R.S32.HI R5, RZ, 0x1f, R4 ;  /* 0x0000001fff057819 */ /* 0x000fe20000011404 */
[----:B------:R-:W-:Y:S01]  /*1620*/  IMAD.IADD R7, R2, 0x1, -R6 ;  /* 0x0000000102077824 */ /* 0x000fe200078e0a06 */
[----:B------:R-:W-:Y:S02]  /*1630*/  SHF.R.S32.HI R62, RZ, 0x5, R64 ;  /* 0x00000005ff3e7819 */ /* 0x000fe40000011440 */
[----:B------:R-:W-:Y:S02]  /*1640*/  IADD3 R6, P0, R4, R12, RZ ;  /* 0x0000000c04067210 */ /* 0x000fe40007f1e0ff */
[----:B------:R-:W-:-:S02]  /*1650*/  SHF.R.S32.HI R0, RZ, 0x1f, R249 ;  /* 0x0000001fff007819 */ /* 0x000fc400000114f9 */
[----:B------:R-:W-:Y:S01]  /*1660*/  LOP3.LUT R11, R10, R9, RZ, 0x3c, !PT ;  /* 0x000000090a0b7212 */ /* 0x000fe200078e3cff */
[----:B------:R-:W-:Y:S01]  /*1670*/  IMAD R10, R62, 0x8, R7 ;  /* 0x000000083e0a7824 */ /* 0x000fe200078e0207 */
[----:B------:R-:W-:Y:S01]  /*1680*/  SHF.R.S32.HI R3, RZ, 0x1f, R2 ;  /* 0x0000001fff037819 */ /* 0x000fe20000011402 */
[----:B------:R-:W-:Y:S02]  /*1690*/  IMAD R9, R14, UR10, RZ ;  /* 0x0000000a0e097c24 */ /* 0x000fe4000f8e02ff */
[----:B------:R-:W-:Y:S01]  /*16a0*/  IMAD.X R7, R5, 0x1, R15, P0 ;  /* 0x0000000105077824 */ /* 0x000fe200000e060f */
[----:B------:R-:W-:Y:S01]  /*16b0*/  IADD3 R13, P0, R2, R13, RZ ;  /* 0x0000000d020d7210 */ /* 0x000fe20007f1e0ff */
[----:B------:R-:W-:Y:S01]  /*16c0*/  IMAD R0, R0, UR4, RZ ;  /* 0x0000000400007c24 */ /* 0x000fe2000f8e02ff */
[----:B------:R-:W2:Y:S01]  /*16d0*/  LDC.64 R14, c[0x0][0x240] ;  /* 0x00009000ff0e7b82 */ /* 0x000ea20000000a00 */
[----:B------:R-:W-:Y:S02]  /*16e0*/  IMAD.U32 R183, R10, 0x20, R11 ;  /* 0x000000200ab77824 */ /* 0x000fe400078e000b */
[----:B------:R-:W-:-:S02]  /*16f0*/  IMAD R21, R8, UR11, R9 ;  /* 0x0000000b08157c24 */ /* 0x000fc4000f8e0209 */
[----:B------:R-:W-:Y:S01]  /*1700*/  IMAD.WIDE.U32 R10, R8, UR10, R6 ;  /* 0x0000000a080a7c25 */ /* 0x000fe2000f8e0006 */
[----:B------:R-:W-:Y:S01]  /*1710*/  IADD3 R6, P1, R4, R16, RZ ;  /* 0x0000001004067210 */ /* 0x000fe20007f3e0ff */
[----:B------:R-:W-:Y:S01]  /*1720*/  ULDC.64 UR10, c[0x0][0x250] ;  /* 0x00009400000a7ab9 */ /* 0x000fe20000000a00 */
[----:B------:R-:W-:Y:S01]  /*1730*/  LOP3.LUT R8, R23, 0xfffffff0, RZ, 0xc0, !PT ;  /* 0xfffffff017087812 */ /* 0x000fe200078ec0ff */
[----:B------:R-:W-:Y:S02]  /*1740*/  IMAD R9, R249, UR5, R0 ;  /* 0x00000005f9097c24 */ /* 0x000fe4000f8e0200 */
[----:B------:R-:W-:Y:S02]  /*1750*/  IMAD R0, R3, UR6, RZ ;  /* 0x0000000603007c24 */ /* 0x000fe4000f8e02ff */
[----:B------:R-:W-:Y:S02]  /*1760*/  IMAD.X R7, R5, 0x1, R17, P1 ;  /* 0x0000000105077824 */ /* 0x000fe400008e0611 */
[----:B------:R-:W-:Y:S01]  /*1770*/  IMAD R12, R2, UR7, R0 ;  /* 0x00000007020c7c24 */ /* 0x000fe2000f8e0200 */
[----:B------:R-:W-:Y:S01]  /*1780*/  SHF.R.S32.HI R0, RZ, 0x1f, R22 ;  /* 0x0000001fff007819 */ /* 0x000fe20000011416 */
[----:B------:R-:W-:Y:S01]  /*1790*/  IMAD.WIDE.U32 R4, R249, UR4, R4 ;  /* 0x00000004f9047c25 */ /* 0x000fe2000f8e0004 */
[----:B------:R-:W-:-:S03]  /*17a0*/  ULDC.64 UR4, c[0x0][0x258] ;  /* 0x0000960000047ab9 */ /* 0x000fc60000000a00 */
[----:B------:R-:W-:Y:S02]  /*17b0*/  IMAD.IADD R16, R63, 0x1, -R8 ;  /* 0x000000013f107824 */ /* 0x000fe400078e0a08 */
[----:B------:R-:W-:-:S03]  /*17c0*/  IMAD.WIDE R18, R25, 0x40, R2 ;  /* 0x0000004019127825 */ /* 0x000fc600078e0202 */
[----:B------:R-:W-:Y:S01]  /*17d0*/  LEA.HI R17, R16, R16, RZ, 0x1 ;  /* 0x0000001010117211 */ /* 0x000fe200078f08ff */
[----:B------:R-:W-:Y:S02]  /*17e0*/  IMAD.X R20, R3, 0x1, R20, P0 ;  /* 0x0000000103147824 */ /* 0x000fe400000e0614 */
[----:B------:R-:W-:Y:S01]  /*17f0*/  IMAD.WIDE.U32 R6, R2, UR6, R6 ;  /* 0x0000000602067c25 */ /* 0x000fe2000f8e0006 */
[----:B------:R-:W-:-:S03]  /*1800*/  SHF.R.S32.HI R8, RZ, 0x1, R17 ;  /* 0x00000001ff087819 */ /* 0x000fc60000011411 */
[----:B------:R-:W-:Y:S01]  /*1810*/  IMAD.IADD R3, R5, 0x1, R9 ;  /* 0x0000000105037824 */ /* 0x000fe200078e0209 */
[----:B------:R-:W-:Y:S01]  /*1820*/  SHF.R.S32.HI R5, RZ, 0x1f, R17 ;  /* 0x0000001fff057819 */ /* 0x000fe20000011411 */
[----:B------:R-:W-:Y:S02]  /*1830*/  IMAD R0, R0, UR4, RZ ;  /* 0x0000000400007c24 */ /* 0x000fe4000f8e02ff */
[----:B------:R-:W-:Y:S01]  /*1840*/  IMAD.MOV.U32 R2, RZ, RZ, R4 ;  /* 0x000000ffff027224 */ /* 0x000fe200078e0004 */
[----:B------:R-:W-:Y:S01]  /*1850*/  LEA.HI R4, R5, R8, RZ, 0x2 ;  /* 0x0000000805047211 */ /* 0x000fe200078f10ff */
[C---:B------:R-:W-:Y:S02]  /*1860*/  IMAD R0, R22.reuse, UR5, R0 ;  /* 0x0000000516007c24 */ /* 0x040fe4000f8e0200 */
[----:B------:R-:W-:Y:S01]  /*1870*/  IMAD.WIDE.U32 R2, R22, UR4, R2 ;  /* 0x0000000416027c25 */ /* 0x000fe2000f8e0002 */
[----:B------:R-:W-:Y:S01]  /*1880*/  ULDC.64 UR4, c[0x0][0x218] ;  /* 0x0000860000047ab9 */ /* 0x000fe20000000a00 */
[----:B------:R-:W-:-:S02]  /*1890*/  LOP3.LUT R4, R4, 0xfffffffc, RZ, 0xc0, !PT ;  /* 0xfffffffc04047812 */ /* 0x000fc400078ec0ff */
[----:B------:R-:W-:Y:S01]  /*18a0*/  IMAD.IADD R3, R3, 0x1, R0 ;  /* 0x0000000103037824 */ /* 0x000fe200078e0200 */
[----:B------:R-:W-:Y:S01]  /*18b0*/  LEA R243, P0, R6, UR4, 0x1 ;  /* 0x0000000406f37c11 */ /* 0x000fe2000f8008ff */
[-C--:B--2---:R-:W-:Y:S02]  /*18c0*/  IMAD R0, R19, R14.reuse, RZ ;  /* 0x0000000e13007224 */ /* 0x084fe400078e02ff */
[----:B------:R-:W-:Y:S02]  /*18d0*/  IMAD.IADD R5, R7, 0x1, R12 ;  /* 0x0000000107057824 */ /* 0x000fe400078e020c */
[C---:B------:R-:W-:Y:S02]  /*18e0*/  IMAD R0, R18.reuse, R15, R0 ;  /* 0x0000000f12007224 */ /* 0x040fe400078e0200 */
[----:B------:R-:W-:Y:S01]  /*18f0*/  IMAD.WIDE.U32 R2, R18, R14, R2 ;  /* 0x0000000e12027225 */ /* 0x000fe200078e0002 */
[----:B------:R-:W-:Y:S01]  /*1900*/  LEA.HI.X R242, R6, UR5, R5, 0x1, P0 ;  /* 0x0000000506f27c11 */ /* 0x000fe200080f0c05 */
[----:B------:R-:W-:-:S02]  /*1910*/  UMOV UR5, 0x400 ;  /* 0x0000040000057882 */ /* 0x000fc40000000000 */
[----:B------:R-:W-:Y:S01]  /*1920*/  IMAD.IADD R0, R3, 0x1, R0 ;  /* 0x0000000103007824 */ /* 0x000fe200078e0200 */
[----:B------:R-:W-:Y:S01]  /*1930*/  LEA R6, P0, R2, UR12, 0x1 ;  /* 0x0000000c02067c11 */ /* 0x000fe2000f8008ff */
[----:B-1----:R-:W-:Y:S01]  /*1940*/  ULEA UR5, UR19, UR5, 0x18 ;  /* 0x0000000513057291 */ /* 0x002fe2000f8ec03f */
[----:B------:R-:W-:Y:S01]  /*1950*/  IMAD.IADD R25, R8, 0x1, -R4 ;  /* 0x0000000108197824 */ /* 0x000fe200078e0a04 */
[----:B------:R-:W-:Y:S01]  /*1960*/  USHF.L.U64.HI UR19, UR6, 0x6, UR7 ;  /* 0x0000000606137899 */ /* 0x000fe20008010207 */
[----:B------:R-:W-:Y:S01]  /*1970*/  LEA.HI.X R7, R2, UR13, R0, 0x1, P0 ;  /* 0x0000000d02077c11 */ /* 0x000fe200080f0c00 */
[----:B------:R-:W-:Y:S01]  /*1980*/  IMAD.MOV.U32 R8, RZ, RZ, R10 ;  /* 0x000000ffff087224 */ /* 0x000fe200078e000a */
[----:B------:R-:W-:Y:S01]  /*1990*/  IADD3 R4, P0, R243, UR18, RZ ;  /* 0x00000012f3047c10 */ /* 0x000fe2000ff1e0ff */
[----:B------:R-:W-:Y:S01]  /*19a0*/  IMAD R3, R20, UR10, RZ ;  /* 0x0000000a14037c24 */ /* 0x000fe2000f8e02ff */
[----:B------:R-:W-:Y:S01]  /*19b0*/  LEA R10, P1, R14, R6, 0x6 ;  /* 0x000000060e0a7211 */ /* 0x000fe200078230ff */
[----:B------:R-:W-:Y:S01]  /*19c0*/  IMAD.IADD R9, R11, 0x1, R21 ;  /* 0x000000010b097824 */ /* 0x000fe200078e0215 */
[----:B------:R-:W-:Y:S01]  /*19d0*/  LEA R183, R183, UR5, 0x1 ;  /* 0x00000005b7b77c11 */ /* 0x000fe2000f8e08ff */
[C---:B------:R-:W-:Y:S01]  /*19e0*/  IMAD R18, R13.reuse, UR11, R3 ;  /* 0x0000000b0d127c24 */ /* 0x040fe2000f8e0203 */
[----:B------:R-:W-:Y:S01]  /*19f0*/  IADD3.X R5, R242, UR19, RZ, P0, !PT ;  /* 0x00000013f2057c10 */ /* 0x000fe200087fe4ff */
[----:B------:R-:W-:Y:S01]  /*1a00*/  IMAD.WIDE.U32 R12, R13, UR10, R8 ;  /* 0x0000000a0d0c7c25 */ /* 0x000fe2000f8e0008 */
        /* <DEDUP_REMOVED lines=11> */
[----:B------:R-:W-:Y:S01]  /*1ac0*/  ULDC.64 UR12, c[0x0][0x220] ;  /* 0x00008800000c7ab9 */ /* 0x000fe20000000a00 */
[----:B------:R-:W-:Y:S01]  /*1ad0*/  USHF.L.U64.HI UR11, UR10, 0x6, UR11 ;  /* 0x000000060a0b7899 */ /* 0x000fe2000801020b */
[----:B------:R-:W-:Y:S01]  /*1ae0*/  LOP3.LUT P1, RZ, R25, 0x2, RZ, 0xc0, !PT ;  /* 0x0000000219ff7812 */ /* 0x000fe2000782c0ff */
[----:B------:R2:W-:Y:S01]  /*1af0*/  LDGSTS.E.BYPASS.LTC128B.128 [R183+0x1000], desc[UR16][R8.64] ;  /* 0x0100000008b77fae */ /* 0x0005e2000b901d50 */
[----:B------:R-:W-:Y:S01]  /*1b00*/  IMAD.SHL.U32 R0, R14, 0x40, RZ ;  /* 0x000000400e007824 */ /* 0x000fe200078e00ff */
[----:B------:R-:W-:-:S02]  /*1b10*/  UIADD3 UR4, UR5, 0x1000, URZ ;  /* 0x0000100005047890 */ /* 0x000fc4000fffe03f */
        /* <DEDUP_REMOVED lines=15> */
[----:B-1----:R-:W-:Y:S01]  /*1c10*/  IMAD.SHL.U32 R6, R27, 0x8, RZ ;  /* 0x000000081b067824 */ /* 0x002fe200078e00ff */
[----:B--2---:R-:W-:-:S04]  /*1c20*/  IADD3 R4, P0, R2, UR18, RZ ;  /* 0x0000001202047c10 */ /* 0x004fc8000ff1e0ff */
[----:B------:R-:W-:Y:S02]  /*1c30*/  IADD3.X R5, R3, UR19, RZ, P0, !PT ;  /* 0x0000001303057c10 */ /* 0x000fe400087fe4ff */
[----:B---3--:R-:W-:Y:S01]  /*1c40*/  LOP3.LUT R3, R0, 0x8, R6, 0xf8, !PT ;  /* 0x0000000800037812 */ /* 0x008fe200078ef806 */
[----:B------:R-:W-:Y:S01]  /*1c50*/  IMAD R6, R26, 0x8, R28 ;  /* 0x000000081a067824 */ /* 0x000fe200078e021c */
        /* <DEDUP_REMOVED lines=18> */
[----:B------:R-:W-:Y:S01]  /*1d80*/  LOP3.LUT R5, R0, 0x8, R2, 0xf8, !PT ;  /* 0x0000000800057812 */ /* 0x000fe200078ef802 */
[----:B------:R-:W-:Y:S01]  /*1d90*/  IMAD.U32 R0, R6, 0x20, R7 ;  /* 0x0000002006007824 */ /* 0x000fe200078e0007 */
[----:B------:R-:W-:Y:S01]  /*1da0*/  IADD3 R2, P0, R245, UR12, RZ ;  /* 0x0000000cf5027c10 */ /* 0x000fe2000ff1e0ff */
[----:B------:R-:W-:Y:S01]  /*1db0*/  IMAD.IADD R61, R16, 0x1, -R4 ;  /* 0x00000001103d7824 */ /* 0x000fe200078e0a04 */
[----:B------:R-:W-:Y:S01]  /*1dc0*/  LOP3.LUT R134, R5, R3, RZ, 0x3c, !PT ;  /* 0x0000000305867212 */ /* 0x000fe200078e3cff */
[----:B------:R-:W-:Y:S01]  /*1dd0*/  IMAD.MOV.U32 R6, RZ, RZ, R245 ;  /* 0x000000ffff067224 */ /* 0x000fe200078e00f5 */
[----:B------:R-:W-:Y:S01]  /*1de0*/  IADD3.X R3, R244, UR11, RZ, P0, !PT ;  /* 0x0000000bf4037c10 */ /* 0x000fe200087fe4ff */
[----:B------:R-:W-:Y:S01]  /*1df0*/  IMAD.MOV.U32 R7, RZ, RZ, R244 ;  /* 0x000000ffff077224 */ /* 0x000fe200078e00f4 */
[----:B------:R-:W-:Y:S01]  /*1e00*/  BAR.SYNC.DEFER_BLOCKING 0x0 ;  /* 0x0000000000007b1d */ /* 0x000fe20000010000 */
[----:B------:R-:W-:Y:S01]  /*1e10*/  IADD3 R4, P0, R2, UR12, RZ ;  /* 0x0000000c02047c10 */ /* 0x000fe2000ff1e0ff */
[--C-:B------:R-:W-:Y:S01]  /*1e20*/  IMAD R9, R62, 0x200, R15.reuse ;  /* 0x000002003e097824 */ /* 0x100fe200078e020f */
[C---:B------:R-:W-:Y:S01]  /*1e30*/  LEA R13, R0.reuse, UR5, 0x1 ;  /* 0x00000005000d7c11 */ /* 0x040fe2000f8e08ff */
[----:B------:R-:W-:Y:S01]  /*1e40*/  IMAD R114, R61, 0x20, R15 ;  /* 0x000000203d727824 */ /* 0x000fe200078e020f */
[----:B------:R-:W-:Y:S01]  /*1e50*/  IADD3.X R5, R3, UR11, RZ, P0, !PT ;  /* 0x0000000b03057c10 */ /* 0x000fe200087fe4ff */
[----:B------:R-:W-:Y:S01]  /*1e60*/  IMAD R9, R61, 0x20, R9 ;  /* 0x000000203d097824 */ /* 0x000fe200078e0209 */
[----:B------:R-:W-:Y:S01]  /*1e70*/  LEA R164, R0, UR4, 0x1 ;  /* 0x0000000400a47c11 */ /* 0x000fe2000f8e08ff */
[----:B------:R-:W-:-:S04]  /*1e80*/  ULDC UR4, c[0x0][0x39c] ;  /* 0x0000e70000047ab9 */ /* 0x000fc80000000800 */
[----:B------:R-:W-:Y:S01]  /*1e90*/  VIADD R165, R164, 0x20 ;  /* 0x00000020a4a57836 */ /* 0x000fe20000000000 */
[----:B------:R-:W-:Y:S01]  /*1ea0*/  @!PT LDS RZ, [RZ] ;  /* 0x00000000fffff984 */ /* 0x000fe20000000800 */
[----:B------:R-:W-:Y:S01]  /*1eb0*/  @!PT LDS RZ, [RZ] ;  /* 0x00000000fffff984 */ /* 0x000fe20000000800 */
[----:B------:R-:W-:Y:S01]  /*1ec0*/  @!PT LDS RZ, [RZ] ;  /* 0x00000000fffff984 */ /* 0x000fe20000000800 */
        /* <DEDUP_REMOVED lines=9> */
[----:B------:R2:W-:Y:S01]  /*1f60*/  LDGSTS.E.BYPASS.LTC128B.128 [R183+0x7000], desc[UR16][R2.64] ;  /* 0x0700000002b77fae */ /* 0x0005e2000b901d50 */
[----:B------:R-:W-:-:S05]  /*1f70*/  IADD3.X R5, R3, UR11, RZ, P0, !PT ;  /* 0x0000000b03057c10 */ /* 0x000fca00087fe4ff */
[----:B------:R-:W-:Y:S01]  /*1f80*/  LDGSTS.E.BYPASS.LTC128B.128 [R183+0x7800], desc[UR16][R4.64] ;  /* 0x0780000004b77fae */ /* 0x000fe2000b901d50 */
[----:B-1----:R-:W-:-:S04]  /*1f90*/  IADD3 R6, P0, R4, UR12, RZ ;  /* 0x0000000c04067c10 */ /* 0x002fc8000ff1e0ff */
[----:B------:R-:W-:Y:S02]  /*1fa0*/  IADD3.X R7, R5, UR11, RZ, P0, !PT ;  /* 0x0000000b05077c10 */ /* 0x000fe400087fe4ff */
[----:B------:R-:W-:Y:S01]  /*1fb0*/  IADD3 R8, P0, R6, UR12, RZ ;  /* 0x0000000c06087c10 */ /* 0x000fe2000ff1e0ff */
[----:B--2---:R-:W-:Y:S02]  /*1fc0*/  IMAD.IADD R2, R134, 0x1, R9 ;  /* 0x0000000186027824 */ /* 0x004fe400078e0209 */
[----:B------:R1:W-:Y:S01]  /*1fd0*/  LDGSTS.E.BYPASS.LTC128B.128 [R183+0x8000], desc[UR16][R6.64] ;  /* 0x0800000006b77fae */ /* 0x0003e2000b901d50 */
[----:B------:R-:W-:Y:S02]  /*1fe0*/  IADD3.X R9, R7, UR11, RZ, P0, !PT ;  /* 0x0000000b07097c10 */ /* 0x000fe400087fe4ff */
[----:B------:R-:W-:Y:S01]  /*1ff0*/  LEA R166, R2, UR5, 0x1 ;  /* 0x0000000502a67c11 */ /* 0x000fe2000f8e08ff */
[----:B------:R-:W-:Y:S01]  /*2000*/  IMAD.MOV.U32 R2, RZ, RZ, 0x20 ;  /* 0x00000020ff027424 */ /* 0x000fe200078e00ff */
[----:B------:R-:W-:Y:S01]  /*2010*/  LOP3.LUT P0, RZ, R14, 0x2, RZ, 0xc0, !PT ;  /* 0x000000020eff7812 */ /* 0x000fe2000780c0ff */
[----:B------:R2:W-:Y:S03]  /*2020*/  LDGSTS.E.BYPASS.LTC128B.128 [R183+0x8800], desc[UR16][R8.64] ;  /* 0x0880000008b77fae */ /* 0x0005e6000b901d50 */
[----:B------:R-:W-:Y:S01]  /*2030*/  SEL R0, R2, 0xffffffe0, !P1 ;  /* 0xffffffe002007807 */ /* 0x000fe20004800000 */
[----:B------:R-:W-:Y:S04]  /*2040*/  LDSM.16.M88.4 R20, [R13+0x1000] ;  /* 0x001000000d14783b */ /* 0x000fe80000000200 */
[----:B------:R-:W-:Y:S01]  /*2050*/  IMAD.IADD R167, R166, 0x1, R0 ;  /* 0x00000001a6a77824 */ /* 0x000fe200078e0200 */
[----:B------:R-:W-:Y:S03]  /*2060*/  LDSM.16.M88.4 R36, [R13+0x1400] ;  /* 0x001400000d24783b */ /* 0x000fe60000000200 */
[----:B------:R-:W-:Y:S01]  /*2070*/  @P0 VIADD R165, R164, 0xffffffe0 ;  /* 0xffffffe0a4a50836 */ /* 0x000fe20000000000 */
[----:B------:R-:W-:Y:S03]  /*2080*/  LDSM.16.M88.4 R52, [R13+0x1800] ;  /* 0x001800000d34783b */ /* 0x000fe60000000200 */
[C---:B------:R-:W-:Y:S01]  /*2090*/  VIADD R182, R165.reuse, 0x400 ;  /* 0x00000400a5b67836 */ /* 0x040fe20000000000 */
[----:B------:R-:W-:Y:S01]  /*20a0*/  LDSM.16.M88.4 R28, [R165] ;  /* 0x00000000a51c783b */ /* 0x000fe20000000200 */
[----:B------:R-:W-:-:S02]  /*20b0*/  VIADD R181, R165, 0x800 ;  /* 0x00000800a5b57836 */ /* 0x000fc40000000000 */
[C---:B------:R-:W-:Y:S01]  /*20c0*/  VIADD R180, R165.reuse, 0xc00 ;  /* 0x00000c00a5b47836 */ /* 0x040fe20000000000 */
[----:B-1----:R-:W-:Y:S01]  /*20d0*/  LDSM.16.M88.4 R4, [R167] ;  /* 0x00000000a704783b */ /* 0x002fe20000000200 */
[C---:B------:R-:W-:Y:S02]  /*20e0*/  VIADD R179, R165.reuse, 0x1000 ;  /* 0x00001000a5b37836 */ /* 0x040fe40000000000 */
[C---:B------:R-:W-:Y:S01]  /*20f0*/  VIADD R178, R165.reuse, 0x1400 ;  /* 0x00001400a5b27836 */ /* 0x040fe20000000000 */
[----:B------:R-:W-:Y:S01]  /*2100*/  LDSM.16.M88.4 R44, [R165+0x400] ;  /* 0x00040000a52c783b */ /* 0x000fe20000000200 */
[C---:B------:R-:W-:Y:S02]  /*2110*/  VIADD R177, R165.reuse, 0x1800 ;  /* 0x00001800a5b17836 */ /* 0x040fe40000000000 */
[C---:B------:R-:W-:Y:S01]  /*2120*/  VIADD R176, R165.reuse, 0x1c00 ;  /* 0x00001c00a5b07836 */ /* 0x040fe20000000000 */
[----:B--2---:R-:W1:Y:S01]  /*2130*/  LDSM.16.M88.4 R8, [R166] ;  /* 0x00000000a608783b */ /* 0x004e620000000200 */
[----:B------:R-:W-:-:S02]  /*2140*/  VIADD R175, R165, 0x2000 ;  /* 0x00002000a5af7836 */ /* 0x000fc40000000000 */
[C---:B------:R-:W-:Y:S01]  /*2150*/  VIADD R174, R165.reuse, 0x2400 ;  /* 0x00002400a5ae7836 */ /* 0x040fe20000000000 */
[----:B------:R-:W2:Y:S01]  /*2160*/  LDSM.16.M88.4 R40, [R165+0x800] ;  /* 0x00080000a528783b */ /* 0x000ea20000000200 */
[C---:B------:R-:W-:Y:S02]  /*2170*/  VIADD R173, R165.reuse, 0x2800 ;  /* 0x00002800a5ad7836 */ /* 0x040fe40000000000 */
[C---:B------:R-:W-:Y:S01]  /*2180*/  VIADD R172, R165.reuse, 0x2c00 ;  /* 0x00002c00a5ac7836 */ /* 0x040fe20000000000 */
[----:B------:R-:W3:Y:S01]  /*2190*/  LDSM.16.M88.4 R48, [R13+0x1c00] ;  /* 0x001c00000d30783b */ /* 0x000ee20000000200 */
[C---:B------:R-:W-:Y:S02]  /*21a0*/  VIADD R171, R165.reuse, 0x3000 ;  /* 0x00003000a5ab7836 */ /* 0x040fe40000000000 */
[C---:B------:R-:W-:Y:S01]  /*21b0*/  VIADD R170, R165.reuse, 0x3400 ;  /* 0x00003400a5aa7836 */ /* 0x040fe20000000000 */
[----:B------:R-:W-:Y:S01]  /*21c0*/  LDSM.16.M88.4 R56, [R13+0x2000] ;  /* 0x002000000d38783b */ /* 0x000fe20000000200 */
[----:B------:R-:W-:-:S02]  /*21d0*/  VIADD R169, R165, 0x3800 ;  /* 0x00003800a5a97836 */ /* 0x000fc40000000000 */
[----:B------:R-:W-:Y:S01]  /*21e0*/  VIADD R168, R165, 0x3c00 ;  /* 0x00003c00a5a87836 */ /* 0x000fe20000000000 */
[----:B------:R-:W0:Y:S01]  /*21f0*/  LDGDEPBAR ;  /* 0x00000000000079af */ /* 0x000e220000000000 */
        /* <DEDUP_REMOVED lines=12> */
[----:B------:R1:W-:Y:S01]  /*22c0*/  MUFU.TANH R105, R2 ;  /* 0x0000000200697308 */ /* 0x0003e20000002400 */
[----:B------:R-:W-:Y:S01]  /*22d0*/  LDSM.16.M88.4 R52, [R13+0x2400] ;  /* 0x002400000d34783b */ /* 0x000fe20000000200 */
[----:B-1----:R-:W-:-:S06]  /*22e0*/  FMUL.FTZ R2, R18, UR4 ;  /* 0x0000000412027c20 */ /* 0x002fcc0008410000 */
[----:B------:R1:W2:Y:S02]  /*22f0*/  MUFU.TANH R125, R2 ;  /* 0x00000002007d7308 */ /* 0x0002a40000002400 */
[----:B-1----:R-:W-:Y:S02]  /*2300*/  FMUL.FTZ R2, R19, UR4 ;  /* 0x0000000413027c20 */ /* 0x002fe40008410000 */
[----:B------:R-:W-:Y:S01]  /*2310*/  HMMA.16816.F32.BF16 R16, R8, R38, RZ ;  /* 0x000000260810723c */ /* 0x000fe200000418ff */
[----:B------:R-:W1:Y:S03]  /*2320*/  LDSM.16.M88.4 R36, [R165+0xc00] ;  /* 0x000c0000a524783b */ /* 0x000e660000000200 */
[----:B------:R4:W5:Y:S02]  /*2330*/  MUFU.TANH R119, R2 ;  /* 0x0000000200777308 */ /* 0x0009640000002400 */
[----:B----4-:R-:W-:-:S06]  /*2340*/  FMUL.FTZ R2, R24, UR4 ;  /* 0x0000000418027c20 */ /* 0x010fcc0008410000 */
[----:B------:R4:W5:-:S12]  /*2350*/  MUFU.TANH R109, R2 ;  /* 0x00000002006d7308 */ /* 0x0009580000002400 */
        /* <DEDUP_REMOVED lines=13> */
[----:B------:R3:W4:Y:S02]  /*2430*/  MUFU.TANH R107, R2 ;  /* 0x00000002006b7308 */ /* 0x0007240000002400 */
[----:B---3--:R-:W-:-:S06]  /*2440*/  FMUL.FTZ R2, R33, UR4 ;  /* 0x0000000421027c20 */ /* 0x008fcc0008410000 */
[----:B------:R3:W-:Y:S02]  /*2450*/  MUFU.TANH R106, R2 ;  /* 0x00000002006a7308 */ /* 0x0007e40000002400 */
[----:B---3--:R-:W-:-:S06]  /*2460*/  FMUL.FTZ R2, R34, UR4 ;  /* 0x0000000422027c20 */ /* 0x008fcc0008410000 */
[----:B------:R3:W-:Y:S02]  /*2470*/  MUFU.TANH R129, R2 ;  /* 0x0000000200817308 */ /* 0x0007e40000002400 */
[----:B---3--:R-:W-:Y:S02]  /*2480*/  FMUL.FTZ R2, R35, UR4 ;  /* 0x0000000423027c20 */ /* 0x008fe40008410000 */
[----:B-1----:R-:W-:Y:S04]  /*2490*/  HMMA.16816.F32.BF16 R32, R4, R36, R24 ;  /* 0x000000240420723c */ /* 0x002fe80000041818 */
[----:B------:R1:W3:Y:S02]  /*24a0*/  MUFU.TANH R124, R2 ;  /* 0x00000002007c7308 */ /* 0x0002e40000002400 */
[----:B------:R-:W-:Y:S01]  /*24b0*/  HMMA.16816.F32.BF16 R24, R8, R56, RZ ;  /* 0x000000380818723c */ /* 0x000fe200000418ff */
[----:B-1----:R-:W-:-:S05]  /*24c0*/  FMUL.FTZ R2, R16, UR4 ;  /* 0x0000000410027c20 */ /* 0x002fca0008410000 */
[----:B------:R1:W3:Y:S02]  /*24d0*/  MUFU.TANH R103, R2 ;  /* 0x0000000200677308 */ /* 0x0002e40000002400 */
[----:B-1----:R-:W-:-:S06]  /*24e0*/  FMUL.FTZ R2, R17, UR4 ;  /* 0x0000000411027c20 */ /* 0x002fcc0008410000 */
[----:B------:R1:W-:Y:S02]  /*24f0*/  MUFU.TANH R102, R2 ;  /* 0x0000000200667308 */ /* 0x0003e40000002400 */
[----:B-1----:R-:W-:Y:S02]  /*2500*/  FMUL.FTZ R2, R18, UR4 ;  /* 0x0000000412027c20 */ /* 0x002fe40008410000 */
[----:B------:R-:W-:Y:S01]  /*2510*/  HMMA.16816.F32.BF16 R16, R4, R42, R20 ;  /* 0x0000002a0410723c */ /* 0x000fe20000041814 */
[----:B------:R-:W1:Y:S03]  /*2520*/  LDSM.16.M88.4 R40, [R165+0x1400] ;  /* 0x00140000a528783b */ /* 0x000e660000000200 */
[----:B------:R5:W3:Y:S02]  /*2530*/  MUFU.TANH R120, R2 ;  /* 0x0000000200787308 */ /* 0x000ae40000002400 */
[----:B------:R-:W-:Y:S01]  /*2540*/  HMMA.16816.F32.BF16 R20, R8, R50, RZ ;  /* 0x000000320814723c */ /* 0x000fe200000418ff */
[----:B------:R-:W4:Y:S01]  /*2550*/  LDSM.16.M88.4 R48, [R13+0x2800] ;  /* 0x002800000d30783b */ /* 0x000f220000000200 */
[----:B-----5:R-:W-:-:S04]  /*2560*/  FMUL.FTZ R2, R28, UR4 ;  /* 0x000000041c027c20 */ /* 0x020fc80008410000 */
[----:B------:R5:W3:Y:S02]  /*2570*/  MUFU.TANH R101, R2 ;  /* 0x0000000200657308 */ /* 0x000ae40000002400 */
[----:B-----5:R-:W-:-:S06]  /*2580*/  FMUL.FTZ R2, R29, UR4 ;  /* 0x000000041d027c20 */ /* 0x020fcc0008410000 */
[----:B------:R5:W-:Y:S02]  /*2590*/  MUFU.TANH R100, R2 ;  /* 0x0000000200647308 */ /* 0x000be40000002400 */
[----:B-----5:R-:W-:-:S06]  /*25a0*/  FMUL.FTZ R2, R30, UR4 ;  /* 0x000000041e027c20 */ /* 0x020fcc0008410000 */
[----:B------:R5:W3:Y:S02]  /*25b0*/  MUFU.TANH R121, R2 ;  /* 0x0000000200797308 */ /* 0x000ae40000002400 */
[----:B-----5:R-:W-:Y:S02]  /*25c0*/  FMUL.FTZ R2, R31, UR4 ;  /* 0x000000041f027c20 */ /* 0x020fe40008410000 */
[----:B--2---:R-:W-:Y:S04]  /*25d0*/  HMMA.16816.F32.BF16 R28, R4, R44, R24 ;  /* 0x0000002c041c723c */ /* 0x004fe80000041818 */
[----:B------:R2:W-:Y:S02]  /*25e0*/  MUFU.TANH R118, R2 ;  /* 0x0000000200767308 */ /* 0x0005e40000002400 */
[----:B------:R-:W-:Y:S01]  /*25f0*/  HMMA.16816.F32.BF16 R24, R8, R52, RZ ;  /* 0x000000340818723c */ /* 0x000fe200000418ff */
[----:B--2---:R-:W-:-:S05]  /*2600*/  FMUL.FTZ R2, R16, UR4 ;  /* 0x0000000410027c20 */ /* 0x004fca0008410000 */
[----:B------:R2:W5:Y:S02]  /*2610*/  MUFU.TANH R98, R2 ;  /* 0x0000000200627308 */ /* 0x0005640000002400 */
[----:B--2---:R-:W-:-:S06]  /*2620*/  FMUL.FTZ R2, R17, UR4 ;  /* 0x0000000411027c20 */ /* 0x004fcc0008410000 */
[----:B------:R2:W-:Y:S02]  /*2630*/  MUFU.TANH R96, R2 ;  /* 0x0000000200607308 */ /* 0x0005e40000002400 */
[----:B--2---:R-:W-:-:S06]  /*2640*/  FMUL.FTZ R2, R18, UR4 ;  /* 0x0000000412027c20 */ /* 0x004fcc0008410000 */
[----:B------:R2:W5:Y:S02]  /*2650*/  MUFU.TANH R116, R2 ;  /* 0x0000000200747308 */ /* 0x0005640000002400 */
[----:B--2---:R-:W-:Y:S02]  /*2660*/  FMUL.FTZ R2, R19, UR4 ;  /* 0x0000000413027c20 */ /* 0x004fe40008410000 */
[----:B------:R-:W-:Y:S01]  /*2670*/  HMMA.16816.F32.BF16 R16, R4, R38, R20 ;  /* 0x000000260410723c */ /* 0x000fe20000041814 */
[----:B------:R-:W2:Y:S03]  /*2680*/  LDSM.16.M88.4 R36, [R165+0x1800] ;  /* 0x00180000a524783b */ /* 0x000ea60000000200 */
[----:B------:R1:W-:Y:S02]  /*2690*/  MUFU.TANH R117, R2 ;  /* 0x0000000200757308 */ /* 0x0003e40000002400 */
[----:B------:R-:W-:Y:S01]  /*26a0*/  HMMA.16816.F32.BF16 R20, R8, R58, RZ ;  /* 0x0000003a0814723c */ /* 0x000fe200000418ff */
[----:B-1----:R-:W-:-:S05]  /*26b0*/  FMUL.FTZ R2, R32, UR4 ;  /* 0x0000000420027c20 */ /* 0x002fca0008410000 */
[----:B------:R1:W-:Y:S02]  /*26c0*/  MUFU.TANH R95, R2 ;  /* 0x00000002005f7308 */ /* 0x0003e40000002400 */
[----:B-1----:R-:W-:-:S06]  /*26d0*/  FMUL.FTZ R2, R33, UR4 ;  /* 0x0000000421027c20 */ /* 0x002fcc0008410000 */
[----:B------:R1:W-:Y:S02]  /*26e0*/  MUFU.TANH R94, R2 ;  /* 0x00000002005e7308 */ /* 0x0003e40000002400 */
[----:B-1----:R-:W-:-:S06]  /*26f0*/  FMUL.FTZ R2, R34, UR4 ;  /* 0x0000000422027c20 */ /* 0x002fcc0008410000 */
[----:B------:R1:W5:Y:S02]  /*2700*/  MUFU.TANH R123, R2 ;  /* 0x00000002007b7308 */ /* 0x0003640000002400 */
[----:B-1----:R-:W-:Y:S02]  /*2710*/  FMUL.FTZ R2, R35, UR4 ;  /* 0x0000000423027c20 */ /* 0x002fe40008410000 */
[----:B------:R-:W-:Y:S04]  /*2720*/  HMMA.16816.F32.BF16 R32, R4, R40, R24 ;  /* 0x000000280420723c */ /* 0x000fe80000041818 */
[----:B------:R1:W-:Y:S02]  /*2730*/  MUFU.TANH R128, R2 ;  /* 0x0000000200807308 */ /* 0x0003e40000002400 */
[----:B----4-:R-:W-:Y:S01]  /*2740*/  HMMA.16816.F32.BF16 R24, R8, R48, RZ ;  /* 0x000000300818723c */ /* 0x010fe200000418ff */
[----:B-1----:R-:W-:-:S05]  /*2750*/  FMUL.FTZ R2, R16, UR4 ;  /* 0x0000000410027c20 */ /* 0x002fca0008410000 */
[----:B------:R1:W-:Y:S02]  /*2760*/  MUFU.TANH R93, R2 ;  /* 0x00000002005d7308 */ /* 0x0003e40000002400 */
[----:B-1----:R-:W-:-:S06]  /*2770*/  FMUL.FTZ R2, R17, UR4 ;  /* 0x0000000411027c20 */ /* 0x002fcc0008410000 */
[----:B------:R1:W4:Y:S02]  /*2780*/  MUFU.TANH R87, R2 ;  /* 0x0000000200577308 */ /* 0x0003240000002400 */
[----:B-1----:R-:W-:-:S06]  /*2790*/  FMUL.FTZ R2, R18, UR4 ;  /* 0x0000000412027c20 */ /* 0x002fcc0008410000 */
[----:B------:R1:W4:Y:S02]  /*27a0*/  MUFU.TANH R126, R2 ;  /* 0x00000002007e7308 */ /* 0x0003240000002400 */
[----:B-1----:R-:W-:Y:S02]  /*27b0*/  FMUL.FTZ R2, R19, UR4 ;  /* 0x0000000413027c20 */ /* 0x002fe40008410000 */
[----:B------:R-:W-:Y:S01]  /*27c0*/  HMMA.16816.F32.BF16 R16, R4, R46, R20 ;  /* 0x0000002e0410723c */ /* 0x000fe20000041814 */
[----:B------:R-:W1:Y:S03]  /*27d0*/  LDSM.16.M88.4 R44, [R13+0x2c00] ;  /* 0x002c00000d2c783b */ /* 0x000e660000000200 */
[----:B------:R3:W4:Y:S02]  /*27e0*/  MUFU.TANH R127, R2 ;  /* 0x00000002007f7308 */ /* 0x0007240000002400 */
[----:B------:R-:W-:Y:S01]  /*27f0*/  HMMA.16816.F32.BF16 R20, R8, R54, RZ ;  /* 0x000000360814723c */ /* 0x000fe200000418ff */
[----:B---3--:R-:W-:-:S05]  /*2800*/  FMUL.FTZ R2, R28, UR4 ;  /* 0x000000041c027c20 */ /* 0x008fca0008410000 */
[----:B------:R3:W4:-:S12]  /*2810*/  MUFU.TANH R90, R2 ;  /* 0x00000002005a7308 */ /* 0x0007180000002400 */
[----:B------:R-:W-:-:S04]  /*2820*/  FMUL.FTZ R19, R19, UR4 ;  /* 0x0000000413137c20 */ /* 0x000fc80008410000 */
[----:B------:R-:W-:Y:S01]  /*2830*/  MUFU.TANH R137, R19 ;  /* 0x0000001300897308 */ /* 0x000fe20000002400 */
[----:B---3--:R-:W-:-:S07]  /*2840*/  FMUL.FTZ R2, R29, UR4 ;  /* 0x000000041d027c20 */ /* 0x008fce0008410000 */
[----:B------:R3:W-:Y:S02]  /*2850*/  MUFU.TANH R89, R2 ;  /* 0x0000000200597308 */ /* 0x0007e40000002400 */
[----:B---3--:R-:W-:-:S06]  /*2860*/  FMUL.FTZ R2, R30, UR4 ;  /* 0x000000041e027c20 */ /* 0x008fcc0008410000 */
[----:B------:R3:W4:Y:S02]  /*2870*/  MUFU.TANH R132, R2 ;  /* 0x0000000200847308 */ /* 0x0007240000002400 */
[----:B---3--:R-:W-:Y:S02]  /*2880*/  FMUL.FTZ R2, R31, UR4 ;  /* 0x000000041f027c20 */ /* 0x008fe40008410000 */
[----:B--2---:R-:W-:Y:S04]  /*2890*/  HMMA.16816.F32.BF16 R28, R4, R36, R24 ;  /* 0x00000024041c723c */ /* 0x004fe80000041818 */
[----:B------:R2:W3:Y:S02]  /*28a0*/  MUFU.TANH R136, R2 ;  /* 0x0000000200887308 */ /* 0x0004e40000002400 */
[----:B-1----:R-:W-:Y:S01]  /*28b0*/  HMMA.16816.F32.BF16 R24, R8, R44, RZ ;  /* 0x0000002c0818723c */ /* 0x002fe200000418ff */
[----:B--2---:R-:W-:-:S05]  /*28c0*/  FMUL.FTZ R2, R16, UR4 ;  /* 0x0000000410027c20 */ /* 0x004fca0008410000 */
[----:B------:R1:W2:-:S12]  /*28d0*/  MUFU.TANH R88, R2 ;  /* 0x0000000200587308 */ /* 0x0002980000002400 */
[----:B------:R-:W-:-:S04]  /*28e0*/  FMUL.FTZ R31, R31, UR4 ;  /* 0x000000041f1f7c20 */ /* 0x000fc80008410000 */
[----:B------:R-:W-:Y:S01]  /*28f0*/  MUFU.TANH R143, R31 ;  /* 0x0000001f008f7308 */ /* 0x000fe20000002400 */
[----:B-1----:R-:W-:-:S07]  /*2900*/  FMUL.FTZ R2, R17, UR4 ;  /* 0x0000000411027c20 */ /* 0x002fce0008410000 */
[----:B------:R1:W2:Y:S02]  /*2910*/  MUFU.TANH R86, R2 ;  /* 0x0000000200567308 */ /* 0x0002a40000002400 */
[----:B-1----:R-:W-:Y:S02]  /*2920*/  FMUL.FTZ R2, R18, UR4 ;  /* 0x0000000412027c20 */ /* 0x002fe40008410000 */
[----:B------:R-:W-:Y:S01]  /*2930*/  HMMA.16816.F32.BF16 R16, R4, R42, R20 ;  /* 0x0000002a0410723c */ /* 0x000fe20000041814 */
[----:B------:R-:W1:Y:S03]  /*2940*/  LDSM.16.M88.4 R40, [R165+0x1c00] ;  /* 0x001c0000a528783b */ /* 0x000e660000000200 */
[----:B------:R5:W-:Y:S02]  /*2950*/  MUFU.TANH R131, R2 ;  /* 0x0000000200837308 */ /* 0x000be40000002400 */
[----:B------:R-:W-:Y:S01]  /*2960*/  HMMA.16816.F32.BF16 R20, R8, R50, RZ ;  /* 0x000000320814723c */ /* 0x000fe200000418ff */
[----:B-----5:R-:W-:-:S05]  /*2970*/  FMUL.FTZ R2, R32, UR4 ;  /* 0x0000000420027c20 */ /* 0x020fca0008410000 */
[----:B------:R5:W2:Y:S02]  /*2980*/  MUFU.TANH R82, R2 ;  /* 0x0000000200527308 */ /* 0x000aa40000002400 */
[----:B-----5:R-:W-:-:S06]  /*2990*/  FMUL.FTZ R2, R33, UR4 ;  /* 0x0000000421027c20 */ /* 0x020fcc0008410000 */
[----:B------:R5:W-:Y:S02]  /*29a0*/  MUFU.TANH R84, R2 ;  /* 0x0000000200547308 */ /* 0x000be40000002400 */
[----:B-----5:R-:W-:-:S06]  /*29b0*/  FMUL.FTZ R2, R34, UR4 ;  /* 0x0000000422027c20 */ /* 0x020fcc0008410000 */
[----:B------:R5:W-:Y:S02]  /*29c0*/  MUFU.TANH R138, R2 ;  /* 0x00000002008a7308 */ /* 0x000be40000002400 */
[----:B-----5:R-:W-:Y:S02]  /*29d0*/  FMUL.FTZ R2, R35, UR4 ;  /* 0x0000000423027c20 */ /* 0x020fe40008410000 */
[----:B-1----:R-:W-:Y:S04]  /*29e0*/  HMMA.16816.F32.BF16 R32, R4, R40, R24 ;  /* 0x000000280420723c */ /* 0x002fe80000041818 */
[----:B------:R1:W5:Y:S02]  /*29f0*/  MUFU.TANH R139, R2 ;  /* 0x00000002008b7308 */ /* 0x0003640000002400 */
[----:B-1----:R-:W-:-:S06]  /*2a00*/  FMUL.FTZ R2, R16, UR4 ;  /* 0x0000000410027c20 */ /* 0x002fcc0008410000 */
[----:B------:R1:W5:-:S12]  /*2a10*/  MUFU.TANH R83, R2 ;  /* 0x0000000200537308 */ /* 0x0003580000002400 */
[----:B------:R-:W-:Y:S01]  /*2a20*/  FMUL.FTZ R32, R32, UR4 ;  /* 0x0000000420207c20 */ /* 0x000fe20008410000 */
[----:B------:R-:W-:-:S03]  /*2a30*/  FMUL.FTZ R33, R33, UR4 ;  /* 0x0000000421217c20 */ /* 0x000fc60008410000 */
[----:B------:R-:W-:Y:S08]  /*2a40*/  MUFU.TANH R77, R32 ;  /* 0x00000020004d7308 */ /* 0x000ff00000002400 */
        /* <DEDUP_REMOVED lines=9> */
[----:B------:R-:W-:Y:S01]  /*2ae0*/  HMMA.16816.F32.BF16 R20, R8, R46, RZ ;  /* 0x0000002e0814723c */ /* 0x000fe200000418ff */
[----:B------:R-:W-:Y:S01]  /*2af0*/  LDSM.16.M88.4 R44, [R13+0x3800] ;  /* 0x003800000d2c783b */ /* 0x000fe20000000200 */
[----:B----4-:R-:W-:-:S04]  /*2b00*/  FMUL.FTZ R2, R28, UR4 ;  /* 0x000000041c027c20 */ /* 0x010fc80008410000 */
[----:B------:R4:W-:-:S12]  /*2b10*/  MUFU.TANH R78, R2 ;  /* 0x00000002004e7308 */ /* 0x0009d80000002400 */
[----:B------:R-:W-:Y:S01]  /*2b20*/  FMUL.FTZ R16, R16, UR4 ;  /* 0x0000000410107c20 */ /* 0x000fe20008410000 */
[----:B------:R-:W-:Y:S01]  /*2b30*/  FMUL.FTZ R17, R17, UR4 ;  /* 0x0000000411117c20 */ /* 0x000fe20008410000 */
[----:B------:R-:W-:Y:S01]  /*2b40*/  FMUL.FTZ R18, R18, UR4 ;  /* 0x0000000412127c20 */ /* 0x000fe20008410000 */
[----:B------:R-:W-:Y:S01]  /*2b50*/  FMUL.FTZ R19, R19, UR4 ;  /* 0x0000000413137c20 */ /* 0x000fe20008410000 */
[----:B------:R-:W-:Y:S08]  /*2b60*/  MUFU.TANH R80, R16 ;  /* 0x0000001000507308 */ /* 0x000ff00000002400 */
[----:B------:R-:W-:Y:S01]  /*2b70*/  MUFU.TANH R79, R17 ;  /* 0x00000011004f7308 */ /* 0x000fe20000002400 */
[----:B----4-:R-:W-:Y:S01]  /*2b80*/  FMUL.FTZ R2, R29, UR4 ;  /* 0x000000041d027c20 */ /* 0x010fe20008410000 */
[----:B-1----:R-:W-:Y:S06]  /*2b90*/  HMMA.16816.F32.BF16 R24, R8, R36, RZ ;  /* 0x000000240818723c */ /* 0x002fec00000418ff */
[----:B------:R1:W-:Y:S08]  /*2ba0*/  MUFU.TANH R81, R2 ;  /* 0x0000000200517308 */ /* 0x0003f00000002400 */
[----:B------:R-:W-:Y:S08]  /*2bb0*/  MUFU.TANH R144, R18 ;  /* 0x0000001200907308 */ /* 0x000ff00000002400 */
[----:B------:R4:W-:Y:S01]  /*2bc0*/  MUFU.TANH R146, R19 ;  /* 0x0000001300927308 */ /* 0x0009e20000002400 */
[----:B-1----:R-:W-:-:S02]  /*2bd0*/  FMUL.FTZ R2, R30, UR4 ;  /* 0x000000041e027c20 */ /* 0x002fc40008410000 */
[----:B------:R-:W1:Y:S05]  /*2be0*/  LDSM.16.M88.4 R28, [R165+0x2000] ;  /* 0x00200000a51c783b */ /* 0x000e6a0000000200 */
[----:B------:R3:W5:Y:S01]  /*2bf0*/  MUFU.TANH R142, R2 ;  /* 0x00000002008e7308 */ /* 0x0007620000002400 */
[----:B----4-:R-:W-:Y:S01]  /*2c00*/  HMMA.16816.F32.BF16 R16, R4, R42, R20 ;  /* 0x0000002a0410723c */ /* 0x010fe20000041814 */
[----:B------:R-:W4:Y:S05]  /*2c10*/  LDSM.16.M88.4 R40, [R13+0x3400] ;  /* 0x003400000d28783b */ /* 0x000f2a0000000200 */
[----:B------:R-:W-:Y:S01]  /*2c20*/  HMMA.16816.F32.BF16 R20, R8, R38, RZ ;  /* 0x000000260814723c */ /* 0x000fe200000418ff */
[----:B------:R-:W2:Y:S01]  /*2c30*/  LDSM.16.M88.4 R36, [R165+0x2400] ;  /* 0x00240000a524783b */ /* 0x000ea20000000200 */
[----:B---3--:R-:W-:-:S04]  /*2c40*/  FMUL.FTZ R2, R34, UR4 ;  /* 0x0000000422027c20 */ /* 0x008fc80008410000 */
[----:B------:R3:W-:Y:S01]  /*2c50*/  MUFU.TANH R145, R2 ;  /* 0x0000000200917308 */ /* 0x0007e20000002400 */
[----:B-1----:R-:W-:Y:S01]  /*2c60*/  HMMA.16816.F32.BF16 R24, R4, R28, R24 ;  /* 0x0000001c0418723c */ /* 0x002fe20000041818 */
[----:B---3--:R-:W-:Y:S02]  /*2c70*/  FMUL.FTZ R2, R35, UR4 ;  /* 0x0000000423027c20 */ /* 0x008fe40008410000 */
[----:B------:R-:W1:-:S14]  /*2c80*/  LDSM.16.M88.4 R32, [R165+0x2800] ;  /* 0x00280000a520783b */ /* 0x000e5c0000000200 */
[----:B------:R-:W-:Y:S01]  /*2c90*/  HMMA.16816.F32.BF16 R20, R4, R30, R20 ;  /* 0x0000001e0414723c */ /* 0x000fe20000041814 */
[----:B------:R3:W5:Y:S02]  /*2ca0*/  MUFU.TANH R147, R2 ;  /* 0x0000000200937308 */ /* 0x0007640000002400 */
[----:B---3--:R-:W-:-:S04]  /*2cb0*/  FMUL.FTZ R2, R16, UR4 ;  /* 0x0000000410027c20 */ /* 0x008fc80008410000 */
[----:B------:R-:W-:Y:S02]  /*2cc0*/  FMUL.FTZ R3, R26, UR4 ;  /* 0x000000041a037c20 */ /* 0x000fe40008410000 */
[----:B------:R3:W5:-:S15]  /*2cd0*/  MUFU.TANH R75, R2 ;  /* 0x00000002004b7308 */ /* 0x00075e0000002400 */
[----:B------:R-:W-:Y:S01]  /*2ce0*/  FMUL.FTZ R23, R23, UR4 ;  /* 0x0000000417177c20 */ /* 0x000fe20008410000 */
[----:B------:R4:W-:Y:S08]  /*2cf0*/  MUFU.TANH R149, R3 ;  /* 0x0000000300957308 */ /* 0x0009f00000002400 */
[----:B------:R-:W-:Y:S01]  /*2d00*/  MUFU.TANH R50, R23 ;  /* 0x0000001700327308 */ /* 0x000fe20000002400 */
[----:B---3--:R-:W-:-:S07]  /*2d10*/  FMUL.FTZ R2, R17, UR4 ;  /* 0x0000000411027c20 */ /* 0x008fce0008410000 */
[----:B------:R3:W-:Y:S01]  /*2d20*/  MUFU.TANH R74, R2 ;  /* 0x00000002004a7308 */ /* 0x0007e20000002400 */
[----:B----4-:R-:W-:-:S07]  /*2d30*/  FMUL.FTZ R3, R27, UR4 ;  /* 0x000000041b037c20 */ /* 0x010fce0008410000 */
[----:B------:R4:W-:Y:S01]  /*2d40*/  MUFU.TANH R150, R3 ;  /* 0x0000000300967308 */ /* 0x0009e20000002400 */
[----:B---3--:R-:W-:-:S07]  /*2d50*/  FMUL.FTZ R2, R18, UR4 ;  /* 0x0000000412027c20 */ /* 0x008fce0008410000 */
[----:B------:R3:W-:Y:S01]  /*2d60*/  MUFU.TANH R51, R2 ;  /* 0x0000000200337308 */ /* 0x0007e20000002400 */
[----:B----4-:R-:W-:Y:S02]  /*2d70*/  IMAD R3, R62, 0x10, R65 ;  /* 0x000000103e037824 */ /* 0x010fe400078e0241 */
[----:B---3--:R-:W-:Y:S02]  /*2d80*/  FMUL.FTZ R2, R19, UR4 ;  /* 0x0000000413027c20 */ /* 0x008fe40008410000 */
[----:B------:R-:W-:Y:S03]  /*2d90*/  HMMA.16816.F32.BF16 R16, R8, R40, RZ ;  /* 0x000000280810723c */ /* 0x000fe600000418ff */
[----:B------:R3:W4:Y:S02]  /*2da0*/  MUFU.TANH R52, R2 ;  /* 0x0000000200347308 */ /* 0x0007240000002400 */
[----:B---3--:R-:W-:-:S06]  /*2db0*/  FMUL.FTZ R2, R24, UR4 ;  /* 0x0000000418027c20 */ /* 0x008fcc0008410000 */
[----:B------:R3:W4:-:S13]  /*2dc0*/  MUFU.TANH R76, R2 ;  /* 0x00000002004c7308 */ /* 0x00071a0000002400 */
[----:B--2---:R-:W-:Y:S06]  /*2dd0*/  HMMA.16816.F32.BF16 R28, R4, R36, R16 ;  /* 0x00000024041c723c */ /* 0x004fec0000041810 */
[----:B------:R-:W-:Y:S01]  /*2de0*/  HMMA.16816.F32.BF16 R16, R8, R42, RZ ;  /* 0x0000002a0810723c */ /* 0x000fe200000418ff */
[----:B------:R-:W-:Y:S01]  /*2df0*/  LDSM.16.M88.4 R40, [R165+0x2c00] ;  /* 0x002c0000a528783b */ /* 0x000fe20000000200 */
[----:B---3--:R-:W-:-:S04]  /*2e00*/  FMUL.FTZ R2, R25, UR4 ;  /* 0x0000000419027c20 */ /* 0x008fc80008410000 */
[----:B------:R2:W-:-:S12]  /*2e10*/  MUFU.TANH R69, R2 ;  /* 0x0000000200457308 */ /* 0x0005d80000002400 */
[----:B------:R-:W-:Y:S01]  /*2e20*/  FMUL.FTZ R30, R30, UR4 ;  /* 0x000000041e1e7c20 */ /* 0x000fe20008410000 */
[----:B------:R-:W-:-:S03]  /*2e30*/  FMUL.FTZ R31, R31, UR4 ;  /* 0x000000041f1f7c20 */ /* 0x000fc60008410000 */
[----:B------:R-:W-:Y:S02]  /*2e40*/  MUFU.TANH R49, R30 ;  /* 0x0000001e00317308 */ /* 0x000fe40000002400 */
[----:B------:R-:W-:Y:S01]  /*2e50*/  HMMA.16816.F32.BF16 R24, R4, R38, R16 ;  /* 0x000000260418723c */ /* 0x000fe20000041810 */
[----:B------:R-:W-:Y:S05]  /*2e60*/  LDSM.16.M88.4 R36, [R165+0x3000] ;  /* 0x00300000a524783b */ /* 0x000fea0000000200 */
[----:B------:R-:W-:Y:S01]  /*2e70*/  HMMA.16816.F32.BF16 R16, R8, R44, RZ ;  /* 0x0000002c0810723c */ /* 0x000fe200000418ff */
[----:B--2---:R-:W-:Y:S01]  /*2e80*/  LOP3.LUT R2, R64, 0xffffffe0, RZ, 0xc0, !PT ;  /* 0xffffffe040027812 */ /* 0x004fe200078ec0ff */
[----:B------:R-:W-:Y:S04]  /*2e90*/  MUFU.TANH R115, R31 ;  /* 0x0000001f00737308 */ /* 0x000fe80000002400 */
[----:B------:R-:W-:-:S02]  /*2ea0*/  IMAD.IADD R2, R63, 0x1, -R2 ;  /* 0x000000013f027824 */ /* 0x000fc400078e0a02 */
[----:B------:R-:W-:-:S03]  /*2eb0*/  IMAD.SHL.U32 R63, R63, 0x2, RZ ;  /* 0x000000023f3f7824 */ /* 0x000fc600078e00ff */
[----:B------:R-:W-:-:S04]  /*2ec0*/  SHF.R.S32.HI R12, RZ, 0x1f, R2 ;  /* 0x0000001fff0c7819 */ /* 0x000fc80000011402 */
[----:B------:R-:W-:Y:S01]  /*2ed0*/  LEA.HI R2, R12, R2, RZ, 0x2 ;  /* 0x000000020c027211 */ /* 0x000fe200078f10ff */
[----:B------:R-:W-:Y:S01]  /*2ee0*/  FMUL.FTZ R12, R20, UR4 ;  /* 0x00000004140c7c20 */ /* 0x000fe20008410000 */
[----:B------:R-:W-:Y:S01]  /*2ef0*/  FMUL.FTZ R20, R29, UR4 ;  /* 0x000000041d147c20 */ /* 0x000fe20008410000 */
[----:B------:R-:W-:Y:S01]  /*2f00*/  FMUL.FTZ R24, R24, UR4 ;  /* 0x0000000418187c20 */ /* 0x000fe20008410000 */
[----:B------:R-:W-:Y:S01]  /*2f10*/  SHF.R.S32.HI R2, RZ, 0x2, R2 ;  /* 0x00000002ff027819 */ /* 0x000fe20000011402 */
[----:B------:R2:W3:Y:S01]  /*2f20*/  MUFU.TANH R72, R12 ;  /* 0x0000000c00487308 */ /* 0x0004e20000002400 */
[----:B------:R-:W-:Y:S01]  /*2f30*/  FMUL.FTZ R25, R25, UR4 ;  /* 0x0000000419197c20 */ /* 0x000fe20008410000 */
[----:B------:R-:W-:Y:S01]  /*2f40*/  FMUL.FTZ R26, R26, UR4 ;  /* 0x000000041a1a7c20 */ /* 0x000fe20008410000 */
[----:B------:R-:W-:Y:S01]  /*2f50*/  IADD3 R3, R3, 0x1, R2 ;  /* 0x0000000103037810 */ /* 0x000fe20007ffe002 */
[----:B------:R-:W-:-:S03]  /*2f60*/  VIADD R2, R191, 0xffffffff ;  /* 0xffffffffbf027836 */ /* 0x000fc60000000000 */
[----:B------:R-:W-:Y:S01]  /*2f70*/  IADD3 R3, R60, -UR15, R3 ;  /* 0x8000000f3c037c10 */ /* 0x000fe2000fffe003 */
[C---:B------:R-:W-:Y:S01]  /*2f80*/  IMAD.SHL.U32 R48, R2.reuse, 0x100, RZ ;  /* 0x0000010002307824 */ /* 0x040fe200078e00ff */
[----:B------:R-:W-:Y:S01]  /*2f90*/  ISETP.GT.AND P0, PT, R2, R246, PT ;  /* 0x000000f60200720c */ /* 0x000fe20003f04270 */
[----:B------:R-:W-:Y:S02]  /*2fa0*/  MUFU.TANH R68, R20 ;  /* 0x0000001400447308 */ /* 0x000fe40000002400 */
[----:B------:R-:W-:Y:S01]  /*2fb0*/  VIADD R3, R3, UR14 ;  /* 0x0000000e03037c36 */ /* 0x000fe20008000000 */
[----:B------:R-:W-:Y:S01]  /*2fc0*/  LOP3.LUT R2, R48, 0x6, R63, 0xf8, !PT ;  /* 0x0000000630027812 */ /* 0x000fe200078ef83f */
[----:B--2---:R-:W-:-:S03]  /*2fd0*/  FMUL.FTZ R12, R21, UR4 ;  /* 0x00000004150c7c20 */ /* 0x004fc60008410000 */
[C---:B------:R-:W-:Y:S01]  /*2fe0*/  LOP3.LUT R15, R2.reuse, 0x1, RZ, 0xfc, !PT ;  /* 0x00000001020f7812 */ /* 0x040fe200078efcff */
[----:B------:R-:W-:Y:S01]  /*2ff0*/  MUFU.TANH R66, R24 ;  /* 0x0000001800427308 */ /* 0x000fe20000002400 */
[----:B------:R-:W-:-:S07]  /*3000*/  LOP3.LUT R14, R2, 0x8, RZ, 0xfc, !PT ;  /* 0x00000008020e7812 */ /* 0x000fce00078efcff */
[----:B------:R2:W-:Y:S08]  /*3010*/  MUFU.TANH R71, R12 ;  /* 0x0000000c00477308 */ /* 0x0005f00000002400 */
[----:B------:R-:W-:Y:S08]  /*3020*/  MUFU.TANH R65, R25 ;  /* 0x0000001900417308 */ /* 0x000ff00000002400 */
[----:B------:R-:W-:Y:S01]  /*3030*/  MUFU.TANH R45, R26 ;  /* 0x0000001a002d7308 */ /* 0x000fe20000002400 */
[----:B--2---:R-:W-:-:S02]  /*3040*/  FMUL.FTZ R12, R22, UR4 ;  /* 0x00000004160c7c20 */ /* 0x004fc40008410000 */
[----:B-1----:R-:W-:Y:S05]  /*3050*/  HMMA.16816.F32.BF16 R20, R4, R32, R16 ;  /* 0x000000200414723c */ /* 0x002fea0000041810 */
[----:B------:R1:W2:Y:S01]  /*3060*/  MUFU.TANH R53, R12 ;  /* 0x0000000c00357308 */ /* 0x0002a20000002400 */
[----:B------:R-:W-:Y:S01]  /*3070*/  HMMA.16816.F32.BF16 R16, R8, R46, RZ ;  /* 0x0000002e0810723c */ /* 0x000fe200000418ff */
[C---:B-1----:R-:W-:Y:S02]  /*3080*/  VIMNMX R12, R3.reuse, R60, PT ;  /* 0x0000003c030c7248 */ /* 0x042fe40003fe0100 */
[----:B------:R-:W-:-:S15]  /*3090*/  VIADDMNMX R3, R3, 0x8, R60, PT ;  /* 0x0000000803037846 */ /* 0x000fde000380013c */
[----:B------:R-:W-:Y:S01]  /*30a0*/  FMUL.FTZ R20, R20, UR4 ;  /* 0x0000000414147c20 */ /* 0x000fe20008410000 */
[-C--:B------:R-:W-:Y:S01]  /*30b0*/  ISETP.GE.AND P3, PT, R15, R12.reuse, PT ;  /* 0x0000000c0f00720c */ /* 0x080fe20003f66270 */
[----:B------:R-:W-:Y:S01]  /*30c0*/  FMUL.FTZ R21, R21, UR4 ;  /* 0x0000000415157c20 */ /* 0x000fe20008410000 */
[-C--:B------:R-:W-:Y:S01]  /*30d0*/  ISETP.GE.AND P1, PT, R15, R3.reuse, PT ;  /* 0x000000030f00720c */ /* 0x080fe20003f26270 */
[----:B------:R-:W-:Y:S01]  /*30e0*/  FMUL.FTZ R15, R28, UR4 ;  /* 0x000000041c0f7c20 */ /* 0x000fe20008410000 */
[C---:B------:R-:W-:Y:S01]  /*30f0*/  ISETP.GE.AND P4, PT, R14.reuse, R12, PT ;  /* 0x0000000c0e00720c */ /* 0x040fe20003f86270 */
[----:B------:R-:W1:Y:S01]  /*3100*/  LDSM.16.M88.4 R28, [R13+0x3c00] ;  /* 0x003c00000d1c783b */ /* 0x000e620000000200 */
[-C--:B------:R-:W-:Y:S01]  /*3110*/  ISETP.GE.AND P2, PT, R14, R3.reuse, PT ;  /* 0x000000030e00720c */ /* 0x080fe20003f46270 */
[----:B------:R5:W2:Y:S01]  /*3120*/  MUFU.TANH R70, R15 ;  /* 0x0000000f00467308 */ /* 0x000aa20000002400 */
[----:B------:R-:W-:Y:S01]  /*3130*/  ISETP.GE.AND P5, PT, R2, R3, PT ;  /* 0x000000030200720c */ /* 0x000fe20003fa6270 */
[----:B------:R-:W-:Y:S01]  /*3140*/  FMUL.FTZ R22, R22, UR4 ;  /* 0x0000000416167c20 */ /* 0x000fe20008410000 */
[----:B------:R-:W-:Y:S01]  /*3150*/  LOP3.LUT R14, R2, 0x9, RZ, 0xfc, !PT ;  /* 0x00000009020e7812 */ /* 0x000fe200078efcff */
[----:B------:R-:W-:Y:S01]  /*3160*/  FMUL.FTZ R23, R23, UR4 ;  /* 0x0000000417177c20 */ /* 0x000fe20008410000 */
[----:B------:R-:W-:-:S02]  /*3170*/  FSEL R125, R125, -INF , !P5 ;  /* 0xff8000007d7d7808 */ /* 0x000fc40006800000 */
[----:B------:R-:W-:Y:S01]  /*3180*/  FSEL R105, R105, -INF , !P3 ;  /* 0xff80000069697808 */ /* 0x000fe20005800000 */
[----:B------:R-:W-:Y:S01]  /*3190*/  MUFU.TANH R64, R20 ;  /* 0x0000001400407308 */ /* 0x000fe20000002400 */
[----:B------:R-:W-:Y:S02]  /*31a0*/  FSEL R119, R119, -INF , !P1 ;  /* 0xff80000077777808 */ /* 0x000fe40004800000 */
[----:B------:R-:W-:Y:S02]  /*31b0*/  FSEL R109, R109, -INF , !P4 ;  /* 0xff8000006d6d7808 */ /* 0x000fe40006000000 */
[C---:B------:R-:W-:Y:S02]  /*31c0*/  ISETP.GE.AND P5, PT, R14.reuse, R12, PT ;  /* 0x0000000c0e00720c */ /* 0x040fe40003fa6270 */
[----:B------:R-:W-:Y:S01]  /*31d0*/  ISETP.GE.AND P3, PT, R14, R3, PT ;  /* 0x000000030e00720c */ /* 0x000fe20003f66270 */
[----:B------:R-:W-:Y:S01]  /*31e0*/  MUFU.TANH R67, R21 ;  /* 0x0000001500437308 */ /* 0x000fe20000002400 */
[----:B-----5:R-:W-:-:S02]  /*31f0*/  LOP3.LUT R15, R2, 0x10, RZ, 0xfc, !PT ;  /* 0x00000010020f7812 */ /* 0x020fc400078efcff */
[C---:B------:R-:W-:Y:S02]  /*3200*/  LOP3.LUT R14, R2.reuse, 0x11, RZ, 0xfc, !PT ;  /* 0x00000011020e7812 */ /* 0x040fe400078efcff */
[C---:B------:R-:W-:Y:S02]  /*3210*/  ISETP.GE.AND P1, PT, R15.reuse, R12, PT ;  /* 0x0000000c0f00720c */ /* 0x040fe40003f26270 */
[----:B------:R-:W-:Y:S01]  /*3220*/  ISETP.GE.AND P4, PT, R15, R3, PT ;  /* 0x000000030f00720c */ /* 0x000fe20003f86270 */
[----:B------:R-:W5:Y:S01]  /*3230*/  MUFU.TANH R44, R22 ;  /* 0x00000016002c7308 */ /* 0x000f620000002400 */
[----:B------:R-:W-:Y:S02]  /*3240*/  LOP3.LUT R15, R2, 0x18, RZ, 0xfc, !PT ;  /* 0x00000018020f7812 */ /* 0x000fe400078efcff */
[----:B------:R-:W-:Y:S02]  /*3250*/  FSEL R108, R108, -INF , !P5 ;  /* 0xff8000006c6c7808 */ /* 0x000fe40006800000 */
[----:B------:R-:W-:-:S02]  /*3260*/  FSEL R130, R130, -INF , !P3 ;  /* 0xff80000082827808 */ /* 0x000fc40005800000 */
[----:B------:R-:W-:Y:S01]  /*3270*/  FSEL R107, R107, -INF , !P1 ;  /* 0xff8000006b6b7808 */ /* 0x000fe20004800000 */
[----:B------:R4:W-:Y:S01]  /*3280*/  MUFU.TANH R112, R23 ;  /* 0x0000001700707308 */ /* 0x0009e20000002400 */
[-C--:B------:R-:W-:Y:S02]  /*3290*/  ISETP.GE.AND P5, PT, R14, R3.reuse, PT ;  /* 0x000000030e00720c */ /* 0x080fe40003fa6270 */
[C---:B------:R-:W-:Y:S02]  /*32a0*/  ISETP.GE.AND P3, PT, R15.reuse, R12, PT ;  /* 0x0000000c0f00720c */ /* 0x040fe40003f66270 */
[----:B------:R-:W-:Y:S02]  /*32b0*/  ISETP.GE.AND P1, PT, R15, R3, PT ;  /* 0x000000030f00720c */ /* 0x000fe40003f26270 */
[----:B------:R-:W-:Y:S02]  /*32c0*/  LOP3.LUT R15, R2, 0x20, RZ, 0xfc, !PT ;  /* 0x00000020020f7812 */ /* 0x000fe400078efcff */
[----:B------:R-:W-:-:S02]  /*32d0*/  FSEL R124, R124, -INF , !P5 ;  /* 0xff8000007c7c7808 */ /* 0x000fc40006800000 */
[----:B------:R-:W-:Y:S02]  /*32e0*/  FSEL R103, R103, -INF , !P3 ;  /* 0xff80000067677808 */ /* 0x000fe40005800000 */
[CC--:B------:R-:W-:Y:S02]  /*32f0*/  ISETP.GE.AND P5, PT, R15.reuse, R12.reuse, PT ;  /* 0x0000000c0f00720c */ /* 0x0c0fe40003fa6270 */
[----:B------:R-:W-:Y:S01]  /*3300*/  ISETP.GE.AND P3, PT, R15, R3, PT ;  /* 0x000000030f00720c */ /* 0x000fe20003f66270 */
[----:B------:R-:W-:Y:S01]  /*3310*/  FMUL.FTZ R15, R27, UR4 ;  /* 0x000000041b0f7c20 */ /* 0x000fe20008410000 */
[----:B------:R-:W-:Y:S01]  /*3320*/  FSEL R133, R133, -INF , !P2 ;  /* 0xff80000085857808 */ /* 0x000fe20005000000 */
[----:B------:R-:W-:Y:S01]  /*3330*/  HMMA.16816.F32.BF16 R24, R4, R34, R16 ;  /* 0x000000220418723c */ /* 0x000fe20000041810 */
[----:B------:R-:W-:Y:S01]  /*3340*/  ISETP.GE.AND P2, PT, R14, R12, PT ;  /* 0x0000000c0e00720c */ /* 0x000fe20003f46270 */
[----:B------:R-:W3:Y:S01]  /*3350*/  LDSM.16.M88.4 R32, [R13+0x4000] ;  /* 0x004000000d20783b */ /* 0x000ee20000000200 */
[----:B------:R-:W-:Y:S01]  /*3360*/  LOP3.LUT R14, R2, 0x19, RZ, 0xfc, !PT ;  /* 0x00000019020e7812 */ /* 0x000fe200078efcff */
[----:B------:R2:W5:Y:S01]  /*3370*/  MUFU.TANH R113, R15 ;  /* 0x0000000f00717308 */ /* 0x0005620000002400 */
[----:B------:R-:W-:Y:S01]  /*3380*/  FSEL R129, R129, -INF , !P4 ;  /* 0xff80000081817808 */ /* 0x000fe20006000000 */
[----:B-1----:R-:W-:Y:S01]  /*3390*/  HMMA.16816.F32.BF16 R16, R8, R28, RZ ;  /* 0x0000001c0810723c */ /* 0x002fe200000418ff */
[----:B------:R-:W-:-:S02]  /*33a0*/  FSEL R106, R106, -INF , !P2 ;  /* 0xff8000006a6a7808 */ /* 0x000fc40005000000 */
[CC--:B------:R-:W-:Y:S02]  /*33b0*/  ISETP.GE.AND P4, PT, R14.reuse, R12.reuse, PT ;  /* 0x0000000c0e00720c */ /* 0x0c0fe40003f86270 */
[----:B------:R-:W-:Y:S02]  /*33c0*/  ISETP.GE.AND P2, PT, R14, R3, PT ;  /* 0x000000030e00720c */ /* 0x000fe40003f46270 */
[----:B------:R-:W-:Y:S02]  /*33d0*/  LOP3.LUT R14, R2, 0x21, RZ, 0xfc, !PT ;  /* 0x00000021020e7812 */ /* 0x000fe400078efcff */
[----:B------:R-:W-:Y:S02]  /*33e0*/  FSEL R120, R120, -INF , !P1 ;  /* 0xff80000078787808 */ /* 0x000fe40004800000 */
[----:B------:R-:W-:Y:S02]  /*33f0*/  FSEL R102, R102, -INF , !P4 ;  /* 0xff80000066667808 */ /* 0x000fe40006000000 */
[----:B------:R-:W-:-:S02]  /*3400*/  ISETP.GE.AND P1, PT, R14, R12, PT ;  /* 0x0000000c0e00720c */ /* 0x000fc40003f26270 */
[-C--:B------:R-:W-:Y:S02]  /*3410*/  ISETP.GE.AND P4, PT, R14, R3.reuse, PT ;  /* 0x000000030e00720c */ /* 0x080fe40003f86270 */
[----:B------:R-:W-:Y:S01]  /*3420*/  LOP3.LUT R14, R2, 0x28, RZ, 0xfc, !PT ;  /* 0x00000028020e7812 */ /* 0x000fe200078efcff */
[----:B------:R-:W-:Y:S01]  /*3430*/  FMUL.FTZ R25, R25, UR4 ;  /* 0x0000000419197c20 */ /* 0x000fe20008410000 */
[----:B------:R-:W-:Y:S01]  /*3440*/  FSEL R122, R122, -INF , !P2 ;  /* 0xff8000007a7a7808 */ /* 0x000fe20005000000 */
[----:B------:R-:W-:Y:S01]  /*3450*/  FMUL.FTZ R26, R26, UR4 ;  /* 0x000000041a1a7c20 */ /* 0x000fe20008410000 */
[----:B------:R-:W-:Y:S01]  /*3460*/  FSEL R101, R101, -INF , !P5 ;  /* 0xff80000065657808 */ /* 0x000fe20006800000 */
[----:B------:R-:W-:Y:S01]  /*3470*/  MUFU.TANH R111, R25 ;  /* 0x00000019006f7308 */ /* 0x000fe20000002400 */
[C---:B------:R-:W-:Y:S01]  /*3480*/  ISETP.GE.AND P2, PT, R14.reuse, R12, PT ;  /* 0x0000000c0e00720c */ /* 0x040fe20003f46270 */
[----:B----4-:R-:W-:Y:S01]  /*3490*/  HMMA.16816.F32.BF16 R20, R4, R40, R16 ;  /* 0x000000280414723c */ /* 0x010fe20000041810 */
[----:B------:R-:W-:-:S02]  /*34a0*/  ISETP.GE.AND P5, PT, R14, R3, PT ;  /* 0x000000030e00720c */ /* 0x000fc40003fa6270 */
[----:B------:R-:W-:Y:S02]  /*34b0*/  LOP3.LUT R14, R2, 0x29, RZ, 0xfc, !PT ;  /* 0x00000029020e7812 */ /* 0x000fe400078efcff */
[----:B------:R-:W-:Y:S01]  /*34c0*/  FSEL R121, R121, -INF , !P3 ;  /* 0xff80000079797808 */ /* 0x000fe20005800000 */
[----:B------:R-:W-:Y:S01]  /*34d0*/  HMMA.16816.F32.BF16 R16, R8, R30, RZ ;  /* 0x0000001e0810723c */ /* 0x000fe200000418ff */
[----:B------:R-:W-:Y:S01]  /*34e0*/  FSEL R100, R100, -INF , !P1 ;  /* 0xff80000064647808 */ /* 0x000fe20004800000 */
[----:B------:R-:W-:Y:S01]  /*34f0*/  MUFU.TANH R104, R26 ;  /* 0x0000001a00687308 */ /* 0x000fe20000002400 */
[C---:B------:R-:W-:Y:S01]  /*3500*/  ISETP.GE.AND P3, PT, R14.reuse, R12, PT ;  /* 0x0000000c0e00720c */ /* 0x040fe20003f66270 */
[----:B------:R-:W1:Y:S01]  /*3510*/  LDSM.16.M88.4 R28, [R13+0x4400] ;  /* 0x004400000d1c783b */ /* 0x000e620000000200 */
[----:B------:R-:W-:Y:S02]  /*3520*/  ISETP.GE.AND P1, PT, R14, R3, PT ;  /* 0x000000030e00720c */ /* 0x000fe40003f26270 */
[----:B------:R-:W-:-:S02]  /*3530*/  LOP3.LUT R14, R2, 0x30, RZ, 0xfc, !PT ;  /* 0x00000030020e7812 */ /* 0x000fc400078efcff */
[----:B--2---:R-:W-:Y:S02]  /*3540*/  LOP3.LUT R15, R2, 0x31, RZ, 0xfc, !PT ;  /* 0x00000031020f7812 */ /* 0x004fe400078efcff */
[----:B------:R-:W-:Y:S02]  /*3550*/  FSEL R98, R98, -INF , !P2 ;  /* 0xff80000062627808 */ /* 0x000fe40005000000 */
[----:B------:R-:W-:Y:S02]  /*3560*/  FSEL R116, R116, -INF , !P5 ;  /* 0xff80000074747808 */ /* 0x000fe40006800000 */
[----:B------:R-:W-:Y:S02]  /*3570*/  FSEL R96, R96, -INF , !P3 ;  /* 0xff80000060607808 */ /* 0x000fe40005800000 */
[-C--:B------:R-:W-:Y:S01]  /*3580*/  ISETP.GE.AND P2, PT, R14, R3.reuse, PT ;  /* 0x000000030e00720c */ /* 0x080fe20003f46270 */
[----:B------:R-:W-:Y:S01]  /*3590*/  FMUL.FTZ R20, R20, UR4 ;  /* 0x0000000414147c20 */ /* 0x000fe20008410000 */
[----:B------:R-:W-:Y:S01]  /*35a0*/  ISETP.GE.AND P5, PT, R15, R12, PT ;  /* 0x0000000c0f00720c */ /* 0x000fe20003fa6270 */
[----:B------:R-:W-:Y:S01]  /*35b0*/  FMUL.FTZ R21, R21, UR4 ;  /* 0x0000000415157c20 */ /* 0x000fe20008410000 */
[----:B------:R-:W-:Y:S01]  /*35c0*/  ISETP.GE.AND P3, PT, R15, R3, PT ;  /* 0x000000030f00720c */ /* 0x000fe20003f66270 */
[----:B------:R-:W-:Y:S01]  /*35d0*/  FMUL.FTZ R22, R22, UR4 ;  /* 0x0000000416167c20 */ /* 0x000fe20008410000 */
[----:B------:R-:W-:Y:S01]  /*35e0*/  LOP3.LUT R15, R2, 0x39, RZ, 0xfc, !PT ;  /* 0x00000039020f7812 */ /* 0x000fe200078efcff */
[----:B------:R-:W-:Y:S01]  /*35f0*/  FMUL.FTZ R23, R23, UR4 ;  /* 0x0000000417177c20 */ /* 0x000fe20008410000 */
[----:B------:R-:W-:Y:S01]  /*3600*/  FSEL R118, R118, -INF , !P4 ;  /* 0xff80000076767808 */ /* 0x000fe20006000000 */
[----:B------:R-:W-:Y:S01]  /*3610*/  MUFU.TANH R62, R20 ;  /* 0x00000014003e7308 */ /* 0x000fe20000002400 */
[----:B------:R-:W-:-:S02]  /*3620*/  FSEL R123, R123, -INF , !P2 ;  /* 0xff8000007b7b7808 */ /* 0x000fc40005000000 */
[----:B------:R-:W-:Y:S02]  /*3630*/  FSEL R94, R94, -INF , !P5 ;  /* 0xff8000005e5e7808 */ /* 0x000fe40006800000 */
[-C--:B------:R-:W-:Y:S02]  /*3640*/  ISETP.GE.AND P4, PT, R14, R12.reuse, PT ;  /* 0x0000000c0e00720c */ /* 0x080fe40003f86270 */
[C---:B------:R-:W-:Y:S01]  /*3650*/  ISETP.GE.AND P2, PT, R15.reuse, R12, PT ;  /* 0x0000000c0f00720c */ /* 0x040fe20003f46270 */
[----:B------:R-:W-:Y:S01]  /*3660*/  MUFU.TANH R99, R21 ;  /* 0x0000001500637308 */ /* 0x000fe20000002400 */
[----:B------:R-:W-:Y:S01]  /*3670*/  ISETP.GE.AND P5, PT, R15, R3, PT ;  /* 0x000000030f00720c */ /* 0x000fe20003fa6270 */
[----:B------:R-:W-:Y:S01]  /*3680*/  FMUL.FTZ R15, R24, UR4 ;  /* 0x00000004180f7c20 */ /* 0x000fe20008410000 */
[----:B------:R-:W-:Y:S02]  /*3690*/  LOP3.LUT R14, R2, 0x38, RZ, 0xfc, !PT ;  /* 0x00000038020e7812 */ /* 0x000fe400078efcff */
[----:B------:R-:W-:-:S02]  /*36a0*/  FSEL R95, R95, -INF , !P4 ;  /* 0xff8000005f5f7808 */ /* 0x000fc40006000000 */
[----:B------:R-:W-:Y:S01]  /*36b0*/  ISETP.GE.AND P4, PT, R14, R3, PT ;  /* 0x000000030e00720c */ /* 0x000fe20003f86270 */
[----:B------:R2:W4:Y:S01]  /*36c0*/  MUFU.TANH R63, R15 ;  /* 0x0000000f003f7308 */ /* 0x0005220000002400 */
[----:B------:R-:W-:Y:S02]  /*36d0*/  FSEL R87, R87, -INF , !P2 ;  /* 0xff80000057577808 */ /* 0x000fe40005000000 */
[----:B------:R-:W-:Y:S02]  /*36e0*/  FSEL R126, R126, -INF , !P4 ;  /* 0xff8000007e7e7808 */ /* 0x000fe40006000000 */
[----:B------:R-:W-:Y:S02]  /*36f0*/  FSEL R117, R117, -INF , !P1 ;  /* 0xff80000075757808 */ /* 0x000fe40004800000 */
[----:B------:R-:W-:Y:S01]  /*3700*/  ISETP.GE.AND P1, PT, R14, R12, PT ;  /* 0x0000000c0e00720c */ /* 0x000fe20003f26270 */
[----:B------:R-:W-:Y:S01]  /*3710*/  MUFU.TANH R97, R22 ;  /* 0x0000001600617308 */ /* 0x000fe20000002400 */
[----:B------:R-:W-:-:S02]  /*3720*/  LOP3.LUT R14, R2, 0x40, RZ, 0xfc, !PT ;  /* 0x00000040020e7812 */ /* 0x000fc400078efcff */
[----:B------:R-:W-:Y:S02]  /*3730*/  FSEL R128, R128, -INF , !P3 ;  /* 0xff80000080807808 */ /* 0x000fe40005800000 */
[----:B------:R-:W-:Y:S02]  /*3740*/  FSEL R93, R93, -INF , !P1 ;  /* 0xff8000005d5d7808 */ /* 0x000fe40004800000 */
[-C--:B------:R-:W-:Y:S01]  /*3750*/  ISETP.GE.AND P3, PT, R14, R12.reuse, PT ;  /* 0x0000000c0e00720c */ /* 0x080fe20003f66270 */
[----:B------:R5:W-:Y:S01]  /*3760*/  MUFU.TANH R92, R23 ;  /* 0x00000017005c7308 */ /* 0x000be20000002400 */
[----:B--2---:R-:W-:Y:S02]  /*3770*/  LOP3.LUT R15, R2, 0x41, RZ, 0xfc, !PT ;  /* 0x00000041020f7812 */ /* 0x004fe400078efcff */
[----:B------:R-:W-:Y:S02]  /*3780*/  ISETP.GE.AND P1, PT, R14, R3, PT ;  /* 0x000000030e00720c */ /* 0x000fe40003f26270 */
[----:B------:R-:W-:-:S02]  /*3790*/  ISETP.GE.AND P4, PT, R15, R12, PT ;  /* 0x0000000c0f00720c */ /* 0x000fc40003f86270 */
[-C--:B------:R-:W-:Y:S01]  /*37a0*/  ISETP.GE.AND P2, PT, R15, R3.reuse, PT ;  /* 0x000000030f00720c */ /* 0x080fe20003f46270 */
[----:B------:R-:W-:Y:S01]  /*37b0*/  FMUL.FTZ R15, R27, UR4 ;  /* 0x000000041b0f7c20 */ /* 0x000fe20008410000 */
[----:B------:R-:W-:Y:S01]  /*37c0*/  LOP3.LUT R14, R2, 0x48, RZ, 0xfc, !PT ;  /* 0x00000048020e7812 */ /* 0x000fe200078efcff */
[----:B------:R-:W-:Y:S01]  /*37d0*/  HMMA.16816.F32.BF16 R24, R4, R42, R16 ;  /* 0x0000002a0418723c */ /* 0x000fe20000041810 */
[----:B------:R-:W-:Y:S01]  /*37e0*/  FSEL R127, R127, -INF , !P5 ;  /* 0xff8000007f7f7808 */ /* 0x000fe20006800000 */
[----:B------:R2:W4:Y:S01]  /*37f0*/  MUFU.TANH R110, R15 ;  /* 0x0000000f006e7308 */ /* 0x0005220000002400 */
[----:B------:R-:W-:Y:S01]  /*3800*/  FSEL R90, R90, -INF , !P3 ;  /* 0xff8000005a5a7808 */ /* 0x000fe20005800000 */
[----:B------:R-:W-:Y:S01]  /*3810*/  LDSM.16.M88.4 R40, [R13+0x4800] ;  /* 0x004800000d28783b */ /* 0x000fe20000000200 */
[C---:B------:R-:W-:Y:S01]  /*3820*/  ISETP.GE.AND P5, PT, R14.reuse, R12, PT ;  /* 0x0000000c0e00720c */ /* 0x040fe20003fa6270 */
[----:B---3--:R-:W-:Y:S01]  /*3830*/  HMMA.16816.F32.BF16 R16, R8, R32, RZ ;  /* 0x000000200810723c */ /* 0x008fe200000418ff */
[----:B------:R-:W-:-:S02]  /*3840*/  ISETP.GE.AND P3, PT, R14, R3, PT ;  /* 0x000000030e00720c */ /* 0x000fc40003f66270 */
[----:B------:R-:W-:Y:S02]  /*3850*/  LOP3.LUT R14, R2, 0x49, RZ, 0xfc, !PT ;  /* 0x00000049020e7812 */ /* 0x000fe400078efcff */
[----:B------:R-:W-:Y:S02]  /*3860*/  FSEL R132, R132, -INF , !P1 ;  /* 0xff80000084847808 */ /* 0x000fe40004800000 */
[----:B------:R-:W-:Y:S02]  /*3870*/  FSEL R89, R89, -INF , !P4 ;  /* 0xff80000059597808 */ /* 0x000fe40006000000 */
[C---:B------:R-:W-:Y:S02]  /*3880*/  ISETP.GE.AND P1, PT, R14.reuse, R12, PT ;  /* 0x0000000c0e00720c */ /* 0x040fe40003f26270 */
[----:B------:R-:W-:Y:S02]  /*3890*/  ISETP.GE.AND P4, PT, R14, R3, PT ;  /* 0x000000030e00720c */ /* 0x000fe40003f86270 */
[----:B------:R-:W-:-:S02]  /*38a0*/  LOP3.LUT R14, R2, 0x50, RZ, 0xfc, !PT ;  /* 0x00000050020e7812 */ /* 0x000fc400078efcff */
[----:B------:R-:W-:Y:S02]  /*38b0*/  FSEL R136, R136, -INF , !P2 ;  /* 0xff80000088887808 */ /* 0x000fe40005000000 */
[----:B------:R-:W-:Y:S01]  /*38c0*/  FSEL R88, R88, -INF , !P5 ;  /* 0xff80000058587808 */ /* 0x000fe20006800000 */
[----:B------:R-:W-:Y:S01]  /*38d0*/  FMUL.FTZ R25, R25, UR4 ;  /* 0x0000000419197c20 */ /* 0x000fe20008410000 */
[----:B------:R-:W-:Y:S01]  /*38e0*/  ISETP.GE.AND P2, PT, R14, R12, PT ;  /* 0x0000000c0e00720c */ /* 0x000fe20003f46270 */
[----:B------:R-:W-:Y:S01]  /*38f0*/  FMUL.FTZ R26, R26, UR4 ;  /* 0x000000041a1a7c20 */ /* 0x000fe20008410000 */
[----:B------:R-:W-:Y:S01]  /*3900*/  ISETP.GE.AND P5, PT, R14, R3, PT ;  /* 0x000000030e00720c */ /* 0x000fe20003fa6270 */
[----:B------:R-:W-:Y:S01]  /*3910*/  FMUL.FTZ R27, R27, UR4 ;  /* 0x000000041b1b7c20 */ /* 0x000fe20008410000 */
[C---:B------:R-:W-:Y:S01]  /*3920*/  LOP3.LUT R14, R2.reuse, 0x51, RZ, 0xfc, !PT ;  /* 0x00000051020e7812 */ /* 0x040fe200078efcff */
[----:B-----5:R-:W-:Y:S01]  /*3930*/  HMMA.16816.F32.BF16 R20, R4, R36, R16 ;  /* 0x000000240414723c */ /* 0x020fe20000041810 */
[----:B--2---:R-:W-:Y:S01]  /*3940*/  LOP3.LUT R15, R2, 0x58, RZ, 0xfc, !PT ;  /* 0x00000058020f7812 */ /* 0x004fe200078efcff */
[----:B------:R-:W-:Y:S01]  /*3950*/  MUFU.TANH R91, R25 ;  /* 0x00000019005b7308 */ /* 0x000fe20000002400 */
[----:B------:R-:W-:-:S02]  /*3960*/  FSEL R86, R86, -INF , !P1 ;  /* 0xff80000056567808 */ /* 0x000fc40004800000 */
[----:B------:R-:W-:Y:S01]  /*3970*/  FSEL R137, R137, -INF , !P4 ;  /* 0xff80000089897808 */ /* 0x000fe20006000000 */
[----:B------:R-:W-:Y:S01]  /*3980*/  HMMA.16816.F32.BF16 R16, R8, R34, RZ ;  /* 0x000000220810723c */ /* 0x000fe200000418ff */
[----:B------:R-:W2:Y:S01]  /*3990*/  LDSM.16.M88.4 R32, [R165+0x3400] ;  /* 0x00340000a520783b */ /* 0x000ea20000000200 */
[----:B------:R-:W-:Y:S02]  /*39a0*/  FSEL R82, R82, -INF , !P2 ;  /* 0xff80000052527808 */ /* 0x000fe40005000000 */
[-C--:B------:R-:W-:Y:S01]  /*39b0*/  ISETP.GE.AND P1, PT, R14, R3.reuse, PT ;  /* 0x000000030e00720c */ /* 0x080fe20003f26270 */
[----:B------:R-:W-:Y:S01]  /*39c0*/  MUFU.TANH R59, R26 ;  /* 0x0000001a003b7308 */ /* 0x000fe20000002400 */
[C---:B------:R-:W-:Y:S02]  /*39d0*/  ISETP.GE.AND P4, PT, R15.reuse, R12, PT ;  /* 0x0000000c0f00720c */ /* 0x040fe40003f86270 */
[----:B------:R-:W-:Y:S02]  /*39e0*/  ISETP.GE.AND P2, PT, R15, R3, PT ;  /* 0x000000030f00720c */ /* 0x000fe40003f46270 */
[----:B------:R-:W-:-:S02]  /*39f0*/  LOP3.LUT R15, R2, 0x60, RZ, 0xfc, !PT ;  /* 0x00000060020f7812 */ /* 0x000fc400078efcff */
[----:B------:R-:W-:Y:S01]  /*3a00*/  FSEL R139, R139, -INF , !P1 ;  /* 0xff8000008b8b7808 */ /* 0x000fe20004800000 */
[----:B------:R3:W-:Y:S01]  /*3a10*/  MUFU.TANH R61, R27 ;  /* 0x0000001b003d7308 */ /* 0x0007e20000002400 */
[----:B------:R-:W-:Y:S02]  /*3a20*/  FSEL R83, R83, -INF , !P4 ;  /* 0xff80000053537808 */ /* 0x000fe40006000000 */
[CC--:B------:R-:W-:Y:S02]  /*3a30*/  ISETP.GE.AND P1, PT, R15.reuse, R12.reuse, PT ;  /* 0x0000000c0f00720c */ /* 0x0c0fe40003f26270 */
[-C--:B------:R-:W-:Y:S01]  /*3a40*/  ISETP.GE.AND P4, PT, R15, R3.reuse, PT ;  /* 0x000000030f00720c */ /* 0x080fe20003f86270 */
[----:B------:R-:W-:Y:S01]  /*3a50*/  FMUL.FTZ R15, R24, UR4 ;  /* 0x00000004180f7c20 */ /* 0x000fe20008410000 */
[----:B------:R-:W-:Y:S01]  /*3a60*/  FSEL R131, R131, -INF , !P3 ;  /* 0xff80000083837808 */ /* 0x000fe20005800000 */
[----:B------:R-:W-:Y:S01]  /*3a70*/  FMUL.FTZ R20, R20, UR4 ;  /* 0x0000000414147c20 */ /* 0x000fe20008410000 */
[-C--:B------:R-:W-:Y:S01]  /*3a80*/  ISETP.GE.AND P3, PT, R14, R12.reuse, PT ;  /* 0x0000000c0e00720c */ /* 0x080fe20003f66270 */
[----:B------:R5:W4:Y:S01]  /*3a90*/  MUFU.TANH R60, R15 ;  /* 0x0000000f003c7308 */ /* 0x000b220000002400 */
[----:B------:R-:W-:Y:S01]  /*3aa0*/  LOP3.LUT R14, R2, 0x59, RZ, 0xfc, !PT ;  /* 0x00000059020e7812 */ /* 0x000fe200078efcff */
[----:B------:R-:W-:Y:S01]  /*3ab0*/  FMUL.FTZ R21, R21, UR4 ;  /* 0x0000000415157c20 */ /* 0x000fe20008410000 */
[----:B------:R-:W-:Y:S01]  /*3ac0*/  FSEL R138, R138, -INF , !P5 ;  /* 0xff8000008a8a7808 */ /* 0x000fe20006800000 */
[----:B------:R-:W-:Y:S01]  /*3ad0*/  FMUL.FTZ R22, R22, UR4 ;  /* 0x0000000416167c20 */ /* 0x000fe20008410000 */
[----:B------:R-:W-:Y:S01]  /*3ae0*/  FSEL R84, R84, -INF , !P3 ;  /* 0xff80000054547808 */ /* 0x000fe20005800000 */
[----:B------:R-:W-:Y:S01]  /*3af0*/  FMUL.FTZ R23, R23, UR4 ;  /* 0x0000000417177c20 */ /* 0x000fe20008410000 */
[----:B---3--:R-:W-:Y:S01]  /*3b00*/  HMMA.16816.F32.BF16 R24, R4, R38, R16 ;  /* 0x000000260418723c */ /* 0x008fe20000041810 */
[C---:B------:R-:W-:Y:S01]  /*3b10*/  ISETP.GE.AND P5, PT, R14.reuse, R12, PT ;  /* 0x0000000c0e00720c */ /* 0x040fe20003fa6270 */
[----:B------:R-:W3:Y:S01]  /*3b20*/  MUFU.TANH R58, R20 ;  /* 0x00000014003a7308 */ /* 0x000ee20000002400 */
[----:B------:R-:W-:Y:S01]  /*3b30*/  ISETP.GE.AND P3, PT, R14, R3, PT ;  /* 0x000000030e00720c */ /* 0x000fe20003f66270 */
[----:B------:R-:W4:Y:S01]  /*3b40*/  LDSM.16.M88.4 R36, [R165+0x3800] ;  /* 0x00380000a524783b */ /* 0x000f220000000200 */
[----:B------:R-:W-:Y:S01]  /*3b50*/  LOP3.LUT R14, R2, 0x61, RZ, 0xfc, !PT ;  /* 0x00000061020e7812 */ /* 0x000fe200078efcff */
[----:B-1----:R-:W-:Y:S01]  /*3b60*/  HMMA.16816.F32.BF16 R16, R8, R28, RZ ;  /* 0x0000001c0810723c */ /* 0x002fe200000418ff */
[----:B------:R-:W-:-:S02]  /*3b70*/  FSEL R140, R140, -INF , !P2 ;  /* 0xff8000008c8c7808 */ /* 0x000fc40005000000 */
[----:B------:R-:W-:Y:S01]  /*3b80*/  FSEL R85, R85, -INF , !P5 ;  /* 0xff80000055557808 */ /* 0x000fe20006800000 */
[----:B------:R-:W-:Y:S01]  /*3b90*/  MUFU.TANH R57, R21 ;  /* 0x0000001500397308 */ /* 0x000fe20000002400 */
[C---:B------:R-:W-:Y:S02]  /*3ba0*/  ISETP.GE.AND P2, PT, R14.reuse, R12, PT ;  /* 0x0000000c0e00720c */ /* 0x040fe40003f46270 */
[----:B------:R-:W-:Y:S02]  /*3bb0*/  ISETP.GE.AND P5, PT, R14, R3, PT ;  /* 0x000000030e00720c */ /* 0x000fe40003fa6270 */
[C---:B-----5:R-:W-:Y:S02]  /*3bc0*/  LOP3.LUT R15, R2.reuse, 0x68, RZ, 0xfc, !PT ;  /* 0x00000068020f7812 */ /* 0x060fe400078efcff */
[----:B------:R-:W-:Y:S01]  /*3bd0*/  LOP3.LUT R14, R2, 0x69, RZ, 0xfc, !PT ;  /* 0x00000069020e7812 */ /* 0x000fe200078efcff */
[----:B------:R-:W1:Y:S01]  /*3be0*/  MUFU.TANH R56, R22 ;  /* 0x0000001600387308 */ /* 0x000e620000002400 */
[----:B------:R-:W-:-:S02]  /*3bf0*/  FSEL R141, R141, -INF , !P3 ;  /* 0xff8000008d8d7808 */ /* 0x000fc40005800000 */
[----:B------:R-:W-:Y:S02]  /*3c00*/  FSEL R142, R142, -INF , !P4 ;  /* 0xff8000008e8e7808 */ /* 0x000fe40006000000 */
[----:B------:R-:W-:Y:S01]  /*3c10*/  FSEL R81, R81, -INF , !P2 ;  /* 0xff80000051517808 */ /* 0x000fe20005000000 */
[----:B------:R-:W-:Y:S01]  /*3c20*/  FMUL.FTZ R24, R24, UR4 ;  /* 0x0000000418187c20 */ /* 0x000fe20008410000 */
[-C--:B------:R-:W-:Y:S01]  /*3c30*/  ISETP.GE.AND P3, PT, R15, R12.reuse, PT ;  /* 0x0000000c0f00720c */ /* 0x080fe20003f66270 */
[----:B------:R2:W5:Y:S01]  /*3c40*/  MUFU.TANH R55, R23 ;  /* 0x0000001700377308 */ /* 0x0005620000002400 */
[C---:B------:R-:W-:Y:S01]  /*3c50*/  ISETP.GE.AND P4, PT, R14.reuse, R12, PT ;  /* 0x0000000c0e00720c */ /* 0x040fe20003f86270 */
[----:B------:R-:W-:Y:S01]  /*3c60*/  FMUL.FTZ R25, R25, UR4 ;  /* 0x0000000419197c20 */ /* 0x000fe20008410000 */
[----:B------:R-:W-:Y:S01]  /*3c70*/  ISETP.GE.AND P2, PT, R14, R3, PT ;  /* 0x000000030e00720c */ /* 0x000fe20003f46270 */
[----:B------:R-:W-:Y:S01]  /*3c80*/  FMUL.FTZ R27, R27, UR4 ;  /* 0x000000041b1b7c20 */ /* 0x000fe20008410000 */
[----:B------:R-:W-:-:S02]  /*3c90*/  LOP3.LUT R14, R2, 0x70, RZ, 0xfc, !PT ;  /* 0x00000070020e7812 */ /* 0x000fc400078efcff */
[----:B------:R-:W-:Y:S01]  /*3ca0*/  FSEL R78, R78, -INF , !P1 ;  /* 0xff8000004e4e7808 */ /* 0x000fe20004800000 */
[----:B------:R-:W-:Y:S01]  /*3cb0*/  MUFU.TANH R54, R25 ;  /* 0x0000001900367308 */ /* 0x000fe20000002400 */
[----:B------:R-:W-:Y:S02]  /*3cc0*/  FSEL R143, R143, -INF , !P5 ;  /* 0xff8000008f8f7808 */ /* 0x000fe40006800000 */
[----:B------:R-:W-:Y:S02]  /*3cd0*/  FSEL R80, R80, -INF , !P3 ;  /* 0xff80000050507808 */ /* 0x000fe40005800000 */
[-C--:B------:R-:W-:Y:S02]  /*3ce0*/  ISETP.GE.AND P1, PT, R15, R3.reuse, PT ;  /* 0x000000030f00720c */ /* 0x080fe40003f26270 */
[C---:B------:R-:W-:Y:S02]  /*3cf0*/  ISETP.GE.AND P5, PT, R14.reuse, R12, PT ;  /* 0x0000000c0e00720c */ /* 0x040fe40003fa6270 */
[----:B------:R-:W-:Y:S01]  /*3d00*/  ISETP.GE.AND P3, PT, R14, R3, PT ;  /* 0x000000030e00720c */ /* 0x000fe20003f66270 */
[----:B--2---:R-:W-:Y:S01]  /*3d10*/  HMMA.16816.F32.BF16 R20, R4, R32, R16 ;  /* 0x000000200414723c */ /* 0x004fe20000041810 */
        /* <DEDUP_REMOVED lines=11> */
[C---:B------:R-:W-:Y:S02]  /*3dd0*/  LOP3.LUT R15, R2.reuse, 0x79, RZ, 0xfc, !PT ;  /* 0x00000079020f7812 */ /* 0x040fe400078efcff */
[----:B------:R-:W-:Y:S01]  /*3de0*/  LOP3.LUT R14, R2, 0x80, RZ, 0xfc, !PT ;  /* 0x00000080020e7812 */ /* 0x000fe200078efcff */
[----:B------:R-:W-:Y:S01]  /*3df0*/  FMUL.FTZ R20, R20, UR4 ;  /* 0x0000000414147c20 */ /* 0x000fe20008410000 */
[----:B------:R-:W-:Y:S01]  /*3e00*/  FSEL R73, R73, -INF , !P1 ;  /* 0xff80000049497808 */ /* 0x000fe20004800000 */
[----:B------:R-:W-:Y:S01]  /*3e10*/  FMUL.FTZ R23, R23, UR4 ;  /* 0x0000000417177c20 */ /* 0x000fe20008410000 */
[----:B------:R-:W-:-:S02]  /*3e20*/  FSEL R147, R147, -INF , !P4 ;  /* 0xff80000093937808 */ /* 0x000fc40006000000 */
[----:B------:R-:W-:Y:S01]  /*3e30*/  FSEL R75, R75, -INF , !P2 ;  /* 0xff8000004b4b7808 */ /* 0x000fe20005000000 */
[----:B------:R-:W-:Y:S01]  /*3e40*/  HMMA.16816.F32.BF16 R28, R4, R34, R16 ;  /* 0x00000022041c723c */ /* 0x000fe20000041810 */
[-C--:B------:R-:W-:Y:S01]  /*3e50*/  ISETP.GE.AND P1, PT, R15, R3.reuse, PT ;  /* 0x000000030f00720c */ /* 0x080fe20003f26270 */
[----:B------:R2:W3:Y:S01]  /*3e60*/  LDSM.16.M88.4 R32, [R13+0x4c00] ;  /* 0x004c00000d20783b */ /* 0x0004e20000000200 */
[C---:B------:R-:W-:Y:S01]  /*3e70*/  ISETP.GE.AND P4, PT, R14.reuse, R12, PT ;  /* 0x0000000c0e00720c */ /* 0x040fe20003f86270 */
[----:B------:R-:W-:Y:S01]  /*3e80*/  MUFU.TANH R46, R23 ;  /* 0x00000017002e7308 */ /* 0x000fe20000002400 */
[----:B------:R-:W-:Y:S02]  /*3e90*/  ISETP.GE.AND P2, PT, R14, R3, PT ;  /* 0x000000030e00720c */ /* 0x000fe40003f46270 */
[----:B------:R-:W-:Y:S01]  /*3ea0*/  LOP3.LUT R14, R2, 0x88, RZ, 0xfc, !PT ;  /* 0x00000088020e7812 */ /* 0x000fe200078efcff */
[----:B------:R-:W-:Y:S01]  /*3eb0*/  FMUL.FTZ R16, R21, UR4 ;  /* 0x0000000415107c20 */ /* 0x000fe20008410000 */
[----:B------:R-:W-:-:S02]  /*3ec0*/  FSEL R151, R52, -INF , !P1 ;  /* 0xff80000034977808 */ /* 0x000fc40004800000 */
[----:B------:R-:W-:Y:S01]  /*3ed0*/  FSEL R76, R76, -INF , !P4 ;  /* 0xff8000004c4c7808 */ /* 0x000fe20006000000 */
[----:B------:R-:W5:Y:S01]  /*3ee0*/  MUFU.TANH R52, R24 ;  /* 0x0000001800347308 */ /* 0x000f620000002400 */
[C---:B------:R-:W-:Y:S02]  /*3ef0*/  ISETP.GE.AND P1, PT, R14.reuse, R12, PT ;  /* 0x0000000c0e00720c */ /* 0x040fe40003f26270 */
[-C--:B------:R-:W-:Y:S02]  /*3f00*/  ISETP.GE.AND P4, PT, R14, R3.reuse, PT ;  /* 0x000000030e00720c */ /* 0x080fe40003f86270 */
[----:B------:R-:W-:Y:S02]  /*3f10*/  LOP3.LUT R14, R2, 0x90, RZ, 0xfc, !PT ;  /* 0x00000090020e7812 */ /* 0x000fe400078efcff */
[----:B------:R-:W-:Y:S02]  /*3f20*/  FSEL R72, R72, -INF , !P1 ;  /* 0xff80000048487808 */ /* 0x000fe40004800000 */
[----:B------:R-:W-:-:S02]  /*3f30*/  ISETP.GE.AND P1, PT, R14, R3, PT ;  /* 0x000000030e00720c */ /* 0x000fc40003f26270 */
[----:B------:R-:W-:Y:S01]  /*3f40*/  FSEL R145, R145, -INF , !P3 ;  /* 0xff80000091917808 */ /* 0x000fe20005800000 */
[----:B------:R-:W-:Y:S01]  /*3f50*/  FMUL.FTZ R29, R29, UR4 ;  /* 0x000000041d1d7c20 */ /* 0x000fe20008410000 */
[----:B------:R-:W-:Y:S01]  /*3f60*/  FSEL R152, R49, -INF , !P1 ;  /* 0xff80000031987808 */ /* 0x000fe20004800000 */
[----:B------:R-:W-:Y:S01]  /*3f70*/  FMUL.FTZ R30, R30, UR4 ;  /* 0x000000041e1e7c20 */ /* 0x000fe20008410000 */
[----:B------:R1:W-:Y:S01]  /*3f80*/  MUFU.TANH R49, R16 ;  /* 0x0000001000317308 */ /* 0x0003e20000002400 */
[----:B------:R-:W-:Y:S01]  /*3f90*/  ISETP.GE.AND P3, PT, R15, R12, PT ;  /* 0x0000000c0f00720c */ /* 0x000fe20003f66270 */
[----:B------:R-:W-:Y:S01]  /*3fa0*/  FMUL.FTZ R31, R31, UR4 ;  /* 0x000000041f1f7c20 */ /* 0x000fe20008410000 */
[----:B------:R-:W-:Y:S02]  /*3fb0*/  LOP3.LUT R15, R2, 0x81, RZ, 0xfc, !PT ;  /* 0x00000081020f7812 */ /* 0x000fe400078efcff */
[----:B------:R-:W-:Y:S02]  /*3fc0*/  FSEL R148, R51, -INF , !P5 ;  /* 0xff80000033947808 */ /* 0x000fe40006800000 */
[----:B------:R-:W-:-:S02]  /*3fd0*/  FSEL R74, R74, -INF , !P3 ;  /* 0xff8000004a4a7808 */ /* 0x000fc40005800000 */
[C---:B------:R-:W-:Y:S02]  /*3fe0*/  ISETP.GE.AND P5, PT, R15.reuse, R12, PT ;  /* 0x0000000c0f00720c */ /* 0x040fe40003fa6270 */
[-C--:B------:R-:W-:Y:S02]  /*3ff0*/  ISETP.GE.AND P3, PT, R15, R3.reuse, PT ;  /* 0x000000030f00720c */ /* 0x080fe40003f66270 */
[----:B------:R-:W-:Y:S02]  /*4000*/  LOP3.LUT R15, R2, 0x89, RZ, 0xfc, !PT ;  /* 0x00000089020f7812 */ /* 0x000fe400078efcff */
[----:B------:R-:W-:Y:S01]  /*4010*/  FSEL R69, R69, -INF , !P5 ;  /* 0xff80000045457808 */ /* 0x000fe20006800000 */
[----:B-1----:R-:W-:Y:S01]  /*4020*/  HMMA.16816.F32.BF16 R16, R8, R40, RZ ;  /* 0x000000280810723c */ /* 0x002fe200000418ff */
[----:B------:R-:W-:Y:S01]  /*4030*/  FSEL R150, R150, -INF , !P3 ;  /* 0xff80000096967808 */ /* 0x000fe20005800000 */
[----:B------:R-:W-:Y:S01]  /*4040*/  MUFU.TANH R41, R31 ;  /* 0x0000001f00297308 */ /* 0x000fe20000002400 */
[----:B------:R-:W-:-:S02]  /*4050*/  ISETP.GE.AND P5, PT, R15, R3, PT ;  /* 0x000000030f00720c */ /* 0x000fc40003fa6270 */
[-C--:B------:R-:W-:Y:S02]  /*4060*/  ISETP.GE.AND P3, PT, R14, R12.reuse, PT ;  /* 0x0000000c0e00720c */ /* 0x080fe40003f66270 */
[----:B------:R-:W-:Y:S02]  /*4070*/  LOP3.LUT R14, R2, 0x98, RZ, 0xfc, !PT ;  /* 0x00000098020e7812 */ /* 0x000fe400078efcff */
[----:B------:R-:W-:Y:S02]  /*4080*/  FSEL R149, R149, -INF , !P2 ;  /* 0xff80000095957808 */ /* 0x000fe40005000000 */
[----:B------:R-:W-:Y:S01]  /*4090*/  ISETP.GE.AND P2, PT, R15, R12, PT ;  /* 0x0000000c0f00720c */ /* 0x000fe20003f46270 */
[----:B------:R-:W-:Y:S01]  /*40a0*/  FMUL.FTZ R15, R26, UR4 ;  /* 0x000000041a0f7c20 */ /* 0x000fe20008410000 */
[----:B------:R-:W-:Y:S02]  /*40b0*/  FSEL R153, R53, -INF , !P4 ;  /* 0xff80000035997808 */ /* 0x000fe40006000000 */
[----:B------:R-:W-:Y:S01]  /*40c0*/  FSEL R154, R50, -INF , !P5 ;  /* 0xff800000329a7808 */ /* 0x000fe20006800000 */
[----:B------:R4:W-:Y:S01]  /*40d0*/  MUFU.TANH R53, R27 ;  /* 0x0000001b00357308 */ /* 0x0009e20000002400 */
[----:B------:R-:W-:-:S02]  /*40e0*/  FSEL R70, R70, -INF , !P3 ;  /* 0xff80000046467808 */ /* 0x000fc40005800000 */
[C---:B------:R-:W-:Y:S02]  /*40f0*/  ISETP.GE.AND P5, PT, R14.reuse, R12, PT ;  /* 0x0000000c0e00720c */ /* 0x040fe40003fa6270 */
[-C--:B------:R-:W-:Y:S02]  /*4100*/  ISETP.GE.AND P3, PT, R14, R3.reuse, PT ;  /* 0x000000030e00720c */ /* 0x080fe40003f66270 */
[----:B------:R-:W-:Y:S01]  /*4110*/  LOP3.LUT R14, R2, 0xa0, RZ, 0xfc, !PT ;  /* 0x000000a0020e7812 */ /* 0x000fe200078efcff */
[----:B------:R1:W-:Y:S01]  /*4120*/  MUFU.TANH R50, R20 ;  /* 0x0000001400327308 */ /* 0x0003e20000002400 */
[----:B------:R-:W-:Y:S02]  /*4130*/  FSEL R66, R66, -INF , !P5 ;  /* 0xff80000042427808 */ /* 0x000fe40006800000 */
[----:B------:R-:W-:Y:S02]  /*4140*/  ISETP.GE.AND P5, PT, R14, R3, PT ;  /* 0x000000030e00720c */ /* 0x000fe40003fa6270 */
[----:B------:R-:W-:-:S02]  /*4150*/  FSEL R71, R71, -INF , !P2 ;  /* 0xff80000047477808 */ /* 0x000fc40005000000 */
[----:B------:R-:W-:Y:S01]  /*4160*/  FSEL R156, R44, -INF , !P5 ;  /* 0xff8000002c9c7808 */ /* 0x000fe20006800000 */
[----:B------:R5:W3:Y:S01]  /*4170*/  MUFU.TANH R51, R15 ;  /* 0x0000000f00337308 */ /* 0x000ae20000002400 */
[----:B----4-:R-:W-:Y:S01]  /*4180*/  HMMA.16816.F32.BF16 R24, R4, R36, R16 ;  /* 0x000000240418723c */ /* 0x010fe20000041810 */
[----:B------:R-:W-:Y:S02]  /*4190*/  FSEL R155, R45, -INF , !P3 ;  /* 0xff8000002d9b7808 */ /* 0x000fe40005800000 */
[----:B--2---:R-:W-:-:S03]  /*41a0*/  LOP3.LUT R13, R2, 0xb8, RZ, 0xfc, !PT ;  /* 0x000000b8020d7812 */ /* 0x004fc600078efcff */
[----:B------:R-:W-:Y:S01]  /*41b0*/  HMMA.16816.F32.BF16 R16, R8, R42, RZ ;  /* 0x0000002a0810723c */ /* 0x000fe200000418ff */
[----:B------:R-:W-:Y:S01]  /*41c0*/  MUFU.TANH R44, R29 ;  /* 0x0000001d002c7308 */ /* 0x000fe20000002400 */
[----:B-1----:R-:W-:-:S07]  /*41d0*/  FMUL.FTZ R20, R28, UR4 ;  /* 0x000000041c147c20 */ /* 0x002fce0008410000 */
[----:B------:R1:W-:Y:S01]  /*41e0*/  MUFU.TANH R37, R30 ;  /* 0x0000001e00257308 */ /* 0x0003e20000002400 */
[----:B-----5:R-:W-:-:S04]  /*41f0*/  LOP3.LUT R15, R2, 0x91, RZ, 0xfc, !PT ;  /* 0x00000091020f7812 */ /* 0x020fc800078efcff */
[CC--:B------:R-:W-:Y:S02]  /*4200*/  ISETP.GE.AND P4, PT, R15.reuse, R12.reuse, PT ;  /* 0x0000000c0f00720c */ /* 0x0c0fe40003f86270 */
[-C--:B------:R-:W-:Y:S01]  /*4210*/  ISETP.GE.AND P2, PT, R15, R3.reuse, PT ;  /* 0x000000030f00720c */ /* 0x080fe20003f46270 */
[----:B------:R2:W-:Y:S01]  /*4220*/  MUFU.TANH R45, R20 ;  /* 0x00000014002d7308 */ /* 0x0005e20000002400 */
[----:B------:R-:W-:Y:S01]  /*4230*/  LOP3.LUT R15, R2, 0x99, RZ, 0xfc, !PT ;  /* 0x00000099020f7812 */ /* 0x000fe200078efcff */
[----:B------:R-:W-:Y:S01]  /*4240*/  FMUL.FTZ R24, R24, UR4 ;  /* 0x0000000418187c20 */ /* 0x000fe20008410000 */
[----:B------:R-:W-:Y:S01]  /*4250*/  FSEL R68, R68, -INF , !P4 ;  /* 0xff80000044447808 */ /* 0x000fe20006000000 */
[----:B------:R-:W-:Y:S01]  /*4260*/  FMUL.FTZ R25, R25, UR4 ;  /* 0x0000000419197c20 */ /* 0x000fe20008410000 */
[----:B------:R-:W-:Y:S01]  /*4270*/  FSEL R115, R115, -INF , !P2 ;  /* 0xff80000073737808 */ /* 0x000fe20005000000 */
[----:B------:R-:W-:Y:S01]  /*4280*/  FMUL.FTZ R26, R26, UR4 ;  /* 0x000000041a1a7c20 */ /* 0x000fe20008410000 */
[CC--:B------:R-:W-:Y:S01]  /*4290*/  ISETP.GE.AND P1, PT, R15.reuse, R12.reuse, PT ;  /* 0x0000000c0f00720c */ /* 0x0c0fe20003f26270 */
[----:B------:R-:W-:Y:S01]  /*42a0*/  MUFU.TANH R40, R24 ;  /* 0x0000001800287308 */ /* 0x000fe20000002400 */
[----:B-1----:R-:W1:Y:S01]  /*42b0*/  LDSM.16.M88.4 R28, [R165+0x3c00] ;  /* 0x003c0000a51c783b */ /* 0x002e620000000200 */
[----:B------:R-:W-:Y:S01]  /*42c0*/  ISETP.GE.AND P4, PT, R15, R3, PT ;  /* 0x000000030f00720c */ /* 0x000fe20003f86270 */
[----:B------:R-:W-:Y:S01]  /*42d0*/  FMUL.FTZ R15, R22, UR4 ;  /* 0x00000004160f7c20 */ /* 0x000fe20008410000 */
[----:B------:R-:W-:Y:S01]  /*42e0*/  ISETP.GE.AND P2, PT, R14, R12, PT ;  /* 0x0000000c0e00720c */ /* 0x000fe20003f46270 */
[----:B------:R-:W-:-:S04]  /*42f0*/  DEPBAR.LE SB0, 0x0 ;  /* 0x000080000000791a */ /* 0x000fc80000000000 */
[----:B------:R-:W-:Y:S01]  /*4300*/  LOP3.LUT R14, R2, 0xa1, RZ, 0xfc, !PT ;  /* 0x000000a1020e7812 */ /* 0x000fe200078efcff */
[----:B--2---:R-:W-:Y:S01]  /*4310*/  HMMA.16816.F32.BF16 R20, R4, R38, R16 ;  /* 0x000000260414723c */ /* 0x004fe20000041810 */
[----:B------:R-:W-:Y:S01]  /*4320*/  FSEL R65, R65, -INF , !P1 ;  /* 0xff80000041417808 */ /* 0x000fe20004800000 */
[----:B------:R2:W4:Y:S01]  /*4330*/  MUFU.TANH R47, R15 ;  /* 0x0000000f002f7308 */ /* 0x0005220000002400 */
[C---:B------:R-:W-:Y:S02]  /*4340*/  ISETP.GE.AND P3, PT, R14.reuse, R12, PT ;  /* 0x0000000c0e00720c */ /* 0x040fe40003f66270 */
[----:B------:R-:W-:Y:S01]  /*4350*/  ISETP.GE.AND P1, PT, R14, R3, PT ;  /* 0x000000030e00720c */ /* 0x000fe20003f26270 */
[----:B---3--:R-:W-:Y:S01]  /*4360*/  HMMA.16816.F32.BF16 R16, R8, R32, RZ ;  /* 0x000000200810723c */ /* 0x008fe200000418ff */
[----:B------:R-:W-:Y:S02]  /*4370*/  LOP3.LUT R14, R2, 0xa9, RZ, 0xfc, !PT ;  /* 0x000000a9020e7812 */ /* 0x000fe400078efcff */
[----:B------:R-:W-:Y:S01]  /*4380*/  FSEL R113, R113, -INF , !P4 ;  /* 0xff80000071717808 */ /* 0x000fe20006000000 */
[----:B------:R-:W-:Y:S01]  /*4390*/  MUFU.TANH R36, R25 ;  /* 0x0000001900247308 */ /* 0x000fe20000002400 */
[----:B------:R-:W-:-:S02]  /*43a0*/  FSEL R67, R67, -INF , !P3 ;  /* 0xff80000043437808 */ /* 0x000fc40005800000 */
[CC--:B------:R-:W-:Y:S02]  /*43b0*/  ISETP.GE.AND P5, PT, R14.reuse, R12.reuse, PT ;  /* 0x0000000c0e00720c */ /* 0x0c0fe40003fa6270 */
[-C--:B------:R-:W-:Y:S02]  /*43c0*/  ISETP.GE.AND P3, PT, R14, R3.reuse, PT ;  /* 0x000000030e00720c */ /* 0x080fe40003f66270 */
[C---:B------:R-:W-:Y:S01]  /*43d0*/  LOP3.LUT R14, R2.reuse, 0xb0, RZ, 0xfc, !PT ;  /* 0x000000b0020e7812 */ /* 0x040fe200078efcff */
[----:B------:R1:W3:Y:S01]  /*43e0*/  MUFU.TANH R32, R26 ;  /* 0x0000001a00207308 */ /* 0x0002e20000002400 */
[----:B--2---:R-:W-:Y:S02]  /*43f0*/  LOP3.LUT R15, R2, 0xa8, RZ, 0xfc, !PT ;  /* 0x000000a8020f7812 */ /* 0x004fe400078efcff */
[----:B------:R-:W-:Y:S02]  /*4400*/  FSEL R64, R64, -INF , !P2 ;  /* 0xff80000040407808 */ /* 0x000fe40005000000 */
[-C--:B------:R-:W-:Y:S01]  /*4410*/  ISETP.GE.AND P4, PT, R15, R12.reuse, PT ;  /* 0x0000000c0f00720c */ /* 0x080fe20003f86270 */
[----:B------:R-:W-:Y:S01]  /*4420*/  FMUL.FTZ R21, R21, UR4 ;  /* 0x0000000415157c20 */ /* 0x000fe20008410000 */
[----:B------:R-:W-:Y:S01]  /*4430*/  FSEL R112, R112, -INF , !P1 ;  /* 0xff80000070707808 */ /* 0x000fe20004800000 */
[----:B------:R-:W-:Y:S01]  /*4440*/  FMUL.FTZ R22, R22, UR4 ;  /* 0x0000000416167c20 */ /* 0x000fe20008410000 */
[----:B------:R-:W-:Y:S01]  /*4450*/  FSEL R63, R63, -INF , !P4 ;  /* 0xff8000003f3f7808 */ /* 0x000fe20006000000 */
[----:B------:R-:W-:Y:S01]  /*4460*/  FMUL.FTZ R23, R23, UR4 ;  /* 0x0000000417177c20 */ /* 0x000fe20008410000 */
[-C--:B------:R-:W-:Y:S01]  /*4470*/  ISETP.GE.AND P2, PT, R15, R3.reuse, PT ;  /* 0x000000030f00720c */ /* 0x080fe20003f46270 */
[----:B------:R-:W-:Y:S01]  /*4480*/  FMUL.FTZ R15, R27, UR4 ;  /* 0x000000041b0f7c20 */ /* 0x000fe20008410000 */
[C---:B------:R-:W-:Y:S01]  /*4490*/  ISETP.GE.AND P1, PT, R14.reuse, R12, PT ;  /* 0x0000000c0e00720c */ /* 0x040fe20003f26270 */
[----:B------:R-:W-:Y:S01]  /*44a0*/  MUFU.TANH R21, R21 ;  /* 0x0000001500157308 */ /* 0x000fe20000002400 */
[----:B------:R-:W-:-:S02]  /*44b0*/  ISETP.GE.AND P4, PT, R14, R3, PT ;  /* 0x000000030e00720c */ /* 0x000fc40003f86270 */
[----:B------:R-:W-:Y:S01]  /*44c0*/  LOP3.LUT R14, R2, 0xb1, RZ, 0xfc, !PT ;  /* 0x000000b1020e7812 */ /* 0x000fe200078efcff */
[----:B-1----:R-:W-:Y:S01]  /*44d0*/  HMMA.16816.F32.BF16 R24, R4, R28, R16 ;  /* 0x0000001c0418723c */ /* 0x002fe20000041810 */
[----:B------:R-:W-:Y:S02]  /*44e0*/  FSEL R104, R104, -INF , !P2 ;  /* 0xff80000068687808 */ /* 0x000fe40005000000 */
[----:B------:R-:W-:Y:S01]  /*44f0*/  FSEL R42, R111, -INF , !P5 ;  /* 0xff8000006f2a7808 */ /* 0x000fe20006800000 */
[----:B------:R-:W1:Y:S01]  /*4500*/  MUFU.TANH R15, R15 ;  /* 0x0000000f000f7308 */ /* 0x000e620000002400 */
[C---:B------:R-:W-:Y:S01]  /*4510*/  ISETP.GE.AND P2, PT, R14.reuse, R12, PT ;  /* 0x0000000c0e00720c */ /* 0x040fe20003f46270 */
[----:B------:R-:W-:Y:S01]  /*4520*/  HMMA.16816.F32.BF16 R16, R8, R34, RZ ;  /* 0x000000220810723c */ /* 0x000fe200000418ff */
[----:B------:R-:W-:Y:S02]  /*4530*/  ISETP.GE.AND P5, PT, R14, R3, PT ;  /* 0x000000030e00720c */ /* 0x000fe40003fa6270 */
[----:B------:R-:W-:-:S02]  /*4540*/  FSEL R110, R110, -INF , !P3 ;  /* 0xff8000006e6e7808 */ /* 0x000fc40005800000 */
[----:B------:R-:W-:Y:S01]  /*4550*/  FSEL R62, R62, -INF , !P1 ;  /* 0xff8000003e3e7808 */ /* 0x000fe20004800000 */
[----:B------:R-:W2:Y:S01]  /*4560*/  MUFU.TANH R22, R22 ;  /* 0x0000001600167308 */ /* 0x000ea20000002400 */
[CC--:B------:R-:W-:Y:S02]  /*4570*/  ISETP.GE.AND P3, PT, R13.reuse, R12.reuse, PT ;  /* 0x0000000c0d00720c */ /* 0x0c0fe40003f66270 */
[----:B------:R-:W-:Y:S02]  /*4580*/  ISETP.GE.AND P1, PT, R13, R3, PT ;  /* 0x000000030d00720c */ /* 0x000fe40003f26270 */
[C---:B------:R-:W-:Y:S02]  /*4590*/  LOP3.LUT R14, R2.reuse, 0xb9, RZ, 0xfc, !PT ;  /* 0x000000b9020e7812 */ /* 0x040fe400078efcff */
[----:B------:R-:W-:Y:S01]  /*45a0*/  LOP3.LUT R13, R2, 0xc0, RZ, 0xfc, !PT ;  /* 0x000000c0020d7812 */ /* 0x000fe200078efcff */
[----:B------:R-:W5:Y:S01]  /*45b0*/  MUFU.TANH R23, R23 ;  /* 0x0000001700177308 */ /* 0x000f620000002400 */
[----:B------:R-:W-:Y:S01]  /*45c0*/  FSEL R97, R97, -INF , !P4 ;  /* 0xff80000061617808 */ /* 0x000fe20006000000 */
[----:B------:R-:W-:Y:S01]  /*45d0*/  BAR.SYNC.DEFER_BLOCKING 0x0 ;  /* 0x0000000000007b1d */ /* 0x000fe20000010000 */
[----:B------:R-:W-:Y:S01]  /*45e0*/  ISETP.GE.AND P4, PT, R14, R12, PT ;  /* 0x0000000c0e00720c */ /* 0x000fe20003f86270 */
[----:B------:R-:W-:Y:S01]  /*45f0*/  FMUL.FTZ R24, R24, UR4 ;  /* 0x0000000418187c20 */ /* 0x000fe20008410000 */
[----:B------:R-:W-:-:S02]  /*4600*/  FSEL R43, R99, -INF , !P2 ;  /* 0xff800000632b7808 */ /* 0x000fc40005000000 */
[----:B------:R-:W-:Y:S02]  /*4610*/  FSEL R92, R92, -INF , !P5 ;  /* 0xff8000005c5c7808 */ /* 0x000fe40006800000 */
[----:B------:R-:W-:Y:S01]  /*4620*/  FSEL R60, R60, -INF , !P3 ;  /* 0xff8000003c3c7808 */ /* 0x000fe20005800000 */
[----:B------:R-:W5:Y:S01]  /*4630*/  MUFU.TANH R24, R24 ;  /* 0x0000001800187308 */ /* 0x000f620000002400 */
[-C--:B------:R-:W-:Y:S02]  /*4640*/  ISETP.GE.AND P2, PT, R14, R3.reuse, PT ;  /* 0x000000030e00720c */ /* 0x080fe40003f46270 */
[C---:B------:R-:W-:Y:S02]  /*4650*/  ISETP.GE.AND P5, PT, R13.reuse, R12, PT ;  /* 0x0000000c0d00720c */ /* 0x040fe40003fa6270 */
[----:B------:R-:W-:Y:S02]  /*4660*/  ISETP.GE.AND P3, PT, R13, R3, PT ;  /* 0x000000030d00720c */ /* 0x000fe40003f66270 */
[----:B------:R-:W-:-:S02]  /*4670*/  LOP3.LUT R14, R2, 0xc1, RZ, 0xfc, !PT ;  /* 0x000000c1020e7812 */ /* 0x000fc400078efcff */
[----:B------:R-:W-:Y:S02]  /*4680*/  LOP3.LUT R13, R2, 0xc8, RZ, 0xfc, !PT ;  /* 0x000000c8020d7812 */ /* 0x000fe400078efcff */
[----:B------:R-:W-:Y:S02]  /*4690*/  FSEL R33, R91, -INF , !P4 ;  /* 0xff8000005b217808 */ /* 0x000fe40006000000 */
[----:B------:R-:W-:Y:S02]  /*46a0*/  FSEL R99, R59, -INF , !P1 ;  /* 0xff8000003b637808 */ /* 0x000fe40004800000 */
[----:B------:R-:W-:Y:S02]  /*46b0*/  FSEL R91, R61, -INF , !P2 ;  /* 0xff8000003d5b7808 */ /* 0x000fe40005000000 */
[----:B------:R-:W-:Y:S02]  /*46c0*/  FSEL R58, R58, -INF , !P5 ;  /* 0xff8000003a3a7808 */ /* 0x000fe40006800000 */
[----:B------:R-:W-:-:S02]  /*46d0*/  ISETP.GE.AND P1, PT, R14, R12, PT ;  /* 0x0000000c0e00720c */ /* 0x000fc40003f26270 */
[-C--:B------:R-:W-:Y:S02]  /*46e0*/  ISETP.GE.AND P4, PT, R14, R3.reuse, PT ;  /* 0x000000030e00720c */ /* 0x080fe40003f86270 */
[C---:B------:R-:W-:Y:S02]  /*46f0*/  ISETP.GE.AND P2, PT, R13.reuse, R12, PT ;  /* 0x0000000c0d00720c */ /* 0x040fe40003f46270 */
[----:B------:R-:W-:Y:S02]  /*4700*/  ISETP.GE.AND P5, PT, R13, R3, PT ;  /* 0x000000030d00720c */ /* 0x000fe40003fa6270 */
[C---:B------:R-:W-:Y:S02]  /*4710*/  LOP3.LUT R14, R2.reuse, 0xc9, RZ, 0xfc, !PT ;  /* 0x000000c9020e7812 */ /* 0x040fe400078efcff */
[----:B------:R-:W-:Y:S02]  /*4720*/  LOP3.LUT R13, R2, 0xd0, RZ, 0xfc, !PT ;  /* 0x000000d0020d7812 */ /* 0x000fe400078efcff */
[----:B------:R-:W-:-:S02]  /*4730*/  FSEL R111, R56, -INF , !P3 ;  /* 0xff800000386f7808 */ /* 0x000fc40005800000 */
[----:B------:R-:W-:Y:S02]  /*4740*/  FSEL R157, R55, -INF , !P4 ;  /* 0xff800000379d7808 */ /* 0x000fe40006000000 */
[----:B------:R-:W-:Y:S02]  /*4750*/  FSEL R52, R52, -INF , !P2 ;  /* 0xff80000034347808 */ /* 0x000fe40005000000 */
[-C--:B------:R-:W-:Y:S02]  /*4760*/  ISETP.GE.AND P3, PT, R14, R12.reuse, PT ;  /* 0x0000000c0e00720c */ /* 0x080fe40003f66270 */
[C---:B------:R-:W-:Y:S02]  /*4770*/  ISETP.GE.AND P4, PT, R13.reuse, R12, PT ;  /* 0x0000000c0d00720c */ /* 0x040fe40003f86270 */
[----:B------:R-:W-:Y:S02]  /*4780*/  ISETP.GE.AND P2, PT, R13, R3, PT ;  /* 0x000000030d00720c */ /* 0x000fe40003f46270 */
[----:B------:R-:W-:-:S02]  /*4790*/  LOP3.LUT R13, R2, 0xd1, RZ, 0xfc, !PT ;  /* 0x000000d1020d7812 */ /* 0x000fc400078efcff */
[----:B------:R-:W-:Y:S02]  /*47a0*/  FSEL R57, R57, -INF , !P1 ;  /* 0xff80000039397808 */ /* 0x000fe40004800000 */
[----:B------:R-:W-:Y:S02]  /*47b0*/  FSEL R159, R51, -INF , !P5 ;  /* 0xff800000339f7808 */ /* 0x000fe40006800000 */
[----:B------:R-:W-:Y:S02]  /*47c0*/  FSEL R54, R54, -INF , !P3 ;  /* 0xff80000036367808 */ /* 0x000fe40005800000 */
[-C--:B------:R-:W-:Y:S01]  /*47d0*/  ISETP.GE.AND P1, PT, R14, R3.reuse, PT ;  /* 0x000000030e00720c */ /* 0x080fe20003f26270 */
[----:B------:R-:W-:Y:S01]  /*47e0*/  FMUL.FTZ R14, R20, UR4 ;  /* 0x00000004140e7c20 */ /* 0x000fe20008410000 */
[C---:B------:R-:W-:Y:S02]  /*47f0*/  ISETP.GE.AND P5, PT, R13.reuse, R12, PT ;  /* 0x0000000c0d00720c */ /* 0x040fe40003fa6270 */
[----:B------:R-:W-:-:S02]  /*4800*/  ISETP.GE.AND P3, PT, R13, R3, PT ;  /* 0x000000030d00720c */ /* 0x000fc40003f66270 */
[C---:B------:R-:W-:Y:S01]  /*4810*/  LOP3.LUT R13, R2.reuse, 0xd8, RZ, 0xfc, !PT ;  /* 0x000000d8020d7812 */ /* 0x040fe200078efcff */
[----:B------:R-:W5:Y:S01]  /*4820*/  MUFU.TANH R14, R14 ;  /* 0x0000000e000e7308 */ /* 0x000f620000002400 */
[----:B------:R-:W-:Y:S02]  /*4830*/  LOP3.LUT R8, R2, 0xd9, RZ, 0xfc, !PT ;  /* 0x000000d902087812 */ /* 0x000fe400078efcff */
[----:B------:R-:W-:Y:S02]  /*4840*/  FSEL R158, R53, -INF , !P1 ;  /* 0xff800000359e7808 */ /* 0x000fe40004800000 */
[----:B------:R-:W-:Y:S02]  /*4850*/  FSEL R50, R50, -INF , !P4 ;  /* 0xff80000032327808 */ /* 0x000fe40006000000 */
[----:B----4-:R-:W-:Y:S02]  /*4860*/  FSEL R161, R47, -INF , !P2 ;  /* 0xff8000002fa17808 */ /* 0x010fe40005000000 */
[----:B------:R-:W-:-:S02]  /*4870*/  FSEL R49, R49, -INF , !P5 ;  /* 0xff80000031317808 */ /* 0x000fc40006800000 */
[CC--:B------:R-:W-:Y:S02]  /*4880*/  ISETP.GE.AND P1, PT, R13.reuse, R12.reuse, PT ;  /* 0x0000000c0d00720c */ /* 0x0c0fe40003f26270 */
[-C--:B------:R-:W-:Y:S02]  /*4890*/  ISETP.GE.AND P4, PT, R13, R3.reuse, PT ;  /* 0x000000030d00720c */ /* 0x080fe40003f86270 */
[C---:B------:R-:W-:Y:S02]  /*48a0*/  ISETP.GE.AND P2, PT, R8.reuse, R12, PT ;  /* 0x0000000c0800720c */ /* 0x040fe40003f46270 */
[----:B------:R-:W-:Y:S02]  /*48b0*/  ISETP.GE.AND P5, PT, R8, R3, PT ;  /* 0x000000030800720c */ /* 0x000fe40003fa6270 */
[C---:B------:R-:W-:Y:S02]  /*48c0*/  LOP3.LUT R9, R2.reuse, 0xe0, RZ, 0xfc, !PT ;  /* 0x000000e002097812 */ /* 0x040fe400078efcff */
[----:B------:R-:W-:-:S02]  /*48d0*/  LOP3.LUT R8, R2, 0xe1, RZ, 0xfc, !PT ;  /* 0x000000e102087812 */ /* 0x000fc400078efcff */
        /* <DEDUP_REMOVED lines=8> */
[----:B------:R-:W-:Y:S01]  /*4960*/  HMMA.16816.F32.BF16 R8, R4, R30, R16 ;  /* 0x0000001e0408723c */ /* 0x000fe20000041810 */
[----:B------:R-:W-:Y:S02]  /*4970*/  FSEL R162, R41, -INF , !P5 ;  /* 0xff80000029a27808 */ /* 0x000fe40006800000 */
[----:B------:R-:W-:Y:S02]  /*4980*/  FSEL R40, R40, -INF , !P3 ;  /* 0xff80000028287808 */ /* 0x000fe40005800000 */
[----:B---3--:R-:W-:Y:S02]  /*4990*/  FSEL R184, R32, -INF , !P1 ;  /* 0xff80000020b87808 */ /* 0x008fe40004800000 */
[----:B------:R-:W-:Y:S01]  /*49a0*/  FMUL.FTZ R6, R25, UR4 ;  /* 0x0000000419067c20 */ /* 0x000fe20008410000 */
[----:B------:R-:W-:-:S02]  /*49b0*/  LOP3.LUT R5, R2, 0xe8, RZ, 0xfc, !PT ;  /* 0x000000e802057812 */ /* 0x000fc400078efcff */
[----:B------:R-:W-:Y:S01]  /*49c0*/  LOP3.LUT R4, R2, 0xe9, RZ, 0xfc, !PT ;  /* 0x000000e902047812 */ /* 0x000fe200078efcff */
[----:B------:R3:W4:Y:S01]  /*49d0*/  MUFU.TANH R13, R6 ;  /* 0x00000006000d7308 */ /* 0x0007220000002400 */
[CC--:B------:R-:W-:Y:S02]  /*49e0*/  ISETP.GE.AND P5, PT, R5.reuse, R12.reuse, PT ;  /* 0x0000000c0500720c */ /* 0x0c0fe40003fa6270 */
[-C--:B------:R-:W-:Y:S01]  /*49f0*/  ISETP.GE.AND P3, PT, R5, R3.reuse, PT ;  /* 0x000000030500720c */ /* 0x080fe20003f66270 */
[----:B------:R-:W-:Y:S01]  /*4a00*/  FMUL.FTZ R5, R26, UR4 ;  /* 0x000000041a057c20 */ /* 0x000fe20008410000 */
[----:B------:R-:W-:Y:S02]  /*4a10*/  FSEL R36, R36, -INF , !P4 ;  /* 0xff80000024247808 */ /* 0x000fe40006000000 */
[C---:B------:R-:W-:Y:S01]  /*4a20*/  ISETP.GE.AND P1, PT, R4.reuse, R12, PT ;  /* 0x0000000c0400720c */ /* 0x040fe20003f26270 */
[----:B------:R5:W-:Y:S01]  /*4a30*/  MUFU.TANH R7, R5 ;  /* 0x0000000500077308 */ /* 0x000be20000002400 */
[----:B------:R-:W-:-:S02]  /*4a40*/  ISETP.GE.AND P4, PT, R4, R3, PT ;  /* 0x000000030400720c */ /* 0x000fc40003f86270 */
[----:B------:R-:W-:Y:S02]  /*4a50*/  LOP3.LUT R4, R2, 0xf1, RZ, 0xfc, !PT ;  /* 0x000000f102047812 */ /* 0x000fe400078efcff */
[----:B-1----:R-:W-:Y:S01]  /*4a60*/  FSEL R186, R15, -INF , !P2 ;  /* 0xff8000000fba7808 */ /* 0x002fe20005000000 */
[----:B------:R-:W-:Y:S01]  /*4a70*/  FMUL.FTZ R8, R8, UR4 ;  /* 0x0000000408087c20 */ /* 0x000fe20008410000 */
[----:B--2---:R-:W-:Y:S01]  /*4a80*/  FSEL R187, R22, -INF , !P3 ;  /* 0xff80000016bb7808 */ /* 0x004fe20005800000 */
[----:B------:R-:W-:Y:S01]  /*4a90*/  FMUL.FTZ R9, R9, UR4 ;  /* 0x0000000409097c20 */ /* 0x000fe20008410000 */
[----:B---3--:R-:W-:Y:S01]  /*4aa0*/  FMUL.FTZ R6, R27, UR4 ;  /* 0x000000041b067c20 */ /* 0x008fe20008410000 */
[----:B------:R-:W-:Y:S01]  /*4ab0*/  FSEL R21, R21, -INF , !P1 ;  /* 0xff80000015157808 */ /* 0x000fe20004800000 */
[----:B------:R-:W-:Y:S01]  /*4ac0*/  FMUL.FTZ R11, R11, UR4 ;  /* 0x000000040b0b7c20 */ /* 0x000fe20008410000 */
[C---:B------:R-:W-:Y:S01]  /*4ad0*/  ISETP.GE.AND P3, PT, R4.reuse, R12, PT ;  /* 0x0000000c0400720c */ /* 0x040fe20003f66270 */
[----:B------:R-:W-:Y:S01]  /*4ae0*/  MUFU.TANH R8, R8 ;  /* 0x0000000800087308 */ /* 0x000fe20000002400 */
[----:B------:R-:W-:-:S02]  /*4af0*/  ISETP.GE.AND P1, PT, R4, R3, PT ;  /* 0x000000030400720c */ /* 0x000fc40003f26270 */
[C---:B------:R-:W-:Y:S02]  /*4b00*/  LOP3.LUT R4, R2.reuse, 0xf8, RZ, 0xfc, !PT ;  /* 0x000000f802047812 */ /* 0x040fe400078efcff */
[----:B-----5:R-:W-:Y:S02]  /*4b10*/  LOP3.LUT R5, R2, 0xf0, RZ, 0xfc, !PT ;  /* 0x000000f002057812 */ /* 0x020fe400078efcff */
[----:B------:R-:W-:Y:S01]  /*4b20*/  FSEL R188, R23, -INF , !P4 ;  /* 0xff80000017bc7808 */ /* 0x000fe20006000000 */
[----:B------:R-:W1:Y:S01]  /*4b30*/  MUFU.TANH R6, R6 ;  /* 0x0000000600067308 */ /* 0x000e620000002400 */
[-C--:B------:R-:W-:Y:S02]  /*4b40*/  ISETP.GE.AND P2, PT, R5, R12.reuse, PT ;  /* 0x0000000c0500720c */ /* 0x080fe40003f46270 */
[----:B------:R-:W-:Y:S02]  /*4b50*/  ISETP.GE.AND P4, PT, R4, R12, PT ;  /* 0x0000000c0400720c */ /* 0x000fe40003f86270 */
[----:B------:R-:W-:-:S02]  /*4b60*/  FSEL R22, R24, -INF , !P2 ;  /* 0xff80000018167808 */ /* 0x000fc40005000000 */
[-C--:B------:R-:W-:Y:S01]  /*4b70*/  ISETP.GE.AND P2, PT, R4, R3.reuse, PT ;  /* 0x000000030400720c */ /* 0x080fe20003f46270 */
[----:B------:R-:W2:Y:S01]  /*4b80*/  MUFU.TANH R9, R9 ;  /* 0x0000000900097308 */ /* 0x000ea20000002400 */
[----:B------:R-:W-:Y:S02]  /*4b90*/  LOP3.LUT R4, R2, 0xf9, RZ, 0xfc, !PT ;  /* 0x000000f902047812 */ /* 0x000fe400078efcff */
[----:B------:R-:W-:Y:S02]  /*4ba0*/  FSEL R17, R14, -INF , !P5 ;  /* 0xff8000000e117808 */ /* 0x000fe40006800000 */
[----:B------:R-:W-:Y:S02]  /*4bb0*/  ISETP.GE.AND P5, PT, R5, R3, PT ;  /* 0x000000030500720c */ /* 0x000fe40003fa6270 */
[----:B----4-:R-:W-:Y:S01]  /*4bc0*/  FSEL R23, R13, -INF , !P3 ;  /* 0xff8000000d177808 */ /* 0x010fe20005800000 */
[----:B------:R-:W3:Y:S01]  /*4bd0*/  MUFU.TANH R11, R11 ;  /* 0x0000000b000b7308 */ /* 0x000ee20000002400 */
[----:B-1----:R-:W-:-:S02]  /*4be0*/  FSEL R189, R6, -INF , !P1 ;  /* 0xff80000006bd7808 */ /* 0x002fc40004800000 */
[----:B------:R-:W-:Y:S01]  /*4bf0*/  ISETP.GE.AND P1, PT, R4, R3, PT ;  /* 0x000000030400720c */ /* 0x000fe20003f26270 */
[----:B------:R-:W-:Y:S01]  /*4c00*/  FMUL.FTZ R3, R10, UR4 ;  /* 0x000000040a037c20 */ /* 0x000fe20008410000 */
[----:B------:R-:W-:Y:S02]  /*4c10*/  FSEL R190, R7, -INF , !P5 ;  /* 0xff80000007be7808 */ /* 0x000fe40006800000 */
[-C--:B------:R-:W-:Y:S01]  /*4c20*/  ISETP.GE.AND P5, PT, R2, R12.reuse, PT ;  /* 0x0000000c0200720c */ /* 0x080fe20003fa6270 */
[----:B------:R-:W-:Y:S01]  /*4c30*/  IMAD.IADD R2, R134, 0x1, R114 ;  /* 0x0000000186027824 */ /* 0x000fe200078e0272 */
[----:B------:R-:W-:Y:S01]  /*4c40*/  ISETP.GE.AND P3, PT, R4, R12, PT ;  /* 0x0000000c0400720c */ /* 0x000fe20003f66270 */
[----:B------:R-:W1:Y:S01]  /*4c50*/  MUFU.TANH R3, R3 ;  /* 0x0000000300037308 */ /* 0x000e620000002400 */
[----:B------:R-:W-:Y:S02]  /*4c60*/  FSEL R114, R8, -INF , !P4 ;  /* 0xff80000008727808 */ /* 0x000fe40006000000 */
[----:B------:R-:W-:-:S02]  /*4c70*/  FSEL R16, R135, -INF , !P5 ;  /* 0xff80000087107808 */ /* 0x000fc40006800000 */
[----:B--2---:R-:W-:Y:S02]  /*4c80*/  FSEL R185, R9, -INF , !P3 ;  /* 0xff80000009b97808 */ /* 0x004fe40005800000 */
[----:B---3--:R-:W-:Y:S02]  /*4c90*/  FSEL R193, R11, -INF , !P1 ;  /* 0xff8000000bc17808 */ /* 0x008fe40004800000 */
[----:B-1----:R-:W-:Y:S01]  /*4ca0*/  FSEL R192, R3, -INF , !P2 ;  /* 0xff80000003c07808 */ /* 0x002fe20005000000 */
[----:B------:R-:W-:Y:S06]  /*4cb0*/  @!P0 BRA `(.L_x_1569) ;  /* 0x0000000400788947 */ /* 0x000fec0003800000 */
[----:B------:R-:W-:Y:S05]  /*4cc0*/  @P6 BRA `(.L_x_1570) ;  /* 0x0000000000ec6947 */ /* 0x000fea0003800000 */
[----:B------:R-:W1:Y:S01]  /*4cd0*/  LDC R11, c[0x0][0x380] ;  /* 0x0000e000ff0b7b82 */ /* 0x000e620000000800 */
[----:B------:R-:W-:Y:S02]  /*4ce0*/  IADD3 R7, R48, -0x100, RZ ;  /* 0xffffff0030077810 */ /* 0x000fe40007ffe0ff */
        /* <DEDUP_REMOVED lines=57> */
.L_x_1570:
[----:B------:R-:W-:-:S04]  /*5080*/  ULEA UR6, -UR6, URZ, 0x8 ;  /* 0x0000003f06067291 */ /* 0x000fc8000f8e413f */
[----:B------:R-:W-:Y:S02]  /*5090*/  USHF.R.S32.HI UR4, URZ, 0x1f, UR6 ;  /* 0x0000001f3f047899 */ /* 0x000fe40008011406 */
[----:B------:R-:W-:-:S04]  /*50a0*/  MOV R3, UR6 ;  /* 0x0000000600037c02 */ /* 0x000fc80008000f00 */
[----:B------:R-:W-:-:S07]  /*50b0*/  MOV R5, UR4 ;  /* 0x0000000400057c02 */ /* 0x000fce0008000f00 */
.L_x_1571:
        /* <DEDUP_REMOVED lines=30> */
.L_x_1569:
        /* <DEDUP_REMOVED lines=257> */
[----:B------:R1:W3:Y:S02]  /*62b0*/  MUFU.EX2 R8, R4 ;  /* 0x0000000400087308 */ /* 0x0002e40000000800 */
        /* <DEDUP_REMOVED lines=9> */
[----:B------:R1:W4:Y:S02]  /*6350*/  MUFU.EX2 R12, R4 ;  /* 0x00000004000c7308 */ /* 0x0003240000000800 */
[----:B-1----:R-:W-:-:S05]  /*6360*/  FMUL.FTZ R4, R3, UR4 ;  /* 0x0000000403047c20 */ /* 0x002fca0008410000 */
[----:B------:R-:W-:-:S05]  /*6370*/  FSEL R4, R4, RZ, P1 ;  /* 0x000000ff04047208 */ /* 0x000fca0000800000 */
[--C-:B------:R-:W-:Y:S01]  /*6380*/  FFMA.FTZ R6, R125, UR4, -R4.reuse ;  /* 0x000000047d067c23 */ /* 0x100fe20008010804 */
[----:B--2---:R-:W-:Y:S01]  /*6390*/  MOV R125, R14 ;  /* 0x0000000e007d7202 */ /* 0x004fe20000000f00 */
[--C-:B------:R-:W-:Y:S01]  /*63a0*/  FFMA.FTZ R2, R120, UR4, -R4.reuse ;  /* 0x0000000478027c23 */ /* 0x100fe20008010804 */
[----:B---3--:R-:W-:Y:S01]  /*63b0*/  MOV R120, R8 ;  /* 0x0000000800787202 */ /* 0x008fe20000000f00 */
[----:B------:R1:W-:Y:S01]  /*63c0*/  MUFU.EX2 R66, R6 ;  /* 0x0000000600427308 */ /* 0x0003e20000000800 */
[----:B------:R-:W-:Y:S01]  /*63d0*/  F2FP.BF16.F32.PACK_AB R8, R194, R195 ;  /* 0x000000c3c208723e */ /* 0x000fe200000010ff */
[----:B------:R-:W-:-:S06]  /*63e0*/  FFMA.FTZ R0, R121, UR4, -R4 ;  /* 0x0000000479007c23 */ /* 0x000fcc0008010804 */
[----:B------:R2:W-:Y:S08]  /*63f0*/  MUFU.EX2 R78, R2 ;  /* 0x00000002004e7308 */ /* 0x0005f00000000800 */
[----:B------:R3:W-:Y:S01]  /*6400*/  MUFU.EX2 R88, R0 ;  /* 0x0000000000587308 */ /* 0x0007e20000000800 */
[----:B-1----:R-:W-:Y:S01]  /*6410*/  FFMA.FTZ R6, R119, UR4, -R4 ;  /* 0x0000000477067c23 */ /* 0x002fe20008010804 */
[----:B------:R-:W-:-:S06]  /*6420*/  MOV R119, R13 ;  /* 0x0000000d00777202 */ /* 0x000fcc0000000f00 */
[----:B------:R1:W-:Y:S01]  /*6430*/  MUFU.EX2 R7, R6 ;  /* 0x0000000600077308 */ /* 0x0003e20000000800 */
[----:B--2---:R-:W-:-:S07]  /*6440*/  FFMA.FTZ R2, R122, UR4, -R4 ;  /* 0x000000047a027c23 */ /* 0x004fce0008010804 */
[----:B------:R2:W-:Y:S01]  /*6450*/  MUFU.EX2 R82, R2 ;  /* 0x0000000200527308 */ /* 0x0005e20000000800 */
[----:B---3--:R-:W-:-:S07]  /*6460*/  FFMA.FTZ R0, R118, UR4, -R4 ;  /* 0x0000000476007c23 */ /* 0x008fce0008010804 */
[----:B------:R3:W-:Y:S01]  /*6470*/  MUFU.EX2 R89, R0 ;  /* 0x0000000000597308 */ /* 0x0007e20000000800 */
[--C-:B-1----:R-:W-:Y:S01]  /*6480*/  FFMA.FTZ R6, R133, UR4, -R4.reuse ;  /* 0x0000000485067c23 */ /* 0x102fe20008010804 */
[----:B----4-:R-:W-:Y:S02]  /*6490*/  MOV R133, R12 ;  /* 0x0000000c00857202 */ /* 0x010fe40000000f00 */
[----:B------:R-:W1:Y:S04]  /*64a0*/  LDSM.16.MT88.4 R12, [R134+0x5000] ;  /* 0x00500000860c783b */ /* 0x000e680000004200 */
[----:B------:R4:W-:Y:S01]  /*64b0*/  MUFU.EX2 R67, R6 ;  /* 0x0000000600437308 */ /* 0x0009e20000000800 */
[--C-:B--2---:R-:W-:Y:S01]  /*64c0*/  FFMA.FTZ R2, R156, UR4, -R4.reuse ;  /* 0x000000049c027c23 */ /* 0x104fe20008010804 */
[----:B---3--:R-:W-:-:S06]  /*64d0*/  FFMA.FTZ R0, R116, UR4, -R4 ;  /* 0x0000000474007c23 */ /* 0x008fcc0008010804 */
[----:B------:R2:W-:Y:S01]  /*64e0*/  MUFU.EX2 R93, R0 ;  /* 0x00000000005d7308 */ /* 0x0005e20000000800 */
[----:B----4-:R-:W-:Y:S01]  /*64f0*/  FFMA.FTZ R6, R130, UR4, -R4 ;  /* 0x0000000482067c23 */ /* 0x010fe20008010804 */
[----:B------:R-:W-:-:S06]  /*6500*/  MOV R130, R11 ;  /* 0x0000000b00827202 */ /* 0x000fcc0000000f00 */
[----:B------:R3:W4:Y:S01]  /*6510*/  MUFU.EX2 R70, R6 ;  /* 0x0000000600467308 */ /* 0x0007220000000800 */
[----:B--2---:R-:W-:-:S07]  /*6520*/  FFMA.FTZ R0, R117, UR4, -R4 ;  /* 0x0000000475007c23 */ /* 0x004fce0008010804 */
[----:B------:R2:W-:Y:S01]  /*6530*/  MUFU.EX2 R96, R0 ;  /* 0x0000000000607308 */ /* 0x0005e20000000800 */
[----:B---3--:R-:W-:Y:S01]  /*6540*/  FFMA.FTZ R6, R129, UR4, -R4 ;  /* 0x0000000481067c23 */ /* 0x008fe20008010804 */
[----:B------:R-:W-:Y:S02]  /*6550*/  MOV R129, R10 ;  /* 0x0000000a00817202 */ /* 0x000fe40000000f00 */
[----:B------:R-:W-:-:S04]  /*6560*/  F2FP.BF16.F32.PACK_AB R10, R108, R109 ;  /* 0x0000006d6c0a723e */ /* 0x000fc800000010ff */
[----:B------:R3:W-:Y:S01]  /*6570*/  MUFU.EX2 R76, R6 ;  /* 0x00000006004c7308 */ /* 0x0007e20000000800 */
[----:B----4-:R-:W-:Y:S01]  /*6580*/  F2FP.BF16.F32.PACK_AB R11, R70, R67 ;  /* 0x00000043460b723e */ /* 0x010fe200000010ff */
[----:B--2---:R-:W-:-:S06]  /*6590*/  FFMA.FTZ R0, R123, UR4, -R4 ;  /* 0x000000047b007c23 */ /* 0x004fcc0008010804 */
[----:B------:R2:W-:Y:S01]  /*65a0*/  MUFU.EX2 R103, R0 ;  /* 0x0000000000677308 */ /* 0x0005e20000000800 */
[----:B---3--:R-:W-:Y:S01]  /*65b0*/  FFMA.FTZ R6, R124, UR4, -R4 ;  /* 0x000000047c067c23 */ /* 0x008fe20008010804 */
[----:B------:R-:W-:Y:S02]  /*65c0*/  MOV R124, R9 ;  /* 0x00000009007c7202 */ /* 0x000fe40000000f00 */
[----:B------:R-:W-:-:S04]  /*65d0*/  F2FP.BF16.F32.PACK_AB R9, R7, R66 ;  /* 0x000000420709723e */ /* 0x000fc800000010ff */
[----:B------:R-:W3:Y:S03]  /*65e0*/  MUFU.EX2 R79, R6 ;  /* 0x00000006004f7308 */ /* 0x000ee60000000800 */
[----:B-1----:R-:W-:Y:S01]  /*65f0*/  HMMA.16816.F32.BF16 R24, R8, R12, RZ ;  /* 0x0000000c0818723c */ /* 0x002fe200000418ff */
[----:B--2---:R-:W-:-:S05]  /*6600*/  FFMA.FTZ R0, R128, UR4, -R4 ;  /* 0x0000000480007c23 */ /* 0x004fca0008010804 */
[----:B------:R-:W-:Y:S01]  /*6610*/  HMMA.16816.F32.BF16 R16, R8, R14, RZ ;  /* 0x0000000e0810723c */ /* 0x000fe200000418ff */
[----:B------:R-:W-:Y:S01]  /*6620*/  F2FP.BF16.F32.PACK_AB R12, R196, R107 ;  /* 0x0000006bc40c723e */ /* 0x000fe200000010ff */
[----:B------:R1:W2:Y:S01]  /*6630*/  MUFU.EX2 R105, R0 ;  /* 0x0000000000697308 */ /* 0x0002a20000000800 */
[----:B---3--:R-:W-:-:S03]  /*6640*/  F2FP.BF16.F32.PACK_AB R13, R79, R76 ;  /* 0x0000004c4f0d723e */ /* 0x008fc600000010ff */
[----:B------:R-:W-:Y:S01]  /*6650*/  HMMA.16816.F32.BF16 R32, R8, R28, RZ ;  /* 0x0000001c0820723c */ /* 0x000fe200000418ff */
[----:B------:R-:W-:Y:S01]  /*6660*/  F2FP.BF16.F32.PACK_AB R14, R198, R197 ;  /* 0x000000c5c60e723e */ /* 0x000fe200000010ff */
[----:B------:R-:W-:Y:S01]  /*6670*/  FADD.FTZ R6, R66, R7 ;  /* 0x0000000742067221 */ /* 0x000fe20000010000 */
[----:B------:R-:W-:-:S03]  /*6680*/  F2FP.BF16.F32.PACK_AB R15, R82, R78 ;  /* 0x0000004e520f723e */ /* 0x000fc600000010ff */
[----:B------:R-:W-:Y:S01]  /*6690*/  HMMA.16816.F32.BF16 R28, R8, R30, RZ ;  /* 0x0000001e081c723c */ /* 0x000fe200000418ff */
[----:B------:R-:W-:-:S04]  /*66a0*/  FADD.FTZ R6, R67, R6 ;  /* 0x0000000643067221 */ /* 0x000fc80000010000 */
[----:B------:R-:W-:Y:S01]  /*66b0*/  FADD.FTZ R6, R70, R6 ;  /* 0x0000000646067221 */ /* 0x000fe20000010000 */
[C---:B------:R-:W-:Y:S01]  /*66c0*/  HMMA.16816.F32.BF16 R36, R12.reuse, R40, R24 ;  /* 0x000000280c24723c */ /* 0x040fe20000041818 */
[----:B-1----:R-:W-:Y:S01]  /*66d0*/  FFMA.FTZ R0, R126, UR4, -R4 ;  /* 0x000000047e007c23 */ /* 0x002fe20008010804 */
[----:B------:R-:W-:Y:S01]  /*66e0*/  F2FP.BF16.F32.PACK_AB R8, R200, R199 ;  /* 0x000000c7c808723e */ /* 0x000fe200000010ff */
[----:B------:R-:W-:Y:S01]  /*66f0*/  FADD.FTZ R6, R76, R6 ;  /* 0x000000064c067221 */ /* 0x000fe20000010000 */
[----:B------:R-:W-:Y:S01]  /*6700*/  F2FP.BF16.F32.PACK_AB R9, R89, R88 ;  /* 0x000000585909723e */ /* 0x000fe200000010ff */
[----:B------:R1:W-:Y:S01]  /*6710*/  MUFU.EX2 R106, R0 ;  /* 0x00000000006a7308 */ /* 0x0003e20000000800 */
[----:B------:R-:W-:Y:S01]  /*6720*/  HMMA.16816.F32.BF16 R24, R12, R42, R16 ;  /* 0x0000002a0c18723c */ /* 0x000fe20000041810 */
[----:B------:R-:W-:Y:S02]  /*6730*/  F2FP.BF16.F32.PACK_AB R10, R202, R201 ;  /* 0x000000c9ca0a723e */ /* 0x000fe400000010ff */
[----:B------:R-:W-:-:S03]  /*6740*/  F2FP.BF16.F32.PACK_AB R11, R96, R93 ;  /* 0x0000005d600b723e */ /* 0x000fc600000010ff */
[C---:B------:R-:W-:Y:S06]  /*6750*/  HMMA.16816.F32.BF16 R16, R12.reuse, R44, R32 ;  /* 0x0000002c0c10723c */ /* 0x040fec0000041820 */
[----:B------:R-:W-:Y:S01]  /*6760*/  HMMA.16816.F32.BF16 R12, R12, R46, R28 ;  /* 0x0000002e0c0c723c */ /* 0x000fe2000004181c */
[----:B------:R-:W3:Y:S01]  /*6770*/  LDSM.16.MT88.4 R44, [R135+0x5c00] ;  /* 0x005c0000872c783b */ /* 0x000ee20000004200 */
[----:B-1----:R-:W-:-:S04]  /*6780*/  FFMA.FTZ R0, R127, UR4, -R4 ;  /* 0x000000047f007c23 */ /* 0x002fc80008010804 */
[C---:B------:R-:W-:Y:S01]  /*6790*/  HMMA.16816.F32.BF16 R36, R8.reuse, R48, R36 ;  /* 0x000000300824723c */ /* 0x040fe20000041824 */
[----:B------:R1:W4:Y:S05]  /*67a0*/  MUFU.EX2 R102, R0 ;  /* 0x0000000000667308 */ /* 0x00032a0000000800 */
[C---:B------:R-:W-:Y:S01]  /*67b0*/  HMMA.16816.F32.BF16 R32, R8.reuse, R50, R24 ;  /* 0x000000320820723c */ /* 0x040fe20000041818 */
[----:B------:R-:W5:Y:S05]  /*67c0*/  LDSM.16.MT88.4 R48, [R134+0x6000] ;  /* 0x006000008630783b */ /* 0x000f6a0000004200 */
        /* <DEDUP_REMOVED lines=8> */
[----:B----4-:R-:W-:Y:S02]  /*6850*/  F2FP.BF16.F32.PACK_AB R11, R102, R106 ;  /* 0x0000006a660b723e */ /* 0x010fe400000010ff */
[----:B------:R-:W-:Y:S02]  /*6860*/  F2FP.BF16.F32.PACK_AB R12, R208, R206 ;  /* 0x000000ced00c723e */ /* 0x000fe400000010ff */
[----:B------:R-:W-:-:S03]  /*6870*/  F2FP.BF16.F32.PACK_AB R14, R211, R209 ;  /* 0x000000d1d30e723e */ /* 0x000fc600000010ff */
[----:B------:R-:W-:Y:S01]  /*6880*/  HMMA.16816.F32.BF16 R24, R8, R52, R36 ;  /* 0x000000340818723c */ /* 0x000fe20000041824 */
[----:B---3--:R-:W-:-:S04]  /*6890*/  FFMA.FTZ R0, R136, UR4, -R4 ;  /* 0x0000000488007c23 */ /* 0x008fc80008010804 */
[----:B------:R2:W3:Y:S01]  /*68a0*/  MUFU.EX2 R100, R0 ;  /* 0x0000000000647308 */ /* 0x0004e20000000800 */
[C---:B------:R-:W-:Y:S01]  /*68b0*/  HMMA.16816.F32.BF16 R16, R8.reuse, R54, R32 ;  /* 0x000000360810723c */ /* 0x040fe20000041820 */
[----:B------:R-:W4:Y:S05]  /*68c0*/  LDSM.16.MT88.4 R52, [R135+0x6400] ;  /* 0x006400008734783b */ /* 0x000f2a0000004200 */
[C---:B------:R-:W-:Y:S06]  /*68d0*/  HMMA.16816.F32.BF16 R28, R8.reuse, R44, R28 ;  /* 0x0000002c081c723c */ /* 0x040fec000004181c */
        /* <DEDUP_REMOVED lines=16> */
[----:B-1----:R-:W-:Y:S01]  /*69e0*/  HMMA.16816.F32.BF16 R16, R12, R56, R28 ;  /* 0x000000380c10723c */ /* 0x002fe2000004181c */
[----:B--2---:R-:W-:-:S02]  /*69f0*/  FFMA.FTZ R0, R139, UR4, -R4 ;  /* 0x000000048b007c23 */ /* 0x004fc40008010804 */
[----:B------:R-:W-:Y:S02]  /*6a00*/  LDSM.16.MT88.4 R136, [R134+0x7c00] ;  /* 0x007c00008688783b */ /* 0x000fe40000004200 */
        /* <DEDUP_REMOVED lines=13> */
[----:B------:R2:W-:Y:S05]  /*6ae0*/  MUFU.EX2 R63, R2 ;  /* 0x00000002003f7308 */ /* 0x0005ea0000000800 */
[----:B----4-:R-:W-:Y:S01]  /*6af0*/  HMMA.16816.F32.BF16 R28, R8, R52, R16 ;  /* 0x00000034081c723c */ /* 0x010fe20000041810 */
[----:B-1----:R-:W-:-:S04]  /*6b00*/  FFMA.FTZ R0, R143, UR4, -R4 ;  /* 0x000000048f007c23 */ /* 0x002fc80008010804 */
[----:B------:R1:W4:Y:S01]  /*6b10*/  MUFU.EX2 R84, R0 ;  /* 0x0000000000547308 */ /* 0x0003220000000800 */
[----:B------:R-:W-:Y:S01]  /*6b20*/  HMMA.16816.F32.BF16 R24, R8, R54, R12 ;  /* 0x000000360818723c */ /* 0x000fe2000004180c */
[----:B------:R-:W5:Y:S01]  /*6b30*/  LDSM.16.MT88.4 R52, [R135+0x6c00] ;  /* 0x006c00008734783b */ /* 0x000f620000004200 */
[----:B--2---:R-:W-:-:S05]  /*6b40*/  FADD.FTZ R2, R195, R194 ;  /* 0x000000c2c3027221 */ /* 0x004fca0000010000 */
[----:B------:R-:W-:Y:S02]  /*6b50*/  F2FP.BF16.F32.PACK_AB R8, R218, R217 ;  /* 0x000000d9da08723e */ /* 0x000fe400000010ff */
[----:B------:R-:W-:Y:S01]  /*6b60*/  F2FP.BF16.F32.PACK_AB R10, R219, R220 ;  /* 0x000000dcdb0a723e */ /* 0x000fe200000010ff */
[----:B------:R-:W-:Y:S01]  /*6b70*/  FADD.FTZ R2, R109, R2 ;  /* 0x000000026d027221 */ /* 0x000fe20000010000 */
[----:B------:R-:W-:Y:S02]  /*6b80*/  F2FP.BF16.F32.PACK_AB R12, R221, R222 ;  /* 0x000000dedd0c723e */ /* 0x000fe400000010ff */
[----:B------:R-:W-:Y:S01]  /*6b90*/  F2FP.BF16.F32.PACK_AB R14, R224, R223 ;  /* 0x000000dfe00e723e */ /* 0x000fe200000010ff */
        /* <DEDUP_REMOVED lines=300> */
[----:B------:R-:W-:Y:S01]  /*7e60*/  ULDC UR8, c[0x0][0x39c] ;  /* 0x0000e70000087ab9 */ /* 0x000fe20000000800 */
[----:B------:R-:W-:Y:S02]  /*7e70*/  ULDC UR7, c[0x0][0x248] ;  /* 0x0000920000077ab9 */ /* 0x000fe40000000800 */
[----:B------:R-:W-:Y:S01]  /*7e80*/  IMAD.U32 R247, RZ, RZ, UR4 ;  /* 0x00000004fff77e24 */ /* 0x000fe2000f8e00ff */
[----:B------:R-:W-:-:S06]  /*7e90*/  ULDC UR4, c[0x0][0x2ec] ;  /* 0x0000bb0000047ab9 */ /* 0x000fcc0000000800 */
.L_x_1576:
        /* <DEDUP_REMOVED lines=66> */
.L_x_1573:
        /* <DEDUP_REMOVED lines=28> */
[----:B------:R-:W-:Y:S07]  /*8480*/  ISETP.GT.AND P0, PT, R191, R246, PT ;  /* 0x000000f6bf00720c */ /* 0x000fee0003f04270 */
        /* <DEDUP_REMOVED lines=426> */
.L_x_1575:
        /* <DEDUP_REMOVED lines=30> */
.L_x_1574:
        /* <DEDUP_REMOVED lines=714> */
.L_x_1572:
[----:B------:R-:W1:Y:S01]  /*cdb0*/  SHFL.BFLY PT, R2, R241, 0x2, 0x1f ;  /* 0x0c401f00f1027f89 */ /* 0x000e6200000e0000 */
[----:B------:R-:W2:Y:S01]  /*cdc0*/  S2UR UR5, SR_CgaCtaId ;  /* 0x00000000000579c3 */ /* 0x000ea20000008800 */
[----:B------:R-:W-:Y:S01]  /*cdd0*/  UMOV UR4, 0x400 ;  /* 0x0000040000047882 */ /* 0x000fe20000000000 */
[----:B------:R-:W-:Y:S01]  /*cde0*/  BSSY B0, `(.L_x_1577) ;  /* 0x00000a0000007945 */ /* 0x000fe20003800000 */
[----:B------:R-:W3:Y:S01]  /*cdf0*/  SHFL.BFLY PT, R0, R240, 0x2, 0x1f ;  /* 0x0c401f00f0007f89 */ /* 0x000ee200000e0000 */
[----:B------:R-:W4:Y:S04]  /*ce00*/  S2R R36, SR_TID.X ;  /* 0x0000000000247919 */ /* 0x000f280000002100 */
[----:B------:R-:W5:Y:S01]  /*ce10*/  LDC R39, c[0x0][0x270] ;  /* 0x00009c00ff277b82 */ /* 0x000f620000000800 */
[----:B------:R-:W4:Y:S01]  /*ce20*/  S2R R22, SR_TID.X ;  /* 0x0000000000167919 */ /* 0x000f220000002100 */
[----:B------:R-:W5:Y:S01]  /*ce30*/  S2R R40, SR_CTAID.Y ;  /* 0x0000000000287919 */ /* 0x000f620000002600 */
[----:B------:R-:W5:Y:S01]  /*ce40*/  S2R R38, SR_CTAID.X ;  /* 0x0000000000267919 */ /* 0x000f620000002500 */
[----:B-1----:R-:W-:Y:S01]  /*ce50*/  FADD.FTZ R2, R2, R241 ;  /* 0x000000f102027221 */ /* 0x002fe20000010000 */
[----:B--2---:R-:W-:-:S03]  /*ce60*/  ULEA UR5, UR5, UR4, 0x18 ;  /* 0x0000000405057291 */ /* 0x004fc6000f8ec03f */
[----:B------:R-:W5:Y:S01]  /*ce70*/  S2UR UR4, SR_CTAID.Z ;  /* 0x00000000000479c3 */ /* 0x000f620000002700 */
[----:B---3--:R-:W-:Y:S01]  /*ce80*/  FADD.FTZ R0, R0, R240 ;  /* 0x000000f000007221 */ /* 0x008fe20000010000 */
[----:B------:R-:W1:Y:S04]  /*ce90*/  SHFL.BFLY PT, R5, R2, 0x1, 0x1f ;  /* 0x0c201f0002057f89 */ /* 0x000e6800000e0000 */
[----:B------:R-:W2:Y:S01]  /*cea0*/  SHFL.BFLY PT, R4, R0, 0x1, 0x1f ;  /* 0x0c201f0000047f89 */ /* 0x000ea200000e0000 */
[----:B----4-:R-:W-:Y:S02]  /*ceb0*/  SHF.R.S32.HI R37, RZ, 0x1f, R36 ;  /* 0x0000001fff257819 */ /* 0x010fe40000011424 */
[----:B------:R-:W-:Y:S02]  /*cec0*/  SHF.R.S32.HI R21, RZ, 0x1f, R22 ;  /* 0x0000001fff157819 */ /* 0x000fe40000011416 */
[----:B------:R-:W-:-:S02]  /*ced0*/  LEA.HI R8, R37, R36, RZ, 0x2 ;  /* 0x0000002425087211 */ /* 0x000fc400078f10ff */
[----:B------:R-:W-:Y:S02]  /*cee0*/  LEA.HI R23, R37, R36, RZ, 0x5 ;  /* 0x0000002425177211 */ /* 0x000fe400078f28ff */
[----:B------:R-:W-:Y:S02]  /*cef0*/  LOP3.LUT R7, R8, 0xfffffffc, RZ, 0xc0, !PT ;  /* 0xfffffffc08077812 */ /* 0x000fe400078ec0ff */
[----:B------:R-:W-:Y:S01]  /*cf00*/  SHF.R.S32.HI R14, RZ, 0x5, R23 ;  /* 0x00000005ff0e7819 */ /* 0x000fe20000011417 */
[----:B-1----:R-:W-:Y:S01]  /*cf10*/  FADD.FTZ R13, R2, R5 ;  /* 0x00000005020d7221 */ /* 0x002fe20000010000 */
[CC--:B------:R-:W-:Y:S01]  /*cf20*/  LEA.HI R2, R21.reuse, R22.reuse, RZ, 0x3 ;  /* 0x0000001615027211 */ /* 0x0c0fe200078f18ff */
[----:B------:R-:W-:Y:S01]  /*cf30*/  IMAD.IADD R7, R36, 0x1, -R7 ;  /* 0x0000000124077824 */ /* 0x000fe200078e0a07 */
[----:B------:R-:W-:Y:S01]  /*cf40*/  LEA.HI R21, R21, R22, RZ, 0x5 ;  /* 0x0000001615157211 */ /* 0x000fe200078f28ff */
[----:B--2---:R-:W-:Y:S01]  /*cf50*/  FADD.FTZ R15, R0, R4 ;  /* 0x00000004000f7221 */ /* 0x004fe20000010000 */
[----:B------:R-:W-:Y:S01]  /*cf60*/  SHF.R.S32.HI R0, RZ, 0x3, R2 ;  /* 0x00000003ff007819 */ /* 0x000fe20000011402 */
[----:B------:R-:W-:Y:S01]  /*cf70*/  IMAD R14, R14, 0x100, R7 ;  /* 0x000001000e0e7824 */ /* 0x000fe200078e0207 */
[C---:B------:R-:W-:Y:S01]  /*cf80*/  LOP3.LUT R6, R2.reuse, 0xfffffff8, RZ, 0xc0, !PT ;  /* 0xfffffff802067812 */ /* 0x040fe200078ec0ff */
[----:B------:R-:W-:Y:S01]  /*cf90*/  IMAD.MOV.U32 R4, RZ, RZ, 0x3f800000 ;  /* 0x3f800000ff047424 */ /* 0x000fe200078e00ff */
[----:B------:R-:W-:Y:S01]  /*cfa0*/  LEA.HI R2, R2, R0, RZ, 0x1 ;  /* 0x0000000002027211 */ /* 0x000fe200078f08ff */
[----:B------:R-:W-:Y:S01]  /*cfb0*/  IMAD.MOV.U32 R5, RZ, RZ, 0x3f800000 ;  /* 0x3f800000ff057424 */ /* 0x000fe200078e00ff */
[----:B------:R-:W-:Y:S01]  /*cfc0*/  SHF.R.S32.HI R7, RZ, 0x2, R8 ;  /* 0x00000002ff077819 */ /* 0x000fe20000011408 */
[----:B------:R-:W-:Y:S01]  /*cfd0*/  IMAD.IADD R11, R22, 0x1, -R6 ;  /* 0x00000001160b7824 */ /* 0x000fe200078e0a06 */
[----:B------:R-:W-:-:S02]  /*cfe0*/  LOP3.LUT R2, R2, 0xfffffffe, RZ, 0xc0, !PT ;  /* 0xfffffffe02027812 */ /* 0x000fc400078ec0ff */
[----:B------:R-:W-:Y:S02]  /*cff0*/  LOP3.LUT R9, R21, 0xffffffe0, RZ, 0xc0, !PT ;  /* 0xffffffe015097812 */ /* 0x000fe400078ec0ff */
[----:B------:R-:W-:Y:S02]  /*d000*/  IADD3 R12, R0, -R2, RZ ;  /* 0x80000002000c7210 */ /* 0x000fe40007ffe0ff */
[----:B------:R-:W-:Y:S01]  /*d010*/  SHF.R.S32.HI R2, RZ, 0x1f, R7 ;  /* 0x0000001fff027819 */ /* 0x000fe20000011407 */
[----:B------:R-:W-:Y:S01]  /*d020*/  IMAD.IADD R22, R22, 0x1, -R9 ;  /* 0x0000000116167824 */ /* 0x000fe200078e0a09 */
[CC--:B------:R-:W-:Y:S02]  /*d030*/  LEA.HI R0, R37.reuse, R36.reuse, RZ, 0x6 ;  /* 0x0000002425007211 */ /* 0x0c0fe400078f30ff */
[----:B------:R-:W-:Y:S02]  /*d040*/  LEA.HI R2, R2, R7, RZ, 0x3 ;  /* 0x0000000702027211 */ /* 0x000fe400078f18ff */
[----:B------:R-:W-:Y:S01]  /*d050*/  LEA.HI R9, R37, R36, RZ, 0x4 ;  /* 0x0000002425097211 */ /* 0x000fe200078f20ff */
[----:B------:R-:W-:Y:S01]  /*d060*/  IMAD.SHL.U32 R0, R0, 0x4, RZ ;  /* 0x0000000400007824 */ /* 0x000fe200078e00ff */
[----:B------:R-:W-:-:S02]  /*d070*/  LOP3.LUT R8, R2, 0xfffffff8, RZ, 0xc0, !PT ;  /* 0xfffffff802087812 */ /* 0x000fc400078ec0ff */
[----:B------:R-:W-:Y:S02]  /*d080*/  SHF.R.S32.HI R2, RZ, 0x4, R9 ;  /* 0x00000004ff027819 */ /* 0x000fe40000011409 */
[----:B------:R-:W-:Y:S01]  /*d090*/  LOP3.LUT R6, R0, 0x3fffff00, RZ, 0xc0, !PT ;  /* 0x3fffff0000067812 */ /* 0x000fe200078ec0ff */
[----:B------:R-:W-:Y:S01]  /*d0a0*/  IMAD.IADD R7, R7, 0x1, -R8 ;  /* 0x0000000107077824 */ /* 0x000fe200078e0a08 */
[----:B------:R-:W-:Y:S01]  /*d0b0*/  LEA.HI R0, R11, R11, RZ, 0x1 ;  /* 0x0000000b0b007211 */ /* 0x000fe200078f08ff */
[----:B------:R-:W-:Y:S01]  /*d0c0*/  IMAD.SHL.U32 R2, R2, 0x40, RZ ;  /* 0x0000004002027824 */ /* 0x000fe200078e00ff */
[----:B------:R-:W-:Y:S01]  /*d0d0*/  BAR.SYNC.DEFER_BLOCKING 0x0 ;  /* 0x0000000000007b1d */ /* 0x000fe20000010000 */
[----:B------:R-:W-:Y:S01]  /*d0e0*/  IMAD R12, R12, 0x20, R6 ;  /* 0x000000200c0c7824 */ /* 0x000fe200078e0206 */
[----:B------:R-:W-:Y:S02]  /*d0f0*/  SHF.R.S32.HI R8, RZ, 0x1, R0 ;  /* 0x00000001ff087819 */ /* 0x000fe40000011400 */
[----:B------:R-:W-:-:S02]  /*d100*/  LEA.HI R6, R7, R7, RZ, 0x1 ;  /* 0x0000000707067211 */ /* 0x000fc400078f08ff */
[----:B------:R-:W-:Y:S01]  /*d110*/  FSETP.NE.FTZ.AND P3, PT, R13, RZ, PT ;  /* 0x000000ff0d00720b */ /* 0x000fe20003f75000 */
[----:B------:R-:W-:Y:S01]  /*d120*/  IMAD.SHL.U32 R8, R8, 0x8, RZ ;  /* 0x0000000808087824 */ /* 0x000fe200078e00ff */
[----:B------:R-:W-:Y:S02]  /*d130*/  FSETP.NE.FTZ.AND P2, PT, R15, RZ, PT ;  /* 0x000000ff0f00720b */ /* 0x000fe40003f55000 */
[----:B------:R-:W-:Y:S02]  /*d140*/  LOP3.LUT R9, R0, 0xfffffffe, RZ, 0xc0, !PT ;  /* 0xfffffffe00097812 */ /* 0x000fe400078ec0ff */
[----:B------:R-:W-:Y:S02]  /*d150*/  LOP3.LUT R2, R2, 0xc0, RZ, 0xc0, !PT ;  /* 0x000000c002027812 */ /* 0x000fe400078ec0ff */
[----:B------:R-:W-:Y:S02]  /*d160*/  SHF.R.S32.HI R0, RZ, 0x1, R6 ;  /* 0x00000001ff007819 */ /* 0x000fe40000011406 */
[----:B------:R-:W-:-:S02]  /*d170*/  IADD3 R11, R11, -R9, RZ ;  /* 0x800000090b0b7210 */ /* 0x000fc40007ffe0ff */
[----:B------:R-:W-:Y:S01]  /*d180*/  LOP3.LUT R9, R6, 0x1fffffe, RZ, 0xc0, !PT ;  /* 0x01fffffe06097812 */ /* 0x000fe200078ec0ff */
[----:B------:R-:W1:Y:S01]  /*d190*/  @P3 MUFU.RCP R4, R13 ;  /* 0x0000000d00043308 */ /* 0x000e620000001000 */
[----:B------:R-:W-:Y:S01]  /*d1a0*/  LOP3.LUT R10, R2, 0x18, R8, 0xf8, !PT ;  /* 0x00000018020a7812 */ /* 0x000fe200078ef808 */
[C---:B------:R-:W-:Y:S01]  /*d1b0*/  IMAD.SHL.U32 R8, R0.reuse, 0x40, RZ ;  /* 0x0000004000087824 */ /* 0x040fe200078e00ff */
[----:B------:R-:W-:Y:S01]  /*d1c0*/  SHF.R.U32.HI R6, RZ, 0x3, R2 ;  /* 0x00000003ff067819 */ /* 0x000fe20000011602 */
[----:B------:R-:W-:Y:S01]  /*d1d0*/  IMAD.IADD R2, R7, 0x1, -R9 ;  /* 0x0000000107027824 */ /* 0x000fe200078e0a09 */
[----:B------:R-:W-:Y:S01]  /*d1e0*/  LOP3.LUT P0, RZ, R0, 0x2, RZ, 0xc0, !PT ;  /* 0x0000000200ff7812 */ /* 0x000fe2000780c0ff */
[----:B------:R-:W-:Y:S01]  /*d1f0*/  IMAD R11, R11, 0x4, R12 ;  /* 0x000000040b0b7824 */ /* 0x000fe200078e020c */
[----:B------:R-:W-:Y:S01]  /*d200*/  LOP3.LUT R7, R8, 0xc0, RZ, 0xc0, !PT ;  /* 0x000000c008077812 */ /* 0x000fe200078ec0ff */
[----:B------:R-:W2:Y:S01]  /*d210*/  @P2 MUFU.RCP R5, R15 ;  /* 0x0000000f00052308 */ /* 0x000ea20000001000 */
[----:B------:R-:W-:Y:S01]  /*d220*/  LOP3.LUT R10, R10, R6, RZ, 0x3c, !PT ;  /* 0x000000060a0a7212 */ /* 0x000fe200078e3cff */
[----:B------:R-:W-:Y:S01]  /*d230*/  IMAD R2, R2, 0x10, R14 ;  /* 0x0000001002027824 */ /* 0x000fe200078e020e */
[----:B------:R-:W-:Y:S01]  /*d240*/  LEA.HI R6, R7, R7, RZ, 0x1d ;  /* 0x0000000707067211 */ /* 0x000fe200078fe8ff */
[----:B------:R-:W3:Y:S01]  /*d250*/  @P3 LDC R8, c[0x0][0x2e8] ;  /* 0x0000ba00ff083b82 */ /* 0x000ee20000000800 */
[----:B------:R-:W-:Y:S01]  /*d260*/  LOP3.LUT R7, R0, 0x1, RZ, 0xc0, !PT ;  /* 0x0000000100077812 */ /* 0x000fe200078ec0ff */
[----:B------:R-:W-:-:S02]  /*d270*/  IMAD.MOV.U32 R12, RZ, RZ, -0x800000 ;  /* 0xff800000ff0c7424 */ /* 0x000fc400078e00ff */
[----:B------:R-:W-:Y:S01]  /*d280*/  IMAD.U32 R2, R2, 0x2, R6 ;  /* 0x0000000202027824 */ /* 0x000fe200078e0006 */
[----:B------:R-:W-:Y:S01]  /*d290*/  ISETP.NE.U32.AND P1, PT, R7, 0x1, PT ;  /* 0x000000010700780c */ /* 0x000fe20003f25070 */
[C---:B-1----:R-:W-:Y:S01]  /*d2a0*/  FMUL.FTZ R140, R4.reuse, R140 ;  /* 0x0000008c048c7220 */ /* 0x042fe20000410000 */
[----:B------:R-:W-:Y:S01]  /*d2b0*/  MOV R6, 0x20 ;  /* 0x0000002000067802 */ /* 0x000fe20000000f00 */
[----:B------:R-:W-:Y:S01]  /*d2c0*/  FMUL.FTZ R141, R4, R141 ;  /* 0x0000008d048d7220 */ /* 0x000fe20000410000 */
[----:B------:R-:W-:Y:S01]  /*d2d0*/  LEA R2, R2, UR5, 0x2 ;  /* 0x0000000502027c11 */ /* 0x000fe2000f8e10ff */
[----:B------:R-:W-:Y:S01]  /*d2e0*/  FMUL.FTZ R136, R4, R136 ;  /* 0x0000008804887220 */ /* 0x000fe20000410000 */
[----:B------:R-:W-:Y:S01]  /*d2f0*/  SEL R6, R6, 0xffffffe0, P1 ;  /* 0xffffffe006067807 */ /* 0x000fe20000800000 */
[----:B------:R-:W-:Y:S01]  /*d300*/  FMUL.FTZ R137, R4, R137 ;  /* 0x0000008904897220 */ /* 0x000fe20000410000 */
[C---:B--2---:R-:W-:Y:S01]  /*d310*/  FMUL.FTZ R143, R5.reuse, R143 ;  /* 0x0000008f058f7220 */ /* 0x044fe20000410000 */
[----:B------:R-:W-:Y:S01]  /*d320*/  FMUL.FTZ R142, R5, R142 ;  /* 0x0000008e058e7220 */ /* 0x000fe20000410000 */
[----:B------:R-:W-:-:S02]  /*d330*/  VIADD R0, R2, 0x40 ;  /* 0x0000004002007836 */ /* 0x000fc40000000000 */
[----:B------:R-:W-:Y:S01]  /*d340*/  FMUL.FTZ R148, R4, R148 ;  /* 0x0000009404947220 */ /* 0x000fe20000410000 */
[----:B------:R-:W-:Y:S02]  /*d350*/  @P0 VIADD R0, R2, 0xffffffc0 ;  /* 0xffffffc002000836 */ /* 0x000fe40000000000 */
[C---:B------:R-:W-:Y:S01]  /*d360*/  FMUL.FTZ R149, R4.reuse, R149 ;  /* 0x0000009504957220 */ /* 0x040fe20000410000 */
[C---:B------:R-:W-:Y:S01]  /*d370*/  FMUL.FTZ R144, R4.reuse, R144 ;  /* 0x0000009004907220 */ /* 0x040fe20000410000 */
[----:B------:R-:W-:Y:S01]  /*d380*/  FMUL.FTZ R145, R4, R145 ;  /* 0x0000009104917220 */ /* 0x000fe20000410000 */
[C---:B------:R-:W-:Y:S01]  /*d390*/  FMUL.FTZ R139, R5.reuse, R139 ;  /* 0x0000008b058b7220 */ /* 0x040fe20000410000 */
[C---:B------:R-:W-:Y:S01]  /*d3a0*/  FMUL.FTZ R138, R5.reuse, R138 ;  /* 0x0000008a058a7220 */ /* 0x040fe20000410000 */
[----:B------:R-:W-:Y:S02]  /*d3b0*/  IMAD.IADD R4, R2, 0x1, R6 ;  /* 0x0000000102047824 */ /* 0x000fe400078e0206 */
[C---:B------:R-:W-:Y:S01]  /*d3c0*/  FMUL.FTZ R151, R5.reuse, R151 ;  /* 0x0000009705977220 */ /* 0x040fe20000410000 */
[C---:B------:R-:W-:Y:S01]  /*d3d0*/  FMUL.FTZ R150, R5.reuse, R150 ;  /* 0x0000009605967220 */ /* 0x040fe20000410000 */
[----:B------:R-:W-:Y:S01]  /*d3e0*/  STS.64 [R2], R140 ;  /* 0x0000008c02007388 */ /* 0x000fe20000000a00 */
[C---:B------:R-:W-:Y:S01]  /*d3f0*/  FMUL.FTZ R147, R5.reuse, R147 ;  /* 0x0000009305937220 */ /* 0x040fe20000410000 */
[----:B------:R-:W-:Y:S01]  /*d400*/  FMUL.FTZ R146, R5, R146 ;  /* 0x0000009205927220 */ /* 0x000fe20000410000 */
[----:B------:R-:W-:Y:S01]  /*d410*/  IMAD.IADD R5, R11, 0x1, R10 ;  /* 0x000000010b057824 */ /* 0x000fe200078e020a */
[----:B------:R1:W-:Y:S01]  /*d420*/  STS.64 [R2+0x400], R142 ;  /* 0x0004008e02007388 */ /* 0x0003e20000000a00 */
[----:B------:R-:W2:Y:S01]  /*d430*/  LDC.64 R10, c[0x0][0x2c0] ;  /* 0x0000b000ff0a7b82 */ /* 0x000ea20000000a00 */
[----:B------:R-:W-:Y:S02]  /*d440*/  @P2 MUFU.LG2 R9, R15 ;  /* 0x0000000f00092308 */ /* 0x000fe40000000c00 */
[----:B------:R-:W-:Y:S04]  /*d450*/  STS.64 [R4], R136 ;  /* 0x0000008804007388 */ /* 0x000fe80000000a00 */
[----:B------:R4:W-:Y:S01]  /*d460*/  STS.64 [R4+0x400], R138 ;  /* 0x0004008a04007388 */ /* 0x0009e20000000a00 */
[----:B------:R-:W3:Y:S03]  /*d470*/  @P2 LDC R14, c[0x0][0x2e8] ;  /* 0x0000ba00ff0e2b82 */ /* 0x000ee60000000800 */
[----:B------:R-:W-:Y:S04]  /*d480*/  STS.64 [R0], R148 ;  /* 0x0000009400007388 */ /* 0x000fe80000000a00 */
[----:B------:R5:W-:Y:S01]  /*d490*/  STS.64 [R0+0x400], R150 ;  /* 0x0004009600007388 */ /* 0x000be20000000a00 */
[----:B-1----:R-:W-:-:S02]  /*d4a0*/  IMAD.IADD R2, R6, 0x1, R0 ;  /* 0x0000000106027824 */ /* 0x002fc400078e0200 */
[----:B------:R1:W2:Y:S03]  /*d4b0*/  @P3 MUFU.LG2 R6, R13 ;  /* 0x0000000d00063308 */ /* 0x0002a60000000c00 */
[----:B------:R-:W-:Y:S01]  /*d4c0*/  STS.64 [R2], R144 ;  /* 0x0000009002007388 */ /* 0x000fe20000000a00 */
[----:B----4-:R-:W-:-:S03]  /*d4d0*/  SHF.R.S32.HI R4, RZ, 0x1f, R22 ;  /* 0x0000001fff047819 */ /* 0x010fc60000011416 */
[----:B------:R4:W-:Y:S01]  /*d4e0*/  STS.64 [R2+0x400], R146 ;  /* 0x0004009202007388 */ /* 0x0009e20000000a00 */
[----:B------:R-:W-:Y:S02]  /*d4f0*/  LEA.HI R4, R4, R22, RZ, 0x2 ;  /* 0x0000001604047211 */ /* 0x000fe400078f10ff */
[----:B-----5:R-:W-:Y:S01]  /*d500*/  LEA R0, R5, UR5, 0x2 ;  /* 0x0000000505007c11 */ /* 0x020fe2000f8e10ff */
[----:B------:R-:W-:Y:S01]  /*d510*/  BAR.SYNC.DEFER_BLOCKING 0x0 ;  /* 0x0000000000007b1d */ /* 0x000fe20000010000 */
[----:B------:R-:W-:Y:S02]  /*d520*/  LOP3.LUT R5, R23, 0xffffffe0, RZ, 0xc0, !PT ;  /* 0xffffffe017057812 */ /* 0x000fe400078ec0ff */
[-C--:B-1----:R-:W-:Y:S02]  /*d530*/  LEA.HI R13, R37, R36.reuse, RZ, 0x3 ;  /* 0x00000024250d7211 */ /* 0x082fe400078f18ff */
[----:B------:R-:W-:Y:S02]  /*d540*/  IADD3 R5, -R5, R36, RZ ;  /* 0x0000002405057210 */ /* 0x000fe40007ffe1ff */
[----:B------:R-:W-:-:S02]  /*d550*/  LOP3.LUT R7, R13, 0xfffffff8, RZ, 0xc0, !PT ;  /* 0xfffffff80d077812 */ /* 0x000fc400078ec0ff */
[----:B------:R-:W-:Y:S01]  /*d560*/  LOP3.LUT P0, RZ, R5, 0x3, RZ, 0xc0, !PT ;  /* 0x0000000305ff7812 */ /* 0x000fe2000780c0ff */
[----:B------:R-:W-:Y:S02]  /*d570*/  IMAD.MOV R5, RZ, RZ, -R249 ;  /* 0x000000ffff057224 */ /* 0x000fe400078e0af9 */
[----:B------:R-:W-:Y:S01]  /*d580*/  IMAD.IADD R7, R36, 0x1, -R7 ;  /* 0x0000000124077824 */ /* 0x000fe200078e0a07 */
[--C-:B----4-:R-:W-:Y:S01]  /*d590*/  SHF.R.S32.HI R2, RZ, 0x5, R21.reuse ;  /* 0x00000005ff027819 */ /* 0x110fe20000011415 */
[----:B------:R-:W1:Y:S04]  /*d5a0*/  LDS.128 R32, [R0] ;  /* 0x0000000000207984 */ /* 0x000e680000000c00 */
[----:B------:R-:W4:Y:S04]  /*d5b0*/  LDS.128 R28, [R0+0x800] ;  /* 0x00080000001c7984 */ /* 0x000f280000000c00 */
[----:B------:R-:W1:Y:S04]  /*d5c0*/  LDS.128 R24, [R0+0x1000] ;  /* 0x0010000000187984 */ /* 0x000e680000000c00 */
[----:B------:R5:W1:Y:S02]  /*d5d0*/  LDS.128 R16, [R0+0x1800] ;  /* 0x0018000000107984 */ /* 0x000a640000000c00 */
[----:B-----5:R-:W-:-:S04]  /*d5e0*/  SHF.R.S32.HI R0, RZ, 0x1f, R21 ;  /* 0x0000001fff007819 */ /* 0x020fc80000011415 */
[----:B------:R-:W-:-:S04]  /*d5f0*/  LEA.HI R0, R0, R2, RZ, 0x2 ;  /* 0x0000000200007211 */ /* 0x000fc800078f10ff */
[----:B------:R-:W-:-:S05]  /*d600*/  LOP3.LUT R0, R0, 0xfffffffc, RZ, 0xc0, !PT ;  /* 0xfffffffc00007812 */ /* 0x000fca00078ec0ff */
[----:B------:R-:W-:Y:S01]  /*d610*/  IMAD.IADD R2, R2, 0x1, -R0 ;  /* 0x0000000102027824 */ /* 0x000fe200078e0a00 */
[----:B------:R-:W-:Y:S01]  /*d620*/  SHF.R.S32.HI R0, RZ, 0x2, R4 ;  /* 0x00000002ff007819 */ /* 0x000fe20000011404 */
[----:B--2---:R-:W-:Y:S01]  /*d630*/  @P3 FMUL.FTZ R4, R6, 0.69314718246459960938 ;  /* 0x3f31721806043820 */ /* 0x004fe20000410000 */
[----:B------:R-:W-:Y:S02]  /*d640*/  IMAD R6, R39, R5, UR4 ;  /* 0x0000000427067e24 */ /* 0x000fe4000f8e0205 */
[----:B------:R-:W-:Y:S01]  /*d650*/  @P2 FMUL.FTZ R5, R9, 0.69314718246459960938 ;  /* 0x3f31721809052820 */ /* 0x000fe20000410000 */
[----:B------:R-:W-:Y:S01]  /*d660*/  LEA R0, R2, R0, 0x4 ;  /* 0x0000000002007211 */ /* 0x000fe200078e20ff */
[----:B------:R-:W-:Y:S02]  /*d670*/  IMAD R2, R40, R10, R249 ;  /* 0x0000000a28027224 */ /* 0x000fe400078e02f9 */
[----:B---3--:R-:W-:Y:S01]  /*d680*/  @P3 FFMA.FTZ R12, R20, R8, R4 ;  /* 0x00000008140c3223 */ /* 0x008fe20000010004 */
[----:B------:R-:W-:Y:S01]  /*d690*/  IMAD.SHL.U32 R4, R7, 0x4, RZ ;  /* 0x0000000407047824 */ /* 0x000fe200078e00ff */
[----:B------:R-:W-:Y:S01]  /*d6a0*/  SHF.R.S32.HI R9, RZ, 0x3, R13 ;  /* 0x00000003ff097819 */ /* 0x000fe2000001140d */
[----:B------:R-:W-:-:S02]  /*d6b0*/  IMAD.SHL.U32 R10, R38, 0x40, RZ ;  /* 0x00000040260a7824 */ /* 0x000fc400078e00ff */
[----:B------:R-:W-:Y:S02]  /*d6c0*/  IMAD R2, R2, R39, R6 ;  /* 0x0000002702027224 */ /* 0x000fe400078e0206 */
[----:B------:R-:W-:Y:S02]  /*d6d0*/  IMAD.MOV.U32 R8, RZ, RZ, -0x800000 ;  /* 0xff800000ff087424 */ /* 0x000fe400078e00ff */
[----:B------:R-:W-:Y:S01]  /*d6e0*/  @P2 FFMA.FTZ R8, R3, R14, R5 ;  /* 0x0000000e03082223 */ /* 0x000fe20000010005 */
[----:B------:R-:W-:Y:S01]  /*d6f0*/  SHF.R.S32.HI R5, RZ, 0x1f, R4 ;  /* 0x0000001fff057819 */ /* 0x000fe20000011404 */
[----:B------:R-:W-:Y:S01]  /*d700*/  IMAD R6, R2, R11, R10 ;  /* 0x0000000b02067224 */ /* 0x000fe200078e020a */
[----:B-1--4-:R-:W-:Y:S06]  /*d710*/  @P0 BRA `(.L_x_1578) ;  /* 0x0000000000300947 */ /* 0x012fec0003800000 */
        /* <DEDUP_REMOVED lines=12> */
.L_x_1578:
[----:B------:R-:W-:Y:S05]  /*d7e0*/  BSYNC B0 ;  /* 0x0000000000007941 */ /* 0x000fea0003800000 */
.L_x_1577:
[----:B------:R-:W-:Y:S01]  /*d7f0*/  ULDC UR4, c[0x0][0x2dc] ;  /* 0x0000b70000047ab9 */ /* 0x000fe20000000800 */
[----:B-1----:R-:W-:-:S04]  /*d800*/  IMAD.WIDE R2, R9, 0x20, R4 ;  /* 0x0000002009027825 */ /* 0x002fc800078e0204 */
[----:B------:R-:W-:Y:S01]  /*d810*/  IMAD R0, R6, UR4, RZ ;  /* 0x0000000406007c24 */ /* 0x000fe2000f8e02ff */
[----:B------:R-:W-:-:S04]  /*d820*/  ULDC.64 UR4, c[0x0][0x288] ;  /* 0x0000a20000047ab9 */ /* 0x000fc80000000a00 */
[----:B------:R-:W-:-:S04]  /*d830*/  IADD3 R4, P0, R0, R2, RZ ;  /* 0x0000000200047210 */ /* 0x000fc80007f1e0ff */
[----:B------:R-:W-:Y:S02]  /*d840*/  LEA.HI.X.SX32 R0, R0, R3, 0x1, P0 ;  /* 0x0000000300007211 */ /* 0x000fe400000f0eff */
[----:B------:R-:W-:-:S04]  /*d850*/  LEA R2, P0, R4, UR4, 0x2 ;  /* 0x0000000404027c11 */ /* 0x000fc8000f8010ff */
[----:B------:R-:W-:-:S05]  /*d860*/  LEA.HI.X R3, R4, UR5, R0, 0x2, P0 ;  /* 0x0000000504037c11 */ /* 0x000fca00080f1400 */
[----:B------:R-:W-:Y:S04]  /*d870*/  STG.E.128 desc[UR16][R2.64], R32 ;  /* 0x0000002002007986 */ /* 0x000fe8000c101d10 */
[----:B------:R-:W-:Y:S04]  /*d880*/  STG.E.128 desc[UR16][R2.64+0x800], R28 ;  /* 0x0008001c02007986 */ /* 0x000fe8000c101d10 */
[----:B------:R-:W-:Y:S04]  /*d890*/  STG.E.128 desc[UR16][R2.64+0x1000], R24 ;  /* 0x0010001802007986 */ /* 0x000fe8000c101d10 */
[----:B------:R-:W-:Y:S01]  /*d8a0*/  STG.E.128 desc[UR16][R2.64+0x1800], R16 ;  /* 0x0018001002007986 */ /* 0x000fe2000c101d10 */
[----:B------:R-:W-:Y:S05]  /*d8b0*/  EXIT ;  /* 0x000000000000794d */ /* 0x000fea0003800000 */
.L_x_1579:
        /* <DEDUP_REMOVED lines=12> */
.L_x_5329:


//--------------------- .text._ZN5flash24flash_fwd_splitkv_kernelI23Flash_fwd_kernel_traitsILi32ELi64ELi256ELi4ELb0ELb0EN7cutlass10bfloat16_tE19Flash_kernel_traitsILi32ELi64ELi256ELi4ES3_EELb1ELb0ELb0ELb0ELb1ELb0ELb0ELb0EEEvNS_16Flash_fwd_paramsE --------------------------
	.section	.text._ZN5flash24flash_fwd_splitkv_kernelI23Flash_fwd_kernel_traitsILi32ELi64ELi256ELi4ELb0ELb0EN7cutlass10bfloat16_tE19Flash_kernel_traitsILi32ELi64ELi256ELi4ES3_EELb1ELb0ELb0ELb0ELb1ELb0ELb0ELb0EEEvNS_16Flash_fwd_paramsE,"ax",@progbits
	.align	128
        .global         _ZN5flash24flash_fwd_splitkv_kernelI23Flash_fwd_kernel_traitsILi32ELi64ELi256ELi4ELb0ELb0EN7cutlass10bfloat16_tE19Flash_kernel_traitsILi32ELi64ELi256ELi4ES3_EELb1ELb0ELb0ELb0ELb1ELb0ELb0ELb0EEEvNS_16Flash_fwd_paramsE
        .type           _ZN5flash24flash_fwd_splitkv_kernelI23Flash_fwd_kernel_traitsILi32ELi64ELi256ELi4ELb0ELb0EN7cutlass10bfloat16_tE19Flash_kernel_traitsILi32ELi64ELi256ELi4ES3_EELb1ELb0ELb0ELb0ELb1ELb0ELb0ELb0EEEvNS_16Flash_fwd_paramsE,@function
        .size           _ZN5flash24flash_fwd_splitkv_kernelI23Flash_fwd_kernel_traitsILi32ELi64ELi256ELi4ELb0ELb0EN7cutlass10bfloat16_tE19Flash_kernel_traitsILi32ELi64ELi256ELi4ES3_EELb1ELb0ELb0ELb0ELb1ELb0ELb0ELb0EEEvNS_16Flash_fwd_paramsE,(.L_x_5330 - _ZN5flash24flash_fwd_splitkv_kernelI23Flash_fwd_kernel_traitsILi32ELi64ELi256ELi4ELb0ELb0EN7cutlass10bfloat16_tE19Flash_kernel_traitsILi32ELi64ELi256ELi4ES3_EELb1ELb0ELb0ELb0ELb1ELb0ELb0ELb0EEEvNS_16Flash_fwd_paramsE)
        .other          _ZN5flash24flash_fwd_splitkv_kernelI23Flash_fwd_kernel_traitsILi32ELi64ELi256ELi4ELb0ELb0EN7cutlass10bfloat16_tE19Flash_kernel_traitsILi32ELi64ELi256ELi4ES3_EELb1ELb0ELb0ELb0ELb1ELb0ELb0ELb0EEEvNS_16Flash_fwd_paramsE,@"STO_CUDA_ENTRY STV_DEFAULT"
_ZN5flash24flash_fwd_splitkv_kernelI23Flash_fwd_kernel_traitsILi32ELi64ELi256ELi4ELb0ELb0EN7cutlass10bfloat16_tE19Flash_kernel_traitsILi32ELi64ELi256ELi4ES3_EELb1ELb0ELb0ELb0ELb1ELb0ELb0ELb0EEEvNS_16Flash_fwd_paramsE:
.text._ZN5flash24flash_fwd_splitkv_kernelI23Flash_fwd_kernel_traitsILi32ELi64ELi256ELi4ELb0ELb0EN7cutlass10bfloat16_tE19Flash_kernel_traitsILi32ELi64ELi256ELi4ES3_EELb1ELb0ELb0ELb0ELb1ELb0ELb0ELb0EEEvNS_16Flash_fwd_paramsE:
        /* <DEDUP_REMOVED lines=10> */
[----:B---3--:R-:W-:-:S05]  /*00a0*/  ISETP.NE.U32.AND P1, PT, R2, RZ, PT ;  /* 0x000000ff0200720c */ /* 0x008fca0003f25070 */
[----:B------:R-:W3:Y:S01]  /*00b0*/  LDC.64 R10, c[0x0][0x2f8] ;  /* 0x0000be00ff0a7b82 */ /* 0x000ee20000000a00 */
[----:B------:R-:W-:Y:S01]  /*00c0*/  ISETP.NE.AND.EX P1, PT, R3, RZ, PT, P1 ;  /* 0x000000ff0300720c */ /* 0x000fe20003f25310 */
[----:B--2---:R-:W-:-:S06]  /*00d0*/  IMAD.WIDE R16, R9, 0x4, R6 ;  /* 0x0000000409107825 */ /* 0x004fcc00078e0206 */
[----:B------:R-:W2:Y:S01]  /*00e0*/  LDC.64 R2, c[0x0][0x2f8] ;  /* 0x0000be00ff027b82 */ /* 0x000ea20000000a00 */
[----:B------:R-:W4:Y:S04]  /*00f0*/  @P2 LDG.E R226, desc[UR8][R16.64] ;  /* 0x0000000810e22981 */ /* 0x000f28000c1e1900 */
[----:B------:R-:W4:Y:S03]  /*0100*/  @P2 LDG.E R5, desc[UR8][R16.64+0x4] ;  /* 0x0000040810052981 */ /* 0x000f26000c1e1900 */
[----:B------:R-:W1:Y:S01]  /*0110*/  @P1 LDC.64 R6, c[0x0][0x300] ;  /* 0x0000c000ff061b82 */ /* 0x000e620000000a00 */
[----:B------:R-:W-:Y:S02]  /*0120*/  IMAD.MOV.U32 R12, RZ, RZ, RZ ;  /* 0x000000ffff0c7224 */ /* 0x000fe400078e00ff */
[----:B-1----:R-:W-:-:S05]  /*0130*/  @P1 IMAD.WIDE R14, R9, 0x4, R6 ;  /* 0x00000004090e1825 */ /* 0x002fca00078e0206 */
[----:B------:R1:W5:Y:S01]  /*0140*/  @P1 LDG.E R12, desc[UR8][R14.64] ;  /* 0x000000080e0c1981 */ /* 0x000362000c1e1900 */
[----:B------:R-:W-:Y:S02]  /*0150*/  ISETP.NE.AND P3, PT, R0, RZ, PT ;  /* 0x000000ff0000720c */ /* 0x000fe40003f65270 */
[----:B--2---:R-:W-:-:S04]  /*0160*/  ISETP.EQ.U32.AND P0, PT, R2, RZ, PT ;  /* 0x000000ff0200720c */ /* 0x004fc80003f02070 */
[----:B------:R-:W-:Y:S01]  /*0170*/  ISETP.EQ.OR.EX P0, PT, R3, RZ, !P3, P0 ;  /* 0x000000ff0300720c */ /* 0x000fe20005f02700 */
[----:B------:R-:W-:Y:S02]  /*0180*/  IMAD.MOV.U32 R13, RZ, RZ, -0x1 ;  /* 0xffffffffff0d7424 */ /* 0x000fe400078e00ff */
[----:B---3--:R-:W-:Y:S01]  /*0190*/  IMAD.WIDE R10, R9, 0x4, R10 ;  /* 0x00000004090a7825 */ /* 0x008fe200078e020a */
        /* <DEDUP_REMOVED lines=12> */
.L_x_1580:
[----:B------:R-:W1:Y:S02]  /*0260*/  LDC R5, c[0x0][0x2c8] ;  /* 0x0000b200ff057b82 */ /* 0x000e640000000800 */
.L_x_1581:
[----:B------:R-:W3:Y:S02]  /*0270*/  LDC.64 R2, c[0x0][0x308] ;  /* 0x0000c200ff027b82 */ /* 0x000ee40000000a00 */
[----:B---3--:R-:W-:-:S04]  /*0280*/  ISETP.NE.U32.AND P1, PT, R2, RZ, PT ;  /* 0x000000ff0200720c */ /* 0x008fc80003f25070 */
[----:B------:R-:W-:-:S13]  /*0290*/  ISETP.NE.AND.EX P1, PT, R3, RZ, PT, P1 ;  /* 0x000000ff0300720c */ /* 0x000fda0003f25310 */
[----:B------:R-:W2:Y:S01]  /*02a0*/  @P1 LDC.64 R2, c[0x0][0x308] ;  /* 0x0000c200ff021b82 */ /* 0x000ea20000000a00 */
[----:B------:R-:W-:-:S07]  /*02b0*/  IMAD.SHL.U32 R201, R35, 0x40, RZ ;  /* 0x0000004023c97824 */ /* 0x000fce00078e00ff */
[----:B------:R-:W3:Y:S01]  /*02c0*/  @!P1 LDC R4, c[0x0][0x2cc] ;  /* 0x0000b300ff049b82 */ /* 0x000ee20000000800 */
[----:B--2---:R-:W-:-:S07]  /*02d0*/  @P1 IMAD.WIDE R10, R9, 0x4, R2 ;  /* 0x00000004090a1825 */ /* 0x004fce00078e0202 */
[----:B------:R-:W2:Y:S01]  /*02e0*/  @!P1 LDC.64 R2, c[0x0][0x318] ;  /* 0x0000c600ff029b82 */ /* 0x000ea20000000a00 */
[----:B------:R1:W5:Y:S01]  /*02f0*/  @P1 LDG.E R197, desc[UR8][R10.64] ;  /* 0x000000080ac51981 */ /* 0x000362000c1e1900 */
[----:B----4-:R-:W-:-:S13]  /*0300*/  ISETP.GT.AND P0, PT, R228, R201, PT ;  /* 0x000000c9e400720c */ /* 0x010fda0003f04270 */
[----:B---3--:R-:W-:Y:S05]  /*0310*/  @!P0 EXIT ;  /* 0x000000000000894d */ /* 0x008fea0003800000 */
[----:B------:R-:W3:Y:S01]  /*0320*/  LDC R0, c[0x0][0x398] ;  /* 0x0000e600ff007b82 */ /* 0x000ee20000000800 */
[----:B--2---:R-:W-:Y:S01]  /*0330*/  @!P1 ISETP.NE.U32.AND P0, PT, R2, RZ, PT ;  /* 0x000000ff0200920c */ /* 0x004fe20003f05070 */
        /* <DEDUP_REMOVED lines=8> */
[----:B-1----:R-:W-:Y:S01]  /*03c0*/  @!P1 IADD3 R197, R4, R5, -R12 ;  /* 0x0000000504c59210 */ /* 0x002fe20007ffe80c */
[----:B------:R-:W-:-:S04]  /*03d0*/  ULEA.HI UR4, UR4, UR5, URZ, 0x8 ;  /* 0x0000000504047291 */ /* 0x000fc8000f8f403f */
[----:B------:R-:W-:Y:S01]  /*03e0*/  VIADD R5, R197, 0xff ;  /* 0x000000ffc5057836 */ /* 0x000fe20000000000 */
[----:B------:R-:W-:-:S04]  /*03f0*/  USHF.R.S32.HI UR4, URZ, 0x8, UR4 ;  /* 0x000000083f047899 */ /* 0x000fc80008011404 */
[----:B------:R-:W-:Y:S02]  /*0400*/  SHF.R.S32.HI R4, RZ, 0x1f, R5 ;  /* 0x0000001fff047819 */ /* 0x000fe40000011405 */
[----:B---3--:R-:W-:Y:S02]  /*0410*/  IADD3 R3, R3, R0, R197 ;  /* 0x0000000003037210 */ /* 0x008fe40007ffe0c5 */
        /* <DEDUP_REMOVED lines=12> */
[----:B------:R-:W-:Y:S01]  /*04e0*/  IADD3 R228, -R201, R228, RZ ;  /* 0x000000e4c9e47210 */ /* 0x000fe20007ffe1ff */
[----:B------:R-:W-:Y:S01]  /*04f0*/  ULDC.64 UR4, c[0x0][0x2a0] ;  /* 0x0000a80000047ab9 */ /* 0x000fe20000000a00 */
[----:B------:R-:W-:Y:S01]  /*0500*/  LEA.HI R8, R11, R198, RZ, 0x2 ;  /* 0x000000c60b087211 */ /* 0x000fe200078f10ff */
[----:B------:R-:W-:Y:S01]  /*0510*/  ULDC UR6, c[0x0][0x2c4] ;  /* 0x0000b10000067ab9 */ /* 0x000fe20000000800 */
[----:B------:R-:W-:Y:S01]  /*0520*/  LOP3.LUT P4, RZ, R198, 0x3, RZ, 0xc0, !PT ;  /* 0x00000003c6ff7812 */ /* 0x000fe2000788c0ff */
[----:B------:R-:W-:Y:S04]  /*0530*/  BSSY B0, `(.L_x_1583) ;  /* 0x000002c000007945 */ /* 0x000fe80003800000 */
[----:B------:R-:W2:Y:S01]  /*0540*/  @!P0 LDC.64 R2, c[0x0][0x290] ;  /* 0x0000a400ff028b82 */ /* 0x000ea20000000a00 */
[----:B------:R-:W-:Y:S01]  /*0550*/  @!P0 SHF.R.S32.HI R7, RZ, 0x1f, R9 ;  /* 0x0000001fff078819 */ /* 0x000fe20000011409 */
[----:B-1----:R-:W-:-:S04]  /*0560*/  @P0 IMAD.WIDE.U32 R10, R226, R4, RZ ;  /* 0x00000004e20a0225 */ /* 0x002fc800078e00ff */
[----:B------:R-:W-:Y:S02]  /*0570*/  @P0 IMAD R226, R226, R5, R11 ;  /* 0x00000005e2e20224 */ /* 0x000fe400078e020b */
[----:B--2---:R-:W-:Y:S01]  /*0580*/  @!P0 IMAD R0, R7, R2, RZ ;  /* 0x0000000207008224 */ /* 0x004fe200078e02ff */
[----:B------:R-:W-:-:S03]  /*0590*/  LOP3.LUT R7, R8, 0x1ffffffc, RZ, 0xc0, !PT ;  /* 0x1ffffffc08077812 */ /* 0x000fc600078ec0ff */
[C---:B------:R-:W-:Y:S02]  /*05a0*/  @!P0 IMAD R0, R9.reuse, R3, R0 ;  /* 0x0000000309008224 */ /* 0x040fe400078e0200 */
[----:B------:R-:W-:Y:S02]  /*05b0*/  IMAD.IADD R7, R198, 0x1, -R7 ;  /* 0x00000001c6077824 */ /* 0x000fe400078e0a07 */
[----:B------:R-:W-:-:S04]  /*05c0*/  @!P0 IMAD.WIDE.U32 R2, R9, R2, RZ ;  /* 0x0000000209028225 */ /* 0x000fc800078e00ff */
[----:B------:R-:W-:Y:S01]  /*05d0*/  IMAD.SHL.U32 R12, R7, 0x8, RZ ;  /* 0x00000008070c7824 */ /* 0x000fe200078e00ff */
[----:B------:R-:W-:Y:S01]  /*05e0*/  @!P0 MOV R10, R2 ;  /* 0x00000002000a8202 */ /* 0x000fe20000000f00 */
[----:B------:R-:W-:Y:S01]  /*05f0*/  @!P0 IMAD.IADD R226, R3, 0x1, R0 ;  /* 0x0000000103e28824 */ /* 0x000fe200078e0200 */
[----:B------:R-:W-:Y:S01]  /*0600*/  SHF.R.S32.HI R3, RZ, 0x1f, R201 ;  /* 0x0000001fff037819 */ /* 0x000fe200000114c9 */
[----:B------:R-:W-:Y:S01]  /*0610*/  IMAD R2, R9, UR7, R6 ;  /* 0x0000000709027c24 */ /* 0x000fe2000f8e0206 */
[----:B------:R-:W-:Y:S02]  /*0620*/  SHF.R.S32.HI R13, RZ, 0x1f, R12 ;  /* 0x0000001fff0d7819 */ /* 0x000fe4000001140c */
[----:B------:R-:W-:Y:S01]  /*0630*/  SHF.R.S32.HI R9, RZ, 0x2, R8 ;  /* 0x00000002ff097819 */ /* 0x000fe20000011408 */
[-C--:B------:R-:W-:Y:S01]  /*0640*/  IMAD R14, R3, R4.reuse, RZ ;  /* 0x00000004030e7224 */ /* 0x080fe200078e02ff */
[----:B------:R-:W-:Y:S01]  /*0650*/  SHF.R.S32.HI R0, RZ, 0x1f, R6 ;  /* 0x0000001fff007819 */ /* 0x000fe20000011406 */
[----:B------:R-:W-:Y:S01]  /*0660*/  IMAD.WIDE.U32 R12, R201, R4, R12 ;  /* 0x00000004c90c7225 */ /* 0x000fe200078e000c */
[----:B------:R-:W-:-:S02]  /*0670*/  ISETP.GE.AND P1, PT, R9, R228, PT ;  /* 0x000000e40900720c */ /* 0x000fc40003f26270 */
[----:B------:R-:W-:Y:S01]  /*0680*/  ISETP.GE.OR P3, PT, R9, R228, P4 ;  /* 0x000000e40900720c */ /* 0x000fe20002766670 */
[----:B------:R-:W-:Y:S01]  /*0690*/  IMAD R3, R201, R5, R14 ;  /* 0x00000005c9037224 */ /* 0x000fe200078e020e */
[----:B------:R-:W-:Y:S01]  /*06a0*/  IADD3 R10, P0, R10, R12, RZ ;  /* 0x0000000c0a0a7210 */ /* 0x000fe20007f1e0ff */
[----:B------:R-:W-:Y:S02]  /*06b0*/  IMAD R7, R0, UR4, RZ ;  /* 0x0000000400077c24 */ /* 0x000fe4000f8e02ff */
[----:B------:R-:W-:Y:S01]  /*06c0*/  IMAD R2, R2, UR6, R201 ;  /* 0x0000000602027c24 */ /* 0x000fe2000f8e02c9 */
[----:B------:R-:W-:Y:S01]  /*06d0*/  IADD3.X R11, R226, R13, R3, P0, !PT ;  /* 0x0000000de20b7210 */ /* 0x000fe200007fe403 */
[----:B------:R-:W-:Y:S01]  /*06e0*/  IMAD R13, R6, UR5, R7 ;  /* 0x00000005060d7c24 */ /* 0x000fe2000f8e0207 */
[----:B------:R-:W-:Y:S01]  /*06f0*/  SHF.R.S32.HI R7, RZ, 0x1f, R9 ;  /* 0x0000001fff077819 */ /* 0x000fe20000011409 */
[----:B------:R-:W-:Y:S01]  /*0700*/  VIADD R3, R9, 0x20 ;  /* 0x0000002009037836 */ /* 0x000fe20000000000 */
[----:B------:R-:W-:Y:S01]  /*0710*/  IADD3 R0, P0, R2, R9, RZ ;  /* 0x0000000902007210 */ /* 0x000fe20007f1e0ff */
[----:B------:R-:W-:-:S03]  /*0720*/  IMAD.WIDE.U32 R10, R6, UR4, R10 ;  /* 0x00000004060a7c25 */ /* 0x000fc6000f8e000a */
[----:B------:R-:W-:Y:S02]  /*0730*/  ISETP.GE.AND P2, PT, R3, R228, PT ;  /* 0x000000e40300720c */ /* 0x000fe40003f46270 */
[----:B------:R-:W-:Y:S01]  /*0740*/  IADD3 R13, R11, R13, RZ ;  /* 0x0000000d0b0d7210 */ /* 0x000fe20007ffe0ff */
[----:B------:R-:W-:Y:S10]  /*0750*/  @P1 BRA `(.L_x_1584) ;  /* 0x0000000000241947 */ /* 0x000ff40003800000 */
        /* <DEDUP_REMOVED lines=9> */
.L_x_1584:
[----:B------:R-:W-:Y:S05]  /*07f0*/  BSYNC B0 ;  /* 0x0000000000007941 */ /* 0x000fea0003800000 */
.L_x_1583:
[----:B------:R-:W-:Y:S04]  /*0800*/  BSSY B0, `(.L_x_1585) ;  /* 0x000000d000007945 */ /* 0x000fe80003800000 */
[----:B------:R-:W-:Y:S05]  /*0810*/  @P2 BRA `(.L_x_1586) ;  /* 0x00000000002c2947 */ /* 0x000fea0003800000 */
[----:B------:R-:W-:Y:S01]  /*0820*/  IADD3 R9, P1, R9, 0x20, RZ ;  /* 0x0000002009097810 */ /* 0x000fe20007f3e0ff */
[----:B------:R-:W-:-:S03]  /*0830*/  ULDC.64 UR4, c[0x0][0x280] ;  /* 0x0000a00000047ab9 */ /* 0x000fc60000000a00 */
[----:B------:R-:W-:-:S05]  /*0840*/  IADD3.X R11, RZ, R7, RZ, P1, !PT ;  /* 0x00000007ff0b7210 */ /* 0x000fca0000ffe4ff */
[----:B------:R-:W-:Y:S01]  /*0850*/  IMAD R6, R11, R4, RZ ;  /* 0x000000040b067224 */ /* 0x000fe200078e02ff */
[----:B------:R-:W-:-:S03]  /*0860*/  MOV R11, R13 ;  /* 0x0000000d000b7202 */ /* 0x000fc60000000f00 */
[C---:B------:R-:W-:Y:S02]  /*0870*/  IMAD R5, R9.reuse, R5, R6 ;  /* 0x0000000509057224 */ /* 0x040fe400078e0206 */
[----:B------:R-:W-:-:S03]  /*0880*/  IMAD.WIDE.U32 R10, R9, R4, R10 ;  /* 0x00000004090a7225 */ /* 0x000fc600078e000a */
[----:B------:R-:W-:Y:S02]  /*0890*/  LEA R4, P1, R10, UR4, 0x1 ;  /* 0x000000040a047c11 */ /* 0x000fe4000f8208ff */
[----:B------:R-:W-:-:S04]  /*08a0*/  IADD3 R5, R11, R5, RZ ;  /* 0x000000050b057210 */ /* 0x000fc80007ffe0ff */
[----:B------:R-:W-:-:S05]  /*08b0*/  LEA.HI.X R5, R10, UR5, R5, 0x1, P1 ;  /* 0x000000050a057c11 */ /* 0x000fca00088f0c05 */
[----:B------:R2:W-:Y:S02]  /*08c0*/  STG.E.128 desc[UR8][R4.64], RZ ;  /* 0x000000ff04007986 */ /* 0x0005e4000c101d08 */
.L_x_1586:
[----:B------:R-:W-:Y:S05]  /*08d0*/  BSYNC B0 ;  /* 0x0000000000007941 */ /* 0x000fea0003800000 */
.L_x_1585:
[----:B------:R-:W-:Y:S01]  /*08e0*/  ISETP.GE.OR P4, PT, R3, R228, P4 ;  /* 0x000000e40300720c */ /* 0x000fe20002786670 */
[----:B------:R-:W-:Y:S01]  /*08f0*/  ULDC.64 UR4, c[0x0][0x2b0] ;  /* 0x0000ac0000047ab9 */ /* 0x000fe20000000a00 */
[----:B------:R-:W-:Y:S01]  /*0900*/  LEA.HI.X.SX32 R7, R2, R7, 0x1, P0 ;  /* 0x0000000702077211 */ /* 0x000fe200000f0eff */
[----:B--2---:R-:W-:Y:S01]  /*0910*/  @!P3 IMAD.MOV.U32 R5, RZ, RZ, 0x7f800000 ;  /* 0x7f800000ff05b424 */ /* 0x004fe200078e00ff */
[----:B------:R-:W-:-:S04]  /*0920*/  LEA R2, P0, R0, UR4, 0x2 ;  /* 0x0000000400027c11 */ /* 0x000fc8000f8010ff */
[----:B------:R-:W-:-:S05]  /*0930*/  LEA.HI.X R3, R0, UR5, R7, 0x2, P0 ;  /* 0x0000000500037c11 */ /* 0x000fca00080f1407 */
[----:B------:R2:W-:Y:S01]  /*0940*/  @!P3 STG.E desc[UR8][R2.64], R5 ;  /* 0x000000050200b986 */ /* 0x0005e2000c101908 */
[----:B------:R-:W-:Y:S05]  /*0950*/  @P4 EXIT ;  /* 0x000000000000494d */ /* 0x000fea0003800000 */
[----:B--2---:R-:W-:-:S05]  /*0960*/  MOV R5, 0x7f800000 ;  /* 0x7f80000000057802 */ /* 0x004fca0000000f00 */
[----:B------:R-:W-:Y:S01]  /*0970*/  STG.E desc[UR8][R2.64+0x80], R5 ;  /* 0x0000800502007986 */ /* 0x000fe2000c101908 */
[----:B------:R-:W-:Y:S05]  /*0980*/  EXIT ;  /* 0x000000000000794d */ /* 0x000fea0003800000 */
.L_x_1582:
        /* <DEDUP_REMOVED lines=24> */
.L_x_1587:
[----:B------:R-:W-:Y:S05]  /*0b10*/  @!P6 BRA `(.L_x_1588) ;  /* 0x000000040034e947 */ /* 0x000fea0003800000 */
[----:B------:R-:W2:Y:S01]  /*0b20*/  LDC R10, c[0x0][0x380] ;  /* 0x0000e000ff0a7b82 */ /* 0x000ea20000000800 */
[----:B------:R-:W-:Y:S01]  /*0b30*/  LEA R19, R195, 0xffffff00, 0x8 ;  /* 0xffffff00c3137811 */ /* 0x000fe200078e40ff */
[----:B------:R-:W-:-:S03]  /*0b40*/  ULDC.64 UR4, c[0x0][0x230] ;  /* 0x00008c0000047ab9 */ /* 0x000fc60000000a00 */
[----:B-1----:R-:W-:-:S03]  /*0b50*/  IABS R2, R19 ;  /* 0x0000001300027213 */ /* 0x002fc60000000000 */
[----:B-----5:R-:W1:Y:S08]  /*0b60*/  LDC R7, c[0x0][0x278] ;  /* 0x00009e00ff077b82 */ /* 0x020e700000000800 */
[----:B------:R-:W3:Y:S01]  /*0b70*/  LDC.64 R192, c[0x0][0x248] ;  /* 0x00009200ffc07b82 */ /* 0x000ee20000000a00 */
        /* <DEDUP_REMOVED lines=22> */
[----:B------:R-:W-:-:S05]  /*0ce0*/  IMAD.WIDE R14, R11, 0x4, R238 ;  /* 0x000000040b0e7825 */ /* 0x000fca00078e02ee */
[----:B------:R-:W2:Y:S01]  /*0cf0*/  LDG.E R4, desc[UR8][R14.64] ;  /* 0x000000080e047981 */ /* 0x000ea2000c1e1900 */
[----:B-1----:R-:W-:-:S04]  /*0d00*/  IABS R2, R7 ;  /* 0x0000000700027213 */ /* 0x002fc80000000000 */
[----:B------:R-:W1:Y:S08]  /*0d10*/  I2F.RP R8, R2 ;  /* 0x0000000200087306 */ /* 0x000e700000209400 */
[----:B-1----:R-:W1:Y:S02]  /*0d20*/  MUFU.RCP R13, R8 ;  /* 0x00000008000d7308 */ /* 0x002e640000001000 */
[----:B-1----:R-:W-:-:S02]  /*0d30*/  IADD3 R13, R13, 0xffffffe, RZ ;  /* 0x0ffffffe0d0d7810 */ /* 0x002fc40007ffe0ff */
[----:B------:R-:W-:-:S04]  /*0d40*/  IADD3 R8, -R11, RZ, RZ ;  /* 0x000000ff0b087210 */ /* 0x000fc80007ffe1ff */
[----:B------:R-:W1:Y:S01]  /*0d50*/  F2I.FTZ.U32.TRUNC.NTZ R13, R13 ;  /* 0x0000000d000d7305 */ /* 0x000e62000021f000 */
[----:B------:R-:W-:-:S05]  /*0d60*/  IMAD R19, R10, R8, R19 ;  /* 0x000000080a137224 */ /* 0x000fca00078e0213 */
[----:B------:R-:W-:Y:S01]  /*0d70*/  SHF.R.S32.HI R17, RZ, 0x1f, R19 ;  /* 0x0000001fff117819 */ /* 0x000fe20000011413 */
[----:B-1----:R-:W-:-:S04]  /*0d80*/  IMAD.MOV R3, RZ, RZ, -R13 ;  /* 0x000000ffff037224 */ /* 0x002fc800078e0a0d */
        /* <DEDUP_REMOVED lines=14> */
[----:B------:R-:W1:Y:S05]  /*0e70*/  LDC.64 R2, c[0x0][0x238] ;  /* 0x00008e00ff027b82 */ /* 0x000e6a0000000a00 */
[----:B------:R-:W-:-:S06]  /*0e80*/  @P2 VIADD R20, R20, 0x1 ;  /* 0x0000000114142836 */ /* 0x000fcc0000000000 */
[----:B------:R-:W-:Y:S02]  /*0e90*/  @!P0 IADD3 R20, -R20, RZ, RZ ;  /* 0x000000ff14148210 */ /* 0x000fe40007ffe1ff */
[----:B------:R-:W-:-:S04]  /*0ea0*/  @!P1 LOP3.LUT R20, RZ, R7, RZ, 0x33, !PT ;  /* 0x00000007ff149212 */ /* 0x000fc800078e33ff */
[----:B------:R-:W-:Y:S02]  /*0eb0*/  SHF.R.S32.HI R21, RZ, 0x1f, R20 ;  /* 0x0000001fff157819 */ /* 0x000fe40000011414 */
[----:B--2---:R-:W-:Y:S01]  /*0ec0*/  SHF.R.S32.HI R5, RZ, 0x1f, R4 ;  /* 0x0000001fff057819 */ /* 0x004fe20000011404 */
        /* <DEDUP_REMOVED lines=8> */
[-C--:B---3--:R-:W-:Y:S02]  /*0f50*/  IMAD R8, R17, R192.reuse, RZ ;  /* 0x000000c011087224 */ /* 0x088fe400078e02ff */
[----:B------:R-:W-:-:S04]  /*0f60*/  IMAD.WIDE.U32 R10, R19, R192, R10 ;  /* 0x000000c0130a7225 */ /* 0x000fc800078e000a */
[----:B------:R-:W-:-:S04]  /*0f70*/  IMAD R7, R19, R193, R8 ;  /* 0x000000c113077224 */ /* 0x000fc800078e0208 */
[----:B------:R-:W-:Y:S02]  /*0f80*/  IMAD.IADD R11, R11, 0x1, R7 ;  /* 0x000000010b0b7824 */ /* 0x000fe400078e0207 */
[----:B------:R-:W-:Y:S02]  /*0f90*/  IMAD R7, R21, UR4, RZ ;  /* 0x0000000415077c24 */ /* 0x000fe4000f8e02ff */
[----:B------:R-:W-:Y:S01]  /*0fa0*/  IMAD.WIDE.U32 R30, R20, UR4, R10 ;  /* 0x00000004141e7c25 */ /* 0x000fe2000f8e000a */
[----:B------:R-:W-:-:S03]  /*0fb0*/  IADD3 R10, R25, R3, RZ ;  /* 0x00000003190a7210 */ /* 0x000fc60007ffe0ff */
[----:B------:R-:W-:-:S05]  /*0fc0*/  IMAD R7, R20, UR5, R7 ;  /* 0x0000000514077c24 */ /* 0x000fca000f8e0207 */
[----:B------:R-:W-:Y:S01]  /*0fd0*/  IADD3 R8, R31, R7, RZ ;  /* 0x000000071f087210 */ /* 0x000fe20007ffe0ff */
[----:B------:R-:W-:Y:S06]  /*0fe0*/  BRA `(.L_x_1589) ;  /* 0x0000000400287947 */ /* 0x000fec0003800000 */
.L_x_1588:
[----:B------:R-:W1:Y:S01]  /*0ff0*/  LDC R15, c[0x0][0x278] ;  /* 0x00009e00ff0f7b82 */ /* 0x000e620000000800 */
[----:B------:R-:W-:Y:S02]  /*1000*/  ISETP.NE.AND P3, PT, R13, -0x1, PT ;  /* 0xffffffff0d00780c */ /* 0x000fe40003f65270 */
[----:B------:R-:W-:-:S04]  /*1010*/  LEA R19, R195, 0xffffff00, 0x8 ;  /* 0xffffff00c3137811 */ /* 0x000fc800078e40ff */
[----:B------:R-:W-:-:S07]  /*1020*/  SHF.R.S32.HI R17, RZ, 0x1f, R19 ;  /* 0x0000001fff117819 */ /* 0x000fce0000011413 */
[----:B------:R-:W2:Y:S01]  /*1030*/  @P3 LDC.64 R192, c[0x0][0x248] ;  /* 0x00009200ffc03b82 */ /* 0x000ea20000000a00 */
[----:B------:R-:W-:Y:S01]  /*1040*/  @P3 IMAD.IADD R22, R12, 0x1, R13 ;  /* 0x000000010c163824 */ /* 0x000fe200078e020d */
        /* <DEDUP_REMOVED lines=9> */
[----:B------:R-:W-:Y:S01]  /*10e0*/  IMAD R4, R2, R3, RZ ;  /* 0x0000000302047224 */ /* 0x000fe200078e02ff */
[----:B------:R-:W-:-:S03]  /*10f0*/  IABS R2, R6 ;  /* 0x0000000600027213 */ /* 0x000fc60000000000 */
[----:B------:R-:W-:-:S04]  /*1100*/  IMAD.HI.U32 R11, R11, R4, R10 ;  /* 0x000000040b0b7227 */ /* 0x000fc800078e000a */
[----:B------:R-:W-:-:S04]  /*1110*/  IMAD.MOV.U32 R4, RZ, RZ, R2 ;  /* 0x000000ffff047224 */ /* 0x000fc800078e0002 */
[----:B------:R-:W-:-:S04]  /*1120*/  IMAD.HI.U32 R20, R11, R4, RZ ;  /* 0x000000040b147227 */ /* 0x000fc800078e00ff */
[----:B------:R-:W-:Y:S02]  /*1130*/  IMAD.MOV R2, RZ, RZ, -R20 ;  /* 0x000000ffff027224 */ /* 0x000fe400078e0a14 */
[C---:B--2---:R-:W-:Y:S02]  /*1140*/  @P3 IMAD R11, R22.reuse, R193, RZ ;  /* 0x000000c1160b3224 */ /* 0x044fe400078e02ff */
[C---:B------:R-:W-:Y:S02]  /*1150*/  IMAD R2, R3.reuse, R2, R4 ;  /* 0x0000000203027224 */ /* 0x040fe400078e0204 */
[----:B------:R-:W1:Y:S01]  /*1160*/  @P3 LDC.64 R4, c[0x0][0x250] ;  /* 0x00009400ff043b82 */ /* 0x000e620000000a00 */
[----:B------:R-:W-:Y:S02]  /*1170*/  @P3 IMAD.WIDE.U32 R22, R22, R192, RZ ;  /* 0x000000c016163225 */ /* 0x000fe400078e00ff */
[----:B------:R-:W-:-:S03]  /*1180*/  ISETP.GT.U32.AND P0, PT, R3, R2, PT ;  /* 0x000000020300720c */ /* 0x000fc60003f04070 */
[----:B------:R-:W-:Y:S02]  /*1190*/  @P3 IADD3 R11, R23, R11, RZ ;  /* 0x0000000b170b3210 */ /* 0x000fe40007ffe0ff */
[----:B------:R-:W-:-:S08]  /*11a0*/  @P3 MOV R10, R22 ;  /* 0x00000016000a3202 */ /* 0x000fd00000000f00 */
        /* <DEDUP_REMOVED lines=9> */
[----:B------:R-:W-:-:S07]  /*1240*/  SHF.R.S32.HI R21, RZ, 0x1f, R12 ;  /* 0x0000001fff157819 */ /* 0x000fce000001140c */
[----:B------:R-:W4:Y:S01]  /*1250*/  LDC.64 R10, c[0x0][0x230] ;  /* 0x00008c00ff0a7b82 */ /* 0x000f220000000a00 */
[-C--:B---3--:R-:W-:Y:S01]  /*1260*/  IMAD R14, R21, R192.reuse, RZ ;  /* 0x000000c0150e7224 */ /* 0x088fe200078e02ff */
[----:B-----5:R-:W-:Y:S01]  /*1270*/  SHF.R.S32.HI R21, RZ, 0x1f, R7 ;  /* 0x0000001fff157819 */ /* 0x020fe20000011407 */
[----:B------:R-:W-:-:S04]  /*1280*/  IMAD.WIDE.U32 R22, R12, R192, RZ ;  /* 0x000000c00c167225 */ /* 0x000fc800078e00ff */
[----:B------:R-:W-:Y:S02]  /*1290*/  IMAD R14, R12, R193, R14 ;  /* 0x000000c10c0e7224 */ /* 0x000fe400078e020e */
[----:B----4-:R-:W-:-:S03]  /*12a0*/  IMAD R8, R21, R10, RZ ;  /* 0x0000000a15087224 */ /* 0x010fc600078e02ff */
[----:B------:R-:W-:Y:S01]  /*12b0*/  IADD3 R23, R23, R14, RZ ;  /* 0x0000000e17177210 */ /* 0x000fe20007ffe0ff */
[C---:B------:R-:W-:Y:S02]  /*12c0*/  IMAD R8, R7.reuse, R11, R8 ;  /* 0x0000000b07087224 */ /* 0x040fe400078e0208 */
[----:B------:R-:W-:-:S05]  /*12d0*/  IMAD.WIDE.U32 R10, R7, R10, R22 ;  /* 0x0000000a070a7225 */ /* 0x000fca00078e0016 */
[----:B------:R-:W-:-:S07]  /*12e0*/  IADD3 R11, R11, R8, RZ ;  /* 0x000000080b0b7210 */ /* 0x000fce0007ffe0ff */
.L_x_1590:
[----:B------:R-:W-:Y:S01]  /*12f0*/  IMAD R8, R17, R192, RZ ;  /* 0x000000c011087224 */ /* 0x000fe200078e02ff */
[----:B------:R-:W-:Y:S01]  /*1300*/  @!P0 LOP3.LUT R20, RZ, R15, RZ, 0x33, !PT ;  /* 0x0000000fff148212 */ /* 0x000fe200078e33ff */
[----:B------:R-:W-:Y:S01]  /*1310*/  IMAD.WIDE.U32 R14, R192, R19, R10 ;  /* 0x00000013c00e7225 */ /* 0x000fe200078e000a */
[----:B------:R-:W-:Y:S02]  /*1320*/  @P3 IADD3 R10, R12, R13, RZ ;  /* 0x0000000d0c0a3210 */ /* 0x000fe40007ffe0ff */
[----:B------:R-:W-:Y:S01]  /*1330*/  SHF.R.S32.HI R21, RZ, 0x1f, R20 ;  /* 0x0000001fff157819 */ /* 0x000fe20000011414 */
[----:B------:R-:W-:Y:S02]  /*1340*/  IMAD R11, R193, R19, R8 ;  /* 0x00000013c10b7224 */ /* 0x000fe400078e0208 */
[----:B-1----:R-:W-:-:S03]  /*1350*/  @P3 IMAD.WIDE.U32 R24, R10, R4, RZ ;  /* 0x000000040a183225 */ /* 0x002fc600078e00ff */
[----:B------:R-:W-:Y:S01]  /*1360*/  IADD3 R15, R15, R11, RZ ;  /* 0x0000000b0f0f7210 */ /* 0x000fe20007ffe0ff */
[-C--:B--2---:R-:W-:Y:S02]  /*1370*/  IMAD R8, R21, R2.reuse, RZ ;  /* 0x0000000215087224 */ /* 0x084fe400078e02ff */
[----:B------:R-:W-:Y:S02]  /*1380*/  @P3 IMAD R10, R10, R5, R25 ;  /* 0x000000050a0a3224 */ /* 0x000fe400078e0219 */
[----:B------:R-:W-:-:S04]  /*1390*/  IMAD.WIDE.U32 R30, R20, R2, R14 ;  /* 0x00000002141e7225 */ /* 0x000fc800078e000e */
[----:B------:R-:W-:-:S05]  /*13a0*/  IMAD R8, R20, R3, R8 ;  /* 0x0000000314087224 */ /* 0x000fca00078e0208 */
[----:B------:R-:W-:Y:S01]  /*13b0*/  IADD3 R8, R31, R8, RZ ;  /* 0x000000081f087210 */ /* 0x000fe20007ffe0ff */
[----:B------:R-:W-:Y:S06]  /*13c0*/  @P3 BRA `(.L_x_1589) ;  /* 0x0000000000303947 */ /* 0x000fec0003800000 */
[----:B------:R-:W1:Y:S01]  /*13d0*/  LDC.64 R4, c[0x0][0x250] ;  /* 0x00009400ff047b82 */ /* 0x000e620000000a00 */
[----:B------:R-:W-:-:S07]  /*13e0*/  SHF.R.S32.HI R11, RZ, 0x1f, R12 ;  /* 0x0000001fff0b7819 */ /* 0x000fce000001140c */
[----:B------:R-:W2:Y:S01]  /*13f0*/  LDC.64 R2, c[0x0][0x238] ;  /* 0x00008e00ff027b82 */ /* 0x000ea20000000a00 */
[----:B-1----:R-:W-:Y:S01]  /*1400*/  IMAD R10, R11, R4, RZ ;  /* 0x000000040b0a7224 */ /* 0x002fe200078e02ff */
[----:B-----5:R-:W-:-:S03]  /*1410*/  SHF.R.S32.HI R11, RZ, 0x1f, R7 ;  /* 0x0000001fff0b7819 */ /* 0x020fc60000011407 */
[C---:B------:R-:W-:Y:S02]  /*1420*/  IMAD R5, R12.reuse, R5, R10 ;  /* 0x000000050c057224 */ /* 0x040fe400078e020a */
[----:B------:R-:W-:-:S04]  /*1430*/  IMAD.WIDE.U32 R12, R12, R4, RZ ;  /* 0x000000040c0c7225 */ /* 0x000fc800078e00ff */
[----:B--2---:R-:W-:Y:S01]  /*1440*/  IMAD R4, R11, R2, RZ ;  /* 0x000000020b047224 */ /* 0x004fe200078e02ff */
[----:B------:R-:W-:-:S03]  /*1450*/  IADD3 R13, R13, R5, RZ ;  /* 0x000000050d0d7210 */ /* 0x000fc60007ffe0ff */
[C---:B------:R-:W-:Y:S02]  /*1460*/  IMAD R3, R7.reuse, R3, R4 ;  /* 0x0000000307037224 */ /* 0x040fe400078e0204 */
[----:B------:R-:W-:-:S05]  /*1470*/  IMAD.WIDE.U32 R24, R7, R2, R12 ;  /* 0x0000000207187225 */ /* 0x000fca00078e000c */
[----:B------:R-:W-:-:S07]  /*1480*/  IADD3 R10, R25, R3, RZ ;  /* 0x00000003190a7210 */ /* 0x000fce0007ffe0ff */
.L_x_1589:
[----:B------:R-:W-:Y:S01]  /*1490*/  ISETP.NE.AND P1, PT, R226, -0x1, PT ;  /* 0xffffffffe200780c */ /* 0x000fe20003f25270 */
[----:B------:R-:W-:Y:S01]  /*14a0*/  VIADD R227, R195, 0xffffffff ;  /* 0xffffffffc3e37836 */ /* 0x000fe20000000000 */
[----:B------:R-:W-:Y:S01]  /*14b0*/  SHF.R.S32.HI R15, RZ, 0x1f, R198 ;  /* 0x0000001fff0f7819 */ /* 0x000fe200000114c6 */
[----:B------:R-:W-:Y:S01]  /*14c0*/  IMAD.IADD R222, R228, 0x1, -R201 ;  /* 0x00000001e4de7824 */ /* 0x000fe200078e0ac9 */
[----:B------:R-:W-:Y:S01]  /*14d0*/  ULDC.64 UR4, c[0x0][0x258] ;  /* 0x0000960000047ab9 */ /* 0x000fe20000000a00 */
[----:B------:R-:W-:Y:S01]  /*14e0*/  IMAD.SHL.U32 R196, R227, 0x100, RZ ;  /* 0x00000100e3c47824 */ /* 0x000fe200078e00ff */
[CC--:B-----5:R-:W-:Y:S01]  /*14f0*/  LEA.HI R7, R15.reuse, R198.reuse, RZ, 0x2 ;  /* 0x000000c60f077211 */ /* 0x0e0fe200078f10ff */
[----:B------:R-:W-:Y:S01]  /*1500*/  ULDC.64 UR6, c[0x0][0x268] ;  /* 0x00009a0000067ab9 */ /* 0x000fe20000000a00 */
[----:B------:R-:W-:Y:S01]  /*1510*/  LEA.HI R14, R15, R198, RZ, 0x3 ;  /* 0x000000c60f0e7211 */ /* 0x000fe200078f18ff */
[----:B------:R-:W-:Y:S01]  /*1520*/  IMAD.IADD R13, R197, 0x1, -R196 ;  /* 0x00000001c50d7824 */ /* 0x000fe200078e0ac4 */
[----:B------:R-:W-:Y:S01]  /*1530*/  SHF.R.S32.HI R232, RZ, 0x2, R7 ;  /* 0x00000002ffe87819 */ /* 0x000fe20000011407 */
[----:B------:R-:W-:Y:S01]  /*1540*/  IMAD.MOV.U32 R56, RZ, RZ, 0x10 ;  /* 0x00000010ff387424 */ /* 0x000fe200078e00ff */
[----:B------:R-:W-:Y:S01]  /*1550*/  SHF.R.S32.HI R12, RZ, 0x3, R14 ;  /* 0x00000003ff0c7819 */ /* 0x000fe2000001140e */
[----:B------:R-:W1:Y:S01]  /*1560*/  @P1 LDC.64 R4, c[0x0][0x240] ;  /* 0x00009000ff041b82 */ /* 0x000e620000000a00 */
[C---:B------:R-:W-:Y:S01]  /*1570*/  ISETP.GE.AND P4, PT, R232.reuse, R13, PT ;  /* 0x0000000de800720c */ /* 0x040fe20003f86270 */
[----:B------:R-:W-:Y:S01]  /*1580*/  VIADD R22, R232, 0x20 ;  /* 0x00000020e8167836 */ /* 0x000fe20000000000 */
[----:B------:R-:W-:-:S02]  /*1590*/  @!P1 SHF.R.S32.HI R11, RZ, 0x1f, R9 ;  /* 0x0000001fff0b9819 */ /* 0x000fc40000011409 */
[-C--:B------:R-:W-:Y:S02]  /*15a0*/  ISETP.GE.AND P0, PT, R232, R222.reuse, PT ;  /* 0x000000dee800720c */ /* 0x080fe40003f06270 */
[----:B------:R-:W-:Y:S01]  /*15b0*/  ISETP.GE.AND P5, PT, R22, R222, PT ;  /* 0x000000de1600720c */ /* 0x000fe20003fa6270 */
[----:B------:R-:W2:Y:S01]  /*15c0*/  @!P1 LDC.64 R2, c[0x0][0x228] ;  /* 0x00008a00ff029b82 */ /* 0x000ea20000000a00 */
[----:B------:R-:W-:Y:S02]  /*15d0*/  LEA.HI R29, R7, R232, RZ, 0x1 ;  /* 0x000000e8071d7211 */ /* 0x000fe400078f08ff */
[----:B------:R-:W-:Y:S02]  /*15e0*/  LEA.HI R203, R15, R198, RZ, 0x5 ;  /* 0x000000c60fcb7211 */ /* 0x000fe400078f28ff */
[----:B------:R-:W-:Y:S01]  /*15f0*/  LOP3.LUT R29, R29, 0x7fffffe, RZ, 0xc0, !PT ;  /* 0x07fffffe1d1d7812 */ /* 0x000fe200078ec0ff */
[----:B------:R-:W3:Y:S01]  /*1600*/  @!P4 S2R R23, SR_CgaCtaId ;  /* 0x000000000017c919 */ /* 0x000ee20000008800 */
[----:B------:R-:W-:-:S02]  /*1610*/  SHF.R.S32.HI R202, RZ, 0x5, R203 ;  /* 0x00000005ffca7819 */ /* 0x000fc400000114cb */
[----:B------:R-:W-:Y:S01]  /*1620*/  SHF.R.S32.HI R233, RZ, 0x1f, R232 ;  /* 0x0000001fffe97819 */ /* 0x000fe200000114e8 */
[----:B------:R-:W-:Y:S01]  /*1630*/  IMAD.IADD R29, R232, 0x1, -R29 ;  /* 0x00000001e81d7824 */ /* 0x000fe200078e0a1d */
[----:B------:R-:W-:Y:S01]  /*1640*/  LEA.HI R15, R15, R198, RZ, 0x4 ;  /* 0x000000c60f0f7211 */ /* 0x000fe200078f20ff */
[C---:B------:R-:W-:Y:S01]  /*1650*/  IMAD R201, R202.reuse, 0x10, R201 ;  /* 0x00000010cac97824 */ /* 0x040fe200078e02c9 */
[----:B------:R-:W-:Y:S01]  /*1660*/  LOP3.LUT R203, R203, 0xffffffe0, RZ, 0xc0, !PT ;  /* 0xffffffe0cbcb7812 */ /* 0x000fe200078ec0ff */
[----:B------:R-:W-:Y:S02]  /*1670*/  IMAD R16, R202, 0x8, R29 ;  /* 0x00000008ca107824 */ /* 0x000fe400078e021d */
[----:B-1----:R-:W-:-:S04]  /*1680*/  @P1 IMAD.WIDE.U32 R36, R226, R4, RZ ;  /* 0x00000004e2241225 */ /* 0x002fc800078e00ff */
[----:B------:R-:W-:Y:S02]  /*1690*/  @P1 IMAD R5, R226, R5, R37 ;  /* 0x00000005e2051224 */ /* 0x000fe400078e0225 */
[----:B------:R-:W-:-:S04]  /*16a0*/  IMAD.WIDE R34, R35, 0x40, R232 ;  /* 0x0000004023227825 */ /* 0x000fc800078e02e8 */
[-C--:B--2---:R-:W-:Y:S02]  /*16b0*/  @!P1 IMAD R4, R11, R2.reuse, RZ ;  /* 0x000000020b049224 */ /* 0x084fe400078e02ff */
[----:B------:R-:W-:-:S04]  /*16c0*/  @!P1 IMAD.WIDE.U32 R26, R9, R2, RZ ;  /* 0x00000002091a9225 */ /* 0x000fc800078e00ff */
[----:B------:R-:W-:Y:S01]  /*16d0*/  @!P1 IMAD R3, R9, R3, R4 ;  /* 0x0000000309039224 */ /* 0x000fe200078e0204 */
[----:B------:R-:W-:Y:S01]  /*16e0*/  LOP3.LUT R9, R7, 0xfffffffc, RZ, 0xc0, !PT ;  /* 0xfffffffc07097812 */ /* 0x000fe200078ec0ff */
[----:B------:R-:W-:Y:S01]  /*16f0*/  @!P1 IMAD.MOV.U32 R36, RZ, RZ, R26 ;  /* 0x000000ffff249224 */ /* 0x000fe200078e001a */
[----:B------:R-:W-:Y:S01]  /*1700*/  @!P4 MOV R4, 0x400 ;  /* 0x000004000004c802 */ /* 0x000fe20000000f00 */
[----:B------:R-:W-:Y:S02]  /*1710*/  @!P1 IMAD.IADD R5, R27, 0x1, R3 ;  /* 0x000000011b059824 */ /* 0x000fe400078e0203 */
[----:B------:R-:W-:Y:S01]  /*1720*/  IMAD.IADD R230, R198, 0x1, -R9 ;  /* 0x00000001c6e67824 */ /* 0x000fe200078e0a09 */
[----:B------:R-:W1:Y:S01]  /*1730*/  @!P5 S2R R27, SR_CgaCtaId ;  /* 0x00000000001bd919 */ /* 0x000e620000008800 */
[----:B------:R-:W-:Y:S01]  /*1740*/  IMAD.SHL.U32 R9, R12, 0x40, RZ ;  /* 0x000000400c097824 */ /* 0x000fe200078e00ff */
[----:B---3--:R-:W-:Y:S01]  /*1750*/  @!P4 LEA R23, R23, R4, 0x18 ;  /* 0x000000041717c211 */ /* 0x008fe200078ec0ff */
[----:B------:R-:W-:Y:S01]  /*1760*/  IMAD.SHL.U32 R230, R230, 0x8, RZ ;  /* 0x00000008e6e67824 */ /* 0x000fe200078e00ff */
[----:B------:R-:W-:Y:S01]  /*1770*/  SHF.R.S32.HI R4, RZ, 0x1f, R6 ;  /* 0x0000001fff047819 */ /* 0x000fe20000011406 */
[----:B------:R-:W-:Y:S01]  /*1780*/  IMAD.SHL.U32 R12, R12, 0x8, RZ ;  /* 0x000000080c0c7824 */ /* 0x000fe200078e00ff */
[----:B------:R-:W-:-:S02]  /*1790*/  LOP3.LUT R9, R9, 0xc0, RZ, 0xc0, !PT ;  /* 0x000000c009097812 */ /* 0x000fc400078ec0ff */
[----:B------:R-:W-:Y:S01]  /*17a0*/  IADD3 R24, P2, R230, R24, RZ ;  /* 0x00000018e6187210 */ /* 0x000fe20007f5e0ff */
[----:B------:R-:W-:Y:S01]  /*17b0*/  IMAD R7, R4, UR4, RZ ;  /* 0x0000000404077c24 */ /* 0x000fe2000f8e02ff */
[--C-:B------:R-:W-:Y:S02]  /*17c0*/  SHF.R.S32.HI R3, RZ, 0x1f, R230.reuse ;  /* 0x0000001fff037819 */ /* 0x100fe400000114e6 */
[----:B------:R-:W-:Y:S01]  /*17d0*/  LOP3.LUT R2, R9, 0x18, R230, 0xf8, !PT ;  /* 0x0000001809027812 */ /* 0x000fe200078ef8e6 */
[----:B------:R-:W-:Y:S01]  /*17e0*/  IMAD R7, R6, UR5, R7 ;  /* 0x0000000506077c24 */ /* 0x000fe2000f8e0207 */
[C---:B------:R-:W-:Y:S01]  /*17f0*/  IADD3 R30, P3, R230.reuse, R30, RZ ;  /* 0x0000001ee61e7210 */ /* 0x040fe20007f7e0ff */
[C---:B------:R-:W-:Y:S01]  /*1800*/  IMAD.X R25, R3.reuse, 0x1, R10, P2 ;  /* 0x0000000103197824 */ /* 0x040fe200010e060a */
[----:B------:R-:W-:Y:S01]  /*1810*/  IADD3 R36, P1, R230, R36, RZ ;  /* 0x00000024e6247210 */ /* 0x000fe20007f3e0ff */
[----:B------:R-:W2:Y:S01]  /*1820*/  @!P0 LDC.64 R10, c[0x0][0x240] ;  /* 0x00009000ff0a8b82 */ /* 0x000ea20000000a00 */
[----:B------:R-:W-:Y:S01]  /*1830*/  SHF.R.U32.HI R9, RZ, 0x3, R9 ;  /* 0x00000003ff097819 */ /* 0x000fe20000011609 */
[C---:B------:R-:W-:Y:S01]  /*1840*/  IMAD.X R31, R3.reuse, 0x1, R8, P3 ;  /* 0x00000001031f7824 */ /* 0x040fe200018e0608 */
[----:B------:R-:W-:Y:S01]  /*1850*/  @!P5 MOV R8, 0x400 ;  /* 0x000004000008d802 */ /* 0x000fe20000000f00 */
[----:B------:R-:W-:Y:S01]  /*1860*/  IMAD.X R37, R3, 0x1, R5, P1 ;  /* 0x0000000103257824 */ /* 0x000fe200008e0605 */
[----:B------:R-:W-:Y:S01]  /*1870*/  LOP3.LUT R9, R2, R9, RZ, 0x3c, !PT ;  /* 0x0000000902097212 */ /* 0x000fe200078e3cff */
[----:B------:R-:W-:Y:S01]  /*1880*/  IMAD.WIDE.U32 R30, R232, R192, R30 ;  /* 0x000000c0e81e7225 */ /* 0x000fe200078e001e */
[----:B------:R-:W-:Y:S01]  /*1890*/  ISETP.GE.AND P3, PT, R22, R13, PT ;  /* 0x0000000d1600720c */ /* 0x000fe20003f66270 */
[----:B------:R-:W3:Y:S01]  /*18a0*/  @!P5 LDC.64 R2, c[0x0][0x240] ;  /* 0x00009000ff02db82 */ /* 0x000ee20000000a00 */
[----:B------:R-:W-:Y:S01]  /*18b0*/  @!P5 IADD3 R18, P1, R34, 0x20, RZ ;  /* 0x000000202212d810 */ /* 0x000fe20007f3e0ff */
[----:B------:R-:W-:Y:S01]  /*18c0*/  IMAD.U32 R16, R16, 0x20, R9 ;  /* 0x0000002010107824 */ /* 0x000fe200078e0009 */
[----:B------:R-:W-:Y:S01]  /*18d0*/  UMOV UR5, 0x400 ;  /* 0x0000040000057882 */ /* 0x000fe20000000000 */
[----:B------:R-:W-:Y:S01]  /*18e0*/  IMAD.WIDE.U32 R36, R6, UR4, R36 ;  /* 0x0000000406247c25 */ /* 0x000fe2000f8e0024 */
[----:B-1----:R-:W-:-:S03]  /*18f0*/  @!P5 LEA R27, R27, R8, 0x18 ;  /* 0x000000081b1bd211 */ /* 0x002fc600078ec0ff */
[----:B------:R-:W1:Y:S01]  /*1900*/  @!P0 LDC.64 R4, c[0x0][0x210] ;  /* 0x00008400ff048b82 */ /* 0x000e620000000a00 */
[----:B------:R-:W-:Y:S02]  /*1910*/  IMAD.IADD R39, R37, 0x1, R7 ;  /* 0x0000000125277824 */ /* 0x000fe400078e0207 */
[----:B------:R-:W-:Y:S01]  /*1920*/  @!P5 IMAD.X R29, RZ, RZ, R35, P1 ;  /* 0x000000ffff1dd224 */ /* 0x000fe200008e0623 */
[----:B------:R-:W4:Y:S01]  /*1930*/  @!P3 S2R R26, SR_CgaCtaId ;  /* 0x00000000001ab919 */ /* 0x000f220000008800 */
[----:B------:R-:W-:Y:S02]  /*1940*/  @!P0 IMAD.MOV.U32 R38, RZ, RZ, R36 ;  /* 0x000000ffff268224 */ /* 0x000fe400078e0024 */
[----:B------:R-:W-:Y:S01]  /*1950*/  @!P5 IMAD.MOV.U32 R37, RZ, RZ, R39 ;  /* 0x000000ffff25d224 */ /* 0x000fe200078e0027 */
[----:B------:R-:W4:Y:S01]  /*1960*/  @!P5 LDC.64 R8, c[0x0][0x210] ;  /* 0x00008400ff08db82 */ /* 0x000f220000000a00 */
[----:B--2---:R-:W-:Y:S02]  /*1970*/  @!P0 IMAD R32, R35, R10, RZ ;  /* 0x0000000a23208224 */ /* 0x004fe400078e02ff */
[----:B------:R-:W-:-:S02]  /*1980*/  IMAD.MOV.U32 R194, RZ, RZ, R30 ;  /* 0x000000ffffc27224 */ /* 0x000fc400078e001e */
[C---:B------:R-:W-:Y:S02]  /*1990*/  @!P0 IMAD R11, R34.reuse, R11, R32 ;  /* 0x0000000b220b8224 */ /* 0x040fe400078e0220 */
[----:B------:R-:W-:Y:S01]  /*19a0*/  @!P0 IMAD.WIDE.U32 R34, R34, R10, R38 ;  /* 0x0000000a22228225 */ /* 0x000fe200078e0026 */
[----:B------:R-:W2:Y:S03]  /*19b0*/  S2UR UR4, SR_CgaCtaId ;  /* 0x00000000000479c3 */ /* 0x000ea60000008800 */
[-C--:B---3--:R-:W-:Y:S02]  /*19c0*/  @!P5 IMAD R28, R29, R2.reuse, RZ ;  /* 0x000000021d1cd224 */ /* 0x088fe400078e02ff */
[----:B------:R-:W-:-:S03]  /*19d0*/  @!P5 IMAD.WIDE.U32 R36, R18, R2, R36 ;  /* 0x000000021224d225 */ /* 0x000fc600078e0024 */
[----:B------:R-:W3:Y:S01]  /*19e0*/  @!P4 LDC.64 R6, c[0x0][0x218] ;  /* 0x00008600ff06cb82 */ /* 0x000ee20000000a00 */
[----:B------:R-:W-:Y:S01]  /*19f0*/  @!P5 IMAD R10, R18, R3, R28 ;  /* 0x00000003120ad224 */ /* 0x000fe200078e021c */
[----:B-1----:R-:W-:Y:S01]  /*1a00*/  @!P0 LEA R32, P1, R34, R4, 0x1 ;  /* 0x0000000422208211 */ /* 0x002fe200078208ff */
[----:B------:R-:W-:Y:S02]  /*1a10*/  @!P0 IMAD.IADD R11, R35, 0x1, R11 ;  /* 0x00000001230b8824 */ /* 0x000fe400078e020b */
[----:B------:R-:W-:Y:S02]  /*1a20*/  VIADD R18, R232, 0x40 ;  /* 0x00000040e8127836 */ /* 0x000fe40000000000 */
[----:B------:R-:W-:Y:S01]  /*1a30*/  IMAD R29, R233, R192, RZ ;  /* 0x000000c0e91d7224 */ /* 0x000fe200078e02ff */
[----:B------:R-:W-:Y:S01]  /*1a40*/  @!P0 LEA.HI.X R33, R34, R5, R11, 0x1, P1 ;  /* 0x0000000522218211 */ /* 0x000fe200008f0c0b */
[----:B------:R-:W1:Y:S01]  /*1a50*/  @!P3 LDC.64 R2, c[0x0][0x218] ;  /* 0x00008600ff02bb82 */ /* 0x000e620000000a00 */
[----:B------:R-:W-:Y:S01]  /*1a60*/  ISETP.GE.AND P1, PT, R18, R13, PT ;  /* 0x0000000d1200720c */ /* 0x000fe20003f26270 */
[----:B------:R-:W-:Y:S01]  /*1a70*/  @!P5 IMAD.IADD R10, R37, 0x1, R10 ;  /* 0x00000001250ad824 */ /* 0x000fe200078e020a */
[----:B----4-:R-:W-:Y:S01]  /*1a80*/  @!P5 LEA R34, P2, R36, R8, 0x1 ;  /* 0x000000082422d211 */ /* 0x010fe200078408ff */
[----:B------:R-:W-:Y:S01]  /*1a90*/  IMAD R29, R232, R193, R29 ;  /* 0x000000c1e81d7224 */ /* 0x000fe200078e021d */
[----:B------:R-:W-:Y:S01]  /*1aa0*/  @!P3 MOV R11, 0x400 ;  /* 0x00000400000bb802 */ /* 0x000fe20000000f00 */
[----:B------:R-:W-:Y:S01]  /*1ab0*/  IMAD.WIDE.U32 R38, R192, 0x40, RZ ;  /* 0x00000040c0267825 */ /* 0x000fe200078e00ff */
[----:B--2---:R-:W-:Y:S01]  /*1ac0*/  ULEA UR4, UR4, UR5, 0x18 ;  /* 0x0000000504047291 */ /* 0x004fe2000f8ec03f */
[----:B------:R-:W-:-:S02]  /*1ad0*/  @!P5 LEA.HI.X R35, R36, R9, R10, 0x1, P2 ;  /* 0x000000092423d211 */ /* 0x000fc400010f0c0a */
[----:B------:R-:W-:Y:S01]  /*1ae0*/  IMAD.IADD R5, R31, 0x1, R29 ;  /* 0x000000011f057824 */ /* 0x000fe200078e021d */
[----:B------:R-:W-:Y:S01]  /*1af0*/  @!P3 LEA R9, R26, R11, 0x18 ;  /* 0x0000000b1a09b211 */ /* 0x000fe200078ec0ff */
[C---:B------:R-:W-:Y:S01]  /*1b00*/  @!P5 IMAD R27, R16.reuse, 0x2, R27 ;  /* 0x00000002101bd824 */ /* 0x040fe200078e021b */
[----:B------:R-:W-:Y:S01]  /*1b10*/  LEA R229, R16, UR4, 0x1 ;  /* 0x0000000410e57c11 */ /* 0x000fe2000f8e08ff */
[----:B------:R-:W2:Y:S01]  /*1b20*/  @!P1 S2R R11, SR_CgaCtaId ;  /* 0x00000000000b9919 */ /* 0x000ea20000008800 */
[----:B---3--:R-:W-:Y:S01]  /*1b30*/  @!P4 LEA R36, P2, R194, R6, 0x1 ;  /* 0x00000006c224c211 */ /* 0x008fe200078408ff */
[----:B------:R-:W-:Y:S02]  /*1b40*/  @!P4 IMAD R23, R16, 0x2, R23 ;  /* 0x000000021017c824 */ /* 0x000fe400078e0217 */
[----:B------:R-:W-:Y:S01]  /*1b50*/  @!PT LDS RZ, [RZ] ;  /* 0x00000000fffff984 */ /* 0x000fe20000000800 */
[----:B------:R-:W-:Y:S01]  /*1b60*/  @!PT LDS RZ, [RZ] ;  /* 0x00000000fffff984 */ /* 0x000fe20000000800 */
[----:B------:R-:W-:Y:S01]  /*1b70*/  @!PT LDS RZ, [RZ] ;  /* 0x00000000fffff984 */ /* 0x000fe20000000800 */
[----:B------:R3:W-:Y:S01]  /*1b80*/  @!P0 LDGSTS.E.BYPASS.LTC128B.128 [R229], desc[UR8][R32.64] ;  /* 0x0000000020e58fae */ /* 0x0007e2000b901d48 */
[----:B------:R-:W-:Y:S01]  /*1b90*/  @!P4 LEA.HI.X R37, R194, R7, R5, 0x1, P2 ;  /* 0x00000007c225c211 */ /* 0x000fe200010f0c05 */
[----:B------:R-:W-:Y:S01]  /*1ba0*/  VIADD R28, R232, 0xa0 ;  /* 0x000000a0e81c7836 */ /* 0x000fe20000000000 */
[----:B------:R-:W4:Y:S01]  /*1bb0*/  @!P1 LDC.64 R6, c[0x0][0x218] ;  /* 0x00008600ff069b82 */ /* 0x000f220000000a00 */
[----:B------:R-:W-:Y:S01]  /*1bc0*/  @!P3 LEA R4, P0, R192, R194, 0x5 ;  /* 0x000000c2c004b211 */ /* 0x000fe200078028ff */
[----:B------:R2:W-:Y:S01]  /*1bd0*/  @!P5 LDGSTS.E.BYPASS.LTC128B.128 [R27+0x800], desc[UR8][R34.64] ;  /* 0x00800000221bdfae */ /* 0x0005e2000b901d48 */
[----:B------:R-:W-:-:S02]  /*1be0*/  @!P3 IMAD R29, R16, 0x2, R9 ;  /* 0x00000002101db824 */ /* 0x000fc400078e0209 */
[----:B------:R-:W-:Y:S01]  /*1bf0*/  @!P3 LEA.HI.X R8, R192, R5, R193, 0x5, P0 ;  /* 0x00000005c008b211 */ /* 0x000fe200000f2cc1 */
[----:B------:R4:W-:Y:S01]  /*1c00*/  @!P4 LDGSTS.E.BYPASS.LTC128B.128 [R23+0x1000], desc[UR8][R36.64] ;  /* 0x010000002417cfae */ /* 0x0009e2000b901d48 */
[----:B-1----:R-:W-:Y:S01]  /*1c10*/  @!P3 LEA R2, P0, R4, R2, 0x1 ;  /* 0x000000020402b211 */ /* 0x002fe200078008ff */
[----:B------:R-:W-:Y:S01]  /*1c20*/  VIADD R26, R232, 0xc0 ;  /* 0x000000c0e81a7836 */ /* 0x000fe20000000000 */
[----:B------:R-:W-:Y:S01]  /*1c30*/  ISETP.GE.AND P4, PT, R28, R13, PT ;  /* 0x0000000d1c00720c */ /* 0x000fe20003f86270 */
[----:B------:R-:W-:Y:S01]  /*1c40*/  VIADD R30, R232, 0x80 ;  /* 0x00000080e81e7836 */ /* 0x000fe20000000000 */
[----:B------:R-:W-:Y:S01]  /*1c50*/  @!P3 LEA.HI.X R3, R4, R3, R8, 0x1, P0 ;  /* 0x000000030403b211 */ /* 0x000fe200000f0c08 */
[----:B------:R-:W-:Y:S01]  /*1c60*/  IMAD.SHL.U32 R4, R193, 0x40, RZ ;  /* 0x00000040c1047824 */ /* 0x000fe200078e00ff */
[----:B------:R-:W-:Y:S01]  /*1c70*/  @!P1 IADD3 R8, P2, R194, R38, RZ ;  /* 0x00000026c2089210 */ /* 0x000fe20007f5e0ff */
[----:B------:R-:W-:Y:S01]  /*1c80*/  IMAD R31, R21, UR6, RZ ;  /* 0x00000006151f7c24 */ /* 0x000fe2000f8e02ff */
[----:B------:R-:W-:Y:S01]  /*1c90*/  ISETP.GE.AND P5, PT, R30, R13, PT ;  /* 0x0000000d1e00720c */ /* 0x000fe20003fa6270 */
[----:B------:R1:W-:Y:S01]  /*1ca0*/  @!P3 LDGSTS.E.BYPASS.LTC128B.128 [R29+0x1800], desc[UR8][R2.64] ;  /* 0x01800000021dbfae */ /* 0x0003e2000b901d48 */
[----:B------:R-:W-:Y:S01]  /*1cb0*/  @!P1 IADD3.X R9, R5, R39, R4, P2, !PT ;  /* 0x0000002705099210 */ /* 0x000fe200017fe404 */
[----:B------:R-:W-:Y:S01]  /*1cc0*/  VIADD R4, R232, 0xe0 ;  /* 0x000000e0e8047836 */ /* 0x000fe20000000000 */
[----:B------:R-:W-:Y:S01]  /*1cd0*/  ISETP.GE.AND P3, PT, R26, R13, PT ;  /* 0x0000000d1a00720c */ /* 0x000fe20003f66270 */
[----:B---3--:R-:W-:-:S05]  /*1ce0*/  VIADD R32, R232, 0x60 ;  /* 0x00000060e8207836 */ /* 0x008fca0000000000 */
[----:B------:R-:W-:Y:S01]  /*1cf0*/  ISETP.GE.AND P0, PT, R32, R13, PT ;  /* 0x0000000d2000720c */ /* 0x000fe20003f06270 */
[----:B--2---:R-:W2:Y:S01]  /*1d00*/  @!P4 S2R R27, SR_CgaCtaId ;  /* 0x00000000001bc919 */ /* 0x004ea20000008800 */
[----:B----4-:R-:W-:-:S05]  /*1d10*/  @!P1 LEA R36, P2, R8, R6, 0x1 ;  /* 0x0000000608249211 */ /* 0x010fca00078408ff */
[----:B------:R-:W3:Y:S01]  /*1d20*/  @!P3 S2R R23, SR_CgaCtaId ;  /* 0x000000000017b919 */ /* 0x000ee20000008800 */
[----:B------:R-:W-:Y:S02]  /*1d30*/  @!P1 LEA.HI.X R37, R8, R7, R9, 0x1, P2 ;  /* 0x0000000708259211 */ /* 0x000fe400010f0c09 */
[----:B------:R-:W-:Y:S01]  /*1d40*/  ISETP.GE.AND P2, PT, R4, R13, PT ;  /* 0x0000000d0400720c */ /* 0x000fe20003f46270 */
[----:B------:R-:W4:Y:S02]  /*1d50*/  @!P5 S2R R8, SR_CgaCtaId ;  /* 0x000000000008d919 */ /* 0x000f240000008800 */
[----:B------:R-:W2:Y:S01]  /*1d60*/  @!P0 LDC.64 R6, c[0x0][0x218] ;  /* 0x00008600ff068b82 */ /* 0x000ea20000000a00 */
[----:B-1----:R-:W-:Y:S01]  /*1d70*/  @!P1 MOV R2, 0x400 ;  /* 0x0000040000029802 */ /* 0x002fe20000000f00 */
[----:B------:R-:W1:Y:S01]  /*1d80*/  @!P0 S2R R9, SR_CgaCtaId ;  /* 0x0000000000098919 */ /* 0x000e620000008800 */
[----:B------:R-:W-:Y:S02]  /*1d90*/  @!P0 IMAD.MOV.U32 R3, RZ, RZ, R5 ;  /* 0x000000ffff038224 */ /* 0x000fe400078e0005 */
[----:B------:R-:W-:Y:S01]  /*1da0*/  @!P1 LEA R11, R11, R2, 0x18 ;  /* 0x000000020b0b9211 */ /* 0x000fe200078ec0ff */
[----:B------:R-:W-:-:S02]  /*1db0*/  @!P0 IMAD.MOV.U32 R2, RZ, RZ, R194 ;  /* 0x000000ffff028224 */ /* 0x000fc400078e00c2 */
[----:B------:R-:W-:Y:S02]  /*1dc0*/  @!P0 IMAD R10, R193, 0x60, RZ ;  /* 0x00000060c10a8824 */ /* 0x000fe400078e02ff */
[----:B------:R-:W4:Y:S01]  /*1dd0*/  @!P2 S2R R29, SR_CgaCtaId ;  /* 0x00000000001da919 */ /* 0x000f220000008800 */
[----:B------:R-:W-:Y:S02]  /*1de0*/  @!P1 IMAD R11, R16, 0x2, R11 ;  /* 0x00000002100b9824 */ /* 0x000fe400078e020b */
[----:B------:R-:W-:Y:S02]  /*1df0*/  @!P0 IMAD.WIDE.U32 R34, R192, 0x60, R2 ;  /* 0x00000060c0228825 */ /* 0x000fe400078e0002 */
[----:B------:R-:W4:Y:S01]  /*1e00*/  @!P5 LDC.64 R2, c[0x0][0x218] ;  /* 0x00008600ff02db82 */ /* 0x000f220000000a00 */
[----:B------:R3:W-:Y:S01]  /*1e10*/  @!P1 LDGSTS.E.BYPASS.LTC128B.128 [R11+0x2000], desc[UR8][R36.64] ;  /* 0x02000000240b9fae */ /* 0x0007e2000b901d48 */
[----:B------:R-:W-:Y:S01]  /*1e20*/  @!P0 IMAD.IADD R10, R35, 0x1, R10 ;  /* 0x00000001230a8824 */ /* 0x000fe200078e020a */
[----:B--2---:R-:W-:-:S02]  /*1e30*/  @!P0 LEA R38, P1, R34, R6, 0x1 ;  /* 0x0000000622268211 */ /* 0x004fc400078208ff */
[----:B------:R-:W-:Y:S02]  /*1e40*/  @!P0 MOV R6, 0x400 ;  /* 0x0000040000068802 */ /* 0x000fe40000000f00 */
[----:B------:R-:W-:Y:S02]  /*1e50*/  @!P0 LEA.HI.X R39, R34, R7, R10, 0x1, P1 ;  /* 0x0000000722278211 */ /* 0x000fe400008f0c0a */
[----:B------:R-:W-:Y:S02]  /*1e60*/  @!P4 MOV R10, 0x400 ;  /* 0x00000400000ac802 */ /* 0x000fe40000000f00 */
[----:B------:R-:W-:Y:S02]  /*1e70*/  ISETP.GE.AND P1, PT, R22, R13, PT ;  /* 0x0000000d1600720c */ /* 0x000fe40003f26270 */
[----:B-1----:R-:W-:Y:S02]  /*1e80*/  @!P0 LEA R9, R9, R6, 0x18 ;  /* 0x0000000609098211 */ /* 0x002fe400078ec0ff */
[----:B------:R-:W-:-:S02]  /*1e90*/  @!P3 MOV R6, 0x400 ;  /* 0x000004000006b802 */ /* 0x000fc40000000f00 */
[----:B------:R-:W-:Y:S01]  /*1ea0*/  @!P4 LEA R27, R27, R10, 0x18 ;  /* 0x0000000a1b1bc211 */ /* 0x000fe200078ec0ff */
[----:B------:R-:W-:Y:S01]  /*1eb0*/  @!P0 IMAD R33, R16, 0x2, R9 ;  /* 0x0000000210218824 */ /* 0x000fe200078e0209 */
[----:B------:R-:W-:Y:S02]  /*1ec0*/  @!P5 MOV R7, 0x400 ;  /* 0x000004000007d802 */ /* 0x000fe40000000f00 */
[----:B---3--:R-:W-:Y:S01]  /*1ed0*/  @!P3 LEA R23, R23, R6, 0x18 ;  /* 0x000000061717b211 */ /* 0x008fe200078ec0ff */
[----:B------:R-:W1:Y:S01]  /*1ee0*/  @!P4 LDC.64 R10, c[0x0][0x218] ;  /* 0x00008600ff0acb82 */ /* 0x000e620000000a00 */
[----:B------:R2:W-:Y:S01]  /*1ef0*/  @!P0 LDGSTS.E.BYPASS.LTC128B.128 [R33+0x2800], desc[UR8][R38.64] ;  /* 0x0280000026218fae */ /* 0x0005e2000b901d48 */
[----:B------:R-:W-:Y:S01]  /*1f00*/  @!P2 MOV R22, 0x400 ;  /* 0x000004000016a802 */ /* 0x000fe20000000f00 */
[----:B------:R-:W-:Y:S01]  /*1f10*/  IMAD.WIDE.U32 R36, R20, UR6, R24 ;  /* 0x0000000614247c25 */ /* 0x000fe2000f8e0018 */
[----:B------:R-:W-:Y:S02]  /*1f20*/  @!P5 LEA R6, P0, R192, R194, 0x7 ;  /* 0x000000c2c006d211 */ /* 0x000fe400078038ff */
[----:B----4-:R-:W-:Y:S01]  /*1f30*/  @!P5 LEA R7, R8, R7, 0x18 ;  /* 0x000000070807d211 */ /* 0x010fe200078ec0ff */
[----:B------:R-:W-:Y:S01]  /*1f40*/  @!P4 IMAD R24, R193, 0xa0, RZ ;  /* 0x000000a0c118c824 */ /* 0x000fe200078e02ff */
[----:B------:R-:W-:Y:S01]  /*1f50*/  @!P2 LEA R21, R29, R22, 0x18 ;  /* 0x000000161d15a211 */ /* 0x000fe200078ec0ff */
[----:B------:R-:W3:Y:S01]  /*1f60*/  @!P3 LDC.64 R8, c[0x0][0x218] ;  /* 0x00008600ff08bb82 */ /* 0x000ee20000000a00 */
[----:B------:R-:W-:Y:S01]  /*1f70*/  @!P5 LEA.HI.X R29, R192, R5, R193, 0x7, P0 ;  /* 0x00000005c01dd211 */ /* 0x000fe200000f3cc1 */
[----:B------:R-:W-:Y:S01]  /*1f80*/  @!P5 IMAD R25, R16, 0x2, R7 ;  /* 0x000000021019d824 */ /* 0x000fe200078e0207 */
[----:B------:R-:W-:Y:S01]  /*1f90*/  @!P5 LEA R34, P0, R6, R2, 0x1 ;  /* 0x000000020622d211 */ /* 0x000fe200078008ff */
[----:B------:R-:W-:-:S02]  /*1fa0*/  @!P3 IMAD.MOV.U32 R7, RZ, RZ, R5 ;  /* 0x000000ffff07b224 */ /* 0x000fc400078e0005 */
[----:B------:R-:W-:Y:S01]  /*1fb0*/  IMAD R22, R20, UR7, R31 ;  /* 0x0000000714167c24 */ /* 0x000fe2000f8e021f */
[----:B------:R-:W-:Y:S01]  /*1fc0*/  @!P5 LEA.HI.X R35, R6, R3, R29, 0x1, P0 ;  /* 0x000000030623d211 */ /* 0x000fe200000f0c1d */
[----:B------:R-:W-:Y:S01]  /*1fd0*/  @!P3 IMAD.MOV.U32 R6, RZ, RZ, R194 ;  /* 0x000000ffff06b224 */ /* 0x000fe200078e00c2 */
[----:B------:R-:W4:Y:S01]  /*1fe0*/  @!P2 LDC.64 R2, c[0x0][0x218] ;  /* 0x00008600ff02ab82 */ /* 0x000f220000000a00 */
[----:B------:R-:W-:Y:S01]  /*1ff0*/  @!P3 IMAD R20, R193, 0xc0, RZ ;  /* 0x000000c0c114b824 */ /* 0x000fe200078e02ff */
[----:B------:R-:W-:Y:S01]  /*2000*/  ULDC.64 UR6, c[0x0][0x220] ;  /* 0x0000880000067ab9 */ /* 0x000fe20000000a00 */
[----:B------:R-:W-:Y:S01]  /*2010*/  @!P3 IMAD.WIDE.U32 R40, R192, 0xc0, R6 ;  /* 0x000000c0c028b825 */ /* 0x000fe200078e0006 */
[----:B------:R3:W-:Y:S01]  /*2020*/  @!P5 LDGSTS.E.BYPASS.LTC128B.128 [R25+0x3000], desc[UR8][R34.64] ;  /* 0x030000002219dfae */ /* 0x0007e2000b901d48 */
[----:B------:R-:W-:Y:S02]  /*2030*/  IADD3 R19, P5, R232, R19, RZ ;  /* 0x00000013e8137210 */ /* 0x000fe40007fbe0ff */
[----:B------:R-:W-:Y:S01]  /*2040*/  @!P3 IMAD.IADD R20, R41, 0x1, R20 ;  /* 0x000000012914b824 */ /* 0x000fe200078e0214 */
[----:B------:R-:W4:Y:S01]  /*2050*/  LDC.64 R6, c[0x0][0x250] ;  /* 0x00009400ff067b82 */ /* 0x000f220000000a00 */
[----:B------:R-:W-:-:S02]  /*2060*/  @!P4 IMAD R27, R16, 0x2, R27 ;  /* 0x00000002101bc824 */ /* 0x000fc400078e021b */
[----:B--2---:R-:W-:Y:S02]  /*2070*/  @!P4 IMAD.MOV.U32 R38, RZ, RZ, R194 ;  /* 0x000000ffff26c224 */ /* 0x004fe400078e00c2 */
[----:B------:R-:W-:Y:S02]  /*2080*/  @!P4 IMAD.MOV.U32 R39, RZ, RZ, R5 ;  /* 0x000000ffff27c224 */ /* 0x000fe400078e0005 */
[----:B------:R-:W-:Y:S02]  /*2090*/  @!P3 IMAD R23, R16, 0x2, R23 ;  /* 0x000000021017b824 */ /* 0x000fe400078e0217 */
[----:B------:R-:W-:-:S04]  /*20a0*/  @!P4 IMAD.WIDE.U32 R38, R192, 0xa0, R38 ;  /* 0x000000a0c026c825 */ /* 0x000fc800078e0026 */
[----:B------:R-:W-:Y:S01]  /*20b0*/  @!P4 IMAD.IADD R24, R39, 0x1, R24 ;  /* 0x000000012718c824 */ /* 0x000fe200078e0218 */
[----:B-1----:R-:W-:Y:S01]  /*20c0*/  @!P4 LEA R10, P0, R38, R10, 0x1 ;  /* 0x0000000a260ac211 */ /* 0x002fe200078008ff */
[----:B------:R-:W-:Y:S02]  /*20d0*/  @!P2 IMAD R21, R16, 0x2, R21 ;  /* 0x000000021015a824 */ /* 0x000fe400078e0215 */
[----:B------:R-:W-:Y:S01]  /*20e0*/  IMAD.X R17, R233, 0x1, R17, P5 ;  /* 0x00000001e9117824 */ /* 0x000fe200028e0611 */
[----:B------:R-:W-:Y:S01]  /*20f0*/  @!P4 LEA.HI.X R11, R38, R11, R24, 0x1, P0 ;  /* 0x0000000b260bc211 */ /* 0x000fe200000f0c18 */
[----:B------:R-:W-:Y:S01]  /*2100*/  @!P2 IMAD.MOV.U32 R24, RZ, RZ, R194 ;  /* 0x000000ffff18a224 */ /* 0x000fe200078e00c2 */
[----:B---3--:R-:W-:Y:S01]  /*2110*/  @!P3 LEA R42, P0, R40, R8, 0x1 ;  /* 0x00000008282ab211 */ /* 0x008fe200078008ff */
[----:B------:R-:W-:Y:S01]  /*2120*/  @!P2 IMAD R8, R193, 0xe0, RZ ;  /* 0x000000e0c108a824 */ /* 0x000fe200078e02ff */
[----:B------:R-:W-:Y:S01]  /*2130*/  ISETP.GE.AND P5, PT, R32, R13, PT ;  /* 0x0000000d2000720c */ /* 0x000fe20003fa6270 */
[----:B------:R-:W-:Y:S01]  /*2140*/  @!P2 IMAD.MOV.U32 R25, RZ, RZ, R5 ;  /* 0x000000ffff19a224 */ /* 0x000fe200078e0005 */
[----:B------:R-:W-:Y:S01]  /*2150*/  @!P3 LEA.HI.X R43, R40, R9, R20, 0x1, P0 ;  /* 0x00000009282bb211 */ /* 0x000fe200000f0c14 */
[----:B------:R-:W-:Y:S01]  /*2160*/  @!P4 LDGSTS.E.BYPASS.LTC128B.128 [R27+0x3800], desc[UR8][R10.64] ;  /* 0x038000000a1bcfae */ /* 0x000fe2000b901d48 */
[----:B------:R-:W-:Y:S01]  /*2170*/  IMAD.IADD R37, R37, 0x1, R22 ;  /* 0x0000000125257824 */ /* 0x000fe200078e0216 */
[-C--:B------:R-:W-:Y:S01]  /*2180*/  ISETP.GE.AND P4, PT, R30, R13.reuse, PT ;  /* 0x0000000d1e00720c */ /* 0x080fe20003f86270 */
[----:B------:R-:W-:Y:S01]  /*2190*/  @!P2 IMAD.WIDE.U32 R38, R192, 0xe0, R24 ;  /* 0x000000e0c026a825 */ /* 0x000fe200078e0018 */
[----:B------:R-:W-:Y:S01]  /*21a0*/  @!P3 LDGSTS.E.BYPASS.LTC128B.128 [R23+0x4000], desc[UR8][R42.64] ;  /* 0x040000002a17bfae */ /* 0x000fe2000b901d48 */
[----:B------:R-:W-:-:S02]  /*21b0*/  ISETP.GE.AND P3, PT, R232, R13, PT ;  /* 0x0000000de800720c */ /* 0x000fc40003f66270 */
[----:B------:R-:W-:Y:S01]  /*21c0*/  @!P2 IMAD.IADD R8, R39, 0x1, R8 ;  /* 0x000000012708a824 */ /* 0x000fe200078e0208 */
[----:B----4-:R-:W-:Y:S01]  /*21d0*/  @!P2 LEA R2, P0, R38, R2, 0x1 ;  /* 0x000000022602a211 */ /* 0x010fe200078008ff */
[----:B------:R-:W-:-:S03]  /*21e0*/  IMAD.WIDE.U32 R36, R19, R6, R36 ;  /* 0x0000000613247225 */ /* 0x000fc600078e0024 */
[----:B------:R-:W-:Y:S01]  /*21f0*/  @!P2 LEA.HI.X R3, R38, R3, R8, 0x1, P0 ;  /* 0x000000032603a211 */ /* 0x000fe200000f0c08 */
[----:B------:R-:W-:Y:S01]  /*2200*/  IMAD R8, R17, R6, RZ ;  /* 0x0000000611087224 */ /* 0x000fe200078e02ff */
[----:B------:R-:W-:Y:S01]  /*2210*/  LEA R224, P0, R36, UR6, 0x1 ;  /* 0x0000000624e07c11 */ /* 0x000fe2000f8008ff */
[----:B------:R-:W-:Y:S02]  /*2220*/  IMAD.SHL.U32 R9, R6, 0x20, RZ ;  /* 0x0000002006097824 */ /* 0x000fe400078e00ff */
[----:B------:R1:W-:Y:S01]  /*2230*/  @!P2 LDGSTS.E.BYPASS.LTC128B.128 [R21+0x4800], desc[UR8][R2.64] ;  /* 0x048000000215afae */ /* 0x0003e2000b901d48 */
[----:B------:R-:W-:Y:S02]  /*2240*/  IMAD R8, R19, R7, R8 ;  /* 0x0000000713087224 */ /* 0x000fe400078e0208 */
[----:B------:R-:W-:Y:S01]  /*2250*/  @!P1 LEA R20, P2, R9, R224, 0x1 ;  /* 0x000000e009149211 */ /* 0x000fe200078408ff */
[----:B------:R-:W0:Y:S01]  /*2260*/  LDGDEPBAR ;  /* 0x00000000000079af */ /* 0x000e220000000000 */
[----:B------:R-:W-:-:S05]  /*2270*/  IMAD.IADD R8, R37, 0x1, R8 ;  /* 0x0000000125087824 */ /* 0x000fca00078e0208 */
[----:B------:R-:W-:Y:S02]  /*2280*/  LEA.HI.X R223, R36, UR7, R8, 0x1, P0 ;  /* 0x0000000724df7c11 */ /* 0x000fe400080f0c08 */
[----:B------:R-:W-:Y:S02]  /*2290*/  SHF.L.U64.HI R8, R6, 0x5, R7 ;  /* 0x0000000506087819 */ /* 0x000fe40000010207 */
[----:B------:R-:W-:Y:S01]  /*22a0*/  ISETP.GE.AND P0, PT, R18, R13, PT ;  /* 0x0000000d1200720c */ /* 0x000fe20003f06270 */
[----:B------:R-:W-:Y:S01]  /*22b0*/  @!P3 IMAD.MOV.U32 R225, RZ, RZ, R223 ;  /* 0x000000ffffe1b224 */ /* 0x000fe200078e00df */
[----:B-1----:R-:W-:Y:S01]  /*22c0*/  LOP3.LUT R3, R14, 0xfffffff8, RZ, 0xc0, !PT ;  /* 0xfffffff80e037812 */ /* 0x002fe200078ec0ff */
[----:B------:R-:W-:-:S04]  /*22d0*/  DEPBAR.LE SB0, 0x0 ;  /* 0x000080000000791a */ /* 0x000fc80000000000 */
[----:B------:R-:W-:Y:S01]  /*22e0*/  BAR.SYNC.DEFER_BLOCKING 0x0 ;  /* 0x0000000000007b1d */ /* 0x000fe20000010000 */
[----:B------:R-:W-:Y:S01]  /*22f0*/  @!P1 LEA.HI.X R21, R9, R223, R8, 0x1, P2 ;  /* 0x000000df09159211 */ /* 0x000fe200010f0c08 */
[C---:B------:R-:W-:Y:S01]  /*2300*/  IMAD.IADD R3, R198.reuse, 0x1, -R3 ;  /* 0x00000001c6037824 */ /* 0x040fe200078e0a03 */
[----:B------:R-:W-:Y:S02]  /*2310*/  LOP3.LUT R9, R15, 0xfffffff0, RZ, 0xc0, !PT ;  /* 0xfffffff00f097812 */ /* 0x000fe400078ec0ff */
[----:B------:R-:W-:Y:S02]  /*2320*/  SHF.R.S32.HI R8, RZ, 0x4, R15 ;  /* 0x00000004ff087819 */ /* 0x000fe4000001140f */
[----:B------:R-:W-:Y:S01]  /*2330*/  LEA.HI R14, R3, R3, RZ, 0x1 ;  /* 0x00000003030e7211 */ /* 0x000fe200078f08ff */
[----:B------:R-:W-:Y:S01]  /*2340*/  IMAD.IADD R200, R198, 0x1, -R9 ;  /* 0x00000001c6c87824 */ /* 0x000fe200078e0a09 */
[----:B------:R-:W-:Y:S02]  /*2350*/  LEA.HI R15, R15, R8, RZ, 0x1 ;  /* 0x000000080f0f7211 */ /* 0x000fe400078f08ff */
[----:B------:R-:W-:-:S02]  /*2360*/  SHF.R.S32.HI R2, RZ, 0x1, R14 ;  /* 0x00000001ff027819 */ /* 0x000fc4000001140e */
[----:B------:R-:W-:Y:S02]  /*2370*/  LEA.HI R9, R200, R200, RZ, 0x1 ;  /* 0x000000c8c8097211 */ /* 0x000fe400078f08ff */
[----:B------:R-:W-:Y:S02]  /*2380*/  ISETP.GE.AND P2, PT, R26, R13, PT ;  /* 0x0000000d1a00720c */ /* 0x000fe40003f46270 */
[--C-:B------:R-:W-:Y:S02]  /*2390*/  SHF.R.S32.HI R17, RZ, 0x1, R9.reuse ;  /* 0x00000001ff117819 */ /* 0x100fe40000011409 */
[----:B------:R-:W-:Y:S02]  /*23a0*/  SHF.R.S32.HI R16, RZ, 0x1f, R9 ;  /* 0x0000001fff107819 */ /* 0x000fe40000011409 */
[----:B------:R-:W-:Y:S02]  /*23b0*/  LOP3.LUT R15, R15, 0xfffffffe, RZ, 0xc0, !PT ;  /* 0xfffffffe0f0f7812 */ /* 0x000fe400078ec0ff */
[----:B------:R-:W-:Y:S01]  /*23c0*/  LEA.HI R16, R16, R17, RZ, 0x2 ;  /* 0x0000001110107211 */ /* 0x000fe200078f10ff */
[----:B------:R-:W-:Y:S01]  /*23d0*/  @P3 STS [R229+0x5000], RZ ;  /* 0x005000ffe5003388 */ /* 0x000fe20000000800 */
[----:B------:R-:W-:Y:S01]  /*23e0*/  LOP3.LUT R14, R14, 0x7fffffe, RZ, 0xc0, !PT ;  /* 0x07fffffe0e0e7812 */ /* 0x000fe200078ec0ff */
[----:B------:R-:W-:Y:S01]  /*23f0*/  IMAD.IADD R15, R8, 0x1, -R15 ;  /* 0x00000001080f7824 */ /* 0x000fe200078e0a0f */
[----:B------:R-:W-:Y:S01]  /*2400*/  LOP3.LUT R9, R9, 0x7fffffe, RZ, 0xc0, !PT ;  /* 0x07fffffe09097812 */ /* 0x000fe200078ec0ff */
[----:B------:R-:W-:Y:S01]  /*2410*/  @P3 STS [R229+0x5004], RZ ;  /* 0x005004ffe5003388 */ /* 0x000fe20000000800 */
[----:B------:R-:W-:-:S03]  /*2420*/  @!P5 IMAD R8, R7, 0xc0, RZ ;  /* 0x000000c00708d824 */ /* 0x000fc600078e02ff */
[----:B------:R-:W-:Y:S04]  /*2430*/  @P3 STS.64 [R229+0x5008], RZ ;  /* 0x005008ffe5003388 */ /* 0x000fe80000000a00 */
[----:B------:R-:W-:Y:S01]  /*2440*/  @!PT LDS RZ, [RZ] ;  /* 0x00000000fffff984 */ /* 0x000fe20000000800 */
[----:B------:R-:W-:Y:S01]  /*2450*/  @!PT LDS RZ, [RZ] ;  /* 0x00000000fffff984 */ /* 0x000fe20000000800 */
[----:B------:R-:W-:Y:S01]  /*2460*/  @!PT LDS RZ, [RZ] ;  /* 0x00000000fffff984 */ /* 0x000fe20000000800 */
[----:B------:R1:W-:Y:S01]  /*2470*/  @!P3 LDGSTS.E.BYPASS.LTC128B.128 [R229+0x5000], desc[UR8][R224.64] ;  /* 0x05000000e0e5bfae */ /* 0x0003e2000b901d48 */
[----:B------:R-:W-:-:S03]  /*2480*/  ISETP.GE.AND P3, PT, R28, R13, PT ;  /* 0x0000000d1c00720c */ /* 0x000fc60003f66270 */
[----:B------:R-:W-:Y:S04]  /*2490*/  @P1 STS.128 [R229+0x5800], RZ ;  /* 0x005800ffe5001388 */ /* 0x000fe80000000c00 */
[----:B------:R-:W-:Y:S01]  /*24a0*/  @!PT LDS RZ, [RZ] ;  /* 0x00000000fffff984 */ /* 0x000fe20000000800 */
[----:B------:R-:W-:Y:S01]  /*24b0*/  @!PT LDS RZ, [RZ] ;  /* 0x00000000fffff984 */ /* 0x000fe20000000800 */
[----:B------:R-:W-:Y:S01]  /*24c0*/  @!PT LDS RZ, [RZ] ;  /* 0x00000000fffff984 */ /* 0x000fe20000000800 */
[----:B------:R2:W-:Y:S01]  /*24d0*/  @!P1 LDGSTS.E.BYPASS.LTC128B.128 [R229+0x5800], desc[UR8][R20.64] ;  /* 0x0580000014e59fae */ /* 0x0005e2000b901d48 */
[----:B------:R-:W-:-:S03]  /*24e0*/  @!P0 LEA R10, P1, R6, R224, 0x7 ;  /* 0x000000e0060a8211 */ /* 0x000fc600078238ff */
[----:B------:R-:W-:Y:S01]  /*24f0*/  @P0 STS.128 [R229+0x6000], RZ ;  /* 0x006000ffe5000388 */ /* 0x000fe20000000c00 */
[----:B------:R-:W-:Y:S02]  /*2500*/  @!P0 LEA.HI.X R11, R6, R223, R7, 0x7, P1 ;  /* 0x000000df060b8211 */ /* 0x000fe400008f3c07 */
[----:B------:R-:W-:Y:S01]  /*2510*/  ISETP.GE.AND P1, PT, R4, R13, PT ;  /* 0x0000000d0400720c */ /* 0x000fe20003f26270 */
[----:B------:R-:W-:Y:S02]  /*2520*/  IMAD.SHL.U32 R4, R2, 0x40, RZ ;  /* 0x0000004002047824 */ /* 0x000fe400078e00ff */
[----:B------:R-:W-:Y:S01]  /*2530*/  @!PT LDS RZ, [RZ] ;  /* 0x00000000fffff984 */ /* 0x000fe20000000800 */
[----:B------:R-:W-:Y:S01]  /*2540*/  @!PT LDS RZ, [RZ] ;  /* 0x00000000fffff984 */ /* 0x000fe20000000800 */
[----:B------:R-:W-:Y:S01]  /*2550*/  @!PT LDS RZ, [RZ] ;  /* 0x00000000fffff984 */ /* 0x000fe20000000800 */
[----:B------:R3:W-:Y:S03]  /*2560*/  @!P0 LDGSTS.E.BYPASS.LTC128B.128 [R229+0x6000], desc[UR8][R10.64] ;  /* 0x060000000ae58fae */ /* 0x0007e6000b901d48 */
[----:B------:R-:W-:Y:S01]  /*2570*/  LOP3.LUT R13, R4, 0xc0, RZ, 0xc0, !PT ;  /* 0x000000c0040d7812 */ /* 0x000fe200078ec0ff */
[----:B------:R-:W-:Y:S01]  /*2580*/  @P5 STS.128 [R229+0x6800], RZ ;  /* 0x006800ffe5005388 */ /* 0x000fe20000000c00 */
[----:B------:R-:W-:Y:S01]  /*2590*/  LOP3.LUT R4, R16, 0xfffffffc, RZ, 0xc0, !PT ;  /* 0xfffffffc10047812 */ /* 0x000fe200078ec0ff */
[----:B------:R-:W-:Y:S01]  /*25a0*/  IMAD.IADD R16, R3, 0x1, -R14 ;  /* 0x0000000103107824 */ /* 0x000fe200078e0a0e */
[----:B------:R-:W-:-:S02]  /*25b0*/  LOP3.LUT R12, R13, 0x8, R12, 0xf8, !PT ;  /* 0x000000080d0c7812 */ /* 0x000fc400078ef80c */
[----:B------:R-:W-:Y:S01]  /*25c0*/  SHF.R.U32.HI R13, RZ, 0x3, R13 ;  /* 0x00000003ff0d7819 */ /* 0x000fe2000001160d */
[----:B-1----:R-:W-:Y:S02]  /*25d0*/  @!P5 IMAD.MOV.U32 R225, RZ, RZ, R223 ;  /* 0x000000ffffe1d224 */ /* 0x002fe400078e00df */
[----:B------:R-:W-:Y:S01]  /*25e0*/  IMAD.IADD R4, R17, 0x1, -R4 ;  /* 0x0000000111047824 */ /* 0x000fe200078e0a04 */
[----:B------:R-:W-:Y:S01]  /*25f0*/  LOP3.LUT R14, R12, R13, RZ, 0x3c, !PT ;  /* 0x0000000d0c0e7212 */ /* 0x000fe200078e3cff */
[----:B------:R-:W-:Y:S01]  /*2600*/  IMAD R219, R15, 0x8, R16 ;  /* 0x000000080fdb7824 */ /* 0x000fe200078e0210 */
[----:B------:R-:W-:Y:S01]  /*2610*/  SHF.R.S32.HI R13, RZ, 0x1f, R200 ;  /* 0x0000001fff0d7819 */ /* 0x000fe200000114c8 */
[C---:B------:R-:W-:Y:S01]  /*2620*/  @!P5 IMAD.WIDE.U32 R16, R6.reuse, 0xc0, R224 ;  /* 0x000000c00610d825 */ /* 0x040fe200078e00e0 */
[----:B--2---:R-:W-:-:S03]  /*2630*/  @!P4 LEA R20, P0, R6, R224, 0x8 ;  /* 0x000000e00614c211 */ /* 0x004fc600078040ff */
[----:B------:R-:W-:Y:S01]  /*2640*/  @!P5 IMAD.IADD R17, R17, 0x1, R8 ;  /* 0x000000011111d824 */ /* 0x000fe200078e0208 */
[----:B------:R-:W-:Y:S01]  /*2650*/  LEA.HI R8, R13, R200, RZ, 0x3 ;  /* 0x000000c80d087211 */ /* 0x000fe200078f18ff */
[----:B------:R-:W-:Y:S01]  /*2660*/  @!P2 IMAD.MOV.U32 R225, RZ, RZ, R223 ;  /* 0x000000ffffe1a224 */ /* 0x000fe200078e00df */
[----:B------:R-:W-:Y:S01]  /*2670*/  @!P4 LEA.HI.X R21, R6, R223, R7, 0x8, P0 ;  /* 0x000000df0615c211 */ /* 0x000fe200000f4407 */
[----:B------:R-:W-:Y:S01]  /*2680*/  IMAD.SHL.U32 R3, R4, 0x40, RZ ;  /* 0x0000004004037824 */ /* 0x000fe200078e00ff */
[----:B------:R-:W-:Y:S01]  /*2690*/  @!PT LDS RZ, [RZ] ;  /* 0x00000000fffff984 */ /* 0x000fe20000000800 */
[----:B------:R-:W-:Y:S01]  /*26a0*/  @!PT LDS RZ, [RZ] ;  /* 0x00000000fffff984 */ /* 0x000fe20000000800 */
[----:B------:R-:W-:Y:S01]  /*26b0*/  @!PT LDS RZ, [RZ] ;  /* 0x00000000fffff984 */ /* 0x000fe20000000800 */
[----:B------:R-:W-:Y:S01]  /*26c0*/  @!P5 LDGSTS.E.BYPASS.LTC128B.128 [R229+0x6800], desc[UR8][R16.64] ;  /* 0x0680000010e5dfae */ /* 0x000fe2000b901d48 */
[----:B------:R-:W-:Y:S01]  /*26d0*/  IMAD.SHL.U32 R12, R15, 0x8, RZ ;  /* 0x000000080f0c7824 */ /* 0x000fe200078e00ff */
[----:B------:R-:W-:Y:S01]  /*26e0*/  LOP3.LUT P0, RZ, R2, 0x2, RZ, 0xc0, !PT ;  /* 0x0000000202ff7812 */ /* 0x000fe2000780c0ff */
[----:B------:R-:W-:Y:S01]  /*26f0*/  IMAD.U32 R219, R219, 0x20, R14 ;  /* 0x00000020dbdb7824 */ /* 0x000fe200078e000e */
[----:B------:R-:W-:Y:S01]  /*2700*/  LOP3.LUT R3, R3, 0xc0, RZ, 0xc0, !PT ;  /* 0x000000c003037812 */ /* 0x000fe200078ec0ff */
[----:B------:R-:W-:Y:S01]  /*2710*/  @!P2 IMAD.WIDE.U32 R14, R6, 0x180, R224 ;  /* 0x00000180060ea825 */ /* 0x000fe200078e00e0 */
[----:B------:R-:W-:Y:S01]  /*2720*/  @P4 STS.128 [R229+0x7000], RZ ;  /* 0x007000ffe5004388 */ /* 0x000fe20000000c00 */
[----:B------:R-:W-:-:S02]  /*2730*/  SEL R2, R56, 0xfffffff0, !P0 ;  /* 0xfffffff038027807 */ /* 0x000fc40004000000 */
[----:B------:R-:W-:Y:S01]  /*2740*/  IMAD.SHL.U32 R8, R8, 0x20, RZ ;  /* 0x0000002008087824 */ /* 0x000fe200078e00ff */
[----:B------:R-:W-:Y:S01]  /*2750*/  LOP3.LUT R12, R3, 0x8, R12, 0xf8, !PT ;  /* 0x00000008030c7812 */ /* 0x000fe200078ef80c */
[----:B------:R-:W-:Y:S01]  /*2760*/  @!P1 IMAD.MOV.U32 R225, RZ, RZ, R223 ;  /* 0x000000ffffe19224 */ /* 0x000fe200078e00df */
[----:B------:R-:W-:Y:S01]  /*2770*/  SHF.R.U32.HI R3, RZ, 0x3, R3 ;  /* 0x00000003ff037819 */ /* 0x000fe20000011603 */
[----:B------:R-:W-:Y:S01]  /*2780*/  IMAD.IADD R200, R200, 0x1, -R9 ;  /* 0x00000001c8c87824 */ /* 0x000fe200078e0a09 */
[----:B------:R-:W-:Y:S01]  /*2790*/  LOP3.LUT R199, R8, 0xffffff00, RZ, 0xc0, !PT ;  /* 0xffffff0008c77812 */ /* 0x000fe200078ec0ff */
[----:B------:R-:W-:Y:S01]  /*27a0*/  @!P1 IMAD R9, R7, 0x1c0, RZ ;  /* 0x000001c007099824 */ /* 0x000fe200078e02ff */
[----:B------:R-:W-:Y:S01]  /*27b0*/  LOP3.LUT R3, R12, R3, RZ, 0x3c, !PT ;  /* 0x000000030c037212 */ /* 0x000fe200078e3cff */
[----:B------:R-:W-:Y:S01]  /*27c0*/  @!P1 IMAD.WIDE.U32 R18, R6, 0x1c0, R224 ;  /* 0x000001c006129825 */ /* 0x000fe200078e00e0 */
[----:B------:R-:W-:Y:S01]  /*27d0*/  @!PT LDS RZ, [RZ] ;  /* 0x00000000fffff984 */ /* 0x000fe20000000800 */
[----:B------:R-:W-:Y:S01]  /*27e0*/  @!PT LDS RZ, [RZ] ;  /* 0x00000000fffff984 */ /* 0x000fe20000000800 */
[----:B------:R-:W-:Y:S01]  /*27f0*/  @!PT LDS RZ, [RZ] ;  /* 0x00000000fffff984 */ /* 0x000fe20000000800 */
[----:B------:R-:W-:Y:S01]  /*2800*/  @!P4 LDGSTS.E.BYPASS.LTC128B.128 [R229+0x7000], desc[UR8][R20.64] ;  /* 0x0700000014e5cfae */ /* 0x000fe2000b901d48 */
[----:B------:R-:W-:-:S02]  /*2810*/  LEA R219, R219, UR4, 0x1 ;  /* 0x00000004dbdb7c11 */ /* 0x000fc4000f8e08ff */
[----:B------:R-:W-:Y:S01]  /*2820*/  @!P1 IMAD.IADD R19, R19, 0x1, R9 ;  /* 0x0000000113139824 */ /* 0x000fe200078e0209 */
[----:B------:R-:W-:Y:S01]  /*2830*/  @P3 STS.128 [R229+0x7800], RZ ;  /* 0x007800ffe5003388 */ /* 0x000fe20000000c00 */
[----:B---3--:R-:W-:Y:S02]  /*2840*/  @!P3 IMAD.MOV.U32 R10, RZ, RZ, R224 ;  /* 0x000000ffff0ab224 */ /* 0x008fe400078e00e0 */
[----:B------:R-:W-:Y:S02]  /*2850*/  @!P3 IMAD.MOV.U32 R11, RZ, RZ, R223 ;  /* 0x000000ffff0bb224 */ /* 0x000fe400078e00df */
[----:B------:R-:W-:Y:S02]  /*2860*/  IMAD R9, R202, 0x200, R199 ;  /* 0x00000200ca097824 */ /* 0x000fe400078e02c7 */
[C---:B------:R-:W-:Y:S02]  /*2870*/  @!P2 IMAD R12, R7.reuse, 0x180, RZ ;  /* 0x00000180070ca824 */ /* 0x040fe400078e02ff */
[----:B------:R-:W-:-:S02]  /*2880*/  @!P3 IMAD R13, R7, 0x140, RZ ;  /* 0x00000140070db824 */ /* 0x000fc400078e02ff */
[----:B------:R-:W-:-:S04]  /*2890*/  @!P3 IMAD.WIDE.U32 R22, R6, 0x140, R10 ;  /* 0x000001400616b825 */ /* 0x000fc800078e000a */
[----:B------:R-:W-:Y:S02]  /*28a0*/  IMAD R8, R200, 0x20, R9 ;  /* 0x00000020c8087824 */ /* 0x000fe400078e0209 */
[----:B------:R-:W-:Y:S02]  /*28b0*/  @!P2 IMAD.IADD R11, R15, 0x1, R12 ;  /* 0x000000010f0ba824 */ /* 0x000fe400078e020c */
[----:B------:R-:W-:Y:S02]  /*28c0*/  @!P3 IMAD.IADD R13, R23, 0x1, R13 ;  /* 0x00000001170db824 */ /* 0x000fe400078e020d */
[----:B------:R-:W-:Y:S02]  /*28d0*/  @!P3 IMAD.MOV.U32 R12, RZ, RZ, R22 ;  /* 0x000000ffff0cb224 */ /* 0x000fe400078e0016 */
[----:B------:R-:W-:Y:S02]  /*28e0*/  IMAD.IADD R221, R3, 0x1, R8 ;  /* 0x0000000103dd7824 */ /* 0x000fe400078e0208 */
[----:B------:R-:W-:Y:S01]  /*28f0*/  @!P2 IMAD.MOV.U32 R10, RZ, RZ, R14 ;  /* 0x000000ffff0aa224 */ /* 0x000fe200078e000e */
[----:B------:R-:W-:Y:S01]  /*2900*/  @!PT LDS RZ, [RZ] ;  /* 0x00000000fffff984 */ /* 0x000fe20000000800 */
[----:B------:R-:W-:Y:S01]  /*2910*/  @!PT LDS RZ, [RZ] ;  /* 0x00000000fffff984 */ /* 0x000fe20000000800 */
[----:B------:R-:W-:Y:S01]  /*2920*/  @!PT LDS RZ, [RZ] ;  /* 0x00000000fffff984 */ /* 0x000fe20000000800 */
[----:B------:R1:W-:Y:S01]  /*2930*/  @!P3 LDGSTS.E.BYPASS.LTC128B.128 [R229+0x7800], desc[UR8][R12.64] ;  /* 0x078000000ce5bfae */ /* 0x0003e2000b901d48 */
[----:B------:R-:W-:Y:S01]  /*2940*/  IMAD R204, R2, 0x2, R219 ;  /* 0x0000000202cc7824 */ /* 0x000fe200078e02db */
[----:B------:R-:W-:Y:S01]  /*2950*/  LEA R221, R221, UR4, 0x1 ;  /* 0x00000004dddd7c11 */ /* 0x000fe2000f8e08ff */
[----:B------:R-:W-:Y:S01]  /*2960*/  IMAD R200, R200, 0x20, R199 ;  /* 0x00000020c8c87824 */ /* 0x000fe200078e02c7 */
[----:B------:R-:W-:Y:S03]  /*2970*/  @P2 STS.128 [R229+0x8000], RZ ;  /* 0x008000ffe5002388 */ /* 0x000fe60000000c00 */
[----:B------:R-:W-:Y:S01]  /*2980*/  IMAD.IADD R3, R3, 0x1, R200 ;  /* 0x0000000103037824 */ /* 0x000fe200078e02c8 */
        /* <DEDUP_REMOVED lines=8> */
[----:B------:R2:W-:Y:S01]  /*2a10*/  @!P1 LDGSTS.E.BYPASS.LTC128B.128 [R229+0x8800], desc[UR8][R18.64] ;  /* 0x0880000012e59fae */ /* 0x0005e2000b901d48 */
[----:B------:R-:W-:-:S03]  /*2a20*/  LOP3.LUT P1, RZ, R4, 0x2, RZ, 0xc0, !PT ;  /* 0x0000000204ff7812 */ /* 0x000fc6000782c0ff */
[----:B------:R-:W-:Y:S01]  /*2a30*/  LDSM.16.M88.4 R52, [R221] ;  /* 0x00000000dd34783b */ /* 0x000fe20000000200 */
[----:B------:R-:W-:Y:S02]  /*2a40*/  SEL R4, R56, 0xfffffff0, !P1 ;  /* 0xfffffff038047807 */ /* 0x000fe40004800000 */
[----:B------:R-:W-:Y:S01]  /*2a50*/  ISETP.GT.AND P1, PT, R195, 0x1, PT ;  /* 0x00000001c300780c */ /* 0x000fe20003f24270 */
[----:B------:R-:W3:Y:S02]  /*2a60*/  LDSM.16.M88.4 R36, [R219+0x1400] ;  /* 0x00140000db24783b */ /* 0x000ee40000000200 */
[----:B------:R-:W-:Y:S02]  /*2a70*/  IMAD R220, R4, 0x2, R221 ;  /* 0x0000000204dc7824 */ /* 0x000fe400078e02dd */
[----:B------:R-:W4:Y:S04]  /*2a80*/  LDSM.16.M88.4 R44, [R219+0x1000] ;  /* 0x00100000db2c783b */ /* 0x000f280000000200 */
[----:B-1----:R-:W2:Y:S04]  /*2a90*/  LDSM.16.M88.4 R12, [R219+0x2000] ;  /* 0x00200000db0c783b */ /* 0x002ea80000000200 */
[----:B------:R-:W-:Y:S04]  /*2aa0*/  LDSM.16.M88.4 R56, [R220] ;  /* 0x00000000dc38783b */ /* 0x000fe80000000200 */
[----:B------:R-:W1:Y:S04]  /*2ab0*/  LDSM.16.M88.4 R144, [R204+0x1400] ;  /* 0x00140000cc90783b */ /* 0x000e680000000200 */
        /* <DEDUP_REMOVED lines=15> */
[C---:B--2---:R-:W-:Y:S01]  /*2bb0*/  HMMA.16816.F32.BF16 R16, R52.reuse, R12, RZ ;  /* 0x0000000c3410723c */ /* 0x044fe200000418ff */
[----:B------:R-:W2:Y:S04]  /*2bc0*/  LDSM.16.M88.4 R76, [R219+0x4400] ;  /* 0x00440000db4c783b */ /* 0x000ea80000000200 */
[----:B------:R-:W2:Y:S01]  /*2bd0*/  LDSM.16.M88.4 R68, [R219+0x4800] ;  /* 0x00480000db44783b */ /* 0x000ea20000000200 */
[----:B------:R-:W-:Y:S03]  /*2be0*/  HMMA.16816.F32.BF16 R12, R52, R14, RZ ;  /* 0x0000000e340c723c */ /* 0x000fe600000418ff */
[----:B------:R-:W2:Y:S03]  /*2bf0*/  LDSM.16.M88.4 R152, [R219+0x4c00] ;  /* 0x004c0000db98783b */ /* 0x000ea60000000200 */
[C---:B-1----:R-:W-:Y:S01]  /*2c00*/  HMMA.16816.F32.BF16 R40, R56.reuse, R144, R40 ;  /* 0x000000903828723c */ /* 0x042fe20000041828 */
[----:B------:R-:W1:Y:S04]  /*2c10*/  LDSM.16.M88.4 R60, [R204+0x2000] ;  /* 0x00200000cc3c783b */ /* 0x000e680000000200 */
[----:B------:R-:W-:Y:S01]  /*2c20*/  LDSM.16.M88.4 R188, [R204+0x1800] ;  /* 0x00180000ccbc783b */ /* 0x000fe20000000200 */
[C---:B------:R-:W-:Y:S03]  /*2c30*/  HMMA.16816.F32.BF16 R36, R56.reuse, R146, R36 ;  /* 0x000000923824723c */ /* 0x040fe60000041824 */
[----:B------:R-:W1:Y:S03]  /*2c40*/  LDSM.16.M88.4 R144, [R204+0x4800] ;  /* 0x00480000cc90783b */ /* 0x000e660000000200 */
[C---:B------:R-:W-:Y:S01]  /*2c50*/  HMMA.16816.F32.BF16 R48, R56.reuse, R148, R48 ;  /* 0x000000943830723c */ /* 0x040fe20000041830 */
[----:B------:R-:W-:Y:S04]  /*2c60*/  LDSM.16.M88.4 R184, [R204+0x1c00] ;  /* 0x001c0000ccb8783b */ /* 0x000fe80000000200 */
[----:B------:R-:W-:Y:S01]  /*2c70*/  LDSM.16.M88.4 R180, [R204+0x2400] ;  /* 0x00240000ccb4783b */ /* 0x000fe20000000200 */
[----:B------:R-:W-:Y:S03]  /*2c80*/  HMMA.16816.F32.BF16 R44, R56, R150, R44 ;  /* 0x00000096382c723c */ /* 0x000fe6000004182c */
[----:B------:R-:W1:Y:S03]  /*2c90*/  LDSM.16.M88.4 R148, [R204+0x4400] ;  /* 0x00440000cc94783b */ /* 0x000e660000000200 */
[C---:B------:R-:W-:Y:S01]  /*2ca0*/  HMMA.16816.F32.BF16 R32, R52.reuse, R28, RZ ;  /* 0x0000001c3420723c */ /* 0x040fe200000418ff */
[----:B------:R-:W1:Y:S04]  /*2cb0*/  LDSM.16.M88.4 R176, [R204+0x2800] ;  /* 0x00280000ccb0783b */ /* 0x000e680000000200 */
[----:B------:R-:W1:Y:S01]  /*2cc0*/  LDSM.16.M88.4 R172, [R204+0x2c00] ;  /* 0x002c0000ccac783b */ /* 0x000e620000000200 */
[C---:B------:R-:W-:Y:S03]  /*2cd0*/  HMMA.16816.F32.BF16 R24, R52.reuse, R20, RZ ;  /* 0x000000143418723c */ /* 0x040fe600000418ff */
[----:B------:R-:W1:Y:S03]  /*2ce0*/  LDSM.16.M88.4 R168, [R204+0x3000] ;  /* 0x00300000cca8783b */ /* 0x000e660000000200 */
[C---:B------:R-:W-:Y:S01]  /*2cf0*/  HMMA.16816.F32.BF16 R8, R52.reuse, R140, RZ ;  /* 0x0000008c3408723c */ /* 0x040fe200000418ff */
[----:B------:R-:W1:Y:S04]  /*2d00*/  LDSM.16.M88.4 R164, [R204+0x3400] ;  /* 0x00340000cca4783b */ /* 0x000e680000000200 */
[----:B------:R-:W1:Y:S01]  /*2d10*/  LDSM.16.M88.4 R160, [R204+0x3800] ;  /* 0x00380000cca0783b */ /* 0x000e620000000200 */
[C---:B------:R-:W-:Y:S03]  /*2d20*/  HMMA.16816.F32.BF16 R136, R52.reuse, R132, RZ ;  /* 0x000000843488723c */ /* 0x040fe600000418ff */
[----:B------:R-:W1:Y:S03]  /*2d30*/  LDSM.16.M88.4 R156, [R204+0x3c00] ;  /* 0x003c0000cc9c783b */ /* 0x000e660000000200 */
[C---:B---3--:R-:W-:Y:S01]  /*2d40*/  HMMA.16816.F32.BF16 R128, R52.reuse, R124, RZ ;  /* 0x0000007c3480723c */ /* 0x048fe200000418ff */
[----:B------:R-:W0:Y:S05]  /*2d50*/  LDGDEPBAR ;  /* 0x00000000000079af */ /* 0x000e2a0000000000 */
[C---:B------:R-:W-:Y:S06]  /*2d60*/  HMMA.16816.F32.BF16 R120, R52.reuse, R116, RZ ;  /* 0x000000743478723c */ /* 0x040fec00000418ff */
[C---:B------:R-:W-:Y:S06]  /*2d70*/  HMMA.16816.F32.BF16 R112, R52.reuse, R108, RZ ;  /* 0x0000006c3470723c */ /* 0x040fec00000418ff */
[C---:B----4-:R-:W-:Y:S06]  /*2d80*/  HMMA.16816.F32.BF16 R104, R52.reuse, R100, RZ ;  /* 0x000000643468723c */ /* 0x050fec00000418ff */
        /* <DEDUP_REMOVED lines=20> */
[----:B------:R-:W-:Y:S01]  /*2ed0*/  HMMA.16816.F32.BF16 R12, R56, R62, R12 ;  /* 0x0000003e380c723c */ /* 0x000fe2000004180c */
[----:B------:R-:W1:Y:S01]  /*2ee0*/  LDSM.16.M88.4 R60, [R204+0x4c00] ;  /* 0x004c0000cc3c783b */ /* 0x000e620000000200 */
[----:B------:R-:W-:-:S04]  /*2ef0*/  DEPBAR.LE SB0, 0x0 ;  /* 0x000080000000791a */ /* 0x000fc80000000000 */
[C---:B------:R-:W-:Y:S06]  /*2f00*/  HMMA.16816.F32.BF16 R72, R56.reuse, R144, R72 ;  /* 0x000000903848723c */ /* 0x040fec0000041848 */
[C---:B------:R-:W-:Y:S01]  /*2f10*/  HMMA.16816.F32.BF16 R80, R56.reuse, R148, R80 ;  /* 0x000000943850723c */ /* 0x040fe20000041850 */
[----:B------:R-:W-:Y:S01]  /*2f20*/  IMAD.IADD R144, R198, 0x1, -R203 ;  /* 0x00000001c6907824 */ /* 0x000fe200078e0acb */
[----:B------:R-:W3:Y:S04]  /*2f30*/  @!P1 LDC.64 R148, c[0x0][0x218] ;  /* 0x00008600ff949b82 */ /* 0x000ee80000000a00 */
[----:B------:R-:W-:Y:S01]  /*2f40*/  SHF.R.S32.HI R145, RZ, 0x1f, R144 ;  /* 0x0000001fff917819 */ /* 0x000fe20000011490 */
[----:B------:R-:W-:Y:S03]  /*2f50*/  HMMA.16816.F32.BF16 R32, R56, R188, R32 ;  /* 0x000000bc3820723c */ /* 0x000fe60000041820 */
[----:B------:R-:W-:-:S03]  /*2f60*/  LEA.HI R236, R145, R144, RZ, 0x2 ;  /* 0x0000009091ec7211 */ /* 0x000fc600078f10ff */
[----:B------:R-:W-:Y:S01]  /*2f70*/  HMMA.16816.F32.BF16 R28, R56, R190, R28 ;  /* 0x000000be381c723c */ /* 0x000fe2000004181c */
[----:B------:R-:W-:-:S05]  /*2f80*/  SHF.R.S32.HI R236, RZ, 0x2, R236 ;  /* 0x00000002ffec7819 */ /* 0x000fca00000114ec */
[C---:B------:R-:W-:Y:S06]  /*2f90*/  HMMA.16816.F32.BF16 R24, R56.reuse, R184, R24 ;  /* 0x000000b83818723c */ /* 0x040fec0000041818 */
[----:B------:R-:W-:Y:S01]  /*2fa0*/  HMMA.16816.F32.BF16 R20, R56, R186, R20 ;  /* 0x000000ba3814723c */ /* 0x000fe20000041814 */
[----:B---3--:R-:W-:-:S04]  /*2fb0*/  @!P1 LEA R234, P0, R194, R148, 0x1 ;  /* 0x00000094c2ea9211 */ /* 0x008fc800078008ff */
[----:B------:R-:W-:Y:S01]  /*2fc0*/  @!P1 LEA.HI.X R235, R194, R149, R5, 0x1, P0 ;  /* 0x00000095c2eb9211 */ /* 0x000fe200000f0c05 */
        /* <DEDUP_REMOVED lines=16> */
[C---:B------:R-:W-:Y:S06]  /*30d0*/  HMMA.16816.F32.BF16 R76, R56.reuse, R150, R76 ;  /* 0x00000096384c723c */ /* 0x040fec000004184c */
[C---:B------:R-:W-:Y:S06]  /*30e0*/  HMMA.16816.F32.BF16 R68, R56.reuse, R146, R68 ;  /* 0x000000923844723c */ /* 0x040fec0000041844 */
[C---:B-1----:R-:W-:Y:S06]  /*30f0*/  HMMA.16816.F32.BF16 R64, R56.reuse, R60, R64 ;  /* 0x0000003c3840723c */ /* 0x042fec0000041840 */
[----:B------:R-:W-:Y:S07]  /*3100*/  HMMA.16816.F32.BF16 R52, R56, R62, R52 ;  /* 0x0000003e3834723c */ /* 0x000fee0000041834 */
[----:B------:R-:W-:-:S04]  /*3110*/  IADD3 R57, R201, 0x1, R236 ;  /* 0x00000001c9397810 */ /* 0x000fc80007ffe0ec */
[----:B------:R-:W-:-:S05]  /*3120*/  IADD3 R57, R197, R57, -R228 ;  /* 0x00000039c5397210 */ /* 0x000fca0007ffe8e4 */
[----:B------:R-:W-:Y:S02]  /*3130*/  IMAD.IADD R150, R57, 0x1, R0 ;  /* 0x0000000139967824 */ /* 0x000fe400078e0200 */
[----:B------:R-:W-:Y:S02]  /*3140*/  IMAD.SHL.U32 R57, R198, 0x2, RZ ;  /* 0x00000002c6397824 */ /* 0x000fe400078e00ff */
[----:B------:R-:W-:Y:S01]  /*3150*/  VIADD R0, R219, 0x1000 ;  /* 0x00001000db007836 */ /* 0x000fe20000000000 */
[C---:B------:R-:W-:Y:S02]  /*3160*/  VIMNMX R151, R150.reuse, R197, PT ;  /* 0x000000c596977248 */ /* 0x040fe40003fe0100 */
[----:B------:R-:W-:Y:S01]  /*3170*/  VIADDMNMX R150, R150, 0x8, R197, PT ;  /* 0x0000000896967846 */ /* 0x000fe200038001c5 */
[----:B------:R-:W-:Y:S01]  /*3180*/  IMAD R218, R2, 0x2, R0 ;  /* 0x0000000202da7824 */ /* 0x000fe200078e0200 */
[----:B------:R-:W-:Y:S01]  /*3190*/  LOP3.LUT R57, R57, 0x6, RZ, 0xc0, !PT ;  /* 0x0000000639397812 */ /* 0x000fe200078ec0ff */
[----:B------:R-:W-:Y:S06]  /*31a0*/  BAR.SYNC.DEFER_BLOCKING 0x0 ;  /* 0x0000000000007b1d */ /* 0x000fec0000010000 */
[----:B------:R-:W-:Y:S05]  /*31b0*/  @!P1 BRA `(.L_x_1591) ;  /* 0x00000004007c9947 */ /* 0x000fea0003800000 */
        /* <DEDUP_REMOVED lines=18> */
[----:B------:R-:W-:Y:S01]  /*32e0*/  IMAD.HI.U32 R62, R61, R56, RZ ;  /* 0x000000383d3e7227 */ /* 0x000fe200078e00ff */
[----:B------:R-:W-:-:S03]  /*32f0*/  IADD3 R61, -R58, RZ, RZ ;  /* 0x000000ff3a3d7210 */ /* 0x000fc60007ffe1ff */
[----:B------:R-:W-:Y:S02]  /*3300*/  IMAD.MOV R63, RZ, RZ, -R62 ;  /* 0x000000ffff3f7224 */ /* 0x000fe400078e0a3e */
[C---:B------:R-:W-:Y:S01]  /*3310*/  IMAD R61, R0.reuse, R61, R2 ;  /* 0x0000003d003d7224 */ /* 0x040fe200078e0202 */
[----:B------:R-:W-:Y:S01]  /*3320*/  LOP3.LUT R2, RZ, R59, RZ, 0x33, !PT ;  /* 0x0000003bff027212 */ /* 0x000fe200078e33ff */
        /* <DEDUP_REMOVED lines=11> */
[----:B------:R-:W-:-:S05]  /*33e0*/  ISETP.GE.AND P2, PT, R0, RZ, PT ;  /* 0x000000ff0000720c */ /* 0x000fca0003f46270 */
[----:B------:R-:W-:Y:S02]  /*33f0*/  @P4 IADD3 R58, R58, 0x1, RZ ;  /* 0x000000013a3a4810 */ /* 0x000fe40007ffe0ff */
[----:B------:R-:W-:Y:S02]  /*3400*/  @P5 VIADD R62, R62, 0x1 ;  /* 0x000000013e3e5836 */ /* 0x000fe40000000000 */
[----:B------:R-:W-:-:S04]  /*3410*/  @!P0 IADD3 R58, -R58, RZ, RZ ;  /* 0x000000ff3a3a8210 */ /* 0x000fc80007ffe1ff */
[----:B------:R-:W-:-:S05]  /*3420*/  @!P2 IMAD.MOV R62, RZ, RZ, -R62 ;  /* 0x000000ffff3ea224 */ /* 0x000fca00078e0a3e */
[C---:B------:R-:W-:Y:S02]  /*3430*/  SEL R61, R2.reuse, R62, !P1 ;  /* 0x0000003e023d7207 */ /* 0x040fe40004800000 */
[----:B------:R-:W-:-:S03]  /*3440*/  SEL R2, R2, R58, !P1 ;  /* 0x0000003a02027207 */ /* 0x000fc60004800000 */
[----:B------:R-:W-:-:S04]  /*3450*/  IMAD.WIDE R146, R61, 0x4, R238 ;  /* 0x000000043d927825 */ /* 0x000fc800078e02ee */
[----:B------:R-:W-:Y:S01]  /*3460*/  IMAD.WIDE R144, R2, 0x4, R238 ;  /* 0x0000000402907825 */ /* 0x000fe200078e02ee */
[----:B------:R-:W2:Y:S04]  /*3470*/  LDG.E R63, desc[UR8][R146.64] ;  /* 0x00000008923f7981 */ /* 0x000ea8000c1e1900 */
[----:B------:R-:W2:Y:S01]  /*3480*/  LDG.E R0, desc[UR8][R144.64] ;  /* 0x0000000890007981 */ /* 0x000ea2000c1e1900 */
[----:B------:R-:W-:-:S04]  /*3490*/  IMAD.IADD R2, R61, 0x1, -R2 ;  /* 0x000000013d027824 */ /* 0x000fc800078e0a02 */
[----:B------:R-:W-:-:S05]  /*34a0*/  IMAD R2, R2, R59, -0x100 ;  /* 0xffffff0002027424 */ /* 0x000fca00078e023b */
[----:B------:R-:W-:-:S05]  /*34b0*/  SHF.R.S32.HI R59, RZ, 0x1f, R2 ;  /* 0x0000001fff3b7819 */ /* 0x000fca0000011402 */
[----:B------:R-:W-:-:S04]  /*34c0*/  IMAD R59, R59, R192, RZ ;  /* 0x000000c03b3b7224 */ /* 0x000fc800078e02ff */
[C---:B------:R-:W-:Y:S01]  /*34d0*/  IMAD R59, R2.reuse, R193, R59 ;  /* 0x000000c1023b7224 */ /* 0x040fe200078e023b */
[----:B--2---:R-:W-:Y:S01]  /*34e0*/  IADD3 R0, -R63, R0, RZ ;  /* 0x000000003f007210 */ /* 0x004fe20007ffe1ff */
[----:B------:R-:W-:-:S03]  /*34f0*/  IMAD.WIDE.U32 R62, R2, R192, RZ ;  /* 0x000000c0023e7225 */ /* 0x000fc600078e00ff */
[----:B------:R-:W-:Y:S01]  /*3500*/  SHF.R.S32.HI R56, RZ, 0x1f, R0 ;  /* 0x0000001fff387819 */ /* 0x000fe20000011400 */
[----:B------:R-:W-:-:S04]  /*3510*/  IMAD.IADD R63, R63, 0x1, R59 ;  /* 0x000000013f3f7824 */ /* 0x000fc800078e023b */
[----:B------:R-:W-:Y:S02]  /*3520*/  IMAD R61, R56, UR6, RZ ;  /* 0x00000006383d7c24 */ /* 0x000fe4000f8e02ff */
[----:B------:R-:W-:-:S04]  /*3530*/  IMAD.WIDE.U32 R62, R0, UR6, R62 ;  /* 0x00000006003e7c25 */ /* 0x000fc8000f8e003e */
[----:B------:R-:W-:Y:S02]  /*3540*/  IMAD R61, R0, UR7, R61 ;  /* 0x00000007003d7c24 */ /* 0x000fe4000f8e023d */
[----:B------:R-:W-:-:S03]  /*3550*/  IMAD.MOV.U32 R2, RZ, RZ, R62 ;  /* 0x000000ffff027224 */ /* 0x000fc600078e003e */
[----:B------:R-:W-:Y:S01]  /*3560*/  IADD3 R0, R63, R61, RZ ;  /* 0x0000003d3f007210 */ /* 0x000fe20007ffe0ff */
[----:B------:R-:W-:Y:S06]  /*3570*/  BRA `(.L_x_1593) ;  /* 0x0000000000087947 */ /* 0x000fec0003800000 */
.L_x_1592:
[----:B------:R-:W-:-:S04]  /*3580*/  LEA R2, -R192, RZ, 0x8 ;  /* 0x000000ffc0027211 */ /* 0x000fc800078e41ff */
[----:B------:R-:W-:-:S07]  /*3590*/  SHF.R.S32.HI R0, RZ, 0x1f, R2 ;  /* 0x0000001fff007819 */ /* 0x000fce0000011402 */
.L_x_1593:
[----:B------:R-:W1:Y:S01]  /*35a0*/  LDC.64 R148, c[0x0][0x218] ;  /* 0x00008600ff947b82 */ /* 0x000e620000000a00 */
[----:B------:R-:W-:Y:S01]  /*35b0*/  IADD3 R194, P0, R2, R194, RZ ;  /* 0x000000c202c27210 */ /* 0x000fe20007f1e0ff */
[----:B------:R-:W-:-:S04]  /*35c0*/  IMAD.SHL.U32 R59, R192, 0x40, RZ ;  /* 0x00000040c03b7824 */ /* 0x000fc800078e00ff */
[----:B------:R-:W-:Y:S01]  /*35d0*/  IMAD.X R5, R0, 0x1, R5, P0 ;  /* 0x0000000100057824 */ /* 0x000fe200000e0605 */
[----:B------:R-:W-:Y:S02]  /*35e0*/  SHF.L.U64.HI R0, R192, 0x6, R193 ;  /* 0x00000006c0007819 */ /* 0x000fe400000102c1 */
[----:B-1----:R-:W-:-:S04]  /*35f0*/  LEA R234, P1, R194, R148, 0x1 ;  /* 0x00000094c2ea7211 */ /* 0x002fc800078208ff */
[----:B------:R-:W-:Y:S02]  /*3600*/  IADD3 R152, P0, R59, R234, RZ ;  /* 0x000000ea3b987210 */ /* 0x000fe40007f1e0ff */
[----:B------:R-:W-:Y:S02]  /*3610*/  LEA.HI.X R235, R194, R149, R5, 0x1, P1 ;  /* 0x00000095c2eb7211 */ /* 0x000fe400008f0c05 */
[----:B------:R-:W-:-:S03]  /*3620*/  IADD3 R146, P1, R152, R59, RZ ;  /* 0x0000003b98927210 */ /* 0x000fc60007f3e0ff */
[----:B------:R-:W-:Y:S01]  /*3630*/  IMAD.X R153, R0, 0x1, R235, P0 ;  /* 0x0000000100997824 */ /* 0x000fe200000e06eb */
[-C--:B------:R-:W-:Y:S01]  /*3640*/  IADD3 R144, P0, R146, R59.reuse, RZ ;  /* 0x0000003b92907210 */ /* 0x080fe20007f1e0ff */
[----:B------:R-:W-:Y:S01]  /*3650*/  @!PT LDS RZ, [RZ] ;  /* 0x00000000fffff984 */ /* 0x000fe20000000800 */
[----:B------:R-:W-:Y:S01]  /*3660*/  @!PT LDS RZ, [RZ] ;  /* 0x00000000fffff984 */ /* 0x000fe20000000800 */
[----:B------:R-:W-:Y:S01]  /*3670*/  @!PT LDS RZ, [RZ] ;  /* 0x00000000fffff984 */ /* 0x000fe20000000800 */
[----:B------:R1:W-:Y:S02]  /*3680*/  LDGSTS.E.BYPASS.LTC128B.128 [R229+0x1000], desc[UR8][R234.64] ;  /* 0x01000000eae57fae */ /* 0x0003e4000b901d48 */
[--C-:B------:R-:W-:Y:S01]  /*3690*/  IMAD.X R147, R153, 0x1, R0.reuse, P1 ;  /* 0x0000000199937824 */ /* 0x100fe200008e0600 */
[-C--:B------:R-:W-:Y:S01]  /*36a0*/  IADD3 R62, P1, R144, R59.reuse, RZ ;  /* 0x0000003b903e7210 */ /* 0x080fe20007f3e0ff */
        /* <DEDUP_REMOVED lines=8> */
[----:B------:R-:W-:Y:S01]  /*3730*/  IADD3 R154, P0, R58, R59, RZ ;  /* 0x0000003b3a9a7210 */ /* 0x000fe20007f1e0ff */
[----:B------:R1:W-:Y:S02]  /*3740*/  LDGSTS.E.BYPASS.LTC128B.128 [R229+0x3000], desc[UR8][R62.64] ;  /* 0x030000003ee57fae */ /* 0x0003e4000b901d48 */
[----:B------:R-:W-:-:S02]  /*3750*/  IMAD.X R59, R61, 0x1, R0, P1 ;  /* 0x000000013d3b7824 */ /* 0x000fc400008e0600 */
[----:B------:R1:W-:Y:S02]  /*3760*/  LDGSTS.E.BYPASS.LTC128B.128 [R229+0x3800], desc[UR8][R60.64] ;  /* 0x038000003ce57fae */ /* 0x0003e4000b901d48 */
[----:B------:R-:W-:Y:S02]  /*3770*/  IMAD.X R155, R59, 0x1, R0, P0 ;  /* 0x000000013b9b7824 */ /* 0x000fe400000e0600 */
[----:B------:R1:W-:Y:S04]  /*3780*/  LDGSTS.E.BYPASS.LTC128B.128 [R229+0x4000], desc[UR8][R58.64] ;  /* 0x040000003ae57fae */ /* 0x0003e8000b901d48 */
[----:B------:R1:W-:Y:S04]  /*3790*/  LDGSTS.E.BYPASS.LTC128B.128 [R229+0x4800], desc[UR8][R154.64] ;  /* 0x048000009ae57fae */ /* 0x0003e8000b901d48 */
[----:B------:R-:W0:Y:S02]  /*37a0*/  LDGDEPBAR ;  /* 0x00000000000079af */ /* 0x000e240000000000 */
.L_x_1591:
[----:B------:R-:W-:Y:S01]  /*37b0*/  IMAD.IADD R246, R196, 0x1, R57 ;  /* 0x00000001c4f67824 */ /* 0x000fe200078e0239 */
[----:B------:R-:W-:-:S03]  /*37c0*/  ULDC UR6, c[0x0][0x2ec] ;  /* 0x0000bb0000067ab9 */ /* 0x000fc60000000800 */
[C---:B------:R-:W-:Y:S01]  /*37d0*/  VIADD R245, R246.reuse, 0x1 ;  /* 0x00000001f6f57836 */ /* 0x040fe20000000000 */
[CC--:B------:R-:W-:Y:S01]  /*37e0*/  ISETP.GE.AND P1, PT, R246.reuse, R150.reuse, PT ;  /* 0x00000096f600720c */ /* 0x0c0fe20003f26270 */
[C---:B------:R-:W-:Y:S01]  /*37f0*/  VIADD R243, R246.reuse, 0x8 ;  /* 0x00000008f6f37836 */ /* 0x040fe20000000000 */
[C---:B------:R-:W-:Y:S01]  /*3800*/  ISETP.GE.AND P2, PT, R246.reuse, R151, PT ;  /* 0x00000097f600720c */ /* 0x040fe20003f46270 */
[C---:B------:R-:W-:Y:S01]  /*3810*/  VIADD R242, R246.reuse, 0x9 ;  /* 0x00000009f6f27836 */ /* 0x040fe20000000000 */
[-C--:B------:R-:W-:Y:S01]  /*3820*/  ISETP.GE.AND P0, PT, R245, R150.reuse, PT ;  /* 0x00000096f500720c */ /* 0x080fe20003f06270 */
[----:B------:R-:W-:Y:S01]  /*3830*/  VIADD R241, R246, 0x10 ;  /* 0x00000010f6f17836 */ /* 0x000fe20000000000 */
[----:B------:R-:W-:Y:S01]  /*3840*/  FSEL R2, R50, -INF , !P1 ;  /* 0xff80000032027808 */ /* 0x000fe20004800000 */
[C---:B------:R-:W-:Y:S01]  /*3850*/  VIADD R237, R246.reuse, 0x11 ;  /* 0x00000011f6ed7836 */ /* 0x040fe20000000000 */
[-C--:B------:R-:W-:Y:S01]  /*3860*/  ISETP.GE.AND P1, PT, R243, R150.reuse, PT ;  /* 0x00000096f300720c */ /* 0x080fe20003f26270 */
[C---:B------:R-:W-:Y:S01]  /*3870*/  VIADD R225, R246.reuse, 0x18 ;  /* 0x00000018f6e17836 */ /* 0x040fe20000000000 */
[----:B------:R-:W-:Y:S01]  /*3880*/  FSEL R51, R51, -INF , !P0 ;  /* 0xff80000033337808 */ /* 0x000fe20004000000 */
[----:B-1----:R-:W-:Y:S01]  /*3890*/  VIADD R62, R246, 0x19 ;  /* 0x00000019f63e7836 */ /* 0x002fe20000000000 */
[-C--:B------:R-:W-:Y:S01]  /*38a0*/  ISETP.GE.AND P0, PT, R242, R150.reuse, PT ;  /* 0x00000096f200720c */ /* 0x080fe20003f06270 */
[----:B------:R-:W-:Y:S01]  /*38b0*/  VIADD R217, R246, 0x20 ;  /* 0x00000020f6d97836 */ /* 0x000fe20000000000 */
[----:B------:R-:W-:Y:S01]  /*38c0*/  FSEL R46, R46, -INF , !P1 ;  /* 0xff8000002e2e7808 */ /* 0x000fe20004800000 */
[----:B------:R-:W-:Y:S01]  /*38d0*/  VIADD R63, R246, 0x21 ;  /* 0x00000021f63f7836 */ /* 0x000fe20000000000 */
[----:B------:R-:W-:Y:S01]  /*38e0*/  FMNMX.FTZ R0, R2, R51, !PT ;  /* 0x0000003302007209 */ /* 0x000fe20007810000 */
[C---:B------:R-:W-:Y:S01]  /*38f0*/  VIADD R215, R246.reuse, 0x28 ;  /* 0x00000028f6d77836 */ /* 0x040fe20000000000 */
[----:B------:R-:W-:Y:S01]  /*3900*/  ISETP.GE.AND P1, PT, R241, R150, PT ;  /* 0x00000096f100720c */ /* 0x000fe20003f26270 */
[C---:B------:R-:W-:Y:S01]  /*3910*/  VIADD R213, R246.reuse, 0x29 ;  /* 0x00000029f6d57836 */ /* 0x040fe20000000000 */
        /* <DEDUP_REMOVED lines=70> */
[----:B------:R-:W-:Y:S01]  /*3d80*/  FSEL R250, R23, -INF , !P0 ;  /* 0xff80000017fa7808 */ /* 0x000fe20004000000 */
[C---:B------:R-:W-:Y:S01]  /*3d90*/  VIADD R163, R246.reuse, 0xb9 ;  /* 0x000000b9f6a37836 */ /* 0x040fe20000000000 */
[-C--:B------:R-:W-:Y:S01]  /*3da0*/  ISETP.GE.AND P1, PT, R207, R150.reuse, PT ;  /* 0x00000096cf00720c */ /* 0x080fe20003f26270 */
        /* <DEDUP_REMOVED lines=9> */
[----:B------:R-:W-:Y:S01]  /*3e40*/  FSEL R30, R19, -INF , !P0 ;  /* 0xff800000131e7808 */ /* 0x000fe20004000000 */
[C---:B------:R-:W-:Y:S01]  /*3e50*/  VIADD R147, R246.reuse, 0xd1 ;  /* 0x000000d1f6937836 */ /* 0x040fe20000000000 */
[-C--:B------:R-:W-:Y:S01]  /*3e60*/  ISETP.GE.AND P1, PT, R205, R150.reuse, PT ;  /* 0x00000096cd00720c */ /* 0x080fe20003f26270 */
[----:B------:R-:W-:Y:S01]  /*3e70*/  VIADD R145, R246, 0xd8 ;  /* 0x000000d8f6917836 */ /* 0x000fe20000000000 */
[----:B------:R-:W-:Y:S01]  /*3e80*/  FMNMX.FTZ R19, R34, R23, !PT ;  /* 0x0000001722137209 */ /* 0x000fe20007810000 */
[C---:B------:R-:W-:Y:S01]  /*3e90*/  VIADD R39, R246.reuse, 0xf1 ;  /* 0x000000f1f6277836 */ /* 0x040fe20000000000 */
[----:B------:R-:W-:Y:S01]  /*3ea0*/  ISETP.GE.AND P0, PT, R203, R150, PT ;  /* 0x00000096cb00720c */ /* 0x000fe20003f06270 */
[----:B------:R-:W-:Y:S01]  /*3eb0*/  VIADD R35, R246, 0xf8 ;  /* 0x000000f8f6237836 */ /* 0x000fe20000000000 */
[----:B------:R-:W-:Y:S01]  /*3ec0*/  FSEL R26, R14, -INF , !P1 ;  /* 0xff8000000e1a7808 */ /* 0x000fe20004800000 */
[----:B------:R-:W-:Y:S01]  /*3ed0*/  VIADD R31, R246, 0xf9 ;  /* 0x000000f9f61f7836 */ /* 0x000fe20000000000 */
[----:B------:R-:W-:-:S02]  /*3ee0*/  FMNMX.FTZ R19, R30, R19, !PT ;  /* 0x000000131e137209 */ /* 0x000fc40007810000 */
[----:B------:R-:W-:Y:S02]  /*3ef0*/  FSEL R22, R15, -INF , !P0 ;  /* 0xff8000000f167808 */ /* 0x000fe40004000000 */
[-C--:B------:R-:W-:Y:S02]  /*3f00*/  ISETP.GE.AND P1, PT, R156, R150.reuse, PT ;  /* 0x000000969c00720c */ /* 0x080fe40003f26270 */
[----:B------:R-:W-:Y:S01]  /*3f10*/  FMNMX.FTZ R15, R26, R19, !PT ;  /* 0x000000131a0f7209 */ /* 0x000fe20007810000 */
[----:B------:R-:W-:Y:S01]  /*3f20*/  IMAD.MOV.U32 R19, RZ, RZ, R38 ;  /* 0x000000ffff137224 */ /* 0x000fe200078e0026 */
[----:B------:R-:W-:Y:S02]  /*3f30*/  ISETP.GE.AND P0, PT, R201, R150, PT ;  /* 0x00000096c900720c */ /* 0x000fe40003f06270 */
[----:B------:R-:W-:Y:S02]  /*3f40*/  FSEL R14, R10, -INF , !P1 ;  /* 0xff8000000a0e7808 */ /* 0x000fe40004800000 */
[----:B------:R-:W-:-:S02]  /*3f50*/  FMNMX.FTZ R15, R22, R15, !PT ;  /* 0x0000000f160f7209 */ /* 0x000fc40007810000 */
[----:B------:R-:W-:Y:S02]  /*3f60*/  FSEL R244, R11, -INF , !P0 ;  /* 0xff8000000bf47808 */ /* 0x000fe40004000000 */
[-C--:B------:R-:W-:Y:S02]  /*3f70*/  ISETP.GE.AND P1, PT, R160, R150.reuse, PT ;  /* 0x00000096a000720c */ /* 0x080fe40003f26270 */
[----:B------:R-:W-:Y:S01]  /*3f80*/  FMNMX.FTZ R11, R14, R15, !PT ;  /* 0x0000000f0e0b7209 */ /* 0x000fe20007810000 */
[----:B------:R-:W-:Y:S01]  /*3f90*/  IMAD.MOV.U32 R15, RZ, RZ, R43 ;  /* 0x000000ffff0f7224 */ /* 0x000fe200078e002b */
[----:B------:R-:W-:Y:S01]  /*3fa0*/  ISETP.GE.AND P0, PT, R166, R150, PT ;  /* 0x00000096a600720c */ /* 0x000fe20003f06270 */
[----:B------:R-:W-:Y:S01]  /*3fb0*/  VIADD R43, R246, 0xf0 ;  /* 0x000000f0f62b7836 */ /* 0x000fe20000000000 */
[----:B------:R-:W-:Y:S01]  /*3fc0*/  FSEL R240, R142, -INF , !P1 ;  /* 0xff8000008ef07808 */ /* 0x000fe20004800000 */
[----:B------:R-:W-:Y:S01]  /*3fd0*/  IMAD.MOV.U32 R142, RZ, RZ, R2 ;  /* 0x000000ffff8e7224 */ /* 0x000fe200078e0002 */
[----:B------:R-:W-:-:S02]  /*3fe0*/  FMNMX.FTZ R11, R244, R11, !PT ;  /* 0x0000000bf40b7209 */ /* 0x000fc40007810000 */
[-C--:B------:R-:W-:Y:S02]  /*3ff0*/  ISETP.GE.AND P1, PT, R200, R150.reuse, PT ;  /* 0x00000096c800720c */ /* 0x080fe40003f26270 */
[----:B------:R-:W-:Y:S01]  /*4000*/  FSEL R214, R143, -INF , !P0 ;  /* 0xff8000008fd67808 */ /* 0x000fe20004000000 */
[----:B------:R-:W-:Y:S01]  /*4010*/  VIADD R143, R246, 0xd9 ;  /* 0x000000d9f68f7836 */ /* 0x000fe20000000000 */
[----:B------:R-:W-:Y:S02]  /*4020*/  FMNMX.FTZ R11, R240, R11, !PT ;  /* 0x0000000bf00b7209 */ /* 0x000fe40007810000 */
[----:B------:R-:W-:Y:S02]  /*4030*/  ISETP.GE.AND P0, PT, R199, R150, PT ;  /* 0x00000096c700720c */ /* 0x000fe40003f06270 */
        /* <DEDUP_REMOVED lines=8> */
[----:B------:R-:W-:Y:S02]  /*40c0*/  FSEL R202, R134, -INF , !P1 ;  /* 0xff80000086ca7808 */ /* 0x000fe40004800000 */
        /* <DEDUP_REMOVED lines=11> */
[----:B------:R-:W-:Y:S01]  /*4180*/  IMAD.MOV.U32 R131, RZ, RZ, R51 ;  /* 0x000000ffff837224 */ /* 0x000fe200078e0033 */
[----:B------:R-:W-:Y:S02]  /*4190*/  FMNMX.FTZ R11, R190, R11, !PT ;  /* 0x0000000bbe0b7209 */ /* 0x000fe40007810000 */
[-C--:B------:R-:W-:Y:S02]  /*41a0*/  ISETP.GE.AND P0, PT, R191, R150.reuse, PT ;  /* 0x00000096bf00720c */ /* 0x080fe40003f06270 */
[----:B------:R-:W-:Y:S01]  /*41b0*/  FSEL R178, R126, -INF , !P1 ;  /* 0xff8000007eb27808 */ /* 0x000fe20004800000 */
[----:B------:R-:W-:Y:S01]  /*41c0*/  IMAD.MOV.U32 R126, RZ, RZ, R47 ;  /* 0x000000ffff7e7224 */ /* 0x000fe200078e002f */
[----:B------:R-:W-:Y:S01]  /*41d0*/  FMNMX.FTZ R11, R188, R11, !PT ;  /* 0x0000000bbc0b7209 */ /* 0x000fe20007810000 */
[----:B------:R-:W-:Y:S01]  /*41e0*/  VIADD R47, R246, 0xe9 ;  /* 0x000000e9f62f7836 */ /* 0x000fe20000000000 */
        /* <DEDUP_REMOVED lines=37> */
[----:B------:R-:W-:Y:S01]  /*4440*/  FSEL R102, R103, -INF , !P0 ;  /* 0xff80000067667808 */ /* 0x000fe20004000000 */
[----:B------:R-:W-:Y:S01]  /*4450*/  VIADD R103, R246, 0xe8 ;  /* 0x000000e8f6677836 */ /* 0x000fe20000000000 */
        /* <DEDUP_REMOVED lines=58> */
[----:B------:R-:W-:-:S02]  /*4800*/  FSEL R60, R55, -INF , !P0 ;  /* 0xff800000373c7808 */ /* 0x000fc40004000000 */
        /* <DEDUP_REMOVED lines=12> */
[--C-:B------:R-:W-:Y:S01]  /*48d0*/  FFMA.FTZ R123, R15, UR6, -R61.reuse ;  /* 0x000000060f7b7c23 */ /* 0x100fe2000801083d */
        /* <DEDUP_REMOVED lines=11> */
[----:B------:R-:W-:Y:S01]  /*4990*/  FSEL R252, R45, -INF , !P1 ;  /* 0xff8000002dfc7808 */ /* 0x000fe20004800000 */
[--C-:B------:R-:W-:Y:S01]  /*49a0*/  FFMA.FTZ R71, R244, UR6, -R61.reuse ;  /* 0x00000006f4477c23 */ /* 0x100fe2000801083d */
[-C--:B------:R-:W-:Y:S01]  /*49b0*/  ISETP.GE.AND P0, PT, R241, R151.reuse, PT ;  /* 0x00000097f100720c */ /* 0x080fe20003f06270 */
        /* <DEDUP_REMOVED lines=20> */
[----:B------:R1:W-:Y:S01]  /*4b00*/  MUFU.EX2 R62, R10 ;  /* 0x0000000a003e7308 */ /* 0x0003e20000000800 */
        /* <DEDUP_REMOVED lines=9> */
[----:B------:R2:W-:Y:S01]  /*4ba0*/  MUFU.EX2 R63, R36 ;  /* 0x00000024003f7308 */ /* 0x0005e20000000800 */
        /* <DEDUP_REMOVED lines=10> */
[----:B-1----:R-:W-:Y:S01]  /*4c50*/  FSEL R10, R28, -INF , !P0 ;  /* 0xff8000001c0a7808 */ /* 0x002fe20004000000 */
        /* <DEDUP_REMOVED lines=8> */
[----:B------:R-:W1:Y:S01]  /*4ce0*/  MUFU.EX2 R131, R131 ;  /* 0x0000008300837308 */ /* 0x000e620000000800 */
        /* <DEDUP_REMOVED lines=15> */
[----:B------:R-:W3:Y:S01]  /*4de0*/  MUFU.EX2 R127, R127 ;  /* 0x0000007f007f7308 */ /* 0x000ee20000000800 */
[----:B------:R-:W-:Y:S01]  /*4df0*/  FMNMX.FTZ R45, R24, R45, !PT ;  /* 0x0000002d182d7209 */ /* 0x000fe20007810000 */
[--C-:B------:R-:W-:Y:S01]  /*4e00*/  FFMA.FTZ R114, R114, UR6, -R61.reuse ;  /* 0x0000000672727c23 */ /* 0x100fe2000801083d */
[----:B------:R-:W-:Y:S01]  /*4e10*/  ISETP.GE.AND P0, PT, R207, R151, PT ;  /* 0x00000097cf00720c */ /* 0x000fe20003f06270 */
[----:B------:R-:W-:Y:S01]  /*4e20*/  FFMA.FTZ R110, R110, UR6, -R61 ;  /* 0x000000066e6e7c23 */ /* 0x000fe2000801083d */
[----:B--2---:R-:W-:-:S02]  /*4e30*/  FSEL R36, R21, -INF , !P1 ;  /* 0xff80000015247808 */ /* 0x004fc40004800000 */
[----:B------:R-:W-:Y:S01]  /*4e40*/  FMNMX.FTZ R45, R14, R45, !PT ;  /* 0x0000002d0e2d7209 */ /* 0x000fe20007810000 */
[----:B------:R-:W-:Y:S01]  /*4e50*/  MUFU.EX2 R130, R130 ;  /* 0x0000008200827308 */ /* 0x000fe20000000800 */
[----:B------:R-:W-:Y:S02]  /*4e60*/  ISETP.GE.AND P1, PT, R206, R151, PT ;  /* 0x00000097ce00720c */ /* 0x000fe40003f26270 */
[----:B------:R-:W-:Y:S02]  /*4e70*/  FSEL R246, R16, -INF , !P0 ;  /* 0xff80000010f67808 */ /* 0x000fe40004000000 */
[----:B------:R-:W-:Y:S02]  /*4e80*/  FMNMX.FTZ R45, R36, R45, !PT ;  /* 0x0000002d242d7209 */ /* 0x000fe40007810000 */
[----:B------:R-:W-:Y:S01]  /*4e90*/  ISETP.GE.AND P0, PT, R205, R151, PT ;  /* 0x00000097cd00720c */ /* 0x000fe20003f06270 */
[----:B------:R-:W2:Y:S01]  /*4ea0*/  MUFU.EX2 R123, R123 ;  /* 0x0000007b007b7308 */ /* 0x000ea20000000800 */
        /* <DEDUP_REMOVED lines=9> */
[----:B------:R-:W4:Y:S01]  /*4f40*/  MUFU.EX2 R119, R119 ;  /* 0x0000007700777308 */ /* 0x000f220000000800 */
[----:B------:R-:W-:Y:S02]  /*4f50*/  ISETP.GE.AND P1, PT, R201, R151, PT ;  /* 0x00000097c900720c */ /* 0x000fe40003f26270 */
[----:B------:R-:W-:Y:S01]  /*4f60*/  FSEL R240, R8, -INF , !P0 ;  /* 0xff80000008f07808 */ /* 0x000fe20004000000 */
[----:B------:R-:W-:Y:S01]  /*4f70*/  FFMA.FTZ R8, R134, UR6, -R61 ;  /* 0x0000000686087c23 */ /* 0x000fe2000801083d */
        /* <DEDUP_REMOVED lines=59> */
[----:B------:R-:W-:Y:S01]  /*5330*/  FSEL R196, R112, -INF , !P0 ;  /* 0xff80000070c47808 */ /* 0x000fe20004000000 */
[--C-:B------:R-:W-:Y:S01]  /*5340*/  FFMA.FTZ R112, R216, UR6, -R61.reuse ;  /* 0x00000006d8707c23 */ /* 0x100fe2000801083d */
[----:B------:R-:W-:Y:S02]  /*5350*/  FMNMX.FTZ R45, R200, R45, !PT ;  /* 0x0000002dc82d7209 */ /* 0x000fe40007810000 */
[----:B------:R-:W-:Y:S01]  /*5360*/  ISETP.GE.AND P0, PT, R179, R151, PT ;  /* 0x00000097b300720c */ /* 0x000fe20003f06270 */
[----:B------:R-:W-:Y:S01]  /*5370*/  MUFU.EX2 R74, R74 ;  /* 0x0000004a004a7308 */ /* 0x000fe20000000800 */
[----:B------:R-:W-:Y:S01]  /*5380*/  FSEL R188, R113, -INF , !P1 ;  /* 0xff80000071bc7808 */ /* 0x000fe20004800000 */
[----:B------:R-:W-:Y:S01]  /*5390*/  FFMA.FTZ R113, R248, UR6, -R61 ;  /* 0x00000006f8717c23 */ /* 0x000fe2000801083d */
[----:B------:R-:W-:-:S02]  /*53a0*/  FMNMX.FTZ R45, R196, R45, !PT ;  /* 0x0000002dc42d7209 */ /* 0x000fc40007810000 */
[----:B------:R-:W-:Y:S02]  /*53b0*/  ISETP.GE.AND P1, PT, R177, R151, PT ;  /* 0x00000097b100720c */ /* 0x000fe40003f26270 */
[----:B------:R-:W-:Y:S01]  /*53c0*/  FSEL R182, R108, -INF , !P0 ;  /* 0xff8000006cb67808 */ /* 0x000fe20004000000 */
[--C-:B------:R-:W-:Y:S01]  /*53d0*/  FFMA.FTZ R108, R170, UR6, -R61.reuse ;  /* 0x00000006aa6c7c23 */ /* 0x100fe2000801083d */
        /* <DEDUP_REMOVED lines=17> */
[----:B------:R-:W-:Y:S01]  /*54f0*/  FFMA.FTZ R100, R154, UR6, -R61 ;  /* 0x000000069a647c23 */ /* 0x000fe2000801083d */
[----:B------:R-:W-:Y:S02]  /*5500*/  FMNMX.FTZ R45, R168, R45, !PT ;  /* 0x0000002da82d7209 */ /* 0x000fe40007810000 */
[----:B------:R-:W-:Y:S01]  /*5510*/  ISETP.GE.AND P0, PT, R169, R151, PT ;  /* 0x00000097a900720c */ /* 0x000fe20003f06270 */
[----:B------:R-:W-:Y:S01]  /*5520*/  MUFU.EX2 R82, R82 ;  /* 0x0000005200527308 */ /* 0x000fe20000000800 */
[----:B------:R-:W-:Y:S02]  /*5530*/  FSEL R158, R101, -INF , !P1 ;  /* 0xff800000659e7808 */ /* 0x000fe40004800000 */
        /* <DEDUP_REMOVED lines=15> */
[----:B------:R5:W-:Y:S01]  /*5630*/  MUFU.EX2 R92, R8 ;  /* 0x00000008005c7308 */ /* 0x000be20000000800 */
[----:B------:R-:W-:Y:S01]  /*5640*/  FMNMX.FTZ R45, R134, R45, !PT ;  /* 0x0000002d862d7209 */ /* 0x000fe20007810000 */
[----:B------:R-:W-:Y:S01]  /*5650*/  FFMA.FTZ R93, R115, UR6, -R61 ;  /* 0x00000006735d7c23 */ /* 0x000fe2000801083d */
[----:B------:R-:W-:Y:S02]  /*5660*/  ISETP.GE.AND P1, PT, R159, R151, PT ;  /* 0x000000979f00720c */ /* 0x000fe40003f26270 */
[----:B------:R-:W-:-:S02]  /*5670*/  FSEL R128, R88, -INF , !P0 ;  /* 0xff80000058807808 */ /* 0x000fc40004000000 */
[----:B------:R-:W-:Y:S01]  /*5680*/  FMNMX.FTZ R45, R132, R45, !PT ;  /* 0x0000002d842d7209 */ /* 0x000fe20007810000 */
[----:B------:R-:W-:Y:S01]  /*5690*/  MUFU.EX2 R87, R87 ;  /* 0x0000005700577308 */ /* 0x000fe20000000800 */
[----:B------:R-:W-:Y:S02]  /*56a0*/  ISETP.GE.AND P0, PT, R157, R151, PT ;  /* 0x000000979d00720c */ /* 0x000fe40003f06270 */
[----:B------:R-:W-:Y:S01]  /*56b0*/  FSEL R124, R89, -INF , !P1 ;  /* 0xff800000597c7808 */ /* 0x000fe20004800000 */
[--C-:B------:R-:W-:Y:S01]  /*56c0*/  FFMA.FTZ R89, R107, UR6, -R61.reuse ;  /* 0x000000066b597c23 */ /* 0x100fe2000801083d */
[----:B------:R-:W-:Y:S01]  /*56d0*/  FMNMX.FTZ R45, R128, R45, !PT ;  /* 0x0000002d802d7209 */ /* 0x000fe20007810000 */
[--C-:B------:R-:W-:Y:S01]  /*56e0*/  FFMA.FTZ R107, R162, UR6, -R61.reuse ;  /* 0x00000006a26b7c23 */ /* 0x100fe2000801083d */
[----:B------:R-:W-:Y:S01]  /*56f0*/  ISETP.GE.AND P1, PT, R155, R151, PT ;  /* 0x000000979b00720c */ /* 0x000fe20003f26270 */
[----:B------:R-:W-:Y:S01]  /*5700*/  MUFU.EX2 R90, R90 ;  /* 0x0000005a005a7308 */ /* 0x000fe20000000800 */
[----:B-----5:R-:W-:Y:S01]  /*5710*/  FFMA.FTZ R8, R122, UR6, -R61 ;  /* 0x000000067a087c23 */ /* 0x020fe2000801083d */
[----:B------:R-:W-:-:S02]  /*5720*/  FSEL R122, R84, -INF , !P0 ;  /* 0xff800000547a7808 */ /* 0x000fc40004000000 */
[----:B------:R-:W-:Y:S02]  /*5730*/  FMNMX.FTZ R45, R124, R45, !PT ;  /* 0x0000002d7c2d7209 */ /* 0x000fe40007810000 */
[----:B------:R-:W-:Y:S02]  /*5740*/  ISETP.GE.AND P0, PT, R153, R151, PT ;  /* 0x000000979900720c */ /* 0x000fe40003f06270 */
[----:B------:R-:W-:Y:S01]  /*5750*/  FSEL R120, R85, -INF , !P1 ;  /* 0xff80000055787808 */ /* 0x000fe20004800000 */
[----:B------:R5:W-:Y:S01]  /*5760*/  MUFU.EX2 R84, R8 ;  /* 0x0000000800547308 */ /* 0x000be20000000800 */
[----:B------:R-:W-:Y:S01]  /*5770*/  FMNMX.FTZ R45, R122, R45, !PT ;  /* 0x0000002d7a2d7209 */ /* 0x000fe20007810000 */
[--C-:B------:R-:W-:Y:S01]  /*5780*/  FFMA.FTZ R85, R111, UR6, -R61.reuse ;  /* 0x000000066f557c23 */ /* 0x100fe2000801083d */
[----:B------:R-:W-:Y:S01]  /*5790*/  ISETP.GE.AND P1, PT, R147, R151, PT ;  /* 0x000000979300720c */ /* 0x000fe20003f26270 */
[----:B------:R-:W-:Y:S01]  /*57a0*/  FFMA.FTZ R111, R186, UR6, -R61 ;  /* 0x00000006ba6f7c23 */ /* 0x000fe2000801083d */
[----:B------:R-:W-:-:S02]  /*57b0*/  FSEL R80, R80, -INF , !P0 ;  /* 0xff80000050507808 */ /* 0x000fc40004000000 */
[----:B------:R-:W-:Y:S01]  /*57c0*/  FMNMX.FTZ R45, R120, R45, !PT ;  /* 0x0000002d782d7209 */ /* 0x000fe20007810000 */
[----:B------:R-:W-:Y:S01]  /*57d0*/  MUFU.EX2 R91, R91 ;  /* 0x0000005b005b7308 */ /* 0x000fe20000000800 */
[-C--:B------:R-:W-:Y:S02]  /*57e0*/  ISETP.GE.AND P0, PT, R145, R151.reuse, PT ;  /* 0x000000979100720c */ /* 0x080fe40003f06270 */
[----:B------:R-:W-:Y:S02]  /*57f0*/  FSEL R81, R81, -INF , !P1 ;  /* 0xff80000051517808 */ /* 0x000fe40004800000 */
[----:B------:R-:W-:Y:S02]  /*5800*/  ISETP.GE.AND P1, PT, R143, R151, PT ;  /* 0x000000978f00720c */ /* 0x000fe40003f26270 */
[----:B------:R-:W-:Y:S01]  /*5810*/  FSEL R88, R76, -INF , !P0 ;  /* 0xff8000004c587808 */ /* 0x000fe20004000000 */
[----:B------:R-:W-:Y:S01]  /*5820*/  MUFU.EX2 R94, R94 ;  /* 0x0000005e005e7308 */ /* 0x000fe20000000800 */
[----:B-----5:R-:W-:-:S02]  /*5830*/  FMNMX.FTZ R8, R80, R45, !PT ;  /* 0x0000002d50087209 */ /* 0x020fc40007810000 */
[----:B------:R-:W-:Y:S02]  /*5840*/  ISETP.GE.AND P0, PT, R139, R151, PT ;  /* 0x000000978b00720c */ /* 0x000fe40003f06270 */
[----:B------:R-:W-:Y:S02]  /*5850*/  FMNMX.FTZ R9, R81, R8, !PT ;  /* 0x0000000851097209 */ /* 0x000fe40007810000 */
[----:B------:R-:W-:Y:S01]  /*5860*/  FSEL R77, R77, -INF , !P1 ;  /* 0xff8000004d4d7808 */ /* 0x000fe20004800000 */
[----:B------:R5:W-:Y:S01]  /*5870*/  MUFU.EX2 R76, R27 ;  /* 0x0000001b004c7308 */ /* 0x000be20000000800 */
[----:B------:R-:W-:Y:S02]  /*5880*/  FMNMX.FTZ R8, R88, R9, !PT ;  /* 0x0000000958087209 */ /* 0x000fe40007810000 */
[----:B------:R-:W-:Y:S02]  /*5890*/  ISETP.GE.AND P1, PT, R135, R151, PT ;  /* 0x000000978700720c */ /* 0x000fe40003f26270 */
[----:B------:R-:W-:-:S02]  /*58a0*/  FSEL R72, R72, -INF , !P0 ;  /* 0xff80000048487808 */ /* 0x000fc40004000000 */
[----:B------:R-:W-:Y:S01]  /*58b0*/  FMNMX.FTZ R9, R77, R8, !PT ;  /* 0x000000084d097209 */ /* 0x000fe20007810000 */
[----:B------:R-:W-:Y:S01]  /*58c0*/  MUFU.EX2 R95, R95 ;  /* 0x0000005f005f7308 */ /* 0x000fe20000000800 */
[----:B------:R-:W-:Y:S01]  /*58d0*/  ISETP.GE.AND P0, PT, R103, R151, PT ;  /* 0x000000976700720c */ /* 0x000fe20003f06270 */
[--C-:B------:R-:W-:Y:S01]  /*58e0*/  FFMA.FTZ R103, R102, UR6, -R61.reuse ;  /* 0x0000000666677c23 */ /* 0x100fe2000801083d */
[----:B------:R-:W-:Y:S02]  /*58f0*/  FSEL R73, R73, -INF , !P1 ;  /* 0xff80000049497808 */ /* 0x000fe40004800000 */
[----:B------:R-:W-:Y:S02]  /*5900*/  FMNMX.FTZ R8, R72, R9, !PT ;  /* 0x0000000948087209 */ /* 0x000fe40007810000 */
[----:B------:R-:W-:Y:S01]  /*5910*/  ISETP.GE.AND P1, PT, R47, R151, PT ;  /* 0x000000972f00720c */ /* 0x000fe20003f26270 */
[----:B------:R-:W-:Y:S01]  /*5920*/  MUFU.EX2 R98, R98 ;  /* 0x0000006200627308 */ /* 0x000fe20000000800 */
[----:B------:R-:W-:Y:S01]  /*5930*/  FSEL R97, R68, -INF , !P0 ;  /* 0xff80000044617808 */ /* 0x000fe20004000000 */
[----:B------:R-:W-:Y:S01]  /*5940*/  FFMA.FTZ R68, R46, UR6, -R61 ;  /* 0x000000062e447c23 */ /* 0x000fe2000801083d */
[----:B------:R-:W-:-:S02]  /*5950*/  FMNMX.FTZ R8, R73, R8, !PT ;  /* 0x0000000849087209 */ /* 0x000fc40007810000 */
[-C--:B------:R-:W-:Y:S02]  /*5960*/  ISETP.GE.AND P0, PT, R43, R151.reuse, PT ;  /* 0x000000972b00720c */ /* 0x080fe40003f06270 */
        /* <DEDUP_REMOVED lines=15> */
[--C-:B------:R-:W-:Y:S01]  /*5a60*/  FFMA.FTZ R52, R18, UR6, -R61.reuse ;  /* 0x0000000612347c23 */ /* 0x100fe2000801083d */
[----:B------:R-:W-:Y:S01]  /*5a70*/  FMNMX.FTZ R9, R104, R9, !PT ;  /* 0x0000000968097209 */ /* 0x000fe20007810000 */
[----:B------:R-:W-:Y:S01]  /*5a80*/  MUFU.EX2 R85, R85 ;  /* 0x0000005500557308 */ /* 0x000fe20000000800 */
[----:B------:R-:W-:Y:S01]  /*5a90*/  FSEL R116, R53, -INF , !P1 ;  /* 0xff80000035747808 */ /* 0x000fe20004800000 */
[----:B------:R-:W-:Y:S01]  /*5aa0*/  FFMA.FTZ R53, R38, UR6, -R61 ;  /* 0x0000000626357c23 */ /* 0x000fe2000801083d */
[----:B------:R-:W-:-:S02]  /*5ab0*/  FMNMX.FTZ R9, R106, R9, !PT ;  /* 0x000000096a097209 */ /* 0x000fc40007810000 */
[----:B------:R-:W-:Y:S02]  /*5ac0*/  LEA R217, R3, UR4, 0x1 ;  /* 0x0000000403d97c11 */ /* 0x000fe4000f8e08ff */
[----:B------:R-:W-:Y:S01]  /*5ad0*/  FMNMX.FTZ R9, R116, R9, !PT ;  /* 0x0000000974097209 */ /* 0x000fe20007810000 */
[----:B------:R-:W-:Y:S01]  /*5ae0*/  MUFU.EX2 R89, R89 ;  /* 0x0000005900597308 */ /* 0x000fe20000000800 */
[----:B-1----:R-:W-:Y:S01]  /*5af0*/  F2FP.BF16.F32.PACK_AB R33, R131, R142 ;  /* 0x0000008e8321723e */ /* 0x002fe200000010ff */
[----:B------:R-:W-:Y:S01]  /*5b00*/  IMAD R216, R4, 0x2, R217 ;  /* 0x0000000204d87824 */ /* 0x000fe200078e02d9 */
[----:B---3--:R-:W-:Y:S01]  /*5b10*/  F2FP.BF16.F32.PACK_AB R35, R127, R138 ;  /* 0x0000008a7f23723e */ /* 0x008fe200000010ff */
[----:B------:R-:W1:Y:S01]  /*5b20*/  SHFL.BFLY PT, R8, R9, 0x2, 0x1f ;  /* 0x0c401f0009087f89 */ /* 0x000e6200000e0000 */
[----:B--2---:R-:W-:Y:S01]  /*5b30*/  F2FP.BF16.F32.PACK_AB R41, R123, R130 ;  /* 0x000000827b29723e */ /* 0x004fe200000010ff */
[----:B------:R-:W-:Y:S01]  /*5b40*/  FADD.FTZ R131, R142, R131 ;  /* 0x000000838e837221 */ /* 0x000fe20000010000 */
[----:B----4-:R-:W-:Y:S01]  /*5b50*/  F2FP.BF16.F32.PACK_AB R43, R119, R126 ;  /* 0x0000007e772b723e */ /* 0x010fe200000010ff */
        /* <DEDUP_REMOVED lines=13> */
[----:B------:R-:W-:Y:S02]  /*5c30*/  FSEL R115, R115, RZ, P0 ;  /* 0x000000ff73737208 */ /* 0x000fe40000000000 */
[----:B------:R-:W-:-:S03]  /*5c40*/  ISETP.GE.AND P0, PT, R195, 0x2, PT ;  /* 0x00000002c300780c */ /* 0x000fc60003f06270 */
[--C-:B------:R-:W-:Y:S01]  /*5c50*/  FFMA.FTZ R186, R19, UR6, -R115.reuse ;  /* 0x0000000613ba7c23 */ /* 0x100fe20008010873 */
[--C-:B------:R-:W-:Y:S01]  /*5c60*/  FFMA.FTZ R154, R30, UR6, -R115.reuse ;  /* 0x000000061e9a7c23 */ /* 0x100fe20008010873 */
[----:B------:R-:W1:Y:S01]  /*5c70*/  LDSM.16.MT88.4 R16, [R217+0x5000] ;  /* 0x00500000d910783b */ /* 0x000e620000004200 */
[--C-:B------:R-:W-:Y:S01]  /*5c80*/  FFMA.FTZ R155, R15, UR6, -R115.reuse ;  /* 0x000000060f9b7c23 */ /* 0x100fe20008010873 */
[--C-:B------:R-:W-:Y:S01]  /*5c90*/  FFMA.FTZ R180, R11, UR6, -R115.reuse ;  /* 0x000000060bb47c23 */ /* 0x100fe20008010873 */
[--C-:B------:R-:W-:Y:S01]  /*5ca0*/  FFMA.FTZ R147, R252, UR6, -R115.reuse ;  /* 0x00000006fc937c23 */ /* 0x100fe20008010873 */
[----:B------:R-:W2:Y:S01]  /*5cb0*/  LDSM.16.MT88.4 R28, [R216+0x5000] ;  /* 0x00500000d81c783b */ /* 0x000ea20000004200 */
[----:B------:R-:W-:Y:S01]  /*5cc0*/  MUFU.EX2 R186, R186 ;  /* 0x000000ba00ba7308 */ /* 0x000fe20000000800 */
[--C-:B------:R-:W-:Y:S01]  /*5cd0*/  FFMA.FTZ R139, R44, UR6, -R115.reuse ;  /* 0x000000062c8b7c23 */ /* 0x100fe20008010873 */
[--C-:B------:R-:W-:Y:S01]  /*5ce0*/  FFMA.FTZ R144, R10, UR6, -R115.reuse ;  /* 0x000000060a907c23 */ /* 0x100fe20008010873 */
[----:B------:R-:W-:Y:S01]  /*5cf0*/  LDSM.16.MT88.4 R44, [R216+0x5400] ;  /* 0x00540000d82c783b */ /* 0x000fe20000004200 */
[--C-:B------:R-:W-:Y:S01]  /*5d00*/  FFMA.FTZ R137, R34, UR6, -R115.reuse ;  /* 0x0000000622897c23 */ /* 0x100fe20008010873 */
[--C-:B------:R-:W-:Y:S01]  /*5d10*/  FFMA.FTZ R133, R32, UR6, -R115.reuse ;  /* 0x0000000620857c23 */ /* 0x100fe20008010873 */
[--C-:B------:R-:W-:Y:S01]  /*5d20*/  FFMA.FTZ R170, R250, UR6, -R115.reuse ;  /* 0x00000006faaa7c23 */ /* 0x100fe20008010873 */
[----:B------:R-:W3:Y:S01]  /*5d30*/  LDSM.16.MT88.4 R8, [R217+0x5400] ;  /* 0x00540000d908783b */ /* 0x000ee20000004200 */
[----:B------:R-:W4:Y:S01]  /*5d40*/  MUFU.EX2 R155, R155 ;  /* 0x0000009b009b7308 */ /* 0x000f220000000800 */
[--C-:B------:R-:W-:Y:S01]  /*5d50*/  FFMA.FTZ R162, R40, UR6, -R115.reuse ;  /* 0x0000000628a27c23 */ /* 0x100fe20008010873 */
[--C-:B------:R-:W-:Y:S01]  /*5d60*/  FFMA.FTZ R117, R22, UR6, -R115.reuse ;  /* 0x0000000616757c23 */ /* 0x100fe20008010873 */
[--C-:B------:R-:W-:Y:S01]  /*5d70*/  FFMA.FTZ R3, R14, UR6, -R115.reuse ;  /* 0x000000060e037c23 */ /* 0x100fe20008010873 */
[--C-:B------:R-:W-:Y:S01]  /*5d80*/  FFMA.FTZ R121, R26, UR6, -R115.reuse ;  /* 0x000000061a797c23 */ /* 0x100fe20008010873 */
[--C-:B------:R-:W-:Y:S01]  /*5d90*/  FFMA.FTZ R4, R24, UR6, -R115.reuse ;  /* 0x0000000618047c23 */ /* 0x100fe20008010873 */
[--C-:B------:R-:W-:Y:S01]  /*5da0*/  FFMA.FTZ R136, R36, UR6, -R115.reuse ;  /* 0x0000000624887c23 */ /* 0x100fe20008010873 */
[----:B-----5:R-:W5:Y:S01]  /*5db0*/  LDSM.16.MT88.4 R24, [R217+0x5800] ;  /* 0x00580000d918783b */ /* 0x020f620000004200 */
        /* <DEDUP_REMOVED lines=27> */
[--C-:B------:R-:W-:Y:S01]  /*5f70*/  FFMA.FTZ R163, R196, UR6, -R115.reuse ;  /* 0x00000006c4a37c23 */ /* 0x100fe20008010873 */
[--C-:B------:R-:W-:Y:S01]  /*5f80*/  FFMA.FTZ R188, R188, UR6, -R115.reuse ;  /* 0x00000006bcbc7c23 */ /* 0x100fe20008010873 */
        /* <DEDUP_REMOVED lines=8> */
[----:B------:R-:W-:Y:S01]  /*6010*/  FFMA.FTZ R152, R152, UR6, -R115 ;  /* 0x0000000698987c23 */ /* 0x000fe20008010873 */
[C---:B------:R-:W-:Y:S01]  /*6020*/  HMMA.16816.F32.BF16 R16, R32.reuse, R18, RZ ;  /* 0x000000122010723c */ /* 0x040fe200000418ff */
[----:B------:R-:W-:Y:S01]  /*6030*/  FADD.FTZ R180, R180, R155 ;  /* 0x0000009bb4b47221 */ /* 0x000fe20000010000 */
[--C-:B------:R-:W-:Y:S01]  /*6040*/  FFMA.FTZ R146, R146, UR6, -R115.reuse ;  /* 0x0000000692927c23 */ /* 0x100fe20008010873 */
[----:B------:R-:W1:Y:S01]  /*6050*/  MUFU.EX2 R137, R137 ;  /* 0x0000008900897308 */ /* 0x000e620000000800 */
[----:B----4-:R-:W-:Y:S01]  /*6060*/  F2FP.BF16.F32.PACK_AB R40, R139, R170 ;  /* 0x000000aa8b28723e */ /* 0x010fe200000010ff */
[----:B------:R-:W-:Y:S01]  /*6070*/  FADD.FTZ R147, R147, R180 ;  /* 0x000000b493937221 */ /* 0x000fe20000010000 */
[C---:B--2---:R-:W-:Y:S01]  /*6080*/  HMMA.16816.F32.BF16 R12, R32.reuse, R28, RZ ;  /* 0x0000001c200c723c */ /* 0x044fe200000418ff */
[----:B------:R-:W-:Y:S01]  /*6090*/  FFMA.FTZ R128, R128, UR6, -R115 ;  /* 0x0000000680807c23 */ /* 0x000fe20008010873 */
[----:B------:R-:W-:Y:S01]  /*60a0*/  FFMA.FTZ R242, R60, UR6, -R61 ;  /* 0x000000063cf27c23 */ /* 0x000fe2000801083d */
[----:B------:R-:W-:Y:S01]  /*60b0*/  FADD.FTZ R170, R170, R147 ;  /* 0x00000093aaaa7221 */ /* 0x000fe20000010000 */
[----:B------:R-:W-:Y:S01]  /*60c0*/  FFMA.FTZ R241, R116, UR6, -R115 ;  /* 0x0000000674f17c23 */ /* 0x000fe20008010873 */
[----:B------:R-:W-:Y:S01]  /*60d0*/  MUFU.EX2 R154, R154 ;  /* 0x0000009a009a7308 */ /* 0x000fe20000000800 */
[----:B------:R-:W-:Y:S01]  /*60e0*/  HMMA.16816.F32.BF16 R32, R32, R30, RZ ;  /* 0x0000001e2020723c */ /* 0x000fe200000418ff */
[----:B------:R-:W-:Y:S01]  /*60f0*/  F2FP.BF16.F32.PACK_AB R29, R59, R118 ;  /* 0x000000763b1d723e */ /* 0x000fe200000010ff */
[----:B------:R-:W-:-:S05]  /*6100*/  FADD.FTZ R139, R139, R170 ;  /* 0x000000aa8b8b7221 */ /* 0x000fca0000010000 */
[----:B------:R-:W2:Y:S01]  /*6110*/  MUFU.EX2 R133, R133 ;  /* 0x0000008500857308 */ /* 0x000ea20000000800 */
[----:B-1----:R-:W-:Y:S01]  /*6120*/  F2FP.BF16.F32.PACK_AB R42, R137, R162 ;  /* 0x000000a2892a723e */ /* 0x002fe200000010ff */
[----:B------:R-:W-:Y:S01]  /*6130*/  FADD.FTZ R162, R162, R139 ;  /* 0x0000008ba2a27221 */ /* 0x000fe20000010000 */
[----:B------:R-:W-:-:S03]  /*6140*/  F2FP.BF16.F32.PACK_AB R31, R57, R58 ;  /* 0x0000003a391f723e */ /* 0x000fc600000010ff */
[----:B------:R-:W-:Y:S02]  /*6150*/  FADD.FTZ R137, R137, R162 ;  /* 0x000000a289897221 */ /* 0x000fe40000010000 */
[----:B------:R-:W-:Y:S01]  /*6160*/  MUFU.EX2 R144, R144 ;  /* 0x0000009000907308 */ /* 0x000fe20000000800 */
[C---:B---3--:R-:W-:Y:S06]  /*6170*/  HMMA.16816.F32.BF16 R20, R40.reuse, R8, R20 ;  /* 0x000000082814723c */ /* 0x048fec0000041814 */
[----:B------:R-:W-:Y:S01]  /*6180*/  HMMA.16816.F32.BF16 R16, R40, R10, R16 ;  /* 0x0000000a2810723c */ /* 0x000fe20000041810 */
[----:B------:R-:W1:Y:S01]  /*6190*/  MUFU.EX2 R121, R121 ;  /* 0x0000007900797308 */ /* 0x000e620000000800 */
[----:B------:R-:W3:Y:S01]  /*61a0*/  LDSM.16.MT88.4 R8, [R217+0x5c00] ;  /* 0x005c0000d908783b */ /* 0x000ee20000004200 */
[----:B--2---:R-:W-:Y:S01]  /*61b0*/  F2FP.BF16.F32.PACK_AB R28, R133, R154 ;  /* 0x0000009a851c723e */ /* 0x004fe200000010ff */
[----:B------:R-:W-:-:S02]  /*61c0*/  FADD.FTZ R154, R154, R137 ;  /* 0x000000899a9a7221 */ /* 0x000fc40000010000 */
[C---:B------:R-:W-:Y:S02]  /*61d0*/  HMMA.16816.F32.BF16 R12, R40.reuse, R44, R12 ;  /* 0x0000002c280c723c */ /* 0x040fe4000004180c */
[----:B------:R-:W-:Y:S01]  /*61e0*/  FADD.FTZ R133, R133, R154 ;  /* 0x0000009a85857221 */ /* 0x000fe20000010000 */
[----:B------:R-:W-:Y:S03]  /*61f0*/  MUFU.EX2 R117, R117 ;  /* 0x0000007500757308 */ /* 0x000fe60000000800 */
[----:B------:R-:W-:Y:S01]  /*6200*/  HMMA.16816.F32.BF16 R32, R40, R46, R32 ;  /* 0x0000002e2820723c */ /* 0x000fe20000041820 */
[----:B------:R-:W2:Y:S04]  /*6210*/  LDSM.16.MT88.4 R40, [R216+0x5c00] ;  /* 0x005c0000d828783b */ /* 0x000ea80000004200 */
[----:B------:R-:W4:Y:S01]  /*6220*/  MUFU.EX2 R4, R4 ;  /* 0x0000000400047308 */ /* 0x000f220000000800 */
[----:B-1----:R-:W-:Y:S01]  /*6230*/  F2FP.BF16.F32.PACK_AB R30, R121, R144 ;  /* 0x00000090791e723e */ /* 0x002fe200000010ff */
[----:B------:R-:W-:Y:S01]  /*6240*/  LDSM.16.MT88.4 R44, [R216+0x6000] ;  /* 0x00600000d82c783b */ /* 0x000fe20000004200 */
[----:B------:R-:W-:-:S04]  /*6250*/  FADD.FTZ R144, R144, R133 ;  /* 0x0000008590907221 */ /* 0x000fc80000010000 */
[----:B------:R-:W-:Y:S01]  /*6260*/  FADD.FTZ R144, R121, R144 ;  /* 0x0000009079907221 */ /* 0x000fe20000010000 */
[----:B------:R-:W-:Y:S01]  /*6270*/  MUFU.EX2 R3, R3 ;  /* 0x0000000300037308 */ /* 0x000fe20000000800 */
[C---:B-----5:R-:W-:Y:S06]  /*6280*/  HMMA.16816.F32.BF16 R20, R28.reuse, R24, R20 ;  /* 0x000000181c14723c */ /* 0x060fec0000041814 */
        /* <DEDUP_REMOVED lines=9> */
[----:B------:R-:W-:Y:S02]  /*6320*/  F2FP.BF16.F32.PACK_AB R31, R49, R48 ;  /* 0x00000030311f723e */ /* 0x000fe400000010ff */
[----:B----4-:R-:W-:Y:S01]  /*6330*/  F2FP.BF16.F32.PACK_AB R28, R4, R117 ;  /* 0x00000075041c723e */ /* 0x010fe200000010ff */
[----:B------:R-:W-:Y:S01]  /*6340*/  FADD.FTZ R117, R117, R144 ;  /* 0x0000009075757221 */ /* 0x000fe20000010000 */
        /* <DEDUP_REMOVED lines=11> */
[----:B------:R-:W3:Y:S01]  /*6400*/  LDSM.16.MT88.4 R40, [R216+0x6400] ;  /* 0x00640000d828783b */ /* 0x000ee20000004200 */
[----:B-1----:R-:W-:Y:S01]  /*6410*/  F2FP.BF16.F32.PACK_AB R38, R156, R129 ;  /* 0x000000819c26723e */ /* 0x002fe200000010ff */
[----:B------:R-:W1:Y:S02]  /*6420*/  MUFU.EX2 R160, R160 ;  /* 0x000000a000a07308 */ /* 0x000e640000000800 */
[----:B------:R-:W4:Y:S04]  /*6430*/  LDSM.16.MT88.4 R28, [R217+0x6800] ;  /* 0x00680000d91c783b */ /* 0x000f280000004200 */
        /* <DEDUP_REMOVED lines=9> */
[----:B------:R-:W1:Y:S01]  /*64d0*/  LDSM.16.MT88.4 R36, [R216+0x6800] ;  /* 0x00680000d824783b */ /* 0x000e620000004200 */
[----:B------:R-:W-:Y:S03]  /*64e0*/  MUFU.EX2 R143, R143 ;  /* 0x0000008f008f7308 */ /* 0x000fe60000000800 */
[----:B------:R-:W-:Y:S01]  /*64f0*/  LDSM.16.MT88.4 R44, [R216+0x6c00] ;  /* 0x006c0000d82c783b */ /* 0x000fe20000004200 */
[----:B-----5:R-:W-:-:S04]  /*6500*/  F2FP.BF16.F32.PACK_AB R26, R141, R166 ;  /* 0x000000a68d1a723e */ /* 0x020fc800000010ff */
[----:B------:R-:W5:Y:S03]  /*6510*/  MUFU.EX2 R172, R172 ;  /* 0x000000ac00ac7308 */ /* 0x000f660000000800 */
[C---:B--2---:R-:W-:Y:S05]  /*6520*/  HMMA.16816.F32.BF16 R20, R24.reuse, R8, R20 ;  /* 0x000000081814723c */ /* 0x044fea0000041814 */
[----:B------:R-:W-:Y:S01]  /*6530*/  MUFU.EX2 R145, R145 ;  /* 0x0000009100917308 */ /* 0x000fe20000000800 */
[C---:B------:R-:W-:Y:S01]  /*6540*/  HMMA.16816.F32.BF16 R16, R24.reuse, R10, R16 ;  /* 0x0000000a1810723c */ /* 0x040fe20000041810 */
[----:B------:R-:W2:Y:S06]  /*6550*/  LDSM.16.MT88.4 R8, [R217+0x6c00] ;  /* 0x006c0000d908783b */ /* 0x000eac0000004200 */
[----:B------:R-:W4:Y:S01]  /*6560*/  MUFU.EX2 R176, R176 ;  /* 0x000000b000b07308 */ /* 0x000f220000000800 */
[C---:B---3--:R-:W-:Y:S06]  /*6570*/  HMMA.16816.F32.BF16 R12, R24.reuse, R40, R12 ;  /* 0x00000028180c723c */ /* 0x048fec000004180c */
[----:B------:R-:W-:Y:S01]  /*6580*/  HMMA.16816.F32.BF16 R32, R24, R42, R32 ;  /* 0x0000002a1820723c */ /* 0x000fe20000041820 */
[----:B------:R-:W-:Y:S01]  /*6590*/  MUFU.EX2 R153, R153 ;  /* 0x0000009900997308 */ /* 0x000fe20000000800 */
[----:B------:R-:W-:-:S05]  /*65a0*/  F2FP.BF16.F32.PACK_AB R41, R87, R86 ;  /* 0x000000565729723e */ /* 0x000fca00000010ff */
[----:B------:R-:W-:Y:S02]  /*65b0*/  F2FP.BF16.F32.PACK_AB R25, R79, R78 ;  /* 0x0000004e4f19723e */ /* 0x000fe400000010ff */
[----:B------:R-:W-:Y:S01]  /*65c0*/  F2FP.BF16.F32.PACK_AB R27, R83, R82 ;  /* 0x00000052531b723e */ /* 0x000fe200000010ff */
[----:B------:R-:W3:Y:S01]  /*65d0*/  MUFU.EX2 R184, R184 ;  /* 0x000000b800b87308 */ /* 0x000ee20000000800 */
[----:B-----5:R-:W-:Y:S02]  /*65e0*/  F2FP.BF16.F32.PACK_AB R24, R172, R143 ;  /* 0x0000008fac18723e */ /* 0x020fe400000010ff */
        /* <DEDUP_REMOVED lines=27> */
[----:B--2---:R-:W-:-:S02]  /*67a0*/  F2FP.BF16.F32.PACK_AB R26, R200, R161 ;  /* 0x000000a1c81a723e */ /* 0x004fc400000010ff */
[----:B------:R-:W-:-:S05]  /*67b0*/  F2FP.BF16.F32.PACK_AB R43, R85, R84 ;  /* 0x00000054552b723e */ /* 0x000fca00000010ff */
[----:B------:R-:W-:Y:S01]  /*67c0*/  MUFU.EX2 R165, R165 ;  /* 0x000000a500a57308 */ /* 0x000fe20000000800 */
[C---:B-----5:R-:W-:Y:S06]  /*67d0*/  HMMA.16816.F32.BF16 R20, R24.reuse, R28, R20 ;  /* 0x0000001c1814723c */ /* 0x060fec0000041814 */
[----:B------:R-:W-:Y:S01]  /*67e0*/  HMMA.16816.F32.BF16 R16, R24, R30, R16 ;  /* 0x0000001e1810723c */ /* 0x000fe20000041810 */
[----:B------:R-:W2:Y:S01]  /*67f0*/  MUFU.EX2 R174, R178 ;  /* 0x000000b200ae7308 */ /* 0x000ea20000000800 */
[----:B------:R-:W-:Y:S01]  /*6800*/  FADD.FTZ R28, R138, R131 ;  /* 0x000000838a1c7221 */ /* 0x000fe20000010000 */
[----:B-1----:R-:W-:-:S03]  /*6810*/  F2FP.BF16.F32.PACK_AB R40, R188, R163 ;  /* 0x000000a3bc28723e */ /* 0x002fc600000010ff */
[C---:B------:R-:W-:Y:S01]  /*6820*/  HMMA.16816.F32.BF16 R12, R24.reuse, R36, R12 ;  /* 0x00000024180c723c */ /* 0x040fe2000004180c */
[----:B------:R-:W-:Y:S01]  /*6830*/  FADD.FTZ R41, R127, R28 ;  /* 0x0000001c7f297221 */ /* 0x000fe20000010000 */
[----:B------:R-:W-:Y:S01]  /*6840*/  FFMA.FTZ R127, R164, UR6, -R115 ;  /* 0x00000006a47f7c23 */ /* 0x000fe20008010873 */
[----:B------:R-:W1:Y:S01]  /*6850*/  LDSM.16.MT88.4 R28, [R217+0x7800] ;  /* 0x00780000d91c783b */ /* 0x000e620000004200 */
[----:B------:R-:W-:Y:S01]  /*6860*/  MUFU.EX2 R167, R167 ;  /* 0x000000a700a77308 */ /* 0x000fe20000000800 */
[----:B------:R-:W-:Y:S01]  /*6870*/  FADD.FTZ R130, R130, R41 ;  /* 0x0000002982827221 */ /* 0x000fe20000010000 */
[----:B------:R-:W-:Y:S01]  /*6880*/  HMMA.16816.F32.BF16 R32, R24, R38, R32 ;  /* 0x000000261820723c */ /* 0x000fe20000041820 */
[----:B------:R-:W5:Y:S01]  /*6890*/  LDSM.16.MT88.4 R24, [R216+0x7800] ;  /* 0x00780000d818783b */ /* 0x000f620000004200 */
[----:B------:R-:W-:Y:S01]  /*68a0*/  F2FP.BF16.F32.PACK_AB R41, R93, R92 ;  /* 0x0000005c5d29723e */ /* 0x000fe200000010ff */
[----:B------:R-:W-:Y:S01]  /*68b0*/  FADD.FTZ R123, R123, R130 ;  /* 0x000000827b7b7221 */ /* 0x000fe20000010000 */
[----:B------:R-:W-:-:S02]  /*68c0*/  F2FP.BF16.F32.PACK_AB R37, R89, R76 ;  /* 0x0000004c5925723e */ /* 0x000fc400000010ff */
[----:B--2---:R-:W-:Y:S01]  /*68d0*/  F2FP.BF16.F32.PACK_AB R42, R174, R165 ;  /* 0x000000a5ae2a723e */ /* 0x004fe200000010ff */
[----:B------:R-:W-:Y:S01]  /*68e0*/  FADD.FTZ R126, R126, R123 ;  /* 0x0000007b7e7e7221 */ /* 0x000fe20000010000 */
[----:B------:R-:W2:Y:S01]  /*68f0*/  MUFU.EX2 R138, R168 ;  /* 0x000000a8008a7308 */ /* 0x000ea20000000800 */
[----:B------:R-:W-:Y:S02]  /*6900*/  F2FP.BF16.F32.PACK_AB R39, R103, R96 ;  /* 0x000000606727723e */ /* 0x000fe400000010ff */
[----:B------:R-:W-:Y:S02]  /*6910*/  FADD.FTZ R119, R119, R126 ;  /* 0x0000007e77777221 */ /* 0x000fe40000010000 */
[C---:B----4-:R-:W-:Y:S02]  /*6920*/  HMMA.16816.F32.BF16 R20, R40.reuse, R8, R20 ;  /* 0x000000082814723c */ /* 0x050fe40000041814 */
[----:B------:R-:W-:Y:S01]  /*6930*/  FADD.FTZ R118, R118, R119 ;  /* 0x0000007776767221 */ /* 0x000fe20000010000 */
[----:B------:R-:W-:Y:S03]  /*6940*/  MUFU.EX2 R127, R127 ;  /* 0x0000007f007f7308 */ /* 0x000fe60000000800 */
[C---:B------:R-:W-:Y:S01]  /*6950*/  HMMA.16816.F32.BF16 R16, R40.reuse, R10, R16 ;  /* 0x0000000a2810723c */ /* 0x040fe20000041810 */
[----:B------:R-:W-:Y:S01]  /*6960*/  FADD.FTZ R59, R59, R118 ;  /* 0x000000763b3b7221 */ /* 0x000fe20000010000 */
[----:B------:R-:W4:Y:S03]  /*6970*/  LDSM.16.MT88.4 R8, [R217+0x7c00] ;  /* 0x007c0000d908783b */ /* 0x000f260000004200 */
[----:B------:R-:W1:Y:S01]  /*6980*/  MUFU.EX2 R130, R158 ;  /* 0x0000009e00827308 */ /* 0x000e620000000800 */
[----:B---3--:R-:W-:Y:S01]  /*6990*/  HMMA.16816.F32.BF16 R12, R40, R44, R12 ;  /* 0x0000002c280c723c */ /* 0x008fe2000004180c */
[----:B------:R-:W-:Y:S01]  /*69a0*/  FADD.FTZ R58, R58, R59 ;  /* 0x0000003b3a3a7221 */ /* 0x000fe20000010000 */
[----:B--2---:R-:W-:-:S03]  /*69b0*/  F2FP.BF16.F32.PACK_AB R36, R138, R167 ;  /* 0x000000a78a24723e */ /* 0x004fc600000010ff */
[----:B------:R-:W-:Y:S01]  /*69c0*/  FADD.FTZ R57, R57, R58 ;  /* 0x0000003a39397221 */ /* 0x000fe20000010000 */
[----:B------:R-:W-:Y:S01]  /*69d0*/  HMMA.16816.F32.BF16 R32, R40, R46, R32 ;  /* 0x0000002e2820723c */ /* 0x000fe20000041820 */
[----:B------:R-:W-:Y:S01]  /*69e0*/  MUFU.EX2 R123, R152 ;  /* 0x00000098007b7308 */ /* 0x000fe20000000800 */
[----:B------:R-:W-:Y:S01]  /*69f0*/  FFMA.FTZ R45, R122, UR6, -R115 ;  /* 0x000000067a2d7c23 */ /* 0x000fe20008010873 */
[----:B------:R-:W-:Y:S01]  /*6a00*/  FADD.FTZ R56, R56, R57 ;  /* 0x0000003938387221 */ /* 0x000fe20000010000 */
[----:B------:R-:W-:-:S03]  /*6a10*/  FFMA.FTZ R57, R101, UR6, -R115 ;  /* 0x0000000665397c23 */ /* 0x000fc60008010873 */
[----:B------:R-:W-:Y:S01]  /*6a20*/  FADD.FTZ R55, R55, R56 ;  /* 0x0000003837377221 */ /* 0x000fe20000010000 */
[--C-:B------:R-:W-:Y:S01]  /*6a30*/  FFMA.FTZ R41, R134, UR6, -R115.reuse ;  /* 0x0000000686297c23 */ /* 0x100fe20008010873 */
[----:B------:R-:W-:Y:S01]  /*6a40*/  FFMA.FTZ R42, R132, UR6, -R115 ;  /* 0x00000006842a7c23 */ /* 0x000fe20008010873 */
[----:B-1----:R-:W-:Y:S01]  /*6a50*/  F2FP.BF16.F32.PACK_AB R38, R130, R127 ;  /* 0x0000007f8226723e */ /* 0x002fe200000010ff */
[----:B------:R-:W-:Y:S01]  /*6a60*/  FADD.FTZ R48, R48, R55 ;  /* 0x0000003730307221 */ /* 0x000fe20000010000 */
[----:B------:R-:W1:Y:S01]  /*6a70*/  MUFU.EX2 R44, R146 ;  /* 0x00000092002c7308 */ /* 0x000e620000000800 */
[----:B------:R-:W-:Y:S01]  /*6a80*/  FFMA.FTZ R46, R120, UR6, -R115 ;  /* 0x00000006782e7c23 */ /* 0x000fe20008010873 */
        /* <DEDUP_REMOVED lines=8> */
[----:B------:R-:W-:Y:S01]  /*6b10*/  FFMA.FTZ R50, R77, UR6, -R115 ;  /* 0x000000064d327c23 */ /* 0x000fe20008010873 */
[C---:B------:R-:W-:Y:S01]  /*6b20*/  HMMA.16816.F32.BF16 R16, R36.reuse, R30, R16 ;  /* 0x0000001e2410723c */ /* 0x040fe20000041810 */
[----:B------:R-:W-:Y:S01]  /*6b30*/  FADD.FTZ R63, R63, R62 ;  /* 0x0000003e3f3f7221 */ /* 0x000fe20000010000 */
[----:B------:R-:W2:Y:S01]  /*6b40*/  LDSM.16.MT88.4 R28, [R216+0x7c00] ;  /* 0x007c0000d81c783b */ /* 0x000ea20000004200 */
[--C-:B------:R-:W-:Y:S01]  /*6b50*/  FFMA.FTZ R43, R51, UR6, -R61.reuse ;  /* 0x00000006332b7c23 */ /* 0x100fe2000801083d */
[----:B------:R-:W-:Y:S01]  /*6b60*/  FFMA.FTZ R51, R54, UR6, -R61 ;  /* 0x0000000636337c23 */ /* 0x000fe2000801083d */
[----:B------:R-:W-:Y:S01]  /*6b70*/  FADD.FTZ R66, R66, R63 ;  /* 0x0000003f42427221 */ /* 0x000fe20000010000 */
[C---:B-----5:R-:W-:Y:S01]  /*6b80*/  HMMA.16816.F32.BF16 R12, R36.reuse, R24, R12 ;  /* 0x00000018240c723c */ /* 0x060fe2000004180c */
[----:B------:R-:W3:Y:S01]  /*6b90*/  MUFU.EX2 R42, R42 ;  /* 0x0000002a002a7308 */ /* 0x000ee20000000800 */
[--C-:B------:R-:W-:Y:S01]  /*6ba0*/  FFMA.FTZ R54, R72, UR6, -R115.reuse ;  /* 0x0000000648367c23 */ /* 0x100fe20008010873 */
[----:B------:R-:W-:Y:S01]  /*6bb0*/  FADD.FTZ R67, R67, R66 ;  /* 0x0000004243437221 */ /* 0x000fe20000010000 */
[--C-:B------:R-:W-:Y:S01]  /*6bc0*/  FFMA.FTZ R55, R73, UR6, -R115.reuse ;  /* 0x0000000649377c23 */ /* 0x100fe20008010873 */
[----:B------:R-:W-:Y:S01]  /*6bd0*/  FFMA.FTZ R56, R97, UR6, -R115 ;  /* 0x0000000661387c23 */ /* 0x000fe20008010873 */
[----:B------:R-:W-:Y:S01]  /*6be0*/  HMMA.16816.F32.BF16 R32, R36, R26, R32 ;  /* 0x0000001a2420723c */ /* 0x000fe20000041820 */
[----:B------:R-:W-:Y:S01]  /*6bf0*/  FADD.FTZ R70, R70, R67 ;  /* 0x0000004346467221 */ /* 0x000fe20000010000 */
[----:B------:R-:W-:Y:S01]  /*6c00*/  F2FP.BF16.F32.PACK_AB R25, R114, R105 ;  /* 0x000000697219723e */ /* 0x000fe200000010ff */
[----:B------:R-:W-:Y:S01]  /*6c10*/  MUFU.EX2 R109, R109 ;  /* 0x0000006d006d7308 */ /* 0x000fe20000000800 */
[----:B-1----:R-:W-:Y:S01]  /*6c20*/  F2FP.BF16.F32.PACK_AB R24, R44, R123 ;  /* 0x0000007b2c18723e */ /* 0x002fe200000010ff */
[----:B------:R-:W-:-:S02]  /*6c30*/  FADD.FTZ R71, R71, R70 ;  /* 0x0000004647477221 */ /* 0x000fc40000010000 */
[----:B------:R-:W-:Y:S01]  /*6c40*/  FADD.FTZ R36, R4, R117 ;  /* 0x0000007504247221 */ /* 0x000fe20000010000 */
[----:B------:R-:W-:Y:S01]  /*6c50*/  F2FP.BF16.F32.PACK_AB R27, R112, R113 ;  /* 0x00000071701b723e */ /* 0x000fe200000010ff */
[----:B------:R-:W-:Y:S02]  /*6c60*/  FADD.FTZ R74, R74, R71 ;  /* 0x000000474a4a7221 */ /* 0x000fe40000010000 */
[----:B------:R-:W-:Y:S01]  /*6c70*/  FADD.FTZ R37, R3, R36 ;  /* 0x0000002403257221 */ /* 0x000fe20000010000 */
[----:B---3--:R-:W-:Y:S01]  /*6c80*/  F2FP.BF16.F32.PACK_AB R26, R42, R41 ;  /* 0x000000292a1a723e */ /* 0x008fe200000010ff */
[----:B------:R-:W-:Y:S01]  /*6c90*/  FADD.FTZ R75, R75, R74 ;  /* 0x0000004a4b4b7221 */ /* 0x000fe20000010000 */
[----:B------:R-:W-:Y:S01]  /*6ca0*/  FFMA.FTZ R3, R124, UR6, -R115 ;  /* 0x000000067c037c23 */ /* 0x000fe20008010873 */
[----:B------:R-:W-:Y:S01]  /*6cb0*/  FADD.FTZ R136, R136, R37 ;  /* 0x0000002588887221 */ /* 0x000fe20000010000 */
[----:B------:R-:W1:Y:S01]  /*6cc0*/  MUFU.EX2 R108, R108 ;  /* 0x0000006c006c7308 */ /* 0x000e620000000800 */
[----:B------:R-:W3:Y:S01]  /*6cd0*/  LDSM.16.MT88.4 R36, [R217+0x8000] ;  /* 0x00800000d924783b */ /* 0x000ee20000004200 */
[----:B------:R-:W-:Y:S01]  /*6ce0*/  FADD.FTZ R78, R78, R75 ;  /* 0x0000004b4e4e7221 */ /* 0x000fe20000010000 */
[----:B------:R-:W-:Y:S01]  /*6cf0*/  FADD.FTZ R125, R125, R136 ;  /* 0x000000887d7d7221 */ /* 0x000fe20000010000 */
[C---:B----4-:R-:W-:Y:S02]  /*6d00*/  HMMA.16816.F32.BF16 R20, R24.reuse, R8, R20 ;  /* 0x000000081814723c */ /* 0x050fe40000041814 */
[----:B------:R-:W-:Y:S01]  /*6d10*/  FADD.FTZ R79, R79, R78 ;  /* 0x0000004e4f4f7221 */ /* 0x000fe20000010000 */
[----:B------:R-:W-:Y:S01]  /*6d20*/  FADD.FTZ R140, R140, R125 ;  /* 0x0000007d8c8c7221 */ /* 0x000fe20000010000 */
[----:B------:R-:W-:Y:S02]  /*6d30*/  MUFU.EX2 R4, R128 ;  /* 0x0000008000047308 */ /* 0x000fe40000000800 */
[----:B------:R-:W-:Y:S01]  /*6d40*/  HMMA.16816.F32.BF16 R16, R24, R10, R16 ;  /* 0x0000000a1810723c */ /* 0x000fe20000041810 */
[----:B------:R-:W-:Y:S01]  /*6d50*/  FADD.FTZ R129, R129, R140 ;  /* 0x0000008c81817221 */ /* 0x000fe20000010000 */
[----:B------:R-:W4:Y:S01]  /*6d60*/  LDSM.16.MT88.4 R8, [R216+0x8000] ;  /* 0x00800000d808783b */ /* 0x000f220000004200 */
[----:B------:R-:W-:-:S02]  /*6d70*/  FADD.FTZ R82, R82, R79 ;  /* 0x0000004f52527221 */ /* 0x000fc40000010000 */
[----:B------:R-:W-:Y:S01]  /*6d80*/  FADD.FTZ R156, R156, R129 ;  /* 0x000000819c9c7221 */ /* 0x000fe20000010000 */
[----:B------:R-:W5:Y:S01]  /*6d90*/  MUFU.EX2 R3, R3 ;  /* 0x0000000300037308 */ /* 0x000f620000000800 */
[----:B------:R-:W-:Y:S01]  /*6da0*/  FADD.FTZ R83, R83, R82 ;  /* 0x0000005253537221 */ /* 0x000fe20000010000 */
[C---:B--2---:R-:W-:Y:S01]  /*6db0*/  HMMA.16816.F32.BF16 R12, R24.reuse, R28, R12 ;  /* 0x0000001c180c723c */ /* 0x044fe2000004180c */
[----:B------:R-:W-:Y:S02]  /*6dc0*/  FADD.FTZ R135, R135, R156 ;  /* 0x0000009c87877221 */ /* 0x000fe40000010000 */
[----:B------:R-:W-:Y:S02]  /*6dd0*/  FADD.FTZ R86, R86, R83 ;  /* 0x0000005356567221 */ /* 0x000fe40000010000 */
[----:B------:R-:W-:Y:S01]  /*6de0*/  FADD.FTZ R135, R160, R135 ;  /* 0x00000087a0877221 */ /* 0x000fe20000010000 */
[----:B------:R-:W-:Y:S01]  /*6df0*/  MUFU.EX2 R45, R45 ;  /* 0x0000002d002d7308 */ /* 0x000fe20000000800 */
[----:B------:R-:W-:Y:S01]  /*6e00*/  FADD.FTZ R87, R87, R86 ;  /* 0x0000005657577221 */ /* 0x000fe20000010000 */
[----:B------:R-:W-:Y:S01]  /*6e10*/  HMMA.16816.F32.BF16 R32, R24, R30, R32 ;  /* 0x0000001e1820723c */ /* 0x000fe20000041820 */
[----:B------:R-:W-:Y:S01]  /*6e20*/  FADD.FTZ R166, R166, R135 ;  /* 0x00000087a6a67221 */ /* 0x000fe20000010000 */
[----:B------:R-:W-:Y:S01]  /*6e30*/  LDSM.16.MT88.4 R28, [R217+0x8400] ;  /* 0x00840000d91c783b */ /* 0x000fe20000004200 */
[----:B------:R-:W-:-:S02]  /*6e40*/  FADD.FTZ R90, R90, R87 ;  /* 0x000000575a5a7221 */ /* 0x000fc40000010000 */
[----:B------:R-:W-:Y:S01]  /*6e50*/  FADD.FTZ R166, R141, R166 ;  /* 0x000000a68da67221 */ /* 0x000fe20000010000 */
[----:B------:R-:W2:Y:S01]  /*6e60*/  MUFU.EX2 R46, R46 ;  /* 0x0000002e002e7308 */ /* 0x000ea20000000800 */
[----:B------:R-:W-:Y:S01]  /*6e70*/  F2FP.BF16.F32.PACK_AB R25, R110, R111 ;  /* 0x0000006f6e19723e */ /* 0x000fe200000010ff */
[----:B------:R-:W-:Y:S01]  /*6e80*/  FADD.FTZ R91, R91, R90 ;  /* 0x0000005a5b5b7221 */ /* 0x000fe20000010000 */
[----:B------:R-:W-:Y:S01]  /*6e90*/  FADD.FTZ R143, R143, R166 ;  /* 0x000000a68f8f7221 */ /* 0x000fe20000010000 */
[----:B-1----:R-:W-:Y:S01]  /*6ea0*/  F2FP.BF16.F32.PACK_AB R27, R108, R109 ;  /* 0x0000006d6c1b723e */ /* 0x002fe200000010ff */
[----:B------:R-:W-:Y:S01]  /*6eb0*/  LDSM.16.MT88.4 R132, [R216+0x8c00] ;  /* 0x008c0000d884783b */ /* 0x000fe20000004200 */
[----:B-----5:R-:W-:Y:S01]  /*6ec0*/  F2FP.BF16.F32.PACK_AB R24, R3, R4 ;  /* 0x000000040318723e */ /* 0x020fe200000010ff */
[----:B------:R-:W-:Y:S01]  /*6ed0*/  FADD.FTZ R172, R172, R143 ;  /* 0x0000008facac7221 */ /* 0x000fe20000010000 */
[----:B------:R-:W-:Y:S01]  /*6ee0*/  FADD.FTZ R94, R94, R91 ;  /* 0x0000005b5e5e7221 */ /* 0x000fe20000010000 */
[----:B------:R-:W-:Y:S01]  /*6ef0*/  MUFU.EX2 R107, R107 ;  /* 0x0000006b006b7308 */ /* 0x000fe20000000800 */
[----:B------:R-:W-:Y:S01]  /*6f00*/  LDSM.16.MT88.4 R140, [R217+0x8c00] ;  /* 0x008c0000d98c783b */ /* 0x000fe20000004200 */
[----:B------:R-:W-:Y:S01]  /*6f10*/  FADD.FTZ R145, R145, R172 ;  /* 0x000000ac91917221 */ /* 0x000fe20000010000 */
[----:B------:R-:W-:-:S03]  /*6f20*/  FADD.FTZ R95, R95, R94 ;  /* 0x0000005e5f5f7221 */ /* 0x000fc60000010000 */
[----:B------:R-:W-:Y:S01]  /*6f30*/  FADD.FTZ R176, R176, R145 ;  /* 0x00000091b0b07221 */ /* 0x000fe20000010000 */
[----:B------:R-:W-:Y:S01]  /*6f40*/  FADD.FTZ R98, R98, R95 ;  /* 0x0000005f62627221 */ /* 0x000fe20000010000 */
[----:B--2---:R-:W-:Y:S01]  /*6f50*/  F2FP.BF16.F32.PACK_AB R26, R46, R45 ;  /* 0x0000002d2e1a723e */ /* 0x004fe200000010ff */
[----:B------:R-:W1:Y:S01]  /*6f60*/  MUFU.EX2 R100, R100 ;  /* 0x0000006400647308 */ /* 0x000e620000000800 */
[----:B------:R-:W-:Y:S01]  /*6f70*/  FADD.FTZ R153, R153, R176 ;  /* 0x000000b099997221 */ /* 0x000fe20000010000 */
[----:B------:R-:W-:-:S03]  /*6f80*/  FADD.FTZ R99, R99, R98 ;  /* 0x0000006263637221 */ /* 0x000fc60000010000 */
[----:B------:R-:W-:Y:S01]  /*6f90*/  FADD.FTZ R184, R184, R153 ;  /* 0x00000099b8b87221 */ /* 0x000fe20000010000 */
[C---:B---3--:R-:W-:Y:S01]  /*6fa0*/  HMMA.16816.F32.BF16 R20, R24.reuse, R36, R20 ;  /* 0x000000241814723c */ /* 0x048fe20000041814 */
[----:B------:R-:W-:Y:S01]  /*6fb0*/  FADD.FTZ R92, R92, R99 ;  /* 0x000000635c5c7221 */ /* 0x000fe20000010000 */
[----:B------:R-:W-:Y:S01]  /*6fc0*/  MUFU.EX2 R69, R69 ;  /* 0x0000004500457308 */ /* 0x000fe20000000800 */
[----:B------:R-:W-:Y:S02]  /*6fd0*/  FADD.FTZ R157, R157, R184 ;  /* 0x000000b89d9d7221 */ /* 0x000fe40000010000 */
[----:B------:R-:W-:Y:S01]  /*6fe0*/  FADD.FTZ R93, R93, R92 ;  /* 0x0000005c5d5d7221 */ /* 0x000fe20000010000 */
[C---:B------:R-:W-:Y:S01]  /*6ff0*/  HMMA.16816.F32.BF16 R16, R24.reuse, R38, R16 ;  /* 0x000000261810723c */ /* 0x040fe20000041810 */
[----:B------:R-:W-:Y:S01]  /*7000*/  FADD.FTZ R190, R190, R157 ;  /* 0x0000009dbebe7221 */ /* 0x000fe20000010000 */
[----:B------:R-:W2:Y:S01]  /*7010*/  LDSM.16.MT88.4 R36, [R216+0x8400] ;  /* 0x00840000d824783b */ /* 0x000ea20000004200 */
[----:B------:R-:W-:Y:S01]  /*7020*/  FADD.FTZ R84, R84, R93 ;  /* 0x0000005d54547221 */ /* 0x000fe20000010000 */
[----:B------:R-:W3:Y:S01]  /*7030*/  MUFU.EX2 R68, R68 ;  /* 0x0000004400447308 */ /* 0x000ee20000000800 */
[----:B------:R-:W-:Y:S01]  /*7040*/  FADD.FTZ R159, R159, R190 ;  /* 0x000000be9f9f7221 */ /* 0x000fe20000010000 */
[----:B----4-:R-:W-:Y:S01]  /*7050*/  HMMA.16816.F32.BF16 R32, R24, R10, R32 ;  /* 0x0000000a1820723c */ /* 0x010fe20000041820 */
[----:B------:R-:W-:-:S02]  /*7060*/  FADD.FTZ R85, R85, R84 ;  /* 0x0000005455557221 */ /* 0x000fc40000010000 */
[----:B------:R-:W-:Y:S02]  /*7070*/  FADD.FTZ R198, R198, R159 ;  /* 0x0000009fc6c67221 */ /* 0x000fe40000010000 */
[----:B------:R-:W-:Y:S01]  /*7080*/  FADD.FTZ R76, R76, R85 ;  /* 0x000000554c4c7221 */ /* 0x000fe20000010000 */
[----:B------:R-:W-:Y:S01]  /*7090*/  MUFU.EX2 R48, R48 ;  /* 0x0000003000307308 */ /* 0x000fe20000000800 */
[----:B------:R-:W-:Y:S01]  /*70a0*/  FADD.FTZ R161, R161, R198 ;  /* 0x000000c6a1a17221 */ /* 0x000fe20000010000 */
[----:B------:R-:W-:Y:S01]  /*70b0*/  HMMA.16816.F32.BF16 R12, R24, R8, R12 ;  /* 0x00000008180c723c */ /* 0x000fe2000004180c */
[----:B------:R-:W-:Y:S01]  /*70c0*/  FADD.FTZ R89, R89, R76 ;  /* 0x0000004c59597221 */ /* 0x000fe20000010000 */
[----:B------:R-:W4:Y:S01]  /*70d0*/  LDSM.16.MT88.4 R24, [R217+0x8800] ;  /* 0x00880000d918783b */ /* 0x000f220000004200 */
[----:B------:R-:W-:-:S03]  /*70e0*/  FADD.FTZ R200, R200, R161 ;  /* 0x000000a1c8c87221 */ /* 0x000fc60000010000 */
[----:B------:R-:W5:Y:S01]  /*70f0*/  MUFU.EX2 R47, R47 ;  /* 0x0000002f002f7308 */ /* 0x000f620000000800 */
[----:B------:R-:W-:Y:S01]  /*7100*/  FADD.FTZ R163, R163, R200 ;  /* 0x000000c8a3a37221 */ /* 0x000fe20000010000 */
[----:B-1----:R-:W-:Y:S02]  /*7110*/  F2FP.BF16.F32.PACK_AB R9, R100, R107 ;  /* 0x0000006b6409723e */ /* 0x002fe400000010ff */
[----:B---3--:R-:W-:Y:S01]  /*7120*/  F2FP.BF16.F32.PACK_AB R11, R68, R69 ;  /* 0x00000045440b723e */ /* 0x008fe200000010ff */
[----:B------:R-:W-:-:S03]  /*7130*/  FADD.FTZ R188, R188, R163 ;  /* 0x000000a3bcbc7221 */ /* 0x000fc60000010000 */
[----:B------:R-:W-:Y:S01]  /*7140*/  MUFU.EX2 R49, R49 ;  /* 0x0000003100317308 */ /* 0x000fe20000000800 */
[----:B------:R-:W-:-:S04]  /*7150*/  FADD.FTZ R165, R165, R188 ;  /* 0x000000bca5a57221 */ /* 0x000fc80000010000 */
[----:B------:R-:W-:-:S03]  /*7160*/  FADD.FTZ R174, R174, R165 ;  /* 0x000000a5aeae7221 */ /* 0x000fc60000010000 */
[----:B------:R-:W1:Y:S01]  /*7170*/  MUFU.EX2 R50, R50 ;  /* 0x0000003200327308 */ /* 0x000e620000000800 */
[----:B-----5:R-:W-:Y:S01]  /*7180*/  F2FP.BF16.F32.PACK_AB R8, R47, R48 ;  /* 0x000000302f08723e */ /* 0x020fe200000010ff */
[----:B------:R-:W-:-:S04]  /*7190*/  FADD.FTZ R167, R167, R174 ;  /* 0x000000aea7a77221 */ /* 0x000fc80000010000 */
[----:B------:R-:W-:Y:S02]  /*71a0*/  FADD.FTZ R138, R138, R167 ;  /* 0x000000a78a8a7221 */ /* 0x000fe40000010000 */
[----:B------:R-:W-:Y:S02]  /*71b0*/  MUFU.EX2 R65, R65 ;  /* 0x0000004100417308 */ /* 0x000fe40000000800 */
[----:B------:R-:W-:-:S04]  /*71c0*/  FADD.FTZ R127, R127, R138 ;  /* 0x0000008a7f7f7221 */ /* 0x000fc80000010000 */
[----:B------:R-:W-:Y:S02]  /*71d0*/  FADD.FTZ R130, R130, R127 ;  /* 0x0000007f82827221 */ /* 0x000fe40000010000 */
[----:B------:R-:W3:Y:S01]  /*71e0*/  MUFU.EX2 R64, R64 ;  /* 0x0000004000407308 */ /* 0x000ee20000000800 */
[----:B-1----:R-:W-:Y:S01]  /*71f0*/  F2FP.BF16.F32.PACK_AB R10, R50, R49 ;  /* 0x00000031320a723e */ /* 0x002fe200000010ff */
[----:B------:R-:W-:-:S04]  /*7200*/  FADD.FTZ R123, R123, R130 ;  /* 0x000000827b7b7221 */ /* 0x000fc80000010000 */
[----:B------:R-:W-:Y:S02]  /*7210*/  FADD.FTZ R44, R44, R123 ;  /* 0x0000007b2c2c7221 */ /* 0x000fe40000010000 */
[----:B--2---:R-:W-:Y:S01]  /*7220*/  HMMA.16816.F32.BF16 R32, R8, R38, R32 ;  /* 0x000000260820723c */ /* 0x004fe20000041820 */
[----:B------:R-:W-:Y:S01]  /*7230*/  MUFU.EX2 R53, R53 ;  /* 0x0000003500357308 */ /* 0x000fe20000000800 */
[----:B------:R-:W-:-:S04]  /*7240*/  FADD.FTZ R41, R41, R44 ;  /* 0x0000002c29297221 */ /* 0x000fc80000010000 */
[C---:B------:R-:W-:Y:S01]  /*7250*/  HMMA.16816.F32.BF16 R20, R8.reuse, R28, R20 ;  /* 0x0000001c0814723c */ /* 0x040fe20000041814 */
[----:B------:R-:W-:Y:S01]  /*7260*/  FADD.FTZ R38, R96, R89 ;  /* 0x0000005960267221 */ /* 0x000fe20000010000 */
[----:B------:R-:W-:Y:S01]  /*7270*/  FADD.FTZ R41, R42, R41 ;  /* 0x000000292a297221 */ /* 0x000fe20000010000 */
[----:B------:R-:W1:Y:S02]  /*7280*/  MUFU.EX2 R52, R52 ;  /* 0x0000003400347308 */ /* 0x000e640000000800 */
[----:B------:R-:W-:Y:S01]  /*7290*/  FADD.FTZ R38, R103, R38 ;  /* 0x0000002667267221 */ /* 0x000fe20000010000 */
[C---:B------:R-:W-:Y:S01]  /*72a0*/  HMMA.16816.F32.BF16 R16, R8.reuse, R30, R16 ;  /* 0x0000001e0810723c */ /* 0x040fe20000041810 */
[----:B------:R-:W2:Y:S01]  /*72b0*/  LDSM.16.MT88.4 R28, [R216+0x8800] ;  /* 0x00880000d81c783b */ /* 0x000ea20000004200 */
[----:B------:R-:W-:Y:S01]  /*72c0*/  FADD.FTZ R4, R4, R41 ;  /* 0x0000002904047221 */ /* 0x000fe20000010000 */
[----:B------:R-:W-:Y:S02]  /*72d0*/  FADD.FTZ R105, R105, R38 ;  /* 0x0000002669697221 */ /* 0x000fe40000010000 */
[----:B------:R-:W-:Y:S01]  /*72e0*/  MUFU.EX2 R54, R54 ;  /* 0x0000003600367308 */ /* 0x000fe20000000800 */
[----:B------:R-:W-:Y:S01]  /*72f0*/  FADD.FTZ R4, R3, R4 ;  /* 0x0000000403047221 */ /* 0x000fe20000010000 */
[----:B------:R-:W-:Y:S01]  /*7300*/  FADD.FTZ R114, R114, R105 ;  /* 0x0000006972727221 */ /* 0x000fe20000010000 */
[----:B------:R-:W-:Y:S02]  /*7310*/  HMMA.16816.F32.BF16 R12, R8, R36, R12 ;  /* 0x00000024080c723c */ /* 0x000fe4000004180c */
[----:B------:R-:W-:Y:S01]  /*7320*/  FADD.FTZ R45, R45, R4 ;  /* 0x000000042d2d7221 */ /* 0x000fe20000010000 */
[----:B------:R-:W-:-:S02]  /*7330*/  FADD.FTZ R113, R113, R114 ;  /* 0x0000007271717221 */ /* 0x000fc40000010000 */
[----:B------:R-:W5:Y:S01]  /*7340*/  MUFU.EX2 R55, R55 ;  /* 0x0000003700377308 */ /* 0x000f620000000800 */
[----:B------:R-:W-:Y:S01]  /*7350*/  FADD.FTZ R45, R46, R45 ;  /* 0x0000002d2e2d7221 */ /* 0x000fe20000010000 */
[----:B------:R-:W-:Y:S01]  /*7360*/  FADD.FTZ R112, R112, R113 ;  /* 0x0000007170707221 */ /* 0x000fe20000010000 */
[----:B---3--:R-:W-:Y:S01]  /*7370*/  F2FP.BF16.F32.PACK_AB R9, R64, R65 ;  /* 0x000000414009723e */ /* 0x008fe200000010ff */
[----:B------:R-:W-:Y:S01]  /*7380*/  FFMA.FTZ R36, R102, UR6, -R115 ;  /* 0x0000000666247c23 */ /* 0x000fe20008010873 */
[----:B------:R-:W-:Y:S01]  /*7390*/  FADD.FTZ R48, R48, R45 ;  /* 0x0000002d30307221 */ /* 0x000fe20000010000 */
[----:B------:R-:W-:Y:S01]  /*73a0*/  FADD.FTZ R111, R111, R112 ;  /* 0x000000706f6f7221 */ /* 0x000fe20000010000 */
[----:B-1----:R-:W-:Y:S01]  /*73b0*/  F2FP.BF16.F32.PACK_AB R11, R52, R53 ;  /* 0x00000035340b723e */ /* 0x002fe200000010ff */
[----:B------:R-:W-:Y:S01]  /*73c0*/  MUFU.EX2 R56, R56 ;  /* 0x0000003800387308 */ /* 0x000fe20000000800 */
[----:B------:R-:W-:Y:S01]  /*73d0*/  FADD.FTZ R48, R47, R48 ;  /* 0x000000302f307221 */ /* 0x000fe20000010000 */
[----:B------:R-:W-:Y:S01]  /*73e0*/  FADD.FTZ R110, R110, R111 ;  /* 0x0000006f6e6e7221 */ /* 0x000fe20000010000 */
[----:B------:R-:W-:-:S02]  /*73f0*/  FFMA.FTZ R37, R104, UR6, -R115 ;  /* 0x0000000668257c23 */ /* 0x000fc40008010873 */
[----:B------:R-:W-:Y:S01]  /*7400*/  FADD.FTZ R49, R49, R48 ;  /* 0x0000003031317221 */ /* 0x000fe20000010000 */
[----:B------:R-:W-:Y:S02]  /*7410*/  FADD.FTZ R109, R109, R110 ;  /* 0x0000006e6d6d7221 */ /* 0x000fe40000010000 */
[----:B------:R-:W1:Y:S01]  /*7420*/  MUFU.EX2 R57, R57 ;  /* 0x0000003900397308 */ /* 0x000e620000000800 */
[----:B-----5:R-:W-:Y:S01]  /*7430*/  F2FP.BF16.F32.PACK_AB R8, R55, R54 ;  /* 0x000000363708723e */ /* 0x020fe200000010ff */
[----:B------:R-:W-:Y:S01]  /*7440*/  FADD.FTZ R108, R108, R109 ;  /* 0x0000006d6c6c7221 */ /* 0x000fe20000010000 */
[----:B------:R-:W-:-:S03]  /*7450*/  FADD.FTZ R49, R50, R49 ;  /* 0x0000003132317221 */ /* 0x000fc60000010000 */
[----:B------:R-:W-:Y:S01]  /*7460*/  FADD.FTZ R107, R107, R108 ;  /* 0x0000006c6b6b7221 */ /* 0x000fe20000010000 */
[----:B------:R-:W-:Y:S01]  /*7470*/  FADD.FTZ R54, R54, R49 ;  /* 0x0000003136367221 */ /* 0x000fe20000010000 */
[----:B------:R-:W-:Y:S02]  /*7480*/  MUFU.EX2 R40, R40 ;  /* 0x0000002800287308 */ /* 0x000fe40000000800 */
[----:B------:R-:W-:Y:S01]  /*7490*/  FADD.FTZ R100, R100, R107 ;  /* 0x0000006b64647221 */ /* 0x000fe20000010000 */
[----:B------:R-:W-:-:S03]  /*74a0*/  FADD.FTZ R55, R55, R54 ;  /* 0x0000003637377221 */ /* 0x000fc60000010000 */
[----:B------:R-:W-:Y:S02]  /*74b0*/  FADD.FTZ R69, R69, R100 ;  /* 0x0000006445457221 */ /* 0x000fe40000010000 */
[----:B------:R-:W3:Y:S01]  /*74c0*/  MUFU.EX2 R43, R43 ;  /* 0x0000002b002b7308 */ /* 0x000ee20000000800 */
[----:B-1----:R-:W-:Y:S01]  /*74d0*/  F2FP.BF16.F32.PACK_AB R10, R57, R56 ;  /* 0x00000038390a723e */ /* 0x002fe200000010ff */
[----:B------:R-:W-:Y:S01]  /*74e0*/  FADD.FTZ R68, R68, R69 ;  /* 0x0000004544447221 */ /* 0x000fe20000010000 */
[----:B------:R-:W-:-:S03]  /*74f0*/  FADD.FTZ R56, R56, R55 ;  /* 0x0000003738387221 */ /* 0x000fc60000010000 */
[----:B------:R-:W-:Y:S01]  /*7500*/  FADD.FTZ R65, R65, R68 ;  /* 0x0000004441417221 */ /* 0x000fe20000010000 */
[----:B------:R-:W-:Y:S01]  /*7510*/  FADD.FTZ R57, R57, R56 ;  /* 0x0000003839397221 */ /* 0x000fe20000010000 */
[----:B----4-:R-:W-:Y:S01]  /*7520*/  HMMA.16816.F32.BF16 R20, R8, R24, R20 ;  /* 0x000000180814723c */ /* 0x010fe20000041814 */
[----:B------:R-:W-:Y:S01]  /*7530*/  MUFU.EX2 R36, R36 ;  /* 0x0000002400247308 */ /* 0x000fe20000000800 */
[----:B------:R-:W-:-:S04]  /*7540*/  FADD.FTZ R64, R64, R65 ;  /* 0x0000004140407221 */ /* 0x000fc80000010000 */
[C---:B--2---:R-:W-:Y:S01]  /*7550*/  HMMA.16816.F32.BF16 R12, R8.reuse, R28, R12 ;  /* 0x0000001c080c723c */ /* 0x044fe2000004180c */
[----:B------:R-:W-:Y:S01]  /*7560*/  FFMA.FTZ R24, R106, UR6, -R115 ;  /* 0x000000066a187c23 */ /* 0x000fe20008010873 */
[----:B------:R-:W-:Y:S01]  /*7570*/  FADD.FTZ R53, R53, R64 ;  /* 0x0000004035357221 */ /* 0x000fe20000010000 */
[----:B------:R-:W1:Y:S03]  /*7580*/  MUFU.EX2 R37, R37 ;  /* 0x0000002500257308 */ /* 0x000e660000000800 */
[----:B------:R-:W-:Y:S01]  /*7590*/  HMMA.16816.F32.BF16 R16, R8, R26, R16 ;  /* 0x0000001a0810723c */ /* 0x000fe20000041810 */
[----:B------:R-:W-:-:S04]  /*75a0*/  FADD.FTZ R53, R52, R53 ;  /* 0x0000003534357221 */ /* 0x000fc80000010000 */
[----:B------:R-:W-:Y:S01]  /*75b0*/  MUFU.EX2 R51, R51 ;  /* 0x0000003300337308 */ /* 0x000fe20000000800 */
[----:B------:R-:W-:Y:S07]  /*75c0*/  HMMA.16816.F32.BF16 R32, R8, R30, R32 ;  /* 0x0000001e0820723c */ /* 0x000fee0000041820 */
[----:B------:R-:W2:Y:S01]  /*75d0*/  MUFU.EX2 R242, R242 ;  /* 0x000000f200f27308 */ /* 0x000ea20000000800 */
[----:B---3--:R-:W-:Y:S01]  /*75e0*/  F2FP.BF16.F32.PACK_AB R9, R43, R40 ;  /* 0x000000282b09723e */ /* 0x008fe200000010ff */
[----:B------:R-:W-:Y:S01]  /*75f0*/  FADD.FTZ R40, R40, R53 ;  /* 0x0000003528287221 */ /* 0x000fe20000010000 */
[----:B-1----:R-:W-:Y:S01]  /*7600*/  F2FP.BF16.F32.PACK_AB R8, R37, R36 ;  /* 0x000000242508723e */ /* 0x002fe200000010ff */
[----:B------:R-:W-:-:S02]  /*7610*/  FADD.FTZ R36, R36, R57 ;  /* 0x0000003924247221 */ /* 0x000fc40000010000 */
[----:B------:R-:W-:Y:S02]  /*7620*/  FADD.FTZ R40, R43, R40 ;  /* 0x000000282b287221 */ /* 0x000fe40000010000 */
[----:B------:R-:W-:Y:S01]  /*7630*/  MUFU.EX2 R24, R24 ;  /* 0x0000001800187308 */ /* 0x000fe20000000800 */
[----:B------:R-:W-:-:S07]  /*7640*/  FADD.FTZ R37, R37, R36 ;  /* 0x0000002425257221 */ /* 0x000fce0000010000 */
[----:B------:R-:W1:Y:S01]  /*7650*/  MUFU.EX2 R241, R241 ;  /* 0x000000f100f17308 */ /* 0x000e620000000800 */
[----:B--2---:R-:W-:Y:S01]  /*7660*/  F2FP.BF16.F32.PACK_AB R11, R242, R51 ;  /* 0x00000033f20b723e */ /* 0x004fe200000010ff */
[----:B------:R-:W-:-:S04]  /*7670*/  FADD.FTZ R51, R51, R40 ;  /* 0x0000002833337221 */ /* 0x000fc80000010000 */
[----:B------:R-:W-:Y:S01]  /*7680*/  FADD.FTZ R242, R242, R51 ;  /* 0x00000033f2f27221 */ /* 0x000fe20000010000 */
[----:B-1----:R-:W-:Y:S01]  /*7690*/  F2FP.BF16.F32.PACK_AB R10, R241, R24 ;  /* 0x00000018f10a723e */ /* 0x002fe200000010ff */
[----:B------:R-:W-:-:S04]  /*76a0*/  FADD.FTZ R24, R24, R37 ;  /* 0x0000002518187221 */ /* 0x000fc80000010000 */
[----:B------:R-:W-:Y:S02]  /*76b0*/  FADD.FTZ R241, R241, R24 ;  /* 0x00000018f1f17221 */ /* 0x000fe40000010000 */
        /* <DEDUP_REMOVED lines=70> */
.L_x_1595:
[----:B------:R-:W-:-:S04]  /*7b20*/  LEA R3, -R6, RZ, 0x8 ;  /* 0x000000ff06037211 */ /* 0x000fc800078e41ff */
[----:B------:R-:W-:-:S07]  /*7b30*/  SHF.R.S32.HI R4, RZ, 0x1f, R3 ;  /* 0x0000001fff047819 */ /* 0x000fce0000011403 */
.L_x_1596:
[C---:B------:R-:W-:Y:S01]  /*7b40*/  IMAD.SHL.U32 R9, R6.reuse, 0x40, RZ ;  /* 0x0000004006097824 */ /* 0x040fe200078e00ff */
[----:B------:R-:W-:Y:S01]  /*7b50*/  LEA R224, P1, R3, R224, 0x1 ;  /* 0x000000e003e07211 */ /* 0x000fe200078208ff */
[----:B------:R-:W-:Y:S01]  /*7b60*/  IMAD.SHL.U32 R176, R227, 0x100, RZ ;  /* 0x00000100e3b07824 */ /* 0x000fe200078e00ff */
[----:B------:R-:W-:Y:S02]  /*7b70*/  SHF.L.U64.HI R8, R6, 0x6, R7 ;  /* 0x0000000606087819 */ /* 0x000fe40000010207 */
[----:B------:R-:W-:Y:S02]  /*7b80*/  IADD3 R10, P0, R9, R224, RZ ;  /* 0x000000e0090a7210 */ /* 0x000fe40007f1e0ff */
[----:B------:R-:W-:Y:S02]  /*7b90*/  LEA.HI.X R223, R3, R223, R4, 0x1, P1 ;  /* 0x000000df03df7211 */ /* 0x000fe400008f0c04 */
[-C--:B------:R-:W-:Y:S01]  /*7ba0*/  IADD3 R16, P1, R10, R9.reuse, RZ ;  /* 0x000000090a107210 */ /* 0x080fe20007f3e0ff */
[----:B------:R-:W1:Y:S02]  /*7bb0*/  S2R R3, SR_TID.X ;  /* 0x0000000000037919 */ /* 0x000e640000002100 */
[--C-:B------:R-:W-:Y:S01]  /*7bc0*/  IMAD.X R11, R8, 0x1, R223.reuse, P0 ;  /* 0x00000001080b7824 */ /* 0x100fe200000e06df */
[----:B------:R-:W-:Y:S01]  /*7bd0*/  IADD3 R14, P0, R16, R9, RZ ;  /* 0x00000009100e7210 */ /* 0x000fe20007f1e0ff */
[----:B------:R-:W-:-:S02]  /*7be0*/  IMAD.MOV.U32 R225, RZ, RZ, R223 ;  /* 0x000000ffffe17224 */ /* 0x000fc400078e00df */
[--C-:B------:R-:W-:Y:S01]  /*7bf0*/  IMAD.X R17, R11, 0x1, R8.reuse, P1 ;  /* 0x000000010b117824 */ /* 0x100fe200008e0608 */
[-C--:B------:R-:W-:Y:S02]  /*7c00*/  IADD3 R12, P1, R14, R9.reuse, RZ ;  /* 0x000000090e0c7210 */ /* 0x080fe40007f3e0ff */
[----:B------:R-:W-:Y:S01]  /*7c10*/  @!PT LDS RZ, [RZ] ;  /* 0x00000000fffff984 */ /* 0x000fe20000000800 */
[----:B------:R-:W-:Y:S01]  /*7c20*/  @!PT LDS RZ, [RZ] ;  /* 0x00000000fffff984 */ /* 0x000fe20000000800 */
[----:B------:R-:W-:Y:S01]  /*7c30*/  @!PT LDS RZ, [RZ] ;  /* 0x00000000fffff984 */ /* 0x000fe20000000800 */
[----:B------:R-:W-:Y:S01]  /*7c40*/  LDGSTS.E.BYPASS.LTC128B.128 [R229+0x5000], desc[UR8][R224.64] ;  /* 0x05000000e0e57fae */ /* 0x000fe2000b901d48 */
[--C-:B------:R-:W-:Y:S01]  /*7c50*/  IMAD.X R15, R17, 0x1, R8.reuse, P0 ;  /* 0x00000001110f7824 */ /* 0x100fe200000e0608 */
[-C--:B------:R-:W-:Y:S02]  /*7c60*/  IADD3 R20, P0, R12, R9.reuse, RZ ;  /* 0x000000090c147210 */ /* 0x080fe40007f1e0ff */
[----:B------:R-:W-:Y:S01]  /*7c70*/  LDGSTS.E.BYPASS.LTC128B.128 [R229+0x5800], desc[UR8][R10.64] ;  /* 0x058000000ae57fae */ /* 0x000fe2000b901d48 */
[--C-:B------:R-:W-:Y:S01]  /*7c80*/  IMAD.X R13, R15, 0x1, R8.reuse, P1 ;  /* 0x000000010f0d7824 */ /* 0x100fe200008e0608 */
[-C--:B------:R-:W-:Y:S02]  /*7c90*/  IADD3 R22, P1, R20, R9.reuse, RZ ;  /* 0x0000000914167210 */ /* 0x080fe40007f3e0ff */
[----:B------:R-:W-:Y:S01]  /*7ca0*/  LDGSTS.E.BYPASS.LTC128B.128 [R229+0x6000], desc[UR8][R16.64] ;  /* 0x0600000010e57fae */ /* 0x000fe2000b901d48 */
[----:B------:R-:W-:Y:S01]  /*7cb0*/  IMAD.X R21, R13, 0x1, R8, P0 ;  /* 0x000000010d157824 */ /* 0x000fe200000e0608 */
[----:B------:R-:W-:-:S02]  /*7cc0*/  IADD3 R24, P0, R22, R9, RZ ;  /* 0x0000000916187210 */ /* 0x000fc40007f1e0ff */
[----:B------:R-:W-:Y:S01]  /*7cd0*/  LDGSTS.E.BYPASS.LTC128B.128 [R229+0x6800], desc[UR8][R14.64] ;  /* 0x068000000ee57fae */ /* 0x000fe2000b901d48 */
[----:B------:R-:W-:-:S03]  /*7ce0*/  IMAD.X R23, R21, 0x1, R8, P1 ;  /* 0x0000000115177824 */ /* 0x000fc600008e0608 */
[----:B------:R2:W-:Y:S01]  /*7cf0*/  LDGSTS.E.BYPASS.LTC128B.128 [R229+0x7000], desc[UR8][R12.64] ;  /* 0x070000000ce57fae */ /* 0x0005e2000b901d48 */
[----:B------:R-:W-:Y:S01]  /*7d00*/  IMAD.X R25, R23, 0x1, R8, P0 ;  /* 0x0000000117197824 */ /* 0x000fe200000e0608 */
[----:B------:R-:W-:Y:S02]  /*7d10*/  ISETP.GE.AND P0, PT, R195, 0x3, PT ;  /* 0x00000003c300780c */ /* 0x000fe40003f06270 */
[----:B------:R-:W-:Y:S01]  /*7d20*/  LDGSTS.E.BYPASS.LTC128B.128 [R229+0x7800], desc[UR8][R20.64] ;  /* 0x0780000014e57fae */ /* 0x000fe2000b901d48 */
[----:B-1----:R-:W-:-:S03]  /*7d30*/  IMAD.SHL.U32 R3, R3, 0x2, RZ ;  /* 0x0000000203037824 */ /* 0x002fc600078e00ff */
[----:B------:R-:W-:Y:S04]  /*7d40*/  LDGSTS.E.BYPASS.LTC128B.128 [R229+0x8000], desc[UR8][R22.64] ;  /* 0x0800000016e57fae */ /* 0x000fe8000b901d48 */
[----:B------:R1:W-:Y:S01]  /*7d50*/  LDGSTS.E.BYPASS.LTC128B.128 [R229+0x8800], desc[UR8][R24.64] ;  /* 0x0880000018e57fae */ /* 0x0003e2000b901d48 */
[----:B------:R-:W-:-:S03]  /*7d60*/  LOP3.LUT R215, R3, 0x6, RZ, 0xc0, !PT ;  /* 0x0000000603d77812 */ /* 0x000fc600078ec0ff */
[----:B------:R-:W-:Y:S01]  /*7d70*/  LDSM.16.M88.4 R92, [R221] ;  /* 0x00000000dd5c783b */ /* 0x000fe20000000200 */
[C---:B------:R-:W-:Y:S02]  /*7d80*/  LOP3.LUT R3, R176.reuse, 0x8, R215, 0xfe, !PT ;  /* 0x00000008b0037812 */ /* 0x040fe400078efed7 */
[----:B------:R-:W-:Y:S01]  /*7d90*/  LOP3.LUT R180, R176, R215, RZ, 0xfc, !PT ;  /* 0x000000d7b0b47212 */ /* 0x000fe200078efcff */
[----:B------:R-:W3:Y:S01]  /*7da0*/  LDSM.16.M88.4 R64, [R219+0x1400] ;  /* 0x00140000db40783b */ /* 0x000ee20000000200 */
[CC--:B------:R-:W-:Y:S02]  /*7db0*/  ISETP.GE.AND P5, PT, R3.reuse, R151.reuse, PT ;  /* 0x000000970300720c */ /* 0x0c0fe40003fa6270 */
[----:B------:R-:W-:Y:S01]  /*7dc0*/  ISETP.GE.AND P2, PT, R3, R150, PT ;  /* 0x000000960300720c */ /* 0x000fe20003f46270 */
[----:B------:R-:W4:Y:S01]  /*7dd0*/  LDSM.16.M88.4 R56, [R219+0x1800] ;  /* 0x00180000db38783b */ /* 0x000f220000000200 */
[C---:B------:R-:W-:Y:S02]  /*7de0*/  VIADD R3, R180.reuse, 0x1 ;  /* 0x00000001b4037836 */ /* 0x040fe40000000000 */
[C---:B------:R-:W-:Y:S01]  /*7df0*/  VIADD R4, R180.reuse, 0x9 ;  /* 0x00000009b4047836 */ /* 0x040fe20000000000 */
[----:B------:R-:W5:Y:S01]  /*7e00*/  LDSM.16.M88.4 R72, [R219+0x1000] ;  /* 0x00100000db48783b */ /* 0x000f620000000200 */
[----:B------:R-:W-:Y:S01]  /*7e10*/  VIADD R7, R180, 0x99 ;  /* 0x00000099b4077836 */ /* 0x000fe20000000000 */
[----:B------:R-:W-:-:S02]  /*7e20*/  ISETP.GE.AND P3, PT, R3, R151, PT ;  /* 0x000000970300720c */ /* 0x000fc40003f66270 */
[----:B------:R-:W-:Y:S01]  /*7e30*/  LDSM.16.M88.4 R80, [R220] ;  /* 0x00000000dc50783b */ /* 0x000fe20000000200 */
[----:B------:R-:W-:Y:S01]  /*7e40*/  ISETP.GE.AND P4, PT, R3, R150, PT ;  /* 0x000000960300720c */ /* 0x000fe20003f86270 */
[----:B------:R-:W-:Y:S01]  /*7e50*/  VIADD R3, R180, 0x11 ;  /* 0x00000011b4037836 */ /* 0x000fe20000000000 */
[----:B------:R-:W-:Y:S01]  /*7e60*/  ISETP.GE.AND P1, PT, R4, R151, PT ;  /* 0x000000970400720c */ /* 0x000fe20003f26270 */
[----:B--2---:R-:W2:Y:S04]  /*7e70*/  LDSM.16.M88.4 R12, [R218+0x400] ;  /* 0x00040000da0c783b */ /* 0x004ea80000000200 */
[----:B------:R-:W2:Y:S04]  /*7e80*/  LDSM.16.M88.4 R48, [R219+0x1c00] ;  /* 0x001c0000db30783b */ /* 0x000ea80000000200 */
[----:B------:R-:W2:Y:S04]  /*7e90*/  LDSM.16.M88.4 R8, [R218+0x800] ;  /* 0x00080000da08783b */ /* 0x000ea80000000200 */
[----:B------:R-:W2:Y:S04]  /*7ea0*/  LDSM.16.M88.4 R16, [R218] ;  /* 0x00000000da10783b */ /* 0x000ea80000000200 */
[----:B-1----:R-:W1:Y:S04]  /*7eb0*/  LDSM.16.M88.4 R24, [R219+0x2800] ;  /* 0x00280000db18783b */ /* 0x002e680000000200 */
[----:B------:R-:W1:Y:S01]  /*7ec0*/  LDSM.16.M88.4 R40, [R219+0x2000] ;  /* 0x00200000db28783b */ /* 0x000e620000000200 */
[C---:B---3--:R-:W-:Y:S03]  /*7ed0*/  HMMA.16816.F32.BF16 R68, R92.reuse, R64, RZ ;  /* 0x000000405c44723c */ /* 0x048fe600000418ff */
[----:B------:R-:W3:Y:S04]  /*7ee0*/  LDSM.16.M88.4 R32, [R219+0x2400] ;  /* 0x00240000db20783b */ /* 0x000ee80000000200 */
[----:B------:R-:W3:Y:S01]  /*7ef0*/  LDSM.16.M88.4 R96, [R218+0xc00] ;  /* 0x000c0000da60783b */ /* 0x000ee20000000200 */
[C---:B------:R-:W-:Y:S03]  /*7f00*/  HMMA.16816.F32.BF16 R64, R92.reuse, R66, RZ ;  /* 0x000000425c40723c */ /* 0x040fe600000418ff */
[----:B------:R-:W-:Y:S03]  /*7f10*/  LDSM.16.M88.4 R88, [R218+0x1000] ;  /* 0x00100000da58783b */ /* 0x000fe60000000200 */
[C---:B----4-:R-:W-:Y:S01]  /*7f20*/  HMMA.16816.F32.BF16 R60, R92.reuse, R56, RZ ;  /* 0x000000385c3c723c */ /* 0x050fe200000418ff */
[----:B------:R-:W-:Y:S04]  /*7f30*/  LDSM.16.M88.4 R76, [R219+0x2c00] ;  /* 0x002c0000db4c783b */ /* 0x000fe80000000200 */
[----:B------:R-:W-:Y:S01]  /*7f40*/  LDSM.16.M88.4 R84, [R218+0x1c00] ;  /* 0x001c0000da54783b */ /* 0x000fe20000000200 */
[C---:B------:R-:W-:Y:S03]  /*7f50*/  HMMA.16816.F32.BF16 R56, R92.reuse, R58, RZ ;  /* 0x0000003a5c38723c */ /* 0x040fe600000418ff */
[----:B------:R-:W-:Y:S03]  /*7f60*/  LDSM.16.M88.4 R108, [R219+0x3400] ;  /* 0x00340000db6c783b */ /* 0x000fe60000000200 */
[C---:B-----5:R-:W-:Y:S01]  /*7f70*/  HMMA.16816.F32.BF16 R104, R92.reuse, R72, RZ ;  /* 0x000000485c68723c */ /* 0x060fe200000418ff */
[----:B------:R-:W-:Y:S04]  /*7f80*/  LDSM.16.M88.4 R120, [R219+0x4000] ;  /* 0x00400000db78783b */ /* 0x000fe80000000200 */
[----:B------:R-:W-:Y:S01]  /*7f90*/  LDSM.16.M88.4 R112, [R218+0x2c00] ;  /* 0x002c0000da70783b */ /* 0x000fe20000000200 */
[----:B------:R-:W-:Y:S03]  /*7fa0*/  HMMA.16816.F32.BF16 R72, R92, R74, RZ ;  /* 0x0000004a5c48723c */ /* 0x000fe600000418ff */
[----:B------:R-:W-:Y:S03]  /*7fb0*/  LDSM.16.M88.4 R156, [R219+0x4800] ;  /* 0x00480000db9c783b */ /* 0x000fe60000000200 */
[C---:B--2---:R-:W-:Y:S01]  /*7fc0*/  HMMA.16816.F32.BF16 R68, R80.reuse, R12, R68 ;  /* 0x0000000c5044723c */ /* 0x044fe20000041844 */
[----:B------:R-:W-:Y:S04]  /*7fd0*/  LDSM.16.M88.4 R128, [R218+0x3400] ;  /* 0x00340000da80783b */ /* 0x000fe80000000200 */
[----:B------:R-:W-:Y:S01]  /*7fe0*/  LDSM.16.M88.4 R164, [R218+0x3c00] ;  /* 0x003c0000daa4783b */ /* 0x000fe20000000200 */
[----:B------:R-:W-:Y:S03]  /*7ff0*/  HMMA.16816.F32.BF16 R64, R80, R14, R64 ;  /* 0x0000000e5040723c */ /* 0x000fe60000041840 */
[----:B------:R-:W2:Y:S03]  /*8000*/  LDSM.16.M88.4 R12, [R218+0x1800] ;  /* 0x00180000da0c783b */ /* 0x000ea60000000200 */
[----:B------:R-:W-:Y:S01]  /*8010*/  HMMA.16816.F32.BF16 R52, R92, R48, RZ ;  /* 0x000000305c34723c */ /* 0x000fe200000418ff */
[----:B------:R-:W0:Y:S05]  /*8020*/  LDGDEPBAR ;  /* 0x00000000000079af */ /* 0x000e2a0000000000 */
[C---:B------:R-:W-:Y:S06]  /*8030*/  HMMA.16816.F32.BF16 R60, R80.reuse, R8, R60 ;  /* 0x00000008503c723c */ /* 0x040fec000004183c */
[----:B------:R-:W-:Y:S01]  /*8040*/  HMMA.16816.F32.BF16 R56, R80, R10, R56 ;  /* 0x0000000a5038723c */ /* 0x000fe20000041838 */
[----:B------:R-:W4:Y:S05]  /*8050*/  LDSM.16.M88.4 R8, [R219+0x3000] ;  /* 0x00300000db08783b */ /* 0x000f2a0000000200 */
[----:B------:R-:W-:Y:S06]  /*8060*/  HMMA.16816.F32.BF16 R48, R92, R50, RZ ;  /* 0x000000325c30723c */ /* 0x000fec00000418ff */
[C---:B------:R-:W-:Y:S06]  /*8070*/  HMMA.16816.F32.BF16 R104, R80.reuse, R16, R104 ;  /* 0x000000105068723c */ /* 0x040fec0000041868 */
[----:B------:R-:W-:Y:S01]  /*8080*/  HMMA.16816.F32.BF16 R72, R80, R18, R72 ;  /* 0x000000125048723c */ /* 0x000fe20000041848 */
[----:B------:R-:W5:Y:S05]  /*8090*/  LDSM.16.M88.4 R16, [R218+0x1400] ;  /* 0x00140000da10783b */ /* 0x000f6a0000000200 */
[C---:B-1----:R-:W-:Y:S06]  /*80a0*/  HMMA.16816.F32.BF16 R28, R92.reuse, R24, RZ ;  /* 0x000000185c1c723c */ /* 0x042fec00000418ff */
[C---:B------:R-:W-:Y:S06]  /*80b0*/  HMMA.16816.F32.BF16 R44, R92.reuse, R40, RZ ;  /* 0x000000285c2c723c */ /* 0x040fec00000418ff */
[----:B------:R-:W-:Y:S01]  /*80c0*/  HMMA.16816.F32.BF16 R24, R92, R26, RZ ;  /* 0x0000001a5c18723c */ /* 0x000fe200000418ff */
[----:B------:R-:W-:-:S02]  /*80d0*/  FSEL R178, R105, -INF , !P3 ;  /* 0xff80000069b27808 */ /* 0x000fc40005800000 */
[-C--:B------:R-:W-:Y:S01]  /*80e0*/  ISETP.GE.AND P3, PT, R4, R150.reuse, PT ;  /* 0x000000960400720c */ /* 0x080fe20003f66270 */
[C---:B------:R-:W-:Y:S01]  /*80f0*/  VIADD R4, R180.reuse, 0x19 ;  /* 0x00000019b4047836 */ /* 0x040fe20000000000 */
[----:B------:R-:W-:Y:S01]  /*8100*/  FSEL R195, R107, -INF , !P4 ;  /* 0xff8000006bc37808 */ /* 0x000fe20006000000 */
[C---:B------:R-:W-:Y:S01]  /*8110*/  HMMA.16816.F32.BF16 R40, R92.reuse, R42, RZ ;  /* 0x0000002a5c28723c */ /* 0x040fe200000418ff */
[----:B------:R-:W-:Y:S02]  /*8120*/  FSEL R182, R73, -INF , !P1 ;  /* 0xff80000049b67808 */ /* 0x000fe40004800000 */
[CC--:B------:R-:W-:Y:S02]  /*8130*/  ISETP.GE.AND P4, PT, R3.reuse, R151.reuse, PT ;  /* 0x000000970300720c */ /* 0x0c0fe40003f86270 */
[----:B------:R-:W-:Y:S01]  /*8140*/  ISETP.GE.AND P1, PT, R3, R150, PT ;  /* 0x000000960300720c */ /* 0x000fe20003f26270 */
[----:B---3--:R-:W-:Y:S01]  /*8150*/  HMMA.16816.F32.BF16 R36, R92, R32, RZ ;  /* 0x000000205c24723c */ /* 0x008fe200000418ff */
[----:B------:R-:W-:Y:S01]  /*8160*/  FSEL R199, R75, -INF , !P3 ;  /* 0xff8000004bc77808 */ /* 0x000fe20005800000 */
[----:B------:R-:W-:Y:S01]  /*8170*/  VIADD R3, R180, 0x21 ;  /* 0x00000021b4037836 */ /* 0x000fe20000000000 */
[----:B------:R-:W-:-:S02]  /*8180*/  ISETP.GE.AND P3, PT, R4, R151, PT ;  /* 0x000000970400720c */ /* 0x000fc40003f66270 */
[----:B------:R-:W-:Y:S01]  /*8190*/  FSEL R184, R69, -INF , !P4 ;  /* 0xff80000045b87808 */ /* 0x000fe20006000000 */
[----:B------:R-:W-:Y:S01]  /*81a0*/  HMMA.16816.F32.BF16 R32, R92, R34, RZ ;  /* 0x000000225c20723c */ /* 0x000fe200000418ff */
[-C--:B------:R-:W-:Y:S01]  /*81b0*/  ISETP.GE.AND P4, PT, R4, R150.reuse, PT ;  /* 0x000000960400720c */ /* 0x080fe20003f86270 */
[C---:B------:R-:W-:Y:S01]  /*81c0*/  VIADD R4, R180.reuse, 0x29 ;  /* 0x00000029b4047836 */ /* 0x040fe20000000000 */
[----:B------:R-:W-:Y:S02]  /*81d0*/  FSEL R201, R71, -INF , !P1 ;  /* 0xff80000047c97808 */ /* 0x000fe40004800000 */
[----:B------:R-:W-:Y:S01]  /*81e0*/  FSEL R186, R65, -INF , !P3 ;  /* 0xff80000041ba7808 */ /* 0x000fe20005800000 */
[C---:B------:R-:W-:Y:S01]  /*81f0*/  HMMA.16816.F32.BF16 R52, R80.reuse, R96, R52 ;  /* 0x000000605034723c */ /* 0x040fe20000041834 */
[C---:B------:R-:W-:Y:S02]  /*8200*/  ISETP.GE.AND P1, PT, R3.reuse, R151, PT ;  /* 0x000000970300720c */ /* 0x040fe40003f26270 */
[----:B------:R-:W-:Y:S01]  /*8210*/  ISETP.GE.AND P3, PT, R3, R150, PT ;  /* 0x000000960300720c */ /* 0x000fe20003f66270 */
[----:B------:R-:W-:Y:S01]  /*8220*/  VIADD R3, R180, 0x31 ;  /* 0x00000031b4037836 */ /* 0x000fe20000000000 */
[----:B------:R-:W-:Y:S01]  /*8230*/  FSEL R203, R67, -INF , !P4 ;  /* 0xff80000043cb7808 */ /* 0x000fe20006000000 */
[----:B------:R-:W-:Y:S01]  /*8240*/  HMMA.16816.F32.BF16 R48, R80, R98, R48 ;  /* 0x000000625030723c */ /* 0x000fe20000041830 */
[----:B------:R-:W1:Y:S01]  /*8250*/  LDSM.16.M88.4 R96, [R218+0x2000] ;  /* 0x00200000da60783b */ /* 0x000e620000000200 */
[----:B------:R-:W-:-:S02]  /*8260*/  FSEL R188, R61, -INF , !P1 ;  /* 0xff8000003dbc7808 */ /* 0x000fc40004800000 */
[CC--:B------:R-:W-:Y:S02]  /*8270*/  ISETP.GE.AND P4, PT, R4.reuse, R151.reuse, PT ;  /* 0x000000970400720c */ /* 0x0c0fe40003f86270 */
[C---:B--2---:R-:W-:Y:S01]  /*8280*/  HMMA.16816.F32.BF16 R28, R80.reuse, R12, R28 ;  /* 0x0000000c501c723c */ /* 0x044fe2000004181c */
[-C--:B------:R-:W-:Y:S01]  /*8290*/  ISETP.GE.AND P1, PT, R4, R150.reuse, PT ;  /* 0x000000960400720c */ /* 0x080fe20003f26270 */
[C---:B------:R-:W-:Y:S01]  /*82a0*/  VIADD R4, R180.reuse, 0x39 ;  /* 0x00000039b4047836 */ /* 0x040fe20000000000 */
[----:B------:R-:W-:Y:S02]  /*82b0*/  FSEL R205, R63, -INF , !P3 ;  /* 0xff8000003fcd7808 */ /* 0x000fe40005800000 */
[----:B------:R-:W-:Y:S01]  /*82c0*/  ISETP.GE.AND P3, PT, R3, R151, PT ;  /* 0x000000970300720c */ /* 0x000fe20003f66270 */
[C---:B------:R-:W-:Y:S01]  /*82d0*/  HMMA.16816.F32.BF16 R24, R80.reuse, R14, R24 ;  /* 0x0000000e5018723c */ /* 0x040fe20000041818 */
[----:B------:R-:W-:Y:S02]  /*82e0*/  FSEL R190, R57, -INF , !P4 ;  /* 0xff80000039be7808 */ /* 0x000fe40006000000 */
[----:B------:R-:W-:Y:S01]  /*82f0*/  ISETP.GE.AND P4, PT, R3, R150, PT ;  /* 0x000000960300720c */ /* 0x000fe20003f86270 */
[----:B------:R-:W-:Y:S01]  /*8300*/  VIADD R3, R180, 0x41 ;  /* 0x00000041b4037836 */ /* 0x000fe20000000000 */
[----:B------:R-:W-:Y:S01]  /*8310*/  FSEL R207, R59, -INF , !P1 ;  /* 0xff8000003bcf7808 */ /* 0x000fe20004800000 */
[----:B------:R-:W-:Y:S01]  /*8320*/  HMMA.16816.F32.BF16 R44, R80, R88, R44 ;  /* 0x00000058502c723c */ /* 0x000fe2000004182c */
[----:B------:R-:W-:-:S02]  /*8330*/  FSEL R196, R53, -INF , !P3 ;  /* 0xff80000035c47808 */ /* 0x000fc40005800000 */
[CC--:B------:R-:W-:Y:S02]  /*8340*/  ISETP.GE.AND P1, PT, R4.reuse, R151.reuse, PT ;  /* 0x000000970400720c */ /* 0x0c0fe40003f26270 */
[----:B------:R-:W-:Y:S01]  /*8350*/  ISETP.GE.AND P3, PT, R4, R150, PT ;  /* 0x000000960400720c */ /* 0x000fe20003f66270 */
[----:B------:R-:W-:Y:S01]  /*8360*/  HMMA.16816.F32.BF16 R40, R80, R90, R40 ;  /* 0x0000005a5028723c */ /* 0x000fe20000041828 */
[----:B------:R-:W2:Y:S01]  /*8370*/  LDSM.16.M88.4 R88, [R219+0x3800] ;  /* 0x00380000db58783b */ /* 0x000ea20000000200 */
[----:B------:R-:W-:Y:S01]  /*8380*/  VIADD R4, R180, 0x49 ;  /* 0x00000049b4047836 */ /* 0x000fe20000000000 */
[----:B------:R-:W-:Y:S02]  /*8390*/  FSEL R211, R55, -INF , !P4 ;  /* 0xff80000037d37808 */ /* 0x000fe40006000000 */
[----:B------:R-:W-:Y:S01]  /*83a0*/  FSEL R198, R49, -INF , !P1 ;  /* 0xff80000031c67808 */ /* 0x000fe20004800000 */
[----:B----4-:R-:W-:Y:S01]  /*83b0*/  HMMA.16816.F32.BF16 R12, R92, R8, RZ ;  /* 0x000000085c0c723c */ /* 0x010fe200000418ff */
[----:B------:R-:W-:-:S02]  /*83c0*/  ISETP.GE.AND P4, PT, R3, R151, PT ;  /* 0x000000970300720c */ /* 0x000fc40003f86270 */
[----:B------:R-:W-:Y:S01]  /*83d0*/  ISETP.GE.AND P1, PT, R3, R150, PT ;  /* 0x000000960300720c */ /* 0x000fe20003f26270 */
[----:B------:R-:W-:Y:S01]  /*83e0*/  VIADD R3, R180, 0x51 ;  /* 0x00000051b4037836 */ /* 0x000fe20000000000 */
[----:B------:R-:W-:Y:S01]  /*83f0*/  FSEL R209, R51, -INF , !P3 ;  /* 0xff80000033d17808 */ /* 0x000fe20005800000 */
[----:B------:R-:W-:Y:S01]  /*8400*/  HMMA.16816.F32.BF16 R8, R92, R10, RZ ;  /* 0x0000000a5c08723c */ /* 0x000fe200000418ff */
[----:B------:R-:W-:-:S05]  /*8410*/  ISETP.GE.AND P3, PT, R4, R151, PT ;  /* 0x000000970400720c */ /* 0x000fca0003f66270 */
[C---:B-----5:R-:W-:Y:S01]  /*8420*/  HMMA.16816.F32.BF16 R36, R80.reuse, R16, R36 ;  /* 0x000000105024723c */ /* 0x060fe20000041824 */
[----:B------:R-:W-:Y:S02]  /*8430*/  FSEL R200, R45, -INF , !P4 ;  /* 0xff8000002dc87808 */ /* 0x000fe40006000000 */
[-C--:B------:R-:W-:Y:S01]  /*8440*/  ISETP.GE.AND P4, PT, R4, R150.reuse, PT ;  /* 0x000000960400720c */ /* 0x080fe20003f86270 */
[C---:B------:R-:W-:Y:S01]  /*8450*/  VIADD R4, R180.reuse, 0x59 ;  /* 0x00000059b4047836 */ /* 0x040fe20000000000 */
[----:B------:R-:W-:Y:S01]  /*8460*/  FSEL R191, R47, -INF , !P1 ;  /* 0xff8000002fbf7808 */ /* 0x000fe20004800000 */
[----:B------:R-:W-:Y:S01]  /*8470*/  HMMA.16816.F32.BF16 R32, R80, R18, R32 ;  /* 0x000000125020723c */ /* 0x000fe20000041820 */
[----:B------:R-:W-:Y:S02]  /*8480*/  FSEL R202, R41, -INF , !P3 ;  /* 0xff80000029ca7808 */ /* 0x000fe40005800000 */
[C---:B------:R-:W-:Y:S02]  /*8490*/  ISETP.GE.AND P1, PT, R3.reuse, R151, PT ;  /* 0x000000970300720c */ /* 0x040fe40003f26270 */
[----:B------:R-:W-:Y:S01]  /*84a0*/  ISETP.GE.AND P3, PT, R3, R150, PT ;  /* 0x000000960300720c */ /* 0x000fe20003f66270 */
[----:B------:R-:W-:Y:S01]  /*84b0*/  HMMA.16816.F32.BF16 R20, R92, R76, RZ ;  /* 0x0000004c5c14723c */ /* 0x000fe200000418ff */
[----:B------:R-:W-:Y:S01]  /*84c0*/  VIADD R3, R180, 0x61 ;  /* 0x00000061b4037836 */ /* 0x000fe20000000000 */
[----:B------:R-:W-:-:S02]  /*84d0*/  FSEL R189, R43, -INF , !P4 ;  /* 0xff8000002bbd7808 */ /* 0x000fc40006000000 */
[CC--:B------:R-:W-:Y:S02]  /*84e0*/  ISETP.GE.AND P4, PT, R4.reuse, R151.reuse, PT ;  /* 0x000000970400720c */ /* 0x0c0fe40003f86270 */
[----:B------:R-:W-:Y:S01]  /*84f0*/  HMMA.16816.F32.BF16 R16, R92, R78, RZ ;  /* 0x0000004e5c10723c */ /* 0x000fe200000418ff */
[----:B------:R-:W-:Y:S05]  /*8500*/  LDSM.16.M88.4 R76, [R218+0x2400] ;  /* 0x00240000da4c783b */ /* 0x000fea0000000200 */
[C---:B-1----:R-:W-:Y:S01]  /*8510*/  HMMA.16816.F32.BF16 R12, R80.reuse, R96, R12 ;  /* 0x00000060500c723c */ /* 0x042fe2000004180c */
[----:B------:R-:W-:Y:S02]  /*8520*/  FSEL R204, R37, -INF , !P1 ;  /* 0xff80000025cc7808 */ /* 0x000fe40004800000 */
[----:B------:R-:W-:Y:S01]  /*8530*/  ISETP.GE.AND P1, PT, R4, R150, PT ;  /* 0x000000960400720c */ /* 0x000fe20003f26270 */
[----:B------:R-:W-:Y:S01]  /*8540*/  VIADD R4, R180, 0x69 ;  /* 0x00000069b4047836 */ /* 0x000fe20000000000 */
[----:B------:R-:W-:Y:S01]  /*8550*/  FSEL R187, R39, -INF , !P3 ;  /* 0xff80000027bb7808 */ /* 0x000fe20005800000 */
[----:B------:R-:W-:Y:S01]  /*8560*/  HMMA.16816.F32.BF16 R8, R80, R98, R8 ;  /* 0x000000625008723c */ /* 0x000fe20000041808 */
[----:B------:R-:W1:Y:S01]  /*8570*/  LDSM.16.M88.4 R96, [R218+0x2800] ;  /* 0x00280000da60783b */ /* 0x000e620000000200 */
[----:B------:R-:W-:-:S02]  /*8580*/  ISETP.GE.AND P3, PT, R3, R151, PT ;  /* 0x000000970300720c */ /* 0x000fc40003f66270 */
[----:B------:R-:W-:Y:S02]  /*8590*/  FSEL R206, R33, -INF , !P4 ;  /* 0xff80000021ce7808 */ /* 0x000fe40006000000 */
[C---:B------:R-:W-:Y:S01]  /*85a0*/  HMMA.16816.F32.BF16 R20, R80.reuse, R84, R20 ;  /* 0x000000545014723c */ /* 0x040fe20000041814 */
[----:B------:R-:W-:Y:S01]  /*85b0*/  ISETP.GE.AND P4, PT, R3, R150, PT ;  /* 0x000000960300720c */ /* 0x000fe20003f86270 */
[----:B------:R-:W-:Y:S01]  /*85c0*/  VIADD R3, R180, 0x71 ;  /* 0x00000071b4037836 */ /* 0x000fe20000000000 */
[----:B------:R-:W-:Y:S02]  /*85d0*/  FSEL R185, R35, -INF , !P1 ;  /* 0xff80000023b97808 */ /* 0x000fe40004800000 */
[----:B------:R-:W-:Y:S01]  /*85e0*/  FSEL R208, R29, -INF , !P3 ;  /* 0xff8000001dd07808 */ /* 0x000fe20005800000 */
[----:B------:R-:W-:Y:S01]  /*85f0*/  HMMA.16816.F32.BF16 R16, R80, R86, R16 ;  /* 0x000000565010723c */ /* 0x000fe20000041810 */
[----:B------:R-:W3:Y:S01]  /*8600*/  LDSM.16.M88.4 R84, [R219+0x3c00] ;  /* 0x003c0000db54783b */ /* 0x000ee20000000200 */
[----:B------:R-:W-:-:S02]  /*8610*/  ISETP.GE.AND P1, PT, R4, R151, PT ;  /* 0x000000970400720c */ /* 0x000fc40003f26270 */
[-C--:B------:R-:W-:Y:S01]  /*8620*/  ISETP.GE.AND P3, PT, R4, R150.reuse, PT ;  /* 0x000000960400720c */ /* 0x080fe20003f66270 */
[C---:B------:R-:W-:Y:S01]  /*8630*/  VIADD R4, R180.reuse, 0x79 ;  /* 0x00000079b4047836 */ /* 0x040fe20000000000 */
[C---:B--2---:R-:W-:Y:S01]  /*8640*/  HMMA.16816.F32.BF16 R116, R92.reuse, R88, RZ ;  /* 0x000000585c74723c */ /* 0x044fe200000418ff */
[----:B------:R-:W-:Y:S02]  /*8650*/  FSEL R183, R31, -INF , !P4 ;  /* 0xff8000001fb77808 */ /* 0x000fe40006000000 */
[----:B------:R-:W-:Y:S02]  /*8660*/  FSEL R210, R25, -INF , !P1 ;  /* 0xff80000019d27808 */ /* 0x000fe40004800000 */
[C---:B------:R-:W-:Y:S01]  /*8670*/  ISETP.GE.AND P4, PT, R3.reuse, R151, PT ;  /* 0x000000970300720c */ /* 0x040fe20003f86270 */
[----:B------:R-:W-:Y:S01]  /*8680*/  HMMA.16816.F32.BF16 R88, R92, R90, RZ ;  /* 0x0000005a5c58723c */ /* 0x000fe200000418ff */
[----:B------:R-:W-:Y:S01]  /*8690*/  ISETP.GE.AND P1, PT, R3, R150, PT ;  /* 0x000000960300720c */ /* 0x000fe20003f26270 */
[----:B------:R-:W-:Y:S01]  /*86a0*/  VIADD R3, R180, 0x81 ;  /* 0x00000081b4037836 */ /* 0x000fe20000000000 */
[----:B------:R-:W-:-:S02]  /*86b0*/  FSEL R181, R27, -INF , !P3 ;  /* 0xff8000001bb57808 */ /* 0x000fc40005800000 */
[-C--:B------:R-:W-:Y:S01]  /*86c0*/  ISETP.GE.AND P3, PT, R4, R151.reuse, PT ;  /* 0x000000970400720c */ /* 0x080fe20003f66270 */
[C---:B------:R-:W-:Y:S01]  /*86d0*/  HMMA.16816.F32.BF16 R100, R92.reuse, R108, RZ ;  /* 0x0000006c5c64723c */ /* 0x040fe200000418ff */
[----:B------:R-:W-:Y:S02]  /*86e0*/  FSEL R179, R23, -INF , !P1 ;  /* 0xff80000017b37808 */ /* 0x000fe40004800000 */
[----:B------:R-:W-:Y:S02]  /*86f0*/  FSEL R212, R21, -INF , !P4 ;  /* 0xff80000015d47808 */ /* 0x000fe40006000000 */
[----:B------:R-:W-:Y:S01]  /*8700*/  ISETP.GE.AND P1, PT, R3, R151, PT ;  /* 0x000000970300720c */ /* 0x000fe20003f26270 */
[----:B------:R-:W-:Y:S01]  /*8710*/  HMMA.16816.F32.BF16 R108, R92, R110, RZ ;  /* 0x0000006e5c6c723c */ /* 0x000fe200000418ff */
[----:B------:R-:W-:Y:S01]  /*8720*/  FSEL R214, R17, -INF , !P3 ;  /* 0xff80000011d67808 */ /* 0x000fe20005800000 */
[C---:B------:R-:W-:Y:S01]  /*8730*/  VIADD R17, R180.reuse, 0xe1 ;  /* 0x000000e1b4117836 */ /* 0x040fe20000000000 */
[-C--:B------:R-:W-:Y:S01]  /*8740*/  ISETP.GE.AND P3, PT, R3, R150.reuse, PT ;  /* 0x000000960300720c */ /* 0x080fe20003f66270 */
[----:B------:R-:W-:Y:S01]  /*8750*/  VIADD R3, R180, 0x89 ;  /* 0x00000089b4037836 */ /* 0x000fe20000000000 */
[----:B------:R-:W-:Y:S01]  /*8760*/  ISETP.GE.AND P4, PT, R4, R150, PT ;  /* 0x000000960400720c */ /* 0x000fe20003f86270 */
[----:B-1----:R-:W-:Y:S01]  /*8770*/  HMMA.16816.F32.BF16 R116, R80, R96, R116 ;  /* 0x000000605074723c */ /* 0x002fe20000041874 */
[C---:B------:R-:W-:Y:S01]  /*8780*/  VIADD R4, R180.reuse, 0x91 ;  /* 0x00000091b4047836 */ /* 0x040fe20000000000 */
[----:B------:R-:W-:Y:S01]  /*8790*/  FSEL R240, R13, -INF , !P1 ;  /* 0xff8000000df07808 */ /* 0x000fe20004800000 */
[----:B------:R-:W-:Y:S01]  /*87a0*/  VIADD R13, R180, 0xd1 ;  /* 0x000000d1b40d7836 */ /* 0x000fe20000000000 */
[----:B------:R-:W-:-:S02]  /*87b0*/  FSEL R177, R19, -INF , !P4 ;  /* 0xff80000013b17808 */ /* 0x000fc40006000000 */
[----:B------:R-:W-:Y:S01]  /*87c0*/  HMMA.16816.F32.BF16 R88, R80, R98, R88 ;  /* 0x000000625058723c */ /* 0x000fe20000041858 */
[----:B------:R-:W1:Y:S01]  /*87d0*/  LDSM.16.M88.4 R96, [R218+0x3000] ;  /* 0x00300000da60783b */ /* 0x000e620000000200 */
[CC--:B------:R-:W-:Y:S02]  /*87e0*/  ISETP.GE.AND P4, PT, R3.reuse, R151.reuse, PT ;  /* 0x000000970300720c */ /* 0x0c0fe40003f86270 */
[-C--:B------:R-:W-:Y:S02]  /*87f0*/  ISETP.GE.AND P1, PT, R3, R150.reuse, PT ;  /* 0x000000960300720c */ /* 0x080fe40003f26270 */
[----:B---3--:R-:W-:Y:S01]  /*8800*/  HMMA.16816.F32.BF16 R124, R92, R84, RZ ;  /* 0x000000545c7c723c */ /* 0x008fe200000418ff */
[----:B------:R-:W-:Y:S02]  /*8810*/  FSEL R3, R15, -INF , !P3 ;  /* 0xff8000000f037808 */ /* 0x000fe40005800000 */
[----:B------:R-:W-:Y:S01]  /*8820*/  FSEL R244, R9, -INF , !P4 ;  /* 0xff80000009f47808 */ /* 0x000fe20006000000 */
[----:B------:R-:W-:Y:S01]  /*8830*/  VIADD R9, R180, 0xa1 ;  /* 0x000000a1b4097836 */ /* 0x000fe20000000000 */
[C---:B------:R-:W-:Y:S01]  /*8840*/  ISETP.GE.AND P3, PT, R4.reuse, R151, PT ;  /* 0x000000970400720c */ /* 0x040fe20003f66270 */
[----:B------:R-:W-:Y:S01]  /*8850*/  HMMA.16816.F32.BF16 R100, R80, R76, R100 ;  /* 0x0000004c5064723c */ /* 0x000fe20000041864 */
[----:B------:R-:W-:-:S02]  /*8860*/  ISETP.GE.AND P4, PT, R4, R150, PT ;  /* 0x000000960400720c */ /* 0x000fc40003f86270 */
[----:B------:R-:W-:Y:S01]  /*8870*/  FSEL R4, R11, -INF , !P1 ;  /* 0xff8000000b047808 */ /* 0x000fe20004800000 */
[----:B------:R-:W-:Y:S01]  /*8880*/  VIADD R11, R180, 0xa9 ;  /* 0x000000a9b40b7836 */ /* 0x000fe20000000000 */
[----:B------:R-:W-:Y:S01]  /*8890*/  ISETP.GE.AND P1, PT, R7, R151, PT ;  /* 0x000000970700720c */ /* 0x000fe20003f26270 */
[----:B------:R-:W-:Y:S01]  /*88a0*/  HMMA.16816.F32.BF16 R108, R80, R78, R108 ;  /* 0x0000004e506c723c */ /* 0x000fe2000004186c */
[----:B------:R-:W2:Y:S01]  /*88b0*/  LDSM.16.M88.4 R76, [R219+0x4400] ;  /* 0x00440000db4c783b */ /* 0x000ea20000000200 */
[----:B------:R-:W-:Y:S02]  /*88c0*/  FSEL R39, R72, -INF , !P5 ;  /* 0xff80000048277808 */ /* 0x000fe40006800000 */
[----:B------:R-:W-:Y:S02]  /*88d0*/  FSEL R33, R74, -INF , !P2 ;  /* 0xff8000004a217808 */ /* 0x000fe40005000000 */
[----:B------:R-:W-:Y:S01]  /*88e0*/  HMMA.16816.F32.BF16 R84, R92, R86, RZ ;  /* 0x000000565c54723c */ /* 0x000fe200000418ff */
[----:B------:R-:W-:-:S05]  /*88f0*/  LOP3.LUT R37, R176, 0x50, R215, 0xfe, !PT ;  /* 0x00000050b0257812 */ /* 0x000fca00078efed7 */
[C---:B------:R-:W-:Y:S06]  /*8900*/  HMMA.16816.F32.BF16 R152, R92.reuse, R120, RZ ;  /* 0x000000785c98723c */ /* 0x040fec00000418ff */
[----:B------:R-:W-:Y:S06]  /*8910*/  HMMA.16816.F32.BF16 R120, R92, R122, RZ ;  /* 0x0000007a5c78723c */ /* 0x000fec00000418ff */
[----:B------:R-:W-:Y:S01]  /*8920*/  HMMA.16816.F32.BF16 R124, R80, R112, R124 ;  /* 0x00000070507c723c */ /* 0x000fe2000004187c */
[----:B------:R-:W-:-:S02]  /*8930*/  FSEL R246, R109, -INF , !P1 ;  /* 0xff8000006df67808 */ /* 0x000fc40004800000 */
[----:B------:R-:W-:-:S03]  /*8940*/  ISETP.GE.AND P1, PT, R9, R150, PT ;  /* 0x000000960900720c */ /* 0x000fc60003f26270 */
[----:B------:R-:W-:Y:S01]  /*8950*/  HMMA.16816.F32.BF16 R84, R80, R114, R84 ;  /* 0x000000725054723c */ /* 0x000fe20000041854 */
[----:B------:R-:W3:Y:S01]  /*8960*/  LDSM.16.M88.4 R112, [R219+0x4c00] ;  /* 0x004c0000db70783b */ /* 0x000ee20000000200 */
[----:B------:R-:W-:-:S04]  /*8970*/  FSEL R43, R119, -INF , !P1 ;  /* 0xff800000772b7808 */ /* 0x000fc80004800000 */
[C---:B-1----:R-:W-:Y:S06]  /*8980*/  HMMA.16816.F32.BF16 R152, R80.reuse, R96, R152 ;  /* 0x000000605098723c */ /* 0x042fec0000041898 */
[----:B------:R-:W-:Y:S01]  /*8990*/  HMMA.16816.F32.BF16 R120, R80, R98, R120 ;  /* 0x000000625078723c */ /* 0x000fe20000041878 */
[----:B------:R-:W1:Y:S01]  /*89a0*/  LDSM.16.M88.4 R96, [R218+0x3800] ;  /* 0x00380000da60783b */ /* 0x000e620000000200 */
[----:B------:R-:W-:-:S04]  /*89b0*/  DEPBAR.LE SB0, 0x0 ;  /* 0x000080000000791a */ /* 0x000fc80000000000 */
[C---:B--2---:R-:W-:Y:S06]  /*89c0*/  HMMA.16816.F32.BF16 R160, R92.reuse, R76, RZ ;  /* 0x0000004c5ca0723c */ /* 0x044fec00000418ff */
[C---:B------:R-:W-:Y:S06]  /*89d0*/  HMMA.16816.F32.BF16 R76, R92.reuse, R78, RZ ;  /* 0x0000004e5c4c723c */ /* 0x040fec00000418ff */
[C---:B------:R-:W-:Y:S06]  /*89e0*/  HMMA.16816.F32.BF16 R168, R92.reuse, R156, RZ ;  /* 0x0000009c5ca8723c */ /* 0x040fec00000418ff */
[----:B------:R-:W-:Y:S06]  /*89f0*/  HMMA.16816.F32.BF16 R156, R92, R158, RZ ;  /* 0x0000009e5c9c723c */ /* 0x000fec00000418ff */
[----:B------:R-:W-:Y:S06]  /*8a00*/  HMMA.16816.F32.BF16 R160, R80, R128, R160 ;  /* 0x0000008050a0723c */ /* 0x000fec00000418a0 */
[----:B---3--:R-:W-:Y:S01]  /*8a10*/  HMMA.16816.F32.BF16 R172, R92, R112, RZ ;  /* 0x000000705cac723c */ /* 0x008fe200000418ff */
[----:B------:R-:W-:Y:S01]  /*8a20*/  FSEL R128, R101, -INF , !P3 ;  /* 0xff80000065807808 */ /* 0x000fe20005800000 */
[----:B------:R-:W-:Y:S01]  /*8a30*/  BAR.SYNC.DEFER_BLOCKING 0x0 ;  /* 0x0000000000007b1d */ /* 0x000fe20000010000 */
[----:B------:R-:W-:-:S02]  /*8a40*/  ISETP.GE.AND P3, PT, R7, R150, PT ;  /* 0x000000960700720c */ /* 0x000fc40003f66270 */
[----:B------:R-:W-:Y:S01]  /*8a50*/  FSEL R7, R103, -INF , !P4 ;  /* 0xff80000067077808 */ /* 0x000fe20006000000 */
[C---:B------:R-:W-:Y:S01]  /*8a60*/  HMMA.16816.F32.BF16 R76, R80.reuse, R130, R76 ;  /* 0x00000082504c723c */ /* 0x040fe2000004184c */
[-C--:B------:R-:W-:Y:S01]  /*8a70*/  ISETP.GE.AND P4, PT, R9, R151.reuse, PT ;  /* 0x000000970900720c */ /* 0x080fe20003f86270 */
[C---:B------:R-:W-:Y:S01]  /*8a80*/  VIADD R9, R180.reuse, 0xb1 ;  /* 0x000000b1b4097836 */ /* 0x040fe20000000000 */
[----:B------:R-:W-:Y:S02]  /*8a90*/  FSEL R41, R111, -INF , !P3 ;  /* 0xff8000006f297808 */ /* 0x000fe40005800000 */
[-C--:B------:R-:W-:Y:S01]  /*8aa0*/  ISETP.GE.AND P3, PT, R11, R151.reuse, PT ;  /* 0x000000970b00720c */ /* 0x080fe20003f66270 */
[C---:B-1----:R-:W-:Y:S01]  /*8ab0*/  HMMA.16816.F32.BF16 R168, R80.reuse, R96, R168 ;  /* 0x0000006050a8723c */ /* 0x042fe200000418a8 */
[----:B------:R-:W-:Y:S02]  /*8ac0*/  FSEL R248, R117, -INF , !P4 ;  /* 0xff80000075f87808 */ /* 0x000fe40006000000 */
[----:B------:R-:W-:Y:S01]  /*8ad0*/  ISETP.GE.AND P4, PT, R11, R150, PT ;  /* 0x000000960b00720c */ /* 0x000fe20003f86270 */
[----:B------:R-:W-:Y:S01]  /*8ae0*/  VIADD R11, R180, 0xb9 ;  /* 0x000000b9b40b7836 */ /* 0x000fe20000000000 */
[----:B------:R-:W-:Y:S01]  /*8af0*/  ISETP.GE.AND P1, PT, R9, R151, PT ;  /* 0x000000970900720c */ /* 0x000fe20003f26270 */
[----:B------:R-:W-:Y:S01]  /*8b00*/  HMMA.16816.F32.BF16 R156, R80, R98, R156 ;  /* 0x00000062509c723c */ /* 0x000fe2000004189c */
[----:B------:R-:W-:-:S02]  /*8b10*/  FSEL R250, R89, -INF , !P3 ;  /* 0xff80000059fa7808 */ /* 0x000fc40005800000 */
[-C--:B------:R-:W-:Y:S01]  /*8b20*/  ISETP.GE.AND P3, PT, R9, R150.reuse, PT ;  /* 0x000000960900720c */ /* 0x080fe20003f66270 */
[C---:B------:R-:W-:Y:S01]  /*8b30*/  VIADD R9, R180.reuse, 0xc1 ;  /* 0x000000c1b4097836 */ /* 0x040fe20000000000 */
[----:B------:R-:W-:Y:S01]  /*8b40*/  FSEL R45, R91, -INF , !P4 ;  /* 0xff8000005b2d7808 */ /* 0x000fe20006000000 */
[----:B------:R-:W-:Y:S01]  /*8b50*/  HMMA.16816.F32.BF16 R172, R80, R164, R172 ;  /* 0x000000a450ac723c */ /* 0x000fe200000418ac */
[----:B------:R-:W-:Y:S02]  /*8b60*/  FSEL R252, R125, -INF , !P1 ;  /* 0xff8000007dfc7808 */ /* 0x000fe40004800000 */
[CC--:B------:R-:W-:Y:S02]  /*8b70*/  ISETP.GE.AND P4, PT, R11.reuse, R151.reuse, PT ;  /* 0x000000970b00720c */ /* 0x0c0fe40003f86270 */
[----:B------:R-:W-:Y:S01]  /*8b80*/  ISETP.GE.AND P1, PT, R11, R150, PT ;  /* 0x000000960b00720c */ /* 0x000fe20003f26270 */
[----:B------:R-:W-:Y:S01]  /*8b90*/  VIADD R11, R180, 0xc9 ;  /* 0x000000c9b40b7836 */ /* 0x000fe20000000000 */
[----:B------:R-:W-:Y:S01]  /*8ba0*/  FSEL R47, R127, -INF , !P3 ;  /* 0xff8000007f2f7808 */ /* 0x000fe20005800000 */
[----:B------:R-:W-:Y:S01]  /*8bb0*/  HMMA.16816.F32.BF16 R92, R92, R114, RZ ;  /* 0x000000725c5c723c */ /* 0x000fe200000418ff */
[----:B------:R-:W-:-:S02]  /*8bc0*/  ISETP.GE.AND P3, PT, R9, R151, PT ;  /* 0x000000970900720c */ /* 0x000fc40003f66270 */
[----:B------:R-:W-:Y:S02]  /*8bd0*/  FSEL R130, R85, -INF , !P4 ;  /* 0xff80000055827808 */ /* 0x000fe40006000000 */
[----:B------:R-:W-:Y:S02]  /*8be0*/  FSEL R49, R87, -INF , !P1 ;  /* 0xff80000057317808 */ /* 0x000fe40004800000 */
[-C--:B------:R-:W-:Y:S02]  /*8bf0*/  ISETP.GE.AND P4, PT, R9, R150.reuse, PT ;  /* 0x000000960900720c */ /* 0x080fe40003f86270 */
[----:B------:R-:W-:Y:S02]  /*8c00*/  ISETP.GE.AND P1, PT, R11, R151, PT ;  /* 0x000000970b00720c */ /* 0x000fe40003f26270 */
[----:B------:R-:W-:Y:S02]  /*8c10*/  FSEL R9, R153, -INF , !P3 ;  /* 0xff80000099097808 */ /* 0x000fe40005800000 */
[----:B------:R-:W-:-:S02]  /*8c20*/  ISETP.GE.AND P3, PT, R11, R150, PT ;  /* 0x000000960b00720c */ /* 0x000fc40003f66270 */
[----:B------:R-:W-:Y:S02]  /*8c30*/  FSEL R51, R155, -INF , !P4 ;  /* 0xff8000009b337808 */ /* 0x000fe40006000000 */
[----:B------:R-:W-:Y:S02]  /*8c40*/  FSEL R11, R121, -INF , !P1 ;  /* 0xff800000790b7808 */ /* 0x000fe40004800000 */
[C---:B------:R-:W-:Y:S02]  /*8c50*/  ISETP.GE.AND P4, PT, R13.reuse, R151, PT ;  /* 0x000000970d00720c */ /* 0x040fe40003f86270 */
[----:B------:R-:W-:Y:S01]  /*8c60*/  ISETP.GE.AND P1, PT, R13, R150, PT ;  /* 0x000000960d00720c */ /* 0x000fe20003f26270 */
[----:B------:R-:W-:Y:S01]  /*8c70*/  VIADD R13, R180, 0xd9 ;  /* 0x000000d9b40d7836 */ /* 0x000fe20000000000 */
[----:B------:R-:W-:Y:S01]  /*8c80*/  FSEL R53, R123, -INF , !P3 ;  /* 0xff8000007b357808 */ /* 0x000fe20005800000 */
[----:B------:R-:W-:Y:S01]  /*8c90*/  HMMA.16816.F32.BF16 R92, R80, R166, R92 ;  /* 0x000000a6505c723c */ /* 0x000fe2000004185c */
[----:B------:R-:W-:-:S02]  /*8ca0*/  FSEL R19, R161, -INF , !P4 ;  /* 0xff800000a1137808 */ /* 0x000fc40006000000 */
[CC--:B------:R-:W-:Y:S02]  /*8cb0*/  ISETP.GE.AND P3, PT, R13.reuse, R151.reuse, PT ;  /* 0x000000970d00720c */ /* 0x0c0fe40003f66270 */
[-C--:B------:R-:W-:Y:S01]  /*8cc0*/  ISETP.GE.AND P4, PT, R13, R150.reuse, PT ;  /* 0x000000960d00720c */ /* 0x080fe20003f86270 */
[C---:B------:R-:W-:Y:S01]  /*8cd0*/  VIADD R13, R180.reuse, 0xe9 ;  /* 0x000000e9b40d7836 */ /* 0x040fe20000000000 */
[----:B------:R-:W-:Y:S02]  /*8ce0*/  FSEL R55, R163, -INF , !P1 ;  /* 0xff800000a3377808 */ /* 0x000fe40004800000 */
[----:B------:R-:W-:Y:S02]  /*8cf0*/  ISETP.GE.AND P1, PT, R17, R151, PT ;  /* 0x000000971100720c */ /* 0x000fe40003f26270 */
[----:B------:R-:W-:Y:S02]  /*8d00*/  FSEL R15, R77, -INF , !P3 ;  /* 0xff8000004d0f7808 */ /* 0x000fe40005800000 */
[----:B------:R-:W-:Y:S01]  /*8d10*/  ISETP.GE.AND P3, PT, R17, R150, PT ;  /* 0x000000961100720c */ /* 0x000fe20003f66270 */
[----:B------:R-:W-:Y:S01]  /*8d20*/  VIADD R17, R180, 0xf1 ;  /* 0x000000f1b4117836 */ /* 0x000fe20000000000 */
[----:B------:R-:W-:-:S02]  /*8d30*/  FSEL R57, R79, -INF , !P4 ;  /* 0xff8000004f397808 */ /* 0x000fc40006000000 */
[----:B------:R-:W-:Y:S02]  /*8d40*/  FSEL R164, R169, -INF , !P1 ;  /* 0xff800000a9a47808 */ /* 0x000fe40004800000 */
[CC--:B------:R-:W-:Y:S02]  /*8d50*/  ISETP.GE.AND P4, PT, R13.reuse, R151.reuse, PT ;  /* 0x000000970d00720c */ /* 0x0c0fe40003f86270 */
[----:B------:R-:W-:Y:S02]  /*8d60*/  ISETP.GE.AND P1, PT, R13, R150, PT ;  /* 0x000000960d00720c */ /* 0x000fe40003f26270 */
[----:B------:R-:W-:Y:S02]  /*8d70*/  FSEL R59, R171, -INF , !P3 ;  /* 0xff800000ab3b7808 */ /* 0x000fe40005800000 */
[----:B------:R-:W-:Y:S02]  /*8d80*/  ISETP.GE.AND P3, PT, R180, R151, PT ;  /* 0x00000097b400720c */ /* 0x000fe40003f66270 */
[----:B------:R-:W-:-:S02]  /*8d90*/  FSEL R61, R157, -INF , !P4 ;  /* 0xff8000009d3d7808 */ /* 0x000fc40006000000 */
[----:B------:R-:W-:Y:S02]  /*8da0*/  FSEL R63, R159, -INF , !P1 ;  /* 0xff8000009f3f7808 */ /* 0x000fe40004800000 */
[CC--:B------:R-:W-:Y:S01]  /*8db0*/  ISETP.GE.AND P4, PT, R180.reuse, R150.reuse, PT ;  /* 0x00000096b400720c */ /* 0x0c0fe20003f86270 */
[----:B------:R-:W-:Y:S01]  /*8dc0*/  VIADD R180, R180, 0xf9 ;  /* 0x000000f9b4b47836 */ /* 0x000fe20000000000 */
[C---:B------:R-:W-:Y:S02]  /*8dd0*/  ISETP.GE.AND P1, PT, R17.reuse, R151, PT ;  /* 0x000000971100720c */ /* 0x040fe40003f26270 */
[----:B------:R-:W-:Y:S02]  /*8de0*/  LOP3.LUT R13, R176, 0x10, R215, 0xfe, !PT ;  /* 0x00000010b00d7812 */ /* 0x000fe400078efed7 */
[----:B------:R-:W-:Y:S02]  /*8df0*/  FSEL R104, R104, -INF , !P3 ;  /* 0xff80000068687808 */ /* 0x000fe40005800000 */
[----:B------:R-:W-:-:S02]  /*8e00*/  ISETP.GE.AND P3, PT, R17, R150, PT ;  /* 0x000000961100720c */ /* 0x000fc40003f66270 */
[----:B------:R-:W-:Y:S02]  /*8e10*/  FSEL R21, R106, -INF , !P4 ;  /* 0xff8000006a157808 */ /* 0x000fe40006000000 */
[C-C-:B------:R-:W-:Y:S02]  /*8e20*/  LOP3.LUT R17, R176.reuse, 0x18, R215.reuse, 0xfe, !PT ;  /* 0x00000018b0117812 */ /* 0x140fe400078efed7 */
[----:B------:R-:W-:Y:S02]  /*8e30*/  FSEL R65, R173, -INF , !P1 ;  /* 0xff800000ad417808 */ /* 0x000fe40004800000 */
[C---:B------:R-:W-:Y:S02]  /*8e40*/  ISETP.GE.AND P4, PT, R13.reuse, R151, PT ;  /* 0x000000970d00720c */ /* 0x040fe40003f86270 */
[----:B------:R-:W-:Y:S02]  /*8e50*/  ISETP.GE.AND P1, PT, R13, R150, PT ;  /* 0x000000960d00720c */ /* 0x000fe40003f26270 */
[----:B------:R-:W-:-:S02]  /*8e60*/  LOP3.LUT R13, R176, 0x20, R215, 0xfe, !PT ;  /* 0x00000020b00d7812 */ /* 0x000fc400078efed7 */
[----:B------:R-:W-:Y:S02]  /*8e70*/  FSEL R67, R175, -INF , !P3 ;  /* 0xff800000af437808 */ /* 0x000fe40005800000 */
[CC--:B------:R-:W-:Y:S02]  /*8e80*/  ISETP.GE.AND P3, PT, R17.reuse, R151.reuse, PT ;  /* 0x000000971100720c */ /* 0x0c0fe40003f66270 */
[----:B------:R-:W-:Y:S02]  /*8e90*/  ISETP.GE.AND P5, PT, R17, R150, PT ;  /* 0x000000961100720c */ /* 0x000fe40003fa6270 */
[----:B------:R-:W-:Y:S02]  /*8ea0*/  LOP3.LUT R17, R176, 0x28, R215, 0xfe, !PT ;  /* 0x00000028b0117812 */ /* 0x000fe400078efed7 */
[----:B------:R-:W-:Y:S02]  /*8eb0*/  FSEL R35, R68, -INF , !P4 ;  /* 0xff80000044237808 */ /* 0x000fe40006000000 */
[----:B------:R-:W-:-:S02]  /*8ec0*/  ISETP.GE.AND P2, PT, R13, R151, PT ;  /* 0x000000970d00720c */ /* 0x000fc40003f46270 */
[-C--:B------:R-:W-:Y:S02]  /*8ed0*/  ISETP.GE.AND P4, PT, R13, R150.reuse, PT ;  /* 0x000000960d00720c */ /* 0x080fe40003f86270 */
[----:B------:R-:W-:Y:S02]  /*8ee0*/  LOP3.LUT R13, R176, 0x30, R215, 0xfe, !PT ;  /* 0x00000030b00d7812 */ /* 0x000fe400078efed7 */
[----:B------:R-:W-:Y:S02]  /*8ef0*/  FSEL R31, R70, -INF , !P1 ;  /* 0xff800000461f7808 */ /* 0x000fe40004800000 */
[----:B------:R-:W-:Y:S02]  /*8f00*/  FSEL R106, R64, -INF , !P3 ;  /* 0xff800000406a7808 */ /* 0x000fe40005800000 */
[C---:B------:R-:W-:Y:S02]  /*8f10*/  ISETP.GE.AND P1, PT, R17.reuse, R151, PT ;  /* 0x000000971100720c */ /* 0x040fe40003f26270 */
[----:B------:R-:W-:-:S02]  /*8f20*/  ISETP.GE.AND P3, PT, R17, R150, PT ;  /* 0x000000961100720c */ /* 0x000fc40003f66270 */
[----:B------:R-:W-:Y:S02]  /*8f30*/  FSEL R29, R66, -INF , !P5 ;  /* 0xff800000421d7808 */ /* 0x000fe40006800000 */
[--C-:B------:R-:W-:Y:S02]  /*8f40*/  LOP3.LUT R17, R176, 0x38, R215.reuse, 0xfe, !PT ;  /* 0x00000038b0117812 */ /* 0x100fe400078efed7 */
[----:B------:R-:W-:Y:S02]  /*8f50*/  FSEL R98, R60, -INF , !P2 ;  /* 0xff8000003c627808 */ /* 0x000fe40005000000 */
[C---:B------:R-:W-:Y:S02]  /*8f60*/  ISETP.GE.AND P5, PT, R13.reuse, R151, PT ;  /* 0x000000970d00720c */ /* 0x040fe40003fa6270 */
[----:B------:R-:W-:Y:S02]  /*8f70*/  ISETP.GE.AND P2, PT, R13, R150, PT ;  /* 0x000000960d00720c */ /* 0x000fe40003f46270 */
[----:B------:R-:W-:-:S02]  /*8f80*/  LOP3.LUT R13, R176, 0x40, R215, 0xfe, !PT ;  /* 0x00000040b00d7812 */ /* 0x000fc400078efed7 */
[----:B------:R-:W-:Y:S02]  /*8f90*/  FSEL R27, R62, -INF , !P4 ;  /* 0xff8000003e1b7808 */ /* 0x000fe40006000000 */
[----:B------:R-:W-:Y:S02]  /*8fa0*/  FSEL R96, R56, -INF , !P1 ;  /* 0xff80000038607808 */ /* 0x000fe40004800000 */
[C---:B------:R-:W-:Y:S02]  /*8fb0*/  ISETP.GE.AND P4, PT, R17.reuse, R151, PT ;  /* 0x000000971100720c */ /* 0x040fe40003f86270 */
[----:B------:R-:W-:Y:S02]  /*8fc0*/  ISETP.GE.AND P1, PT, R17, R150, PT ;  /* 0x000000961100720c */ /* 0x000fe40003f26270 */
[----:B------:R-:W-:Y:S02]  /*8fd0*/  FSEL R25, R58, -INF , !P3 ;  /* 0xff8000003a197808 */ /* 0x000fe40005800000 */
[----:B------:R-:W-:-:S02]  /*8fe0*/  LOP3.LUT R17, R176, 0x48, R215, 0xfe, !PT ;  /* 0x00000048b0117812 */ /* 0x000fc400078efed7 */
[CC--:B------:R-:W-:Y:S02]  /*8ff0*/  ISETP.GE.AND P3, PT, R13.reuse, R151.reuse, PT ;  /* 0x000000970d00720c */ /* 0x0c0fe40003f66270 */
[----:B------:R-:W-:Y:S02]  /*9000*/  FSEL R74, R52, -INF , !P5 ;  /* 0xff800000344a7808 */ /* 0x000fe40006800000 */
[----:B------:R-:W-:Y:S02]  /*9010*/  ISETP.GE.AND P5, PT, R13, R150, PT ;  /* 0x000000960d00720c */ /* 0x000fe40003fa6270 */
[----:B------:R-:W-:Y:S02]  /*9020*/  FSEL R23, R54, -INF , !P2 ;  /* 0xff80000036177808 */ /* 0x000fe40005000000 */
[----:B------:R-:W-:Y:S02]  /*9030*/  ISETP.GE.AND P2, PT, R17, R151, PT ;  /* 0x000000971100720c */ /* 0x000fe40003f46270 */
[----:B------:R-:W-:-:S02]  /*9040*/  FSEL R72, R48, -INF , !P4 ;  /* 0xff80000030487808 */ /* 0x000fc40006000000 */
[----:B------:R-:W-:Y:S02]  /*9050*/  FSEL R13, R50, -INF , !P1 ;  /* 0xff800000320d7808 */ /* 0x000fe40004800000 */
[--C-:B------:R-:W-:Y:S02]  /*9060*/  LOP3.LUT R48, R176, 0x58, R215.reuse, 0xfe, !PT ;  /* 0x00000058b0307812 */ /* 0x100fe400078efed7 */
[----:B------:R-:W-:Y:S02]  /*9070*/  ISETP.GE.AND P1, PT, R37, R151, PT ;  /* 0x000000972500720c */ /* 0x000fe40003f26270 */
[----:B------:R-:W-:Y:S02]  /*9080*/  FSEL R70, R44, -INF , !P3 ;  /* 0xff8000002c467808 */ /* 0x000fe40005800000 */
[----:B------:R-:W-:Y:S02]  /*9090*/  LOP3.LUT R44, R176, 0x60, R215, 0xfe, !PT ;  /* 0x00000060b02c7812 */ /* 0x000fe400078efed7 */
[----:B------:R-:W-:-:S02]  /*90a0*/  ISETP.GE.AND P4, PT, R17, R150, PT ;  /* 0x000000961100720c */ /* 0x000fc40003f86270 */
[-C--:B------:R-:W-:Y:S02]  /*90b0*/  ISETP.GE.AND P3, PT, R37, R150.reuse, PT ;  /* 0x000000962500720c */ /* 0x080fe40003f66270 */
[----:B------:R-:W-:Y:S02]  /*90c0*/  FSEL R17, R46, -INF , !P5 ;  /* 0xff8000002e117808 */ /* 0x000fe40006800000 */
[----:B------:R-:W-:Y:S02]  /*90d0*/  FSEL R68, R40, -INF , !P2 ;  /* 0xff80000028447808 */ /* 0x000fe40005000000 */
[C---:B------:R-:W-:Y:S02]  /*90e0*/  ISETP.GE.AND P5, PT, R48.reuse, R151, PT ;  /* 0x000000973000720c */ /* 0x040fe40003fa6270 */
[----:B------:R-:W-:Y:S02]  /*90f0*/  ISETP.GE.AND P2, PT, R48, R150, PT ;  /* 0x000000963000720c */ /* 0x000fe40003f46270 */
[----:B------:R-:W-:-:S02]  /*9100*/  LOP3.LUT R40, R176, 0x68, R215, 0xfe, !PT ;  /* 0x00000068b0287812 */ /* 0x000fc400078efed7 */
[----:B------:R-:W-:Y:S02]  /*9110*/  FSEL R66, R36, -INF , !P1 ;  /* 0xff80000024427808 */ /* 0x000fe40004800000 */
[----:B------:R-:W-:Y:S02]  /*9120*/  ISETP.GE.AND P1, PT, R44, R150, PT ;  /* 0x000000962c00720c */ /* 0x000fe40003f26270 */
[----:B------:R-:W-:Y:S02]  /*9130*/  FSEL R37, R42, -INF , !P4 ;  /* 0xff8000002a257808 */ /* 0x000fe40006000000 */
[----:B------:R-:W-:Y:S02]  /*9140*/  ISETP.GE.AND P4, PT, R44, R151, PT ;  /* 0x000000972c00720c */ /* 0x000fe40003f86270 */
[----:B------:R-:W-:Y:S02]  /*9150*/  FSEL R243, R38, -INF , !P3 ;  /* 0xff80000026f37808 */ /* 0x000fe40005800000 */
[----:B------:R-:W-:-:S02]  /*9160*/  LOP3.LUT R38, R176, 0x70, R215, 0xfe, !PT ;  /* 0x00000070b0267812 */ /* 0x000fc400078efed7 */
[----:B------:R-:W-:Y:S02]  /*9170*/  ISETP.GE.AND P3, PT, R40, R151, PT ;  /* 0x000000972800720c */ /* 0x000fe40003f66270 */
[----:B------:R-:W-:Y:S02]  /*9180*/  FSEL R36, R32, -INF , !P5 ;  /* 0xff80000020247808 */ /* 0x000fe40006800000 */
[----:B------:R-:W-:Y:S02]  /*9190*/  FSEL R237, R34, -INF , !P2 ;  /* 0xff80000022ed7808 */ /* 0x000fe40005000000 */
[----:B------:R-:W-:Y:S02]  /*91a0*/  ISETP.GE.AND P5, PT, R40, R150, PT ;  /* 0x000000962800720c */ /* 0x000fe40003fa6270 */
[----:B------:R-:W-:Y:S02]  /*91b0*/  LOP3.LUT R34, R176, 0x78, R215, 0xfe, !PT ;  /* 0x00000078b0227812 */ /* 0x000fe400078efed7 */
[----:B------:R-:W-:-:S02]  /*91c0*/  FSEL R225, R30, -INF , !P1 ;  /* 0xff8000001ee17808 */ /* 0x000fc40004800000 */
[----:B------:R-:W-:Y:S02]  /*91d0*/  LOP3.LUT R30, R176, 0x80, R215, 0xfe, !PT ;  /* 0x00000080b01e7812 */ /* 0x000fe400078efed7 */
[----:B------:R-:W-:Y:S02]  /*91e0*/  FSEL R32, R28, -INF , !P4 ;  /* 0xff8000001c207808 */ /* 0x000fe40006000000 */
[CC--:B------:R-:W-:Y:S02]  /*91f0*/  ISETP.GE.AND P2, PT, R38.reuse, R151.reuse, PT ;  /* 0x000000972600720c */ /* 0x0c0fe40003f46270 */
[----:B------:R-:W-:Y:S02]  /*9200*/  ISETP.GE.AND P4, PT, R38, R150, PT ;  /* 0x000000962600720c */ /* 0x000fe40003f86270 */
[----:B------:R-:W-:Y:S02]  /*9210*/  FSEL R28, R24, -INF , !P3 ;  /* 0xff800000181c7808 */ /* 0x000fe40005800000 */
[----:B------:R-:W-:-:S02]  /*9220*/  ISETP.GE.AND P1, PT, R34, R151, PT ;  /* 0x000000972200720c */ /* 0x000fc40003f26270 */
[----:B------:R-:W-:Y:S02]  /*9230*/  ISETP.GE.AND P3, PT, R34, R150, PT ;  /* 0x000000962200720c */ /* 0x000fe40003f66270 */
[----:B------:R-:W-:Y:S02]  /*9240*/  FSEL R173, R26, -INF , !P5 ;  /* 0xff8000001aad7808 */ /* 0x000fe40006800000 */
[----:B------:R-:W-:Y:S02]  /*9250*/  LOP3.LUT R26, R176, 0x88, R215, 0xfe, !PT ;  /* 0x00000088b01a7812 */ /* 0x000fe400078efed7 */
[----:B------:R-:W-:Y:S02]  /*9260*/  ISETP.GE.AND P5, PT, R30, R151, PT ;  /* 0x000000971e00720c */ /* 0x000fe40003fa6270 */
[----:B------:R-:W-:Y:S02]  /*9270*/  FSEL R24, R20, -INF , !P2 ;  /* 0xff80000014187808 */ /* 0x000fe40005000000 */
[----:B------:R-:W-:-:S02]  /*9280*/  FSEL R213, R22, -INF , !P4 ;  /* 0xff80000016d57808 */ /* 0x000fc40006000000 */
[----:B------:R-:W-:Y:S02]  /*9290*/  LOP3.LUT R22, R176, 0x90, R215, 0xfe, !PT ;  /* 0x00000090b0167812 */ /* 0x000fe400078efed7 */
[----:B------:R-:W-:Y:S02]  /*92a0*/  FSEL R20, R16, -INF , !P1 ;  /* 0xff80000010147808 */ /* 0x000fe40004800000 */
[----:B------:R-:W-:Y:S02]  /*92b0*/  FSEL R197, R18, -INF , !P3 ;  /* 0xff80000012c57808 */ /* 0x000fe40005800000 */
[-C--:B------:R-:W-:Y:S02]  /*92c0*/  ISETP.GE.AND P2, PT, R30, R150.reuse, PT ;  /* 0x000000961e00720c */ /* 0x080fe40003f46270 */
[C---:B------:R-:W-:Y:S02]  /*92d0*/  ISETP.GE.AND P4, PT, R26.reuse, R151, PT ;  /* 0x000000971a00720c */ /* 0x040fe40003f86270 */
[----:B------:R-:W-:-:S02]  /*92e0*/  ISETP.GE.AND P1, PT, R26, R150, PT ;  /* 0x000000961a00720c */ /* 0x000fc40003f26270 */
[----:B------:R-:W-:Y:S02]  /*92f0*/  FSEL R18, R12, -INF , !P5 ;  /* 0xff8000000c127808 */ /* 0x000fe40006800000 */
[C-C-:B------:R-:W-:Y:S02]  /*9300*/  LOP3.LUT R26, R176.reuse, 0x98, R215.reuse, 0xfe, !PT ;  /* 0x00000098b01a7812 */ /* 0x140fe400078efed7 */
[----:B------:R-:W-:Y:S02]  /*9310*/  LOP3.LUT R12, R176, 0xa0, R215, 0xfe, !PT ;  /* 0x000000a0b00c7812 */ /* 0x000fe400078efed7 */
[----:B------:R-:W-:Y:S02]  /*9320*/  ISETP.GE.AND P3, PT, R22, R151, PT ;  /* 0x000000971600720c */ /* 0x000fe40003f66270 */
[----:B------:R-:W-:Y:S02]  /*9330*/  FSEL R175, R14, -INF , !P2 ;  /* 0xff8000000eaf7808 */ /* 0x000fe40005000000 */
[----:B------:R-:W-:-:S02]  /*9340*/  FSEL R16, R8, -INF , !P4 ;  /* 0xff80000008107808 */ /* 0x000fc40006000000 */
[----:B------:R-:W-:Y:S02]  /*9350*/  FSEL R169, R10, -INF , !P1 ;  /* 0xff8000000aa97808 */ /* 0x000fe40004800000 */
[-C--:B------:R-:W-:Y:S02]  /*9360*/  ISETP.GE.AND P5, PT, R22, R150.reuse, PT ;  /* 0x000000961600720c */ /* 0x080fe40003fa6270 */
[CC--:B------:R-:W-:Y:S02]  /*9370*/  ISETP.GE.AND P2, PT, R26.reuse, R151.reuse, PT ;  /* 0x000000971a00720c */ /* 0x0c0fe40003f46270 */
[----:B------:R-:W-:Y:S02]  /*9380*/  ISETP.GE.AND P4, PT, R26, R150, PT ;  /* 0x000000961a00720c */ /* 0x000fe40003f86270 */
[----:B------:R-:W-:Y:S02]  /*9390*/  ISETP.GE.AND P1, PT, R12, R151, PT ;  /* 0x000000970c00720c */ /* 0x000fe40003f26270 */
[----:B------:R-:W-:-:S02]  /*93a0*/  LOP3.LUT R8, R176, 0xa8, R215, 0xfe, !PT ;  /* 0x000000a8b0087812 */ /* 0x000fc400078efed7 */
[----:B------:R-:W-:Y:S02]  /*93b0*/  LOP3.LUT R22, R176, 0xb0, R215, 0xfe, !PT ;  /* 0x000000b0b0167812 */ /* 0x000fe400078efed7 */
[----:B------:R-:W-:Y:S02]  /*93c0*/  FSEL R14, R100, -INF , !P3 ;  /* 0xff800000640e7808 */ /* 0x000fe40005800000 */
[----:B------:R-:W-:Y:S02]  /*93d0*/  ISETP.GE.AND P3, PT, R12, R150, PT ;  /* 0x000000960c00720c */ /* 0x000fe40003f66270 */
[----:B------:R-:W-:Y:S02]  /*93e0*/  FSEL R163, R102, -INF , !P5 ;  /* 0xff80000066a37808 */ /* 0x000fe40006800000 */
[----:B------:R-:W-:Y:S02]  /*93f0*/  FSEL R12, R108, -INF , !P2 ;  /* 0xff8000006c0c7808 */ /* 0x000fe40005000000 */
[----:B------:R-:W-:-:S02]  /*9400*/  FSEL R157, R110, -INF , !P4 ;  /* 0xff8000006e9d7808 */ /* 0x000fc40006000000 */
[----:B------:R-:W-:Y:S02]  /*9410*/  FSEL R10, R116, -INF , !P1 ;  /* 0xff800000740a7808 */ /* 0x000fe40004800000 */
[CC--:B------:R-:W-:Y:S02]  /*9420*/  ISETP.GE.AND P5, PT, R8.reuse, R151.reuse, PT ;  /* 0x000000970800720c */ /* 0x0c0fe40003fa6270 */
        /* <DEDUP_REMOVED lines=13> */
[C-C-:B------:R-:W-:Y:S02]  /*9500*/  LOP3.LUT R30, R176.reuse, 0xc8, R215.reuse, 0xfe, !PT ;  /* 0x000000c8b01e7812 */ /* 0x140fe400078efed7 */
[----:B------:R-:W-:Y:S02]  /*9510*/  LOP3.LUT R22, R176, 0xd0, R215, 0xfe, !PT ;  /* 0x000000d0b0167812 */ /* 0x000fe400078efed7 */
[----:B------:R-:W-:-:S02]  /*9520*/  FSEL R121, R126, -INF , !P1 ;  /* 0xff8000007e797808 */ /* 0x000fc40004800000 */
[----:B------:R-:W-:Y:S02]  /*9530*/  FSEL R26, R84, -INF , !P3 ;  /* 0xff800000541a7808 */ /* 0x000fe40005800000 */
[----:B------:R-:W-:Y:S02]  /*9540*/  FSEL R40, R86, -INF , !P5 ;  /* 0xff80000056287808 */ /* 0x000fe40006800000 */
        /* <DEDUP_REMOVED lines=27> */
[----:B------:R-:W-:-:S02]  /*9700*/  FSEL R52, R158, -INF , !P4 ;  /* 0xff8000009e347808 */ /* 0x000fc40006000000 */
[----:B------:R-:W-:Y:S02]  /*9710*/  FSEL R54, R172, -INF , !P1 ;  /* 0xff800000ac367808 */ /* 0x000fe40004800000 */
[-C--:B------:R-:W-:Y:S02]  /*9720*/  ISETP.GE.AND P3, PT, R38, R150.reuse, PT ;  /* 0x000000962600720c */ /* 0x080fe40003f66270 */
[CC--:B------:R-:W-:Y:S02]  /*9730*/  ISETP.GE.AND P5, PT, R215.reuse, R151.reuse, PT ;  /* 0x00000097d700720c */ /* 0x0c0fe40003fa6270 */
[-C--:B------:R-:W-:Y:S02]  /*9740*/  ISETP.GE.AND P2, PT, R215, R150.reuse, PT ;  /* 0x00000096d700720c */ /* 0x080fe40003f46270 */
[C---:B------:R-:W-:Y:S02]  /*9750*/  ISETP.GE.AND P4, PT, R180.reuse, R151, PT ;  /* 0x00000097b400720c */ /* 0x040fe40003f86270 */
[----:B------:R-:W-:-:S02]  /*9760*/  ISETP.GE.AND P1, PT, R180, R150, PT ;  /* 0x00000096b400720c */ /* 0x000fc40003f26270 */
[----:B------:R-:W-:Y:S02]  /*9770*/  FSEL R60, R174, -INF , !P3 ;  /* 0xff800000ae3c7808 */ /* 0x000fe40005800000 */
        /* <DEDUP_REMOVED lines=65> */
.L_x_1598:
[----:B------:R-:W-:-:S04]  /*9b90*/  LEA R38, -R192, RZ, 0x8 ;  /* 0x000000ffc0267211 */ /* 0x000fc800078e41ff */
[----:B------:R-:W-:-:S07]  /*9ba0*/  SHF.R.S32.HI R34, RZ, 0x1f, R38 ;  /* 0x0000001fff227819 */ /* 0x000fce0000011426 */
.L_x_1599:
[----:B------:R-:W-:Y:S01]  /*9bb0*/  IADD3 R194, P0, R194, R38, RZ ;  /* 0x00000026c2c27210 */ /* 0x000fe20007f1e0ff */
[C---:B------:R-:W-:Y:S01]  /*9bc0*/  IMAD.SHL.U32 R69, R192.reuse, 0x40, RZ ;  /* 0x00000040c0457824 */ /* 0x040fe200078e00ff */
[----:B------:R-:W-:Y:S02]  /*9bd0*/  SHF.L.U64.HI R192, R192, 0x6, R193 ;  /* 0x00000006c0c07819 */ /* 0x000fe400000102c1 */
[----:B------:R-:W-:Y:S01]  /*9be0*/  LEA R234, P1, R194, R148, 0x1 ;  /* 0x00000094c2ea7211 */ /* 0x000fe200078208ff */
[----:B------:R-:W-:-:S03]  /*9bf0*/  IMAD.X R34, R5, 0x1, R34, P0 ;  /* 0x0000000105227824 */ /* 0x000fc600000e0622 */
[----:B------:R-:W-:Y:S02]  /*9c00*/  IADD3 R76, P0, R234, R69, RZ ;  /* 0x00000045ea4c7210 */ /* 0x000fe40007f1e0ff */
[----:B------:R-:W-:Y:S02]  /*9c10*/  LEA.HI.X R235, R194, R149, R34, 0x1, P1 ;  /* 0x00000095c2eb7211 */ /* 0x000fe400008f0c22 */
[----:B------:R-:W-:-:S03]  /*9c20*/  IADD3 R84, P1, R76, R69, RZ ;  /* 0x000000454c547210 */ /* 0x000fc60007f3e0ff */
[--C-:B------:R-:W-:Y:S01]  /*9c30*/  IMAD.X R77, R235, 0x1, R192.reuse, P0 ;  /* 0x00000001eb4d7824 */ /* 0x100fe200000e06c0 */
        /* <DEDUP_REMOVED lines=23> */
.L_x_1597:
        /* <DEDUP_REMOVED lines=65> */
[----:B--2---:R-:W-:Y:S02]  /*a1c0*/  FMNMX.FTZ R5, R34, R5, !PT ;  /* 0x0000000522057209 */ /* 0x004fe40007810000 */
[----:B------:R-:W-:-:S03]  /*a1d0*/  FMNMX.FTZ R34, R0, R21, !PT ;  /* 0x0000001500227209 */ /* 0x000fc60007810000 */
[----:B------:R-:W2:Y:S01]  /*a1e0*/  SHFL.BFLY PT, R112, R5, 0x1, 0x1f ;  /* 0x0c201f0005707f89 */ /* 0x000ea200000e0000 */
[----:B------:R-:W-:-:S04]  /*a1f0*/  FMNMX.FTZ R34, R195, R34, !PT ;  /* 0x00000022c3227209 */ /* 0x000fc80007810000 */
[----:B------:R-:W-:-:S04]  /*a200*/  FMNMX.FTZ R34, R33, R34, !PT ;  /* 0x0000002221227209 */ /* 0x000fc80007810000 */
[----:B------:R-:W-:-:S04]  /*a210*/  FMNMX.FTZ R34, R199, R34, !PT ;  /* 0x00000022c7227209 */ /* 0x000fc80007810000 */
[----:B------:R-:W-:-:S04]  /*a220*/  FMNMX.FTZ R34, R31, R34, !PT ;  /* 0x000000221f227209 */ /* 0x000fc80007810000 */
[----:B------:R-:W-:-:S04]  /*a230*/  FMNMX.FTZ R34, R201, R34, !PT ;  /* 0x00000022c9227209 */ /* 0x000fc80007810000 */
[----:B------:R-:W-:Y:S02]  /*a240*/  FMNMX.FTZ R34, R29, R34, !PT ;  /* 0x000000221d227209 */ /* 0x000fe40007810000 */
        /* <DEDUP_REMOVED lines=16> */
[--C-:B-1----:R-:W-:Y:S01]  /*a350*/  FFMA.FTZ R89, R14, UR6, -R111.reuse ;  /* 0x000000060e597c23 */ /* 0x102fe2000801086f */
[----:B------:R-:W-:Y:S01]  /*a360*/  FMNMX.FTZ R34, R211, R34, !PT ;  /* 0x00000022d3227209 */ /* 0x000fe20007810000 */
[--C-:B------:R-:W-:Y:S01]  /*a370*/  FFMA.FTZ R87, R12, UR6, -R111.reuse ;  /* 0x000000060c577c23 */ /* 0x100fe2000801086f */
[--C-:B------:R-:W-:Y:S01]  /*a380*/  FFMA.FTZ R85, R10, UR6, -R111.reuse ;  /* 0x000000060a557c23 */ /* 0x100fe2000801086f */
[--C-:B------:R-:W-:Y:S01]  /*a390*/  FFMA.FTZ R83, R8, UR6, -R111.reuse ;  /* 0x0000000608537c23 */ /* 0x100fe2000801086f */
[----:B------:R-:W-:Y:S01]  /*a3a0*/  FMNMX.FTZ R34, R13, R34, !PT ;  /* 0x000000220d227209 */ /* 0x000fe20007810000 */
[--C-:B------:R-:W-:Y:S01]  /*a3b0*/  FFMA.FTZ R105, R66, UR6, -R111.reuse ;  /* 0x0000000642697c23 */ /* 0x100fe2000801086f */
[--C-:B------:R-:W-:Y:S01]  /*a3c0*/  FFMA.FTZ R76, R9, UR6, -R111.reuse ;  /* 0x00000006094c7c23 */ /* 0x100fe2000801086f */
[----:B------:R-:W-:Y:S01]  /*a3d0*/  FSEL R9, R112, RZ, P1 ;  /* 0x000000ff70097208 */ /* 0x000fe20000800000 */
[--C-:B------:R-:W-:Y:S01]  /*a3e0*/  FFMA.FTZ R109, R70, UR6, -R111.reuse ;  /* 0x00000006466d7c23 */ /* 0x100fe2000801086f */
[----:B------:R-:W-:Y:S01]  /*a3f0*/  FMNMX.FTZ R34, R209, R34, !PT ;  /* 0x00000022d1227209 */ /* 0x000fe20007810000 */
[--C-:B------:R-:W-:Y:S01]  /*a400*/  FFMA.FTZ R70, R15, UR6, -R111.reuse ;  /* 0x000000060f467c23 */ /* 0x100fe2000801086f */
[----:B------:R-:W-:Y:S01]  /*a410*/  FFMA.FTZ R107, R68, UR6, -R111 ;  /* 0x00000006446b7c23 */ /* 0x000fe2000801086f */
[----:B------:R-:W-:Y:S01]  /*a420*/  FADD.FTZ R2, R2, -R9 ;  /* 0x8000000902027221 */ /* 0x000fe20000010000 */
        /* <DEDUP_REMOVED lines=10> */
[----:B------:R-:W-:Y:S01]  /*a4d0*/  FMUL.FTZ R168, R2, UR6 ;  /* 0x0000000602a87c20 */ /* 0x000fe20008410000 */
        /* <DEDUP_REMOVED lines=51> */
[-C--:B-1----:R-:W-:Y:S01]  /*a810*/  FMUL.FTZ R136, R136, R168.reuse ;  /* 0x000000a888887220 */ /* 0x082fe20000410000 */
[----:B------:R-:W-:Y:S01]  /*a820*/  FMUL.FTZ R137, R137, R168 ;  /* 0x000000a889897220 */ /* 0x000fe20000410000 */
[----:B------:R-:W-:Y:S01]  /*a830*/  FMNMX.FTZ R24, R175, R24, !PT ;  /* 0x00000018af187209 */ /* 0x000fe20007810000 */
[-C--:B------:R-:W-:Y:S01]  /*a840*/  FMUL.FTZ R132, R132, R168.reuse ;  /* 0x000000a884847220 */ /* 0x080fe20000410000 */
[-C--:B------:R-:W-:Y:S01]  /*a850*/  FMUL.FTZ R133, R133, R168.reuse ;  /* 0x000000a885857220 */ /* 0x080fe20000410000 */
[----:B------:R-:W-:Y:S01]  /*a860*/  FMUL.FTZ R140, R140, R168 ;  /* 0x000000a88c8c7220 */ /* 0x000fe20000410000 */
[----:B------:R-:W-:Y:S01]  /*a870*/  FMNMX.FTZ R24, R3, R24, !PT ;  /* 0x0000001803187209 */ /* 0x000fe20007810000 */
[----:B------:R-:W-:Y:S01]  /*a880*/  MUFU.EX2 R153, R153 ;  /* 0x0000009900997308 */ /* 0x000fe20000000800 */
[----:B------:R-:W-:Y:S01]  /*a890*/  FMUL.FTZ R141, R141, R168 ;  /* 0x000000a88d8d7220 */ /* 0x000fe20000410000 */
[--C-:B------:R-:W-:Y:S01]  /*a8a0*/  FFMA.FTZ R90, R244, UR6, -R111.reuse ;  /* 0x00000006f45a7c23 */ /* 0x100fe2000801086f */
[----:B------:R-:W-:Y:S01]  /*a8b0*/  FMNMX.FTZ R5, R169, R24, !PT ;  /* 0x00000018a9057209 */ /* 0x000fe20007810000 */
[-C--:B------:R-:W-:Y:S01]  /*a8c0*/  FMUL.FTZ R24, R144, R168.reuse ;  /* 0x000000a890187220 */ /* 0x080fe20000410000 */
[--C-:B------:R-:W-:Y:S01]  /*a8d0*/  FFMA.FTZ R86, R246, UR6, -R111.reuse ;  /* 0x00000006f6567c23 */ /* 0x100fe2000801086f */
[----:B------:R-:W-:Y:S01]  /*a8e0*/  FFMA.FTZ R241, R241, R168, R166 ;  /* 0x000000a8f1f17223 */ /* 0x000fe200000100a6 */
[----:B------:R-:W-:Y:S01]  /*a8f0*/  FMNMX.FTZ R20, R4, R5, !PT ;  /* 0x0000000504147209 */ /* 0x000fe20007810000 */
[----:B------:R-:W1:Y:S01]  /*a900*/  MUFU.EX2 R150, R150 ;  /* 0x0000009600967308 */ /* 0x000e620000000800 */
[----:B--2---:R-:W-:Y:S01]  /*a910*/  F2FP.BF16.F32.PACK_AB R36, R154, R161 ;  /* 0x000000a19a24723e */ /* 0x004fe200000010ff */
[--C-:B------:R-:W-:Y:S01]  /*a920*/  FFMA.FTZ R84, R248, UR6, -R111.reuse ;  /* 0x00000006f8547c23 */ /* 0x100fe2000801086f */
[----:B------:R-:W-:Y:S01]  /*a930*/  FMNMX.FTZ R20, R163, R20, !PT ;  /* 0x00000014a3147209 */ /* 0x000fe20007810000 */
[--C-:B------:R-:W-:Y:S01]  /*a940*/  FFMA.FTZ R82, R250, UR6, -R111.reuse ;  /* 0x00000006fa527c23 */ /* 0x100fe2000801086f */
[----:B------:R-:W-:-:S02]  /*a950*/  FFMA.FTZ R80, R252, UR6, -R111 ;  /* 0x00000006fc507c23 */ /* 0x000fc4000801086f */
[----:B------:R-:W-:Y:S01]  /*a960*/  FMNMX.FTZ R20, R7, R20, !PT ;  /* 0x0000001407147209 */ /* 0x000fe20007810000 */
[----:B------:R-:W-:Y:S03]  /*a970*/  MUFU.EX2 R149, R149 ;  /* 0x0000009500957308 */ /* 0x000fe60000000800 */
[----:B------:R-:W-:-:S04]  /*a980*/  FMNMX.FTZ R18, R157, R20, !PT ;  /* 0x000000149d127209 */ /* 0x000fc80007810000 */
[----:B------:R-:W-:Y:S01]  /*a990*/  FMNMX.FTZ R18, R41, R18, !PT ;  /* 0x0000001229127209 */ /* 0x000fe20007810000 */
[----:B------:R-:W-:Y:S01]  /*a9a0*/  MUFU.EX2 R126, R126 ;  /* 0x0000007e007e7308 */ /* 0x000fe20000000800 */
[----:B-1----:R-:W-:Y:S02]  /*a9b0*/  F2FP.BF16.F32.PACK_AB R38, R150, R153 ;  /* 0x000000999626723e */ /* 0x002fe400000010ff */
[----:B------:R-:W-:-:S04]  /*a9c0*/  FMNMX.FTZ R18, R155, R18, !PT ;  /* 0x000000129b127209 */ /* 0x000fc80007810000 */
[----:B------:R-:W-:Y:S01]  /*a9d0*/  FMNMX.FTZ R18, R43, R18, !PT ;  /* 0x000000122b127209 */ /* 0x000fe20007810000 */
[----:B------:R-:W-:Y:S03]  /*a9e0*/  MUFU.EX2 R127, R127 ;  /* 0x0000007f007f7308 */ /* 0x000fe60000000800 */
[----:B------:R-:W-:Y:S02]  /*a9f0*/  FMNMX.FTZ R16, R131, R18, !PT ;  /* 0x0000001283107209 */ /* 0x000fe40007810000 */
[----:B------:R-:W-:Y:S02]  /*aa00*/  F2FP.BF16.F32.PACK_AB R18, R158, R167 ;  /* 0x000000a79e12723e */ /* 0x000fe400000010ff */
[----:B------:R-:W-:Y:S01]  /*aa10*/  FMNMX.FTZ R16, R45, R16, !PT ;  /* 0x000000102d107209 */ /* 0x000fe20007810000 */
[----:B------:R-:W-:Y:S03]  /*aa20*/  MUFU.EX2 R122, R122 ;  /* 0x0000007a007a7308 */ /* 0x000fe60000000800 */
[----:B------:R-:W-:-:S04]  /*aa30*/  FMNMX.FTZ R16, R121, R16, !PT ;  /* 0x0000001079107209 */ /* 0x000fc80007810000 */
[----:B------:R-:W-:Y:S01]  /*aa40*/  FMNMX.FTZ R5, R47, R16, !PT ;  /* 0x000000102f057209 */ /* 0x000fe20007810000 */
[----:B------:R-:W-:Y:S01]  /*aa50*/  MUFU.EX2 R120, R120 ;  /* 0x0000007800787308 */ /* 0x000fe20000000800 */
[----:B------:R-:W-:Y:S02]  /*aa60*/  F2FP.BF16.F32.PACK_AB R16, R162, R166 ;  /* 0x000000a6a210723e */ /* 0x000fe400000010ff */
        /* <DEDUP_REMOVED lines=26> */
[----:B------:R-:W-:Y:S04]  /*ac10*/  MUFU.EX2 R104, R104 ;  /* 0x0000006800687308 */ /* 0x000fe80000000800 */
[----:B------:R-:W1:Y:S04]  /*ac20*/  SHFL.BFLY PT, R5, R8, 0x2, 0x1f ;  /* 0x0c401f0008057f89 */ /* 0x000e6800000e0000 */
        /* <DEDUP_REMOVED lines=9> */
[----:B-1----:R-:W-:Y:S01]  /*acc0*/  FMNMX.FTZ R110, R5, R110, !PT ;  /* 0x0000006e056e7209 */ /* 0x002fe20007810000 */
[----:B------:R-:W-:-:S03]  /*acd0*/  FFMA.FTZ R5, R156, UR6, -R111 ;  /* 0x000000069c057c23 */ /* 0x000fc6000801086f */
[C---:B------:R-:W-:Y:S01]  /*ace0*/  FSETP.NEU.FTZ.AND P0, PT, R110.reuse, -INF , PT ;  /* 0xff8000006e00780b */ /* 0x040fe20003f1d000 */
[C---:B------:R-:W-:Y:S02]  /*acf0*/  FMUL.FTZ R66, R110.reuse, UR6 ;  /* 0x000000066e427c20 */ /* 0x040fe40008410000 */
[----:B------:R-:W-:Y:S01]  /*ad00*/  MUFU.EX2 R96, R96 ;  /* 0x0000006000607308 */ /* 0x000fe20000000800 */
[----:B------:R-:W-:Y:S02]  /*ad10*/  FSEL R9, R110, RZ, P0 ;  /* 0x000000ff6e097208 */ /* 0x000fe40000000000 */
[----:B------:R-:W-:-:S03]  /*ad20*/  FSEL R66, R66, RZ, P0 ;  /* 0x000000ff42427208 */ /* 0x000fc60000000000 */
[----:B------:R-:W-:Y:S02]  /*ad30*/  FADD.FTZ R9, R0, -R9 ;  /* 0x8000000900097221 */ /* 0x000fe40000010000 */
[--C-:B------:R-:W-:Y:S01]  /*ad40*/  FFMA.FTZ R115, R13, UR6, -R66.reuse ;  /* 0x000000060d737c23 */ /* 0x100fe20008010842 */
[--C-:B------:R-:W-:Y:S01]  /*ad50*/  FFMA.FTZ R171, R21, UR6, -R66.reuse ;  /* 0x0000000615ab7c23 */ /* 0x100fe20008010842 */
[----:B------:R-:W1:Y:S01]  /*ad60*/  LDSM.16.MT88.4 R12, [R216+0x5000] ;  /* 0x00500000d80c783b */ /* 0x000e620000004200 */
[--C-:B------:R-:W-:Y:S01]  /*ad70*/  FFMA.FTZ R160, R195, UR6, -R66.reuse ;  /* 0x00000006c3a07c23 */ /* 0x100fe20008010842 */
[--C-:B------:R-:W-:Y:S01]  /*ad80*/  FFMA.FTZ R165, R33, UR6, -R66.reuse ;  /* 0x0000000621a57c23 */ /* 0x100fe20008010842 */
[--C-:B------:R-:W-:Y:S01]  /*ad90*/  FFMA.FTZ R156, R199, UR6, -R66.reuse ;  /* 0x00000006c79c7c23 */ /* 0x100fe20008010842 */
[----:B------:R-:W-:Y:S01]  /*ada0*/  FMUL.FTZ R164, R9, UR6 ;  /* 0x0000000609a47c20 */ /* 0x000fe20008410000 */
[--C-:B------:R-:W-:Y:S01]  /*adb0*/  FFMA.FTZ R114, R23, UR6, -R66.reuse ;  /* 0x0000000617727c23 */ /* 0x100fe20008010842 */
[----:B------:R-:W-:Y:S01]  /*adc0*/  MUFU.EX2 R171, R171 ;  /* 0x000000ab00ab7308 */ /* 0x000fe20000000800 */
[----:B------:R-:W2:Y:S01]  /*add0*/  LDSM.16.MT88.4 R20, [R217+0x5000] ;  /* 0x00500000d914783b */ /* 0x000ea20000004200 */
[--C-:B------:R-:W-:Y:S01]  /*ade0*/  FFMA.FTZ R159, R31, UR6, -R66.reuse ;  /* 0x000000061f9f7c23 */ /* 0x100fe20008010842 */
[--C-:B------:R-:W-:Y:S01]  /*adf0*/  FFMA.FTZ R151, R29, UR6, -R66.reuse ;  /* 0x000000061d977c23 */ /* 0x100fe20008010842 */
[--C-:B------:R-:W-:Y:S01]  /*ae00*/  FFMA.FTZ R2, R17, UR6, -R66.reuse ;  /* 0x0000000611027c23 */ /* 0x100fe20008010842 */
[----:B------:R-:W3:Y:S01]  /*ae10*/  LDSM.16.MT88.4 R28, [R216+0x5400] ;  /* 0x00540000d81c783b */ /* 0x000ee20000004200 */
[--C-:B------:R-:W-:Y:S01]  /*ae20*/  FFMA.FTZ R152, R201, UR6, -R66.reuse ;  /* 0x00000006c9987c23 */ /* 0x100fe20008010842 */
[--C-:B------:R-:W-:Y:S01]  /*ae30*/  FFMA.FTZ R148, R203, UR6, -R66.reuse ;  /* 0x00000006cb947c23 */ /* 0x100fe20008010842 */
[----:B------:R-:W4:Y:S01]  /*ae40*/  MUFU.EX2 R160, R160 ;  /* 0x000000a000a07308 */ /* 0x000f220000000800 */
[----:B------:R-:W5:Y:S01]  /*ae50*/  LDSM.16.MT88.4 R8, [R217+0x5400] ;  /* 0x00540000d908783b */ /* 0x000f620000004200 */
[--C-:B------:R-:W-:Y:S01]  /*ae60*/  FFMA.FTZ R129, R27, UR6, -R66.reuse ;  /* 0x000000061b817c23 */ /* 0x100fe20008010842 */
[--C-:B------:R-:W-:Y:S01]  /*ae70*/  FFMA.FTZ R125, R25, UR6, -R66.reuse ;  /* 0x00000006197d7c23 */ /* 0x100fe20008010842 */
[----:B------:R-:W-:Y:S01]  /*ae80*/  FMUL.FTZ R25, R145, R168 ;  /* 0x000000a891197220 */ /* 0x000fe20000410000 */
[--C-:B------:R-:W-:Y:S01]  /*ae90*/  FFMA.FTZ R128, R37, UR6, -R66.reuse ;  /* 0x0000000625807c23 */ /* 0x100fe20008010842 */
[--C-:B------:R-:W-:Y:S01]  /*aea0*/  FFMA.FTZ R124, R205, UR6, -R66.reuse ;  /* 0x00000006cd7c7c23 */ /* 0x100fe20008010842 */
[--C-:B------:R-:W-:Y:S01]  /*aeb0*/  FFMA.FTZ R118, R207, UR6, -R66.reuse ;  /* 0x00000006cf767c23 */ /* 0x100fe20008010842 */
[----:B------:R-:W-:Y:S01]  /*aec0*/  MUFU.EX2 R165, R165 ;  /* 0x000000a500a57308 */ /* 0x000fe20000000800 */
[----:B------:R-:W-:Y:S01]  /*aed0*/  LDSM.16.MT88.4 R32, [R217+0x5800] ;  /* 0x00580000d920783b */ /* 0x000fe20000004200 */
[--C-:B------:R-:W-:Y:S01]  /*aee0*/  FFMA.FTZ R119, R211, UR6, -R66.reuse ;  /* 0x00000006d3777c23 */ /* 0x100fe20008010842 */
[--C-:B------:R-:W-:Y:S01]  /*aef0*/  FFMA.FTZ R0, R209, UR6, -R66.reuse ;  /* 0x00000006d1007c23 */ /* 0x100fe20008010842 */
        /* <DEDUP_REMOVED lines=21> */
[----:B-1----:R-:W-:Y:S01]  /*b050*/  F2FP.BF16.F32.PACK_AB R19, R156, R165 ;  /* 0x000000a59c13723e */ /* 0x002fe200000010ff */
[--C-:B------:R-:W-:Y:S01]  /*b060*/  FFMA.FTZ R47, R47, UR6, -R66.reuse ;  /* 0x000000062f2f7c23 */ /* 0x100fe20008010842 */
[--C-:B------:R-:W-:Y:S01]  /*b070*/  FFMA.FTZ R50, R50, UR6, -R66.reuse ;  /* 0x0000000632327c23 */ /* 0x100fe20008010842 */
[--C-:B------:R-:W-:Y:S01]  /*b080*/  FFMA.FTZ R59, R59, UR6, -R66.reuse ;  /* 0x000000063b3b7c23 */ /* 0x100fe20008010842 */
[----:B------:R-:W-:-:S03]  /*b090*/  FFMA.FTZ R63, R63, UR6, -R66 ;  /* 0x000000063f3f7c23 */ /* 0x000fc60008010842 */
[----:B------:R-:W1:Y:S01]  /*b0a0*/  MUFU.EX2 R152, R152 ;  /* 0x0000009800987308 */ /* 0x000e620000000800 */
[-C--:B----4-:R-:W-:Y:S01]  /*b0b0*/  FMUL.FTZ R138, R138, R164.reuse ;  /* 0x000000a48a8a7220 */ /* 0x090fe20000410000 */
[-C--:B------:R-:W-:Y:S01]  /*b0c0*/  FMUL.FTZ R139, R139, R164.reuse ;  /* 0x000000a48b8b7220 */ /* 0x080fe20000410000 */
[-C--:B------:R-:W-:Y:S01]  /*b0d0*/  FMUL.FTZ R134, R134, R164.reuse ;  /* 0x000000a486867220 */ /* 0x080fe20000410000 */
[-C--:B------:R-:W-:Y:S01]  /*b0e0*/  FMUL.FTZ R135, R135, R164.reuse ;  /* 0x000000a487877220 */ /* 0x080fe20000410000 */
[-C--:B------:R-:W-:Y:S01]  /*b0f0*/  FMUL.FTZ R26, R146, R164.reuse ;  /* 0x000000a4921a7220 */ /* 0x080fe20000410000 */
[-C--:B------:R-:W-:Y:S01]  /*b100*/  FMUL.FTZ R27, R147, R164.reuse ;  /* 0x000000a4931b7220 */ /* 0x080fe20000410000 */
[-C--:B------:R-:W-:Y:S01]  /*b110*/  FMUL.FTZ R142, R142, R164.reuse ;  /* 0x000000a48e8e7220 */ /* 0x080fe20000410000 */
[----:B------:R-:W-:Y:S01]  /*b120*/  MUFU.EX2 R151, R151 ;  /* 0x0000009700977308 */ /* 0x000fe20000000800 */
[C---:B------:R-:W-:Y:S01]  /*b130*/  HMMA.16816.F32.BF16 R136, R16.reuse, R12, R136 ;  /* 0x0000000c1088723c */ /* 0x040fe20000041888 */
[-C--:B------:R-:W-:Y:S01]  /*b140*/  FMUL.FTZ R143, R143, R164.reuse ;  /* 0x000000a48f8f7220 */ /* 0x080fe20000410000 */
[--C-:B------:R-:W-:Y:S01]  /*b150*/  FFMA.FTZ R147, R183, UR6, -R66.reuse ;  /* 0x00000006b7937c23 */ /* 0x100fe20008010842 */
[----:B------:R-:W-:Y:S01]  /*b160*/  FFMA.FTZ R146, R213, UR6, -R66 ;  /* 0x00000006d5927c23 */ /* 0x000fe20008010842 */
[----:B------:R-:W-:Y:S01]  /*b170*/  FFMA.FTZ R171, R242, R164, R171 ;  /* 0x000000a4f2ab7223 */ /* 0x000fe200000100ab */
[----:B------:R-:W-:Y:S01]  /*b180*/  FADD.FTZ R164, R162, R241 ;  /* 0x000000f1a2a47221 */ /* 0x000fe20000010000 */
[C---:B------:R-:W-:Y:S01]  /*b190*/  HMMA.16816.F32.BF16 R132, R16.reuse, R14, R132 ;  /* 0x0000000e1084723c */ /* 0x040fe20000041884 */
[----:B------:R-:W4:Y:S01]  /*b1a0*/  MUFU.EX2 R148, R148 ;  /* 0x0000009400947308 */ /* 0x000f220000000800 */
[----:B------:R-:W5:Y:S01]  /*b1b0*/  LDSM.16.MT88.4 R12, [R216+0x5800] ;  /* 0x00580000d80c783b */ /* 0x000f620000004200 */
[----:B-1----:R-:W-:Y:S01]  /*b1c0*/  F2FP.BF16.F32.PACK_AB R37, R152, R159 ;  /* 0x0000009f9825723e */ /* 0x002fe200000010ff */
[----:B------:R-:W-:Y:S01]  /*b1d0*/  FADD.FTZ R160, R160, R171 ;  /* 0x000000aba0a07221 */ /* 0x000fe20000010000 */
[----:B------:R-:W-:Y:S01]  /*b1e0*/  FADD.FTZ R167, R167, R164 ;  /* 0x000000a4a7a77221 */ /* 0x000fe20000010000 */
[----:B--2---:R-:W-:Y:S01]  /*b1f0*/  HMMA.16816.F32.BF16 R24, R16, R20, R24 ;  /* 0x000000141018723c */ /* 0x004fe20000041818 */
[----:B------:R-:W-:Y:S01]  /*b200*/  FFMA.FTZ R241, R62, UR6, -R111 ;  /* 0x000000063ef17c23 */ /* 0x000fe2000801086f */
[----:B------:R-:W-:Y:S01]  /*b210*/  FADD.FTZ R165, R165, R160 ;  /* 0x000000a0a5a57221 */ /* 0x000fe20000010000 */
[----:B------:R-:W-:Y:S01]  /*b220*/  MUFU.EX2 R129, R129 ;  /* 0x0000008100817308 */ /* 0x000fe20000000800 */
[----:B------:R-:W-:-:S02]  /*b230*/  FADD.FTZ R158, R158, R167 ;  /* 0x000000a79e9e7221 */ /* 0x000fc40000010000 */
[----:B------:R-:W-:Y:S01]  /*b240*/  HMMA.16816.F32.BF16 R20, R16, R22, R140 ;  /* 0x000000161014723c */ /* 0x000fe2000004188c */
[----:B------:R-:W-:Y:S01]  /*b250*/  FADD.FTZ R156, R156, R165 ;  /* 0x000000a59c9c7221 */ /* 0x000fe20000010000 */
[----:B------:R-:W-:-:S03]  /*b260*/  FADD.FTZ R161, R161, R158 ;  /* 0x0000009ea1a17221 */ /* 0x000fc60000010000 */
[----:B------:R-:W1:Y:S01]  /*b270*/  MUFU.EX2 R124, R124 ;  /* 0x0000007c007c7308 */ /* 0x000e620000000800 */
[----:B----4-:R-:W-:Y:S01]  /*b280*/  F2FP.BF16.F32.PACK_AB R39, R148, R151 ;  /* 0x000000979427723e */ /* 0x010fe200000010ff */
[--C-:B------:R-:W-:Y:S01]  /*b290*/  FFMA.FTZ R141, R189, UR6, -R66.reuse ;  /* 0x00000006bd8d7c23 */ /* 0x100fe20008010842 */
[----:B------:R-:W-:Y:S01]  /*b2a0*/  F2FP.BF16.F32.PACK_AB R16, R126, R149 ;  /* 0x000000957e10723e */ /* 0x000fe200000010ff */
[--C-:B------:R-:W-:Y:S01]  /*b2b0*/  FFMA.FTZ R143, R187, UR6, -R66.reuse ;  /* 0x00000006bb8f7c23 */ /* 0x100fe20008010842 */
[----:B------:R-:W-:Y:S01]  /*b2c0*/  F2FP.BF16.F32.PACK_AB R18, R122, R127 ;  /* 0x0000007f7a12723e */ /* 0x000fe200000010ff */
[--C-:B------:R-:W-:Y:S01]  /*b2d0*/  FFMA.FTZ R140, R237, UR6, -R66.reuse ;  /* 0x00000006ed8c7c23 */ /* 0x100fe20008010842 */
[----:B------:R-:W-:Y:S01]  /*b2e0*/  FFMA.FTZ R142, R225, UR6, -R66 ;  /* 0x00000006e18e7c23 */ /* 0x000fe20008010842 */
[----:B------:R-:W-:Y:S01]  /*b2f0*/  MUFU.EX2 R125, R125 ;  /* 0x0000007d007d7308 */ /* 0x000fe20000000800 */
[----:B---3--:R-:W-:Y:S01]  /*b300*/  HMMA.16816.F32.BF16 R136, R36, R28, R136 ;  /* 0x0000001c2488723c */ /* 0x008fe20000041888 */
[----:B------:R-:W-:Y:S01]  /*b310*/  FADD.FTZ R159, R159, R156 ;  /* 0x0000009c9f9f7221 */ /* 0x000fe20000010000 */
[--C-:B------:R-:W-:Y:S01]  /*b320*/  FFMA.FTZ R156, R45, UR6, -R66.reuse ;  /* 0x000000062d9c7c23 */ /* 0x100fe20008010842 */
[----:B------:R-:W-:Y:S01]  /*b330*/  FADD.FTZ R154, R154, R161 ;  /* 0x000000a19a9a7221 */ /* 0x000fe20000010000 */
[----:B------:R-:W-:-:S02]  /*b340*/  FFMA.FTZ R45, R121, UR6, -R66 ;  /* 0x00000006792d7c23 */ /* 0x000fc40008010842 */
[C---:B------:R-:W-:Y:S01]  /*b350*/  HMMA.16816.F32.BF16 R132, R36.reuse, R30, R132 ;  /* 0x0000001e2484723c */ /* 0x040fe20000041884 */
[----:B------:R-:W2:Y:S01]  /*b360*/  MUFU.EX2 R118, R118 ;  /* 0x0000007600767308 */ /* 0x000ea20000000800 */
[----:B------:R-:W3:Y:S01]  /*b370*/  LDSM.16.MT88.4 R28, [R216+0x5c00] ;  /* 0x005c0000d81c783b */ /* 0x000ee20000004200 */
[----:B-1----:R-:W-:Y:S01]  /*b380*/  F2FP.BF16.F32.PACK_AB R17, R124, R129 ;  /* 0x000000817c11723e */ /* 0x002fe200000010ff */
[----:B------:R-:W-:Y:S02]  /*b390*/  FADD.FTZ R153, R153, R154 ;  /* 0x0000009a99997221 */ /* 0x000fe40000010000 */
[C---:B-----5:R-:W-:Y:S02]  /*b3a0*/  HMMA.16816.F32.BF16 R24, R36.reuse, R8, R24 ;  /* 0x000000082418723c */ /* 0x060fe40000041818 */
[----:B------:R-:W-:Y:S01]  /*b3b0*/  FADD.FTZ R150, R150, R153 ;  /* 0x0000009996967221 */ /* 0x000fe20000010000 */
[----:B------:R-:W-:Y:S03]  /*b3c0*/  MUFU.EX2 R114, R114 ;  /* 0x0000007200727308 */ /* 0x000fe60000000800 */
[----:B------:R-:W-:Y:S01]  /*b3d0*/  HMMA.16816.F32.BF16 R20, R36, R10, R20 ;  /* 0x0000000a2414723c */ /* 0x000fe20000041814 */
[----:B------:R-:W1:Y:S01]  /*b3e0*/  LDSM.16.MT88.4 R8, [R217+0x5c00] ;  /* 0x005c0000d908783b */ /* 0x000e620000004200 */
[----:B------:R-:W-:-:S03]  /*b3f0*/  FADD.FTZ R149, R149, R150 ;  /* 0x0000009695957221 */ /* 0x000fc60000010000 */
[----:B------:R-:W4:Y:S01]  /*b400*/  MUFU.EX2 R119, R119 ;  /* 0x0000007700777308 */ /* 0x000f220000000800 */
[----:B--2---:R-:W-:Y:S01]  /*b410*/  F2FP.BF16.F32.PACK_AB R19, R118, R125 ;  /* 0x0000007d7613723e */ /* 0x004fe200000010ff */
[----:B------:R-:W-:Y:S01]  /*b420*/  FADD.FTZ R126, R126, R149 ;  /* 0x000000957e7e7221 */ /* 0x000fe20000010000 */
[----:B------:R-:W-:Y:S02]  /*b430*/  F2FP.BF16.F32.PACK_AB R36, R117, R120 ;  /* 0x000000787524723e */ /* 0x000fe400000010ff */
[----:B------:R-:W-:Y:S01]  /*b440*/  F2FP.BF16.F32.PACK_AB R38, R113, R116 ;  /* 0x000000747126723e */ /* 0x000fe200000010ff */
[----:B------:R-:W-:Y:S02]  /*b450*/  FADD.FTZ R127, R127, R126 ;  /* 0x0000007e7f7f7221 */ /* 0x000fe40000010000 */
[----:B------:R-:W-:Y:S01]  /*b460*/  MUFU.EX2 R115, R115 ;  /* 0x0000007300737308 */ /* 0x000fe20000000800 */
[----:B------:R-:W-:Y:S01]  /*b470*/  HMMA.16816.F32.BF16 R136, R16, R12, R136 ;  /* 0x0000000c1088723c */ /* 0x000fe20000041888 */
[----:B------:R-:W-:-:S04]  /*b480*/  FADD.FTZ R127, R122, R127 ;  /* 0x0000007f7a7f7221 */ /* 0x000fc80000010000 */
[----:B------:R-:W-:Y:S01]  /*b490*/  FADD.FTZ R120, R120, R127 ;  /* 0x0000007f78787221 */ /* 0x000fe20000010000 */
[C---:B------:R-:W-:Y:S01]  /*b4a0*/  HMMA.16816.F32.BF16 R132, R16.reuse, R14, R132 ;  /* 0x0000000e1084723c */ /* 0x040fe20000041884 */
[----:B------:R-:W2:Y:S01]  /*b4b0*/  MUFU.EX2 R0, R0 ;  /* 0x0000000000007308 */ /* 0x000ea20000000800 */
[----:B------:R-:W5:Y:S01]  /*b4c0*/  LDSM.16.MT88.4 R12, [R216+0x6000] ;  /* 0x00600000d80c783b */ /* 0x000f620000004200 */
[----:B----4-:R-:W-:Y:S01]  /*b4d0*/  F2FP.BF16.F32.PACK_AB R37, R119, R114 ;  /* 0x000000727725723e */ /* 0x010fe200000010ff */
[----:B------:R-:W-:Y:S02]  /*b4e0*/  FADD.FTZ R117, R117, R120 ;  /* 0x0000007875757221 */ /* 0x000fe40000010000 */
[C---:B------:R-:W-:Y:S02]  /*b4f0*/  HMMA.16816.F32.BF16 R24, R16.reuse, R32, R24 ;  /* 0x000000201018723c */ /* 0x040fe40000041818 */
[----:B------:R-:W-:Y:S01]  /*b500*/  FADD.FTZ R116, R116, R117 ;  /* 0x0000007574747221 */ /* 0x000fe20000010000 */
[----:B------:R-:W-:Y:S03]  /*b510*/  MUFU.EX2 R2, R2 ;  /* 0x0000000200027308 */ /* 0x000fe60000000800 */
[----:B------:R-:W-:Y:S01]  /*b520*/  HMMA.16816.F32.BF16 R32, R16, R34, R20 ;  /* 0x000000221020723c */ /* 0x000fe20000041814 */
[----:B------:R-:W4:Y:S01]  /*b530*/  LDSM.16.MT88.4 R20, [R217+0x6000] ;  /* 0x00600000d914783b */ /* 0x000f220000004200 */
[----:B------:R-:W-:-:S03]  /*b540*/  FADD.FTZ R116, R113, R116 ;  /* 0x0000007471747221 */ /* 0x000fc60000010000 */
[----:B------:R-:W1:Y:S01]  /*b550*/  MUFU.EX2 R123, R123 ;  /* 0x0000007b007b7308 */ /* 0x000e620000000800 */
[----:B--2---:R-:W-:Y:S02]  /*b560*/  F2FP.BF16.F32.PACK_AB R39, R0, R115 ;  /* 0x000000730027723e */ /* 0x004fe400000010ff */
[----:B------:R-:W-:Y:S01]  /*b570*/  F2FP.BF16.F32.PACK_AB R16, R108, R109 ;  /* 0x0000006d6c10723e */ /* 0x000fe200000010ff */
[----:B------:R-:W-:Y:S01]  /*b580*/  FADD.FTZ R109, R109, R116 ;  /* 0x000000746d6d7221 */ /* 0x000fe20000010000 */
[----:B------:R-:W-:-:S03]  /*b590*/  F2FP.BF16.F32.PACK_AB R18, R106, R107 ;  /* 0x0000006b6a12723e */ /* 0x000fc600000010ff */
[----:B------:R-:W-:Y:S01]  /*b5a0*/  MUFU.EX2 R128, R128 ;  /* 0x0000008000807308 */ /* 0x000fe20000000800 */
[----:B---3--:R-:W-:Y:S01]  /*b5b0*/  HMMA.16816.F32.BF16 R136, R36, R28, R136 ;  /* 0x0000001c2488723c */ /* 0x008fe20000041888 */
[----:B------:R-:W-:-:S04]  /*b5c0*/  FADD.FTZ R108, R108, R109 ;  /* 0x0000006d6c6c7221 */ /* 0x000fc80000010000 */
[----:B------:R-:W-:Y:S01]  /*b5d0*/  FADD.FTZ R107, R107, R108 ;  /* 0x0000006c6b6b7221 */ /* 0x000fe20000010000 */
[C---:B------:R-:W-:Y:S01]  /*b5e0*/  HMMA.16816.F32.BF16 R132, R36.reuse, R30, R132 ;  /* 0x0000001e2484723c */ /* 0x040fe20000041884 */
[----:B------:R-:W2:Y:S01]  /*b5f0*/  MUFU.EX2 R141, R141 ;  /* 0x0000008d008d7308 */ /* 0x000ea20000000800 */
[----:B------:R-:W3:Y:S01]  /*b600*/  LDSM.16.MT88.4 R28, [R216+0x6400] ;  /* 0x00640000d81c783b */ /* 0x000ee20000004200 */
[----:B-1----:R-:W-:Y:S01]  /*b610*/  F2FP.BF16.F32.PACK_AB R17, R123, R2 ;  /* 0x000000027b11723e */ /* 0x002fe200000010ff */
[----:B------:R-:W-:Y:S02]  /*b620*/  FADD.FTZ R106, R106, R107 ;  /* 0x0000006b6a6a7221 */ /* 0x000fe40000010000 */
[C---:B------:R-:W-:Y:S03]  /*b630*/  HMMA.16816.F32.BF16 R24, R36.reuse, R8, R24 ;  /* 0x000000082418723c */ /* 0x040fe60000041818 */
[----:B------:R-:W-:Y:S03]  /*b640*/  MUFU.EX2 R130, R130 ;  /* 0x0000008200827308 */ /* 0x000fe60000000800 */
[----:B------:R-:W-:Y:S01]  /*b650*/  HMMA.16816.F32.BF16 R32, R36, R10, R32 ;  /* 0x0000000a2420723c */ /* 0x000fe20000041820 */
[----:B------:R-:W1:Y:S04]  /*b660*/  LDSM.16.MT88.4 R8, [R217+0x6400] ;  /* 0x00640000d908783b */ /* 0x000e680000004200 */
[----:B------:R-:W4:Y:S01]  /*b670*/  MUFU.EX2 R143, R143 ;  /* 0x0000008f008f7308 */ /* 0x000f220000000800 */
[----:B--2---:R-:W-:-:S02]  /*b680*/  F2FP.BF16.F32.PACK_AB R19, R141, R128 ;  /* 0x000000808d13723e */ /* 0x004fc400000010ff */
[----:B------:R-:W-:Y:S01]  /*b690*/  F2FP.BF16.F32.PACK_AB R36, R104, R105 ;  /* 0x000000696824723e */ /* 0x000fe200000010ff */
[----:B------:R-:W-:Y:S01]  /*b6a0*/  FADD.FTZ R105, R105, R106 ;  /* 0x0000006a69697221 */ /* 0x000fe20000010000 */
[----:B------:R-:W-:-:S03]  /*b6b0*/  F2FP.BF16.F32.PACK_AB R38, R102, R103 ;  /* 0x000000676626723e */ /* 0x000fc600000010ff */
[----:B------:R-:W-:Y:S01]  /*b6c0*/  MUFU.EX2 R140, R140 ;  /* 0x0000008c008c7308 */ /* 0x000fe20000000800 */
[----:B-----5:R-:W-:Y:S01]  /*b6d0*/  HMMA.16816.F32.BF16 R136, R16, R12, R136 ;  /* 0x0000000c1088723c */ /* 0x020fe20000041888 */
[----:B------:R-:W-:-:S04]  /*b6e0*/  FADD.FTZ R104, R104, R105 ;  /* 0x0000006968687221 */ /* 0x000fc80000010000 */
[----:B------:R-:W-:Y:S01]  /*b6f0*/  FADD.FTZ R103, R103, R104 ;  /* 0x0000006867677221 */ /* 0x000fe20000010000 */
[C---:B------:R-:W-:Y:S01]  /*b700*/  HMMA.16816.F32.BF16 R132, R16.reuse, R14, R132 ;  /* 0x0000000e1084723c */ /* 0x040fe20000041884 */
[----:B------:R-:W2:Y:S01]  /*b710*/  MUFU.EX2 R145, R145 ;  /* 0x0000009100917308 */ /* 0x000ea20000000800 */
[----:B------:R-:W5:Y:S01]  /*b720*/  LDSM.16.MT88.4 R12, [R216+0x6800] ;  /* 0x00680000d80c783b */ /* 0x000f620000004200 */
[----:B----4-:R-:W-:Y:S01]  /*b730*/  F2FP.BF16.F32.PACK_AB R37, R143, R130 ;  /* 0x000000828f25723e */ /* 0x010fe200000010ff */
[----:B------:R-:W-:Y:S02]  /*b740*/  FADD.FTZ R102, R102, R103 ;  /* 0x0000006766667221 */ /* 0x000fe40000010000 */
[C---:B------:R-:W-:Y:S03]  /*b750*/  HMMA.16816.F32.BF16 R24, R16.reuse, R20, R24 ;  /* 0x000000141018723c */ /* 0x040fe60000041818 */
[----:B------:R-:W-:Y:S03]  /*b760*/  MUFU.EX2 R142, R142 ;  /* 0x0000008e008e7308 */ /* 0x000fe60000000800 */
[----:B------:R-:W-:Y:S01]  /*b770*/  HMMA.16816.F32.BF16 R32, R16, R22, R32 ;  /* 0x000000161020723c */ /* 0x000fe20000041820 */
[----:B------:R-:W4:Y:S04]  /*b780*/  LDSM.16.MT88.4 R20, [R217+0x6800] ;  /* 0x00680000d914783b */ /* 0x000f280000004200 */
[----:B------:R-:W1:Y:S01]  /*b790*/  MUFU.EX2 R147, R147 ;  /* 0x0000009300937308 */ /* 0x000e620000000800 */
[----:B--2---:R-:W-:-:S02]  /*b7a0*/  F2FP.BF16.F32.PACK_AB R39, R145, R140 ;  /* 0x0000008c9127723e */ /* 0x004fc400000010ff */
        /* <DEDUP_REMOVED lines=19> */
[----:B------:R-:W-:-:S04]  /*b8e0*/  FADD.FTZ R97, R97, R98 ;  /* 0x0000006261617221 */ /* 0x000fc80000010000 */
[----:B------:R-:W-:Y:S01]  /*b8f0*/  MUFU.EX2 R146, R146 ;  /* 0x0000009200927308 */ /* 0x000fe20000000800 */
[----:B-----5:R-:W-:Y:S01]  /*b900*/  HMMA.16816.F32.BF16 R136, R16, R12, R136 ;  /* 0x0000000c1088723c */ /* 0x020fe20000041888 */
[----:B------:R-:W-:-:S05]  /*b910*/  FADD.FTZ R96, R96, R97 ;  /* 0x0000006160607221 */ /* 0x000fca0000010000 */
[C---:B------:R-:W-:Y:S01]  /*b920*/  HMMA.16816.F32.BF16 R132, R16.reuse, R14, R132 ;  /* 0x0000000e1084723c */ /* 0x040fe20000041884 */
[----:B------:R-:W2:Y:S01]  /*b930*/  MUFU.EX2 R179, R179 ;  /* 0x000000b300b37308 */ /* 0x000ea20000000800 */
[----:B------:R-:W5:Y:S01]  /*b940*/  LDSM.16.MT88.4 R12, [R216+0x7000] ;  /* 0x00700000d80c783b */ /* 0x000f620000004200 */
[C---:B----4-:R-:W-:Y:S01]  /*b950*/  F2FP.BF16.F32.PACK_AB R38, R94.reuse, R95 ;  /* 0x0000005f5e26723e */ /* 0x050fe200000010ff */
[----:B------:R-:W-:Y:S02]  /*b960*/  FADD.FTZ R95, R95, R96 ;  /* 0x000000605f5f7221 */ /* 0x000fe40000010000 */
[C---:B------:R-:W-:Y:S02]  /*b970*/  HMMA.16816.F32.BF16 R24, R16.reuse, R20, R24 ;  /* 0x000000141018723c */ /* 0x040fe40000041818 */
[----:B------:R-:W-:Y:S01]  /*b980*/  FADD.FTZ R94, R94, R95 ;  /* 0x0000005f5e5e7221 */ /* 0x000fe20000010000 */
[----:B------:R-:W-:Y:S03]  /*b990*/  MUFU.EX2 R170, R170 ;  /* 0x000000aa00aa7308 */ /* 0x000fe60000000800 */
[----:B------:R-:W-:Y:S01]  /*b9a0*/  HMMA.16816.F32.BF16 R32, R16, R22, R32 ;  /* 0x000000161020723c */ /* 0x000fe20000041820 */
[----:B------:R-:W4:Y:S04]  /*b9b0*/  LDSM.16.MT88.4 R20, [R217+0x7000] ;  /* 0x00700000d914783b */ /* 0x000f280000004200 */
[----:B------:R-:W3:Y:S01]  /*b9c0*/  MUFU.EX2 R177, R177 ;  /* 0x000000b100b17308 */ /* 0x000ee20000000800 */
[----:B--2---:R-:W-:-:S07]  /*b9d0*/  F2FP.BF16.F32.PACK_AB R37, R179, R146 ;  /* 0x00000092b325723e */ /* 0x004fce00000010ff */
[----:B------:R-:W-:Y:S08]  /*b9e0*/  MUFU.EX2 R93, R93 ;  /* 0x0000005d005d7308 */ /* 0x000ff00000000800 */
[----:B------:R-:W2:Y:S01]  /*b9f0*/  MUFU.EX2 R92, R92 ;  /* 0x0000005c005c7308 */ /* 0x000ea20000000800 */
[----:B---3--:R-:W-:-:S07]  /*ba00*/  F2FP.BF16.F32.PACK_AB R39, R177, R170 ;  /* 0x000000aab127723e */ /* 0x008fce00000010ff */
[----:B------:R-:W-:Y:S01]  /*ba10*/  MUFU.EX2 R91, R91 ;  /* 0x0000005b005b7308 */ /* 0x000fe20000000800 */
[C---:B------:R-:W-:Y:S06]  /*ba20*/  HMMA.16816.F32.BF16 R136, R36.reuse, R28, R136 ;  /* 0x0000001c2488723c */ /* 0x040fec0000041888 */
[----:B------:R-:W-:Y:S01]  /*ba30*/  HMMA.16816.F32.BF16 R132, R36, R30, R132 ;  /* 0x0000001e2484723c */ /* 0x000fe20000041884 */
[----:B------:R-:W3:Y:S01]  /*ba40*/  MUFU.EX2 R90, R90 ;  /* 0x0000005a005a7308 */ /* 0x000ee20000000800 */
[----:B------:R-:W4:Y:S01]  /*ba50*/  LDSM.16.MT88.4 R28, [R216+0x7400] ;  /* 0x00740000d81c783b */ /* 0x000f220000004200 */
[----:B--2---:R-:W-:Y:S01]  /*ba60*/  F2FP.BF16.F32.PACK_AB R16, R92, R93 ;  /* 0x0000005d5c10723e */ /* 0x004fe200000010ff */
[----:B------:R-:W-:-:S02]  /*ba70*/  FADD.FTZ R93, R93, R94 ;  /* 0x0000005e5d5d7221 */ /* 0x000fc40000010000 */
[C---:B-1----:R-:W-:Y:S02]  /*ba80*/  HMMA.16816.F32.BF16 R24, R36.reuse, R8, R24 ;  /* 0x000000082418723c */ /* 0x042fe40000041818 */
[----:B------:R-:W-:Y:S01]  /*ba90*/  FADD.FTZ R92, R92, R93 ;  /* 0x0000005d5c5c7221 */ /* 0x000fe20000010000 */
[----:B------:R-:W-:Y:S03]  /*baa0*/  MUFU.EX2 R172, R172 ;  /* 0x000000ac00ac7308 */ /* 0x000fe60000000800 */
[----:B------:R-:W-:Y:S01]  /*bab0*/  HMMA.16816.F32.BF16 R32, R36, R10, R32 ;  /* 0x0000000a2420723c */ /* 0x000fe20000041820 */
[----:B------:R-:W1:Y:S04]  /*bac0*/  LDSM.16.MT88.4 R8, [R217+0x7400] ;  /* 0x00740000d908783b */ /* 0x000e680000004200 */
[----:B------:R-:W2:Y:S01]  /*bad0*/  MUFU.EX2 R3, R3 ;  /* 0x0000000300037308 */ /* 0x000ea20000000800 */
[----:B---3--:R-:W-:Y:S01]  /*bae0*/  F2FP.BF16.F32.PACK_AB R18, R90, R91 ;  /* 0x0000005b5a12723e */ /* 0x008fe200000010ff */
[--C-:B------:R-:W-:Y:S01]  /*baf0*/  FFMA.FTZ R36, R43, UR6, -R66.reuse ;  /* 0x000000062b247c23 */ /* 0x100fe20008010842 */
[----:B------:R-:W-:Y:S01]  /*bb00*/  FFMA.FTZ R43, R131, UR6, -R66 ;  /* 0x00000006832b7c23 */ /* 0x000fe20008010842 */
[----:B------:R-:W-:-:S04]  /*bb10*/  FADD.FTZ R91, R91, R92 ;  /* 0x0000005c5b5b7221 */ /* 0x000fc80000010000 */
[----:B------:R-:W-:Y:S01]  /*bb20*/  MUFU.EX2 R169, R169 ;  /* 0x000000a900a97308 */ /* 0x000fe20000000800 */
[----:B------:R-:W-:-:S07]  /*bb30*/  FADD.FTZ R90, R90, R91 ;  /* 0x0000005b5a5a7221 */ /* 0x000fce0000010000 */
[----:B------:R-:W3:Y:S01]  /*bb40*/  MUFU.EX2 R4, R4 ;  /* 0x0000000400047308 */ /* 0x000ee20000000800 */
[----:B--2---:R-:W-:-:S07]  /*bb50*/  F2FP.BF16.F32.PACK_AB R17, R3, R172 ;  /* 0x000000ac0311723e */ /* 0x004fce00000010ff */
[----:B------:R-:W-:Y:S08]  /*bb60*/  MUFU.EX2 R89, R89 ;  /* 0x0000005900597308 */ /* 0x000ff00000000800 */
[----:B------:R-:W-:Y:S01]  /*bb70*/  MUFU.EX2 R88, R88 ;  /* 0x0000005800587308 */ /* 0x000fe20000000800 */
[----:B---3--:R-:W-:-:S07]  /*bb80*/  F2FP.BF16.F32.PACK_AB R19, R4, R169 ;  /* 0x000000a90413723e */ /* 0x008fce00000010ff */
[----:B------:R-:W-:Y:S01]  /*bb90*/  MUFU.EX2 R87, R87 ;  /* 0x0000005700577308 */ /* 0x000fe20000000800 */
[C---:B-----5:R-:W-:Y:S06]  /*bba0*/  HMMA.16816.F32.BF16 R136, R16.reuse, R12, R136 ;  /* 0x0000000c1088723c */ /* 0x060fec0000041888 */
[C---:B------:R-:W-:Y:S01]  /*bbb0*/  HMMA.16816.F32.BF16 R132, R16.reuse, R14, R132 ;  /* 0x0000000e1084723c */ /* 0x040fe20000041884 */
[----:B------:R-:W2:Y:S01]  /*bbc0*/  MUFU.EX2 R86, R86 ;  /* 0x0000005600567308 */ /* 0x000ea20000000800 */
[----:B------:R-:W3:Y:S04]  /*bbd0*/  LDSM.16.MT88.4 R12, [R216+0x7800] ;  /* 0x00780000d80c783b */ /* 0x000ee80000004200 */
[C---:B----4-:R-:W-:Y:S03]  /*bbe0*/  HMMA.16816.F32.BF16 R24, R16.reuse, R20, R24 ;  /* 0x000000141018723c */ /* 0x050fe60000041818 */
[----:B------:R-:W-:Y:S03]  /*bbf0*/  MUFU.EX2 R163, R163 ;  /* 0x000000a300a37308 */ /* 0x000fe60000000800 */
[----:B------:R-:W-:Y:S01]  /*bc00*/  HMMA.16816.F32.BF16 R32, R16, R22, R32 ;  /* 0x000000161020723c */ /* 0x000fe20000041820 */
[----:B------:R-:W4:Y:S04]  /*bc10*/  LDSM.16.MT88.4 R20, [R217+0x7800] ;  /* 0x00780000d914783b */ /* 0x000f280000004200 */
[----:B------:R-:W5:Y:S01]  /*bc20*/  MUFU.EX2 R174, R174 ;  /* 0x000000ae00ae7308 */ /* 0x000f620000000800 */
[----:B--2---:R-:W-:Y:S01]  /*bc30*/  F2FP.BF16.F32.PACK_AB R38, R86, R87 ;  /* 0x000000575626723e */ /* 0x004fe200000010ff */
[----:B------:R-:W-:Y:S01]  /*bc40*/  FADD.FTZ R16, R152, R159 ;  /* 0x0000009f98107221 */ /* 0x000fe20000010000 */
[----:B------:R-:W-:-:S03]  /*bc50*/  FFMA.FTZ R152, R61, UR6, -R111 ;  /* 0x000000063d987c23 */ /* 0x000fc6000801086f */
[----:B------:R-:W-:Y:S02]  /*bc60*/  FADD.FTZ R151, R151, R16 ;  /* 0x0000001097977221 */ /* 0x000fe40000010000 */
[----:B------:R-:W-:Y:S01]  /*bc70*/  MUFU.EX2 R7, R7 ;  /* 0x0000000700077308 */ /* 0x000fe20000000800 */
[----:B------:R-:W2:Y:S01]  /*bc80*/  LDSM.16.MT88.4 R16, [R217+0x7c00] ;  /* 0x007c0000d910783b */ /* 0x000ea20000004200 */
[----:B------:R-:W-:-:S04]  /*bc90*/  FADD.FTZ R148, R148, R151 ;  /* 0x0000009794947221 */ /* 0x000fc80000010000 */
[----:B------:R-:W-:Y:S02]  /*bca0*/  FADD.FTZ R129, R129, R148 ;  /* 0x0000009481817221 */ /* 0x000fe40000010000 */
[----:B------:R-:W1:Y:S01]  /*bcb0*/  MUFU.EX2 R162, R157 ;  /* 0x0000009d00a27308 */ /* 0x000e620000000800 */
[----:B-----5:R-:W-:Y:S01]  /*bcc0*/  F2FP.BF16.F32.PACK_AB R37, R174, R163 ;  /* 0x000000a3ae25723e */ /* 0x020fe200000010ff */
[----:B------:R-:W-:-:S04]  /*bcd0*/  FADD.FTZ R124, R124, R129 ;  /* 0x000000817c7c7221 */ /* 0x000fc80000010000 */
[----:B------:R-:W-:Y:S02]  /*bce0*/  FADD.FTZ R125, R125, R124 ;  /* 0x0000007c7d7d7221 */ /* 0x000fe40000010000 */
[----:B------:R5:W-:Y:S02]  /*bcf0*/  MUFU.EX2 R160, R36 ;  /* 0x0000002400a07308 */ /* 0x000be40000000800 */
[----:B------:R-:W-:-:S06]  /*bd00*/  FADD.FTZ R125, R118, R125 ;  /* 0x0000007d767d7221 */ /* 0x000fcc0000010000 */
[----:B------:R-:W-:Y:S01]  /*bd10*/  MUFU.EX2 R85, R85 ;  /* 0x0000005500557308 */ /* 0x000fe20000000800 */
[----:B-1----:R-:W-:-:S07]  /*bd20*/  F2FP.BF16.F32.PACK_AB R39, R162, R7 ;  /* 0x00000007a227723e */ /* 0x002fce00000010ff */
[----:B------:R-:W1:Y:S01]  /*bd30*/  MUFU.EX2 R84, R84 ;  /* 0x0000005400547308 */ /* 0x000e620000000800 */
[----:B-----5:R-:W-:Y:S01]  /*bd40*/  F2FP.BF16.F32.PACK_AB R36, R88, R89 ;  /* 0x000000595824723e */ /* 0x020fe200000010ff */
[----:B------:R-:W-:-:S04]  /*bd50*/  FADD.FTZ R89, R89, R90 ;  /* 0x0000005a59597221 */ /* 0x000fc80000010000 */
[----:B------:R-:W-:Y:S02]  /*bd60*/  FADD.FTZ R88, R88, R89 ;  /* 0x0000005958587221 */ /* 0x000fe40000010000 */
[----:B------:R-:W-:Y:S01]  /*bd70*/  MUFU.EX2 R83, R83 ;  /* 0x0000005300537308 */ /* 0x000fe20000000800 */
[----:B------:R-:W-:Y:S01]  /*bd80*/  HMMA.16816.F32.BF16 R136, R36, R28, R136 ;  /* 0x0000001c2488723c */ /* 0x000fe20000041888 */
[----:B------:R-:W-:-:S04]  /*bd90*/  FADD.FTZ R87, R87, R88 ;  /* 0x0000005857577221 */ /* 0x000fc80000010000 */
[----:B------:R-:W-:Y:S01]  /*bda0*/  FADD.FTZ R86, R86, R87 ;  /* 0x0000005756567221 */ /* 0x000fe20000010000 */
[C---:B------:R-:W-:Y:S01]  /*bdb0*/  HMMA.16816.F32.BF16 R24, R36.reuse, R8, R24 ;  /* 0x000000082418723c */ /* 0x040fe20000041818 */
[----:B------:R-:W5:Y:S01]  /*bdc0*/  MUFU.EX2 R82, R82 ;  /* 0x0000005200527308 */ /* 0x000f620000000800 */
[--C-:B------:R-:W-:Y:S01]  /*bdd0*/  FFMA.FTZ R29, R40, UR6, -R66.reuse ;  /* 0x00000006281d7c23 */ /* 0x100fe20008010842 */
[----:B------:R-:W-:Y:S01]  /*bde0*/  FFMA.FTZ R40, R48, UR6, -R66 ;  /* 0x0000000630287c23 */ /* 0x000fe20008010842 */
[----:B------:R-:W-:Y:S02]  /*bdf0*/  FFMA.FTZ R28, R54, UR6, -R111 ;  /* 0x00000006361c7c23 */ /* 0x000fe4000801086f */
[C---:B------:R-:W-:Y:S01]  /*be00*/  HMMA.16816.F32.BF16 R32, R36.reuse, R10, R32 ;  /* 0x0000000a2420723c */ /* 0x040fe20000041820 */
[C---:B-1----:R-:W-:Y:S01]  /*be10*/  F2FP.BF16.F32.PACK_AB R8, R84.reuse, R85 ;  /* 0x000000555408723e */ /* 0x042fe200000010ff */
[----:B------:R-:W-:Y:S01]  /*be20*/  FADD.FTZ R85, R85, R86 ;  /* 0x0000005655557221 */ /* 0x000fe20000010000 */
[----:B------:R-:W1:Y:S03]  /*be30*/  MUFU.EX2 R41, R41 ;  /* 0x0000002900297308 */ /* 0x000e660000000800 */
[----:B------:R-:W-:Y:S01]  /*be40*/  HMMA.16816.F32.BF16 R132, R36, R30, R132 ;  /* 0x0000001e2484723c */ /* 0x000fe20000041884 */
[----:B------:R-:W-:-:S04]  /*be50*/  FADD.FTZ R84, R84, R85 ;  /* 0x0000005554547221 */ /* 0x000fc80000010000 */
[----:B------:R-:W-:Y:S01]  /*be60*/  MUFU.EX2 R43, R43 ;  /* 0x0000002b002b7308 */ /* 0x000fe20000000800 */
[----:B-----5:R-:W-:Y:S01]  /*be70*/  F2FP.BF16.F32.PACK_AB R10, R82, R83 ;  /* 0x00000053520a723e */ /* 0x020fe200000010ff */
[--C-:B------:R-:W-:Y:S01]  /*be80*/  FFMA.FTZ R36, R49, UR6, -R66.reuse ;  /* 0x0000000631247c23 */ /* 0x100fe20008010842 */
[--C-:B------:R-:W-:Y:S01]  /*be90*/  FFMA.FTZ R31, R42, UR6, -R66.reuse ;  /* 0x000000062a1f7c23 */ /* 0x100fe20008010842 */
[--C-:B------:R-:W-:Y:S01]  /*bea0*/  FFMA.FTZ R39, R53, UR6, -R66.reuse ;  /* 0x0000000635277c23 */ /* 0x100fe20008010842 */
[--C-:B------:R-:W-:Y:S01]  /*beb0*/  FFMA.FTZ R38, R46, UR6, -R66.reuse ;  /* 0x000000062e267c23 */ /* 0x100fe20008010842 */
[----:B------:R-:W-:Y:S01]  /*bec0*/  FFMA.FTZ R49, R57, UR6, -R66 ;  /* 0x0000000639317c23 */ /* 0x000fe20008010842 */
[----:B------:R-:W-:Y:S01]  /*bed0*/  FADD.FTZ R83, R83, R84 ;  /* 0x0000005453537221 */ /* 0x000fe20000010000 */
[----:B------:R-:W5:Y:S01]  /*bee0*/  MUFU.EX2 R156, R156 ;  /* 0x0000009c009c7308 */ /* 0x000f620000000800 */
[----:B-1----:R-:W-:Y:S01]  /*bef0*/  F2FP.BF16.F32.PACK_AB R9, R160, R41 ;  /* 0x00000029a009723e */ /* 0x002fe200000010ff */
[----:B------:R-:W-:Y:S01]  /*bf00*/  FFMA.FTZ R37, R65, UR6, -R111 ;  /* 0x0000000641257c23 */ /* 0x000fe2000801086f */
[----:B------:R-:W-:Y:S01]  /*bf10*/  FADD.FTZ R82, R82, R83 ;  /* 0x0000005352527221 */ /* 0x000fe20000010000 */
[----:B------:R-:W-:Y:S01]  /*bf20*/  FFMA.FTZ R42, R64, UR6, -R111 ;  /* 0x00000006402a7c23 */ /* 0x000fe2000801086f */
[----:B------:R-:W-:-:S03]  /*bf30*/  FFMA.FTZ R46, R67, UR6, -R66 ;  /* 0x00000006432e7c23 */ /* 0x000fc60008010842 */
[----:B------:R-:W-:Y:S08]  /*bf40*/  MUFU.EX2 R81, R81 ;  /* 0x0000005100517308 */ /* 0x000ff00000000800 */
[----:B------:R-:W1:Y:S01]  /*bf50*/  MUFU.EX2 R80, R80 ;  /* 0x0000005000507308 */ /* 0x000e620000000800 */
[----:B-----5:R-:W-:-:S07]  /*bf60*/  F2FP.BF16.F32.PACK_AB R11, R156, R43 ;  /* 0x0000002b9c0b723e */ /* 0x020fce00000010ff */
[C---:B---3--:R-:W-:Y:S01]  /*bf70*/  HMMA.16816.F32.BF16 R136, R8.reuse, R12, R136 ;  /* 0x0000000c0888723c */ /* 0x048fe20000041888 */
[----:B------:R-:W-:Y:S05]  /*bf80*/  MUFU.EX2 R79, R79 ;  /* 0x0000004f004f7308 */ /* 0x000fea0000000800 */
[C---:B----4-:R-:W-:Y:S01]  /*bf90*/  HMMA.16816.F32.BF16 R24, R8.reuse, R20, R24 ;  /* 0x000000140818723c */ /* 0x050fe20000041818 */
[----:B------:R-:W-:Y:S02]  /*bfa0*/  FADD.FTZ R12, R114, R125 ;  /* 0x0000007d720c7221 */ /* 0x000fe40000010000 */
[----:B------:R-:W3:Y:S02]  /*bfb0*/  MUFU.EX2 R78, R78 ;  /* 0x0000004e004e7308 */ /* 0x000ee40000000800 */
[----:B------:R-:W-:Y:S01]  /*bfc0*/  FADD.FTZ R12, R119, R12 ;  /* 0x0000000c770c7221 */ /* 0x000fe20000010000 */
[----:B------:R-:W-:Y:S01]  /*bfd0*/  HMMA.16816.F32.BF16 R32, R8, R22, R32 ;  /* 0x000000160820723c */ /* 0x000fe20000041820 */
[----:B------:R-:W4:Y:S02]  /*bfe0*/  LDSM.16.MT88.4 R20, [R216+0x7c00] ;  /* 0x007c0000d814783b */ /* 0x000f240000004200 */
[----:B------:R-:W-:-:S02]  /*bff0*/  FADD.FTZ R115, R115, R12 ;  /* 0x0000000c73737221 */ /* 0x000fc40000010000 */
[----:B------:R-:W-:Y:S01]  /*c000*/  MUFU.EX2 R45, R45 ;  /* 0x0000002d002d7308 */ /* 0x000fe20000000800 */
[----:B------:R-:W-:Y:S01]  /*c010*/  HMMA.16816.F32.BF16 R132, R8, R14, R132 ;  /* 0x0000000e0884723c */ /* 0x000fe20000041884 */
[----:B------:R-:W-:Y:S01]  /*c020*/  FADD.FTZ R115, R0, R115 ;  /* 0x0000007300737221 */ /* 0x000fe20000010000 */
[----:B------:R-:W-:Y:S01]  /*c030*/  LDSM.16.MT88.4 R12, [R217+0x8000] ;  /* 0x00800000d90c783b */ /* 0x000fe20000004200 */
[----:B------:R-:W-:Y:S02]  /*c040*/  FFMA.FTZ R0, R51, UR6, -R66 ;  /* 0x0000000633007c23 */ /* 0x000fe40008010842 */
[----:B------:R-:W-:Y:S02]  /*c050*/  FADD.FTZ R2, R2, R115 ;  /* 0x0000007302027221 */ /* 0x000fe40000010000 */
[----:B------:R-:W5:Y:S01]  /*c060*/  MUFU.EX2 R30, R47 ;  /* 0x0000002f001e7308 */ /* 0x000f620000000800 */
[----:B-1----:R-:W-:Y:S01]  /*c070*/  F2FP.BF16.F32.PACK_AB R8, R80, R81 ;  /* 0x000000515008723e */ /* 0x002fe200000010ff */
[----:B------:R-:W-:Y:S01]  /*c080*/  FADD.FTZ R123, R123, R2 ;  /* 0x000000027b7b7221 */ /* 0x000fe20000010000 */
[----:B---3--:R-:W-:Y:S01]  /*c090*/  F2FP.BF16.F32.PACK_AB R10, R78, R79 ;  /* 0x0000004f4e0a723e */ /* 0x008fe200000010ff */
[--C-:B------:R-:W-:Y:S01]  /*c0a0*/  FFMA.FTZ R2, R44, UR6, -R66.reuse ;  /* 0x000000062c027c23 */ /* 0x100fe20008010842 */
[----:B------:R-:W-:Y:S01]  /*c0b0*/  FFMA.FTZ R44, R52, UR6, -R66 ;  /* 0x00000006342c7c23 */ /* 0x000fe20008010842 */
[----:B------:R-:W-:Y:S01]  /*c0c0*/  FADD.FTZ R128, R128, R123 ;  /* 0x0000007b80807221 */ /* 0x000fe20000010000 */
[----:B------:R-:W-:Y:S01]  /*c0d0*/  FADD.FTZ R81, R81, R82 ;  /* 0x0000005251517221 */ /* 0x000fe20000010000 */
[----:B------:R-:W-:Y:S02]  /*c0e0*/  MUFU.EX2 R29, R29 ;  /* 0x0000001d001d7308 */ /* 0x000fe40000000800 */
[----:B------:R-:W-:Y:S01]  /*c0f0*/  FADD.FTZ R141, R141, R128 ;  /* 0x000000808d8d7221 */ /* 0x000fe20000010000 */
[----:B------:R-:W-:-:S03]  /*c100*/  FADD.FTZ R80, R80, R81 ;  /* 0x0000005150507221 */ /* 0x000fc60000010000 */
[----:B------:R-:W-:Y:S01]  /*c110*/  FADD.FTZ R130, R130, R141 ;  /* 0x0000008d82827221 */ /* 0x000fe20000010000 */
[----:B------:R-:W-:Y:S01]  /*c120*/  FADD.FTZ R79, R79, R80 ;  /* 0x000000504f4f7221 */ /* 0x000fe20000010000 */
[----:B------:R-:W1:Y:S01]  /*c130*/  MUFU.EX2 R36, R36 ;  /* 0x0000002400247308 */ /* 0x000e620000000800 */
[----:B-----5:R-:W-:Y:S01]  /*c140*/  F2FP.BF16.F32.PACK_AB R9, R30, R45 ;  /* 0x0000002d1e09723e */ /* 0x020fe200000010ff */
[----:B------:R-:W-:Y:S01]  /*c150*/  FADD.FTZ R143, R143, R130 ;  /* 0x000000828f8f7221 */ /* 0x000fe20000010000 */
[----:B------:R-:W-:Y:S01]  /*c160*/  FFMA.FTZ R47, R55, UR6, -R66 ;  /* 0x00000006372f7c23 */ /* 0x000fe20008010842 */
[----:B------:R-:W-:Y:S02]  /*c170*/  FADD.FTZ R78, R78, R79 ;  /* 0x0000004f4e4e7221 */ /* 0x000fe40000010000 */
[----:B------:R-:W-:Y:S02]  /*c180*/  FADD.FTZ R140, R140, R143 ;  /* 0x0000008f8c8c7221 */ /* 0x000fe40000010000 */
[----:B------:R-:W-:Y:S02]  /*c190*/  MUFU.EX2 R77, R77 ;  /* 0x0000004d004d7308 */ /* 0x000fe40000000800 */
[----:B------:R-:W-:-:S04]  /*c1a0*/  FADD.FTZ R145, R145, R140 ;  /* 0x0000008c91917221 */ /* 0x000fc80000010000 */
[----:B------:R-:W-:Y:S02]  /*c1b0*/  FADD.FTZ R142, R142, R145 ;  /* 0x000000918e8e7221 */ /* 0x000fe40000010000 */
[----:B------:R-:W3:Y:S01]  /*c1c0*/  MUFU.EX2 R76, R76 ;  /* 0x0000004c004c7308 */ /* 0x000ee20000000800 */
[----:B-1----:R-:W-:Y:S01]  /*c1d0*/  F2FP.BF16.F32.PACK_AB R11, R36, R29 ;  /* 0x0000001d240b723e */ /* 0x002fe200000010ff */
[----:B------:R-:W-:Y:S02]  /*c1e0*/  FADD.FTZ R147, R147, R142 ;  /* 0x0000008e93937221 */ /* 0x000fe40000010000 */
[----:B------:R-:W-:Y:S02]  /*c1f0*/  LDSM.16.MT88.4 R140, [R217+0x8c00] ;  /* 0x008c0000d98c783b */ /* 0x000fe40000004200 */
        /* <DEDUP_REMOVED lines=8> */
[----:B----4-:R-:W-:Y:S01]  /*c280*/  HMMA.16816.F32.BF16 R136, R8, R20, R136 ;  /* 0x000000140888723c */ /* 0x010fe20000041888 */
[----:B------:R-:W-:-:S04]  /*c290*/  FADD.FTZ R179, R179, R146 ;  /* 0x00000092b3b37221 */ /* 0x000fc80000010000 */
[----:B------:R-:W-:Y:S01]  /*c2a0*/  MUFU.EX2 R31, R31 ;  /* 0x0000001f001f7308 */ /* 0x000fe20000000800 */
[----:B------:R-:W-:Y:S01]  /*c2b0*/  FADD.FTZ R170, R170, R179 ;  /* 0x000000b3aaaa7221 */ /* 0x000fe20000010000 */
[----:B------:R-:W-:Y:S01]  /*c2c0*/  HMMA.16816.F32.BF16 R132, R8, R22, R132 ;  /* 0x000000160884723c */ /* 0x000fe20000041884 */
[----:B------:R-:W4:Y:S02]  /*c2d0*/  LDSM.16.MT88.4 R20, [R217+0x8400] ;  /* 0x00840000d914783b */ /* 0x000f240000004200 */
[----:B------:R-:W-:-:S03]  /*c2e0*/  FADD.FTZ R177, R177, R170 ;  /* 0x000000aab1b17221 */ /* 0x000fc60000010000 */
[----:B------:R-:W5:Y:S01]  /*c2f0*/  MUFU.EX2 R0, R0 ;  /* 0x0000000000007308 */ /* 0x000f620000000800 */
[----:B------:R-:W-:Y:S01]  /*c300*/  FADD.FTZ R172, R172, R177 ;  /* 0x000000b1acac7221 */ /* 0x000fe20000010000 */
[----:B---3--:R-:W-:Y:S01]  /*c310*/  F2FP.BF16.F32.PACK_AB R8, R76, R77 ;  /* 0x0000004d4c08723e */ /* 0x008fe200000010ff */
[----:B------:R-:W-:Y:S01]  /*c320*/  FADD.FTZ R77, R77, R78 ;  /* 0x0000004e4d4d7221 */ /* 0x000fe20000010000 */
[----:B--2---:R-:W-:Y:S01]  /*c330*/  F2FP.BF16.F32.PACK_AB R10, R74, R75 ;  /* 0x0000004b4a0a723e */ /* 0x004fe200000010ff */
[----:B------:R-:W-:Y:S02]  /*c340*/  FADD.FTZ R172, R3, R172 ;  /* 0x000000ac03ac7221 */ /* 0x000fe40000010000 */
[----:B------:R-:W-:Y:S01]  /*c350*/  FADD.FTZ R76, R76, R77 ;  /* 0x0000004d4c4c7221 */ /* 0x000fe20000010000 */
[----:B------:R-:W-:Y:S01]  /*c360*/  MUFU.EX2 R2, R2 ;  /* 0x0000000200027308 */ /* 0x000fe20000000800 */
[----:B------:R-:W-:Y:S02]  /*c370*/  FADD.FTZ R169, R169, R172 ;  /* 0x000000aca9a97221 */ /* 0x000fe40000010000 */
[----:B------:R-:W-:-:S04]  /*c380*/  FADD.FTZ R75, R75, R76 ;  /* 0x0000004c4b4b7221 */ /* 0x000fc80000010000 */
[----:B------:R-:W-:Y:S01]  /*c390*/  FADD.FTZ R74, R74, R75 ;  /* 0x0000004b4a4a7221 */ /* 0x000fe20000010000 */
[----:B------:R-:W2:Y:S01]  /*c3a0*/  MUFU.EX2 R39, R39 ;  /* 0x0000002700277308 */ /* 0x000ea20000000800 */
[----:B-----5:R-:W-:-:S07]  /*c3b0*/  F2FP.BF16.F32.PACK_AB R9, R0, R31 ;  /* 0x0000001f0009723e */ /* 0x020fce00000010ff */
        /* <DEDUP_REMOVED lines=10> */
[----:B------:R-:W2:Y:S02]  /*c460*/  LDSM.16.MT88.4 R12, [R216+0x8400] ;  /* 0x00840000d80c783b */ /* 0x000ea40000004200 */
[----:B------:R-:W-:-:S02]  /*c470*/  FADD.FTZ R174, R174, R163 ;  /* 0x000000a3aeae7221 */ /* 0x000fc40000010000 */
[----:B------:R-:W-:Y:S01]  /*c480*/  MUFU.EX2 R38, R38 ;  /* 0x0000002600267308 */ /* 0x000fe20000000800 */
[----:B------:R-:W-:Y:S01]  /*c490*/  HMMA.16816.F32.BF16 R132, R8, R18, R132 ;  /* 0x000000120884723c */ /* 0x000fe20000041884 */
[----:B------:R-:W-:Y:S01]  /*c4a0*/  FADD.FTZ R7, R7, R174 ;  /* 0x000000ae07077221 */ /* 0x000fe20000010000 */
[----:B------:R-:W5:Y:S03]  /*c4b0*/  LDSM.16.MT88.4 R16, [R217+0x8800] ;  /* 0x00880000d910783b */ /* 0x000f660000004200 */
[----:B------:R-:W-:Y:S02]  /*c4c0*/  FADD.FTZ R162, R162, R7 ;  /* 0x00000007a2a27221 */ /* 0x000fe40000010000 */
[----:B------:R-:W4:Y:S01]  /*c4d0*/  MUFU.EX2 R47, R47 ;  /* 0x0000002f002f7308 */ /* 0x000f220000000800 */
[----:B---3--:R-:W-:Y:S01]  /*c4e0*/  F2FP.BF16.F32.PACK_AB R8, R72, R73 ;  /* 0x000000494808723e */ /* 0x008fe200000010ff */
[----:B------:R-:W-:Y:S01]  /*c4f0*/  FADD.FTZ R41, R41, R162 ;  /* 0x000000a229297221 */ /* 0x000fe20000010000 */
[----:B-1----:R-:W-:Y:S01]  /*c500*/  F2FP.BF16.F32.PACK_AB R10, R70, R71 ;  /* 0x00000047460a723e */ /* 0x002fe200000010ff */
[----:B------:R-:W-:-:S02]  /*c510*/  FADD.FTZ R73, R73, R74 ;  /* 0x0000004a49497221 */ /* 0x000fc40000010000 */
[----:B------:R-:W-:Y:S01]  /*c520*/  FADD.FTZ R160, R160, R41 ;  /* 0x00000029a0a07221 */ /* 0x000fe20000010000 */
[----:B------:R-:W-:Y:S01]  /*c530*/  FFMA.FTZ R41, R60, UR6, -R66 ;  /* 0x000000063c297c23 */ /* 0x000fe20008010842 */
[----:B------:R-:W-:Y:S01]  /*c540*/  MUFU.EX2 R40, R40 ;  /* 0x0000002800287308 */ /* 0x000fe20000000800 */
[----:B------:R-:W-:Y:S01]  /*c550*/  FADD.FTZ R72, R72, R73 ;  /* 0x0000004948487221 */ /* 0x000fe20000010000 */
[----:B------:R-:W-:-:S03]  /*c560*/  FADD.FTZ R43, R43, R160 ;  /* 0x000000a02b2b7221 */ /* 0x000fc60000010000 */
[----:B------:R-:W-:Y:S01]  /*c570*/  FADD.FTZ R71, R71, R72 ;  /* 0x0000004847477221 */ /* 0x000fe20000010000 */
[----:B------:R-:W-:Y:S02]  /*c580*/  FADD.FTZ R156, R156, R43 ;  /* 0x0000002b9c9c7221 */ /* 0x000fe40000010000 */
[----:B------:R-:W1:Y:S01]  /*c590*/  MUFU.EX2 R49, R49 ;  /* 0x0000003100317308 */ /* 0x000e620000000800 */
[----:B----4-:R-:W-:Y:S01]  /*c5a0*/  F2FP.BF16.F32.PACK_AB R9, R47, R38 ;  /* 0x000000262f09723e */ /* 0x010fe200000010ff */
[----:B------:R-:W-:Y:S01]  /*c5b0*/  FADD.FTZ R45, R45, R156 ;  /* 0x0000009c2d2d7221 */ /* 0x000fe20000010000 */
[----:B------:R-:W-:-:S03]  /*c5c0*/  FADD.FTZ R70, R70, R71 ;  /* 0x0000004746467221 */ /* 0x000fc60000010000 */
        /* <DEDUP_REMOVED lines=8> */
[----:B------:R-:W-:Y:S01]  /*c650*/  HMMA.16816.F32.BF16 R24, R8, R20, R24 ;  /* 0x000000140818723c */ /* 0x000fe20000041818 */
[----:B------:R-:W-:Y:S01]  /*c660*/  MUFU.EX2 R5, R5 ;  /* 0x0000000500057308 */ /* 0x000fe20000000800 */
[----:B------:R-:W-:-:S04]  /*c670*/  FADD.FTZ R2, R2, R31 ;  /* 0x0000001f02027221 */ /* 0x000fc80000010000 */
[C---:B------:R-:W-:Y:S01]  /*c680*/  HMMA.16816.F32.BF16 R32, R8.reuse, R22, R32 ;  /* 0x000000160820723c */ /* 0x040fe20000041820 */
[----:B------:R-:W1:Y:S01]  /*c690*/  LDSM.16.MT88.4 R20, [R216+0x8800] ;  /* 0x00880000d814783b */ /* 0x000e620000004200 */
[----:B------:R-:W-:Y:S01]  /*c6a0*/  FADD.FTZ R39, R39, R2 ;  /* 0x0000000227277221 */ /* 0x000fe20000010000 */
[----:B------:R-:W4:Y:S01]  /*c6b0*/  MUFU.EX2 R152, R152 ;  /* 0x0000009800987308 */ /* 0x000f220000000800 */
[----:B------:R-:W-:Y:S02]  /*c6c0*/  MOV R2, R112 ;  /* 0x0000007000027202 */ /* 0x000fe40000000f00 */
[----:B--2---:R-:W-:Y:S01]  /*c6d0*/  HMMA.16816.F32.BF16 R136, R8, R12, R136 ;  /* 0x0000000c0888723c */ /* 0x004fe20000041888 */
[----:B------:R-:W-:-:S04]  /*c6e0*/  FADD.FTZ R38, R38, R39 ;  /* 0x0000002726267221 */ /* 0x000fc80000010000 */
[----:B------:R-:W-:Y:S01]  /*c6f0*/  MUFU.EX2 R3, R50 ;  /* 0x0000003200037308 */ /* 0x000fe20000000800 */
[----:B------:R-:W-:Y:S01]  /*c700*/  HMMA.16816.F32.BF16 R132, R8, R14, R132 ;  /* 0x0000000e0884723c */ /* 0x000fe20000041884 */
[----:B------:R-:W2:Y:S01]  /*c710*/  LDSM.16.MT88.4 R12, [R216+0x8c00] ;  /* 0x008c0000d80c783b */ /* 0x000ea20000004200 */
[----:B------:R-:W-:-:S04]  /*c720*/  FADD.FTZ R47, R47, R38 ;  /* 0x000000262f2f7221 */ /* 0x000fc80000010000 */
[----:B------:R-:W-:Y:S01]  /*c730*/  FADD.FTZ R0, R40, R47 ;  /* 0x0000002f28007221 */ /* 0x000fe20000010000 */
[----:B------:R-:W5:Y:S01]  /*c740*/  MUFU.EX2 R4, R59 ;  /* 0x0000003b00047308 */ /* 0x000f620000000800 */
[----:B---3--:R-:W-:Y:S01]  /*c750*/  F2FP.BF16.F32.PACK_AB R8, R68, R69 ;  /* 0x000000454408723e */ /* 0x008fe200000010ff */
[----:B------:R-:W-:Y:S01]  /*c760*/  FADD.FTZ R69, R69, R70 ;  /* 0x0000004645457221 */ /* 0x000fe20000010000 */
[----:B----4-:R-:W-:Y:S01]  /*c770*/  F2FP.BF16.F32.PACK_AB R10, R152, R5 ;  /* 0x00000005980a723e */ /* 0x010fe200000010ff */
[----:B------:R-:W-:Y:S02]  /*c780*/  FADD.FTZ R0, R49, R0 ;  /* 0x0000000031007221 */ /* 0x000fe40000010000 */
[----:B------:R-:W-:Y:S02]  /*c790*/  FADD.FTZ R68, R68, R69 ;  /* 0x0000004544447221 */ /* 0x000fe40000010000 */
[----:B------:R-:W3:Y:S02]  /*c7a0*/  MUFU.EX2 R44, R44 ;  /* 0x0000002c002c7308 */ /* 0x000ee40000000800 */
[----:B------:R-:W-:-:S06]  /*c7b0*/  FADD.FTZ R5, R5, R68 ;  /* 0x0000004405057221 */ /* 0x000fcc0000010000 */
[----:B------:R-:W4:Y:S01]  /*c7c0*/  MUFU.EX2 R7, R63 ;  /* 0x0000003f00077308 */ /* 0x000f220000000800 */
[----:B-----5:R-:W-:Y:S01]  /*c7d0*/  F2FP.BF16.F32.PACK_AB R9, R4, R3 ;  /* 0x000000030409723e */ /* 0x020fe200000010ff */
[----:B------:R-:W-:-:S04]  /*c7e0*/  FADD.FTZ R3, R3, R0 ;  /* 0x0000000003037221 */ /* 0x000fc80000010000 */
[----:B------:R-:W-:Y:S02]  /*c7f0*/  FADD.FTZ R3, R4, R3 ;  /* 0x0000000304037221 */ /* 0x000fe40000010000 */
[----:B------:R-:W-:Y:S02]  /*c800*/  MUFU.EX2 R28, R28 ;  /* 0x0000001c001c7308 */ /* 0x000fe40000000800 */
[----:B---3--:R-:W-:Y:S01]  /*c810*/  FADD.FTZ R0, R44, R3 ;  /* 0x000000032c007221 */ /* 0x008fe20000010000 */
[----:B------:R-:W-:-:S05]  /*c820*/  FADD.FTZ R3, R152, R5 ;  /* 0x0000000598037221 */ /* 0x000fca0000010000 */
[----:B------:R-:W3:Y:S01]  /*c830*/  MUFU.EX2 R37, R37 ;  /* 0x0000002500257308 */ /* 0x000ee20000000800 */
[C---:B----4-:R-:W-:Y:S01]  /*c840*/  F2FP.BF16.F32.PACK_AB R11, R7.reuse, R44 ;  /* 0x0000002c070b723e */ /* 0x050fe200000010ff */
[----:B------:R-:W-:-:S06]  /*c850*/  FADD.FTZ R0, R7, R0 ;  /* 0x0000000007007221 */ /* 0x000fcc0000010000 */
[C---:B------:R-:W-:Y:S01]  /*c860*/  HMMA.16816.F32.BF16 R24, R8.reuse, R16, R24 ;  /* 0x000000100818723c */ /* 0x040fe20000041818 */
[----:B------:R-:W-:Y:S05]  /*c870*/  MUFU.EX2 R42, R42 ;  /* 0x0000002a002a7308 */ /* 0x000fea0000000800 */
[C---:B------:R-:W-:Y:S01]  /*c880*/  HMMA.16816.F32.BF16 R32, R8.reuse, R18, R32 ;  /* 0x000000120820723c */ /* 0x040fe20000041820 */
[--C-:B------:R-:W-:Y:S01]  /*c890*/  FFMA.FTZ R16, R58, UR6, -R66.reuse ;  /* 0x000000063a107c23 */ /* 0x100fe20008010842 */
[----:B------:R-:W-:Y:S01]  /*c8a0*/  FFMA.FTZ R17, R56, UR6, -R66 ;  /* 0x0000000638117c23 */ /* 0x000fe20008010842 */
[----:B------:R-:W4:Y:S03]  /*c8b0*/  MUFU.EX2 R241, R241 ;  /* 0x000000f100f17308 */ /* 0x000f260000000800 */
[C---:B-1----:R-:W-:Y:S05]  /*c8c0*/  HMMA.16816.F32.BF16 R136, R8.reuse, R20, R136 ;  /* 0x000000140888723c */ /* 0x042fea0000041888 */
[----:B------:R-:W-:Y:S01]  /*c8d0*/  MUFU.EX2 R41, R41 ;  /* 0x0000002900297308 */ /* 0x000fe20000000800 */
[----:B------:R-:W-:Y:S07]  /*c8e0*/  HMMA.16816.F32.BF16 R132, R8, R22, R132 ;  /* 0x000000160884723c */ /* 0x000fee0000041884 */
[----:B------:R-:W1:Y:S01]  /*c8f0*/  MUFU.EX2 R46, R46 ;  /* 0x0000002e002e7308 */ /* 0x000e620000000800 */
[----:B---3--:R-:W-:Y:S01]  /*c900*/  F2FP.BF16.F32.PACK_AB R8, R37, R28 ;  /* 0x0000001c2508723e */ /* 0x008fe200000010ff */
[----:B------:R-:W-:Y:S01]  /*c910*/  FADD.FTZ R28, R28, R3 ;  /* 0x000000031c1c7221 */ /* 0x000fe20000010000 */
[----:B----4-:R-:W-:-:S03]  /*c920*/  F2FP.BF16.F32.PACK_AB R10, R241, R42 ;  /* 0x0000002af10a723e */ /* 0x010fc600000010ff */
[----:B------:R-:W-:Y:S02]  /*c930*/  FADD.FTZ R37, R37, R28 ;  /* 0x0000001c25257221 */ /* 0x000fe40000010000 */
[----:B------:R-:W-:Y:S02]  /*c940*/  MUFU.EX2 R16, R16 ;  /* 0x0000001000107308 */ /* 0x000fe40000000800 */
[----:B------:R-:W-:-:S04]  /*c950*/  FADD.FTZ R42, R42, R37 ;  /* 0x000000252a2a7221 */ /* 0x000fc80000010000 */
[----:B------:R-:W-:Y:S02]  /*c960*/  FADD.FTZ R241, R241, R42 ;  /* 0x0000002af1f17221 */ /* 0x000fe40000010000 */
[----:B------:R-:W3:Y:S01]  /*c970*/  MUFU.EX2 R17, R17 ;  /* 0x0000001100117308 */ /* 0x000ee20000000800 */
[----:B-1----:R-:W-:Y:S01]  /*c980*/  F2FP.BF16.F32.PACK_AB R9, R46, R41 ;  /* 0x000000292e09723e */ /* 0x002fe200000010ff */
[----:B------:R-:W-:Y:S01]  /*c990*/  FADD.FTZ R41, R41, R0 ;  /* 0x0000000029297221 */ /* 0x000fe20000010000 */
[----:B------:R-:W-:-:S03]  /*c9a0*/  MOV R0, R110 ;  /* 0x0000006e00007202 */ /* 0x000fc60000000f00 */
[----:B------:R-:W-:Y:S01]  /*c9b0*/  FADD.FTZ R41, R46, R41 ;  /* 0x000000292e297221 */ /* 0x000fe20000010000 */
[----:B---3--:R-:W-:-:S03]  /*c9c0*/  F2FP.BF16.F32.PACK_AB R11, R17, R16 ;  /* 0x00000010110b723e */ /* 0x008fc600000010ff */
[----:B------:R-:W-:-:S04]  /*c9d0*/  FADD.FTZ R16, R16, R41 ;  /* 0x0000002910107221 */ /* 0x000fc80000010000 */
[----:B------:R-:W-:Y:S01]  /*c9e0*/  FADD.FTZ R242, R17, R16 ;  /* 0x0000001011f27221 */ /* 0x000fe20000010000 */
[C---:B------:R-:W-:Y:S06]  /*c9f0*/  HMMA.16816.F32.BF16 R144, R8.reuse, R140, R24 ;  /* 0x0000008c0890723c */ /* 0x040fec0000041818 */
[C---:B------:R-:W-:Y:S06]  /*ca00*/  HMMA.16816.F32.BF16 R140, R8.reuse, R142, R32 ;  /* 0x0000008e088c723c */ /* 0x040fec0000041820 */
[C---:B--2---:R-:W-:Y:S06]  /*ca10*/  HMMA.16816.F32.BF16 R136, R8.reuse, R12, R136 ;  /* 0x0000000c0888723c */ /* 0x044fec0000041888 */
[----:B------:R-:W-:-:S15]  /*ca20*/  HMMA.16816.F32.BF16 R132, R8, R14, R132 ;  /* 0x0000000e0884723c */ /* 0x000fde0000041884 */
[----:B------:R-:W-:-:S09]  /*ca30*/  NOP ;  /* 0x0000000000007918 */ /* 0x000fd20000000000 */
.L_x_1594:
[----:B------:R-:W-:-:S13]  /*ca40*/  ISETP.GE.AND P0, PT, R227, 0x1, PT ;  /* 0x00000001e300780c */ /* 0x000fda0003f06270 */
[----:B------:R-:W-:Y:S05]  /*ca50*/  @!P0 BRA `(.L_x_1600) ;  /* 0x0000003c00f08947 */ /* 0x000fea0003800000 */
[----:B------:R-:W-:Y:S01]  /*ca60*/  IMAD.U32 R240, R6, -0x100, RZ ;  /* 0xffffff0006f07824 */ /* 0x000fe200078e00ff */
[----:B------:R-:W-:Y:S01]  /*ca70*/  ULDC.64 UR12, c[0x0][0x250] ;  /* 0x00009400000c7ab9 */ /* 0x000fe20000000a00 */
[----:B------:R-:W-:Y:S01]  /*ca80*/  MOV R3, R0 ;  /* 0x0000000000037202 */ /* 0x000fe20000000f00 */
[----:B------:R-:W-:Y:S01]  /*ca90*/  IMAD.MOV.U32 R149, RZ, RZ, R2 ;  /* 0x000000ffff957224 */ /* 0x000fe200078e0002 */
[----:B------:R-:W-:Y:S01]  /*caa0*/  ULDC UR6, c[0x0][0x24c] ;  /* 0x0000930000067ab9 */ /* 0x000fe20000000800 */
[----:B------:R-:W-:Y:S01]  /*cab0*/  SHF.R.S32.HI R237, RZ, 0x1f, R240 ;  /* 0x0000001fffed7819 */ /* 0x000fe200000114f0 */
[----:B------:R-:W-:Y:S01]  /*cac0*/  ULDC UR11, c[0x0][0x248] ;  /* 0x00009200000b7ab9 */ /* 0x000fe20000000800 */
[----:B------:R-:W-:Y:S02]  /*cad0*/  USHF.L.U64.HI UR13, UR12, 0x6, UR13 ;  /* 0x000000060c0d7899 */ /* 0x000fe4000801020d */
[----:B------:R-:W-:Y:S02]  /*cae0*/  USHF.L.U32 UR12, UR12, 0x6, URZ ;  /* 0x000000060c0c7899 */ /* 0x000fe4000800063f */
[----:B------:R-:W-:-:S02]  /*caf0*/  USHF.L.U64.HI UR6, UR11, 0x6, UR6 ;  /* 0x000000060b067899 */ /* 0x000fc40008010206 */
[----:B------:R-:W-:Y:S01]  /*cb00*/  USHF.L.U32 UR5, UR11, 0x6, URZ ;  /* 0x000000060b057899 */ /* 0x000fe2000800063f */
[----:B------:R-:W-:-:S11]  /*cb10*/  ULDC UR4, c[0x0][0x2ec] ;  /* 0x0000bb0000047ab9 */ /* 0x000fd60000000800 */
.L_x_1604:
[----:B------:R-:W-:Y:S04]  /*cb20*/  DEPBAR.LE SB0, 0x0 ;  /* 0x000080000000791a */ /* 0x000fe80000000000 */
[----:B------:R-:W-:Y:S01]  /*cb30*/  BAR.SYNC.DEFER_BLOCKING 0x0 ;  /* 0x0000000000007b1d */ /* 0x000fe20000010000 */
[----:B------:R-:W-:Y:S02]  /*cb40*/  MOV R8, R240 ;  /* 0x000000f000087202 */ /* 0x000fe40000000f00 */
[----:B------:R-:W-:Y:S03]  /*cb50*/  MOV R0, R237 ;  /* 0x000000ed00007202 */ /* 0x000fe60000000f00 */
[----:B------:R-:W-:Y:S05]  /*cb60*/  @!P6 BRA `(.L_x_1601) ;  /* 0x0000000000f4e947 */ /* 0x000fea0003800000 */
[----:B------:R-:W1:Y:S01]  /*cb70*/  LDC R0, c[0x0][0x380] ;  /* 0x0000e000ff007b82 */ /* 0x000e620000000800 */
[----:B------:R-:W-:Y:S04]  /*cb80*/  SHF.L.U32 R11, R227, 0x8, RZ ;  /* 0x00000008e30b7819 */ /* 0x000fe800000006ff */
[----:B------:R-:W-:Y:S01]  /*cb90*/  IABS R6, R11 ;  /* 0x0000000b00067213 */ /* 0x000fe20000000000 */
[C---:B------:R-:W-:Y:S01]  /*cba0*/  VIADD R5, R11.reuse, 0xffffff00 ;  /* 0xffffff000b057836 */ /* 0x040fe20000000000 */
        /* <DEDUP_REMOVED lines=57> */
.L_x_1601:
        /* <DEDUP_REMOVED lines=14> */
[----:B------:R1:W-:Y:S01]  /*d020*/  LDGSTS.E.BYPASS.LTC128B.128 [R229+0x6000], desc[UR8][R200.64] ;  /* 0x06000000c8e57fae */ /* 0x0003e2000b901d48 */
        /* <DEDUP_REMOVED lines=12> */
[----:B------:R-:W-:Y:S03]  /*d0f0*/  ISETP.GE.AND P0, PT, R227, 0x2, PT ;  /* 0x00000002e300780c */ /* 0x000fe60003f06270 */
[----:B------:R2:W-:Y:S04]  /*d100*/  LDGSTS.E.BYPASS.LTC128B.128 [R229+0x8800], desc[UR8][R206.64] ;  /* 0x08800000cee57fae */ /* 0x0005e8000b901d48 */
[----:B------:R-:W-:Y:S04]  /*d110*/  LDSM.16.M88.4 R152, [R221] ;  /* 0x00000000dd98783b */ /* 0x000fe80000000200 */
[----:B------:R-:W3:Y:S04]  /*d120*/  LDSM.16.M88.4 R156, [R219+0x1000] ;  /* 0x00100000db9c783b */ /* 0x000ee80000000200 */
[----:B------:R-:W4:Y:S04]  /*d130*/  LDSM.16.M88.4 R160, [R219+0x1400] ;  /* 0x00140000dba0783b */ /* 0x000f280000000200 */
[----:B------:R-:W5:Y:S04]  /*d140*/  LDSM.16.M88.4 R164, [R219+0x1800] ;  /* 0x00180000dba4783b */ /* 0x000f680000000200 */
[----:B------:R-:W5:Y:S04]  /*d150*/  LDSM.16.M88.4 R168, [R219+0x1c00] ;  /* 0x001c0000dba8783b */ /* 0x000f680000000200 */
[----:B------:R-:W0:Y:S04]  /*d160*/  LDGDEPBAR ;  /* 0x00000000000079af */ /* 0x000e280000000000 */
[----:B------:R-:W5:Y:S04]  /*d170*/  LDSM.16.M88.4 R172, [R219+0x2000] ;  /* 0x00200000dbac783b */ /* 0x000f680000000200 */
[----:B------:R-:W5:Y:S04]  /*d180*/  LDSM.16.M88.4 R176, [R219+0x2400] ;  /* 0x00240000dbb0783b */ /* 0x000f680000000200 */
[----:B------:R-:W5:Y:S04]  /*d190*/  LDSM.16.M88.4 R180, [R219+0x2800] ;  /* 0x00280000dbb4783b */ /* 0x000f680000000200 */
[----:B------:R-:W5:Y:S04]  /*d1a0*/  LDSM.16.M88.4 R184, [R219+0x2c00] ;  /* 0x002c0000dbb8783b */ /* 0x000f680000000200 */
[----:B------:R-:W-:Y:S01]  /*d1b0*/  LDSM.16.M88.4 R188, [R219+0x3800] ;  /* 0x00380000dbbc783b */ /* 0x000fe20000000200 */
[C---:B---3--:R-:W-:Y:S03]  /*d1c0*/  HMMA.16816.F32.BF16 R4, R152.reuse, R156, RZ ;  /* 0x0000009c9804723c */ /* 0x048fe600000418ff */
[----:B------:R-:W-:Y:S04]  /*d1d0*/  LDSM.16.M88.4 R192, [R219+0x3c00] ;  /* 0x003c0000dbc0783b */ /* 0x000fe80000000200 */
[----:B------:R-:W-:Y:S01]  /*d1e0*/  LDSM.16.M88.4 R196, [R218+0x1800] ;  /* 0x00180000dac4783b */ /* 0x000fe20000000200 */
[C---:B------:R-:W-:Y:S03]  /*d1f0*/  HMMA.16816.F32.BF16 R8, R152.reuse, R158, RZ ;  /* 0x0000009e9808723c */ /* 0x040fe600000418ff */
[----:B------:R-:W3:Y:S03]  /*d200*/  LDSM.16.M88.4 R156, [R219+0x3000] ;  /* 0x00300000db9c783b */ /* 0x000ee60000000200 */
[C---:B----4-:R-:W-:Y:S01]  /*d210*/  HMMA.16816.F32.BF16 R12, R152.reuse, R160, RZ ;  /* 0x000000a0980c723c */ /* 0x050fe200000418ff */
[----:B-1----:R-:W-:Y:S04]  /*d220*/  LDSM.16.M88.4 R200, [R218+0x2c00] ;  /* 0x002c0000dac8783b */ /* 0x002fe80000000200 */
[----:B--2---:R-:W-:Y:S01]  /*d230*/  LDSM.16.M88.4 R204, [R218+0x3000] ;  /* 0x00300000dacc783b */ /* 0x004fe20000000200 */
[C---:B------:R-:W-:Y:S03]  /*d240*/  HMMA.16816.F32.BF16 R16, R152.reuse, R162, RZ ;  /* 0x000000a29810723c */ /* 0x040fe600000418ff */
[----:B------:R-:W1:Y:S03]  /*d250*/  LDSM.16.M88.4 R160, [R219+0x3400] ;  /* 0x00340000dba0783b */ /* 0x000e660000000200 */
[C---:B-----5:R-:W-:Y:S01]  /*d260*/  HMMA.16816.F32.BF16 R20, R152.reuse, R164, RZ ;  /* 0x000000a49814723c */ /* 0x060fe200000418ff */
[----:B------:R-:W-:Y:S04]  /*d270*/  LDSM.16.M88.4 R208, [R218+0x3400] ;  /* 0x00340000dad0783b */ /* 0x000fe80000000200 */
[----:B------:R-:W-:Y:S01]  /*d280*/  LDSM.16.M88.4 R212, [R218+0x3800] ;  /* 0x00380000dad4783b */ /* 0x000fe20000000200 */
[C---:B------:R-:W-:Y:S03]  /*d290*/  HMMA.16816.F32.BF16 R24, R152.reuse, R166, RZ ;  /* 0x000000a69818723c */ /* 0x040fe600000418ff */
[----:B------:R-:W2:Y:S03]  /*d2a0*/  LDSM.16.M88.4 R164, [R219+0x4000] ;  /* 0x00400000dba4783b */ /* 0x000ea60000000200 */
[C---:B------:R-:W-:Y:S06]  /*d2b0*/  HMMA.16816.F32.BF16 R28, R152.reuse, R168, RZ ;  /* 0x000000a8981c723c */ /* 0x040fec00000418ff */
[C---:B------:R-:W-:Y:S01]  /*d2c0*/  HMMA.16816.F32.BF16 R32, R152.reuse, R170, RZ ;  /* 0x000000aa9820723c */ /* 0x040fe200000418ff */
[----:B------:R-:W4:Y:S05]  /*d2d0*/  LDSM.16.M88.4 R168, [R219+0x4400] ;  /* 0x00440000dba8783b */ /* 0x000f2a0000000200 */
[C---:B------:R-:W-:Y:S06]  /*d2e0*/  HMMA.16816.F32.BF16 R36, R152.reuse, R172, RZ ;  /* 0x000000ac9824723c */ /* 0x040fec00000418ff */
[C---:B------:R-:W-:Y:S01]  /*d2f0*/  HMMA.16816.F32.BF16 R40, R152.reuse, R174, RZ ;  /* 0x000000ae9828723c */ /* 0x040fe200000418ff */
[----:B------:R-:W5:Y:S05]  /*d300*/  LDSM.16.M88.4 R172, [R219+0x4800] ;  /* 0x00480000dbac783b */ /* 0x000f6a0000000200 */
[C---:B------:R-:W-:Y:S06]  /*d310*/  HMMA.16816.F32.BF16 R44, R152.reuse, R176, RZ ;  /* 0x000000b0982c723c */ /* 0x040fec00000418ff */
[C---:B------:R-:W-:Y:S01]  /*d320*/  HMMA.16816.F32.BF16 R48, R152.reuse, R178, RZ ;  /* 0x000000b29830723c */ /* 0x040fe200000418ff */
[----:B------:R-:W5:Y:S05]  /*d330*/  LDSM.16.M88.4 R176, [R219+0x4c00] ;  /* 0x004c0000dbb0783b */ /* 0x000f6a0000000200 */
[C---:B------:R-:W-:Y:S06]  /*d340*/  HMMA.16816.F32.BF16 R52, R152.reuse, R180, RZ ;  /* 0x000000b49834723c */ /* 0x040fec00000418ff */
[C---:B------:R-:W-:Y:S01]  /*d350*/  HMMA.16816.F32.BF16 R56, R152.reuse, R182, RZ ;  /* 0x000000b69838723c */ /* 0x040fe200000418ff */
[----:B------:R-:W-:Y:S05]  /*d360*/  LDSM.16.M88.4 R180, [R220] ;  /* 0x00000000dcb4783b */ /* 0x000fea0000000200 */
[C---:B------:R-:W-:Y:S06]  /*d370*/  HMMA.16816.F32.BF16 R60, R152.reuse, R184, RZ ;  /* 0x000000b8983c723c */ /* 0x040fec00000418ff */
[C---:B------:R-:W-:Y:S01]  /*d380*/  HMMA.16816.F32.BF16 R64, R152.reuse, R186, RZ ;  /* 0x000000ba9840723c */ /* 0x040fe200000418ff */
[----:B------:R-:W-:Y:S05]  /*d390*/  LDSM.16.M88.4 R184, [R218+0xc00] ;  /* 0x000c0000dab8783b */ /* 0x000fea0000000200 */
[C---:B---3--:R-:W-:Y:S06]  /*d3a0*/  HMMA.16816.F32.BF16 R68, R152.reuse, R156, RZ ;  /* 0x0000009c9844723c */ /* 0x048fec00000418ff */
[C---:B------:R-:W-:Y:S01]  /*d3b0*/  HMMA.16816.F32.BF16 R72, R152.reuse, R158, RZ ;  /* 0x0000009e9848723c */ /* 0x040fe200000418ff */
[----:B------:R-:W3:Y:S05]  /*d3c0*/  LDSM.16.M88.4 R156, [R218] ;  /* 0x00000000da9c783b */ /* 0x000eea0000000200 */
[C---:B-1----:R-:W-:Y:S06]  /*d3d0*/  HMMA.16816.F32.BF16 R76, R152.reuse, R160, RZ ;  /* 0x000000a0984c723c */ /* 0x042fec00000418ff */
[C---:B------:R-:W-:Y:S01]  /*d3e0*/  HMMA.16816.F32.BF16 R80, R152.reuse, R162, RZ ;  /* 0x000000a29850723c */ /* 0x040fe200000418ff */
[----:B------:R-:W1:Y:S05]  /*d3f0*/  LDSM.16.M88.4 R160, [R218+0x400] ;  /* 0x00040000daa0783b */ /* 0x000e6a0000000200 */
        /* <DEDUP_REMOVED lines=8> */
[----:B------:R-:W2:Y:S05]  /*d480*/  LDSM.16.M88.4 R164, [R218+0x800] ;  /* 0x00080000daa4783b */ /* 0x000eaa0000000200 */
[C---:B----4-:R-:W-:Y:S06]  /*d490*/  HMMA.16816.F32.BF16 R108, R152.reuse, R168, RZ ;  /* 0x000000a8986c723c */ /* 0x050fec00000418ff */
[C---:B------:R-:W-:Y:S01]  /*d4a0*/  HMMA.16816.F32.BF16 R112, R152.reuse, R170, RZ ;  /* 0x000000aa9870723c */ /* 0x040fe200000418ff */
[----:B------:R-:W4:Y:S05]  /*d4b0*/  LDSM.16.M88.4 R168, [R218+0x1c00] ;  /* 0x001c0000daa8783b */ /* 0x000f2a0000000200 */
[C---:B-----5:R-:W-:Y:S06]  /*d4c0*/  HMMA.16816.F32.BF16 R116, R152.reuse, R172, RZ ;  /* 0x000000ac9874723c */ /* 0x060fec00000418ff */
[C---:B------:R-:W-:Y:S01]  /*d4d0*/  HMMA.16816.F32.BF16 R120, R152.reuse, R174, RZ ;  /* 0x000000ae9878723c */ /* 0x040fe200000418ff */
[----:B------:R-:W5:Y:S05]  /*d4e0*/  LDSM.16.M88.4 R172, [R218+0x2000] ;  /* 0x00200000daac783b */ /* 0x000f6a0000000200 */
[C---:B------:R-:W-:Y:S06]  /*d4f0*/  HMMA.16816.F32.BF16 R124, R152.reuse, R176, RZ ;  /* 0x000000b0987c723c */ /* 0x040fec00000418ff */
[----:B------:R-:W-:Y:S01]  /*d500*/  HMMA.16816.F32.BF16 R128, R152, R178, RZ ;  /* 0x000000b29880723c */ /* 0x000fe200000418ff */
[----:B------:R-:W5:Y:S04]  /*d510*/  LDSM.16.M88.4 R152, [R218+0x2400] ;  /* 0x00240000da98783b */ /* 0x000f680000000200 */
[----:B------:R-:W5:Y:S01]  /*d520*/  LDSM.16.M88.4 R176, [R218+0x2800] ;  /* 0x00280000dab0783b */ /* 0x000f620000000200 */
[C---:B---3--:R-:W-:Y:S06]  /*d530*/  HMMA.16816.F32.BF16 R4, R180.reuse, R156, R4 ;  /* 0x0000009cb404723c */ /* 0x048fec0000041804 */
[C---:B------:R-:W-:Y:S01]  /*d540*/  HMMA.16816.F32.BF16 R8, R180.reuse, R158, R8 ;  /* 0x0000009eb408723c */ /* 0x040fe20000041808 */
[----:B------:R-:W3:Y:S01]  /*d550*/  LDSM.16.M88.4 R156, [R218+0x3c00] ;  /* 0x003c0000da9c783b */ /* 0x000ee20000000200 */
[----:B------:R-:W-:Y:S04]  /*d560*/  DEPBAR.LE SB0, 0x0 ;  /* 0x000080000000791a */ /* 0x000fe80000000000 */
[C---:B-1----:R-:W-:Y:S01]  /*d570*/  HMMA.16816.F32.BF16 R12, R180.reuse, R160, R12 ;  /* 0x000000a0b40c723c */ /* 0x042fe2000004180c */
[----:B------:R-:W-:Y:S05]  /*d580*/  BAR.SYNC.DEFER_BLOCKING 0x0 ;  /* 0x0000000000007b1d */ /* 0x000fea0000010000 */
[C---:B------:R-:W-:Y:S06]  /*d590*/  HMMA.16816.F32.BF16 R16, R180.reuse, R162, R16 ;  /* 0x000000a2b410723c */ /* 0x040fec0000041810 */
[C---:B--2---:R-:W-:Y:S06]  /*d5a0*/  HMMA.16816.F32.BF16 R20, R180.reuse, R164, R20 ;  /* 0x000000a4b414723c */ /* 0x044fec0000041814 */
        /* <DEDUP_REMOVED lines=10> */
[C---:B------:R-:W-:Y:S06]  /*d650*/  HMMA.16816.F32.BF16 R64, R180.reuse, R170, R64 ;  /* 0x000000aab440723c */ /* 0x040fec0000041840 */
[C---:B-----5:R-:W-:Y:S06]  /*d660*/  HMMA.16816.F32.BF16 R68, R180.reuse, R172, R68 ;  /* 0x000000acb444723c */ /* 0x060fec0000041844 */
        /* <DEDUP_REMOVED lines=13> */
[C---:B---3--:R-:W-:Y:S06]  /*d740*/  HMMA.16816.F32.BF16 R124, R180.reuse, R156, R124 ;  /* 0x0000009cb47c723c */ /* 0x048fec000004187c */
        /* <DEDUP_REMOVED lines=8> */
[----:B------:R-:W-:Y:S06]  /*d7d0*/  @!P6 BRA `(.L_x_1603) ;  /* 0x0000000000f8e947 */ /* 0x000fec0003800000 */
[----:B------:R-:W1:Y:S01]  /*d7e0*/  LDC R0, c[0x0][0x380] ;  /* 0x0000e000ff007b82 */ /* 0x000e620000000800 */
[----:B------:R-:W-:Y:S05]  /*d7f0*/  SHF.L.U32 R157, R227, 0x8, RZ ;  /* 0x00000008e39d7819 */ /* 0x000fea00000006ff */
[C---:B------:R-:W-:Y:S02]  /*d800*/  VIADD R155, R157.reuse, 0xfffffe00 ;  /* 0xfffffe009d9b7836 */ /* 0x040fe40000000000 */
[----:B------:R-:W-:Y:S05]  /*d810*/  VIADD R157, R157, 0xffffff00 ;  /* 0xffffff009d9d7836 */ /* 0x000fea0000000000 */
[----:B------:R-:W-:Y:S02]  /*d820*/  IABS R150, R157 ;  /* 0x0000009d00967213 */ /* 0x000fe40000000000 */
[-C--:B-1----:R-:W-:Y:S02]  /*d830*/  IABS R2, R0.reuse ;  /* 0x0000000000027213 */ /* 0x082fe40000000000 */
[-C--:B------:R-:W-:Y:S02]  /*d840*/  LOP3.LUT R157, R157, R0.reuse, RZ, 0x3c, !PT ;  /* 0x000000009d9d7212 */ /* 0x080fe400078e3cff */
[----:B------:R-:W1:Y:S02]  /*d850*/  I2F.RP R154, R2 ;  /* 0x00000002009a7306 */ /* 0x000e640000209400 */
[----:B------:R-:W-:Y:S08]  /*d860*/  ISETP.GE.AND P2, PT, R157, RZ, PT ;  /* 0x000000ff9d00720c */ /* 0x000ff00003f46270 */
[----:B-1----:R-:W1:Y:S02]  /*d870*/  MUFU.RCP R148, R154 ;  /* 0x0000009a00947308 */ /* 0x002e640000001000 */
[----:B-1----:R-:W-:Y:S01]  /*d880*/  VIADD R152, R148, 0xffffffe ;  /* 0x0ffffffe94987836 */ /* 0x002fe20000000000 */
[----:B------:R-:W-:Y:S02]  /*d890*/  IABS R148, R155 ;  /* 0x0000009b00947213 */ /* 0x000fe40000000000 */
[-C--:B------:R-:W-:Y:S05]  /*d8a0*/  LOP3.LUT R155, R155, R0.reuse, RZ, 0x3c, !PT ;  /* 0x000000009b9b7212 */ /* 0x080fea00078e3cff */
[----:B------:R-:W1:Y:S01]  /*d8b0*/  F2I.FTZ.U32.TRUNC.NTZ R153, R152 ;  /* 0x0000009800997305 */ /* 0x000e62000021f000 */
[----:B------:R-:W-:Y:S02]  /*d8c0*/  ISETP.GE.AND P0, PT, R155, RZ, PT ;  /* 0x000000ff9b00720c */ /* 0x000fe40003f06270 */
[----:B------:R-:W-:Y:S01]  /*d8d0*/  LOP3.LUT R155, RZ, R0, RZ, 0x33, !PT ;  /* 0x00000000ff9b7212 */ /* 0x000fe200078e33ff */
        /* <DEDUP_REMOVED lines=14> */
[----:B------:R-:W-:Y:S01]  /*d9c0*/  @!P3 IADD3 R154, R154, 0x1, RZ ;  /* 0x000000019a9ab810 */ /* 0x000fe20007ffe0ff */
[----:B------:R-:W-:Y:S01]  /*d9d0*/  @!P3 IMAD.IADD R150, R150, 0x1, -R2 ;  /* 0x000000019696b824 */ /* 0x000fe200078e0a02 */
[-C--:B------:R-:W-:Y:S02]  /*d9e0*/  ISETP.GE.U32.AND P4, PT, R148, R2.reuse, PT ;  /* 0x000000029400720c */ /* 0x080fe40003f86070 */
[----:B------:R-:W-:Y:S02]  /*d9f0*/  ISETP.NE.AND P1, PT, R0, RZ, PT ;  /* 0x000000ff0000720c */ /* 0x000fe40003f25270 */
[----:B------:R-:W-:Y:S02]  /*da00*/  ISETP.GE.U32.AND P5, PT, R150, R2, PT ;  /* 0x000000029600720c */ /* 0x000fe40003fa6070 */
[----:B------:R-:W1:Y:S07]  /*da10*/  LDC R2, c[0x0][0x24c] ;  /* 0x00009300ff027b82 */ /* 0x000e6e0000000800 */
[----:B------:R-:W-:Y:S04]  /*da20*/  @P4 VIADD R152, R152, 0x1 ;  /* 0x0000000198984836 */ /* 0x000fe80000000000 */
[----:B------:R-:W-:Y:S01]  /*da30*/  @P5 VIADD R154, R154, 0x1 ;  /* 0x000000019a9a5836 */ /* 0x000fe20000000000 */
[----:B------:R-:W-:Y:S03]  /*da40*/  @!P0 IADD3 R152, -R152, RZ, RZ ;  /* 0x000000ff98988210 */ /* 0x000fe60007ffe1ff */
[----:B------:R-:W-:Y:S01]  /*da50*/  @!P2 IMAD.MOV R154, RZ, RZ, -R154 ;  /* 0x000000ffff9aa224 */ /* 0x000fe200078e0a9a */
[C---:B------:R-:W-:Y:S04]  /*da60*/  SEL R151, R155.reuse, R152, !P1 ;  /* 0x000000989b977207 */ /* 0x040fe80004800000 */
        /* <DEDUP_REMOVED lines=21> */
.L_x_1603:
        /* <DEDUP_REMOVED lines=28> */
.L_x_1602:
        /* <DEDUP_REMOVED lines=299> */
[----:B------:R-:W-:Y:S01]  /*f030*/  ISETP.GT.AND P0, PT, R227, 0x1, PT ;  /* 0x00000001e300780c */ /* 0x000fe20003f04270 */
        /* <DEDUP_REMOVED lines=414> */
.L_x_1600:
[----:B------:R-:W1:Y:S01]  /*10a20*/  SHFL.BFLY PT, R3, R242, 0x2, 0x1f ;  /* 0x0c401f00f2037f89 */ /* 0x000e6200000e0000 */
[----:B------:R-:W-:Y:S01]  /*10a30*/  IMAD.MOV.U32 R11, RZ, RZ, 0x3f800000 ;  /* 0x3f800000ff0b7424 */ /* 0x000fe200078e00ff */
[----:B------:R-:W2:Y:S01]  /*10a40*/  S2UR UR4, SR_CgaCtaId ;  /* 0x00000000000479c3 */ /* 0x000ea20000008800 */
[----:B------:R-:W-:Y:S01]  /*10a50*/  IMAD.MOV.U32 R7, RZ, RZ, 0x3f800000 ;  /* 0x3f800000ff077424 */ /* 0x000fe200078e00ff */
[----:B------:R-:W3:Y:S01]  /*10a60*/  SHFL.BFLY PT, R4, R241, 0x2, 0x1f ;  /* 0x0c401f00f1047f89 */ /* 0x000ee200000e0000 */
[----:B------:R-:W-:Y:S01]  /*10a70*/  UMOV UR5, 0x400 ;  /* 0x0000040000057882 */ /* 0x000fe20000000000 */
[----:B------:R-:W-:Y:S01]  /*10a80*/  ISETP.NE.AND P0, PT, R226, -0x1, PT ;  /* 0xffffffffe200780c */ /* 0x000fe20003f05270 */
[----:B------:R-:W4:Y:S01]  /*10a90*/  S2R R5, SR_TID.X ;  /* 0x0000000000057919 */ /* 0x000f220000002100 */
[----:B-1----:R-:W-:Y:S01]  /*10aa0*/  FADD.FTZ R3, R3, R242 ;  /* 0x000000f203037221 */ /* 0x002fe20000010000 */
[----:B--2---:R-:W-:Y:S01]  /*10ab0*/  ULEA UR4, UR4, UR5, 0x18 ;  /* 0x0000000504047291 */ /* 0x004fe2000f8ec03f */
[----:B---3--:R-:W-:-:S03]  /*10ac0*/  FADD.FTZ R4, R4, R241 ;  /* 0x000000f104047221 */ /* 0x008fc60000010000 */
[----:B------:R-:W1:Y:S04]  /*10ad0*/  SHFL.BFLY PT, R8, R3, 0x1, 0x1f ;  /* 0x0c201f0003087f89 */ /* 0x000e6800000e0000 */
[----:B------:R-:W2:Y:S01]  /*10ae0*/  SHFL.BFLY PT, R9, R4, 0x1, 0x1f ;  /* 0x0c201f0004097f89 */ /* 0x000ea200000e0000 */
[----:B----4-:R-:W-:Y:S01]  /*10af0*/  SHF.R.S32.HI R6, RZ, 0x1f, R5 ;  /* 0x0000001fff067819 */ /* 0x010fe20000011405 */
[----:B-1----:R-:W-:Y:S01]  /*10b00*/  FADD.FTZ R8, R3, R8 ;  /* 0x0000000803087221 */ /* 0x002fe20000010000 */
[----:B--2---:R-:W-:-:S04]  /*10b10*/  FADD.FTZ R9, R4, R9 ;  /* 0x0000000904097221 */ /* 0x004fc80000010000 */
[----:B------:R-:W-:Y:S02]  /*10b20*/  FSETP.NE.FTZ.AND P3, PT, R8, RZ, PT ;  /* 0x000000ff0800720b */ /* 0x000fe40003f75000 */
[----:B------:R-:W-:Y:S02]  /*10b30*/  LEA.HI R4, R6, R5, RZ, 0x2 ;  /* 0x0000000506047211 */ /* 0x000fe400078f10ff */
[----:B------:R-:W-:Y:S02]  /*10b40*/  FSETP.NE.FTZ.AND P4, PT, R9, RZ, PT ;  /* 0x000000ff0900720b */ /* 0x000fe40003f95000 */
[----:B------:R-:W-:Y:S02]  /*10b50*/  SHF.R.S32.HI R3, RZ, 0x2, R4 ;  /* 0x00000002ff037819 */ /* 0x000fe40000011404 */
[----:B------:R-:W-:Y:S02]  /*10b60*/  LOP3.LUT R14, R4, 0xfffffffc, RZ, 0xc0, !PT ;  /* 0xfffffffc040e7812 */ /* 0x000fe400078ec0ff */
[----:B------:R-:W-:-:S02]  /*10b70*/  SHF.R.S32.HI R10, RZ, 0x1f, R3 ;  /* 0x0000001fff0a7819 */ /* 0x000fc40000011403 */
[----:B------:R-:W-:Y:S01]  /*10b80*/  IADD3 R15, -R14, R5, RZ ;  /* 0x000000050e0f7210 */ /* 0x000fe20007ffe1ff */
[----:B------:R-:W1:Y:S01]  /*10b90*/  @P3 MUFU.RCP R11, R8 ;  /* 0x00000008000b3308 */ /* 0x000e620000001000 */
[----:B------:R-:W-:-:S03]  /*10ba0*/  LEA.HI R10, R10, R3, RZ, 0x3 ;  /* 0x000000030a0a7211 */ /* 0x000fc600078f18ff */
[----:B------:R-:W2:Y:S01]  /*10bb0*/  @P4 LDC R21, c[0x0][0x2e8] ;  /* 0x0000ba00ff154b82 */ /* 0x000ea20000000800 */
[----:B------:R-:W-:-:S03]  /*10bc0*/  LOP3.LUT R10, R10, 0xfffffff8, RZ, 0xc0, !PT ;  /* 0xfffffff80a0a7812 */ /* 0x000fc600078ec0ff */
[----:B------:R-:W3:Y:S02]  /*10bd0*/  @P4 MUFU.RCP R7, R9 ;  /* 0x0000000900074308 */ /* 0x000ee40000001000 */
[----:B------:R-:W-:-:S06]  /*10be0*/  IMAD.IADD R10, R3, 0x1, -R10 ;  /* 0x00000001030a7824 */ /* 0x000fcc00078e0a0a */
[----:B------:R-:W4:Y:S01]  /*10bf0*/  @P4 MUFU.LG2 R9, R9 ;  /* 0x0000000900094308 */ /* 0x000f220000000c00 */
        /* <DEDUP_REMOVED lines=9> */
[C---:B---3--:R-:W-:Y:S01]  /*10c90*/  FMUL.FTZ R144, R7.reuse, R144 ;  /* 0x0000009007907220 */ /* 0x048fe20000410000 */
[----:B------:R-:W-:Y:S01]  /*10ca0*/  LEA.HI R6, R10, R10, RZ, 0x1 ;  /* 0x0000000a0a067211 */ /* 0x000fe200078f08ff */
[C---:B------:R-:W-:Y:S01]  /*10cb0*/  FMUL.FTZ R145, R7.reuse, R145 ;  /* 0x0000009107917220 */ /* 0x040fe20000410000 */
[----:B------:R-:W-:Y:S01]  /*10cc0*/  SHF.R.S32.HI R12, RZ, 0x5, R11 ;  /* 0x00000005ff0c7819 */ /* 0x000fe2000001140b */
[C---:B------:R-:W-:Y:S01]  /*10cd0*/  FMUL.FTZ R140, R7.reuse, R140 ;  /* 0x0000008c078c7220 */ /* 0x040fe20000410000 */
[----:B------:R-:W-:Y:S01]  /*10ce0*/  LOP3.LUT R13, R6, 0x3fffffe, RZ, 0xc0, !PT ;  /* 0x03fffffe060d7812 */ /* 0x000fe200078ec0ff */
[----:B------:R-:W-:Y:S01]  /*10cf0*/  FMUL.FTZ R141, R7, R141 ;  /* 0x0000008d078d7220 */ /* 0x000fe20000410000 */
[----:B------:R-:W-:Y:S01]  /*10d00*/  SHF.R.S32.HI R6, RZ, 0x1, R6 ;  /* 0x00000001ff067819 */ /* 0x000fe20000011406 */
[----:B------:R-:W-:-:S02]  /*10d10*/  IMAD R14, R12, 0x100, R15 ;  /* 0x000001000c0e7824 */ /* 0x000fc400078e020f */
[C---:B------:R-:W-:Y:S01]  /*10d20*/  FMUL.FTZ R136, R7.reuse, R136 ;  /* 0x0000008807887220 */ /* 0x040fe20000410000 */
[----:B------:R-:W-:Y:S01]  /*10d30*/  IMAD.IADD R13, R10, 0x1, -R13 ;  /* 0x000000010a0d7824 */ /* 0x000fe200078e0a0d */
[C---:B------:R-:W-:Y:S01]  /*10d40*/  LOP3.LUT P1, RZ, R6.reuse, 0x2, RZ, 0xc0, !PT ;  /* 0x0000000206ff7812 */ /* 0x040fe2000782c0ff */
[----:B------:R-:W-:Y:S02]  /*10d50*/  IMAD.SHL.U32 R10, R6, 0x40, RZ ;  /* 0x00000040060a7824 */ /* 0x000fe400078e00ff */
[C---:B------:R-:W-:Y:S01]  /*10d60*/  FMUL.FTZ R137, R7.reuse, R137 ;  /* 0x0000008907897220 */ /* 0x040fe20000410000 */
[----:B------:R-:W-:Y:S01]  /*10d70*/  FMUL.FTZ R132, R7, R132 ;  /* 0x0000008407847220 */ /* 0x000fe20000410000 */
[----:B------:R-:W-:Y:S01]  /*10d80*/  LEA R13, R13, R14, 0x4 ;  /* 0x0000000e0d0d7211 */ /* 0x000fe200078e20ff */
[----:B------:R-:W-:Y:S01]  /*10d90*/  FMUL.FTZ R7, R7, R133 ;  /* 0x0000008507077220 */ /* 0x000fe20000410000 */
[----:B------:R-:W-:Y:S01]  /*10da0*/  LOP3.LUT R10, R10, 0xc0, RZ, 0xc0, !PT ;  /* 0x000000c00a0a7812 */ /* 0x000fe200078ec0ff */
[----:B----4-:R-:W-:Y:S01]  /*10db0*/  @P4 FMUL.FTZ R9, R9, 0.69314718246459960938 ;  /* 0x3f31721809094820 */ /* 0x010fe20000410000 */
[----:B------:R-:W-:Y:S01]  /*10dc0*/  LOP3.LUT R14, R6, 0x1, RZ, 0xc0, !PT ;  /* 0x00000001060e7812 */ /* 0x000fe200078ec0ff */
[----:B------:R-:W-:Y:S01]  /*10dd0*/  IMAD.MOV.U32 R6, RZ, RZ, 0x10 ;  /* 0x00000010ff067424 */ /* 0x000fe200078e00ff */
[----:B------:R-:W-:-:S02]  /*10de0*/  LEA.HI R10, R10, R10, RZ, 0x1d ;  /* 0x0000000a0a0a7211 */ /* 0x000fc400078fe8ff */
[----:B------:R-:W-:Y:S02]  /*10df0*/  ISETP.NE.U32.AND P2, PT, R14, 0x1, PT ;  /* 0x000000010e00780c */ /* 0x000fe40003f45070 */
[----:B------:R-:W-:Y:S01]  /*10e00*/  F2FP.BF16.F32.PACK_AB R132, R7, R132 ;  /* 0x000000840784723e */ /* 0x000fe200000010ff */
[----:B------:R-:W-:Y:S01]  /*10e10*/  IMAD.U32 R10, R13, 0x2, R10 ;  /* 0x000000020d0a7824 */ /* 0x000fe200078e000a */
[----:B------:R-:W-:Y:S01]  /*10e20*/  F2FP.BF16.F32.PACK_AB R144, R145, R144 ;  /* 0x000000909190723e */ /* 0x000fe200000010ff */
[----:B------:R1:W3:Y:S01]  /*10e30*/  @P3 MUFU.LG2 R14, R8 ;  /* 0x00000008000e3308 */ /* 0x0002e20000000c00 */
[----:B------:R-:W-:Y:S02]  /*10e40*/  F2FP.BF16.F32.PACK_AB R146, R147, R146 ;  /* 0x000000929392723e */ /* 0x000fe400000010ff */
[----:B------:R-:W-:Y:S01]  /*10e50*/  LEA R13, R10, UR4, 0x1 ;  /* 0x000000040a0d7c11 */ /* 0x000fe2000f8e08ff */
[----:B------:R-:W-:Y:S01]  /*10e60*/  ULDC.U8 UR4, c[0x0][0x3d8] ;  /* 0x0000f60000047ab9 */ /* 0x000fe20000000000 */
[----:B------:R-:W-:-:S02]  /*10e70*/  SEL R10, R6, 0xfffffff0, P2 ;  /* 0xfffffff0060a7807 */ /* 0x000fc40001000000 */
[C---:B------:R-:W-:Y:S01]  /*10e80*/  IADD3 R15, R13.reuse, 0x20, RZ ;  /* 0x000000200d0f7810 */ /* 0x040fe20007ffe0ff */
[----:B------:R-:W-:Y:S01]  /*10e90*/  @P1 VIADD R15, R13, 0xffffffe0 ;  /* 0xffffffe00d0f1836 */ /* 0x000fe20000000000 */
[----:B------:R-:W4:Y:S01]  /*10ea0*/  @P0 LDC.64 R6, c[0x0][0x298] ;  /* 0x0000a600ff060b82 */ /* 0x000f220000000a00 */
[----:B------:R-:W-:Y:S01]  /*10eb0*/  F2FP.BF16.F32.PACK_AB R140, R141, R140 ;  /* 0x0000008c8d8c723e */ /* 0x000fe200000010ff */
[----:B------:R-:W-:Y:S01]  /*10ec0*/  IMAD.IADD R17, R13, 0x1, R10 ;  /* 0x000000010d117824 */ /* 0x000fe200078e020a */
[----:B------:R-:W-:Y:S01]  /*10ed0*/  F2FP.BF16.F32.PACK_AB R142, R143, R142 ;  /* 0x0000008e8f8e723e */ /* 0x000fe200000010ff */
[----:B------:R-:W-:Y:S01]  /*10ee0*/  STS [R13], R144 ;  /* 0x000000900d007388 */ /* 0x000fe20000000800 */
[----:B------:R-:W-:Y:S02]  /*10ef0*/  F2FP.BF16.F32.PACK_AB R136, R137, R136 ;  /* 0x000000888988723e */ /* 0x000fe400000010ff */
[----:B------:R-:W-:Y:S01]  /*10f00*/  F2FP.BF16.F32.PACK_AB R138, R139, R138 ;  /* 0x0000008a8b8a723e */ /* 0x000fe200000010ff */
[----:B------:R5:W-:Y:S01]  /*10f10*/  STS [R13+0x200], R146 ;  /* 0x000200920d007388 */ /* 0x000be20000000800 */
[----:B------:R-:W-:-:S02]  /*10f20*/  F2FP.BF16.F32.PACK_AB R134, R135, R134 ;  /* 0x000000868786723e */ /* 0x000fc400000010ff */
[----:B------:R-:W-:Y:S01]  /*10f30*/  IADD3 R19, R10, R15, RZ ;  /* 0x0000000f0a137210 */ /* 0x000fe20007ffe0ff */
[----:B------:R-:W-:Y:S01]  /*10f40*/  STS [R17], R140 ;  /* 0x0000008c11007388 */ /* 0x000fe20000000800 */
[----:B------:R-:W-:Y:S01]  /*10f50*/  SHF.R.S32.HI R23, RZ, 0x1f, R12 ;  /* 0x0000001fff177819 */ /* 0x000fe2000001140c */
[----:B------:R-:W-:Y:S01]  /*10f60*/  IMAD.MOV.U32 R10, RZ, RZ, 0x7f800000 ;  /* 0x7f800000ff0a7424 */ /* 0x000fe200078e00ff */
[----:B------:R-:W-:Y:S01]  /*10f70*/  ISETP.NE.AND P1, PT, RZ, UR4, PT ;  /* 0x00000004ff007c0c */ /* 0x000fe2000bf25270 */
[----:B------:R2:W-:Y:S01]  /*10f80*/  STS [R17+0x200], R142 ;  /* 0x0002008e11007388 */ /* 0x0005e20000000800 */
[----:B------:R-:W-:Y:S02]  /*10f90*/  LEA.HI R23, R23, R12, RZ, 0x2 ;  /* 0x0000000c17177211 */ /* 0x000fe400078f10ff */
[----:B-1----:R-:W-:Y:S01]  /*10fa0*/  MOV R8, 0x7f800000 ;  /* 0x7f80000000087802 */ /* 0x002fe20000000f00 */
[----:B------:R-:W-:Y:S04]  /*10fb0*/  STS [R15], R136 ;  /* 0x000000880f007388 */ /* 0x000fe80000000800 */
[----:B------:R3:W-:Y:S04]  /*10fc0*/  STS [R15+0x200], R138 ;  /* 0x0002008a0f007388 */ /* 0x0007e80000000800 */
[----:B------:R1:W-:Y:S04]  /*10fd0*/  STS [R19], R132 ;  /* 0x0000008413007388 */ /* 0x0003e80000000800 */
[----:B------:R1:W-:Y:S01]  /*10fe0*/  STS [R19+0x200], R134 ;  /* 0x0002008613007388 */ /* 0x0003e20000000800 */
[----:B-----5:R-:W1:Y:S01]  /*10ff0*/  @P3 LDC R13, c[0x0][0x2e8] ;  /* 0x0000ba00ff0d3b82 */ /* 0x020e620000000800 */
[----:B--2---:R-:W-:Y:S01]  /*11000*/  LOP3.LUT R17, R23, 0xfffffffc, RZ, 0xc0, !PT ;  /* 0xfffffffc17117812 */ /* 0x004fe200078ec0ff */
[----:B----4-:R-:W-:-:S04]  /*11010*/  @P0 IMAD.WIDE.U32 R22, R226, R6, RZ ;  /* 0x00000006e2160225 */ /* 0x010fc800078e00ff */
[----:B------:R-:W-:Y:S02]  /*11020*/  IMAD.IADD R17, R12, 0x1, -R17 ;  /* 0x000000010c117824 */ /* 0x000fe400078e0a11 */
[----:B------:R-:W-:Y:S02]  /*11030*/  @P0 IMAD R7, R226, R7, R23 ;  /* 0x00000007e2070224 */ /* 0x000fe400078e0217 */
[----:B---3--:R-:W-:Y:S01]  /*11040*/  @P3 FMUL.FTZ R15, R14, 0.69314718246459960938 ;  /* 0x3f3172180e0f3820 */ /* 0x008fe20000410000 */
[----:B------:R-:W-:Y:S01]  /*11050*/  @P0 IMAD.MOV.U32 R6, RZ, RZ, R22 ;  /* 0x000000ffff060224 */ /* 0x000fe200078e0016 */
[----:B------:R-:W-:Y:S06]  /*11060*/  @P0 BRA `(.L_x_1605) ;  /* 0x0000000000200947 */ /* 0x000fec0003800000 */
[----:B-1----:R-:W1:Y:S01]  /*11070*/  S2R R19, SR_CTAID.Y ;  /* 0x0000000000137919 */ /* 0x002e620000002600 */
[----:B------:R-:W2:Y:S01]  /*11080*/  LDC.64 R6, c[0x0][0x290] ;  /* 0x0000a400ff067b82 */ /* 0x000ea20000000a00 */
[----:B-1----:R-:W-:-:S05]  /*11090*/  SHF.R.S32.HI R23, RZ, 0x1f, R19 ;  /* 0x0000001fff177819 */ /* 0x002fca0000011413 */
[-C--:B--2---:R-:W-:Y:S02]  /*110a0*/  IMAD R12, R23, R6.reuse, RZ ;  /* 0x00000006170c7224 */ /* 0x084fe400078e02ff */
[----:B------:R-:W-:-:S04]  /*110b0*/  IMAD.WIDE.U32 R22, R19, R6, RZ ;  /* 0x0000000613167225 */ /* 0x000fc800078e00ff */
[----:B------:R-:W-:Y:S01]  /*110c0*/  IMAD R7, R19, R7, R12 ;  /* 0x0000000713077224 */ /* 0x000fe200078e020c */
[----:B------:R-:W-:-:S04]  /*110d0*/  MOV R6, R22 ;  /* 0x0000001600067202 */ /* 0x000fc80000000f00 */
[----:B------:R-:W-:Y:S02]  /*110e0*/  IADD3 R7, R23, R7, RZ ;  /* 0x0000000717077210 */ /* 0x000fe40007ffe0ff */
.L_x_1605:
[----:B------:R-:W-:Y:S01]  /*110f0*/  @P4 FFMA.FTZ R10, R2, R21, R9 ;  /* 0x00000015020a4223 */ /* 0x000fe20000010009 */
        /* <DEDUP_REMOVED lines=9> */
.L_x_1606:
[----:B------:R-:W1:Y:S01]  /*11190*/  S2R R9, SR_CTAID.Z ;  /* 0x0000000000097919 */ /* 0x000e620000002700 */
[----:B------:R-:W1:Y:S01]  /*111a0*/  LDC R0, c[0x0][0x270] ;  /* 0x00009c00ff007b82 */ /* 0x000e620000000800 */
[----:B------:R-:W1:Y:S07]  /*111b0*/  S2R R2, SR_CTAID.Y ;  /* 0x0000000000027919 */ /* 0x000e6e0000002600 */
[----:B------:R-:W2:Y:S01]  /*111c0*/  LDC R226, c[0x0][0x2c4] ;  /* 0x0000b100ffe27b82 */ /* 0x000ea20000000800 */
[----:B-1----:R-:W-:-:S04]  /*111d0*/  IMAD R13, R2, R0, R9 ;  /* 0x00000000020d7224 */ /* 0x002fc800078e0209 */
[----:B--2---:R-:W-:-:S07]  /*111e0*/  IMAD R226, R13, R226, RZ ;  /* 0x000000e20de27224 */ /* 0x004fce00078e02ff */
.L_x_1607:
[----:B------:R-:W-:Y:S01]  /*111f0*/  BAR.SYNC.DEFER_BLOCKING 0x0 ;  /* 0x0000000000007b1d */ /* 0x000fe20000010000 */
[----:B------:R-:W-:Y:S01]  /*11200*/  LOP3.LUT R0, R11, 0xffffffe0, RZ, 0xc0, !PT ;  /* 0xffffffe00b007812 */ /* 0x000fe200078ec0ff */
[----:B------:R-:W-:Y:S01]  /*11210*/  IMAD R17, R17, 0x10, R236 ;  /* 0x0000001011117824 */ /* 0x000fe200078e02ec */
[----:B------:R-:W-:Y:S02]  /*11220*/  SHF.R.S32.HI R231, RZ, 0x1f, R230 ;  /* 0x0000001fffe77819 */ /* 0x000fe400000114e6 */
[----:B------:R-:W-:Y:S01]  /*11230*/  IADD3 R0, -R0, R5, RZ ;  /* 0x0000000500007210 */ /* 0x000fe20007ffe1ff */
[----:B------:R-:W-:Y:S01]  /*11240*/  ULDC.64 UR6, c[0x0][0x298] ;  /* 0x0000a60000067ab9 */ /* 0x000fe20000000a00 */
[----:B------:R-:W-:Y:S01]  /*11250*/  BSSY B0, `(.L_x_1608) ;  /* 0x000001a000007945 */ /* 0x000fe20003800000 */
[----:B------:R-:W1:Y:S01]  /*11260*/  S2R R19, SR_CTAID.X ;  /* 0x0000000000137919 */ /* 0x000e620000002500 */
[----:B------:R-:W-:Y:S01]  /*11270*/  LOP3.LUT P1, RZ, R0, 0x3, RZ, 0xc0, !PT ;  /* 0x0000000300ff7812 */ /* 0x000fe2000782c0ff */
[----:B------:R2:W3:Y:S01]  /*11280*/  LDS.128 R12, [R229+0x800] ;  /* 0x00080000e50c7984 */ /* 0x0004e20000000c00 */
[----:B-1----:R-:W-:-:S02]  /*11290*/  IMAD.SHL.U32 R11, R19, 0x40, RZ ;  /* 0x00000040130b7824 */ /* 0x002fc400078e00ff */
[----:B------:R-:W-:Y:S02]  /*112a0*/  IMAD R19, R19, -0x40, R228 ;  /* 0xffffffc013137824 */ /* 0x000fe400078e02e4 */
[----:B------:R-:W-:Y:S01]  /*112b0*/  IMAD.WIDE.U32 R230, R11, UR6, R230 ;  /* 0x000000060be67c25 */ /* 0x000fe2000f8e00e6 */
[----:B------:R-:W-:Y:S02]  /*112c0*/  SHF.R.S32.HI R2, RZ, 0x1f, R11 ;  /* 0x0000001fff027819 */ /* 0x000fe4000001140b */
[----:B------:R-:W-:-:S03]  /*112d0*/  IADD3 R6, P0, R6, R230, RZ ;  /* 0x000000e606067210 */ /* 0x000fc60007f1e0ff */
[----:B------:R-:W-:-:S04]  /*112e0*/  IMAD R2, R2, UR6, RZ ;  /* 0x0000000602027c24 */ /* 0x000fc8000f8e02ff */
[----:B------:R-:W-:Y:S01]  /*112f0*/  IMAD R2, R11, UR7, R2 ;  /* 0x000000070b027c24 */ /* 0x000fe2000f8e0202 */
[----:B--23--:R-:W-:Y:S06]  /*11300*/  @P1 BRA `(.L_x_1609) ;  /* 0x0000000000381947 */ /* 0x00cfec0003800000 */
[----:B------:R-:W1:Y:S01]  /*11310*/  S2R R5, SR_CTAID.X ;  /* 0x0000000000057919 */ /* 0x000e620000002500 */
[----:B------:R-:W-:Y:S01]  /*11320*/  ULDC.64 UR4, c[0x0][0x2b0] ;  /* 0x0000ac0000047ab9 */ /* 0x000fe20000000a00 */
[C---:B-1----:R-:W-:Y:S02]  /*11330*/  IMAD R226, R5.reuse, 0x40, R226 ;  /* 0x0000004005e27824 */ /* 0x042fe400078e02e2 */
[----:B------:R-:W-:Y:S02]  /*11340*/  IMAD R228, R5, -0x40, R228 ;  /* 0xffffffc005e47824 */ /* 0x000fe400078e02e4 */
[C---:B------:R-:W-:Y:S01]  /*11350*/  VIADD R5, R17.reuse, 0x8 ;  /* 0x0000000811057836 */ /* 0x040fe20000000000 */
[----:B------:R-:W-:Y:S02]  /*11360*/  SHF.R.S32.HI R0, RZ, 0x1f, R226 ;  /* 0x0000001fff007819 */ /* 0x000fe400000114e2 */
[----:B------:R-:W-:Y:S02]  /*11370*/  IADD3 R226, P1, R17, R226, RZ ;  /* 0x000000e211e27210 */ /* 0x000fe40007f3e0ff */
[----:B------:R-:W-:-:S02]  /*11380*/  ISETP.GE.AND P2, PT, R5, R228, PT ;  /* 0x000000e40500720c */ /* 0x000fc40003f46270 */
[C---:B------:R-:W-:Y:S02]  /*11390*/  ISETP.GE.AND P3, PT, R17.reuse, R228, PT ;  /* 0x000000e41100720c */ /* 0x040fe40003f66270 */
[----:B------:R-:W-:Y:S02]  /*113a0*/  LEA.HI.X.SX32 R17, R17, R0, 0x1, P1 ;  /* 0x0000000011117211 */ /* 0x000fe400008f0eff */
[----:B------:R-:W-:-:S04]  /*113b0*/  LEA R16, P1, R226, UR4, 0x2 ;  /* 0x00000004e2107c11 */ /* 0x000fc8000f8210ff */
[----:B------:R-:W-:-:S05]  /*113c0*/  LEA.HI.X R17, R226, UR5, R17, 0x2, P1 ;  /* 0x00000005e2117c11 */ /* 0x000fca00088f1411 */
[----:B------:R1:W-:Y:S04]  /*113d0*/  @!P3 STG.E desc[UR8][R16.64], R10 ;  /* 0x0000000a1000b986 */ /* 0x0003e8000c101908 */
[----:B------:R1:W-:Y:S02]  /*113e0*/  @!P2 STG.E desc[UR8][R16.64+0x20], R8 ;  /* 0x000020081000a986 */ /* 0x0003e4000c101908 */
.L_x_1609:
[----:B------:R-:W-:Y:S05]  /*113f0*/  BSYNC B0 ;  /* 0x0000000000007941 */ /* 0x000fea0003800000 */
.L_x_1608:
[----:B------:R-:W-:Y:S01]  /*11400*/  IADD3.X R7, R7, R2, R231, P0, !PT ;  /* 0x0000000207077210 */ /* 0x000fe200007fe4e7 */
[----:B------:R-:W-:Y:S01]  /*11410*/  ULDC.64 UR4, c[0x0][0x2a0] ;  /* 0x0000a80000047ab9 */ /* 0x000fe20000000a00 */
[----:B------:R-:W-:Y:S01]  /*11420*/  LEA.HI.SX32 R4, R4, 0x20, 0x1e ;  /* 0x0000002004047811 */ /* 0x000fe200078ff2ff */
[----:B------:R-:W-:Y:S01]  /*11430*/  BSSY B0, `(.L_x_1610) ;  /* 0x0000013000007945 */ /* 0x000fe20003800000 */
[----:B------:R-:W-:Y:S01]  /*11440*/  ISETP.GE.AND P0, PT, R232, R222, PT ;  /* 0x000000dee800720c */ /* 0x000fe20003f06270 */
[----:B-1----:R-:W-:Y:S01]  /*11450*/  IMAD.WIDE.U32 R10, R9, UR4, R6 ;  /* 0x00000004090a7c25 */ /* 0x002fe2000f8e0006 */
[----:B------:R-:W-:Y:S02]  /*11460*/  ISETP.GE.AND P1, PT, R4, R19, PT ;  /* 0x000000130400720c */ /* 0x000fe40003f26270 */
[----:B------:R1:W2:Y:S01]  /*11470*/  LDS.128 R4, [R229] ;  /* 0x00000000e5047984 */ /* 0x0002a20000000c00 */
[----:B------:R-:W-:-:S05]  /*11480*/  SHF.R.S32.HI R0, RZ, 0x1f, R9 ;  /* 0x0000001fff007819 */ /* 0x000fca0000011409 */
[----:B------:R-:W-:-:S04]  /*11490*/  IMAD R0, R0, UR4, RZ ;  /* 0x0000000400007c24 */ /* 0x000fc8000f8e02ff */
[----:B------:R-:W-:-:S04]  /*114a0*/  IMAD R0, R9, UR5, R0 ;  /* 0x0000000509007c24 */ /* 0x000fc8000f8e0200 */
[----:B------:R-:W-:Y:S01]  /*114b0*/  IMAD.IADD R9, R0, 0x1, R11 ;  /* 0x0000000100097824 */ /* 0x000fe200078e020b */
[----:B------:R-:W-:Y:S06]  /*114c0*/  @P0 BRA `(.L_x_1611) ;  /* 0x0000000000240947 */ /* 0x000fec0003800000 */
        /* <DEDUP_REMOVED lines=9> */
.L_x_1611:
[----:B------:R-:W-:Y:S05]  /*11560*/  BSYNC B0 ;  /* 0x0000000000007941 */ /* 0x000fea0003800000 */
.L_x_1610:
[----:B------:R-:W-:Y:S05]  /*11570*/  @P1 EXIT ;  /* 0x000000000000194d */ /* 0x000fea0003800000 */
[----:B------:R-:W-:Y:S01]  /*11580*/  IADD3 R3, P0, R3, 0x20, RZ ;  /* 0x0000002003037810 */ /* 0x000fe20007f1e0ff */
[----:B--23--:R-:W-:Y:S01]  /*11590*/  IMAD.MOV.U32 R4, RZ, RZ, R10 ;  /* 0x000000ffff047224 */ /* 0x00cfe200078e000a */
[----:B------:R-:W-:Y:S01]  /*115a0*/  MOV R5, R9 ;  /* 0x0000000900057202 */ /* 0x000fe20000000f00 */
[----:B------:R-:W-:Y:S02]  /*115b0*/  ULDC.64 UR4, c[0x0][0x280] ;  /* 0x0000a00000047ab9 */ /* 0x000fe40000000a00 */
[----:B------:R-:W-:Y:S02]  /*115c0*/  IMAD.X R0, RZ, RZ, R233, P0 ;  /* 0x000000ffff007224 */ /* 0x000fe400000e06e9 */
        /* <DEDUP_REMOVED lines=8> */
.L_x_1612:
        /* <DEDUP_REMOVED lines=11> */
.L_x_5330:


//--------------------- .text._ZN5flash24flash_fwd_splitkv_kernelI23Flash_fwd_kernel_traitsILi32ELi64ELi256ELi4ELb0ELb0EN7cutlass10bfloat16_tE19Flash_kernel_traitsILi32ELi64ELi256ELi4ES3_EELb1ELb0ELb0ELb0ELb1ELb1ELb0ELb0EEEvNS_16Flash_fwd_paramsE --------------------------
	.section	.text._ZN5flash24flash_fwd_splitkv_kernelI23Flash_fwd_kernel_traitsILi32ELi64ELi256ELi4ELb0ELb0EN7cutlass10bfloat16_tE19Flash_kernel_traitsILi32ELi64ELi256ELi4ES3_EELb1ELb0ELb0ELb0ELb1ELb1ELb0ELb0EEEvNS_16Flash_fwd_paramsE,"ax",@progbits
	.align	128
        .global         _ZN5flash24flash_fwd_splitkv_kernelI23Flash_fwd_kernel_traitsILi32ELi64ELi256ELi4ELb0ELb0EN7cutlass10bfloat16_tE19Flash_kernel_traitsILi32ELi64ELi256ELi4ES3_EELb1ELb0ELb0ELb0ELb1ELb1ELb0ELb0EEEvNS_16Flash_fwd_paramsE
        .type           _ZN5flash24flash_fwd_splitkv_kernelI23Flash_fwd_kernel_traitsILi32ELi64ELi256ELi4ELb0ELb0EN7cutlass10bfloat16_tE19Flash_kernel_traitsILi32ELi64ELi256ELi4ES3_EELb1ELb0ELb0ELb0ELb1ELb1ELb0ELb0EEEvNS_16Flash_fwd_paramsE,@function
        .size           _ZN5flash24flash_fwd_splitkv_kernelI23Flash_fwd_kernel_traitsILi32ELi64ELi256ELi4ELb0ELb0EN7cutlass10bfloat16_tE19Flash_kernel_traitsILi32ELi64ELi256ELi4ES3_EELb1ELb0ELb0ELb0ELb1ELb1ELb0ELb0EEEvNS_16Flash_fwd_paramsE,(.L_x_5331 - _ZN5flash24flash_fwd_splitkv_kernelI23Flash_fwd_kernel_traitsILi32ELi64ELi256ELi4ELb0ELb0EN7cutlass10bfloat16_tE19Flash_kernel_traitsILi32ELi64ELi256ELi4ES3_EELb1ELb0ELb0ELb0ELb1ELb1ELb0ELb0EEEvNS_16Flash_fwd_paramsE)
        .other          _ZN5flash24flash_fwd_splitkv_kernelI23Flash_fwd_kernel_traitsILi32ELi64ELi256ELi4ELb0ELb0EN7cutlass10bfloat16_tE19Flash_kernel_traitsILi32ELi64ELi256ELi4ES3_EELb1ELb0ELb0ELb0ELb1ELb1ELb0ELb0EEEvNS_16Flash_fwd_paramsE,@"STO_CUDA_ENTRY STV_DEFAULT"
_ZN5flash24flash_fwd_splitkv_kernelI23Flash_fwd_kernel_traitsILi32ELi64ELi256ELi4ELb0ELb0EN7cutlass10bfloat16_tE19Flash_kernel_traitsILi32ELi64ELi256ELi4ES3_EELb1ELb0ELb0ELb0ELb1ELb1ELb0ELb0EEEvNS_16Flash_fwd_paramsE:
.text._ZN5flash24flash_fwd_splitkv_kernelI23Flash_fwd_kernel_traitsILi32ELi64ELi256ELi4ELb0ELb0EN7cutlass10bfloat16_tE19Flash_kernel_traitsILi32ELi64ELi256ELi4ES3_EELb1ELb0ELb0ELb0ELb1ELb1ELb0ELb0EEEvNS_16Flash_fwd_paramsE:
        /* <DEDUP_REMOVED lines=38> */
.L_x_1613:
[----:B------:R-:W1:Y:S02]  /*0260*/  LDC R0, c[0x0][0x2c8] ;  /* 0x0000b200ff007b82 */ /* 0x000e640000000800 */
.L_x_1614:
[----:B------:R-:W3:Y:S02]  /*0270*/  LDC.64 R2, c[0x0][0x308] ;  /* 0x0000c200ff027b82 */ /* 0x000ee40000000a00 */
[----:B---3--:R-:W-:-:S04]  /*0280*/  ISETP.NE.U32.AND P1, PT, R2, RZ, PT ;  /* 0x000000ff0200720c */ /* 0x008fc80003f25070 */
[----:B------:R-:W-:-:S13]  /*0290*/  ISETP.NE.AND.EX P1, PT, R3, RZ, PT, P1 ;  /* 0x000000ff0300720c */ /* 0x000fda0003f25310 */
[----:B------:R-:W3:Y:S01]  /*02a0*/  @P1 LDC.64 R2, c[0x0][0x308] ;  /* 0x0000c200ff021b82 */ /* 0x000ee20000000a00 */
[----:B------:R-:W-:-:S07]  /*02b0*/  IMAD.SHL.U32 R89, R33, 0x40, RZ ;  /* 0x0000004021597824 */ /* 0x000fce00078e00ff */
[----:B--2---:R-:W2:Y:S01]  /*02c0*/  @!P1 LDC R4, c[0x0][0x2cc] ;  /* 0x0000b300ff049b82 */ /* 0x004ea20000000800 */
[----:B---3--:R-:W-:-:S07]  /*02d0*/  @P1 IMAD.WIDE R8, R11, 0x4, R2 ;  /* 0x000000040b081825 */ /* 0x008fce00078e0202 */
[----:B------:R-:W3:Y:S01]  /*02e0*/  @!P1 LDC.64 R2, c[0x0][0x318] ;  /* 0x0000c600ff029b82 */ /* 0x000ee20000000a00 */
[----:B------:R1:W5:Y:S01]  /*02f0*/  @P1 LDG.E R8, desc[UR8][R8.64] ;  /* 0x0000000808081981 */ /* 0x000362000c1e1900 */
[----:B----4-:R-:W-:-:S13]  /*0300*/  ISETP.GT.AND P0, PT, R238, R89, PT ;  /* 0x00000059ee00720c */ /* 0x010fda0003f04270 */
[----:B--2---:R-:W-:Y:S05]  /*0310*/  @!P0 EXIT ;  /* 0x000000000000894d */ /* 0x004fea0003800000 */
[----:B------:R-:W2:Y:S01]  /*0320*/  LDC R82, c[0x0][0x398] ;  /* 0x0000e600ff527b82 */ /* 0x000ea20000000800 */
[----:B---3--:R-:W-:Y:S01]  /*0330*/  @!P1 ISETP.NE.U32.AND P0, PT, R2, RZ, PT ;  /* 0x000000ff0200920c */ /* 0x008fe20003f05070 */
[----:B-----5:R-:W-:Y:S01]  /*0340*/  @P1 IMAD.IADD R39, R8, 0x1, -R7 ;  /* 0x0000000108271824 */ /* 0x020fe200078e0a07 */
[----:B------:R-:W-:Y:S01]  /*0350*/  ULDC UR5, c[0x0][0x2c8] ;  /* 0x0000b20000057ab9 */ /* 0x000fe20000000800 */
[----:B------:R-:W3:Y:S01]  /*0360*/  S2R R51, SR_TID.X ;  /* 0x0000000000337919 */ /* 0x000ee20000002100 */
        /* <DEDUP_REMOVED lines=28> */
[----:B------:R-:W-:Y:S01]  /*0530*/  BSSY B0, `(.L_x_1616) ;  /* 0x000002c000007945 */ /* 0x000fe20003800000 */
[----:B------:R-:W-:-:S02]  /*0540*/  LOP3.LUT R8, R7, 0x1ffffffc, RZ, 0xc0, !PT ;  /* 0x1ffffffc07087812 */ /* 0x000fc400078ec0ff */
[----:B------:R-:W-:Y:S01]  /*0550*/  SHF.R.S32.HI R7, RZ, 0x2, R7 ;  /* 0x00000002ff077819 */ /* 0x000fe20000011407 */
[----:B------:R-:W2:Y:S01]  /*0560*/  @!P0 LDC.64 R2, c[0x0][0x290] ;  /* 0x0000a400ff028b82 */ /* 0x000ea20000000a00 */
[----:B------:R-:W-:Y:S01]  /*0570*/  @!P0 SHF.R.S32.HI R9, RZ, 0x1f, R11 ;  /* 0x0000001fff098819 */ /* 0x000fe2000001140b */
[----:B------:R-:W-:Y:S01]  /*0580*/  IMAD.IADD R8, R51, 0x1, -R8 ;  /* 0x0000000133087824 */ /* 0x000fe200078e0a08 */
[CC--:B------:R-:W-:Y:S02]  /*0590*/  ISETP.GE.AND P1, PT, R7.reuse, R238.reuse, PT ;  /* 0x000000ee0700720c */ /* 0x0c0fe40003f26270 */
[----:B------:R-:W-:Y:S01]  /*05a0*/  ISETP.GE.OR P3, PT, R7, R238, P4 ;  /* 0x000000ee0700720c */ /* 0x000fe20002766670 */
[----:B------:R-:W-:Y:S02]  /*05b0*/  IMAD.SHL.U32 R8, R8, 0x8, RZ ;  /* 0x0000000808087824 */ /* 0x000fe400078e00ff */
[----:B-1----:R-:W-:-:S04]  /*05c0*/  @P0 IMAD.WIDE.U32 R12, R236, R4, RZ ;  /* 0x00000004ec0c0225 */ /* 0x002fc800078e00ff */
[----:B------:R-:W-:Y:S02]  /*05d0*/  @P0 IMAD R236, R236, R5, R13 ;  /* 0x00000005ecec0224 */ /* 0x000fe400078e020d */
[----:B--2---:R-:W-:Y:S01]  /*05e0*/  @!P0 IMAD R0, R9, R2, RZ ;  /* 0x0000000209008224 */ /* 0x004fe200078e02ff */
[----:B------:R-:W-:-:S03]  /*05f0*/  SHF.R.S32.HI R9, RZ, 0x1f, R8 ;  /* 0x0000001fff097819 */ /* 0x000fc60000011408 */
[C---:B------:R-:W-:Y:S02]  /*0600*/  @!P0 IMAD R0, R11.reuse, R3, R0 ;  /* 0x000000030b008224 */ /* 0x040fe400078e0200 */
[----:B------:R-:W-:-:S04]  /*0610*/  @!P0 IMAD.WIDE.U32 R2, R11, R2, RZ ;  /* 0x000000020b028225 */ /* 0x000fc800078e00ff */
[----:B------:R-:W-:Y:S01]  /*0620*/  @!P0 IMAD.IADD R236, R3, 0x1, R0 ;  /* 0x0000000103ec8824 */ /* 0x000fe200078e0200 */
[----:B------:R-:W-:Y:S01]  /*0630*/  SHF.R.S32.HI R3, RZ, 0x1f, R89 ;  /* 0x0000001fff037819 */ /* 0x000fe20000011459 */
[----:B------:R-:W-:Y:S01]  /*0640*/  IMAD.WIDE.U32 R8, R89, R4, R8 ;  /* 0x0000000459087225 */ /* 0x000fe200078e0008 */
[----:B------:R-:W-:Y:S02]  /*0650*/  @!P0 MOV R12, R2 ;  /* 0x00000002000c8202 */ /* 0x000fe40000000f00 */
[--C-:B------:R-:W-:Y:S01]  /*0660*/  SHF.R.S32.HI R0, RZ, 0x1f, R6.reuse ;  /* 0x0000001fff007819 */ /* 0x100fe20000011406 */
[----:B------:R-:W-:Y:S01]  /*0670*/  IMAD R10, R3, R4, RZ ;  /* 0x00000004030a7224 */ /* 0x000fe200078e02ff */
[----:B------:R-:W-:Y:S01]  /*0680*/  IADD3 R12, P0, R12, R8, RZ ;  /* 0x000000080c0c7210 */ /* 0x000fe20007f1e0ff */
[----:B------:R-:W-:Y:S02]  /*0690*/  IMAD R2, R11, UR7, R6 ;  /* 0x000000070b027c24 */ /* 0x000fe4000f8e0206 */
[----:B------:R-:W-:-:S02]  /*06a0*/  IMAD R3, R89, R5, R10 ;  /* 0x0000000559037224 */ /* 0x000fc400078e020a */
        /* <DEDUP_REMOVED lines=20> */
.L_x_1617:
[----:B------:R-:W-:Y:S05]  /*07f0*/  BSYNC B0 ;  /* 0x0000000000007941 */ /* 0x000fea0003800000 */
.L_x_1616:
        /* <DEDUP_REMOVED lines=13> */
.L_x_1619:
[----:B------:R-:W-:Y:S05]  /*08d0*/  BSYNC B0 ;  /* 0x0000000000007941 */ /* 0x000fea0003800000 */
.L_x_1618:
        /* <DEDUP_REMOVED lines=11> */
.L_x_1615:
        /* <DEDUP_REMOVED lines=24> */
.L_x_1620:
        /* <DEDUP_REMOVED lines=9> */
[----:B-1----:R-:W-:Y:S01]  /*0ba0*/  IADD3 R4, R4, 0xffffffe, RZ ;  /* 0x0ffffffe04047810 */ /* 0x002fe20007ffe0ff */
[----:B------:R-:W1:Y:S05]  /*0bb0*/  LDC R7, c[0x0][0x278] ;  /* 0x00009e00ff077b82 */ /* 0x000e6a0000000800 */
[----:B------:R-:W3:Y:S02]  /*0bc0*/  F2I.FTZ.U32.TRUNC.NTZ R5, R4 ;  /* 0x0000000400057305 */ /* 0x000ee4000021f000 */
[----:B---3--:R-:W-:Y:S01]  /*0bd0*/  IMAD.MOV R2, RZ, RZ, -R5 ;  /* 0x000000ffff027224 */ /* 0x008fe200078e0a05 */
        /* <DEDUP_REMOVED lines=18> */
[----:B------:R3:W4:Y:S01]  /*0d00*/  LDG.E R0, desc[UR8][R14.64] ;  /* 0x000000080e007981 */ /* 0x000722000c1e1900 */
        /* <DEDUP_REMOVED lines=13> */
[----:B------:R-:W-:Y:S01]  /*0de0*/  IMAD R3, R2, R3, R4 ;  /* 0x0000000302037224 */ /* 0x000fe200078e0204 */
[----:B------:R-:W-:-:S04]  /*0df0*/  IADD3 R4, -R9, RZ, RZ ;  /* 0x000000ff09047210 */ /* 0x000fc80007ffe1ff */
[----:B------:R-:W-:Y:S01]  /*0e00*/  ISETP.GT.U32.AND P1, PT, R2, R3, PT ;  /* 0x000000030200720c */ /* 0x000fe20003f24070 */
[----:B------:R-:W-:-:S05]  /*0e10*/  IMAD R17, R8, R4, R17 ;  /* 0x0000000408117224 */ /* 0x000fca00078e0211 */
[----:B---3--:R-:W-:-:S07]  /*0e20*/  SHF.R.S32.HI R15, RZ, 0x1f, R17 ;  /* 0x0000001fff0f7819 */ /* 0x008fce0000011411 */
        /* <DEDUP_REMOVED lines=11> */
[----:B----4-:R-:W-:Y:S01]  /*0ee0*/  SHF.R.S32.HI R5, RZ, 0x1f, R0 ;  /* 0x0000001fff057819 */ /* 0x010fe20000011400 */
[----:B------:R-:W-:-:S04]  /*0ef0*/  IMAD.WIDE.U32 R8, R0, UR4, RZ ;  /* 0x0000000400087c25 */ /* 0x000fc8000f8e00ff */
[C---:B------:R-:W-:Y:S02]  /*0f00*/  IMAD R13, R5.reuse, UR4, RZ ;  /* 0x00000004050d7c24 */ /* 0x040fe4000f8e02ff */
[----:B-1----:R-:W-:Y:S02]  /*0f10*/  IMAD R5, R5, R2, RZ ;  /* 0x0000000205057224 */ /* 0x002fe400078e02ff */
[C---:B------:R-:W-:Y:S01]  /*0f20*/  IMAD R4, R0.reuse, UR5, R13 ;  /* 0x0000000500047c24 */ /* 0x040fe2000f8e020d */
[----:B------:R-:W-:Y:S01]  /*0f30*/  ULDC.64 UR4, c[0x0][0x260] ;  /* 0x0000980000047ab9 */ /* 0x000fe20000000a00 */
[----:B------:R-:W-:Y:S02]  /*0f40*/  IMAD R3, R0, R3, R5 ;  /* 0x0000000300037224 */ /* 0x000fe400078e0205 */
[----:B------:R-:W-:Y:S01]  /*0f50*/  IMAD R7, R19, UR4, RZ ;  /* 0x0000000413077c24 */ /* 0x000fe2000f8e02ff */
[----:B------:R-:W-:Y:S01]  /*0f60*/  IADD3 R9, R9, R4, RZ ;  /* 0x0000000409097210 */ /* 0x000fe20007ffe0ff */
[----:B--2---:R-:W-:-:S02]  /*0f70*/  IMAD R4, R15, R54, RZ ;  /* 0x000000360f047224 */ /* 0x004fc400078e02ff */
[----:B------:R-:W-:-:S04]  /*0f80*/  IMAD.WIDE.U32 R22, R0, R2, RZ ;  /* 0x0000000200167225 */ /* 0x000fc800078e00ff */
[C---:B------:R-:W-:Y:S02]  /*0f90*/  IMAD R4, R17.reuse, R55, R4 ;  /* 0x0000003711047224 */ /* 0x040fe400078e0204 */
[----:B------:R-:W-:-:S04]  /*0fa0*/  IMAD.WIDE.U32 R8, R17, R54, R8 ;  /* 0x0000003611087225 */ /* 0x000fc800078e0008 */
[----:B------:R-:W-:Y:S02]  /*0fb0*/  IMAD.IADD R9, R9, 0x1, R4 ;  /* 0x0000000109097824 */ /* 0x000fe400078e0204 */
[C---:B------:R-:W-:Y:S02]  /*0fc0*/  IMAD R7, R18.reuse, UR5, R7 ;  /* 0x0000000512077c24 */ /* 0x040fe4000f8e0207 */
[----:B------:R-:W-:Y:S01]  /*0fd0*/  IMAD.WIDE.U32 R30, R18, UR4, R8 ;  /* 0x00000004121e7c25 */ /* 0x000fe2000f8e0008 */
[----:B------:R-:W-:-:S04]  /*0fe0*/  IADD3 R9, R23, R3, RZ ;  /* 0x0000000317097210 */ /* 0x000fc80007ffe0ff */
[----:B------:R-:W-:Y:S01]  /*0ff0*/  IADD3 R8, R31, R7, RZ ;  /* 0x000000071f087210 */ /* 0x000fe20007ffe0ff */
[----:B------:R-:W-:Y:S06]  /*1000*/  BRA `(.L_x_1622) ;  /* 0x0000000400307947 */ /* 0x000fec0003800000 */
.L_x_1621:
[----:B------:R-:W1:Y:S01]  /*1010*/  LDC R13, c[0x0][0x278] ;  /* 0x00009e00ff0d7b82 */ /* 0x000e620000000800 */
[----:B------:R-:W-:Y:S02]  /*1020*/  ISETP.NE.AND P3, PT, R10, -0x1, PT ;  /* 0xffffffff0a00780c */ /* 0x000fe40003f65270 */
[----:B------:R-:W-:-:S04]  /*1030*/  LEA R17, R38, 0xffffff00, 0x8 ;  /* 0xffffff0026117811 */ /* 0x000fc800078e40ff */
[----:B------:R-:W-:-:S07]  /*1040*/  SHF.R.S32.HI R15, RZ, 0x1f, R17 ;  /* 0x0000001fff0f7819 */ /* 0x000fce0000011411 */
[----:B------:R-:W2:Y:S01]  /*1050*/  @P3 LDC.64 R54, c[0x0][0x248] ;  /* 0x00009200ff363b82 */ /* 0x000ea20000000a00 */
[----:B------:R-:W-:Y:S01]  /*1060*/  @P3 IMAD.IADD R20, R7, 0x1, R10 ;  /* 0x0000000107143824 */ /* 0x000fe200078e020a */
[----:B-1----:R-:W-:-:S04]  /*1070*/  IABS R3, R13 ;  /* 0x0000000d00037213 */ /* 0x002fc80000000000 */
[----:B------:R-:W1:Y:S08]  /*1080*/  I2F.RP R5, R3 ;  /* 0x0000000300057306 */ /* 0x000e700000209400 */
[----:B-1----:R-:W1:Y:S02]  /*1090*/  MUFU.RCP R8, R5 ;  /* 0x0000000500087308 */ /* 0x002e640000001000 */
[----:B-1----:R-:W-:-:S02]  /*10a0*/  VIADD R8, R8, 0xffffffe ;  /* 0x0ffffffe08087836 */ /* 0x002fc40000000000 */
[----:B--2---:R-:W-:-:S04]  /*10b0*/  @P3 IMAD R5, R20, R55, RZ ;  /* 0x0000003714053224 */ /* 0x004fc800078e02ff */
[----:B------:R-:W1:Y:S01]  /*10c0*/  F2I.FTZ.U32.TRUNC.NTZ R9, R8 ;  /* 0x0000000800097305 */ /* 0x000e62000021f000 */
[----:B------:R-:W-:-:S05]  /*10d0*/  @P3 IMAD.WIDE.U32 R20, R20, R54, RZ ;  /* 0x0000003614143225 */ /* 0x000fca00078e00ff */
[----:B------:R-:W-:Y:S02]  /*10e0*/  @P3 IADD3 R5, R21, R5, RZ ;  /* 0x0000000515053210 */ /* 0x000fe40007ffe0ff */
[----:B------:R-:W-:Y:S01]  /*10f0*/  @P3 MOV R12, R20 ;  /* 0x00000014000c3202 */ /* 0x000fe20000000f00 */
        /* <DEDUP_REMOVED lines=32> */
[----:B------:R-:W-:Y:S02]  /*1300*/  IADD3 R5, R21, R5, RZ ;  /* 0x0000000515057210 */ /* 0x000fe40007ffe0ff */
[----:B------:R-:W-:-:S07]  /*1310*/  MOV R12, R20 ;  /* 0x00000014000c7202 */ /* 0x000fce0000000f00 */
.L_x_1623:
[----:B------:R-:W-:Y:S01]  /*1320*/  @!P0 LOP3.LUT R18, RZ, R13, RZ, 0x33, !PT ;  /* 0x0000000dff128212 */ /* 0x000fe200078e33ff */
[----:B------:R-:W-:Y:S01]  /*1330*/  IMAD R4, R15, R54, RZ ;  /* 0x000000360f047224 */ /* 0x000fe200078e02ff */
[----:B------:R-:W-:Y:S02]  /*1340*/  MOV R13, R5 ;  /* 0x00000005000d7202 */ /* 0x000fe40000000f00 */
[----:B------:R-:W-:Y:S01]  /*1350*/  SHF.R.S32.HI R19, RZ, 0x1f, R18 ;  /* 0x0000001fff137819 */ /* 0x000fe20000011412 */
[-C--:B------:R-:W-:Y:S01]  /*1360*/  IMAD R5, R55, R17.reuse, R4 ;  /* 0x0000001137057224 */ /* 0x080fe200078e0204 */
[----:B------:R-:W-:Y:S01]  /*1370*/  @P3 IADD3 R10, R7, R10, RZ ;  /* 0x0000000a070a3210 */ /* 0x000fe20007ffe0ff */
[----:B------:R-:W-:-:S04]  /*1380*/  IMAD.WIDE.U32 R12, R54, R17, R12 ;  /* 0x00000011360c7225 */ /* 0x000fc800078e000c */
[----:B--2---:R-:W-:Y:S01]  /*1390*/  IMAD R4, R19, R2, RZ ;  /* 0x0000000213047224 */ /* 0x004fe200078e02ff */
[----:B------:R-:W-:Y:S01]  /*13a0*/  IADD3 R13, R13, R5, RZ ;  /* 0x000000050d0d7210 */ /* 0x000fe20007ffe0ff */
[----:B-1----:R-:W-:-:S04]  /*13b0*/  @P3 IMAD.WIDE.U32 R22, R10, R8, RZ ;  /* 0x000000080a163225 */ /* 0x002fc800078e00ff */
[----:B------:R-:W-:-:S04]  /*13c0*/  IMAD.WIDE.U32 R30, R18, R2, R12 ;  /* 0x00000002121e7225 */ /* 0x000fc800078e000c */
[----:B------:R-:W-:Y:S02]  /*13d0*/  IMAD R3, R18, R3, R4 ;  /* 0x0000000312037224 */ /* 0x000fe400078e0204 */
[----:B------:R-:W-:-:S03]  /*13e0*/  @P3 IMAD R9, R10, R9, R23 ;  /* 0x000000090a093224 */ /* 0x000fc600078e0217 */
[----:B------:R-:W-:Y:S01]  /*13f0*/  IADD3 R8, R31, R3, RZ ;  /* 0x000000031f087210 */ /* 0x000fe20007ffe0ff */
[----:B------:R-:W-:Y:S06]  /*1400*/  @P3 BRA `(.L_x_1622) ;  /* 0x0000000000303947 */ /* 0x000fec0003800000 */
[----:B------:R-:W1:Y:S01]  /*1410*/  LDC.64 R4, c[0x0][0x250] ;  /* 0x00009400ff047b82 */ /* 0x000e620000000a00 */
[----:B------:R-:W-:-:S07]  /*1420*/  SHF.R.S32.HI R9, RZ, 0x1f, R7 ;  /* 0x0000001fff097819 */ /* 0x000fce0000011407 */
[----:B------:R-:W2:Y:S01]  /*1430*/  LDC.64 R2, c[0x0][0x238] ;  /* 0x00008e00ff027b82 */ /* 0x000ea20000000a00 */
[-C--:B-1----:R-:W-:Y:S01]  /*1440*/  IMAD R10, R9, R4.reuse, RZ ;  /* 0x00000004090a7224 */ /* 0x082fe200078e02ff */
[----:B-----5:R-:W-:Y:S01]  /*1450*/  SHF.R.S32.HI R9, RZ, 0x1f, R0 ;  /* 0x0000001fff097819 */ /* 0x020fe20000011400 */
[----:B------:R-:W-:-:S04]  /*1460*/  IMAD.WIDE.U32 R12, R7, R4, RZ ;  /* 0x00000004070c7225 */ /* 0x000fc800078e00ff */
[----:B------:R-:W-:Y:S02]  /*1470*/  IMAD R5, R7, R5, R10 ;  /* 0x0000000507057224 */ /* 0x000fe400078e020a */
[----:B--2---:R-:W-:-:S03]  /*1480*/  IMAD R9, R9, R2, RZ ;  /* 0x0000000209097224 */ /* 0x004fc600078e02ff */
[----:B------:R-:W-:Y:S01]  /*1490*/  IADD3 R13, R13, R5, RZ ;  /* 0x000000050d0d7210 */ /* 0x000fe20007ffe0ff */
[C---:B------:R-:W-:Y:S02]  /*14a0*/  IMAD R9, R0.reuse, R3, R9 ;  /* 0x0000000300097224 */ /* 0x040fe400078e0209 */
[----:B------:R-:W-:-:S05]  /*14b0*/  IMAD.WIDE.U32 R22, R0, R2, R12 ;  /* 0x0000000200167225 */ /* 0x000fca00078e000c */
[----:B------:R-:W-:-:S07]  /*14c0*/  IADD3 R9, R23, R9, RZ ;  /* 0x0000000917097210 */ /* 0x000fce0007ffe0ff */
.L_x_1622:
[----:B------:R-:W-:Y:S01]  /*14d0*/  IADD3 R237, R38, -0x1, RZ ;  /* 0xffffffff26ed7810 */ /* 0x000fe20007ffe0ff */
[----:B------:R-:W-:Y:S01]  /*14e0*/  ULDC.64 UR4, c[0x0][0x258] ;  /* 0x0000960000047ab9 */ /* 0x000fe20000000a00 */
[----:B-----5:R-:W-:Y:S01]  /*14f0*/  SHF.R.S32.HI R0, RZ, 0x1f, R51 ;  /* 0x0000001fff007819 */ /* 0x020fe20000011433 */
[----:B------:R-:W-:Y:S01]  /*1500*/  ULDC.64 UR6, c[0x0][0x268] ;  /* 0x00009a0000067ab9 */ /* 0x000fe20000000a00 */
[----:B------:R-:W-:Y:S01]  /*1510*/  ISETP.NE.AND P1, PT, R236, -0x1, PT ;  /* 0xffffffffec00780c */ /* 0x000fe20003f25270 */
[----:B------:R-:W-:Y:S01]  /*1520*/  ULDC UR10, c[0x0][0x39c] ;  /* 0x0000e700000a7ab9 */ /* 0x000fe20000000800 */
[----:B------:R-:W-:Y:S02]  /*1530*/  SHF.L.U32 R68, R237, 0x8, RZ ;  /* 0x00000008ed447819 */ /* 0x000fe400000006ff */
[----:B------:R-:W-:Y:S02]  /*1540*/  LEA.HI R7, R0, R51, RZ, 0x2 ;  /* 0x0000003300077211 */ /* 0x000fe400078f10ff */
[----:B------:R-:W-:Y:S01]  /*1550*/  IADD3 R232, -R89, R238, RZ ;  /* 0x000000ee59e87210 */ /* 0x000fe20007ffe1ff */
[----:B------:R-:W-:Y:S01]  /*1560*/  IMAD.IADD R13, R39, 0x1, -R68 ;  /* 0x00000001270d7824 */ /* 0x000fe200078e0a44 */
[----:B------:R-:W-:-:S02]  /*1570*/  SHF.R.S32.HI R242, RZ, 0x2, R7 ;  /* 0x00000002fff27819 */ /* 0x000fc40000011407 */
[----:B------:R-:W-:Y:S02]  /*1580*/  LEA.HI R14, R0, R51, RZ, 0x3 ;  /* 0x00000033000e7211 */ /* 0x000fe400078f18ff */
[C---:B------:R-:W-:Y:S01]  /*1590*/  ISETP.GE.AND P4, PT, R242.reuse, R13, PT ;  /* 0x0000000df200720c */ /* 0x040fe20003f86270 */
[----:B------:R-:W1:Y:S01]  /*15a0*/  @P1 LDC.64 R4, c[0x0][0x240] ;  /* 0x00009000ff041b82 */ /* 0x000e620000000a00 */
[----:B------:R-:W-:Y:S01]  /*15b0*/  @!P1 SHF.R.S32.HI R23, RZ, 0x1f, R11 ;  /* 0x0000001fff179819 */ /* 0x000fe2000001140b */
[C---:B------:R-:W-:Y:S01]  /*15c0*/  VIADD R20, R242.reuse, 0x20 ;  /* 0x00000020f2147836 */ /* 0x040fe20000000000 */
[-C--:B------:R-:W-:Y:S02]  /*15d0*/  ISETP.GE.AND P0, PT, R242, R232.reuse, PT ;  /* 0x000000e8f200720c */ /* 0x080fe40003f06270 */
[----:B------:R-:W-:Y:S02]  /*15e0*/  SHF.R.S32.HI R12, RZ, 0x3, R14 ;  /* 0x00000003ff0c7819 */ /* 0x000fe4000001140e */
[----:B------:R-:W-:Y:S01]  /*15f0*/  ISETP.GE.AND P5, PT, R20, R232, PT ;  /* 0x000000e81400720c */ /* 0x000fe20003fa6270 */
[----:B------:R-:W2:Y:S01]  /*1600*/  @!P1 LDC.64 R2, c[0x0][0x228] ;  /* 0x00008a00ff029b82 */ /* 0x000ea20000000a00 */
[----:B------:R-:W-:-:S02]  /*1610*/  LEA.HI R56, R0, R51, RZ, 0x5 ;  /* 0x0000003300387211 */ /* 0x000fc400078f28ff */
[----:B------:R-:W-:Y:S01]  /*1620*/  SHF.R.S32.HI R243, RZ, 0x1f, R242 ;  /* 0x0000001ffff37819 */ /* 0x000fe200000114f2 */
[----:B------:R-:W3:Y:S01]  /*1630*/  @!P4 S2R R21, SR_CgaCtaId ;  /* 0x000000000015c919 */ /* 0x000ee20000008800 */
[----:B------:R-:W-:Y:S02]  /*1640*/  @!P4 MOV R10, 0x400 ;  /* 0x00000400000ac802 */ /* 0x000fe40000000f00 */
[----:B------:R-:W-:Y:S01]  /*1650*/  SHF.R.S32.HI R90, RZ, 0x5, R56 ;  /* 0x00000005ff5a7819 */ /* 0x000fe20000011438 */
[----:B------:R-:W-:Y:S01]  /*1660*/  IMAD.WIDE R32, R33, 0x40, R242 ;  /* 0x0000004021207825 */ /* 0x000fe200078e02f2 */
[----:B------:R-:W-:Y:S02]  /*1670*/  LOP3.LUT R14, R14, 0xfffffff8, RZ, 0xc0, !PT ;  /* 0xfffffff80e0e7812 */ /* 0x000fe400078ec0ff */
[----:B------:R-:W-:Y:S02]  /*1680*/  LOP3.LUT R246, R56, 0xffffffe0, RZ, 0xc0, !PT ;  /* 0xffffffe038f67812 */ /* 0x000fe400078ec0ff */
[----:B------:R-:W-:-:S02]  /*1690*/  LEA R89, R90, R89, 0x4 ;  /* 0x000000595a597211 */ /* 0x000fc400078e20ff */
[----:B------:R-:W-:Y:S01]  /*16a0*/  IADD3 R246, -R246, R51, RZ ;  /* 0x00000033f6f67210 */ /* 0x000fe20007ffe1ff */
[----:B-1----:R-:W-:-:S04]  /*16b0*/  @P1 IMAD.WIDE.U32 R34, R236, R4, RZ ;  /* 0x00000004ec221225 */ /* 0x002fc800078e00ff */
[-C--:B--2---:R-:W-:Y:S02]  /*16c0*/  @!P1 IMAD R4, R23, R2.reuse, RZ ;  /* 0x0000000217049224 */ /* 0x084fe400078e02ff */
[----:B------:R-:W-:Y:S01]  /*16d0*/  @!P1 IMAD.WIDE.U32 R24, R11, R2, RZ ;  /* 0x000000020b189225 */ /* 0x000fe200078e00ff */
[C---:B------:R-:W-:Y:S02]  /*16e0*/  LOP3.LUT R2, R7.reuse, 0xfffffffc, RZ, 0xc0, !PT ;  /* 0xfffffffc07027812 */ /* 0x040fe400078ec0ff */
[----:B------:R-:W-:Y:S01]  /*16f0*/  LEA.HI R7, R7, R242, RZ, 0x1 ;  /* 0x000000f207077211 */ /* 0x000fe200078f08ff */
[----:B------:R-:W-:Y:S01]  /*1700*/  @!P1 IMAD R4, R11, R3, R4 ;  /* 0x000000030b049224 */ /* 0x000fe200078e0204 */
[----:B------:R-:W-:Y:S01]  /*1710*/  IADD3 R2, -R2, R51, RZ ;  /* 0x0000003302027210 */ /* 0x000fe20007ffe1ff */
[----:B------:R-:W-:Y:S01]  /*1720*/  @P1 IMAD R3, R236, R5, R35 ;  /* 0x00000005ec031224 */ /* 0x000fe200078e0223 */
[----:B------:R-:W-:Y:S01]  /*1730*/  LOP3.LUT R7, R7, 0x7fffffe, RZ, 0xc0, !PT ;  /* 0x07fffffe07077812 */ /* 0x000fe200078ec0ff */
[----:B------:R-:W-:Y:S01]  /*1740*/  IMAD.SHL.U32 R5, R12, 0x40, RZ ;  /* 0x000000400c057824 */ /* 0x000fe200078e00ff */
[----:B------:R-:W-:Y:S01]  /*1750*/  SHF.L.U32 R240, R2, 0x3, RZ ;  /* 0x0000000302f07819 */ /* 0x000fe200000006ff */
[----:B------:R-:W-:Y:S01]  /*1760*/  @!P1 IMAD.MOV.U32 R34, RZ, RZ, R24 ;  /* 0x000000ffff229224 */ /* 0x000fe200078e0018 */
[----:B------:R-:W-:-:S02]  /*1770*/  @!P1 IADD3 R3, R25, R4, RZ ;  /* 0x0000000419039210 */ /* 0x000fc40007ffe0ff */
[----:B------:R-:W-:Y:S01]  /*1780*/  IADD3 R22, P2, R240, R22, RZ ;  /* 0x00000016f0167210 */ /* 0x000fe20007f5e0ff */
[----:B------:R-:W1:Y:S01]  /*1790*/  @!P5 S2R R25, SR_CgaCtaId ;  /* 0x000000000019d919 */ /* 0x000e620000008800 */
[----:B------:R-:W-:Y:S02]  /*17a0*/  SHF.R.S32.HI R2, RZ, 0x1f, R240 ;  /* 0x0000001fff027819 */ /* 0x000fe400000114f0 */
[----:B---3--:R-:W-:Y:S02]  /*17b0*/  @!P4 LEA R21, R21, R10, 0x18 ;  /* 0x0000000a1515c211 */ /* 0x008fe400078ec0ff */
[----:B------:R-:W-:Y:S01]  /*17c0*/  IADD3.X R23, R2, R9, RZ, P2, !PT ;  /* 0x0000000902177210 */ /* 0x000fe200017fe4ff */
[----:B------:R-:W2:Y:S01]  /*17d0*/  @!P0 LDC.64 R10, c[0x0][0x240] ;  /* 0x00009000ff0a8b82 */ /* 0x000ea20000000a00 */
[----:B------:R-:W-:Y:S02]  /*17e0*/  LOP3.LUT R5, R5, 0xc0, RZ, 0xc0, !PT ;  /* 0x000000c005057812 */ /* 0x000fe400078ec0ff */
[----:B------:R-:W-:-:S02]  /*17f0*/  SHF.R.S32.HI R9, RZ, 0x1f, R6 ;  /* 0x0000001fff097819 */ /* 0x000fc40000011406 */
[----:B------:R-:W-:Y:S02]  /*1800*/  LOP3.LUT R4, R5, 0x18, R240, 0xf8, !PT ;  /* 0x0000001805047812 */ /* 0x000fe400078ef8f0 */
[C---:B------:R-:W-:Y:S01]  /*1810*/  IADD3 R34, P1, R240.reuse, R34, RZ ;  /* 0x00000022f0227210 */ /* 0x040fe20007f3e0ff */
[----:B------:R-:W-:Y:S01]  /*1820*/  IMAD R9, R9, UR4, RZ ;  /* 0x0000000409097c24 */ /* 0x000fe2000f8e02ff */
[----:B------:R-:W-:Y:S02]  /*1830*/  SHF.R.U32.HI R5, RZ, 0x3, R5 ;  /* 0x00000003ff057819 */ /* 0x000fe40000011605 */
[----:B------:R-:W-:Y:S01]  /*1840*/  IADD3 R30, P3, R240, R30, RZ ;  /* 0x0000001ef01e7210 */ /* 0x000fe20007f7e0ff */
[----:B------:R-:W-:Y:S01]  /*1850*/  IMAD.X R35, R2, 0x1, R3, P1 ;  /* 0x0000000102237824 */ /* 0x000fe200008e0603 */
[----:B------:R-:W-:Y:S01]  /*1860*/  LOP3.LUT R5, R4, R5, RZ, 0x3c, !PT ;  /* 0x0000000504057212 */ /* 0x000fe200078e3cff */
[----:B------:R-:W-:Y:S01]  /*1870*/  IMAD R4, R6, UR5, R9 ;  /* 0x0000000506047c24 */ /* 0x000fe2000f8e0209 */
[----:B------:R-:W-:Y:S01]  /*1880*/  IADD3.X R31, R2, R8, RZ, P3, !PT ;  /* 0x00000008021f7210 */ /* 0x000fe20001ffe4ff */
[----:B------:R-:W-:Y:S01]  /*1890*/  IMAD.WIDE.U32 R34, R6, UR4, R34 ;  /* 0x0000000406227c25 */ /* 0x000fe2000f8e0022 */
[----:B------:R-:W3:Y:S01]  /*18a0*/  @!P5 LDC.64 R2, c[0x0][0x240] ;  /* 0x00009000ff02db82 */ /* 0x000ee20000000a00 */
[----:B------:R-:W-:Y:S01]  /*18b0*/  IADD3 R7, R242, -R7, RZ ;  /* 0x80000007f2077210 */ /* 0x000fe20007ffe0ff */
[----:B------:R-:W-:Y:S01]  /*18c0*/  UMOV UR5, 0x400 ;  /* 0x0000040000057882 */ /* 0x000fe20000000000 */
[----:B------:R-:W-:Y:S01]  /*18d0*/  ISETP.GE.AND P3, PT, R20, R13, PT ;  /* 0x0000000d1400720c */ /* 0x000fe20003f66270 */
[----:B------:R-:W-:Y:S01]  /*18e0*/  @!P0 IMAD.MOV.U32 R36, RZ, RZ, R34 ;  /* 0x000000ffff248224 */ /* 0x000fe200078e0022 */
[----:B------:R-:W-:Y:S01]  /*18f0*/  LEA R16, R90, R7, 0x3 ;  /* 0x000000075a107211 */ /* 0x000fe200078e18ff */
[----:B------:R-:W-:Y:S01]  /*1900*/  IMAD.WIDE.U32 R58, R242, R54, R30 ;  /* 0x00000036f23a7225 */ /* 0x000fe200078e001e */
[----:B------:R-:W-:Y:S01]  /*1910*/  IADD3 R37, R35, R4, RZ ;  /* 0x0000000423257210 */ /* 0x000fe20007ffe0ff */
[----:B------:R-:W4:Y:S01]  /*1920*/  @!P0 LDC.64 R8, c[0x0][0x210] ;  /* 0x00008400ff088b82 */ /* 0x000f220000000a00 */
[----:B------:R-:W-:Y:S01]  /*1930*/  @!P5 MOV R24, 0x400 ;  /* 0x000004000018d802 */ /* 0x000fe20000000f00 */
[----:B------:R-:W-:Y:S01]  /*1940*/  IMAD.U32 R16, R16, 0x20, R5 ;  /* 0x0000002010107824 */ /* 0x000fe200078e0005 */
[----:B------:R-:W-:Y:S01]  /*1950*/  @!P5 IADD3 R27, P1, R32, 0x20, RZ ;  /* 0x00000020201bd810 */ /* 0x000fe20007f3e0ff */
[----:B--2---:R-:W-:Y:S01]  /*1960*/  @!P0 IMAD R28, R33, R10, RZ ;  /* 0x0000000a211c8224 */ /* 0x004fe200078e02ff */
[----:B-1----:R-:W-:-:S02]  /*1970*/  @!P5 LEA R25, R25, R24, 0x18 ;  /* 0x000000181919d211 */ /* 0x002fc400078ec0ff */
[----:B------:R-:W-:Y:S01]  /*1980*/  @!P5 IADD3.X R29, RZ, R33, RZ, P1, !PT ;  /* 0x00000021ff1dd210 */ /* 0x000fe20000ffe4ff */
[----:B------:R-:W1:Y:S01]  /*1990*/  @!P5 LDC.64 R6, c[0x0][0x210] ;  /* 0x00008400ff06db82 */ /* 0x000e620000000a00 */
[C---:B------:R-:W-:Y:S01]  /*19a0*/  @!P0 IMAD R11, R32.reuse, R11, R28 ;  /* 0x0000000b200b8224 */ /* 0x040fe200078e021c */
[----:B------:R-:W2:Y:S01]  /*19b0*/  @!P3 S2R R24, SR_CgaCtaId ;  /* 0x000000000018b919 */ /* 0x000ea20000008800 */
[----:B------:R-:W-:Y:S01]  /*19c0*/  @!P0 IMAD.WIDE.U32 R32, R32, R10, R36 ;  /* 0x0000000a20208225 */ /* 0x000fe200078e0024 */
[----:B------:R-:W-:Y:S02]  /*19d0*/  @!P5 MOV R35, R37 ;  /* 0x000000250023d202 */ /* 0x000fe40000000f00 */
[----:B------:R-:W-:Y:S01]  /*19e0*/  IADD3 R10, R242, 0x40, RZ ;  /* 0x00000040f20a7810 */ /* 0x000fe20007ffe0ff */
[----:B------:R-:W-:Y:S01]  /*19f0*/  @!P0 IMAD.IADD R11, R33, 0x1, R11 ;  /* 0x00000001210b8824 */ /* 0x000fe200078e020b */
[----:B------:R-:W2:Y:S01]  /*1a00*/  S2UR UR4, SR_CgaCtaId ;  /* 0x00000000000479c3 */ /* 0x000ea20000008800 */
[-C--:B---3--:R-:W-:Y:S01]  /*1a10*/  @!P5 IMAD R26, R29, R2.reuse, RZ ;  /* 0x000000021d1ad224 */ /* 0x088fe200078e02ff */
[----:B------:R-:W-:Y:S01]  /*1a20*/  @!P4 LEA R21, R16, R21, 0x1 ;  /* 0x000000151015c211 */ /* 0x000fe200078e08ff */
[----:B------:R-:W-:Y:S01]  /*1a30*/  @!P5 IMAD.WIDE.U32 R34, R27, R2, R34 ;  /* 0x000000021b22d225 */ /* 0x000fe200078e0022 */
[----:B------:R-:W-:-:S03]  /*1a40*/  SHF.L.U32 R12, R12, 0x3, RZ ;  /* 0x000000030c0c7819 */ /* 0x000fc600000006ff */
[----:B------:R-:W-:Y:S01]  /*1a50*/  @!P5 IMAD R26, R27, R3, R26 ;  /* 0x000000031b1ad224 */ /* 0x000fe200078e021a */
[----:B------:R-:W3:Y:S01]  /*1a60*/  @!P4 LDC.64 R4, c[0x0][0x218] ;  /* 0x00008600ff04cb82 */ /* 0x000ee20000000a00 */
[----:B----4-:R-:W-:Y:S01]  /*1a70*/  @!P0 LEA R8, P1, R32, R8, 0x1 ;  /* 0x0000000820088211 */ /* 0x010fe200078208ff */
[----:B------:R-:W-:Y:S02]  /*1a80*/  IMAD R28, R243, R54, RZ ;  /* 0x00000036f31c7224 */ /* 0x000fe400078e02ff */
[----:B------:R-:W-:Y:S01]  /*1a90*/  @!P5 IADD3 R26, R35, R26, RZ ;  /* 0x0000001a231ad210 */ /* 0x000fe20007ffe0ff */
[----:B------:R-:W-:Y:S01]  /*1aa0*/  IMAD.WIDE.U32 R36, R54, 0x40, RZ ;  /* 0x0000004036247825 */ /* 0x000fe200078e00ff */
[----:B------:R-:W-:Y:S02]  /*1ab0*/  @!P0 LEA.HI.X R9, R32, R9, R11, 0x1, P1 ;  /* 0x0000000920098211 */ /* 0x000fe400008f0c0b */
[----:B------:R-:W4:Y:S01]  /*1ac0*/  @!P3 LDC.64 R2, c[0x0][0x218] ;  /* 0x00008600ff02bb82 */ /* 0x000f220000000a00 */
[----:B------:R-:W-:Y:S01]  /*1ad0*/  ISETP.GE.AND P1, PT, R10, R13, PT ;  /* 0x0000000d0a00720c */ /* 0x000fe20003f26270 */
[----:B------:R-:W-:Y:S01]  /*1ae0*/  IMAD R28, R242, R55, R28 ;  /* 0x00000037f21c7224 */ /* 0x000fe200078e021c */
[----:B-1----:R-:W-:Y:S01]  /*1af0*/  @!P5 LEA R30, P2, R34, R6, 0x1 ;  /* 0x00000006221ed211 */ /* 0x002fe200078408ff */
[----:B------:R-:W-:Y:S01]  /*1b00*/  @!P5 IMAD R25, R16, 0x2, R25 ;  /* 0x000000021019d824 */ /* 0x000fe200078e0219 */
[----:B------:R-:W-:Y:S01]  /*1b10*/  @!P3 MOV R11, 0x400 ;  /* 0x00000400000bb802 */ /* 0x000fe20000000f00 */
[----:B------:R-:W-:Y:S01]  /*1b20*/  IMAD R29, R19, UR6, RZ ;  /* 0x00000006131d7c24 */ /* 0x000fe2000f8e02ff */
[----:B------:R-:W-:Y:S01]  /*1b30*/  @!P5 LEA.HI.X R31, R34, R7, R26, 0x1, P2 ;  /* 0x00000007221fd211 */ /* 0x000fe200010f0c1a */
[----:B--2---:R-:W-:Y:S01]  /*1b40*/  ULEA UR4, UR4, UR5, 0x18 ;  /* 0x0000000504047291 */ /* 0x004fe2000f8ec03f */
[----:B------:R-:W-:Y:S01]  /*1b50*/  IADD3 R53, R59, R28, RZ ;  /* 0x0000001c3b357210 */ /* 0x000fe20007ffe0ff */
[----:B------:R-:W-:Y:S01]  /*1b60*/  VIADD R28, R242, 0x60 ;  /* 0x00000060f21c7836 */ /* 0x000fe20000000000 */
[----:B------:R-:W-:-:S02]  /*1b70*/  @!P3 LEA R7, R24, R11, 0x18 ;  /* 0x0000000b1807b211 */ /* 0x000fc400078ec0ff */
[----:B------:R-:W-:Y:S01]  /*1b80*/  SHF.L.U32 R34, R55, 0x6, RZ ;  /* 0x0000000637227819 */ /* 0x000fe200000006ff */
[----:B------:R-:W1:Y:S01]  /*1b90*/  @!P1 S2R R27, SR_CgaCtaId ;  /* 0x00000000001b9919 */ /* 0x000e620000008800 */
[----:B------:R-:W-:Y:S02]  /*1ba0*/  LEA R239, R16, UR4, 0x1 ;  /* 0x0000000410ef7c11 */ /* 0x000fe4000f8e08ff */
[----:B---3--:R-:W-:Y:S02]  /*1bb0*/  @!P4 LEA R32, P2, R58, R4, 0x1 ;  /* 0x000000043a20c211 */ /* 0x008fe400078408ff */
[----:B------:R-:W-:Y:S01]  /*1bc0*/  IADD3 R24, R242, 0xa0, RZ ;  /* 0x000000a0f2187810 */ /* 0x000fe20007ffe0ff */
[----:B------:R-:W-:Y:S01]  /*1bd0*/  @!PT LDS RZ, [RZ] ;  /* 0x00000000fffff984 */ /* 0x000fe20000000800 */
[----:B------:R-:W-:Y:S01]  /*1be0*/  @!PT LDS RZ, [RZ] ;  /* 0x00000000fffff984 */ /* 0x000fe20000000800 */
[----:B------:R-:W-:Y:S01]  /*1bf0*/  @!PT LDS RZ, [RZ] ;  /* 0x00000000fffff984 */ /* 0x000fe20000000800 */
[----:B------:R2:W-:Y:S01]  /*1c00*/  @!P0 LDGSTS.E.BYPASS.LTC128B.128 [R239], desc[UR8][R8.64] ;  /* 0x0000000008ef8fae */ /* 0x0005e2000b901d48 */
[----:B------:R-:W-:Y:S02]  /*1c10*/  @!P4 LEA.HI.X R33, R58, R5, R53, 0x1, P2 ;  /* 0x000000053a21c211 */ /* 0x000fe400010f0c35 */
[----:B------:R-:W3:Y:S01]  /*1c20*/  @!P1 LDC.64 R4, c[0x0][0x218] ;  /* 0x00008600ff049b82 */ /* 0x000ee20000000a00 */
[----:B------:R-:W-:Y:S01]  /*1c30*/  @!P3 LEA R6, P0, R54, R58, 0x5 ;  /* 0x0000003a3606b211 */ /* 0x000fe200078028ff */
[----:B------:R1:W-:Y:S01]  /*1c40*/  @!P5 LDGSTS.E.BYPASS.LTC128B.128 [R25+0x800], desc[UR8][R30.64] ;  /* 0x008000001e19dfae */ /* 0x0003e2000b901d48 */
[----:B------:R-:W-:-:S02]  /*1c50*/  @!P3 LEA R7, R16, R7, 0x1 ;  /* 0x000000071007b211 */ /* 0x000fc400078e08ff */
[----:B------:R-:W-:Y:S01]  /*1c60*/  @!P3 LEA.HI.X R11, R54, R53, R55, 0x5, P0 ;  /* 0x00000035360bb211 */ /* 0x000fe200000f2c37 */
[----:B------:R1:W-:Y:S01]  /*1c70*/  @!P4 LDGSTS.E.BYPASS.LTC128B.128 [R21+0x1000], desc[UR8][R32.64] ;  /* 0x010000002015cfae */ /* 0x0003e2000b901d48 */
[----:B----4-:R-:W-:Y:S02]  /*1c80*/  @!P3 LEA R2, P0, R6, R2, 0x1 ;  /* 0x000000020602b211 */ /* 0x010fe400078008ff */
[----:B------:R-:W-:Y:S02]  /*1c90*/  ISETP.GE.AND P4, PT, R24, R13, PT ;  /* 0x0000000d1800720c */ /* 0x000fe40003f86270 */
[----:B------:R-:W-:Y:S02]  /*1ca0*/  @!P3 LEA.HI.X R3, R6, R3, R11, 0x1, P0 ;  /* 0x000000030603b211 */ /* 0x000fe400000f0c0b */
[----:B------:R-:W-:Y:S02]  /*1cb0*/  ISETP.GE.AND P0, PT, R28, R13, PT ;  /* 0x0000000d1c00720c */ /* 0x000fe40003f06270 */
[----:B------:R-:W-:Y:S01]  /*1cc0*/  @!P1 IADD3 R6, P2, R58, R36, RZ ;  /* 0x000000243a069210 */ /* 0x000fe20007f5e0ff */
[----:B------:R4:W-:Y:S01]  /*1cd0*/  @!P3 LDGSTS.E.BYPASS.LTC128B.128 [R7+0x1800], desc[UR8][R2.64] ;  /* 0x018000000207bfae */ /* 0x0009e2000b901d48 */
[----:B------:R-:W-:-:S02]  /*1ce0*/  IADD3 R26, R242, 0x80, RZ ;  /* 0x00000080f21a7810 */ /* 0x000fc40007ffe0ff */
[----:B------:R-:W-:Y:S02]  /*1cf0*/  @!P1 IADD3.X R34, R53, R37, R34, P2, !PT ;  /* 0x0000002535229210 */ /* 0x000fe400017fe422 */
[----:B------:R-:W-:Y:S01]  /*1d00*/  ISETP.GE.AND P5, PT, R26, R13, PT ;  /* 0x0000000d1a00720c */ /* 0x000fe20003fa6270 */
[----:B------:R-:W4:Y:S01]  /*1d10*/  @!P4 S2R R11, SR_CgaCtaId ;  /* 0x00000000000bc919 */ /* 0x000f220000008800 */
[----:B---3--:R-:W-:Y:S01]  /*1d20*/  @!P1 LEA R40, P2, R6, R4, 0x1 ;  /* 0x0000000406289211 */ /* 0x008fe200078408ff */
[----:B--2---:R-:W-:Y:S02]  /*1d30*/  VIADD R8, R242, 0xc0 ;  /* 0x000000c0f2087836 */ /* 0x004fe40000000000 */
[----:B------:R-:W-:Y:S02]  /*1d40*/  @!P0 MOV R52, R58 ;  /* 0x0000003a00348202 */ /* 0x000fe40000000f00 */
[----:B------:R-:W-:Y:S02]  /*1d50*/  @!P1 LEA.HI.X R41, R6, R5, R34, 0x1, P2 ;  /* 0x0000000506299211 */ /* 0x000fe400010f0c22 */
[----:B------:R-:W2:Y:S01]  /*1d60*/  @!P0 S2R R6, SR_CgaCtaId ;  /* 0x0000000000068919 */ /* 0x000ea20000008800 */
[----:B------:R-:W-:Y:S01]  /*1d70*/  ISETP.GE.AND P3, PT, R8, R13, PT ;  /* 0x0000000d0800720c */ /* 0x000fe20003f66270 */
[----:B------:R-:W3:Y:S01]  /*1d80*/  @!P0 LDC.64 R4, c[0x0][0x218] ;  /* 0x00008600ff048b82 */ /* 0x000ee20000000a00 */
[----:B-1----:R-:W-:Y:S01]  /*1d90*/  IADD3 R30, R242, 0xe0, RZ ;  /* 0x000000e0f21e7810 */ /* 0x002fe20007ffe0ff */
[----:B------:R-:W1:Y:S01]  /*1da0*/  @!P5 S2R R25, SR_CgaCtaId ;  /* 0x000000000019d919 */ /* 0x000e620000008800 */
[----:B------:R-:W-:-:S02]  /*1db0*/  @!P0 IMAD R32, R55, 0x60, RZ ;  /* 0x0000006037208824 */ /* 0x000fc400078e02ff */
[----:B------:R-:W-:Y:S01]  /*1dc0*/  ISETP.GE.AND P2, PT, R30, R13, PT ;  /* 0x0000000d1e00720c */ /* 0x000fe20003f46270 */
[----:B------:R-:W-:Y:S01]  /*1dd0*/  @!P0 IMAD.WIDE.U32 R34, R54, 0x60, R52 ;  /* 0x0000006036228825 */ /* 0x000fe200078e0034 */
[----:B------:R-:W-:Y:S02]  /*1de0*/  @!P4 MOV R52, R58 ;  /* 0x0000003a0034c202 */ /* 0x000fe40000000f00 */
[----:B----4-:R-:W-:-:S03]  /*1df0*/  @!P1 MOV R2, 0x400 ;  /* 0x0000040000029802 */ /* 0x010fc60000000f00 */
[----:B------:R-:W4:Y:S01]  /*1e00*/  @!P3 S2R R9, SR_CgaCtaId ;  /* 0x000000000009b919 */ /* 0x000f220000008800 */
[----:B------:R-:W-:Y:S02]  /*1e10*/  @!P0 MOV R7, 0x400 ;  /* 0x0000040000078802 */ /* 0x000fe40000000f00 */
[----:B------:R-:W-:Y:S02]  /*1e20*/  @!P1 LEA R27, R27, R2, 0x18 ;  /* 0x000000021b1b9211 */ /* 0x000fe400078ec0ff */
[----:B------:R-:W1:Y:S01]  /*1e30*/  @!P5 LDC.64 R2, c[0x0][0x218] ;  /* 0x00008600ff02db82 */ /* 0x000e620000000a00 */
[----:B------:R-:W1:Y:S01]  /*1e40*/  @!P2 S2R R21, SR_CgaCtaId ;  /* 0x000000000015a919 */ /* 0x000e620000008800 */
[----:B------:R-:W-:Y:S01]  /*1e50*/  @!P0 IADD3 R32, R35, R32, RZ ;  /* 0x0000002023208210 */ /* 0x000fe20007ffe0ff */
[----:B------:R-:W-:-:S05]  /*1e60*/  @!P1 IMAD R27, R16, 0x2, R27 ;  /* 0x00000002101b9824 */ /* 0x000fca00078e021b */
[----:B------:R1:W-:Y:S01]  /*1e70*/  @!P1 LDGSTS.E.BYPASS.LTC128B.128 [R27+0x2000], desc[UR8][R40.64] ;  /* 0x02000000281b9fae */ /* 0x0003e2000b901d48 */
[----:B---3--:R-:W-:Y:S02]  /*1e80*/  @!P0 LEA R36, P1, R34, R4, 0x1 ;  /* 0x0000000422248211 */ /* 0x008fe400078208ff */
[----:B------:R-:W-:Y:S02]  /*1e90*/  @!P3 MOV R4, 0x400 ;  /* 0x000004000004b802 */ /* 0x000fe40000000f00 */
[----:B--2---:R-:W-:Y:S02]  /*1ea0*/  @!P0 LEA R7, R6, R7, 0x18 ;  /* 0x0000000706078211 */ /* 0x004fe400078ec0ff */
[----:B------:R-:W-:Y:S02]  /*1eb0*/  @!P4 MOV R6, 0x400 ;  /* 0x000004000006c802 */ /* 0x000fe40000000f00 */
[----:B------:R-:W-:Y:S01]  /*1ec0*/  @!P0 LEA.HI.X R37, R34, R5, R32, 0x1, P1 ;  /* 0x0000000522258211 */ /* 0x000fe200008f0c20 */
[----:B------:R-:W-:Y:S01]  /*1ed0*/  @!P0 IMAD R31, R16, 0x2, R7 ;  /* 0x00000002101f8824 */ /* 0x000fe200078e0207 */
[----:B------:R-:W-:-:S02]  /*1ee0*/  @!P4 LEA R11, R11, R6, 0x18 ;  /* 0x000000060b0bc211 */ /* 0x000fc400078ec0ff */
[----:B------:R-:W2:Y:S01]  /*1ef0*/  @!P4 LDC.64 R6, c[0x0][0x218] ;  /* 0x00008600ff06cb82 */ /* 0x000ea20000000a00 */
[----:B------:R-:W-:Y:S01]  /*1f00*/  ISETP.GE.AND P1, PT, R20, R13, PT ;  /* 0x0000000d1400720c */ /* 0x000fe20003f26270 */
[----:B------:R3:W-:Y:S01]  /*1f10*/  @!P0 LDGSTS.E.BYPASS.LTC128B.128 [R31+0x2800], desc[UR8][R36.64] ;  /* 0x02800000241f8fae */ /* 0x0007e2000b901d48 */
[----:B------:R-:W-:Y:S02]  /*1f20*/  @!P5 MOV R20, 0x400 ;  /* 0x000004000014d802 */ /* 0x000fe40000000f00 */
[----:B------:R-:W-:Y:S02]  /*1f30*/  @!P4 LEA R11, R16, R11, 0x1 ;  /* 0x0000000b100bc211 */ /* 0x000fe400078e08ff */
[----:B----4-:R-:W-:Y:S02]  /*1f40*/  @!P3 LEA R9, R9, R4, 0x18 ;  /* 0x000000040909b211 */ /* 0x010fe400078ec0ff */
[----:B------:R-:W4:Y:S01]  /*1f50*/  @!P3 LDC.64 R4, c[0x0][0x218] ;  /* 0x00008600ff04bb82 */ /* 0x000f220000000a00 */
[----:B-1----:R-:W-:-:S02]  /*1f60*/  @!P5 LEA R25, R25, R20, 0x18 ;  /* 0x000000141919d211 */ /* 0x002fc400078ec0ff */
[----:B------:R-:W-:Y:S02]  /*1f70*/  @!P2 MOV R20, 0x400 ;  /* 0x000004000014a802 */ /* 0x000fe40000000f00 */
[----:B------:R-:W-:Y:S01]  /*1f80*/  @!P5 LEA R27, P0, R54, R58, 0x7 ;  /* 0x0000003a361bd211 */ /* 0x000fe200078038ff */
[----:B------:R-:W-:Y:S01]  /*1f90*/  IMAD.WIDE.U32 R40, R18, UR6, R22 ;  /* 0x0000000612287c25 */ /* 0x000fe2000f8e0016 */
[----:B------:R-:W-:Y:S02]  /*1fa0*/  @!P2 LEA R19, R21, R20, 0x18 ;  /* 0x000000141513a211 */ /* 0x000fe400078ec0ff */
[----:B------:R-:W-:Y:S01]  /*1fb0*/  @!P5 LEA.HI.X R32, R54, R53, R55, 0x7, P0 ;  /* 0x000000353620d211 */ /* 0x000fe200000f3c37 */
[----:B------:R-:W-:Y:S01]  /*1fc0*/  @!P4 IMAD R22, R55, 0xa0, RZ ;  /* 0x000000a03716c824 */ /* 0x000fe200078e02ff */
[----:B------:R-:W-:Y:S01]  /*1fd0*/  @!P5 LEA R34, P0, R27, R2, 0x1 ;  /* 0x000000021b22d211 */ /* 0x000fe200078008ff */
[----:B------:R-:W-:Y:S01]  /*1fe0*/  IMAD R20, R18, UR7, R29 ;  /* 0x0000000712147c24 */ /* 0x000fe2000f8e021d */
[----:B------:R-:W-:Y:S01]  /*1ff0*/  @!P5 LEA R25, R16, R25, 0x1 ;  /* 0x000000191019d211 */ /* 0x000fe200078e08ff */
[----:B------:R-:W-:Y:S01]  /*2000*/  @!P3 IMAD R18, R55, 0xc0, RZ ;  /* 0x000000c03712b824 */ /* 0x000fe200078e02ff */
[----:B------:R-:W-:Y:S01]  /*2010*/  @!P5 LEA.HI.X R35, R27, R3, R32, 0x1, P0 ;  /* 0x000000031b23d211 */ /* 0x000fe200000f0c20 */
[----:B------:R-:W-:Y:S01]  /*2020*/  @!P4 IMAD.WIDE.U32 R32, R54, 0xa0, R52 ;  /* 0x000000a03620c825 */ /* 0x000fe200078e0034 */
[----:B------:R-:W1:Y:S01]  /*2030*/  @!P2 LDC.64 R2, c[0x0][0x218] ;  /* 0x00008600ff02ab82 */ /* 0x000e620000000a00 */
[----:B------:R-:W-:Y:S01]  /*2040*/  @!P3 LEA R9, R16, R9, 0x1 ;  /* 0x000000091009b211 */ /* 0x000fe200078e08ff */
[----:B------:R-:W-:Y:S01]  /*2050*/  ULDC.64 UR6, c[0x0][0x220] ;  /* 0x0000880000067ab9 */ /* 0x000fe20000000a00 */
[----:B------:R-:W-:Y:S01]  /*2060*/  @!P3 IMAD.MOV.U32 R52, RZ, RZ, R58 ;  /* 0x000000ffff34b224 */ /* 0x000fe200078e003a */
[----:B------:R-:W-:Y:S01]  /*2070*/  @!P4 IADD3 R22, R33, R22, RZ ;  /* 0x000000162116c210 */ /* 0x000fe20007ffe0ff */
[----:B------:R-:W-:Y:S01]  /*2080*/  @!P5 LDGSTS.E.BYPASS.LTC128B.128 [R25+0x3000], desc[UR8][R34.64] ;  /* 0x030000002219dfae */ /* 0x000fe2000b901d48 */
[----:B--2---:R-:W-:Y:S01]  /*2090*/  @!P4 LEA R6, P0, R32, R6, 0x1 ;  /* 0x000000062006c211 */ /* 0x004fe200078008ff */
[----:B------:R-:W-:Y:S01]  /*20a0*/  @!P3 IMAD.WIDE.U32 R42, R54, 0xc0, R52 ;  /* 0x000000c0362ab825 */ /* 0x000fe200078e0034 */
[----:B------:R-:W-:Y:S01]  /*20b0*/  @!P2 LEA R19, R16, R19, 0x1 ;  /* 0x000000131013a211 */ /* 0x000fe200078e08ff */
[----:B---3--:R-:W2:Y:S01]  /*20c0*/  LDC.64 R36, c[0x0][0x250] ;  /* 0x00009400ff247b82 */ /* 0x008ea20000000a00 */
[----:B------:R-:W-:Y:S01]  /*20d0*/  @!P4 LEA.HI.X R7, R32, R7, R22, 0x1, P0 ;  /* 0x000000072007c211 */ /* 0x000fe200000f0c16 */
[----:B------:R-:W-:Y:S01]  /*20e0*/  @!P2 IMAD.MOV.U32 R52, RZ, RZ, R58 ;  /* 0x000000ffff34a224 */ /* 0x000fe200078e003a */
[----:B----4-:R-:W-:Y:S01]  /*20f0*/  @!P3 LEA R32, P0, R42, R4, 0x1 ;  /* 0x000000042a20b211 */ /* 0x010fe200078008ff */
[----:B------:R-:W-:Y:S01]  /*2100*/  @!P2 IMAD R4, R55, 0xe0, RZ ;  /* 0x000000e03704a824 */ /* 0x000fe200078e02ff */
[----:B------:R-:W-:Y:S01]  /*2110*/  @!P3 IADD3 R18, R43, R18, RZ ;  /* 0x000000122b12b210 */ /* 0x000fe20007ffe0ff */
[----:B------:R-:W-:Y:S01]  /*2120*/  @!P2 IMAD.WIDE.U32 R22, R54, 0xe0, R52 ;  /* 0x000000e03616a825 */ /* 0x000fe200078e0034 */
[----:B------:R-:W-:Y:S01]  /*2130*/  @!P4 LDGSTS.E.BYPASS.LTC128B.128 [R11+0x3800], desc[UR8][R6.64] ;  /* 0x03800000060bcfae */ /* 0x000fe2000b901d48 */
[----:B------:R-:W-:-:S02]  /*2140*/  IADD3 R17, P5, R242, R17, RZ ;  /* 0x00000011f2117210 */ /* 0x000fc40007fbe0ff */
[----:B------:R-:W-:Y:S01]  /*2150*/  @!P3 LEA.HI.X R33, R42, R5, R18, 0x1, P0 ;  /* 0x000000052a21b211 */ /* 0x000fe200000f0c12 */
[----:B------:R-:W-:Y:S01]  /*2160*/  @!P2 IMAD.IADD R4, R23, 0x1, R4 ;  /* 0x000000011704a824 */ /* 0x000fe200078e0204 */
[----:B------:R-:W-:Y:S01]  /*2170*/  IADD3 R41, R41, R20, RZ ;  /* 0x0000001429297210 */ /* 0x000fe20007ffe0ff */
[----:B------:R-:W-:Y:S01]  /*2180*/  IMAD.X R15, R243, 0x1, R15, P5 ;  /* 0x00000001f30f7824 */ /* 0x000fe200028e060f */
[-C--:B------:R-:W-:Y:S01]  /*2190*/  ISETP.GE.AND P5, PT, R28, R13.reuse, PT ;  /* 0x0000000d1c00720c */ /* 0x080fe20003fa6270 */
[----:B------:R-:W-:Y:S01]  /*21a0*/  @!P3 LDGSTS.E.BYPASS.LTC128B.128 [R9+0x4000], desc[UR8][R32.64] ;  /* 0x040000002009bfae */ /* 0x000fe2000b901d48 */
[----:B-1----:R-:W-:Y:S02]  /*21b0*/  @!P2 LEA R2, P0, R22, R2, 0x1 ;  /* 0x000000021602a211 */ /* 0x002fe400078008ff */
[----:B------:R-:W-:Y:S02]  /*21c0*/  ISETP.GE.AND P3, PT, R242, R13, PT ;  /* 0x0000000df200720c */ /* 0x000fe40003f66270 */
[----:B------:R-:W-:-:S02]  /*21d0*/  @!P2 LEA.HI.X R3, R22, R3, R4, 0x1, P0 ;  /* 0x000000031603a211 */ /* 0x000fc400000f0c04 */
[----:B------:R-:W-:Y:S01]  /*21e0*/  ISETP.GE.AND P4, PT, R26, R13, PT ;  /* 0x0000000d1a00720c */ /* 0x000fe20003f86270 */
[-C--:B--2---:R-:W-:Y:S02]  /*21f0*/  IMAD R4, R15, R36.reuse, RZ ;  /* 0x000000240f047224 */ /* 0x084fe400078e02ff */
[----:B------:R1:W-:Y:S01]  /*2200*/  @!P2 LDGSTS.E.BYPASS.LTC128B.128 [R19+0x4800], desc[UR8][R2.64] ;  /* 0x048000000213afae */ /* 0x0003e2000b901d48 */
[C---:B------:R-:W-:Y:S01]  /*2210*/  IMAD.WIDE.U32 R40, R17.reuse, R36, R40 ;  /* 0x0000002411287225 */ /* 0x040fe200078e0028 */
[----:B------:R-:W-:Y:S02]  /*2220*/  SHF.L.U32 R5, R36, 0x5, RZ ;  /* 0x0000000524057819 */ /* 0x000fe400000006ff */
[----:B------:R-:W0:Y:S01]  /*2230*/  LDGDEPBAR ;  /* 0x00000000000079af */ /* 0x000e220000000000 */
[----:B------:R-:W-:Y:S01]  /*2240*/  IMAD R4, R17, R37, R4 ;  /* 0x0000002511047224 */ /* 0x000fe200078e0204 */
[----:B------:R-:W-:-:S04]  /*2250*/  LEA R234, P0, R40, UR6, 0x1 ;  /* 0x0000000628ea7c11 */ /* 0x000fc8000f8008ff */
[----:B------:R-:W-:Y:S02]  /*2260*/  IADD3 R4, R41, R4, RZ ;  /* 0x0000000429047210 */ /* 0x000fe40007ffe0ff */
[----:B------:R-:W-:Y:S02]  /*2270*/  @!P1 LEA R16, P2, R5, R234, 0x1 ;  /* 0x000000ea05109211 */ /* 0x000fe400078408ff */
[----:B------:R-:W-:Y:S02]  /*2280*/  LEA.HI.X R233, R40, UR7, R4, 0x1, P0 ;  /* 0x0000000728e97c11 */ /* 0x000fe400080f0c04 */
[----:B------:R-:W-:Y:S02]  /*2290*/  ISETP.GE.AND P0, PT, R10, R13, PT ;  /* 0x0000000d0a00720c */ /* 0x000fe40003f06270 */
[----:B------:R-:W-:Y:S01]  /*22a0*/  SHF.L.U64.HI R4, R36, 0x5, R37 ;  /* 0x0000000524047819 */ /* 0x000fe20000010225 */
[----:B------:R-:W-:-:S03]  /*22b0*/  @!P3 IMAD.MOV.U32 R235, RZ, RZ, R233 ;  /* 0x000000ffffebb224 */ /* 0x000fc600078e00e9 */
[----:B------:R-:W-:Y:S02]  /*22c0*/  @!P1 LEA.HI.X R17, R5, R233, R4, 0x1, P2 ;  /* 0x000000e905119211 */ /* 0x000fe400010f0c04 */
[----:B------:R-:W-:Y:S02]  /*22d0*/  ISETP.GE.AND P2, PT, R8, R13, PT ;  /* 0x0000000d0800720c */ /* 0x000fe40003f46270 */
[----:B-1----:R-:W-:Y:S01]  /*22e0*/  IADD3 R3, -R14, R51, RZ ;  /* 0x000000330e037210 */ /* 0x002fe20007ffe1ff */
[----:B------:R-:W-:-:S04]  /*22f0*/  DEPBAR.LE SB0, 0x0 ;  /* 0x000080000000791a */ /* 0x000fc80000000000 */
[----:B------:R-:W-:Y:S01]  /*2300*/  BAR.SYNC.DEFER_BLOCKING 0x0 ;  /* 0x0000000000007b1d */ /* 0x000fe20000010000 */
[----:B------:R-:W-:Y:S02]  /*2310*/  LEA.HI R2, R0, R51, RZ, 0x4 ;  /* 0x0000003300027211 */ /* 0x000fe400078f20ff */
[----:B------:R-:W-:Y:S02]  /*2320*/  LEA.HI R6, R3, R3, RZ, 0x1 ;  /* 0x0000000303067211 */ /* 0x000fe400078f08ff */
[----:B------:R-:W-:Y:S02]  /*2330*/  LOP3.LUT R88, R2, 0xfffffff0, RZ, 0xc0, !PT ;  /* 0xfffffff002587812 */ /* 0x000fe400078ec0ff */
[----:B------:R-:W-:Y:S02]  /*2340*/  SHF.R.S32.HI R0, RZ, 0x1, R6 ;  /* 0x00000001ff007819 */ /* 0x000fe40000011406 */
[----:B------:R-:W-:Y:S02]  /*2350*/  IADD3 R88, -R88, R51, RZ ;  /* 0x0000003358587210 */ /* 0x000fe40007ffe1ff */
[----:B------:R-:W-:Y:S01]  /*2360*/  SHF.R.S32.HI R9, RZ, 0x4, R2 ;  /* 0x00000004ff097819 */ /* 0x000fe20000011402 */
[----:B------:R-:W-:Y:S01]  /*2370*/  IMAD.SHL.U32 R10, R0, 0x40, RZ ;  /* 0x00000040000a7824 */ /* 0x000fe200078e00ff */
[----:B------:R-:W-:-:S02]  /*2380*/  LEA.HI R7, R88, R88, RZ, 0x1 ;  /* 0x0000005858077211 */ /* 0x000fc400078f08ff */
[----:B------:R-:W-:Y:S02]  /*2390*/  LEA.HI R2, R2, R9, RZ, 0x1 ;  /* 0x0000000902027211 */ /* 0x000fe400078f08ff */
[--C-:B------:R-:W-:Y:S02]  /*23a0*/  SHF.R.S32.HI R11, RZ, 0x1, R7.reuse ;  /* 0x00000001ff0b7819 */ /* 0x100fe40000011407 */
[----:B------:R-:W-:Y:S02]  /*23b0*/  SHF.R.S32.HI R8, RZ, 0x1f, R7 ;  /* 0x0000001fff087819 */ /* 0x000fe40000011407 */
[----:B------:R-:W-:Y:S02]  /*23c0*/  LOP3.LUT R6, R6, 0x7fffffe, RZ, 0xc0, !PT ;  /* 0x07fffffe06067812 */ /* 0x000fe400078ec0ff */
[----:B------:R-:W-:Y:S01]  /*23d0*/  LEA.HI R8, R8, R11, RZ, 0x2 ;  /* 0x0000000b08087211 */ /* 0x000fe200078f10ff */
[----:B------:R-:W-:Y:S01]  /*23e0*/  @P3 STS [R239+0x5000], RZ ;  /* 0x005000ffef003388 */ /* 0x000fe20000000800 */
[----:B------:R-:W-:Y:S01]  /*23f0*/  IADD3 R229, R3, -R6, RZ ;  /* 0x8000000603e57210 */ /* 0x000fe20007ffe0ff */
[----:B------:R-:W-:Y:S01]  /*2400*/  @!P5 IMAD R3, R37, 0xc0, RZ ;  /* 0x000000c02503d824 */ /* 0x000fe200078e02ff */
[----:B------:R-:W-:Y:S01]  /*2410*/  LOP3.LUT R7, R7, 0x7fffffe, RZ, 0xc0, !PT ;  /* 0x07fffffe07077812 */ /* 0x000fe200078ec0ff */
[----:B------:R-:W-:Y:S04]  /*2420*/  @P3 STS [R239+0x5004], RZ ;  /* 0x005004ffef003388 */ /* 0x000fe80000000800 */
        /* <DEDUP_REMOVED lines=10> */
[----:B------:R-:W-:Y:S01]  /*24d0*/  @!P1 LDGSTS.E.BYPASS.LTC128B.128 [R239+0x5800], desc[UR8][R16.64] ;  /* 0x0580000010ef9fae */ /* 0x000fe2000b901d48 */
[----:B------:R-:W-:-:S03]  /*24e0*/  @!P0 LEA R4, P1, R36, R234, 0x7 ;  /* 0x000000ea24048211 */ /* 0x000fc600078238ff */
[----:B------:R-:W-:Y:S01]  /*24f0*/  @P0 STS.128 [R239+0x6000], RZ ;  /* 0x006000ffef000388 */ /* 0x000fe20000000c00 */
[----:B------:R-:W-:Y:S02]  /*2500*/  @!P0 LEA.HI.X R5, R36, R233, R37, 0x7, P1 ;  /* 0x000000e924058211 */ /* 0x000fe400008f3c25 */
[----:B------:R-:W-:Y:S02]  /*2510*/  ISETP.GE.AND P1, PT, R30, R13, PT ;  /* 0x0000000d1e00720c */ /* 0x000fe40003f26270 */
[----:B------:R-:W-:Y:S01]  /*2520*/  LOP3.LUT R13, R10, 0xc0, RZ, 0xc0, !PT ;  /* 0x000000c00a0d7812 */ /* 0x000fe200078ec0ff */
[----:B------:R-:W-:Y:S01]  /*2530*/  @!PT LDS RZ, [RZ] ;  /* 0x00000000fffff984 */ /* 0x000fe20000000800 */
[----:B------:R-:W-:Y:S01]  /*2540*/  @!PT LDS RZ, [RZ] ;  /* 0x00000000fffff984 */ /* 0x000fe20000000800 */
[----:B------:R-:W-:Y:S01]  /*2550*/  @!PT LDS RZ, [RZ] ;  /* 0x00000000fffff984 */ /* 0x000fe20000000800 */
[----:B------:R2:W-:Y:S01]  /*2560*/  @!P0 LDGSTS.E.BYPASS.LTC128B.128 [R239+0x6000], desc[UR8][R4.64] ;  /* 0x0600000004ef8fae */ /* 0x0005e2000b901d48 */
[----:B------:R-:W-:Y:S02]  /*2570*/  LOP3.LUT R10, R2, 0xfffffffe, RZ, 0xc0, !PT ;  /* 0xfffffffe020a7812 */ /* 0x000fe400078ec0ff */
[----:B------:R-:W-:Y:S01]  /*2580*/  LOP3.LUT R2, R8, 0xfffffffc, RZ, 0xc0, !PT ;  /* 0xfffffffc08027812 */ /* 0x000fe200078ec0ff */
[----:B------:R-:W-:Y:S01]  /*2590*/  @P5 STS.128 [R239+0x6800], RZ ;  /* 0x006800ffef005388 */ /* 0x000fe20000000c00 */
[----:B------:R-:W-:Y:S01]  /*25a0*/  LOP3.LUT R8, R13, 0x8, R12, 0xf8, !PT ;  /* 0x000000080d087812 */ /* 0x000fe200078ef80c */
[----:B------:R-:W-:Y:S01]  /*25b0*/  IMAD.IADD R10, R9, 0x1, -R10 ;  /* 0x00000001090a7824 */ /* 0x000fe200078e0a0a */
[----:B------:R-:W-:-:S02]  /*25c0*/  IADD3 R2, R11, -R2, RZ ;  /* 0x800000020b027210 */ /* 0x000fc40007ffe0ff */
[-C--:B-1----:R-:W-:Y:S01]  /*25d0*/  @!P5 MOV R235, R233.reuse ;  /* 0x000000e900ebd202 */ /* 0x082fe20000000f00 */
[C---:B------:R-:W-:Y:S01]  /*25e0*/  IMAD R229, R10.reuse, 0x8, R229 ;  /* 0x000000080ae57824 */ /* 0x040fe200078e02e5 */
[----:B------:R-:W-:Y:S02]  /*25f0*/  SHF.L.U32 R6, R10, 0x3, RZ ;  /* 0x000000030a067819 */ /* 0x000fe400000006ff */
[----:B------:R-:W-:Y:S01]  /*2600*/  SHF.R.S32.HI R9, RZ, 0x1f, R88 ;  /* 0x0000001fff097819 */ /* 0x000fe20000011458 */
[----:B------:R-:W-:Y:S01]  /*2610*/  @!P5 IMAD.WIDE.U32 R10, R36, 0xc0, R234 ;  /* 0x000000c0240ad825 */ /* 0x000fe200078e00ea */
[----:B------:R-:W-:Y:S02]  /*2620*/  SHF.L.U32 R81, R2, 0x6, RZ ;  /* 0x0000000602517819 */ /* 0x000fe400000006ff */
[----:B------:R-:W-:Y:S01]  /*2630*/  @!P2 MOV R235, R233 ;  /* 0x000000e900eba202 */ /* 0x000fe20000000f00 */
[----:B------:R-:W-:Y:S01]  /*2640*/  @!P5 IMAD.IADD R11, R11, 0x1, R3 ;  /* 0x000000010b0bd824 */ /* 0x000fe200078e0203 */
[----:B------:R-:W-:-:S02]  /*2650*/  LEA.HI R3, R9, R88, RZ, 0x3 ;  /* 0x0000005809037211 */ /* 0x000fc400078f18ff */
[----:B------:R-:W-:Y:S01]  /*2660*/  LOP3.LUT R81, R81, 0xc0, RZ, 0xc0, !PT ;  /* 0x000000c051517812 */ /* 0x000fe200078ec0ff */
[----:B------:R-:W-:Y:S01]  /*2670*/  @!P2 IMAD.WIDE.U32 R14, R36, 0x180, R234 ;  /* 0x00000180240ea825 */ /* 0x000fe200078e00ea */
[----:B------:R-:W-:Y:S01]  /*2680*/  SHF.R.U32.HI R13, RZ, 0x3, R13 ;  /* 0x00000003ff0d7819 */ /* 0x000fe2000001160d */
[----:B------:R-:W-:Y:S01]  /*2690*/  @!PT LDS RZ, [RZ] ;  /* 0x00000000fffff984 */ /* 0x000fe20000000800 */
[----:B------:R-:W-:Y:S01]  /*26a0*/  @!PT LDS RZ, [RZ] ;  /* 0x00000000fffff984 */ /* 0x000fe20000000800 */
[----:B------:R-:W-:Y:S01]  /*26b0*/  @!PT LDS RZ, [RZ] ;  /* 0x00000000fffff984 */ /* 0x000fe20000000800 */
[----:B------:R-:W-:Y:S01]  /*26c0*/  @!P5 LDGSTS.E.BYPASS.LTC128B.128 [R239+0x6800], desc[UR8][R10.64] ;  /* 0x068000000aefdfae */ /* 0x000fe2000b901d48 */
[----:B------:R-:W-:Y:S01]  /*26d0*/  LOP3.LUT R6, R81, 0x8, R6, 0xf8, !PT ;  /* 0x0000000851067812 */ /* 0x000fe200078ef806 */
[----:B------:R-:W-:Y:S01]  /*26e0*/  IMAD.SHL.U32 R3, R3, 0x20, RZ ;  /* 0x0000002003037824 */ /* 0x000fe200078e00ff */
[----:B------:R-:W-:Y:S01]  /*26f0*/  SHF.R.U32.HI R81, RZ, 0x3, R81 ;  /* 0x00000003ff517819 */ /* 0x000fe20000011651 */
[----:B--2---:R-:W-:Y:S01]  /*2700*/  @!P3 IMAD.MOV.U32 R4, RZ, RZ, R234 ;  /* 0x000000ffff04b224 */ /* 0x004fe200078e00ea */
[----:B------:R-:W-:Y:S01]  /*2710*/  @!P1 MOV R235, R233 ;  /* 0x000000e900eb9202 */ /* 0x000fe20000000f00 */
[----:B------:R-:W-:Y:S01]  /*2720*/  @P4 STS.128 [R239+0x7000], RZ ;  /* 0x007000ffef004388 */ /* 0x000fe20000000c00 */
[----:B------:R-:W-:-:S02]  /*2730*/  LOP3.LUT R83, R3, 0xffffff00, RZ, 0xc0, !PT ;  /* 0xffffff0003537812 */ /* 0x000fc400078ec0ff */
[----:B------:R-:W-:Y:S01]  /*2740*/  LOP3.LUT R8, R8, R13, RZ, 0x3c, !PT ;  /* 0x0000000d08087212 */ /* 0x000fe200078e3cff */
[----:B------:R-:W-:Y:S01]  /*2750*/  @!P1 IMAD.WIDE.U32 R12, R36, 0x1c0, R234 ;  /* 0x000001c0240c9825 */ /* 0x000fe200078e00ea */
[----:B------:R-:W-:Y:S02]  /*2760*/  LOP3.LUT R81, R6, R81, RZ, 0x3c, !PT ;  /* 0x0000005106517212 */ /* 0x000fe400078e3cff */
[----:B------:R-:W-:Y:S01]  /*2770*/  @!P3 MOV R5, R233 ;  /* 0x000000e90005b202 */ /* 0x000fe20000000f00 */
[C---:B------:R-:W-:Y:S01]  /*2780*/  @!P1 IMAD R6, R37.reuse, 0x1c0, RZ ;  /* 0x000001c025069824 */ /* 0x040fe200078e02ff */
[----:B------:R-:W-:Y:S01]  /*2790*/  IADD3 R88, R88, -R7, RZ ;  /* 0x8000000758587210 */ /* 0x000fe20007ffe0ff */
[----:B------:R-:W-:Y:S01]  /*27a0*/  @!P2 IMAD R7, R37, 0x180, RZ ;  /* 0x000001802507a824 */ /* 0x000fe200078e02ff */
[----:B------:R-:W-:Y:S01]  /*27b0*/  LEA R3, R90, R83, 0x9 ;  /* 0x000000535a037211 */ /* 0x000fe200078e48ff */
[----:B------:R-:W-:Y:S01]  /*27c0*/  @!P3 IMAD.WIDE.U32 R18, R36, 0x140, R4 ;  /* 0x000001402412b825 */ /* 0x000fe200078e0004 */
[----:B------:R-:W-:-:S02]  /*27d0*/  LEA R229, R229, R8, 0x5 ;  /* 0x00000008e5e57211 */ /* 0x000fc400078e28ff */
[----:B------:R-:W-:Y:S01]  /*27e0*/  @!P4 LEA R16, P0, R36, R234, 0x8 ;  /* 0x000000ea2410c211 */ /* 0x000fe200078040ff */
[----:B------:R-:W-:Y:S01]  /*27f0*/  @!P3 IMAD R8, R37, 0x140, RZ ;  /* 0x000001402508b824 */ /* 0x000fe200078e02ff */
[----:B------:R-:W-:Y:S01]  /*2800*/  @!P1 IADD3 R13, R13, R6, RZ ;  /* 0x000000060d0d9210 */ /* 0x000fe20007ffe0ff */
[----:B------:R-:W-:Y:S01]  /*2810*/  @!P2 IMAD.IADD R5, R15, 0x1, R7 ;  /* 0x000000010f05a824 */ /* 0x000fe200078e0207 */
[----:B------:R-:W-:Y:S01]  /*2820*/  LEA R6, R88, R3, 0x5 ;  /* 0x0000000358067211 */ /* 0x000fe200078e28ff */
[----:B------:R-:W-:Y:S01]  /*2830*/  @!P2 IMAD.MOV.U32 R4, RZ, RZ, R14 ;  /* 0x000000ffff04a224 */ /* 0x000fe200078e000e */
[----:B------:R-:W-:Y:S01]  /*2840*/  @!P4 LEA.HI.X R17, R36, R233, R37, 0x8, P0 ;  /* 0x000000e92411c211 */ /* 0x000fe200000f4425 */
[----:B------:R-:W-:Y:S01]  /*2850*/  IMAD R150, R88, 0x20, R83 ;  /* 0x0000002058967824 */ /* 0x000fe200078e0253 */
[----:B------:R-:W-:Y:S01]  /*2860*/  @!P3 IADD3 R9, R19, R8, RZ ;  /* 0x000000081309b210 */ /* 0x000fe20007ffe0ff */
[----:B------:R-:W-:Y:S01]  /*2870*/  IMAD.IADD R231, R81, 0x1, R6 ;  /* 0x0000000151e77824 */ /* 0x000fe200078e0206 */
[----:B------:R-:W-:Y:S01]  /*2880*/  @!P3 MOV R8, R18 ;  /* 0x000000120008b202 */ /* 0x000fe20000000f00 */
[----:B------:R-:W-:Y:S01]  /*2890*/  @!PT LDS RZ, [RZ] ;  /* 0x00000000fffff984 */ /* 0x000fe20000000800 */
[----:B------:R-:W-:Y:S01]  /*28a0*/  @!PT LDS RZ, [RZ] ;  /* 0x00000000fffff984 */ /* 0x000fe20000000800 */
[----:B------:R-:W-:Y:S01]  /*28b0*/  @!PT LDS RZ, [RZ] ;  /* 0x00000000fffff984 */ /* 0x000fe20000000800 */
[----:B------:R1:W-:Y:S01]  /*28c0*/  @!P4 LDGSTS.E.BYPASS.LTC128B.128 [R239+0x7000], desc[UR8][R16.64] ;  /* 0x0700000010efcfae */ /* 0x0003e2000b901d48 */
[----:B------:R-:W-:-:S02]  /*28d0*/  LEA R229, R229, UR4, 0x1 ;  /* 0x00000004e5e57c11 */ /* 0x000fc4000f8e08ff */
[----:B------:R-:W-:Y:S01]  /*28e0*/  LEA R231, R231, UR4, 0x1 ;  /* 0x00000004e7e77c11 */ /* 0x000fe2000f8e08ff */
[----:B------:R-:W-:Y:S01]  /*28f0*/  @P3 STS.128 [R239+0x7800], RZ ;  /* 0x007800ffef003388 */ /* 0x000fe20000000c00 */
[----:B------:R-:W-:Y:S01]  /*2900*/  LOP3.LUT P0, RZ, R0, 0x2, RZ, 0xc0, !PT ;  /* 0x0000000200ff7812 */ /* 0x000fe2000780c0ff */
[----:B------:R-:W-:Y:S01]  /*2910*/  VIADD R228, R229, 0x1000 ;  /* 0x00001000e5e47836 */ /* 0x000fe20000000000 */
[----:B------:R-:W-:Y:S01]  /*2920*/  IADD3 R150, R81, R150, RZ ;  /* 0x0000009651967210 */ /* 0x000fe20007ffe0ff */
        /* <DEDUP_REMOVED lines=14> */
[----:B------:R-:W-:-:S02]  /*2a10*/  LOP3.LUT P1, RZ, R2, 0x2, RZ, 0xc0, !PT ;  /* 0x0000000202ff7812 */ /* 0x000fc4000782c0ff */
[----:B------:R-:W-:Y:S01]  /*2a20*/  MOV R2, 0x10 ;  /* 0x0000001000027802 */ /* 0x000fe20000000f00 */
[----:B------:R-:W-:Y:S03]  /*2a30*/  LDSM.16.M88.4 R28, [R231] ;  /* 0x00000000e71c783b */ /* 0x000fe60000000200 */
[C---:B------:R-:W-:Y:S01]  /*2a40*/  SEL R0, R2.reuse, 0xfffffff0, !P0 ;  /* 0xfffffff002007807 */ /* 0x040fe20004000000 */
[----:B-1----:R-:W1:Y:S01]  /*2a50*/  LDSM.16.M88.4 R16, [R229+0x1000] ;  /* 0x00100000e510783b */ /* 0x002e620000000200 */
[----:B------:R-:W-:Y:S02]  /*2a60*/  SEL R3, R2, 0xfffffff0, !P1 ;  /* 0xfffffff002037807 */ /* 0x000fe40004800000 */
[----:B------:R-:W-:Y:S01]  /*2a70*/  ISETP.GT.AND P1, PT, R38, 0x1, PT ;  /* 0x000000012600780c */ /* 0x000fe20003f24270 */
[----:B------:R-:W3:Y:S01]  /*2a80*/  LDSM.16.M88.4 R24, [R229+0x1400] ;  /* 0x00140000e518783b */ /* 0x000ee20000000200 */
[----:B------:R-:W-:Y:S01]  /*2a90*/  LEA R230, R3, R231, 0x1 ;  /* 0x000000e703e67211 */ /* 0x000fe200078e08ff */
[C---:B------:R-:W-:Y:S01]  /*2aa0*/  IMAD R57, R0.reuse, 0x2, R229 ;  /* 0x0000000200397824 */ /* 0x040fe200078e02e5 */
[----:B------:R-:W-:Y:S01]  /*2ab0*/  LEA R228, R0, R228, 0x1 ;  /* 0x000000e400e47211 */ /* 0x000fe200078e08ff */
[----:B------:R-:W0:Y:S04]  /*2ac0*/  LDGDEPBAR ;  /* 0x00000000000079af */ /* 0x000e280000000000 */
[----:B------:R-:W-:Y:S04]  /*2ad0*/  LDSM.16.M88.4 R20, [R230] ;  /* 0x00000000e614783b */ /* 0x000fe80000000200 */
[----:B------:R-:W4:Y:S04]  /*2ae0*/  LDSM.16.M88.4 R40, [R57+0x1000] ;  /* 0x001000003928783b */ /* 0x000f280000000200 */
[----:B------:R-:W4:Y:S04]  /*2af0*/  LDSM.16.M88.4 R32, [R57+0x1400] ;  /* 0x001400003920783b */ /* 0x000f280000000200 */
[----:B--2---:R-:W2:Y:S04]  /*2b00*/  LDSM.16.M88.4 R12, [R229+0x1800] ;  /* 0x00180000e50c783b */ /* 0x004ea80000000200 */
[----:B------:R-:W-:Y:S01]  /*2b10*/  LDSM.16.M88.4 R84, [R57+0x2000] ;  /* 0x002000003954783b */ /* 0x000fe20000000200 */
[C---:B-1----:R-:W-:Y:S06]  /*2b20*/  HMMA.16816.F32.BF16 R4, R28.reuse, R16, RZ ;  /* 0x000000101c04723c */ /* 0x042fec00000418ff */
[C---:B------:R-:W-:Y:S06]  /*2b30*/  HMMA.16816.F32.BF16 R16, R28.reuse, R18, RZ ;  /* 0x000000121c10723c */ /* 0x040fec00000418ff */
[C---:B---3--:R-:W-:Y:S06]  /*2b40*/  HMMA.16816.F32.BF16 R8, R28.reuse, R24, RZ ;  /* 0x000000181c08723c */ /* 0x048fec00000418ff */
[----:B------:R-:W-:Y:S06]  /*2b50*/  HMMA.16816.F32.BF16 R24, R28, R26, RZ ;  /* 0x0000001a1c18723c */ /* 0x000fec00000418ff */
[C---:B----4-:R-:W-:Y:S06]  /*2b60*/  HMMA.16816.F32.BF16 R4, R20.reuse, R40, R4 ;  /* 0x000000281404723c */ /* 0x050fec0000041804 */
[C---:B------:R-:W-:Y:S01]  /*2b70*/  HMMA.16816.F32.BF16 R16, R20.reuse, R42, R16 ;  /* 0x0000002a1410723c */ /* 0x040fe20000041810 */
[----:B------:R-:W1:Y:S05]  /*2b80*/  LDSM.16.M88.4 R40, [R57+0x1800] ;  /* 0x001800003928783b */ /* 0x000e6a0000000200 */
[C---:B------:R-:W-:Y:S06]  /*2b90*/  HMMA.16816.F32.BF16 R8, R20.reuse, R32, R8 ;  /* 0x000000201408723c */ /* 0x040fec0000041808 */
[----:B------:R-:W-:Y:S01]  /*2ba0*/  HMMA.16816.F32.BF16 R24, R20, R34, R24 ;  /* 0x000000221418723c */ /* 0x000fe20000041818 */
[----:B------:R-:W-:Y:S05]  /*2bb0*/  LDSM.16.M88.4 R32, [R57+0x1c00] ;  /* 0x001c00003920783b */ /* 0x000fea0000000200 */
[----:B------:R-:W-:Y:S01]  /*2bc0*/  FMUL.FTZ R4, R4, UR10 ;  /* 0x0000000a04047c20 */ /* 0x000fe20008410000 */
[----:B------:R-:W-:Y:S01]  /*2bd0*/  FMUL.FTZ R5, R5, UR10 ;  /* 0x0000000a05057c20 */ /* 0x000fe20008410000 */
[----:B------:R-:W-:Y:S01]  /*2be0*/  FMUL.FTZ R6, R6, UR10 ;  /* 0x0000000a06067c20 */ /* 0x000fe20008410000 */
[----:B------:R-:W-:Y:S01]  /*2bf0*/  FMUL.FTZ R79, R7, UR10 ;  /* 0x0000000a074f7c20 */ /* 0x000fe20008410000 */
[----:B------:R-:W3:Y:S02]  /*2c00*/  MUFU.TANH R67, R4 ;  /* 0x0000000400437308 */ /* 0x000ee40000002400 */
[----:B------:R-:W-:Y:S01]  /*2c10*/  FMUL.FTZ R65, R16, UR10 ;  /* 0x0000000a10417c20 */ /* 0x000fe20008410000 */
[----:B------:R-:W-:Y:S01]  /*2c20*/  FMUL.FTZ R64, R17, UR10 ;  /* 0x0000000a11407c20 */ /* 0x000fe20008410000 */
[----:B------:R-:W-:Y:S01]  /*2c30*/  FMUL.FTZ R78, R18, UR10 ;  /* 0x0000000a124e7c20 */ /* 0x000fe20008410000 */
[----:B------:R-:W-:-:S02]  /*2c40*/  FMUL.FTZ R77, R19, UR10 ;  /* 0x0000000a134d7c20 */ /* 0x000fc40008410000 */
[----:B------:R-:W4:Y:S01]  /*2c50*/  LDSM.16.M88.4 R16, [R229+0x1c00] ;  /* 0x001c0000e510783b */ /* 0x000f220000000200 */
[----:B------:R-:W1:Y:S01]  /*2c60*/  MUFU.TANH R66, R5 ;  /* 0x0000000500427308 */ /* 0x000e620000002400 */
[----:B------:R-:W-:Y:S01]  /*2c70*/  FMUL.FTZ R8, R8, UR10 ;  /* 0x0000000a08087c20 */ /* 0x000fe20008410000 */
[----:B------:R-:W-:Y:S01]  /*2c80*/  FMUL.FTZ R9, R9, UR10 ;  /* 0x0000000a09097c20 */ /* 0x000fe20008410000 */
[----:B------:R-:W-:Y:S01]  /*2c90*/  FMUL.FTZ R10, R10, UR10 ;  /* 0x0000000a0a0a7c20 */ /* 0x000fe20008410000 */
[----:B------:R-:W-:Y:S02]  /*2ca0*/  FMUL.FTZ R75, R11, UR10 ;  /* 0x0000000a0b4b7c20 */ /* 0x000fe40008410000 */
[----:B------:R-:W-:Y:S01]  /*2cb0*/  FMUL.FTZ R61, R24, UR10 ;  /* 0x0000000a183d7c20 */ /* 0x000fe20008410000 */
[----:B------:R-:W-:Y:S01]  /*2cc0*/  FMUL.FTZ R60, R25, UR10 ;  /* 0x0000000a193c7c20 */ /* 0x000fe20008410000 */
[----:B------:R2:W1:Y:S01]  /*2cd0*/  MUFU.TANH R80, R6 ;  /* 0x0000000600507308 */ /* 0x0004620000002400 */
[----:B------:R-:W-:Y:S01]  /*2ce0*/  FMUL.FTZ R74, R26, UR10 ;  /* 0x0000000a1a4a7c20 */ /* 0x000fe20008410000 */
[----:B------:R-:W-:-:S02]  /*2cf0*/  FMUL.FTZ R73, R27, UR10 ;  /* 0x0000000a1b497c20 */ /* 0x000fc40008410000 */
[----:B------:R-:W3:Y:S04]  /*2d00*/  LDSM.16.M88.4 R24, [R229+0x2000] ;  /* 0x00200000e518783b */ /* 0x000ee80000000200 */
[----:B------:R-:W1:Y:S08]  /*2d10*/  MUFU.TANH R63, R8 ;  /* 0x00000008003f7308 */ /* 0x000e700000002400 */
[----:B------:R-:W1:Y:S01]  /*2d20*/  MUFU.TANH R62, R9 ;  /* 0x00000009003e7308 */ /* 0x000e620000002400 */
[C---:B--2---:R-:W-:Y:S06]  /*2d30*/  HMMA.16816.F32.BF16 R4, R28.reuse, R12, RZ ;  /* 0x0000000c1c04723c */ /* 0x044fec00000418ff */
[----:B------:R-:W-:Y:S01]  /*2d40*/  HMMA.16816.F32.BF16 R12, R28, R14, RZ ;  /* 0x0000000e1c0c723c */ /* 0x000fe200000418ff */
[----:B------:R4:W2:Y:S08]  /*2d50*/  MUFU.TANH R76, R10 ;  /* 0x0000000a004c7308 */ /* 0x0008b00000002400 */
[----:B------:R-:W2:Y:S08]  /*2d60*/  MUFU.TANH R79, R79 ;  /* 0x0000004f004f7308 */ /* 0x000eb00000002400 */
[----:B------:R-:W2:Y:S01]  /*2d70*/  MUFU.TANH R65, R65 ;  /* 0x0000004100417308 */ /* 0x000ea20000002400 */
[C---:B-1----:R-:W-:Y:S06]  /*2d80*/  HMMA.16816.F32.BF16 R4, R20.reuse, R40, R4 ;  /* 0x000000281404723c */ /* 0x042fec0000041804 */
[----:B------:R-:W-:Y:S01]  /*2d90*/  HMMA.16816.F32.BF16 R12, R20, R42, R12 ;  /* 0x0000002a140c723c */ /* 0x000fe2000004180c */
[----:B------:R-:W-:Y:S01]  /*2da0*/  LDSM.16.M88.4 R40, [R57+0x2400] ;  /* 0x002400003928783b */ /* 0x000fe20000000200 */
[----:B------:R-:W1:Y:S04]  /*2db0*/  MUFU.TANH R64, R64 ;  /* 0x0000004000407308 */ /* 0x000e680000002400 */
[C---:B----4-:R-:W-:Y:S04]  /*2dc0*/  HMMA.16816.F32.BF16 R8, R28.reuse, R16, RZ ;  /* 0x000000101c08723c */ /* 0x050fe800000418ff */
[----:B------:R-:W4:Y:S02]  /*2dd0*/  MUFU.TANH R78, R78 ;  /* 0x0000004e004e7308 */ /* 0x000f240000002400 */
[----:B------:R-:W-:Y:S06]  /*2de0*/  HMMA.16816.F32.BF16 R16, R28, R18, RZ ;  /* 0x000000121c10723c */ /* 0x000fec00000418ff */
        /* <DEDUP_REMOVED lines=8> */
[----:B------:R-:W-:-:S02]  /*2e70*/  FMUL.FTZ R69, R15, UR10 ;  /* 0x0000000a0f457c20 */ /* 0x000fc40008410000 */
[----:B------:R-:W2:Y:S01]  /*2e80*/  LDSM.16.M88.4 R12, [R229+0x2400] ;  /* 0x00240000e50c783b */ /* 0x000ea20000000200 */
[----:B------:R-:W1:Y:S01]  /*2e90*/  MUFU.TANH R52, R5 ;  /* 0x0000000500347308 */ /* 0x000e620000002400 */
[C---:B------:R-:W-:Y:S06]  /*2ea0*/  HMMA.16816.F32.BF16 R8, R20.reuse, R32, R8 ;  /* 0x000000201408723c */ /* 0x040fec0000041808 */
[----:B------:R-:W-:Y:S01]  /*2eb0*/  HMMA.16816.F32.BF16 R16, R20, R34, R16 ;  /* 0x000000221410723c */ /* 0x000fe20000041810 */
[----:B------:R3:W1:Y:S01]  /*2ec0*/  MUFU.TANH R72, R6 ;  /* 0x0000000600487308 */ /* 0x0006620000002400 */
[----:B------:R-:W4:Y:S07]  /*2ed0*/  LDSM.16.M88.4 R32, [R229+0x2800] ;  /* 0x00280000e520783b */ /* 0x000f2e0000000200 */
[----:B------:R-:W1:Y:S08]  /*2ee0*/  MUFU.TANH R77, R77 ;  /* 0x0000004d004d7308 */ /* 0x000e700000002400 */
[----:B------:R-:W1:Y:S01]  /*2ef0*/  MUFU.TANH R75, R75 ;  /* 0x0000004b004b7308 */ /* 0x000e620000002400 */
[----:B---3--:R-:W-:Y:S01]  /*2f00*/  HMMA.16816.F32.BF16 R4, R28, R24, RZ ;  /* 0x000000181c04723c */ /* 0x008fe200000418ff */
[----:B------:R-:W-:Y:S01]  /*2f10*/  FMUL.FTZ R8, R8, UR10 ;  /* 0x0000000a08087c20 */ /* 0x000fe20008410000 */
[----:B------:R-:W-:Y:S01]  /*2f20*/  FMUL.FTZ R9, R9, UR10 ;  /* 0x0000000a09097c20 */ /* 0x000fe20008410000 */
[----:B------:R-:W-:Y:S01]  /*2f30*/  FMUL.FTZ R10, R10, UR10 ;  /* 0x0000000a0a0a7c20 */ /* 0x000fe20008410000 */
[----:B------:R-:W-:-:S02]  /*2f40*/  FMUL.FTZ R92, R11, UR10 ;  /* 0x0000000a0b5c7c20 */ /* 0x000fc40008410000 */
[----:B------:R-:W-:Y:S01]  /*2f50*/  HMMA.16816.F32.BF16 R24, R28, R26, RZ ;  /* 0x0000001a1c18723c */ /* 0x000fe200000418ff */
[----:B------:R-:W3:Y:S01]  /*2f60*/  MUFU.TANH R48, R8 ;  /* 0x0000000800307308 */ /* 0x000ee20000002400 */
[----:B------:R-:W-:Y:S01]  /*2f70*/  FMUL.FTZ R16, R16, UR10 ;  /* 0x0000000a10107c20 */ /* 0x000fe20008410000 */
[----:B------:R-:W-:Y:S01]  /*2f80*/  FMUL.FTZ R17, R17, UR10 ;  /* 0x0000000a11117c20 */ /* 0x000fe20008410000 */
[----:B------:R-:W-:Y:S01]  /*2f90*/  FMUL.FTZ R18, R18, UR10 ;  /* 0x0000000a12127c20 */ /* 0x000fe20008410000 */
[----:B------:R-:W-:-:S04]  /*2fa0*/  FMUL.FTZ R19, R19, UR10 ;  /* 0x0000000a13137c20 */ /* 0x000fc80008410000 */
[----:B------:R-:W1:Y:S08]  /*2fb0*/  MUFU.TANH R47, R9 ;  /* 0x00000009002f7308 */ /* 0x000e700000002400 */
[----:B------:R2:W1:Y:S01]  /*2fc0*/  MUFU.TANH R91, R10 ;  /* 0x0000000a005b7308 */ /* 0x0004620000002400 */
[C---:B------:R-:W-:Y:S06]  /*2fd0*/  HMMA.16816.F32.BF16 R4, R20.reuse, R84, R4 ;  /* 0x000000541404723c */ /* 0x040fec0000041804 */
[----:B------:R-:W-:Y:S01]  /*2fe0*/  HMMA.16816.F32.BF16 R24, R20, R86, R24 ;  /* 0x000000561418723c */ /* 0x000fe20000041818 */
[----:B------:R-:W1:Y:S08]  /*2ff0*/  MUFU.TANH R46, R16 ;  /* 0x00000010002e7308 */ /* 0x000e700000002400 */
[----:B------:R-:W1:Y:S01]  /*3000*/  MUFU.TANH R45, R17 ;  /* 0x00000011002d7308 */ /* 0x000e620000002400 */
[----:B--2---:R-:W-:Y:S07]  /*3010*/  HMMA.16816.F32.BF16 R8, R28, R12, RZ ;  /* 0x0000000c1c08723c */ /* 0x004fee00000418ff */
[----:B------:R-:W2:Y:S01]  /*3020*/  MUFU.TANH R93, R18 ;  /* 0x00000012005d7308 */ /* 0x000ea20000002400 */
[----:B------:R-:W-:Y:S01]  /*3030*/  FMUL.FTZ R44, R4, UR10 ;  /* 0x0000000a042c7c20 */ /* 0x000fe20008410000 */
[----:B------:R-:W-:Y:S01]  /*3040*/  FMUL.FTZ R2, R5, UR10 ;  /* 0x0000000a05027c20 */ /* 0x000fe20008410000 */
[----:B------:R-:W-:Y:S01]  /*3050*/  FMUL.FTZ R95, R6, UR10 ;  /* 0x0000000a065f7c20 */ /* 0x000fe20008410000 */
[----:B------:R-:W-:-:S02]  /*3060*/  FMUL.FTZ R96, R7, UR10 ;  /* 0x0000000a07607c20 */ /* 0x000fc40008410000 */
[C---:B------:R-:W-:Y:S01]  /*3070*/  HMMA.16816.F32.BF16 R4, R28.reuse, R14, RZ ;  /* 0x0000000e1c04723c */ /* 0x040fe200000418ff */
[----:B------:R-:W-:Y:S01]  /*3080*/  FMUL.FTZ R85, R24, UR10 ;  /* 0x0000000a18557c20 */ /* 0x000fe20008410000 */
[----:B------:R3:W1:Y:S01]  /*3090*/  MUFU.TANH R94, R19 ;  /* 0x00000013005e7308 */ /* 0x0006620000002400 */
[----:B------:R-:W-:Y:S01]  /*30a0*/  FMUL.FTZ R84, R25, UR10 ;  /* 0x0000000a19547c20 */ /* 0x000fe20008410000 */
[----:B------:R-:W-:Y:S01]  /*30b0*/  FMUL.FTZ R98, R26, UR10 ;  /* 0x0000000a1a627c20 */ /* 0x000fe20008410000 */
[----:B------:R-:W-:Y:S01]  /*30c0*/  FMUL.FTZ R100, R27, UR10 ;  /* 0x0000000a1b647c20 */ /* 0x000fe20008410000 */
[----:B----4-:R-:W-:Y:S01]  /*30d0*/  HMMA.16816.F32.BF16 R12, R28, R32, RZ ;  /* 0x000000201c0c723c */ /* 0x010fe200000418ff */
[----:B------:R-:W4:Y:S03]  /*30e0*/  LDSM.16.M88.4 R24, [R229+0x2c00] ;  /* 0x002c0000e518783b */ /* 0x000f260000000200 */
[----:B------:R-:W1:Y:S02]  /*30f0*/  MUFU.TANH R61, R61 ;  /* 0x0000003d003d7308 */ /* 0x000e640000002400 */
[----:B------:R-:W-:Y:S06]  /*3100*/  HMMA.16816.F32.BF16 R8, R20, R40, R8 ;  /* 0x000000281408723c */ /* 0x000fec0000041808 */
[----:B------:R-:W-:Y:S01]  /*3110*/  HMMA.16816.F32.BF16 R32, R28, R34, RZ ;  /* 0x000000221c20723c */ /* 0x000fe200000418ff */
[----:B---3--:R-:W3:Y:S01]  /*3120*/  LDSM.16.M88.4 R16, [R57+0x2800] ;  /* 0x002800003910783b */ /* 0x008ee20000000200 */
[----:B------:R-:W1:Y:S04]  /*3130*/  MUFU.TANH R60, R60 ;  /* 0x0000003c003c7308 */ /* 0x000e680000002400 */
[----:B------:R-:W-:Y:S04]  /*3140*/  HMMA.16816.F32.BF16 R4, R20, R42, R4 ;  /* 0x0000002a1404723c */ /* 0x000fe80000041804 */
[----:B------:R-:W1:Y:S08]  /*3150*/  MUFU.TANH R74, R74 ;  /* 0x0000004a004a7308 */ /* 0x000e700000002400 */
[----:B------:R-:W-:Y:S01]  /*3160*/  FMUL.FTZ R87, R8, UR10 ;  /* 0x0000000a08577c20 */ /* 0x000fe20008410000 */
[----:B------:R-:W-:Y:S01]  /*3170*/  FMUL.FTZ R86, R9, UR10 ;  /* 0x0000000a09567c20 */ /* 0x000fe20008410000 */
[----:B------:R-:W-:Y:S01]  /*3180*/  FMUL.FTZ R102, R10, UR10 ;  /* 0x0000000a0a667c20 */ /* 0x000fe20008410000 */
[----:B------:R-:W-:Y:S01]  /*3190*/  FMUL.FTZ R104, R11, UR10 ;  /* 0x0000000a0b687c20 */ /* 0x000fe20008410000 */
[----:B------:R-:W1:Y:S01]  /*31a0*/  MUFU.TANH R73, R73 ;  /* 0x0000004900497308 */ /* 0x000e620000002400 */
[----:B------:R-:W2:Y:S01]  /*31b0*/  LDSM.16.M88.4 R8, [R57+0x2c00] ;  /* 0x002c00003908783b */ /* 0x000ea20000000200 */
[C---:B----4-:R-:W-:Y:S06]  /*31c0*/  HMMA.16816.F32.BF16 R40, R28.reuse, R24, RZ ;  /* 0x000000181c28723c */ /* 0x050fec00000418ff */
[----:B------:R-:W-:Y:S01]  /*31d0*/  FMUL.FTZ R99, R4, UR10 ;  /* 0x0000000a04637c20 */ /* 0x000fe20008410000 */
[----:B------:R-:W-:Y:S01]  /*31e0*/  FMUL.FTZ R97, R5, UR10 ;  /* 0x0000000a05617c20 */ /* 0x000fe20008410000 */
[----:B------:R-:W-:Y:S01]  /*31f0*/  FMUL.FTZ R107, R6, UR10 ;  /* 0x0000000a066b7c20 */ /* 0x000fe20008410000 */
[----:B------:R-:W-:Y:S01]  /*3200*/  FMUL.FTZ R110, R7, UR10 ;  /* 0x0000000a076e7c20 */ /* 0x000fe20008410000 */
[----:B------:R-:W4:Y:S01]  /*3210*/  MUFU.TANH R71, R71 ;  /* 0x0000004700477308 */ /* 0x000f220000002400 */
[----:B------:R-:W1:Y:S01]  /*3220*/  LDSM.16.M88.4 R4, [R229+0x3000] ;  /* 0x00300000e504783b */ /* 0x000e620000000200 */
[----:B------:R-:W-:Y:S06]  /*3230*/  HMMA.16816.F32.BF16 R24, R28, R26, RZ ;  /* 0x0000001a1c18723c */ /* 0x000fec00000418ff */
[C---:B---3--:R-:W-:Y:S01]  /*3240*/  HMMA.16816.F32.BF16 R12, R20.reuse, R16, R12 ;  /* 0x00000010140c723c */ /* 0x048fe2000004180c */
[----:B------:R-:W3:Y:S05]  /*3250*/  MUFU.TANH R50, R50 ;  /* 0x0000003200327308 */ /* 0x000eea0000002400 */
[C---:B------:R-:W-:Y:S03]  /*3260*/  HMMA.16816.F32.BF16 R32, R20.reuse, R18, R32 ;  /* 0x000000121420723c */ /* 0x040fe60000041820 */
[----:B------:R-:W1:Y:S08]  /*3270*/  MUFU.TANH R49, R49 ;  /* 0x0000003100317308 */ /* 0x000e700000002400 */
[----:B------:R-:W1:Y:S01]  /*3280*/  MUFU.TANH R70, R70 ;  /* 0x0000004600467308 */ /* 0x000e620000002400 */
[C---:B--2---:R-:W-:Y:S06]  /*3290*/  HMMA.16816.F32.BF16 R24, R20.reuse, R10, R24 ;  /* 0x0000000a1418723c */ /* 0x044fec0000041818 */
[----:B------:R-:W-:Y:S01]  /*32a0*/  FMUL.FTZ R103, R12, UR10 ;  /* 0x0000000a0c677c20 */ /* 0x000fe20008410000 */
[----:B------:R-:W-:Y:S01]  /*32b0*/  FMUL.FTZ R101, R13, UR10 ;  /* 0x0000000a0d657c20 */ /* 0x000fe20008410000 */
[----:B------:R-:W-:Y:S01]  /*32c0*/  FMUL.FTZ R112, R14, UR10 ;  /* 0x0000000a0e707c20 */ /* 0x000fe20008410000 */
[----:B------:R-:W-:Y:S01]  /*32d0*/  FMUL.FTZ R113, R15, UR10 ;  /* 0x0000000a0f717c20 */ /* 0x000fe20008410000 */
[----:B------:R-:W-:Y:S01]  /*32e0*/  HMMA.16816.F32.BF16 R40, R20, R8, R40 ;  /* 0x000000081428723c */ /* 0x000fe20000041828 */
[----:B------:R-:W2:Y:S01]  /*32f0*/  LDSM.16.M88.4 R12, [R57+0x3000] ;  /* 0x00300000390c783b */ /* 0x000ea20000000200 */
[----:B------:R-:W-:Y:S01]  /*3300*/  FMUL.FTZ R106, R32, UR10 ;  /* 0x0000000a206a7c20 */ /* 0x000fe20008410000 */
[----:B------:R-:W-:Y:S01]  /*3310*/  FMUL.FTZ R105, R33, UR10 ;  /* 0x0000000a21697c20 */ /* 0x000fe20008410000 */
[----:B------:R-:W-:Y:S01]  /*3320*/  FMUL.FTZ R114, R34, UR10 ;  /* 0x0000000a22727c20 */ /* 0x000fe20008410000 */
[----:B------:R-:W-:Y:S01]  /*3330*/  FMUL.FTZ R115, R35, UR10 ;  /* 0x0000000a23737c20 */ /* 0x000fe20008410000 */
[C---:B-1----:R-:W-:Y:S01]  /*3340*/  HMMA.16816.F32.BF16 R16, R28.reuse, R4, RZ ;  /* 0x000000041c10723c */ /* 0x042fe200000418ff */
[----:B------:R-:W1:Y:S01]  /*3350*/  LDSM.16.M88.4 R32, [R229+0x3400] ;  /* 0x00340000e520783b */ /* 0x000e620000000200 */
[----:B------:R-:W1:Y:S03]  /*3360*/  MUFU.TANH R69, R69 ;  /* 0x0000004500457308 */ /* 0x000e660000002400 */
[----:B------:R-:W4:Y:S01]  /*3370*/  LDSM.16.M88.4 R8, [R57+0x3400] ;  /* 0x003400003908783b */ /* 0x000f220000000200 */
[----:B------:R-:W-:Y:S04]  /*3380*/  HMMA.16816.F32.BF16 R4, R28, R6, RZ ;  /* 0x000000061c04723c */ /* 0x000fe800000418ff */
[----:B------:R-:W1:Y:S01]  /*3390*/  MUFU.TANH R92, R92 ;  /* 0x0000005c005c7308 */ /* 0x000e620000002400 */
[----:B------:R-:W-:Y:S01]  /*33a0*/  FMUL.FTZ R111, R24, UR10 ;  /* 0x0000000a186f7c20 */ /* 0x000fe20008410000 */
[----:B------:R-:W-:Y:S01]  /*33b0*/  FMUL.FTZ R199, R25, UR10 ;  /* 0x0000000a19c77c20 */ /* 0x000fe20008410000 */
[----:B------:R-:W-:Y:S01]  /*33c0*/  FMUL.FTZ R118, R26, UR10 ;  /* 0x0000000a1a767c20 */ /* 0x000fe20008410000 */
[----:B------:R-:W-:-:S02]  /*33d0*/  FMUL.FTZ R119, R27, UR10 ;  /* 0x0000000a1b777c20 */ /* 0x000fc40008410000 */
[----:B------:R-:W3:Y:S02]  /*33e0*/  LDSM.16.M88.4 R24, [R229+0x3800] ;  /* 0x00380000e518783b */ /* 0x000ee40000000200 */
[----:B------:R-:W-:Y:S01]  /*33f0*/  FMUL.FTZ R40, R40, UR10 ;  /* 0x0000000a28287c20 */ /* 0x000fe20008410000 */
[----:B------:R-:W-:Y:S01]  /*3400*/  FMUL.FTZ R41, R41, UR10 ;  /* 0x0000000a29297c20 */ /* 0x000fe20008410000 */
[----:B------:R-:W-:Y:S01]  /*3410*/  FMUL.FTZ R42, R42, UR10 ;  /* 0x0000000a2a2a7c20 */ /* 0x000fe20008410000 */
[----:B------:R-:W-:Y:S01]  /*3420*/  FMUL.FTZ R117, R43, UR10 ;  /* 0x0000000a2b757c20 */ /* 0x000fe20008410000 */
[----:B------:R-:W1:Y:S08]  /*3430*/  MUFU.TANH R109, R40 ;  /* 0x00000028006d7308 */ /* 0x000e700000002400 */
[----:B------:R-:W1:Y:S01]  /*3440*/  MUFU.TANH R108, R41 ;  /* 0x00000029006c7308 */ /* 0x000e620000002400 */
[C---:B--2---:R-:W-:Y:S07]  /*3450*/  HMMA.16816.F32.BF16 R16, R20.reuse, R12, R16 ;  /* 0x0000000c1410723c */ /* 0x044fee0000041810 */
[----:B------:R1:W2:Y:S01]  /*3460*/  MUFU.TANH R116, R42 ;  /* 0x0000002a00747308 */ /* 0x0002a20000002400 */
[----:B------:R-:W-:Y:S01]  /*3470*/  HMMA.16816.F32.BF16 R4, R20, R14, R4 ;  /* 0x0000000e1404723c */ /* 0x000fe20000041804 */
[----:B------:R-:W2:Y:S06]  /*3480*/  LDSM.16.M88.4 R12, [R57+0x3800] ;  /* 0x00380000390c783b */ /* 0x000eac0000000200 */
[----:B------:R-:W2:Y:S08]  /*3490*/  MUFU.TANH R44, R44 ;  /* 0x0000002c002c7308 */ /* 0x000eb00000002400 */
[----:B------:R-:W2:Y:S01]  /*34a0*/  MUFU.TANH R2, R2 ;  /* 0x0000000200027308 */ /* 0x000ea20000002400 */
[----:B-1----:R-:W-:Y:S01]  /*34b0*/  HMMA.16816.F32.BF16 R40, R28, R32, RZ ;  /* 0x000000201c28723c */ /* 0x002fe200000418ff */
[----:B------:R-:W-:Y:S01]  /*34c0*/  FMUL.FTZ R16, R16, UR10 ;  /* 0x0000000a10107c20 */ /* 0x000fe20008410000 */
[----:B------:R-:W-:Y:S01]  /*34d0*/  FMUL.FTZ R17, R17, UR10 ;  /* 0x0000000a11117c20 */ /* 0x000fe20008410000 */
[----:B------:R-:W-:-:S03]  /*34e0*/  FMUL.FTZ R18, R18, UR10 ;  /* 0x0000000a12127c20 */ /* 0x000fc60008410000 */
[----:B------:R-:W-:Y:S01]  /*34f0*/  HMMA.16816.F32.BF16 R32, R28, R34, RZ ;  /* 0x000000221c20723c */ /* 0x000fe200000418ff */
[----:B------:R-:W1:Y:S01]  /*3500*/  MUFU.TANH R217, R16 ;  /* 0x0000001000d97308 */ /* 0x000e620000002400 */
[----:B------:R-:W-:Y:S01]  /*3510*/  FMUL.FTZ R121, R19, UR10 ;  /* 0x0000000a13797c20 */ /* 0x000fe20008410000 */
[----:B------:R-:W-:Y:S01]  /*3520*/  FMUL.FTZ R215, R4, UR10 ;  /* 0x0000000a04d77c20 */ /* 0x000fe20008410000 */
[----:B------:R-:W-:Y:S01]  /*3530*/  FMUL.FTZ R209, R5, UR10 ;  /* 0x0000000a05d17c20 */ /* 0x000fe20008410000 */
[----:B------:R-:W-:Y:S01]  /*3540*/  FMUL.FTZ R122, R6, UR10 ;  /* 0x0000000a067a7c20 */ /* 0x000fe20008410000 */
[----:B------:R-:W-:Y:S02]  /*3550*/  FMUL.FTZ R123, R7, UR10 ;  /* 0x0000000a077b7c20 */ /* 0x000fe40008410000 */
[----:B------:R-:W1:Y:S01]  /*3560*/  LDSM.16.M88.4 R4, [R229+0x3c00] ;  /* 0x003c0000e504783b */ /* 0x000e620000000200 */
[----:B------:R-:W1:Y:S08]  /*3570*/  MUFU.TANH R205, R17 ;  /* 0x0000001100cd7308 */ /* 0x000e700000002400 */
[----:B------:R3:W1:Y:S01]  /*3580*/  MUFU.TANH R120, R18 ;  /* 0x0000001200787308 */ /* 0x0006620000002400 */
[C---:B----4-:R-:W-:Y:S06]  /*3590*/  HMMA.16816.F32.BF16 R40, R20.reuse, R8, R40 ;  /* 0x000000081428723c */ /* 0x050fec0000041828 */
[----:B------:R-:W-:Y:S01]  /*35a0*/  HMMA.16816.F32.BF16 R32, R20, R10, R32 ;  /* 0x0000000a1420723c */ /* 0x000fe20000041820 */
[----:B------:R-:W4:Y:S01]  /*35b0*/  LDSM.16.M88.4 R8, [R57+0x3c00] ;  /* 0x003c00003908783b */ /* 0x000f220000000200 */
[----:B------:R-:W1:Y:S04]  /*35c0*/  MUFU.TANH R95, R95 ;  /* 0x0000005f005f7308 */ /* 0x000e680000002400 */
[C---:B---3--:R-:W-:Y:S04]  /*35d0*/  HMMA.16816.F32.BF16 R16, R28.reuse, R24, RZ ;  /* 0x000000181c10723c */ /* 0x048fe800000418ff */
[----:B------:R-:W3:Y:S02]  /*35e0*/  MUFU.TANH R96, R96 ;  /* 0x0000006000607308 */ /* 0x000ee40000002400 */
        /* <DEDUP_REMOVED lines=10> */
[----:B------:R-:W3:Y:S01]  /*3690*/  LDSM.16.M88.4 R32, [R229+0x4000] ;  /* 0x00400000e520783b */ /* 0x000ee20000000200 */
        /* <DEDUP_REMOVED lines=42> */
[----:B------:R-:W-:Y:S06]  /*3940*/  LDSM.16.M88.4 R12, [R57+0x4800] ;  /* 0x00480000390c783b */ /* 0x000fec0000000200 */
        /* <DEDUP_REMOVED lines=12> */
[----:B------:R-:W-:-:S03]  /*3a10*/  FMUL.FTZ R35, R35, UR10 ;  /* 0x0000000a23237c20 */ /* 0x000fc60008410000 */
[----:B------:R-:W1:Y:S08]  /*3a20*/  MUFU.TANH R131, R32 ;  /* 0x0000002000837308 */ /* 0x000e700000002400 */
[----:B------:R-:W1:Y:S01]  /*3a30*/  MUFU.TANH R127, R33 ;  /* 0x00000021007f7308 */ /* 0x000e620000002400 */
[C---:B----4-:R-:W-:Y:S06]  /*3a40*/  HMMA.16816.F32.BF16 R40, R20.reuse, R8, R40 ;  /* 0x000000081428723c */ /* 0x050fec0000041828 */
[----:B------:R-:W-:Y:S01]  /*3a50*/  HMMA.16816.F32.BF16 R24, R20, R10, R24 ;  /* 0x0000000a1418723c */ /* 0x000fe20000041818 */
[----:B------:R-:W4:Y:S01]  /*3a60*/  LDSM.16.M88.4 R8, [R229+0x4c00] ;  /* 0x004c0000e508783b */ /* 0x000f220000000200 */
[----:B------:R-:W1:Y:S08]  /*3a70*/  MUFU.TANH R144, R34 ;  /* 0x0000002200907308 */ /* 0x000e700000002400 */
[----:B------:R3:W1:Y:S08]  /*3a80*/  MUFU.TANH R145, R35 ;  /* 0x0000002300917308 */ /* 0x0006700000002400 */
[----:B------:R-:W1:Y:S01]  /*3a90*/  MUFU.TANH R135, R17 ;  /* 0x0000001100877308 */ /* 0x000e620000002400 */
[----:B------:R-:W-:Y:S01]  /*3aa0*/  FMUL.FTZ R40, R40, UR10 ;  /* 0x0000000a28287c20 */ /* 0x000fe20008410000 */
[----:B------:R-:W-:Y:S01]  /*3ab0*/  FMUL.FTZ R41, R41, UR10 ;  /* 0x0000000a29297c20 */ /* 0x000fe20008410000 */
[----:B------:R-:W-:Y:S01]  /*3ac0*/  FMUL.FTZ R42, R42, UR10 ;  /* 0x0000000a2a2a7c20 */ /* 0x000fe20008410000 */
[----:B------:R-:W-:-:S02]  /*3ad0*/  FMUL.FTZ R147, R43, UR10 ;  /* 0x0000000a2b937c20 */ /* 0x000fc40008410000 */
[----:B------:R-:W-:Y:S02]  /*3ae0*/  FMUL.FTZ R27, R27, UR10 ;  /* 0x0000000a1b1b7c20 */ /* 0x000fe40008410000 */
[----:B------:R2:W1:Y:S01]  /*3af0*/  MUFU.TANH R142, R18 ;  /* 0x00000012008e7308 */ /* 0x0004620000002400 */
[----:B---3--:R3:W1:Y:S01]  /*3b00*/  LDSM.16.M88.4 R32, [R57+0x4c00] ;  /* 0x004c00003920783b */ /* 0x0086620000000200 */
[----:B------:R-:W-:-:S06]  /*3b10*/  DEPBAR.LE SB0, 0x0 ;  /* 0x000080000000791a */ /* 0x000fcc0000000000 */
[----:B------:R-:W1:Y:S08]  /*3b20*/  MUFU.TANH R132, R40 ;  /* 0x0000002800847308 */ /* 0x000e700000002400 */
[----:B------:R-:W1:Y:S01]  /*3b30*/  MUFU.TANH R130, R41 ;  /* 0x0000002900827308 */ /* 0x000e620000002400 */
[C---:B--2---:R-:W-:Y:S06]  /*3b40*/  HMMA.16816.F32.BF16 R16, R28.reuse, R4, RZ ;  /* 0x000000041c10723c */ /* 0x044fec00000418ff */
[C---:B------:R-:W-:Y:S01]  /*3b50*/  HMMA.16816.F32.BF16 R4, R28.reuse, R6, RZ ;  /* 0x000000061c04723c */ /* 0x040fe200000418ff */
[----:B------:R4:W2:Y:S01]  /*3b60*/  MUFU.TANH R146, R42 ;  /* 0x0000002a00927308 */ /* 0x0008a20000002400 */
[----:B---3--:R-:W3:Y:S07]  /*3b70*/  @!P1 LDC.64 R56, c[0x0][0x218] ;  /* 0x00008600ff389b82 */ /* 0x008eee0000000a00 */
[----:B------:R-:W1:Y:S08]  /*3b80*/  MUFU.TANH R197, R27 ;  /* 0x0000001b00c57308 */ /* 0x000e700000002400 */
[----:B------:R-:W1:Y:S01]  /*3b90*/  MUFU.TANH R102, R102 ;  /* 0x0000006600667308 */ /* 0x000e620000002400 */
[C---:B----4-:R-:W-:Y:S06]  /*3ba0*/  HMMA.16816.F32.BF16 R40, R28.reuse, R8, RZ ;  /* 0x000000081c28723c */ /* 0x050fec00000418ff */
[----:B------:R-:W-:Y:S01]  /*3bb0*/  HMMA.16816.F32.BF16 R8, R28, R10, RZ ;  /* 0x0000000a1c08723c */ /* 0x000fe200000418ff */
[----:B------:R-:W4:Y:S01]  /*3bc0*/  MUFU.TANH R104, R104 ;  /* 0x0000006800687308 */ /* 0x000f220000002400 */
[----:B---3--:R-:W-:-:S04]  /*3bd0*/  @!P1 LEA R244, P0, R58, R56, 0x1 ;  /* 0x000000383af49211 */ /* 0x008fc800078008ff */
[C---:B------:R-:W-:Y:S01]  /*3be0*/  HMMA.16816.F32.BF16 R16, R20.reuse, R12, R16 ;  /* 0x0000000c1410723c */ /* 0x040fe20000041810 */
[----:B------:R-:W-:Y:S02]  /*3bf0*/  @!P1 LEA.HI.X R245, R58, R57, R53, 0x1, P0 ;  /* 0x000000393af59211 */ /* 0x000fe400000f0c35 */
[----:B------:R-:W3:Y:S03]  /*3c00*/  MUFU.TANH R99, R99 ;  /* 0x0000006300637308 */ /* 0x000ee60000002400 */
[C---:B------:R-:W-:Y:S01]  /*3c10*/  HMMA.16816.F32.BF16 R4, R20.reuse, R14, R4 ;  /* 0x0000000e1404723c */ /* 0x040fe20000041804 */
[----:B------:R-:W-:Y:S01]  /*3c20*/  FMUL.FTZ R12, R25, UR10 ;  /* 0x0000000a190c7c20 */ /* 0x000fe20008410000 */
[----:B------:R-:W-:Y:S01]  /*3c30*/  FMUL.FTZ R13, R24, UR10 ;  /* 0x0000000a180d7c20 */ /* 0x000fe20008410000 */
[----:B------:R-:W-:Y:S02]  /*3c40*/  FMUL.FTZ R25, R26, UR10 ;  /* 0x0000000a1a197c20 */ /* 0x000fe40008410000 */
[----:B------:R-:W2:Y:S01]  /*3c50*/  MUFU.TANH R97, R97 ;  /* 0x0000006100617308 */ /* 0x000ea20000002400 */
[C---:B-1----:R-:W-:Y:S06]  /*3c60*/  HMMA.16816.F32.BF16 R40, R20.reuse, R32, R40 ;  /* 0x000000201428723c */ /* 0x042fec0000041828 */
[----:B------:R-:W-:Y:S01]  /*3c70*/  HMMA.16816.F32.BF16 R8, R20, R34, R8 ;  /* 0x000000221408723c */ /* 0x000fe20000041808 */
[----:B------:R-:W1:Y:S05]  /*3c80*/  MUFU.TANH R107, R107 ;  /* 0x0000006b006b7308 */ /* 0x000e6a0000002400 */
[----:B------:R-:W-:Y:S01]  /*3c90*/  FMUL.FTZ R14, R17, UR10 ;  /* 0x0000000a110e7c20 */ /* 0x000fe20008410000 */
[----:B------:R-:W-:Y:S01]  /*3ca0*/  SHF.R.S32.HI R17, RZ, 0x1f, R246 ;  /* 0x0000001fff117819 */ /* 0x000fe200000114f6 */
[----:B------:R-:W-:Y:S01]  /*3cb0*/  FMUL.FTZ R19, R19, UR10 ;  /* 0x0000000a13137c20 */ /* 0x000fe20008410000 */
[----:B------:R-:W-:Y:S01]  /*3cc0*/  FMUL.FTZ R15, R16, UR10 ;  /* 0x0000000a100f7c20 */ /* 0x000fe20008410000 */
[----:B------:R-:W-:Y:S01]  /*3cd0*/  FMUL.FTZ R18, R18, UR10 ;  /* 0x0000000a12127c20 */ /* 0x000fe20008410000 */
[----:B------:R-:W-:Y:S01]  /*3ce0*/  LEA.HI R246, R17, R246, RZ, 0x2 ;  /* 0x000000f611f67211 */ /* 0x000fe200078f10ff */
[----:B------:R-:W-:Y:S01]  /*3cf0*/  FMUL.FTZ R7, R7, UR10 ;  /* 0x0000000a07077c20 */ /* 0x000fe20008410000 */
[----:B------:R-:W-:Y:S01]  /*3d00*/  FMUL.FTZ R16, R4, UR10 ;  /* 0x0000000a04107c20 */ /* 0x000fe20008410000 */
[----:B------:R4:W1:Y:S01]  /*3d10*/  MUFU.TANH R175, R19 ;  /* 0x0000001300af7308 */ /* 0x0008620000002400 */
[----:B------:R-:W-:Y:S01]  /*3d20*/  FMUL.FTZ R4, R5, UR10 ;  /* 0x0000000a05047c20 */ /* 0x000fe20008410000 */
[----:B------:R-:W-:Y:S01]  /*3d30*/  FMUL.FTZ R171, R6, UR10 ;  /* 0x0000000a06ab7c20 */ /* 0x000fe20008410000 */
[----:B------:R-:W-:Y:S01]  /*3d40*/  SHF.R.S32.HI R246, RZ, 0x2, R246 ;  /* 0x00000002fff67819 */ /* 0x000fe200000114f6 */
[----:B------:R-:W-:Y:S01]  /*3d50*/  FMUL.FTZ R6, R40, UR10 ;  /* 0x0000000a28067c20 */ /* 0x000fe20008410000 */
[----:B------:R-:W-:Y:S01]  /*3d60*/  FMUL.FTZ R5, R41, UR10 ;  /* 0x0000000a29057c20 */ /* 0x000fe20008410000 */
[----:B------:R-:W-:Y:S01]  /*3d70*/  FMUL.FTZ R21, R42, UR10 ;  /* 0x0000000a2a157c20 */ /* 0x000fe20008410000 */
[----:B------:R-:W-:Y:S01]  /*3d80*/  SHF.L.U32 R17, R51, 0x1, RZ ;  /* 0x0000000133117819 */ /* 0x000fe200000006ff */
[----:B------:R3:W1:Y:S02]  /*3d90*/  MUFU.TANH R31, R7 ;  /* 0x00000007001f7308 */ /* 0x0006640000002400 */
[----:B------:R-:W-:Y:S01]  /*3da0*/  FMUL.FTZ R10, R10, UR10 ;  /* 0x0000000a0a0a7c20 */ /* 0x000fe20008410000 */
[----:B------:R-:W-:Y:S01]  /*3db0*/  FMUL.FTZ R11, R11, UR10 ;  /* 0x0000000a0b0b7c20 */ /* 0x000fe20008410000 */
[----:B------:R-:W-:-:S04]  /*3dc0*/  LOP3.LUT R17, R17, 0x6, RZ, 0xc0, !PT ;  /* 0x0000000611117812 */ /* 0x000fc800078ec0ff */
[----:B------:R-:W1:Y:S01]  /*3dd0*/  MUFU.TANH R110, R110 ;  /* 0x0000006e006e7308 */ /* 0x000e620000002400 */
[----:B----4-:R-:W-:-:S07]  /*3de0*/  FMUL.FTZ R19, R43, UR10 ;  /* 0x0000000a2b137c20 */ /* 0x010fce0008410000 */
[----:B------:R-:W4:Y:S01]  /*3df0*/  MUFU.TANH R103, R103 ;  /* 0x0000006700677308 */ /* 0x000f220000002400 */
[----:B---3--:R-:W-:Y:S01]  /*3e00*/  FMUL.FTZ R7, R8, UR10 ;  /* 0x0000000a08077c20 */ /* 0x008fe20008410000 */
[----:B------:R-:W-:Y:S01]  /*3e10*/  FMUL.FTZ R8, R9, UR10 ;  /* 0x0000000a09087c20 */ /* 0x000fe20008410000 */
[----:B------:R-:W-:-:S04]  /*3e20*/  IADD3 R9, R89, 0x1, R246 ;  /* 0x0000000159097810 */ /* 0x000fc80007ffe0f6 */
[----:B------:R-:W-:Y:S01]  /*3e30*/  IADD3 R9, R39, R9, -R238 ;  /* 0x0000000927097210 */ /* 0x000fe20007ffe8ee */
[----:B------:R-:W3:Y:S03]  /*3e40*/  MUFU.TANH R101, R101 ;  /* 0x0000006500657308 */ /* 0x000ee60000002400 */
[----:B------:R-:W-:-:S04]  /*3e50*/  IADD3 R82, R9, R82, RZ ;  /* 0x0000005209527210 */ /* 0x000fc80007ffe0ff */
[C---:B------:R-:W-:Y:S01]  /*3e60*/  VIMNMX R51, R82.reuse, R39, PT ;  /* 0x0000002752337248 */ /* 0x040fe20003fe0100 */
[----:B------:R-:W1:Y:S01]  /*3e70*/  MUFU.TANH R112, R112 ;  /* 0x0000007000707308 */ /* 0x000e620000002400 */
[----:B------:R-:W-:-:S07]  /*3e80*/  VIADDMNMX R39, R82, 0x8, R39, PT ;  /* 0x0000000852277846 */ /* 0x000fce0003800127 */
[----:B------:R-:W1:Y:S08]  /*3e90*/  MUFU.TANH R113, R113 ;  /* 0x0000007100717308 */ /* 0x000e700000002400 */
        /* <DEDUP_REMOVED lines=36> */
[----:B------:R1:W1:Y:S08]  /*40e0*/  MUFU.TANH R189, R18 ;  /* 0x0000001200bd7308 */ /* 0x0002700000002400 */
        /* <DEDUP_REMOVED lines=10> */
[----:B------:R1:W1:Y:S01]  /*4190*/  MUFU.TANH R35, R11 ;  /* 0x0000000b00237308 */ /* 0x0002620000002400 */
[----:B------:R-:W-:Y:S06]  /*41a0*/  BAR.SYNC.DEFER_BLOCKING 0x0 ;  /* 0x0000000000007b1d */ /* 0x000fec0000010000 */
[----:B--234-:R-:W-:Y:S05]  /*41b0*/  @!P1 BRA `(.L_x_1624) ;  /* 0x00000004007c9947 */ /* 0x01cfea0003800000 */
[----:B------:R-:W-:Y:S05]  /*41c0*/  @!P6 BRA `(.L_x_1625) ;  /* 0x0000000000ece947 */ /* 0x000fea0003800000 */
[----:B------:R-:W2:Y:S01]  /*41d0*/  LDC R9, c[0x0][0x380] ;  /* 0x0000e000ff097b82 */ /* 0x000ea20000000800 */
[----:B------:R-:W-:Y:S01]  /*41e0*/  VIADD R22, R68, 0xffffff00 ;  /* 0xffffff0044167836 */ /* 0x000fe20000000000 */
[----:B-1----:R-:W-:Y:S01]  /*41f0*/  IABS R18, R68 ;  /* 0x0000004400127213 */ /* 0x002fe20000000000 */
[----:B------:R-:W-:-:S03]  /*4200*/  ULDC.64 UR6, c[0x0][0x230] ;  /* 0x00008c0000067ab9 */ /* 0x000fc60000000a00 */
[----:B------:R-:W-:Y:S02]  /*4210*/  IABS R10, R22 ;  /* 0x00000016000a7213 */ /* 0x000fe40000000000 */
[-C--:B--2---:R-:W-:Y:S02]  /*4220*/  IABS R0, R9.reuse ;  /* 0x0000000900007213 */ /* 0x084fe40000000000 */
        /* <DEDUP_REMOVED lines=53> */
.L_x_1625:
[----:B------:R-:W-:-:S04]  /*4580*/  LEA R9, -R54, RZ, 0x8 ;  /* 0x000000ff36097211 */ /* 0x000fc800078e41ff */
[----:B------:R-:W-:-:S07]  /*4590*/  SHF.R.S32.HI R0, RZ, 0x1f, R9 ;  /* 0x0000001fff007819 */ /* 0x000fce0000011409 */
.L_x_1626:
[----:B------:R-:W2:Y:S01]  /*45a0*/  LDC.64 R56, c[0x0][0x218] ;  /* 0x00008600ff387b82 */ /* 0x000ea20000000a00 */
[----:B------:R-:W-:Y:S01]  /*45b0*/  IADD3 R58, P0, R9, R58, RZ ;  /* 0x0000003a093a7210 */ /* 0x000fe20007f1e0ff */
[----:B------:R-:W-:-:S04]  /*45c0*/  IMAD.SHL.U32 R9, R54, 0x40, RZ ;  /* 0x0000004036097824 */ /* 0x000fc800078e00ff */
[----:B------:R-:W-:Y:S01]  /*45d0*/  IMAD.X R53, R0, 0x1, R53, P0 ;  /* 0x0000000100357824 */ /* 0x000fe200000e0635 */
[----:B------:R-:W-:Y:S02]  /*45e0*/  SHF.L.U64.HI R0, R54, 0x6, R55 ;  /* 0x0000000636007819 */ /* 0x000fe40000010237 */
[----:B--2---:R-:W-:-:S04]  /*45f0*/  LEA R244, P1, R58, R56, 0x1 ;  /* 0x000000383af47211 */ /* 0x004fc800078208ff */
        /* <DEDUP_REMOVED lines=16> */
[-C--:B-1----:R-:W-:Y:S01]  /*4700*/  IADD3 R10, P1, R22, R9.reuse, RZ ;  /* 0x00000009160a7210 */ /* 0x082fe20007f3e0ff */
        /* <DEDUP_REMOVED lines=10> */
.L_x_1624:
[----:B------:R-:W-:Y:S01]  /*47b0*/  IMAD.IADD R17, R68, 0x1, R17 ;  /* 0x0000000144117824 */ /* 0x000fe200078e0211 */
[----:B------:R-:W-:Y:S01]  /*47c0*/  ULDC UR6, c[0x0][0x2ec] ;  /* 0x0000bb0000067ab9 */ /* 0x000fe20000000800 */
[----:B------:R-:W-:Y:S02]  /*47d0*/  LEA R150, R150, UR4, 0x1 ;  /* 0x0000000496967c11 */ /* 0x000fe4000f8e08ff */
[C---:B-12---:R-:W-:Y:S01]  /*47e0*/  VIADD R11, R17.reuse, 0x1 ;  /* 0x00000001110b7836 */ /* 0x046fe20000000000 */
[C---:B------:R-:W-:Y:S01]  /*47f0*/  ISETP.GE.AND P1, PT, R17.reuse, R39, PT ;  /* 0x000000271100720c */ /* 0x040fe20003f26270 */
        /* <DEDUP_REMOVED lines=106> */
[----:B------:R-:W-:Y:S01]  /*4ea0*/  VIADD R30, R17, 0xf9 ;  /* 0x000000f9111e7836 */ /* 0x000fe20000000000 */
        /* <DEDUP_REMOVED lines=17> */
[----:B------:R-:W-:Y:S01]  /*4fc0*/  FSEL R161, R110, -INF , !P0 ;  /* 0xff8000006ea17808 */ /* 0x000fe20004000000 */
[----:B------:R-:W-:Y:S01]  /*4fd0*/  VIADD R110, R17, 0xd8 ;  /* 0x000000d8116e7836 */ /* 0x000fe20000000000 */
        /* <DEDUP_REMOVED lines=25> */
[----:B------:R-:W-:Y:S02]  /*5170*/  ISETP.GE.AND P1, PT, R176, R39, PT ;  /* 0x00000027b000720c */ /* 0x000fe40003f26270 */
        /* <DEDUP_REMOVED lines=73> */
[----:B------:R-:W-:Y:S02]  /*5610*/  ISETP.GE.AND P0, PT, R90, R39, PT ;  /* 0x000000275a00720c */ /* 0x000fe40003f06270 */
        /* <DEDUP_REMOVED lines=84> */
[----:B------:R-:W-:Y:S01]  /*5b60*/  MUFU.EX2 R193, R193 ;  /* 0x000000c100c17308 */ /* 0x000fe20000000800 */
[-C--:B------:R-:W-:Y:S01]  /*5b70*/  ISETP.GE.AND P0, PT, R216, R51.reuse, PT ;  /* 0x00000033d800720c */ /* 0x080fe20003f06270 */
[--C-:B------:R-:W-:Y:S01]  /*5b80*/  FFMA.FTZ R181, R181, UR6, -R88.reuse ;  /* 0x00000006b5b57c23 */ /* 0x100fe20008010858 */
[----:B------:R-:W-:Y:S01]  /*5b90*/  FSEL R23, R52, -INF , !P1 ;  /* 0xff80000034177808 */ /* 0x000fe20004800000 */
[--C-:B------:R-:W-:Y:S01]  /*5ba0*/  FFMA.FTZ R52, R197, UR6, -R88.reuse ;  /* 0x00000006c5347c23 */ /* 0x100fe20008010858 */
[----:B------:R-:W-:Y:S01]  /*5bb0*/  FMNMX.FTZ R66, R25, R66, !PT ;  /* 0x0000004219427209 */ /* 0x000fe20007810000 */
[--C-:B------:R-:W-:Y:S01]  /*5bc0*/  FFMA.FTZ R167, R167, UR6, -R88.reuse ;  /* 0x00000006a7a77c23 */ /* 0x100fe20008010858 */
[-C--:B------:R-:W-:Y:S01]  /*5bd0*/  ISETP.GE.AND P1, PT, R214, R51.reuse, PT ;  /* 0x00000033d600720c */ /* 0x080fe20003f26270 */
[----:B------:R-:W-:Y:S01]  /*5be0*/  MUFU.EX2 R144, R144 ;  /* 0x0000009000907308 */ /* 0x000fe20000000800 */
[----:B------:R-:W-:Y:S01]  /*5bf0*/  FSEL R21, R50, -INF , !P0 ;  /* 0xff80000032157808 */ /* 0x000fe20004000000 */
[--C-:B------:R-:W-:Y:S01]  /*5c00*/  FFMA.FTZ R50, R175, UR6, -R88.reuse ;  /* 0x00000006af327c23 */ /* 0x100fe20008010858 */
[----:B------:R-:W-:Y:S01]  /*5c10*/  FMNMX.FTZ R66, R23, R66, !PT ;  /* 0x0000004217427209 */ /* 0x000fe20007810000 */
[--C-:B------:R-:W-:Y:S01]  /*5c20*/  FFMA.FTZ R60, R18, UR6, -R88.reuse ;  /* 0x00000006123c7c23 */ /* 0x100fe20008010858 */
[-C--:B------:R-:W-:Y:S01]  /*5c30*/  ISETP.GE.AND P0, PT, R212, R51.reuse, PT ;  /* 0x00000033d400720c */ /* 0x080fe20003f06270 */
[--C-:B------:R-:W-:Y:S01]  /*5c40*/  FFMA.FTZ R62, R22, UR6, -R88.reuse ;  /* 0x00000006163e7c23 */ /* 0x100fe20008010858 */
[----:B------:R-:W-:Y:S01]  /*5c50*/  FSEL R19, R49, -INF , !P1 ;  /* 0xff80000031137808 */ /* 0x000fe20004800000 */
[----:B------:R-:W-:Y:S01]  /*5c60*/  MUFU.EX2 R187, R187 ;  /* 0x000000bb00bb7308 */ /* 0x000fe20000000800 */
[----:B------:R-:W-:Y:S01]  /*5c70*/  FMNMX.FTZ R66, R21, R66, !PT ;  /* 0x0000004215427209 */ /* 0x000fe20007810000 */
[--C-:B------:R-:W-:Y:S01]  /*5c80*/  FFMA.FTZ R49, R171, UR6, -R88.reuse ;  /* 0x00000006ab317c23 */ /* 0x100fe20008010858 */
[-C--:B------:R-:W-:Y:S01]  /*5c90*/  ISETP.GE.AND P1, PT, R210, R51.reuse, PT ;  /* 0x00000033d200720c */ /* 0x080fe20003f26270 */
[--C-:B------:R-:W-:Y:S01]  /*5ca0*/  FFMA.FTZ R63, R20, UR6, -R88.reuse ;  /* 0x00000006143f7c23 */ /* 0x100fe20008010858 */
[----:B------:R-:W-:Y:S01]  /*5cb0*/  FSEL R17, R48, -INF , !P0 ;  /* 0xff80000030117808 */ /* 0x000fe20004000000 */
[--C-:B------:R-:W-:Y:S01]  /*5cc0*/  FFMA.FTZ R48, R31, UR6, -R88.reuse ;  /* 0x000000061f307c23 */ /* 0x100fe20008010858 */
[----:B------:R-:W-:Y:S01]  /*5cd0*/  FMNMX.FTZ R66, R19, R66, !PT ;  /* 0x0000004213427209 */ /* 0x000fe20007810000 */
[----:B------:R-:W1:Y:S01]  /*5ce0*/  MUFU.EX2 R138, R138 ;  /* 0x0000008a008a7308 */ /* 0x000e620000000800 */
        /* <DEDUP_REMOVED lines=15> */
[----:B------:R-:W2:Y:S01]  /*5de0*/  MUFU.EX2 R134, R134 ;  /* 0x0000008600867308 */ /* 0x000ea20000000800 */
        /* <DEDUP_REMOVED lines=15> */
[----:B------:R-:W3:Y:S01]  /*5ee0*/  MUFU.EX2 R124, R124 ;  /* 0x0000007c007c7308 */ /* 0x000ee20000000800 */
        /* <DEDUP_REMOVED lines=17> */
[----:B------:R4:W-:Y:S01]  /*6000*/  MUFU.EX2 R94, R2 ;  /* 0x00000002005e7308 */ /* 0x0009e20000000800 */
[----:B------:R-:W-:Y:S01]  /*6010*/  FSEL R161, R86, -INF , !P1 ;  /* 0xff80000056a17808 */ /* 0x000fe20004800000 */
[--C-:B------:R-:W-:Y:S01]  /*6020*/  FFMA.FTZ R86, R195, UR6, -R88.reuse ;  /* 0x00000006c3567c23 */ /* 0x100fe20008010858 */
[----:B------:R-:W-:Y:S01]  /*6030*/  FMNMX.FTZ R66, R235, R66, !PT ;  /* 0x00000042eb427209 */ /* 0x000fe20007810000 */
[--C-:B------:R-:W-:Y:S01]  /*6040*/  FFMA.FTZ R69, R69, UR6, -R88.reuse ;  /* 0x0000000645457c23 */ /* 0x100fe20008010858 */
[----:B------:R-:W-:Y:S01]  /*6050*/  ISETP.GE.AND P1, PT, R192, R51, PT ;  /* 0x00000033c000720c */ /* 0x000fe20003f26270 */
[----:B------:R-:W-:Y:S01]  /*6060*/  FFMA.FTZ R93, R93, UR6, -R88 ;  /* 0x000000065d5d7c23 */ /* 0x000fe20008010858 */
[----:B------:R-:W-:Y:S01]  /*6070*/  FSEL R173, R99, -INF , !P0 ;  /* 0xff80000063ad7808 */ /* 0x000fe20004000000 */
[----:B------:R-:W-:Y:S01]  /*6080*/  MUFU.EX2 R120, R120 ;  /* 0x0000007800787308 */ /* 0x000fe20000000800 */
[----:B------:R-:W-:-:S02]  /*6090*/  FMNMX.FTZ R66, R161, R66, !PT ;  /* 0x00000042a1427209 */ /* 0x000fc40007810000 */
[-C--:B------:R-:W-:Y:S02]  /*60a0*/  ISETP.GE.AND P0, PT, R190, R51.reuse, PT ;  /* 0x00000033be00720c */ /* 0x080fe40003f06270 */
[----:B------:R-:W-:Y:S02]  /*60b0*/  FSEL R227, R97, -INF , !P1 ;  /* 0xff80000061e37808 */ /* 0x000fe40004800000 */
[----:B------:R-:W-:Y:S01]  /*60c0*/  FMNMX.FTZ R66, R173, R66, !PT ;  /* 0x00000042ad427209 */ /* 0x000fe20007810000 */
[----:B------:R-:W-:Y:S01]  /*60d0*/  MUFU.EX2 R149, R149 ;  /* 0x0000009500957308 */ /* 0x000fe20000000800 */
[----:B------:R-:W-:Y:S01]  /*60e0*/  ISETP.GE.AND P1, PT, R92, R51, PT ;  /* 0x000000335c00720c */ /* 0x000fe20003f26270 */
[----:B----4-:R-:W-:Y:S01]  /*60f0*/  FFMA.FTZ R2, R179, UR6, -R88 ;  /* 0x00000006b3027c23 */ /* 0x010fe20008010858 */
[----:B------:R-:W-:Y:S02]  /*6100*/  FSEL R225, R103, -INF , !P0 ;  /* 0xff80000067e17808 */ /* 0x000fe40004000000 */
[----:B------:R-:W-:-:S02]  /*6110*/  FMNMX.FTZ R66, R227, R66, !PT ;  /* 0x00000042e3427209 */ /* 0x000fc40007810000 */
[-C--:B------:R-:W-:Y:S01]  /*6120*/  ISETP.GE.AND P0, PT, R188, R51.reuse, PT ;  /* 0x00000033bc00720c */ /* 0x080fe20003f06270 */
[----:B------:R4:W-:Y:S01]  /*6130*/  MUFU.EX2 R92, R2 ;  /* 0x00000002005c7308 */ /* 0x0009e20000000800 */
[----:B------:R-:W-:Y:S02]  /*6140*/  FSEL R179, R101, -INF , !P1 ;  /* 0xff80000065b37808 */ /* 0x000fe40004800000 */
[----:B------:R-:W-:Y:S02]  /*6150*/  FMNMX.FTZ R66, R225, R66, !PT ;  /* 0x00000042e1427209 */ /* 0x000fe40007810000 */
[----:B------:R-:W-:Y:S02]  /*6160*/  ISETP.GE.AND P1, PT, R186, R51, PT ;  /* 0x00000033ba00720c */ /* 0x000fe40003f26270 */
        /* <DEDUP_REMOVED lines=12> */
[----:B------:R-:W-:Y:S01]  /*6230*/  MUFU.EX2 R104, R104 ;  /* 0x0000006800687308 */ /* 0x000fe20000000800 */
        /* <DEDUP_REMOVED lines=10> */
[----:B------:R-:W-:Y:S02]  /*62e0*/  ISETP.GE.AND P1, PT, R174, R51, PT ;  /* 0x00000033ae00720c */ /* 0x000fe40003f26270 */
        /* <DEDUP_REMOVED lines=40> */
[-C--:B------:R-:W-:Y:S01]  /*6570*/  ISETP.GE.AND P0, PT, R148, R51.reuse, PT ;  /* 0x000000339400720c */ /* 0x080fe20003f06270 */
[----:B------:R-:W-:Y:S01]  /*6580*/  IMAD R148, R3, 0x2, R150 ;  /* 0x0000000203947824 */ /* 0x000fe200078e0296 */
[----:B------:R-:W-:Y:S02]  /*6590*/  FSEL R177, R177, -INF , !P1 ;  /* 0xff800000b1b17808 */ /* 0x000fe40004800000 */
[----:B------:R-:W-:Y:S01]  /*65a0*/  FMNMX.FTZ R66, R185, R66, !PT ;  /* 0x00000042b9427209 */ /* 0x000fe20007810000 */
[----:B------:R-:W-:Y:S01]  /*65b0*/  MUFU.EX2 R89, R89 ;  /* 0x0000005900597308 */ /* 0x000fe20000000800 */
[----:B------:R-:W-:Y:S01]  /*65c0*/  ISETP.GE.AND P1, PT, R78, R51, PT ;  /* 0x000000334e00720c */ /* 0x000fe20003f26270 */
[----:B------:R-:W-:Y:S01]  /*65d0*/  LDSM.16.MT88.4 R44, [R148+0x5400] ;  /* 0x00540000942c783b */ /* 0x000fe20000004200 */
        /* <DEDUP_REMOVED lines=30> */
[----:B----4-:R-:W-:Y:S02]  /*67c0*/  FSEL R119, R132, -INF , !P0 ;  /* 0xff80000084777808 */ /* 0x010fe40004000000 */
        /* <DEDUP_REMOVED lines=9> */
[-C--:B------:R-:W-:Y:S01]  /*6860*/  ISETP.GE.AND P0, PT, R72, R51.reuse, PT ;  /* 0x000000334800720c */ /* 0x080fe20003f06270 */
[--C-:B------:R-:W-:Y:S01]  /*6870*/  FFMA.FTZ R72, R107, UR6, -R88.reuse ;  /* 0x000000066b487c23 */ /* 0x100fe20008010858 */
[----:B------:R-:W-:Y:S02]  /*6880*/  FSEL R111, R12, -INF , !P1 ;  /* 0xff8000000c6f7808 */ /* 0x000fe40004800000 */
[----:B------:R-:W-:Y:S01]  /*6890*/  FMNMX.FTZ R66, R113, R66, !PT ;  /* 0x0000004271427209 */ /* 0x000fe20007810000 */
[----:B------:R-:W-:Y:S01]  /*68a0*/  MUFU.EX2 R80, R80 ;  /* 0x0000005000507308 */ /* 0x000fe20000000800 */
[----:B------:R-:W-:Y:S01]  /*68b0*/  ISETP.GE.AND P1, PT, R70, R51, PT ;  /* 0x000000334600720c */ /* 0x000fe20003f26270 */
[----:B------:R-:W-:Y:S01]  /*68c0*/  FFMA.FTZ R70, R95, UR6, -R88 ;  /* 0x000000065f467c23 */ /* 0x000fe20008010858 */
[----:B------:R-:W-:Y:S02]  /*68d0*/  FSEL R109, R15, -INF , !P0 ;  /* 0xff8000000f6d7808 */ /* 0x000fe40004000000 */
[----:B------:R-:W-:-:S02]  /*68e0*/  FMNMX.FTZ R66, R111, R66, !PT ;  /* 0x000000426f427209 */ /* 0x000fc40007810000 */
[-C--:B------:R-:W-:Y:S01]  /*68f0*/  ISETP.GE.AND P0, PT, R68, R51.reuse, PT ;  /* 0x000000334400720c */ /* 0x080fe20003f06270 */
[----:B------:R-:W-:Y:S01]  /*6900*/  FFMA.FTZ R68, R28, UR6, -R88 ;  /* 0x000000061c447c23 */ /* 0x000fe20008010858 */
[----:B------:R-:W-:Y:S01]  /*6910*/  FSEL R107, R14, -INF , !P1 ;  /* 0xff8000000e6b7808 */ /* 0x000fe20004800000 */
[----:B------:R-:W-:Y:S01]  /*6920*/  MUFU.EX2 R81, R81 ;  /* 0x0000005100517308 */ /* 0x000fe20000000800 */
[----:B------:R-:W-:Y:S01]  /*6930*/  FMNMX.FTZ R66, R109, R66, !PT ;  /* 0x000000426d427209 */ /* 0x000fe20007810000 */
[----:B------:R-:W-:Y:S01]  /*6940*/  LDSM.16.MT88.4 R12, [R150+0x5000] ;  /* 0x00500000960c783b */ /* 0x000fe20000004200 */
[-C--:B------:R-:W-:Y:S02]  /*6950*/  ISETP.GE.AND P1, PT, R42, R51.reuse, PT ;  /* 0x000000332a00720c */ /* 0x080fe40003f26270 */
[----:B------:R-:W-:Y:S02]  /*6960*/  FSEL R105, R16, -INF , !P0 ;  /* 0xff80000010697808 */ /* 0x000fe40004000000 */
[----:B------:R-:W-:Y:S01]  /*6970*/  FMNMX.FTZ R66, R107, R66, !PT ;  /* 0x000000426b427209 */ /* 0x000fe20007810000 */
[----:B------:R-:W-:Y:S01]  /*6980*/  MUFU.EX2 R79, R79 ;  /* 0x0000004f004f7308 */ /* 0x000fe20000000800 */
[----:B------:R-:W-:-:S02]  /*6990*/  ISETP.GE.AND P0, PT, R40, R51, PT ;  /* 0x000000332800720c */ /* 0x000fc40003f06270 */
[----:B------:R-:W-:Y:S02]  /*69a0*/  FSEL R103, R4, -INF , !P1 ;  /* 0xff80000004677808 */ /* 0x000fe40004800000 */
[----:B------:R-:W-:Y:S02]  /*69b0*/  FMNMX.FTZ R66, R105, R66, !PT ;  /* 0x0000004269427209 */ /* 0x000fe40007810000 */
[-C--:B------:R-:W-:Y:S01]  /*69c0*/  ISETP.GE.AND P1, PT, R34, R51.reuse, PT ;  /* 0x000000332200720c */ /* 0x080fe20003f26270 */
[----:B------:R-:W-:Y:S01]  /*69d0*/  MUFU.EX2 R76, R76 ;  /* 0x0000004c004c7308 */ /* 0x000fe20000000800 */
[----:B------:R-:W-:Y:S02]  /*69e0*/  FSEL R101, R6, -INF , !P0 ;  /* 0xff80000006657808 */ /* 0x000fe40004000000 */
[----:B------:R-:W-:Y:S02]  /*69f0*/  FMNMX.FTZ R66, R103, R66, !PT ;  /* 0x0000004267427209 */ /* 0x000fe40007810000 */
[----:B------:R-:W-:-:S02]  /*6a00*/  ISETP.GE.AND P0, PT, R32, R51, PT ;  /* 0x000000332000720c */ /* 0x000fc40003f06270 */
[----:B------:R-:W-:Y:S01]  /*6a10*/  FSEL R99, R5, -INF , !P1 ;  /* 0xff80000005637808 */ /* 0x000fe20004800000 */
[----:B------:R-:W-:Y:S01]  /*6a20*/  MUFU.EX2 R77, R77 ;  /* 0x0000004d004d7308 */ /* 0x000fe20000000800 */
[----:B------:R-:W-:Y:S02]  /*6a30*/  FMNMX.FTZ R66, R101, R66, !PT ;  /* 0x0000004265427209 */ /* 0x000fe40007810000 */
[----:B------:R-:W-:Y:S02]  /*6a40*/  ISETP.GE.AND P1, PT, R30, R51, PT ;  /* 0x000000331e00720c */ /* 0x000fe40003f26270 */
[----:B------:R-:W-:Y:S02]  /*6a50*/  FSEL R97, R7, -INF , !P0 ;  /* 0xff80000007617808 */ /* 0x000fe40004000000 */
[----:B------:R-:W-:Y:S01]  /*6a60*/  FMNMX.FTZ R66, R99, R66, !PT ;  /* 0x0000004263427209 */ /* 0x000fe20007810000 */
[----:B------:R-:W-:Y:S01]  /*6a70*/  MUFU.EX2 R75, R75 ;  /* 0x0000004b004b7308 */ /* 0x000fe20000000800 */
[----:B------:R-:W-:-:S02]  /*6a80*/  FSEL R95, R8, -INF , !P1 ;  /* 0xff800000085f7808 */ /* 0x000fc40004800000 */
[----:B----4-:R-:W-:Y:S01]  /*6a90*/  FMNMX.FTZ R2, R97, R66, !PT ;  /* 0x0000004261027209 */ /* 0x010fe20007810000 */
[----:B------:R-:W-:Y:S01]  /*6aa0*/  FFMA.FTZ R66, R140, UR6, -R88 ;  /* 0x000000068c427c23 */ /* 0x000fe20008010858 */
[----:B-1----:R-:W-:Y:S02]  /*6ab0*/  F2FP.BF16.F32.PACK_AB R31, R138, R187 ;  /* 0x000000bb8a1f723e */ /* 0x002fe400000010ff */
        /* <DEDUP_REMOVED lines=12> */
[----:B-1----:R-:W-:-:S02]  /*6b80*/  FMNMX.FTZ R2, R4, R5, !PT ;  /* 0x0000000504027209 */ /* 0x002fc40007810000 */
[----:B------:R-:W-:Y:S02]  /*6b90*/  LDSM.16.MT88.4 R4, [R150+0x5400] ;  /* 0x005400009604783b */ /* 0x000fe40000004200 */
[C---:B------:R-:W-:Y:S01]  /*6ba0*/  FSETP.NEU.FTZ.AND P0, PT, R2.reuse, -INF , PT ;  /* 0xff8000000200780b */ /* 0x040fe20003f1d000 */
[----:B------:R-:W-:Y:S02]  /*6bb0*/  FMUL.FTZ R90, R2, UR6 ;  /* 0x00000006025a7c20 */ /* 0x000fe40008410000 */
[----:B------:R-:W-:Y:S03]  /*6bc0*/  MUFU.EX2 R64, R64 ;  /* 0x0000004000407308 */ /* 0x000fe60000000800 */
[----:B------:R-:W-:Y:S02]  /*6bd0*/  FSEL R90, R90, RZ, P0 ;  /* 0x000000ff5a5a7208 */ /* 0x000fe40000000000 */
[----:B------:R-:W-:-:S03]  /*6be0*/  ISETP.GE.AND P0, PT, R38, 0x2, PT ;  /* 0x000000022600780c */ /* 0x000fc60003f06270 */
[--C-:B------:R-:W-:Y:S01]  /*6bf0*/  FFMA.FTZ R197, R157, UR6, -R90.reuse ;  /* 0x000000069dc57c23 */ /* 0x100fe2000801085a */
[--C-:B------:R-:W-:Y:S01]  /*6c00*/  FFMA.FTZ R146, R153, UR6, -R90.reuse ;  /* 0x0000000699927c23 */ /* 0x100fe2000801085a */
[--C-:B------:R-:W-:Y:S01]  /*6c10*/  FFMA.FTZ R189, R143, UR6, -R90.reuse ;  /* 0x000000068fbd7c23 */ /* 0x100fe2000801085a */
[--C-:B------:R-:W-:Y:S01]  /*6c20*/  FFMA.FTZ R140, R43, UR6, -R90.reuse ;  /* 0x000000062b8c7c23 */ /* 0x100fe2000801085a */
[--C-:B------:R-:W-:Y:S01]  /*6c30*/  FFMA.FTZ R126, R27, UR6, -R90.reuse ;  /* 0x000000061b7e7c23 */ /* 0x100fe2000801085a */
[--C-:B------:R-:W-:Y:S01]  /*6c40*/  FFMA.FTZ R157, R25, UR6, -R90.reuse ;  /* 0x00000006199d7c23 */ /* 0x100fe2000801085a */
[----:B------:R-:W-:Y:S01]  /*6c50*/  MUFU.EX2 R197, R197 ;  /* 0x000000c500c57308 */ /* 0x000fe20000000800 */
[----:B------:R-:W1:Y:S01]  /*6c60*/  LDSM.16.MT88.4 R24, [R148+0x5000] ;  /* 0x005000009418783b */ /* 0x000e620000004200 */
[--C-:B------:R-:W-:Y:S01]  /*6c70*/  FFMA.FTZ R171, R29, UR6, -R90.reuse ;  /* 0x000000061dab7c23 */ /* 0x100fe2000801085a */
[----:B------:R-:W-:Y:S01]  /*6c80*/  F2FP.BF16.F32.PACK_AB R29, R144, R193 ;  /* 0x000000c1901d723e */ /* 0x000fe200000010ff */
        /* <DEDUP_REMOVED lines=8> */
[----:B------:R-:W5:Y:S01]  /*6d10*/  LDSM.16.MT88.4 R20, [R150+0x5800] ;  /* 0x005800009614783b */ /* 0x000f620000004200 */
[--C-:B------:R-:W-:Y:S01]  /*6d20*/  FFMA.FTZ R3, R9, UR6, -R90.reuse ;  /* 0x0000000609037c23 */ /* 0x100fe2000801085a */
[----:B--2---:R-:W-:Y:S01]  /*6d30*/  F2FP.BF16.F32.PACK_AB R41, R134, R181 ;  /* 0x000000b58629723e */ /* 0x004fe200000010ff */
[--C-:B------:R-:W-:Y:S01]  /*6d40*/  FFMA.FTZ R108, R33, UR6, -R90.reuse ;  /* 0x00000006216c7c23 */ /* 0x100fe2000801085a */
[----:B------:R-:W-:Y:S01]  /*6d50*/  MUFU.EX2 R189, R189 ;  /* 0x000000bd00bd7308 */ /* 0x000fe20000000800 */
[----:B---3--:R-:W-:Y:S01]  /*6d60*/  F2FP.BF16.F32.PACK_AB R43, R124, R167 ;  /* 0x000000a77c2b723e */ /* 0x008fe200000010ff */
[----:B------:R-:W2:Y:S01]  /*6d70*/  LDSM.16.MT88.4 R32, [R148+0x5800] ;  /* 0x005800009420783b */ /* 0x000ea20000004200 */
        /* <DEDUP_REMOVED lines=30> */
[C---:B------:R-:W-:Y:S01]  /*6f60*/  HMMA.16816.F32.BF16 R16, R28.reuse, R12, RZ ;  /* 0x0000000c1c10723c */ /* 0x040fe200000418ff */
[----:B------:R-:W-:Y:S01]  /*6f70*/  FFMA.FTZ R162, R201, UR6, -R90 ;  /* 0x00000006c9a27c23 */ /* 0x000fe2000801085a */
[----:B------:R-:W-:Y:S01]  /*6f80*/  FADD.FTZ R144, R193, R144 ;  /* 0x00000090c1907221 */ /* 0x000fe20000010000 */
[----:B------:R-:W-:Y:S01]  /*6f90*/  FADD.FTZ R146, R197, R146 ;  /* 0x00000092c5927221 */ /* 0x000fe20000010000 */
[--C-:B------:R-:W-:Y:S01]  /*6fa0*/  FFMA.FTZ R191, R191, UR6, -R90.reuse ;  /* 0x00000006bfbf7c23 */ /* 0x100fe2000801085a */
[----:B------:R-:W-:Y:S01]  /*6fb0*/  FFMA.FTZ R177, R177, UR6, -R90 ;  /* 0x00000006b1b17c23 */ /* 0x000fe2000801085a */
[C---:B------:R-:W-:Y:S01]  /*6fc0*/  HMMA.16816.F32.BF16 R12, R28.reuse, R14, RZ ;  /* 0x0000000e1c0c723c */ /* 0x040fe200000418ff */
[----:B------:R-:W3:Y:S01]  /*6fd0*/  MUFU.EX2 R126, R126 ;  /* 0x0000007e007e7308 */ /* 0x000ee20000000800 */
[----:B----4-:R-:W-:Y:S01]  /*6fe0*/  F2FP.BF16.F32.PACK_AB R40, R128, R175 ;  /* 0x000000af8028723e */ /* 0x010fe200000010ff */
[----:B------:R-:W-:Y:S01]  /*6ff0*/  FADD.FTZ R189, R189, R146 ;  /* 0x00000092bdbd7221 */ /* 0x000fe20000010000 */
[--C-:B------:R-:W-:Y:S01]  /*7000*/  FFMA.FTZ R165, R165, UR6, -R90.reuse ;  /* 0x00000006a5a57c23 */ /* 0x100fe2000801085a */
[--C-:B------:R-:W-:Y:S01]  /*7010*/  FFMA.FTZ R119, R119, UR6, -R90.reuse ;  /* 0x0000000677777c23 */ /* 0x100fe2000801085a */
[C---:B-1----:R-:W-:Y:S01]  /*7020*/  HMMA.16816.F32.BF16 R8, R28.reuse, R24, RZ ;  /* 0x000000181c08723c */ /* 0x042fe200000418ff */
[----:B------:R-:W-:Y:S01]  /*7030*/  FADD.FTZ R140, R140, R189 ;  /* 0x000000bd8c8c7221 */ /* 0x000fe20000010000 */
[--C-:B------:R-:W-:Y:S01]  /*7040*/  FFMA.FTZ R117, R117, UR6, -R90.reuse ;  /* 0x0000000675757c23 */ /* 0x100fe2000801085a */
[----:B------:R-:W-:Y:S01]  /*7050*/  MUFU.EX2 R157, R157 ;  /* 0x0000009d009d7308 */ /* 0x000fe20000000800 */
[--C-:B------:R-:W-:Y:S01]  /*7060*/  FFMA.FTZ R113, R113, UR6, -R90.reuse ;  /* 0x0000000671717c23 */ /* 0x100fe2000801085a */
[--C-:B------:R-:W-:Y:S01]  /*7070*/  FFMA.FTZ R111, R111, UR6, -R90.reuse ;  /* 0x000000066f6f7c23 */ /* 0x100fe2000801085a */
[----:B------:R-:W-:Y:S01]  /*7080*/  HMMA.16816.F32.BF16 R28, R28, R26, RZ ;  /* 0x0000001a1c1c723c */ /* 0x000fe200000418ff */
[----:B------:R-:W-:Y:S01]  /*7090*/  F2FP.BF16.F32.PACK_AB R25, R120, R163 ;  /* 0x000000a37819723e */ /* 0x000fe200000010ff */
[--C-:B------:R-:W-:Y:S01]  /*70a0*/  FFMA.FTZ R109, R109, UR6, -R90.reuse ;  /* 0x000000066d6d7c23 */ /* 0x100fe2000801085a */
[--C-:B------:R-:W-:Y:S01]  /*70b0*/  FFMA.FTZ R107, R107, UR6, -R90.reuse ;  /* 0x000000066b6b7c23 */ /* 0x100fe2000801085a */
[--C-:B------:R-:W-:Y:S01]  /*70c0*/  FFMA.FTZ R105, R105, UR6, -R90.reuse ;  /* 0x0000000669697c23 */ /* 0x100fe2000801085a */
[----:B------:R-:W1:Y:S01]  /*70d0*/  MUFU.EX2 R118, R118 ;  /* 0x0000007600767308 */ /* 0x000e620000000800 */
[----:B---3--:R-:W-:Y:S01]  /*70e0*/  F2FP.BF16.F32.PACK_AB R42, R126, R171 ;  /* 0x000000ab7e2a723e */ /* 0x008fe200000010ff */
[--C-:B------:R-:W-:Y:S01]  /*70f0*/  FFMA.FTZ R103, R103, UR6, -R90.reuse ;  /* 0x0000000667677c23 */ /* 0x100fe2000801085a */
[----:B------:R-:W-:Y:S01]  /*7100*/  F2FP.BF16.F32.PACK_AB R27, R112, R149 ;  /* 0x00000095701b723e */ /* 0x000fe200000010ff */
[----:B------:R-:W-:-:S04]  /*7110*/  FFMA.FTZ R251, R95, UR6, -R90 ;  /* 0x000000065ffb7c23 */ /* 0x000fc8000801085a */
[----:B------:R-:W-:Y:S01]  /*7120*/  MUFU.EX2 R153, R153 ;  /* 0x0000009900997308 */ /* 0x000fe20000000800 */
[C---:B------:R-:W-:Y:S06]  /*7130*/  HMMA.16816.F32.BF16 R16, R40.reuse, R4, R16 ;  /* 0x000000042810723c */ /* 0x040fec0000041810 */
[----:B------:R-:W-:Y:S01]  /*7140*/  HMMA.16816.F32.BF16 R12, R40, R6, R12 ;  /* 0x00000006280c723c */ /* 0x000fe2000004180c */
[----:B------:R-:W3:Y:S01]  /*7150*/  MUFU.EX2 R110, R110 ;  /* 0x0000006e006e7308 */ /* 0x000ee20000000800 */
[----:B------:R-:W4:Y:S01]  /*7160*/  LDSM.16.MT88.4 R4, [R150+0x5c00] ;  /* 0x005c00009604783b */ /* 0x000f220000004200 */
[----:B-1----:R-:W-:-:S03]  /*7170*/  F2FP.BF16.F32.PACK_AB R24, R118, R157 ;  /* 0x0000009d7618723e */ /* 0x002fc600000010ff */
[C---:B------:R-:W-:Y:S03]  /*7180*/  HMMA.16816.F32.BF16 R8, R40.reuse, R44, R8 ;  /* 0x0000002c2808723c */ /* 0x040fe60000041808 */
[----:B------:R-:W-:Y:S03]  /*7190*/  MUFU.EX2 R143, R143 ;  /* 0x0000008f008f7308 */ /* 0x000fe60000000800 */
[----:B------:R-:W-:Y:S01]  /*71a0*/  HMMA.16816.F32.BF16 R28, R40, R46, R28 ;  /* 0x0000002e281c723c */ /* 0x000fe2000004181c */
[----:B------:R-:W1:Y:S04]  /*71b0*/  LDSM.16.MT88.4 R40, [R148+0x5c00] ;  /* 0x005c00009428783b */ /* 0x000e680000004200 */
[----:B------:R-:W4:Y:S01]  /*71c0*/  MUFU.EX2 R106, R106 ;  /* 0x0000006a006a7308 */ /* 0x000f220000000800 */
[----:B---3--:R-:W-:Y:S01]  /*71d0*/  F2FP.BF16.F32.PACK_AB R26, R110, R153 ;  /* 0x000000996e1a723e */ /* 0x008fe200000010ff */
[----:B------:R-:W-:Y:S06]  /*71e0*/  LDSM.16.MT88.4 R44, [R148+0x6000] ;  /* 0x00600000942c783b */ /* 0x000fec0000004200 */
[----:B------:R-:W-:Y:S01]  /*71f0*/  MUFU.EX2 R3, R3 ;  /* 0x0000000300037308 */ /* 0x000fe20000000800 */
[C---:B-----5:R-:W-:Y:S06]  /*7200*/  HMMA.16816.F32.BF16 R16, R24.reuse, R20, R16 ;  /* 0x000000141810723c */ /* 0x060fec0000041810 */
[C---:B------:R-:W-:Y:S01]  /*7210*/  HMMA.16816.F32.BF16 R12, R24.reuse, R22, R12 ;  /* 0x00000016180c723c */ /* 0x040fe2000004180c */
[----:B------:R-:W3:Y:S01]  /*7220*/  MUFU.EX2 R108, R108 ;  /* 0x0000006c006c7308 */ /* 0x000ee20000000800 */
[----:B------:R-:W5:Y:S04]  /*7230*/  LDSM.16.MT88.4 R20, [R150+0x6000] ;  /* 0x006000009614783b */ /* 0x000f680000004200 */
[C---:B--2---:R-:W-:Y:S03]  /*7240*/  HMMA.16816.F32.BF16 R8, R24.reuse, R32, R8 ;  /* 0x000000201808723c */ /* 0x044fe60000041808 */
[----:B------:R-:W-:Y:S03]  /*7250*/  MUFU.EX2 R114, R114 ;  /* 0x0000007200727308 */ /* 0x000fe60000000800 */
[----:B------:R-:W-:Y:S01]  /*7260*/  HMMA.16816.F32.BF16 R28, R24, R34, R28 ;  /* 0x00000022181c723c */ /* 0x000fe2000004181c */
[----:B------:R-:W-:-:S04]  /*7270*/  F2FP.BF16.F32.PACK_AB R33, R100, R133 ;  /* 0x000000856421723e */ /* 0x000fc800000010ff */
[----:B------:R-:W2:Y:S02]  /*7280*/  MUFU.EX2 R147, R147 ;  /* 0x0000009300937308 */ /* 0x000ea40000000800 */
[----:B------:R-:W-:Y:S02]  /*7290*/  F2FP.BF16.F32.PACK_AB R25, R104, R139 ;  /* 0x0000008b6819723e */ /* 0x000fe400000010ff */
[----:B------:R-:W-:Y:S02]  /*72a0*/  F2FP.BF16.F32.PACK_AB R27, R102, R137 ;  /* 0x00000089661b723e */ /* 0x000fe400000010ff */
[----:B----4-:R-:W-:Y:S02]  /*72b0*/  F2FP.BF16.F32.PACK_AB R24, R106, R143 ;  /* 0x0000008f6a18723e */ /* 0x010fe400000010ff */
[----:B---3--:R-:W-:Y:S01]  /*72c0*/  F2FP.BF16.F32.PACK_AB R26, R108, R3 ;  /* 0x000000036c1a723e */ /* 0x008fe200000010ff */
[----:B------:R-:W-:Y:S01]  /*72d0*/  MUFU.EX2 R116, R116 ;  /* 0x0000007400747308 */ /* 0x000fe20000000800 */
[----:B------:R-:W-:-:S05]  /*72e0*/  F2FP.BF16.F32.PACK_AB R35, R98, R129 ;  /* 0x000000816223723e */ /* 0x000fca00000010ff */
[----:B------:R-:W-:Y:S02]  /*72f0*/  HMMA.16816.F32.BF16 R16, R24, R4, R16 ;  /* 0x000000041810723c */ /* 0x000fe40000041810 */
[----:B------:R-:W3:Y:S01]  /*7300*/  MUFU.EX2 R159, R159 ;  /* 0x0000009f009f7308 */ /* 0x000ee20000000800 */
[----:B--2---:R-:W-:-:S03]  /*7310*/  F2FP.BF16.F32.PACK_AB R32, R147, R114 ;  /* 0x000000729320723e */ /* 0x004fc600000010ff */
[C---:B------:R-:W-:Y:S01]  /*7320*/  HMMA.16816.F32.BF16 R12, R24.reuse, R6, R12 ;  /* 0x00000006180c723c */ /* 0x040fe2000004180c */
[----:B------:R-:W2:Y:S03]  /*7330*/  LDSM.16.MT88.4 R4, [R150+0x6400] ;  /* 0x006400009604783b */ /* 0x000ea60000004200 */
[----:B------:R-:W-:Y:S02]  /*7340*/  MUFU.EX2 R122, R122 ;  /* 0x0000007a007a7308 */ /* 0x000fe40000000800 */
[C---:B-1----:R-:W-:Y:S06]  /*7350*/  HMMA.16816.F32.BF16 R8, R24.reuse, R40, R8 ;  /* 0x000000281808723c */ /* 0x042fec0000041808 */
[----:B------:R-:W-:Y:S01]  /*7360*/  HMMA.16816.F32.BF16 R28, R24, R42, R28 ;  /* 0x0000002a181c723c */ /* 0x000fe2000004181c */
[----:B---3--:R-:W-:Y:S01]  /*7370*/  F2FP.BF16.F32.PACK_AB R34, R159, R116 ;  /* 0x000000749f22723e */ /* 0x008fe200000010ff */
[----:B------:R-:W1:Y:S01]  /*7380*/  LDSM.16.MT88.4 R40, [R148+0x6400] ;  /* 0x006400009428783b */ /* 0x000e620000004200 */
[----:B------:R-:W3:Y:S03]  /*7390*/  MUFU.EX2 R161, R161 ;  /* 0x000000a100a17308 */ /* 0x000ee60000000800 */
[----:B------:R-:W4:Y:S02]  /*73a0*/  LDSM.16.MT88.4 R24, [R150+0x6800] ;  /* 0x006800009618783b */ /* 0x000f240000004200 */
[C---:B-----5:R-:W-:Y:S03]  /*73b0*/  HMMA.16816.F32.BF16 R16, R32.reuse, R20, R16 ;  /* 0x000000142010723c */ /* 0x060fe60000041810 */
[----:B------:R-:W-:Y:S03]  /*73c0*/  MUFU.EX2 R173, R173 ;  /* 0x000000ad00ad7308 */ /* 0x000fe60000000800 */
[----:B------:R-:W-:Y:S01]  /*73d0*/  HMMA.16816.F32.BF16 R12, R32, R22, R12 ;  /* 0x00000016200c723c */ /* 0x000fe2000004180c */
[----:B------:R-:W-:-:S04]  /*73e0*/  F2FP.BF16.F32.PACK_AB R21, R96, R125 ;  /* 0x0000007d6015723e */ /* 0x000fc800000010ff */
[----:B------:R-:W5:Y:S01]  /*73f0*/  MUFU.EX2 R130, R130 ;  /* 0x0000008200827308 */ /* 0x000f620000000800 */
[----:B------:R-:W-:Y:S01]  /*7400*/  HMMA.16816.F32.BF16 R8, R32, R44, R8 ;  /* 0x0000002c2008723c */ /* 0x000fe20000041808 */
[----:B------:R-:W-:Y:S02]  /*7410*/  F2FP.BF16.F32.PACK_AB R23, R94, R121 ;  /* 0x000000795e17723e */ /* 0x000fe400000010ff */
[----:B---3--:R-:W-:-:S03]  /*7420*/  F2FP.BF16.F32.PACK_AB R20, R161, R122 ;  /* 0x0000007aa114723e */ /* 0x008fc600000010ff */
[----:B------:R-:W-:Y:S01]  /*7430*/  HMMA.16816.F32.BF16 R28, R32, R46, R28 ;  /* 0x0000002e201c723c */ /* 0x000fe2000004181c */
[----:B------:R-:W3:Y:S01]  /*7440*/  LDSM.16.MT88.4 R32, [R148+0x6800] ;  /* 0x006800009420783b */ /* 0x000ee20000004200 */
        /* <DEDUP_REMOVED lines=9> */
[C---:B-1----:R-:W-:Y:S06]  /*74e0*/  HMMA.16816.F32.BF16 R8, R20.reuse, R40, R8 ;  /* 0x000000281408723c */ /* 0x042fec0000041808 */
[----:B------:R-:W-:Y:S01]  /*74f0*/  HMMA.16816.F32.BF16 R28, R20, R42, R28 ;  /* 0x0000002a141c723c */ /* 0x000fe2000004181c */
[----:B------:R-:W-:Y:S01]  /*7500*/  MUFU.EX2 R142, R142 ;  /* 0x0000008e008e7308 */ /* 0x000fe20000000800 */
[----:B------:R-:W-:-:S05]  /*7510*/  F2FP.BF16.F32.PACK_AB R41, R84, R87 ;  /* 0x000000575429723e */ /* 0x000fca00000010ff */
[----:B------:R-:W-:Y:S02]  /*7520*/  F2FP.BF16.F32.PACK_AB R21, R92, R115 ;  /* 0x000000735c15723e */ /* 0x000fe400000010ff */
[----:B------:R-:W-:Y:S01]  /*7530*/  F2FP.BF16.F32.PACK_AB R23, R86, R89 ;  /* 0x000000595617723e */ /* 0x000fe200000010ff */
[----:B------:R-:W1:Y:S01]  /*7540*/  MUFU.EX2 R195, R195 ;  /* 0x000000c300c37308 */ /* 0x000e620000000800 */
        /* <DEDUP_REMOVED lines=8> */
[----:B-1----:R-:W-:-:S04]  /*75d0*/  F2FP.BF16.F32.PACK_AB R40, R195, R142 ;  /* 0x0000008ec328723e */ /* 0x002fc800000010ff */
[C---:B---3--:R-:W-:Y:S01]  /*75e0*/  HMMA.16816.F32.BF16 R8, R20.reuse, R32, R8 ;  /* 0x000000201408723c */ /* 0x048fe20000041808 */
        /* <DEDUP_REMOVED lines=19> */
[----:B------:R-:W-:Y:S02]  /*7720*/  F2FP.BF16.F32.PACK_AB R41, R76, R79 ;  /* 0x0000004f4c29723e */ /* 0x000fe400000010ff */
[----:B------:R-:W-:-:S03]  /*7730*/  F2FP.BF16.F32.PACK_AB R43, R74, R77 ;  /* 0x0000004d4a2b723e */ /* 0x000fc600000010ff */
[----:B------:R-:W-:Y:S01]  /*7740*/  MUFU.EX2 R160, R160 ;  /* 0x000000a000a07308 */ /* 0x000fe20000000800 */
[C---:B-----5:R-:W-:Y:S06]  /*7750*/  HMMA.16816.F32.BF16 R16, R20.reuse, R24, R16 ;  /* 0x000000181410723c */ /* 0x060fec0000041810 */
[----:B------:R-:W-:Y:S01]  /*7760*/  HMMA.16816.F32.BF16 R12, R20, R26, R12 ;  /* 0x0000001a140c723c */ /* 0x000fe2000004180c */
[----:B------:R-:W2:Y:S01]  /*7770*/  MUFU.EX2 R201, R203 ;  /* 0x000000cb00c97308 */ /* 0x000ea20000000800 */
[----:B------:R-:W-:-:S04]  /*7780*/  FADD.FTZ R25, R187, R144 ;  /* 0x00000090bb197221 */ /* 0x000fc80000010000 */
[----:B------:R-:W-:Y:S01]  /*7790*/  FADD.FTZ R40, R138, R25 ;  /* 0x000000198a287221 */ /* 0x000fe20000010000 */
[C---:B-1----:R-:W-:Y:S01]  /*77a0*/  HMMA.16816.F32.BF16 R8, R20.reuse, R32, R8 ;  /* 0x000000201408723c */ /* 0x042fe20000041808 */
[----:B------:R-:W1:Y:S01]  /*77b0*/  LDSM.16.MT88.4 R24, [R150+0x7800] ;  /* 0x007800009618783b */ /* 0x000e620000004200 */
[----:B------:R-:W-:Y:S01]  /*77c0*/  FFMA.FTZ R138, R185, UR6, -R90 ;  /* 0x00000006b98a7c23 */ /* 0x000fe2000801085a */
[----:B------:R-:W-:Y:S01]  /*77d0*/  FADD.FTZ R181, R181, R40 ;  /* 0x00000028b5b57221 */ /* 0x000fe20000010000 */
[----:B------:R-:W-:Y:S01]  /*77e0*/  F2FP.BF16.F32.PACK_AB R40, R211, R158 ;  /* 0x0000009ed328723e */ /* 0x000fe200000010ff */
[----:B------:R-:W-:Y:S01]  /*77f0*/  MUFU.EX2 R162, R162 ;  /* 0x000000a200a27308 */ /* 0x000fe20000000800 */
[----:B------:R-:W-:Y:S01]  /*7800*/  HMMA.16816.F32.BF16 R28, R20, R34, R28 ;  /* 0x00000022141c723c */ /* 0x000fe2000004181c */
[----:B------:R-:W-:Y:S01]  /*7810*/  FADD.FTZ R134, R134, R181 ;  /* 0x000000b586867221 */ /* 0x000fe20000010000 */
[----:B------:R-:W5:Y:S01]  /*7820*/  LDSM.16.MT88.4 R20, [R148+0x7800] ;  /* 0x007800009414783b */ /* 0x000f620000004200 */
[----:B------:R-:W-:Y:S01]  /*7830*/  FADD.FTZ R33, R175, R140 ;  /* 0x0000008caf217221 */ /* 0x000fe20000010000 */
[----:B--2---:R-:W-:Y:S01]  /*7840*/  F2FP.BF16.F32.PACK_AB R42, R201, R160 ;  /* 0x000000a0c92a723e */ /* 0x004fe200000010ff */
[----:B------:R-:W-:-:S02]  /*7850*/  FADD.FTZ R167, R167, R134 ;  /* 0x00000086a7a77221 */ /* 0x000fc40000010000 */
[----:B------:R-:W2:Y:S01]  /*7860*/  MUFU.EX2 R187, R191 ;  /* 0x000000bf00bb7308 */ /* 0x000ea20000000800 */
[----:B------:R-:W-:Y:S01]  /*7870*/  F2FP.BF16.F32.PACK_AB R35, R70, R73 ;  /* 0x000000494623723e */ /* 0x000fe200000010ff */
[----:B------:R-:W-:Y:S02]  /*7880*/  FADD.FTZ R124, R124, R167 ;  /* 0x000000a77c7c7221 */ /* 0x000fe40000010000 */
[C---:B----4-:R-:W-:Y:S02]  /*7890*/  HMMA.16816.F32.BF16 R16, R40.reuse, R4, R16 ;  /* 0x000000042810723c */ /* 0x050fe40000041810 */
[----:B------:R-:W-:Y:S02]  /*78a0*/  FADD.FTZ R163, R163, R124 ;  /* 0x0000007ca3a37221 */ /* 0x000fe40000010000 */
[----:B------:R-:W-:Y:S02]  /*78b0*/  MUFU.EX2 R138, R138 ;  /* 0x0000008a008a7308 */ /* 0x000fe40000000800 */
[----:B------:R-:W-:Y:S01]  /*78c0*/  HMMA.16816.F32.BF16 R12, R40, R6, R12 ;  /* 0x00000006280c723c */ /* 0x000fe2000004180c */
[----:B------:R-:W-:Y:S01]  /*78d0*/  FADD.FTZ R4, R128, R33 ;  /* 0x0000002180047221 */ /* 0x000fe20000010000 */
[----:B------:R-:W-:Y:S01]  /*78e0*/  FADD.FTZ R120, R120, R163 ;  /* 0x000000a378787221 */ /* 0x000fe20000010000 */
[----:B------:R-:W-:Y:S01]  /*78f0*/  F2FP.BF16.F32.PACK_AB R33, R72, R75 ;  /* 0x0000004b4821723e */ /* 0x000fe200000010ff */
[----:B------:R-:W-:-:S02]  /*7900*/  FFMA.FTZ R128, R169, UR6, -R90 ;  /* 0x00000006a9807c23 */ /* 0x000fc4000801085a */
[----:B------:R-:W4:Y:S01]  /*7910*/  MUFU.EX2 R175, R177 ;  /* 0x000000b100af7308 */ /* 0x000f220000000800 */
[----:B------:R-:W-:Y:S01]  /*7920*/  FADD.FTZ R171, R171, R4 ;  /* 0x00000004abab7221 */ /* 0x000fe20000010000 */
[C---:B---3--:R-:W-:Y:S01]  /*7930*/  HMMA.16816.F32.BF16 R8, R40.reuse, R44, R8 ;  /* 0x0000002c2808723c */ /* 0x048fe20000041808 */
[----:B------:R-:W3:Y:S01]  /*7940*/  LDSM.16.MT88.4 R4, [R150+0x7c00] ;  /* 0x007c00009604783b */ /* 0x000ee20000004200 */
[----:B------:R-:W-:Y:S01]  /*7950*/  FADD.FTZ R149, R149, R120 ;  /* 0x0000007895957221 */ /* 0x000fe20000010000 */
[----:B------:R-:W-:Y:S01]  /*7960*/  FADD.FTZ R126, R126, R171 ;  /* 0x000000ab7e7e7221 */ /* 0x000fe20000010000 */
[----:B--2---:R-:W-:Y:S02]  /*7970*/  F2FP.BF16.F32.PACK_AB R32, R187, R162 ;  /* 0x000000a2bb20723e */ /* 0x004fe400000010ff */
[----:B------:R-:W-:Y:S01]  /*7980*/  HMMA.16816.F32.BF16 R28, R40, R46, R28 ;  /* 0x0000002e281c723c */ /* 0x000fe2000004181c */
        /* <DEDUP_REMOVED lines=8> */
[----:B----4-:R-:W-:Y:S01]  /*7a10*/  F2FP.BF16.F32.PACK_AB R34, R175, R138 ;  /* 0x0000008aaf22723e */ /* 0x010fe200000010ff */
[----:B------:R-:W-:Y:S01]  /*7a20*/  FADD.FTZ R153, R153, R118 ;  /* 0x0000007699997221 */ /* 0x000fe20000010000 */
[----:B------:R-:W-:Y:S01]  /*7a30*/  FADD.FTZ R104, R104, R139 ;  /* 0x0000008b68687221 */ /* 0x000fe20000010000 */
[----:B------:R-:W2:Y:S01]  /*7a40*/  MUFU.EX2 R45, R165 ;  /* 0x000000a5002d7308 */ /* 0x000ea20000000800 */
[----:B------:R-:W-:Y:S01]  /*7a50*/  FFMA.FTZ R43, R141, UR6, -R90 ;  /* 0x000000068d2b7c23 */ /* 0x000fe2000801085a */
[----:B------:R-:W-:Y:S01]  /*7a60*/  FADD.FTZ R110, R110, R153 ;  /* 0x000000996e6e7221 */ /* 0x000fe20000010000 */
[----:B------:R-:W-:Y:S01]  /*7a70*/  FADD.FTZ R137, R137, R104 ;  /* 0x0000006889897221 */ /* 0x000fe20000010000 */
[C---:B-1----:R-:W-:Y:S01]  /*7a80*/  HMMA.16816.F32.BF16 R16, R32.reuse, R24, R16 ;  /* 0x000000182010723c */ /* 0x042fe20000041810 */
[----:B------:R-:W-:Y:S01]  /*7a90*/  FFMA.FTZ R46, R131, UR6, -R90 ;  /* 0x00000006832e7c23 */ /* 0x000fe2000801085a */
[----:B------:R-:W-:Y:S01]  /*7aa0*/  FADD.FTZ R143, R143, R110 ;  /* 0x0000006e8f8f7221 */ /* 0x000fe20000010000 */
[----:B------:R-:W-:Y:S01]  /*7ab0*/  FADD.FTZ R102, R102, R137 ;  /* 0x0000008966667221 */ /* 0x000fe20000010000 */
[----:B------:R-:W-:Y:S01]  /*7ac0*/  MUFU.EX2 R41, R41 ;  /* 0x0000002900297308 */ /* 0x000fe20000000800 */
[----:B------:R-:W-:Y:S01]  /*7ad0*/  FFMA.FTZ R47, R127, UR6, -R90 ;  /* 0x000000067f2f7c23 */ /* 0x000fe2000801085a */
[----:B------:R-:W-:Y:S01]  /*7ae0*/  HMMA.16816.F32.BF16 R12, R32, R26, R12 ;  /* 0x0000001a200c723c */ /* 0x000fe2000004180c */
[----:B------:R-:W1:Y:S01]  /*7af0*/  LDSM.16.MT88.4 R24, [R148+0x7c00] ;  /* 0x007c00009418783b */ /* 0x000e620000004200 */
[----:B------:R-:W-:Y:S01]  /*7b00*/  FADD.FTZ R106, R106, R143 ;  /* 0x0000008f6a6a7221 */ /* 0x000fe20000010000 */
[----:B------:R-:W-:Y:S01]  /*7b10*/  FADD.FTZ R133, R133, R102 ;  /* 0x0000006685857221 */ /* 0x000fe20000010000 */
[----:B------:R-:W-:-:S02]  /*7b20*/  FFMA.FTZ R40, R145, UR6, -R88 ;  /* 0x0000000691287c23 */ /* 0x000fc40008010858 */
[----:B------:R-:W4:Y:S01]  /*7b30*/  MUFU.EX2 R42, R42 ;  /* 0x0000002a002a7308 */ /* 0x000f220000000800 */
[----:B-----5:R-:W-:Y:S01]  /*7b40*/  HMMA.16816.F32.BF16 R8, R32, R20, R8 ;  /* 0x000000142008723c */ /* 0x020fe20000041808 */
[----:B------:R-:W-:Y:S01]  /*7b50*/  FADD.FTZ R3, R3, R106 ;  /* 0x0000006a03037221 */ /* 0x000fe20000010000 */
[----:B------:R-:W-:-:S03]  /*7b60*/  FADD.FTZ R100, R100, R133 ;  /* 0x0000008564647221 */ /* 0x000fc60000010000 */
[----:B------:R-:W-:Y:S01]  /*7b70*/  FADD.FTZ R3, R108, R3 ;  /* 0x000000036c037221 */ /* 0x000fe20000010000 */
[----:B------:R-:W-:Y:S01]  /*7b80*/  HMMA.16816.F32.BF16 R28, R32, R22, R28 ;  /* 0x00000016201c723c */ /* 0x000fe2000004181c */
[----:B------:R-:W5:Y:S01]  /*7b90*/  LDSM.16.MT88.4 R32, [R150+0x8000] ;  /* 0x008000009620783b */ /* 0x000f620000004200 */
[----:B------:R-:W-:Y:S01]  /*7ba0*/  F2FP.BF16.F32.PACK_AB R21, R68, R71 ;  /* 0x000000474415723e */ /* 0x000fe200000010ff */
[----:B------:R-:W-:Y:S01]  /*7bb0*/  FADD.FTZ R114, R114, R3 ;  /* 0x0000000372727221 */ /* 0x000fe20000010000 */
[----:B--2---:R-:W-:Y:S01]  /*7bc0*/  F2FP.BF16.F32.PACK_AB R20, R45, R128 ;  /* 0x000000802d14723e */ /* 0x004fe200000010ff */
[----:B------:R-:W-:Y:S01]  /*7bd0*/  FADD.FTZ R129, R129, R100 ;  /* 0x0000006481817221 */ /* 0x000fe20000010000 */
[----:B------:R-:W-:Y:S01]  /*7be0*/  MUFU.EX2 R65, R65 ;  /* 0x0000004100417308 */ /* 0x000fe20000000800 */
[----:B------:R-:W-:Y:S01]  /*7bf0*/  F2FP.BF16.F32.PACK_AB R23, R66, R69 ;  /* 0x000000454217723e */ /* 0x000fe200000010ff */
[----:B------:R-:W-:Y:S01]  /*7c00*/  FADD.FTZ R147, R147, R114 ;  /* 0x0000007293937221 */ /* 0x000fe20000010000 */
[----:B------:R-:W-:Y:S01]  /*7c10*/  FADD.FTZ R98, R98, R129 ;  /* 0x0000008162627221 */ /* 0x000fe20000010000 */
[----:B----4-:R-:W-:Y:S01]  /*7c20*/  F2FP.BF16.F32.PACK_AB R22, R42, R41 ;  /* 0x000000292a16723e */ /* 0x010fe200000010ff */
[----:B------:R-:W-:Y:S01]  /*7c30*/  FFMA.FTZ R3, R123, UR6, -R88 ;  /* 0x000000067b037c23 */ /* 0x000fe20008010858 */
[----:B------:R-:W-:Y:S01]  /*7c40*/  FADD.FTZ R116, R116, R147 ;  /* 0x0000009374747221 */ /* 0x000fe20000010000 */
[----:B------:R-:W-:Y:S01]  /*7c50*/  FADD.FTZ R125, R125, R98 ;  /* 0x000000627d7d7221 */ /* 0x000fe20000010000 */
[----:B------:R-:W2:Y:S01]  /*7c60*/  MUFU.EX2 R62, R62 ;  /* 0x0000003e003e7308 */ /* 0x000ea20000000800 */
[----:B------:R-:W-:Y:S01]  /*7c70*/  FFMA.FTZ R88, R91, UR6, -R88 ;  /* 0x000000065b587c23 */ /* 0x000fe20008010858 */
[----:B------:R-:W-:Y:S01]  /*7c80*/  FADD.FTZ R159, R159, R116 ;  /* 0x000000749f9f7221 */ /* 0x000fe20000010000 */
[----:B---3--:R-:W-:Y:S01]  /*7c90*/  HMMA.16816.F32.BF16 R16, R20, R4, R16 ;  /* 0x000000041410723c */ /* 0x008fe20000041810 */
[----:B------:R-:W-:-:S02]  /*7ca0*/  FADD.FTZ R96, R96, R125 ;  /* 0x0000007d60607221 */ /* 0x000fc40000010000 */
[----:B------:R-:W-:Y:S02]  /*7cb0*/  FADD.FTZ R122, R122, R159 ;  /* 0x0000009f7a7a7221 */ /* 0x000fe40000010000 */
[----:B------:R-:W-:Y:S01]  /*7cc0*/  MUFU.EX2 R43, R43 ;  /* 0x0000002b002b7308 */ /* 0x000fe20000000800 */
[----:B------:R-:W-:Y:S01]  /*7cd0*/  FADD.FTZ R121, R121, R96 ;  /* 0x0000006079797221 */ /* 0x000fe20000010000 */
[----:B------:R-:W-:Y:S01]  /*7ce0*/  FADD.FTZ R122, R161, R122 ;  /* 0x0000007aa17a7221 */ /* 0x000fe20000010000 */
[C---:B------:R-:W-:Y:S01]  /*7cf0*/  HMMA.16816.F32.BF16 R12, R20.reuse, R6, R12 ;  /* 0x00000006140c723c */ /* 0x040fe2000004180c */
[----:B------:R-:W3:Y:S01]  /*7d00*/  LDSM.16.MT88.4 R4, [R148+0x8000] ;  /* 0x008000009404783b */ /* 0x000ee20000004200 */
[----:B------:R-:W-:Y:S01]  /*7d10*/  FADD.FTZ R94, R94, R121 ;  /* 0x000000795e5e7221 */ /* 0x000fe20000010000 */
[----:B------:R-:W-:Y:S02]  /*7d20*/  FADD.FTZ R173, R173, R122 ;  /* 0x0000007aadad7221 */ /* 0x000fe40000010000 */
[----:B------:R-:W4:Y:S01]  /*7d30*/  MUFU.EX2 R44, R44 ;  /* 0x0000002c002c7308 */ /* 0x000f220000000800 */
[----:B-1----:R-:W-:Y:S01]  /*7d40*/  HMMA.16816.F32.BF16 R8, R20, R24, R8 ;  /* 0x000000181408723c */ /* 0x002fe20000041808 */
[----:B------:R-:W-:-:S04]  /*7d50*/  FADD.FTZ R173, R130, R173 ;  /* 0x000000ad82ad7221 */ /* 0x000fc80000010000 */
[----:B------:R-:W-:Y:S01]  /*7d60*/  FADD.FTZ R132, R132, R173 ;  /* 0x000000ad84847221 */ /* 0x000fe20000010000 */
[----:B------:R-:W-:Y:S01]  /*7d70*/  HMMA.16816.F32.BF16 R28, R20, R26, R28 ;  /* 0x0000001a141c723c */ /* 0x000fe2000004181c */
[----:B------:R-:W-:Y:S01]  /*7d80*/  MUFU.EX2 R46, R46 ;  /* 0x0000002e002e7308 */ /* 0x000fe20000000800 */
[----:B------:R-:W-:Y:S01]  /*7d90*/  F2FP.BF16.F32.PACK_AB R25, R64, R67 ;  /* 0x000000434019723e */ /* 0x000fe200000010ff */
[----:B------:R-:W-:Y:S02]  /*7da0*/  FADD.FTZ R179, R179, R132 ;  /* 0x00000084b3b37221 */ /* 0x000fe40000010000 */
[----:B------:R-:W-:Y:S02]  /*7db0*/  LDSM.16.MT88.4 R132, [R148+0x8c00] ;  /* 0x008c00009484783b */ /* 0x000fe40000004200 */
[----:B------:R-:W-:Y:S01]  /*7dc0*/  FADD.FTZ R21, R115, R94 ;  /* 0x0000005e73157221 */ /* 0x000fe20000010000 */
[----:B--2---:R-:W-:Y:S01]  /*7dd0*/  F2FP.BF16.F32.PACK_AB R27, R62, R65 ;  /* 0x000000413e1b723e */ /* 0x004fe200000010ff */
[----:B------:R-:W1:Y:S01]  /*7de0*/  MUFU.EX2 R47, R47 ;  /* 0x0000002f002f7308 */ /* 0x000e620000000800 */
[----:B----4-:R-:W-:Y:S01]  /*7df0*/  F2FP.BF16.F32.PACK_AB R24, R44, R43 ;  /* 0x0000002b2c18723e */ /* 0x010fe200000010ff */
[----:B------:R-:W-:Y:S01]  /*7e00*/  FADD.FTZ R94, R92, R21 ;  /* 0x000000155c5e7221 */ /* 0x000fe20000010000 */
[----:B------:R-:W-:Y:S01]  /*7e10*/  FADD.FTZ R136, R136, R179 ;  /* 0x000000b388887221 */ /* 0x000fe20000010000 */
[----:B------:R-:W2:Y:S03]  /*7e20*/  LDSM.16.MT88.4 R20, [R150+0x8400] ;  /* 0x008400009614783b */ /* 0x000ea60000004200 */
[----:B------:R-:W-:Y:S01]  /*7e30*/  FADD.FTZ R183, R183, R136 ;  /* 0x00000088b7b77221 */ /* 0x000fe20000010000 */
[----:B------:R-:W-:Y:S03]  /*7e40*/  MUFU.EX2 R63, R63 ;  /* 0x0000003f003f7308 */ /* 0x000fe60000000800 */
[----:B------:R-:W-:-:S04]  /*7e50*/  FADD.FTZ R142, R142, R183 ;  /* 0x000000b78e8e7221 */ /* 0x000fc80000010000 */
[----:B------:R-:W-:Y:S01]  /*7e60*/  FADD.FTZ R195, R195, R142 ;  /* 0x0000008ec3c37221 */ /* 0x000fe20000010000 */
[----:B------:R-:W4:Y:S01]  /*7e70*/  MUFU.EX2 R60, R60 ;  /* 0x0000003c003c7308 */ /* 0x000f220000000800 */
[----:B-1----:R-:W-:Y:S01]  /*7e80*/  F2FP.BF16.F32.PACK_AB R26, R47, R46 ;  /* 0x0000002e2f1a723e */ /* 0x002fe200000010ff */
[----:B------:R-:W-:Y:S01]  /*7e90*/  LDSM.16.MT88.4 R140, [R150+0x8c00] ;  /* 0x008c0000968c783b */ /* 0x000fe20000004200 */
[----:B------:R-:W-:-:S04]  /*7ea0*/  FADD.FTZ R152, R152, R195 ;  /* 0x000000c398987221 */ /* 0x000fc80000010000 */
[----:B------:R-:W-:Y:S01]  /*7eb0*/  FADD.FTZ R199, R199, R152 ;  /* 0x00000098c7c77221 */ /* 0x000fe20000010000 */
[----:B-----5:R-:W-:Y:S01]  /*7ec0*/  HMMA.16816.F32.BF16 R16, R24, R32, R16 ;  /* 0x000000201810723c */ /* 0x020fe20000041810 */
[----:B------:R-:W-:Y:S02]  /*7ed0*/  MUFU.EX2 R61, R61 ;  /* 0x0000003d003d7308 */ /* 0x000fe40000000800 */
[----:B------:R-:W-:-:S03]  /*7ee0*/  FADD.FTZ R154, R154, R199 ;  /* 0x000000c79a9a7221 */ /* 0x000fc60000010000 */
[C---:B------:R-:W-:Y:S01]  /*7ef0*/  HMMA.16816.F32.BF16 R12, R24.reuse, R34, R12 ;  /* 0x00000022180c723c */ /* 0x040fe2000004180c */
[----:B------:R-:W-:Y:S01]  /*7f00*/  FADD.FTZ R33, R89, R94 ;  /* 0x0000005e59217221 */ /* 0x000fe20000010000 */
[----:B------:R-:W-:Y:S01]  /*7f10*/  FADD.FTZ R205, R205, R154 ;  /* 0x0000009acdcd7221 */ /* 0x000fe20000010000 */
[----:B------:R-:W1:Y:S02]  /*7f20*/  MUFU.EX2 R52, R52 ;  /* 0x0000003400347308 */ /* 0x000e640000000800 */
[----:B------:R-:W-:Y:S01]  /*7f30*/  FADD.FTZ R86, R86, R33 ;  /* 0x0000002156567221 */ /* 0x000fe20000010000 */
[C---:B---3--:R-:W-:Y:S01]  /*7f40*/  HMMA.16816.F32.BF16 R8, R24.reuse, R4, R8 ;  /* 0x000000041808723c */ /* 0x048fe20000041808 */
[----:B------:R-:W3:Y:S01]  /*7f50*/  LDSM.16.MT88.4 R32, [R148+0x8400] ;  /* 0x008400009420783b */ /* 0x000ee20000004200 */
[----:B------:R-:W-:Y:S01]  /*7f60*/  FADD.FTZ R156, R156, R205 ;  /* 0x000000cd9c9c7221 */ /* 0x000fe20000010000 */
[----:B------:R-:W-:Y:S02]  /*7f70*/  FADD.FTZ R87, R87, R86 ;  /* 0x0000005657577221 */ /* 0x000fe40000010000 */
[----:B------:R-:W-:Y:S01]  /*7f80*/  MUFU.EX2 R115, R119 ;  /* 0x0000007700737308 */ /* 0x000fe20000000800 */
[----:B------:R-:W-:Y:S01]  /*7f90*/  HMMA.16816.F32.BF16 R28, R24, R6, R28 ;  /* 0x00000006181c723c */ /* 0x000fe2000004181c */
[----:B------:R-:W-:Y:S01]  /*7fa0*/  FADD.FTZ R84, R84, R87 ;  /* 0x0000005754547221 */ /* 0x000fe20000010000 */
[----:B----4-:R-:W-:Y:S01]  /*7fb0*/  F2FP.BF16.F32.PACK_AB R5, R60, R63 ;  /* 0x0000003f3c05723e */ /* 0x010fe200000010ff */
[----:B------:R-:W-:-:S02]  /*7fc0*/  FADD.FTZ R209, R209, R156 ;  /* 0x0000009cd1d17221 */ /* 0x000fc40000010000 */
[----:B------:R-:W-:Y:S02]  /*7fd0*/  FADD.FTZ R85, R85, R84 ;  /* 0x0000005455557221 */ /* 0x000fe40000010000 */
[----:B------:R-:W4:Y:S01]  /*7fe0*/  MUFU.EX2 R92, R117 ;  /* 0x00000075005c7308 */ /* 0x000f220000000800 */
[----:B-1----:R-:W-:Y:S01]  /*7ff0*/  F2FP.BF16.F32.PACK_AB R7, R52, R61 ;  /* 0x0000003d3407723e */ /* 0x002fe200000010ff */
        /* <DEDUP_REMOVED lines=10> */
[----:B----4-:R-:W-:Y:S01]  /*80a0*/  F2FP.BF16.F32.PACK_AB R4, R92, R115 ;  /* 0x000000735c04723e */ /* 0x010fe200000010ff */
[----:B------:R-:W-:Y:S01]  /*80b0*/  FADD.FTZ R78, R78, R25 ;  /* 0x000000194e4e7221 */ /* 0x000fe20000010000 */
[----:B------:R-:W-:Y:S01]  /*80c0*/  FADD.FTZ R162, R162, R201 ;  /* 0x000000c9a2a27221 */ /* 0x000fe20000010000 */
[----:B------:R-:W-:Y:S02]  /*80d0*/  LDSM.16.MT88.4 R24, [R150+0x8800] ;  /* 0x008800009618783b */ /* 0x000fe40000004200 */
[----:B------:R-:W-:Y:S01]  /*80e0*/  FADD.FTZ R79, R79, R78 ;  /* 0x0000004e4f4f7221 */ /* 0x000fe20000010000 */
[----:B------:R-:W-:Y:S01]  /*80f0*/  FADD.FTZ R187, R187, R162 ;  /* 0x000000a2bbbb7221 */ /* 0x000fe20000010000 */
[----:B------:R-:W-:Y:S02]  /*8100*/  MUFU.EX2 R59, R59 ;  /* 0x0000003b003b7308 */ /* 0x000fe40000000800 */
[----:B------:R-:W-:Y:S01]  /*8110*/  FADD.FTZ R76, R76, R79 ;  /* 0x0000004f4c4c7221 */ /* 0x000fe20000010000 */
[----:B------:R-:W-:-:S04]  /*8120*/  FADD.FTZ R138, R138, R187 ;  /* 0x000000bb8a8a7221 */ /* 0x000fc80000010000 */
[----:B------:R-:W-:Y:S01]  /*8130*/  FADD.FTZ R175, R175, R138 ;  /* 0x0000008aafaf7221 */ /* 0x000fe20000010000 */
[----:B------:R-:W4:Y:S01]  /*8140*/  MUFU.EX2 R50, R50 ;  /* 0x0000003200327308 */ /* 0x000f220000000800 */
[----:B-1----:R-:W-:Y:S02]  /*8150*/  F2FP.BF16.F32.PACK_AB R6, R86, R89 ;  /* 0x000000595606723e */ /* 0x002fe400000010ff */
[----:B------:R-:W-:-:S04]  /*8160*/  FADD.FTZ R128, R128, R175 ;  /* 0x000000af80807221 */ /* 0x000fc80000010000 */
[----:B------:R-:W-:Y:S01]  /*8170*/  FADD.FTZ R128, R45, R128 ;  /* 0x000000802d807221 */ /* 0x000fe20000010000 */
[----:B--2---:R-:W-:Y:S01]  /*8180*/  HMMA.16816.F32.BF16 R16, R4, R20, R16 ;  /* 0x000000140410723c */ /* 0x004fe20000041810 */
        /* <DEDUP_REMOVED lines=8> */
[----:B------:R-:W2:Y:S02]  /*8210*/  LDSM.16.MT88.4 R20, [R148+0x8800] ;  /* 0x008800009414783b */ /* 0x000ea40000004200 */
[----:B------:R-:W-:Y:S02]  /*8220*/  FADD.FTZ R75, R75, R74 ;  /* 0x0000004a4b4b7221 */ /* 0x000fe40000010000 */
[----:B------:R-:W-:Y:S01]  /*8230*/  MUFU.EX2 R82, R109 ;  /* 0x0000006d00527308 */ /* 0x000fe20000000800 */
[----:B------:R-:W-:Y:S01]  /*8240*/  HMMA.16816.F32.BF16 R28, R4, R34, R28 ;  /* 0x00000022041c723c */ /* 0x000fe2000004181c */
[----:B------:R-:W-:Y:S01]  /*8250*/  FADD.FTZ R72, R72, R75 ;  /* 0x0000004b48487221 */ /* 0x000fe20000010000 */
[----:B------:R-:W-:-:S03]  /*8260*/  FFMA.FTZ R32, R101, UR6, -R90 ;  /* 0x0000000665207c23 */ /* 0x000fc6000801085a */
[----:B------:R-:W-:Y:S02]  /*8270*/  FADD.FTZ R73, R73, R72 ;  /* 0x0000004849497221 */ /* 0x000fe40000010000 */
[----:B------:R-:W3:Y:S01]  /*8280*/  MUFU.EX2 R81, R107 ;  /* 0x0000006b00517308 */ /* 0x000ee20000000800 */
[----:B----4-:R-:W-:Y:S01]  /*8290*/  F2FP.BF16.F32.PACK_AB R5, R50, R59 ;  /* 0x0000003b3205723e */ /* 0x010fe200000010ff */
[----:B------:R-:W-:Y:S01]  /*82a0*/  FADD.FTZ R70, R70, R73 ;  /* 0x0000004946467221 */ /* 0x000fe20000010000 */
[----:B-1----:R-:W-:Y:S01]  /*82b0*/  F2FP.BF16.F32.PACK_AB R7, R48, R49 ;  /* 0x000000313007723e */ /* 0x002fe200000010ff */
[----:B------:R-:W-:Y:S02]  /*82c0*/  FFMA.FTZ R35, R99, UR6, -R90 ;  /* 0x0000000663237c23 */ /* 0x000fe4000801085a */
[----:B------:R-:W-:Y:S02]  /*82d0*/  FADD.FTZ R71, R71, R70 ;  /* 0x0000004647477221 */ /* 0x000fe40000010000 */
[----:B------:R-:W-:Y:S02]  /*82e0*/  MUFU.EX2 R78, R105 ;  /* 0x00000069004e7308 */ /* 0x000fe40000000800 */
[----:B------:R-:W-:-:S04]  /*82f0*/  FADD.FTZ R68, R68, R71 ;  /* 0x0000004744447221 */ /* 0x000fc80000010000 */
[----:B------:R-:W-:Y:S02]  /*8300*/  FADD.FTZ R69, R69, R68 ;  /* 0x0000004445457221 */ /* 0x000fe40000010000 */
[----:B------:R-:W1:Y:S01]  /*8310*/  MUFU.EX2 R77, R103 ;  /* 0x00000067004d7308 */ /* 0x000e620000000800 */
[----:B---3--:R-:W-:Y:S01]  /*8320*/  F2FP.BF16.F32.PACK_AB R4, R81, R82 ;  /* 0x000000525104723e */ /* 0x008fe200000010ff */
        /* <DEDUP_REMOVED lines=12> */
[----:B------:R-:W-:Y:S01]  /*83f0*/  FADD.FTZ R61, R61, R60 ;  /* 0x0000003c3d3d7221 */ /* 0x000fe20000010000 */
[----:B------:R-:W-:Y:S01]  /*8400*/  FADD.FTZ R21, R43, R42 ;  /* 0x0000002a2b157221 */ /* 0x000fe20000010000 */
[----:B------:R-:W-:Y:S01]  /*8410*/  HMMA.16816.F32.BF16 R16, R4, R24, R16 ;  /* 0x000000180410723c */ /* 0x000fe20000041810 */
[----:B------:R-:W1:Y:S01]  /*8420*/  MUFU.EX2 R35, R35 ;  /* 0x0000002300237308 */ /* 0x000e620000000800 */
[----:B------:R-:W-:Y:S01]  /*8430*/  FADD.FTZ R52, R52, R61 ;  /* 0x0000003d34347221 */ /* 0x000fe20000010000 */
[----:B------:R-:W-:-:S03]  /*8440*/  FADD.FTZ R21, R44, R21 ;  /* 0x000000152c157221 */ /* 0x000fc60000010000 */
[----:B------:R-:W-:Y:S01]  /*8450*/  FADD.FTZ R59, R59, R52 ;  /* 0x000000343b3b7221 */ /* 0x000fe20000010000 */
[----:B------:R-:W-:Y:S01]  /*8460*/  FADD.FTZ R46, R46, R21 ;  /* 0x000000152e2e7221 */ /* 0x000fe20000010000 */
[----:B------:R-:W-:Y:S01]  /*8470*/  FFMA.FTZ R24, R97, UR6, -R90 ;  /* 0x0000000661187c23 */ /* 0x000fe2000801085a */
[----:B------:R-:W-:Y:S01]  /*8480*/  MUFU.EX2 R84, R93 ;  /* 0x0000005d00547308 */ /* 0x000fe20000000800 */
[----:B------:R-:W-:Y:S01]  /*8490*/  HMMA.16816.F32.BF16 R12, R4, R26, R12 ;  /* 0x0000001a040c723c */ /* 0x000fe2000004180c */
[----:B------:R-:W-:Y:S01]  /*84a0*/  FADD.FTZ R46, R47, R46 ;  /* 0x0000002e2f2e7221 */ /* 0x000fe20000010000 */
[----:B------:R-:W-:-:S03]  /*84b0*/  FADD.FTZ R50, R50, R59 ;  /* 0x0000003b32327221 */ /* 0x000fc60000010000 */
[----:B------:R-:W-:Y:S01]  /*84c0*/  FADD.FTZ R115, R115, R46 ;  /* 0x0000002e73737221 */ /* 0x000fe20000010000 */
[----:B------:R-:W-:Y:S01]  /*84d0*/  HMMA.16816.F32.BF16 R28, R4, R22, R28 ;  /* 0x00000016041c723c */ /* 0x000fe2000004181c */
[----:B------:R-:W2:Y:S01]  /*84e0*/  MUFU.EX2 R33, R88 ;  /* 0x0000005800217308 */ /* 0x000ea20000000800 */
[----:B------:R-:W-:Y:S01]  /*84f0*/  FADD.FTZ R49, R49, R50 ;  /* 0x0000003231317221 */ /* 0x000fe20000010000 */
[----:B------:R-:W-:-:S03]  /*8500*/  FADD.FTZ R92, R92, R115 ;  /* 0x000000735c5c7221 */ /* 0x000fc60000010000 */
[----:B------:R-:W-:Y:S01]  /*8510*/  FADD.FTZ R49, R48, R49 ;  /* 0x0000003130317221 */ /* 0x000fe20000010000 */
[----:B------:R-:W-:Y:S01]  /*8520*/  FADD.FTZ R89, R89, R92 ;  /* 0x0000005c59597221 */ /* 0x000fe20000010000 */
[----:B---3--:R-:W-:Y:S01]  /*8530*/  F2FP.BF16.F32.PACK_AB R5, R3, R40 ;  /* 0x000000280305723e */ /* 0x008fe200000010ff */
[----:B------:R-:W-:Y:S01]  /*8540*/  MUFU.EX2 R24, R24 ;  /* 0x0000001800187308 */ /* 0x000fe20000000800 */
[----:B-1----:R-:W-:Y:S01]  /*8550*/  F2FP.BF16.F32.PACK_AB R4, R35, R32 ;  /* 0x000000202304723e */ /* 0x002fe200000010ff */
[----:B------:R-:W-:Y:S01]  /*8560*/  FADD.FTZ R89, R86, R89 ;  /* 0x0000005956597221 */ /* 0x000fe20000010000 */
[----:B------:R-:W-:-:S03]  /*8570*/  FADD.FTZ R40, R40, R49 ;  /* 0x0000003128287221 */ /* 0x000fc60000010000 */
[----:B------:R-:W-:Y:S01]  /*8580*/  FADD.FTZ R82, R82, R89 ;  /* 0x0000005952527221 */ /* 0x000fe20000010000 */
[----:B------:R-:W-:Y:S01]  /*8590*/  FADD.FTZ R3, R3, R40 ;  /* 0x0000002803037221 */ /* 0x000fe20000010000 */
        /* <DEDUP_REMOVED lines=82> */
.L_x_1628:
[----:B------:R-:W-:-:S04]  /*8ac0*/  LEA R3, -R36, RZ, 0x8 ;  /* 0x000000ff24037211 */ /* 0x000fc800078e41ff */
[----:B------:R-:W-:-:S07]  /*8ad0*/  SHF.R.S32.HI R6, RZ, 0x1f, R3 ;  /* 0x0000001fff067819 */ /* 0x000fce0000011403 */
.L_x_1629:
[C---:B------:R-:W-:Y:S01]  /*8ae0*/  IMAD.SHL.U32 R5, R36.reuse, 0x40, RZ ;  /* 0x0000004024057824 */ /* 0x040fe200078e00ff */
[----:B------:R-:W-:Y:S01]  /*8af0*/  LEA R234, P1, R3, R234, 0x1 ;  /* 0x000000ea03ea7211 */ /* 0x000fe200078208ff */
[----:B------:R-:W1:Y:S01]  /*8b00*/  S2R R47, SR_TID.X ;  /* 0x00000000002f7919 */ /* 0x000e620000002100 */
[----:B------:R-:W-:Y:S01]  /*8b10*/  SHF.L.U64.HI R4, R36, 0x6, R37 ;  /* 0x0000000624047819 */ /* 0x000fe20000010225 */
[----:B------:R-:W-:Y:S01]  /*8b20*/  IMAD.SHL.U32 R110, R237, 0x100, RZ ;  /* 0x00000100ed6e7824 */ /* 0x000fe200078e00ff */
[----:B------:R-:W-:Y:S02]  /*8b30*/  IADD3 R8, P0, R5, R234, RZ ;  /* 0x000000ea05087210 */ /* 0x000fe40007f1e0ff */
[----:B------:R-:W-:Y:S02]  /*8b40*/  LEA.HI.X R233, R3, R233, R6, 0x1, P1 ;  /* 0x000000e903e97211 */ /* 0x000fe400008f0c06 */
[----:B------:R-:W-:-:S03]  /*8b50*/  IADD3 R16, P1, R8, R5, RZ ;  /* 0x0000000508107210 */ /* 0x000fc60007f3e0ff */
[--C-:B------:R-:W-:Y:S01]  /*8b60*/  IMAD.X R9, R4, 0x1, R233.reuse, P0 ;  /* 0x0000000104097824 */ /* 0x100fe200000e06e9 */
[-C--:B------:R-:W-:Y:S01]  /*8b70*/  IADD3 R6, P0, R16, R5.reuse, RZ ;  /* 0x0000000510067210 */ /* 0x080fe20007f1e0ff */
[----:B------:R-:W-:Y:S02]  /*8b80*/  IMAD.MOV.U32 R235, RZ, RZ, R233 ;  /* 0x000000ffffeb7224 */ /* 0x000fe400078e00e9 */
        /* <DEDUP_REMOVED lines=8> */
[----:B------:R2:W-:Y:S01]  /*8c10*/  LDGSTS.E.BYPASS.LTC128B.128 [R239+0x5800], desc[UR8][R8.64] ;  /* 0x0580000008ef7fae */ /* 0x0005e2000b901d48 */
[----:B------:R-:W-:Y:S01]  /*8c20*/  IMAD.X R15, R7, 0x1, R4, P1 ;  /* 0x00000001070f7824 */ /* 0x000fe200008e0604 */
[----:B------:R-:W-:-:S02]  /*8c30*/  IADD3 R32, P1, R12, R5, RZ ;  /* 0x000000050c207210 */ /* 0x000fc40007f3e0ff */
[----:B------:R3:W-:Y:S01]  /*8c40*/  LDGSTS.E.BYPASS.LTC128B.128 [R239+0x6000], desc[UR8][R16.64] ;  /* 0x0600000010ef7fae */ /* 0x0007e2000b901d48 */
[--C-:B------:R-:W-:Y:S01]  /*8c50*/  IMAD.X R13, R15, 0x1, R4.reuse, P0 ;  /* 0x000000010f0d7824 */ /* 0x100fe200000e0604 */
[----:B------:R-:W-:Y:S02]  /*8c60*/  IADD3 R34, P0, R32, R5, RZ ;  /* 0x0000000520227210 */ /* 0x000fe40007f1e0ff */
[----:B------:R4:W-:Y:S01]  /*8c70*/  LDGSTS.E.BYPASS.LTC128B.128 [R239+0x6800], desc[UR8][R6.64] ;  /* 0x0680000006ef7fae */ /* 0x0009e2000b901d48 */
[--C-:B------:R-:W-:Y:S02]  /*8c80*/  IMAD.X R33, R13, 0x1, R4.reuse, P1 ;  /* 0x000000010d217824 */ /* 0x100fe400008e0604 */
[----:B-1----:R-:W-:Y:S01]  /*8c90*/  IMAD.SHL.U32 R47, R47, 0x2, RZ ;  /* 0x000000022f2f7824 */ /* 0x002fe200078e00ff */
[----:B------:R-:W-:Y:S01]  /*8ca0*/  LDGSTS.E.BYPASS.LTC128B.128 [R239+0x7000], desc[UR8][R14.64] ;  /* 0x070000000eef7fae */ /* 0x000fe2000b901d48 */
[----:B------:R-:W-:Y:S01]  /*8cb0*/  IMAD.X R35, R33, 0x1, R4, P0 ;  /* 0x0000000121237824 */ /* 0x000fe200000e0604 */
[----:B------:R-:W-:-:S02]  /*8cc0*/  ISETP.GE.AND P0, PT, R38, 0x3, PT ;  /* 0x000000032600780c */ /* 0x000fc40003f06270 */
[----:B------:R1:W-:Y:S01]  /*8cd0*/  LDGSTS.E.BYPASS.LTC128B.128 [R239+0x7800], desc[UR8][R12.64] ;  /* 0x078000000cef7fae */ /* 0x0003e2000b901d48 */
[----:B------:R-:W-:-:S03]  /*8ce0*/  LOP3.LUT R117, R47, 0x6, RZ, 0xc0, !PT ;  /* 0x000000062f757812 */ /* 0x000fc600078ec0ff */
[----:B------:R-:W-:Y:S01]  /*8cf0*/  LDGSTS.E.BYPASS.LTC128B.128 [R239+0x8000], desc[UR8][R32.64] ;  /* 0x0800000020ef7fae */ /* 0x000fe2000b901d48 */
[----:B------:R-:W-:-:S03]  /*8d00*/  LOP3.LUT R38, R110, R117, RZ, 0xfc, !PT ;  /* 0x000000756e267212 */ /* 0x000fc600078efcff */
[----:B------:R5:W-:Y:S02]  /*8d10*/  LDGSTS.E.BYPASS.LTC128B.128 [R239+0x8800], desc[UR8][R34.64] ;  /* 0x0880000022ef7fae */ /* 0x000be4000b901d48 */
[----:B------:R-:W-:Y:S02]  /*8d20*/  VIADD R130, R38, 0xf9 ;  /* 0x000000f926827836 */ /* 0x000fe40000000000 */
[----:B------:R-:W-:Y:S04]  /*8d30*/  LDSM.16.M88.4 R28, [R231] ;  /* 0x00000000e71c783b */ /* 0x000fe80000000200 */
[----:B--2---:R-:W2:Y:S04]  /*8d40*/  LDSM.16.M88.4 R8, [R229+0x1000] ;  /* 0x00100000e508783b */ /* 0x004ea80000000200 */
[----:B------:R-:W-:Y:S04]  /*8d50*/  LDSM.16.M88.4 R20, [R230] ;  /* 0x00000000e614783b */ /* 0x000fe80000000200 */
[----:B---3--:R-:W-:Y:S04]  /*8d60*/  LDSM.16.M88.4 R16, [R228] ;  /* 0x00000000e410783b */ /* 0x008fe80000000200 */
[----:B----4-:R-:W5:Y:S04]  /*8d70*/  LDSM.16.M88.4 R4, [R229+0x1400] ;  /* 0x00140000e504783b */ /* 0x010f680000000200 */
[----:B-1----:R-:W1:Y:S04]  /*8d80*/  LDSM.16.M88.4 R12, [R228+0x400] ;  /* 0x00040000e40c783b */ /* 0x002e680000000200 */
[----:B------:R-:W3:Y:S04]  /*8d90*/  LDSM.16.M88.4 R76, [R229+0x3800] ;  /* 0x00380000e54c783b */ /* 0x000ee80000000200 */
[----:B------:R-:W-:Y:S04]  /*8da0*/  LDSM.16.M88.4 R68, [R229+0x4800] ;  /* 0x00480000e544783b */ /* 0x000fe80000000200 */
[----:B------:R-:W0:Y:S01]  /*8db0*/  LDGDEPBAR ;  /* 0x00000000000079af */ /* 0x000e220000000000 */
[C---:B--2---:R-:W-:Y:S06]  /*8dc0*/  HMMA.16816.F32.BF16 R24, R28.reuse, R8, RZ ;  /* 0x000000081c18723c */ /* 0x044fec00000418ff */
[C---:B------:R-:W-:Y:S06]  /*8dd0*/  HMMA.16816.F32.BF16 R8, R28.reuse, R10, RZ ;  /* 0x0000000a1c08723c */ /* 0x040fec00000418ff */
[C---:B-----5:R-:W-:Y:S06]  /*8de0*/  HMMA.16816.F32.BF16 R32, R28.reuse, R4, RZ ;  /* 0x000000041c20723c */ /* 0x060fec00000418ff */
[----:B------:R-:W-:Y:S06]  /*8df0*/  HMMA.16816.F32.BF16 R4, R28, R6, RZ ;  /* 0x000000061c04723c */ /* 0x000fec00000418ff */
[C---:B------:R-:W-:Y:S06]  /*8e00*/  HMMA.16816.F32.BF16 R24, R20.reuse, R16, R24 ;  /* 0x000000101418723c */ /* 0x040fec0000041818 */
[C---:B------:R-:W-:Y:S01]  /*8e10*/  HMMA.16816.F32.BF16 R8, R20.reuse, R18, R8 ;  /* 0x000000121408723c */ /* 0x040fe20000041808 */
[----:B------:R-:W2:Y:S05]  /*8e20*/  LDSM.16.M88.4 R16, [R229+0x1800] ;  /* 0x00180000e510783b */ /* 0x000eaa0000000200 */
[C---:B-1----:R-:W-:Y:S06]  /*8e30*/  HMMA.16816.F32.BF16 R32, R20.reuse, R12, R32 ;  /* 0x0000000c1420723c */ /* 0x042fec0000041820 */
[----:B------:R-:W-:Y:S06]  /*8e40*/  HMMA.16816.F32.BF16 R4, R20, R14, R4 ;  /* 0x0000000e1404723c */ /* 0x000fec0000041804 */
[----:B------:R-:W-:Y:S01]  /*8e50*/  FMUL.FTZ R24, R24, UR10 ;  /* 0x0000000a18187c20 */ /* 0x000fe20008410000 */
[----:B------:R-:W-:Y:S01]  /*8e60*/  FMUL.FTZ R42, R25, UR10 ;  /* 0x0000000a192a7c20 */ /* 0x000fe20008410000 */
[----:B------:R-:W-:Y:S01]  /*8e70*/  FMUL.FTZ R3, R26, UR10 ;  /* 0x0000000a1a037c20 */ /* 0x000fe20008410000 */
[----:B------:R-:W-:Y:S01]  /*8e80*/  FMUL.FTZ R40, R27, UR10 ;  /* 0x0000000a1b287c20 */ /* 0x000fe20008410000 */
[----:B------:R1:W-:Y:S01]  /*8e90*/  MUFU.TANH R50, R24 ;  /* 0x0000001800327308 */ /* 0x0003e20000002400 */
[----:B---3--:R-:W-:Y:S01]  /*8ea0*/  HMMA.16816.F32.BF16 R80, R28, R76, RZ ;  /* 0x0000004c1c50723c */ /* 0x008fe200000418ff */
[----:B------:R-:W-:Y:S01]  /*8eb0*/  FMUL.FTZ R8, R8, UR10 ;  /* 0x0000000a08087c20 */ /* 0x000fe20008410000 */
[----:B------:R-:W-:Y:S01]  /*8ec0*/  FMUL.FTZ R41, R9, UR10 ;  /* 0x0000000a09297c20 */ /* 0x000fe20008410000 */
[----:B------:R-:W-:Y:S01]  /*8ed0*/  FMUL.FTZ R92, R10, UR10 ;  /* 0x0000000a0a5c7c20 */ /* 0x000fe20008410000 */
[----:B------:R-:W-:-:S02]  /*8ee0*/  FMUL.FTZ R115, R11, UR10 ;  /* 0x0000000a0b737c20 */ /* 0x000fc40008410000 */
[C---:B------:R-:W-:Y:S01]  /*8ef0*/  HMMA.16816.F32.BF16 R76, R28.reuse, R78, RZ ;  /* 0x0000004e1c4c723c */ /* 0x040fe200000418ff */
[----:B------:R3:W-:Y:S01]  /*8f00*/  MUFU.TANH R93, R8 ;  /* 0x00000008005d7308 */ /* 0x0007e20000002400 */
[----:B------:R-:W-:Y:S01]  /*8f10*/  FMUL.FTZ R32, R32, UR10 ;  /* 0x0000000a20207c20 */ /* 0x000fe20008410000 */
[----:B------:R-:W-:Y:S01]  /*8f20*/  FMUL.FTZ R43, R33, UR10 ;  /* 0x0000000a212b7c20 */ /* 0x000fe20008410000 */
[----:B------:R-:W-:Y:S01]  /*8f30*/  FMUL.FTZ R90, R34, UR10 ;  /* 0x0000000a225a7c20 */ /* 0x000fe20008410000 */
[----:B------:R-:W-:Y:S02]  /*8f40*/  FMUL.FTZ R121, R35, UR10 ;  /* 0x0000000a23797c20 */ /* 0x000fe40008410000 */
[----:B------:R-:W-:Y:S01]  /*8f50*/  FMUL.FTZ R4, R4, UR10 ;  /* 0x0000000a04047c20 */ /* 0x000fe20008410000 */
[----:B------:R-:W-:Y:S01]  /*8f60*/  FMUL.FTZ R44, R5, UR10 ;  /* 0x0000000a052c7c20 */ /* 0x000fe20008410000 */
[----:B------:R4:W-:Y:S01]  /*8f70*/  MUFU.TANH R91, R32 ;  /* 0x00000020005b7308 */ /* 0x0009e20000002400 */
[----:B-1----:R-:W1:Y:S01]  /*8f80*/  LDSM.16.M88.4 R24, [R228+0x800] ;  /* 0x00080000e418783b */ /* 0x002e620000000200 */
[----:B------:R-:W-:Y:S01]  /*8f90*/  FMUL.FTZ R88, R6, UR10 ;  /* 0x0000000a06587c20 */ /* 0x000fe20008410000 */
[----:B--2---:R-:W-:Y:S01]  /*8fa0*/  HMMA.16816.F32.BF16 R12, R28, R16, RZ ;  /* 0x000000101c0c723c */ /* 0x004fe200000418ff */
[----:B------:R-:W-:-:S04]  /*8fb0*/  FMUL.FTZ R209, R7, UR10 ;  /* 0x0000000a07d17c20 */ /* 0x000fc80008410000 */
[----:B------:R2:W-:Y:S01]  /*8fc0*/  MUFU.TANH R89, R4 ;  /* 0x0000000400597308 */ /* 0x0005e20000002400 */
[----:B---3--:R-:W3:Y:S01]  /*8fd0*/  LDSM.16.M88.4 R8, [R229+0x1c00] ;  /* 0x001c0000e508783b */ /* 0x008ee20000000200 */
[----:B------:R-:W-:Y:S06]  /*8fe0*/  HMMA.16816.F32.BF16 R16, R28, R18, RZ ;  /* 0x000000121c10723c */ /* 0x000fec00000418ff */
[----:B------:R-:W5:Y:S01]  /*8ff0*/  MUFU.TANH R42, R42 ;  /* 0x0000002a002a7308 */ /* 0x000f620000002400 */
[----:B----4-:R-:W4:Y:S07]  /*9000*/  LDSM.16.M88.4 R32, [R228+0xc00] ;  /* 0x000c0000e420783b */ /* 0x010f2e0000000200 */
[----:B------:R-:W5:Y:S01]  /*9010*/  MUFU.TANH R40, R40 ;  /* 0x0000002800287308 */ /* 0x000f620000002400 */
[----:B--2---:R-:W2:Y:S07]  /*9020*/  LDSM.16.M88.4 R4, [R229+0x2000] ;  /* 0x00200000e504783b */ /* 0x004eae0000000200 */
[----:B------:R-:W5:Y:S08]  /*9030*/  MUFU.TANH R115, R115 ;  /* 0x0000007300737308 */ /* 0x000f700000002400 */
[----:B------:R-:W5:Y:S01]  /*9040*/  MUFU.TANH R43, R43 ;  /* 0x0000002b002b7308 */ /* 0x000f620000002400 */
[C---:B-1----:R-:W-:Y:S06]  /*9050*/  HMMA.16816.F32.BF16 R12, R20.reuse, R24, R12 ;  /* 0x00000018140c723c */ /* 0x042fec000004180c */
[----:B------:R-:W-:Y:S01]  /*9060*/  HMMA.16816.F32.BF16 R16, R20, R26, R16 ;  /* 0x0000001a1410723c */ /* 0x000fe20000041810 */
[----:B------:R-:W1:Y:S05]  /*9070*/  MUFU.TANH R41, R41 ;  /* 0x0000002900297308 */ /* 0x000e6a0000002400 */
[C---:B---3--:R-:W-:Y:S03]  /*9080*/  HMMA.16816.F32.BF16 R24, R28.reuse, R8, RZ ;  /* 0x000000081c18723c */ /* 0x048fe600000418ff */
[----:B------:R-:W-:Y:S03]  /*9090*/  MUFU.TANH R121, R121 ;  /* 0x0000007900797308 */ /* 0x000fe60000002400 */
[----:B------:R-:W-:Y:S05]  /*90a0*/  HMMA.16816.F32.BF16 R8, R28, R10, RZ ;  /* 0x0000000a1c08723c */ /* 0x000fea00000418ff */
[----:B------:R-:W3:Y:S01]  /*90b0*/  MUFU.TANH R44, R44 ;  /* 0x0000002c002c7308 */ /* 0x000ee20000002400 */
[----:B------:R-:W-:Y:S01]  /*90c0*/  FMUL.FTZ R12, R12, UR10 ;  /* 0x0000000a0c0c7c20 */ /* 0x000fe20008410000 */
[----:B------:R-:W-:Y:S01]  /*90d0*/  FMUL.FTZ R45, R13, UR10 ;  /* 0x0000000a0d2d7c20 */ /* 0x000fe20008410000 */
[----:B------:R-:W-:Y:S01]  /*90e0*/  FMUL.FTZ R86, R14, UR10 ;  /* 0x0000000a0e567c20 */ /* 0x000fe20008410000 */
[----:B------:R-:W-:-:S03]  /*90f0*/  FMUL.FTZ R207, R15, UR10 ;  /* 0x0000000a0fcf7c20 */ /* 0x000fc60008410000 */
[----:B------:R-:W-:Y:S01]  /*9100*/  FMUL.FTZ R16, R16, UR10 ;  /* 0x0000000a10107c20 */ /* 0x000fe20008410000 */
[----:B------:R5:W-:Y:S01]  /*9110*/  MUFU.TANH R87, R12 ;  /* 0x0000000c00577308 */ /* 0x000be20000002400 */
[----:B------:R-:W-:Y:S01]  /*9120*/  FMUL.FTZ R46, R17, UR10 ;  /* 0x0000000a112e7c20 */ /* 0x000fe20008410000 */
[----:B------:R-:W-:Y:S01]  /*9130*/  FMUL.FTZ R84, R18, UR10 ;  /* 0x0000000a12547c20 */ /* 0x000fe20008410000 */
[----:B------:R-:W-:Y:S02]  /*9140*/  FMUL.FTZ R211, R19, UR10 ;  /* 0x0000000a13d37c20 */ /* 0x000fe40008410000 */
[C---:B----4-:R-:W-:Y:S03]  /*9150*/  HMMA.16816.F32.BF16 R24, R20.reuse, R32, R24 ;  /* 0x000000201418723c */ /* 0x050fe60000041818 */
[----:B------:R4:W-:Y:S03]  /*9160*/  MUFU.TANH R85, R16 ;  /* 0x0000001000557308 */ /* 0x0009e60000002400 */
[----:B------:R-:W-:Y:S05]  /*9170*/  HMMA.16816.F32.BF16 R8, R20, R34, R8 ;  /* 0x000000221408723c */ /* 0x000fea0000041808 */
[----:B------:R-:W3:Y:S01]  /*9180*/  MUFU.TANH R209, R209 ;  /* 0x000000d100d17308 */ /* 0x000ee20000002400 */
[----:B-----5:R-:W5:Y:S01]  /*9190*/  LDSM.16.M88.4 R12, [R228+0x1000] ;  /* 0x00100000e40c783b */ /* 0x020f620000000200 */
[C---:B--2---:R-:W-:Y:S06]  /*91a0*/  HMMA.16816.F32.BF16 R32, R28.reuse, R4, RZ ;  /* 0x000000041c20723c */ /* 0x044fec00000418ff */
[----:B------:R-:W-:Y:S01]  /*91b0*/  HMMA.16816.F32.BF16 R4, R28, R6, RZ ;  /* 0x000000061c04723c */ /* 0x000fe200000418ff */
[----:B----4-:R-:W2:Y:S01]  /*91c0*/  LDSM.16.M88.4 R16, [R229+0x2400] ;  /* 0x00240000e510783b */ /* 0x010ea20000000200 */
[----:B------:R-:W4:Y:S03]  /*91d0*/  MUFU.TANH R45, R45 ;  /* 0x0000002d002d7308 */ /* 0x000f260000002400 */
[----:B------:R-:W-:Y:S01]  /*91e0*/  FMUL.FTZ R24, R24, UR10 ;  /* 0x0000000a18187c20 */ /* 0x000fe20008410000 */
[----:B------:R-:W-:Y:S01]  /*91f0*/  FMUL.FTZ R48, R25, UR10 ;  /* 0x0000000a19307c20 */ /* 0x000fe20008410000 */
[----:B------:R-:W-:Y:S01]  /*9200*/  FMUL.FTZ R49, R26, UR10 ;  /* 0x0000000a1a317c20 */ /* 0x000fe20008410000 */
[----:B------:R-:W-:-:S02]  /*9210*/  FMUL.FTZ R205, R27, UR10 ;  /* 0x0000000a1bcd7c20 */ /* 0x000fc40008410000 */
[----:B------:R1:W-:Y:S01]  /*9220*/  MUFU.TANH R59, R24 ;  /* 0x00000018003b7308 */ /* 0x0003e20000002400 */
[----:B------:R-:W-:Y:S01]  /*9230*/  FMUL.FTZ R8, R8, UR10 ;  /* 0x0000000a08087c20 */ /* 0x000fe20008410000 */
[----:B------:R-:W-:Y:S01]  /*9240*/  FMUL.FTZ R52, R9, UR10 ;  /* 0x0000000a09347c20 */ /* 0x000fe20008410000 */
[----:B------:R-:W-:Y:S01]  /*9250*/  FMUL.FTZ R94, R10, UR10 ;  /* 0x0000000a0a5e7c20 */ /* 0x000fe20008410000 */
[----:B------:R-:W-:-:S04]  /*9260*/  FMUL.FTZ R203, R11, UR10 ;  /* 0x0000000a0bcb7c20 */ /* 0x000fc80008410000 */
[----:B------:R3:W-:Y:S08]  /*9270*/  MUFU.TANH R37, R8 ;  /* 0x0000000800257308 */ /* 0x0007f00000002400 */
[----:B------:R-:W4:Y:S01]  /*9280*/  MUFU.TANH R46, R46 ;  /* 0x0000002e002e7308 */ /* 0x000f220000002400 */
[----:B-1----:R-:W1:Y:S01]  /*9290*/  LDSM.16.M88.4 R24, [R228+0x1400] ;  /* 0x00140000e418783b */ /* 0x002e620000000200 */
[C---:B-----5:R-:W-:Y:S06]  /*92a0*/  HMMA.16816.F32.BF16 R32, R20.reuse, R12, R32 ;  /* 0x0000000c1420723c */ /* 0x060fec0000041820 */
[----:B------:R-:W5:Y:S01]  /*92b0*/  MUFU.TANH R207, R207 ;  /* 0x000000cf00cf7308 */ /* 0x000f620000002400 */
[----:B---3--:R-:W3:Y:S01]  /*92c0*/  LDSM.16.M88.4 R8, [R229+0x2800] ;  /* 0x00280000e508783b */ /* 0x008ee20000000200 */
[----:B------:R-:W-:Y:S06]  /*92d0*/  HMMA.16816.F32.BF16 R4, R20, R14, R4 ;  /* 0x0000000e1404723c */ /* 0x000fec0000041804 */
[----:B------:R-:W5:Y:S01]  /*92e0*/  MUFU.TANH R211, R211 ;  /* 0x000000d300d37308 */ /* 0x000f620000002400 */
[C---:B--2---:R-:W-:Y:S07]  /*92f0*/  HMMA.16816.F32.BF16 R12, R28.reuse, R16, RZ ;  /* 0x000000101c0c723c */ /* 0x044fee00000418ff */
[----:B------:R-:W2:Y:S01]  /*9300*/  MUFU.TANH R48, R48 ;  /* 0x0000003000307308 */ /* 0x000ea20000002400 */
[----:B------:R-:W-:Y:S01]  /*9310*/  HMMA.16816.F32.BF16 R16, R28, R18, RZ ;  /* 0x000000121c10723c */ /* 0x000fe200000418ff */
[----:B------:R-:W-:Y:S01]  /*9320*/  FMUL.FTZ R32, R32, UR10 ;  /* 0x0000000a20207c20 */ /* 0x000fe20008410000 */
[----:B------:R-:W-:Y:S01]  /*9330*/  FMUL.FTZ R60, R33, UR10 ;  /* 0x0000000a213c7c20 */ /* 0x000fe20008410000 */
[----:B------:R-:W-:Y:S01]  /*9340*/  FMUL.FTZ R96, R34, UR10 ;  /* 0x0000000a22607c20 */ /* 0x000fe20008410000 */
[----:B------:R-:W-:-:S03]  /*9350*/  FMUL.FTZ R113, R35, UR10 ;  /* 0x0000000a23717c20 */ /* 0x000fc60008410000 */
[----:B------:R4:W-:Y:S02]  /*9360*/  MUFU.TANH R95, R32 ;  /* 0x00000020005f7308 */ /* 0x0009e40000002400 */
[----:B------:R-:W-:Y:S01]  /*9370*/  FMUL.FTZ R4, R4, UR10 ;  /* 0x0000000a04047c20 */ /* 0x000fe20008410000 */
[----:B------:R-:W-:Y:S01]  /*9380*/  FMUL.FTZ R61, R5, UR10 ;  /* 0x0000000a053d7c20 */ /* 0x000fe20008410000 */
[----:B------:R-:W-:Y:S01]  /*9390*/  FMUL.FTZ R99, R6, UR10 ;  /* 0x0000000a06637c20 */ /* 0x000fe20008410000 */
[----:B------:R-:W-:-:S04]  /*93a0*/  FMUL.FTZ R127, R7, UR10 ;  /* 0x0000000a077f7c20 */ /* 0x000fc80008410000 */
[C---:B-1----:R-:W-:Y:S01]  /*93b0*/  HMMA.16816.F32.BF16 R12, R20.reuse, R24, R12 ;  /* 0x00000018140c723c */ /* 0x042fe2000004180c */
[----:B------:R1:W-:Y:S07]  /*93c0*/  MUFU.TANH R98, R4 ;  /* 0x0000000400627308 */ /* 0x0003ee0000002400 */
[----:B------:R-:W-:Y:S01]  /*93d0*/  HMMA.16816.F32.BF16 R16, R20, R26, R16 ;  /* 0x0000001a1410723c */ /* 0x000fe20000041810 */
[----:B----4-:R-:W4:Y:S01]  /*93e0*/  LDSM.16.M88.4 R32, [R228+0x1800] ;  /* 0x00180000e420783b */ /* 0x010f220000000200 */
[----:B------:R-:W2:Y:S04]  /*93f0*/  MUFU.TANH R205, R205 ;  /* 0x000000cd00cd7308 */ /* 0x000ea80000002400 */
[C---:B---3--:R-:W-:Y:S01]  /*9400*/  HMMA.16816.F32.BF16 R24, R28.reuse, R8, RZ ;  /* 0x000000081c18723c */ /* 0x048fe200000418ff */
[----:B-1----:R-:W1:Y:S05]  /*9410*/  LDSM.16.M88.4 R4, [R229+0x2c00] ;  /* 0x002c0000e504783b */ /* 0x002e6a0000000200 */
[----:B------:R-:W-:Y:S01]  /*9420*/  HMMA.16816.F32.BF16 R8, R28, R10, RZ ;  /* 0x0000000a1c08723c */ /* 0x000fe200000418ff */
[----:B------:R-:W3:Y:S03]  /*9430*/  MUFU.TANH R52, R52 ;  /* 0x0000003400347308 */ /* 0x000ee60000002400 */
[----:B------:R-:W-:Y:S01]  /*9440*/  FMUL.FTZ R12, R12, UR10 ;  /* 0x0000000a0c0c7c20 */ /* 0x000fe20008410000 */
[----:B------:R-:W-:Y:S01]  /*9450*/  FMUL.FTZ R62, R13, UR10 ;  /* 0x0000000a0d3e7c20 */ /* 0x000fe20008410000 */
[----:B------:R-:W-:Y:S01]  /*9460*/  FMUL.FTZ R101, R14, UR10 ;  /* 0x0000000a0e657c20 */ /* 0x000fe20008410000 */
[----:B------:R-:W-:-:S02]  /*9470*/  FMUL.FTZ R195, R15, UR10 ;  /* 0x0000000a0fc37c20 */ /* 0x000fc40008410000 */
[----:B------:R5:W-:Y:S03]  /*9480*/  MUFU.TANH R100, R12 ;  /* 0x0000000c00647308 */ /* 0x000be60000002400 */
[----:B------:R-:W-:Y:S01]  /*9490*/  FMUL.FTZ R16, R16, UR10 ;  /* 0x0000000a10107c20 */ /* 0x000fe20008410000 */
[----:B------:R-:W-:Y:S01]  /*94a0*/  FMUL.FTZ R63, R17, UR10 ;  /* 0x0000000a113f7c20 */ /* 0x000fe20008410000 */
[----:B------:R-:W-:Y:S01]  /*94b0*/  FMUL.FTZ R103, R18, UR10 ;  /* 0x0000000a12677c20 */ /* 0x000fe20008410000 */
[----:B------:R-:W-:Y:S02]  /*94c0*/  FMUL.FTZ R193, R19, UR10 ;  /* 0x0000000a13c17c20 */ /* 0x000fe40008410000 */
[----:B------:R2:W-:Y:S08]  /*94d0*/  MUFU.TANH R102, R16 ;  /* 0x0000001000667308 */ /* 0x0005f00000002400 */
[----:B------:R-:W3:Y:S01]  /*94e0*/  MUFU.TANH R203, R203 ;  /* 0x000000cb00cb7308 */ /* 0x000ee20000002400 */
[----:B-----5:R-:W5:Y:S01]  /*94f0*/  LDSM.16.M88.4 R12, [R228+0x1c00] ;  /* 0x001c0000e40c783b */ /* 0x020f620000000200 */
[C---:B----4-:R-:W-:Y:S06]  /*9500*/  HMMA.16816.F32.BF16 R24, R20.reuse, R32, R24 ;  /* 0x000000201418723c */ /* 0x050fec0000041818 */
[----:B------:R-:W-:Y:S01]  /*9510*/  MUFU.TANH R113, R113 ;  /* 0x0000007100717308 */ /* 0x000fe20000002400 */
[----:B--2---:R-:W2:Y:S01]  /*9520*/  LDSM.16.M88.4 R16, [R229+0x3000] ;  /* 0x00300000e510783b */ /* 0x004ea20000000200 */
[----:B------:R-:W-:Y:S06]  /*9530*/  HMMA.16816.F32.BF16 R8, R20, R34, R8 ;  /* 0x000000221408723c */ /* 0x000fec0000041808 */
[----:B------:R-:W-:Y:S01]  /*9540*/  MUFU.TANH R61, R61 ;  /* 0x0000003d003d7308 */ /* 0x000fe20000002400 */
[C---:B-1----:R-:W-:Y:S06]  /*9550*/  HMMA.16816.F32.BF16 R32, R28.reuse, R4, RZ ;  /* 0x000000041c20723c */ /* 0x042fec00000418ff */
[----:B------:R-:W-:Y:S01]  /*9560*/  HMMA.16816.F32.BF16 R4, R28, R6, RZ ;  /* 0x000000061c04723c */ /* 0x000fe200000418ff */
[----:B------:R-:W1:Y:S02]  /*9570*/  MUFU.TANH R60, R60 ;  /* 0x0000003c003c7308 */ /* 0x000e640000002400 */
        /* <DEDUP_REMOVED lines=9> */
[C---:B-----5:R-:W-:Y:S01]  /*9610*/  HMMA.16816.F32.BF16 R32, R20.reuse, R12, R32 ;  /* 0x0000000c1420723c */ /* 0x060fe20000041820 */
[----:B------:R5:W-:Y:S05]  /*9620*/  MUFU.TANH R106, R8 ;  /* 0x00000008006a7308 */ /* 0x000bea0000002400 */
[----:B------:R-:W-:Y:S01]  /*9630*/  HMMA.16816.F32.BF16 R4, R20, R14, R4 ;  /* 0x0000000e1404723c */ /* 0x000fe20000041804 */
[----:B----4-:R-:W4:Y:S02]  /*9640*/  LDSM.16.M88.4 R24, [R228+0x2000] ;  /* 0x00200000e418783b */ /* 0x010f240000000200 */
[----:B------:R-:W-:Y:S03]  /*9650*/  MUFU.TANH R127, R127 ;  /* 0x0000007f007f7308 */ /* 0x000fe60000002400 */
[C---:B--2---:R-:W-:Y:S01]  /*9660*/  HMMA.16816.F32.BF16 R12, R28.reuse, R16, RZ ;  /* 0x000000101c0c723c */ /* 0x044fe200000418ff */
[----:B-----5:R-:W2:Y:S05]  /*9670*/  LDSM.16.M88.4 R8, [R229+0x3400] ;  /* 0x00340000e508783b */ /* 0x020eaa0000000200 */
[----:B------:R-:W-:Y:S01]  /*9680*/  HMMA.16816.F32.BF16 R16, R28, R18, RZ ;  /* 0x000000121c10723c */ /* 0x000fe200000418ff */
[----:B------:R-:W5:Y:S05]  /*9690*/  MUFU.TANH R62, R62 ;  /* 0x0000003e003e7308 */ /* 0x000f6a0000002400 */
[----:B------:R-:W-:Y:S01]  /*96a0*/  FMUL.FTZ R32, R32, UR10 ;  /* 0x0000000a20207c20 */ /* 0x000fe20008410000 */
[----:B------:R-:W-:Y:S01]  /*96b0*/  FMUL.FTZ R73, R33, UR10 ;  /* 0x0000000a21497c20 */ /* 0x000fe20008410000 */
[----:B------:R-:W-:Y:S01]  /*96c0*/  FMUL.FTZ R199, R34, UR10 ;  /* 0x0000000a22c77c20 */ /* 0x000fe20008410000 */
[----:B------:R-:W-:Y:S01]  /*96d0*/  FMUL.FTZ R181, R35, UR10 ;  /* 0x0000000a23b57c20 */ /* 0x000fe20008410000 */
[----:B------:R3:W-:Y:S02]  /*96e0*/  MUFU.TANH R107, R32 ;  /* 0x00000020006b7308 */ /* 0x0007e40000002400 */
[----:B------:R-:W-:Y:S01]  /*96f0*/  FMUL.FTZ R108, R4, UR10 ;  /* 0x0000000a046c7c20 */ /* 0x000fe20008410000 */
[----:B------:R-:W-:Y:S01]  /*9700*/  FMUL.FTZ R97, R5, UR10 ;  /* 0x0000000a05617c20 */ /* 0x000fe20008410000 */
[----:B------:R-:W-:Y:S01]  /*9710*/  FMUL.FTZ R197, R6, UR10 ;  /* 0x0000000a06c57c20 */ /* 0x000fe20008410000 */
[----:B------:R-:W-:-:S03]  /*9720*/  FMUL.FTZ R177, R7, UR10 ;  /* 0x0000000a07b17c20 */ /* 0x000fc60008410000 */
[----:B------:R-:W5:Y:S08]  /*9730*/  MUFU.TANH R195, R195 ;  /* 0x000000c300c37308 */ /* 0x000f700000002400 */
[----:B------:R-:W5:Y:S01]  /*9740*/  MUFU.TANH R63, R63 ;  /* 0x0000003f003f7308 */ /* 0x000f620000002400 */
[----:B---3--:R-:W3:Y:S01]  /*9750*/  LDSM.16.M88.4 R32, [R228+0x2400] ;  /* 0x00240000e420783b */ /* 0x008ee20000000200 */
[C---:B----4-:R-:W-:Y:S06]  /*9760*/  HMMA.16816.F32.BF16 R12, R20.reuse, R24, R12 ;  /* 0x00000018140c723c */ /* 0x050fec000004180c */
[----:B------:R-:W4:Y:S01]  /*9770*/  MUFU.TANH R64, R64 ;  /* 0x0000004000407308 */ /* 0x000f220000002400 */
[----:B------:R-:W-:Y:S01]  /*9780*/  HMMA.16816.F32.BF16 R16, R20, R26, R16 ;  /* 0x0000001a1410723c */ /* 0x000fe20000041810 */
[----:B------:R-:W1:Y:S06]  /*9790*/  LDSM.16.M88.4 R24, [R228+0x2800] ;  /* 0x00280000e418783b */ /* 0x000e6c0000000200 */
[----:B------:R-:W4:Y:S01]  /*97a0*/  MUFU.TANH R193, R193 ;  /* 0x000000c100c17308 */ /* 0x000f220000002400 */
[C---:B--2---:R-:W-:Y:S06]  /*97b0*/  HMMA.16816.F32.BF16 R4, R28.reuse, R8, RZ ;  /* 0x000000081c04723c */ /* 0x044fec00000418ff */
[----:B------:R-:W-:Y:S01]  /*97c0*/  HMMA.16816.F32.BF16 R8, R28, R10, RZ ;  /* 0x0000000a1c08723c */ /* 0x000fe200000418ff */
[----:B------:R-:W2:Y:S02]  /*97d0*/  MUFU.TANH R189, R189 ;  /* 0x000000bd00bd7308 */ /* 0x000ea40000002400 */
        /* <DEDUP_REMOVED lines=8> */
[----:B------:R-:W-:-:S05]  /*9860*/  FMUL.FTZ R19, R19, UR10 ;  /* 0x0000000a13137c20 */ /* 0x000fca0008410000 */
[C---:B---3--:R-:W-:Y:S01]  /*9870*/  HMMA.16816.F32.BF16 R4, R20.reuse, R32, R4 ;  /* 0x000000201404723c */ /* 0x048fe20000041804 */
[----:B------:R-:W-:Y:S05]  /*9880*/  MUFU.TANH R111, R13 ;  /* 0x0000000d006f7308 */ /* 0x000fea0000002400 */
[C---:B------:R-:W-:Y:S01]  /*9890*/  HMMA.16816.F32.BF16 R8, R20.reuse, R34, R8 ;  /* 0x000000221408723c */ /* 0x040fe20000041808 */
[----:B------:R-:W-:Y:S02]  /*98a0*/  LDSM.16.M88.4 R32, [R228+0x2c00] ;  /* 0x002c0000e420783b */ /* 0x000fe40000000200 */
[----:B------:R3:W-:Y:S03]  /*98b0*/  MUFU.TANH R191, R14 ;  /* 0x0000000e00bf7308 */ /* 0x0007e60000002400 */
[C---:B-1----:R-:W-:Y:S05]  /*98c0*/  HMMA.16816.F32.BF16 R80, R20.reuse, R24, R80 ;  /* 0x000000181450723c */ /* 0x042fea0000041850 */
[----:B------:R1:W-:Y:S01]  /*98d0*/  MUFU.TANH R116, R16 ;  /* 0x0000001000747308 */ /* 0x0003e20000002400 */
[----:B------:R-:W-:Y:S01]  /*98e0*/  HMMA.16816.F32.BF16 R76, R20, R26, R76 ;  /* 0x0000001a144c723c */ /* 0x000fe2000004184c */
[----:B------:R-:W-:Y:S05]  /*98f0*/  LDSM.16.M88.4 R24, [R228+0x3000] ;  /* 0x00300000e418783b */ /* 0x000fea0000000200 */
[----:B------:R-:W-:Y:S01]  /*9900*/  FMUL.FTZ R119, R4, UR10 ;  /* 0x0000000a04777c20 */ /* 0x000fe20008410000 */
[----:B------:R-:W-:Y:S01]  /*9910*/  LOP3.LUT R4, R110, 0x8, R117, 0xfe, !PT ;  /* 0x000000086e047812 */ /* 0x000fe200078efe75 */
[----:B---3--:R-:W3:Y:S01]  /*9920*/  LDSM.16.M88.4 R12, [R229+0x3c00] ;  /* 0x003c0000e50c783b */ /* 0x008ee20000000200 */
[----:B------:R-:W-:Y:S01]  /*9930*/  FMUL.FTZ R5, R5, UR10 ;  /* 0x0000000a05057c20 */ /* 0x000fe20008410000 */
[----:B------:R-:W-:Y:S01]  /*9940*/  FMUL.FTZ R183, R6, UR10 ;  /* 0x0000000a06b77c20 */ /* 0x000fe20008410000 */
[C---:B------:R-:W-:Y:S01]  /*9950*/  ISETP.GE.AND P5, PT, R4.reuse, R51, PT ;  /* 0x000000330400720c */ /* 0x040fe20003fa6270 */
[----:B------:R-:W-:Y:S01]  /*9960*/  FMUL.FTZ R169, R7, UR10 ;  /* 0x0000000a07a97c20 */ /* 0x000fe20008410000 */
[----:B------:R-:W-:Y:S01]  /*9970*/  ISETP.GE.AND P3, PT, R4, R39, PT ;  /* 0x000000270400720c */ /* 0x000fe20003f66270 */
[C---:B------:R-:W-:Y:S01]  /*9980*/  VIADD R4, R38.reuse, 0x9 ;  /* 0x0000000926047836 */ /* 0x040fe20000000000 */
[----:B------:R5:W-:Y:S01]  /*9990*/  MUFU.TANH R123, R5 ;  /* 0x00000005007b7308 */ /* 0x000be20000002400 */
[----:B-1----:R-:W-:-:S02]  /*99a0*/  VIADD R16, R38, 0x1 ;  /* 0x0000000126107836 */ /* 0x002fc40000000000 */
[----:B------:R-:W-:Y:S01]  /*99b0*/  FMUL.FTZ R125, R8, UR10 ;  /* 0x0000000a087d7c20 */ /* 0x000fe20008410000 */
[----:B------:R-:W-:Y:S01]  /*99c0*/  VIADD R8, R38, 0x19 ;  /* 0x0000001926087836 */ /* 0x000fe20000000000 */
[-C--:B------:R-:W-:Y:S01]  /*99d0*/  ISETP.GE.AND P1, PT, R4, R51.reuse, PT ;  /* 0x000000330400720c */ /* 0x080fe20003f26270 */
[----:B------:R-:W-:Y:S01]  /*99e0*/  FMUL.FTZ R9, R9, UR10 ;  /* 0x0000000a09097c20 */ /* 0x000fe20008410000 */
[----:B------:R-:W-:Y:S01]  /*99f0*/  ISETP.GE.AND P2, PT, R16, R51, PT ;  /* 0x000000331000720c */ /* 0x000fe20003f46270 */
[----:B------:R-:W-:Y:S01]  /*9a00*/  FMUL.FTZ R10, R10, UR10 ;  /* 0x0000000a0a0a7c20 */ /* 0x000fe20008410000 */
[-C--:B------:R-:W-:Y:S01]  /*9a10*/  ISETP.GE.AND P4, PT, R16, R39.reuse, PT ;  /* 0x000000271000720c */ /* 0x080fe20003f86270 */
[----:B------:R-:W-:Y:S01]  /*9a20*/  MUFU.TANH R120, R17 ;  /* 0x0000001100787308 */ /* 0x000fe20000002400 */
[----:B------:R-:W-:Y:S01]  /*9a30*/  FSEL R114, R42, -INF , !P2 ;  /* 0xff8000002a727808 */ /* 0x000fe20005000000 */
[----:B------:R-:W-:Y:S01]  /*9a40*/  VIADD R42, R38, 0x11 ;  /* 0x00000011262a7836 */ /* 0x000fe20000000000 */
[----:B------:R-:W-:Y:S01]  /*9a50*/  ISETP.GE.AND P2, PT, R4, R39, PT ;  /* 0x000000270400720c */ /* 0x000fe20003f46270 */
[----:B------:R-:W-:Y:S01]  /*9a60*/  FMUL.FTZ R167, R11, UR10 ;  /* 0x0000000a0ba77c20 */ /* 0x000fe20008410000 */
[----:B------:R-:W-:Y:S01]  /*9a70*/  FSEL R109, R40, -INF , !P4 ;  /* 0xff800000286d7808 */ /* 0x000fe20006000000 */
[----:B------:R-:W-:Y:S01]  /*9a80*/  FMUL.FTZ R81, R81, UR10 ;  /* 0x0000000a51517c20 */ /* 0x000fe20008410000 */
[-C--:B------:R-:W-:Y:S01]  /*9a90*/  ISETP.GE.AND P4, PT, R42, R51.reuse, PT ;  /* 0x000000332a00720c */ /* 0x080fe20003f86270 */
[----:B-----5:R-:W1:Y:S01]  /*9aa0*/  LDSM.16.M88.4 R4, [R229+0x4000] ;  /* 0x00400000e504783b */ /* 0x020e620000000200 */
[----:B------:R-:W-:Y:S01]  /*9ab0*/  FSEL R115, R115, -INF , !P2 ;  /* 0xff80000073737808 */ /* 0x000fe20005000000 */
[----:B------:R-:W-:Y:S01]  /*9ac0*/  MUFU.TANH R187, R18 ;  /* 0x0000001200bb7308 */ /* 0x000fe20000002400 */
[----:B------:R-:W-:Y:S01]  /*9ad0*/  FSEL R122, R43, -INF , !P4 ;  /* 0xff8000002b7a7808 */ /* 0x000fe20006000000 */
[----:B------:R-:W-:Y:S01]  /*9ae0*/  FMUL.FTZ R83, R83, UR10 ;  /* 0x0000000a53537c20 */ /* 0x000fe20008410000 */
[----:B------:R-:W-:Y:S01]  /*9af0*/  FSEL R118, R41, -INF , !P1 ;  /* 0xff80000029767808 */ /* 0x000fe20004800000 */
[----:B------:R-:W-:Y:S01]  /*9b00*/  FMUL.FTZ R77, R77, UR10 ;  /* 0x0000000a4d4d7c20 */ /* 0x000fe20008410000 */
[C---:B------:R-:W-:Y:S01]  /*9b10*/  ISETP.GE.AND P2, PT, R8.reuse, R51, PT ;  /* 0x000000330800720c */ /* 0x040fe20003f46270 */
[----:B------:R-:W-:Y:S01]  /*9b20*/  FMUL.FTZ R79, R79, UR10 ;  /* 0x0000000a4f4f7c20 */ /* 0x000fe20008410000 */
[-C--:B------:R-:W-:Y:S01]  /*9b30*/  ISETP.GE.AND P4, PT, R8, R39.reuse, PT ;  /* 0x000000270800720c */ /* 0x080fe20003f86270 */
[----:B------:R-:W-:Y:S01]  /*9b40*/  VIADD R8, R38, 0x21 ;  /* 0x0000002126087836 */ /* 0x000fe20000000000 */
[----:B------:R-:W-:Y:S01]  /*9b50*/  ISETP.GE.AND P1, PT, R42, R39, PT ;  /* 0x000000272a00720c */ /* 0x000fe20003f26270 */
[----:B------:R3:W-:Y:S01]  /*9b60*/  MUFU.TANH R171, R19 ;  /* 0x0000001300ab7308 */ /* 0x0007e20000002400 */
[----:B------:R-:W-:Y:S01]  /*9b70*/  FSEL R124, R44, -INF , !P2 ;  /* 0xff8000002c7c7808 */ /* 0x000fe20005000000 */
[----:B------:R-:W-:Y:S01]  /*9b80*/  LDSM.16.M88.4 R40, [R228+0x3400] ;  /* 0x00340000e428783b */ /* 0x000fe20000000200 */
[----:B------:R-:W-:Y:S01]  /*9b90*/  FSEL R121, R121, -INF , !P1 ;  /* 0xff80000079797808 */ /* 0x000fe20004800000 */
[----:B------:R-:W-:Y:S01]  /*9ba0*/  FMUL.FTZ R80, R80, UR10 ;  /* 0x0000000a50507c20 */ /* 0x000fe20008410000 */
[----:B------:R-:W-:Y:S01]  /*9bb0*/  ISETP.GE.AND P1, PT, R8, R51, PT ;  /* 0x000000330800720c */ /* 0x000fe20003f26270 */
[----:B------:R-:W-:Y:S01]  /*9bc0*/  FMUL.FTZ R165, R82, UR10 ;  /* 0x0000000a52a57c20 */ /* 0x000fe20008410000 */
[----:B------:R-:W-:Y:S01]  /*9bd0*/  ISETP.GE.AND P2, PT, R8, R39, PT ;  /* 0x000000270800720c */ /* 0x000fe20003f46270 */
[----:B------:R-:W-:Y:S01]  /*9be0*/  VIADD R8, R38, 0x29 ;  /* 0x0000002926087836 */ /* 0x000fe20000000000 */
[----:B------:R-:W-:Y:S01]  /*9bf0*/  FSEL R209, R209, -INF , !P4 ;  /* 0xff800000d1d17808 */ /* 0x000fe20006000000 */
[----:B------:R-:W-:Y:S01]  /*9c00*/  MUFU.TANH R126, R9 ;  /* 0x00000009007e7308 */ /* 0x000fe20000002400 */
[----:B------:R-:W-:Y:S01]  /*9c10*/  FSEL R128, R45, -INF , !P1 ;  /* 0xff8000002d807808 */ /* 0x000fe20004800000 */
[----:B------:R-:W-:Y:S01]  /*9c20*/  FMUL.FTZ R153, R78, UR10 ;  /* 0x0000000a4e997c20 */ /* 0x000fe20008410000 */
[----:B------:R-:W-:-:S02]  /*9c30*/  ISETP.GE.AND P4, PT, R8, R51, PT ;  /* 0x000000330800720c */ /* 0x000fc40003f86270 */
[----:B------:R-:W-:Y:S01]  /*9c40*/  ISETP.GE.AND P1, PT, R8, R39, PT ;  /* 0x000000270800720c */ /* 0x000fe20003f26270 */
[----:B------:R-:W-:Y:S01]  /*9c50*/  VIADD R8, R38, 0x31 ;  /* 0x0000003126087836 */ /* 0x000fe20000000000 */
[C---:B---3--:R-:W-:Y:S01]  /*9c60*/  HMMA.16816.F32.BF16 R16, R28.reuse, R12, RZ ;  /* 0x0000000c1c10723c */ /* 0x048fe200000418ff */
[----:B------:R-:W-:Y:S01]  /*9c70*/  FSEL R152, R46, -INF , !P4 ;  /* 0xff8000002e987808 */ /* 0x000fe20006000000 */
[----:B------:R1:W-:Y:S01]  /*9c80*/  MUFU.TANH R175, R10 ;  /* 0x0000000a00af7308 */ /* 0x0003e20000002400 */
[----:B------:R-:W3:Y:S01]  /*9c90*/  LDSM.16.M88.4 R44, [R229+0x4400] ;  /* 0x00440000e52c783b */ /* 0x000ee20000000200 */
[----:B------:R-:W-:Y:S02]  /*9ca0*/  FSEL R207, R207, -INF , !P2 ;  /* 0xff800000cfcf7808 */ /* 0x000fe40005000000 */
[C---:B------:R-:W-:Y:S01]  /*9cb0*/  ISETP.GE.AND P2, PT, R8.reuse, R51, PT ;  /* 0x000000330800720c */ /* 0x040fe20003f46270 */
[----:B------:R-:W-:Y:S01]  /*9cc0*/  HMMA.16816.F32.BF16 R12, R28, R14, RZ ;  /* 0x0000000e1c0c723c */ /* 0x000fe200000418ff */
[----:B------:R-:W-:-:S02]  /*9cd0*/  ISETP.GE.AND P4, PT, R8, R39, PT ;  /* 0x000000270800720c */ /* 0x000fc40003f86270 */
[----:B------:R-:W-:Y:S01]  /*9ce0*/  FSEL R211, R211, -INF , !P1 ;  /* 0xff800000d3d37808 */ /* 0x000fe20004800000 */
[----:B------:R-:W5:Y:S01]  /*9cf0*/  MUFU.TANH R72, R72 ;  /* 0x0000004800487308 */ /* 0x000f620000002400 */
[----:B------:R-:W-:Y:S01]  /*9d00*/  FSEL R156, R48, -INF , !P2 ;  /* 0xff800000309c7808 */ /* 0x000fe20005000000 */
[----:B------:R-:W-:Y:S01]  /*9d10*/  VIADD R48, R38, 0x61 ;  /* 0x0000006126307836 */ /* 0x000fe20000000000 */
[----:B------:R-:W-:Y:S02]  /*9d20*/  FSEL R205, R205, -INF , !P4 ;  /* 0xff800000cdcd7808 */ /* 0x000fe40006000000 */
[----:B------:R-:W-:Y:S01]  /*9d30*/  LOP3.LUT R82, R110, 0x20, R117, 0xfe, !PT ;  /* 0x000000206e527812 */ /* 0x000fe200078efe75 */
[----:B-1----:R-:W-:Y:S02]  /*9d40*/  HMMA.16816.F32.BF16 R8, R28, R4, RZ ;  /* 0x000000041c08723c */ /* 0x002fe400000418ff */
[----:B------:R-:W1:Y:S05]  /*9d50*/  MUFU.TANH R185, R185 ;  /* 0x000000b900b97308 */ /* 0x000e6a0000002400 */
[----:B------:R-:W-:Y:S03]  /*9d60*/  HMMA.16816.F32.BF16 R16, R20, R32, R16 ;  /* 0x000000201410723c */ /* 0x000fe60000041810 */
[----:B------:R-:W1:Y:S03]  /*9d70*/  MUFU.TANH R181, R181 ;  /* 0x000000b500b57308 */ /* 0x000e660000002400 */
[----:B------:R-:W-:Y:S01]  /*9d80*/  HMMA.16816.F32.BF16 R4, R28, R6, RZ ;  /* 0x000000061c04723c */ /* 0x000fe200000418ff */
[----:B------:R-:W-:-:S04]  /*9d90*/  VIADD R32, R38, 0x39 ;  /* 0x0000003926207836 */ /* 0x000fc80000000000 */
[----:B------:R-:W-:Y:S01]  /*9da0*/  MUFU.TANH R97, R97 ;  /* 0x0000006100617308 */ /* 0x000fe20000002400 */
[C---:B------:R-:W-:Y:S01]  /*9db0*/  ISETP.GE.AND P1, PT, R32.reuse, R51, PT ;  /* 0x000000332000720c */ /* 0x040fe20003f26270 */
[C---:B------:R-:W-:Y:S01]  /*9dc0*/  HMMA.16816.F32.BF16 R12, R20.reuse, R34, R12 ;  /* 0x00000022140c723c */ /* 0x040fe2000004180c */
[----:B------:R-:W-:Y:S01]  /*9dd0*/  ISETP.GE.AND P2, PT, R32, R39, PT ;  /* 0x000000272000720c */ /* 0x000fe20003f46270 */
[----:B------:R-:W-:Y:S01]  /*9de0*/  VIADD R32, R38, 0x41 ;  /* 0x0000004126207836 */ /* 0x000fe20000000000 */
[----:B------:R-:W-:Y:S01]  /*9df0*/  FSEL R160, R52, -INF , !P1 ;  /* 0xff80000034a07808 */ /* 0x000fe20004800000 */
[----:B------:R-:W-:Y:S01]  /*9e00*/  VIADD R52, R38, 0xb9 ;  /* 0x000000b926347836 */ /* 0x000fe20000000000 */
[----:B------:R-:W-:Y:S01]  /*9e10*/  FSEL R203, R203, -INF , !P2 ;  /* 0xff800000cbcb7808 */ /* 0x000fe20005000000 */
[C---:B------:R-:W-:Y:S01]  /*9e20*/  HMMA.16816.F32.BF16 R8, R20.reuse, R24, R8 ;  /* 0x000000181408723c */ /* 0x040fe20000041808 */
[C---:B------:R-:W-:Y:S01]  /*9e30*/  ISETP.GE.AND P4, PT, R32.reuse, R51, PT ;  /* 0x000000332000720c */ /* 0x040fe20003f86270 */
[----:B------:R-:W1:Y:S01]  /*9e40*/  MUFU.TANH R73, R73 ;  /* 0x0000004900497308 */ /* 0x000e620000002400 */
[----:B------:R-:W-:Y:S01]  /*9e50*/  ISETP.GE.AND P1, PT, R32, R39, PT ;  /* 0x000000272000720c */ /* 0x000fe20003f26270 */
[----:B------:R-:W-:Y:S01]  /*9e60*/  VIADD R32, R38, 0x49 ;  /* 0x0000004926207836 */ /* 0x000fe20000000000 */
[----:B------:R-:W-:Y:S01]  /*9e70*/  FSEL R164, R60, -INF , !P4 ;  /* 0xff8000003ca47808 */ /* 0x000fe20006000000 */
[----:B------:R-:W-:Y:S01]  /*9e80*/  FMUL.FTZ R188, R17, UR10 ;  /* 0x0000000a11bc7c20 */ /* 0x000fe20008410000 */
[----:B------:R-:W-:Y:S01]  /*9e90*/  VIADD R24, R38, 0x51 ;  /* 0x0000005126187836 */ /* 0x000fe20000000000 */
[----:B------:R-:W-:Y:S01]  /*9ea0*/  FSEL R113, R113, -INF , !P1 ;  /* 0xff80000071717808 */ /* 0x000fe20004800000 */
[----:B------:R-:W-:Y:S01]  /*9eb0*/  FMUL.FTZ R17, R19, UR10 ;  /* 0x0000000a13117c20 */ /* 0x000fe20008410000 */
[-C--:B------:R-:W-:Y:S01]  /*9ec0*/  ISETP.GE.AND P2, PT, R32, R51.reuse, PT ;  /* 0x000000332000720c */ /* 0x080fe20003f46270 */
[----:B------:R-:W-:Y:S01]  /*9ed0*/  HMMA.16816.F32.BF16 R4, R20, R26, R4 ;  /* 0x0000001a1404723c */ /* 0x000fe20000041804 */
[----:B------:R-:W-:Y:S01]  /*9ee0*/  ISETP.GE.AND P1, PT, R24, R51, PT ;  /* 0x000000331800720c */ /* 0x000fe20003f26270 */
[----:B------:R-:W1:Y:S01]  /*9ef0*/  MUFU.TANH R177, R177 ;  /* 0x000000b100b17308 */ /* 0x000e620000002400 */
[----:B------:R-:W-:-:S02]  /*9f00*/  FSEL R166, R61, -INF , !P2 ;  /* 0xff8000003da67808 */ /* 0x000fc40005000000 */
[-C--:B------:R-:W-:Y:S01]  /*9f10*/  ISETP.GE.AND P2, PT, R24, R39.reuse, PT ;  /* 0x000000271800720c */ /* 0x080fe20003f46270 */
[----:B------:R-:W-:Y:S01]  /*9f20*/  VIADD R24, R38, 0x59 ;  /* 0x0000005926187836 */ /* 0x000fe20000000000 */
[----:B------:R-:W-:Y:S01]  /*9f30*/  ISETP.GE.AND P4, PT, R32, R39, PT ;  /* 0x000000272000720c */ /* 0x000fe20003f86270 */
[----:B------:R-:W-:Y:S01]  /*9f40*/  FMUL.FTZ R196, R13, UR10 ;  /* 0x0000000a0dc47c20 */ /* 0x000fe20008410000 */
[----:B------:R-:W-:Y:S01]  /*9f50*/  FSEL R168, R62, -INF , !P1 ;  /* 0xff8000003ea87808 */ /* 0x000fe20004800000 */
[----:B------:R-:W1:Y:S01]  /*9f60*/  LDSM.16.M88.4 R32, [R228+0x3800] ;  /* 0x00380000e420783b */ /* 0x000e620000000200 */
[----:B------:R-:W-:Y:S01]  /*9f70*/  FSEL R127, R127, -INF , !P4 ;  /* 0xff8000007f7f7808 */ /* 0x000fe20006000000 */
[----:B------:R-:W1:Y:S01]  /*9f80*/  MUFU.TANH R173, R173 ;  /* 0x000000ad00ad7308 */ /* 0x000e620000002400 */
[C---:B------:R-:W-:Y:S01]  /*9f90*/  ISETP.GE.AND P4, PT, R24.reuse, R51, PT ;  /* 0x000000331800720c */ /* 0x040fe20003f86270 */
[----:B------:R-:W-:Y:S01]  /*9fa0*/  FMUL.FTZ R13, R15, UR10 ;  /* 0x0000000a0f0d7c20 */ /* 0x000fe20008410000 */
[----:B------:R-:W-:Y:S01]  /*9fb0*/  ISETP.GE.AND P1, PT, R24, R39, PT ;  /* 0x000000271800720c */ /* 0x000fe20003f26270 */
[----:B------:R-:W-:Y:S01]  /*9fc0*/  FMUL.FTZ R194, R9, UR10 ;  /* 0x0000000a09c27c20 */ /* 0x000fe20008410000 */
[C---:B---3--:R-:W-:Y:S01]  /*9fd0*/  HMMA.16816.F32.BF16 R24, R28.reuse, R44, RZ ;  /* 0x0000002c1c18723c */ /* 0x048fe200000418ff */
[----:B------:R-:W-:Y:S01]  /*9fe0*/  FSEL R195, R195, -INF , !P2 ;  /* 0xff800000c3c37808 */ /* 0x000fe20005000000 */
[----:B------:R-:W-:Y:S01]  /*9ff0*/  FMUL.FTZ R9, R11, UR10 ;  /* 0x0000000a0b097c20 */ /* 0x000fe20008410000 */
[----:B------:R-:W-:Y:S01]  /*a000*/  FSEL R170, R63, -INF , !P4 ;  /* 0xff8000003faa7808 */ /* 0x000fe20006000000 */
[----:B------:R-:W3:Y:S01]  /*a010*/  MUFU.TANH R169, R169 ;  /* 0x000000a900a97308 */ /* 0x000ee20000002400 */
[C---:B------:R-:W-:Y:S01]  /*a020*/  ISETP.GE.AND P2, PT, R48.reuse, R51, PT ;  /* 0x000000333000720c */ /* 0x040fe20003f46270 */
[C---:B------:R-:W-:Y:S01]  /*a030*/  HMMA.16816.F32.BF16 R44, R28.reuse, R46, RZ ;  /* 0x0000002e1c2c723c */ /* 0x040fe200000418ff */
[----:B------:R-:W-:Y:S01]  /*a040*/  ISETP.GE.AND P4, PT, R48, R39, PT ;  /* 0x000000273000720c */ /* 0x000fe20003f86270 */
[----:B------:R-:W-:Y:S01]  /*a050*/  VIADD R48, R38, 0x69 ;  /* 0x0000006926307836 */ /* 0x000fe20000000000 */
[----:B----4-:R-:W-:Y:S01]  /*a060*/  FSEL R172, R64, -INF , !P2 ;  /* 0xff80000040ac7808 */ /* 0x010fe20005000000 */
[----:B------:R-:W-:Y:S01]  /*a070*/  FMUL.FTZ R5, R5, UR10 ;  /* 0x0000000a05057c20 */ /* 0x000fe20008410000 */
[----:B------:R-:W-:Y:S01]  /*a080*/  FSEL R193, R193, -INF , !P1 ;  /* 0xff800000c1c17808 */ /* 0x000fe20004800000 */
[----:B------:R-:W4:Y:S01]  /*a090*/  LDSM.16.M88.4 R64, [R229+0x4c00] ;  /* 0x004c0000e540783b */ /* 0x000f220000000200 */
[C---:B------:R-:W-:Y:S01]  /*a0a0*/  ISETP.GE.AND P1, PT, R48.reuse, R51, PT ;  /* 0x000000333000720c */ /* 0x040fe20003f26270 */
[C---:B------:R-:W-:Y:S01]  /*a0b0*/  HMMA.16816.F32.BF16 R60, R28.reuse, R68, RZ ;  /* 0x000000441c3c723c */ /* 0x040fe200000418ff */
[----:B------:R-:W-:Y:S01]  /*a0c0*/  ISETP.GE.AND P2, PT, R48, R39, PT ;  /* 0x000000273000720c */ /* 0x000fe20003f46270 */
[----:B------:R-:W-:Y:S01]  /*a0d0*/  VIADD R48, R38, 0x71 ;  /* 0x0000007126307836 */ /* 0x000fe20000000000 */
[----:B--2---:R-:W-:Y:S01]  /*a0e0*/  FSEL R189, R189, -INF , !P4 ;  /* 0xff800000bdbd7808 */ /* 0x004fe20006000000 */
[----:B------:R-:W2:Y:S01]  /*a0f0*/  MUFU.TANH R167, R167 ;  /* 0x000000a700a77308 */ /* 0x000ea20000002400 */
[----:B-----5:R-:W-:Y:S01]  /*a100*/  FSEL R174, R72, -INF , !P1 ;  /* 0xff80000048ae7808 */ /* 0x020fe20004800000 */
[----:B------:R-:W-:Y:S01]  /*a110*/  HMMA.16816.F32.BF16 R68, R28, R70, RZ ;  /* 0x000000461c44723c */ /* 0x000fe200000418ff */
[C---:B------:R-:W-:Y:S01]  /*a120*/  ISETP.GE.AND P4, PT, R48.reuse, R51, PT ;  /* 0x000000333000720c */ /* 0x040fe20003f86270 */
[----:B------:R-:W-:Y:S01]  /*a130*/  FMUL.FTZ R7, R7, UR10 ;  /* 0x0000000a07077c20 */ /* 0x000fe20008410000 */
[----:B------:R-:W-:Y:S01]  /*a140*/  ISETP.GE.AND P1, PT, R48, R39, PT ;  /* 0x000000273000720c */ /* 0x000fe20003f26270 */
[----:B------:R-:W-:Y:S01]  /*a150*/  VIADD R48, R38, 0x79 ;  /* 0x0000007926307836 */ /* 0x000fe20000000000 */
[----:B-1----:R-:W-:Y:S01]  /*a160*/  FSEL R185, R185, -INF , !P2 ;  /* 0xff800000b9b97808 */ /* 0x002fe20005000000 */
[C---:B------:R-:W-:Y:S01]  /*a170*/  HMMA.16816.F32.BF16 R24, R20.reuse, R40, R24 ;  /* 0x000000281418723c */ /* 0x040fe20000041818 */
[----:B------:R-:W-:Y:S01]  /*a180*/  FSEL R181, R181, -INF , !P1 ;  /* 0xff800000b5b57808 */ /* 0x000fe20004800000 */
[----:B------:R-:W1:Y:S01]  /*a190*/  MUFU.TANH R81, R81 ;  /* 0x0000005100517308 */ /* 0x000e620000002400 */
[----:B------:R-:W-:Y:S01]  /*a1a0*/  ISETP.GE.AND P2, PT, R48, R51, PT ;  /* 0x000000333000720c */ /* 0x000fe20003f46270 */
[----:B------:R-:W-:Y:S01]  /*a1b0*/  FMUL.FTZ R8, R8, UR10 ;  /* 0x0000000a08087c20 */ /* 0x000fe20008410000 */
[----:B------:R-:W-:Y:S01]  /*a1c0*/  FSEL R176, R73, -INF , !P4 ;  /* 0xff80000049b07808 */ /* 0x000fe20006000000 */
[----:B------:R-:W-:Y:S01]  /*a1d0*/  FMUL.FTZ R10, R10, UR10 ;  /* 0x0000000a0a0a7c20 */ /* 0x000fe20008410000 */
[----:B------:R-:W-:Y:S01]  /*a1e0*/  VIADD R40, R38, 0x81 ;  /* 0x0000008126287836 */ /* 0x000fe20000000000 */
[----:B------:R-:W-:Y:S01]  /*a1f0*/  FSEL R178, R97, -INF , !P2 ;  /* 0xff80000061b27808 */ /* 0x000fe20005000000 */
[C---:B------:R-:W-:Y:S01]  /*a200*/  HMMA.16816.F32.BF16 R72, R20.reuse, R42, R44 ;  /* 0x0000002a1448723c */ /* 0x040fe2000004182c */
[----:B------:R-:W-:Y:S01]  /*a210*/  ISETP.GE.AND P4, PT, R48, R39, PT ;  /* 0x000000273000720c */ /* 0x000fe20003f86270 */
[----:B------:R-:W5:Y:S01]  /*a220*/  MUFU.TANH R159, R83 ;  /* 0x00000053009f7308 */ /* 0x000f620000002400 */
[----:B------:R-:W-:Y:S01]  /*a230*/  ISETP.GE.AND P1, PT, R40, R51, PT ;  /* 0x000000332800720c */ /* 0x000fe20003f26270 */
[----:B------:R-:W-:Y:S01]  /*a240*/  FMUL.FTZ R4, R4, UR10 ;  /* 0x0000000a04047c20 */ /* 0x000fe20008410000 */
[----:B------:R-:W-:Y:S01]  /*a250*/  ISETP.GE.AND P2, PT, R40, R39, PT ;  /* 0x000000272800720c */ /* 0x000fe20003f46270 */
[C---:B------:R-:W-:Y:S01]  /*a260*/  VIADD R40, R38.reuse, 0x89 ;  /* 0x0000008926287836 */ /* 0x040fe20000000000 */
[----:B------:R-:W-:Y:S01]  /*a270*/  FSEL R177, R177, -INF , !P4 ;  /* 0xff800000b1b17808 */ /* 0x000fe20006000000 */
[----:B------:R-:W-:Y:S01]  /*a280*/  VIADD R44, R38, 0x91 ;  /* 0x00000091262c7836 */ /* 0x000fe20000000000 */
[----:B------:R-:W-:Y:S01]  /*a290*/  FSEL R180, R111, -INF , !P1 ;  /* 0xff8000006fb47808 */ /* 0x000fe20004800000 */
[----:B------:R-:W-:Y:S01]  /*a2a0*/  HMMA.16816.F32.BF16 R60, R20, R32, R60 ;  /* 0x00000020143c723c */ /* 0x000fe2000004183c */
[C---:B------:R-:W-:Y:S01]  /*a2b0*/  ISETP.GE.AND P4, PT, R40.reuse, R51, PT ;  /* 0x000000332800720c */ /* 0x040fe20003f86270 */
[----:B------:R-:W5:Y:S01]  /*a2c0*/  MUFU.TANH R184, R77 ;  /* 0x0000004d00b87308 */ /* 0x000f620000002400 */
[----:B------:R-:W-:-:S02]  /*a2d0*/  ISETP.GE.AND P1, PT, R40, R39, PT ;  /* 0x000000272800720c */ /* 0x000fc40003f26270 */
[----:B------:R-:W5:Y:S01]  /*a2e0*/  LDSM.16.M88.4 R40, [R228+0x3c00] ;  /* 0x003c0000e428783b */ /* 0x000f620000000200 */
[----:B------:R-:W-:Y:S01]  /*a2f0*/  FSEL R173, R173, -INF , !P2 ;  /* 0xff800000adad7808 */ /* 0x000fe20005000000 */
[----:B------:R-:W-:Y:S01]  /*a300*/  VIADD R32, R38, 0x99 ;  /* 0x0000009926207836 */ /* 0x000fe20000000000 */
[----:B------:R-:W-:Y:S01]  /*a310*/  FSEL R182, R120, -INF , !P4 ;  /* 0xff80000078b67808 */ /* 0x000fe20006000000 */
[----:B------:R-:W-:Y:S01]  /*a320*/  HMMA.16816.F32.BF16 R68, R20, R34, R68 ;  /* 0x000000221444723c */ /* 0x000fe20000041844 */
[C---:B------:R-:W-:Y:S01]  /*a330*/  ISETP.GE.AND P2, PT, R44.reuse, R51, PT ;  /* 0x000000332c00720c */ /* 0x040fe20003f46270 */
[----:B------:R-:W5:Y:S01]  /*a340*/  MUFU.TANH R151, R79 ;  /* 0x0000004f00977308 */ /* 0x000f620000002400 */
[----:B------:R-:W-:Y:S01]  /*a350*/  ISETP.GE.AND P4, PT, R44, R39, PT ;  /* 0x000000272c00720c */ /* 0x000fe20003f86270 */
[----:B------:R-:W-:Y:S01]  /*a360*/  FMUL.FTZ R25, R25, UR10 ;  /* 0x0000000a19197c20 */ /* 0x000fe20008410000 */
[----:B------:R-:W-:Y:S01]  /*a370*/  FSEL R171, R171, -INF , !P1 ;  /* 0xff800000abab7808 */ /* 0x000fe20004800000 */
[C---:B----4-:R-:W-:Y:S01]  /*a380*/  HMMA.16816.F32.BF16 R44, R28.reuse, R64, RZ ;  /* 0x000000401c2c723c */ /* 0x050fe200000418ff */
[----:B------:R-:W-:Y:S01]  /*a390*/  ISETP.GE.AND P1, PT, R32, R51, PT ;  /* 0x000000332000720c */ /* 0x000fe20003f26270 */
[----:B------:R-:W-:Y:S01]  /*a3a0*/  VIADD R34, R38, 0xa9 ;  /* 0x000000a926227836 */ /* 0x000fe20000000000 */
[----:B---3--:R-:W-:Y:S01]  /*a3b0*/  FSEL R169, R169, -INF , !P4 ;  /* 0xff800000a9a97808 */ /* 0x008fe20006000000 */
[----:B------:R-:W3:Y:S01]  /*a3c0*/  MUFU.TANH R188, R188 ;  /* 0x000000bc00bc7308 */ /* 0x000ee20000002400 */
[----:B------:R-:W-:Y:S01]  /*a3d0*/  FMUL.FTZ R11, R75, UR10 ;  /* 0x0000000a4b0b7c20 */ /* 0x000fe20008410000 */
[----:B------:R-:W-:Y:S01]  /*a3e0*/  HMMA.16816.F32.BF16 R28, R28, R66, RZ ;  /* 0x000000421c1c723c */ /* 0x000fe200000418ff */
[----:B------:R-:W-:Y:S01]  /*a3f0*/  FSEL R64, R123, -INF , !P2 ;  /* 0xff8000007b407808 */ /* 0x000fe20005000000 */
[----:B------:R-:W-:-:S04]  /*a400*/  DEPBAR.LE SB0, 0x0 ;  /* 0x000080000000791a */ /* 0x000fc80000000000 */
[----:B------:R-:W-:Y:S01]  /*a410*/  ISETP.GE.AND P2, PT, R32, R39, PT ;  /* 0x000000272000720c */ /* 0x000fe20003f46270 */
[----:B------:R-:W-:Y:S01]  /*a420*/  VIADD R32, R38, 0xa1 ;  /* 0x000000a126207836 */ /* 0x000fe20000000000 */
[----:B------:R-:W4:Y:S01]  /*a430*/  MUFU.TANH R17, R17 ;  /* 0x0000001100117308 */ /* 0x000f220000002400 */
[----:B------:R-:W-:Y:S01]  /*a440*/  FSEL R66, R126, -INF , !P1 ;  /* 0xff8000007e427808 */ /* 0x000fe20004800000 */
[----:B------:R-:W-:Y:S01]  /*a450*/  FMUL.FTZ R15, R61, UR10 ;  /* 0x0000000a3d0f7c20 */ /* 0x000fe20008410000 */
[----:B--2---:R-:W-:Y:S01]  /*a460*/  FSEL R167, R167, -INF , !P2 ;  /* 0xff800000a7a77808 */ /* 0x004fe20005000000 */
[----:B------:R-:W-:Y:S01]  /*a470*/  FMUL.FTZ R63, R63, UR10 ;  /* 0x0000000a3f3f7c20 */ /* 0x000fe20008410000 */
[C---:B------:R-:W-:Y:S01]  /*a480*/  ISETP.GE.AND P4, PT, R32.reuse, R51, PT ;  /* 0x000000332000720c */ /* 0x040fe20003f86270 */
[----:B------:R-:W-:Y:S01]  /*a490*/  FMUL.FTZ R69, R69, UR10 ;  /* 0x0000000a45457c20 */ /* 0x000fe20008410000 */
[----:B------:R-:W-:Y:S01]  /*a4a0*/  ISETP.GE.AND P1, PT, R32, R39, PT ;  /* 0x000000272000720c */ /* 0x000fe20003f26270 */
[----:B------:R-:W2:Y:S01]  /*a4b0*/  MUFU.TANH R196, R196 ;  /* 0x000000c400c47308 */ /* 0x000ea20000002400 */
[----:B------:R-:W-:Y:S01]  /*a4c0*/  VIADD R32, R38, 0xb1 ;  /* 0x000000b126207836 */ /* 0x000fe20000000000 */
[----:B------:R-:W-:Y:S01]  /*a4d0*/  ISETP.GE.AND P2, PT, R34, R51, PT ;  /* 0x000000332200720c */ /* 0x000fe20003f46270 */
[----:B------:R-:W-:Y:S01]  /*a4e0*/  VIADD R126, R38, 0xe9 ;  /* 0x000000e9267e7836 */ /* 0x000fe20000000000 */
[----:B-1----:R-:W-:-:S02]  /*a4f0*/  FSEL R186, R81, -INF , !P4 ;  /* 0xff80000051ba7808 */ /* 0x002fc40006000000 */
[----:B------:R-:W-:Y:S02]  /*a500*/  ISETP.GE.AND P4, PT, R34, R39, PT ;  /* 0x000000272200720c */ /* 0x000fe40003f86270 */
[----:B------:R-:W1:Y:S01]  /*a510*/  MUFU.TANH R13, R13 ;  /* 0x0000000d000d7308 */ /* 0x000e620000002400 */
[----:B-----5:R-:W-:Y:S01]  /*a520*/  FSEL R159, R159, -INF , !P1 ;  /* 0xff8000009f9f7808 */ /* 0x020fe20004800000 */
[C---:B------:R-:W-:Y:S01]  /*a530*/  HMMA.16816.F32.BF16 R28, R20.reuse, R42, R28 ;  /* 0x0000002a141c723c */ /* 0x040fe2000004181c */
[----:B------:R-:W-:Y:S02]  /*a540*/  FSEL R184, R184, -INF , !P2 ;  /* 0xff800000b8b87808 */ /* 0x000fe40005000000 */
[C---:B------:R-:W-:Y:S02]  /*a550*/  ISETP.GE.AND P1, PT, R32.reuse, R51, PT ;  /* 0x000000332000720c */ /* 0x040fe40003f26270 */
[----:B------:R-:W-:Y:S01]  /*a560*/  ISETP.GE.AND P2, PT, R32, R39, PT ;  /* 0x000000272000720c */ /* 0x000fe20003f46270 */
[----:B------:R-:W5:Y:S01]  /*a570*/  MUFU.TANH R194, R194 ;  /* 0x000000c200c27308 */ /* 0x000f620000002400 */
[----:B------:R-:W-:Y:S01]  /*a580*/  HMMA.16816.F32.BF16 R32, R20, R40, R44 ;  /* 0x000000281420723c */ /* 0x000fe2000004182c */
[----:B------:R-:W-:Y:S01]  /*a590*/  FSEL R151, R151, -INF , !P4 ;  /* 0xff80000097977808 */ /* 0x000fe20006000000 */
[----:B------:R-:W-:Y:S01]  /*a5a0*/  FMUL.FTZ R43, R62, UR10 ;  /* 0x0000000a3e2b7c20 */ /* 0x000fe20008410000 */
[----:B------:R-:W-:-:S02]  /*a5b0*/  ISETP.GE.AND P4, PT, R52, R51, PT ;  /* 0x000000333400720c */ /* 0x000fc40003f86270 */
[----:B---3--:R-:W-:Y:S02]  /*a5c0*/  FSEL R188, R188, -INF , !P1 ;  /* 0xff800000bcbc7808 */ /* 0x008fe40004800000 */
[----:B------:R-:W3:Y:S01]  /*a5d0*/  MUFU.TANH R9, R9 ;  /* 0x0000000900097308 */ /* 0x000ee20000002400 */
[C---:B------:R-:W-:Y:S01]  /*a5e0*/  VIADD R22, R38.reuse, 0xc1 ;  /* 0x000000c126167836 */ /* 0x040fe20000000000 */
[----:B----4-:R-:W-:Y:S01]  /*a5f0*/  FSEL R123, R17, -INF , !P2 ;  /* 0xff800000117b7808 */ /* 0x010fe20005000000 */
[----:B------:R-:W-:Y:S01]  /*a600*/  VIADD R20, R38, 0xc9 ;  /* 0x000000c926147836 */ /* 0x000fe20000000000 */
[----:B--2---:R-:W-:Y:S01]  /*a610*/  FSEL R196, R196, -INF , !P4 ;  /* 0xff800000c4c47808 */ /* 0x004fe20006000000 */
[----:B------:R-:W-:Y:S01]  /*a620*/  FMUL.FTZ R40, R71, UR10 ;  /* 0x0000000a47287c20 */ /* 0x000fe20008410000 */
[----:B------:R-:W-:Y:S01]  /*a630*/  ISETP.GE.AND P1, PT, R52, R39, PT ;  /* 0x000000273400720c */ /* 0x000fe20003f26270 */
[----:B------:R-:W-:Y:S01]  /*a640*/  FMUL.FTZ R23, R76, UR10 ;  /* 0x0000000a4c177c20 */ /* 0x000fe20008410000 */
[----:B------:R2:W4:Y:S01]  /*a650*/  MUFU.TANH R192, R5 ;  /* 0x0000000500c07308 */ /* 0x0005220000002400 */
[C---:B------:R-:W-:Y:S01]  /*a660*/  ISETP.GE.AND P2, PT, R22.reuse, R51, PT ;  /* 0x000000331600720c */ /* 0x040fe20003f46270 */
[----:B------:R-:W-:Y:S01]  /*a670*/  FMUL.FTZ R29, R29, UR10 ;  /* 0x0000000a1d1d7c20 */ /* 0x000fe20008410000 */
[----:B------:R-:W-:Y:S01]  /*a680*/  ISETP.GE.AND P4, PT, R22, R39, PT ;  /* 0x000000271600720c */ /* 0x000fe20003f86270 */
[----:B------:R-:W-:Y:S01]  /*a690*/  VIADD R22, R38, 0xd1 ;  /* 0x000000d126167836 */ /* 0x000fe20000000000 */
[----:B-1----:R-:W-:Y:S01]  /*a6a0*/  FSEL R111, R13, -INF , !P1 ;  /* 0xff8000000d6f7808 */ /* 0x002fe20004800000 */
[----:B------:R-:W-:Y:S01]  /*a6b0*/  FMUL.FTZ R47, R26, UR10 ;  /* 0x0000000a1a2f7c20 */ /* 0x000fe20008410000 */
[----:B-----5:R-:W-:Y:S01]  /*a6c0*/  FSEL R194, R194, -INF , !P2 ;  /* 0xff800000c2c27808 */ /* 0x020fe20005000000 */
[----:B------:R1:W5:Y:S01]  /*a6d0*/  MUFU.TANH R48, R7 ;  /* 0x0000000700307308 */ /* 0x0003620000002400 */
[C---:B------:R-:W-:Y:S01]  /*a6e0*/  ISETP.GE.AND P1, PT, R20.reuse, R51, PT ;  /* 0x000000331400720c */ /* 0x040fe20003f26270 */
[----:B------:R-:W-:Y:S01]  /*a6f0*/  FMUL.FTZ R33, R33, UR10 ;  /* 0x0000000a21217c20 */ /* 0x000fe20008410000 */
[----:B------:R-:W-:Y:S01]  /*a700*/  ISETP.GE.AND P2, PT, R20, R39, PT ;  /* 0x000000271400720c */ /* 0x000fe20003f46270 */
[----:B------:R-:W-:Y:S01]  /*a710*/  VIADD R20, R38, 0xd9 ;  /* 0x000000d926147836 */ /* 0x000fe20000000000 */
[----:B---3--:R-:W-:Y:S01]  /*a720*/  FSEL R97, R9, -INF , !P4 ;  /* 0xff80000009617808 */ /* 0x008fe20006000000 */
[----:B------:R-:W-:Y:S01]  /*a730*/  FMUL.FTZ R9, R35, UR10 ;  /* 0x0000000a23097c20 */ /* 0x000fe20008410000 */
[----:B------:R-:W-:Y:S01]  /*a740*/  ISETP.GE.AND P4, PT, R22, R51, PT ;  /* 0x000000331600720c */ /* 0x000fe20003f86270 */
[----:B------:R-:W3:Y:S01]  /*a750*/  MUFU.TANH R190, R25 ;  /* 0x0000001900be7308 */ /* 0x000ee20000002400 */
[----:B--2---:R-:W-:Y:S01]  /*a760*/  FMUL.FTZ R5, R27, UR10 ;  /* 0x0000000a1b057c20 */ /* 0x004fe20008410000 */
[----:B----4-:R-:W-:Y:S01]  /*a770*/  FSEL R192, R192, -INF , !P1 ;  /* 0xff800000c0c07808 */ /* 0x010fe20004800000 */
[----:B------:R-:W-:Y:S01]  /*a780*/  FMUL.FTZ R27, R18, UR10 ;  /* 0x0000000a121b7c20 */ /* 0x000fe20008410000 */
[----:B------:R-:W-:Y:S01]  /*a790*/  ISETP.GE.AND P1, PT, R22, R39, PT ;  /* 0x000000271600720c */ /* 0x000fe20003f26270 */
[----:B------:R-:W-:Y:S01]  /*a7a0*/  FMUL.FTZ R35, R24, UR10 ;  /* 0x0000000a18237c20 */ /* 0x000fe20008410000 */
[--C-:B------:R-:W-:Y:S01]  /*a7b0*/  LOP3.LUT R24, R110, 0x88, R117.reuse, 0xfe, !PT ;  /* 0x000000886e187812 */ /* 0x100fe200078efe75 */
[----:B------:R-:W-:Y:S01]  /*a7c0*/  FMUL.FTZ R45, R74, UR10 ;  /* 0x0000000a4a2d7c20 */ /* 0x000fe20008410000 */
[----:B------:R-:W2:Y:S01]  /*a7d0*/  MUFU.TANH R5, R5 ;  /* 0x0000000500057308 */ /* 0x000ea20000002400 */
[----:B-1----:R-:W-:Y:S01]  /*a7e0*/  FMUL.FTZ R7, R73, UR10 ;  /* 0x0000000a49077c20 */ /* 0x002fe20008410000 */
[----:B-----5:R-:W-:Y:S01]  /*a7f0*/  FSEL R48, R48, -INF , !P2 ;  /* 0xff80000030307808 */ /* 0x020fe20005000000 */
[----:B------:R-:W-:Y:S01]  /*a800*/  FMUL.FTZ R41, R70, UR10 ;  /* 0x0000000a46297c20 */ /* 0x000fe20008410000 */
[----:B------:R-:W-:Y:S01]  /*a810*/  ISETP.GE.AND P2, PT, R20, R51, PT ;  /* 0x000000331400720c */ /* 0x000fe20003f46270 */
[----:B------:R-:W-:Y:S01]  /*a820*/  FMUL.FTZ R28, R28, UR10 ;  /* 0x0000000a1c1c7c20 */ /* 0x000fe20008410000 */
[----:B------:R-:W-:-:S02]  /*a830*/  LOP3.LUT R26, R110, 0x90, R117, 0xfe, !PT ;  /* 0x000000906e1a7812 */ /* 0x000fc400078efe75 */
[----:B------:R-:W1:Y:S01]  /*a840*/  MUFU.TANH R7, R7 ;  /* 0x0000000700077308 */ /* 0x000e620000002400 */
[----:B---3--:R-:W-:Y:S01]  /*a850*/  FSEL R190, R190, -INF , !P4 ;  /* 0xff800000bebe7808 */ /* 0x008fe20006000000 */
[----:B------:R-:W-:Y:S01]  /*a860*/  FMUL.FTZ R25, R16, UR10 ;  /* 0x0000000a10197c20 */ /* 0x000fe20008410000 */
[----:B------:R-:W-:Y:S01]  /*a870*/  ISETP.GE.AND P4, PT, R20, R39, PT ;  /* 0x000000271400720c */ /* 0x000fe20003f86270 */
[----:B------:R-:W-:-:S04]  /*a880*/  VIADD R20, R38, 0xe1 ;  /* 0x000000e126147836 */ /* 0x000fc80000000000 */
[----:B------:R-:W3:Y:S01]  /*a890*/  MUFU.TANH R11, R11 ;  /* 0x0000000b000b7308 */ /* 0x000ee20000002400 */
[----:B--2---:R-:W-:Y:S02]  /*a8a0*/  FSEL R46, R5, -INF , !P1 ;  /* 0xff800000052e7808 */ /* 0x004fe40004800000 */
[----:B------:R-:W-:-:S05]  /*a8b0*/  ISETP.GE.AND P1, PT, R20, R51, PT ;  /* 0x000000331400720c */ /* 0x000fca0003f26270 */
[----:B------:R-:W2:Y:S01]  /*a8c0*/  MUFU.TANH R15, R15 ;  /* 0x0000000f000f7308 */ /* 0x000ea20000002400 */
[----:B-1----:R-:W-:Y:S02]  /*a8d0*/  FSEL R22, R7, -INF , !P2 ;  /* 0xff80000007167808 */ /* 0x002fe40005000000 */
[----:B------:R-:W-:-:S05]  /*a8e0*/  ISETP.GE.AND P2, PT, R20, R39, PT ;  /* 0x000000271400720c */ /* 0x000fca0003f46270 */
[----:B------:R-:W1:Y:S01]  /*a8f0*/  MUFU.TANH R42, R63 ;  /* 0x0000003f002a7308 */ /* 0x000e620000002400 */
[----:B---3--:R-:W-:Y:S01]  /*a900*/  FSEL R44, R11, -INF , !P4 ;  /* 0xff8000000b2c7808 */ /* 0x008fe20006000000 */
[----:B------:R-:W-:Y:S01]  /*a910*/  FMUL.FTZ R11, R31, UR10 ;  /* 0x0000000a1f0b7c20 */ /* 0x000fe20008410000 */
[----:B------:R-:W-:Y:S01]  /*a920*/  ISETP.GE.AND P4, PT, R126, R51, PT ;  /* 0x000000337e00720c */ /* 0x000fe20003f86270 */
[----:B------:R-:W-:-:S04]  /*a930*/  FMUL.FTZ R31, R14, UR10 ;  /* 0x0000000a0e1f7c20 */ /* 0x000fc80008410000 */
[----:B------:R-:W3:Y:S01]  /*a940*/  MUFU.TANH R120, R69 ;  /* 0x0000004500787308 */ /* 0x000ee20000002400 */
[----:B--2---:R-:W-:Y:S02]  /*a950*/  FSEL R20, R15, -INF , !P1 ;  /* 0xff8000000f147808 */ /* 0x004fe40004800000 */
[----:B------:R-:W-:Y:S01]  /*a960*/  ISETP.GE.AND P1, PT, R126, R39, PT ;  /* 0x000000277e00720c */ /* 0x000fe20003f26270 */
[----:B------:R-:W-:-:S04]  /*a970*/  VIADD R126, R38, 0xf1 ;  /* 0x000000f1267e7836 */ /* 0x000fc80000000000 */
[----:B------:R-:W2:Y:S01]  /*a980*/  MUFU.TANH R40, R40 ;  /* 0x0000002800287308 */ /* 0x000ea20000002400 */
[----:B-1----:R-:W-:Y:S02]  /*a990*/  FSEL R42, R42, -INF , !P2 ;  /* 0xff8000002a2a7808 */ /* 0x002fe40005000000 */
[----:B------:R-:W-:-:S05]  /*a9a0*/  ISETP.GE.AND P2, PT, R38, R51, PT ;  /* 0x000000332600720c */ /* 0x000fca0003f46270 */
[----:B------:R-:W1:Y:S01]  /*a9b0*/  MUFU.TANH R3, R3 ;  /* 0x0000000300037308 */ /* 0x000e620000002400 */
[----:B---3--:R-:W-:Y:S02]  /*a9c0*/  FSEL R120, R120, -INF , !P4 ;  /* 0xff80000078787808 */ /* 0x008fe40006000000 */
[----:B------:R-:W-:-:S05]  /*a9d0*/  ISETP.GE.AND P4, PT, R126, R51, PT ;  /* 0x000000337e00720c */ /* 0x000fca0003f86270 */
[----:B------:R-:W3:Y:S01]  /*a9e0*/  MUFU.TANH R52, R33 ;  /* 0x0000002100347308 */ /* 0x000ee20000002400 */
[----:B--2---:R-:W-:Y:S02]  /*a9f0*/  FSEL R40, R40, -INF , !P1 ;  /* 0xff80000028287808 */ /* 0x004fe40004800000 */
[-C--:B------:R-:W-:Y:S02]  /*aa00*/  ISETP.GE.AND P1, PT, R126, R39.reuse, PT ;  /* 0x000000277e00720c */ /* 0x080fe40003f26270 */
[----:B------:R-:W-:Y:S02]  /*aa10*/  FSEL R126, R50, -INF , !P2 ;  /* 0xff800000327e7808 */ /* 0x000fe40005000000 */
[----:B------:R-:W-:Y:S01]  /*aa20*/  ISETP.GE.AND P2, PT, R38, R39, PT ;  /* 0x000000272600720c */ /* 0x000fe20003f46270 */
[----:B------:R-:W2:Y:S01]  /*aa30*/  MUFU.TANH R7, R29 ;  /* 0x0000001d00077308 */ /* 0x000ea20000002400 */
[----:B------:R-:W-:Y:S02]  /*aa40*/  LOP3.LUT R38, R110, 0x10, R117, 0xfe, !PT ;  /* 0x000000106e267812 */ /* 0x000fe400078efe75 */
[----:B-1----:R-:W-:-:S02]  /*aa50*/  FSEL R5, R3, -INF , !P2 ;  /* 0xff80000003057808 */ /* 0x002fc40005000000 */
[----:B------:R-:W-:-:S03]  /*aa60*/  ISETP.GE.AND P2, PT, R130, R51, PT ;  /* 0x000000338200720c */ /* 0x000fc60003f46270 */
[----:B------:R-:W1:Y:S01]  /*aa70*/  MUFU.TANH R9, R9 ;  /* 0x0000000900097308 */ /* 0x000e620000002400 */
[----:B---3--:R-:W-:Y:S02]  /*aa80*/  FSEL R52, R52, -INF , !P4 ;  /* 0xff80000034347808 */ /* 0x008fe40006000000 */
[----:B------:R-:W-:-:S04]  /*aa90*/  ISETP.GE.AND P4, PT, R38, R51, PT ;  /* 0x000000332600720c */ /* 0x000fc80003f86270 */
[----:B------:R-:W-:Y:S01]  /*aaa0*/  FSEL R76, R91, -INF , !P4 ;  /* 0xff8000005b4c7808 */ /* 0x000fe20006000000 */
[----:B------:R-:W3:Y:S01]  /*aab0*/  MUFU.TANH R92, R92 ;  /* 0x0000005c005c7308 */ /* 0x000ee20000002400 */
[----:B--2---:R-:W-:Y:S01]  /*aac0*/  FSEL R50, R7, -INF , !P2 ;  /* 0xff80000007327808 */ /* 0x004fe20005000000 */
[----:B------:R-:W-:Y:S01]  /*aad0*/  FMUL.FTZ R29, R12, UR10 ;  /* 0x0000000a0c1d7c20 */ /* 0x000fe20008410000 */
[-C--:B------:R-:W-:Y:S02]  /*aae0*/  ISETP.GE.AND P2, PT, R38, R39.reuse, PT ;  /* 0x000000272600720c */ /* 0x080fe40003f46270 */
[----:B------:R-:W-:-:S03]  /*aaf0*/  ISETP.GE.AND P4, PT, R82, R39, PT ;  /* 0x000000275200720c */ /* 0x000fc60003f86270 */
[----:B------:R-:W2:Y:S01]  /*ab00*/  MUFU.TANH R11, R11 ;  /* 0x0000000b000b7308 */ /* 0x000ea20000002400 */
[----:B-1----:R-:W-:Y:S02]  /*ab10*/  FSEL R38, R9, -INF , !P1 ;  /* 0xff80000009267808 */ /* 0x002fe40004800000 */
[----:B------:R-:W-:Y:S02]  /*ab20*/  ISETP.GE.AND P1, PT, R130, R39, PT ;  /* 0x000000278200720c */ /* 0x000fe40003f26270 */
[----:B------:R-:W-:-:S03]  /*ab30*/  LOP3.LUT R130, R110, 0x18, R117, 0xfe, !PT ;  /* 0x000000186e827812 */ /* 0x000fc600078efe75 */
[----:B------:R-:W-:Y:S01]  /*ab40*/  MUFU.TANH R88, R88 ;  /* 0x0000005800587308 */ /* 0x000fe20000002400 */
[----:B---3--:R-:W-:Y:S02]  /*ab50*/  FSEL R9, R92, -INF , !P3 ;  /* 0xff8000005c097808 */ /* 0x008fe40005800000 */
[-C--:B------:R-:W-:Y:S02]  /*ab60*/  ISETP.GE.AND P3, PT, R82, R51.reuse, PT ;  /* 0x000000335200720c */ /* 0x080fe40003f66270 */
[----:B------:R-:W-:Y:S02]  /*ab70*/  LOP3.LUT R82, R110, 0x30, R117, 0xfe, !PT ;  /* 0x000000306e527812 */ /* 0x000fe400078efe75 */
[----:B------:R-:W-:Y:S01]  /*ab80*/  FSEL R16, R87, -INF , !P3 ;  /* 0xff80000057107808 */ /* 0x000fe20005800000 */
[----:B------:R-:W1:Y:S01]  /*ab90*/  MUFU.TANH R90, R90 ;  /* 0x0000005a005a7308 */ /* 0x000e620000002400 */
[----:B--2---:R-:W-:Y:S02]  /*aba0*/  FSEL R3, R11, -INF , !P1 ;  /* 0xff8000000b037808 */ /* 0x004fe40004800000 */
[----:B------:R-:W-:-:S02]  /*abb0*/  ISETP.GE.AND P1, PT, R130, R51, PT ;  /* 0x000000338200720c */ /* 0x000fc40003f26270 */
[-C--:B------:R-:W-:Y:S02]  /*abc0*/  ISETP.GE.AND P3, PT, R82, R39.reuse, PT ;  /* 0x000000275200720c */ /* 0x080fe40003f66270 */
[----:B------:R-:W-:Y:S01]  /*abd0*/  LOP3.LUT R92, R110, 0x28, R117, 0xfe, !PT ;  /* 0x000000286e5c7812 */ /* 0x000fe200078efe75 */
[----:B------:R-:W2:Y:S01]  /*abe0*/  MUFU.TANH R86, R86 ;  /* 0x0000005600567308 */ /* 0x000ea20000002400 */
[----:B------:R-:W-:Y:S02]  /*abf0*/  FSEL R78, R89, -INF , !P1 ;  /* 0xff800000594e7808 */ /* 0x000fe40004800000 */
[----:B------:R-:W-:-:S05]  /*ac00*/  ISETP.GE.AND P1, PT, R92, R39, PT ;  /* 0x000000275c00720c */ /* 0x000fca0003f26270 */
[----:B------:R-:W3:Y:S01]  /*ac10*/  MUFU.TANH R84, R84 ;  /* 0x0000005400547308 */ /* 0x000ee20000002400 */
[----:B-1----:R-:W-:Y:S02]  /*ac20*/  FSEL R15, R90, -INF , !P2 ;  /* 0xff8000005a0f7808 */ /* 0x002fe40005000000 */
[----:B------:R-:W-:Y:S02]  /*ac30*/  ISETP.GE.AND P2, PT, R92, R51, PT ;  /* 0x000000335c00720c */ /* 0x000fe40003f46270 */
[--C-:B------:R-:W-:Y:S02]  /*ac40*/  LOP3.LUT R90, R110, 0x68, R117.reuse, 0xfe, !PT ;  /* 0x000000686e5a7812 */ /* 0x100fe400078efe75 */
[----:B------:R-:W-:Y:S01]  /*ac50*/  FSEL R18, R85, -INF , !P2 ;  /* 0xff80000055127808 */ /* 0x000fe20005000000 */
[----:B------:R-:W1:Y:S01]  /*ac60*/  MUFU.TANH R49, R49 ;  /* 0x0000003100317308 */ /* 0x000e620000002400 */
[----:B--2---:R-:W-:Y:S02]  /*ac70*/  FSEL R19, R86, -INF , !P4 ;  /* 0xff80000056137808 */ /* 0x004fe40006000000 */
[----:B------:R-:W-:-:S05]  /*ac80*/  LOP3.LUT R86, R110, 0x48, R117, 0xfe, !PT ;  /* 0x000000486e567812 */ /* 0x000fca00078efe75 */
[----:B------:R2:W-:Y:S01]  /*ac90*/  MUFU.TANH R202, R80 ;  /* 0x0000005000ca7308 */ /* 0x0005e20000002400 */
[----:B---3--:R-:W-:Y:S02]  /*aca0*/  FSEL R17, R84, -INF , !P1 ;  /* 0xff80000054117808 */ /* 0x008fe40004800000 */
[----:B------:R-:W-:-:S05]  /*acb0*/  LOP3.LUT R84, R110, 0x58, R117, 0xfe, !PT ;  /* 0x000000586e547812 */ /* 0x000fca00078efe75 */
[----:B------:R-:W3:Y:S01]  /*acc0*/  MUFU.TANH R94, R94 ;  /* 0x0000005e005e7308 */ /* 0x000ee20000002400 */
[----:B-1----:R-:W-:Y:S01]  /*acd0*/  FSEL R21, R49, -INF , !P3 ;  /* 0xff80000031157808 */ /* 0x002fe20005800000 */
[----:B------:R-:W-:Y:S01]  /*ace0*/  FMUL.FTZ R49, R6, UR10 ;  /* 0x0000000a06317c20 */ /* 0x000fe20008410000 */
[----:B------:R-:W-:Y:S02]  /*acf0*/  ISETP.GE.AND P3, PT, R86, R51, PT ;  /* 0x000000335600720c */ /* 0x000fe40003f66270 */
[----:B------:R-:W-:Y:S02]  /*ad00*/  LOP3.LUT R6, R110, 0x80, R117, 0xfe, !PT ;  /* 0x000000806e067812 */ /* 0x000fe400078efe75 */
[----:B------:R-:W-:Y:S01]  /*ad10*/  FSEL R98, R98, -INF , !P3 ;  /* 0xff80000062627808 */ /* 0x000fe20005800000 */
[----:B------:R-:W1:Y:S01]  /*ad20*/  MUFU.TANH R99, R99 ;  /* 0x0000006300637308 */ /* 0x000e620000002400 */
[----:B--2---:R-:W-:Y:S02]  /*ad30*/  FSEL R80, R93, -INF , !P5 ;  /* 0xff8000005d507808 */ /* 0x004fe40006800000 */
[----:B------:R-:W-:-:S02]  /*ad40*/  ISETP.GE.AND P5, PT, R130, R39, PT ;  /* 0x000000278200720c */ /* 0x000fc40003fa6270 */
[----:B------:R-:W-:Y:S02]  /*ad50*/  ISETP.GE.AND P3, PT, R84, R39, PT ;  /* 0x000000275400720c */ /* 0x000fe40003f66270 */
[----:B------:R-:W-:Y:S01]  /*ad60*/  FSEL R11, R88, -INF , !P5 ;  /* 0xff800000580b7808 */ /* 0x000fe20006800000 */
[----:B------:R-:W2:Y:S01]  /*ad70*/  MUFU.TANH R96, R96 ;  /* 0x0000006000607308 */ /* 0x000ea20000002400 */
[-C--:B------:R-:W-:Y:S02]  /*ad80*/  ISETP.GE.AND P5, PT, R82, R51.reuse, PT ;  /* 0x000000335200720c */ /* 0x080fe40003fa6270 */
[C-C-:B------:R-:W-:Y:S02]  /*ad90*/  LOP3.LUT R82, R110.reuse, 0x38, R117.reuse, 0xfe, !PT ;  /* 0x000000386e527812 */ /* 0x140fe400078efe75 */
[----:B------:R-:W-:Y:S02]  /*ada0*/  LOP3.LUT R88, R110, 0x40, R117, 0xfe, !PT ;  /* 0x000000406e587812 */ /* 0x000fe400078efe75 */
[C---:B------:R-:W-:Y:S01]  /*adb0*/  ISETP.GE.AND P4, PT, R82.reuse, R51, PT ;  /* 0x000000335200720c */ /* 0x040fe20003f86270 */
[----:B------:R-:W4:Y:S01]  /*adc0*/  MUFU.TANH R103, R103 ;  /* 0x0000006700677308 */ /* 0x000f220000002400 */
[----:B------:R-:W-:-:S02]  /*add0*/  ISETP.GE.AND P2, PT, R82, R39, PT ;  /* 0x000000275200720c */ /* 0x000fc40003f46270 */
[----:B------:R-:W-:Y:S01]  /*ade0*/  FSEL R12, R37, -INF , !P4 ;  /* 0xff800000250c7808 */ /* 0x000fe20006000000 */
[----:B------:R-:W-:Y:S01]  /*adf0*/  FMUL.FTZ R37, R60, UR10 ;  /* 0x0000000a3c257c20 */ /* 0x000fe20008410000 */
[----:B------:R-:W-:Y:S02]  /*ae00*/  ISETP.GE.AND P1, PT, R88, R51, PT ;  /* 0x000000335800720c */ /* 0x000fe40003f26270 */
[----:B------:R-:W-:Y:S01]  /*ae10*/  ISETP.GE.AND P4, PT, R86, R39, PT ;  /* 0x000000275600720c */ /* 0x000fe20003f86270 */
[----:B------:R-:W5:Y:S01]  /*ae20*/  MUFU.TANH R101, R101 ;  /* 0x0000006500657308 */ /* 0x000f620000002400 */
[----:B------:R-:W-:Y:S02]  /*ae30*/  LOP3.LUT R86, R110, 0x50, R117, 0xfe, !PT ;  /* 0x000000506e567812 */ /* 0x000fe400078efe75 */
[----:B---3--:R-:W-:Y:S02]  /*ae40*/  FSEL R7, R94, -INF , !P2 ;  /* 0xff8000005e077808 */ /* 0x008fe40005000000 */
[----:B------:R-:W-:-:S02]  /*ae50*/  FSEL R14, R95, -INF , !P1 ;  /* 0xff8000005f0e7808 */ /* 0x000fc40004800000 */
[C---:B------:R-:W-:Y:S01]  /*ae60*/  ISETP.GE.AND P2, PT, R86.reuse, R51, PT ;  /* 0x000000335600720c */ /* 0x040fe20003f46270 */
[----:B------:R-:W3:Y:S01]  /*ae70*/  MUFU.TANH R105, R105 ;  /* 0x0000006900697308 */ /* 0x000ee20000002400 */
[-C--:B------:R-:W-:Y:S02]  /*ae80*/  ISETP.GE.AND P1, PT, R86, R39.reuse, PT ;  /* 0x000000275600720c */ /* 0x080fe40003f26270 */
[----:B------:R-:W-:Y:S02]  /*ae90*/  LOP3.LUT R86, R110, 0x60, R117, 0xfe, !PT ;  /* 0x000000606e567812 */ /* 0x000fe400078efe75 */
[----:B------:R-:W-:Y:S01]  /*aea0*/  FSEL R82, R59, -INF , !P5 ;  /* 0xff8000003b527808 */ /* 0x000fe20006800000 */
[----:B------:R-:W-:Y:S01]  /*aeb0*/  FMUL.FTZ R59, R68, UR10 ;  /* 0x0000000a443b7c20 */ /* 0x000fe20008410000 */
[----:B------:R-:W-:Y:S01]  /*aec0*/  ISETP.GE.AND P5, PT, R88, R39, PT ;  /* 0x000000275800720c */ /* 0x000fe20003fa6270 */
[----:B------:R-:W3:Y:S01]  /*aed0*/  MUFU.TANH R201, R201 ;  /* 0x000000c900c97308 */ /* 0x000ee20000002400 */
[----:B-1----:R-:W-:-:S02]  /*aee0*/  FSEL R33, R99, -INF , !P4 ;  /* 0xff80000063217808 */ /* 0x002fc40006000000 */
[-C--:B------:R-:W-:Y:S02]  /*aef0*/  ISETP.GE.AND P4, PT, R86, R51.reuse, PT ;  /* 0x000000335600720c */ /* 0x080fe40003f86270 */
[----:B------:R-:W-:Y:S02]  /*af00*/  LOP3.LUT R88, R110, 0x70, R117, 0xfe, !PT ;  /* 0x000000706e587812 */ /* 0x000fe400078efe75 */
[----:B--2---:R-:W-:Y:S01]  /*af10*/  FSEL R13, R96, -INF , !P5 ;  /* 0xff800000600d7808 */ /* 0x004fe20006800000 */
[----:B------:R-:W1:Y:S01]  /*af20*/  MUFU.TANH R199, R199 ;  /* 0x000000c700c77308 */ /* 0x000e620000002400 */
[----:B------:R-:W-:Y:S02]  /*af30*/  ISETP.GE.AND P5, PT, R84, R51, PT ;  /* 0x000000335400720c */ /* 0x000fe40003fa6270 */
[----:B------:R-:W-:Y:S02]  /*af40*/  FSEL R84, R100, -INF , !P2 ;  /* 0xff80000064547808 */ /* 0x000fe40005000000 */
[----:B----4-:R-:W-:-:S02]  /*af50*/  FSEL R215, R103, -INF , !P3 ;  /* 0xff80000067d77808 */ /* 0x010fc40005800000 */
[----:B------:R-:W-:Y:S01]  /*af60*/  FSEL R104, R104, -INF , !P4 ;  /* 0xff80000068687808 */ /* 0x000fe20006000000 */
[----:B------:R-:W2:Y:S01]  /*af70*/  MUFU.TANH R108, R108 ;  /* 0x0000006c006c7308 */ /* 0x000ea20000002400 */
[----:B------:R-:W-:Y:S02]  /*af80*/  ISETP.GE.AND P2, PT, R86, R39, PT ;  /* 0x000000275600720c */ /* 0x000fe40003f46270 */
[C---:B------:R-:W-:Y:S02]  /*af90*/  ISETP.GE.AND P3, PT, R88.reuse, R51, PT ;  /* 0x000000335800720c */ /* 0x040fe40003f66270 */
[----:B------:R-:W-:Y:S02]  /*afa0*/  ISETP.GE.AND P4, PT, R88, R39, PT ;  /* 0x000000275800720c */ /* 0x000fe40003f86270 */
[----:B------:R-:W-:Y:S01]  /*afb0*/  LOP3.LUT R88, R110, 0x78, R117, 0xfe, !PT ;  /* 0x000000786e587812 */ /* 0x000fe200078efe75 */
[----:B------:R-:W4:Y:S01]  /*afc0*/  MUFU.TANH R197, R197 ;  /* 0x000000c500c57308 */ /* 0x000f220000002400 */
[----:B-----5:R-:W-:-:S02]  /*afd0*/  FSEL R217, R101, -INF , !P1 ;  /* 0xff80000065d97808 */ /* 0x020fc40004800000 */
[----:B------:R-:W-:Y:S01]  /*afe0*/  FSEL R86, R102, -INF , !P5 ;  /* 0xff80000066567808 */ /* 0x000fe20006800000 */
[----:B------:R-:W-:Y:S01]  /*aff0*/  FMUL.FTZ R102, R32, UR10 ;  /* 0x0000000a20667c20 */ /* 0x000fe20008410000 */
[----:B---3--:R-:W-:Y:S02]  /*b000*/  FSEL R213, R105, -INF , !P2 ;  /* 0xff80000069d57808 */ /* 0x008fe40005000000 */
[C---:B------:R-:W-:Y:S01]  /*b010*/  ISETP.GE.AND P1, PT, R90.reuse, R51, PT ;  /* 0x000000335a00720c */ /* 0x040fe20003f26270 */
[----:B------:R-:W3:Y:S01]  /*b020*/  MUFU.TANH R183, R183 ;  /* 0x000000b700b77308 */ /* 0x000ee20000002400 */
[----:B------:R-:W-:Y:S02]  /*b030*/  ISETP.GE.AND P5, PT, R90, R39, PT ;  /* 0x000000275a00720c */ /* 0x000fe40003fa6270 */
[----:B------:R-:W-:Y:S02]  /*b040*/  ISETP.GE.AND P2, PT, R88, R51, PT ;  /* 0x000000335800720c */ /* 0x000fe40003f46270 */
[----:B------:R-:W-:-:S02]  /*b050*/  FSEL R94, R106, -INF , !P1 ;  /* 0xff8000006a5e7808 */ /* 0x000fc40004800000 */
[----:B------:R-:W-:Y:S01]  /*b060*/  FSEL R201, R201, -INF , !P5 ;  /* 0xff800000c9c97808 */ /* 0x000fe20006800000 */
[----:B------:R-:W5:Y:S01]  /*b070*/  MUFU.TANH R125, R125 ;  /* 0x0000007d007d7308 */ /* 0x000f620000002400 */
[----:B------:R-:W-:Y:S02]  /*b080*/  FSEL R198, R107, -INF , !P3 ;  /* 0xff8000006bc67808 */ /* 0x000fe40005800000 */
[----:B-1----:R-:W-:Y:S02]  /*b090*/  FSEL R199, R199, -INF , !P4 ;  /* 0xff800000c7c77808 */ /* 0x002fe40006000000 */
[----:B--2---:R-:W-:Y:S02]  /*b0a0*/  FSEL R108, R108, -INF , !P2 ;  /* 0xff8000006c6c7808 */ /* 0x004fe40005000000 */
[----:B------:R-:W-:Y:S01]  /*b0b0*/  ISETP.GE.AND P1, PT, R88, R39, PT ;  /* 0x000000275800720c */ /* 0x000fe20003f26270 */
[----:B------:R-:W1:Y:S01]  /*b0c0*/  MUFU.TANH R119, R119 ;  /* 0x0000007700777308 */ /* 0x000e620000002400 */
[----:B------:R-:W-:-:S02]  /*b0d0*/  ISETP.GE.AND P5, PT, R6, R51, PT ;  /* 0x000000330600720c */ /* 0x000fc40003fa6270 */
[----:B------:R-:W-:Y:S02]  /*b0e0*/  ISETP.GE.AND P3, PT, R6, R39, PT ;  /* 0x000000270600720c */ /* 0x000fe40003f66270 */
[C---:B------:R-:W-:Y:S02]  /*b0f0*/  ISETP.GE.AND P4, PT, R24.reuse, R51, PT ;  /* 0x000000331800720c */ /* 0x040fe40003f86270 */
[----:B------:R-:W-:Y:S01]  /*b100*/  ISETP.GE.AND P2, PT, R24, R39, PT ;  /* 0x000000271800720c */ /* 0x000fe20003f46270 */
[----:B------:R-:W2:Y:S01]  /*b110*/  MUFU.TANH R23, R23 ;  /* 0x0000001700177308 */ /* 0x000ea20000002400 */
[----:B------:R-:W-:Y:S02]  /*b120*/  LOP3.LUT R24, R110, 0x98, R117, 0xfe, !PT ;  /* 0x000000986e187812 */ /* 0x000fe400078efe75 */
[----:B----4-:R-:W-:Y:S02]  /*b130*/  FSEL R197, R197, -INF , !P1 ;  /* 0xff800000c5c57808 */ /* 0x010fe40004800000 */
[----:B------:R-:W-:-:S02]  /*b140*/  FSEL R200, R112, -INF , !P5 ;  /* 0xff80000070c87808 */ /* 0x000fc40006800000 */
[----:B------:R-:W-:Y:S01]  /*b150*/  FSEL R191, R191, -INF , !P3 ;  /* 0xff800000bfbf7808 */ /* 0x000fe20005800000 */
[----:B------:R-:W4:Y:S01]  /*b160*/  MUFU.TANH R153, R153 ;  /* 0x0000009900997308 */ /* 0x000f220000002400 */
[C---:B------:R-:W-:Y:S02]  /*b170*/  ISETP.GE.AND P1, PT, R26.reuse, R51, PT ;  /* 0x000000331a00720c */ /* 0x040fe40003f26270 */
[----:B------:R-:W-:Y:S02]  /*b180*/  ISETP.GE.AND P5, PT, R26, R39, PT ;  /* 0x000000271a00720c */ /* 0x000fe40003fa6270 */
[----:B------:R-:W-:Y:S02]  /*b190*/  ISETP.GE.AND P3, PT, R24, R51, PT ;  /* 0x000000331800720c */ /* 0x000fe40003f66270 */
[----:B------:R-:W-:Y:S01]  /*b1a0*/  LOP3.LUT R26, R110, 0xa0, R117, 0xfe, !PT ;  /* 0x000000a06e1a7812 */ /* 0x000fe200078efe75 */
[----:B------:R-:W4:Y:S01]  /*b1b0*/  MUFU.TANH R25, R25 ;  /* 0x0000001900197308 */ /* 0x000f220000002400 */
[----:B------:R-:W-:-:S02]  /*b1c0*/  FSEL R187, R187, -INF , !P2 ;  /* 0xff800000bbbb7808 */ /* 0x000fc40005000000 */
[----:B---3--:R-:W-:Y:S02]  /*b1d0*/  FSEL R183, R183, -INF , !P5 ;  /* 0xff800000b7b77808 */ /* 0x008fe40006800000 */
[----:B-----5:R-:W-:Y:S02]  /*b1e0*/  FSEL R204, R125, -INF , !P3 ;  /* 0xff8000007dcc7808 */ /* 0x020fe40005800000 */
[----:B------:R-:W-:Y:S01]  /*b1f0*/  ISETP.GE.AND P2, PT, R26, R51, PT ;  /* 0x000000331a00720c */ /* 0x000fe20003f46270 */
[----:B------:R-:W3:Y:S01]  /*b200*/  MUFU.TANH R27, R27 ;  /* 0x0000001b001b7308 */ /* 0x000ee20000002400 */
[----:B-1----:R-:W-:Y:S02]  /*b210*/  FSEL R74, R119, -INF , !P1 ;  /* 0xff800000774a7808 */ /* 0x002fe40004800000 */
[----:B------:R-:W-:Y:S02]  /*b220*/  FSEL R202, R202, -INF , !P2 ;  /* 0xff800000caca7808 */ /* 0x000fe40005000000 */
[----:B------:R-:W-:-:S02]  /*b230*/  ISETP.GE.AND P1, PT, R26, R39, PT ;  /* 0x000000271a00720c */ /* 0x000fc40003f26270 */
[C-C-:B------:R-:W-:Y:S01]  /*b240*/  LOP3.LUT R26, R110.reuse, 0xb8, R117.reuse, 0xfe, !PT ;  /* 0x000000b86e1a7812 */ /* 0x140fe200078efe75 */
[----:B------:R1:W-:Y:S01]  /*b250*/  MUFU.TANH R6, R35 ;  /* 0x0000002300067308 */ /* 0x0003e20000002400 */
[----:B------:R-:W-:-:S07]  /*b260*/  LOP3.LUT R32, R110, 0xd8, R117, 0xfe, !PT ;  /* 0x000000d86e207812 */ /* 0x000fce00078efe75 */
[----:B------:R-:W5:Y:S08]  /*b270*/  MUFU.TANH R165, R165 ;  /* 0x000000a500a57308 */ /* 0x000f700000002400 */
[----:B------:R-:W5:Y:S01]  /*b280*/  MUFU.TANH R31, R31 ;  /* 0x0000001f001f7308 */ /* 0x000f620000002400 */
[----:B-1----:R-:W-:Y:S01]  /*b290*/  FMUL.FTZ R35, R72, UR10 ;  /* 0x0000000a48237c20 */ /* 0x002fe20008410000 */
[----:B------:R-:W-:-:S02]  /*b2a0*/  FSEL R72, R116, -INF , !P4 ;  /* 0xff80000074487808 */ /* 0x000fc40006000000 */
[----:B------:R-:W-:Y:S02]  /*b2b0*/  ISETP.GE.AND P4, PT, R24, R39, PT ;  /* 0x000000271800720c */ /* 0x000fe40003f86270 */
[--C-:B------:R-:W-:Y:S02]  /*b2c0*/  LOP3.LUT R24, R110, 0xa8, R117.reuse, 0xfe, !PT ;  /* 0x000000a86e187812 */ /* 0x100fe400078efe75 */
[----:B------:R-:W1:Y:S01]  /*b2d0*/  MUFU.TANH R29, R29 ;  /* 0x0000001d001d7308 */ /* 0x000e620000002400 */
[----:B------:R-:W-:Y:S02]  /*b2e0*/  FSEL R175, R175, -INF , !P4 ;  /* 0xff800000afaf7808 */ /* 0x000fe40006000000 */
[C---:B------:R-:W-:Y:S02]  /*b2f0*/  ISETP.GE.AND P5, PT, R24.reuse, R51, PT ;  /* 0x000000331800720c */ /* 0x040fe40003fa6270 */
[----:B------:R-:W-:Y:S02]  /*b300*/  ISETP.GE.AND P3, PT, R24, R39, PT ;  /* 0x000000271800720c */ /* 0x000fe40003f66270 */
[----:B------:R-:W-:Y:S01]  /*b310*/  LOP3.LUT R24, R110, 0xb0, R117, 0xfe, !PT ;  /* 0x000000b06e187812 */ /* 0x000fe200078efe75 */
[----:B------:R-:W1:Y:S01]  /*b320*/  MUFU.TANH R8, R8 ;  /* 0x0000000800087308 */ /* 0x000e620000002400 */
[----:B--2---:R-:W-:-:S02]  /*b330*/  FSEL R68, R23, -INF , !P5 ;  /* 0xff80000017447808 */ /* 0x004fc40006800000 */
[C---:B------:R-:W-:Y:S02]  /*b340*/  ISETP.GE.AND P4, PT, R24.reuse, R51, PT ;  /* 0x000000331800720c */ /* 0x040fe40003f86270 */
[-C--:B------:R-:W-:Y:S02]  /*b350*/  ISETP.GE.AND P2, PT, R24, R39.reuse, PT ;  /* 0x000000271800720c */ /* 0x080fe40003f46270 */
[----:B------:R-:W-:Y:S01]  /*b360*/  LOP3.LUT R24, R110, 0xc0, R117, 0xfe, !PT ;  /* 0x000000c06e187812 */ /* 0x000fe200078efe75 */
[----:B------:R-:W2:Y:S01]  /*b370*/  MUFU.TANH R10, R10 ;  /* 0x0000000a000a7308 */ /* 0x000ea20000002400 */
[----:B----4-:R-:W-:Y:S02]  /*b380*/  FSEL R153, R153, -INF , !P3 ;  /* 0xff80000099997808 */ /* 0x010fe40005800000 */
[----:B------:R-:W-:Y:S01]  /*b390*/  FSEL R62, R25, -INF , !P4 ;  /* 0xff800000193e7808 */ /* 0x000fe20006000000 */
[----:B------:R-:W-:Y:S01]  /*b3a0*/  FMUL.FTZ R25, R34, UR10 ;  /* 0x0000000a22197c20 */ /* 0x000fe20008410000 */
[----:B---3--:R-:W-:Y:S01]  /*b3b0*/  FSEL R125, R27, -INF , !P2 ;  /* 0xff8000001b7d7808 */ /* 0x008fe20005000000 */
[----:B------:R-:W-:Y:S01]  /*b3c0*/  FMUL.FTZ R27, R30, UR10 ;  /* 0x0000000a1e1b7c20 */ /* 0x000fe20008410000 */
[----:B-----5:R-:W-:Y:S01]  /*b3d0*/  FSEL R165, R165, -INF , !P1 ;  /* 0xff800000a5a57808 */ /* 0x020fe20004800000 */
[----:B------:R-:W3:Y:S01]  /*b3e0*/  MUFU.TANH R4, R4 ;  /* 0x0000000400047308 */ /* 0x000ee20000002400 */
[----:B------:R-:W-:-:S02]  /*b3f0*/  ISETP.GE.AND P5, PT, R26, R39, PT ;  /* 0x000000271a00720c */ /* 0x000fc40003fa6270 */
[C---:B------:R-:W-:Y:S02]  /*b400*/  ISETP.GE.AND P3, PT, R24.reuse, R51, PT ;  /* 0x000000331800720c */ /* 0x040fe40003f66270 */
[----:B------:R-:W-:Y:S02]  /*b410*/  ISETP.GE.AND P4, PT, R24, R39, PT ;  /* 0x000000271800720c */ /* 0x000fe40003f86270 */
[----:B------:R-:W-:Y:S01]  /*b420*/  ISETP.GE.AND P1, PT, R26, R51, PT ;  /* 0x000000331a00720c */ /* 0x000fe20003f26270 */
[----:B------:R-:W4:Y:S01]  /*b430*/  MUFU.TANH R49, R49 ;  /* 0x0000003100317308 */ /* 0x000f220000002400 */
[C-C-:B------:R-:W-:Y:S02]  /*b440*/  LOP3.LUT R24, R110.reuse, 0xd0, R117.reuse, 0xfe, !PT ;  /* 0x000000d06e187812 */ /* 0x140fe400078efe75 */
[----:B------:R-:W-:Y:S02]  /*b450*/  LOP3.LUT R26, R110, 0xc8, R117, 0xfe, !PT ;  /* 0x000000c86e1a7812 */ /* 0x000fe400078efe75 */
[----:B------:R-:W-:-:S02]  /*b460*/  FSEL R119, R31, -INF , !P5 ;  /* 0xff8000001f777808 */ /* 0x000fc40006800000 */
[----:B-1----:R-:W-:Y:S01]  /*b470*/  FSEL R60, R29, -INF , !P1 ;  /* 0xff8000001d3c7808 */ /* 0x002fe20004800000 */
[----:B------:R-:W1:Y:S01]  /*b480*/  MUFU.TANH R47, R47 ;  /* 0x0000002f002f7308 */ /* 0x000e620000002400 */
[-C--:B------:R-:W-:Y:S02]  /*b490*/  ISETP.GE.AND P5, PT, R24, R51.reuse, PT ;  /* 0x000000331800720c */ /* 0x080fe40003fa6270 */
[C---:B------:R-:W-:Y:S02]  /*b4a0*/  ISETP.GE.AND P2, PT, R26.reuse, R51, PT ;  /* 0x000000331a00720c */ /* 0x040fe40003f46270 */
[----:B------:R-:W-:Y:S02]  /*b4b0*/  ISETP.GE.AND P1, PT, R26, R39, PT ;  /* 0x000000271a00720c */ /* 0x000fe40003f26270 */
[----:B------:R-:W-:Y:S01]  /*b4c0*/  FSEL R26, R8, -INF , !P3 ;  /* 0xff800000081a7808 */ /* 0x000fe20005800000 */
[----:B------:R-:W5:Y:S01]  /*b4d0*/  MUFU.TANH R35, R35 ;  /* 0x0000002300237308 */ /* 0x000f620000002400 */
[----:B------:R-:W-:-:S02]  /*b4e0*/  LOP3.LUT R8, R110, 0xe0, R117, 0xfe, !PT ;  /* 0x000000e06e087812 */ /* 0x000fc400078efe75 */
[----:B--2---:R-:W-:Y:S02]  /*b4f0*/  FSEL R105, R10, -INF , !P4 ;  /* 0xff8000000a697808 */ /* 0x004fe40006000000 */
[----:B------:R-:W-:Y:S02]  /*b500*/  ISETP.GE.AND P3, PT, R24, R39, PT ;  /* 0x000000271800720c */ /* 0x000fe40003f66270 */
[----:B------:R-:W-:Y:S01]  /*b510*/  FSEL R10, R6, -INF , !P5 ;  /* 0xff800000060a7808 */ /* 0x000fe20006800000 */
[----:B------:R-:W2:Y:S01]  /*b520*/  MUFU.TANH R45, R45 ;  /* 0x0000002d002d7308 */ /* 0x000ea20000002400 */
[----:B------:R-:W-:Y:S02]  /*b530*/  ISETP.GE.AND P4, PT, R32, R51, PT ;  /* 0x000000332000720c */ /* 0x000fe40003f86270 */
[----:B------:R-:W-:Y:S02]  /*b540*/  LOP3.LUT R6, R110, 0xe8, R117, 0xfe, !PT ;  /* 0x000000e86e067812 */ /* 0x000fe400078efe75 */
[----:B---3--:R-:W-:-:S02]  /*b550*/  FSEL R24, R4, -INF , !P2 ;  /* 0xff80000004187808 */ /* 0x008fc40005000000 */
[----:B----4-:R-:W-:Y:S01]  /*b560*/  FSEL R49, R49, -INF , !P1 ;  /* 0xff80000031317808 */ /* 0x010fe20004800000 */
[----:B------:R-:W3:Y:S01]  /*b570*/  MUFU.TANH R37, R37 ;  /* 0x0000002500257308 */ /* 0x000ee20000002400 */
[----:B------:R-:W-:Y:S02]  /*b580*/  ISETP.GE.AND P2, PT, R32, R39, PT ;  /* 0x000000272000720c */ /* 0x000fe40003f46270 */
[C---:B------:R-:W-:Y:S02]  /*b590*/  ISETP.GE.AND P1, PT, R8.reuse, R51, PT ;  /* 0x000000330800720c */ /* 0x040fe40003f26270 */
[----:B------:R-:W-:Y:S02]  /*b5a0*/  ISETP.GE.AND P5, PT, R8, R39, PT ;  /* 0x000000270800720c */ /* 0x000fe40003fa6270 */
[----:B------:R-:W-:Y:S01]  /*b5b0*/  LOP3.LUT R4, R110, 0xf0, R117, 0xfe, !PT ;  /* 0x000000f06e047812 */ /* 0x000fe200078efe75 */
[----:B------:R-:W4:Y:S01]  /*b5c0*/  MUFU.TANH R43, R43 ;  /* 0x0000002b002b7308 */ /* 0x000f220000002400 */
[----:B-1----:R-:W-:-:S02]  /*b5d0*/  FSEL R47, R47, -INF , !P3 ;  /* 0xff8000002f2f7808 */ /* 0x002fc40005800000 */
[C---:B------:R-:W-:Y:S02]  /*b5e0*/  ISETP.GE.AND P3, PT, R6.reuse, R51, PT ;  /* 0x000000330600720c */ /* 0x040fe40003f66270 */
[----:B-----5:R-:W-:Y:S02]  /*b5f0*/  FSEL R8, R35, -INF , !P4 ;  /* 0xff80000023087808 */ /* 0x020fe40006000000 */
[----:B------:R-:W-:Y:S01]  /*b600*/  ISETP.GE.AND P4, PT, R6, R39, PT ;  /* 0x000000270600720c */ /* 0x000fe20003f86270 */
[----:B------:R-:W1:Y:S01]  /*b610*/  MUFU.TANH R23, R59 ;  /* 0x0000003b00177308 */ /* 0x000e620000002400 */
[----:B------:R-:W-:Y:S02]  /*b620*/  LOP3.LUT R30, R110, 0xf8, R117, 0xfe, !PT ;  /* 0x000000f86e1e7812 */ /* 0x000fe400078efe75 */
[----:B--2---:R-:W-:Y:S02]  /*b630*/  FSEL R45, R45, -INF , !P2 ;  /* 0xff8000002d2d7808 */ /* 0x004fe40005000000 */
[----:B---3--:R-:W-:-:S02]  /*b640*/  FSEL R6, R37, -INF , !P1 ;  /* 0xff80000025067808 */ /* 0x008fc40004800000 */
[C---:B------:R-:W-:Y:S01]  /*b650*/  ISETP.GE.AND P2, PT, R4.reuse, R51, PT ;  /* 0x000000330400720c */ /* 0x040fe20003f46270 */
[----:B------:R-:W2:Y:S01]  /*b660*/  MUFU.TANH R41, R41 ;  /* 0x0000002900297308 */ /* 0x000ea20000002400 */
[----:B------:R-:W-:Y:S01]  /*b670*/  BAR.SYNC.DEFER_BLOCKING 0x0 ;  /* 0x0000000000007b1d */ /* 0x000fe20000010000 */
[----:B------:R-:W-:Y:S02]  /*b680*/  ISETP.GE.AND P1, PT, R4, R39, PT ;  /* 0x000000270400720c */ /* 0x000fe40003f26270 */
[----:B----4-:R-:W-:Y:S02]  /*b690*/  FSEL R43, R43, -INF , !P5 ;  /* 0xff8000002b2b7808 */ /* 0x010fe40006800000 */
[----:B------:R-:W-:Y:S02]  /*b6a0*/  ISETP.GE.AND P5, PT, R30, R51, PT ;  /* 0x000000331e00720c */ /* 0x000fe40003fa6270 */
[----:B------:R-:W3:Y:S01]  /*b6b0*/  MUFU.TANH R102, R102 ;  /* 0x0000006600667308 */ /* 0x000ee20000002400 */
[----:B-1----:R-:W-:-:S02]  /*b6c0*/  FSEL R4, R23, -INF , !P3 ;  /* 0xff80000017047808 */ /* 0x002fc40005800000 */
[----:B------:R-:W-:-:S05]  /*b6d0*/  ISETP.GE.AND P3, PT, R30, R39, PT ;  /* 0x000000271e00720c */ /* 0x000fca0003f66270 */
[----:B------:R-:W1:Y:S01]  /*b6e0*/  MUFU.TANH R25, R25 ;  /* 0x0000001900197308 */ /* 0x000e620000002400 */
[----:B--2---:R-:W-:-:S07]  /*b6f0*/  FSEL R41, R41, -INF , !P4 ;  /* 0xff80000029297808 */ /* 0x004fce0006000000 */
[----:B------:R-:W2:Y:S01]  /*b700*/  MUFU.TANH R28, R28 ;  /* 0x0000001c001c7308 */ /* 0x000ea20000002400 */
[----:B---3--:R-:W-:-:S07]  /*b710*/  FSEL R102, R102, -INF , !P2 ;  /* 0xff80000066667808 */ /* 0x008fce0005000000 */
[----:B------:R-:W3:Y:S01]  /*b720*/  MUFU.TANH R27, R27 ;  /* 0x0000001b001b7308 */ /* 0x000ee20000002400 */
[----:B-1----:R-:W-:Y:S02]  /*b730*/  FSEL R39, R25, -INF , !P1 ;  /* 0xff80000019277808 */ /* 0x002fe40004800000 */
[----:B--2---:R-:W-:Y:S02]  /*b740*/  FSEL R51, R28, -INF , !P5 ;  /* 0xff8000001c337808 */ /* 0x004fe40006800000 */
[----:B---3--:R-:W-:Y:S01]  /*b750*/  FSEL R37, R27, -INF , !P3 ;  /* 0xff8000001b257808 */ /* 0x008fe20005800000 */
        /* <DEDUP_REMOVED lines=24> */
[C---:B------:R-:W-:Y:S01]  /*b8e0*/  IMAD R30, R23.reuse, R30, R29 ;  /* 0x0000001e171e7224 */ /* 0x040fe200078e021d */
[----:B------:R-:W-:Y:S01]  /*b8f0*/  LOP3.LUT R29, RZ, R25, RZ, 0x33, !PT ;  /* 0x00000019ff1d7212 */ /* 0x000fe200078e33ff */
        /* <DEDUP_REMOVED lines=23> */
[----:B------:R-:W-:Y:S02]  /*ba70*/  SHF.R.S32.HI R23, RZ, 0x1f, R25 ;  /* 0x0000001fff177819 */ /* 0x000fe40000011419 */
[----:B--2---:R-:W-:-:S03]  /*ba80*/  IADD3 R27, -R28, R27, RZ ;  /* 0x0000001b1c1b7210 */ /* 0x004fc60007ffe1ff */
[----:B------:R-:W-:Y:S01]  /*ba90*/  IMAD R28, R23, R54, RZ ;  /* 0x00000036171c7224 */ /* 0x000fe200078e02ff */
[----:B------:R-:W-:-:S03]  /*baa0*/  SHF.R.S32.HI R23, RZ, 0x1f, R27 ;  /* 0x0000001fff177819 */ /* 0x000fc6000001141b */
[----:B------:R-:W-:Y:S02]  /*bab0*/  IMAD R28, R25, R55, R28 ;  /* 0x00000037191c7224 */ /* 0x000fe400078e021c */
[----:B------:R-:W-:Y:S02]  /*bac0*/  IMAD R30, R23, UR4, RZ ;  /* 0x00000004171e7c24 */ /* 0x000fe4000f8e02ff */
[----:B------:R-:W-:Y:S02]  /*bad0*/  IMAD.IADD R35, R35, 0x1, R28 ;  /* 0x0000000123237824 */ /* 0x000fe400078e021c */
[C---:B------:R-:W-:Y:S02]  /*bae0*/  IMAD R30, R27.reuse, UR5, R30 ;  /* 0x000000051b1e7c24 */ /* 0x040fe4000f8e021e */
[----:B------:R-:W-:-:S04]  /*baf0*/  IMAD.WIDE.U32 R34, R27, UR4, R34 ;  /* 0x000000041b227c25 */ /* 0x000fc8000f8e0022 */
[----:B------:R-:W-:Y:S01]  /*bb00*/  IMAD.MOV.U32 R23, RZ, RZ, R34 ;  /* 0x000000ffff177224 */ /* 0x000fe200078e0022 */
[----:B------:R-:W-:Y:S01]  /*bb10*/  IADD3 R30, R35, R30, RZ ;  /* 0x0000001e231e7210 */ /* 0x000fe20007ffe0ff */
[----:B------:R-:W-:Y:S06]  /*bb20*/  BRA `(.L_x_1632) ;  /* 0x0000000000087947 */ /* 0x000fec0003800000 */
.L_x_1631:
[----:B------:R-:W-:-:S04]  /*bb30*/  LEA R23, -R54, RZ, 0x8 ;  /* 0x000000ff36177211 */ /* 0x000fc800078e41ff */
[----:B------:R-:W-:-:S07]  /*bb40*/  SHF.R.S32.HI R30, RZ, 0x1f, R23 ;  /* 0x0000001fff1e7819 */ /* 0x000fce0000011417 */
.L_x_1632:
        /* <DEDUP_REMOVED lines=32> */
.L_x_1630:
        /* <DEDUP_REMOVED lines=61> */
[----:B-1----:R-:W-:-:S04]  /*c120*/  FMNMX.FTZ R28, R52, R23, !PT ;  /* 0x00000017341c7209 */ /* 0x002fc80007810000 */
[----:B------:R-:W-:-:S04]  /*c130*/  FMNMX.FTZ R23, R51, R28, !PT ;  /* 0x0000001c33177209 */ /* 0x000fc80007810000 */
[----:B------:R-:W-:-:S05]  /*c140*/  FMNMX.FTZ R28, R50, R23, !PT ;  /* 0x00000017321c7209 */ /* 0x000fca0007810000 */
        /* <DEDUP_REMOVED lines=43> */
[----:B------:R-:W-:Y:S01]  /*c400*/  LDSM.16.MT88.4 R24, [R148+0x5400] ;  /* 0x005400009418783b */ /* 0x000fe20000004200 */
        /* <DEDUP_REMOVED lines=58> */
[----:B------:R-:W-:-:S03]  /*c7b0*/  FFMA.FTZ R120, R120, UR6, -R95 ;  /* 0x0000000678787c23 */ /* 0x000fc6000801085f */
        /* <DEDUP_REMOVED lines=67> */
[----:B------:R-:W-:Y:S01]  /*cbf0*/  F2FP.BF16.F32.PACK_AB R14, R154, R163 ;  /* 0x000000a39a0e723e */ /* 0x000fe200000010ff */
[----:B------:R-:W1:Y:S06]  /*cc00*/  SHFL.BFLY PT, R23, R12, 0x1, 0x1f ;  /* 0x0c201f000c177f89 */ /* 0x000e6c00000e0000 */
[----:B------:R-:W-:Y:S08]  /*cc10*/  MUFU.EX2 R79, R79 ;  /* 0x0000004f004f7308 */ /* 0x000ff00000000800 */
[----:B------:R-:W-:Y:S08]  /*cc20*/  MUFU.EX2 R78, R78 ;  /* 0x0000004e004e7308 */ /* 0x000ff00000000800 */
[----:B------:R-:W-:Y:S01]  /*cc30*/  MUFU.EX2 R77, R77 ;  /* 0x0000004d004d7308 */ /* 0x000fe20000000800 */
[----:B-1----:R-:W-:-:S02]  /*cc40*/  FMNMX.FTZ R94, R12, R23, !PT ;  /* 0x000000170c5e7209 */ /* 0x002fc40007810000 */
[----:B------:R-:W-:Y:S02]  /*cc50*/  F2FP.BF16.F32.PACK_AB R12, R158, R162 ;  /* 0x000000a29e0c723e */ /* 0x000fe400000010ff */
        /* <DEDUP_REMOVED lines=9> */
[--C-:B------:R-:W-:Y:S01]  /*ccf0*/  FFMA.FTZ R156, R109, UR6, -R54.reuse ;  /* 0x000000066d9c7c23 */ /* 0x100fe20008010836 */
[----:B------:R-:W1:Y:S01]  /*cd00*/  LDSM.16.MT88.4 R8, [R148+0x5000] ;  /* 0x005000009408783b */ /* 0x000e620000004200 */
[----:B------:R-:W-:Y:S01]  /*cd10*/  FADD.FTZ R2, R2, -R5 ;  /* 0x8000000502027221 */ /* 0x000fe20000010000 */
[----:B------:R-:W-:Y:S01]  /*cd20*/  FSEL R5, R94, RZ, P0 ;  /* 0x000000ff5e057208 */ /* 0x000fe20000000000 */
[--C-:B------:R-:W-:Y:S01]  /*cd30*/  FFMA.FTZ R152, R115, UR6, -R54.reuse ;  /* 0x0000000673987c23 */ /* 0x100fe20008010836 */
[--C-:B------:R-:W-:Y:S01]  /*cd40*/  FFMA.FTZ R128, R121, UR6, -R54.reuse ;  /* 0x0000000679807c23 */ /* 0x100fe20008010836 */
[----:B------:R-:W-:Y:S01]  /*cd50*/  FMUL.FTZ R164, R2, UR6 ;  /* 0x0000000602a47c20 */ /* 0x000fe20008410000 */
[--C-:B------:R-:W-:Y:S01]  /*cd60*/  FFMA.FTZ R121, R19, UR6, -R54.reuse ;  /* 0x0000000613797c23 */ /* 0x100fe20008010836 */
[----:B------:R-:W-:Y:S01]  /*cd70*/  FADD.FTZ R5, R0, -R5 ;  /* 0x8000000500057221 */ /* 0x000fe20000010000 */
[--C-:B------:R-:W-:Y:S01]  /*cd80*/  FFMA.FTZ R115, R17, UR6, -R54.reuse ;  /* 0x0000000611737c23 */ /* 0x100fe20008010836 */
[----:B------:R-:W-:Y:S01]  /*cd90*/  MUFU.EX2 R179, R179 ;  /* 0x000000b300b37308 */ /* 0x000fe20000000800 */
[----:B------:R-:W2:Y:S01]  /*cda0*/  LDSM.16.MT88.4 R16, [R150+0x5000] ;  /* 0x005000009610783b */ /* 0x000ea20000004200 */
[----:B------:R-:W-:Y:S01]  /*cdb0*/  FMUL.FTZ R160, R5, UR6 ;  /* 0x0000000605a07c20 */ /* 0x000fe20008410000 */
[--C-:B------:R-:W-:Y:S01]  /*cdc0*/  FFMA.FTZ R155, R15, UR6, -R54.reuse ;  /* 0x000000060f9b7c23 */ /* 0x100fe20008010836 */
[--C-:B------:R-:W-:Y:S01]  /*cdd0*/  FFMA.FTZ R2, R13, UR6, -R54.reuse ;  /* 0x000000060d027c23 */ /* 0x100fe20008010836 */
[--C-:B------:R-:W-:Y:S01]  /*cde0*/  FFMA.FTZ R124, R209, UR6, -R54.reuse ;  /* 0x00000006d17c7c23 */ /* 0x100fe20008010836 */
[--C-:B------:R-:W-:Y:S01]  /*cdf0*/  FFMA.FTZ R103, R7, UR6, -R54.reuse ;  /* 0x0000000607677c23 */ /* 0x100fe20008010836 */
[--C-:B------:R-:W-:Y:S01]  /*ce00*/  FFMA.FTZ R104, R21, UR6, -R54.reuse ;  /* 0x0000000615687c23 */ /* 0x100fe20008010836 */
[----:B------:R-:W3:Y:S01]  /*ce10*/  MUFU.EX2 R156, R156 ;  /* 0x0000009c009c7308 */ /* 0x000ee20000000800 */
[----:B------:R-:W4:Y:S01]  /*ce20*/  LDSM.16.MT88.4 R4, [R150+0x5400] ;  /* 0x005400009604783b */ /* 0x000f220000004200 */
        /* <DEDUP_REMOVED lines=25> */
[--C-:B------:R-:W-:Y:S01]  /*cfc0*/  FFMA.FTZ R153, R153, UR6, -R54.reuse ;  /* 0x0000000699997c23 */ /* 0x100fe20008010836 */
[--C-:B------:R-:W-:Y:S01]  /*cfd0*/  FFMA.FTZ R125, R125, UR6, -R54.reuse ;  /* 0x000000067d7d7c23 */ /* 0x100fe20008010836 */
[--C-:B------:R-:W-:Y:S01]  /*cfe0*/  FFMA.FTZ R43, R43, UR6, -R54.reuse ;  /* 0x000000062b2b7c23 */ /* 0x100fe20008010836 */
[--C-:B------:R-:W-:Y:S01]  /*cff0*/  FFMA.FTZ R42, R42, UR6, -R54.reuse ;  /* 0x000000062a2a7c23 */ /* 0x100fe20008010836 */
[--C-:B------:R-:W-:Y:S01]  /*d000*/  FFMA.FTZ R41, R41, UR6, -R54.reuse ;  /* 0x0000000629297c23 */ /* 0x100fe20008010836 */
[----:B------:R-:W1:Y:S01]  /*d010*/  MUFU.EX2 R160, R160 ;  /* 0x000000a000a07308 */ /* 0x000e620000000800 */
[----:B-----5:R-:W-:Y:S01]  /*d020*/  F2FP.BF16.F32.PACK_AB R15, R152, R161 ;  /* 0x000000a1980f723e */ /* 0x020fe200000010ff */
[--C-:B------:R-:W-:Y:S01]  /*d030*/  FFMA.FTZ R40, R40, UR6, -R54.reuse ;  /* 0x0000000628287c23 */ /* 0x100fe20008010836 */
[----:B------:R-:W-:-:S05]  /*d040*/  FFMA.FTZ R3, R3, UR6, -R54 ;  /* 0x0000000603037c23 */ /* 0x000fca0008010836 */
        /* <DEDUP_REMOVED lines=9> */
[-C--:B-1----:R-:W-:Y:S01]  /*d0e0*/  FMUL.FTZ R138, R138, R160.reuse ;  /* 0x000000a08a8a7220 */ /* 0x082fe20000410000 */
[-C--:B------:R-:W-:Y:S01]  /*d0f0*/  FMUL.FTZ R139, R139, R160.reuse ;  /* 0x000000a08b8b7220 */ /* 0x080fe20000410000 */
[-C--:B------:R-:W-:Y:S01]  /*d100*/  FMUL.FTZ R134, R134, R160.reuse ;  /* 0x000000a086867220 */ /* 0x080fe20000410000 */
[-C--:B------:R-:W-:Y:S01]  /*d110*/  FMUL.FTZ R135, R135, R160.reuse ;  /* 0x000000a087877220 */ /* 0x080fe20000410000 */
[-C--:B------:R-:W-:Y:S01]  /*d120*/  FMUL.FTZ R22, R146, R160.reuse ;  /* 0x000000a092167220 */ /* 0x080fe20000410000 */
[----:B------:R-:W-:Y:S01]  /*d130*/  FMUL.FTZ R23, R147, R160 ;  /* 0x000000a093177220 */ /* 0x000fe20000410000 */
[----:B------:R-:W-:Y:S01]  /*d140*/  FMUL.FTZ R141, R141, R164 ;  /* 0x000000a48d8d7220 */ /* 0x000fe20000410000 */
[----:B------:R-:W-:Y:S01]  /*d150*/  MUFU.EX2 R131, R131 ;  /* 0x0000008300837308 */ /* 0x000fe20000000800 */
[C---:B------:R-:W-:Y:S01]  /*d160*/  HMMA.16816.F32.BF16 R136, R12.reuse, R8, R136 ;  /* 0x000000080c88723c */ /* 0x040fe20000041888 */
[-C--:B------:R-:W-:Y:S01]  /*d170*/  FMUL.FTZ R142, R142, R160.reuse ;  /* 0x000000a08e8e7220 */ /* 0x080fe20000410000 */
[----:B------:R-:W-:Y:S01]  /*d180*/  FMUL.FTZ R143, R143, R160 ;  /* 0x000000a08f8f7220 */ /* 0x000fe20000410000 */
[--C-:B------:R-:W-:Y:S01]  /*d190*/  FFMA.FTZ R145, R189, UR6, -R54.reuse ;  /* 0x00000006bd917c23 */ /* 0x100fe20008010836 */
[--C-:B------:R-:W-:Y:S01]  /*d1a0*/  FFMA.FTZ R144, R201, UR6, -R54.reuse ;  /* 0x00000006c9907c23 */ /* 0x100fe20008010836 */
[--C-:B------:R-:W-:Y:S01]  /*d1b0*/  FFMA.FTZ R147, R185, UR6, -R54.reuse ;  /* 0x00000006b9937c23 */ /* 0x100fe20008010836 */
[C---:B------:R-:W-:Y:S01]  /*d1c0*/  HMMA.16816.F32.BF16 R132, R12.reuse, R10, R132 ;  /* 0x0000000a0c84723c */ /* 0x040fe20000041884 */
[----:B------:R-:W1:Y:S01]  /*d1d0*/  MUFU.EX2 R124, R124 ;  /* 0x0000007c007c7308 */ /* 0x000e620000000800 */
[----:B------:R-:W5:Y:S01]  /*d1e0*/  LDSM.16.MT88.4 R8, [R148+0x5800] ;  /* 0x005800009408783b */ /* 0x000f620000004200 */
[----:B---3--:R-:W-:Y:S01]  /*d1f0*/  F2FP.BF16.F32.PACK_AB R33, R128, R155 ;  /* 0x0000009b8021723e */ /* 0x008fe200000010ff */
[----:B------:R-:W-:Y:S01]  /*d200*/  FFMA.FTZ R146, R199, UR6, -R54 ;  /* 0x00000006c7927c23 */ /* 0x000fe20008010836 */
[----:B------:R-:W-:Y:S01]  /*d210*/  FFMA.FTZ R251, R251, R164, R162 ;  /* 0x000000a4fbfb7223 */ /* 0x000fe200000100a2 */
[----:B--2---:R-:W-:Y:S01]  /*d220*/  HMMA.16816.F32.BF16 R20, R12, R16, R20 ;  /* 0x000000100c14723c */ /* 0x004fe20000041814 */
[----:B------:R-:W-:-:S02]  /*d230*/  FFMA.FTZ R179, R252, R160, R179 ;  /* 0x000000a0fcb37223 */ /* 0x000fc400000100b3 */
[----:B------:R-:W-:Y:S01]  /*d240*/  MUFU.EX2 R121, R121 ;  /* 0x0000007900797308 */ /* 0x000fe20000000800 */
[----:B------:R-:W-:Y:S01]  /*d250*/  FADD.FTZ R160, R158, R251 ;  /* 0x000000fb9ea07221 */ /* 0x000fe20000010000 */
[----:B------:R-:W-:Y:S01]  /*d260*/  FADD.FTZ R156, R156, R179 ;  /* 0x000000b39c9c7221 */ /* 0x000fe20000010000 */
[----:B------:R-:W-:Y:S01]  /*d270*/  HMMA.16816.F32.BF16 R16, R12, R18, R140 ;  /* 0x000000120c10723c */ /* 0x000fe2000004188c */
[----:B------:R-:W-:Y:S01]  /*d280*/  FFMA.FTZ R158, R165, UR6, -R54 ;  /* 0x00000006a59e7c23 */ /* 0x000fe20008010836 */
[----:B------:R-:W-:Y:S01]  /*d290*/  FADD.FTZ R163, R163, R160 ;  /* 0x000000a0a3a37221 */ /* 0x000fe20000010000 */
[----:B------:R-:W-:Y:S01]  /*d2a0*/  FADD.FTZ R161, R161, R156 ;  /* 0x0000009ca1a17221 */ /* 0x000fe20000010000 */
[----:B------:R-:W-:Y:S01]  /*d2b0*/  FFMA.FTZ R251, R50, UR6, -R95 ;  /* 0x0000000632fb7c23 */ /* 0x000fe2000801085f */
[----:B------:R-:W2:Y:S01]  /*d2c0*/  MUFU.EX2 R114, R114 ;  /* 0x0000007200727308 */ /* 0x000ea20000000800 */
[----:B-1----:R-:W-:Y:S01]  /*d2d0*/  F2FP.BF16.F32.PACK_AB R35, R124, R131 ;  /* 0x000000837c23723e */ /* 0x002fe200000010ff */
[--C-:B------:R-:W-:Y:S01]  /*d2e0*/  FFMA.FTZ R141, R195, UR6, -R54.reuse ;  /* 0x00000006c38d7c23 */ /* 0x100fe20008010836 */
[----:B------:R-:W-:Y:S01]  /*d2f0*/  F2FP.BF16.F32.PACK_AB R12, R116, R129 ;  /* 0x00000081740c723e */ /* 0x000fe200000010ff */
[--C-:B------:R-:W-:Y:S01]  /*d300*/  FFMA.FTZ R140, R215, UR6, -R54.reuse ;  /* 0x00000006d78c7c23 */ /* 0x100fe20008010836 */
[----:B------:R-:W-:Y:S01]  /*d310*/  F2FP.BF16.F32.PACK_AB R14, R112, R117 ;  /* 0x00000075700e723e */ /* 0x000fe200000010ff */
[--C-:B------:R-:W-:Y:S01]  /*d320*/  FFMA.FTZ R143, R193, UR6, -R54.reuse ;  /* 0x00000006c18f7c23 */ /* 0x100fe20008010836 */
[----:B------:R-:W-:Y:S01]  /*d330*/  FFMA.FTZ R142, R213, UR6, -R54 ;  /* 0x00000006d58e7c23 */ /* 0x000fe20008010836 */
[----:B------:R-:W-:Y:S01]  /*d340*/  MUFU.EX2 R115, R115 ;  /* 0x0000007300737308 */ /* 0x000fe20000000800 */
[----:B------:R-:W-:Y:S01]  /*d350*/  HMMA.16816.F32.BF16 R136, R32, R24, R136 ;  /* 0x000000182088723c */ /* 0x000fe20000041888 */
[----:B------:R-:W-:Y:S01]  /*d360*/  FADD.FTZ R154, R154, R163 ;  /* 0x000000a39a9a7221 */ /* 0x000fe20000010000 */
[----:B------:R-:W-:-:S03]  /*d370*/  FADD.FTZ R152, R152, R161 ;  /* 0x000000a198987221 */ /* 0x000fc60000010000 */
[----:B------:R-:W-:Y:S01]  /*d380*/  FADD.FTZ R157, R157, R154 ;  /* 0x0000009a9d9d7221 */ /* 0x000fe20000010000 */
[C---:B------:R-:W-:Y:S01]  /*d390*/  HMMA.16816.F32.BF16 R132, R32.reuse, R26, R132 ;  /* 0x0000001a2084723c */ /* 0x040fe20000041884 */
[----:B------:R-:W1:Y:S01]  /*d3a0*/  MUFU.EX2 R108, R108 ;  /* 0x0000006c006c7308 */ /* 0x000e620000000800 */
[----:B------:R-:W3:Y:S01]  /*d3b0*/  LDSM.16.MT88.4 R24, [R148+0x5c00] ;  /* 0x005c00009418783b */ /* 0x000ee20000004200 */
[----:B--2---:R-:W-:Y:S01]  /*d3c0*/  F2FP.BF16.F32.PACK_AB R13, R114, R121 ;  /* 0x00000079720d723e */ /* 0x004fe200000010ff */
[----:B------:R-:W-:Y:S01]  /*d3d0*/  FADD.FTZ R155, R155, R152 ;  /* 0x000000989b9b7221 */ /* 0x000fe20000010000 */
[----:B------:R-:W-:Y:S01]  /*d3e0*/  FADD.FTZ R130, R130, R157 ;  /* 0x0000009d82827221 */ /* 0x000fe20000010000 */
[----:B----4-:R-:W-:Y:S02]  /*d3f0*/  HMMA.16816.F32.BF16 R20, R32, R4, R20 ;  /* 0x000000042014723c */ /* 0x010fe40000041814 */
[----:B------:R-:W-:Y:S01]  /*d400*/  FADD.FTZ R128, R128, R155 ;  /* 0x0000009b80807221 */ /* 0x000fe20000010000 */
[----:B------:R-:W-:Y:S01]  /*d410*/  MUFU.EX2 R104, R104 ;  /* 0x0000006800687308 */ /* 0x000fe20000000800 */
[----:B------:R-:W-:-:S02]  /*d420*/  FADD.FTZ R149, R149, R130 ;  /* 0x0000008295957221 */ /* 0x000fc40000010000 */
[----:B------:R-:W-:Y:S01]  /*d430*/  HMMA.16816.F32.BF16 R16, R32, R6, R16 ;  /* 0x000000062010723c */ /* 0x000fe20000041810 */
[----:B------:R-:W2:Y:S01]  /*d440*/  LDSM.16.MT88.4 R4, [R150+0x5c00] ;  /* 0x005c00009604783b */ /* 0x000ea20000004200 */
[----:B------:R-:W-:Y:S01]  /*d450*/  FADD.FTZ R131, R131, R128 ;  /* 0x0000008083837221 */ /* 0x000fe20000010000 */
[----:B------:R-:W-:Y:S02]  /*d460*/  FADD.FTZ R126, R126, R149 ;  /* 0x000000957e7e7221 */ /* 0x000fe40000010000 */
[----:B------:R-:W4:Y:S01]  /*d470*/  MUFU.EX2 R109, R109 ;  /* 0x0000006d006d7308 */ /* 0x000f220000000800 */
[----:B-1----:R-:W-:Y:S01]  /*d480*/  F2FP.BF16.F32.PACK_AB R15, R108, R115 ;  /* 0x000000736c0f723e */ /* 0x002fe200000010ff */
[----:B------:R-:W-:Y:S01]  /*d490*/  FADD.FTZ R129, R129, R126 ;  /* 0x0000007e81817221 */ /* 0x000fe20000010000 */
[----:B------:R-:W-:Y:S02]  /*d4a0*/  F2FP.BF16.F32.PACK_AB R32, R107, R110 ;  /* 0x0000006e6b20723e */ /* 0x000fe400000010ff */
[----:B------:R-:W-:Y:S01]  /*d4b0*/  F2FP.BF16.F32.PACK_AB R34, R101, R106 ;  /* 0x0000006a6522723e */ /* 0x000fe200000010ff */
[----:B------:R-:W-:-:S02]  /*d4c0*/  FADD.FTZ R116, R116, R129 ;  /* 0x0000008174747221 */ /* 0x000fc40000010000 */
[----:B------:R-:W-:Y:S01]  /*d4d0*/  MUFU.EX2 R103, R103 ;  /* 0x0000006700677308 */ /* 0x000fe20000000800 */
[----:B-----5:R-:W-:Y:S01]  /*d4e0*/  HMMA.16816.F32.BF16 R136, R12, R8, R136 ;  /* 0x000000080c88723c */ /* 0x020fe20000041888 */
[----:B------:R-:W-:-:S04]  /*d4f0*/  FADD.FTZ R117, R117, R116 ;  /* 0x0000007475757221 */ /* 0x000fc80000010000 */
[----:B------:R-:W-:Y:S01]  /*d500*/  FADD.FTZ R117, R112, R117 ;  /* 0x0000007570757221 */ /* 0x000fe20000010000 */
[C---:B------:R-:W-:Y:S01]  /*d510*/  HMMA.16816.F32.BF16 R132, R12.reuse, R10, R132 ;  /* 0x0000000a0c84723c */ /* 0x040fe20000041884 */
[----:B------:R-:W1:Y:S01]  /*d520*/  MUFU.EX2 R0, R0 ;  /* 0x0000000000007308 */ /* 0x000e620000000800 */
        /* <DEDUP_REMOVED lines=9> */
[----:B------:R-:W2:Y:S01]  /*d5c0*/  MUFU.EX2 R113, R113 ;  /* 0x0000007100717308 */ /* 0x000ea20000000800 */
[----:B-1----:R-:W-:Y:S01]  /*d5d0*/  F2FP.BF16.F32.PACK_AB R35, R0, R103 ;  /* 0x000000670023723e */ /* 0x002fe200000010ff */
[----:B------:R-:W-:Y:S01]  /*d5e0*/  FADD.FTZ R101, R101, R106 ;  /* 0x0000006a65657221 */ /* 0x000fe20000010000 */
[----:B------:R-:W-:Y:S02]  /*d5f0*/  F2FP.BF16.F32.PACK_AB R12, R99, R100 ;  /* 0x00000064630c723e */ /* 0x000fe400000010ff */
[----:B------:R-:W-:Y:S01]  /*d600*/  F2FP.BF16.F32.PACK_AB R14, R93, R98 ;  /* 0x000000625d0e723e */ /* 0x000fe200000010ff */
[----:B------:R-:W-:Y:S02]  /*d610*/  FADD.FTZ R100, R100, R101 ;  /* 0x0000006564647221 */ /* 0x000fe40000010000 */
[----:B------:R-:W-:Y:S01]  /*d620*/  MUFU.EX2 R118, R118 ;  /* 0x0000007600767308 */ /* 0x000fe20000000800 */
[----:B---3--:R-:W-:Y:S01]  /*d630*/  HMMA.16816.F32.BF16 R136, R32, R24, R136 ;  /* 0x000000182088723c */ /* 0x008fe20000041888 */
[----:B------:R-:W-:-:S04]  /*d640*/  FADD.FTZ R99, R99, R100 ;  /* 0x0000006463637221 */ /* 0x000fc80000010000 */
[----:B------:R-:W-:Y:S01]  /*d650*/  FADD.FTZ R98, R98, R99 ;  /* 0x0000006362627221 */ /* 0x000fe20000010000 */
[C---:B------:R-:W-:Y:S01]  /*d660*/  HMMA.16816.F32.BF16 R132, R32.reuse, R26, R132 ;  /* 0x0000001a2084723c */ /* 0x040fe20000041884 */
[----:B------:R-:W1:Y:S01]  /*d670*/  MUFU.EX2 R127, R127 ;  /* 0x0000007f007f7308 */ /* 0x000e620000000800 */
[----:B------:R-:W3:Y:S01]  /*d680*/  LDSM.16.MT88.4 R24, [R148+0x6400] ;  /* 0x006400009418783b */ /* 0x000ee20000004200 */
[----:B--2---:R-:W-:Y:S01]  /*d690*/  F2FP.BF16.F32.PACK_AB R13, R113, R2 ;  /* 0x00000002710d723e */ /* 0x004fe200000010ff */
[----:B------:R-:W-:Y:S02]  /*d6a0*/  FADD.FTZ R93, R93, R98 ;  /* 0x000000625d5d7221 */ /* 0x000fe40000010000 */
[C---:B------:R-:W-:Y:S03]  /*d6b0*/  HMMA.16816.F32.BF16 R20, R32.reuse, R4, R20 ;  /* 0x000000042014723c */ /* 0x040fe60000041814 */
[----:B------:R-:W-:Y:S03]  /*d6c0*/  MUFU.EX2 R122, R122 ;  /* 0x0000007a007a7308 */ /* 0x000fe60000000800 */
[----:B------:R-:W-:Y:S01]  /*d6d0*/  HMMA.16816.F32.BF16 R28, R32, R6, R28 ;  /* 0x00000006201c723c */ /* 0x000fe2000004181c */
[----:B------:R-:W2:Y:S04]  /*d6e0*/  LDSM.16.MT88.4 R4, [R150+0x6400] ;  /* 0x006400009604783b */ /* 0x000ea80000004200 */
[----:B------:R-:W4:Y:S01]  /*d6f0*/  MUFU.EX2 R141, R141 ;  /* 0x0000008d008d7308 */ /* 0x000f220000000800 */
[----:B-1----:R-:W-:-:S02]  /*d700*/  F2FP.BF16.F32.PACK_AB R15, R127, R118 ;  /* 0x000000767f0f723e */ /* 0x002fc400000010ff */
        /* <DEDUP_REMOVED lines=12> */
[C---:B------:R-:W-:Y:S03]  /*d7d0*/  HMMA.16816.F32.BF16 R20, R12.reuse, R16, R20 ;  /* 0x000000100c14723c */ /* 0x040fe60000041814 */
[----:B------:R-:W-:Y:S03]  /*d7e0*/  MUFU.EX2 R142, R142 ;  /* 0x0000008e008e7308 */ /* 0x000fe60000000800 */
[----:B------:R-:W-:Y:S01]  /*d7f0*/  HMMA.16816.F32.BF16 R28, R12, R18, R28 ;  /* 0x000000120c1c723c */ /* 0x000fe2000004181c */
[----:B------:R-:W4:Y:S04]  /*d800*/  LDSM.16.MT88.4 R16, [R150+0x6800] ;  /* 0x006800009610783b */ /* 0x000f280000004200 */
[----:B------:R-:W2:Y:S01]  /*d810*/  MUFU.EX2 R145, R145 ;  /* 0x0000009100917308 */ /* 0x000ea20000000800 */
[----:B-1----:R-:W-:-:S02]  /*d820*/  F2FP.BF16.F32.PACK_AB R35, R143, R140 ;  /* 0x0000008c8f23723e */ /* 0x002fc400000010ff */
        /* <DEDUP_REMOVED lines=55> */
[----:B------:R-:W-:-:S04]  /*dba0*/  FADD.FTZ R76, R76, R77 ;  /* 0x0000004d4c4c7221 */ /* 0x000fc80000010000 */
[----:B------:R-:W-:Y:S01]  /*dbb0*/  MUFU.EX2 R172, R172 ;  /* 0x000000ac00ac7308 */ /* 0x000fe20000000800 */
[----:B-----5:R-:W-:Y:S01]  /*dbc0*/  HMMA.16816.F32.BF16 R136, R12, R8, R136 ;  /* 0x000000080c88723c */ /* 0x020fe20000041888 */
[----:B------:R-:W-:-:S05]  /*dbd0*/  FADD.FTZ R75, R75, R76 ;  /* 0x0000004c4b4b7221 */ /* 0x000fca0000010000 */
[C---:B------:R-:W-:Y:S01]  /*dbe0*/  HMMA.16816.F32.BF16 R132, R12.reuse, R10, R132 ;  /* 0x0000000a0c84723c */ /* 0x040fe20000041884 */
[----:B------:R-:W1:Y:S01]  /*dbf0*/  MUFU.EX2 R169, R169 ;  /* 0x000000a900a97308 */ /* 0x000e620000000800 */
        /* <DEDUP_REMOVED lines=9> */
[----:B-1----:R-:W-:Y:S01]  /*dc90*/  F2FP.BF16.F32.PACK_AB R33, R169, R172 ;  /* 0x000000aca921723e */ /* 0x002fe200000010ff */
[----:B------:R-:W-:-:S04]  /*dca0*/  FADD.FTZ R12, R124, R131 ;  /* 0x000000837c0c7221 */ /* 0x000fc80000010000 */
[----:B------:R-:W-:Y:S02]  /*dcb0*/  FADD.FTZ R121, R121, R12 ;  /* 0x0000000c79797221 */ /* 0x000fe40000010000 */
[----:B------:R-:W-:Y:S01]  /*dcc0*/  MUFU.EX2 R72, R72 ;  /* 0x0000004800487308 */ /* 0x000fe20000000800 */
[----:B------:R-:W1:Y:S01]  /*dcd0*/  LDSM.16.MT88.4 R12, [R150+0x7c00] ;  /* 0x007c0000960c783b */ /* 0x000e620000004200 */
[----:B------:R-:W-:-:S04]  /*dce0*/  FADD.FTZ R114, R114, R121 ;  /* 0x0000007972727221 */ /* 0x000fc80000010000 */
[----:B------:R-:W-:Y:S02]  /*dcf0*/  FADD.FTZ R115, R115, R114 ;  /* 0x0000007273737221 */ /* 0x000fe40000010000 */
[----:B------:R-:W5:Y:S01]  /*dd00*/  MUFU.EX2 R71, R71 ;  /* 0x0000004700477308 */ /* 0x000f620000000800 */
[----:B---3--:R-:W-:Y:S01]  /*dd10*/  F2FP.BF16.F32.PACK_AB R35, R167, R174 ;  /* 0x000000aea723723e */ /* 0x008fe200000010ff */
[----:B------:R-:W-:-:S06]  /*dd20*/  FADD.FTZ R115, R108, R115 ;  /* 0x000000736c737221 */ /* 0x000fcc0000010000 */
[----:B------:R-:W-:Y:S01]  /*dd30*/  MUFU.EX2 R70, R70 ;  /* 0x0000004600467308 */ /* 0x000fe20000000800 */
[C---:B------:R-:W-:Y:S06]  /*dd40*/  HMMA.16816.F32.BF16 R136, R32.reuse, R24, R136 ;  /* 0x000000182088723c */ /* 0x040fec0000041888 */
[----:B--2---:R-:W-:Y:S01]  /*dd50*/  HMMA.16816.F32.BF16 R20, R32, R4, R20 ;  /* 0x000000042014723c */ /* 0x004fe20000041814 */
[----:B------:R-:W2:Y:S01]  /*dd60*/  MUFU.EX2 R69, R69 ;  /* 0x0000004500457308 */ /* 0x000ea20000000800 */
[----:B------:R-:W-:Y:S01]  /*dd70*/  FFMA.FTZ R25, R123, UR6, -R54 ;  /* 0x000000067b197c23 */ /* 0x000fe20008010836 */
[----:B------:R-:W-:-:S03]  /*dd80*/  FFMA.FTZ R24, R102, UR6, -R95 ;  /* 0x0000000666187c23 */ /* 0x000fc6000801085f */
[C---:B------:R-:W-:Y:S01]  /*dd90*/  HMMA.16816.F32.BF16 R28, R32.reuse, R6, R28 ;  /* 0x00000006201c723c */ /* 0x040fe2000004181c */
[C---:B-----5:R-:W-:Y:S01]  /*dda0*/  F2FP.BF16.F32.PACK_AB R4, R71.reuse, R72 ;  /* 0x000000484704723e */ /* 0x060fe200000010ff */
[----:B------:R-:W-:Y:S01]  /*ddb0*/  FADD.FTZ R72, R72, R73 ;  /* 0x0000004948487221 */ /* 0x000fe20000010000 */
[----:B------:R-:W-:Y:S03]  /*ddc0*/  MUFU.EX2 R158, R158 ;  /* 0x0000009e009e7308 */ /* 0x000fe60000000800 */
[----:B------:R-:W-:Y:S01]  /*ddd0*/  HMMA.16816.F32.BF16 R132, R32, R26, R132 ;  /* 0x0000001a2084723c */ /* 0x000fe20000041884 */
[----:B------:R-:W-:-:S04]  /*dde0*/  FADD.FTZ R71, R71, R72 ;  /* 0x0000004847477221 */ /* 0x000fc80000010000 */
[----:B------:R-:W3:Y:S01]  /*ddf0*/  MUFU.EX2 R159, R159 ;  /* 0x0000009f009f7308 */ /* 0x000ee20000000800 */
[----:B--2---:R-:W-:Y:S01]  /*de00*/  F2FP.BF16.F32.PACK_AB R6, R69, R70 ;  /* 0x000000464506723e */ /* 0x004fe200000010ff */
[--C-:B------:R-:W-:Y:S01]  /*de10*/  FFMA.FTZ R26, R119, UR6, -R54.reuse ;  /* 0x00000006771a7c23 */ /* 0x100fe20008010836 */
[--C-:B------:R-:W-:Y:S01]  /*de20*/  FFMA.FTZ R27, R111, UR6, -R54.reuse ;  /* 0x000000066f1b7c23 */ /* 0x100fe20008010836 */
[--C-:B------:R-:W-:Y:S01]  /*de30*/  FFMA.FTZ R32, R105, UR6, -R54.reuse ;  /* 0x0000000669207c23 */ /* 0x100fe20008010836 */
[--C-:B------:R-:W-:Y:S01]  /*de40*/  FFMA.FTZ R33, R97, UR6, -R54.reuse ;  /* 0x0000000661217c23 */ /* 0x100fe20008010836 */
[--C-:B------:R-:W-:Y:S01]  /*de50*/  FFMA.FTZ R34, R45, UR6, -R54.reuse ;  /* 0x000000062d227c23 */ /* 0x100fe20008010836 */
[----:B------:R-:W-:Y:S01]  /*de60*/  FFMA.FTZ R45, R44, UR6, -R54 ;  /* 0x000000062c2d7c23 */ /* 0x000fe20008010836 */
[----:B------:R-:W-:Y:S01]  /*de70*/  MUFU.EX2 R152, R153 ;  /* 0x0000009900987308 */ /* 0x000fe20000000800 */
[----:B------:R-:W-:Y:S01]  /*de80*/  FADD.FTZ R70, R70, R71 ;  /* 0x0000004746467221 */ /* 0x000fe20000010000 */
[--C-:B------:R-:W-:Y:S01]  /*de90*/  FFMA.FTZ R35, R52, UR6, -R95.reuse ;  /* 0x0000000634237c23 */ /* 0x100fe2000801085f */
[----:B------:R-:W-:-:S02]  /*dea0*/  FFMA.FTZ R44, R51, UR6, -R95 ;  /* 0x00000006332c7c23 */ /* 0x000fc4000801085f */
[----:B------:R-:W-:-:S03]  /*deb0*/  FADD.FTZ R69, R69, R70 ;  /* 0x0000004645457221 */ /* 0x000fc60000010000 */
[----:B------:R-:W2:Y:S01]  /*dec0*/  MUFU.EX2 R151, R151 ;  /* 0x0000009700977308 */ /* 0x000ea20000000800 */
[----:B---3--:R-:W-:-:S07]  /*ded0*/  F2FP.BF16.F32.PACK_AB R5, R159, R158 ;  /* 0x0000009e9f05723e */ /* 0x008fce00000010ff */
[----:B------:R-:W-:Y:S08]  /*dee0*/  MUFU.EX2 R68, R68 ;  /* 0x0000004400447308 */ /* 0x000ff00000000800 */
[----:B------:R-:W3:Y:S01]  /*def0*/  MUFU.EX2 R67, R67 ;  /* 0x0000004300437308 */ /* 0x000ee20000000800 */
[----:B--2---:R-:W-:-:S07]  /*df00*/  F2FP.BF16.F32.PACK_AB R7, R151, R152 ;  /* 0x000000989707723e */ /* 0x004fce00000010ff */
[C---:B------:R-:W-:Y:S01]  /*df10*/  HMMA.16816.F32.BF16 R136, R4.reuse, R8, R136 ;  /* 0x000000080488723c */ /* 0x040fe20000041888 */
[----:B------:R-:W-:Y:S05]  /*df20*/  MUFU.EX2 R66, R66 ;  /* 0x0000004200427308 */ /* 0x000fea0000000800 */
[C---:B----4-:R-:W-:Y:S01]  /*df30*/  HMMA.16816.F32.BF16 R20, R4.reuse, R16, R20 ;  /* 0x000000100414723c */ /* 0x050fe20000041814 */
[----:B------:R-:W-:Y:S02]  /*df40*/  FADD.FTZ R8, R104, R115 ;  /* 0x0000007368087221 */ /* 0x000fe40000010000 */
[----:B------:R-:W2:Y:S02]  /*df50*/  MUFU.EX2 R65, R65 ;  /* 0x0000004100417308 */ /* 0x000ea40000000800 */
[----:B------:R-:W-:Y:S01]  /*df60*/  FADD.FTZ R8, R109, R8 ;  /* 0x000000086d087221 */ /* 0x000fe20000010000 */
[----:B------:R-:W-:Y:S01]  /*df70*/  HMMA.16816.F32.BF16 R28, R4, R18, R28 ;  /* 0x00000012041c723c */ /* 0x000fe2000004181c */
[----:B------:R-:W4:Y:S02]  /*df80*/  LDSM.16.MT88.4 R16, [R148+0x7c00] ;  /* 0x007c00009410783b */ /* 0x000f240000004200 */
[----:B------:R-:W-:-:S02]  /*df90*/  FADD.FTZ R103, R103, R8 ;  /* 0x0000000867677221 */ /* 0x000fc40000010000 */
[----:B------:R-:W-:Y:S01]  /*dfa0*/  MUFU.EX2 R124, R125 ;  /* 0x0000007d007c7308 */ /* 0x000fe20000000800 */
[----:B------:R-:W-:Y:S01]  /*dfb0*/  HMMA.16816.F32.BF16 R132, R4, R10, R132 ;  /* 0x0000000a0484723c */ /* 0x000fe20000041884 */
[----:B------:R-:W-:Y:S01]  /*dfc0*/  FADD.FTZ R103, R0, R103 ;  /* 0x0000006700677221 */ /* 0x000fe20000010000 */
[----:B------:R-:W5:Y:S01]  /*dfd0*/  LDSM.16.MT88.4 R8, [R150+0x8000] ;  /* 0x008000009608783b */ /* 0x000f620000004200 */
[--C-:B------:R-:W-:Y:S01]  /*dfe0*/  FFMA.FTZ R0, R49, UR6, -R54.reuse ;  /* 0x0000000631007c23 */ /* 0x100fe20008010836 */
[----:B------:R-:W-:Y:S01]  /*dff0*/  FFMA.FTZ R49, R48, UR6, -R54 ;  /* 0x0000000630317c23 */ /* 0x000fe20008010836 */
[----:B------:R-:W-:Y:S02]  /*e000*/  FADD.FTZ R2, R2, R103 ;  /* 0x0000006702027221 */ /* 0x000fe40000010000 */
[----:B------:R-:W1:Y:S01]  /*e010*/  MUFU.EX2 R25, R25 ;  /* 0x0000001900197308 */ /* 0x000e620000000800 */
[----:B---3--:R-:W-:Y:S01]  /*e020*/  F2FP.BF16.F32.PACK_AB R4, R67, R68 ;  /* 0x000000444304723e */ /* 0x008fe200000010ff */
[----:B------:R-:W-:Y:S01]  /*e030*/  FADD.FTZ R113, R113, R2 ;  /* 0x0000000271717221 */ /* 0x000fe20000010000 */
[----:B--2---:R-:W-:Y:S01]  /*e040*/  F2FP.BF16.F32.PACK_AB R6, R65, R66 ;  /* 0x000000424106723e */ /* 0x004fe200000010ff */
        /* <DEDUP_REMOVED lines=10> */
[----:B-1----:R-:W-:Y:S01]  /*e0f0*/  F2FP.BF16.F32.PACK_AB R5, R25, R124 ;  /* 0x0000007c1905723e */ /* 0x002fe200000010ff */
[----:B------:R-:W-:Y:S01]  /*e100*/  FADD.FTZ R141, R141, R122 ;  /* 0x0000007a8d8d7221 */ /* 0x000fe20000010000 */
[----:B------:R-:W-:-:S03]  /*e110*/  FADD.FTZ R65, R65, R66 ;  /* 0x0000004241417221 */ /* 0x000fc60000010000 */
[----:B------:R-:W-:Y:S02]  /*e120*/  FADD.FTZ R140, R140, R141 ;  /* 0x0000008d8c8c7221 */ /* 0x000fe40000010000 */
[----:B------:R-:W-:Y:S02]  /*e130*/  MUFU.EX2 R64, R64 ;  /* 0x0000004000407308 */ /* 0x000fe40000000800 */
[----:B------:R-:W-:-:S04]  /*e140*/  FADD.FTZ R143, R143, R140 ;  /* 0x0000008c8f8f7221 */ /* 0x000fc80000010000 */
[----:B------:R-:W-:Y:S02]  /*e150*/  FADD.FTZ R142, R142, R143 ;  /* 0x0000008f8e8e7221 */ /* 0x000fe40000010000 */
[----:B------:R-:W1:Y:S01]  /*e160*/  MUFU.EX2 R63, R63 ;  /* 0x0000003f003f7308 */ /* 0x000e620000000800 */
[----:B--2---:R-:W-:Y:S01]  /*e170*/  F2FP.BF16.F32.PACK_AB R7, R27, R26 ;  /* 0x0000001a1b07723e */ /* 0x004fe200000010ff */
[----:B------:R-:W-:Y:S02]  /*e180*/  FADD.FTZ R145, R145, R142 ;  /* 0x0000008e91917221 */ /* 0x000fe40000010000 */
[----:B------:R-:W-:Y:S02]  /*e190*/  LDSM.16.MT88.4 R140, [R150+0x8c00] ;  /* 0x008c0000968c783b */ /* 0x000fe40000004200 */
[----:B------:R-:W-:Y:S02]  /*e1a0*/  FADD.FTZ R144, R144, R145 ;  /* 0x0000009190907221 */ /* 0x000fe40000010000 */
[----:B------:R-:W-:Y:S01]  /*e1b0*/  HMMA.16816.F32.BF16 R20, R4, R12, R20 ;  /* 0x0000000c0414723c */ /* 0x000fe20000041814 */
[----:B------:R-:W-:Y:S01]  /*e1c0*/  MUFU.EX2 R62, R62 ;  /* 0x0000003e003e7308 */ /* 0x000fe20000000800 */
[----:B------:R-:W-:-:S04]  /*e1d0*/  FADD.FTZ R147, R147, R144 ;  /* 0x0000009093937221 */ /* 0x000fc80000010000 */
[----:B------:R-:W-:Y:S01]  /*e1e0*/  FADD.FTZ R146, R146, R147 ;  /* 0x0000009392927221 */ /* 0x000fe20000010000 */
[----:B------:R-:W-:Y:S01]  /*e1f0*/  HMMA.16816.F32.BF16 R28, R4, R14, R28 ;  /* 0x0000000e041c723c */ /* 0x000fe2000004181c */
[----:B------:R-:W2:Y:S01]  /*e200*/  LDSM.16.MT88.4 R12, [R148+0x8000] ;  /* 0x00800000940c783b */ /* 0x000ea20000004200 */
[----:B------:R-:W3:Y:S01]  /*e210*/  MUFU.EX2 R61, R61 ;  /* 0x0000003d003d7308 */ /* 0x000ee20000000800 */
[----:B------:R-:W-:-:S03]  /*e220*/  FADD.FTZ R181, R181, R146 ;  /* 0x00000092b5b57221 */ /* 0x000fc60000010000 */
[----:B----4-:R-:W-:Y:S01]  /*e230*/  HMMA.16816.F32.BF16 R136, R4, R16, R136 ;  /* 0x000000100488723c */ /* 0x010fe20000041888 */
[----:B------:R-:W-:-:S03]  /*e240*/  FADD.FTZ R166, R166, R181 ;  /* 0x000000b5a6a67221 */ /* 0x000fc60000010000 */
[----:B------:R-:W-:Y:S01]  /*e250*/  MUFU.EX2 R32, R32 ;  /* 0x0000002000207308 */ /* 0x000fe20000000800 */
[----:B------:R-:W-:Y:S01]  /*e260*/  FADD.FTZ R177, R177, R166 ;  /* 0x000000a6b1b17221 */ /* 0x000fe20000010000 */
[----:B------:R-:W-:Y:S01]  /*e270*/  HMMA.16816.F32.BF16 R132, R4, R18, R132 ;  /* 0x000000120484723c */ /* 0x000fe20000041884 */
[----:B------:R-:W4:Y:S02]  /*e280*/  LDSM.16.MT88.4 R16, [R150+0x8400] ;  /* 0x008400009610783b */ /* 0x000f240000004200 */
[----:B------:R-:W-:-:S03]  /*e290*/  FADD.FTZ R168, R168, R177 ;  /* 0x000000b1a8a87221 */ /* 0x000fc60000010000 */
[----:B------:R-:W5:Y:S01]  /*e2a0*/  MUFU.EX2 R33, R33 ;  /* 0x0000002100217308 */ /* 0x000f620000000800 */
[----:B------:R-:W-:Y:S01]  /*e2b0*/  FADD.FTZ R173, R173, R168 ;  /* 0x000000a8adad7221 */ /* 0x000fe20000010000 */
[----:B-1----:R-:W-:Y:S01]  /*e2c0*/  F2FP.BF16.F32.PACK_AB R4, R63, R64 ;  /* 0x000000403f04723e */ /* 0x002fe200000010ff */
[----:B------:R-:W-:Y:S01]  /*e2d0*/  FADD.FTZ R64, R64, R65 ;  /* 0x0000004140407221 */ /* 0x000fe20000010000 */
[----:B---3--:R-:W-:Y:S01]  /*e2e0*/  F2FP.BF16.F32.PACK_AB R6, R61, R62 ;  /* 0x0000003e3d06723e */ /* 0x008fe200000010ff */
[----:B------:R-:W-:Y:S02]  /*e2f0*/  FADD.FTZ R170, R170, R173 ;  /* 0x000000adaaaa7221 */ /* 0x000fe40000010000 */
[----:B------:R-:W-:Y:S01]  /*e300*/  FADD.FTZ R63, R63, R64 ;  /* 0x000000403f3f7221 */ /* 0x000fe20000010000 */
[----:B------:R-:W-:Y:S01]  /*e310*/  MUFU.EX2 R0, R0 ;  /* 0x0000000000007308 */ /* 0x000fe20000000800 */
[----:B------:R-:W-:Y:S02]  /*e320*/  FADD.FTZ R171, R171, R170 ;  /* 0x000000aaabab7221 */ /* 0x000fe40000010000 */
[----:B------:R-:W-:-:S02]  /*e330*/  FADD.FTZ R62, R62, R63 ;  /* 0x0000003f3e3e7221 */ /* 0x000fc40000010000 */
[----:B------:R-:W-:Y:S02]  /*e340*/  FADD.FTZ R172, R172, R171 ;  /* 0x000000abacac7221 */ /* 0x000fe40000010000 */
[----:B------:R-:W-:Y:S01]  /*e350*/  FADD.FTZ R61, R61, R62 ;  /* 0x0000003e3d3d7221 */ /* 0x000fe20000010000 */
        /* <DEDUP_REMOVED lines=11> */
[----:B------:R-:W-:Y:S01]  /*e410*/  MUFU.EX2 R58, R58 ;  /* 0x0000003a003a7308 */ /* 0x000fe20000000800 */
[----:B------:R-:W-:Y:S01]  /*e420*/  HMMA.16816.F32.BF16 R20, R4, R8, R20 ;  /* 0x000000080414723c */ /* 0x000fe20000041814 */
[----:B------:R-:W-:-:S04]  /*e430*/  FADD.FTZ R151, R151, R152 ;  /* 0x0000009897977221 */ /* 0x000fc80000010000 */
[----:B------:R-:W-:Y:S01]  /*e440*/  FADD.FTZ R124, R124, R151 ;  /* 0x000000977c7c7221 */ /* 0x000fe20000010000 */
[----:B------:R-:W-:Y:S01]  /*e450*/  HMMA.16816.F32.BF16 R28, R4, R10, R28 ;  /* 0x0000000a041c723c */ /* 0x000fe2000004181c */
[----:B------:R-:W1:Y:S01]  /*e460*/  MUFU.EX2 R57, R57 ;  /* 0x0000003900397308 */ /* 0x000e620000000800 */
[----:B------:R-:W5:Y:S01]  /*e470*/  LDSM.16.MT88.4 R8, [R148+0x8400] ;  /* 0x008400009408783b */ /* 0x000f620000004200 */
[----:B------:R-:W-:-:S03]  /*e480*/  FADD.FTZ R25, R25, R124 ;  /* 0x0000007c19197221 */ /* 0x000fc60000010000 */
[C---:B--2---:R-:W-:Y:S01]  /*e490*/  HMMA.16816.F32.BF16 R136, R4.reuse, R12, R136 ;  /* 0x0000000c0488723c */ /* 0x044fe20000041888 */
[----:B------:R-:W-:Y:S02]  /*e4a0*/  FADD.FTZ R26, R26, R25 ;  /* 0x000000191a1a7221 */ /* 0x000fe40000010000 */
[----:B------:R-:W-:Y:S02]  /*e4b0*/  MUFU.EX2 R2, R2 ;  /* 0x0000000200027308 */ /* 0x000fe40000000800 */
[----:B------:R-:W-:Y:S01]  /*e4c0*/  FADD.FTZ R27, R27, R26 ;  /* 0x0000001a1b1b7221 */ /* 0x000fe20000010000 */
[----:B------:R-:W-:Y:S01]  /*e4d0*/  HMMA.16816.F32.BF16 R132, R4, R14, R132 ;  /* 0x0000000e0484723c */ /* 0x000fe20000041884 */
[----:B------:R-:W2:Y:S02]  /*e4e0*/  LDSM.16.MT88.4 R12, [R150+0x8800] ;  /* 0x00880000960c783b */ /* 0x000ea40000004200 */
[----:B------:R-:W-:Y:S02]  /*e4f0*/  FADD.FTZ R32, R32, R27 ;  /* 0x0000001b20207221 */ /* 0x000fe40000010000 */
[----:B------:R-:W4:Y:S02]  /*e500*/  MUFU.EX2 R47, R47 ;  /* 0x0000002f002f7308 */ /* 0x000f240000000800 */
[----:B---3--:R-:W-:Y:S01]  /*e510*/  F2FP.BF16.F32.PACK_AB R4, R59, R60 ;  /* 0x0000003c3b04723e */ /* 0x008fe200000010ff */
[----:B------:R-:W-:Y:S01]  /*e520*/  FADD.FTZ R33, R33, R32 ;  /* 0x0000002021217221 */ /* 0x000fe20000010000 */
[----:B-1----:R-:W-:Y:S01]  /*e530*/  F2FP.BF16.F32.PACK_AB R6, R57, R58 ;  /* 0x0000003a3906723e */ /* 0x002fe200000010ff */
[----:B------:R-:W-:-:S02]  /*e540*/  FADD.FTZ R60, R60, R61 ;  /* 0x0000003d3c3c7221 */ /* 0x000fc40000010000 */
[----:B------:R-:W-:Y:S01]  /*e550*/  FADD.FTZ R0, R0, R33 ;  /* 0x0000002100007221 */ /* 0x000fe20000010000 */
[----:B------:R-:W1:Y:S01]  /*e560*/  MUFU.EX2 R34, R34 ;  /* 0x0000002200227308 */ /* 0x000e620000000800 */
[----:B------:R-:W-:Y:S02]  /*e570*/  FADD.FTZ R59, R59, R60 ;  /* 0x0000003c3b3b7221 */ /* 0x000fe40000010000 */
[----:B------:R-:W-:Y:S02]  /*e580*/  FADD.FTZ R49, R49, R0 ;  /* 0x0000000031317221 */ /* 0x000fe40000010000 */
[----:B------:R-:W-:-:S03]  /*e590*/  FADD.FTZ R58, R58, R59 ;  /* 0x0000003b3a3a7221 */ /* 0x000fc60000010000 */
[----:B------:R-:W3:Y:S01]  /*e5a0*/  MUFU.EX2 R45, R45 ;  /* 0x0000002d002d7308 */ /* 0x000ee20000000800 */
[----:B----4-:R-:W-:Y:S01]  /*e5b0*/  F2FP.BF16.F32.PACK_AB R5, R47, R2 ;  /* 0x000000022f05723e */ /* 0x010fe200000010ff */
[----:B------:R-:W-:Y:S01]  /*e5c0*/  FADD.FTZ R2, R2, R49 ;  /* 0x0000003102027221 */ /* 0x000fe20000010000 */
[----:B------:R-:W-:-:S03]  /*e5d0*/  FADD.FTZ R57, R57, R58 ;  /* 0x0000003a39397221 */ /* 0x000fc60000010000 */
[----:B------:R-:W-:Y:S01]  /*e5e0*/  FADD.FTZ R47, R47, R2 ;  /* 0x000000022f2f7221 */ /* 0x000fe20000010000 */
[----:B------:R-:W-:Y:S01]  /*e5f0*/  MOV R2, R96 ;  /* 0x0000006000027202 */ /* 0x000fe20000000f00 */
[----:B------:R-:W-:Y:S02]  /*e600*/  MUFU.EX2 R56, R56 ;  /* 0x0000003800387308 */ /* 0x000fe40000000800 */
[----:B-1----:R-:W-:-:S06]  /*e610*/  FADD.FTZ R0, R34, R47 ;  /* 0x0000002f22007221 */ /* 0x002fcc0000010000 */
[----:B------:R-:W1:Y:S01]  /*e620*/  MUFU.EX2 R55, R55 ;  /* 0x0000003700377308 */ /* 0x000e620000000800 */
[C---:B---3--:R-:W-:Y:S01]  /*e630*/  F2FP.BF16.F32.PACK_AB R7, R45.reuse, R34 ;  /* 0x000000222d07723e */ /* 0x048fe200000010ff */
[----:B------:R-:W-:-:S06]  /*e640*/  FADD.FTZ R0, R45, R0 ;  /* 0x000000002d007221 */ /* 0x000fcc0000010000 */
[C---:B------:R-:W-:Y:S01]  /*e650*/  HMMA.16816.F32.BF16 R20, R4.reuse, R16, R20 ;  /* 0x000000100414723c */ /* 0x040fe20000041814 */
[----:B------:R-:W-:Y:S05]  /*e660*/  MUFU.EX2 R53, R53 ;  /* 0x0000003500357308 */ /* 0x000fea0000000800 */
[C---:B------:R-:W-:Y:S01]  /*e670*/  HMMA.16816.F32.BF16 R28, R4.reuse, R18, R28 ;  /* 0x00000012041c723c */ /* 0x040fe2000004181c */
[----:B------:R-:W3:Y:S02]  /*e680*/  LDSM.16.MT88.4 R16, [R148+0x8800] ;  /* 0x008800009410783b */ /* 0x000ee40000004200 */
[----:B------:R-:W4:Y:S03]  /*e690*/  MUFU.EX2 R120, R120 ;  /* 0x0000007800787308 */ /* 0x000f260000000800 */
[C---:B-----5:R-:W-:Y:S05]  /*e6a0*/  HMMA.16816.F32.BF16 R136, R4.reuse, R8, R136 ;  /* 0x000000080488723c */ /* 0x060fea0000041888 */
[----:B------:R-:W-:Y:S01]  /*e6b0*/  MUFU.EX2 R43, R43 ;  /* 0x0000002b002b7308 */ /* 0x000fe20000000800 */
[----:B------:R-:W-:Y:S01]  /*e6c0*/  HMMA.16816.F32.BF16 R132, R4, R10, R132 ;  /* 0x0000000a0484723c */ /* 0x000fe20000041884 */
[--C-:B------:R-:W-:Y:S01]  /*e6d0*/  FFMA.FTZ R8, R39, UR6, -R54.reuse ;  /* 0x0000000627087c23 */ /* 0x100fe20008010836 */
[----:B------:R-:W-:-:S05]  /*e6e0*/  FFMA.FTZ R39, R38, UR6, -R54 ;  /* 0x0000000626277c23 */ /* 0x000fca0008010836 */
[----:B------:R-:W5:Y:S01]  /*e6f0*/  MUFU.EX2 R42, R42 ;  /* 0x0000002a002a7308 */ /* 0x000f620000000800 */
[----:B-1----:R-:W-:Y:S01]  /*e700*/  F2FP.BF16.F32.PACK_AB R4, R55, R56 ;  /* 0x000000383704723e */ /* 0x002fe200000010ff */
[----:B------:R-:W-:Y:S01]  /*e710*/  FADD.FTZ R56, R56, R57 ;  /* 0x0000003938387221 */ /* 0x000fe20000010000 */
[----:B----4-:R-:W-:-:S05]  /*e720*/  F2FP.BF16.F32.PACK_AB R6, R120, R53 ;  /* 0x000000357806723e */ /* 0x010fca00000010ff */
[----:B------:R-:W-:Y:S08]  /*e730*/  MUFU.EX2 R41, R41 ;  /* 0x0000002900297308 */ /* 0x000ff00000000800 */
[----:B------:R-:W1:Y:S01]  /*e740*/  MUFU.EX2 R40, R40 ;  /* 0x0000002800287308 */ /* 0x000e620000000800 */
[----:B-----5:R-:W-:Y:S01]  /*e750*/  F2FP.BF16.F32.PACK_AB R5, R42, R43 ;  /* 0x0000002b2a05723e */ /* 0x020fe200000010ff */
[----:B------:R-:W-:Y:S01]  /*e760*/  FADD.FTZ R43, R43, R0 ;  /* 0x000000002b2b7221 */ /* 0x000fe20000010000 */
[----:B------:R-:W-:-:S03]  /*e770*/  FADD.FTZ R0, R55, R56 ;  /* 0x0000003837007221 */ /* 0x000fc60000010000 */
[----:B------:R-:W-:Y:S02]  /*e780*/  FADD.FTZ R42, R42, R43 ;  /* 0x0000002b2a2a7221 */ /* 0x000fe40000010000 */
[----:B------:R4:W-:Y:S08]  /*e790*/  MUFU.EX2 R38, R8 ;  /* 0x0000000800267308 */ /* 0x0009f00000000800 */
[----:B------:R-:W-:Y:S01]  /*e7a0*/  MUFU.EX2 R24, R24 ;  /* 0x0000001800187308 */ /* 0x000fe20000000800 */
[----:B-1----:R-:W-:-:S07]  /*e7b0*/  F2FP.BF16.F32.PACK_AB R7, R40, R41 ;  /* 0x000000292807723e */ /* 0x002fce00000010ff */
[C---:B--2---:R-:W-:Y:S01]  /*e7c0*/  HMMA.16816.F32.BF16 R20, R4.reuse, R12, R20 ;  /* 0x0000000c0414723c */ /* 0x044fe20000041814 */
[----:B----4-:R-:W1:Y:S01]  /*e7d0*/  LDSM.16.MT88.4 R8, [R148+0x8c00] ;  /* 0x008c00009408783b */ /* 0x010e620000004200 */
[----:B------:R-:W2:Y:S04]  /*e7e0*/  MUFU.EX2 R35, R35 ;  /* 0x0000002300237308 */ /* 0x000ea80000000800 */
[C---:B---3--:R-:W-:Y:S01]  /*e7f0*/  HMMA.16816.F32.BF16 R136, R4.reuse, R16, R136 ;  /* 0x000000100488723c */ /* 0x048fe20000041888 */
[----:B------:R-:W-:Y:S01]  /*e800*/  FFMA.FTZ R12, R37, UR6, -R54 ;  /* 0x00000006250c7c23 */ /* 0x000fe20008010836 */
[----:B------:R-:W-:Y:S02]  /*e810*/  FADD.FTZ R13, R41, R42 ;  /* 0x0000002a290d7221 */ /* 0x000fe40000010000 */
[----:B------:R-:W-:Y:S02]  /*e820*/  MUFU.EX2 R44, R44 ;  /* 0x0000002c002c7308 */ /* 0x000fe40000000800 */
[----:B------:R-:W-:Y:S01]  /*e830*/  HMMA.16816.F32.BF16 R28, R4, R14, R28 ;  /* 0x0000000e041c723c */ /* 0x000fe2000004181c */
[----:B------:R-:W-:-:S05]  /*e840*/  FADD.FTZ R13, R40, R13 ;  /* 0x0000000d280d7221 */ /* 0x000fca0000010000 */
[----:B------:R-:W3:Y:S01]  /*e850*/  MUFU.EX2 R251, R251 ;  /* 0x000000fb00fb7308 */ /* 0x000ee20000000800 */
[----:B------:R-:W-:Y:S07]  /*e860*/  HMMA.16816.F32.BF16 R132, R4, R18, R132 ;  /* 0x000000120484723c */ /* 0x000fee0000041884 */
[----:B------:R-:W4:Y:S01]  /*e870*/  MUFU.EX2 R39, R39 ;  /* 0x0000002700277308 */ /* 0x000f220000000800 */
[----:B--2---:R-:W-:-:S07]  /*e880*/  F2FP.BF16.F32.PACK_AB R4, R35, R24 ;  /* 0x000000182304723e */ /* 0x004fce00000010ff */
[----:B------:R-:W-:Y:S01]  /*e890*/  MUFU.EX2 R12, R12 ;  /* 0x0000000c000c7308 */ /* 0x000fe20000000800 */
[----:B---3--:R-:W-:-:S07]  /*e8a0*/  F2FP.BF16.F32.PACK_AB R6, R251, R44 ;  /* 0x0000002cfb06723e */ /* 0x008fce00000010ff */
[----:B------:R-:W2:Y:S01]  /*e8b0*/  MUFU.EX2 R3, R3 ;  /* 0x0000000300037308 */ /* 0x000ea20000000800 */
[----:B----4-:R-:W-:Y:S01]  /*e8c0*/  F2FP.BF16.F32.PACK_AB R5, R39, R38 ;  /* 0x000000262705723e */ /* 0x010fe200000010ff */
[----:B------:R-:W-:-:S04]  /*e8d0*/  FADD.FTZ R38, R38, R13 ;  /* 0x0000000d26267221 */ /* 0x000fc80000010000 */
[----:B------:R-:W-:Y:S01]  /*e8e0*/  FADD.FTZ R39, R39, R38 ;  /* 0x0000002627277221 */ /* 0x000fe20000010000 */
[----:B--2---:R-:W-:-:S03]  /*e8f0*/  F2FP.BF16.F32.PACK_AB R7, R3, R12 ;  /* 0x0000000c0307723e */ /* 0x004fc600000010ff */
[----:B------:R-:W-:-:S04]  /*e900*/  FADD.FTZ R12, R12, R39 ;  /* 0x000000270c0c7221 */ /* 0x000fc80000010000 */
[----:B------:R-:W-:Y:S01]  /*e910*/  FADD.FTZ R252, R3, R12 ;  /* 0x0000000c03fc7221 */ /* 0x000fe20000010000 */
[C---:B-1----:R-:W-:Y:S06]  /*e920*/  HMMA.16816.F32.BF16 R136, R4.reuse, R8, R136 ;  /* 0x000000080488723c */ /* 0x042fec0000041888 */
[----:B------:R-:W-:Y:S01]  /*e930*/  HMMA.16816.F32.BF16 R144, R4, R140, R20 ;  /* 0x0000008c0490723c */ /* 0x000fe20000041814 */
[----:B------:R-:W-:Y:S01]  /*e940*/  FADD.FTZ R9, R53, R0 ;  /* 0x0000000035097221 */ /* 0x000fe20000010000 */
[----:B------:R-:W-:-:S03]  /*e950*/  MOV R0, R94 ;  /* 0x0000005e00007202 */ /* 0x000fc60000000f00 */
[----:B------:R-:W-:Y:S01]  /*e960*/  FADD.FTZ R9, R120, R9 ;  /* 0x0000000978097221 */ /* 0x000fe20000010000 */
[----:B------:R-:W-:Y:S03]  /*e970*/  HMMA.16816.F32.BF16 R140, R4, R142, R28 ;  /* 0x0000008e048c723c */ /* 0x000fe6000004181c */
[----:B------:R-:W-:-:S03]  /*e980*/  FADD.FTZ R24, R24, R9 ;  /* 0x0000000918187221 */ /* 0x000fc60000010000 */
[----:B------:R-:W-:Y:S01]  /*e990*/  HMMA.16816.F32.BF16 R132, R4, R10, R132 ;  /* 0x0000000a0484723c */ /* 0x000fe20000041884 */
[----:B------:R-:W-:-:S04]  /*e9a0*/  FADD.FTZ R35, R35, R24 ;  /* 0x0000001823237221 */ /* 0x000fc80000010000 */
[----:B------:R-:W-:-:S04]  /*e9b0*/  FADD.FTZ R44, R44, R35 ;  /* 0x000000232c2c7221 */ /* 0x000fc80000010000 */
[----:B------:R-:W-:-:S15]  /*e9c0*/  FADD.FTZ R251, R251, R44 ;  /* 0x0000002cfbfb7221 */ /* 0x000fde0000010000 */
.L_x_1627:
        /* <DEDUP_REMOVED lines=13> */
[----:B------:R-:W-:Y:S01]  /*eaa0*/  ULDC UR12, c[0x0][0x39c] ;  /* 0x0000e700000c7ab9 */ /* 0x000fe20000000800 */
[----:B------:R-:W-:-:S10]  /*eab0*/  ULDC UR4, c[0x0][0x2ec] ;  /* 0x0000bb0000047ab9 */ /* 0x000fd40000000800 */
.L_x_1637:
[----:B------:R-:W-:Y:S04]  /*eac0*/  DEPBAR.LE SB0, 0x0 ;  /* 0x000080000000791a */ /* 0x000fe80000000000 */
[----:B------:R-:W-:Y:S01]  /*ead0*/  BAR.SYNC.DEFER_BLOCKING 0x0 ;  /* 0x0000000000007b1d */ /* 0x000fe20000010000 */
[----:B------:R-:W-:Y:S02]  /*eae0*/  MOV R10, R250 ;  /* 0x000000fa000a7202 */ /* 0x000fe40000000f00 */
[----:B------:R-:W-:Y:S03]  /*eaf0*/  MOV R0, R247 ;  /* 0x000000f700007202 */ /* 0x000fe60000000f00 */
[----:B------:R-:W-:Y:S05]  /*eb00*/  @!P6 BRA `(.L_x_1634) ;  /* 0x0000000000f4e947 */ /* 0x000fea0003800000 */
[----:B------:R-:W1:Y:S01]  /*eb10*/  LDC R0, c[0x0][0x380] ;  /* 0x0000e000ff007b82 */ /* 0x000e620000000800 */
[----:B------:R-:W-:Y:S04]  /*eb20*/  SHF.L.U32 R11, R237, 0x8, RZ ;  /* 0x00000008ed0b7819 */ /* 0x000fe800000006ff */
[----:B------:R-:W-:Y:S02]  /*eb30*/  IABS R6, R11 ;  /* 0x0000000b00067213 */ /* 0x000fe40000000000 */
[-C--:B-1----:R-:W-:Y:S04]  /*eb40*/  IABS R2, R0.reuse ;  /* 0x0000000000027213 */ /* 0x082fe80000000000 */
[----:B------:R-:W1:Y:S10]  /*eb50*/  I2F.RP R7, R2 ;  /* 0x0000000200077306 */ /* 0x000e740000209400 */
[----:B-1----:R-:W1:Y:S02]  /*eb60*/  MUFU.RCP R3, R7 ;  /* 0x0000000700037308 */ /* 0x002e640000001000 */
[----:B-1----:R-:W-:Y:S02]  /*eb70*/  VIADD R8, R3, 0xffffffe ;  /* 0x0ffffffe03087836 */ /* 0x002fe40000000000 */
[C---:B------:R-:W-:Y:S01]  /*eb80*/  VIADD R3, R11.reuse, 0xffffff00 ;  /* 0xffffff000b037836 */ /* 0x040fe20000000000 */
[-C--:B------:R-:W-:Y:S05]  /*eb90*/  LOP3.LUT R11, R11, R0.reuse, RZ, 0x3c, !PT ;  /* 0x000000000b0b7212 */ /* 0x080fea00078e3cff */
[----:B------:R-:W1:Y:S01]  /*eba0*/  F2I.FTZ.U32.TRUNC.NTZ R9, R8 ;  /* 0x0000000800097305 */ /* 0x000e62000021f000 */
[----:B------:R-:W-:Y:S02]  /*ebb0*/  IABS R4, R3 ;  /* 0x0000000300047213 */ /* 0x000fe40000000000 */
[----:B------:R-:W-:Y:S02]  /*ebc0*/  LOP3.LUT R3, R3, R0, RZ, 0x3c, !PT ;  /* 0x0000000003037212 */ /* 0x000fe400078e3cff */
[----:B------:R-:W-:Y:S02]  /*ebd0*/  ISETP.GE.AND P2, PT, R11, RZ, PT ;  /* 0x000000ff0b00720c */ /* 0x000fe40003f46270 */
        /* <DEDUP_REMOVED lines=19> */
[----:B------:R-:W-:Y:S01]  /*ed10*/  ISETP.GE.U32.AND P5, PT, R6, R2, PT ;  /* 0x000000020600720c */ /* 0x000fe20003fa6070 */
[----:B------:R-:W1:Y:S01]  /*ed20*/  LDC.64 R4, c[0x0][0x250] ;  /* 0x00009400ff047b82 */ /* 0x000e620000000a00 */
        /* <DEDUP_REMOVED lines=17> */
[-C--:B-1----:R-:W-:Y:S02]  /*ee40*/  IMAD R0, R11, R4.reuse, RZ ;  /* 0x000000040b007224 */ /* 0x082fe400078e02ff */
[C---:B------:R-:W-:Y:S04]  /*ee50*/  IMAD.WIDE.U32 R10, R9.reuse, R4, RZ ;  /* 0x00000004090a7225 */ /* 0x040fe800078e00ff */
[----:B------:R-:W-:Y:S04]  /*ee60*/  IMAD R0, R9, R5, R0 ;  /* 0x0000000509007224 */ /* 0x000fe800078e0200 */
[----:B------:R-:W-:Y:S01]  /*ee70*/  IMAD.IADD R11, R11, 0x1, R0 ;  /* 0x000000010b0b7824 */ /* 0x000fe200078e0200 */
[----:B--2---:R-:W-:Y:S04]  /*ee80*/  IADD3 R6, -R7, R6, RZ ;  /* 0x0000000607067210 */ /* 0x004fe80007ffe1ff */
[----:B------:R-:W-:Y:S01]  /*ee90*/  SHF.R.S32.HI R5, RZ, 0x1f, R6 ;  /* 0x0000001fff057819 */ /* 0x000fe20000011406 */
[CC--:B---3--:R-:W-:Y:S04]  /*eea0*/  IMAD.WIDE.U32 R10, R6.reuse, R2.reuse, R10 ;  /* 0x00000002060a7225 */ /* 0x0c8fe800078e000a */
[----:B------:R-:W-:Y:S04]  /*eeb0*/  IMAD R5, R5, R2, RZ ;  /* 0x0000000205057224 */ /* 0x000fe800078e02ff */
[----:B------:R-:W-:Y:S05]  /*eec0*/  IMAD R5, R6, R3, R5 ;  /* 0x0000000306057224 */ /* 0x000fea00078e0205 */
[----:B------:R-:W-:Y:S07]  /*eed0*/  IADD3 R0, R11, R5, RZ ;  /* 0x000000050b007210 */ /* 0x000fee0007ffe0ff */
.L_x_1634:
[C---:B------:R-:W-:Y:S04]  /*eee0*/  LEA R234, P0, R10.reuse, R234, 0x1 ;  /* 0x000000ea0aea7211 */ /* 0x040fe800078008ff */
        /* <DEDUP_REMOVED lines=11> */
[----:B------:R-:W-:Y:S01]  /*efa0*/  LDGSTS.E.BYPASS.LTC128B.128 [R239+0x5800], desc[UR8][R30.64] ;  /* 0x058000001eef7fae */ /* 0x000fe2000b901d48 */
[----:B------:R-:W-:Y:S02]  /*efb0*/  IADD3.X R27, R29, UR14, RZ, P0, !PT ;  /* 0x0000000e1d1b7c10 */ /* 0x000fe400087fe4ff */
[----:B------:R-:W-:Y:S04]  /*efc0*/  IADD3 R24, P0, R26, UR13, RZ ;  /* 0x0000000d1a187c10 */ /* 0x000fe8000ff1e0ff */
[----:B------:R-:W-:Y:S01]  /*efd0*/  IADD3.X R25, R27, UR14, RZ, P0, !PT ;  /* 0x0000000e1b197c10 */ /* 0x000fe200087fe4ff */
[----:B------:R-:W-:Y:S01]  /*efe0*/  LDGSTS.E.BYPASS.LTC128B.128 [R239+0x6000], desc[UR8][R28.64] ;  /* 0x060000001cef7fae */ /* 0x000fe2000b901d48 */
[----:B------:R-:W-:Y:S04]  /*eff0*/  IADD3 R2, P0, R24, UR13, RZ ;  /* 0x0000000d18027c10 */ /* 0x000fe8000ff1e0ff */
[----:B------:R-:W-:Y:S02]  /*f000*/  IADD3.X R3, R25, UR14, RZ, P0, !PT ;  /* 0x0000000e19037c10 */ /* 0x000fe400087fe4ff */
[----:B------:R-:W-:Y:S01]  /*f010*/  IADD3 R32, P0, R2, UR13, RZ ;  /* 0x0000000d02207c10 */ /* 0x000fe2000ff1e0ff */
[----:B------:R-:W-:Y:S03]  /*f020*/  LDGSTS.E.BYPASS.LTC128B.128 [R239+0x6800], desc[UR8][R26.64] ;  /* 0x068000001aef7fae */ /* 0x000fe6000b901d48 */
[----:B------:R-:W-:Y:S02]  /*f030*/  IADD3.X R33, R3, UR14, RZ, P0, !PT ;  /* 0x0000000e03217c10 */ /* 0x000fe400087fe4ff */
[----:B------:R-:W-:Y:S03]  /*f040*/  IADD3 R34, P0, R32, UR13, RZ ;  /* 0x0000000d20227c10 */ /* 0x000fe6000ff1e0ff */
[----:B------:R1:W-:Y:S01]  /*f050*/  LDGSTS.E.BYPASS.LTC128B.128 [R239+0x7000], desc[UR8][R24.64] ;  /* 0x0700000018ef7fae */ /* 0x0003e2000b901d48 */
[----:B------:R-:W-:Y:S02]  /*f060*/  IADD3.X R35, R33, UR14, RZ, P0, !PT ;  /* 0x0000000e21237c10 */ /* 0x000fe400087fe4ff */
[----:B------:R-:W-:Y:S05]  /*f070*/  ISETP.GE.AND P0, PT, R237, 0x2, PT ;  /* 0x00000002ed00780c */ /* 0x000fea0003f06270 */
[----:B------:R-:W-:Y:S08]  /*f080*/  LDGSTS.E.BYPASS.LTC128B.128 [R239+0x7800], desc[UR8][R2.64] ;  /* 0x0780000002ef7fae */ /* 0x000ff0000b901d48 */
[----:B------:R-:W-:Y:S08]  /*f090*/  LDGSTS.E.BYPASS.LTC128B.128 [R239+0x8000], desc[UR8][R32.64] ;  /* 0x0800000020ef7fae */ /* 0x000ff0000b901d48 */
[----:B------:R2:W-:Y:S08]  /*f0a0*/  LDGSTS.E.BYPASS.LTC128B.128 [R239+0x8800], desc[UR8][R34.64] ;  /* 0x0880000022ef7fae */ /* 0x0005f0000b901d48 */
[----:B------:R-:W-:Y:S08]  /*f0b0*/  LDSM.16.M88.4 R152, [R231] ;  /* 0x00000000e798783b */ /* 0x000ff00000000200 */
[----:B------:R-:W0:Y:S08]  /*f0c0*/  LDGDEPBAR ;  /* 0x00000000000079af */ /* 0x000e300000000000 */
[----:B------:R-:W3:Y:S08]  /*f0d0*/  LDSM.16.M88.4 R156, [R229+0x1000] ;  /* 0x00100000e59c783b */ /* 0x000ef00000000200 */
[----:B------:R-:W4:Y:S08]  /*f0e0*/  LDSM.16.M88.4 R160, [R229+0x1400] ;  /* 0x00140000e5a0783b */ /* 0x000f300000000200 */
[----:B------:R-:W5:Y:S08]  /*f0f0*/  LDSM.16.M88.4 R164, [R229+0x1800] ;  /* 0x00180000e5a4783b */ /* 0x000f700000000200 */
[----:B------:R-:W2:Y:S08]  /*f100*/  LDSM.16.M88.4 R168, [R229+0x1c00] ;  /* 0x001c0000e5a8783b */ /* 0x000eb00000000200 */
        /* <DEDUP_REMOVED lines=12> */
[----:B------:R-:W-:Y:S08]  /*f1d0*/  LDSM.16.M88.4 R220, [R230] ;  /* 0x00000000e6dc783b */ /* 0x000ff00000000200 */
[----:B------:R-:W2:Y:S01]  /*f1e0*/  LDSM.16.M88.4 R224, [R228] ;  /* 0x00000000e4e0783b */ /* 0x000ea20000000200 */
[C---:B---3--:R-:W-:Y:S06]  /*f1f0*/  HMMA.16816.F32.BF16 R4, R152.reuse, R156, RZ ;  /* 0x0000009c9804723c */ /* 0x048fec00000418ff */
[C---:B------:R-:W-:Y:S01]  /*f200*/  HMMA.16816.F32.BF16 R8, R152.reuse, R158, RZ ;  /* 0x0000009e9808723c */ /* 0x040fe200000418ff */
[----:B------:R-:W-:Y:S05]  /*f210*/  LDSM.16.M88.4 R156, [R228+0x800] ;  /* 0x00080000e49c783b */ /* 0x000fea0000000200 */
[C---:B----4-:R-:W-:Y:S06]  /*f220*/  HMMA.16816.F32.BF16 R12, R152.reuse, R160, RZ ;  /* 0x000000a0980c723c */ /* 0x050fec00000418ff */
[C---:B------:R-:W-:Y:S06]  /*f230*/  HMMA.16816.F32.BF16 R16, R152.reuse, R162, RZ ;  /* 0x000000a29810723c */ /* 0x040fec00000418ff */
[C---:B-----5:R-:W-:Y:S06]  /*f240*/  HMMA.16816.F32.BF16 R20, R152.reuse, R164, RZ ;  /* 0x000000a49814723c */ /* 0x060fec00000418ff */
[C---:B-1----:R-:W-:Y:S06]  /*f250*/  HMMA.16816.F32.BF16 R24, R152.reuse, R166, RZ ;  /* 0x000000a69818723c */ /* 0x042fec00000418ff */
        /* <DEDUP_REMOVED lines=28> */
[C---:B------:R-:W-:Y:S11]  /*f420*/  HMMA.16816.F32.BF16 R8, R220.reuse, R226, R8 ;  /* 0x000000e2dc08723c */ /* 0x040ff60000041808 */
[----:B------:R-:W-:Y:S07]  /*f430*/  @!UPT UIADD3 URZ, URZ, URZ, URZ ;  /* 0x0000003f3f3ff290 */ /* 0x000fee000fffe03f */
[----:B------:R-:W-:Y:S01]  /*f440*/  FMUL.FTZ R0, R6, UR12 ;  /* 0x0000000c06007c20 */ /* 0x000fe20008410000 */
[----:B------:R-:W-:Y:S01]  /*f450*/  FMUL.FTZ R2, R7, UR12 ;  /* 0x0000000c07027c20 */ /* 0x000fe20008410000 */
[----:B------:R-:W-:Y:S01]  /*f460*/  FMUL.FTZ R3, R5, UR12 ;  /* 0x0000000c05037c20 */ /* 0x000fe20008410000 */
[----:B------:R-:W-:Y:S01]  /*f470*/  FMUL.FTZ R235, R4, UR12 ;  /* 0x0000000c04eb7c20 */ /* 0x000fe20008410000 */
[----:B------:R2:W3:Y:S02]  /*f480*/  MUFU.TANH R171, R0 ;  /* 0x0000000000ab7308 */ /* 0x0004e40000002400 */
[----:B------:R-:W-:Y:S01]  /*f490*/  FMUL.FTZ R179, R8, UR12 ;  /* 0x0000000c08b37c20 */ /* 0x000fe20008410000 */
[C---:B-1----:R-:W-:Y:S07]  /*f4a0*/  HMMA.16816.F32.BF16 R12, R220.reuse, R152, R12 ;  /* 0x00000098dc0c723c */ /* 0x042fee000004180c */
[----:B------:R-:W1:Y:S01]  /*f4b0*/  MUFU.TANH R177, R2 ;  /* 0x0000000200b17308 */ /* 0x000e620000002400 */
[C---:B------:R-:W-:Y:S01]  /*f4c0*/  HMMA.16816.F32.BF16 R16, R220.reuse, R154, R16 ;  /* 0x0000009adc10723c */ /* 0x040fe20000041810 */
[----:B------:R-:W4:Y:S08]  /*f4d0*/  LDSM.16.M88.4 R152, [R228+0xc00] ;  /* 0x000c0000e498783b */ /* 0x000f300000000200 */
[----:B------:R5:W1:Y:S02]  /*f4e0*/  MUFU.TANH R167, R3 ;  /* 0x0000000300a77308 */ /* 0x000a640000002400 */
[----:B--2---:R-:W-:Y:S01]  /*f4f0*/  FMUL.FTZ R0, R11, UR12 ;  /* 0x0000000c0b007c20 */ /* 0x004fe20008410000 */
[C---:B------:R-:W-:Y:S07]  /*f500*/  HMMA.16816.F32.BF16 R20, R220.reuse, R156, R20 ;  /* 0x0000009cdc14723c */ /* 0x040fee0000041814 */
[----:B------:R2:W1:Y:S01]  /*f510*/  MUFU.TANH R11, R0 ;  /* 0x00000000000b7308 */ /* 0x0004620000002400 */
[C---:B------:R-:W-:Y:S01]  /*f520*/  HMMA.16816.F32.BF16 R24, R220.reuse, R158, R24 ;  /* 0x0000009edc18723c */ /* 0x040fe20000041818 */
[----:B------:R-:W3:Y:S02]  /*f530*/  LDSM.16.M88.4 R156, [R228+0x1000] ;  /* 0x00100000e49c783b */ /* 0x000ee40000000200 */
[----:B------:R-:W-:Y:S06]  /*f540*/  FMUL.FTZ R191, R12, UR12 ;  /* 0x0000000c0cbf7c20 */ /* 0x000fec0008410000 */
[----:B------:R1:W1:Y:S02]  /*f550*/  MUFU.TANH R169, R235 ;  /* 0x000000eb00a97308 */ /* 0x0002640000002400 */
[----:B-----5:R-:W-:Y:S01]  /*f560*/  FMUL.FTZ R3, R10, UR12 ;  /* 0x0000000c0a037c20 */ /* 0x020fe20008410000 */
[----:B------:R-:W-:Y:S01]  /*f570*/  FMUL.FTZ R13, R13, UR12 ;  /* 0x0000000c0d0d7c20 */ /* 0x000fe20008410000 */
[----:B------:R-:W-:Y:S01]  /*f580*/  FMUL.FTZ R2, R16, UR12 ;  /* 0x0000000c10027c20 */ /* 0x000fe20008410000 */
[----:B------:R-:W-:Y:S01]  /*f590*/  FMUL.FTZ R14, R14, UR12 ;  /* 0x0000000c0e0e7c20 */ /* 0x000fe20008410000 */
[----:B------:R-:W-:Y:S04]  /*f5a0*/  FMUL.FTZ R15, R15, UR12 ;  /* 0x0000000c0f0f7c20 */ /* 0x000fe80008410000 */
[----:B------:R5:W3:Y:S01]  /*f5b0*/  MUFU.TANH R183, R3 ;  /* 0x0000000300b77308 */ /* 0x000ae20000002400 */
[----:B--2---:R-:W-:Y:S01]  /*f5c0*/  FMUL.FTZ R0, R19, UR12 ;  /* 0x0000000c13007c20 */ /* 0x004fe20008410000 */
[----:B------:R-:W-:Y:S01]  /*f5d0*/  FMUL.FTZ R203, R20, UR12 ;  /* 0x0000000c14cb7c20 */ /* 0x000fe20008410000 */
[----:B------:R-:W-:Y:S01]  /*f5e0*/  FMUL.FTZ R21, R21, UR12 ;  /* 0x0000000c15157c20 */ /* 0x000fe20008410000 */
[----:B------:R-:W-:Y:S06]  /*f5f0*/  FMUL.FTZ R22, R22, UR12 ;  /* 0x0000000c16167c20 */ /* 0x000fec0008410000 */
[----:B------:R2:W2:Y:S01]  /*f600*/  MUFU.TANH R19, R0 ;  /* 0x0000000000137308 */ /* 0x0004a20000002400 */
[----:B------:R-:W-:Y:S01]  /*f610*/  FMUL.FTZ R24, R24, UR12 ;  /* 0x0000000c18187c20 */ /* 0x000fe20008410000 */
[----:B------:R-:W-:Y:S01]  /*f620*/  FMUL.FTZ R25, R25, UR12 ;  /* 0x0000000c19197c20 */ /* 0x000fe20008410000 */
[----:B------:R-:W-:Y:S01]  /*f630*/  FMUL.FTZ R26, R26, UR12 ;  /* 0x0000000c1a1a7c20 */ /* 0x000fe20008410000 */
[----:B-1----:R-:W-:Y:S01]  /*f640*/  FMUL.FTZ R235, R9, UR12 ;  /* 0x0000000c09eb7c20 */ /* 0x002fe20008410000 */
[C---:B----4-:R-:W-:Y:S05]  /*f650*/  HMMA.16816.F32.BF16 R28, R220.reuse, R152, R28 ;  /* 0x00000098dc1c723c */ /* 0x050fea000004181c */
[----:B------:R-:W1:Y:S01]  /*f660*/  MUFU.TANH R215, R24 ;  /* 0x0000001800d77308 */ /* 0x000e620000002400 */
[----:B-----5:R-:W-:Y:S01]  /*f670*/  FMUL.FTZ R3, R18, UR12 ;  /* 0x0000000c12037c20 */ /* 0x020fe20008410000 */
[C---:B------:R-:W-:Y:S08]  /*f680*/  HMMA.16816.F32.BF16 R32, R220.reuse, R154, R32 ;  /* 0x0000009adc20723c */ /* 0x040ff00000041820 */
[----:B------:R-:W4:Y:S03]  /*f690*/  MUFU.TANH R217, R25 ;  /* 0x0000001900d97308 */ /* 0x000f260000002400 */
[----:B--2---:R-:W-:Y:S01]  /*f6a0*/  FMUL.FTZ R0, R27, UR12 ;  /* 0x0000000c1b007c20 */ /* 0x004fe20008410000 */
[C---:B---3--:R-:W-:Y:S06]  /*f6b0*/  HMMA.16816.F32.BF16 R36, R220.reuse, R156, R36 ;  /* 0x0000009cdc24723c */ /* 0x048fec0000041824 */
[----:B------:R2:W3:Y:S01]  /*f6c0*/  MUFU.TANH R219, R26 ;  /* 0x0000001a00db7308 */ /* 0x0004e20000002400 */
[C---:B------:R-:W-:Y:S04]  /*f6d0*/  HMMA.16816.F32.BF16 R40, R220.reuse, R158, R40 ;  /* 0x0000009edc28723c */ /* 0x040fe80000041828 */
        /* <DEDUP_REMOVED lines=8> */
[----:B------:R-:W1:Y:S01]  /*f760*/  MUFU.TANH R161, R28 ;  /* 0x0000001c00a17308 */ /* 0x000e620000002400 */
[----:B--2---:R-:W2:Y:S01]  /*f770*/  LDSM.16.M88.4 R24, [R228+0x1400] ;  /* 0x00140000e418783b */ /* 0x004ea20000000200 */
[----:B------:R-:W-:Y:S01]  /*f780*/  FMUL.FTZ R35, R35, UR12 ;  /* 0x0000000c23237c20 */ /* 0x000fe20008410000 */
[----:B------:R-:W-:Y:S01]  /*f790*/  FMUL.FTZ R36, R36, UR12 ;  /* 0x0000000c24247c20 */ /* 0x000fe20008410000 */
[----:B------:R-:W-:Y:S01]  /*f7a0*/  FMUL.FTZ R37, R37, UR12 ;  /* 0x0000000c25257c20 */ /* 0x000fe20008410000 */
[----:B------:R-:W-:Y:S01]  /*f7b0*/  FMUL.FTZ R38, R38, UR12 ;  /* 0x0000000c26267c20 */ /* 0x000fe20008410000 */
[----:B------:R-:W-:Y:S04]  /*f7c0*/  FMUL.FTZ R39, R39, UR12 ;  /* 0x0000000c27277c20 */ /* 0x000fe80008410000 */
[----:B------:R-:W1:Y:S01]  /*f7d0*/  MUFU.TANH R163, R29 ;  /* 0x0000001d00a37308 */ /* 0x000e620000002400 */
[----:B-----5:R-:W-:Y:S01]  /*f7e0*/  FMUL.FTZ R0, R43, UR12 ;  /* 0x0000000c2b007c20 */ /* 0x020fe20008410000 */
[----:B------:R-:W-:Y:S08]  /*f7f0*/  FMUL.FTZ R40, R40, UR12 ;  /* 0x0000000c28287c20 */ /* 0x000ff00008410000 */
[----:B------:R-:W1:Y:S10]  /*f800*/  MUFU.TANH R165, R30 ;  /* 0x0000001e00a57308 */ /* 0x000e740000002400 */
[----:B------:R5:W1:Y:S10]  /*f810*/  MUFU.TANH R157, R31 ;  /* 0x0000001f009d7308 */ /* 0x000a740000002400 */
[----:B------:R4:W1:Y:S10]  /*f820*/  MUFU.TANH R197, R2 ;  /* 0x0000000200c57308 */ /* 0x0008740000002400 */
[----:B------:R-:W1:Y:S01]  /*f830*/  MUFU.TANH R6, R0 ;  /* 0x0000000000067308 */ /* 0x000e620000002400 */
[----:B-----5:R-:W5:Y:S01]  /*f840*/  LDSM.16.M88.4 R28, [R228+0x1800] ;  /* 0x00180000e41c783b */ /* 0x020f620000000200 */
[C---:B--2---:R-:W-:Y:S08]  /*f850*/  HMMA.16816.F32.BF16 R44, R220.reuse, R24, R44 ;  /* 0x00000018dc2c723c */ /* 0x044ff0000004182c */
[----:B------:R2:W1:Y:S01]  /*f860*/  MUFU.TANH R181, R235 ;  /* 0x000000eb00b57308 */ /* 0x0004620000002400 */
[C---:B------:R-:W-:Y:S01]  /*f870*/  HMMA.16816.F32.BF16 R48, R220.reuse, R26, R48 ;  /* 0x0000001adc30723c */ /* 0x040fe20000041830 */
[----:B------:R-:W3:Y:S02]  /*f880*/  LDSM.16.M88.4 R24, [R228+0x1c00] ;  /* 0x001c0000e418783b */ /* 0x000ee40000000200 */
[----:B----4-:R-:W-:Y:S06]  /*f890*/  FMUL.FTZ R2, R23, UR12 ;  /* 0x0000000c17027c20 */ /* 0x010fec0008410000 */
[----:B------:R-:W4:Y:S10]  /*f8a0*/  MUFU.TANH R199, R3 ;  /* 0x0000000300c77308 */ /* 0x000f340000002400 */
[----:B------:R1:W1:Y:S01]  /*f8b0*/  MUFU.TANH R23, R2 ;  /* 0x0000000200177308 */ /* 0x0002620000002400 */
[----:B--2---:R-:W-:Y:S01]  /*f8c0*/  FMUL.FTZ R235, R17, UR12 ;  /* 0x0000000c11eb7c20 */ /* 0x004fe20008410000 */
[----:B------:R-:W-:Y:S01]  /*f8d0*/  FMUL.FTZ R43, R47, UR12 ;  /* 0x0000000c2f2b7c20 */ /* 0x000fe20008410000 */
[----:B------:R-:W-:Y:S07]  /*f8e0*/  FMUL.FTZ R44, R44, UR12 ;  /* 0x0000000c2c2c7c20 */ /* 0x000fee0008410000 */
[----:B------:R-:W2:Y:S01]  /*f8f0*/  MUFU.TANH R193, R14 ;  /* 0x0000000e00c17308 */ /* 0x000ea20000002400 */
[----:B------:R-:W-:Y:S01]  /*f900*/  FMUL.FTZ R49, R49, UR12 ;  /* 0x0000000c31317c20 */ /* 0x000fe20008410000 */
[----:B------:R-:W-:Y:S01]  /*f910*/  FMUL.FTZ R47, R51, UR12 ;  /* 0x0000000c332f7c20 */ /* 0x000fe20008410000 */
[----:B------:R-:W-:Y:S07]  /*f920*/  FMUL.FTZ R48, R48, UR12 ;  /* 0x0000000c30307c20 */ /* 0x000fee0008410000 */
[----:B------:R-:W2:Y:S01]  /*f930*/  MUFU.TANH R10, R49 ;  /* 0x00000031000a7308 */ /* 0x000ea20000002400 */
[C---:B-----5:R-:W-:Y:S03]  /*f940*/  HMMA.16816.F32.BF16 R52, R220.reuse, R28, R52 ;  /* 0x0000001cdc34723c */ /* 0x060fe60000041834 */
[----:B-1----:R-:W-:Y:S01]  /*f950*/  FMUL.FTZ R2, R41, UR12 ;  /* 0x0000000c29027c20 */ /* 0x002fe20008410000 */
[----:B------:R-:W-:Y:S01]  /*f960*/  FMUL.FTZ R41, R42, UR12 ;  /* 0x0000000c2a297c20 */ /* 0x000fe20008410000 */
[----:B------:R-:W-:Y:S01]  /*f970*/  FMUL.FTZ R42, R45, UR12 ;  /* 0x0000000c2d2a7c20 */ /* 0x000fe20008410000 */
[C---:B------:R-:W-:Y:S03]  /*f980*/  HMMA.16816.F32.BF16 R56, R220.reuse, R30, R56 ;  /* 0x0000001edc38723c */ /* 0x040fe60000041838 */
[----:B------:R1:W1:Y:S01]  /*f990*/  MUFU.TANH R159, R2 ;  /* 0x00000002009f7308 */ /* 0x0002620000002400 */
[----:B------:R-:W5:Y:S01]  /*f9a0*/  LDSM.16.M88.4 R28, [R228+0x2000] ;  /* 0x00200000e41c783b */ /* 0x000f620000000200 */
[----:B------:R-:W-:Y:S01]  /*f9b0*/  FMUL.FTZ R45, R46, UR12 ;  /* 0x0000000c2e2d7c20 */ /* 0x000fe20008410000 */
[C---:B---3--:R-:W-:Y:S07]  /*f9c0*/  HMMA.16816.F32.BF16 R60, R220.reuse, R24, R60 ;  /* 0x00000018dc3c723c */ /* 0x048fee000004183c */
[----:B------:R-:W3:Y:S01]  /*f9d0*/  MUFU.TANH R17, R235 ;  /* 0x000000eb00117308 */ /* 0x000ee20000002400 */
[----:B------:R-:W-:Y:S01]  /*f9e0*/  FMUL.FTZ R46, R50, UR12 ;  /* 0x0000000c322e7c20 */ /* 0x000fe20008410000 */
[C---:B------:R-:W-:Y:S01]  /*f9f0*/  HMMA.16816.F32.BF16 R64, R220.reuse, R26, R64 ;  /* 0x0000001adc40723c */ /* 0x040fe20000041840 */
[----:B------:R-:W4:Y:S07]  /*fa00*/  LDSM.16.M88.4 R24, [R228+0x2400] ;  /* 0x00240000e418783b */ /* 0x000f2e0000000200 */
[----:B------:R-:W2:Y:S03]  /*fa10*/  MUFU.TANH R179, R179 ;  /* 0x000000b300b37308 */ /* 0x000ea60000002400 */
[----:B-1----:R-:W-:Y:S01]  /*fa20*/  FMUL.FTZ R2, R52, UR12 ;  /* 0x0000000c34027c20 */ /* 0x002fe20008410000 */
[----:B------:R-:W-:Y:S01]  /*fa30*/  FMUL.FTZ R53, R53, UR12 ;  /* 0x0000000c35357c20 */ /* 0x000fe20008410000 */
[----:B------:R-:W-:Y:S01]  /*fa40*/  FMUL.FTZ R52, R55, UR12 ;  /* 0x0000000c37347c20 */ /* 0x000fe20008410000 */
[----:B------:R-:W-:Y:S01]  /*fa50*/  FMUL.FTZ R54, R54, UR12 ;  /* 0x0000000c36367c20 */ /* 0x000fe20008410000 */
[----:B------:R-:W-:Y:S03]  /*fa60*/  FMUL.FTZ R0, R56, UR12 ;  /* 0x0000000c38007c20 */ /* 0x000fe60008410000 */
[----:B------:R1:W1:Y:S01]  /*fa70*/  MUFU.TANH R170, R2 ;  /* 0x0000000200aa7308 */ /* 0x0002620000002400 */
[----:B------:R-:W-:Y:S01]  /*fa80*/  FMUL.FTZ R57, R57, UR12 ;  /* 0x0000000c39397c20 */ /* 0x000fe20008410000 */
[----:B------:R-:W-:Y:S01]  /*fa90*/  FMUL.FTZ R56, R59, UR12 ;  /* 0x0000000c3b387c20 */ /* 0x000fe20008410000 */
[----:B------:R-:W-:Y:S01]  /*faa0*/  FMUL.FTZ R58, R58, UR12 ;  /* 0x0000000c3a3a7c20 */ /* 0x000fe20008410000 */
[----:B------:R-:W-:Y:S01]  /*fab0*/  FMUL.FTZ R61, R61, UR12 ;  /* 0x0000000c3d3d7c20 */ /* 0x000fe20008410000 */
[----:B------:R-:W-:Y:S05]  /*fac0*/  FMUL.FTZ R63, R63, UR12 ;  /* 0x0000000c3f3f7c20 */ /* 0x000fea0008410000 */
[----:B------:R3:W2:Y:S01]  /*fad0*/  MUFU.TANH R178, R0 ;  /* 0x0000000000b27308 */ /* 0x0006a20000002400 */
[----:B------:R-:W-:Y:S01]  /*fae0*/  FMUL.FTZ R67, R67, UR12 ;  /* 0x0000000c43437c20 */ /* 0x000fe20008410000 */
[----:B------:R-:W-:Y:S08]  /*faf0*/  FMUL.FTZ R64, R64, UR12 ;  /* 0x0000000c40407c20 */ /* 0x000ff00008410000 */
        /* <DEDUP_REMOVED lines=9> */
[C---:B----4-:R-:W-:Y:S07]  /*fb90*/  HMMA.16816.F32.BF16 R76, R220.reuse, R24, R76 ;  /* 0x00000018dc4c723c */ /* 0x050fee000004184c */
[----:B------:R-:W4:Y:S01]  /*fba0*/  MUFU.TANH R174, R57 ;  /* 0x0000003900ae7308 */ /* 0x000f220000002400 */
[C---:B------:R-:W-:Y:S01]  /*fbb0*/  HMMA.16816.F32.BF16 R80, R220.reuse, R26, R80 ;  /* 0x0000001adc50723c */ /* 0x040fe20000041850 */
[----:B------:R-:W2:Y:S08]  /*fbc0*/  LDSM.16.M88.4 R24, [R228+0x2c00] ;  /* 0x002c0000e418783b */ /* 0x000eb00000000200 */
[----:B------:R-:W2:Y:S02]  /*fbd0*/  MUFU.TANH R182, R61 ;  /* 0x0000003d00b67308 */ /* 0x000ea40000002400 */
[----:B---3--:R-:W-:Y:S01]  /*fbe0*/  FMUL.FTZ R0, R68, UR12 ;  /* 0x0000000c44007c20 */ /* 0x008fe20008410000 */
[----:B------:R-:W-:Y:S01]  /*fbf0*/  FMUL.FTZ R69, R69, UR12 ;  /* 0x0000000c45457c20 */ /* 0x000fe20008410000 */
[----:B------:R-:W-:Y:S01]  /*fc00*/  FMUL.FTZ R71, R71, UR12 ;  /* 0x0000000c47477c20 */ /* 0x000fe20008410000 */
[----:B------:R-:W-:Y:S01]  /*fc10*/  FMUL.FTZ R68, R70, UR12 ;  /* 0x0000000c46447c20 */ /* 0x000fe20008410000 */
[----:B------:R-:W-:Y:S04]  /*fc20*/  FMUL.FTZ R70, R73, UR12 ;  /* 0x0000000c49467c20 */ /* 0x000fe80008410000 */
[----:B------:R3:W2:Y:S01]  /*fc30*/  MUFU.TANH R202, R0 ;  /* 0x0000000000ca7308 */ /* 0x0006a20000002400 */
[----:B------:R-:W-:Y:S01]  /*fc40*/  FMUL.FTZ R72, R72, UR12 ;  /* 0x0000000c48487c20 */ /* 0x000fe20008410000 */
[----:B------:R-:W-:Y:S01]  /*fc50*/  FMUL.FTZ R73, R74, UR12 ;  /* 0x0000000c4a497c20 */ /* 0x000fe20008410000 */
[----:B------:R-:W-:Y:S01]  /*fc60*/  FMUL.FTZ R76, R76, UR12 ;  /* 0x0000000c4c4c7c20 */ /* 0x000fe20008410000 */
[----:B-1----:R-:W-:Y:S01]  /*fc70*/  FMUL.FTZ R2, R77, UR12 ;  /* 0x0000000c4d027c20 */ /* 0x002fe20008410000 */
[----:B------:R-:W-:Y:S05]  /*fc80*/  FMUL.FTZ R77, R78, UR12 ;  /* 0x0000000c4e4d7c20 */ /* 0x000fea0008410000 */
[----:B------:R-:W1:Y:S01]  /*fc90*/  MUFU.TANH R194, R63 ;  /* 0x0000003f00c27308 */ /* 0x000e620000002400 */
[----:B------:R-:W-:Y:S01]  /*fca0*/  FMUL.FTZ R80, R80, UR12 ;  /* 0x0000000c50507c20 */ /* 0x000fe20008410000 */
[----:B------:R-:W-:Y:S01]  /*fcb0*/  FMUL.FTZ R81, R81, UR12 ;  /* 0x0000000c51517c20 */ /* 0x000fe20008410000 */
[----:B------:R-:W-:Y:S01]  /*fcc0*/  FMUL.FTZ R83, R83, UR12 ;  /* 0x0000000c53537c20 */ /* 0x000fe20008410000 */
[----:B------:R-:W-:Y:S06]  /*fcd0*/  FMUL.FTZ R82, R82, UR12 ;  /* 0x0000000c52527c20 */ /* 0x000fec0008410000 */
[----:B------:R-:W1:Y:S01]  /*fce0*/  MUFU.TANH R206, R67 ;  /* 0x0000004300ce7308 */ /* 0x000e620000002400 */
[C---:B-----5:R-:W-:Y:S03]  /*fcf0*/  HMMA.16816.F32.BF16 R84, R220.reuse, R28, R84 ;  /* 0x0000001cdc54723c */ /* 0x060fe60000041854 */
[----:B---3--:R-:W-:Y:S01]  /*fd00*/  FMUL.FTZ R0, R75, UR12 ;  /* 0x0000000c4b007c20 */ /* 0x008fe20008410000 */
[----:B------:R-:W-:Y:S02]  /*fd10*/  FMUL.FTZ R75, R79, UR12 ;  /* 0x0000000c4f4b7c20 */ /* 0x000fe40008410000 */
[C---:B------:R-:W-:Y:S03]  /*fd20*/  HMMA.16816.F32.BF16 R88, R220.reuse, R30, R88 ;  /* 0x0000001edc58723c */ /* 0x040fe60000041858 */
[----:B------:R3:W1:Y:S01]  /*fd30*/  MUFU.TANH R162, R0 ;  /* 0x0000000000a27308 */ /* 0x0006620000002400 */
[----:B------:R-:W5:Y:S02]  /*fd40*/  LDSM.16.M88.4 R28, [R228+0x3000] ;  /* 0x00300000e41c783b */ /* 0x000f640000000200 */
[C---:B--2---:R-:W-:Y:S07]  /*fd50*/  HMMA.16816.F32.BF16 R92, R220.reuse, R24, R92 ;  /* 0x00000018dc5c723c */ /* 0x044fee000004185c */
[----:B------:R-:W2:Y:S01]  /*fd60*/  MUFU.TANH R198, R69 ;  /* 0x0000004500c67308 */ /* 0x000ea20000002400 */
[C---:B------:R-:W-:Y:S01]  /*fd70*/  HMMA.16816.F32.BF16 R96, R220.reuse, R26, R96 ;  /* 0x0000001adc60723c */ /* 0x040fe20000041860 */
[----:B------:R-:W4:Y:S08]  /*fd80*/  LDSM.16.M88.4 R24, [R228+0x3400] ;  /* 0x00340000e418783b */ /* 0x000f300000000200 */
[----:B------:R-:W1:Y:S02]  /*fd90*/  MUFU.TANH R214, R71 ;  /* 0x0000004700d67308 */ /* 0x000e640000002400 */
        /* <DEDUP_REMOVED lines=9> */
[----:B---3--:R-:W-:Y:S01]  /*fe30*/  FMUL.FTZ R0, R94, UR12 ;  /* 0x0000000c5e007c20 */ /* 0x008fe20008410000 */
[----:B------:R-:W-:Y:S01]  /*fe40*/  FMUL.FTZ R94, R95, UR12 ;  /* 0x0000000c5f5e7c20 */ /* 0x000fe20008410000 */
[----:B------:R-:W-:Y:S04]  /*fe50*/  FMUL.FTZ R66, R92, UR12 ;  /* 0x0000000c5c427c20 */ /* 0x000fe80008410000 */
[----:B------:R3:W1:Y:S10]  /*fe60*/  MUFU.TANH R190, R90 ;  /* 0x0000005a00be7308 */ /* 0x0006740000002400 */
[----:B------:R1:W1:Y:S01]  /*fe70*/  MUFU.TANH R168, R80 ;  /* 0x0000005000a87308 */ /* 0x0002620000002400 */
[C---:B-----5:R-:W-:Y:S03]  /*fe80*/  HMMA.16816.F32.BF16 R100, R220.reuse, R28, R100 ;  /* 0x0000001cdc64723c */ /* 0x060fe60000041864 */
[----:B--2---:R-:W-:Y:S03]  /*fe90*/  FMUL.FTZ R76, R96, UR12 ;  /* 0x0000000c604c7c20 */ /* 0x004fe60008410000 */
[C---:B------:R-:W-:Y:S03]  /*fea0*/  HMMA.16816.F32.BF16 R104, R220.reuse, R30, R104 ;  /* 0x0000001edc68723c */ /* 0x040fe60000041868 */
[----:B------:R-:W2:Y:S01]  /*feb0*/  MUFU.TANH R16, R81 ;  /* 0x0000005100107308 */ /* 0x000ea20000002400 */
[----:B------:R-:W5:Y:S01]  /*fec0*/  LDSM.16.M88.4 R28, [R228+0x3800] ;  /* 0x00380000e41c783b */ /* 0x000f620000000200 */
[----:B---3--:R-:W-:Y:S01]  /*fed0*/  FMUL.FTZ R90, R97, UR12 ;  /* 0x0000000c615a7c20 */ /* 0x008fe20008410000 */
[C---:B----4-:R-:W-:Y:S07]  /*fee0*/  HMMA.16816.F32.BF16 R108, R220.reuse, R24, R108 ;  /* 0x00000018dc6c723c */ /* 0x050fee000004186c */
[----:B------:R-:W3:Y:S01]  /*fef0*/  MUFU.TANH R8, R83 ;  /* 0x0000005300087308 */ /* 0x000ee20000002400 */
[----:B-1----:R-:W-:Y:S01]  /*ff00*/  FMUL.FTZ R80, R98, UR12 ;  /* 0x0000000c62507c20 */ /* 0x002fe20008410000 */
[C---:B------:R-:W-:Y:S01]  /*ff10*/  HMMA.16816.F32.BF16 R112, R220.reuse, R26, R112 ;  /* 0x0000001adc70723c */ /* 0x040fe20000041870 */
[----:B------:R-:W1:Y:S01]  /*ff20*/  LDSM.16.M88.4 R24, [R228+0x3c00] ;  /* 0x003c0000e418783b */ /* 0x000e620000000200 */
[----:B------:R-:W-:Y:S06]  /*ff30*/  DEPBAR.LE SB0, 0x0 ;  /* 0x000080000000791a */ /* 0x000fec0000000000 */
[----:B------:R4:W1:Y:S03]  /*ff40*/  MUFU.TANH R180, R85 ;  /* 0x0000005500b47308 */ /* 0x0008660000002400 */
[----:B------:R-:W-:Y:S01]  /*ff50*/  FMUL.FTZ R103, R103, UR12 ;  /* 0x0000000c67677c20 */ /* 0x000fe20008410000 */
[----:B------:R-:W-:Y:S01]  /*ff60*/  FMUL.FTZ R100, R100, UR12 ;  /* 0x0000000c64647c20 */ /* 0x000fe20008410000 */
[----:B------:R-:W-:Y:S01]  /*ff70*/  FMUL.FTZ R101, R101, UR12 ;  /* 0x0000000c65657c20 */ /* 0x000fe20008410000 */
[----:B------:R-:W-:Y:S01]  /*ff80*/  FMUL.FTZ R105, R105, UR12 ;  /* 0x0000000c69697c20 */ /* 0x000fe20008410000 */
[----:B------:R-:W-:Y:S03]  /*ff90*/  FMUL.FTZ R102, R102, UR12 ;  /* 0x0000000c66667c20 */ /* 0x000fe60008410000 */
[----:B------:R2:W1:Y:S01]  /*ffa0*/  MUFU.TANH R176, R86 ;  /* 0x0000005600b07308 */ /* 0x0004620000002400 */
[----:B------:R-:W-:Y:S01]  /*ffb0*/  BAR.SYNC.DEFER_BLOCKING 0x0 ;  /* 0x0000000000007b1d */ /* 0x000fe20000010000 */
[----:B------:R-:W-:Y:S01]  /*ffc0*/  FMUL.FTZ R104, R104, UR12 ;  /* 0x0000000c68687c20 */ /* 0x000fe20008410000 */
[----:B------:R-:W-:Y:S01]  /*ffd0*/  FMUL.FTZ R106, R106, UR12 ;  /* 0x0000000c6a6a7c20 */ /* 0x000fe20008410000 */
[----:B------:R-:W-:Y:S01]  /*ffe0*/  FMUL.FTZ R107, R107, UR12 ;  /* 0x0000000c6b6b7c20 */ /* 0x000fe20008410000 */
[----:B------:R-:W-:Y:S01]  /*fff0*/  FMUL.FTZ R108, R108, UR12 ;  /* 0x0000000c6c6c7c20 */ /* 0x000fe20008410000 */
[----:B------:R-:W-:Y:S01]  /*10000*/  FMUL.FTZ R109, R109, UR12 ;  /* 0x0000000c6d6d7c20 */ /* 0x000fe20008410000 */
[----:B------:R-:W-:Y:S03]  /*10010*/  FMUL.FTZ R110, R110, UR12 ;  /* 0x0000000c6e6e7c20 */ /* 0x000fe60008410000 */
[----:B------:R3:W1:Y:S01]  /*10020*/  MUFU.TANH R205, R103 ;  /* 0x0000006700cd7308 */ /* 0x0006620000002400 */
[----:B----4-:R-:W-:Y:S01]  /*10030*/  FMUL.FTZ R85, R93, UR12 ;  /* 0x0000000c5d557c20 */ /* 0x010fe20008410000 */
[----:B------:R-:W-:Y:S01]  /*10040*/  FMUL.FTZ R97, R114, UR12 ;  /* 0x0000000c72617c20 */ /* 0x000fe20008410000 */
[----:B------:R-:W-:Y:S01]  /*10050*/  FMUL.FTZ R91, R115, UR12 ;  /* 0x0000000c735b7c20 */ /* 0x000fe20008410000 */
[----:B------:R-:W-:Y:S06]  /*10060*/  FMUL.FTZ R112, R112, UR12 ;  /* 0x0000000c70707c20 */ /* 0x000fec0008410000 */
[----:B------:R4:W4:Y:S01]  /*10070*/  MUFU.TANH R195, R105 ;  /* 0x0000006900c37308 */ /* 0x0009220000002400 */
[C---:B-----5:R-:W-:Y:S05]  /*10080*/  HMMA.16816.F32.BF16 R116, R220.reuse, R28, R116 ;  /* 0x0000001cdc74723c */ /* 0x060fea0000041874 */
[----:B--2---:R-:W-:Y:S01]  /*10090*/  FMUL.FTZ R86, R99, UR12 ;  /* 0x0000000c63567c20 */ /* 0x004fe20008410000 */
[C---:B------:R-:W-:Y:S03]  /*100a0*/  HMMA.16816.F32.BF16 R120, R220.reuse, R30, R120 ;  /* 0x0000001edc78723c */ /* 0x040fe60000041878 */
[----:B------:R-:W2:Y:S02]  /*100b0*/  MUFU.TANH R191, R191 ;  /* 0x000000bf00bf7308 */ /* 0x000ea40000002400 */
[----:B---3--:R-:W-:Y:S01]  /*100c0*/  FMUL.FTZ R103, R113, UR12 ;  /* 0x0000000c71677c20 */ /* 0x008fe20008410000 */
[C---:B-1----:R-:W-:Y:S07]  /*100d0*/  HMMA.16816.F32.BF16 R124, R220.reuse, R24, R124 ;  /* 0x00000018dc7c723c */ /* 0x042fee000004187c */
[----:B------:R-:W1:Y:S01]  /*100e0*/  MUFU.TANH R13, R13 ;  /* 0x0000000d000d7308 */ /* 0x000e620000002400 */
[----:B----4-:R-:W-:Y:S01]  /*100f0*/  FMUL.FTZ R105, R111, UR12 ;  /* 0x0000000c6f697c20 */ /* 0x010fe20008410000 */
[----:B------:R-:W-:Y:S08]  /*10100*/  HMMA.16816.F32.BF16 R128, R220, R26, R128 ;  /* 0x0000001adc80723c */ /* 0x000ff00000041880 */
[----:B------:R-:W3:Y:S03]  /*10110*/  MUFU.TANH R15, R15 ;  /* 0x0000000f000f7308 */ /* 0x000ee60000002400 */
[----:B------:R-:W-:Y:S01]  /*10120*/  FMUL.FTZ R95, R116, UR12 ;  /* 0x0000000c745f7c20 */ /* 0x000fe20008410000 */
[----:B------:R-:W-:Y:S01]  /*10130*/  FMUL.FTZ R83, R117, UR12 ;  /* 0x0000000c75537c20 */ /* 0x000fe20008410000 */
[----:B------:R-:W-:Y:S01]  /*10140*/  FMUL.FTZ R81, R118, UR12 ;  /* 0x0000000c76517c20 */ /* 0x000fe20008410000 */
[----:B------:R-:W-:Y:S01]  /*10150*/  FMUL.FTZ R71, R119, UR12 ;  /* 0x0000000c77477c20 */ /* 0x000fe20008410000 */
[----:B------:R-:W-:Y:S03]  /*10160*/  FMUL.FTZ R69, R120, UR12 ;  /* 0x0000000c78457c20 */ /* 0x000fe60008410000 */
[----:B------:R-:W4:Y:S01]  /*10170*/  MUFU.TANH R203, R203 ;  /* 0x000000cb00cb7308 */ /* 0x000f220000002400 */
[----:B------:R-:W-:Y:S01]  /*10180*/  FMUL.FTZ R67, R121, UR12 ;  /* 0x0000000c79437c20 */ /* 0x000fe20008410000 */
        /* <DEDUP_REMOVED lines=9> */
[----:B------:R-:W-:Y:S01]  /*10220*/  FMUL.FTZ R3, R131, UR12 ;  /* 0x0000000c83037c20 */ /* 0x000fe20008410000 */
[----:B------:R-:W-:Y:S05]  /*10230*/  FMUL.FTZ R130, R130, UR12 ;  /* 0x0000000c82827c20 */ /* 0x000fea0008410000 */
[----:B------:R1:W1:Y:S10]  /*10240*/  MUFU.TANH R209, R22 ;  /* 0x0000001600d17308 */ /* 0x0002740000002400 */
        /* <DEDUP_REMOVED lines=75> */
[----:B------:R-:W1:Y:S01]  /*10700*/  MUFU.TANH R3, R3 ;  /* 0x0000000300037308 */ /* 0x000e620000002400 */
[----:B--234-:R-:W-:Y:S05]  /*10710*/  @!P0 BRA `(.L_x_1635) ;  /* 0x00000004007c8947 */ /* 0x01cfea0003800000 */
[----:B------:R-:W-:Y:S04]  /*10720*/  ULEA UR10, -UR11, URZ, 0x8 ;  /* 0x0000003f0b0a7291 */ /* 0x000fe8000f8e413f */
[----:B------:R-:W-:Y:S02]  /*10730*/  USHF.R.S32.HI UR7, URZ, 0x1f, UR10 ;  /* 0x0000001f3f077899 */ /* 0x000fe4000801140a */
[----:B------:R-:W-:Y:S04]  /*10740*/  MOV R24, UR10 ;  /* 0x0000000a00187c02 */ /* 0x000fe80008000f00 */
[----:B-1----:R-:W-:Y:S01]  /*10750*/  MOV R0, UR7 ;  /* 0x0000000700007c02 */ /* 0x002fe20008000f00 */
        /* <DEDUP_REMOVED lines=33> */
[----:B------:R-:W-:Y:S01]  /*10970*/  ISETP.NE.AND P1, PT, R0, RZ, PT ;  /* 0x000000ff0000720c */ /* 0x000fe20003f25270 */
[----:B------:R-:W1:Y:S01]  /*10980*/  LDC.64 R4, c[0x0][0x230] ;  /* 0x00008c00ff047b82 */ /* 0x000e620000000a00 */
[----:B------:R-:W-:Y:S02]  /*10990*/  ISETP.GE.U32.AND P5, PT, R9, R2, PT ;  /* 0x000000020900720c */ /* 0x000fe40003fa6070 */
[----:B------:R-:W-:Y:S05]  /*109a0*/  LOP3.LUT R9, RZ, R0, RZ, 0x33, !PT ;  /* 0x00000000ff097212 */ /* 0x000fea00078e33ff */
[----:B------:R-:W2:Y:S02]  /*109b0*/  LDC R2, c[0x0][0x24c] ;  /* 0x00009300ff027b82 */ /* 0x000ea40000000800 */
        /* <DEDUP_REMOVED lines=11> */
[----:B------:R-:W3:Y:S02]  /*10a70*/  LDG.E R7, desc[UR8][R28.64] ;  /* 0x000000081c077981 */ /* 0x000ee4000c1e1900 */
[----:B------:R-:W-:Y:S02]  /*10a80*/  IMAD R0, R9, R0, -0x100 ;  /* 0xffffff0009007424 */ /* 0x000fe400078e0200 */
[----:B------:R-:W3:Y:S02]  /*10a90*/  LDG.E R22, desc[UR8][R26.64] ;  /* 0x000000081a167981 */ /* 0x000ee4000c1e1900 */
[C---:B------:R-:W-:Y:S01]  /*10aa0*/  IMAD.WIDE.U32 R24, R0.reuse, UR11, RZ ;  /* 0x0000000b00187c25 */ /* 0x040fe2000f8e00ff */
[----:B------:R-:W-:Y:S05]  /*10ab0*/  SHF.R.S32.HI R9, RZ, 0x1f, R0 ;  /* 0x0000001fff097819 */ /* 0x000fea0000011400 */
[----:B------:R-:W-:Y:S04]  /*10ac0*/  IMAD R9, R9, UR11, RZ ;  /* 0x0000000b09097c24 */ /* 0x000fe8000f8e02ff */
[----:B--2---:R-:W-:Y:S04]  /*10ad0*/  IMAD R9, R0, R2, R9 ;  /* 0x0000000200097224 */ /* 0x004fe800078e0209 */
[----:B------:R-:W-:Y:S01]  /*10ae0*/  IMAD.IADD R25, R25, 0x1, R9 ;  /* 0x0000000119197824 */ /* 0x000fe200078e0209 */
[----:B---3--:R-:W-:Y:S04]  /*10af0*/  IADD3 R7, -R22, R7, RZ ;  /* 0x0000000716077210 */ /* 0x008fe80007ffe1ff */
[----:B------:R-:W-:Y:S01]  /*10b00*/  SHF.R.S32.HI R21, RZ, 0x1f, R7 ;  /* 0x0000001fff157819 */ /* 0x000fe20000011407 */
[-C--:B-1----:R-:W-:Y:S04]  /*10b10*/  IMAD.WIDE.U32 R24, R7, R4.reuse, R24 ;  /* 0x0000000407187225 */ /* 0x082fe800078e0018 */
[----:B------:R-:W-:Y:S04]  /*10b20*/  IMAD R0, R21, R4, RZ ;  /* 0x0000000415007224 */ /* 0x000fe800078e02ff */
[----:B------:R-:W-:Y:S05]  /*10b30*/  IMAD R0, R7, R5, R0 ;  /* 0x0000000507007224 */ /* 0x000fea00078e0200 */
[----:B------:R-:W-:Y:S07]  /*10b40*/  IADD3 R0, R25, R0, RZ ;  /* 0x0000000019007210 */ /* 0x000fee0007ffe0ff */
.L_x_1636:
        /* <DEDUP_REMOVED lines=28> */
.L_x_1635:
[----:B--2---:R-:W-:Y:S01]  /*10d10*/  LDSM.16.MT88.4 R28, [R148+0x5000] ;  /* 0x00500000941c783b */ /* 0x004fe20000004200 */
        /* <DEDUP_REMOVED lines=136> */
[----:B------:R-:W-:Y:S01]  /*115a0*/  FMUL.FTZ R48, R0, UR4 ;  /* 0x0000000400307c20 */ /* 0x000fe20008410000 */
[C---:B------:R-:W-:Y:S01]  /*115b0*/  FSETP.NEU.FTZ.AND P0, PT, R2.reuse, -INF , PT ;  /* 0xff8000000200780b */ /* 0x040fe20003f1d000 */
[C---:B------:R-:W-:Y:S01]  /*115c0*/  FMUL.FTZ R50, R2.reuse, UR4 ;  /* 0x0000000402327c20 */ /* 0x040fe20008410000 */
[----:B------:R-:W-:Y:S01]  /*115d0*/  FADD.FTZ R4, -R2, R151 ;  /* 0x0000009702047221 */ /* 0x000fe20000010100 */
[----:B------:R-:W-:Y:S03]  /*115e0*/  MOV R151, R2 ;  /* 0x0000000200977202 */ /* 0x000fe60000000f00 */
[----:B------:R-:W-:Y:S01]  /*115f0*/  FSEL R50, R50, RZ, P0 ;  /* 0x000000ff32327208 */ /* 0x000fe20000000000 */
[----:B------:R-:W-:Y:S01]  /*11600*/  FMUL.FTZ R22, R4, UR4 ;  /* 0x0000000404167c20 */ /* 0x000fe20008410000 */
[C---:B------:R-:W-:Y:S01]  /*11610*/  FSETP.NEU.FTZ.AND P0, PT, R0.reuse, -INF , PT ;  /* 0xff8000000000780b */ /* 0x040fe20003f1d000 */
[----:B------:R-:W-:Y:S02]  /*11620*/  FADD.FTZ R4, -R0, R149 ;  /* 0x0000009500047221 */ /* 0x000fe40000010100 */
[--C-:B------:R-:W-:Y:S01]  /*11630*/  FFMA.FTZ R101, R13, UR4, -R50.reuse ;  /* 0x000000040d657c23 */ /* 0x100fe20008010832 */
[--C-:B------:R-:W-:Y:S01]  /*11640*/  FFMA.FTZ R155, R14, UR4, -R50.reuse ;  /* 0x000000040e9b7c23 */ /* 0x100fe20008010832 */
[----:B------:R-:W1:Y:S01]  /*11650*/  MUFU.EX2 R22, R22 ;  /* 0x0000001600167308 */ /* 0x000e620000000800 */
[--C-:B------:R-:W-:Y:S01]  /*11660*/  FFMA.FTZ R102, R37, UR4, -R50.reuse ;  /* 0x0000000425667c23 */ /* 0x100fe20008010832 */
[--C-:B------:R-:W-:Y:S01]  /*11670*/  FFMA.FTZ R114, R42, UR4, -R50.reuse ;  /* 0x000000042a727c23 */ /* 0x100fe20008010832 */
[----:B------:R-:W-:Y:S01]  /*11680*/  FSEL R48, R48, RZ, P0 ;  /* 0x000000ff30307208 */ /* 0x000fe20000000000 */
[--C-:B------:R-:W-:Y:S01]  /*11690*/  FFMA.FTZ R204, R167, UR4, -R50.reuse ;  /* 0x00000004a7cc7c23 */ /* 0x100fe20008010832 */
[--C-:B------:R-:W-:Y:S01]  /*116a0*/  FFMA.FTZ R108, R10, UR4, -R50.reuse ;  /* 0x000000040a6c7c23 */ /* 0x100fe20008010832 */
[--C-:B------:R-:W-:Y:S01]  /*116b0*/  FFMA.FTZ R126, R163, UR4, -R50.reuse ;  /* 0x00000004a37e7c23 */ /* 0x100fe20008010832 */
[----:B------:R-:W-:Y:S03]  /*116c0*/  FFMA.FTZ R163, R40, UR4, -R50 ;  /* 0x0000000428a37c23 */ /* 0x000fe60008010832 */
        /* <DEDUP_REMOVED lines=9> */
[----:B-1----:R-:W-:Y:S01]  /*11760*/  FMUL.FTZ R9, R22, R141 ;  /* 0x0000008d16097220 */ /* 0x002fe20000410000 */
[--C-:B------:R-:W-:Y:S01]  /*11770*/  FFMA.FTZ R124, R157, UR4, -R48.reuse ;  /* 0x000000049d7c7c23 */ /* 0x100fe20008010830 */
[----:B------:R-:W-:Y:S01]  /*11780*/  FFMA.FTZ R157, R45, UR4, -R48 ;  /* 0x000000042d9d7c23 */ /* 0x000fe20008010830 */
[--C-:B------:R-:W-:Y:S01]  /*11790*/  FFMA.FTZ R116, R159, UR4, -R50.reuse ;  /* 0x000000049f747c23 */ /* 0x100fe20008010832 */
[--C-:B------:R-:W-:Y:S01]  /*117a0*/  FFMA.FTZ R159, R44, UR4, -R50.reuse ;  /* 0x000000042c9f7c23 */ /* 0x100fe20008010832 */
[----:B------:R-:W-:Y:S01]  /*117b0*/  FFMA.FTZ R115, R64, UR4, -R50 ;  /* 0x0000000440737c23 */ /* 0x000fe20008010832 */
[----:B------:R-:W-:Y:S03]  /*117c0*/  LDSM.16.MT88.4 R44, [R150+0x5800] ;  /* 0x00580000962c783b */ /* 0x000fe60000004200 */
[----:B------:R-:W-:Y:S01]  /*117d0*/  MUFU.EX2 R221, R221 ;  /* 0x000000dd00dd7308 */ /* 0x000fe20000000800 */
[--C-:B------:R-:W-:Y:S01]  /*117e0*/  FFMA.FTZ R64, R75, UR4, -R48.reuse ;  /* 0x000000044b407c23 */ /* 0x100fe20008010830 */
[--C-:B------:R-:W-:Y:S01]  /*117f0*/  FFMA.FTZ R75, R12, UR4, -R48.reuse ;  /* 0x000000040c4b7c23 */ /* 0x100fe20008010830 */
[----:B------:R-:W-:Y:S01]  /*11800*/  FMUL.FTZ R21, R4, UR4 ;  /* 0x0000000404157c20 */ /* 0x000fe20008410000 */
[----:B------:R-:W-:Y:S01]  /*11810*/  FFMA.FTZ R212, R171, UR4, -R48 ;  /* 0x00000004abd47c23 */ /* 0x000fe20008010830 */
[----:B------:R-:W-:Y:S01]  /*11820*/  FFMA.FTZ R171, R161, UR4, -R50 ;  /* 0x00000004a1ab7c23 */ /* 0x000fe20008010832 */
[--C-:B------:R-:W-:Y:S01]  /*11830*/  FFMA.FTZ R161, R41, UR4, -R48.reuse ;  /* 0x0000000429a17c23 */ /* 0x100fe20008010830 */
[----:B------:R-:W1:Y:S03]  /*11840*/  LDSM.16.MT88.4 R12, [R150+0x5000] ;  /* 0x00500000960c783b */ /* 0x000e660000004200 */
[----:B------:R-:W-:Y:S01]  /*11850*/  MUFU.EX2 R164, R164 ;  /* 0x000000a400a47308 */ /* 0x000fe20000000800 */
[--C-:B------:R-:W-:Y:S01]  /*11860*/  FFMA.FTZ R200, R177, UR4, -R48.reuse ;  /* 0x00000004b1c87c23 */ /* 0x100fe20008010830 */
[----:B------:R-:W-:Y:S01]  /*11870*/  FFMA.FTZ R177, R165, UR4, -R48 ;  /* 0x00000004a5b17c23 */ /* 0x000fe20008010830 */
[----:B------:R-:W-:Y:S01]  /*11880*/  FFMA.FTZ R165, R36, UR4, -R50 ;  /* 0x0000000424a57c23 */ /* 0x000fe20008010832 */
[C---:B------:R-:W-:Y:S01]  /*11890*/  FMUL.FTZ R4, R22.reuse, R144 ;  /* 0x0000009016047220 */ /* 0x040fe20000410000 */
[----:B------:R-:W-:Y:S01]  /*118a0*/  FMUL.FTZ R5, R22, R145 ;  /* 0x0000009116057220 */ /* 0x000fe20000410000 */
[--C-:B------:R-:W-:Y:S01]  /*118b0*/  FFMA.FTZ R121, R60, UR4, -R48.reuse ;  /* 0x000000043c797c23 */ /* 0x100fe20008010830 */
[----:B------:R-:W2:Y:S03]  /*118c0*/  LDSM.16.MT88.4 R36, [R150+0x5400] ;  /* 0x005400009624783b */ /* 0x000ea60000004200 */
[----:B------:R-:W3:Y:S01]  /*118d0*/  MUFU.EX2 R21, R21 ;  /* 0x0000001500157308 */ /* 0x000ee20000000800 */
[----:B------:R-:W-:Y:S01]  /*118e0*/  FFMA.FTZ R60, R8, UR4, -R48 ;  /* 0x00000004083c7c23 */ /* 0x000fe20008010830 */
[C---:B------:R-:W-:Y:S01]  /*118f0*/  FMUL.FTZ R8, R22.reuse, R140 ;  /* 0x0000008c16087220 */ /* 0x040fe20000410000 */
[----:B------:R-:W-:Y:S01]  /*11900*/  FFMA.FTZ R111, R17, UR4, -R50 ;  /* 0x00000004116f7c23 */ /* 0x000fe20008010832 */
[----:B------:R-:W-:Y:S01]  /*11910*/  FMUL.FTZ R17, R22, R133 ;  /* 0x0000008516117220 */ /* 0x000fe20000410000 */
[----:B------:R-:W-:Y:S01]  /*11920*/  FFMA.FTZ R156, R19, UR4, -R48 ;  /* 0x00000004139c7c23 */ /* 0x000fe20008010830 */
[--C-:B------:R-:W-:Y:S01]  /*11930*/  FFMA.FTZ R104, R18, UR4, -R50.reuse ;  /* 0x0000000412687c23 */ /* 0x100fe20008010832 */
[----:B------:R-:W4:Y:S03]  /*11940*/  LDSM.16.MT88.4 R40, [R148+0x5400] ;  /* 0x005400009428783b */ /* 0x000f260000004200 */
[----:B------:R-:W-:Y:S01]  /*11950*/  MUFU.EX2 R212, R212 ;  /* 0x000000d400d47308 */ /* 0x000fe20000000800 */
[--C-:B------:R-:W-:Y:S01]  /*11960*/  FFMA.FTZ R125, R32, UR4, -R50.reuse ;  /* 0x00000004207d7c23 */ /* 0x100fe20008010832 */
[----:B------:R-:W-:Y:S01]  /*11970*/  FFMA.FTZ R120, R33, UR4, -R50 ;  /* 0x0000000421787c23 */ /* 0x000fe20008010832 */
[----:B------:R-:W-:Y:S01]  /*11980*/  FFMA.FTZ R122, R35, UR4, -R48 ;  /* 0x00000004237a7c23 */ /* 0x000fe20008010830 */
[----:B------:R-:W-:Y:S01]  /*11990*/  FFMA.FTZ R213, R213, UR4, -R50 ;  /* 0x00000004d5d57c23 */ /* 0x000fe20008010832 */
[----:B------:R-:W-:Y:S01]  /*119a0*/  FFMA.FTZ R211, R211, UR4, -R48 ;  /* 0x00000004d3d37c23 */ /* 0x000fe20008010830 */
[----:B------:R-:W-:Y:S01]  /*119b0*/  FFMA.FTZ R195, R195, UR4, -R50 ;  /* 0x00000004c3c37c23 */ /* 0x000fe20008010832 */
[----:B------:R-:W-:Y:S03]  /*119c0*/  FFMA.FTZ R189, R189, UR4, -R48 ;  /* 0x00000004bdbd7c23 */ /* 0x000fe60008010830 */
[----:B------:R-:W5:Y:S01]  /*119d0*/  MUFU.EX2 R200, R200 ;  /* 0x000000c800c87308 */ /* 0x000f620000000800 */
[C---:B---3--:R-:W-:Y:S01]  /*119e0*/  FMUL.FTZ R10, R21.reuse, R142 ;  /* 0x0000008e150a7220 */ /* 0x048fe20000410000 */
[C---:B------:R-:W-:Y:S01]  /*119f0*/  FMUL.FTZ R11, R21.reuse, R143 ;  /* 0x0000008f150b7220 */ /* 0x040fe20000410000 */
[C---:B------:R-:W-:Y:S01]  /*11a00*/  FMUL.FTZ R18, R21.reuse, R134 ;  /* 0x0000008615127220 */ /* 0x040fe20000410000 */
[----:B------:R-:W-:Y:S01]  /*11a10*/  LDSM.16.MT88.4 R140, [R150+0x8c00] ;  /* 0x008c0000968c783b */ /* 0x000fe20000004200 */
[C---:B------:R-:W-:Y:S01]  /*11a20*/  FMUL.FTZ R19, R21.reuse, R135 ;  /* 0x0000008715137220 */ /* 0x040fe20000410000 */
[----:B------:R-:W-:Y:S01]  /*11a30*/  FMUL.FTZ R7, R21, R147 ;  /* 0x0000009315077220 */ /* 0x000fe20000410000 */
[----:B------:R-:W-:Y:S03]  /*11a40*/  FFMA.FTZ R208, R169, UR4, -R50 ;  /* 0x00000004a9d07c23 */ /* 0x000fe60008010832 */
[----:B------:R-:W-:Y:S01]  /*11a50*/  MUFU.EX2 R111, R111 ;  /* 0x0000006f006f7308 */ /* 0x000fe20000000800 */
[----:B------:R-:W-:Y:S01]  /*11a60*/  FFMA.FTZ R169, R34, UR4, -R48 ;  /* 0x0000000422a97c23 */ /* 0x000fe20008010830 */
[--C-:B------:R-:W-:Y:S01]  /*11a70*/  FFMA.FTZ R223, R179, UR4, -R50.reuse ;  /* 0x00000004b3df7c23 */ /* 0x100fe20008010832 */
[----:B------:R-:W-:Y:S01]  /*11a80*/  FFMA.FTZ R192, R181, UR4, -R50 ;  /* 0x00000004b5c07c23 */ /* 0x000fe20008010832 */
[--C-:B------:R-:W-:Y:S01]  /*11a90*/  FFMA.FTZ R196, R183, UR4, -R48.reuse ;  /* 0x00000004b7c47c23 */ /* 0x100fe20008010830 */
[----:B------:R-:W-:Y:S01]  /*11aa0*/  FFMA.FTZ R112, R6, UR4, -R48 ;  /* 0x0000000406707c23 */ /* 0x000fe20008010830 */
[----:B------:R-:W-:Y:S01]  /*11ab0*/  FMUL.FTZ R6, R21, R146 ;  /* 0x0000009215067220 */ /* 0x000fe20000410000 */
[----:B------:R-:W-:Y:S03]  /*11ac0*/  FFMA.FTZ R188, R191, UR4, -R50 ;  /* 0x00000004bfbc7c23 */ /* 0x000fe60008010832 */
[----:B------:R-:W3:Y:S01]  /*11ad0*/  MUFU.EX2 R208, R208 ;  /* 0x000000d000d07308 */ /* 0x000ee20000000800 */
[----:B-----5:R-:W-:Y:S01]  /*11ae0*/  F2FP.BF16.F32.PACK_AB R25, R200, R212 ;  /* 0x000000d4c819723e */ /* 0x020fe200000010ff */
[----:B------:R-:W-:Y:S01]  /*11af0*/  FFMA.FTZ R191, R193, UR4, -R48 ;  /* 0x00000004c1bf7c23 */ /* 0x000fe20008010830 */
[----:B------:R-:W-:Y:S01]  /*11b00*/  FFMA.FTZ R160, R197, UR4, -R50 ;  /* 0x00000004c5a07c23 */ /* 0x000fe20008010832 */
[----:B------:R-:W-:Y:S01]  /*11b10*/  FFMA.FTZ R183, R199, UR4, -R48 ;  /* 0x00000004c7b77c23 */ /* 0x000fe20008010830 */
[--C-:B------:R-:W-:Y:S01]  /*11b20*/  FFMA.FTZ R84, R62, UR4, -R50.reuse ;  /* 0x000000043e547c23 */ /* 0x100fe20008010832 */
[--C-:B------:R-:W-:Y:S01]  /*11b30*/  FFMA.FTZ R62, R16, UR4, -R50.reuse ;  /* 0x00000004103e7c23 */ /* 0x100fe20008010832 */
[----:B------:R-:W-:Y:S03]  /*11b40*/  FMUL.FTZ R16, R22, R132 ;  /* 0x0000008416107220 */ /* 0x000fe60000410000 */
[----:B------:R-:W-:Y:S01]  /*11b50*/  MUFU.EX2 R223, R223 ;  /* 0x000000df00df7308 */ /* 0x000fe20000000800 */
[--C-:B------:R-:W-:Y:S01]  /*11b60*/  FFMA.FTZ R181, R203, UR4, -R50.reuse ;  /* 0x00000004cbb57c23 */ /* 0x100fe20008010832 */
[----:B------:R-:W-:Y:S01]  /*11b70*/  FFMA.FTZ R152, R207, UR4, -R50 ;  /* 0x00000004cf987c23 */ /* 0x000fe20008010832 */
[--C-:B------:R-:W-:Y:S01]  /*11b80*/  FFMA.FTZ R154, R209, UR4, -R48.reuse ;  /* 0x00000004d19a7c23 */ /* 0x100fe20008010830 */
[----:B------:R-:W-:Y:S01]  /*11b90*/  FFMA.FTZ R117, R23, UR4, -R48 ;  /* 0x0000000417757c23 */ /* 0x000fe20008010830 */
[--C-:B------:R-:W-:Y:S01]  /*11ba0*/  FFMA.FTZ R130, R215, UR4, -R50.reuse ;  /* 0x00000004d7827c23 */ /* 0x100fe20008010832 */
[----:B------:R-:W-:Y:S01]  /*11bb0*/  FFMA.FTZ R119, R217, UR4, -R50 ;  /* 0x00000004d9777c23 */ /* 0x000fe20008010832 */
[--C-:B------:R-:W-:Y:S03]  /*11bc0*/  FFMA.FTZ R128, R219, UR4, -R48.reuse ;  /* 0x00000004db807c23 */ /* 0x100fe60008010830 */
[----:B------:R-:W5:Y:S01]  /*11bd0*/  MUFU.EX2 R192, R192 ;  /* 0x000000c000c07308 */ /* 0x000f620000000800 */
[----:B---3--:R-:W-:Y:S01]  /*11be0*/  F2FP.BF16.F32.PACK_AB R24, R204, R208 ;  /* 0x000000d0cc18723e */ /* 0x008fe200000010ff */
[----:B------:R-:W-:Y:S01]  /*11bf0*/  FFMA.FTZ R179, R225, UR4, -R48 ;  /* 0x00000004e1b37c23 */ /* 0x000fe20008010830 */
[----:B------:R-:W-:Y:S01]  /*11c00*/  FFMA.FTZ R212, R21, R252, R212 ;  /* 0x000000fc15d47223 */ /* 0x000fe200000100d4 */
[----:B------:R-:W-:Y:S01]  /*11c10*/  FFMA.FTZ R149, R170, UR4, -R50 ;  /* 0x00000004aa957c23 */ /* 0x000fe20008010832 */
[--C-:B------:R-:W-:Y:S01]  /*11c20*/  FFMA.FTZ R131, R54, UR4, -R48.reuse ;  /* 0x0000000436837c23 */ /* 0x100fe20008010830 */
[----:B------:R-:W-:Y:S01]  /*11c30*/  FFMA.FTZ R100, R52, UR4, -R48 ;  /* 0x0000000434647c23 */ /* 0x000fe20008010830 */
[--C-:B------:R-:W-:Y:S03]  /*11c40*/  FFMA.FTZ R129, R178, UR4, -R50.reuse ;  /* 0x00000004b2817c23 */ /* 0x100fe60008010832 */
[----:B------:R-:W3:Y:S01]  /*11c50*/  MUFU.EX2 R196, R196 ;  /* 0x000000c400c47308 */ /* 0x000ee20000000800 */
[----:B------:R-:W-:Y:S01]  /*11c60*/  FFMA.FTZ R98, R174, UR4, -R50 ;  /* 0x00000004ae627c23 */ /* 0x000fe20008010832 */
[--C-:B------:R-:W-:Y:S01]  /*11c70*/  FFMA.FTZ R127, R58, UR4, -R48.reuse ;  /* 0x000000043a7f7c23 */ /* 0x100fe20008010830 */
[----:B------:R-:W-:Y:S01]  /*11c80*/  FFMA.FTZ R96, R56, UR4, -R48 ;  /* 0x0000000438607c23 */ /* 0x000fe20008010830 */
[--C-:B------:R-:W-:Y:S01]  /*11c90*/  FFMA.FTZ R123, R186, UR4, -R50.reuse ;  /* 0x00000004ba7b7c23 */ /* 0x100fe20008010832 */
[----:B------:R-:W-:Y:S01]  /*11ca0*/  FFMA.FTZ R92, R182, UR4, -R50 ;  /* 0x00000004b65c7c23 */ /* 0x000fe20008010832 */
[--C-:B------:R-:W-:Y:S01]  /*11cb0*/  FFMA.FTZ R88, R194, UR4, -R48.reuse ;  /* 0x00000004c2587c23 */ /* 0x100fe20008010830 */
[--C-:B------:R-:W-:Y:S03]  /*11cc0*/  FFMA.FTZ R113, R65, UR4, -R48.reuse ;  /* 0x0000000441717c23 */ /* 0x100fe60008010830 */
[----:B------:R-:W2:Y:S01]  /*11cd0*/  MUFU.EX2 R188, R188 ;  /* 0x000000bc00bc7308 */ /* 0x000ea20000000800 */
[----:B-----5:R-:W-:Y:S01]  /*11ce0*/  F2FP.BF16.F32.PACK_AB R26, R192, R223 ;  /* 0x000000dfc01a723e */ /* 0x020fe200000010ff */
[----:B------:R-:W-:Y:S01]  /*11cf0*/  FFMA.FTZ R82, R206, UR4, -R48 ;  /* 0x00000004ce527c23 */ /* 0x000fe20008010830 */
[--C-:B------:R-:W-:Y:S01]  /*11d00*/  FFMA.FTZ R99, R72, UR4, -R50.reuse ;  /* 0x0000000448637c23 */ /* 0x100fe20008010832 */
[--C-:B------:R-:W-:Y:S01]  /*11d10*/  FFMA.FTZ R72, R70, UR4, -R50.reuse ;  /* 0x0000000446487c23 */ /* 0x100fe20008010832 */
[--C-:B------:R-:W-:Y:S01]  /*11d20*/  FFMA.FTZ R109, R202, UR4, -R50.reuse ;  /* 0x00000004ca6d7c23 */ /* 0x100fe20008010832 */
[----:B------:R-:W-:Y:S01]  /*11d30*/  FFMA.FTZ R78, R198, UR4, -R50 ;  /* 0x00000004c64e7c23 */ /* 0x000fe20008010832 */
[--C-:B------:R-:W-:Y:S03]  /*11d40*/  FFMA.FTZ R107, R68, UR4, -R48.reuse ;  /* 0x00000004446b7c23 */ /* 0x100fe60008010830 */
[----:B------:R-:W5:Y:S01]  /*11d50*/  MUFU.EX2 R191, R191 ;  /* 0x000000bf00bf7308 */ /* 0x000f620000000800 */
[----:B---3--:R-:W-:Y:S01]  /*11d60*/  F2FP.BF16.F32.PACK_AB R27, R221, R196 ;  /* 0x000000c4dd1b723e */ /* 0x008fe200000010ff */
[--C-:B------:R-:W-:Y:S01]  /*11d70*/  FFMA.FTZ R74, R214, UR4, -R48.reuse ;  /* 0x00000004d64a7c23 */ /* 0x100fe20008010830 */
[--C-:B------:R-:W-:Y:S01]  /*11d80*/  FFMA.FTZ R93, R73, UR4, -R48.reuse ;  /* 0x00000004495d7c23 */ /* 0x100fe20008010830 */
[--C-:B------:R-:W-:Y:S01]  /*11d90*/  FFMA.FTZ R70, R162, UR4, -R48.reuse ;  /* 0x00000004a2467c23 */ /* 0x100fe20008010830 */
[----:B------:R-:W-:Y:S01]  /*11da0*/  FFMA.FTZ R87, R77, UR4, -R48 ;  /* 0x000000044d577c23 */ /* 0x000fe20008010830 */
[--C-:B------:R-:W-:Y:S01]  /*11db0*/  FFMA.FTZ R89, R158, UR4, -R50.reuse ;  /* 0x000000049e597c23 */ /* 0x100fe20008010832 */
[--C-:B------:R-:W-:Y:S03]  /*11dc0*/  FFMA.FTZ R68, R226, UR4, -R50.reuse ;  /* 0x00000004e2447c23 */ /* 0x100fe60008010832 */
[----:B------:R-:W3:Y:S01]  /*11dd0*/  MUFU.EX2 R160, R160 ;  /* 0x000000a000a07308 */ /* 0x000ee20000000800 */
[C---:B-1----:R-:W-:Y:S05]  /*11de0*/  HMMA.16816.F32.BF16 R4, R24.reuse, R12, R4 ;  /* 0x0000000c1804723c */ /* 0x042fea0000041804 */
[----:B--2---:R-:W-:Y:S01]  /*11df0*/  F2FP.BF16.F32.PACK_AB R32, R101, R188 ;  /* 0x000000bc6520723e */ /* 0x004fe200000010ff */
[C---:B------:R-:W-:Y:S03]  /*11e00*/  HMMA.16816.F32.BF16 R8, R24.reuse, R14, R8 ;  /* 0x0000000e1808723c */ /* 0x040fe60000041808 */
[----:B------:R-:W-:Y:S01]  /*11e10*/  MUFU.EX2 R183, R183 ;  /* 0x000000b700b77308 */ /* 0x000fe20000000800 */
[----:B------:R-:W-:Y:S02]  /*11e20*/  ISETP.GT.AND P0, PT, R237, 0x1, PT ;  /* 0x00000001ed00780c */ /* 0x000fe40003f04270 */
[----:B-----5:R-:W-:Y:S01]  /*11e30*/  F2FP.BF16.F32.PACK_AB R33, R164, R191 ;  /* 0x000000bfa421723e */ /* 0x020fe200000010ff */
[C---:B------:R-:W-:Y:S01]  /*11e40*/  FMUL.FTZ R12, R22.reuse, R136 ;  /* 0x00000088160c7220 */ /* 0x040fe20000410000 */
[----:B------:R-:W-:Y:S03]  /*11e50*/  FMUL.FTZ R13, R22, R137 ;  /* 0x00000089160d7220 */ /* 0x000fe60000410000 */
[C---:B------:R-:W-:Y:S02]  /*11e60*/  FMUL.FTZ R14, R21.reuse, R138 ;  /* 0x0000008a150e7220 */ /* 0x040fe40000410000 */
[----:B------:R-:W1:Y:S01]  /*11e70*/  MUFU.EX2 R156, R156 ;  /* 0x0000009c009c7308 */ /* 0x000e620000000800 */
[----:B------:R-:W-:Y:S01]  /*11e80*/  FMUL.FTZ R15, R21, R139 ;  /* 0x0000008b150f7220 */ /* 0x000fe20000410000 */
[----:B---3--:R-:W-:Y:S01]  /*11e90*/  F2FP.BF16.F32.PACK_AB R34, R111, R160 ;  /* 0x000000a06f22723e */ /* 0x008fe200000010ff */
[--C-:B------:R-:W-:Y:S01]  /*11ea0*/  FFMA.FTZ R77, R168, UR4, -R50.reuse ;  /* 0x00000004a84d7c23 */ /* 0x100fe20008010832 */
[--C-:B------:R-:W-:Y:S01]  /*11eb0*/  FFMA.FTZ R73, R184, UR4, -R50.reuse ;  /* 0x00000004b8497c23 */ /* 0x100fe20008010832 */
[----:B------:R-:W-:Y:S01]  /*11ec0*/  FFMA.FTZ R54, R180, UR4, -R50 ;  /* 0x00000004b4367c23 */ /* 0x000fe20008010832 */
[--C-:B------:R-:W-:Y:S04]  /*11ed0*/  FFMA.FTZ R58, R176, UR4, -R48.reuse ;  /* 0x00000004b03a7c23 */ /* 0x100fe80008010830 */
[----:B------:R-:W-:Y:S01]  /*11ee0*/  MUFU.EX2 R181, R181 ;  /* 0x000000b500b57308 */ /* 0x000fe20000000800 */
[C---:B------:R-:W-:Y:S03]  /*11ef0*/  HMMA.16816.F32.BF16 R12, R24.reuse, R28, R12 ;  /* 0x0000001c180c723c */ /* 0x040fe6000004180c */
[----:B------:R-:W-:Y:S01]  /*11f00*/  FFMA.FTZ R23, R218, UR4, -R48 ;  /* 0x00000004da177c23 */ /* 0x000fe20008010830 */
[--C-:B------:R-:W-:Y:S01]  /*11f10*/  FFMA.FTZ R65, R172, UR4, -R50.reuse ;  /* 0x00000004ac417c23 */ /* 0x100fe20008010832 */
[----:B------:R-:W-:Y:S01]  /*11f20*/  FFMA.FTZ R52, R210, UR4, -R50 ;  /* 0x00000004d2347c23 */ /* 0x000fe20008010832 */
[----:B------:R-:W-:Y:S03]  /*11f30*/  HMMA.16816.F32.BF16 R16, R24, R30, R16 ;  /* 0x0000001e1810723c */ /* 0x000fe60000041810 */
[----:B------:R-:W2:Y:S01]  /*11f40*/  MUFU.EX2 R152, R152 ;  /* 0x0000009800987308 */ /* 0x000ea20000000800 */
[----:B------:R-:W3:Y:S01]  /*11f50*/  LDSM.16.MT88.4 R28, [R148+0x5800] ;  /* 0x00580000941c783b */ /* 0x000ee20000004200 */
[----:B-1----:R-:W-:Y:S01]  /*11f60*/  F2FP.BF16.F32.PACK_AB R35, R156, R183 ;  /* 0x000000b79c23723e */ /* 0x002fe200000010ff */
[--C-:B------:R-:W-:Y:S01]  /*11f70*/  FFMA.FTZ R56, R190, UR4, -R48.reuse ;  /* 0x00000004be387c23 */ /* 0x100fe20008010830 */
[----:B------:R-:W-:Y:S01]  /*11f80*/  FFMA.FTZ R79, R79, UR4, -R48 ;  /* 0x000000044f4f7c23 */ /* 0x000fe20008010830 */
[--C-:B------:R-:W-:Y:S05]  /*11f90*/  FFMA.FTZ R66, R66, UR4, -R50.reuse ;  /* 0x0000000442427c23 */ /* 0x100fea0008010832 */
[----:B------:R-:W-:Y:S01]  /*11fa0*/  MUFU.EX2 R154, R154 ;  /* 0x0000009a009a7308 */ /* 0x000fe20000000800 */
[----:B------:R-:W-:Y:S01]  /*11fb0*/  FFMA.FTZ R85, R85, UR4, -R50 ;  /* 0x0000000455557c23 */ /* 0x000fe20008010832 */
[C---:B------:R-:W-:Y:S08]  /*11fc0*/  HMMA.16816.F32.BF16 R4, R32.reuse, R36, R4 ;  /* 0x000000242004723c */ /* 0x040ff00000041804 */
[----:B------:R-:W1:Y:S01]  /*11fd0*/  MUFU.EX2 R117, R117 ;  /* 0x0000007500757308 */ /* 0x000e620000000800 */
[C---:B------:R-:W-:Y:S01]  /*11fe0*/  HMMA.16816.F32.BF16 R8, R32.reuse, R38, R8 ;  /* 0x000000262008723c */ /* 0x040fe20000041808 */
[----:B------:R-:W5:Y:S02]  /*11ff0*/  LDSM.16.MT88.4 R36, [R150+0x5c00] ;  /* 0x005c00009624783b */ /* 0x000f640000004200 */
[----:B--2---:R-:W-:Y:S03]  /*12000*/  F2FP.BF16.F32.PACK_AB R24, R152, R181 ;  /* 0x000000b59818723e */ /* 0x004fe600000010ff */
[C---:B----4-:R-:W-:Y:S03]  /*12010*/  HMMA.16816.F32.BF16 R12, R32.reuse, R40, R12 ;  /* 0x00000028200c723c */ /* 0x050fe6000004180c */
[----:B------:R-:W-:Y:S02]  /*12020*/  MUFU.EX2 R130, R130 ;  /* 0x0000008200827308 */ /* 0x000fe40000000800 */
[----:B------:R-:W-:Y:S01]  /*12030*/  FFMA.FTZ R21, R94, UR4, -R48 ;  /* 0x000000045e157c23 */ /* 0x000fe20008010830 */
[----:B------:R-:W-:Y:S01]  /*12040*/  HMMA.16816.F32.BF16 R16, R32, R42, R16 ;  /* 0x0000002a2010723c */ /* 0x000fe20000041810 */
[----:B------:R-:W2:Y:S06]  /*12050*/  LDSM.16.MT88.4 R40, [R148+0x5c00] ;  /* 0x005c00009428783b */ /* 0x000eac0000004200 */
[----:B------:R-:W4:Y:S01]  /*12060*/  MUFU.EX2 R119, R119 ;  /* 0x0000007700777308 */ /* 0x000f220000000800 */
[----:B-1----:R-:W-:Y:S03]  /*12070*/  F2FP.BF16.F32.PACK_AB R25, R117, R154 ;  /* 0x0000009a7519723e */ /* 0x002fe600000010ff */
[----:B------:R-:W-:Y:S01]  /*12080*/  FFMA.FTZ R94, R201, UR4, -R50 ;  /* 0x00000004c95e7c23 */ /* 0x000fe20008010832 */
[----:B------:R-:W-:Y:S01]  /*12090*/  FADD.FTZ R33, R200, R212 ;  /* 0x000000d4c8217221 */ /* 0x000fe20000010000 */
[----:B------:R-:W-:Y:S04]  /*120a0*/  FFMA.FTZ R76, R76, UR4, -R50 ;  /* 0x000000044c4c7c23 */ /* 0x000fe80008010832 */
[----:B------:R-:W-:Y:S01]  /*120b0*/  MUFU.EX2 R128, R128 ;  /* 0x0000008000807308 */ /* 0x000fe20000000800 */
[----:B------:R-:W-:Y:S01]  /*120c0*/  FADD.FTZ R32, R196, R33 ;  /* 0x00000021c4207221 */ /* 0x000fe20000010000 */
[----:B------:R-:W-:Y:S01]  /*120d0*/  FFMA.FTZ R80, R80, UR4, -R48 ;  /* 0x0000000450507c23 */ /* 0x000fe20008010830 */
[----:B------:R-:W-:Y:S01]  /*120e0*/  FFMA.FTZ R90, R90, UR4, -R50 ;  /* 0x000000045a5a7c23 */ /* 0x000fe20008010832 */
[----:B------:R-:W-:Y:S01]  /*120f0*/  FFMA.FTZ R208, R22, R251, R208 ;  /* 0x000000fb16d07223 */ /* 0x000fe200000100d0 */
[----:B------:R-:W-:Y:S01]  /*12100*/  FADD.FTZ R32, R221, R32 ;  /* 0x00000020dd207221 */ /* 0x000fe20000010000 */
[----:B------:R-:W-:Y:S01]  /*12110*/  FFMA.FTZ R22, R166, UR4, -R48 ;  /* 0x00000004a6167c23 */ /* 0x000fe20008010830 */
[----:B------:R-:W-:Y:S03]  /*12120*/  FFMA.FTZ R135, R175, UR4, -R50 ;  /* 0x00000004af877c23 */ /* 0x000fe60008010832 */
        /* <DEDUP_REMOVED lines=12> */
[----:B------:R-:W-:Y:S01]  /*121f0*/  FFMA.FTZ R185, R185, UR4, -R50 ;  /* 0x00000004b9b97c23 */ /* 0x000fe20008010832 */
        /* <DEDUP_REMOVED lines=9> */
[----:B------:R-:W-:Y:S01]  /*12290*/  FFMA.FTZ R83, R83, UR4, -R50 ;  /* 0x0000000453537c23 */ /* 0x000fe20008010832 */
[----:B------:R-:W-:Y:S03]  /*122a0*/  FADD.FTZ R160, R160, R133 ;  /* 0x00000085a0a07221 */ /* 0x000fe60000010000 */
[----:B------:R-:W-:Y:S01]  /*122b0*/  MUFU.EX2 R177, R177 ;  /* 0x000000b100b17308 */ /* 0x000fe20000000800 */
[C---:B------:R-:W-:Y:S05]  /*122c0*/  HMMA.16816.F32.BF16 R4, R24.reuse, R44, R4 ;  /* 0x0000002c1804723c */ /* 0x040fea0000041804 */
[----:B------:R-:W-:Y:S01]  /*122d0*/  FADD.FTZ R160, R111, R160 ;  /* 0x000000a06fa07221 */ /* 0x000fe20000010000 */
[C---:B------:R-:W-:Y:S03]  /*122e0*/  HMMA.16816.F32.BF16 R8, R24.reuse, R46, R8 ;  /* 0x0000002e1808723c */ /* 0x040fe60000041808 */
[----:B------:R-:W1:Y:S01]  /*122f0*/  MUFU.EX2 R124, R124 ;  /* 0x0000007c007c7308 */ /* 0x000e620000000800 */
[----:B------:R-:W2:Y:S01]  /*12300*/  LDSM.16.MT88.4 R44, [R150+0x6000] ;  /* 0x00600000962c783b */ /* 0x000ea20000004200 */
        /* <DEDUP_REMOVED lines=8> */
[----:B------:R-:W-:Y:S01]  /*12390*/  FFMA.FTZ R26, R86, UR4, -R48 ;  /* 0x00000004561a7c23 */ /* 0x000fe20008010830 */
[----:B------:R-:W-:Y:S01]  /*123a0*/  FFMA.FTZ R86, R227, UR4, -R50 ;  /* 0x00000004e3567c23 */ /* 0x000fe20008010832 */
[----:B------:R-:W-:Y:S01]  /*123b0*/  FADD.FTZ R133, R152, R133 ;  /* 0x0000008598857221 */ /* 0x000fe20000010000 */
[----:B------:R-:W-:Y:S03]  /*123c0*/  FFMA.FTZ R71, R71, UR4, -R48 ;  /* 0x0000000447477c23 */ /* 0x000fe60008010830 */
[----:B------:R-:W-:Y:S01]  /*123d0*/  MUFU.EX2 R169, R169 ;  /* 0x000000a900a97308 */ /* 0x000fe20000000800 */
[----:B------:R-:W-:Y:S01]  /*123e0*/  FFMA.FTZ R69, R69, UR4, -R50 ;  /* 0x0000000445457c23 */ /* 0x000fe20008010832 */
[----:B------:R-:W-:Y:S01]  /*123f0*/  FADD.FTZ R130, R130, R133 ;  /* 0x0000008582827221 */ /* 0x000fe20000010000 */
[--C-:B------:R-:W-:Y:S01]  /*12400*/  FFMA.FTZ R133, R187, UR4, -R48.reuse ;  /* 0x00000004bb857c23 */ /* 0x100fe20008010830 */
[----:B------:R-:W-:Y:S01]  /*12410*/  FFMA.FTZ R63, R63, UR4, -R48 ;  /* 0x000000043f3f7c23 */ /* 0x000fe20008010830 */
[----:B------:R-:W-:Y:S01]  /*12420*/  FFMA.FTZ R95, R95, UR4, -R50 ;  /* 0x000000045f5f7c23 */ /* 0x000fe20008010832 */
[----:B------:R-:W-:Y:S01]  /*12430*/  FADD.FTZ R130, R119, R130 ;  /* 0x0000008277827221 */ /* 0x000fe20000010000 */
[----:B------:R-:W-:Y:S03]  /*12440*/  FFMA.FTZ R81, R81, UR4, -R48 ;  /* 0x0000000451517c23 */ /* 0x000fe60008010830 */
[----:B------:R-:W1:Y:S01]  /*12450*/  MUFU.EX2 R122, R122 ;  /* 0x0000007a007a7308 */ /* 0x000e620000000800 */
[----:B----4-:R-:W-:Y:S01]  /*12460*/  F2FP.BF16.F32.PACK_AB R34, R120, R125 ;  /* 0x0000007d7822723e */ /* 0x010fe200000010ff */
[----:B------:R-:W-:Y:S01]  /*12470*/  FADD.FTZ R171, R171, R130 ;  /* 0x00000082abab7221 */ /* 0x000fe20000010000 */
[----:B------:R-:W-:Y:S01]  /*12480*/  FFMA.FTZ R67, R67, UR4, -R50 ;  /* 0x0000000443437c23 */ /* 0x000fe20008010832 */
[----:B------:R-:W-:Y:S01]  /*12490*/  FFMA.FTZ R59, R59, UR4, -R48 ;  /* 0x000000043b3b7c23 */ /* 0x000fe20008010830 */
[--C-:B------:R-:W-:Y:S01]  /*124a0*/  FFMA.FTZ R61, R61, UR4, -R50.reuse ;  /* 0x000000043d3d7c23 */ /* 0x100fe20008010832 */
[----:B------:R-:W-:Y:S01]  /*124b0*/  FADD.FTZ R126, R126, R171 ;  /* 0x000000ab7e7e7221 */ /* 0x000fe20000010000 */
[----:B------:R-:W-:Y:S03]  /*124c0*/  FFMA.FTZ R57, R57, UR4, -R50 ;  /* 0x0000000439397c23 */ /* 0x000fe60008010832 */
[----:B------:R-:W-:Y:S01]  /*124d0*/  MUFU.EX2 R165, R165 ;  /* 0x000000a500a57308 */ /* 0x000fe20000000800 */
[----:B------:R-:W-:Y:S01]  /*124e0*/  FFMA.FTZ R55, R55, UR4, -R48 ;  /* 0x0000000437377c23 */ /* 0x000fe20008010830 */
[----:B------:R-:W-:Y:S04]  /*124f0*/  FADD.FTZ R125, R125, R126 ;  /* 0x0000007e7d7d7221 */ /* 0x000fe80000010000 */
[----:B------:R-:W-:Y:S04]  /*12500*/  FADD.FTZ R120, R120, R125 ;  /* 0x0000007d78787221 */ /* 0x000fe80000010000 */
[----:B------:R-:W4:Y:S01]  /*12510*/  MUFU.EX2 R102, R102 ;  /* 0x0000006600667308 */ /* 0x000f220000000800 */
[----:B-1----:R-:W-:Y:S09]  /*12520*/  F2FP.BF16.F32.PACK_AB R35, R122, R169 ;  /* 0x000000a97a23723e */ /* 0x002ff200000010ff */
[----:B------:R-:W-:Y:S01]  /*12530*/  MUFU.EX2 R167, R167 ;  /* 0x000000a700a77308 */ /* 0x000fe20000000800 */
[C---:B-----5:R-:W-:Y:S06]  /*12540*/  HMMA.16816.F32.BF16 R4, R32.reuse, R36, R4 ;  /* 0x000000242004723c */ /* 0x060fec0000041804 */
[C---:B------:R-:W-:Y:S03]  /*12550*/  HMMA.16816.F32.BF16 R8, R32.reuse, R38, R8 ;  /* 0x000000262008723c */ /* 0x040fe60000041808 */
[----:B------:R-:W1:Y:S01]  /*12560*/  MUFU.EX2 R118, R118 ;  /* 0x0000007600767308 */ /* 0x000e620000000800 */
[----:B------:R-:W5:Y:S01]  /*12570*/  LDSM.16.MT88.4 R36, [R150+0x6400] ;  /* 0x006400009624783b */ /* 0x000f620000004200 */
[----:B----4-:R-:W-:Y:S01]  /*12580*/  F2FP.BF16.F32.PACK_AB R24, R102, R165 ;  /* 0x000000a56618723e */ /* 0x010fe200000010ff */
[C---:B--2---:R-:W-:Y:S07]  /*12590*/  HMMA.16816.F32.BF16 R12, R32.reuse, R40, R12 ;  /* 0x00000028200c723c */ /* 0x044fee000004180c */
[----:B------:R-:W-:Y:S01]  /*125a0*/  MUFU.EX2 R163, R163 ;  /* 0x000000a300a37308 */ /* 0x000fe20000000800 */
[----:B------:R-:W-:Y:S01]  /*125b0*/  FADD.FTZ R165, R165, R120 ;  /* 0x00000078a5a57221 */ /* 0x000fe20000010000 */
[----:B------:R-:W-:Y:S01]  /*125c0*/  HMMA.16816.F32.BF16 R16, R32, R42, R16 ;  /* 0x0000002a2010723c */ /* 0x000fe20000041810 */
[----:B------:R-:W2:Y:S07]  /*125d0*/  LDSM.16.MT88.4 R40, [R148+0x6400] ;  /* 0x006400009428783b */ /* 0x000eae0000004200 */
[----:B------:R-:W-:Y:S03]  /*125e0*/  MUFU.EX2 R116, R116 ;  /* 0x0000007400747308 */ /* 0x000fe60000000800 */
        /* <DEDUP_REMOVED lines=8> */
[----:B------:R-:W-:Y:S04]  /*12670*/  FADD.FTZ R124, R124, R177 ;  /* 0x000000b17c7c7221 */ /* 0x000fe80000010000 */
[----:B------:R-:W-:Y:S05]  /*12680*/  FADD.FTZ R169, R169, R124 ;  /* 0x0000007ca9a97221 */ /* 0x000fea0000010000 */
[----:B------:R4:W-:Y:S01]  /*12690*/  MUFU.EX2 R111, R26 ;  /* 0x0000001a006f7308 */ /* 0x0009e20000000800 */
[----:B------:R-:W-:Y:S04]  /*126a0*/  FADD.FTZ R122, R122, R169 ;  /* 0x000000a97a7a7221 */ /* 0x000fe80000010000 */
[----:B------:R-:W-:Y:S05]  /*126b0*/  FADD.FTZ R167, R167, R122 ;  /* 0x0000007aa7a77221 */ /* 0x000fea0000010000 */
[----:B------:R-:W-:Y:S01]  /*126c0*/  MUFU.EX2 R159, R159 ;  /* 0x0000009f009f7308 */ /* 0x000fe20000000800 */
[----:B-1----:R-:W-:Y:S01]  /*126d0*/  F2FP.BF16.F32.PACK_AB R27, R112, R161 ;  /* 0x000000a1701b723e */ /* 0x002fe200000010ff */
[----:B------:R-:W-:Y:S04]  /*126e0*/  FADD.FTZ R118, R118, R167 ;  /* 0x000000a776767221 */ /* 0x000fe80000010000 */
[----:B------:R-:W-:Y:S04]  /*126f0*/  FADD.FTZ R161, R161, R118 ;  /* 0x00000076a1a17221 */ /* 0x000fe80000010000 */
[----:B------:R-:W1:Y:S01]  /*12700*/  MUFU.EX2 R114, R114 ;  /* 0x0000007200727308 */ /* 0x000e620000000800 */
[C---:B----4-:R-:W-:Y:S01]  /*12710*/  F2FP.BF16.F32.PACK_AB R26, R116.reuse, R163 ;  /* 0x000000a3741a723e */ /* 0x050fe200000010ff */
[----:B------:R-:W-:Y:S04]  /*12720*/  FADD.FTZ R163, R163, R120 ;  /* 0x00000078a3a37221 */ /* 0x000fe80000010000 */
[----:B------:R-:W-:Y:S04]  /*12730*/  FADD.FTZ R116, R116, R163 ;  /* 0x000000a374747221 */ /* 0x000fe80000010000 */
[----:B------:R-:W-:Y:S01]  /*12740*/  MUFU.EX2 R157, R157 ;  /* 0x0000009d009d7308 */ /* 0x000fe20000000800 */
[C---:B------:R-:W-:Y:S06]  /*12750*/  HMMA.16816.F32.BF16 R4, R24.reuse, R44, R4 ;  /* 0x0000002c1804723c */ /* 0x040fec0000041804 */
[C---:B------:R-:W-:Y:S03]  /*12760*/  HMMA.16816.F32.BF16 R8, R24.reuse, R46, R8 ;  /* 0x0000002e1808723c */ /* 0x040fe60000041808 */
[----:B------:R-:W4:Y:S01]  /*12770*/  MUFU.EX2 R110, R110 ;  /* 0x0000006e006e7308 */ /* 0x000f220000000800 */
[----:B------:R-:W2:Y:S01]  /*12780*/  LDSM.16.MT88.4 R44, [R150+0x6800] ;  /* 0x00680000962c783b */ /* 0x000ea20000004200 */
[----:B-1----:R-:W-:Y:S01]  /*12790*/  F2FP.BF16.F32.PACK_AB R32, R114, R159 ;  /* 0x0000009f7220723e */ /* 0x002fe200000010ff */
[C---:B---3--:R-:W-:Y:S07]  /*127a0*/  HMMA.16816.F32.BF16 R12, R24.reuse, R28, R12 ;  /* 0x0000001c180c723c */ /* 0x048fee000004180c */
[----:B------:R-:W-:Y:S01]  /*127b0*/  MUFU.EX2 R155, R155 ;  /* 0x0000009b009b7308 */ /* 0x000fe20000000800 */
[----:B------:R-:W-:Y:S01]  /*127c0*/  FADD.FTZ R159, R159, R116 ;  /* 0x000000749f9f7221 */ /* 0x000fe20000010000 */
[----:B------:R-:W-:Y:S01]  /*127d0*/  HMMA.16816.F32.BF16 R16, R24, R30, R16 ;  /* 0x0000001e1810723c */ /* 0x000fe20000041810 */
[----:B------:R-:W1:Y:S07]  /*127e0*/  LDSM.16.MT88.4 R28, [R148+0x6800] ;  /* 0x00680000941c783b */ /* 0x000e6e0000004200 */
[----:B------:R-:W3:Y:S03]  /*127f0*/  MUFU.EX2 R108, R108 ;  /* 0x0000006c006c7308 */ /* 0x000ee60000000800 */
[----:B----4-:R-:W-:Y:S01]  /*12800*/  F2FP.BF16.F32.PACK_AB R33, R110, R157 ;  /* 0x0000009d6e21723e */ /* 0x010fe200000010ff */
[----:B------:R-:W-:Y:S06]  /*12810*/  FADD.FTZ R114, R114, R159 ;  /* 0x0000009f72727221 */ /* 0x000fec0000010000 */
[----:B------:R-:W-:Y:S10]  /*12820*/  MUFU.EX2 R153, R153 ;  /* 0x0000009900997308 */ /* 0x000ff40000000800 */
[----:B------:R-:W4:Y:S01]  /*12830*/  MUFU.EX2 R106, R106 ;  /* 0x0000006a006a7308 */ /* 0x000f220000000800 */
[C---:B---3--:R-:W-:Y:S01]  /*12840*/  F2FP.BF16.F32.PACK_AB R34, R108.reuse, R155 ;  /* 0x0000009b6c22723e */ /* 0x048fe200000010ff */
        /* <DEDUP_REMOVED lines=18> */
[----:B------:R-:W-:Y:S04]  /*12970*/  FADD.FTZ R32, R112, R161 ;  /* 0x000000a170207221 */ /* 0x000fe80000010000 */
[----:B------:R-:W-:Y:S02]  /*12980*/  FADD.FTZ R157, R157, R32 ;  /* 0x000000209d9d7221 */ /* 0x000fe40000010000 */
[----:B------:R-:W-:Y:S10]  /*12990*/  MUFU.EX2 R127, R127 ;  /* 0x0000007f007f7308 */ /* 0x000ff40000000800 */
        /* <DEDUP_REMOVED lines=8> */
[----:B------:R-:W4:Y:S01]  /*12a20*/  MUFU.EX2 R88, R88 ;  /* 0x0000005800587308 */ /* 0x000f220000000800 */
[----:B------:R-:W2:Y:S01]  /*12a30*/  LDSM.16.MT88.4 R44, [R150+0x7000] ;  /* 0x00700000962c783b */ /* 0x000ea20000004200 */
        /* <DEDUP_REMOVED lines=16> */
[----:B------:R-:W-:Y:S01]  /*12b40*/  FADD.FTZ R129, R129, R106 ;  /* 0x0000006a81817221 */ /* 0x000fe20000010000 */
[----:B------:R-:W-:Y:S02]  /*12b50*/  MOV R149, R0 ;  /* 0x0000000000957202 */ /* 0x000fe40000000f00 */
[----:B------:R-:W-:Y:S01]  /*12b60*/  FADD.FTZ R127, R127, R100 ;  /* 0x000000647f7f7221 */ /* 0x000fe20000010000 */
[----:B------:R-:W-:Y:S03]  /*12b70*/  FADD.FTZ R98, R98, R129 ;  /* 0x0000008162627221 */ /* 0x000fe60000010000 */
[----:B------:R-:W-:Y:S01]  /*12b80*/  MUFU.EX2 R109, R109 ;  /* 0x0000006d006d7308 */ /* 0x000fe20000000800 */
[----:B------:R-:W-:Y:S04]  /*12b90*/  FADD.FTZ R123, R123, R98 ;  /* 0x000000627b7b7221 */ /* 0x000fe80000010000 */
[----:B------:R-:W-:Y:S05]  /*12ba0*/  FADD.FTZ R92, R92, R123 ;  /* 0x0000007b5c5c7221 */ /* 0x000fea0000010000 */
[----:B------:R-:W3:Y:S01]  /*12bb0*/  MUFU.EX2 R78, R78 ;  /* 0x0000004e004e7308 */ /* 0x000ee20000000800 */
[----:B----4-:R-:W-:Y:S01]  /*12bc0*/  F2FP.BF16.F32.PACK_AB R35, R82, R113 ;  /* 0x000000715223723e */ /* 0x010fe200000010ff */
[----:B------:R-:W-:Y:S04]  /*12bd0*/  FADD.FTZ R115, R115, R92 ;  /* 0x0000005c73737221 */ /* 0x000fe80000010000 */
[----:B------:R-:W-:Y:S04]  /*12be0*/  FADD.FTZ R84, R84, R115 ;  /* 0x0000007354547221 */ /* 0x000fe80000010000 */
        /* <DEDUP_REMOVED lines=50> */
[----:B------:R-:W3:Y:S01]  /*12f10*/  MUFU.EX2 R54, R54 ;  /* 0x0000003600367308 */ /* 0x000ee20000000800 */
[----:B----4-:R-:W-:Y:S01]  /*12f20*/  F2FP.BF16.F32.PACK_AB R35, R60, R75 ;  /* 0x0000004b3c23723e */ /* 0x010fe200000010ff */
        /* <DEDUP_REMOVED lines=17> */
[C---:B----4-:R-:W-:Y:S01]  /*13040*/  F2FP.BF16.F32.PACK_AB R25, R23.reuse, R58 ;  /* 0x0000003a1719723e */ /* 0x050fe200000010ff */
[----:B------:R-:W-:Y:S01]  /*13050*/  FADD.FTZ R58, R58, R75 ;  /* 0x0000004b3a3a7221 */ /* 0x000fe20000010000 */
[----:B------:R-:W-:Y:S03]  /*13060*/  FADD.FTZ R62, R54, R73 ;  /* 0x00000049363e7221 */ /* 0x000fe60000010000 */
[----:B------:R-:W-:Y:S02]  /*13070*/  FADD.FTZ R23, R23, R58 ;  /* 0x0000003a17177221 */ /* 0x000fe40000010000 */
[----:B------:R-:W-:Y:S10]  /*13080*/  MUFU.EX2 R56, R56 ;  /* 0x0000003800387308 */ /* 0x000ff40000000800 */
[----:B------:R-:W4:Y:S01]  /*13090*/  MUFU.EX2 R79, R79 ;  /* 0x0000004f004f7308 */ /* 0x000f220000000800 */
[C---:B---3--:R-:W-:Y:S01]  /*130a0*/  F2FP.BF16.F32.PACK_AB R26, R52.reuse, R65 ;  /* 0x00000041341a723e */ /* 0x048fe200000010ff */
[----:B------:R-:W-:Y:S04]  /*130b0*/  FADD.FTZ R65, R65, R62 ;  /* 0x0000003e41417221 */ /* 0x000fe80000010000 */
[----:B------:R-:W-:Y:S04]  /*130c0*/  FADD.FTZ R65, R52, R65 ;  /* 0x0000004134417221 */ /* 0x000fe80000010000 */
[----:B------:R-:W-:Y:S10]  /*130d0*/  MUFU.EX2 R66, R66 ;  /* 0x0000004200427308 */ /* 0x000ff40000000800 */
[----:B------:R-:W3:Y:S01]  /*130e0*/  MUFU.EX2 R85, R85 ;  /* 0x0000005500557308 */ /* 0x000ee20000000800 */
[----:B----4-:R-:W-:Y:S01]  /*130f0*/  F2FP.BF16.F32.PACK_AB R27, R79, R56 ;  /* 0x000000384f1b723e */ /* 0x010fe200000010ff */
[----:B------:R-:W-:Y:S01]  /*13100*/  FADD.FTZ R56, R56, R23 ;  /* 0x0000001738387221 */ /* 0x000fe20000010000 */
[----:B------:R-:W-:Y:S01]  /*13110*/  FFMA.FTZ R23, R53, UR4, -R48 ;  /* 0x0000000435177c23 */ /* 0x000fe20008010830 */
[--C-:B------:R-:W-:Y:S01]  /*13120*/  FFMA.FTZ R53, R51, UR4, -R50.reuse ;  /* 0x0000000433357c23 */ /* 0x100fe20008010832 */
[----:B------:R-:W-:Y:S01]  /*13130*/  FFMA.FTZ R50, R49, UR4, -R50 ;  /* 0x0000000431327c23 */ /* 0x000fe20008010832 */
[----:B------:R-:W-:Y:S04]  /*13140*/  FADD.FTZ R79, R79, R56 ;  /* 0x000000384f4f7221 */ /* 0x000fe80000010000 */
        /* <DEDUP_REMOVED lines=8> */
[----:B------:R-:W-:Y:S01]  /*131d0*/  FADD.FTZ R66, R66, R65 ;  /* 0x0000004142427221 */ /* 0x000fe20000010000 */
[----:B------:R-:W-:Y:S01]  /*131e0*/  HMMA.16816.F32.BF16 R16, R24, R30, R16 ;  /* 0x0000001e1810723c */ /* 0x000fe20000041810 */
[----:B------:R-:W1:Y:S07]  /*131f0*/  LDSM.16.MT88.4 R28, [R148+0x8000] ;  /* 0x00800000941c783b */ /* 0x000e6e0000004200 */
[----:B------:R-:W3:Y:S03]  /*13200*/  MUFU.EX2 R101, R90 ;  /* 0x0000005a00657308 */ /* 0x000ee60000000800 */
[----:B----4-:R-:W-:Y:S01]  /*13210*/  F2FP.BF16.F32.PACK_AB R33, R21, R22 ;  /* 0x000000161521723e */ /* 0x010fe200000010ff */
[----:B------:R-:W-:Y:S01]  /*13220*/  FADD.FTZ R85, R85, R66 ;  /* 0x0000004255557221 */ /* 0x000fe20000010000 */
[----:B------:R-:W-:Y:S04]  /*13230*/  FADD.FTZ R22, R22, R79 ;  /* 0x0000004f16167221 */ /* 0x000fe80000010000 */
[----:B------:R-:W-:Y:S01]  /*13240*/  FADD.FTZ R21, R21, R22 ;  /* 0x0000001615157221 */ /* 0x000fe20000010000 */
[----:B------:R-:W4:Y:S10]  /*13250*/  MUFU.EX2 R80, R80 ;  /* 0x0000005000507308 */ /* 0x000f340000000800 */
[----:B------:R-:W-:Y:S01]  /*13260*/  MUFU.EX2 R86, R86 ;  /* 0x0000005600567308 */ /* 0x000fe20000000800 */
[----:B---3--:R-:W-:Y:S01]  /*13270*/  F2FP.BF16.F32.PACK_AB R34, R101, R76 ;  /* 0x0000004c6522723e */ /* 0x008fe200000010ff */
[----:B------:R-:W-:Y:S01]  /*13280*/  FFMA.FTZ R90, R205, UR4, -R48 ;  /* 0x00000004cd5a7c23 */ /* 0x000fe20008010830 */
[----:B------:R-:W-:Y:S04]  /*13290*/  FADD.FTZ R76, R76, R85 ;  /* 0x000000554c4c7221 */ /* 0x000fe80000010000 */
[----:B------:R-:W-:Y:S03]  /*132a0*/  FADD.FTZ R101, R101, R76 ;  /* 0x0000004c65657221 */ /* 0x000fe60000010000 */
[----:B------:R-:W3:Y:S01]  /*132b0*/  MUFU.EX2 R117, R213 ;  /* 0x000000d500757308 */ /* 0x000ee20000000800 */
[C---:B----4-:R-:W-:Y:S01]  /*132c0*/  F2FP.BF16.F32.PACK_AB R35, R111.reuse, R80 ;  /* 0x000000506f23723e */ /* 0x050fe200000010ff */
[----:B------:R-:W-:Y:S04]  /*132d0*/  FADD.FTZ R80, R80, R21 ;  /* 0x0000001550507221 */ /* 0x000fe80000010000 */
[----:B------:R-:W-:Y:S04]  /*132e0*/  FADD.FTZ R80, R111, R80 ;  /* 0x000000506f507221 */ /* 0x000fe80000010000 */
[----:B------:R-:W-:Y:S01]  /*132f0*/  MUFU.EX2 R119, R211 ;  /* 0x000000d300777308 */ /* 0x000fe20000000800 */
[C---:B-----5:R-:W-:Y:S06]  /*13300*/  HMMA.16816.F32.BF16 R4, R32.reuse, R36, R4 ;  /* 0x000000242004723c */ /* 0x060fec0000041804 */
[C---:B------:R-:W-:Y:S03]  /*13310*/  HMMA.16816.F32.BF16 R8, R32.reuse, R38, R8 ;  /* 0x000000262008723c */ /* 0x040fe60000041808 */
[----:B------:R-:W4:Y:S01]  /*13320*/  MUFU.EX2 R90, R90 ;  /* 0x0000005a005a7308 */ /* 0x000f220000000800 */
[----:B------:R-:W5:Y:S01]  /*13330*/  LDSM.16.MT88.4 R36, [R150+0x8400] ;  /* 0x008400009624783b */ /* 0x000f620000004200 */
[C---:B---3--:R-:W-:Y:S01]  /*13340*/  F2FP.BF16.F32.PACK_AB R24, R117.reuse, R86 ;  /* 0x000000567518723e */ /* 0x048fe200000010ff */
        /* <DEDUP_REMOVED lines=8> */
[----:B------:R-:W-:Y:S04]  /*133d0*/  FADD.FTZ R119, R119, R80 ;  /* 0x0000005077777221 */ /* 0x000fe80000010000 */
[----:B------:R-:W-:Y:S01]  /*133e0*/  FADD.FTZ R119, R90, R119 ;  /* 0x000000775a777221 */ /* 0x000fe20000010000 */
[----:B------:R-:W-:Y:S10]  /*133f0*/  MUFU.EX2 R102, R189 ;  /* 0x000000bd00667308 */ /* 0x000ff40000000800 */
[----:B------:R-:W4:Y:S01]  /*13400*/  MUFU.EX2 R133, R133 ;  /* 0x0000008500857308 */ /* 0x000f220000000800 */
[C---:B---3--:R-:W-:Y:S01]  /*13410*/  F2FP.BF16.F32.PACK_AB R26, R125.reuse, R94 ;  /* 0x0000005e7d1a723e */ /* 0x048fe200000010ff */
[----:B------:R-:W-:Y:S04]  /*13420*/  FADD.FTZ R94, R94, R117 ;  /* 0x000000755e5e7221 */ /* 0x000fe80000010000 */
[----:B------:R-:W-:Y:S04]  /*13430*/  FADD.FTZ R125, R125, R94 ;  /* 0x0000005e7d7d7221 */ /* 0x000fe80000010000 */
[----:B------:R-:W-:Y:S10]  /*13440*/  MUFU.EX2 R112, R185 ;  /* 0x000000b900707308 */ /* 0x000ff40000000800 */
[----:B------:R-:W3:Y:S01]  /*13450*/  MUFU.EX2 R135, R135 ;  /* 0x0000008700877308 */ /* 0x000ee20000000800 */
        /* <DEDUP_REMOVED lines=17> */
[----:B------:R-:W-:Y:S01]  /*13570*/  FADD.FTZ R110, R110, R133 ;  /* 0x000000856e6e7221 */ /* 0x000fe20000010000 */
[----:B------:R-:W4:Y:S03]  /*13580*/  LDSM.16.MT88.4 R28, [R148+0x8c00] ;  /* 0x008c0000941c783b */ /* 0x000f260000004200 */
[----:B------:R-:W-:Y:S01]  /*13590*/  FADD.FTZ R105, R105, R110 ;  /* 0x0000006e69697221 */ /* 0x000fe20000010000 */
[----:B------:R-:W-:Y:S10]  /*135a0*/  MUFU.EX2 R96, R97 ;  /* 0x0000006100607308 */ /* 0x000ff40000000800 */
[----:B------:R-:W5:Y:S01]  /*135b0*/  MUFU.EX2 R91, R91 ;  /* 0x0000005b005b7308 */ /* 0x000f620000000800 */
[C---:B---3--:R-:W-:Y:S01]  /*135c0*/  F2FP.BF16.F32.PACK_AB R34, R103.reuse, R104 ;  /* 0x000000686722723e */ /* 0x048fe200000010ff */
[----:B------:R-:W-:Y:S04]  /*135d0*/  FADD.FTZ R104, R104, R135 ;  /* 0x0000008768687221 */ /* 0x000fe80000010000 */
[----:B------:R-:W-:Y:S04]  /*135e0*/  FADD.FTZ R103, R103, R104 ;  /* 0x0000006867677221 */ /* 0x000fe80000010000 */
[----:B------:R-:W-:Y:S10]  /*135f0*/  MUFU.EX2 R88, R95 ;  /* 0x0000005f00587308 */ /* 0x000ff40000000800 */
[----:B------:R-:W3:Y:S01]  /*13600*/  MUFU.EX2 R83, R83 ;  /* 0x0000005300537308 */ /* 0x000ee20000000800 */
[C---:B-----5:R-:W-:Y:S01]  /*13610*/  F2FP.BF16.F32.PACK_AB R35, R91.reuse, R96 ;  /* 0x000000605b23723e */ /* 0x060fe200000010ff */
[----:B------:R-:W-:Y:S04]  /*13620*/  FADD.FTZ R96, R96, R105 ;  /* 0x0000006960607221 */ /* 0x000fe80000010000 */
[----:B------:R-:W-:Y:S04]  /*13630*/  FADD.FTZ R91, R91, R96 ;  /* 0x000000605b5b7221 */ /* 0x000fe80000010000 */
[----:B------:R-:W-:Y:S01]  /*13640*/  MUFU.EX2 R78, R81 ;  /* 0x00000051004e7308 */ /* 0x000fe20000000800 */
[C---:B------:R-:W-:Y:S06]  /*13650*/  HMMA.16816.F32.BF16 R4, R32.reuse, R36, R4 ;  /* 0x000000242004723c */ /* 0x040fec0000041804 */
[C---:B------:R-:W-:Y:S03]  /*13660*/  HMMA.16816.F32.BF16 R8, R32.reuse, R38, R8 ;  /* 0x000000262008723c */ /* 0x040fe60000041808 */
[----:B------:R-:W5:Y:S02]  /*13670*/  MUFU.EX2 R71, R71 ;  /* 0x0000004700477308 */ /* 0x000f640000000800 */
[--C-:B------:R-:W-:Y:S01]  /*13680*/  FFMA.FTZ R36, R20, UR4, -R48.reuse ;  /* 0x0000000414247c23 */ /* 0x100fe20008010830 */
[C---:B--2---:R-:W-:Y:S07]  /*13690*/  HMMA.16816.F32.BF16 R12, R32.reuse, R40, R12 ;  /* 0x00000028200c723c */ /* 0x044fee000004180c */
[----:B------:R-:W-:Y:S01]  /*136a0*/  MUFU.EX2 R69, R69 ;  /* 0x0000004500457308 */ /* 0x000fe20000000800 */
[----:B---3--:R-:W-:Y:S01]  /*136b0*/  F2FP.BF16.F32.PACK_AB R20, R83, R88 ;  /* 0x000000585314723e */ /* 0x008fe200000010ff */
[----:B------:R-:W-:Y:S08]  /*136c0*/  HMMA.16816.F32.BF16 R16, R32, R42, R16 ;  /* 0x0000002a2010723c */ /* 0x000ff00000041810 */
[----:B------:R-:W2:Y:S03]  /*136d0*/  MUFU.EX2 R68, R67 ;  /* 0x0000004300447308 */ /* 0x000ea60000000800 */
[----:B-----5:R-:W-:Y:S01]  /*136e0*/  F2FP.BF16.F32.PACK_AB R21, R71, R78 ;  /* 0x0000004e4715723e */ /* 0x020fe200000010ff */
[----:B------:R-:W-:Y:S01]  /*136f0*/  FFMA.FTZ R48, R3, UR4, -R48 ;  /* 0x0000000403307c23 */ /* 0x000fe20008010830 */
[----:B------:R-:W-:Y:S04]  /*13700*/  FADD.FTZ R78, R78, R91 ;  /* 0x0000005b4e4e7221 */ /* 0x000fe80000010000 */
[----:B------:R-:W-:Y:S01]  /*13710*/  FADD.FTZ R78, R71, R78 ;  /* 0x0000004e474e7221 */ /* 0x000fe20000010000 */
[----:B------:R-:W-:Y:S10]  /*13720*/  MUFU.EX2 R63, R63 ;  /* 0x0000003f003f7308 */ /* 0x000ff40000000800 */
[----:B------:R-:W3:Y:S01]  /*13730*/  MUFU.EX2 R60, R59 ;  /* 0x0000003b003c7308 */ /* 0x000ee20000000800 */
[----:B--2---:R-:W-:Y:S09]  /*13740*/  F2FP.BF16.F32.PACK_AB R22, R68, R69 ;  /* 0x000000454416723e */ /* 0x004ff200000010ff */
[----:B------:R3:W-:Y:S10]  /*13750*/  MUFU.EX2 R51, R23 ;  /* 0x0000001700337308 */ /* 0x0007f40000000800 */
[----:B------:R-:W-:Y:S10]  /*13760*/  MUFU.EX2 R54, R61 ;  /* 0x0000003d00367308 */ /* 0x000ff40000000800 */
[----:B------:R-:W2:Y:S01]  /*13770*/  MUFU.EX2 R57, R57 ;  /* 0x0000003900397308 */ /* 0x000ea20000000800 */
[C---:B---3--:R-:W-:Y:S01]  /*13780*/  F2FP.BF16.F32.PACK_AB R23, R60.reuse, R63 ;  /* 0x0000003f3c17723e */ /* 0x048fe200000010ff */
[----:B------:R-:W-:Y:S04]  /*13790*/  FADD.FTZ R63, R63, R78 ;  /* 0x0000004e3f3f7221 */ /* 0x000fe80000010000 */
[----:B------:R-:W-:Y:S02]  /*137a0*/  FADD.FTZ R63, R60, R63 ;  /* 0x0000003f3c3f7221 */ /* 0x000fe40000010000 */
[C---:B------:R-:W-:Y:S02]  /*137b0*/  HMMA.16816.F32.BF16 R4, R20.reuse, R44, R4 ;  /* 0x0000002c1404723c */ /* 0x040fe40000041804 */
[----:B------:R-:W3:Y:S04]  /*137c0*/  MUFU.EX2 R52, R55 ;  /* 0x0000003700347308 */ /* 0x000ee80000000800 */
[C---:B------:R-:W-:Y:S06]  /*137d0*/  HMMA.16816.F32.BF16 R8, R20.reuse, R46, R8 ;  /* 0x0000002e1408723c */ /* 0x040fec0000041808 */
[----:B------:R-:W-:Y:S01]  /*137e0*/  MUFU.EX2 R53, R53 ;  /* 0x0000003500357308 */ /* 0x000fe20000000800 */
[----:B--2---:R-:W-:Y:S01]  /*137f0*/  F2FP.BF16.F32.PACK_AB R132, R57, R54 ;  /* 0x000000363984723e */ /* 0x004fe200000010ff */
[C---:B-1----:R-:W-:Y:S08]  /*13800*/  HMMA.16816.F32.BF16 R12, R20.reuse, R24, R12 ;  /* 0x00000018140c723c */ /* 0x042ff0000004180c */
[----:B------:R-:W1:Y:S01]  /*13810*/  MUFU.EX2 R50, R50 ;  /* 0x0000003200327308 */ /* 0x000e620000000800 */
[----:B------:R-:W-:Y:S03]  /*13820*/  HMMA.16816.F32.BF16 R16, R20, R26, R16 ;  /* 0x0000001a1410723c */ /* 0x000fe60000041810 */
[C---:B---3--:R-:W-:Y:S01]  /*13830*/  F2FP.BF16.F32.PACK_AB R133, R51.reuse, R52 ;  /* 0x000000343385723e */ /* 0x048fe200000010ff */
[----:B------:R-:W-:Y:S05]  /*13840*/  FADD.FTZ R52, R52, R63 ;  /* 0x0000003f34347221 */ /* 0x000fea0000010000 */
[----:B------:R-:W-:Y:S02]  /*13850*/  MUFU.EX2 R36, R36 ;  /* 0x0000002400247308 */ /* 0x000fe40000000800 */
[----:B------:R-:W-:Y:S08]  /*13860*/  FADD.FTZ R51, R51, R52 ;  /* 0x0000003433337221 */ /* 0x000ff00000010000 */
[----:B------:R-:W2:Y:S01]  /*13870*/  MUFU.EX2 R3, R48 ;  /* 0x0000003000037308 */ /* 0x000ea20000000800 */
[----:B-1----:R-:W-:Y:S02]  /*13880*/  F2FP.BF16.F32.PACK_AB R134, R50, R53 ;  /* 0x000000353286723e */ /* 0x002fe400000010ff */
[C---:B--2---:R-:W-:Y:S01]  /*13890*/  F2FP.BF16.F32.PACK_AB R135, R3.reuse, R36 ;  /* 0x000000240387723e */ /* 0x044fe200000010ff */
[----:B------:R-:W-:Y:S04]  /*138a0*/  FADD.FTZ R36, R36, R51 ;  /* 0x0000003324247221 */ /* 0x000fe80000010000 */
[----:B------:R-:W-:Y:S02]  /*138b0*/  FADD.FTZ R252, R3, R36 ;  /* 0x0000002403fc7221 */ /* 0x000fe40000010000 */
[C---:B------:R-:W-:Y:S06]  /*138c0*/  HMMA.16816.F32.BF16 R144, R132.reuse, R140, R4 ;  /* 0x0000008c8490723c */ /* 0x040fec0000041804 */
[C---:B------:R-:W-:Y:S05]  /*138d0*/  HMMA.16816.F32.BF16 R140, R132.reuse, R142, R8 ;  /* 0x0000008e848c723c */ /* 0x040fea0000041808 */
[----:B------:R-:W-:Y:S01]  /*138e0*/  FADD.FTZ R4, R88, R103 ;  /* 0x0000006758047221 */ /* 0x000fe20000010000 */
[C---:B----4-:R-:W-:Y:S05]  /*138f0*/  HMMA.16816.F32.BF16 R136, R132.reuse, R28, R12 ;  /* 0x0000001c8488723c */ /* 0x050fea000004180c */
[----:B------:R-:W-:Y:S01]  /*13900*/  FADD.FTZ R4, R83, R4 ;  /* 0x0000000453047221 */ /* 0x000fe20000010000 */
[----:B------:R-:W-:Y:S05]  /*13910*/  HMMA.16816.F32.BF16 R132, R132, R30, R16 ;  /* 0x0000001e8484723c */ /* 0x000fea0000041810 */
[----:B------:R-:W-:Y:S01]  /*13920*/  FADD.FTZ R69, R69, R4 ;  /* 0x0000000445457221 */ /* 0x000fe20000010000 */
[----:B------:R-:W-:Y:S05]  /*13930*/  IADD3 R4, R237, -0x1, RZ ;  /* 0xffffffffed047810 */ /* 0x000fea0007ffe0ff */
[----:B------:R-:W-:Y:S01]  /*13940*/  FADD.FTZ R69, R68, R69 ;  /* 0x0000004544457221 */ /* 0x000fe20000010000 */
[----:B------:R-:W-:Y:S03]  /*13950*/  MOV R237, R4 ;  /* 0x0000000400ed7202 */ /* 0x000fe60000000f00 */
[----:B------:R-:W-:Y:S04]  /*13960*/  FADD.FTZ R54, R54, R69 ;  /* 0x0000004536367221 */ /* 0x000fe80000010000 */
[----:B------:R-:W-:Y:S04]  /*13970*/  FADD.FTZ R54, R57, R54 ;  /* 0x0000003639367221 */ /* 0x000fe80000010000 */
[----:B------:R-:W-:Y:S04]  /*13980*/  FADD.FTZ R53, R53, R54 ;  /* 0x0000003635357221 */ /* 0x000fe80000010000 */
[----:B------:R-:W-:Y:S01]  /*13990*/  FADD.FTZ R251, R50, R53 ;  /* 0x0000003532fb7221 */ /* 0x000fe20000010000 */
[----:B------:R-:W-:Y:S06]  /*139a0*/  @P0 BRA `(.L_x_1637) ;  /* 0xffffffb000440947 */ /* 0x000fec000383ffff */
.L_x_1633:
        /* <DEDUP_REMOVED lines=109> */
.L_x_1638:
        /* <DEDUP_REMOVED lines=10> */
.L_x_1639:
[----:B------:R-:W1:Y:S01]  /*14120*/  S2R R9, SR_CTAID.Z ;  /* 0x0000000000097919 */ /* 0x000e620000002700 */
[----:B------:R-:W1:Y:S01]  /*14130*/  LDC R0, c[0x0][0x270] ;  /* 0x00009c00ff007b82 */ /* 0x000e620000000800 */
[----:B------:R-:W1:Y:S07]  /*14140*/  S2R R2, SR_CTAID.Y ;  /* 0x0000000000027919 */ /* 0x000e6e0000002600 */
[----:B------:R-:W2:Y:S01]  /*14150*/  LDC R236, c[0x0][0x2c4] ;  /* 0x0000b100ffec7b82 */ /* 0x000ea20000000800 */
[----:B-1----:R-:W-:-:S04]  /*14160*/  IMAD R13, R2, R0, R9 ;  /* 0x00000000020d7224 */ /* 0x002fc800078e0209 */
[----:B--2---:R-:W-:-:S07]  /*14170*/  IMAD R236, R13, R236, RZ ;  /* 0x000000ec0dec7224 */ /* 0x004fce00078e02ff */
.L_x_1640:
[----:B------:R-:W-:Y:S01]  /*14180*/  BAR.SYNC.DEFER_BLOCKING 0x0 ;  /* 0x0000000000007b1d */ /* 0x000fe20000010000 */
[----:B------:R-:W-:Y:S01]  /*14190*/  LOP3.LUT R2, R11, 0xffffffe0, RZ, 0xc0, !PT ;  /* 0xffffffe00b027812 */ /* 0x000fe200078ec0ff */
[----:B------:R-:W-:Y:S01]  /*141a0*/  IMAD R17, R17, 0x10, R246 ;  /* 0x0000001011117824 */ /* 0x000fe200078e02f6 */
[----:B------:R-:W-:-:S03]  /*141b0*/  SHF.R.S32.HI R241, RZ, 0x1f, R240 ;  /* 0x0000001ffff17819 */ /* 0x000fc600000114f0 */
[----:B------:R-:W-:Y:S01]  /*141c0*/  IMAD.IADD R2, R5, 0x1, -R2 ;  /* 0x0000000105027824 */ /* 0x000fe200078e0a02 */
[----:B------:R-:W-:Y:S01]  /*141d0*/  ULDC.64 UR6, c[0x0][0x298] ;  /* 0x0000a60000067ab9 */ /* 0x000fe20000000a00 */
[----:B------:R-:W1:Y:S01]  /*141e0*/  S2R R19, SR_CTAID.X ;  /* 0x0000000000137919 */ /* 0x000e620000002500 */
[----:B------:R-:W-:Y:S02]  /*141f0*/  BSSY B0, `(.L_x_1641) ;  /* 0x000001c000007945 */ /* 0x000fe40003800000 */
[----:B------:R-:W-:Y:S01]  /*14200*/  LOP3.LUT P1, RZ, R2, 0x3, RZ, 0xc0, !PT ;  /* 0x0000000302ff7812 */ /* 0x000fe2000782c0ff */
[----:B------:R-:W2:Y:S01]  /*14210*/  S2R R0, SR_TID.X ;  /* 0x0000000000007919 */ /* 0x000ea20000002100 */
[----:B------:R3:W4:Y:S01]  /*14220*/  LDS.128 R12, [R239+0x800] ;  /* 0x00080000ef0c7984 */ /* 0x0007220000000c00 */
[C---:B-1----:R-:W-:Y:S02]  /*14230*/  IMAD.SHL.U32 R11, R19.reuse, 0x40, RZ ;  /* 0x00000040130b7824 */ /* 0x042fe400078e00ff */
[----:B------:R-:W-:-:S02]  /*14240*/  IMAD R19, R19, -0x40, R238 ;  /* 0xffffffc013137824 */ /* 0x000fc400078e02ee */
[----:B------:R-:W-:Y:S01]  /*14250*/  IMAD.WIDE.U32 R240, R11, UR6, R240 ;  /* 0x000000060bf07c25 */ /* 0x000fe2000f8e00f0 */
[----:B------:R-:W-:Y:S02]  /*14260*/  SHF.R.S32.HI R5, RZ, 0x1f, R11 ;  /* 0x0000001fff057819 */ /* 0x000fe4000001140b */
[----:B--2---:R-:W-:Y:S02]  /*14270*/  SHF.R.S32.HI R21, RZ, 0x1f, R0 ;  /* 0x0000001fff157819 */ /* 0x004fe40000011400 */
[----:B------:R-:W-:Y:S01]  /*14280*/  IADD3 R6, P0, R6, R240, RZ ;  /* 0x000000f006067210 */ /* 0x000fe20007f1e0ff */
[----:B------:R-:W-:Y:S01]  /*14290*/  IMAD R2, R5, UR6, RZ ;  /* 0x0000000605027c24 */ /* 0x000fe2000f8e02ff */
[----:B------:R-:W-:-:S03]  /*142a0*/  LEA.HI R21, R21, R0, RZ, 0x2 ;  /* 0x0000000015157211 */ /* 0x000fc600078f10ff */
[----:B------:R-:W-:Y:S01]  /*142b0*/  IMAD R2, R11, UR7, R2 ;  /* 0x000000070b027c24 */ /* 0x000fe2000f8e0202 */
[----:B---34-:R-:W-:Y:S07]  /*142c0*/  @P1 BRA `(.L_x_1642) ;  /* 0x0000000000381947 */ /* 0x018fee0003800000 */
        /* <DEDUP_REMOVED lines=14> */
.L_x_1642:
[----:B------:R-:W-:Y:S05]  /*143b0*/  BSYNC B0 ;  /* 0x0000000000007941 */ /* 0x000fea0003800000 */
.L_x_1641:
[----:B------:R-:W-:Y:S01]  /*143c0*/  LEA.HI.SX32 R4, R4, 0x20, 0x1e ;  /* 0x0000002004047811 */ /* 0x000fe200078ff2ff */
[----:B------:R-:W-:Y:S01]  /*143d0*/  ULDC.64 UR4, c[0x0][0x2a0] ;  /* 0x0000a80000047ab9 */ /* 0x000fe20000000a00 */
[----:B------:R-:W-:Y:S01]  /*143e0*/  IADD3.X R7, R7, R2, R241, P0, !PT ;  /* 0x0000000207077210 */ /* 0x000fe200007fe4f1 */
[----:B------:R-:W-:Y:S01]  /*143f0*/  BSSY B0, `(.L_x_1643) ;  /* 0x0000014000007945 */ /* 0x000fe20003800000 */
[----:B------:R-:W-:Y:S02]  /*14400*/  ISETP.GE.AND P1, PT, R4, R19, PT ;  /* 0x000000130400720c */ /* 0x000fe40003f26270 */
[----:B------:R-:W-:Y:S01]  /*14410*/  SHF.R.S32.HI R21, RZ, 0x2, R21 ;  /* 0x00000002ff157819 */ /* 0x000fe20000011415 */
[----:B-1----:R-:W-:Y:S01]  /*14420*/  IMAD.WIDE.U32 R10, R9, UR4, R6 ;  /* 0x00000004090a7c25 */ /* 0x002fe2000f8e0006 */
[----:B------:R-:W-:Y:S01]  /*14430*/  SHF.R.S32.HI R0, RZ, 0x1f, R9 ;  /* 0x0000001fff007819 */ /* 0x000fe20000011409 */
[----:B------:R1:W2:Y:S01]  /*14440*/  LDS.128 R4, [R239] ;  /* 0x00000000ef047984 */ /* 0x0002a20000000c00 */
[----:B------:R-:W-:-:S03]  /*14450*/  ISETP.GE.AND P0, PT, R21, R232, PT ;  /* 0x000000e81500720c */ /* 0x000fc60003f06270 */
[----:B------:R-:W-:-:S04]  /*14460*/  IMAD R0, R0, UR4, RZ ;  /* 0x0000000400007c24 */ /* 0x000fc8000f8e02ff */
[----:B------:R-:W-:-:S04]  /*14470*/  IMAD R0, R9, UR5, R0 ;  /* 0x0000000509007c24 */ /* 0x000fc8000f8e0200 */
[----:B------:R-:W-:Y:S02]  /*14480*/  IMAD.IADD R9, R0, 0x1, R11 ;  /* 0x0000000100097824 */ /* 0x000fe400078e020b */
        /* <DEDUP_REMOVED lines=10> */
.L_x_1644:
[----:B------:R-:W-:Y:S05]  /*14530*/  BSYNC B0 ;  /* 0x0000000000007941 */ /* 0x000fea0003800000 */
.L_x_1643:
        /* <DEDUP_REMOVED lines=14> */
.L_x_1645:
        /* <DEDUP_REMOVED lines=14> */
.L_x_5331:


//--------------------- .text._ZN5flash24flash_fwd_splitkv_kernelI23Flash_fwd_kernel_traitsILi32ELi64ELi256ELi4ELb0ELb0EN7cutlass10bfloat16_tE19Flash_kernel_traitsILi32ELi64ELi256ELi4ES3_EELb1ELb0ELb1ELb0ELb0ELb0ELb0ELb0EEEvNS_16Flash_fwd_paramsE --------------------------
	.section	.text._ZN5flash24flash_fwd_splitkv_kernelI23Flash_fwd_kernel_traitsILi32ELi64ELi256ELi4ELb0ELb0EN7cutlass10bfloat16_tE19Flash_kernel_traitsILi32ELi64ELi256ELi4ES3_EELb1ELb0ELb1ELb0ELb0ELb0ELb0ELb0EEEvNS_16Flash_fwd_paramsE,"ax",@progbits
	.align	128
        .global         _ZN5flash24flash_fwd_splitkv_kernelI23Flash_fwd_kernel_traitsILi32ELi64ELi256ELi4ELb0ELb0EN7cutlass10bfloat16_tE19Flash_kernel_traitsILi32ELi64ELi256ELi4ES3_EELb1ELb0ELb1ELb0ELb0ELb0ELb0ELb0EEEvNS_16Flash_fwd_paramsE
        .type           _ZN5flash24flash_fwd_splitkv_kernelI23Flash_fwd_kernel_traitsILi32ELi64ELi256ELi4ELb0ELb0EN7cutlass10bfloat16_tE19Flash_kernel_traitsILi32ELi64ELi256ELi4ES3_EELb1ELb0ELb1ELb0ELb0ELb0ELb0ELb0EEEvNS_16Flash_fwd_paramsE,@function
        .size           _ZN5flash24flash_fwd_splitkv_kernelI23Flash_fwd_kernel_traitsILi32ELi64ELi256ELi4ELb0ELb0EN7cutlass10bfloat16_tE19Flash_kernel_traitsILi32ELi64ELi256ELi4ES3_EELb1ELb0ELb1ELb0ELb0ELb0ELb0ELb0EEEvNS_16Flash_fwd_paramsE,(.L_x_5332 - _ZN5flash24flash_fwd_splitkv_kernelI23Flash_fwd_kernel_traitsILi32ELi64ELi256ELi4ELb0ELb0EN7cutlass10bfloat16_tE19Flash_kernel_traitsILi32ELi64ELi256ELi4ES3_EELb1ELb0ELb1ELb0ELb0ELb0ELb0ELb0EEEvNS_16Flash_fwd_paramsE)
        .other          _ZN5flash24flash_fwd_splitkv_kernelI23Flash_fwd_kernel_traitsILi32ELi64ELi256ELi4ELb0ELb0EN7cutlass10bfloat16_tE19Flash_kernel_traitsILi32ELi64ELi256ELi4ES3_EELb1ELb0ELb1ELb0ELb0ELb0ELb0ELb0EEEvNS_16Flash_fwd_paramsE,@"STO_CUDA_ENTRY STV_DEFAULT"
_ZN5flash24flash_fwd_splitkv_kernelI23Flash_fwd_kernel_traitsILi32ELi64ELi256ELi4ELb0ELb0EN7cutlass10bfloat16_tE19Flash_kernel_traitsILi32ELi64ELi256ELi4ES3_EELb1ELb0ELb1ELb0ELb0ELb0ELb0ELb0EEEvNS_16Flash_fwd_paramsE:
.text._ZN5flash24flash_fwd_splitkv_kernelI23Flash_fwd_kernel_traitsILi32ELi64ELi256ELi4ELb0ELb0EN7cutlass10bfloat16_tE19Flash_kernel_traitsILi32ELi64ELi256ELi4ES3_EELb1ELb0ELb1ELb0ELb0ELb0ELb0ELb0EEEvNS_16Flash_fwd_paramsE:
[----:B------:R-:W-:Y:S08]  /*0000*/  LDC R1, c[0x0][0x28] ;  /* 0x00000a00ff017b82 */ /* 0x000ff00000000800 */
[----:B------:R-:W1:Y:S01]  /*0010*/  S2UR UR10, SR_CTAID.Y ;  /* 0x00000000000a79c3 */ /* 0x000e620000002600 */
[----:B------:R-:W-:Y:S01]  /*0020*/  ULDC.64 UR6, c[0x0][0x2f0] ;  /* 0x0000bc0000067ab9 */ /* 0x000fe20000000a00 */
[----:B------:R-:W-:Y:S01]  /*0030*/  ULDC.64 UR4, c[0x0][0x300] ;  /* 0x0000c00000047ab9 */ /* 0x000fe20000000a00 */
[----:B------:R-:W-:-:S02]  /*0040*/  UISETP.NE.U32.AND UP2, UPT, UR6, URZ, UPT ;  /* 0x0000003f0600728c */ /* 0x000fc4000bf45070 */
[----:B------:R-:W-:Y:S02]  /*0050*/  UISETP.NE.U32.AND UP1, UPT, UR4, URZ, UPT ;  /* 0x0000003f0400728c */ /* 0x000fe4000bf25070 */
[----:B------:R-:W-:Y:S02]  /*0060*/  UISETP.NE.AND.EX UP2, UPT, UR7, URZ, UPT, UP2 ;  /* 0x0000003f0700728c */ /* 0x000fe4000bf45320 */
[----:B------:R-:W-:Y:S01]  /*0070*/  UISETP.NE.AND.EX UP1, UPT, UR5, URZ, UPT, UP1 ;  /* 0x0000003f0500728c */ /* 0x000fe2000bf25310 */
[----:B------:R-:W-:Y:S01]  /*0080*/  ULDC.64 UR8, c[0x0][0x2f0] ;  /* 0x0000bc0000087ab9 */ /* 0x000fe20000000a00 */
[----:B------:R-:W-:Y:S02]  /*0090*/  ULDC.64 UR22, c[0x0][0x208] ;  /* 0x0000820000167ab9 */ /* 0x000fe40000000a00 */
[----:B------:R-:W-:Y:S01]  /*00a0*/  PLOP3.LUT P2, PT, PT, PT, UP2, 0x80, 0x0 ;  /* 0x000000000000781c */ /* 0x000fe20003f4f028 */
[----:B------:R-:W-:Y:S01]  /*00b0*/  ULDC.U8 UR6, c[0x0][0x3c2] ;  /* 0x0000f08000067ab9 */ /* 0x000fe20000000000 */
[----:B------:R-:W-:Y:S01]  /*00c0*/  PLOP3.LUT P0, PT, PT, PT, UP1, 0x80, 0x0 ;  /* 0x000000000000781c */ /* 0x000fe20003f0f018 */
[----:B------:R-:W-:Y:S01]  /*00d0*/  ULDC.64 UR4, c[0x0][0x2f8] ;  /* 0x0000be0000047ab9 */ /* 0x000fe20000000a00 */
[----:B------:R-:W-:-:S02]  /*00e0*/  UISETP.NE.AND UP3, UPT, UR6, URZ, UPT ;  /* 0x0000003f0600728c */ /* 0x000fc4000bf65270 */
[----:B------:R-:W-:Y:S01]  /*00f0*/  UISETP.EQ.U32.AND UP0, UPT, UR4, URZ, UPT ;  /* 0x0000003f0400728c */ /* 0x000fe2000bf02070 */
[----:B------:R-:W-:-:S03]  /*0100*/  ULDC.64 UR6, c[0x0][0x2f8] ;  /* 0x0000be0000067ab9 */ /* 0x000fc60000000a00 */
[----:B------:R-:W-:Y:S02]  /*0110*/  UISETP.EQ.OR.EX UP0, UPT, UR5, URZ, !UP3, UP0 ;  /* 0x0000003f0500728c */ /* 0x000fe4000df02700 */
[----:B-1----:R-:W-:-:S06]  /*0120*/  UIMAD.WIDE UR8, UR10, 0x4, UR8 ;  /* 0x000000040a0878a5 */ /* 0x002fcc000f8e0208 */
[----:B------:R-:W-:Y:S02]  /*0130*/  IMAD.U32 R2, RZ, RZ, UR8 ;  /* 0x00000008ff027e24 */ /* 0x000fe4000f8e00ff */
[----:B------:R-:W-:Y:S01]  /*0140*/  IMAD.U32 R3, RZ, RZ, UR9 ;  /* 0x00000009ff037e24 */ /* 0x000fe2000f8e00ff */
[----:B------:R-:W-:Y:S02]  /*0150*/  @UP1 ULDC.64 UR8, c[0x0][0x300] ;  /* 0x0000c00000081ab9 */ /* 0x000fe40000000a00 */
[----:B------:R-:W-:Y:S02]  /*0160*/  @UP1 UIMAD.WIDE UR8, UR10, 0x4, UR8 ;  /* 0x000000040a0818a5 */ /* 0x000fe4000f8e0208 */
[----:B------:R-:W2:Y:S04]  /*0170*/  @P2 LDG.E R4, desc[UR22][R2.64] ;  /* 0x0000001602042981 */ /* 0x000ea8000c1e1900 */
[----:B------:R1:W3:Y:S01]  /*0180*/  @P2 LDG.E R0, desc[UR22][R2.64+0x4] ;  /* 0x0000041602002981 */ /* 0x0002e2000c1e1900 */
[----:B------:R-:W-:Y:S01]  /*0190*/  PLOP3.LUT P1, PT, PT, PT, UP0, 0x80, 0x0 ;  /* 0x000000000000781c */ /* 0x000fe20003f2f008 */
[----:B------:R-:W-:-:S06]  /*01a0*/  UIMAD.WIDE UR6, UR10, 0x4, UR6 ;  /* 0x000000040a0678a5 */ /* 0x000fcc000f8e0206 */
[----:B------:R-:W-:Y:S02]  /*01b0*/  IMAD.U32 R6, RZ, RZ, UR6 ;  /* 0x00000006ff067e24 */ /* 0x000fe4000f8e00ff */
[----:B------:R-:W-:Y:S02]  /*01c0*/  IMAD.U32 R7, RZ, RZ, UR7 ;  /* 0x00000007ff077e24 */ /* 0x000fe4000f8e00ff */
[----:B-1----:R-:W-:Y:S02]  /*01d0*/  IMAD.U32 R2, RZ, RZ, UR8 ;  /* 0x00000008ff027e24 */ /* 0x002fe4000f8e00ff */
[----:B------:R-:W-:-:S05]  /*01e0*/  IMAD.U32 R3, RZ, RZ, UR9 ;  /* 0x00000009ff037e24 */ /* 0x000fca000f8e00ff */
[----:B------:R-:W4:Y:S04]  /*01f0*/  @P0 LDG.E R2, desc[UR22][R2.64] ;  /* 0x0000001602020981 */ /* 0x000f28000c1e1900 */
[----:B------:R-:W5:Y:S01]  /*0200*/  @!P1 LDG.E R3, desc[UR22][R6.64] ;  /* 0x0000001606039981 */ /* 0x000f62000c1e1900 */
[----:B------:R-:W-:Y:S01]  /*0210*/  UMOV UR17, 0xffffffff ;  /* 0xffffffff00117882 */ /* 0x000fe20000000000 */
[----:B------:R-:W-:Y:S01]  /*0220*/  UMOV UR7, URZ ;  /* 0x0000003f00077c82 */ /* 0x000fe20008000000 */
[----:B------:R-:W-:Y:S01]  /*0230*/  UMOV UR8, 0xffffffff ;  /* 0xffffffff00087882 */ /* 0x000fe20000000000 */
[----:B------:R-:W1:Y:S08]  /*0240*/  S2UR UR21, SR_CTAID.X ;  /* 0x00000000001579c3 */ /* 0x000e700000002500 */
[----:B------:R-:W1:Y:S01]  /*0250*/  S2UR UR24, SR_CTAID.Z ;  /* 0x00000000001879c3 */ /* 0x000e620000002700 */
[----:B--2---:R-:W-:-:S02]  /*0260*/  @P2 R2UR UR17, R4 ;  /* 0x00000000041122ca */ /* 0x004fc400000e0000 */
[----:B---3--:R-:W-:-:S13]  /*0270*/  @P2 R2UR UR16, R0 ;  /* 0x00000000001022ca */ /* 0x008fda00000e0000 */
[----:B------:R-:W-:-:S07]  /*0280*/  @UP2 UIADD3 UR16, UR16, -UR17, URZ ;  /* 0x8000001110102290 */ /* 0x000fce000fffe03f */
[----:B------:R-:W-:Y:S01]  /*0290*/  @!UP2 ULDC UR16, c[0x0][0x2c4] ;  /* 0x0000b1000010aab9 */ /* 0x000fe20000000800 */
[----:B----4-:R-:W-:Y:S02]  /*02a0*/  @P0 R2UR UR7, R2 ;  /* 0x00000000020702ca */ /* 0x010fe400000e0000 */
[----:B------:R-:W-:-:S04]  /*02b0*/  ISETP.NE.U32.AND P0, PT, RZ, UR4, PT ;  /* 0x00000004ff007c0c */ /* 0x000fc8000bf05070 */
[----:B------:R-:W-:Y:S02]  /*02c0*/  ISETP.NE.AND.EX P0, PT, RZ, UR5, PT, P0 ;  /* 0x00000005ff007c0c */ /* 0x000fe4000bf05300 */
[----:B-----5:R-:W-:-:S11]  /*02d0*/  @!P1 R2UR UR8, R3 ;  /* 0x00000000030892ca */ /* 0x020fd600000e0000 */
[----:B-1----:R-:W-:Y:S05]  /*02e0*/  @!P0 BRA `(.L_x_1646) ;  /* 0x00000000001c8947 */ /* 0x002fea0003800000 */
[----:B------:R-:W-:-:S13]  /*02f0*/  PLOP3.LUT P0, PT, PT, PT, UP3, 0x80, 0x0 ;  /* 0x000000000000781c */ /* 0x000fda0003f0f038 */
[----:B------:R-:W2:Y:S04]  /*0300*/  @P0 LDG.E R0, desc[UR22][R6.64+0x4] ;  /* 0x0000041606000981 */ /* 0x000ea8000c1e1900 */
[----:B------:R-:W3:Y:S01]  /*0310*/  @!P0 LDG.E R6, desc[UR22][R6.64] ;  /* 0x0000001606068981 */ /* 0x000ee2000c1e1900 */
[----:B--2---:R-:W-:-:S13]  /*0320*/  @P0 R2UR UR6, R0 ;  /* 0x00000000000602ca */ /* 0x004fda00000e0000 */
[----:B------:R-:W-:-:S07]  /*0330*/  @UP3 UIADD3 UR6, UR6, -UR8, URZ ;  /* 0x8000000806063290 */ /* 0x000fce000fffe03f */
[----:B---3--:R-:W-:Y:S01]  /*0340*/  @!P0 R2UR UR6, R6 ;  /* 0x00000000060682ca */ /* 0x008fe200000e0000 */
[----:B------:R-:W-:-:S14]  /*0350*/  BRA `(.L_x_1647) ;  /* 0x0000000000047947 */ /* 0x000fdc0003800000 */
.L_x_1646:
[----:B------:R-:W-:Y:S01]  /*0360*/  ULDC UR6, c[0x0][0x2c8] ;  /* 0x0000b20000067ab9 */ /* 0x000fe20000000800 */
.L_x_1647:
[----:B------:R-:W-:Y:S02]  /*0370*/  ULDC.64 UR4, c[0x0][0x308] ;  /* 0x0000c20000047ab9 */ /* 0x000fe40000000a00 */
[----:B------:R-:W-:-:S04]  /*0380*/  UISETP.NE.U32.AND UP2, UPT, UR4, URZ, UPT ;  /* 0x0000003f0400728c */ /* 0x000fc8000bf45070 */
[----:B------:R-:W-:-:S06]  /*0390*/  UISETP.NE.AND.EX UP2, UPT, UR5, URZ, UPT, UP2 ;  /* 0x0000003f0500728c */ /* 0x000fcc000bf45320 */
[----:B------:R-:W-:-:S05]  /*03a0*/  PLOP3.LUT P0, PT, PT, PT, UP2, 0x80, 0x0 ;  /* 0x000000000000781c */ /* 0x000fca0003f0f028 */
[----:B------:R-:W-:Y:S02]  /*03b0*/  @UP2 ULDC.64 UR4, c[0x0][0x308] ;  /* 0x0000c20000042ab9 */ /* 0x000fe40000000a00 */
[----:B------:R-:W-:-:S06]  /*03c0*/  @UP2 UIMAD.WIDE UR4, UR10, 0x4, UR4 ;  /* 0x000000040a0428a5 */ /* 0x000fcc000f8e0204 */
[----:B------:R-:W-:Y:S02]  /*03d0*/  IMAD.U32 R2, RZ, RZ, UR4 ;  /* 0x00000004ff027e24 */ /* 0x000fe4000f8e00ff */
[----:B------:R-:W-:Y:S01]  /*03e0*/  IMAD.U32 R3, RZ, RZ, UR5 ;  /* 0x00000005ff037e24 */ /* 0x000fe2000f8e00ff */
[----:B------:R-:W-:Y:S01]  /*03f0*/  USHF.L.U32 UR21, UR21, 0x6, URZ ;  /* 0x0000000615157899 */ /* 0x000fe2000800063f */
[----:B------:R-:W-:-:S03]  /*0400*/  @!UP2 ULDC.64 UR4, c[0x0][0x318] ;  /* 0x0000c6000004aab9 */ /* 0x000fc60000000a00 */
[----:B------:R-:W2:Y:S01]  /*0410*/  @P0 LDG.E R0, desc[UR22][R2.64] ;  /* 0x0000001602000981 */ /* 0x000ea2000c1e1900 */
[----:B------:R-:W-:Y:S02]  /*0420*/  UISETP.GT.AND UP1, UPT, UR16, UR21, UPT ;  /* 0x000000151000728c */ /* 0x000fe4000bf24270 */
[----:B------:R-:W-:-:S03]  /*0430*/  @!UP2 UISETP.NE.U32.AND UP0, UPT, UR4, URZ, UPT ;  /* 0x0000003f0400a28c */ /* 0x000fc6000bf05070 */
[----:B------:R-:W-:Y:S01]  /*0440*/  @!UP2 ULDC UR4, c[0x0][0x2cc] ;  /* 0x0000b3000004aab9 */ /* 0x000fe20000000800 */
[----:B------:R-:W-:-:S04]  /*0450*/  @!UP2 UISETP.NE.AND.EX UP0, UPT, UR5, URZ, UPT, UP0 ;  /* 0x0000003f0500a28c */ /* 0x000fc8000bf05300 */
[----:B------:R-:W-:Y:S01]  /*0460*/  @!UP2 USEL UR4, UR4, URZ, UP0 ;  /* 0x0000003f0404a287 */ /* 0x000fe20008000000 */
[----:B--2---:R-:W-:Y:S02]  /*0470*/  @P0 R2UR UR19, R0 ;  /* 0x00000000001302ca */ /* 0x004fe400000e0000 */
[----:B------:R-:W-:-:S11]  /*0480*/  PLOP3.LUT P0, PT, PT, PT, UP1, 0x80, 0x0 ;  /* 0x000000000000781c */ /* 0x000fd60003f0f018 */
[----:B------:R-:W-:Y:S02]  /*0490*/  @UP2 UIADD3 UR19, UR19, -UR7, URZ ;  /* 0x8000000713132290 */ /* 0x000fe4000fffe03f */
[----:B------:R-:W-:Y:S10]  /*04a0*/  @!P0 EXIT ;  /* 0x000000000000894d */ /* 0x000ff40003800000 */
[----:B------:R-:W-:Y:S01]  /*04b0*/  UIADD3 UR5, -UR16, 0x13f, UR21 ;  /* 0x0000013f10057890 */ /* 0x000fe2000fffe115 */
[----:B------:R-:W1:Y:S01]  /*04c0*/  S2R R207, SR_TID.X ;  /* 0x0000000000cf7919 */ /* 0x000e620000002100 */
[----:B------:R-:W-:Y:S01]  /*04d0*/  @!UP2 UIADD3 UR19, UR4, UR6, -UR7 ;  /* 0x000000060413a290 */ /* 0x000fe2000fffe807 */
[----:B------:R-:W-:Y:S01]  /*04e0*/  ULDC UR20, c[0x0][0x398] ;  /* 0x0000e60000147ab9 */ /* 0x000fe20000000800 */
[----:B------:R-:W-:Y:S02]  /*04f0*/  ULDC UR12, c[0x0][0x2c8] ;  /* 0x0000b200000c7ab9 */ /* 0x000fe40000000800 */
[----:B------:R-:W-:Y:S02]  /*0500*/  UIADD3 UR5, UR5, UR20, UR19 ;  /* 0x0000001405057290 */ /* 0x000fe4000fffe013 */
[----:B------:R-:W-:Y:S02]  /*0510*/  UIADD3 UR9, UR19, 0xff, URZ ;  /* 0x000000ff13097890 */ /* 0x000fe4000fffe03f */
[----:B------:R-:W-:-:S02]  /*0520*/  USHF.R.S32.HI UR4, URZ, 0x1f, UR5 ;  /* 0x0000001f3f047899 */ /* 0x000fc40008011405 */
[----:B------:R-:W-:Y:S02]  /*0530*/  USHF.R.S32.HI UR6, URZ, 0x1f, UR9 ;  /* 0x0000001f3f067899 */ /* 0x000fe40008011409 */
[----:B------:R-:W-:Y:S02]  /*0540*/  UIADD3 UR12, UR12, 0xff, URZ ;  /* 0x000000ff0c0c7890 */ /* 0x000fe4000fffe03f */
[----:B------:R-:W-:Y:S02]  /*0550*/  ULEA.HI UR4, UR4, UR5, URZ, 0x8 ;  /* 0x0000000504047291 */ /* 0x000fe4000f8f403f */
[----:B------:R-:W-:Y:S02]  /*0560*/  ULEA.HI UR6, UR6, UR9, URZ, 0x8 ;  /* 0x0000000906067291 */ /* 0x000fe4000f8f403f */
[----:B------:R-:W-:Y:S02]  /*0570*/  USHF.R.S32.HI UR11, URZ, 0x1f, UR12 ;  /* 0x0000001f3f0b7899 */ /* 0x000fe4000801140c */
[----:B------:R-:W-:-:S02]  /*0580*/  USHF.R.S32.HI UR4, URZ, 0x8, UR4 ;  /* 0x000000083f047899 */ /* 0x000fc40008011404 */
[----:B------:R-:W-:Y:S02]  /*0590*/  USHF.R.S32.HI UR6, URZ, 0x8, UR6 ;  /* 0x000000083f067899 */ /* 0x000fe40008011406 */
[----:B------:R-:W-:Y:S02]  /*05a0*/  ULEA.HI UR11, UR11, UR12, URZ, 0x8 ;  /* 0x0000000c0b0b7291 */ /* 0x000fe4000f8f403f */
[----:B------:R-:W-:Y:S02]  /*05b0*/  IMAD.U32 R2, RZ, RZ, UR4 ;  /* 0x00000004ff027e24 */ /* 0x000fe4000f8e00ff */
[----:B------:R-:W-:Y:S01]  /*05c0*/  USHF.R.S32.HI UR11, URZ, 0x8, UR11 ;  /* 0x000000083f0b7899 */ /* 0x000fe2000801140b */
[----:B------:R-:W-:-:S05]  /*05d0*/  IMAD.U32 R0, RZ, RZ, UR6 ;  /* 0x00000006ff007e24 */ /* 0x000fca000f8e00ff */
[----:B------:R-:W-:-:S04]  /*05e0*/  VIMNMX3 R0, R0, UR11, R2, PT ;  /* 0x0000000b00007c0f */ /* 0x000fc8000b800102 */
[----:B------:R-:W-:-:S13]  /*05f0*/  R2UR UR18, R0 ;  /* 0x00000000001272ca */ /* 0x000fda00000e0000 */
[----:B------:R-:W-:-:S13]  /*0600*/  ISETP.LT.AND P0, PT, RZ, UR18, PT ;  /* 0x00000012ff007c0c */ /* 0x000fda000bf01270 */
[----:B-1----:R-:W-:Y:S05]  /*0610*/  @P0 BRA `(.L_x_1648) ;  /* 0x00000004005c0947 */ /* 0x002fea0003800000 */
[----:B------:R-:W-:Y:S01]  /*0620*/  UISETP.NE.AND UP0, UPT, UR17, -0x1, UPT ;  /* 0xffffffff1100788c */ /* 0x000fe2000bf05270 */
[----:B------:R-:W-:Y:S01]  /*0630*/  SHF.R.S32.HI R6, RZ, 0x1f, R207 ;  /* 0x0000001fff067819 */ /* 0x000fe200000114cf */
[----:B------:R-:W-:Y:S01]  /*0640*/  USHF.R.S32.HI UR14, URZ, 0x1f, UR21 ;  /* 0x0000001f3f0e7899 */ /* 0x000fe20008011415 */
[----:B------:R-:W-:Y:S01]  /*0650*/  BSSY B0, `(.L_x_1649) ;  /* 0x0000039000007945 */ /* 0x000fe20003800000 */
[----:B------:R-:W-:Y:S01]  /*0660*/  ULDC UR8, c[0x0][0x2d0] ;  /* 0x0000b40000087ab9 */ /* 0x000fe20000000800 */
[----:B------:R-:W-:Y:S01]  /*0670*/  LEA.HI R6, R6, R207, RZ, 0x2 ;  /* 0x000000cf06067211 */ /* 0x000fe200078f10ff */
[----:B------:R-:W-:Y:S02]  /*0680*/  UIADD3 UR16, -UR21, UR16, URZ ;  /* 0x0000001015107290 */ /* 0x000fe4000fffe13f */
[----:B------:R-:W-:Y:S01]  /*0690*/  USHF.R.S32.HI UR13, URZ, 0x1f, UR24 ;  /* 0x0000001f3f0d7899 */ /* 0x000fe20008011418 */
[----:B------:R-:W-:Y:S01]  /*06a0*/  LOP3.LUT R0, R6, 0xfffffffc, RZ, 0xc0, !PT ;  /* 0xfffffffc06007812 */ /* 0x000fe200078ec0ff */
[----:B------:R-:W-:Y:S01]  /*06b0*/  ULDC UR11, c[0x0][0x270] ;  /* 0x00009c00000b7ab9 */ /* 0x000fe20000000800 */
[----:B------:R-:W-:Y:S01]  /*06c0*/  @!UP0 USHF.R.S32.HI UR12, URZ, 0x1f, UR10 ;  /* 0x0000001f3f0c8899 */ /* 0x000fe2000801140a */
[----:B------:R-:W-:Y:S01]  /*06d0*/  SHF.R.S32.HI R6, RZ, 0x2, R6 ;  /* 0x00000002ff067819 */ /* 0x000fe20000011406 */
[----:B------:R-:W-:Y:S01]  /*06e0*/  @!UP0 ULDC.64 UR4, c[0x0][0x290] ;  /* 0x0000a40000048ab9 */ /* 0x000fe20000000a00 */
[----:B------:R-:W-:Y:S01]  /*06f0*/  IMAD.IADD R207, R207, 0x1, -R0 ;  /* 0x00000001cfcf7824 */ /* 0x000fe200078e0a00 */
[----:B------:R-:W-:-:S02]  /*0700*/  @!UP0 UIMAD UR12, UR12, UR4, URZ ;  /* 0x000000040c0c82a4 */ /* 0x000fc4000f8e023f */
[----:B------:R-:W-:Y:S01]  /*0710*/  @!UP0 UIMAD.WIDE.U32 UR18, UR10, UR4, URZ ;  /* 0x000000040a1282a5 */ /* 0x000fe2000f8e003f */
[C---:B------:R-:W-:Y:S01]  /*0720*/  IMAD.SHL.U32 R2, R207.reuse, 0x8, RZ ;  /* 0x00000008cf027824 */ /* 0x040fe200078e00ff */
[----:B------:R-:W-:Y:S01]  /*0730*/  @!UP0 UIMAD UR12, UR10, UR5, UR12 ;  /* 0x000000050a0c82a4 */ /* 0x000fe2000f8e020c */
[----:B------:R-:W-:Y:S01]  /*0740*/  ISETP.NE.AND P2, PT, R207, RZ, PT ;  /* 0x000000ffcf00720c */ /* 0x000fe20003f45270 */
[----:B------:R-:W-:Y:S01]  /*0750*/  UIMAD UR11, UR10, UR11, UR24 ;  /* 0x0000000b0a0b72a4 */ /* 0x000fe2000f8e0218 */
[----:B------:R-:W-:Y:S01]  /*0760*/  ULDC.64 UR4, c[0x0][0x298] ;  /* 0x0000a60000047ab9 */ /* 0x000fe20000000a00 */
[--C-:B------:R-:W-:Y:S01]  /*0770*/  SHF.R.S32.HI R3, RZ, 0x1f, R2.reuse ;  /* 0x0000001fff037819 */ /* 0x100fe20000011402 */
[----:B------:R-:W-:Y:S01]  /*0780*/  UIMAD UR14, UR14, UR4, URZ ;  /* 0x000000040e0e72a4 */ /* 0x000fe2000f8e023f */
[----:B------:R-:W-:Y:S01]  /*0790*/  IMAD.U32 R0, RZ, RZ, UR4 ;  /* 0x00000004ff007e24 */ /* 0x000fe2000f8e00ff */
[----:B------:R-:W-:Y:S01]  /*07a0*/  @UP0 UIMAD.WIDE.U32 UR6, UR17, UR4, URZ ;  /* 0x00000004110602a5 */ /* 0x000fe2000f8e003f */
[----:B------:R-:W-:Y:S01]  /*07b0*/  ISETP.GE.AND P3, PT, R2, UR8, PT ;  /* 0x0000000802007c0c */ /* 0x000fe2000bf66270 */
[----:B------:R-:W-:Y:S01]  /*07c0*/  UIMAD UR14, UR21, UR5, UR14 ;  /* 0x00000005150e72a4 */ /* 0x000fe2000f8e020e */
[----:B------:R-:W-:Y:S01]  /*07d0*/  IMAD.WIDE.U32 R4, R0, UR21, R2 ;  /* 0x0000001500047c25 */ /* 0x000fe2000f8e0002 */
[----:B------:R-:W-:Y:S01]  /*07e0*/  @UP0 UIMAD UR17, UR17, UR5, UR7 ;  /* 0x00000005111102a4 */ /* 0x000fe2000f8e0207 */
[C---:B------:R-:W-:Y:S01]  /*07f0*/  ISETP.GE.OR P1, PT, R6.reuse, UR16, P3 ;  /* 0x0000001006007c0c */ /* 0x040fe20009f26670 */
[----:B------:R-:W-:Y:S01]  /*0800*/  @!UP0 UIADD3 UR17, UR19, UR12, URZ ;  /* 0x0000000c13118290 */ /* 0x000fe2000fffe03f */
[----:B------:R-:W-:Y:S01]  /*0810*/  ISETP.GE.OR P2, PT, R6, UR16, P2 ;  /* 0x0000001006007c0c */ /* 0x000fe20009746670 */
[----:B------:R-:W-:Y:S01]  /*0820*/  @UP0 UMOV UR20, UR6 ;  /* 0x0000000600140c82 */ /* 0x000fe20008000000 */
[----:B------:R-:W-:Y:S01]  /*0830*/  @!UP0 UMOV UR20, UR18 ;  /* 0x0000001200148c82 */ /* 0x000fe20008000000 */
[----:B------:R-:W-:Y:S01]  /*0840*/  IMAD.U32 R0, RZ, RZ, UR14 ;  /* 0x0000000eff007e24 */ /* 0x000fe2000f8e00ff */
[----:B------:R-:W-:Y:S01]  /*0850*/  IADD3 R10, P0, R4, UR20, RZ ;  /* 0x00000014040a7c10 */ /* 0x000fe2000ff1e0ff */
[----:B------:R-:W-:Y:S01]  /*0860*/  ULDC.64 UR6, c[0x0][0x2a0] ;  /* 0x0000a80000067ab9 */ /* 0x000fe20000000a00 */
[----:B------:R-:W-:Y:S01]  /*0870*/  ULDC UR9, c[0x0][0x2c4] ;  /* 0x0000b10000097ab9 */ /* 0x000fe20000000800 */
[----:B------:R-:W-:Y:S01]  /*0880*/  UIMAD UR13, UR13, UR6, URZ ;  /* 0x000000060d0d72a4 */ /* 0x000fe2000f8e023f */
[----:B------:R-:W-:Y:S01]  /*0890*/  IADD3.X R11, R5, UR17, R0, P0, !PT ;  /* 0x00000011050b7c10 */ /* 0x000fe200087fe400 */
[----:B------:R-:W-:Y:S01]  /*08a0*/  IMAD.U32 R8, RZ, RZ, UR6 ;  /* 0x00000006ff087e24 */ /* 0x000fe2000f8e00ff */
[----:B------:R-:W-:Y:S01]  /*08b0*/  UIMAD UR9, UR11, UR9, UR21 ;  /* 0x000000090b0972a4 */ /* 0x000fe2000f8e0215 */
[----:B------:R-:W-:Y:S01]  /*08c0*/  VIADD R5, R6, 0x20 ;  /* 0x0000002006057836 */ /* 0x000fe20000000000 */
[----:B------:R-:W-:Y:S01]  /*08d0*/  UIMAD UR7, UR24, UR7, UR13 ;  /* 0x00000007180772a4 */ /* 0x000fe2000f8e020d */
[----:B------:R-:W-:Y:S01]  /*08e0*/  IMAD.WIDE.U32 R8, R8, UR24, R10 ;  /* 0x0000001808087c25 */ /* 0x000fe2000f8e000a */
[----:B------:R-:W-:-:S02]  /*08f0*/  SHF.R.S32.HI R4, RZ, 0x1f, R6 ;  /* 0x0000001fff047819 */ /* 0x000fc40000011406 */
[----:B------:R-:W-:Y:S01]  /*0900*/  IADD3 R3, P0, R6, UR9, RZ ;  /* 0x0000000906037c10 */ /* 0x000fe2000ff1e0ff */
[----:B------:R-:W-:Y:S01]  /*0910*/  IMAD.U32 R0, RZ, RZ, UR9 ;  /* 0x00000009ff007e24 */ /* 0x000fe2000f8e00ff */
[----:B------:R-:W-:Y:S01]  /*0920*/  ISETP.GE.OR P3, PT, R5, UR16, P3 ;  /* 0x0000001005007c0c */ /* 0x000fe20009f66670 */
[----:B------:R-:W-:Y:S01]  /*0930*/  VIADD R11, R9, UR7 ;  /* 0x00000007090b7c36 */ /* 0x000fe20008000000 */
[----:B------:R-:W-:Y:S11]  /*0940*/  @P1 BRA `(.L_x_1650) ;  /* 0x0000000000241947 */ /* 0x000ff60003800000 */
        /* <DEDUP_REMOVED lines=8> */
[----:B------:R1:W-:Y:S02]  /*09d0*/  STG.E.128 desc[UR22][R14.64], RZ ;  /* 0x000000ff0e007986 */ /* 0x0003e4000c101d16 */
.L_x_1650:
[----:B------:R-:W-:Y:S05]  /*09e0*/  BSYNC B0 ;  /* 0x0000000000007941 */ /* 0x000fea0003800000 */
.L_x_1649:
[----:B------:R-:W-:Y:S04]  /*09f0*/  BSSY B0, `(.L_x_1651) ;  /* 0x000000d000007945 */ /* 0x000fe80003800000 */
[----:B------:R-:W-:Y:S05]  /*0a00*/  @P3 BRA `(.L_x_1652) ;  /* 0x00000000002c3947 */ /* 0x000fea0003800000 */
[----:B------:R-:W-:Y:S01]  /*0a10*/  IADD3 R6, P1, R6, 0x20, RZ ;  /* 0x0000002006067810 */ /* 0x000fe20007f3e0ff */
[----:B------:R-:W-:Y:S01]  /*0a20*/  ULDC.64 UR6, c[0x0][0x280] ;  /* 0x0000a00000067ab9 */ /* 0x000fe20000000a00 */
[----:B------:R-:W-:Y:S02]  /*0a30*/  MOV R9, R11 ;  /* 0x0000000b00097202 */ /* 0x000fe40000000f00 */
[----:B------:R-:W-:Y:S01]  /*0a40*/  IADD3.X R2, RZ, R4, RZ, P1, !PT ;  /* 0x00000004ff027210 */ /* 0x000fe20000ffe4ff */
[----:B------:R-:W-:-:S04]  /*0a50*/  IMAD.WIDE.U32 R8, R6, UR4, R8 ;  /* 0x0000000406087c25 */ /* 0x000fc8000f8e0008 */
[----:B------:R-:W-:-:S04]  /*0a60*/  IMAD R2, R2, UR4, RZ ;  /* 0x0000000402027c24 */ /* 0x000fc8000f8e02ff */
[----:B------:R-:W-:Y:S01]  /*0a70*/  IMAD R2, R6, UR5, R2 ;  /* 0x0000000506027c24 */ /* 0x000fe2000f8e0202 */
[----:B------:R-:W-:-:S04]  /*0a80*/  LEA R6, P1, R8, UR6, 0x1 ;  /* 0x0000000608067c11 */ /* 0x000fc8000f8208ff */
[----:B------:R-:W-:-:S04]  /*0a90*/  IADD3 R2, R9, R2, RZ ;  /* 0x0000000209027210 */ /* 0x000fc80007ffe0ff */
[----:B------:R-:W-:-:S05]  /*0aa0*/  LEA.HI.X R7, R8, UR7, R2, 0x1, P1 ;  /* 0x0000000708077c11 */ /* 0x000fca00088f0c02 */
[----:B------:R2:W-:Y:S02]  /*0ab0*/  STG.E.128 desc[UR22][R6.64], RZ ;  /* 0x000000ff06007986 */ /* 0x0005e4000c101d16 */
.L_x_1652:
[----:B------:R-:W-:Y:S05]  /*0ac0*/  BSYNC B0 ;  /* 0x0000000000007941 */ /* 0x000fea0003800000 */
.L_x_1651:
[----:B------:R-:W-:Y:S01]  /*0ad0*/  LEA.HI.X.SX32 R0, R0, R4, 0x1, P0 ;  /* 0x0000000400007211 */ /* 0x000fe200000f0eff */
[----:B------:R-:W-:Y:S01]  /*0ae0*/  ULDC.64 UR6, c[0x0][0x2b0] ;  /* 0x0000ac0000067ab9 */ /* 0x000fe20000000a00 */
[----:B------:R-:W-:Y:S02]  /*0af0*/  ISETP.GE.AND P0, PT, R5, UR16, PT ;  /* 0x0000001005007c0c */ /* 0x000fe4000bf06270 */
[----:B------:R-:W-:Y:S02]  /*0b00*/  LEA R2, P1, R3, UR6, 0x2 ;  /* 0x0000000603027c11 */ /* 0x000fe4000f8210ff */
[----:B------:R-:W-:Y:S02]  /*0b10*/  ISETP.NE.OR P0, PT, R207, RZ, P0 ;  /* 0x000000ffcf00720c */ /* 0x000fe40000705670 */
[----:B------:R-:W-:Y:S01]  /*0b20*/  LEA.HI.X R3, R3, UR7, R0, 0x2, P1 ;  /* 0x0000000703037c11 */ /* 0x000fe200088f1400 */
[----:B------:R-:W-:-:S05]  /*0b30*/  @!P2 IMAD.MOV.U32 R0, RZ, RZ, 0x7f800000 ;  /* 0x7f800000ff00a424 */ /* 0x000fca00078e00ff */
[----:B------:R3:W-:Y:S05]  /*0b40*/  @!P2 STG.E desc[UR22][R2.64], R0 ;  /* 0x000000000200a986 */ /* 0x0007ea000c101916 */
[----:B------:R-:W-:Y:S05]  /*0b50*/  @P0 EXIT ;  /* 0x000000000000094d */ /* 0x000fea0003800000 */
[----:B---3--:R-:W-:-:S05]  /*0b60*/  MOV R0, 0x7f800000 ;  /* 0x7f80000000007802 */ /* 0x008fca0000000f00 */
[----:B------:R-:W-:Y:S01]  /*0b70*/  STG.E desc[UR22][R2.64+0x80], R0 ;  /* 0x0000800002007986 */ /* 0x000fe2000c101916 */
[----:B------:R-:W-:Y:S05]  /*0b80*/  EXIT ;  /* 0x000000000000794d */ /* 0x000fea0003800000 */
.L_x_1648:
        /* <DEDUP_REMOVED lines=8> */
[----:B------:R-:W-:-:S04]  /*0c10*/  ULDC.64 UR4, c[0x0][0x370] ;  /* 0x0000dc0000047ab9 */ /* 0x000fc80000000a00 */
[----:B------:R-:W2:Y:S01]  /*0c20*/  @P0 LDG.E R2, desc[UR22][R2.64] ;  /* 0x0000001602020981 */ /* 0x000ea2000c1e1900 */
[----:B------:R-:W-:Y:S01]  /*0c30*/  ISETP.NE.U32.AND P1, PT, RZ, UR4, PT ;  /* 0x00000004ff007c0c */ /* 0x000fe2000bf25070 */
[----:B------:R-:W-:Y:S01]  /*0c40*/  UMOV UR6, UR10 ;  /* 0x0000000a00067c82 */ /* 0x000fe20008000000 */
[----:B------:R-:W-:Y:S02]  /*0c50*/  CS2R R222, SRZ ;  /* 0x0000000000de7805 */ /* 0x000fe4000001ff00 */
[----:B--2---:R-:W-:Y:S02]  /*0c60*/  @P0 R2UR UR6, R2 ;  /* 0x00000000020602ca */ /* 0x004fe400000e0000 */
[----:B------:R-:W-:Y:S02]  /*0c70*/  ISETP.NE.AND.EX P0, PT, RZ, UR5, PT, P1 ;  /* 0x00000005ff007c0c */ /* 0x000fe4000bf05310 */
[----:B------:R-:W-:-:S11]  /*0c80*/  PLOP3.LUT P1, PT, PT, PT, PT, 0x8, 0x0 ;  /* 0x000000000000781c */ /* 0x000fd60003f2e170 */
[----:B------:R-:W-:Y:S05]  /*0c90*/  @!P0 BRA `(.L_x_1653) ;  /* 0x00000000002c8947 */ /* 0x000fea0003800000 */
[----:B------:R-:W1:Y:S01]  /*0ca0*/  LDC.64 R2, c[0x0][0x378] ;  /* 0x0000de00ff027b82 */ /* 0x000e620000000a00 */
[----:B------:R-:W-:-:S06]  /*0cb0*/  USHF.R.S32.HI UR9, URZ, 0x1f, UR10 ;  /* 0x0000001f3f097899 */ /* 0x000fcc000801140a */
[C---:B-1----:R-:W-:Y:S02]  /*0cc0*/  IMAD R0, R2.reuse, UR9, RZ ;  /* 0x0000000902007c24 */ /* 0x042fe4000f8e02ff */
[----:B------:R-:W-:-:S04]  /*0cd0*/  IMAD.WIDE.U32 R4, R2, UR10, RZ ;  /* 0x0000000a02047c25 */ /* 0x000fc8000f8e00ff */
[----:B------:R-:W-:Y:S01]  /*0ce0*/  IMAD R0, R3, UR10, R0 ;  /* 0x0000000a03007c24 */ /* 0x000fe2000f8e0200 */
[----:B------:R-:W-:-:S03]  /*0cf0*/  LEA R222, P0, R4, UR4, 0x2 ;  /* 0x0000000404de7c11 */ /* 0x000fc6000f8010ff */
[----:B------:R-:W-:Y:S01]  /*0d00*/  IMAD.IADD R0, R5, 0x1, R0 ;  /* 0x0000000105007824 */ /* 0x000fe200078e0200 */
[----:B------:R-:W-:-:S04]  /*0d10*/  ISETP.NE.U32.AND P1, PT, R222, RZ, PT ;  /* 0x000000ffde00720c */ /* 0x000fc80003f25070 */
[----:B------:R-:W-:-:S04]  /*0d20*/  SHF.L.U64.HI R0, R4, 0x2, R0 ;  /* 0x0000000204007819 */ /* 0x000fc80000010200 */
[----:B------:R-:W-:-:S04]  /*0d30*/  IADD3.X R223, R0, UR5, RZ, P0, !PT ;  /* 0x0000000500df7c10 */ /* 0x000fc800087fe4ff */
[----:B------:R-:W-:-:S13]  /*0d40*/  ISETP.NE.AND.EX P1, PT, R223, RZ, PT, P1 ;  /* 0x000000ffdf00720c */ /* 0x000fda0003f25310 */
.L_x_1653:
[----:B------:R-:W-:Y:S05]  /*0d50*/  @!P1 BRA `(.L_x_1654) ;  /* 0x00000004005c9947 */ /* 0x000fea0003800000 */
[----:B------:R-:W1:Y:S01]  /*0d60*/  LDC R228, c[0x0][0x380] ;  /* 0x0000e000ffe47b82 */ /* 0x000e620000000800 */
[----:B------:R-:W-:Y:S01]  /*0d70*/  ULEA UR7, UR18, 0xffffff00, 0x8 ;  /* 0xffffff0012077891 */ /* 0x000fe2000f8e403f */
[----:B------:R-:W-:Y:S01]  /*0d80*/  ULDC.64 UR4, c[0x0][0x230] ;  /* 0x00008c0000047ab9 */ /* 0x000fe20000000a00 */
[----:B------:R-:W-:-:S04]  /*0d90*/  ULDC.64 UR12, c[0x0][0x248] ;  /* 0x00009200000c7ab9 */ /* 0x000fc80000000a00 */
[----:B------:R-:W-:-:S04]  /*0da0*/  MOV R0, UR7 ;  /* 0x0000000700007c02 */ /* 0x000fc80008000f00 */
[----:B------:R-:W-:Y:S02]  /*0db0*/  IABS R0, R0 ;  /* 0x0000000000007213 */ /* 0x000fe40000000000 */
[----:B-1----:R-:W-:-:S04]  /*0dc0*/  IABS R3, R228 ;  /* 0x000000e400037213 */ /* 0x002fc80000000000 */
        /* <DEDUP_REMOVED lines=17> */
[----:B------:R-:W-:-:S04]  /*0ee0*/  LOP3.LUT R0, R228, UR7, RZ, 0x3c, !PT ;  /* 0x00000007e4007c12 */ /* 0x000fc8000f8e3cff */
[----:B------:R-:W-:Y:S02]  /*0ef0*/  ISETP.GE.AND P0, PT, R0, RZ, PT ;  /* 0x000000ff0000720c */ /* 0x000fe40003f06270 */
[----:B------:R-:W1:Y:S05]  /*0f00*/  LDC R0, c[0x0][0x278] ;  /* 0x00009e00ff007b82 */ /* 0x000e6a0000000800 */
[----:B------:R-:W-:-:S06]  /*0f10*/  @P3 IADD3 R6, R6, 0x1, RZ ;  /* 0x0000000106063810 */ /* 0x000fcc0007ffe0ff */
[----:B------:R-:W-:Y:S01]  /*0f20*/  @!P0 IMAD.MOV R6, RZ, RZ, -R6 ;  /* 0x000000ffff068224 */ /* 0x000fe200078e0a06 */
[----:B------:R-:W-:-:S05]  /*0f30*/  @!P2 LOP3.LUT R6, RZ, R228, RZ, 0x33, !PT ;  /* 0x000000e4ff06a212 */ /* 0x000fca00078e33ff */
[----:B------:R-:W-:-:S06]  /*0f40*/  IMAD.WIDE R2, R6, 0x4, R222 ;  /* 0x0000000406027825 */ /* 0x000fcc00078e02de */
[----:B------:R2:W3:Y:S01]  /*0f50*/  LDG.E R3, desc[UR22][R2.64] ;  /* 0x0000001602037981 */ /* 0x0004e2000c1e1900 */
[----:B-1----:R-:W-:Y:S02]  /*0f60*/  IABS R5, R0 ;  /* 0x0000000000057213 */ /* 0x002fe40000000000 */
[----:B------:R-:W-:Y:S02]  /*0f70*/  IADD3 R6, -R6, RZ, RZ ;  /* 0x000000ff06067210 */ /* 0x000fe40007ffe1ff */
[----:B------:R-:W1:Y:S03]  /*0f80*/  I2F.RP R8, R5 ;  /* 0x0000000500087306 */ /* 0x000e660000209400 */
[----:B------:R-:W-:-:S05]  /*0f90*/  IMAD R228, R228, R6, UR7 ;  /* 0x00000007e4e47e24 */ /* 0x000fca000f8e0206 */
[----:B------:R-:W-:Y:S01]  /*0fa0*/  SHF.R.S32.HI R13, RZ, 0x1f, R228 ;  /* 0x0000001fff0d7819 */ /* 0x000fe200000114e4 */
[----:B-1----:R-:W1:Y:S01]  /*0fb0*/  MUFU.RCP R8, R8 ;  /* 0x0000000800087308 */ /* 0x002e620000001000 */
[----:B--2---:R-:W2:Y:S01]  /*0fc0*/  S2R R2, SR_CTAID.Z ;  /* 0x0000000000027919 */ /* 0x004ea20000002700 */
[----:B-1----:R-:W-:-:S06]  /*0fd0*/  IADD3 R8, R8, 0xffffffe, RZ ;  /* 0x0ffffffe08087810 */ /* 0x002fcc0007ffe0ff */
[----:B------:R-:W1:Y:S02]  /*0fe0*/  F2I.FTZ.U32.TRUNC.NTZ R9, R8 ;  /* 0x0000000800097305 */ /* 0x000e64000021f000 */
[----:B-1----:R-:W-:Y:S01]  /*0ff0*/  IMAD.MOV R4, RZ, RZ, -R9 ;  /* 0x000000ffff047224 */ /* 0x002fe200078e0a09 */
[----:B------:R-:W-:Y:S02]  /*1000*/  MOV R8, RZ ;  /* 0x000000ff00087202 */ /* 0x000fe40000000f00 */
[----:B--2---:R-:W-:Y:S01]  /*1010*/  IABS R2, R2 ;  /* 0x0000000200027213 */ /* 0x004fe20000000000 */
[----:B------:R-:W-:-:S04]  /*1020*/  IMAD R4, R4, R5, RZ ;  /* 0x0000000504047224 */ /* 0x000fc800078e02ff */
[----:B------:R-:W-:-:S04]  /*1030*/  IMAD.HI.U32 R4, R9, R4, R8 ;  /* 0x0000000409047227 */ /* 0x000fc800078e0008 */
[----:B------:R-:W-:-:S04]  /*1040*/  IMAD.MOV.U32 R7, RZ, RZ, R2 ;  /* 0x000000ffff077224 */ /* 0x000fc800078e0002 */
[----:B------:R-:W-:-:S05]  /*1050*/  IMAD.HI.U32 R2, R4, R7, RZ ;  /* 0x0000000704027227 */ /* 0x000fca00078e00ff */
[----:B------:R-:W-:-:S05]  /*1060*/  IADD3 R4, -R2, RZ, RZ ;  /* 0x000000ff02047210 */ /* 0x000fca0007ffe1ff */
[----:B------:R-:W-:-:S05]  /*1070*/  IMAD R4, R5, R4, R7 ;  /* 0x0000000405047224 */ /* 0x000fca00078e0207 */
[----:B------:R-:W-:-:S13]  /*1080*/  ISETP.GT.U32.AND P2, PT, R5, R4, PT ;  /* 0x000000040500720c */ /* 0x000fda0003f44070 */
[----:B------:R-:W-:Y:S02]  /*1090*/  @!P2 IMAD.IADD R4, R4, 0x1, -R5 ;  /* 0x000000010404a824 */ /* 0x000fe400078e0a05 */
[----:B------:R-:W-:Y:S01]  /*10a0*/  @!P2 VIADD R2, R2, 0x1 ;  /* 0x000000010202a836 */ /* 0x000fe20000000000 */
[----:B------:R-:W-:Y:S02]  /*10b0*/  ISETP.NE.AND P2, PT, R0, RZ, PT ;  /* 0x000000ff0000720c */ /* 0x000fe40003f45270 */
[----:B------:R-:W-:-:S13]  /*10c0*/  ISETP.GE.U32.AND P3, PT, R4, R5, PT ;  /* 0x000000050400720c */ /* 0x000fda0003f66070 */
[----:B------:R-:W-:-:S05]  /*10d0*/  @P3 IADD3 R2, R2, 0x1, RZ ;  /* 0x0000000102023810 */ /* 0x000fca0007ffe0ff */
[----:B------:R-:W-:Y:S02]  /*10e0*/  IMAD.MOV.U32 R20, RZ, RZ, R2 ;  /* 0x000000ffff147224 */ /* 0x000fe400078e0002 */
[----:B------:R-:W-:Y:S01]  /*10f0*/  IMAD R2, R13, UR12, RZ ;  /* 0x0000000c0d027c24 */ /* 0x000fe2000f8e02ff */
[----:B---3--:R-:W-:Y:S02]  /*1100*/  R2UR UR9, R3 ;  /* 0x00000000030972ca */ /* 0x008fe400000e0000 */
[----:B------:R-:W-:-:S04]  /*1110*/  LOP3.LUT R3, R0, UR24, RZ, 0x3c, !PT ;  /* 0x0000001800037c12 */ /* 0x000fc8000f8e3cff */
[----:B------:R-:W-:-:S07]  /*1120*/  ISETP.GE.AND P0, PT, R3, RZ, PT ;  /* 0x000000ff0300720c */ /* 0x000fce0003f06270 */
[----:B------:R-:W-:Y:S02]  /*1130*/  USHF.R.S32.HI UR8, URZ, 0x1f, UR9 ;  /* 0x0000001f3f087899 */ /* 0x000fe40008011409 */
[----:B------:R-:W-:Y:S02]  /*1140*/  UIMAD.WIDE.U32 UR14, UR9, UR4, URZ ;  /* 0x00000004090e72a5 */ /* 0x000fe4000f8e003f */
[----:B------:R-:W-:Y:S02]  /*1150*/  UIMAD UR6, UR8, UR4, URZ ;  /* 0x00000004080672a4 */ /* 0x000fe4000f8e023f */
[----:B------:R-:W-:Y:S02]  /*1160*/  @!P0 IADD3 R20, -R20, RZ, RZ ;  /* 0x000000ff14148210 */ /* 0x000fe40007ffe1ff */
[----:B------:R-:W-:Y:S01]  /*1170*/  UIMAD UR4, UR9, UR5, UR6 ;  /* 0x00000005090472a4 */ /* 0x000fe2000f8e0206 */
[----:B------:R-:W-:Y:S01]  /*1180*/  IMAD.U32 R4, RZ, RZ, UR14 ;  /* 0x0000000eff047e24 */ /* 0x000fe2000f8e00ff */
[----:B------:R-:W-:Y:S01]  /*1190*/  @!P2 LOP3.LUT R20, RZ, R0, RZ, 0x33, !PT ;  /* 0x00000000ff14a212 */ /* 0x000fe200078e33ff */
[----:B------:R-:W-:Y:S01]  /*11a0*/  IMAD R0, R228, UR13, R2 ;  /* 0x0000000de4007c24 */ /* 0x000fe2000f8e0202 */
[----:B------:R-:W-:Y:S01]  /*11b0*/  UIADD3 UR4, UR15, UR4, URZ ;  /* 0x000000040f047290 */ /* 0x000fe2000fffe03f */
[----:B------:R-:W-:Y:S01]  /*11c0*/  MOV R5, UR15 ;  /* 0x0000000f00057c02 */ /* 0x000fe20008000f00 */
[----:B------:R-:W-:Y:S01]  /*11d0*/  ULDC.64 UR6, c[0x0][0x260] ;  /* 0x0000980000067ab9 */ /* 0x000fe20000000a00 */
[----:B------:R-:W-:-:S02]  /*11e0*/  MOV R2, R4 ;  /* 0x0000000400027202 */ /* 0x000fc40000000f00 */
[----:B------:R-:W-:Y:S01]  /*11f0*/  SHF.R.S32.HI R12, RZ, 0x1f, R20 ;  /* 0x0000001fff0c7819 */ /* 0x000fe20000011414 */
[----:B------:R-:W-:Y:S01]  /*1200*/  IMAD.U32 R3, RZ, RZ, UR4 ;  /* 0x00000004ff037e24 */ /* 0x000fe2000f8e00ff */
[----:B------:R-:W-:Y:S02]  /*1210*/  ULDC.64 UR4, c[0x0][0x238] ;  /* 0x00008e0000047ab9 */ /* 0x000fe40000000a00 */
[----:B------:R-:W-:Y:S01]  /*1220*/  UIMAD UR8, UR8, UR4, URZ ;  /* 0x00000004080872a4 */ /* 0x000fe2000f8e023f */
[----:B------:R-:W-:Y:S01]  /*1230*/  IMAD.WIDE.U32 R2, R228, UR12, R2 ;  /* 0x0000000ce4027c25 */ /* 0x000fe2000f8e0002 */
[----:B------:R-:W-:Y:S02]  /*1240*/  UIMAD.WIDE.U32 UR28, UR9, UR4, URZ ;  /* 0x00000004091c72a5 */ /* 0x000fe4000f8e003f */
[----:B------:R-:W-:Y:S01]  /*1250*/  UIMAD UR5, UR9, UR5, UR8 ;  /* 0x00000005090572a4 */ /* 0x000fe2000f8e0208 */
[----:B------:R-:W-:Y:S02]  /*1260*/  IMAD.IADD R3, R3, 0x1, R0 ;  /* 0x0000000103037824 */ /* 0x000fe400078e0200 */
[----:B------:R-:W-:Y:S01]  /*1270*/  IMAD R0, R12, UR6, RZ ;  /* 0x000000060c007c24 */ /* 0x000fe2000f8e02ff */
[----:B------:R-:W-:Y:S01]  /*1280*/  UIADD3 UR26, UR29, UR5, URZ ;  /* 0x000000051d1a7290 */ /* 0x000fe2000fffe03f */
[----:B------:R-:W-:-:S04]  /*1290*/  IMAD.WIDE.U32 R8, R20, UR6, R2 ;  /* 0x0000000614087c25 */ /* 0x000fc8000f8e0002 */
[----:B------:R-:W-:-:S05]  /*12a0*/  IMAD R0, R20, UR7, R0 ;  /* 0x0000000714007c24 */ /* 0x000fca000f8e0200 */
[----:B------:R-:W-:Y:S01]  /*12b0*/  IADD3 R2, R9, R0, RZ ;  /* 0x0000000009027210 */ /* 0x000fe20007ffe0ff */
[----:B------:R-:W-:Y:S06]  /*12c0*/  BRA `(.L_x_1655) ;  /* 0x0000000400487947 */ /* 0x000fec0003800000 */
.L_x_1654:
[----:B------:R-:W1:Y:S01]  /*12d0*/  LDC R0, c[0x0][0x278] ;  /* 0x00009e00ff007b82 */ /* 0x000e620000000800 */
[----:B------:R-:W2:Y:S01]  /*12e0*/  S2R R2, SR_CTAID.Z ;  /* 0x0000000000027919 */ /* 0x000ea20000002700 */
[----:B------:R-:W-:Y:S02]  /*12f0*/  UISETP.NE.AND UP0, UPT, UR8, -0x1, UPT ;  /* 0xffffffff0800788c */ /* 0x000fe4000bf05270 */
[----:B------:R-:W-:-:S04]  /*1300*/  ULEA UR9, UR18, 0xffffff00, 0x8 ;  /* 0xffffff0012097891 */ /* 0x000fc8000f8e403f */
[----:B------:R-:W-:Y:S01]  /*1310*/  PLOP3.LUT P0, PT, PT, PT, UP0, 0x80, 0x0 ;  /* 0x000000000000781c */ /* 0x000fe20003f0f008 */
[----:B------:R-:W-:-:S04]  /*1320*/  USHF.R.S32.HI UR11, URZ, 0x1f, UR9 ;  /* 0x0000001f3f0b7899 */ /* 0x000fc80008011409 */
[----:B------:R-:W-:Y:S01]  /*1330*/  @UP0 UIADD3 UR5, UR7, UR8, URZ ;  /* 0x0000000807050290 */ /* 0x000fe2000fffe03f */
[----:B------:R-:W-:-:S03]  /*1340*/  @UP0 ULDC.64 UR12, c[0x0][0x248] ;  /* 0x00009200000c0ab9 */ /* 0x000fc60000000a00 */
[----:B------:R-:W-:Y:S02]  /*1350*/  @UP0 UIMAD.WIDE.U32 UR14, UR5, UR12, URZ ;  /* 0x0000000c050e02a5 */ /* 0x000fe4000f8e003f */
[----:B------:R-:W-:-:S04]  /*1360*/  @UP0 UIMAD UR5, UR5, UR13, URZ ;  /* 0x0000000d050502a4 */ /* 0x000fc8000f8e023f */
[----:B------:R-:W-:Y:S01]  /*1370*/  @UP0 UIADD3 UR5, UR15, UR5, URZ ;  /* 0x000000050f050290 */ /* 0x000fe2000fffe03f */
[----:B-1----:R-:W-:Y:S02]  /*1380*/  IABS R6, R0 ;  /* 0x0000000000067213 */ /* 0x002fe40000000000 */
[----:B------:R-:W-:Y:S02]  /*1390*/  ISETP.NE.AND P2, PT, R0, RZ, PT ;  /* 0x000000ff0000720c */ /* 0x000fe40003f45270 */
[----:B------:R-:W1:Y:S01]  /*13a0*/  I2F.RP R4, R6 ;  /* 0x0000000600047306 */ /* 0x000e620000209400 */
[----:B--2---:R-:W-:-:S07]  /*13b0*/  IABS R2, R2 ;  /* 0x0000000200027213 */ /* 0x004fce0000000000 */
[----:B-1----:R-:W1:Y:S02]  /*13c0*/  MUFU.RCP R4, R4 ;  /* 0x0000000400047308 */ /* 0x002e640000001000 */
[----:B-1----:R-:W-:-:S06]  /*13d0*/  VIADD R4, R4, 0xffffffe ;  /* 0x0ffffffe04047836 */ /* 0x002fcc0000000000 */
[----:B------:R-:W1:Y:S02]  /*13e0*/  F2I.FTZ.U32.TRUNC.NTZ R5, R4 ;  /* 0x0000000400057305 */ /* 0x000e64000021f000 */
[----:B-1----:R-:W-:Y:S01]  /*13f0*/  IMAD.MOV R3, RZ, RZ, -R5 ;  /* 0x000000ffff037224 */ /* 0x002fe200078e0a05 */
[----:B------:R-:W-:-:S03]  /*1400*/  MOV R4, RZ ;  /* 0x000000ff00047202 */ /* 0x000fc60000000f00 */
[----:B------:R-:W-:-:S04]  /*1410*/  IMAD R3, R3, R6, RZ ;  /* 0x0000000603037224 */ /* 0x000fc800078e02ff */
[----:B------:R-:W-:Y:S01]  /*1420*/  IMAD.HI.U32 R3, R5, R3, R4 ;  /* 0x0000000305037227 */ /* 0x000fe200078e0004 */
[----:B------:R-:W-:-:S04]  /*1430*/  LOP3.LUT R4, R0, UR24, RZ, 0x3c, !PT ;  /* 0x0000001800047c12 */ /* 0x000fc8000f8e3cff */
[----:B------:R-:W-:Y:S01]  /*1440*/  ISETP.GE.AND P3, PT, R4, RZ, PT ;  /* 0x000000ff0400720c */ /* 0x000fe20003f66270 */
[----:B------:R-:W-:-:S04]  /*1450*/  IMAD.HI.U32 R20, R3, R2, RZ ;  /* 0x0000000203147227 */ /* 0x000fc800078e00ff */
[----:B------:R-:W-:-:S04]  /*1460*/  IMAD.MOV R5, RZ, RZ, -R20 ;  /* 0x000000ffff057224 */ /* 0x000fc800078e0a14 */
[C---:B------:R-:W-:Y:S02]  /*1470*/  IMAD R5, R6.reuse, R5, R2 ;  /* 0x0000000506057224 */ /* 0x040fe400078e0202 */
[----:B------:R-:W1:Y:S03]  /*1480*/  LDC.64 R2, c[0x0][0x260] ;  /* 0x00009800ff027b82 */ /* 0x000e660000000a00 */
[----:B------:R-:W-:-:S13]  /*1490*/  ISETP.GT.U32.AND P5, PT, R6, R5, PT ;  /* 0x000000050600720c */ /* 0x000fda0003fa4070 */
[----:B------:R-:W-:Y:S01]  /*14a0*/  @!P5 IADD3 R5, R5, -R6, RZ ;  /* 0x800000060505d210 */ /* 0x000fe20007ffe0ff */
[----:B------:R-:W-:-:S03]  /*14b0*/  @!P5 VIADD R20, R20, 0x1 ;  /* 0x000000011414d836 */ /* 0x000fc60000000000 */
[----:B------:R-:W-:-:S13]  /*14c0*/  ISETP.GE.U32.AND P4, PT, R5, R6, PT ;  /* 0x000000060500720c */ /* 0x000fda0003f86070 */
[----:B------:R-:W-:Y:S01]  /*14d0*/  @P4 IADD3 R20, R20, 0x1, RZ ;  /* 0x0000000114144810 */ /* 0x000fe20007ffe0ff */
[----:B------:R-:W-:Y:S06]  /*14e0*/  @P0 BRA `(.L_x_1656) ;  /* 0x0000000000300947 */ /* 0x000fec0003800000 */
[----:B------:R-:W-:Y:S01]  /*14f0*/  USHF.R.S32.HI UR14, URZ, 0x1f, UR7 ;  /* 0x0000001f3f0e7899 */ /* 0x000fe20008011407 */
[----:B------:R-:W-:Y:S01]  /*1500*/  ULDC.64 UR12, c[0x0][0x248] ;  /* 0x00009200000c7ab9 */ /* 0x000fe20000000a00 */
[----:B------:R-:W-:Y:S02]  /*1510*/  USHF.R.S32.HI UR15, URZ, 0x1f, UR6 ;  /* 0x0000001f3f0f7899 */ /* 0x000fe40008011406 */
[----:B------:R-:W-:Y:S02]  /*1520*/  UIMAD UR14, UR14, UR12, URZ ;  /* 0x0000000c0e0e72a4 */ /* 0x000fe4000f8e023f */
[----:B------:R-:W-:Y:S02]  /*1530*/  UIMAD.WIDE.U32 UR26, UR7, UR12, URZ ;  /* 0x0000000c071a72a5 */ /* 0x000fe4000f8e003f */
[----:B------:R-:W-:Y:S01]  /*1540*/  UIMAD UR14, UR7, UR13, UR14 ;  /* 0x0000000d070e72a4 */ /* 0x000fe2000f8e020e */
[----:B------:R-:W-:Y:S02]  /*1550*/  ULDC.64 UR4, c[0x0][0x230] ;  /* 0x00008c0000047ab9 */ /* 0x000fe40000000a00 */
[----:B------:R-:W-:-:S02]  /*1560*/  UIMAD UR15, UR15, UR4, URZ ;  /* 0x000000040f0f72a4 */ /* 0x000fc4000f8e023f */
[----:B------:R-:W-:Y:S02]  /*1570*/  UIADD3 UR27, UR27, UR14, URZ ;  /* 0x0000000e1b1b7290 */ /* 0x000fe4000fffe03f */
[----:B------:R-:W-:Y:S02]  /*1580*/  UIMAD UR5, UR6, UR5, UR15 ;  /* 0x00000005060572a4 */ /* 0x000fe4000f8e020f */
[----:B------:R-:W-:-:S04]  /*1590*/  UIMAD.WIDE.U32 UR14, UR6, UR4, UR26 ;  /* 0x00000004060e72a5 */ /* 0x000fc8000f8e001a */
[----:B------:R-:W-:-:S12]  /*15a0*/  UIADD3 UR5, UR15, UR5, URZ ;  /* 0x000000050f057290 */ /* 0x000fd8000fffe03f */
.L_x_1656:
[----:B------:R-:W-:Y:S01]  /*15b0*/  UIMAD UR4, UR11, UR12, URZ ;  /* 0x0000000c0b0472a4 */ /* 0x000fe2000f8e023f */
[----:B------:R-:W-:Y:S01]  /*15c0*/  @!P3 IADD3 R20, -R20, RZ, RZ ;  /* 0x000000ff1414b210 */ /* 0x000fe20007ffe1ff */
[----:B------:R-:W-:Y:S01]  /*15d0*/  UMOV UR15, UR5 ;  /* 0x00000005000f7c82 */ /* 0x000fe20008000000 */
[----:B------:R-:W-:Y:S01]  /*15e0*/  @!P2 LOP3.LUT R20, RZ, R0, RZ, 0x33, !PT ;  /* 0x00000000ff14a212 */ /* 0x000fe200078e33ff */
[----:B------:R-:W-:Y:S01]  /*15f0*/  UIMAD.WIDE.U32 UR14, UR12, UR9, UR14 ;  /* 0x000000090c0e72a5 */ /* 0x000fe2000f8e000e */
[----:B------:R-:W-:Y:S01]  /*1600*/  MOV R228, UR9 ;  /* 0x0000000900e47c02 */ /* 0x000fe20008000f00 */
[----:B------:R-:W-:Y:S01]  /*1610*/  UIMAD UR4, UR13, UR9, UR4 ;  /* 0x000000090d0472a4 */ /* 0x000fe2000f8e0204 */
[----:B------:R-:W-:Y:S01]  /*1620*/  SHF.R.S32.HI R12, RZ, 0x1f, R20 ;  /* 0x0000001fff0c7819 */ /* 0x000fe20000011414 */
[----:B------:R-:W-:Y:S01]  /*1630*/  @UP0 UIADD3 UR8, UR7, UR8, URZ ;  /* 0x0000000807080290 */ /* 0x000fe2000fffe03f */
[----:B------:R-:W-:Y:S01]  /*1640*/  MOV R13, UR11 ;  /* 0x0000000b000d7c02 */ /* 0x000fe20008000f00 */
[----:B------:R-:W-:Y:S01]  /*1650*/  UIADD3 UR4, UR15, UR4, URZ ;  /* 0x000000040f047290 */ /* 0x000fe2000fffe03f */
[----:B------:R-:W-:Y:S01]  /*1660*/  MOV R5, UR15 ;  /* 0x0000000f00057c02 */ /* 0x000fe20008000f00 */
[----:B------:R-:W-:-:S02]  /*1670*/  IMAD.U32 R4, RZ, RZ, UR14 ;  /* 0x0000000eff047e24 */ /* 0x000fc4000f8e00ff */
[-C--:B-1----:R-:W-:Y:S02]  /*1680*/  IMAD R0, R12, R2.reuse, RZ ;  /* 0x000000020c007224 */ /* 0x082fe400078e02ff */
[----:B------:R-:W-:Y:S01]  /*1690*/  IMAD.U32 R5, RZ, RZ, UR4 ;  /* 0x00000004ff057e24 */ /* 0x000fe2000f8e00ff */
[----:B------:R-:W-:Y:S01]  /*16a0*/  @UP0 ULDC.64 UR4, c[0x0][0x250] ;  /* 0x0000940000040ab9 */ /* 0x000fe20000000a00 */
[C---:B------:R-:W-:Y:S01]  /*16b0*/  IMAD R0, R20.reuse, R3, R0 ;  /* 0x0000000314007224 */ /* 0x040fe200078e0200 */
[----:B------:R-:W-:Y:S01]  /*16c0*/  @UP0 UIMAD.WIDE.U32 UR28, UR8, UR4, URZ ;  /* 0x00000004081c02a5 */ /* 0x000fe2000f8e003f */
[----:B------:R-:W-:-:S03]  /*16d0*/  IMAD.WIDE.U32 R4, R20, R2, R4 ;  /* 0x0000000214047225 */ /* 0x000fc600078e0004 */
[----:B------:R-:W-:Y:S01]  /*16e0*/  @UP0 UIMAD UR26, UR8, UR5, UR29 ;  /* 0x00000005081a02a4 */ /* 0x000fe2000f8e021d */
[----:B------:R-:W-:Y:S01]  /*16f0*/  IMAD.IADD R2, R5, 0x1, R0 ;  /* 0x0000000105027824 */ /* 0x000fe200078e0200 */
[----:B------:R-:W-:Y:S01]  /*1700*/  MOV R8, R4 ;  /* 0x0000000400087202 */ /* 0x000fe20000000f00 */
[----:B------:R-:W-:Y:S09]  /*1710*/  @P0 BRA `(.L_x_1655) ;  /* 0x0000000000340947 */ /* 0x000ff20003800000 */
[----:B------:R-:W-:Y:S01]  /*1720*/  USHF.R.S32.HI UR8, URZ, 0x1f, UR7 ;  /* 0x0000001f3f087899 */ /* 0x000fe20008011407 */
[----:B------:R-:W-:-:S03]  /*1730*/  ULDC.64 UR4, c[0x0][0x250] ;  /* 0x0000940000047ab9 */ /* 0x000fc60000000a00 */
[----:B------:R-:W-:Y:S02]  /*1740*/  UIMAD UR8, UR8, UR4, URZ ;  /* 0x00000004080872a4 */ /* 0x000fe4000f8e023f */
[----:B------:R-:W-:Y:S02]  /*1750*/  UIMAD.WIDE.U32 UR14, UR7, UR4, URZ ;  /* 0x00000004070e72a5 */ /* 0x000fe4000f8e003f */
[----:B------:R-:W-:Y:S02]  /*1760*/  UIMAD UR8, UR7, UR5, UR8 ;  /* 0x00000005070872a4 */ /* 0x000fe4000f8e0208 */
[----:B------:R-:W-:Y:S01]  /*1770*/  USHF.R.S32.HI UR7, URZ, 0x1f, UR6 ;  /* 0x0000001f3f077899 */ /* 0x000fe20008011406 */
[----:B------:R-:W-:Y:S01]  /*1780*/  ULDC.64 UR4, c[0x0][0x238] ;  /* 0x00008e0000047ab9 */ /* 0x000fe20000000a00 */
[----:B------:R-:W-:Y:S02]  /*1790*/  UIADD3 UR9, UR15, UR8, URZ ;  /* 0x000000080f097290 */ /* 0x000fe4000fffe03f */
[----:B------:R-:W-:Y:S01]  /*17a0*/  UIMAD UR7, UR7, UR4, URZ ;  /* 0x00000004070772a4 */ /* 0x000fe2000f8e023f */
[----:B------:R-:W-:-:S03]  /*17b0*/  UMOV UR8, UR14 ;  /* 0x0000000e00087c82 */ /* 0x000fc60008000000 */
[----:B------:R-:W-:Y:S02]  /*17c0*/  UIMAD UR5, UR6, UR5, UR7 ;  /* 0x00000005060572a4 */ /* 0x000fe4000f8e0207 */
[----:B------:R-:W-:-:S04]  /*17d0*/  UIMAD.WIDE.U32 UR28, UR6, UR4, UR8 ;  /* 0x00000004061c72a5 */ /* 0x000fc8000f8e0008 */
[----:B------:R-:W-:-:S12]  /*17e0*/  UIADD3 UR26, UR29, UR5, URZ ;  /* 0x000000051d1a7290 */ /* 0x000fd8000fffe03f */
.L_x_1655:
[----:B------:R-:W-:Y:S01]  /*17f0*/  UISETP.NE.AND UP0, UPT, UR17, -0x1, UPT ;  /* 0xffffffff1100788c */ /* 0x000fe2000bf05270 */
[----:B------:R-:W-:Y:S01]  /*1800*/  SHF.R.S32.HI R7, RZ, 0x1f, R207 ;  /* 0x0000001fff077819 */ /* 0x000fe200000114cf */
[----:B------:R-:W1:Y:S01]  /*1810*/  S2R R24, SR_CTAID.X ;  /* 0x0000000000187919 */ /* 0x000e620000002500 */
[----:B------:R-:W-:Y:S01]  /*1820*/  UIADD3 UR25, -UR21, UR16, URZ ;  /* 0x0000001015197290 */ /* 0x000fe2000fffe13f */
[----:B------:R-:W-:Y:S01]  /*1830*/  BSSY B0, `(.L_x_1657) ;  /* 0x0000050000007945 */ /* 0x000fe20003800000 */
[CC--:B------:R-:W-:Y:S01]  /*1840*/  LEA.HI R220, R7.reuse, R207.reuse, RZ, 0x2 ;  /* 0x000000cf07dc7211 */ /* 0x0c0fe200078f10ff */
[----:B------:R-:W-:Y:S01]  /*1850*/  USHF.R.S32.HI UR11, URZ, 0x1f, UR24 ;  /* 0x0000001f3f0b7899 */ /* 0x000fe20008011418 */
[-C--:B------:R-:W-:Y:S01]  /*1860*/  LEA.HI R3, R7, R207.reuse, RZ, 0x3 ;  /* 0x000000cf07037211 */ /* 0x080fe200078f18ff */
[----:B------:R-:W-:Y:S01]  /*1870*/  ULDC.64 UR14, c[0x0][0x258] ;  /* 0x00009600000e7ab9 */ /* 0x000fe20000000a00 */
[----:B------:R-:W-:Y:S01]  /*1880*/  LOP3.LUT R227, R220, 0xfffffffc, RZ, 0xc0, !PT ;  /* 0xfffffffcdce37812 */ /* 0x000fe200078ec0ff */
[----:B------:R-:W-:Y:S01]  /*1890*/  ULDC.64 UR8, c[0x0][0x268] ;  /* 0x00009a0000087ab9 */ /* 0x000fe20000000a00 */
[----:B------:R-:W-:Y:S01]  /*18a0*/  SHF.R.S32.HI R6, RZ, 0x3, R3 ;  /* 0x00000003ff067819 */ /* 0x000fe20000011403 */
[----:B------:R-:W-:Y:S01]  /*18b0*/  @!UP0 USHF.R.S32.HI UR29, URZ, 0x1f, UR10 ;  /* 0x0000001f3f1d8899 */ /* 0x000fe2000801140a */
[----:B------:R-:W-:Y:S01]  /*18c0*/  SHF.R.S32.HI R18, RZ, 0x2, R220 ;  /* 0x00000002ff127819 */ /* 0x000fe200000114dc */
[----:B------:R-:W-:Y:S01]  /*18d0*/  @!UP0 ULDC.64 UR4, c[0x0][0x228] ;  /* 0x00008a0000048ab9 */ /* 0x000fe20000000a00 */
[----:B------:R-:W-:Y:S01]  /*18e0*/  IMAD.IADD R227, R207, 0x1, -R227 ;  /* 0x00000001cfe37824 */ /* 0x000fe200078e0ae3 */
[----:B------:R-:W-:Y:S01]  /*18f0*/  @!UP0 UIMAD UR29, UR29, UR4, URZ ;  /* 0x000000041d1d82a4 */ /* 0x000fe2000f8e023f */
[----:B------:R-:W-:Y:S01]  /*1900*/  IMAD.SHL.U32 R0, R6, 0x40, RZ ;  /* 0x0000004006007824 */ /* 0x000fe200078e00ff */
[----:B------:R-:W-:Y:S01]  /*1910*/  @!UP0 UIMAD.WIDE.U32 UR32, UR10, UR4, URZ ;  /* 0x000000040a2082a5 */ /* 0x000fe2000f8e003f */
[----:B------:R-:W2:Y:S01]  /*1920*/  S2UR UR4, SR_CgaCtaId ;  /* 0x00000000000479c3 */ /* 0x000ea20000008800 */
[----:B------:R-:W-:Y:S01]  /*1930*/  LEA.HI R220, R220, R18, RZ, 0x1 ;  /* 0x00000012dcdc7211 */ /* 0x000fe200078f08ff */
[----:B------:R-:W-:Y:S01]  /*1940*/  IMAD.SHL.U32 R227, R227, 0x8, RZ ;  /* 0x00000008e3e37824 */ /* 0x000fe200078e00ff */
[----:B------:R-:W-:Y:S01]  /*1950*/  LOP3.LUT R0, R0, 0xc0, RZ, 0xc0, !PT ;  /* 0x000000c000007812 */ /* 0x000fe200078ec0ff */
[----:B------:R-:W-:Y:S01]  /*1960*/  @UP0 ULDC.64 UR6, c[0x0][0x240] ;  /* 0x0000900000060ab9 */ /* 0x000fe20000000a00 */
[----:B------:R-:W-:Y:S01]  /*1970*/  LEA.HI R17, R7, R207, RZ, 0x5 ;  /* 0x000000cf07117211 */ /* 0x000fe200078f28ff */
[----:B------:R-:W-:Y:S01]  /*1980*/  @UP0 UIMAD.WIDE.U32 UR30, UR17, UR6, URZ ;  /* 0x00000006111e02a5 */ /* 0x000fe2000f8e003f */
[----:B------:R-:W-:Y:S01]  /*1990*/  LOP3.LUT R220, R220, 0x7fffffe, RZ, 0xc0, !PT ;  /* 0x07fffffedcdc7812 */ /* 0x000fe200078ec0ff */
[----:B------:R-:W-:Y:S01]  /*19a0*/  @!UP0 UIMAD UR29, UR10, UR5, UR29 ;  /* 0x000000050a1d82a4 */ /* 0x000fe2000f8e021d */
[----:B------:R-:W-:Y:S01]  /*19b0*/  LOP3.LUT R4, R0, 0x18, R227, 0xf8, !PT ;  /* 0x0000001800047812 */ /* 0x000fe200078ef8e3 */
[----:B------:R-:W-:Y:S01]  /*19c0*/  @UP0 UIMAD UR27, UR17, UR7, UR31 ;  /* 0x00000007111b02a4 */ /* 0x000fe2000f8e021f */
[----:B------:R-:W-:Y:S01]  /*19d0*/  SHF.R.S32.HI R5, RZ, 0x5, R17 ;  /* 0x00000005ff057819 */ /* 0x000fe20000011411 */
[----:B------:R-:W-:Y:S01]  /*19e0*/  IMAD.IADD R220, R18, 0x1, -R220 ;  /* 0x0000000112dc7824 */ /* 0x000fe200078e0adc */
[----:B------:R-:W-:Y:S01]  /*19f0*/  SHF.R.U32.HI R0, RZ, 0x3, R0 ;  /* 0x00000003ff007819 */ /* 0x000fe20000011600 */
[----:B------:R-:W-:Y:S01]  /*1a00*/  @!UP0 UIADD3 UR27, UR33, UR29, URZ ;  /* 0x0000001d211b8290 */ /* 0x000fe2000fffe03f */
[----:B------:R-:W-:Y:S01]  /*1a10*/  IADD3 R22, P2, R227, UR28, RZ ;  /* 0x0000001ce3167c10 */ /* 0x000fe2000ff5e0ff */
[----:B------:R-:W-:Y:S01]  /*1a20*/  IMAD R220, R5, 0x8, R220 ;  /* 0x0000000805dc7824 */ /* 0x000fe200078e02dc */
[----:B------:R-:W-:Y:S01]  /*1a30*/  LOP3.LUT R0, R4, R0, RZ, 0x3c, !PT ;  /* 0x0000000004007212 */ /* 0x000fe200078e3cff */
[----:B------:R-:W-:Y:S01]  /*1a40*/  @!UP0 UMOV UR30, UR32 ;  /* 0x00000020001e8c82 */ /* 0x000fe20008000000 */
[----:B------:R-:W-:Y:S01]  /*1a50*/  UMOV UR5, 0x400 ;  /* 0x0000040000057882 */ /* 0x000fe20000000000 */
[----:B------:R-:W-:Y:S01]  /*1a60*/  IADD3 R26, P0, R227, UR30, RZ ;  /* 0x0000001ee31a7c10 */ /* 0x000fe2000ff1e0ff */
[----:B------:R-:W-:Y:S01]  /*1a70*/  UIADD3 UR6, UR18, -0x1, URZ ;  /* 0xffffffff12067890 */ /* 0x000fe2000fffe03f */
[----:B------:R-:W-:Y:S01]  /*1a80*/  IMAD.U32 R220, R220, 0x20, R0 ;  /* 0x00000020dcdc7824 */ /* 0x000fe200078e0000 */
[----:B------:R-:W-:Y:S01]  /*1a90*/  SHF.R.S32.HI R0, RZ, 0x1f, R227 ;  /* 0x0000001fff007819 */ /* 0x000fe200000114e3 */
[----:B--2---:R-:W-:Y:S01]  /*1aa0*/  ULEA UR4, UR4, UR5, 0x18 ;  /* 0x0000000504047291 */ /* 0x004fe2000f8ec03f */
[----:B------:R-:W-:Y:S01]  /*1ab0*/  IMAD.U32 R14, RZ, RZ, UR14 ;  /* 0x0000000eff0e7e24 */ /* 0x000fe2000f8e00ff */
[----:B------:R-:W-:Y:S01]  /*1ac0*/  UIMAD UR5, UR11, UR14, URZ ;  /* 0x0000000e0b0572a4 */ /* 0x000fe2000f8e023f */
[----:B------:R-:W-:Y:S01]  /*1ad0*/  IADD3.X R27, R0, UR27, RZ, P0, !PT ;  /* 0x0000001b001b7c10 */ /* 0x000fe200087fe4ff */
[----:B------:R-:W-:Y:S01]  /*1ae0*/  IMAD R12, R12, UR8, RZ ;  /* 0x000000080c0c7c24 */ /* 0x000fe2000f8e02ff */
[----:B------:R-:W-:Y:S01]  /*1af0*/  ISETP.GE.AND P0, PT, R18, UR25, PT ;  /* 0x0000001912007c0c */ /* 0x000fe2000bf06270 */
[----:B------:R-:W-:Y:S01]  /*1b00*/  UIMAD UR15, UR24, UR15, UR5 ;  /* 0x0000000f180f72a4 */ /* 0x000fe2000f8e0205 */
[----:B------:R-:W-:Y:S01]  /*1b10*/  IADD3.X R23, R0, UR26, RZ, P2, !PT ;  /* 0x0000001a00177c10 */ /* 0x000fe200097fe4ff */
[----:B------:R-:W-:Y:S01]  /*1b20*/  USHF.L.U32 UR7, UR6, 0x8, URZ ;  /* 0x0000000806077899 */ /* 0x000fe2000800063f */
[----:B------:R-:W-:Y:S01]  /*1b30*/  IMAD.WIDE.U32 R14, R14, UR24, R26 ;  /* 0x000000180e0e7c25 */ /* 0x000fe2000f8e001a */
[----:B------:R-:W-:-:S02]  /*1b40*/  SHF.R.S32.HI R19, RZ, 0x1f, R18 ;  /* 0x0000001fff137819 */ /* 0x000fc40000011412 */
[----:B------:R-:W-:Y:S01]  /*1b50*/  IADD3 R8, P3, R227, R8, RZ ;  /* 0x00000008e3087210 */ /* 0x000fe20007f7e0ff */
[----:B------:R-:W-:Y:S01]  /*1b60*/  VIADD R11, R18, 0x20 ;  /* 0x00000020120b7836 */ /* 0x000fe20000000000 */
[----:B------:R-:W-:Y:S01]  /*1b70*/  UIADD3 UR5, -UR7, UR19, URZ ;  /* 0x0000001307057290 */ /* 0x000fe2000fffe13f */
[----:B------:R-:W-:Y:S01]  /*1b80*/  IMAD R12, R20, UR9, R12 ;  /* 0x00000009140c7c24 */ /* 0x000fe2000f8e020c */
[----:B------:R-:W-:Y:S01]  /*1b90*/  LEA R220, R220, UR4, 0x1 ;  /* 0x00000004dcdc7c11 */ /* 0x000fe2000f8e08ff */
[----:B------:R-:W-:Y:S01]  /*1ba0*/  IMAD.WIDE.U32 R20, R20, UR8, R22 ;  /* 0x0000000814147c25 */ /* 0x000fe2000f8e0016 */
[----:B------:R-:W-:-:S03]  /*1bb0*/  ISETP.GE.AND P2, PT, R11, UR25, PT ;  /* 0x000000190b007c0c */ /* 0x000fc6000bf46270 */
[----:B------:R-:W-:Y:S02]  /*1bc0*/  VIADD R23, R15, UR15 ;  /* 0x0000000f0f177c36 */ /* 0x000fe40008000000 */
[----:B-1----:R-:W-:-:S04]  /*1bd0*/  IMAD.WIDE R24, R24, 0x40, R18 ;  /* 0x0000004018187825 */ /* 0x002fc800078e0212 */
[----:B------:R-:W-:Y:S01]  /*1be0*/  IMAD.X R9, R0, 0x1, R2, P3 ;  /* 0x0000000100097824 */ /* 0x000fe200018e0602 */
        /* <DEDUP_REMOVED lines=20> */
.L_x_1658:
[----:B------:R-:W-:Y:S05]  /*1d30*/  BSYNC B0 ;  /* 0x0000000000007941 */ /* 0x000fea0003800000 */
.L_x_1657:
        /* <DEDUP_REMOVED lines=21> */
.L_x_1660:
[----:B------:R-:W-:Y:S05]  /*1e90*/  BSYNC B0 ;  /* 0x0000000000007941 */ /* 0x000fea0003800000 */
.L_x_1659:
[C---:B------:R-:W-:Y:S01]  /*1ea0*/  ISETP.GE.AND P5, PT, R18.reuse, UR5, PT ;  /* 0x0000000512007c0c */ /* 0x040fe2000bfa6270 */
[----:B------:R-:W-:Y:S01]  /*1eb0*/  IMAD R182, R19, UR12, RZ ;  /* 0x0000000c13b67c24 */ /* 0x000fe2000f8e02ff */
[C---:B------:R-:W-:Y:S01]  /*1ec0*/  IADD3 R14, R18.reuse, 0x80, RZ ;  /* 0x00000080120e7810 */ /* 0x040fe20007ffe0ff */
[C---:B------:R-:W-:Y:S01]  /*1ed0*/  VIADD R16, R18.reuse, 0x40 ;  /* 0x0000004012107836 */ /* 0x040fe20000000000 */
[----:B------:R-:W-:Y:S01]  /*1ee0*/  BSSY B0, `(.L_x_1661) ;  /* 0x000001a000007945 */ /* 0x000fe20003800000 */
[C---:B------:R-:W-:Y:S01]  /*1ef0*/  VIADD R15, R18.reuse, 0x60 ;  /* 0x00000060120f7836 */ /* 0x040fe20000000000 */
[C---:B------:R-:W-:Y:S01]  /*1f00*/  IADD3 R228, P0, R18.reuse, R228, RZ ;  /* 0x000000e412e47210 */ /* 0x040fe20007f1e0ff */
[C---:B------:R-:W-:Y:S01]  /*1f10*/  IMAD R182, R18.reuse, UR13, R182 ;  /* 0x0000000d12b67c24 */ /* 0x040fe2000f8e02b6 */
[----:B------:R-:W-:Y:S01]  /*1f20*/  ISETP.GE.AND P4, PT, R11, UR5, PT ;  /* 0x000000050b007c0c */ /* 0x000fe2000bf86270 */
[----:B------:R-:W-:Y:S01]  /*1f30*/  IMAD.WIDE.U32 R8, R18, UR12, R8 ;  /* 0x0000000c12087c25 */ /* 0x000fe2000f8e0008 */
[----:B------:R-:W-:-:S02]  /*1f40*/  ISETP.GE.AND P3, PT, R16, UR5, PT ;  /* 0x0000000510007c0c */ /* 0x000fc4000bf66270 */
[----:B------:R-:W-:Y:S01]  /*1f50*/  ISETP.GE.AND P2, PT, R15, UR5, PT ;  /* 0x000000050f007c0c */ /* 0x000fe2000bf46270 */
[----:B------:R-:W-:Y:S01]  /*1f60*/  VIADD R2, R18, 0xa0 ;  /* 0x000000a012027836 */ /* 0x000fe20000000000 */
[----:B------:R-:W-:Y:S01]  /*1f70*/  ISETP.GE.AND P6, PT, R14, UR5, PT ;  /* 0x000000050e007c0c */ /* 0x000fe2000bfc6270 */
[----:B------:R-:W-:Y:S01]  /*1f80*/  IMAD.MOV.U32 R183, RZ, RZ, R8 ;  /* 0x000000ffffb77224 */ /* 0x000fe200078e0008 */
[----:B------:R-:W-:Y:S01]  /*1f90*/  IADD3 R182, R9, R182, RZ ;  /* 0x000000b609b67210 */ /* 0x000fe20007ffe0ff */
[----:B------:R-:W-:Y:S10]  /*1fa0*/  @P5 BRA `(.L_x_1662) ;  /* 0x0000000000345947 */ /* 0x000ff40003800000 */
        /* <DEDUP_REMOVED lines=13> */
.L_x_1662:
[----:B------:R-:W-:Y:S05]  /*2080*/  BSYNC B0 ;  /* 0x0000000000007941 */ /* 0x000fea0003800000 */
.L_x_1661:
[----:B------:R-:W-:Y:S01]  /*2090*/  USHF.L.U64.HI UR14, UR12, 0x5, UR13 ;  /* 0x000000050c0e7899 */ /* 0x000fe2000801020d */
[----:B------:R-:W-:Y:S01]  /*20a0*/  BSSY B0, `(.L_x_1663) ;  /* 0x0000012000007945 */ /* 0x000fe20003800000 */
[----:B------:R-:W-:Y:S01]  /*20b0*/  USHF.L.U32 UR15, UR12, 0x5, URZ ;  /* 0x000000050c0f7899 */ /* 0x000fe2000800063f */
[----:B------:R-:W-:Y:S02]  /*20c0*/  ISETP.GE.AND P5, PT, R2, UR5, PT ;  /* 0x0000000502007c0c */ /* 0x000fe4000bfa6270 */
[----:B------:R-:W-:Y:S01]  /*20d0*/  IADD3 R0, R18, 0xc0, RZ ;  /* 0x000000c012007810 */ /* 0x000fe20007ffe0ff */
[----:B------:R-:W-:Y:S05]  /*20e0*/  @P4 BRA `(.L_x_1664) ;  /* 0x0000000000344947 */ /* 0x000fea0003800000 */
[----:B------:R-:W-:Y:S02]  /*20f0*/  ULDC UR8, c[0x0][0x2d0] ;  /* 0x0000b40000087ab9 */ /* 0x000fe40000000800 */
[----:B------:R-:W-:-:S13]  /*2100*/  ISETP.GE.AND P4, PT, R227, UR8, PT ;  /* 0x00000008e3007c0c */ /* 0x000fda000bf86270 */
[----:B------:R1:W-:Y:S01]  /*2110*/  @P4 STS.128 [R220+0x1800], RZ ;  /* 0x001800ffdc004388 */ /* 0x0003e20000000c00 */
[----:B------:R-:W-:Y:S05]  /*2120*/  @P4 BRA `(.L_x_1664) ;  /* 0x0000000000244947 */ /* 0x000fea0003800000 */
[----:B-1----:R-:W-:Y:S01]  /*2130*/  IADD3 R8, P4, R183, UR15, RZ ;  /* 0x0000000fb7087c10 */ /* 0x002fe2000ff9e0ff */
[----:B------:R-:W-:-:S03]  /*2140*/  ULDC.64 UR8, c[0x0][0x218] ;  /* 0x0000860000087ab9 */ /* 0x000fc60000000a00 */
[----:B------:R-:W-:Y:S02]  /*2150*/  IADD3.X R4, R182, UR14, RZ, P4, !PT ;  /* 0x0000000eb6047c10 */ /* 0x000fe4000a7fe4ff */
[----:B----4-:R-:W-:-:S04]  /*2160*/  LEA R22, P4, R8, UR8, 0x1 ;  /* 0x0000000808167c11 */ /* 0x010fc8000f8808ff */
[----:B------:R-:W-:-:S05]  /*2170*/  LEA.HI.X R23, R8, UR9, R4, 0x1, P4 ;  /* 0x0000000908177c11 */ /* 0x000fca000a0f0c04 */
[----:B------:R-:W-:Y:S01]  /*2180*/  @!PT LDS RZ, [RZ] ;  /* 0x00000000fffff984 */ /* 0x000fe20000000800 */
[----:B------:R-:W-:Y:S01]  /*2190*/  @!PT LDS RZ, [RZ] ;  /* 0x00000000fffff984 */ /* 0x000fe20000000800 */
[----:B------:R-:W-:Y:S01]  /*21a0*/  @!PT LDS RZ, [RZ] ;  /* 0x00000000fffff984 */ /* 0x000fe20000000800 */
[----:B------:R1:W-:Y:S04]  /*21b0*/  LDGSTS.E.BYPASS.LTC128B.128 [R220+0x1800], desc[UR22][R22.64] ;  /* 0x0180000016dc7fae */ /* 0x0003e8000b901d56 */
.L_x_1664:
[----:B------:R-:W-:Y:S05]  /*21c0*/  BSYNC B0 ;  /* 0x0000000000007941 */ /* 0x000fea0003800000 */
.L_x_1663:
[----:B------:R-:W-:Y:S01]  /*21d0*/  BSSY B0, `(.L_x_1665) ;  /* 0x0000014000007945 */ /* 0x000fe20003800000 */
[----:B------:R-:W-:Y:S02]  /*21e0*/  ISETP.GE.AND P4, PT, R0, UR5, PT ;  /* 0x0000000500007c0c */ /* 0x000fe4000bf86270 */
[----:B------:R-:W-:Y:S01]  /*21f0*/  IADD3 R4, R18, 0xe0, RZ ;  /* 0x000000e012047810 */ /* 0x000fe20007ffe0ff */
[----:B------:R-:W-:Y:S05]  /*2200*/  @P3 BRA `(.L_x_1666) ;  /* 0x0000000000403947 */ /* 0x000fea0003800000 */
[----:B------:R-:W-:Y:S02]  /*2210*/  ULDC UR8, c[0x0][0x2d0] ;  /* 0x0000b40000087ab9 */ /* 0x000fe40000000800 */
[----:B------:R-:W-:-:S13]  /*2220*/  ISETP.GE.AND P3, PT, R227, UR8, PT ;  /* 0x00000008e3007c0c */ /* 0x000fda000bf66270 */
[----:B------:R1:W-:Y:S01]  /*2230*/  @P3 STS.128 [R220+0x2000], RZ ;  /* 0x002000ffdc003388 */ /* 0x0003e20000000c00 */
[----:B------:R-:W-:Y:S05]  /*2240*/  @P3 BRA `(.L_x_1666) ;  /* 0x0000000000303947 */ /* 0x000fea0003800000 */
[----:B------:R-:W-:Y:S01]  /*2250*/  IMAD.U32 R10, RZ, RZ, UR12 ;  /* 0x0000000cff0a7e24 */ /* 0x000fe2000f8e00ff */
[----:B------:R-:W-:Y:S01]  /*2260*/  ULDC.64 UR8, c[0x0][0x218] ;  /* 0x0000860000087ab9 */ /* 0x000fe20000000a00 */
[----:B-1----:R-:W-:Y:S02]  /*2270*/  IMAD.U32 R9, RZ, RZ, UR12 ;  /* 0x0000000cff097e24 */ /* 0x002fe4000f8e00ff */
[----:B------:R-:W-:Y:S01]  /*2280*/  IMAD.U32 R8, RZ, RZ, UR13 ;  /* 0x0000000dff087e24 */ /* 0x000fe2000f8e00ff */
[----:B------:R-:W-:-:S04]  /*2290*/  LEA R10, P3, R10, R183, 0x6 ;  /* 0x000000b70a0a7211 */ /* 0x000fc800078630ff */
[----:B------:R-:W-:Y:S02]  /*22a0*/  LEA.HI.X R8, R9, R182, R8, 0x6, P3 ;  /* 0x000000b609087211 */ /* 0x000fe400018f3408 */
[----:B----4-:R-:W-:-:S04]  /*22b0*/  LEA R22, P3, R10, UR8, 0x1 ;  /* 0x000000080a167c11 */ /* 0x010fc8000f8608ff */
[----:B------:R-:W-:-:S05]  /*22c0*/  LEA.HI.X R23, R10, UR9, R8, 0x1, P3 ;  /* 0x000000090a177c11 */ /* 0x000fca00098f0c08 */
[----:B------:R-:W-:Y:S01]  /*22d0*/  @!PT LDS RZ, [RZ] ;  /* 0x00000000fffff984 */ /* 0x000fe20000000800 */
[----:B------:R-:W-:Y:S01]  /*22e0*/  @!PT LDS RZ, [RZ] ;  /* 0x00000000fffff984 */ /* 0x000fe20000000800 */
[----:B------:R-:W-:Y:S01]  /*22f0*/  @!PT LDS RZ, [RZ] ;  /* 0x00000000fffff984 */ /* 0x000fe20000000800 */
[----:B------:R1:W-:Y:S04]  /*2300*/  LDGSTS.E.BYPASS.LTC128B.128 [R220+0x2000], desc[UR22][R22.64] ;  /* 0x0200000016dc7fae */ /* 0x0003e8000b901d56 */
.L_x_1666:
[----:B------:R-:W-:Y:S05]  /*2310*/  BSYNC B0 ;  /* 0x0000000000007941 */ /* 0x000fea0003800000 */
.L_x_1665:
[----:B------:R-:W-:Y:S01]  /*2320*/  BSSY B0, `(.L_x_1667) ;  /* 0x0000014000007945 */ /* 0x000fe20003800000 */
[----:B------:R-:W-:-:S03]  /*2330*/  ISETP.GE.AND P3, PT, R4, UR5, PT ;  /* 0x0000000504007c0c */ /* 0x000fc6000bf66270 */
[----:B------:R-:W-:Y:S10]  /*2340*/  @P2 BRA `(.L_x_1668) ;  /* 0x0000000000442947 */ /* 0x000ff40003800000 */
[----:B------:R-:W-:Y:S02]  /*2350*/  ULDC UR8, c[0x0][0x2d0] ;  /* 0x0000b40000087ab9 */ /* 0x000fe40000000800 */
[----:B------:R-:W-:-:S13]  /*2360*/  ISETP.GE.AND P2, PT, R227, UR8, PT ;  /* 0x00000008e3007c0c */ /* 0x000fda000bf46270 */
[----:B------:R1:W-:Y:S01]  /*2370*/  @P2 STS.128 [R220+0x2800], RZ ;  /* 0x002800ffdc002388 */ /* 0x0003e20000000c00 */
[----:B------:R-:W-:Y:S05]  /*2380*/  @P2 BRA `(.L_x_1668) ;  /* 0x0000000000342947 */ /* 0x000fea0003800000 */
[----:B-1--4-:R-:W-:Y:S01]  /*2390*/  MOV R23, R182 ;  /* 0x000000b600177202 */ /* 0x012fe20000000f00 */
[----:B------:R-:W-:Y:S01]  /*23a0*/  IMAD.U32 R8, RZ, RZ, UR12 ;  /* 0x0000000cff087e24 */ /* 0x000fe2000f8e00ff */
[----:B------:R-:W-:Y:S01]  /*23b0*/  UIMAD UR25, UR13, 0x60, URZ ;  /* 0x000000600d1978a4 */ /* 0x000fe2000f8e023f */
[----:B------:R-:W-:Y:S01]  /*23c0*/  IMAD.MOV.U32 R22, RZ, RZ, R183 ;  /* 0x000000ffff167224 */ /* 0x000fe200078e00b7 */
[----:B------:R-:W-:-:S03]  /*23d0*/  ULDC.64 UR8, c[0x0][0x218] ;  /* 0x0000860000087ab9 */ /* 0x000fc60000000a00 */
[----:B------:R-:W-:-:S05]  /*23e0*/  IMAD.WIDE.U32 R24, R8, 0x60, R22 ;  /* 0x0000006008187825 */ /* 0x000fca00078e0016 */
[----:B------:R-:W-:Y:S02]  /*23f0*/  IADD3 R8, R25, UR25, RZ ;  /* 0x0000001919087c10 */ /* 0x000fe4000fffe0ff */
[----:B------:R-:W-:-:S04]  /*2400*/  LEA R22, P2, R24, UR8, 0x1 ;  /* 0x0000000818167c11 */ /* 0x000fc8000f8408ff */
[----:B------:R-:W-:-:S05]  /*2410*/  LEA.HI.X R23, R24, UR9, R8, 0x1, P2 ;  /* 0x0000000918177c11 */ /* 0x000fca00090f0c08 */
[----:B------:R-:W-:Y:S01]  /*2420*/  @!PT LDS RZ, [RZ] ;  /* 0x00000000fffff984 */ /* 0x000fe20000000800 */
[----:B------:R-:W-:Y:S01]  /*2430*/  @!PT LDS RZ, [RZ] ;  /* 0x00000000fffff984 */ /* 0x000fe20000000800 */
[----:B------:R-:W-:Y:S01]  /*2440*/  @!PT LDS RZ, [RZ] ;  /* 0x00000000fffff984 */ /* 0x000fe20000000800 */
[----:B------:R1:W-:Y:S04]  /*2450*/  LDGSTS.E.BYPASS.LTC128B.128 [R220+0x2800], desc[UR22][R22.64] ;  /* 0x0280000016dc7fae */ /* 0x0003e8000b901d56 */
.L_x_1668:
[----:B------:R-:W-:Y:S05]  /*2460*/  BSYNC B0 ;  /* 0x0000000000007941 */ /* 0x000fea0003800000 */
.L_x_1667:
[----:B------:R-:W-:Y:S04]  /*2470*/  BSSY B0, `(.L_x_1669) ;  /* 0x0000012000007945 */ /* 0x000fe80003800000 */
        /* <DEDUP_REMOVED lines=17> */
.L_x_1670:
[----:B------:R-:W-:Y:S05]  /*2590*/  BSYNC B0 ;  /* 0x0000000000007941 */ /* 0x000fea0003800000 */
.L_x_1669:
[----:B------:R-:W-:Y:S04]  /*25a0*/  BSSY B0, `(.L_x_1671) ;  /* 0x0000013000007945 */ /* 0x000fe80003800000 */
[----:B------:R-:W-:Y:S05]  /*25b0*/  @P5 BRA `(.L_x_1672) ;  /* 0x0000000000445947 */ /* 0x000fea0003800000 */
        /* <DEDUP_REMOVED lines=17> */
.L_x_1672:
[----:B------:R-:W-:Y:S05]  /*26d0*/  BSYNC B0 ;  /* 0x0000000000007941 */ /* 0x000fea0003800000 */
.L_x_1671:
        /* <DEDUP_REMOVED lines=19> */
.L_x_1674:
[----:B------:R-:W-:Y:S05]  /*2810*/  BSYNC B0 ;  /* 0x0000000000007941 */ /* 0x000fea0003800000 */
.L_x_1673:
        /* <DEDUP_REMOVED lines=19> */
.L_x_1676:
[----:B------:R-:W-:Y:S05]  /*2950*/  BSYNC B0 ;  /* 0x0000000000007941 */ /* 0x000fea0003800000 */
.L_x_1675:
[----:B------:R-:W-:Y:S01]  /*2960*/  USHF.R.S32.HI UR25, URZ, 0x1f, UR10 ;  /* 0x0000001f3f197899 */ /* 0x000fe2000801140a */
[----:B------:R-:W0:Y:S01]  /*2970*/  LDGDEPBAR ;  /* 0x00000000000079af */ /* 0x000e220000000000 */
[----:B------:R-:W-:Y:S01]  /*2980*/  ULDC.64 UR8, c[0x0][0x3d0] ;  /* 0x0000f40000087ab9 */ /* 0x000fe20000000a00 */
[----:B------:R-:W-:Y:S01]  /*2990*/  UMOV UR26, UR24 ;  /* 0x00000018001a7c82 */ /* 0x000fe20008000000 */
[----:B------:R-:W-:Y:S01]  /*29a0*/  UIMAD UR25, UR25, UR8, URZ ;  /* 0x00000008191972a4 */ /* 0x000fe2000f8e023f */
[----:B------:R-:W-:Y:S01]  /*29b0*/  LOP3.LUT R17, R17, 0xffffffe0, RZ, 0xc0, !PT ;  /* 0xffffffe011117812 */ /* 0x000fe200078ec0ff */
[----:B------:R-:W-:Y:S01]  /*29c0*/  UMOV UR27, UR11 ;  /* 0x0000000b001b7c82 */ /* 0x000fe20008000000 */
[----:B------:R-:W-:Y:S01]  /*29d0*/  ISETP.GE.AND P3, PT, R18, UR5, PT ;  /* 0x0000000512007c0c */ /* 0x000fe2000bf66270 */
[----:B------:R-:W-:Y:S01]  /*29e0*/  UIMAD.WIDE.U32 UR26, UR10, UR8, UR26 ;  /* 0x000000080a1a72a5 */ /* 0x000fe2000f8e001a */
[----:B------:R-:W-:Y:S01]  /*29f0*/  IMAD.X R13, R19, 0x1, R13, P0 ;  /* 0x00000001130d7824 */ /* 0x000fe200000e060d */
[----:B------:R-:W-:Y:S01]  /*2a00*/  UIMAD UR25, UR10, UR9, UR25 ;  /* 0x000000090a1972a4 */ /* 0x000fe2000f8e0219 */
[----:B------:R-:W-:Y:S01]  /*2a10*/  IMAD.IADD R17, R207, 0x1, -R17 ;  /* 0x00000001cf117824 */ /* 0x000fe200078e0a11 */
[----:B-1----:R-:W-:Y:S01]  /*2a20*/  LEA R8, R5, UR21, 0x4 ;  /* 0x0000001505087c11 */ /* 0x002fe2000f8e20ff */
[----:B------:R-:W-:Y:S01]  /*2a30*/  ULDC.64 UR8, c[0x0][0x3c8] ;  /* 0x0000f20000087ab9 */ /* 0x000fe20000000a00 */
[----:B------:R-:W-:Y:S01]  /*2a40*/  UIADD3 UR25, UR27, UR25, URZ ;  /* 0x000000191b197290 */ /* 0x000fe2000fffe03f */
[----:B------:R-:W-:Y:S01]  /*2a50*/  IMAD.U32 R199, RZ, RZ, UR19 ;  /* 0x00000013ffc77e24 */ /* 0x000fe2000f8e00ff */
[----:B------:R-:W-:Y:S01]  /*2a60*/  ULEA UR10, UP0, UR26, UR8, 0x2 ;  /* 0x000000081a0a7291 */ /* 0x000fe2000f80103f */
[----:B------:R-:W-:Y:S01]  /*2a70*/  SHF.R.S32.HI R9, RZ, 0x1f, R17 ;  /* 0x0000001fff097819 */ /* 0x000fe20000011411 */
[----:B------:R-:W-:Y:S01]  /*2a80*/  IMAD.IADD R21, R21, 0x1, R12 ;  /* 0x0000000115157824 */ /* 0x000fe200078e020c */
[----:B------:R-:W-:Y:S01]  /*2a90*/  LEA.HI R7, R7, R207, RZ, 0x4 ;  /* 0x000000cf07077211 */ /* 0x000fe200078f20ff */
[----:B------:R-:W-:Y:S01]  /*2aa0*/  ULEA.HI.X UR25, UR26, UR9, UR25, 0x2, UP0 ;  /* 0x000000091a197291 */ /* 0x000fe200080f1419 */
[----:B------:R-:W-:Y:S01]  /*2ab0*/  LEA.HI R9, R9, R17, RZ, 0x2 ;  /* 0x0000001109097211 */ /* 0x000fe200078f10ff */
[----:B------:R-:W-:Y:S01]  /*2ac0*/  IMAD.U32 R208, RZ, RZ, UR10 ;  /* 0x0000000affd07e24 */ /* 0x000fe2000f8e00ff */
[----:B------:R-:W-:Y:S01]  /*2ad0*/  ULDC.64 UR8, c[0x0][0x250] ;  /* 0x0000940000087ab9 */ /* 0x000fe20000000a00 */
[----:B------:R-:W-:Y:S01]  /*2ae0*/  ISETP.GE.AND P2, PT, R11, UR5, PT ;  /* 0x000000050b007c0c */ /* 0x000fe2000bf46270 */
[----:B------:R-:W-:-:S04]  /*2af0*/  DEPBAR.LE SB0, 0x0 ;  /* 0x000080000000791a */ /* 0x000fc80000000000 */
[----:B------:R-:W-:Y:S01]  /*2b00*/  IMAD.U32 R209, RZ, RZ, UR25 ;  /* 0x00000019ffd17e24 */ /* 0x000fe2000f8e00ff */
[----:B------:R-:W-:Y:S01]  /*2b10*/  SHF.R.S32.HI R9, RZ, 0x2, R9 ;  /* 0x00000002ff097819 */ /* 0x000fe20000011409 */
[----:B------:R-:W-:Y:S01]  /*2b20*/  IMAD R13, R13, UR8, RZ ;  /* 0x000000080d0d7c24 */ /* 0x000fe2000f8e02ff */
[----:B------:R-:W-:Y:S01]  /*2b30*/  LOP3.LUT R206, R7, 0xfffffff0, RZ, 0xc0, !PT ;  /* 0xfffffff007ce7812 */ /* 0x000fe200078ec0ff */
[----:B------:R-:W-:Y:S01]  /*2b40*/  ULDC.64 UR10, c[0x0][0x220] ;  /* 0x00008800000a7ab9 */ /* 0x000fe20000000a00 */
[----:B------:R1:W5:Y:S01]  /*2b50*/  LDG.E R208, desc[UR22][R208.64] ;  /* 0x00000016d0d07981 */ /* 0x000362000c1e1900 */
[----:B------:R-:W-:Y:S01]  /*2b60*/  IADD3 R9, R8, 0x1, R9 ;  /* 0x0000000108097810 */ /* 0x000fe20007ffe009 */
[C---:B------:R-:W-:Y:S01]  /*2b70*/  IMAD R230, R228.reuse, UR9, R13 ;  /* 0x00000009e4e67c24 */ /* 0x040fe2000f8e020d */
[----:B------:R-:W-:Y:S01]  /*2b80*/  BSSY B0, `(.L_x_1677) ;  /* 0x0000023000007945 */ /* 0x000fe20003800000 */
[----:B------:R-:W-:Y:S01]  /*2b90*/  BAR.SYNC.DEFER_BLOCKING 0x0 ;  /* 0x0000000000007b1d */ /* 0x000fe20000010000 */
[----:B------:R-:W-:Y:S01]  /*2ba0*/  IMAD.WIDE.U32 R228, R228, UR8, R20 ;  /* 0x00000008e4e47c25 */ /* 0x000fe2000f8e0014 */
[----:B------:R-:W-:-:S02]  /*2bb0*/  IADD3 R199, R199, -UR16, R9 ;  /* 0x80000010c7c77c10 */ /* 0x000fc4000fffe009 */
[----:B------:R-:W-:Y:S01]  /*2bc0*/  ISETP.GE.AND P0, PT, R16, UR5, PT ;  /* 0x0000000510007c0c */ /* 0x000fe2000bf06270 */
[----:B------:R-:W-:Y:S01]  /*2bd0*/  IMAD.IADD R231, R229, 0x1, R230 ;  /* 0x00000001e5e77824 */ /* 0x000fe200078e02e6 */
[----:B------:R-:W-:Y:S01]  /*2be0*/  LEA R181, P4, R228, UR10, 0x1 ;  /* 0x0000000ae4b57c11 */ /* 0x000fe2000f8808ff */
[----:B------:R-:W-:Y:S01]  /*2bf0*/  VIADD R199, R199, UR20 ;  /* 0x00000014c7c77c36 */ /* 0x000fe20008000000 */
[----:B------:R-:W-:Y:S01]  /*2c00*/  ULDC UR20, c[0x0][0x2e8] ;  /* 0x0000ba0000147ab9 */ /* 0x000fe20000000800 */
[----:B------:R-:W-:Y:S01]  /*2c10*/  IMAD.IADD R206, R207, 0x1, -R206 ;  /* 0x00000001cfce7824 */ /* 0x000fe200078e0ace */
[----:B------:R-:W-:Y:S02]  /*2c20*/  ISETP.GE.AND P6, PT, R15, UR5, PT ;  /* 0x000000050f007c0c */ /* 0x000fe4000bfc6270 */
[----:B------:R-:W-:Y:S01]  /*2c30*/  ISETP.GE.AND P5, PT, R14, UR5, PT ;  /* 0x000000050e007c0c */ /* 0x000fe2000bfa6270 */
[----:B------:R1:W-:Y:S04]  /*2c40*/  @P3 STS [R220+0x5000], RZ ;  /* 0x005000ffdc003388 */ /* 0x0003e80000000800 */
[----:B------:R1:W-:Y:S04]  /*2c50*/  @P3 STS [R220+0x5004], RZ ;  /* 0x005004ffdc003388 */ /* 0x0003e80000000800 */
[----:B------:R1:W-:Y:S01]  /*2c60*/  @P3 STS.64 [R220+0x5008], RZ ;  /* 0x005008ffdc003388 */ /* 0x0003e20000000a00 */
[----:B------:R-:W-:-:S02]  /*2c70*/  SHF.R.S32.HI R8, RZ, 0x4, R7 ;  /* 0x00000004ff087819 */ /* 0x000fc40000011407 */
[----:B------:R-:W-:Y:S02]  /*2c80*/  LOP3.LUT R9, R3, 0xfffffff8, RZ, 0xc0, !PT ;  /* 0xfffffff803097812 */ /* 0x000fe400078ec0ff */
[----:B------:R-:W1:Y:S01]  /*2c90*/  MUFU.RCP R3, UR20 ;  /* 0x0000001400037d08 */ /* 0x000e620008001000 */
[----:B------:R-:W-:Y:S02]  /*2ca0*/  LEA.HI.X R180, R228, UR11, R231, 0x1, P4 ;  /* 0x0000000be4b47c11 */ /* 0x000fe4000a0f0ce7 */
[----:B------:R-:W-:Y:S02]  /*2cb0*/  ISETP.GE.AND P4, PT, R2, UR5, PT ;  /* 0x0000000502007c0c */ /* 0x000fe4000bf86270 */
[----:B------:R-:W-:Y:S02]  /*2cc0*/  LEA.HI R2, R7, R8, RZ, 0x1 ;  /* 0x0000000807027211 */ /* 0x000fe400078f08ff */
[----:B------:R-:W-:Y:S01]  /*2cd0*/  LEA.HI R10, R206, R206, RZ, 0x1 ;  /* 0x000000cece0a7211 */ /* 0x000fe200078f08ff */
[----:B------:R-:W-:Y:S08]  /*2ce0*/  @P3 BRA `(.L_x_1678) ;  /* 0x0000000000303947 */ /* 0x000ff00003800000 */
        /* <DEDUP_REMOVED lines=12> */
.L_x_1678:
[----:B------:R-:W-:Y:S05]  /*2db0*/  BSYNC B0 ;  /* 0x0000000000007941 */ /* 0x000fea0003800000 */
.L_x_1677:
[----:B------:R-:W-:Y:S01]  /*2dc0*/  ISETP.GE.AND P3, PT, R0, UR5, PT ;  /* 0x0000000500007c0c */ /* 0x000fe2000bf66270 */
[----:B------:R-:W-:Y:S01]  /*2dd0*/  IMAD.IADD R9, R207, 0x1, -R9 ;  /* 0x00000001cf097824 */ /* 0x000fe200078e0a09 */
[----:B------:R-:W-:Y:S01]  /*2de0*/  LOP3.LUT R0, R2, 0xfffffffe, RZ, 0xc0, !PT ;  /* 0xfffffffe02007812 */ /* 0x000fe200078ec0ff */
[----:B------:R1:W-:Y:S01]  /*2df0*/  @P2 STS.128 [R220+0x5800], RZ ;  /* 0x005800ffdc002388 */ /* 0x0003e20000000c00 */
[--C-:B------:R-:W-:Y:S01]  /*2e00*/  SHF.R.S32.HI R7, RZ, 0x1, R10.reuse ;  /* 0x00000001ff077819 */ /* 0x100fe2000001140a */
[----:B------:R-:W-:Y:S01]  /*2e10*/  USHF.L.U64.HI UR24, UR8, 0x5, UR9 ;  /* 0x0000000508187899 */ /* 0x000fe20008010209 */
[----:B------:R-:W-:Y:S01]  /*2e20*/  SHF.R.S32.HI R2, RZ, 0x1f, R10 ;  /* 0x0000001fff027819 */ /* 0x000fe2000001140a */
[----:B------:R-:W-:Y:S01]  /*2e30*/  IMAD.IADD R8, R8, 0x1, -R0 ;  /* 0x0000000108087824 */ /* 0x000fe200078e0a00 */
[----:B------:R-:W-:Y:S01]  /*2e40*/  LEA.HI R0, R9, R9, RZ, 0x1 ;  /* 0x0000000909007211 */ /* 0x000fe200078f08ff */
[----:B------:R-:W-:Y:S01]  /*2e50*/  USHF.L.U32 UR25, UR8, 0x5, URZ ;  /* 0x0000000508197899 */ /* 0x000fe2000800063f */
[----:B------:R-:W-:Y:S01]  /*2e60*/  LEA.HI R2, R2, R7, RZ, 0x2 ;  /* 0x0000000702027211 */ /* 0x000fe200078f10ff */
[----:B------:R-:W-:Y:S01]  /*2e70*/  BSSY B0, `(.L_x_1679) ;  /* 0x0000029000007945 */ /* 0x000fe20003800000 */
[----:B------:R-:W-:-:S02]  /*2e80*/  SHF.R.S32.HI R205, RZ, 0x1f, R206 ;  /* 0x0000001fffcd7819 */ /* 0x000fc400000114ce */
[----:B------:R-:W-:Y:S02]  /*2e90*/  LOP3.LUT R2, R2, 0xfffffffc, RZ, 0xc0, !PT ;  /* 0xfffffffc02027812 */ /* 0x000fe400078ec0ff */
[----:B------:R-:W-:Y:S02]  /*2ea0*/  LOP3.LUT R10, R10, 0x7fffffe, RZ, 0xc0, !PT ;  /* 0x07fffffe0a0a7812 */ /* 0x000fe400078ec0ff */
[----:B------:R-:W-:Y:S01]  /*2eb0*/  LOP3.LUT R196, R0, 0x7fffffe, RZ, 0xc0, !PT ;  /* 0x07fffffe00c47812 */ /* 0x000fe200078ec0ff */
[----:B------:R-:W-:Y:S01]  /*2ec0*/  IMAD.IADD R2, R7, 0x1, -R2 ;  /* 0x0000000107027824 */ /* 0x000fe200078e0a02 */
        /* <DEDUP_REMOVED lines=10> */
[C---:B------:R-:W-:Y:S01]  /*2f70*/  IMAD R196, R8.reuse, 0x8, R196 ;  /* 0x0000000808c47824 */ /* 0x040fe200078e02c4 */
[----:B------:R-:W-:Y:S01]  /*2f80*/  LOP3.LUT R9, R9, 0xc0, RZ, 0xc0, !PT ;  /* 0x000000c009097812 */ /* 0x000fe200078ec0ff */
[----:B------:R-:W-:Y:S01]  /*2f90*/  IMAD.SHL.U32 R8, R8, 0x8, RZ ;  /* 0x0000000808087824 */ /* 0x000fe200078e00ff */
[----:B------:R-:W-:Y:S01]  /*2fa0*/  LOP3.LUT R7, R6, 0x8, R7, 0xf8, !PT ;  /* 0x0000000806077812 */ /* 0x000fe200078ef807 */
[----:B------:R-:W-:Y:S01]  /*2fb0*/  IMAD R198, R5, 0x200, R205 ;  /* 0x0000020005c67824 */ /* 0x000fe200078e02cd */
[----:B------:R-:W-:-:S02]  /*2fc0*/  SHF.R.U32.HI R6, RZ, 0x3, R6 ;  /* 0x00000003ff067819 */ /* 0x000fc40000011606 */
[----:B------:R-:W-:Y:S01]  /*2fd0*/  LOP3.LUT R8, R9, 0x8, R8, 0xf8, !PT ;  /* 0x0000000809087812 */ /* 0x000fe200078ef808 */
[----:B------:R-:W-:Y:S01]  /*2fe0*/  IMAD R198, R206, 0x20, R198 ;  /* 0x00000020cec67824 */ /* 0x000fe200078e02c6 */
[----:B------:R-:W-:Y:S02]  /*2ff0*/  SHF.R.U32.HI R204, RZ, 0x3, R9 ;  /* 0x00000003ffcc7819 */ /* 0x000fe40000011609 */
[----:B------:R-:W-:Y:S02]  /*3000*/  LOP3.LUT R6, R7, R6, RZ, 0x3c, !PT ;  /* 0x0000000607067212 */ /* 0x000fe400078e3cff */
[----:B------:R-:W-:Y:S01]  /*3010*/  LOP3.LUT R204, R8, R204, RZ, 0x3c, !PT ;  /* 0x000000cc08cc7212 */ /* 0x000fe200078e3cff */
[----:B-1----:R-:W-:Y:S05]  /*3020*/  @P2 BRA `(.L_x_1680) ;  /* 0x0000000000342947 */ /* 0x002fea0003800000 */
        /* <DEDUP_REMOVED lines=13> */
.L_x_1680:
[----:B------:R-:W-:Y:S05]  /*3100*/  BSYNC B0 ;  /* 0x0000000000007941 */ /* 0x000fea0003800000 */
.L_x_1679:
[----:B------:R1:W-:Y:S01]  /*3110*/  @P0 STS.128 [R220+0x6000], RZ ;  /* 0x006000ffdc000388 */ /* 0x0003e20000000c00 */
[----:B------:R-:W-:Y:S01]  /*3120*/  IMAD.U32 R196, R196, 0x20, R6 ;  /* 0x00000020c4c47824 */ /* 0x000fe200078e0006 */
[----:B------:R-:W-:Y:S01]  /*3130*/  BSSY B0, `(.L_x_1681) ;  /* 0x0000013000007945 */ /* 0x000fe20003800000 */
[----:B------:R-:W-:Y:S01]  /*3140*/  IMAD.IADD R198, R204, 0x1, R198 ;  /* 0x00000001ccc67824 */ /* 0x000fe200078e02c6 */
[----:B------:R-:W-:Y:S02]  /*3150*/  ISETP.GE.AND P2, PT, R4, UR5, PT ;  /* 0x0000000504007c0c */ /* 0x000fe4000bf46270 */
        /* <DEDUP_REMOVED lines=16> */
.L_x_1682:
[----:B------:R-:W-:Y:S05]  /*3260*/  BSYNC B0 ;  /* 0x0000000000007941 */ /* 0x000fea0003800000 */
.L_x_1681:
[----:B------:R1:W-:Y:S01]  /*3270*/  @P6 STS.128 [R220+0x6800], RZ ;  /* 0x006800ffdc006388 */ /* 0x0003e20000000c00 */
[----:B------:R-:W-:Y:S04]  /*3280*/  BSSY B0, `(.L_x_1683) ;  /* 0x0000010000007945 */ /* 0x000fe80003800000 */
[----:B------:R-:W-:Y:S05]  /*3290*/  @P6 BRA `(.L_x_1684) ;  /* 0x0000000000386947 */ /* 0x000fea0003800000 */
[----:B------:R-:W-:Y:S02]  /*32a0*/  ULDC UR20, c[0x0][0x2d0] ;  /* 0x0000b40000147ab9 */ /* 0x000fe40000000800 */
[----:B------:R-:W-:-:S13]  /*32b0*/  ISETP.GE.AND P0, PT, R227, UR20, PT ;  /* 0x00000014e3007c0c */ /* 0x000fda000bf06270 */
[----:B------:R1:W-:Y:S01]  /*32c0*/  @P0 STS.128 [R220+0x6800], RZ ;  /* 0x006800ffdc000388 */ /* 0x0003e20000000c00 */
[----:B------:R-:W-:Y:S05]  /*32d0*/  @P0 BRA `(.L_x_1684) ;  /* 0x0000000000280947 */ /* 0x000fea0003800000 */
[----:B------:R-:W-:Y:S01]  /*32e0*/  MOV R4, UR8 ;  /* 0x0000000800047c02 */ /* 0x000fe20008000f00 */
[----:B------:R-:W-:Y:S01]  /*32f0*/  UIMAD UR20, UR9, 0xc0, URZ ;  /* 0x000000c0091478a4 */ /* 0x000fe2000f8e023f */
[----:B-1----:R-:W-:Y:S02]  /*3300*/  MOV R6, R181 ;  /* 0x000000b500067202 */ /* 0x002fe40000000f00 */
[----:B------:R-:W-:-:S03]  /*3310*/  MOV R7, R180 ;  /* 0x000000b400077202 */ /* 0x000fc60000000f00 */
[----:B------:R-:W-:-:S05]  /*3320*/  IMAD.WIDE.U32 R4, R4, 0xc0, R6 ;  /* 0x000000c004047825 */ /* 0x000fca00078e0006 */
[----:B------:R-:W-:-:S05]  /*3330*/  IADD3 R5, R5, UR20, RZ ;  /* 0x0000001405057c10 */ /* 0x000fca000fffe0ff */
[----:B------:R-:W-:Y:S01]  /*3340*/  @!PT LDS RZ, [RZ] ;  /* 0x00000000fffff984 */ /* 0x000fe20000000800 */
[----:B------:R-:W-:Y:S01]  /*3350*/  @!PT LDS RZ, [RZ] ;  /* 0x00000000fffff984 */ /* 0x000fe20000000800 */
[----:B------:R-:W-:Y:S01]  /*3360*/  @!PT LDS RZ, [RZ] ;  /* 0x00000000fffff984 */ /* 0x000fe20000000800 */
[----:B------:R1:W-:Y:S02]  /*3370*/  LDGSTS.E.BYPASS.LTC128B.128 [R220+0x6800], desc[UR22][R4.64] ;  /* 0x0680000004dc7fae */ /* 0x0003e4000b901d56 */
.L_x_1684:
[----:B------:R-:W-:Y:S05]  /*3380*/  BSYNC B0 ;  /* 0x0000000000007941 */ /* 0x000fea0003800000 */
.L_x_1683:
[----:B------:R1:W-:Y:S01]  /*3390*/  @P5 STS.128 [R220+0x7000], RZ ;  /* 0x007000ffdc005388 */ /* 0x0003e20000000c00 */
[----:B------:R-:W-:Y:S04]  /*33a0*/  BSSY B0, `(.L_x_1685) ;  /* 0x000000f000007945 */ /* 0x000fe80003800000 */
[----:B------:R-:W-:Y:S05]  /*33b0*/  @P5 BRA `(.L_x_1686) ;  /* 0x0000000000345947 */ /* 0x000fea0003800000 */
[----:B------:R-:W-:Y:S02]  /*33c0*/  ULDC UR20, c[0x0][0x2d0] ;  /* 0x0000b40000147ab9 */ /* 0x000fe40000000800 */
[----:B------:R-:W-:-:S13]  /*33d0*/  ISETP.GE.AND P0, PT, R227, UR20, PT ;  /* 0x00000014e3007c0c */ /* 0x000fda000bf06270 */
[----:B------:R1:W-:Y:S01]  /*33e0*/  @P0 STS.128 [R220+0x7000], RZ ;  /* 0x007000ffdc000388 */ /* 0x0003e20000000c00 */
[----:B------:R-:W-:Y:S05]  /*33f0*/  @P0 BRA `(.L_x_1686) ;  /* 0x0000000000240947 */ /* 0x000fea0003800000 */
[----:B-1----:R-:W-:Y:S01]  /*3400*/  IMAD.U32 R6, RZ, RZ, UR8 ;  /* 0x00000008ff067e24 */ /* 0x002fe2000f8e00ff */
        /* <DEDUP_REMOVED lines=8> */
.L_x_1686:
[----:B------:R-:W-:Y:S05]  /*3490*/  BSYNC B0 ;  /* 0x0000000000007941 */ /* 0x000fea0003800000 */
.L_x_1685:
[----:B------:R1:W-:Y:S01]  /*34a0*/  @P4 STS.128 [R220+0x7800], RZ ;  /* 0x007800ffdc004388 */ /* 0x0003e20000000c00 */
[----:B------:R-:W-:Y:S04]  /*34b0*/  BSSY B0, `(.L_x_1687) ;  /* 0x0000010000007945 */ /* 0x000fe80003800000 */
[----:B------:R-:W-:Y:S05]  /*34c0*/  @P4 BRA `(.L_x_1688) ;  /* 0x0000000000384947 */ /* 0x000fea0003800000 */
[----:B------:R-:W-:Y:S02]  /*34d0*/  ULDC UR20, c[0x0][0x2d0] ;  /* 0x0000b40000147ab9 */ /* 0x000fe40000000800 */
[----:B------:R-:W-:-:S13]  /*34e0*/  ISETP.GE.AND P0, PT, R227, UR20, PT ;  /* 0x00000014e3007c0c */ /* 0x000fda000bf06270 */
[----:B------:R1:W-:Y:S01]  /*34f0*/  @P0 STS.128 [R220+0x7800], RZ ;  /* 0x007800ffdc000388 */ /* 0x0003e20000000c00 */
[----:B------:R-:W-:Y:S05]  /*3500*/  @P0 BRA `(.L_x_1688) ;  /* 0x0000000000280947 */ /* 0x000fea0003800000 */
[----:B-1----:R-:W-:Y:S01]  /*3510*/  MOV R4, UR8 ;  /* 0x0000000800047c02 */ /* 0x002fe20008000f00 */
[----:B------:R-:W-:Y:S01]  /*3520*/  UIMAD UR20, UR9, 0x140, URZ ;  /* 0x00000140091478a4 */ /* 0x000fe2000f8e023f */
[----:B------:R-:W-:Y:S02]  /*3530*/  MOV R6, R181 ;  /* 0x000000b500067202 */ /* 0x000fe40000000f00 */
[----:B------:R-:W-:-:S03]  /*3540*/  MOV R7, R180 ;  /* 0x000000b400077202 */ /* 0x000fc60000000f00 */
[----:B------:R-:W-:-:S05]  /*3550*/  IMAD.WIDE.U32 R4, R4, 0x140, R6 ;  /* 0x0000014004047825 */ /* 0x000fca00078e0006 */
[----:B------:R-:W-:-:S05]  /*3560*/  IADD3 R5, R5, UR20, RZ ;  /* 0x0000001405057c10 */ /* 0x000fca000fffe0ff */
[----:B------:R-:W-:Y:S01]  /*3570*/  @!PT LDS RZ, [RZ] ;  /* 0x00000000fffff984 */ /* 0x000fe20000000800 */
[----:B------:R-:W-:Y:S01]  /*3580*/  @!PT LDS RZ, [RZ] ;  /* 0x00000000fffff984 */ /* 0x000fe20000000800 */
[----:B------:R-:W-:Y:S01]  /*3590*/  @!PT LDS RZ, [RZ] ;  /* 0x00000000fffff984 */ /* 0x000fe20000000800 */
[----:B------:R1:W-:Y:S02]  /*35a0*/  LDGSTS.E.BYPASS.LTC128B.128 [R220+0x7800], desc[UR22][R4.64] ;  /* 0x0780000004dc7fae */ /* 0x0003e4000b901d56 */
.L_x_1688:
[----:B------:R-:W-:Y:S05]  /*35b0*/  BSYNC B0 ;  /* 0x0000000000007941 */ /* 0x000fea0003800000 */
.L_x_1687:
        /* <DEDUP_REMOVED lines=17> */
.L_x_1690:
[----:B------:R-:W-:Y:S05]  /*36d0*/  BSYNC B0 ;  /* 0x0000000000007941 */ /* 0x000fea0003800000 */
.L_x_1689:
        /* <DEDUP_REMOVED lines=17> */
.L_x_1692:
[----:B------:R-:W-:Y:S05]  /*37f0*/  BSYNC B0 ;  /* 0x0000000000007941 */ /* 0x000fea0003800000 */
.L_x_1691:
[----:B------:R-:W-:Y:S01]  /*3800*/  LDSM.16.M88.4 R24, [R198] ;  /* 0x00000000c618783b */ /* 0x000fe20000000200 */
[----:B------:R-:W-:Y:S01]  /*3810*/  LOP3.LUT P2, RZ, R2, 0x2, RZ, 0xc0, !PT ;  /* 0x0000000202ff7812 */ /* 0x000fe2000784c0ff */
[----:B------:R-:W-:Y:S01]  /*3820*/  IMAD.MOV.U32 R2, RZ, RZ, 0x10 ;  /* 0x00000010ff027424 */ /* 0x000fe200078e00ff */
[----:B------:R-:W-:Y:S01]  /*3830*/  LOP3.LUT P0, RZ, R0, 0x2, RZ, 0xc0, !PT ;  /* 0x0000000200ff7812 */ /* 0x000fe2000780c0ff */
[----:B------:R-:W4:Y:S01]  /*3840*/  LDSM.16.M88.4 R16, [R196+0x1000] ;  /* 0x00100000c410783b */ /* 0x000f220000000200 */
[----:B-----5:R-:W-:Y:S01]  /*3850*/  FMUL.FTZ R3, R208, R3 ;  /* 0x00000003d0037220 */ /* 0x020fe20000410000 */
[----:B------:R-:W-:Y:S01]  /*3860*/  UISETP.GE.AND UP0, UPT, UR18, 0x2, UPT ;  /* 0x000000021200788c */ /* 0x000fe2000bf06270 */
[C---:B------:R-:W-:Y:S01]  /*3870*/  SEL R0, R2.reuse, 0xfffffff0, !P2 ;  /* 0xfffffff002007807 */ /* 0x040fe20005000000 */
[----:B-1----:R-:W1:Y:S01]  /*3880*/  LDSM.16.M88.4 R8, [R196+0x1400] ;  /* 0x00140000c408783b */ /* 0x002e620000000200 */
[----:B------:R-:W-:Y:S01]  /*3890*/  SEL R2, R2, 0xfffffff0, !P0 ;  /* 0xfffffff002027807 */ /* 0x000fe20004000000 */
[----:B------:R-:W-:Y:S01]  /*38a0*/  IMAD R221, R206, 0x20, R205 ;  /* 0x00000020cedd7824 */ /* 0x000fe200078e02cd */
[----:B------:R-:W-:Y:S01]  /*38b0*/  R2UR UR5, R3 ;  /* 0x00000000030572ca */ /* 0x000fe200000e0000 */
[----:B------:R-:W2:Y:S01]  /*38c0*/  LDSM.16.M88.4 R132, [R196+0x1800] ;  /* 0x00180000c484783b */ /* 0x000ea20000000200 */
[----:B------:R-:W-:-:S02]  /*38d0*/  IMAD R197, R0, 0x2, R198 ;  /* 0x0000000200c57824 */ /* 0x000fc400078e02c6 */
[----:B------:R-:W-:Y:S01]  /*38e0*/  IMAD R209, R2, 0x2, R196 ;  /* 0x0000000202d17824 */ /* 0x000fe200078e02c4 */
[----:B------:R-:W3:Y:S01]  /*38f0*/  LDSM.16.M88.4 R124, [R196+0x1c00] ;  /* 0x001c0000c47c783b */ /* 0x000ee20000000200 */
[----:B------:R-:W-:Y:S02]  /*3900*/  VIADD R3, R196, 0x1000 ;  /* 0x00001000c4037836 */ /* 0x000fe40000000000 */
[----:B------:R-:W-:Y:S01]  /*3910*/  IMAD.IADD R221, R204, 0x1, R221 ;  /* 0x00000001ccdd7824 */ /* 0x000fe200078e02dd */
[----:B------:R-:W3:Y:S01]  /*3920*/  LDSM.16.M88.4 R116, [R196+0x2000] ;  /* 0x00200000c474783b */ /* 0x000ee20000000200 */
[----:B------:R-:W-:-:S03]  /*3930*/  IMAD R3, R2, 0x2, R3 ;  /* 0x0000000202037824 */ /* 0x000fc600078e0203 */
[----:B------:R-:W3:Y:S04]  /*3940*/  LDSM.16.M88.4 R108, [R196+0x2400] ;  /* 0x00240000c46c783b */ /* 0x000ee80000000200 */
[----:B------:R-:W3:Y:S04]  /*3950*/  LDSM.16.M88.4 R100, [R196+0x2800] ;  /* 0x00280000c464783b */ /* 0x000ee80000000200 */
[----:B------:R-:W3:Y:S04]  /*3960*/  LDSM.16.M88.4 R92, [R196+0x2c00] ;  /* 0x002c0000c45c783b */ /* 0x000ee80000000200 */
[----:B------:R-:W3:Y:S04]  /*3970*/  LDSM.16.M88.4 R84, [R196+0x3000] ;  /* 0x00300000c454783b */ /* 0x000ee80000000200 */
[----:B------:R-:W3:Y:S04]  /*3980*/  LDSM.16.M88.4 R76, [R196+0x3400] ;  /* 0x00340000c44c783b */ /* 0x000ee80000000200 */
[----:B------:R-:W3:Y:S01]  /*3990*/  LDSM.16.M88.4 R68, [R196+0x3800] ;  /* 0x00380000c444783b */ /* 0x000ee20000000200 */
[C---:B----4-:R-:W-:Y:S03]  /*39a0*/  HMMA.16816.F32.BF16 R20, R24.reuse, R16, RZ ;  /* 0x000000101814723c */ /* 0x050fe600000418ff */
[----:B------:R-:W4:Y:S03]  /*39b0*/  LDSM.16.M88.4 R60, [R196+0x3c00] ;  /* 0x003c0000c43c783b */ /* 0x000f260000000200 */
[C---:B-1----:R-:W-:Y:S01]  /*39c0*/  HMMA.16816.F32.BF16 R12, R24.reuse, R8, RZ ;  /* 0x00000008180c723c */ /* 0x042fe200000418ff */
[----:B------:R-:W1:Y:S04]  /*39d0*/  LDSM.16.M88.4 R52, [R196+0x4000] ;  /* 0x00400000c434783b */ /* 0x000e680000000200 */
[----:B------:R-:W1:Y:S01]  /*39e0*/  LDSM.16.M88.4 R44, [R196+0x4400] ;  /* 0x00440000c42c783b */ /* 0x000e620000000200 */
[C---:B--2---:R-:W-:Y:S03]  /*39f0*/  HMMA.16816.F32.BF16 R136, R24.reuse, R132, RZ ;  /* 0x000000841888723c */ /* 0x044fe600000418ff */
[----:B------:R-:W2:Y:S03]  /*3a00*/  LDSM.16.M88.4 R36, [R196+0x4800] ;  /* 0x00480000c424783b */ /* 0x000ea60000000200 */
[C---:B---3--:R-:W-:Y:S01]  /*3a10*/  HMMA.16816.F32.BF16 R128, R24.reuse, R124, RZ ;  /* 0x0000007c1880723c */ /* 0x048fe200000418ff */
[----:B------:R-:W3:Y:S04]  /*3a20*/  LDSM.16.M88.4 R4, [R196+0x4c00] ;  /* 0x004c0000c404783b */ /* 0x000ee80000000200 */
[----:B------:R-:W-:Y:S01]  /*3a30*/  LDSM.16.M88.4 R32, [R197] ;  /* 0x00000000c520783b */ /* 0x000fe20000000200 */
[C---:B------:R-:W-:Y:S03]  /*3a40*/  HMMA.16816.F32.BF16 R120, R24.reuse, R116, RZ ;  /* 0x000000741878723c */ /* 0x040fe600000418ff */
[----:B------:R-:W3:Y:S03]  /*3a50*/  LDSM.16.M88.4 R176, [R209+0x2000] ;  /* 0x00200000d1b0783b */ /* 0x000ee60000000200 */
[C---:B------:R-:W-:Y:S01]  /*3a60*/  HMMA.16816.F32.BF16 R112, R24.reuse, R108, RZ ;  /* 0x0000006c1870723c */ /* 0x040fe200000418ff */
[----:B------:R-:W3:Y:S04]  /*3a70*/  LDSM.16.M88.4 R200, [R209+0x1000] ;  /* 0x00100000d1c8783b */ /* 0x000ee80000000200 */
[----:B------:R-:W3:Y:S01]  /*3a80*/  LDSM.16.M88.4 R140, [R209+0x4400] ;  /* 0x00440000d18c783b */ /* 0x000ee20000000200 */
[C---:B------:R-:W-:Y:S03]  /*3a90*/  HMMA.16816.F32.BF16 R104, R24.reuse, R100, RZ ;  /* 0x000000641868723c */ /* 0x040fe600000418ff */
[----:B------:R-:W3:Y:S03]  /*3aa0*/  LDSM.16.M88.4 R184, [R209+0x1c00] ;  /* 0x001c0000d1b8783b */ /* 0x000ee60000000200 */
[C---:B------:R-:W-:Y:S01]  /*3ab0*/  HMMA.16816.F32.BF16 R96, R24.reuse, R92, RZ ;  /* 0x0000005c1860723c */ /* 0x040fe200000418ff */
[----:B------:R-:W-:Y:S04]  /*3ac0*/  LDSM.16.M88.4 R192, [R209+0x1400] ;  /* 0x00140000d1c0783b */ /* 0x000fe80000000200 */
        /* <DEDUP_REMOVED lines=8> */
[C---:B----4-:R-:W-:Y:S01]  /*3b50*/  HMMA.16816.F32.BF16 R64, R24.reuse, R60, RZ ;  /* 0x0000003c1840723c */ /* 0x050fe200000418ff */
[----:B------:R-:W-:Y:S04]  /*3b60*/  LDSM.16.M88.4 R156, [R209+0x3400] ;  /* 0x00340000d19c783b */ /* 0x000fe80000000200 */
[----:B------:R-:W-:Y:S01]  /*3b70*/  LDSM.16.M88.4 R152, [R209+0x3800] ;  /* 0x00380000d198783b */ /* 0x000fe20000000200 */
[C---:B-1----:R-:W-:Y:S03]  /*3b80*/  HMMA.16816.F32.BF16 R56, R24.reuse, R52, RZ ;  /* 0x000000341838723c */ /* 0x042fe600000418ff */
[----:B------:R-:W-:Y:S03]  /*3b90*/  LDSM.16.M88.4 R148, [R209+0x3c00] ;  /* 0x003c0000d194783b */ /* 0x000fe60000000200 */
[C---:B------:R-:W-:Y:S01]  /*3ba0*/  HMMA.16816.F32.BF16 R48, R24.reuse, R44, RZ ;  /* 0x0000002c1830723c */ /* 0x040fe200000418ff */
[----:B------:R-:W-:Y:S04]  /*3bb0*/  LDSM.16.M88.4 R144, [R209+0x4000] ;  /* 0x00400000d190783b */ /* 0x000fe80000000200 */
[----:B------:R-:W0:Y:S01]  /*3bc0*/  LDGDEPBAR ;  /* 0x00000000000079af */ /* 0x000e220000000000 */
        /* <DEDUP_REMOVED lines=16> */
[C---:B---3--:R-:W-:Y:S06]  /*3cd0*/  HMMA.16816.F32.BF16 R28, R24.reuse, R4, RZ ;  /* 0x00000004181c723c */ /* 0x048fec00000418ff */
[----:B------:R-:W-:Y:S01]  /*3ce0*/  HMMA.16816.F32.BF16 R24, R24, R6, RZ ;  /* 0x000000061818723c */ /* 0x000fe200000418ff */
[----:B------:R-:W1:Y:S05]  /*3cf0*/  LDSM.16.M88.4 R4, [R209+0x4800] ;  /* 0x00480000d104783b */ /* 0x000e6a0000000200 */
[C---:B------:R-:W-:Y:S06]  /*3d00*/  HMMA.16816.F32.BF16 R120, R32.reuse, R176, R120 ;  /* 0x000000b02078723c */ /* 0x040fec0000041878 */
[----:B------:R-:W-:Y:S01]  /*3d10*/  HMMA.16816.F32.BF16 R116, R32, R178, R116 ;  /* 0x000000b22074723c */ /* 0x000fe20000041874 */
[----:B------:R-:W2:Y:S01]  /*3d20*/  LDSM.16.M88.4 R176, [R209+0x4c00] ;  /* 0x004c0000d1b0783b */ /* 0x000ea20000000200 */
[----:B------:R-:W-:-:S04]  /*3d30*/  DEPBAR.LE SB0, 0x0 ;  /* 0x000080000000791a */ /* 0x000fc80000000000 */
[C---:B------:R-:W-:Y:S06]  /*3d40*/  HMMA.16816.F32.BF16 R20, R32.reuse, R200, R20 ;  /* 0x000000c82014723c */ /* 0x040fec0000041814 */
[C---:B------:R-:W-:Y:S06]  /*3d50*/  HMMA.16816.F32.BF16 R16, R32.reuse, R202, R16 ;  /* 0x000000ca2010723c */ /* 0x040fec0000041810 */
[C---:B------:R-:W-:Y:S06]  /*3d60*/  HMMA.16816.F32.BF16 R48, R32.reuse, R140, R48 ;  /* 0x0000008c2030723c */ /* 0x040fec0000041830 */
[C---:B------:R-:W-:Y:S06]  /*3d70*/  HMMA.16816.F32.BF16 R128, R32.reuse, R184, R128 ;  /* 0x000000b82080723c */ /* 0x040fec0000041880 */
[----:B-1----:R-:W-:Y:S01]  /*3d80*/  HMMA.16816.F32.BF16 R40, R32, R4, R40 ;  /* 0x000000042028723c */ /* 0x002fe20000041828 */
[----:B------:R-:W-:-:S05]  /*3d90*/  VIMNMX R184, R199, UR19, PT ;  /* 0x00000013c7b87c48 */ /* 0x000fca000bfe0100 */
[----:B------:R-:W-:Y:S01]  /*3da0*/  HMMA.16816.F32.BF16 R36, R32, R6, R36 ;  /* 0x000000062024723c */ /* 0x000fe20000041824 */
[----:B------:R-:W-:Y:S02]  /*3db0*/  IMAD.SHL.U32 R4, R207, 0x2, RZ ;  /* 0x00000002cf047824 */ /* 0x000fe400078e00ff */
[----:B------:R-:W-:-:S03]  /*3dc0*/  IMAD.MOV.U32 R5, RZ, RZ, 0x8 ;  /* 0x00000008ff057424 */ /* 0x000fc600078e00ff */
[----:B------:R-:W-:Y:S01]  /*3dd0*/  LOP3.LUT R201, R4, 0x6, RZ, 0xc0, !PT ;  /* 0x0000000604c97812 */ /* 0x000fe200078ec0ff */
[----:B------:R-:W-:Y:S01]  /*3de0*/  HMMA.16816.F32.BF16 R12, R32, R192, R12 ;  /* 0x000000c0200c723c */ /* 0x000fe2000004180c */
[----:B------:R-:W-:-:S03]  /*3df0*/  VIADDMNMX R2, R199, R5, UR19, PT ;  /* 0x00000013c7027e46 */ /* 0x000fc6000b800105 */
[----:B------:R-:W-:Y:S02]  /*3e00*/  VIADD R140, R201, UR7 ;  /* 0x00000007c98c7c36 */ /* 0x000fe40008000000 */
[C---:B------:R-:W-:Y:S02]  /*3e10*/  HMMA.16816.F32.BF16 R8, R32.reuse, R194, R8 ;  /* 0x000000c22008723c */ /* 0x040fe40000041808 */
[C---:B------:R-:W-:Y:S01]  /*3e20*/  VIADD R4, R140.reuse, 0x1 ;  /* 0x000000018c047836 */ /* 0x040fe20000000000 */
[----:B------:R-:W-:Y:S02]  /*3e30*/  I2FP.F32.S32 R5, R140 ;  /* 0x0000008c00057245 */ /* 0x000fe40000201400 */
[----:B------:R-:W-:Y:S01]  /*3e40*/  ISETP.GE.AND P2, PT, R140, R2, PT ;  /* 0x000000028c00720c */ /* 0x000fe20003f46270 */
[C---:B------:R-:W-:Y:S01]  /*3e50*/  HMMA.16816.F32.BF16 R136, R32.reuse, R188, R136 ;  /* 0x000000bc2088723c */ /* 0x040fe20000041888 */
[----:B------:R-:W-:Y:S01]  /*3e60*/  I2FP.F32.S32 R6, R4 ;  /* 0x0000000400067245 */ /* 0x000fe20000201400 */
[----:B------:R-:W-:Y:S01]  /*3e70*/  FFMA.FTZ R5, R5, UR5, R22 ;  /* 0x0000000505057c23 */ /* 0x000fe20008010016 */
[----:B------:R-:W-:Y:S01]  /*3e80*/  ISETP.GE.AND P6, PT, R4, R184, PT ;  /* 0x000000b80400720c */ /* 0x000fe20003fc6270 */
[----:B------:R-:W-:Y:S01]  /*3e90*/  VIADD R22, R140, 0x8 ;  /* 0x000000088c167836 */ /* 0x000fe20000000000 */
[----:B------:R-:W-:Y:S01]  /*3ea0*/  ISETP.GE.AND P0, PT, R4, R2, PT ;  /* 0x000000020400720c */ /* 0x000fe20003f06270 */
[----:B------:R-:W-:Y:S01]  /*3eb0*/  FFMA.FTZ R7, R6, UR5, R21 ;  /* 0x0000000506077c23 */ /* 0x000fe20008010015 */
[----:B------:R-:W-:Y:S01]  /*3ec0*/  I2FP.F32.S32 R4, R4 ;  /* 0x0000000400047245 */ /* 0x000fe20000201400 */
[----:B------:R-:W-:Y:S01]  /*3ed0*/  VIADD R6, R140, 0x9 ;  /* 0x000000098c067836 */ /* 0x000fe20000000000 */
[C---:B------:R-:W-:Y:S01]  /*3ee0*/  ISETP.GE.AND P5, PT, R22.reuse, R184, PT ;  /* 0x000000b81600720c */ /* 0x040fe20003fa6270 */
[----:B------:R-:W-:Y:S01]  /*3ef0*/  HMMA.16816.F32.BF16 R132, R32, R190, R132 ;  /* 0x000000be2084723c */ /* 0x000fe20000041884 */
[----:B------:R-:W-:Y:S01]  /*3f00*/  ISETP.GE.AND P3, PT, R22, R2, PT ;  /* 0x000000021600720c */ /* 0x000fe20003f66270 */
[----:B------:R-:W-:Y:S01]  /*3f10*/  FFMA.FTZ R23, R4, UR5, R23 ;  /* 0x0000000504177c23 */ /* 0x000fe20008010017 */
[----:B------:R-:W-:-:S02]  /*3f20*/  I2FP.F32.S32 R4, R22 ;  /* 0x0000001600047245 */ /* 0x000fc40000201400 */
[----:B------:R-:W-:Y:S01]  /*3f30*/  I2FP.F32.S32 R22, R22 ;  /* 0x0000001600167245 */ /* 0x000fe20000201400 */
[C---:B------:R-:W-:Y:S01]  /*3f40*/  HMMA.16816.F32.BF16 R124, R32.reuse, R186, R124 ;  /* 0x000000ba207c723c */ /* 0x040fe2000004187c */
[----:B------:R-:W-:Y:S01]  /*3f50*/  FSEL R21, R5, -INF , !P2 ;  /* 0xff80000005157808 */ /* 0x000fe20005000000 */
[----:B------:R-:W-:Y:S01]  /*3f60*/  FFMA.FTZ R4, R4, UR5, R16 ;  /* 0x0000000504047c23 */ /* 0x000fe20008010010 */
[----:B------:R-:W-:Y:S01]  /*3f70*/  ISETP.GE.AND P4, PT, R6, R184, PT ;  /* 0x000000b80600720c */ /* 0x000fe20003f86270 */
[----:B------:R-:W-:Y:S01]  /*3f80*/  FFMA.FTZ R16, R22, UR5, R18 ;  /* 0x0000000516107c23 */ /* 0x000fe20008010012 */
[----:B------:R-:W-:Y:S01]  /*3f90*/  ISETP.GE.AND P2, PT, R6, R2, PT ;  /* 0x000000020600720c */ /* 0x000fe20003f46270 */
[----:B------:R-:W-:Y:S01]  /*3fa0*/  HMMA.16816.F32.BF16 R112, R32, R172, R112 ;  /* 0x000000ac2070723c */ /* 0x000fe20000041870 */
[C---:B------:R-:W-:Y:S02]  /*3fb0*/  VIADD R18, R140.reuse, 0x10 ;  /* 0x000000108c127836 */ /* 0x040fe40000000000 */
[----:B------:R-:W-:Y:S01]  /*3fc0*/  VIADD R22, R140, 0x11 ;  /* 0x000000118c167836 */ /* 0x000fe20000000000 */
[----:B------:R-:W-:-:S02]  /*3fd0*/  FSEL R16, R16, -INF , !P3 ;  /* 0xff80000010107808 */ /* 0x000fc40005800000 */
[----:B------:R-:W-:Y:S01]  /*3fe0*/  HMMA.16816.F32.BF16 R108, R32, R174, R108 ;  /* 0x000000ae206c723c */ /* 0x000fe2000004186c */
[----:B------:R-:W-:Y:S01]  /*3ff0*/  I2FP.F32.S32 R5, R18 ;  /* 0x0000001200057245 */ /* 0x000fe20000201400 */
[----:B------:R-:W-:Y:S01]  /*4000*/  VIADD R173, R140, 0x68 ;  /* 0x000000688cad7836 */ /* 0x000fe20000000000 */
[----:B------:R-:W-:-:S03]  /*4010*/  ISETP.GE.AND P3, PT, R22, R2, PT ;  /* 0x000000021600720c */ /* 0x000fc60003f66270 */
[----:B------:R-:W-:Y:S01]  /*4020*/  HMMA.16816.F32.BF16 R104, R32, R168, R104 ;  /* 0x000000a82068723c */ /* 0x000fe20000041868 */
[----:B------:R-:W-:-:S05]  /*4030*/  FFMA.FTZ R5, R5, UR5, R12 ;  /* 0x0000000505057c23 */ /* 0x000fca000801000c */
[C---:B------:R-:W-:Y:S06]  /*4040*/  HMMA.16816.F32.BF16 R100, R32.reuse, R170, R100 ;  /* 0x000000aa2064723c */ /* 0x040fec0000041864 */
[----:B------:R-:W-:Y:S01]  /*4050*/  HMMA.16816.F32.BF16 R96, R32, R164, R96 ;  /* 0x000000a42060723c */ /* 0x000fe20000041860 */
[C---:B------:R-:W-:Y:S02]  /*4060*/  VIADD R170, R140.reuse, 0x60 ;  /* 0x000000608caa7836 */ /* 0x040fe40000000000 */
[----:B------:R-:W-:-:S03]  /*4070*/  VIADD R171, R140, 0x70 ;  /* 0x000000708cab7836 */ /* 0x000fc60000000000 */
[C---:B------:R-:W-:Y:S06]  /*4080*/  HMMA.16816.F32.BF16 R92, R32.reuse, R166, R92 ;  /* 0x000000a6205c723c */ /* 0x040fec000004185c */
[C---:B------:R-:W-:Y:S06]  /*4090*/  HMMA.16816.F32.BF16 R88, R32.reuse, R160, R88 ;  /* 0x000000a02058723c */ /* 0x040fec0000041858 */
[----:B------:R-:W-:Y:S01]  /*40a0*/  HMMA.16816.F32.BF16 R84, R32, R162, R84 ;  /* 0x000000a22054723c */ /* 0x000fe20000041854 */
[----:B------:R-:W-:-:S05]  /*40b0*/  VIADD R161, R140, 0x79 ;  /* 0x000000798ca17836 */ /* 0x000fca0000000000 */
[----:B------:R-:W-:Y:S01]  /*40c0*/  HMMA.16816.F32.BF16 R80, R32, R156, R80 ;  /* 0x0000009c2050723c */ /* 0x000fe20000041850 */
[----:B------:R-:W-:-:S05]  /*40d0*/  VIADD R162, R140, 0x78 ;  /* 0x000000788ca27836 */ /* 0x000fca0000000000 */
[C---:B------:R-:W-:Y:S06]  /*40e0*/  HMMA.16816.F32.BF16 R76, R32.reuse, R158, R76 ;  /* 0x0000009e204c723c */ /* 0x040fec000004184c */
[C---:B------:R-:W-:Y:S06]  /*40f0*/  HMMA.16816.F32.BF16 R72, R32.reuse, R152, R72 ;  /* 0x000000982048723c */ /* 0x040fec0000041848 */
[----:B------:R-:W-:Y:S01]  /*4100*/  HMMA.16816.F32.BF16 R68, R32, R154, R68 ;  /* 0x0000009a2044723c */ /* 0x000fe20000041844 */
[----:B------:R-:W-:Y:S01]  /*4110*/  VIADD R152, R140, 0x58 ;  /* 0x000000588c987836 */ /* 0x000fe20000000000 */
[----:B------:R-:W-:-:S04]  /*4120*/  I2FP.F32.S32 R153, R171 ;  /* 0x000000ab00997245 */ /* 0x000fc80000201400 */
[----:B------:R-:W-:Y:S01]  /*4130*/  HMMA.16816.F32.BF16 R64, R32, R148, R64 ;  /* 0x000000942040723c */ /* 0x000fe20000041840 */
[----:B------:R-:W-:-:S05]  /*4140*/  FFMA.FTZ R153, R153, UR5, R96 ;  /* 0x0000000599997c23 */ /* 0x000fca0008010060 */
[----:B------:R-:W-:Y:S01]  /*4150*/  HMMA.16816.F32.BF16 R60, R32, R150, R60 ;  /* 0x00000096203c723c */ /* 0x000fe2000004183c */
[----:B------:R-:W-:-:S05]  /*4160*/  I2FP.F32.S32 R148, R173 ;  /* 0x000000ad00947245 */ /* 0x000fca0000201400 */
[C---:B------:R-:W-:Y:S01]  /*4170*/  HMMA.16816.F32.BF16 R56, R32.reuse, R144, R56 ;  /* 0x000000902038723c */ /* 0x040fe20000041838 */
[----:B------:R-:W-:Y:S01]  /*4180*/  FFMA.FTZ R148, R148, UR5, R100 ;  /* 0x0000000594947c23 */ /* 0x000fe20008010064 */
[C---:B------:R-:W-:Y:S02]  /*4190*/  VIADD R151, R140.reuse, 0x80 ;  /* 0x000000808c977836 */ /* 0x040fe40000000000 */
[C---:B------:R-:W-:Y:S02]  /*41a0*/  VIADD R150, R140.reuse, 0x81 ;  /* 0x000000818c967836 */ /* 0x040fe40000000000 */
[----:B------:R-:W-:Y:S01]  /*41b0*/  HMMA.16816.F32.BF16 R52, R32, R146, R52 ;  /* 0x000000922034723c */ /* 0x000fe20000041834 */
[----:B------:R-:W-:-:S05]  /*41c0*/  VIADD R144, R140, 0x89 ;  /* 0x000000898c907836 */ /* 0x000fca0000000000 */
[----:B------:R-:W-:Y:S01]  /*41d0*/  HMMA.16816.F32.BF16 R44, R32, R142, R44 ;  /* 0x0000008e202c723c */ /* 0x000fe2000004182c */
[----:B------:R-:W-:-:S05]  /*41e0*/  VIADD R146, R140, 0x41 ;  /* 0x000000418c927836 */ /* 0x000fca0000000000 */
[C---:B--2---:R-:W-:Y:S06]  /*41f0*/  HMMA.16816.F32.BF16 R28, R32.reuse, R176, R28 ;  /* 0x000000b0201c723c */ /* 0x044fec000004181c */
[----:B------:R-:W-:Y:S07]  /*4200*/  HMMA.16816.F32.BF16 R24, R32, R178, R24 ;  /* 0x000000b22018723c */ /* 0x000fee0000041818 */
[----:B------:R-:W-:-:S02]  /*4210*/  I2FP.F32.S32 R32, R6 ;  /* 0x0000000600207245 */ /* 0x000fc40000201400 */
[----:B------:R-:W-:-:S03]  /*4220*/  I2FP.F32.S32 R6, R6 ;  /* 0x0000000600067245 */ /* 0x000fc60000201400 */
[----:B------:R-:W-:Y:S01]  /*4230*/  FFMA.FTZ R32, R32, UR5, R17 ;  /* 0x0000000520207c23 */ /* 0x000fe20008010011 */
[----:B------:R-:W-:Y:S01]  /*4240*/  FSEL R17, R23, -INF , !P0 ;  /* 0xff80000017117808 */ /* 0x000fe20004000000 */
[----:B------:R-:W-:Y:S01]  /*4250*/  FFMA.FTZ R6, R6, UR5, R19 ;  /* 0x0000000506067c23 */ /* 0x000fe20008010013 */
[----:B------:R-:W-:Y:S02]  /*4260*/  FSEL R19, R7, -INF , !P6 ;  /* 0xff80000007137808 */ /* 0x000fe40007000000 */
[----:B------:R-:W-:Y:S01]  /*4270*/  I2FP.F32.S32 R7, R18 ;  /* 0x0000001200077245 */ /* 0x000fe20000201400 */
[----:B------:R-:W-:Y:S01]  /*4280*/  BAR.SYNC.DEFER_BLOCKING 0x0 ;  /* 0x0000000000007b1d */ /* 0x000fe20000010000 */
[C---:B------:R-:W-:Y:S02]  /*4290*/  ISETP.GE.AND P6, PT, R18.reuse, R184, PT ;  /* 0x000000b81200720c */ /* 0x040fe40003fc6270 */
[----:B------:R-:W-:Y:S01]  /*42a0*/  ISETP.GE.AND P0, PT, R18, R2, PT ;  /* 0x000000021200720c */ /* 0x000fe20003f06270 */
[----:B------:R-:W-:Y:S01]  /*42b0*/  FFMA.FTZ R12, R7, UR5, R14 ;  /* 0x00000005070c7c23 */ /* 0x000fe2000801000e */
[----:B------:R-:W-:Y:S01]  /*42c0*/  I2FP.F32.S32 R23, R22 ;  /* 0x0000001600177245 */ /* 0x000fe20000201400 */
[----:B------:R-:W-:Y:S01]  /*42d0*/  VIADD R14, R140, 0x18 ;  /* 0x000000188c0e7836 */ /* 0x000fe20000000000 */
[----:B------:R-:W-:-:S02]  /*42e0*/  FSEL R18, R4, -INF , !P5 ;  /* 0xff80000004127808 */ /* 0x000fc40006800000 */
[----:B------:R-:W-:Y:S01]  /*42f0*/  I2FP.F32.S32 R4, R22 ;  /* 0x0000001600047245 */ /* 0x000fe20000201400 */
[----:B------:R-:W-:Y:S01]  /*4300*/  FFMA.FTZ R23, R23, UR5, R13 ;  /* 0x0000000517177c23 */ /* 0x000fe2000801000d */
[----:B------:R-:W-:Y:S01]  /*4310*/  ISETP.GE.AND P5, PT, R22, R184, PT ;  /* 0x000000b81600720c */ /* 0x000fe20003fa6270 */
[----:B------:R-:W-:Y:S01]  /*4320*/  VIADD R22, R140, 0x19 ;  /* 0x000000198c167836 */ /* 0x000fe20000000000 */
[----:B------:R-:W-:Y:S01]  /*4330*/  FSEL R13, R6, -INF , !P2 ;  /* 0xff800000060d7808 */ /* 0x000fe20005000000 */
[----:B------:R-:W-:Y:S01]  /*4340*/  FFMA.FTZ R4, R4, UR5, R15 ;  /* 0x0000000504047c23 */ /* 0x000fe2000801000f */
[-C--:B------:R-:W-:Y:S02]  /*4350*/  I2FP.F32.S32 R6, R14.reuse ;  /* 0x0000000e00067245 */ /* 0x080fe40000201400 */
[----:B------:R-:W-:Y:S01]  /*4360*/  FSEL R15, R32, -INF , !P4 ;  /* 0xff800000200f7808 */ /* 0x000fe20006000000 */
[----:B------:R-:W-:Y:S01]  /*4370*/  VIADD R32, R140, 0x31 ;  /* 0x000000318c207836 */ /* 0x000fe20000000000 */
        /* <DEDUP_REMOVED lines=8> */
[----:B------:R-:W-:-:S02]  /*4400*/  FSEL R14, R5, -INF , !P6 ;  /* 0xff800000050e7808 */ /* 0x000fc40007000000 */
[----:B------:R-:W-:Y:S01]  /*4410*/  I2FP.F32.S32 R5, R22 ;  /* 0x0000001600057245 */ /* 0x000fe20000201400 */
[----:B------:R-:W-:Y:S01]  /*4420*/  FFMA.FTZ R34, R34, UR5, R9 ;  /* 0x0000000522227c23 */ /* 0x000fe20008010009 */
[----:B------:R-:W-:Y:S02]  /*4430*/  FSEL R12, R12, -INF , !P0 ;  /* 0xff8000000c0c7808 */ /* 0x000fe40004000000 */
[----:B------:R-:W-:Y:S01]  /*4440*/  ISETP.GE.AND P6, PT, R22, R184, PT ;  /* 0x000000b81600720c */ /* 0x000fe20003fc6270 */
[----:B------:R-:W-:Y:S01]  /*4450*/  FFMA.FTZ R9, R5, UR5, R11 ;  /* 0x0000000505097c23 */ /* 0x000fe2000801000b */
[----:B------:R-:W-:Y:S01]  /*4460*/  FSEL R11, R4, -INF , !P3 ;  /* 0xff800000040b7808 */ /* 0x000fe20005800000 */
[----:B------:R-:W-:Y:S01]  /*4470*/  VIADD R5, R140, 0x28 ;  /* 0x000000288c057836 */ /* 0x000fe20000000000 */
[----:B------:R-:W-:Y:S02]  /*4480*/  I2FP.F32.S32 R4, R6 ;  /* 0x0000000600047245 */ /* 0x000fe40000201400 */
[----:B------:R-:W-:-:S02]  /*4490*/  ISETP.GE.AND P0, PT, R22, R2, PT ;  /* 0x000000021600720c */ /* 0x000fc40003f06270 */
[----:B------:R-:W-:Y:S01]  /*44a0*/  I2FP.F32.S32 R33, R7 ;  /* 0x0000000700217245 */ /* 0x000fe20000201400 */
[----:B------:R-:W-:Y:S01]  /*44b0*/  FFMA.FTZ R137, R4, UR5, R137 ;  /* 0x0000000504897c23 */ /* 0x000fe20008010089 */
[----:B------:R-:W-:Y:S01]  /*44c0*/  FSEL R23, R23, -INF , !P5 ;  /* 0xff80000017177808 */ /* 0x000fe20006800000 */
[----:B------:R-:W-:Y:S01]  /*44d0*/  VIADD R4, R140, 0x29 ;  /* 0x000000298c047836 */ /* 0x000fe20000000000 */
[----:B------:R-:W-:Y:S01]  /*44e0*/  ISETP.GE.AND P5, PT, R7, R184, PT ;  /* 0x000000b80700720c */ /* 0x000fe20003fa6270 */
[----:B------:R-:W-:Y:S01]  /*44f0*/  FFMA.FTZ R33, R33, UR5, R136 ;  /* 0x0000000521217c23 */ /* 0x000fe20008010088 */
[----:B------:R-:W-:Y:S02]  /*4500*/  ISETP.GE.AND P3, PT, R7, R2, PT ;  /* 0x000000020700720c */ /* 0x000fe40003f66270 */
[----:B------:R-:W-:Y:S01]  /*4510*/  FSEL R22, R8, -INF , !P4 ;  /* 0xff80000008167808 */ /* 0x000fe20006000000 */
[----:B------:R-:W-:Y:S01]  /*4520*/  VIADD R8, R140, 0x30 ;  /* 0x000000308c087836 */ /* 0x000fe20000000000 */
[----:B------:R-:W-:-:S02]  /*4530*/  FSEL R10, R10, -INF , !P2 ;  /* 0xff8000000a0a7808 */ /* 0x000fc40005000000 */
[----:B------:R-:W-:Y:S02]  /*4540*/  I2FP.F32.S32 R7, R7 ;  /* 0x0000000700077245 */ /* 0x000fe40000201400 */
[C---:B------:R-:W-:Y:S02]  /*4550*/  ISETP.GE.AND P4, PT, R6.reuse, R184, PT ;  /* 0x000000b80600720c */ /* 0x040fe40003f86270 */
[----:B------:R-:W-:Y:S01]  /*4560*/  ISETP.GE.AND P2, PT, R6, R2, PT ;  /* 0x000000020600720c */ /* 0x000fe20003f46270 */
[----:B------:R-:W-:Y:S01]  /*4570*/  FFMA.FTZ R7, R7, UR5, R138 ;  /* 0x0000000507077c23 */ /* 0x000fe2000801008a */
[----:B------:R-:W-:Y:S02]  /*4580*/  FSEL R34, R34, -INF , !P6 ;  /* 0xff80000022227808 */ /* 0x000fe40007000000 */
[----:B------:R-:W-:Y:S02]  /*4590*/  FSEL R9, R9, -INF , !P0 ;  /* 0xff80000009097808 */ /* 0x000fe40004000000 */
[----:B------:R-:W-:-:S02]  /*45a0*/  I2FP.F32.S32 R6, R6 ;  /* 0x0000000600067245 */ /* 0x000fc40000201400 */
[-C--:B------:R-:W-:Y:S02]  /*45b0*/  I2FP.F32.S32 R35, R5.reuse ;  /* 0x0000000500237245 */ /* 0x080fe40000201400 */
[C---:B------:R-:W-:Y:S01]  /*45c0*/  ISETP.GE.AND P6, PT, R5.reuse, R184, PT ;  /* 0x000000b80500720c */ /* 0x040fe20003fc6270 */
[----:B------:R-:W-:Y:S01]  /*45d0*/  FFMA.FTZ R6, R6, UR5, R139 ;  /* 0x0000000506067c23 */ /* 0x000fe2000801008b */
[----:B------:R-:W-:Y:S01]  /*45e0*/  ISETP.GE.AND P0, PT, R5, R2, PT ;  /* 0x000000020500720c */ /* 0x000fe20003f06270 */
[----:B------:R-:W-:Y:S01]  /*45f0*/  FFMA.FTZ R35, R35, UR5, R132 ;  /* 0x0000000523237c23 */ /* 0x000fe20008010084 */
[----:B------:R-:W-:Y:S02]  /*4600*/  I2FP.F32.S32 R5, R5 ;  /* 0x0000000500057245 */ /* 0x000fe40000201400 */
[----:B------:R-:W-:Y:S02]  /*4610*/  I2FP.F32.S32 R136, R4 ;  /* 0x0000000400887245 */ /* 0x000fe40000201400 */
[----:B------:R-:W-:Y:S01]  /*4620*/  FSEL R33, R33, -INF , !P5 ;  /* 0xff80000021217808 */ /* 0x000fe20006800000 */
[----:B------:R-:W-:Y:S01]  /*4630*/  FFMA.FTZ R5, R5, UR5, R134 ;  /* 0x0000000505057c23 */ /* 0x000fe20008010086 */
[----:B------:R-:W-:Y:S01]  /*4640*/  FSEL R7, R7, -INF , !P3 ;  /* 0xff80000007077808 */ /* 0x000fe20005800000 */
[----:B------:R-:W-:Y:S01]  /*4650*/  FFMA.FTZ R136, R136, UR5, R133 ;  /* 0x0000000588887c23 */ /* 0x000fe20008010085 */
[----:B------:R-:W-:-:S02]  /*4660*/  I2FP.F32.S32 R133, R8 ;  /* 0x0000000800857245 */ /* 0x000fc40000201400 */
[C---:B------:R-:W-:Y:S02]  /*4670*/  ISETP.GE.AND P5, PT, R4.reuse, R184, PT ;  /* 0x000000b80400720c */ /* 0x040fe40003fa6270 */
[----:B------:R-:W-:Y:S01]  /*4680*/  ISETP.GE.AND P3, PT, R4, R2, PT ;  /* 0x000000020400720c */ /* 0x000fe20003f66270 */
[----:B------:R-:W-:Y:S01]  /*4690*/  FFMA.FTZ R133, R133, UR5, R128 ;  /* 0x0000000585857c23 */ /* 0x000fe20008010080 */
[----:B------:R-:W-:Y:S01]  /*46a0*/  FSEL R132, R137, -INF , !P4 ;  /* 0xff80000089847808 */ /* 0x000fe20006000000 */
[----:B------:R-:W-:Y:S01]  /*46b0*/  VIADD R128, R140, 0x38 ;  /* 0x000000388c807836 */ /* 0x000fe20000000000 */
[----:B------:R-:W-:Y:S02]  /*46c0*/  FSEL R6, R6, -INF , !P2 ;  /* 0xff80000006067808 */ /* 0x000fe40005000000 */
[----:B------:R-:W-:Y:S02]  /*46d0*/  I2FP.F32.S32 R4, R4 ;  /* 0x0000000400047245 */ /* 0x000fe40000201400 */
[----:B------:R-:W-:-:S02]  /*46e0*/  ISETP.GE.AND P4, PT, R8, R184, PT ;  /* 0x000000b80800720c */ /* 0x000fc40003f86270 */
[----:B------:R-:W-:Y:S01]  /*46f0*/  ISETP.GE.AND P2, PT, R8, R2, PT ;  /* 0x000000020800720c */ /* 0x000fe20003f46270 */
[----:B------:R-:W-:Y:S01]  /*4700*/  FFMA.FTZ R4, R4, UR5, R135 ;  /* 0x0000000504047c23 */ /* 0x000fe20008010087 */
[----:B------:R-:W-:Y:S02]  /*4710*/  FSEL R35, R35, -INF , !P6 ;  /* 0xff80000023237808 */ /* 0x000fe40007000000 */
[----:B------:R-:W-:Y:S02]  /*4720*/  FSEL R5, R5, -INF , !P0 ;  /* 0xff80000005057808 */ /* 0x000fe40004000000 */
[----:B------:R-:W-:Y:S02]  /*4730*/  I2FP.F32.S32 R8, R8 ;  /* 0x0000000800087245 */ /* 0x000fe40000201400 */
[----:B------:R-:W-:Y:S02]  /*4740*/  I2FP.F32.S32 R134, R32 ;  /* 0x0000002000867245 */ /* 0x000fe40000201400 */
[----:B------:R-:W-:Y:S01]  /*4750*/  ISETP.GE.AND P6, PT, R32, R184, PT ;  /* 0x000000b82000720c */ /* 0x000fe20003fc6270 */
[----:B------:R-:W-:Y:S01]  /*4760*/  FFMA.FTZ R8, R8, UR5, R130 ;  /* 0x0000000508087c23 */ /* 0x000fe20008010082 */
[----:B------:R-:W-:Y:S01]  /*4770*/  ISETP.GE.AND P0, PT, R32, R2, PT ;  /* 0x000000022000720c */ /* 0x000fe20003f06270 */
[----:B------:R-:W-:Y:S01]  /*4780*/  VIADD R130, R140, 0x39 ;  /* 0x000000398c827836 */ /* 0x000fe20000000000 */
[----:B------:R-:W-:Y:S01]  /*4790*/  I2FP.F32.S32 R32, R32 ;  /* 0x0000002000207245 */ /* 0x000fe20000201400 */
[----:B------:R-:W-:Y:S01]  /*47a0*/  FFMA.FTZ R129, R134, UR5, R129 ;  /* 0x0000000586817c23 */ /* 0x000fe20008010081 */
[----:B------:R-:W-:-:S02]  /*47b0*/  FSEL R136, R136, -INF , !P5 ;  /* 0xff80000088887808 */ /* 0x000fc40006800000 */
[----:B------:R-:W-:Y:S01]  /*47c0*/  FSEL R4, R4, -INF , !P3 ;  /* 0xff80000004047808 */ /* 0x000fe20005800000 */
[----:B------:R-:W-:Y:S01]  /*47d0*/  FFMA.FTZ R32, R32, UR5, R131 ;  /* 0x0000000520207c23 */ /* 0x000fe20008010083 */
[----:B------:R-:W-:Y:S02]  /*47e0*/  I2FP.F32.S32 R131, R128 ;  /* 0x0000008000837245 */ /* 0x000fe40000201400 */
[C---:B------:R-:W-:Y:S02]  /*47f0*/  ISETP.GE.AND P5, PT, R128.reuse, R184, PT ;  /* 0x000000b88000720c */ /* 0x040fe40003fa6270 */
[----:B------:R-:W-:Y:S01]  /*4800*/  ISETP.GE.AND P3, PT, R128, R2, PT ;  /* 0x000000028000720c */ /* 0x000fe20003f66270 */
[----:B------:R-:W-:Y:S01]  /*4810*/  FFMA.FTZ R131, R131, UR5, R124 ;  /* 0x0000000583837c23 */ /* 0x000fe2000801007c */
[----:B------:R-:W-:Y:S01]  /*4820*/  FSEL R133, R133, -INF , !P4 ;  /* 0xff80000085857808 */ /* 0x000fe20006000000 */
[----:B------:R-:W-:Y:S01]  /*4830*/  VIADD R124, R140, 0x40 ;  /* 0x000000408c7c7836 */ /* 0x000fe20000000000 */
[----:B------:R-:W-:-:S02]  /*4840*/  FSEL R8, R8, -INF , !P2 ;  /* 0xff80000008087808 */ /* 0x000fc40005000000 */
[----:B------:R-:W-:Y:S02]  /*4850*/  I2FP.F32.S32 R128, R128 ;  /* 0x0000008000807245 */ /* 0x000fe40000201400 */
[----:B------:R-:W-:Y:S02]  /*4860*/  I2FP.F32.S32 R147, R130 ;  /* 0x0000008200937245 */ /* 0x000fe40000201400 */
[----:B------:R-:W-:Y:S01]  /*4870*/  ISETP.GE.AND P4, PT, R130, R184, PT ;  /* 0x000000b88200720c */ /* 0x000fe20003f86270 */
[----:B------:R-:W-:Y:S01]  /*4880*/  FFMA.FTZ R128, R128, UR5, R126 ;  /* 0x0000000580807c23 */ /* 0x000fe2000801007e */
[----:B------:R-:W-:Y:S01]  /*4890*/  ISETP.GE.AND P2, PT, R130, R2, PT ;  /* 0x000000028200720c */ /* 0x000fe20003f46270 */
[----:B------:R-:W-:Y:S01]  /*48a0*/  FFMA.FTZ R147, R147, UR5, R125 ;  /* 0x0000000593937c23 */ /* 0x000fe2000801007d */
[----:B------:R-:W-:Y:S02]  /*48b0*/  I2FP.F32.S32 R130, R130 ;  /* 0x0000008200827245 */ /* 0x000fe40000201400 */
[----:B------:R-:W-:-:S02]  /*48c0*/  FSEL R126, R129, -INF , !P6 ;  /* 0xff800000817e7808 */ /* 0x000fc40007000000 */
[----:B------:R-:W-:Y:S01]  /*48d0*/  FSEL R32, R32, -INF , !P0 ;  /* 0xff80000020207808 */ /* 0x000fe20004000000 */
[----:B------:R-:W-:Y:S01]  /*48e0*/  FFMA.FTZ R127, R130, UR5, R127 ;  /* 0x00000005827f7c23 */ /* 0x000fe2000801007f */
[----:B------:R-:W-:Y:S02]  /*48f0*/  I2FP.F32.S32 R130, R124 ;  /* 0x0000007c00827245 */ /* 0x000fe40000201400 */
[C---:B------:R-:W-:Y:S02]  /*4900*/  ISETP.GE.AND P6, PT, R124.reuse, R184, PT ;  /* 0x000000b87c00720c */ /* 0x040fe40003fc6270 */
[----:B------:R-:W-:Y:S01]  /*4910*/  ISETP.GE.AND P0, PT, R124, R2, PT ;  /* 0x000000027c00720c */ /* 0x000fe20003f06270 */
[----:B------:R-:W-:Y:S01]  /*4920*/  FFMA.FTZ R120, R130, UR5, R120 ;  /* 0x0000000582787c23 */ /* 0x000fe20008010078 */
[----:B------:R-:W-:Y:S01]  /*4930*/  I2FP.F32.S32 R129, R124 ;  /* 0x0000007c00817245 */ /* 0x000fe20000201400 */
[----:B------:R-:W-:Y:S01]  /*4940*/  VIADD R130, R140, 0x91 ;  /* 0x000000918c827836 */ /* 0x000fe20000000000 */
[----:B------:R-:W-:-:S02]  /*4950*/  I2FP.F32.S32 R124, R146 ;  /* 0x00000092007c7245 */ /* 0x000fc40000201400 */
[----:B------:R-:W-:Y:S01]  /*4960*/  FSEL R125, R131, -INF , !P5 ;  /* 0xff800000837d7808 */ /* 0x000fe20006800000 */
[----:B------:R-:W-:Y:S01]  /*4970*/  FFMA.FTZ R122, R129, UR5, R122 ;  /* 0x00000005817a7c23 */ /* 0x000fe2000801007a */
[----:B------:R-:W-:Y:S01]  /*4980*/  FSEL R128, R128, -INF , !P3 ;  /* 0xff80000080807808 */ /* 0x000fe20005800000 */
[----:B------:R-:W-:Y:S01]  /*4990*/  FFMA.FTZ R121, R124, UR5, R121 ;  /* 0x000000057c797c23 */ /* 0x000fe20008010079 */
[----:B------:R-:W-:Y:S01]  /*49a0*/  ISETP.GE.AND P5, PT, R146, R184, PT ;  /* 0x000000b89200720c */ /* 0x000fe20003fa6270 */
[----:B------:R-:W-:Y:S01]  /*49b0*/  VIADD R124, R140, 0x59 ;  /* 0x000000598c7c7836 */ /* 0x000fe20000000000 */
[----:B------:R-:W-:Y:S01]  /*49c0*/  ISETP.GE.AND P3, PT, R146, R2, PT ;  /* 0x000000029200720c */ /* 0x000fe20003f66270 */
[----:B------:R-:W-:Y:S01]  /*49d0*/  VIADD R131, R140, 0x90 ;  /* 0x000000908c837836 */ /* 0x000fe20000000000 */
[----:B------:R-:W-:Y:S02]  /*49e0*/  I2FP.F32.S32 R146, R146 ;  /* 0x0000009200927245 */ /* 0x000fe40000201400 */
[----:B------:R-:W-:-:S02]  /*49f0*/  FSEL R147, R147, -INF , !P4 ;  /* 0xff80000093937808 */ /* 0x000fc40006000000 */
[----:B------:R-:W-:Y:S01]  /*4a00*/  FSEL R135, R127, -INF , !P2 ;  /* 0xff8000007f877808 */ /* 0x000fe20005000000 */
[----:B------:R-:W-:Y:S01]  /*4a10*/  FFMA.FTZ R146, R146, UR5, R123 ;  /* 0x0000000592927c23 */ /* 0x000fe2000801007b */
[----:B------:R-:W-:Y:S01]  /*4a20*/  I2FP.F32.S32 R123, R152 ;  /* 0x00000098007b7245 */ /* 0x000fe20000201400 */
[----:B------:R-:W-:Y:S01]  /*4a30*/  VIADD R127, R140, 0x98 ;  /* 0x000000988c7f7836 */ /* 0x000fe20000000000 */
[C---:B------:R-:W-:Y:S02]  /*4a40*/  ISETP.GE.AND P4, PT, R152.reuse, R184, PT ;  /* 0x000000b89800720c */ /* 0x040fe40003f86270 */
[----:B------:R-:W-:Y:S01]  /*4a50*/  ISETP.GE.AND P2, PT, R152, R2, PT ;  /* 0x000000029800720c */ /* 0x000fe20003f46270 */
[----:B------:R-:W-:Y:S01]  /*4a60*/  FFMA.FTZ R123, R123, UR5, R108 ;  /* 0x000000057b7b7c23 */ /* 0x000fe2000801006c */
[----:B------:R-:W-:Y:S02]  /*4a70*/  I2FP.F32.S32 R152, R152 ;  /* 0x0000009800987245 */ /* 0x000fe40000201400 */
[----:B------:R-:W-:-:S02]  /*4a80*/  I2FP.F32.S32 R143, R124 ;  /* 0x0000007c008f7245 */ /* 0x000fc40000201400 */
[----:B------:R-:W-:Y:S01]  /*4a90*/  FSEL R141, R120, -INF , !P6 ;  /* 0xff800000788d7808 */ /* 0x000fe20007000000 */
[----:B------:R-:W-:Y:S01]  /*4aa0*/  FFMA.FTZ R152, R152, UR5, R110 ;  /* 0x0000000598987c23 */ /* 0x000fe2000801006e */
[----:B------:R-:W-:Y:S01]  /*4ab0*/  I2FP.F32.S32 R120, R124 ;  /* 0x0000007c00787245 */ /* 0x000fe20000201400 */
[----:B------:R-:W-:Y:S01]  /*4ac0*/  FFMA.FTZ R143, R143, UR5, R109 ;  /* 0x000000058f8f7c23 */ /* 0x000fe2000801006d */
[----:B------:R-:W-:Y:S01]  /*4ad0*/  VIADD R109, R140, 0x61 ;  /* 0x000000618c6d7836 */ /* 0x000fe20000000000 */
[----:B------:R-:W-:Y:S02]  /*4ae0*/  FSEL R123, R123, -INF , !P4 ;  /* 0xff8000007b7b7808 */ /* 0x000fe40006000000 */
[----:B------:R-:W-:Y:S01]  /*4af0*/  FSEL R152, R152, -INF , !P2 ;  /* 0xff80000098987808 */ /* 0x000fe20005000000 */
[----:B------:R-:W-:Y:S01]  /*4b00*/  FFMA.FTZ R111, R120, UR5, R111 ;  /* 0x00000005786f7c23 */ /* 0x000fe2000801006f */
[----:B------:R-:W-:Y:S02]  /*4b10*/  I2FP.F32.S32 R110, R109 ;  /* 0x0000006d006e7245 */ /* 0x000fe40000201400 */
[----:B------:R-:W-:-:S02]  /*4b20*/  ISETP.GE.AND P4, PT, R109, R184, PT ;  /* 0x000000b86d00720c */ /* 0x000fc40003f86270 */
[----:B------:R-:W-:Y:S01]  /*4b30*/  ISETP.GE.AND P2, PT, R109, R2, PT ;  /* 0x000000026d00720c */ /* 0x000fe20003f46270 */
[----:B------:R-:W-:Y:S01]  /*4b40*/  FFMA.FTZ R105, R110, UR5, R105 ;  /* 0x000000056e697c23 */ /* 0x000fe20008010069 */
[----:B------:R-:W-:Y:S02]  /*4b50*/  I2FP.F32.S32 R109, R109 ;  /* 0x0000006d006d7245 */ /* 0x000fe40000201400 */
[----:B------:R-:W-:Y:S02]  /*4b60*/  FSEL R138, R122, -INF , !P0 ;  /* 0xff8000007a8a7808 */ /* 0x000fe40004000000 */
[----:B------:R-:W-:Y:S01]  /*4b70*/  FSEL R108, R121, -INF , !P5 ;  /* 0xff800000796c7808 */ /* 0x000fe20006800000 */
[----:B------:R-:W-:Y:S01]  /*4b80*/  FFMA.FTZ R107, R109, UR5, R107 ;  /* 0x000000056d6b7c23 */ /* 0x000fe2000801006b */
[----:B------:R-:W-:Y:S01]  /*4b90*/  FSEL R146, R146, -INF , !P3 ;  /* 0xff80000092927808 */ /* 0x000fe20005800000 */
[----:B------:R-:W-:Y:S01]  /*4ba0*/  VIADD R109, R140, 0x69 ;  /* 0x000000698c6d7836 */ /* 0x000fe20000000000 */
[----:B------:R-:W-:-:S02]  /*4bb0*/  ISETP.GE.AND P6, PT, R124, R184, PT ;  /* 0x000000b87c00720c */ /* 0x000fc40003fc6270 */
[----:B------:R-:W-:Y:S02]  /*4bc0*/  ISETP.GE.AND P0, PT, R124, R2, PT ;  /* 0x000000027c00720c */ /* 0x000fe40003f06270 */
[----:B------:R-:W-:Y:S02]  /*4bd0*/  I2FP.F32.S32 R120, R170 ;  /* 0x000000aa00787245 */ /* 0x000fe40000201400 */
[C---:B------:R-:W-:Y:S02]  /*4be0*/  ISETP.GE.AND P5, PT, R170.reuse, R184, PT ;  /* 0x000000b8aa00720c */ /* 0x040fe40003fa6270 */
[----:B------:R-:W-:Y:S01]  /*4bf0*/  ISETP.GE.AND P3, PT, R170, R2, PT ;  /* 0x00000002aa00720c */ /* 0x000fe20003f66270 */
[----:B------:R-:W-:Y:S01]  /*4c00*/  FFMA.FTZ R104, R120, UR5, R104 ;  /* 0x0000000578687c23 */ /* 0x000fe20008010068 */
[----:B------:R-:W-:Y:S01]  /*4c10*/  I2FP.F32.S32 R170, R170 ;  /* 0x000000aa00aa7245 */ /* 0x000fe20000201400 */
[----:B------:R-:W-:Y:S01]  /*4c20*/  VIADD R120, R140, 0x99 ;  /* 0x000000998c787836 */ /* 0x000fe20000000000 */
[----:B------:R-:W-:-:S02]  /*4c30*/  FSEL R143, R143, -INF , !P6 ;  /* 0xff8000008f8f7808 */ /* 0x000fc40007000000 */
[----:B------:R-:W-:Y:S01]  /*4c40*/  FSEL R163, R111, -INF , !P0 ;  /* 0xff8000006fa37808 */ /* 0x000fe20004000000 */
[----:B------:R-:W-:Y:S01]  /*4c50*/  FFMA.FTZ R170, R170, UR5, R106 ;  /* 0x00000005aaaa7c23 */ /* 0x000fe2000801006a */
[C---:B------:R-:W-:Y:S02]  /*4c60*/  ISETP.GE.AND P6, PT, R173.reuse, R184, PT ;  /* 0x000000b8ad00720c */ /* 0x040fe40003fc6270 */
[----:B------:R-:W-:Y:S02]  /*4c70*/  ISETP.GE.AND P0, PT, R173, R2, PT ;  /* 0x00000002ad00720c */ /* 0x000fe40003f06270 */
[----:B------:R-:W-:Y:S02]  /*4c80*/  I2FP.F32.S32 R173, R173 ;  /* 0x000000ad00ad7245 */ /* 0x000fe40000201400 */
[-C--:B------:R-:W-:Y:S02]  /*4c90*/  I2FP.F32.S32 R106, R109.reuse ;  /* 0x0000006d006a7245 */ /* 0x080fe40000201400 */
[----:B------:R-:W-:Y:S01]  /*4ca0*/  FSEL R137, R104, -INF , !P5 ;  /* 0xff80000068897808 */ /* 0x000fe20006800000 */
[----:B------:R-:W-:Y:S01]  /*4cb0*/  FFMA.FTZ R173, R173, UR5, R102 ;  /* 0x00000005adad7c23 */ /* 0x000fe20008010066 */
[----:B------:R-:W-:Y:S01]  /*4cc0*/  I2FP.F32.S32 R104, R109 ;  /* 0x0000006d00687245 */ /* 0x000fe20000201400 */
[----:B------:R-:W-:Y:S01]  /*4cd0*/  FFMA.FTZ R102, R106, UR5, R101 ;  /* 0x000000056a667c23 */ /* 0x000fe20008010065 */
[----:B------:R-:W-:Y:S01]  /*4ce0*/  FSEL R100, R105, -INF , !P4 ;  /* 0xff80000069647808 */ /* 0x000fe20006000000 */
[----:B------:R-:W-:Y:S01]  /*4cf0*/  VIADD R101, R140, 0x71 ;  /* 0x000000718c657836 */ /* 0x000fe20000000000 */
[----:B------:R-:W-:Y:S01]  /*4d00*/  FSEL R172, R107, -INF , !P2 ;  /* 0xff8000006bac7808 */ /* 0x000fe20005000000 */
[----:B------:R-:W-:Y:S01]  /*4d10*/  FFMA.FTZ R103, R104, UR5, R103 ;  /* 0x0000000568677c23 */ /* 0x000fe20008010067 */
[----:B------:R-:W-:-:S02]  /*4d20*/  ISETP.GE.AND P4, PT, R171, R184, PT ;  /* 0x000000b8ab00720c */ /* 0x000fc40003f86270 */
[----:B------:R-:W-:Y:S02]  /*4d30*/  ISETP.GE.AND P2, PT, R171, R2, PT ;  /* 0x00000002ab00720c */ /* 0x000fe40003f46270 */
[----:B------:R-:W-:Y:S02]  /*4d40*/  I2FP.F32.S32 R171, R171 ;  /* 0x000000ab00ab7245 */ /* 0x000fe40000201400 */
[----:B------:R-:W-:Y:S02]  /*4d50*/  FSEL R148, R148, -INF , !P6 ;  /* 0xff80000094947808 */ /* 0x000fe40007000000 */
[----:B------:R-:W-:Y:S01]  /*4d60*/  FSEL R173, R173, -INF , !P0 ;  /* 0xff800000adad7808 */ /* 0x000fe20004000000 */
[----:B------:R-:W-:Y:S01]  /*4d70*/  FFMA.FTZ R171, R171, UR5, R98 ;  /* 0x00000005abab7c23 */ /* 0x000fe20008010062 */
[----:B------:R-:W-:Y:S02]  /*4d80*/  I2FP.F32.S32 R104, R101 ;  /* 0x0000006500687245 */ /* 0x000fe40000201400 */
[----:B------:R-:W-:-:S02]  /*4d90*/  ISETP.GE.AND P6, PT, R101, R184, PT ;  /* 0x000000b86500720c */ /* 0x000fc40003fc6270 */
[----:B------:R-:W-:Y:S01]  /*4da0*/  ISETP.GE.AND P0, PT, R101, R2, PT ;  /* 0x000000026500720c */ /* 0x000fe20003f06270 */
[----:B------:R-:W-:Y:S01]  /*4db0*/  FFMA.FTZ R98, R104, UR5, R97 ;  /* 0x0000000568627c23 */ /* 0x000fe20008010061 */
[----:B------:R-:W-:Y:S02]  /*4dc0*/  FSEL R170, R170, -INF , !P3 ;  /* 0xff800000aaaa7808 */ /* 0x000fe40005800000 */
[----:B------:R-:W-:Y:S02]  /*4dd0*/  I2FP.F32.S32 R101, R101 ;  /* 0x0000006500657245 */ /* 0x000fe40000201400 */
[C---:B------:R-:W-:Y:S02]  /*4de0*/  ISETP.GE.AND P5, PT, R109.reuse, R184, PT ;  /* 0x000000b86d00720c */ /* 0x040fe40003fa6270 */
[----:B------:R-:W-:Y:S01]  /*4df0*/  ISETP.GE.AND P3, PT, R109, R2, PT ;  /* 0x000000026d00720c */ /* 0x000fe20003f66270 */
[----:B------:R-:W-:Y:S01]  /*4e00*/  FFMA.FTZ R99, R101, UR5, R99 ;  /* 0x0000000565637c23 */ /* 0x000fe20008010063 */
[----:B------:R-:W-:-:S02]  /*4e10*/  FSEL R96, R102, -INF , !P5 ;  /* 0xff80000066607808 */ /* 0x000fc40006800000 */
[----:B------:R-:W-:Y:S02]  /*4e20*/  FSEL R174, R103, -INF , !P3 ;  /* 0xff80000067ae7808 */ /* 0x000fe40005800000 */
[----:B------:R-:W-:Y:S02]  /*4e30*/  FSEL R153, R153, -INF , !P4 ;  /* 0xff80000099997808 */ /* 0x000fe40006000000 */
[----:B------:R-:W-:Y:S02]  /*4e40*/  FSEL R171, R171, -INF , !P2 ;  /* 0xff800000abab7808 */ /* 0x000fe40005000000 */
[----:B------:R-:W-:Y:S02]  /*4e50*/  I2FP.F32.S32 R101, R162 ;  /* 0x000000a200657245 */ /* 0x000fe40000201400 */
[C---:B------:R-:W-:Y:S02]  /*4e60*/  ISETP.GE.AND P5, PT, R162.reuse, R184, PT ;  /* 0x000000b8a200720c */ /* 0x040fe40003fa6270 */
[----:B------:R-:W-:Y:S01]  /*4e70*/  ISETP.GE.AND P3, PT, R162, R2, PT ;  /* 0x00000002a200720c */ /* 0x000fe20003f66270 */
[----:B------:R-:W-:Y:S01]  /*4e80*/  FFMA.FTZ R92, R101, UR5, R92 ;  /* 0x00000005655c7c23 */ /* 0x000fe2000801005c */
[----:B------:R-:W-:-:S02]  /*4e90*/  I2FP.F32.S32 R97, R161 ;  /* 0x000000a100617245 */ /* 0x000fc40000201400 */
[C---:B------:R-:W-:Y:S02]  /*4ea0*/  ISETP.GE.AND P4, PT, R161.reuse, R184, PT ;  /* 0x000000b8a100720c */ /* 0x040fe40003f86270 */
        /* <DEDUP_REMOVED lines=12> */
[----:B------:R-:W-:Y:S02]  /*4f70*/  I2FP.F32.S32 R151, R151 ;  /* 0x0000009700977245 */ /* 0x000fe40000201400 */
[----:B------:R-:W-:Y:S02]  /*4f80*/  FSEL R92, R92, -INF , !P5 ;  /* 0xff8000005c5c7808 */ /* 0x000fe40006800000 */
[----:B------:R-:W-:Y:S01]  /*4f90*/  FSEL R162, R162, -INF , !P3 ;  /* 0xff800000a2a27808 */ /* 0x000fe20005800000 */
[----:B------:R-:W-:Y:S01]  /*4fa0*/  FFMA.FTZ R151, R151, UR5, R90 ;  /* 0x0000000597977c23 */ /* 0x000fe2000801005a */
[----:B------:R-:W-:Y:S01]  /*4fb0*/  I2FP.F32.S32 R94, R150 ;  /* 0x00000096005e7245 */ /* 0x000fe20000201400 */
[----:B------:R-:W-:Y:S01]  /*4fc0*/  VIADD R90, R140, 0x88 ;  /* 0x000000888c5a7836 */ /* 0x000fe20000000000 */
[----:B------:R-:W-:-:S02]  /*4fd0*/  ISETP.GE.AND P5, PT, R150, R184, PT ;  /* 0x000000b89600720c */ /* 0x000fc40003fa6270 */
[----:B------:R-:W-:Y:S01]  /*4fe0*/  ISETP.GE.AND P3, PT, R150, R2, PT ;  /* 0x000000029600720c */ /* 0x000fe20003f66270 */
[----:B------:R-:W-:Y:S01]  /*4ff0*/  FFMA.FTZ R94, R94, UR5, R89 ;  /* 0x000000055e5e7c23 */ /* 0x000fe20008010059 */
        /* <DEDUP_REMOVED lines=14> */
[----:B------:R-:W-:-:S02]  /*50e0*/  ISETP.GE.AND P6, PT, R144, R184, PT ;  /* 0x000000b89000720c */ /* 0x000fc40003fc6270 */
[----:B------:R-:W-:Y:S02]  /*50f0*/  ISETP.GE.AND P0, PT, R144, R2, PT ;  /* 0x000000029000720c */ /* 0x000fe40003f06270 */
[----:B------:R-:W-:Y:S02]  /*5100*/  FSEL R85, R94, -INF , !P5 ;  /* 0xff8000005e557808 */ /* 0x000fe40006800000 */
[----:B------:R-:W-:Y:S02]  /*5110*/  FSEL R150, R150, -INF , !P3 ;  /* 0xff80000096967808 */ /* 0x000fe40005800000 */
[----:B------:R-:W-:Y:S02]  /*5120*/  I2FP.F32.S32 R144, R144 ;  /* 0x0000009000907245 */ /* 0x000fe40000201400 */
[-C--:B------:R-:W-:Y:S02]  /*5130*/  I2FP.F32.S32 R91, R131.reuse ;  /* 0x00000083005b7245 */ /* 0x080fe40000201400 */
[C---:B------:R-:W-:Y:S01]  /*5140*/  ISETP.GE.AND P5, PT, R131.reuse, R184, PT ;  /* 0x000000b88300720c */ /* 0x040fe20003fa6270 */
[----:B------:R-:W-:Y:S01]  /*5150*/  FFMA.FTZ R144, R144, UR5, R87 ;  /* 0x0000000590907c23 */ /* 0x000fe20008010057 */
[----:B------:R-:W-:Y:S01]  /*5160*/  ISETP.GE.AND P3, PT, R131, R2, PT ;  /* 0x000000028300720c */ /* 0x000fe20003f66270 */
[----:B------:R-:W-:Y:S01]  /*5170*/  FFMA.FTZ R80, R91, UR5, R80 ;  /* 0x000000055b507c23 */ /* 0x000fe20008010050 */
[----:B------:R-:W-:-:S02]  /*5180*/  I2FP.F32.S32 R131, R131 ;  /* 0x0000008300837245 */ /* 0x000fc40000201400 */
[----:B------:R-:W-:Y:S02]  /*5190*/  I2FP.F32.S32 R87, R130 ;  /* 0x0000008200577245 */ /* 0x000fe40000201400 */
[----:B------:R-:W-:Y:S01]  /*51a0*/  FSEL R84, R84, -INF , !P4 ;  /* 0xff80000054547808 */ /* 0x000fe20006000000 */
[----:B------:R-:W-:Y:S01]  /*51b0*/  FFMA.FTZ R131, R131, UR5, R82 ;  /* 0x0000000583837c23 */ /* 0x000fe20008010052 */
[----:B------:R-:W-:Y:S01]  /*51c0*/  FSEL R145, R86, -INF , !P2 ;  /* 0xff80000056917808 */ /* 0x000fe20005000000 */
[----:B------:R-:W-:Y:S01]  /*51d0*/  FFMA.FTZ R87, R87, UR5, R81 ;  /* 0x0000000557577c23 */ /* 0x000fe20008010051 */
[C---:B------:R-:W-:Y:S02]  /*51e0*/  ISETP.GE.AND P4, PT, R130.reuse, R184, PT ;  /* 0x000000b88200720c */ /* 0x040fe40003f86270 */
[----:B------:R-:W-:Y:S02]  /*51f0*/  ISETP.GE.AND P2, PT, R130, R2, PT ;  /* 0x000000028200720c */ /* 0x000fe40003f46270 */
[----:B------:R-:W-:-:S02]  /*5200*/  I2FP.F32.S32 R86, R127 ;  /* 0x0000007f00567245 */ /* 0x000fc40000201400 */
[----:B------:R-:W-:Y:S02]  /*5210*/  FSEL R80, R80, -INF , !P5 ;  /* 0xff80000050507808 */ /* 0x000fe40006800000 */
[----:B------:R-:W-:Y:S01]  /*5220*/  FSEL R131, R131, -INF , !P3 ;  /* 0xff80000083837808 */ /* 0x000fe20005800000 */
[----:B------:R-:W-:Y:S01]  /*5230*/  FFMA.FTZ R86, R86, UR5, R76 ;  /* 0x0000000556567c23 */ /* 0x000fe2000801004c */
[----:B------:R-:W-:Y:S02]  /*5240*/  I2FP.F32.S32 R130, R130 ;  /* 0x0000008200827245 */ /* 0x000fe40000201400 */
[----:B------:R-:W-:Y:S01]  /*5250*/  FSEL R81, R90, -INF , !P6 ;  /* 0xff8000005a517808 */ /* 0x000fe20007000000 */
[----:B------:R-:W-:Y:S01]  /*5260*/  VIADD R90, R140, 0x48 ;  /* 0x000000488c5a7836 */ /* 0x000fe20000000000 */
[----:B------:R-:W-:Y:S01]  /*5270*/  FSEL R144, R144, -INF , !P0 ;  /* 0xff80000090907808 */ /* 0x000fe20004000000 */
[----:B------:R-:W-:Y:S01]  /*5280*/  FFMA.FTZ R130, R130, UR5, R83 ;  /* 0x0000000582827c23 */ /* 0x000fe20008010053 */
[----:B------:R-:W-:Y:S01]  /*5290*/  I2FP.F32.S32 R82, R120 ;  /* 0x0000007800527245 */ /* 0x000fe20000201400 */
[----:B------:R-:W-:Y:S01]  /*52a0*/  VIADD R83, R140, 0x49 ;  /* 0x000000498c537836 */ /* 0x000fe20000000000 */
[----:B------:R-:W-:-:S02]  /*52b0*/  ISETP.GE.AND P5, PT, R120, R184, PT ;  /* 0x000000b87800720c */ /* 0x000fc40003fa6270 */
[----:B------:R-:W-:Y:S01]  /*52c0*/  ISETP.GE.AND P3, PT, R120, R2, PT ;  /* 0x000000027800720c */ /* 0x000fe20003f66270 */
[----:B------:R-:W-:Y:S01]  /*52d0*/  FFMA.FTZ R76, R82, UR5, R77 ;  /* 0x00000005524c7c23 */ /* 0x000fe2000801004d */
[C---:B------:R-:W-:Y:S01]  /*52e0*/  ISETP.GE.AND P6, PT, R127.reuse, R184, PT ;  /* 0x000000b87f00720c */ /* 0x040fe20003fc6270 */
[----:B------:R-:W-:Y:S01]  /*52f0*/  VIADD R77, R140, 0xa0 ;  /* 0x000000a08c4d7836 */ /* 0x000fe20000000000 */
[----:B------:R-:W-:Y:S02]  /*5300*/  ISETP.GE.AND P0, PT, R127, R2, PT ;  /* 0x000000027f00720c */ /* 0x000fe40003f06270 */
[----:B------:R-:W-:Y:S02]  /*5310*/  I2FP.F32.S32 R120, R120 ;  /* 0x0000007800787245 */ /* 0x000fe40000201400 */
[----:B------:R-:W-:Y:S02]  /*5320*/  I2FP.F32.S32 R127, R127 ;  /* 0x0000007f007f7245 */ /* 0x000fe40000201400 */
[----:B------:R-:W-:Y:S01]  /*5330*/  FSEL R130, R130, -INF , !P2 ;  /* 0xff80000082827808 */ /* 0x000fe20005000000 */
[----:B------:R-:W-:Y:S01]  /*5340*/  FFMA.FTZ R120, R120, UR5, R79 ;  /* 0x0000000578787c23 */ /* 0x000fe2000801004f */
[----:B------:R-:W-:Y:S01]  /*5350*/  I2FP.F32.S32 R82, R77 ;  /* 0x0000004d00527245 */ /* 0x000fe20000201400 */
[----:B------:R-:W-:Y:S01]  /*5360*/  FFMA.FTZ R127, R127, UR5, R78 ;  /* 0x000000057f7f7c23 */ /* 0x000fe2000801004e */
[----:B------:R-:W-:Y:S01]  /*5370*/  FSEL R78, R87, -INF , !P4 ;  /* 0xff800000574e7808 */ /* 0x000fe20006000000 */
[----:B------:R-:W-:Y:S01]  /*5380*/  VIADD R87, R140, 0x50 ;  /* 0x000000508c577836 */ /* 0x000fe20000000000 */
[C---:B------:R-:W-:Y:S01]  /*5390*/  ISETP.GE.AND P4, PT, R77.reuse, R184, PT ;  /* 0x000000b84d00720c */ /* 0x040fe20003f86270 */
[----:B------:R-:W-:Y:S01]  /*53a0*/  FFMA.FTZ R72, R82, UR5, R72 ;  /* 0x0000000552487c23 */ /* 0x000fe20008010048 */
[----:B------:R-:W-:-:S02]  /*53b0*/  ISETP.GE.AND P2, PT, R77, R2, PT ;  /* 0x000000024d00720c */ /* 0x000fc40003f46270 */
[----:B------:R-:W-:Y:S02]  /*53c0*/  I2FP.F32.S32 R79, R77 ;  /* 0x0000004d004f7245 */ /* 0x000fe40000201400 */
[----:B------:R-:W-:Y:S02]  /*53d0*/  FSEL R76, R76, -INF , !P5 ;  /* 0xff8000004c4c7808 */ /* 0x000fe40006800000 */
[----:B------:R-:W-:Y:S01]  /*53e0*/  FSEL R120, R120, -INF , !P3 ;  /* 0xff80000078787808 */ /* 0x000fe20005800000 */
[----:B------:R-:W-:Y:S01]  /*53f0*/  FFMA.FTZ R74, R79, UR5, R74 ;  /* 0x000000054f4a7c23 */ /* 0x000fe2000801004a */
[----:B------:R-:W-:Y:S01]  /*5400*/  FSEL R77, R86, -INF , !P6 ;  /* 0xff800000564d7808 */ /* 0x000fe20007000000 */
[----:B------:R-:W-:Y:S01]  /*5410*/  VIADD R86, R140, 0x51 ;  /* 0x000000518c567836 */ /* 0x000fe20000000000 */
[----:B------:R-:W-:Y:S02]  /*5420*/  FSEL R127, R127, -INF , !P0 ;  /* 0xff8000007f7f7808 */ /* 0x000fe40004000000 */
[----:B------:R-:W-:-:S02]  /*5430*/  ISETP.GE.AND P5, PT, R83, R184, PT ;  /* 0x000000b85300720c */ /* 0x000fc40003fa6270 */
[----:B------:R-:W-:Y:S02]  /*5440*/  ISETP.GE.AND P3, PT, R83, R2, PT ;  /* 0x000000025300720c */ /* 0x000fe40003f66270 */
[C---:B------:R-:W-:Y:S02]  /*5450*/  ISETP.GE.AND P6, PT, R90.reuse, R184, PT ;  /* 0x000000b85a00720c */ /* 0x040fe40003fc6270 */
[----:B------:R-:W-:Y:S02]  /*5460*/  ISETP.GE.AND P0, PT, R90, R2, PT ;  /* 0x000000025a00720c */ /* 0x000fe40003f06270 */
[----:B------:R-:W-:Y:S02]  /*5470*/  I2FP.F32.S32 R83, R83 ;  /* 0x0000005300537245 */ /* 0x000fe40000201400 */
[----:B------:R-:W-:Y:S02]  /*5480*/  I2FP.F32.S32 R90, R90 ;  /* 0x0000005a005a7245 */ /* 0x000fe40000201400 */
[----:B------:R-:W-:Y:S01]  /*5490*/  FSEL R72, R72, -INF , !P4 ;  /* 0xff80000048487808 */ /* 0x000fe20006000000 */
[C---:B------:R-:W-:Y:S01]  /*54a0*/  FFMA.FTZ R79, R83.reuse, UR5, R117 ;  /* 0x00000005534f7c23 */ /* 0x040fe20008010075 */
[----:B------:R-:W-:Y:S01]  /*54b0*/  FFMA.FTZ R119, R83, UR5, R119 ;  /* 0x0000000553777c23 */ /* 0x000fe20008010077 */
[C---:B------:R-:W-:Y:S01]  /*54c0*/  FFMA.FTZ R82, R90.reuse, UR5, R116 ;  /* 0x000000055a527c23 */ /* 0x040fe20008010074 */
[----:B------:R-:W-:Y:S01]  /*54d0*/  FFMA.FTZ R118, R90, UR5, R118 ;  /* 0x000000055a767c23 */ /* 0x000fe20008010076 */
[C---:B------:R-:W-:Y:S01]  /*54e0*/  VIADD R83, R140.reuse, 0xa1 ;  /* 0x000000a18c537836 */ /* 0x040fe20000000000 */
[----:B------:R-:W-:Y:S01]  /*54f0*/  FSEL R79, R79, -INF , !P5 ;  /* 0xff8000004f4f7808 */ /* 0x000fe20006800000 */
[----:B------:R-:W-:Y:S01]  /*5500*/  VIADD R90, R140, 0xa9 ;  /* 0x000000a98c5a7836 */ /* 0x000fe20000000000 */
[----:B------:R-:W-:-:S02]  /*5510*/  FSEL R149, R119, -INF , !P3 ;  /* 0xff80000077957808 */ /* 0x000fc40005800000 */
[----:B------:R-:W-:Y:S02]  /*5520*/  FSEL R116, R74, -INF , !P2 ;  /* 0xff8000004a747808 */ /* 0x000fe40005000000 */
[----:B------:R-:W-:Y:S02]  /*5530*/  FSEL R82, R82, -INF , !P6 ;  /* 0xff80000052527808 */ /* 0x000fe40007000000 */
[----:B------:R-:W-:Y:S02]  /*5540*/  FSEL R175, R118, -INF , !P0 ;  /* 0xff80000076af7808 */ /* 0x000fe40004000000 */
[C---:B------:R-:W-:Y:S02]  /*5550*/  ISETP.GE.AND P5, PT, R83.reuse, R184, PT ;  /* 0x000000b85300720c */ /* 0x040fe40003fa6270 */
[----:B------:R-:W-:Y:S02]  /*5560*/  ISETP.GE.AND P3, PT, R83, R2, PT ;  /* 0x000000025300720c */ /* 0x000fe40003f66270 */
[----:B------:R-:W-:-:S02]  /*5570*/  I2FP.F32.S32 R74, R87 ;  /* 0x00000057004a7245 */ /* 0x000fc40000201400 */
[C---:B------:R-:W-:Y:S02]  /*5580*/  ISETP.GE.AND P6, PT, R86.reuse, R184, PT ;  /* 0x000000b85600720c */ /* 0x040fe40003fc6270 */
[----:B------:R-:W-:Y:S01]  /*5590*/  ISETP.GE.AND P0, PT, R86, R2, PT ;  /* 0x000000025600720c */ /* 0x000fe20003f06270 */
[C---:B------:R-:W-:Y:S01]  /*55a0*/  FFMA.FTZ R112, R74.reuse, UR5, R112 ;  /* 0x000000054a707c23 */ /* 0x040fe20008010070 */
[----:B------:R-:W-:Y:S01]  /*55b0*/  I2FP.F32.S32 R83, R83 ;  /* 0x0000005300537245 */ /* 0x000fe20000201400 */
[----:B------:R-:W-:Y:S01]  /*55c0*/  FFMA.FTZ R114, R74, UR5, R114 ;  /* 0x000000054a727c23 */ /* 0x000fe20008010072 */
[----:B------:R-:W-:Y:S01]  /*55d0*/  I2FP.F32.S32 R86, R86 ;  /* 0x0000005600567245 */ /* 0x000fe20000201400 */
[----:B------:R-:W-:Y:S01]  /*55e0*/  VIADD R74, R140, 0xb0 ;  /* 0x000000b08c4a7836 */ /* 0x000fe20000000000 */
[----:B------:R-:W-:Y:S01]  /*55f0*/  ISETP.GE.AND P4, PT, R87, R184, PT ;  /* 0x000000b85700720c */ /* 0x000fe20003f86270 */
[----:B------:R-:W-:Y:S01]  /*5600*/  FFMA.FTZ R73, R83, UR5, R73 ;  /* 0x0000000553497c23 */ /* 0x000fe20008010049 */
[----:B------:R-:W-:Y:S01]  /*5610*/  ISETP.GE.AND P2, PT, R87, R2, PT ;  /* 0x000000025700720c */ /* 0x000fe20003f46270 */
[----:B------:R-:W-:Y:S01]  /*5620*/  FFMA.FTZ R75, R83, UR5, R75 ;  /* 0x00000005534b7c23 */ /* 0x000fe2000801004b */
[C---:B------:R-:W-:Y:S01]  /*5630*/  FFMA.FTZ R113, R86.reuse, UR5, R113 ;  /* 0x0000000556717c23 */ /* 0x040fe20008010071 */
[----:B------:R-:W-:Y:S01]  /*5640*/  FFMA.FTZ R115, R86, UR5, R115 ;  /* 0x0000000556737c23 */ /* 0x000fe20008010073 */
[----:B------:R-:W-:Y:S01]  /*5650*/  VIADD R87, R140, 0xa8 ;  /* 0x000000a88c577836 */ /* 0x000fe20000000000 */
[----:B------:R-:W-:-:S02]  /*5660*/  FSEL R86, R112, -INF , !P4 ;  /* 0xff80000070567808 */ /* 0x000fc40006000000 */
[----:B------:R-:W-:Y:S02]  /*5670*/  FSEL R160, R114, -INF , !P2 ;  /* 0xff80000072a07808 */ /* 0x000fe40005000000 */
[----:B------:R-:W-:Y:S02]  /*5680*/  FSEL R73, R73, -INF , !P5 ;  /* 0xff80000049497808 */ /* 0x000fe40006800000 */
[----:B------:R-:W-:Y:S02]  /*5690*/  FSEL R117, R75, -INF , !P3 ;  /* 0xff8000004b757808 */ /* 0x000fe40005800000 */
[C---:B------:R-:W-:Y:S02]  /*56a0*/  ISETP.GE.AND P4, PT, R87.reuse, R184, PT ;  /* 0x000000b85700720c */ /* 0x040fe40003f86270 */
[----:B------:R-:W-:Y:S02]  /*56b0*/  ISETP.GE.AND P2, PT, R87, R2, PT ;  /* 0x000000025700720c */ /* 0x000fe40003f46270 */
[----:B------:R-:W-:-:S02]  /*56c0*/  FSEL R83, R113, -INF , !P6 ;  /* 0xff80000071537808 */ /* 0x000fc40007000000 */
[----:B------:R-:W-:Y:S02]  /*56d0*/  FSEL R156, R115, -INF , !P0 ;  /* 0xff800000739c7808 */ /* 0x000fe40004000000 */
[C---:B------:R-:W-:Y:S02]  /*56e0*/  ISETP.GE.AND P5, PT, R74.reuse, R184, PT ;  /* 0x000000b84a00720c */ /* 0x040fe40003fa6270 */
[----:B------:R-:W-:Y:S02]  /*56f0*/  ISETP.GE.AND P3, PT, R74, R2, PT ;  /* 0x000000024a00720c */ /* 0x000fe40003f66270 */
[----:B------:R-:W-:Y:S02]  /*5700*/  I2FP.F32.S32 R87, R87 ;  /* 0x0000005700577245 */ /* 0x000fe40000201400 */
[C---:B------:R-:W-:Y:S02]  /*5710*/  ISETP.GE.AND P6, PT, R90.reuse, R184, PT ;  /* 0x000000b85a00720c */ /* 0x040fe40003fc6270 */
[----:B------:R-:W-:Y:S01]  /*5720*/  ISETP.GE.AND P0, PT, R90, R2, PT ;  /* 0x000000025a00720c */ /* 0x000fe20003f06270 */
[C---:B------:R-:W-:Y:S01]  /*5730*/  FFMA.FTZ R68, R87.reuse, UR5, R68 ;  /* 0x0000000557447c23 */ /* 0x040fe20008010044 */
[----:B------:R-:W-:Y:S01]  /*5740*/  I2FP.F32.S32 R74, R74 ;  /* 0x0000004a004a7245 */ /* 0x000fe20000201400 */
[----:B------:R-:W-:Y:S01]  /*5750*/  FFMA.FTZ R115, R87, UR5, R70 ;  /* 0x0000000557737c23 */ /* 0x000fe20008010046 */
[----:B------:R-:W-:Y:S01]  /*5760*/  I2FP.F32.S32 R90, R90 ;  /* 0x0000005a005a7245 */ /* 0x000fe20000201400 */
[----:B------:R-:W-:Y:S01]  /*5770*/  VIADD R87, R140, 0xb8 ;  /* 0x000000b88c577836 */ /* 0x000fe20000000000 */
[----:B------:R-:W-:Y:S01]  /*5780*/  FSEL R70, R68, -INF , !P4 ;  /* 0xff80000044467808 */ /* 0x000fe20006000000 */
[C---:B------:R-:W-:Y:S01]  /*5790*/  FFMA.FTZ R75, R74.reuse, UR5, R64 ;  /* 0x000000054a4b7c23 */ /* 0x040fe20008010040 */
[----:B------:R-:W-:Y:S01]  /*57a0*/  FFMA.FTZ R66, R74, UR5, R66 ;  /* 0x000000054a427c23 */ /* 0x000fe20008010042 */
[----:B------:R-:W-:Y:S01]  /*57b0*/  FFMA.FTZ R71, R90, UR5, R71 ;  /* 0x000000055a477c23 */ /* 0x000fe20008010047 */
[C---:B------:R-:W-:Y:S01]  /*57c0*/  VIADD R74, R140.reuse, 0xb1 ;  /* 0x000000b18c4a7836 */ /* 0x040fe20000000000 */
[----:B------:R-:W-:Y:S01]  /*57d0*/  FSEL R115, R115, -INF , !P2 ;  /* 0xff80000073737808 */ /* 0x000fe20005000000 */
[----:B------:R-:W-:Y:S01]  /*57e0*/  VIADD R64, R140, 0xb9 ;  /* 0x000000b98c407836 */ /* 0x000fe20000000000 */
[----:B------:R-:W-:Y:S01]  /*57f0*/  FSEL R68, R75, -INF , !P5 ;  /* 0xff8000004b447808 */ /* 0x000fe20006800000 */
[----:B------:R-:W-:Y:S01]  /*5800*/  FFMA.FTZ R69, R90, UR5, R69 ;  /* 0x000000055a457c23 */ /* 0x000fe20008010045 */
[----:B------:R-:W-:-:S02]  /*5810*/  ISETP.GE.AND P4, PT, R74, R184, PT ;  /* 0x000000b84a00720c */ /* 0x000fc40003f86270 */
[----:B------:R-:W-:Y:S02]  /*5820*/  ISETP.GE.AND P2, PT, R74, R2, PT ;  /* 0x000000024a00720c */ /* 0x000fe40003f46270 */
[----:B------:R-:W-:Y:S02]  /*5830*/  FSEL R110, R71, -INF , !P0 ;  /* 0xff800000476e7808 */ /* 0x000fe40004000000 */
[----:B------:R-:W-:Y:S02]  /*5840*/  I2FP.F32.S32 R74, R74 ;  /* 0x0000004a004a7245 */ /* 0x000fe40000201400 */
[----:B------:R-:W-:Y:S02]  /*5850*/  I2FP.F32.S32 R71, R87 ;  /* 0x0000005700477245 */ /* 0x000fe40000201400 */
[----:B------:R-:W-:Y:S01]  /*5860*/  FSEL R103, R66, -INF , !P3 ;  /* 0xff80000042677808 */ /* 0x000fe20005800000 */
[----:B------:R-:W-:Y:S01]  /*5870*/  FFMA.FTZ R65, R74, UR5, R65 ;  /* 0x000000054a417c23 */ /* 0x000fe20008010041 */
[----:B------:R-:W-:Y:S01]  /*5880*/  ISETP.GE.AND P5, PT, R64, R184, PT ;  /* 0x000000b84000720c */ /* 0x000fe20003fa6270 */
[----:B------:R-:W-:Y:S01]  /*5890*/  FFMA.FTZ R67, R74, UR5, R67 ;  /* 0x000000054a437c23 */ /* 0x000fe20008010043 */
[----:B------:R-:W-:Y:S01]  /*58a0*/  ISETP.GE.AND P3, PT, R64, R2, PT ;  /* 0x000000024000720c */ /* 0x000fe20003f66270 */
[C---:B------:R-:W-:Y:S01]  /*58b0*/  FFMA.FTZ R60, R71.reuse, UR5, R60 ;  /* 0x00000005473c7c23 */ /* 0x040fe2000801003c */
[----:B------:R-:W-:Y:S01]  /*58c0*/  I2FP.F32.S32 R64, R64 ;  /* 0x0000004000407245 */ /* 0x000fe20000201400 */
[----:B------:R-:W-:Y:S01]  /*58d0*/  FFMA.FTZ R62, R71, UR5, R62 ;  /* 0x00000005473e7c23 */ /* 0x000fe2000801003e */
[C---:B------:R-:W-:Y:S01]  /*58e0*/  VIADD R71, R140.reuse, 0xc0 ;  /* 0x000000c08c477836 */ /* 0x040fe20000000000 */
[----:B------:R-:W-:Y:S01]  /*58f0*/  FSEL R69, R69, -INF , !P6 ;  /* 0xff80000045457808 */ /* 0x000fe20007000000 */
[----:B------:R-:W-:-:S02]  /*5900*/  VIADD R66, R140, 0xc1 ;  /* 0x000000c18c427836 */ /* 0x000fc40000000000 */
[C---:B------:R-:W-:Y:S01]  /*5910*/  FFMA.FTZ R61, R64.reuse, UR5, R61 ;  /* 0x00000005403d7c23 */ /* 0x040fe2000801003d */
[-C--:B------:R-:W-:Y:S01]  /*5920*/  ISETP.GE.AND P6, PT, R87, R184.reuse, PT ;  /* 0x000000b85700720c */ /* 0x080fe20003fc6270 */
[----:B------:R-:W-:Y:S01]  /*5930*/  FFMA.FTZ R64, R64, UR5, R63 ;  /* 0x0000000540407c23 */ /* 0x000fe2000801003f */
[----:B------:R-:W-:Y:S01]  /*5940*/  VIADD R63, R140, 0xc8 ;  /* 0x000000c88c3f7836 */ /* 0x000fe20000000000 */
[----:B------:R-:W-:Y:S02]  /*5950*/  FSEL R74, R65, -INF , !P4 ;  /* 0xff800000414a7808 */ /* 0x000fe40006000000 */
[----:B------:R-:W-:Y:S02]  /*5960*/  FSEL R104, R67, -INF , !P2 ;  /* 0xff80000043687808 */ /* 0x000fe40005000000 */
[C---:B------:R-:W-:Y:S02]  /*5970*/  ISETP.GE.AND P4, PT, R71.reuse, R184, PT ;  /* 0x000000b84700720c */ /* 0x040fe40003f86270 */
[----:B------:R-:W-:-:S02]  /*5980*/  ISETP.GE.AND P2, PT, R71, R2, PT ;  /* 0x000000024700720c */ /* 0x000fc40003f46270 */
[----:B------:R-:W-:Y:S02]  /*5990*/  I2FP.F32.S32 R65, R71 ;  /* 0x0000004700417245 */ /* 0x000fe40000201400 */
[----:B------:R-:W-:Y:S02]  /*59a0*/  FSEL R71, R60, -INF , !P6 ;  /* 0xff8000003c477808 */ /* 0x000fe40007000000 */
[----:B------:R-:W-:Y:S01]  /*59b0*/  ISETP.GE.AND P0, PT, R87, R2, PT ;  /* 0x000000025700720c */ /* 0x000fe20003f06270 */
[----:B------:R-:W-:Y:S01]  /*59c0*/  FFMA.FTZ R56, R65, UR5, R56 ;  /* 0x0000000541387c23 */ /* 0x000fe20008010038 */
[----:B------:R-:W-:Y:S01]  /*59d0*/  FSEL R61, R61, -INF , !P5 ;  /* 0xff8000003d3d7808 */ /* 0x000fe20006800000 */
[----:B------:R-:W-:Y:S01]  /*59e0*/  FFMA.FTZ R58, R65, UR5, R58 ;  /* 0x00000005413a7c23 */ /* 0x000fe2000801003a */
[----:B------:R-:W-:Y:S01]  /*59f0*/  FSEL R60, R64, -INF , !P3 ;  /* 0xff800000403c7808 */ /* 0x000fe20005800000 */
[----:B------:R-:W-:Y:S01]  /*5a00*/  VIADD R65, R140, 0xc9 ;  /* 0x000000c98c417836 */ /* 0x000fe20000000000 */
[----:B------:R-:W-:-:S02]  /*5a10*/  ISETP.GE.AND P5, PT, R63, R184, PT ;  /* 0x000000b83f00720c */ /* 0x000fc40003fa6270 */
[----:B------:R-:W-:Y:S02]  /*5a20*/  ISETP.GE.AND P3, PT, R63, R2, PT ;  /* 0x000000023f00720c */ /* 0x000fe40003f66270 */
[----:B------:R-:W-:Y:S02]  /*5a30*/  I2FP.F32.S32 R63, R63 ;  /* 0x0000003f003f7245 */ /* 0x000fe40000201400 */
[----:B------:R-:W-:Y:S02]  /*5a40*/  FSEL R99, R62, -INF , !P0 ;  /* 0xff8000003e637808 */ /* 0x000fe40004000000 */
[----:B------:R-:W-:Y:S01]  /*5a50*/  I2FP.F32.S32 R62, R66 ;  /* 0x00000042003e7245 */ /* 0x000fe20000201400 */
[C---:B------:R-:W-:Y:S01]  /*5a60*/  FFMA.FTZ R52, R63.reuse, UR5, R52 ;  /* 0x000000053f347c23 */ /* 0x040fe20008010034 */
[----:B------:R-:W-:Y:S01]  /*5a70*/  FFMA.FTZ R64, R63, UR5, R54 ;  /* 0x000000053f407c23 */ /* 0x000fe20008010036 */
[----:B------:R-:W-:Y:S01]  /*5a80*/  VIADD R63, R140, 0xd1 ;  /* 0x000000d18c3f7836 */ /* 0x000fe20000000000 */
[----:B------:R-:W-:Y:S01]  /*5a90*/  ISETP.GE.AND P6, PT, R66, R184, PT ;  /* 0x000000b84200720c */ /* 0x000fe20003fc6270 */
[----:B------:R-:W-:Y:S01]  /*5aa0*/  FFMA.FTZ R57, R62, UR5, R57 ;  /* 0x000000053e397c23 */ /* 0x000fe20008010039 */
[----:B------:R-:W-:Y:S01]  /*5ab0*/  ISETP.GE.AND P0, PT, R66, R2, PT ;  /* 0x000000024200720c */ /* 0x000fe20003f06270 */
[----:B------:R-:W-:Y:S01]  /*5ac0*/  VIADD R66, R140, 0xd0 ;  /* 0x000000d08c427836 */ /* 0x000fe20000000000 */
[----:B------:R-:W-:Y:S01]  /*5ad0*/  FSEL R75, R56, -INF , !P4 ;  /* 0xff800000384b7808 */ /* 0x000fe20006000000 */
[----:B------:R-:W-:Y:S01]  /*5ae0*/  FFMA.FTZ R62, R62, UR5, R59 ;  /* 0x000000053e3e7c23 */ /* 0x000fe2000801003b */
[----:B------:R-:W-:-:S02]  /*5af0*/  FSEL R56, R58, -INF , !P2 ;  /* 0xff8000003a387808 */ /* 0x000fc40005000000 */
[----:B------:R-:W-:Y:S02]  /*5b00*/  FSEL R58, R52, -INF , !P5 ;  /* 0xff800000343a7808 */ /* 0x000fe40006800000 */
[----:B------:R-:W-:Y:S02]  /*5b10*/  FSEL R52, R64, -INF , !P3 ;  /* 0xff80000040347808 */ /* 0x000fe40005800000 */
[C---:B------:R-:W-:Y:S02]  /*5b20*/  ISETP.GE.AND P4, PT, R65.reuse, R184, PT ;  /* 0x000000b84100720c */ /* 0x040fe40003f86270 */
[----:B------:R-:W-:Y:S02]  /*5b30*/  ISETP.GE.AND P2, PT, R65, R2, PT ;  /* 0x000000024100720c */ /* 0x000fe40003f46270 */
[C---:B------:R-:W-:Y:S02]  /*5b40*/  ISETP.GE.AND P5, PT, R63.reuse, R184, PT ;  /* 0x000000b83f00720c */ /* 0x040fe40003fa6270 */
[----:B------:R-:W-:-:S02]  /*5b50*/  ISETP.GE.AND P3, PT, R63, R2, PT ;  /* 0x000000023f00720c */ /* 0x000fc40003f66270 */
[----:B------:R-:W-:Y:S02]  /*5b60*/  I2FP.F32.S32 R65, R65 ;  /* 0x0000004100417245 */ /* 0x000fe40000201400 */
[----:B------:R-:W-:Y:S02]  /*5b70*/  FSEL R59, R57, -INF , !P6 ;  /* 0xff800000393b7808 */ /* 0x000fe40007000000 */
[----:B------:R-:W-:Y:S01]  /*5b80*/  I2FP.F32.S32 R63, R63 ;  /* 0x0000003f003f7245 */ /* 0x000fe20000201400 */
[C---:B------:R-:W-:Y:S01]  /*5b90*/  FFMA.FTZ R53, R65.reuse, UR5, R53 ;  /* 0x0000000541357c23 */ /* 0x040fe20008010035 */
[----:B------:R-:W-:Y:S01]  /*5ba0*/  I2FP.F32.S32 R57, R66 ;  /* 0x0000004200397245 */ /* 0x000fe20000201400 */
[----:B------:R-:W-:Y:S01]  /*5bb0*/  FFMA.FTZ R55, R65, UR5, R55 ;  /* 0x0000000541377c23 */ /* 0x000fe20008010037 */
[----:B------:R-:W-:Y:S01]  /*5bc0*/  FSEL R54, R62, -INF , !P0 ;  /* 0xff8000003e367808 */ /* 0x000fe20004000000 */
[----:B------:R-:W-:Y:S01]  /*5bd0*/  FFMA.FTZ R64, R63, UR5, R49 ;  /* 0x000000053f407c23 */ /* 0x000fe20008010031 */
[----:B------:R-:W-:-:S02]  /*5be0*/  VIADD R49, R140, 0xd8 ;  /* 0x000000d88c317836 */ /* 0x000fc40000000000 */
[C---:B------:R-:W-:Y:S01]  /*5bf0*/  FFMA.FTZ R48, R57.reuse, UR5, R48 ;  /* 0x0000000539307c23 */ /* 0x040fe20008010030 */
[----:B------:R-:W-:Y:S01]  /*5c00*/  FFMA.FTZ R57, R57, UR5, R50 ;  /* 0x0000000539397c23 */ /* 0x000fe20008010032 */
[----:B------:R-:W-:Y:S01]  /*5c10*/  FFMA.FTZ R63, R63, UR5, R51 ;  /* 0x000000053f3f7c23 */ /* 0x000fe20008010033 */
[----:B------:R-:W-:Y:S01]  /*5c20*/  ISETP.GE.AND P6, PT, R66, R184, PT ;  /* 0x000000b84200720c */ /* 0x000fe20003fc6270 */
[----:B------:R-:W-:Y:S01]  /*5c30*/  VIADD R51, R140, 0xd9 ;  /* 0x000000d98c337836 */ /* 0x000fe20000000000 */
[----:B------:R-:W-:Y:S01]  /*5c40*/  ISETP.GE.AND P0, PT, R66, R2, PT ;  /* 0x000000024200720c */ /* 0x000fe20003f06270 */
[----:B------:R-:W-:Y:S01]  /*5c50*/  VIADD R62, R140, 0xe0 ;  /* 0x000000e08c3e7836 */ /* 0x000fe20000000000 */
[----:B------:R-:W-:Y:S02]  /*5c60*/  FSEL R158, R53, -INF , !P4 ;  /* 0xff800000359e7808 */ /* 0x000fe40006000000 */
[----:B------:R-:W-:Y:S02]  /*5c70*/  FSEL R50, R55, -INF , !P2 ;  /* 0xff80000037327808 */ /* 0x000fe40005000000 */
[----:B------:R-:W-:-:S02]  /*5c80*/  ISETP.GE.AND P4, PT, R49, R184, PT ;  /* 0x000000b83100720c */ /* 0x000fc40003f86270 */
[----:B------:R-:W-:Y:S02]  /*5c90*/  ISETP.GE.AND P2, PT, R49, R2, PT ;  /* 0x000000023100720c */ /* 0x000fe40003f46270 */
[----:B------:R-:W-:Y:S02]  /*5ca0*/  I2FP.F32.S32 R53, R49 ;  /* 0x0000003100357245 */ /* 0x000fe40000201400 */
[----:B------:R-:W-:Y:S02]  /*5cb0*/  FSEL R157, R48, -INF , !P6 ;  /* 0xff800000309d7808 */ /* 0x000fe40007000000 */
[----:B------:R-:W-:Y:S01]  /*5cc0*/  FSEL R49, R57, -INF , !P0 ;  /* 0xff80000039317808 */ /* 0x000fe20004000000 */
[----:B------:R-:W-:Y:S01]  /*5cd0*/  FFMA.FTZ R44, R53, UR5, R44 ;  /* 0x00000005352c7c23 */ /* 0x000fe2000801002c */
[----:B------:R-:W-:Y:S01]  /*5ce0*/  ISETP.GE.AND P6, PT, R51, R184, PT ;  /* 0x000000b83300720c */ /* 0x000fe20003fc6270 */
[----:B------:R-:W-:Y:S01]  /*5cf0*/  FFMA.FTZ R46, R53, UR5, R46 ;  /* 0x00000005352e7c23 */ /* 0x000fe2000801002e */
[----:B------:R-:W-:Y:S01]  /*5d00*/  ISETP.GE.AND P0, PT, R51, R2, PT ;  /* 0x000000023300720c */ /* 0x000fe20003f06270 */
[----:B------:R-:W-:Y:S01]  /*5d10*/  VIADD R57, R140, 0xe1 ;  /* 0x000000e18c397836 */ /* 0x000fe20000000000 */
[----:B------:R-:W-:-:S02]  /*5d20*/  I2FP.F32.S32 R55, R51 ;  /* 0x0000003300377245 */ /* 0x000fc40000201400 */
[----:B------:R-:W-:Y:S02]  /*5d30*/  FSEL R51, R64, -INF , !P5 ;  /* 0xff80000040337808 */ /* 0x000fe40006800000 */
[----:B------:R-:W-:Y:S01]  /*5d40*/  FSEL R48, R63, -INF , !P3 ;  /* 0xff8000003f307808 */ /* 0x000fe20005800000 */
[C---:B------:R-:W-:Y:S01]  /*5d50*/  FFMA.FTZ R45, R55.reuse, UR5, R45 ;  /* 0x00000005372d7c23 */ /* 0x040fe2000801002d */
[C---:B------:R-:W-:Y:S01]  /*5d60*/  ISETP.GE.AND P5, PT, R62.reuse, R184, PT ;  /* 0x000000b83e00720c */ /* 0x040fe20003fa6270 */
[----:B------:R-:W-:Y:S01]  /*5d70*/  FFMA.FTZ R55, R55, UR5, R47 ;  /* 0x0000000537377c23 */ /* 0x000fe2000801002f */
[----:B------:R-:W-:Y:S02]  /*5d80*/  ISETP.GE.AND P3, PT, R62, R2, PT ;  /* 0x000000023e00720c */ /* 0x000fe40003f66270 */
[----:B------:R-:W-:Y:S02]  /*5d90*/  I2FP.F32.S32 R62, R62 ;  /* 0x0000003e003e7245 */ /* 0x000fe40000201400 */
[----:B------:R-:W-:-:S02]  /*5da0*/  FSEL R47, R45, -INF , !P6 ;  /* 0xff8000002d2f7808 */ /* 0x000fc40007000000 */
[----:B------:R-:W-:Y:S01]  /*5db0*/  FSEL R45, R55, -INF , !P0 ;  /* 0xff800000372d7808 */ /* 0x000fe20004000000 */
[C---:B------:R-:W-:Y:S01]  /*5dc0*/  FFMA.FTZ R53, R62.reuse, UR5, R40 ;  /* 0x000000053e357c23 */ /* 0x040fe20008010028 */
[----:B------:R-:W-:Y:S01]  /*5dd0*/  FFMA.FTZ R62, R62, UR5, R42 ;  /* 0x000000053e3e7c23 */ /* 0x000fe2000801002a */
[----:B------:R-:W-:Y:S01]  /*5de0*/  VIADD R42, R140, 0xe8 ;  /* 0x000000e88c2a7836 */ /* 0x000fe20000000000 */
[----:B------:R-:W-:Y:S01]  /*5df0*/  FSEL R164, R44, -INF , !P4 ;  /* 0xff8000002ca47808 */ /* 0x000fe20006000000 */
[----:B------:R-:W-:Y:S01]  /*5e00*/  VIADD R40, R140, 0xe9 ;  /* 0x000000e98c287836 */ /* 0x000fe20000000000 */
[----:B------:R-:W-:Y:S02]  /*5e10*/  FSEL R46, R46, -INF , !P2 ;  /* 0xff8000002e2e7808 */ /* 0x000fe40005000000 */
[----:B------:R-:W-:Y:S02]  /*5e20*/  I2FP.F32.S32 R55, R42 ;  /* 0x0000002a00377245 */ /* 0x000fe40000201400 */
[----:B------:R-:W-:-:S02]  /*5e30*/  ISETP.GE.AND P4, PT, R57, R184, PT ;  /* 0x000000b83900720c */ /* 0x000fc40003f86270 */
[----:B------:R-:W-:Y:S01]  /*5e40*/  ISETP.GE.AND P2, PT, R57, R2, PT ;  /* 0x000000023900720c */ /* 0x000fe20003f46270 */
[C---:B------:R-:W-:Y:S01]  /*5e50*/  FFMA.FTZ R36, R55.reuse, UR5, R36 ;  /* 0x0000000537247c23 */ /* 0x040fe20008010024 */
[C---:B------:R-:W-:Y:S01]  /*5e60*/  ISETP.GE.AND P6, PT, R42.reuse, R184, PT ;  /* 0x000000b82a00720c */ /* 0x040fe20003fc6270 */
[----:B------:R-:W-:Y:S01]  /*5e70*/  FFMA.FTZ R55, R55, UR5, R38 ;  /* 0x0000000537377c23 */ /* 0x000fe20008010026 */
[----:B------:R-:W-:Y:S01]  /*5e80*/  ISETP.GE.AND P0, PT, R42, R2, PT ;  /* 0x000000022a00720c */ /* 0x000fe20003f06270 */
[----:B------:R-:W-:Y:S01]  /*5e90*/  VIADD R38, R140, 0xf1 ;  /* 0x000000f18c267836 */ /* 0x000fe20000000000 */
[----:B------:R-:W-:Y:S02]  /*5ea0*/  I2FP.F32.S32 R57, R57 ;  /* 0x0000003900397245 */ /* 0x000fe40000201400 */
[----:B------:R-:W-:Y:S02]  /*5eb0*/  FSEL R42, R53, -INF , !P5 ;  /* 0xff800000352a7808 */ /* 0x000fe40006800000 */
[----:B------:R-:W-:Y:S01]  /*5ec0*/  FSEL R44, R62, -INF , !P3 ;  /* 0xff8000003e2c7808 */ /* 0x000fe20005800000 */
[C---:B------:R-:W-:Y:S01]  /*5ed0*/  FFMA.FTZ R41, R57.reuse, UR5, R41 ;  /* 0x0000000539297c23 */ /* 0x040fe20008010029 */
[C---:B------:R-:W-:Y:S01]  /*5ee0*/  ISETP.GE.AND P5, PT, R40.reuse, R184, PT ;  /* 0x000000b82800720c */ /* 0x040fe20003fa6270 */
[----:B------:R-:W-:Y:S01]  /*5ef0*/  FFMA.FTZ R57, R57, UR5, R43 ;  /* 0x0000000539397c23 */ /* 0x000fe2000801002b */
[----:B------:R-:W-:-:S02]  /*5f00*/  ISETP.GE.AND P3, PT, R40, R2, PT ;  /* 0x000000022800720c */ /* 0x000fc40003f66270 */
[----:B------:R-:W-:Y:S02]  /*5f10*/  I2FP.F32.S32 R40, R40 ;  /* 0x0000002800287245 */ /* 0x000fe40000201400 */
[----:B------:R-:W-:Y:S01]  /*5f20*/  FSEL R165, R36, -INF , !P6 ;  /* 0xff80000024a57808 */ /* 0x000fe20007000000 */
[----:B------:R-:W-:Y:S01]  /*5f30*/  VIADD R36, R140, 0xf9 ;  /* 0x000000f98c247836 */ /* 0x000fe20000000000 */
[----:B------:R-:W-:Y:S01]  /*5f40*/  FSEL R55, R55, -INF , !P0 ;  /* 0xff80000037377808 */ /* 0x000fe20004000000 */
[C---:B------:R-:W-:Y:S01]  /*5f50*/  FFMA.FTZ R43, R40.reuse, UR5, R37 ;  /* 0x00000005282b7c23 */ /* 0x040fe20008010025 */
[----:B------:R-:W-:Y:S01]  /*5f60*/  FFMA.FTZ R39, R40, UR5, R39 ;  /* 0x0000000528277c23 */ /* 0x000fe20008010027 */
[----:B------:R-:W-:Y:S01]  /*5f70*/  VIADD R40, R140, 0xf0 ;  /* 0x000000f08c287836 */ /* 0x000fe20000000000 */
[----:B------:R-:W-:Y:S01]  /*5f80*/  ISETP.GE.AND P6, PT, R38, R184, PT ;  /* 0x000000b82600720c */ /* 0x000fe20003fc6270 */
[----:B------:R-:W-:Y:S01]  /*5f90*/  VIADD R37, R140, 0xf8 ;  /* 0x000000f88c257836 */ /* 0x000fe20000000000 */
[----:B------:R-:W-:-:S02]  /*5fa0*/  ISETP.GE.AND P0, PT, R38, R2, PT ;  /* 0x000000022600720c */ /* 0x000fc40003f06270 */
[----:B------:R-:W-:Y:S02]  /*5fb0*/  I2FP.F32.S32 R38, R38 ;  /* 0x0000002600267245 */ /* 0x000fe40000201400 */
[----:B------:R-:W-:Y:S02]  /*5fc0*/  FSEL R176, R41, -INF , !P4 ;  /* 0xff80000029b07808 */ /* 0x000fe40006000000 */
[----:B------:R-:W-:Y:S01]  /*5fd0*/  FSEL R57, R57, -INF , !P2 ;  /* 0xff80000039397808 */ /* 0x000fe20005000000 */
[----:B------:R-:W-:Y:S01]  /*5fe0*/  FFMA.FTZ R31, R38, UR5, R31 ;  /* 0x00000005261f7c23 */ /* 0x000fe2000801001f */
[----:B------:R-:W-:Y:S01]  /*5ff0*/  ISETP.GE.AND P4, PT, R40, R184, PT ;  /* 0x000000b82800720c */ /* 0x000fe20003f86270 */
[----:B------:R-:W-:Y:S01]  /*6000*/  FFMA.FTZ R29, R38, UR5, R29 ;  /* 0x00000005261d7c23 */ /* 0x000fe2000801001d */
[----:B------:R-:W-:Y:S02]  /*6010*/  ISETP.GE.AND P2, PT, R40, R2, PT ;  /* 0x000000022800720c */ /* 0x000fe40003f46270 */
[----:B------:R-:W-:-:S02]  /*6020*/  I2FP.F32.S32 R40, R40 ;  /* 0x0000002800287245 */ /* 0x000fc40000201400 */
[----:B------:R-:W-:Y:S02]  /*6030*/  FSEL R63, R31, -INF , !P0 ;  /* 0xff8000001f3f7808 */ /* 0x000fe40004000000 */
[----:B------:R-:W-:Y:S01]  /*6040*/  PLOP3.LUT P0, PT, PT, PT, UP0, 0x80, 0x0 ;  /* 0x000000000000781c */ /* 0x000fe20003f0f008 */
[C---:B------:R-:W-:Y:S01]  /*6050*/  FFMA.FTZ R28, R40.reuse, UR5, R28 ;  /* 0x00000005281c7c23 */ /* 0x040fe2000801001c */
[----:B------:R-:W-:Y:S01]  /*6060*/  FFMA.FTZ R30, R40, UR5, R30 ;  /* 0x00000005281e7c23 */ /* 0x000fe2000801001e */
[----:B------:R-:W-:Y:S02]  /*6070*/  FSEL R43, R43, -INF , !P5 ;  /* 0xff8000002b2b7808 */ /* 0x000fe40006800000 */
[----:B------:R-:W-:Y:S02]  /*6080*/  FSEL R53, R39, -INF , !P3 ;  /* 0xff80000027357808 */ /* 0x000fe40005800000 */
[----:B------:R-:W-:Y:S02]  /*6090*/  FSEL R129, R28, -INF , !P4 ;  /* 0xff8000001c817808 */ /* 0x000fe40006000000 */
[----:B------:R-:W-:-:S02]  /*60a0*/  FSEL R62, R30, -INF , !P2 ;  /* 0xff8000001e3e7808 */ /* 0x000fc40005000000 */
[----:B------:R-:W-:Y:S02]  /*60b0*/  FSEL R122, R29, -INF , !P6 ;  /* 0xff8000001d7a7808 */ /* 0x000fe40007000000 */
[C---:B------:R-:W-:Y:S02]  /*60c0*/  ISETP.GE.AND P5, PT, R37.reuse, R184, PT ;  /* 0x000000b82500720c */ /* 0x040fe40003fa6270 */
[----:B------:R-:W-:Y:S02]  /*60d0*/  ISETP.GE.AND P3, PT, R37, R2, PT ;  /* 0x000000022500720c */ /* 0x000fe40003f66270 */
[C---:B------:R-:W-:Y:S02]  /*60e0*/  ISETP.GE.AND P4, PT, R36.reuse, R184, PT ;  /* 0x000000b82400720c */ /* 0x040fe40003f86270 */
[----:B------:R-:W-:Y:S02]  /*60f0*/  ISETP.GE.AND P2, PT, R36, R2, PT ;  /* 0x000000022400720c */ /* 0x000fe40003f46270 */
[----:B------:R-:W-:-:S02]  /*6100*/  ISETP.GE.AND P6, PT, R140, R184, PT ;  /* 0x000000b88c00720c */ /* 0x000fc40003fc6270 */
[----:B------:R-:W-:Y:S02]  /*6110*/  I2FP.F32.S32 R37, R37 ;  /* 0x0000002500257245 */ /* 0x000fe40000201400 */
[----:B------:R-:W-:Y:S02]  /*6120*/  I2FP.F32.S32 R36, R36 ;  /* 0x0000002400247245 */ /* 0x000fe40000201400 */
[----:B------:R-:W-:Y:S01]  /*6130*/  I2FP.F32.S32 R140, R140 ;  /* 0x0000008c008c7245 */ /* 0x000fe20000201400 */
[C---:B------:R-:W-:Y:S01]  /*6140*/  FFMA.FTZ R24, R37.reuse, UR5, R24 ;  /* 0x0000000525187c23 */ /* 0x040fe20008010018 */
[----:B------:R-:W-:Y:S01]  /*6150*/  FFMA.FTZ R26, R37, UR5, R26 ;  /* 0x00000005251a7c23 */ /* 0x000fe2000801001a */
[C---:B------:R-:W-:Y:S01]  /*6160*/  FFMA.FTZ R25, R36.reuse, UR5, R25 ;  /* 0x0000000524197c23 */ /* 0x040fe20008010019 */
[----:B------:R-:W-:Y:S01]  /*6170*/  FFMA.FTZ R27, R36, UR5, R27 ;  /* 0x00000005241b7c23 */ /* 0x000fe2000801001b */
[----:B------:R-:W-:Y:S01]  /*6180*/  FFMA.FTZ R20, R140, UR5, R20 ;  /* 0x000000058c147c23 */ /* 0x000fe20008010014 */
        /* <DEDUP_REMOVED lines=8> */
[----:B------:R-:W-:Y:S01]  /*6210*/  UIADD3 UR4, UR7, -0x100, URZ ;  /* 0xffffff0007047890 */ /* 0x000fe2000fffe03f */
[----:B------:R-:W-:Y:S01]  /*6220*/  IABS R29, UR7 ;  /* 0x00000007001d7c13 */ /* 0x000fe20008000000 */
[----:B------:R-:W-:-:S04]  /*6230*/  ULDC.64 UR20, c[0x0][0x230] ;  /* 0x00008c0000147ab9 */ /* 0x000fc80000000a00 */
[----:B------:R-:W-:-:S05]  /*6240*/  IMAD.U32 R27, RZ, RZ, UR4 ;  /* 0x00000004ff1b7e24 */ /* 0x000fca000f8e00ff */
        /* <DEDUP_REMOVED lines=24> */
[----:B------:R-:W-:-:S02]  /*63d0*/  LOP3.LUT R26, R25, UR7, RZ, 0x3c, !PT ;  /* 0x00000007191a7c12 */ /* 0x000fc4000f8e3cff */
[C---:B------:R-:W-:Y:S02]  /*63e0*/  LOP3.LUT R24, R25.reuse, UR4, RZ, 0x3c, !PT ;  /* 0x0000000419187c12 */ /* 0x040fe4000f8e3cff */
[----:B------:R-:W-:Y:S02]  /*63f0*/  ISETP.GE.AND P4, PT, R26, RZ, PT ;  /* 0x000000ff1a00720c */ /* 0x000fe40003f86270 */
[----:B------:R-:W-:Y:S02]  /*6400*/  ISETP.GE.AND P2, PT, R24, RZ, PT ;  /* 0x000000ff1800720c */ /* 0x000fe40003f46270 */
[----:B------:R-:W-:Y:S01]  /*6410*/  ISETP.NE.AND P3, PT, R25, RZ, PT ;  /* 0x000000ff1900720c */ /* 0x000fe20003f65270 */
[----:B------:R-:W-:Y:S01]  /*6420*/  @P6 VIADD R31, R31, 0x1 ;  /* 0x000000011f1f6836 */ /* 0x000fe20000000000 */
[----:B------:R-:W-:Y:S02]  /*6430*/  LOP3.LUT R28, RZ, R25, RZ, 0x33, !PT ;  /* 0x00000019ff1c7212 */ /* 0x000fe400078e33ff */
[----:B------:R-:W-:Y:S01]  /*6440*/  @P5 IADD3 R30, R30, 0x1, RZ ;  /* 0x000000011e1e5810 */ /* 0x000fe20007ffe0ff */
[----:B------:R-:W-:-:S05]  /*6450*/  IMAD.MOV.U32 R24, RZ, RZ, R31 ;  /* 0x000000ffff187224 */ /* 0x000fca00078e001f */
[----:B------:R-:W-:Y:S01]  /*6460*/  @!P4 IADD3 R24, -R24, RZ, RZ ;  /* 0x000000ff1818c210 */ /* 0x000fe20007ffe1ff */
[----:B------:R-:W-:-:S03]  /*6470*/  @!P2 IMAD.MOV R30, RZ, RZ, -R30 ;  /* 0x000000ffff1ea224 */ /* 0x000fc600078e0a1e */
[C---:B------:R-:W-:Y:S02]  /*6480*/  SEL R24, R28.reuse, R24, !P3 ;  /* 0x000000181c187207 */ /* 0x040fe40005800000 */
[----:B------:R-:W-:-:S03]  /*6490*/  SEL R28, R28, R30, !P3 ;  /* 0x0000001e1c1c7207 */ /* 0x000fc60005800000 */
[----:B------:R-:W-:-:S04]  /*64a0*/  IMAD.WIDE R26, R24, 0x4, R222 ;  /* 0x00000004181a7825 */ /* 0x000fc800078e02de */
[----:B------:R-:W-:Y:S02]  /*64b0*/  IMAD.WIDE R30, R28, 0x4, R222 ;  /* 0x000000041c1e7825 */ /* 0x000fe400078e02de */
[----:B------:R-:W2:Y:S04]  /*64c0*/  LDG.E R27, desc[UR22][R26.64] ;  /* 0x000000161a1b7981 */ /* 0x000ea8000c1e1900 */
[----:B------:R-:W2:Y:S01]  /*64d0*/  LDG.E R26, desc[UR22][R30.64] ;  /* 0x000000161e1a7981 */ /* 0x000ea2000c1e1900 */
[----:B------:R-:W-:-:S05]  /*64e0*/  IADD3 R24, R24, -R28, RZ ;  /* 0x8000001c18187210 */ /* 0x000fca0007ffe0ff */
[----:B------:R-:W-:-:S04]  /*64f0*/  IMAD R25, R24, R25, -0x100 ;  /* 0xffffff0018197424 */ /* 0x000fc800078e0219 */
[----:B------:R-:W-:Y:S01]  /*6500*/  IMAD.WIDE.U32 R28, R25, UR12, RZ ;  /* 0x0000000c191c7c25 */ /* 0x000fe2000f8e00ff */
[----:B------:R-:W-:-:S05]  /*6510*/  SHF.R.S32.HI R24, RZ, 0x1f, R25 ;  /* 0x0000001fff187819 */ /* 0x000fca0000011419 */
[----:B------:R-:W-:-:S04]  /*6520*/  IMAD R24, R24, UR12, RZ ;  /* 0x0000000c18187c24 */ /* 0x000fc8000f8e02ff */
[----:B------:R-:W-:-:S05]  /*6530*/  IMAD R24, R25, UR13, R24 ;  /* 0x0000000d19187c24 */ /* 0x000fca000f8e0218 */
[----:B------:R-:W-:Y:S01]  /*6540*/  IADD3 R25, R29, R24, RZ ;  /* 0x000000181d197210 */ /* 0x000fe20007ffe0ff */
[----:B------:R-:W-:Y:S02]  /*6550*/  IMAD.MOV.U32 R24, RZ, RZ, R28 ;  /* 0x000000ffff187224 */ /* 0x000fe400078e001c */
[----:B--2---:R-:W-:-:S04]  /*6560*/  IMAD.IADD R26, R26, 0x1, -R27 ;  /* 0x000000011a1a7824 */ /* 0x004fc800078e0a1b */
[----:B------:R-:W-:Y:S01]  /*6570*/  IMAD.WIDE.U32 R24, R26, UR20, R24 ;  /* 0x000000141a187c25 */ /* 0x000fe2000f8e0018 */
[----:B------:R-:W-:-:S03]  /*6580*/  SHF.R.S32.HI R27, RZ, 0x1f, R26 ;  /* 0x0000001fff1b7819 */ /* 0x000fc6000001141a */
[----:B------:R-:W-:Y:S02]  /*6590*/  IMAD.MOV.U32 R97, RZ, RZ, R24 ;  /* 0x000000ffff617224 */ /* 0x000fe400078e0018 */
[----:B------:R-:W-:-:S04]  /*65a0*/  IMAD R27, R27, UR20, RZ ;  /* 0x000000141b1b7c24 */ /* 0x000fc8000f8e02ff */
[----:B------:R-:W-:-:S05]  /*65b0*/  IMAD R27, R26, UR21, R27 ;  /* 0x000000151a1b7c24 */ /* 0x000fca000f8e021b */
[----:B------:R-:W-:Y:S01]  /*65c0*/  IADD3 R95, R25, R27, RZ ;  /* 0x0000001b195f7210 */ /* 0x000fe20007ffe0ff */
[----:B------:R-:W-:Y:S06]  /*65d0*/  BRA `(.L_x_1695) ;  /* 0x0000000000107947 */ /* 0x000fec0003800000 */
.L_x_1694:
[----:B------:R-:W-:-:S04]  /*65e0*/  ULEA UR4, -UR12, URZ, 0x8 ;  /* 0x0000003f0c047291 */ /* 0x000fc8000f8e413f */
[----:B------:R-:W-:Y:S02]  /*65f0*/  USHF.R.S32.HI UR7, URZ, 0x1f, UR4 ;  /* 0x0000001f3f077899 */ /* 0x000fe40008011404 */
[----:B------:R-:W-:-:S04]  /*6600*/  MOV R97, UR4 ;  /* 0x0000000400617c02 */ /* 0x000fc80008000f00 */
[----:B------:R-:W-:-:S07]  /*6610*/  MOV R95, UR7 ;  /* 0x00000007005f7c02 */ /* 0x000fce0008000f00 */
.L_x_1695:
[----:B------:R-:W-:Y:S01]  /*6620*/  ULDC UR4, c[0x0][0x2d0] ;  /* 0x0000b40000047ab9 */ /* 0x000fe20000000800 */
[----:B------:R-:W-:Y:S01]  /*6630*/  IMAD.U32 R94, RZ, RZ, UR12 ;  /* 0x0000000cff5e7e24 */ /* 0x000fe2000f8e00ff */
[----:B------:R-:W-:Y:S01]  /*6640*/  ISETP.GE.AND P2, PT, R227, UR4, PT ;  /* 0x00000004e3007c0c */ /* 0x000fe2000bf46270 */
[----:B------:R-:W-:Y:S01]  /*6650*/  IMAD.U32 R26, RZ, RZ, UR12 ;  /* 0x0000000cff1a7e24 */ /* 0x000fe2000f8e00ff */
[----:B------:R-:W-:Y:S01]  /*6660*/  BSSY B0, `(.L_x_1696) ;  /* 0x000006d000007945 */ /* 0x000fe20003800000 */
[----:B------:R-:W-:Y:S02]  /*6670*/  IMAD.U32 R91, RZ, RZ, UR13 ;  /* 0x0000000dff5b7e24 */ /* 0x000fe4000f8e00ff */
[----:B------:R-:W-:Y:S02]  /*6680*/  IMAD.U32 R90, RZ, RZ, UR12 ;  /* 0x0000000cff5a7e24 */ /* 0x000fe4000f8e00ff */
[----:B------:R-:W-:Y:S02]  /*6690*/  IMAD.U32 R25, RZ, RZ, UR12 ;  /* 0x0000000cff197e24 */ /* 0x000fe4000f8e00ff */
[----:B------:R-:W-:-:S02]  /*66a0*/  IMAD.U32 R87, RZ, RZ, UR13 ;  /* 0x0000000dff577e24 */ /* 0x000fc4000f8e00ff */
[----:B------:R-:W-:Y:S02]  /*66b0*/  IMAD.U32 R24, RZ, RZ, UR12 ;  /* 0x0000000cff187e24 */ /* 0x000fe4000f8e00ff */
[-C--:B------:R-:W-:Y:S01]  /*66c0*/  @!P2 LEA R94, P4, R94, R183.reuse, 0x6 ;  /* 0x000000b75e5ea211 */ /* 0x080fe200078830ff */
[----:B------:R-:W1:Y:S01]  /*66d0*/  @!P2 LDC.64 R38, c[0x0][0x218] ;  /* 0x00008600ff26ab82 */ /* 0x000e620000000a00 */
[-C--:B------:R-:W-:Y:S01]  /*66e0*/  @!P2 LEA R90, P3, R90, R183.reuse, 0x7 ;  /* 0x000000b75a5aa211 */ /* 0x080fe200078638ff */
[----:B------:R-:W-:Y:S01]  /*66f0*/  @!P2 IMAD.MOV.U32 R27, RZ, RZ, R182 ;  /* 0x000000ffff1ba224 */ /* 0x000fe200078e00b6 */
[-C--:B------:R-:W-:Y:S01]  /*6700*/  @!P2 LEA.HI.X R91, R26, R182.reuse, R91, 0x6, P4 ;  /* 0x000000b61a5ba211 */ /* 0x080fe200020f345b */
[----:B------:R-:W-:Y:S01]  /*6710*/  @!P2 IMAD.MOV.U32 R26, RZ, RZ, R183 ;  /* 0x000000ffff1aa224 */ /* 0x000fe200078e00b7 */
[----:B------:R-:W-:Y:S01]  /*6720*/  VOTEU.ALL UP0, P2 ;  /* 0x00000000003f7886 */ /* 0x000fe20001000000 */
[----:B------:R-:W-:Y:S01]  /*6730*/  @!P2 LEA.HI.X R87, R25, R182, R87, 0x7, P3 ;  /* 0x000000b61957a211 */ /* 0x000fe200018f3c57 */
[----:B------:R-:W-:Y:S01]  /*6740*/  IMAD.U32 R118, RZ, RZ, UR12 ;  /* 0x0000000cff767e24 */ /* 0x000fe2000f8e00ff */
[----:B------:R-:W2:Y:S01]  /*6750*/  @!P2 LDC.64 R40, c[0x0][0x218] ;  /* 0x00008600ff28ab82 */ /* 0x000ea20000000a00 */
[--C-:B------:R-:W-:Y:S01]  /*6760*/  @!P2 IMAD.WIDE.U32 R24, R24, 0x60, R26.reuse ;  /* 0x000000601818a825 */ /* 0x100fe200078e001a */
[----:B------:R-:W-:Y:S01]  /*6770*/  @!UP0 UIMAD UR4, UR13, 0x60, URZ ;  /* 0x000000600d0488a4 */ /* 0x000fe2000f8e023f */
[C---:B------:R-:W-:Y:S01]  /*6780*/  @!P2 IADD3 R101, P5, R97.reuse, R183, RZ ;  /* 0x000000b76165a210 */ /* 0x040fe20007fbe0ff */
[----:B------:R-:W-:Y:S01]  /*6790*/  @!UP0 UIMAD UR7, UR13, 0xa0, URZ ;  /* 0x000000a00d0788a4 */ /* 0x000fe2000f8e023f */
[----:B------:R-:W-:Y:S01]  /*67a0*/  IMAD.U32 R112, RZ, RZ, UR12 ;  /* 0x0000000cff707e24 */ /* 0x000fe2000f8e00ff */
[----:B------:R-:W-:Y:S01]  /*67b0*/  @!P2 IADD3 R107, P3, R97, R24, RZ ;  /* 0x00000018616ba210 */ /* 0x000fe20007f7e0ff */
[----:B------:R-:W-:Y:S01]  /*67c0*/  @!P2 IMAD.WIDE.U32 R118, R118, 0xa0, R26 ;  /* 0x000000a07676a825 */ /* 0x000fe200078e001a */
[----:B------:R-:W3:Y:S01]  /*67d0*/  @!P2 LDC.64 R36, c[0x0][0x218] ;  /* 0x00008600ff24ab82 */ /* 0x000ee20000000a00 */
[----:B------:R4:W-:Y:S01]  /*67e0*/  @P2 STS [R220+0x1000], RZ ;  /* 0x001000ffdc002388 */ /* 0x0009e20000000800 */
[----:B------:R-:W-:Y:S01]  /*67f0*/  @!P2 IADD3.X R106, R95, UR4, R25, P3, !PT ;  /* 0x000000045f6aac10 */ /* 0x000fe20009ffe419 */
[----:B------:R-:W-:Y:S01]  /*6800*/  @!P2 IMAD.WIDE.U32 R112, R112, 0xc0, R26 ;  /* 0x000000c07070a825 */ /* 0x000fe200078e001a */
[----:B------:R-:W-:Y:S01]  /*6810*/  @!P2 IADD3 R105, P4, P3, R97, UR15, R183 ;  /* 0x0000000f6169ac10 */ /* 0x000fe2000fb9e0b7 */
[----:B------:R-:W-:Y:S01]  /*6820*/  @!UP0 UIMAD UR4, UR13, 0xc0, URZ ;  /* 0x000000c00d0488a4 */ /* 0x000fe2000f8e023f */
[----:B------:R4:W-:Y:S01]  /*6830*/  @P2 STS [R220+0x1004], RZ ;  /* 0x001004ffdc002388 */ /* 0x0009e20000000800 */
[C-C-:B------:R-:W-:Y:S01]  /*6840*/  @!P2 IMAD.X R98, R95.reuse, 0x1, R182.reuse, P5 ;  /* 0x000000015f62a824 */ /* 0x140fe200028e06b6 */
[----:B------:R-:W5:Y:S01]  /*6850*/  @!P2 LDC.64 R30, c[0x0][0x218] ;  /* 0x00008600ff1eab82 */ /* 0x000f620000000a00 */
[----:B------:R-:W-:Y:S01]  /*6860*/  @!P2 IADD3.X R102, R95, UR14, R182, P4, P3 ;  /* 0x0000000e5f66ac10 */ /* 0x000fe2000a7e64b6 */
[----:B------:R4:W-:Y:S01]  /*6870*/  @P2 STS.64 [R220+0x1008], RZ ;  /* 0x001008ffdc002388 */ /* 0x0009e20000000a00 */
[----:B------:R-:W-:-:S02]  /*6880*/  @!P2 IADD3 R109, P4, R97, R118, RZ ;  /* 0x00000076616da210 */ /* 0x000fc40007f9e0ff */
[----:B-1----:R-:W-:Y:S02]  /*6890*/  @!P2 LEA R118, P5, R105, R38, 0x1 ;  /* 0x000000266976a211 */ /* 0x002fe400078a08ff */
[----:B------:R-:W-:Y:S01]  /*68a0*/  @!P2 IADD3.X R38, R95, UR7, R119, P4, !PT ;  /* 0x000000075f26ac10 */ /* 0x000fe2000a7fe477 */
[----:B------:R-:W1:Y:S01]  /*68b0*/  @!P2 LDC.64 R28, c[0x0][0x218] ;  /* 0x00008600ff1cab82 */ /* 0x000e620000000a00 */
[C---:B------:R-:W-:Y:S02]  /*68c0*/  @!P2 IADD3 R111, P3, R97.reuse, R112, RZ ;  /* 0x00000070616fa210 */ /* 0x040fe40007f7e0ff */
[----:B------:R-:W-:Y:S02]  /*68d0*/  @!P2 IADD3 R94, P4, R97, R94, RZ ;  /* 0x0000005e615ea210 */ /* 0x000fe40007f9e0ff */
[----:B--2---:R-:W-:Y:S02]  /*68e0*/  @!P2 LEA R112, P6, R101, R40, 0x1 ;  /* 0x000000286570a211 */ /* 0x004fe400078c08ff */
[----:B------:R-:W-:Y:S01]  /*68f0*/  @!P2 IADD3.X R40, R95, UR4, R113, P3, !PT ;  /* 0x000000045f28ac10 */ /* 0x000fe20009ffe471 */
[----:B------:R-:W2:Y:S01]  /*6900*/  @!P2 LDC.64 R26, c[0x0][0x218] ;  /* 0x00008600ff1aab82 */ /* 0x000ea20000000a00 */
[----:B------:R-:W-:Y:S01]  /*6910*/  @!P2 LEA.HI.X R119, R105, R39, R102, 0x1, P5 ;  /* 0x000000276977a211 */ /* 0x000fe200028f0c66 */
[----:B------:R-:W-:Y:S01]  /*6920*/  @!P2 IMAD.X R91, R95, 0x1, R91, P4 ;  /* 0x000000015f5ba824 */ /* 0x000fe200020e065b */
[----:B------:R-:W-:-:S02]  /*6930*/  @!P2 IADD3 R90, P3, R97, R90, RZ ;  /* 0x0000005a615aa210 */ /* 0x000fc40007f7e0ff */
[C---:B---3--:R-:W-:Y:S02]  /*6940*/  @!P2 LEA R36, P5, R94.reuse, R36, 0x1 ;  /* 0x000000245e24a211 */ /* 0x048fe400078a08ff */
[----:B------:R-:W-:Y:S01]  /*6950*/  @!P2 LEA.HI.X R113, R101, R41, R98, 0x1, P6 ;  /* 0x000000296571a211 */ /* 0x000fe200030f0c62 */
[----:B------:R-:W3:Y:S01]  /*6960*/  @!P2 LDC.64 R24, c[0x0][0x218] ;  /* 0x00008600ff18ab82 */ /* 0x000ee20000000a00 */
[----:B-----5:R-:W-:Y:S01]  /*6970*/  @!P2 LEA R30, P4, R107, R30, 0x1 ;  /* 0x0000001e6b1ea211 */ /* 0x020fe200078808ff */
[----:B------:R-:W-:Y:S01]  /*6980*/  @!P2 IMAD.X R87, R95, 0x1, R87, P3 ;  /* 0x000000015f57a824 */ /* 0x000fe200018e0657 */
[----:B------:R-:W-:Y:S01]  /*6990*/  @!P2 LEA.HI.X R37, R94, R37, R91, 0x1, P5 ;  /* 0x000000255e25a211 */ /* 0x000fe200028f0c5b */
[----:B------:R-:W-:Y:S01]  /*69a0*/  @!PT LDS RZ, [RZ] ;  /* 0x00000000fffff984 */ /* 0x000fe20000000800 */
[----:B------:R-:W-:Y:S01]  /*69b0*/  @!PT LDS RZ, [RZ] ;  /* 0x00000000fffff984 */ /* 0x000fe20000000800 */
[----:B------:R-:W-:Y:S01]  /*69c0*/  @!PT LDS RZ, [RZ] ;  /* 0x00000000fffff984 */ /* 0x000fe20000000800 */
[----:B------:R4:W-:Y:S01]  /*69d0*/  @!P2 LDGSTS.E.BYPASS.LTC128B.128 [R220+0x1000], desc[UR22][R112.64] ;  /* 0x0100000070dcafae */ /* 0x0009e2000b901d56 */
[----:B------:R-:W-:Y:S02]  /*69e0*/  @!P2 LEA.HI.X R31, R107, R31, R106, 0x1, P4 ;  /* 0x0000001f6b1fa211 */ /* 0x000fe400020f0c6a */
[C---:B-1----:R-:W-:Y:S01]  /*69f0*/  @!P2 LEA R28, P5, R90.reuse, R28, 0x1 ;  /* 0x0000001c5a1ca211 */ /* 0x042fe200078a08ff */
[----:B------:R4:W-:Y:S03]  /*6a00*/  @P2 STS.128 [R220+0x1800], RZ ;  /* 0x001800ffdc002388 */ /* 0x0009e60000000c00 */
[----:B------:R-:W-:Y:S01]  /*6a10*/  @!P2 LEA.HI.X R29, R90, R29, R87, 0x1, P5 ;  /* 0x0000001d5a1da211 */ /* 0x000fe200028f0c57 */
        /* <DEDUP_REMOVED lines=10> */
[----:B------:R4:W-:Y:S01]  /*6ac0*/  @!P2 LDGSTS.E.BYPASS.LTC128B.128 [R220+0x2000], desc[UR22][R36.64] ;  /* 0x0200000024dcafae */ /* 0x0009e2000b901d56 */
[----:B---3--:R-:W-:-:S03]  /*6ad0*/  @!P2 LEA R24, P3, R111, R24, 0x1 ;  /* 0x000000186f18a211 */ /* 0x008fc600078608ff */
        /* <DEDUP_REMOVED lines=23> */
[----:B----4-:R-:W-:Y:S01]  /*6c50*/  IMAD.U32 R24, RZ, RZ, UR12 ;  /* 0x0000000cff187e24 */ /* 0x010fe2000f8e00ff */
[----:B------:R-:W-:Y:S01]  /*6c60*/  UIMAD UR4, UR13, 0xe0, URZ ;  /* 0x000000e00d0478a4 */ /* 0x000fe2000f8e023f */
[----:B------:R-:W-:Y:S01]  /*6c70*/  IMAD.MOV.U32 R26, RZ, RZ, R183 ;  /* 0x000000ffff1a7224 */ /* 0x000fe200078e00b7 */
[----:B------:R-:W-:Y:S01]  /*6c80*/  ULDC.64 UR20, c[0x0][0x218] ;  /* 0x0000860000147ab9 */ /* 0x000fe20000000a00 */
[----:B------:R-:W-:Y:S02]  /*6c90*/  IMAD.MOV.U32 R27, RZ, RZ, R182 ;  /* 0x000000ffff1b7224 */ /* 0x000fe400078e00b6 */
        /* <DEDUP_REMOVED lines=9> */
.L_x_1697:
[----:B------:R-:W-:Y:S05]  /*6d30*/  BSYNC B0 ;  /* 0x0000000000007941 */ /* 0x000fea0003800000 */
.L_x_1696:
[----:B------:R-:W0:Y:S01]  /*6d40*/  LDGDEPBAR ;  /* 0x00000000000079af */ /* 0x000e220000000000 */
[----:B------:R-:W-:-:S04]  /*6d50*/  IADD3 R183, P2, R97, R183, RZ ;  /* 0x000000b761b77210 */ /* 0x000fc80007f5e0ff */
[----:B------:R-:W-:-:S09]  /*6d60*/  IADD3.X R182, R95, R182, RZ, P2, !PT ;  /* 0x000000b65fb67210 */ /* 0x000fd200017fe4ff */
.L_x_1693:
[----:B----4-:R-:W-:Y:S01]  /*6d70*/  FMNMX.FTZ R25, R20, R19, !PT ;  /* 0x0000001314197209 */ /* 0x010fe20007810000 */
[----:B------:R-:W-:Y:S01]  /*6d80*/  ULDC UR19, c[0x0][0x2ec] ;  /* 0x0000bb0000137ab9 */ /* 0x000fe20000000800 */
[----:B------:R-:W2:Y:S01]  /*6d90*/  S2UR UR4, SR_CgaCtaId ;  /* 0x00000000000479c3 */ /* 0x000ea20000008800 */
[----:B------:R-:W-:Y:S01]  /*6da0*/  UMOV UR7, 0x400 ;  /* 0x0000040000077882 */ /* 0x000fe20000000000 */
[----:B------:R-:W-:Y:S01]  /*6db0*/  FMNMX.FTZ R25, R18, R25, !PT ;  /* 0x0000001912197209 */ /* 0x000fe20007810000 */
[----:B------:R-:W-:-:S03]  /*6dc0*/  ULDC.64 UR20, c[0x0][0x218] ;  /* 0x0000860000147ab9 */ /* 0x000fc60000000a00 */
[----:B------:R-:W-:-:S04]  /*6dd0*/  FMNMX.FTZ R25, R15, R25, !PT ;  /* 0x000000190f197209 */ /* 0x000fc80007810000 */
[----:B------:R-:W-:-:S04]  /*6de0*/  FMNMX.FTZ R25, R14, R25, !PT ;  /* 0x000000190e197209 */ /* 0x000fc80007810000 */
[----:B------:R-:W-:-:S04]  /*6df0*/  FMNMX.FTZ R25, R23, R25, !PT ;  /* 0x0000001917197209 */ /* 0x000fc80007810000 */
[----:B------:R-:W-:-:S04]  /*6e00*/  FMNMX.FTZ R25, R22, R25, !PT ;  /* 0x0000001916197209 */ /* 0x000fc80007810000 */
[----:B------:R-:W-:Y:S01]  /*6e10*/  FMNMX.FTZ R25, R34, R25, !PT ;  /* 0x0000001922197209 */ /* 0x000fe20007810000 */
[----:B--2---:R-:W-:-:S03]  /*6e20*/  ULEA UR4, UR4, UR7, 0x18 ;  /* 0x0000000704047291 */ /* 0x004fc6000f8ec03f */
[----:B------:R-:W-:-:S04]  /*6e30*/  FMNMX.FTZ R25, R33, R25, !PT ;  /* 0x0000001921197209 */ /* 0x000fc80007810000 */
[----:B------:R-:W-:Y:S02]  /*6e40*/  FMNMX.FTZ R25, R132, R25, !PT ;  /* 0x0000001984197209 */ /* 0x000fe40007810000 */
[----:B------:R-:W-:Y:S02]  /*6e50*/  LEA R221, R221, UR4, 0x1 ;  /* 0x00000004dddd7c11 */ /* 0x000fe4000f8e08ff */
[----:B------:R-:W-:Y:S02]  /*6e60*/  FMNMX.FTZ R25, R35, R25, !PT ;  /* 0x0000001923197209 */ /* 0x000fe40007810000 */
[----:B------:R-:W-:Y:S01]  /*6e70*/  LEA R226, R0, R221, 0x1 ;  /* 0x000000dd00e27211 */ /* 0x000fe200078e08ff */
[----:B------:R-:W-:Y:S01]  /*6e80*/  LDSM.16.MT88.4 R212, [R221+0x8c00] ;  /* 0x008c0000ddd4783b */ /* 0x000fe20000004200 */
[----:B------:R-:W-:-:S03]  /*6e90*/  FMNMX.FTZ R25, R136, R25, !PT ;  /* 0x0000001988197209 */ /* 0x000fc60007810000 */
        /* <DEDUP_REMOVED lines=58> */
[----:B-1----:R-:W-:Y:S02]  /*7240*/  LDSM.16.MT88.4 R24, [R226+0x5000] ;  /* 0x00500000e218783b */ /* 0x002fe40000004200 */
        /* <DEDUP_REMOVED lines=69> */
[----:B------:R-:W3:Y:S01]  /*76a0*/  MUFU.EX2 R155, R155 ;  /* 0x0000009b009b7308 */ /* 0x000ee20000000800 */
[----:B-1----:R-:W-:Y:S01]  /*76b0*/  F2FP.BF16.F32.PACK_AB R28, R167, R168 ;  /* 0x000000a8a71c723e */ /* 0x002fe200000010ff */
[----:B------:R-:W-:Y:S01]  /*76c0*/  LDSM.16.MT88.4 R40, [R226+0x5400] ;  /* 0x00540000e228783b */ /* 0x000fe20000004200 */
[----:B------:R-:W-:Y:S01]  /*76d0*/  FMNMX.FTZ R133, R175, R133, !PT ;  /* 0x00000085af857209 */ /* 0x000fe20007810000 */
[--C-:B------:R-:W-:Y:S01]  /*76e0*/  FFMA.FTZ R118, R126, UR19, -R98.reuse ;  /* 0x000000137e767c23 */ /* 0x100fe20008010862 */
[--C-:B------:R-:W-:Y:S01]  /*76f0*/  FFMA.FTZ R101, R137, UR19, -R98.reuse ;  /* 0x0000001389657c23 */ /* 0x100fe20008010862 */
[--C-:B------:R-:W-:Y:S01]  /*7700*/  FFMA.FTZ R105, R123, UR19, -R98.reuse ;  /* 0x000000137b697c23 */ /* 0x100fe20008010862 */
[----:B------:R-:W-:Y:S01]  /*7710*/  FMNMX.FTZ R133, R149, R133, !PT ;  /* 0x0000008595857209 */ /* 0x000fe20007810000 */
[----:B------:R-:W-:Y:S01]  /*7720*/  MUFU.EX2 R154, R154 ;  /* 0x0000009a009a7308 */ /* 0x000fe20000000800 */
        /* <DEDUP_REMOVED lines=13> */
[----:B------:R-:W-:Y:S01]  /*7800*/  FADD.FTZ R167, R168, R167 ;  /* 0x000000a7a8a77221 */ /* 0x000fe20000010000 */
[----:B------:R-:W-:Y:S01]  /*7810*/  FMNMX.FTZ R133, R163, R133, !PT ;  /* 0x00000085a3857209 */ /* 0x000fe20007810000 */
[----:B------:R-:W1:Y:S01]  /*7820*/  MUFU.EX2 R140, R140 ;  /* 0x0000008c008c7308 */ /* 0x000e620000000800 */
[--C-:B------:R-:W-:Y:S01]  /*7830*/  FFMA.FTZ R82, R73, UR19, -R98.reuse ;  /* 0x0000001349527c23 */ /* 0x100fe20008010862 */
[----:B------:R-:W-:Y:S01]  /*7840*/  FADD.FTZ R166, R166, R167 ;  /* 0x000000a7a6a67221 */ /* 0x000fe20000010000 */
[----:B------:R-:W-:Y:S01]  /*7850*/  FMNMX.FTZ R133, R170, R133, !PT ;  /* 0x00000085aa857209 */ /* 0x000fe20007810000 */
[--C-:B------:R-:W-:Y:S01]  /*7860*/  FFMA.FTZ R75, R75, UR19, -R98.reuse ;  /* 0x000000134b4b7c23 */ /* 0x100fe20008010862 */
[----:B------:R-:W-:Y:S01]  /*7870*/  FFMA.FTZ R73, R58, UR19, -R98 ;  /* 0x000000133a497c23 */ /* 0x000fe20008010862 */
[----:B------:R-:W-:Y:S01]  /*7880*/  FADD.FTZ R166, R159, R166 ;  /* 0x000000a69fa67221 */ /* 0x000fe20000010000 */
[----:B------:R-:W-:Y:S01]  /*7890*/  FMNMX.FTZ R133, R172, R133, !PT ;  /* 0x00000085ac857209 */ /* 0x000fe20007810000 */
[----:B------:R-:W-:Y:S01]  /*78a0*/  MUFU.EX2 R139, R139 ;  /* 0x0000008b008b7308 */ /* 0x000fe20000000800 */
[----:B------:R-:W-:Y:S01]  /*78b0*/  FFMA.FTZ R58, R176, UR19, -R98 ;  /* 0x00000013b03a7c23 */ /* 0x000fe20008010862 */
[----:B---3--:R-:W-:Y:S01]  /*78c0*/  FADD.FTZ R166, R155, R166 ;  /* 0x000000a69ba67221 */ /* 0x008fe20000010000 */
[----:B------:R-:W-:Y:S01]  /*78d0*/  FMNMX.FTZ R133, R173, R133, !PT ;  /* 0x00000085ad857209 */ /* 0x000fe20007810000 */
[----:B------:R-:W-:-:S03]  /*78e0*/  FFMA.FTZ R199, R66, UR19, -R98 ;  /* 0x0000001342c77c23 */ /* 0x000fc60008010862 */
[----:B------:R-:W-:Y:S01]  /*78f0*/  FMNMX.FTZ R133, R174, R133, !PT ;  /* 0x00000085ae857209 */ /* 0x000fe20007810000 */
[----:B------:R-:W-:Y:S01]  /*7900*/  MUFU.EX2 R132, R132 ;  /* 0x0000008400847308 */ /* 0x000fe20000000800 */
[----:B-1----:R-:W-:Y:S02]  /*7910*/  F2FP.BF16.F32.PACK_AB R34, R140, R142 ;  /* 0x0000008e8c22723e */ /* 0x002fe400000010ff */
        /* <DEDUP_REMOVED lines=69> */
[----:B------:R-:W-:-:S03]  /*7d70*/  LEA R225, P2, R183, UR20, 0x1 ;  /* 0x00000014b7e17c11 */ /* 0x000fc6000f8408ff */
[--C-:B------:R-:W-:Y:S01]  /*7d80*/  FFMA.FTZ R157, R13, UR19, -R68.reuse ;  /* 0x000000130d9d7c23 */ /* 0x100fe20008010844 */
[--C-:B------:R-:W-:Y:S01]  /*7d90*/  FFMA.FTZ R153, R12, UR19, -R68.reuse ;  /* 0x000000130c997c23 */ /* 0x100fe20008010844 */
[--C-:B------:R-:W-:Y:S01]  /*7da0*/  FFMA.FTZ R165, R21, UR19, -R68.reuse ;  /* 0x0000001315a57c23 */ /* 0x100fe20008010844 */
[----:B------:R-:W1:Y:S01]  /*7db0*/  LDSM.16.MT88.4 R12, [R221+0x5000] ;  /* 0x00500000dd0c783b */ /* 0x000e620000004200 */
[--C-:B------:R-:W-:Y:S01]  /*7dc0*/  FFMA.FTZ R164, R17, UR19, -R68.reuse ;  /* 0x0000001311a47c23 */ /* 0x100fe20008010844 */
[--C-:B------:R-:W-:Y:S01]  /*7dd0*/  FFMA.FTZ R158, R16, UR19, -R68.reuse ;  /* 0x00000013109e7c23 */ /* 0x100fe20008010844 */
[----:B------:R-:W-:Y:S01]  /*7de0*/  MUFU.EX2 R157, R157 ;  /* 0x0000009d009d7308 */ /* 0x000fe20000000800 */
[----:B------:R-:W2:Y:S01]  /*7df0*/  LDSM.16.MT88.4 R20, [R221+0x5400] ;  /* 0x00540000dd14783b */ /* 0x000ea20000004200 */
        /* <DEDUP_REMOVED lines=9> */
[----:B------:R-:W3:Y:S01]  /*7e90*/  LDSM.16.MT88.4 R4, [R221+0x5800] ;  /* 0x00580000dd04783b */ /* 0x000ee20000004200 */
[--C-:B------:R-:W-:Y:S01]  /*7ea0*/  FFMA.FTZ R125, R32, UR19, -R68.reuse ;  /* 0x00000013207d7c23 */ /* 0x100fe20008010844 */
[----:B------:R-:W-:Y:S01]  /*7eb0*/  F2FP.BF16.F32.PACK_AB R32, R154, R155 ;  /* 0x0000009b9a20723e */ /* 0x000fe200000010ff */
        /* <DEDUP_REMOVED lines=19> */
[----:B----4-:R-:W-:Y:S01]  /*7ff0*/  F2FP.BF16.F32.PACK_AB R29, R164, R165 ;  /* 0x000000a5a41d723e */ /* 0x010fe200000010ff */
[--C-:B------:R-:W-:Y:S01]  /*8000*/  FFMA.FTZ R162, R162, UR19, -R68.reuse ;  /* 0x00000013a2a27c23 */ /* 0x100fe20008010844 */
[----:B------:R-:W-:Y:S01]  /*8010*/  FFMA.FTZ R161, R161, UR19, -R68 ;  /* 0x00000013a1a17c23 */ /* 0x000fe20008010844 */
[----:B------:R-:W-:Y:S01]  /*8020*/  FADD.FTZ R164, R165, R164 ;  /* 0x000000a4a5a47221 */ /* 0x000fe20000010000 */
[----:B------:R-:W-:Y:S01]  /*8030*/  FADD.FTZ R154, R154, R166 ;  /* 0x000000a69a9a7221 */ /* 0x000fe20000010000 */
[--C-:B------:R-:W-:Y:S01]  /*8040*/  FFMA.FTZ R151, R151, UR19, -R68.reuse ;  /* 0x0000001397977c23 */ /* 0x100fe20008010844 */
[----:B------:R-:W-:Y:S01]  /*8050*/  FFMA.FTZ R150, R150, UR19, -R68 ;  /* 0x0000001396967c23 */ /* 0x000fe20008010844 */
[----:B------:R-:W4:Y:S01]  /*8060*/  MUFU.EX2 R147, R147 ;  /* 0x0000009300937308 */ /* 0x000f220000000800 */
[----:B-----5:R-:W-:Y:S01]  /*8070*/  F2FP.BF16.F32.PACK_AB R31, R157, R158 ;  /* 0x0000009e9d1f723e */ /* 0x020fe200000010ff */
[----:B------:R-:W-:Y:S01]  /*8080*/  FADD.FTZ R164, R158, R164 ;  /* 0x000000a49ea47221 */ /* 0x000fe20000010000 */
[----:B------:R-:W-:Y:S01]  /*8090*/  FADD.FTZ R154, R142, R154 ;  /* 0x0000009a8e9a7221 */ /* 0x000fe20000010000 */
[--C-:B------:R-:W-:Y:S01]  /*80a0*/  FFMA.FTZ R131, R131, UR19, -R68.reuse ;  /* 0x0000001383837c23 */ /* 0x100fe20008010844 */
[----:B------:R-:W-:Y:S01]  /*80b0*/  FFMA.FTZ R130, R130, UR19, -R68 ;  /* 0x0000001382827c23 */ /* 0x000fe20008010844 */
[----:B------:R-:W-:Y:S01]  /*80c0*/  FADD.FTZ R157, R157, R164 ;  /* 0x000000a49d9d7221 */ /* 0x000fe20000010000 */
[----:B------:R-:W-:Y:S01]  /*80d0*/  FADD.FTZ R154, R140, R154 ;  /* 0x0000009a8c9a7221 */ /* 0x000fe20000010000 */
[C---:B-1----:R-:W-:Y:S01]  /*80e0*/  HMMA.16816.F32.BF16 R16, R28.reuse, R12, RZ ;  /* 0x0000000c1c10723c */ /* 0x042fe200000418ff */
[----:B------:R-:W1:Y:S01]  /*80f0*/  MUFU.EX2 R143, R143 ;  /* 0x0000008f008f7308 */ /* 0x000e620000000800 */
        /* <DEDUP_REMOVED lines=10> */
[C---:B------:R-:W-:Y:S01]  /*81a0*/  HMMA.16816.F32.BF16 R8, R28.reuse, R24, RZ ;  /* 0x000000181c08723c */ /* 0x040fe200000418ff */
[--C-:B------:R-:W-:Y:S01]  /*81b0*/  FFMA.FTZ R54, R54, UR19, -R68.reuse ;  /* 0x0000001336367c23 */ /* 0x100fe20008010844 */
[--C-:B------:R-:W-:Y:S01]  /*81c0*/  FFMA.FTZ R52, R52, UR19, -R68.reuse ;  /* 0x0000001334347c23 */ /* 0x100fe20008010844 */
[----:B------:R-:W-:Y:S01]  /*81d0*/  FADD.FTZ R153, R147, R153 ;  /* 0x0000009993997221 */ /* 0x000fe20000010000 */
[--C-:B------:R-:W-:Y:S01]  /*81e0*/  FFMA.FTZ R49, R49, UR19, -R68.reuse ;  /* 0x0000001331317c23 */ /* 0x100fe20008010844 */
[----:B------:R-:W4:Y:S01]  /*81f0*/  MUFU.EX2 R137, R137 ;  /* 0x0000008900897308 */ /* 0x000f220000000800 */
[----:B------:R-:W-:Y:S01]  /*8200*/  HMMA.16816.F32.BF16 R28, R28, R26, RZ ;  /* 0x0000001a1c1c723c */ /* 0x000fe200000418ff */
[----:B------:R-:W3:Y:S01]  /*8210*/  LDSM.16.MT88.4 R24, [R221+0x5c00] ;  /* 0x005c0000dd18783b */ /* 0x000ee20000004200 */
[----:B-1----:R-:W-:Y:S01]  /*8220*/  FADD.FTZ R153, R143, R153 ;  /* 0x000000998f997221 */ /* 0x002fe20000010000 */
[--C-:B------:R-:W-:Y:S01]  /*8230*/  FFMA.FTZ R48, R48, UR19, -R68.reuse ;  /* 0x0000001330307c23 */ /* 0x100fe20008010844 */
[--C-:B------:R-:W-:Y:S01]  /*8240*/  FFMA.FTZ R46, R46, UR19, -R68.reuse ;  /* 0x000000132e2e7c23 */ /* 0x100fe20008010844 */
[--C-:B------:R-:W-:Y:S01]  /*8250*/  FFMA.FTZ R45, R45, UR19, -R68.reuse ;  /* 0x000000132d2d7c23 */ /* 0x100fe20008010844 */
[--C-:B------:R-:W-:Y:S01]  /*8260*/  FFMA.FTZ R44, R44, UR19, -R68.reuse ;  /* 0x000000132c2c7c23 */ /* 0x100fe20008010844 */
[----:B------:R-:W1:Y:S01]  /*8270*/  MUFU.EX2 R136, R136 ;  /* 0x0000008800887308 */ /* 0x000e620000000800 */
[C---:B-----5:R-:W-:Y:S01]  /*8280*/  F2FP.BF16.F32.PACK_AB R35, R141.reuse, R143 ;  /* 0x0000008f8d23723e */ /* 0x060fe200000010ff */
[----:B------:R-:W-:Y:S01]  /*8290*/  FADD.FTZ R153, R141, R153 ;  /* 0x000000998d997221 */ /* 0x000fe20000010000 */
[--C-:B------:R-:W-:Y:S01]  /*82a0*/  FFMA.FTZ R57, R57, UR19, -R68.reuse ;  /* 0x0000001339397c23 */ /* 0x100fe20008010844 */
[--C-:B------:R-:W-:Y:S01]  /*82b0*/  FFMA.FTZ R55, R55, UR19, -R68.reuse ;  /* 0x0000001337377c23 */ /* 0x100fe20008010844 */
[--C-:B------:R-:W-:Y:S01]  /*82c0*/  FFMA.FTZ R53, R53, UR19, -R68.reuse ;  /* 0x0000001335357c23 */ /* 0x100fe20008010844 */
[--C-:B------:R-:W-:Y:S01]  /*82d0*/  FFMA.FTZ R200, R64, UR19, -R68.reuse ;  /* 0x0000001340c87c23 */ /* 0x100fe20008010844 */
[----:B------:R-:W-:Y:S01]  /*82e0*/  FFMA.FTZ R63, R63, UR19, -R68 ;  /* 0x000000133f3f7c23 */ /* 0x000fe20008010844 */
[----:B------:R-:W-:Y:S01]  /*82f0*/  MUFU.EX2 R126, R126 ;  /* 0x0000007e007e7308 */ /* 0x000fe20000000800 */
[----:B--2---:R-:W-:Y:S01]  /*8300*/  HMMA.16816.F32.BF16 R16, R32, R20, R16 ;  /* 0x000000142010723c */ /* 0x004fe20000041810 */
[----:B----4-:R-:W-:Y:S01]  /*8310*/  FADD.FTZ R153, R137, R153 ;  /* 0x0000009989997221 */ /* 0x010fe20000010000 */
[----:B------:R-:W-:-:S04]  /*8320*/  LEA.HI.X R224, R183, UR21, R182, 0x1, P2 ;  /* 0x00000015b7e07c11 */ /* 0x000fc800090f0cb6 */
[C---:B------:R-:W-:Y:S01]  /*8330*/  HMMA.16816.F32.BF16 R12, R32.reuse, R22, R12 ;  /* 0x00000016200c723c */ /* 0x040fe2000004180c */
[----:B------:R-:W2:Y:S01]  /*8340*/  MUFU.EX2 R0, R0 ;  /* 0x0000000000007308 */ /* 0x000ea20000000800 */
[----:B------:R-:W-:Y:S01]  /*8350*/  F2FP.BF16.F32.PACK_AB R20, R132, R139 ;  /* 0x0000008b8414723e */ /* 0x000fe200000010ff */
[----:B------:R-:W-:Y:S01]  /*8360*/  FADD.FTZ R139, R139, R154 ;  /* 0x0000009a8b8b7221 */ /* 0x000fe20000010000 */
[C---:B-1----:R-:W-:Y:S01]  /*8370*/  F2FP.BF16.F32.PACK_AB R21, R136.reuse, R137 ;  /* 0x000000898815723e */ /* 0x042fe200000010ff */
[----:B------:R-:W-:Y:S01]  /*8380*/  FADD.FTZ R136, R136, R153 ;  /* 0x0000009988887221 */ /* 0x000fe20000010000 */
[C---:B------:R-:W-:Y:S01]  /*8390*/  HMMA.16816.F32.BF16 R8, R32.reuse, R40, R8 ;  /* 0x000000282008723c */ /* 0x040fe20000041808 */
[----:B------:R-:W-:Y:S01]  /*83a0*/  F2FP.BF16.F32.PACK_AB R22, R121, R124 ;  /* 0x0000007c7916723e */ /* 0x000fe200000010ff */
[----:B------:R-:W-:Y:S01]  /*83b0*/  FADD.FTZ R139, R132, R139 ;  /* 0x0000008b848b7221 */ /* 0x000fe20000010000 */
[----:B------:R-:W-:Y:S03]  /*83c0*/  MUFU.EX2 R123, R123 ;  /* 0x0000007b007b7308 */ /* 0x000fe60000000800 */
[----:B------:R-:W-:Y:S01]  /*83d0*/  HMMA.16816.F32.BF16 R28, R32, R42, R28 ;  /* 0x0000002a201c723c */ /* 0x000fe2000004181c */
[----:B------:R-:W1:Y:S01]  /*83e0*/  LDSM.16.MT88.4 R32, [R226+0x5c00] ;  /* 0x005c0000e220783b */ /* 0x000e620000004200 */
[----:B------:R-:W-:-:S03]  /*83f0*/  FADD.FTZ R139, R124, R139 ;  /* 0x0000008b7c8b7221 */ /* 0x000fc60000010000 */
[----:B------:R-:W4:Y:S01]  /*8400*/  MUFU.EX2 R125, R125 ;  /* 0x0000007d007d7308 */ /* 0x000f220000000800 */
[----:B--2---:R-:W-:Y:S01]  /*8410*/  F2FP.BF16.F32.PACK_AB R23, R0, R126 ;  /* 0x0000007e0017723e */ /* 0x004fe200000010ff */
[----:B------:R-:W-:Y:S01]  /*8420*/  LDSM.16.MT88.4 R40, [R226+0x6000] ;  /* 0x00600000e228783b */ /* 0x000fe20000004200 */
[----:B------:R-:W-:Y:S01]  /*8430*/  FADD.FTZ R126, R126, R136 ;  /* 0x000000887e7e7221 */ /* 0x000fe20000010000 */
[----:B------:R-:W-:-:S03]  /*8440*/  FADD.FTZ R139, R121, R139 ;  /* 0x0000008b798b7221 */ /* 0x000fc60000010000 */
        /* <DEDUP_REMOVED lines=12> */
[C---:B------:R-:W-:Y:S01]  /*8510*/  F2FP.BF16.F32.PACK_AB R20, R118.reuse, R119 ;  /* 0x000000777614723e */ /* 0x040fe200000010ff */
[----:B------:R-:W-:Y:S01]  /*8520*/  FADD.FTZ R119, R119, R139 ;  /* 0x0000008b77777221 */ /* 0x000fe20000010000 */
[----:B----4-:R-:W-:Y:S01]  /*8530*/  F2FP.BF16.F32.PACK_AB R21, R125, R123 ;  /* 0x0000007b7d15723e */ /* 0x010fe200000010ff */
[----:B------:R-:W-:Y:S01]  /*8540*/  FADD.FTZ R123, R123, R126 ;  /* 0x0000007e7b7b7221 */ /* 0x000fe20000010000 */
[----:B------:R-:W-:Y:S01]  /*8550*/  F2FP.BF16.F32.PACK_AB R22, R113, R114 ;  /* 0x000000727116723e */ /* 0x000fe200000010ff */
[----:B------:R-:W-:Y:S01]  /*8560*/  FADD.FTZ R119, R118, R119 ;  /* 0x0000007776777221 */ /* 0x000fe20000010000 */
[----:B--2---:R-:W-:Y:S01]  /*8570*/  F2FP.BF16.F32.PACK_AB R23, R135, R128 ;  /* 0x000000808717723e */ /* 0x004fe200000010ff */
[----:B------:R-:W-:Y:S01]  /*8580*/  MUFU.EX2 R146, R146 ;  /* 0x0000009200927308 */ /* 0x000fe20000000800 */
[----:B------:R-:W-:Y:S01]  /*8590*/  F2FP.BF16.F32.PACK_AB R38, R108, R109 ;  /* 0x0000006d6c26723e */ /* 0x000fe200000010ff */
[----:B------:R-:W-:Y:S01]  /*85a0*/  FADD.FTZ R123, R125, R123 ;  /* 0x0000007b7d7b7221 */ /* 0x000fe20000010000 */
[----:B------:R-:W-:-:S03]  /*85b0*/  FADD.FTZ R119, R114, R119 ;  /* 0x0000007772777221 */ /* 0x000fc60000010000 */
[C---:B------:R-:W-:Y:S01]  /*85c0*/  HMMA.16816.F32.BF16 R16, R20.reuse, R24, R16 ;  /* 0x000000181410723c */ /* 0x040fe20000041810 */
[----:B------:R-:W-:Y:S01]  /*85d0*/  FADD.FTZ R123, R128, R123 ;  /* 0x0000007b807b7221 */ /* 0x000fe20000010000 */
[----:B------:R-:W2:Y:S01]  /*85e0*/  MUFU.EX2 R149, R149 ;  /* 0x0000009500957308 */ /* 0x000ea20000000800 */
[----:B-----5:R-:W-:Y:S01]  /*85f0*/  F2FP.BF16.F32.PACK_AB R37, R148, R138 ;  /* 0x0000008a9425723e */ /* 0x020fe200000010ff */
[----:B------:R-:W-:Y:S01]  /*8600*/  FADD.FTZ R113, R113, R119 ;  /* 0x0000007771717221 */ /* 0x000fe20000010000 */
[----:B------:R-:W-:Y:S01]  /*8610*/  FADD.FTZ R135, R135, R123 ;  /* 0x0000007b87877221 */ /* 0x000fe20000010000 */
[C---:B------:R-:W-:Y:S01]  /*8620*/  HMMA.16816.F32.BF16 R12, R20.reuse, R26, R12 ;  /* 0x0000001a140c723c */ /* 0x040fe2000004180c */
[----:B------:R-:W4:Y:S01]  /*8630*/  LDSM.16.MT88.4 R24, [R221+0x6400] ;  /* 0x00640000dd18783b */ /* 0x000f220000004200 */
[----:B------:R-:W-:Y:S01]  /*8640*/  FADD.FTZ R113, R112, R113 ;  /* 0x0000007170717221 */ /* 0x000fe20000010000 */
[----:B------:R-:W-:Y:S01]  /*8650*/  FADD.FTZ R135, R138, R135 ;  /* 0x000000878a877221 */ /* 0x000fe20000010000 */
[----:B------:R-:W5:Y:S02]  /*8660*/  MUFU.EX2 R160, R160 ;  /* 0x000000a000a07308 */ /* 0x000f640000000800 */
[----:B-1----:R-:W-:Y:S01]  /*8670*/  HMMA.16816.F32.BF16 R8, R20, R32, R8 ;  /* 0x000000201408723c */ /* 0x002fe20000041808 */
[----:B------:R-:W-:Y:S01]  /*8680*/  FADD.FTZ R111, R111, R113 ;  /* 0x000000716f6f7221 */ /* 0x000fe20000010000 */
[----:B------:R-:W-:-:S03]  /*8690*/  FADD.FTZ R148, R148, R135 ;  /* 0x0000008794947221 */ /* 0x000fc60000010000 */
[----:B------:R-:W-:Y:S01]  /*86a0*/  FADD.FTZ R111, R109, R111 ;  /* 0x0000006f6d6f7221 */ /* 0x000fe20000010000 */
[----:B------:R-:W-:Y:S01]  /*86b0*/  HMMA.16816.F32.BF16 R28, R20, R34, R28 ;  /* 0x00000022141c723c */ /* 0x000fe2000004181c */
[C---:B--2---:R-:W-:Y:S01]  /*86c0*/  F2FP.BF16.F32.PACK_AB R39, R149.reuse, R146 ;  /* 0x000000929527723e */ /* 0x044fe200000010ff */
[----:B------:R-:W1:Y:S01]  /*86d0*/  MUFU.EX2 R156, R156 ;  /* 0x0000009c009c7308 */ /* 0x000e620000000800 */
[----:B------:R-:W2:Y:S01]  /*86e0*/  LDSM.16.MT88.4 R32, [R226+0x6400] ;  /* 0x00640000e220783b */ /* 0x000ea20000004200 */
[----:B------:R-:W-:Y:S01]  /*86f0*/  FADD.FTZ R148, R146, R148 ;  /* 0x0000009492947221 */ /* 0x000fe20000010000 */
[----:B------:R-:W-:Y:S02]  /*8700*/  FADD.FTZ R108, R108, R111 ;  /* 0x0000006f6c6c7221 */ /* 0x000fe40000010000 */
[----:B------:R-:W-:Y:S01]  /*8710*/  F2FP.BF16.F32.PACK_AB R20, R106, R107 ;  /* 0x0000006b6a14723e */ /* 0x000fe200000010ff */
[----:B---3--:R-:W-:Y:S01]  /*8720*/  HMMA.16816.F32.BF16 R16, R36, R4, R16 ;  /* 0x000000042410723c */ /* 0x008fe20000041810 */
[----:B------:R-:W-:Y:S01]  /*8730*/  F2FP.BF16.F32.PACK_AB R22, R102, R105 ;  /* 0x000000696616723e */ /* 0x000fe200000010ff */
[----:B------:R-:W3:Y:S01]  /*8740*/  MUFU.EX2 R152, R152 ;  /* 0x0000009800987308 */ /* 0x000ee20000000800 */
[----:B------:R-:W-:Y:S01]  /*8750*/  FADD.FTZ R149, R149, R148 ;  /* 0x0000009495957221 */ /* 0x000fe20000010000 */
[----:B------:R-:W-:-:S02]  /*8760*/  FADD.FTZ R108, R107, R108 ;  /* 0x0000006c6b6c7221 */ /* 0x000fc40000010000 */
[C---:B------:R-:W-:Y:S01]  /*8770*/  HMMA.16816.F32.BF16 R12, R36.reuse, R6, R12 ;  /* 0x00000006240c723c */ /* 0x040fe2000004180c */
[----:B------:R-:W2:Y:S01]  /*8780*/  LDSM.16.MT88.4 R4, [R221+0x6800] ;  /* 0x00680000dd04783b */ /* 0x000ea20000004200 */
[----:B-----5:R-:W-:Y:S01]  /*8790*/  FADD.FTZ R149, R160, R149 ;  /* 0x00000095a0957221 */ /* 0x020fe20000010000 */
[----:B------:R-:W-:Y:S01]  /*87a0*/  FADD.FTZ R108, R106, R108 ;  /* 0x0000006c6a6c7221 */ /* 0x000fe20000010000 */
[----:B------:R-:W5:Y:S01]  /*87b0*/  MUFU.EX2 R163, R163 ;  /* 0x000000a300a37308 */ /* 0x000f620000000800 */
[C---:B-1----:R-:W-:Y:S01]  /*87c0*/  F2FP.BF16.F32.PACK_AB R21, R156.reuse, R160 ;  /* 0x000000a09c15723e */ /* 0x042fe200000010ff */
[----:B------:R-:W-:Y:S01]  /*87d0*/  HMMA.16816.F32.BF16 R8, R36, R40, R8 ;  /* 0x000000282408723c */ /* 0x000fe20000041808 */
[----:B------:R-:W-:Y:S01]  /*87e0*/  FADD.FTZ R156, R156, R149 ;  /* 0x000000959c9c7221 */ /* 0x000fe20000010000 */
[----:B------:R-:W-:-:S04]  /*87f0*/  FADD.FTZ R105, R105, R108 ;  /* 0x0000006c69697221 */ /* 0x000fc80000010000 */
[----:B------:R-:W-:Y:S01]  /*8800*/  HMMA.16816.F32.BF16 R28, R36, R42, R28 ;  /* 0x0000002a241c723c */ /* 0x000fe2000004181c */
[----:B------:R-:W1:Y:S01]  /*8810*/  MUFU.EX2 R170, R170 ;  /* 0x000000aa00aa7308 */ /* 0x000e620000000800 */
[----:B------:R-:W2:Y:S01]  /*8820*/  LDSM.16.MT88.4 R40, [R226+0x6800] ;  /* 0x00680000e228783b */ /* 0x000ea20000004200 */
[----:B---3--:R-:W-:Y:S01]  /*8830*/  FADD.FTZ R156, R152, R156 ;  /* 0x0000009c989c7221 */ /* 0x008fe20000010000 */
[----:B------:R-:W-:-:S03]  /*8840*/  FADD.FTZ R105, R102, R105 ;  /* 0x0000006966697221 */ /* 0x000fc60000010000 */
[----:B------:R-:W-:Y:S01]  /*8850*/  F2FP.BF16.F32.PACK_AB R36, R100, R101 ;  /* 0x000000656424723e */ /* 0x000fe200000010ff */
[----:B------:R-:W-:Y:S01]  /*8860*/  FADD.FTZ R101, R101, R105 ;  /* 0x0000006965657221 */ /* 0x000fe20000010000 */
[C---:B-----5:R-:W-:Y:S01]  /*8870*/  F2FP.BF16.F32.PACK_AB R23, R163.reuse, R152 ;  /* 0x00000098a317723e */ /* 0x060fe200000010ff */
[----:B------:R-:W3:Y:S01]  /*8880*/  MUFU.EX2 R172, R172 ;  /* 0x000000ac00ac7308 */ /* 0x000ee20000000800 */
[----:B------:R-:W-:Y:S01]  /*8890*/  F2FP.BF16.F32.PACK_AB R38, R96, R97 ;  /* 0x000000616026723e */ /* 0x000fe200000010ff */
[----:B------:R-:W-:Y:S01]  /*88a0*/  FADD.FTZ R163, R163, R156 ;  /* 0x0000009ca3a37221 */ /* 0x000fe20000010000 */
[----:B------:R-:W-:-:S03]  /*88b0*/  FADD.FTZ R101, R100, R101 ;  /* 0x0000006564657221 */ /* 0x000fc60000010000 */
[C---:B----4-:R-:W-:Y:S01]  /*88c0*/  HMMA.16816.F32.BF16 R16, R20.reuse, R24, R16 ;  /* 0x000000181410723c */ /* 0x050fe20000041810 */
[----:B------:R-:W-:Y:S01]  /*88d0*/  FADD.FTZ R97, R97, R101 ;  /* 0x0000006561617221 */ /* 0x000fe20000010000 */
[----:B------:R-:W4:Y:S01]  /*88e0*/  MUFU.EX2 R173, R173 ;  /* 0x000000ad00ad7308 */ /* 0x000f220000000800 */
[----:B-1----:R-:W-:Y:S02]  /*88f0*/  FADD.FTZ R163, R170, R163 ;  /* 0x000000a3aaa37221 */ /* 0x002fe40000010000 */
[----:B------:R-:W-:Y:S01]  /*8900*/  FADD.FTZ R97, R96, R97 ;  /* 0x0000006160617221 */ /* 0x000fe20000010000 */
[C---:B------:R-:W-:Y:S01]  /*8910*/  HMMA.16816.F32.BF16 R12, R20.reuse, R26, R12 ;  /* 0x0000001a140c723c */ /* 0x040fe2000004180c */
[----:B------:R-:W1:Y:S03]  /*8920*/  LDSM.16.MT88.4 R24, [R221+0x6c00] ;  /* 0x006c0000dd18783b */ /* 0x000e660000004200 */
[----:B------:R-:W5:Y:S01]  /*8930*/  MUFU.EX2 R174, R174 ;  /* 0x000000ae00ae7308 */ /* 0x000f620000000800 */
[C---:B---3--:R-:W-:Y:S01]  /*8940*/  F2FP.BF16.F32.PACK_AB R37, R172.reuse, R170 ;  /* 0x000000aaac25723e */ /* 0x048fe200000010ff */
[----:B--2---:R-:W-:Y:S01]  /*8950*/  HMMA.16816.F32.BF16 R8, R20, R32, R8 ;  /* 0x000000201408723c */ /* 0x004fe20000041808 */
[----:B------:R-:W-:-:S05]  /*8960*/  FADD.FTZ R172, R172, R163 ;  /* 0x000000a3acac7221 */ /* 0x000fca0000010000 */
[----:B------:R-:W-:Y:S01]  /*8970*/  HMMA.16816.F32.BF16 R28, R20, R34, R28 ;  /* 0x00000022141c723c */ /* 0x000fe2000004181c */
[----:B------:R-:W2:Y:S01]  /*8980*/  MUFU.EX2 R171, R171 ;  /* 0x000000ab00ab7308 */ /* 0x000ea20000000800 */
[----:B------:R-:W3:Y:S01]  /*8990*/  LDSM.16.MT88.4 R32, [R226+0x6c00] ;  /* 0x006c0000e220783b */ /* 0x000ee20000004200 */
[----:B----4-:R-:W-:-:S04]  /*89a0*/  FADD.FTZ R172, R173, R172 ;  /* 0x000000acadac7221 */ /* 0x010fc80000010000 */
[--C-:B------:R-:W-:Y:S01]  /*89b0*/  FFMA.FTZ R20, R145, UR19, -R68.reuse ;  /* 0x0000001391147c23 */ /* 0x100fe20008010844 */
[----:B------:R-:W-:Y:S01]  /*89c0*/  FFMA.FTZ R145, R144, UR19, -R68 ;  /* 0x0000001390917c23 */ /* 0x000fe20008010844 */
[----:B-----5:R-:W-:Y:S01]  /*89d0*/  F2FP.BF16.F32.PACK_AB R39, R174, R173 ;  /* 0x000000adae27723e */ /* 0x020fe200000010ff */
[----:B------:R-:W4:Y:S01]  /*89e0*/  MUFU.EX2 R169, R169 ;  /* 0x000000a900a97308 */ /* 0x000f220000000800 */
[----:B------:R-:W-:Y:S01]  /*89f0*/  F2FP.BF16.F32.PACK_AB R22, R92, R93 ;  /* 0x0000005d5c16723e */ /* 0x000fe200000010ff */
[----:B------:R-:W-:-:S04]  /*8a00*/  FADD.FTZ R174, R174, R172 ;  /* 0x000000acaeae7221 */ /* 0x000fc80000010000 */
[----:B------:R-:W-:Y:S02]  /*8a10*/  HMMA.16816.F32.BF16 R16, R36, R4, R16 ;  /* 0x000000042410723c */ /* 0x000fe40000041810 */
[----:B------:R-:W-:Y:S01]  /*8a20*/  MUFU.EX2 R162, R162 ;  /* 0x000000a200a27308 */ /* 0x000fe20000000800 */
[----:B--2---:R-:W-:-:S03]  /*8a30*/  FADD.FTZ R174, R171, R174 ;  /* 0x000000aeabae7221 */ /* 0x004fc60000010000 */
[C---:B------:R-:W-:Y:S01]  /*8a40*/  HMMA.16816.F32.BF16 R12, R36.reuse, R6, R12 ;  /* 0x00000006240c723c */ /* 0x040fe2000004180c */
[----:B------:R-:W2:Y:S03]  /*8a50*/  LDSM.16.MT88.4 R4, [R221+0x7000] ;  /* 0x00700000dd04783b */ /* 0x000ea60000004200 */
[----:B------:R-:W5:Y:S01]  /*8a60*/  MUFU.EX2 R161, R161 ;  /* 0x000000a100a17308 */ /* 0x000f620000000800 */
[C---:B----4-:R-:W-:Y:S01]  /*8a70*/  F2FP.BF16.F32.PACK_AB R21, R169.reuse, R171 ;  /* 0x000000aba915723e */ /* 0x050fe200000010ff */
[----:B------:R-:W-:Y:S01]  /*8a80*/  HMMA.16816.F32.BF16 R8, R36, R40, R8 ;  /* 0x000000282408723c */ /* 0x000fe20000041808 */
[----:B------:R-:W-:-:S05]  /*8a90*/  FADD.FTZ R169, R169, R174 ;  /* 0x000000aea9a97221 */ /* 0x000fca0000010000 */
[----:B------:R4:W-:Y:S01]  /*8aa0*/  MUFU.EX2 R144, R20 ;  /* 0x0000001400907308 */ /* 0x0009e20000000800 */
[----:B------:R-:W-:Y:S01]  /*8ab0*/  HMMA.16816.F32.BF16 R28, R36, R42, R28 ;  /* 0x0000002a241c723c */ /* 0x000fe2000004181c */
[----:B------:R-:W2:Y:S06]  /*8ac0*/  LDSM.16.MT88.4 R40, [R226+0x7000] ;  /* 0x00700000e228783b */ /* 0x000eac0000004200 */
[----:B------:R-:W-:Y:S01]  /*8ad0*/  MUFU.EX2 R151, R151 ;  /* 0x0000009700977308 */ /* 0x000fe20000000800 */
[----:B-----5:R-:W-:Y:S01]  /*8ae0*/  F2FP.BF16.F32.PACK_AB R23, R161, R162 ;  /* 0x000000a2a117723e */ /* 0x020fe200000010ff */
[----:B------:R-:W-:Y:S01]  /*8af0*/  FADD.FTZ R162, R162, R169 ;  /* 0x000000a9a2a27221 */ /* 0x000fe20000010000 */
[----:B------:R-:W-:-:S02]  /*8b00*/  F2FP.BF16.F32.PACK_AB R36, R90, R91 ;  /* 0x0000005b5a24723e */ /* 0x000fc400000010ff */
[----:B------:R-:W-:Y:S01]  /*8b10*/  F2FP.BF16.F32.PACK_AB R38, R88, R89 ;  /* 0x000000595826723e */ /* 0x000fe200000010ff */
[----:B------:R-:W-:Y:S02]  /*8b20*/  FADD.FTZ R162, R161, R162 ;  /* 0x000000a2a1a27221 */ /* 0x000fe40000010000 */
[----:B------:R-:W5:Y:S01]  /*8b30*/  MUFU.EX2 R150, R150 ;  /* 0x0000009600967308 */ /* 0x000f620000000800 */
[----:B----4-:R-:W-:Y:S01]  /*8b40*/  F2FP.BF16.F32.PACK_AB R20, R94, R95 ;  /* 0x0000005f5e14723e */ /* 0x010fe200000010ff */
[----:B------:R-:W-:-:S04]  /*8b50*/  FADD.FTZ R95, R95, R97 ;  /* 0x000000615f5f7221 */ /* 0x000fc80000010000 */
[----:B------:R-:W-:Y:S02]  /*8b60*/  FADD.FTZ R95, R94, R95 ;  /* 0x0000005f5e5f7221 */ /* 0x000fe40000010000 */
[----:B------:R-:W4:Y:S01]  /*8b70*/  MUFU.EX2 R145, R145 ;  /* 0x0000009100917308 */ /* 0x000f220000000800 */
[----:B-1----:R-:W-:Y:S01]  /*8b80*/  HMMA.16816.F32.BF16 R16, R20, R24, R16 ;  /* 0x000000181410723c */ /* 0x002fe20000041810 */
[----:B------:R-:W-:-:S04]  /*8b90*/  FADD.FTZ R93, R93, R95 ;  /* 0x0000005f5d5d7221 */ /* 0x000fc80000010000 */
[----:B------:R-:W-:Y:S01]  /*8ba0*/  FADD.FTZ R93, R92, R93 ;  /* 0x0000005d5c5d7221 */ /* 0x000fe20000010000 */
[C---:B------:R-:W-:Y:S01]  /*8bb0*/  HMMA.16816.F32.BF16 R12, R20.reuse, R26, R12 ;  /* 0x0000001a140c723c */ /* 0x040fe2000004180c */
[----:B------:R-:W1:Y:S01]  /*8bc0*/  LDSM.16.MT88.4 R24, [R221+0x7400] ;  /* 0x00740000dd18783b */ /* 0x000e620000004200 */
[----:B-----5:R-:W-:Y:S01]  /*8bd0*/  F2FP.BF16.F32.PACK_AB R37, R150, R151 ;  /* 0x000000979625723e */ /* 0x020fe200000010ff */
[----:B------:R-:W5:Y:S01]  /*8be0*/  MUFU.EX2 R87, R87 ;  /* 0x0000005700577308 */ /* 0x000f620000000800 */
[----:B------:R-:W-:Y:S01]  /*8bf0*/  FADD.FTZ R91, R91, R93 ;  /* 0x0000005d5b5b7221 */ /* 0x000fe20000010000 */
[----:B------:R-:W-:Y:S01]  /*8c00*/  FADD.FTZ R151, R151, R162 ;  /* 0x000000a297977221 */ /* 0x000fe20000010000 */
[C---:B---3--:R-:W-:Y:S02]  /*8c10*/  HMMA.16816.F32.BF16 R8, R20.reuse, R32, R8 ;  /* 0x000000201408723c */ /* 0x048fe40000041808 */
[----:B------:R-:W-:Y:S01]  /*8c20*/  FADD.FTZ R90, R90, R91 ;  /* 0x0000005b5a5a7221 */ /* 0x000fe20000010000 */
[----:B------:R-:W-:Y:S01]  /*8c30*/  FADD.FTZ R151, R150, R151 ;  /* 0x0000009796977221 */ /* 0x000fe20000010000 */
[----:B----4-:R-:W-:Y:S01]  /*8c40*/  F2FP.BF16.F32.PACK_AB R39, R145, R144 ;  /* 0x000000909127723e */ /* 0x010fe200000010ff */
[----:B------:R-:W3:Y:S01]  /*8c50*/  MUFU.EX2 R86, R86 ;  /* 0x0000005600567308 */ /* 0x000ee20000000800 */
[----:B------:R-:W-:Y:S01]  /*8c60*/  HMMA.16816.F32.BF16 R28, R20, R34, R28 ;  /* 0x00000022141c723c */ /* 0x000fe2000004181c */
[----:B------:R-:W4:Y:S01]  /*8c70*/  LDSM.16.MT88.4 R20, [R226+0x7400] ;  /* 0x00740000e214783b */ /* 0x000f220000004200 */
[----:B------:R-:W-:Y:S01]  /*8c80*/  FADD.FTZ R90, R89, R90 ;  /* 0x0000005a595a7221 */ /* 0x000fe20000010000 */
[----:B------:R-:W-:-:S03]  /*8c90*/  FADD.FTZ R151, R144, R151 ;  /* 0x0000009790977221 */ /* 0x000fc60000010000 */
[----:B--2---:R-:W-:Y:S01]  /*8ca0*/  HMMA.16816.F32.BF16 R16, R36, R4, R16 ;  /* 0x000000042410723c */ /* 0x004fe20000041810 */
[----:B------:R-:W-:Y:S01]  /*8cb0*/  MUFU.EX2 R85, R85 ;  /* 0x0000005500557308 */ /* 0x000fe20000000800 */
[----:B------:R-:W-:Y:S01]  /*8cc0*/  FADD.FTZ R88, R88, R90 ;  /* 0x0000005a58587221 */ /* 0x000fe20000010000 */
[----:B------:R-:W-:-:S03]  /*8cd0*/  FADD.FTZ R145, R145, R151 ;  /* 0x0000009791917221 */ /* 0x000fc60000010000 */
[C---:B------:R-:W-:Y:S01]  /*8ce0*/  HMMA.16816.F32.BF16 R12, R36.reuse, R6, R12 ;  /* 0x00000006240c723c */ /* 0x040fe2000004180c */
[----:B------:R-:W2:Y:S01]  /*8cf0*/  LDSM.16.MT88.4 R4, [R221+0x7800] ;  /* 0x00780000dd04783b */ /* 0x000ea20000004200 */
[----:B-----5:R-:W-:Y:S01]  /*8d00*/  FADD.FTZ R88, R87, R88 ;  /* 0x0000005857587221 */ /* 0x020fe20000010000 */
[----:B------:R-:W5:Y:S01]  /*8d10*/  MUFU.EX2 R84, R84 ;  /* 0x0000005400547308 */ /* 0x000f620000000800 */
[C---:B---3--:R-:W-:Y:S02]  /*8d20*/  F2FP.BF16.F32.PACK_AB R32, R86.reuse, R87 ;  /* 0x000000575620723e */ /* 0x048fe400000010ff */
[----:B------:R-:W-:Y:S01]  /*8d30*/  HMMA.16816.F32.BF16 R8, R36, R40, R8 ;  /* 0x000000282408723c */ /* 0x000fe20000041808 */
[----:B------:R-:W-:-:S04]  /*8d40*/  FADD.FTZ R88, R86, R88 ;  /* 0x0000005856587221 */ /* 0x000fc80000010000 */
[----:B------:R-:W3:Y:S01]  /*8d50*/  MUFU.EX2 R131, R131 ;  /* 0x0000008300837308 */ /* 0x000ee20000000800 */
[----:B------:R-:W-:Y:S01]  /*8d60*/  HMMA.16816.F32.BF16 R28, R36, R42, R28 ;  /* 0x0000002a241c723c */ /* 0x000fe2000004181c */
[----:B------:R-:W-:-:S06]  /*8d70*/  FFMA.FTZ R41, R103, UR19, -R68 ;  /* 0x0000001367297c23 */ /* 0x000fcc0008010844 */
[----:B------:R-:W1:Y:S01]  /*8d80*/  MUFU.EX2 R130, R130 ;  /* 0x0000008200827308 */ /* 0x000e620000000800 */
[----:B-----5:R-:W-:Y:S01]  /*8d90*/  F2FP.BF16.F32.PACK_AB R34, R84, R85 ;  /* 0x000000555422723e */ /* 0x020fe200000010ff */
[--C-:B------:R-:W-:Y:S01]  /*8da0*/  FFMA.FTZ R39, R110, UR19, -R68.reuse ;  /* 0x000000136e277c23 */ /* 0x100fe20008010844 */
[--C-:B------:R-:W-:Y:S01]  /*8db0*/  FFMA.FTZ R42, R99, UR19, -R68.reuse ;  /* 0x00000013632a7c23 */ /* 0x100fe20008010844 */
[--C-:B------:R-:W-:Y:S01]  /*8dc0*/  FFMA.FTZ R43, R60, UR19, -R68.reuse ;  /* 0x000000133c2b7c23 */ /* 0x100fe20008010844 */
[----:B------:R-:W-:Y:S01]  /*8dd0*/  FFMA.FTZ R60, R50, UR19, -R68 ;  /* 0x00000013323c7c23 */ /* 0x000fe20008010844 */
[----:B------:R-:W-:Y:S01]  /*8de0*/  FADD.FTZ R85, R85, R88 ;  /* 0x0000005855557221 */ /* 0x000fe20000010000 */
[--C-:B------:R-:W-:Y:S01]  /*8df0*/  FFMA.FTZ R36, R129, UR19, -R98.reuse ;  /* 0x0000001381247c23 */ /* 0x100fe20008010862 */
[----:B------:R-:W-:Y:S01]  /*8e00*/  MUFU.EX2 R127, R127 ;  /* 0x0000007f007f7308 */ /* 0x000fe20000000800 */
[----:B---3--:R-:W-:Y:S01]  /*8e10*/  FADD.FTZ R145, R131, R145 ;  /* 0x0000009183917221 */ /* 0x008fe20000010000 */
[----:B------:R-:W-:Y:S01]  /*8e20*/  FADD.FTZ R85, R84, R85 ;  /* 0x0000005554557221 */ /* 0x000fe20000010000 */
[--C-:B------:R-:W-:Y:S01]  /*8e30*/  FFMA.FTZ R37, R122, UR19, -R98.reuse ;  /* 0x000000137a257c23 */ /* 0x100fe20008010862 */
[----:B------:R-:W-:-:S04]  /*8e40*/  FFMA.FTZ R50, R67, UR19, -R98 ;  /* 0x0000001343327c23 */ /* 0x000fc80008010862 */
        /* <DEDUP_REMOVED lines=16> */
[----:B-1----:R-:W-:Y:S01]  /*8f50*/  F2FP.BF16.F32.PACK_AB R20, R82, R83 ;  /* 0x000000535214723e */ /* 0x002fe200000010ff */
[----:B------:R-:W1:Y:S01]  /*8f60*/  LDSM.16.MT88.4 R32, [R221+0x7c00] ;  /* 0x007c0000dd20783b */ /* 0x000e620000004200 */
[----:B------:R-:W-:-:S04]  /*8f70*/  FADD.FTZ R83, R83, R85 ;  /* 0x0000005553537221 */ /* 0x000fc80000010000 */
[----:B------:R-:W4:Y:S01]  /*8f80*/  MUFU.EX2 R40, R117 ;  /* 0x0000007500287308 */ /* 0x000f220000000800 */
[----:B-----5:R-:W-:Y:S01]  /*8f90*/  F2FP.BF16.F32.PACK_AB R22, R80, R81 ;  /* 0x000000515016723e */ /* 0x020fe200000010ff */
[----:B------:R-:W-:-:S04]  /*8fa0*/  FADD.FTZ R83, R82, R83 ;  /* 0x0000005352537221 */ /* 0x000fc80000010000 */
[----:B------:R-:W-:Y:S02]  /*8fb0*/  FADD.FTZ R81, R81, R83 ;  /* 0x0000005351517221 */ /* 0x000fe40000010000 */
[----:B------:R-:W-:Y:S02]  /*8fc0*/  MUFU.EX2 R38, R115 ;  /* 0x0000007300267308 */ /* 0x000fe40000000800 */
[----:B------:R-:W-:-:S06]  /*8fd0*/  FADD.FTZ R81, R80, R81 ;  /* 0x0000005150517221 */ /* 0x000fcc0000010000 */
[----:B------:R-:W5:Y:S01]  /*8fe0*/  MUFU.EX2 R39, R39 ;  /* 0x0000002700277308 */ /* 0x000f620000000800 */
[----:B----4-:R-:W-:Y:S01]  /*8ff0*/  F2FP.BF16.F32.PACK_AB R21, R40, R116 ;  /* 0x000000742815723e */ /* 0x010fe200000010ff */
[----:B------:R-:W-:-:S04]  /*9000*/  FADD.FTZ R116, R116, R127 ;  /* 0x0000007f74747221 */ /* 0x000fc80000010000 */
[----:B------:R-:W-:Y:S02]  /*9010*/  FADD.FTZ R116, R40, R116 ;  /* 0x0000007428747221 */ /* 0x000fe40000010000 */
[----:B------:R-:W4:Y:S08]  /*9020*/  MUFU.EX2 R79, R79 ;  /* 0x0000004f004f7308 */ /* 0x000f300000000800 */
[----:B------:R-:W1:Y:S01]  /*9030*/  MUFU.EX2 R78, R78 ;  /* 0x0000004e004e7308 */ /* 0x000e620000000800 */
[----:B-----5:R-:W-:Y:S01]  /*9040*/  F2FP.BF16.F32.PACK_AB R23, R39, R38 ;  /* 0x000000262717723e */ /* 0x020fe200000010ff */
[----:B------:R-:W-:-:S04]  /*9050*/  FADD.FTZ R38, R38, R116 ;  /* 0x0000007426267221 */ /* 0x000fc80000010000 */
[----:B------:R-:W-:Y:S02]  /*9060*/  FADD.FTZ R38, R39, R38 ;  /* 0x0000002627267221 */ /* 0x000fe40000010000 */
[----:B--2---:R-:W-:Y:S01]  /*9070*/  HMMA.16816.F32.BF16 R16, R20, R4, R16 ;  /* 0x000000041410723c */ /* 0x004fe20000041810 */
[----:B------:R-:W-:Y:S01]  /*9080*/  MUFU.EX2 R77, R77 ;  /* 0x0000004d004d7308 */ /* 0x000fe20000000800 */
[----:B----4-:R-:W-:-:S04]  /*9090*/  FADD.FTZ R81, R79, R81 ;  /* 0x000000514f517221 */ /* 0x010fc80000010000 */
[C---:B------:R-:W-:Y:S01]  /*90a0*/  HMMA.16816.F32.BF16 R12, R20.reuse, R6, R12 ;  /* 0x00000006140c723c */ /* 0x040fe2000004180c */
[----:B------:R-:W2:Y:S02]  /*90b0*/  LDSM.16.MT88.4 R4, [R226+0x7c00] ;  /* 0x007c0000e204783b */ /* 0x000ea40000004200 */
[----:B------:R-:W4:Y:S03]  /*90c0*/  MUFU.EX2 R76, R76 ;  /* 0x0000004c004c7308 */ /* 0x000f260000000800 */
[C---:B---3--:R-:W-:Y:S05]  /*90d0*/  HMMA.16816.F32.BF16 R8, R20.reuse, R24, R8 ;  /* 0x000000181408723c */ /* 0x048fea0000041808 */
[----:B------:R-:W3:Y:S01]  /*90e0*/  MUFU.EX2 R41, R41 ;  /* 0x0000002900297308 */ /* 0x000ee20000000800 */
[----:B------:R-:W-:Y:S01]  /*90f0*/  HMMA.16816.F32.BF16 R28, R20, R26, R28 ;  /* 0x0000001a141c723c */ /* 0x000fe2000004181c */
[----:B------:R-:W5:Y:S06]  /*9100*/  LDSM.16.MT88.4 R24, [R221+0x8000] ;  /* 0x00800000dd18783b */ /* 0x000f6c0000004200 */
[----:B------:R-:W2:Y:S01]  /*9110*/  MUFU.EX2 R0, R0 ;  /* 0x0000000000007308 */ /* 0x000ea20000000800 */
[C---:B-1----:R-:W-:Y:S01]  /*9120*/  F2FP.BF16.F32.PACK_AB R20, R78.reuse, R79 ;  /* 0x0000004f4e14723e */ /* 0x042fe200000010ff */
[----:B------:R-:W-:Y:S01]  /*9130*/  FADD.FTZ R78, R78, R81 ;  /* 0x000000514e4e7221 */ /* 0x000fe20000010000 */
[----:B----4-:R-:W-:-:S03]  /*9140*/  F2FP.BF16.F32.PACK_AB R22, R76, R77 ;  /* 0x0000004d4c16723e */ /* 0x010fc600000010ff */
[----:B------:R-:W-:Y:S02]  /*9150*/  FADD.FTZ R78, R77, R78 ;  /* 0x0000004e4d4e7221 */ /* 0x000fe40000010000 */
[----:B------:R-:W-:Y:S01]  /*9160*/  MUFU.EX2 R42, R42 ;  /* 0x0000002a002a7308 */ /* 0x000fe20000000800 */
[----:B---3--:R-:W-:Y:S01]  /*9170*/  FADD.FTZ R38, R41, R38 ;  /* 0x0000002629267221 */ /* 0x008fe20000010000 */
[----:B------:R-:W-:-:S06]  /*9180*/  FADD.FTZ R78, R76, R78 ;  /* 0x0000004e4c4e7221 */ /* 0x000fcc0000010000 */
[----:B------:R-:W1:Y:S01]  /*9190*/  MUFU.EX2 R43, R43 ;  /* 0x0000002b002b7308 */ /* 0x000e620000000800 */
[C---:B--2---:R-:W-:Y:S01]  /*91a0*/  F2FP.BF16.F32.PACK_AB R21, R0.reuse, R41 ;  /* 0x000000290015723e */ /* 0x044fe200000010ff */
[----:B------:R-:W-:-:S06]  /*91b0*/  FADD.FTZ R0, R0, R38 ;  /* 0x0000002600007221 */ /* 0x000fcc0000010000 */
[----:B------:R-:W-:Y:S08]  /*91c0*/  MUFU.EX2 R75, R75 ;  /* 0x0000004b004b7308 */ /* 0x000ff00000000800 */
[----:B------:R-:W2:Y:S01]  /*91d0*/  MUFU.EX2 R74, R74 ;  /* 0x0000004a004a7308 */ /* 0x000ea20000000800 */
[----:B-1----:R-:W-:Y:S01]  /*91e0*/  F2FP.BF16.F32.PACK_AB R23, R43, R42 ;  /* 0x0000002a2b17723e */ /* 0x002fe200000010ff */
[----:B------:R-:W-:-:S04]  /*91f0*/  FADD.FTZ R42, R42, R0 ;  /* 0x000000002a2a7221 */ /* 0x000fc80000010000 */
[----:B------:R-:W-:Y:S02]  /*9200*/  FADD.FTZ R43, R43, R42 ;  /* 0x0000002a2b2b7221 */ /* 0x000fe40000010000 */
[----:B------:R-:W-:Y:S01]  /*9210*/  MUFU.EX2 R73, R73 ;  /* 0x0000004900497308 */ /* 0x000fe20000000800 */
[C---:B------:R-:W-:Y:S06]  /*9220*/  HMMA.16816.F32.BF16 R16, R20.reuse, R32, R16 ;  /* 0x000000201410723c */ /* 0x040fec0000041810 */
[C---:B------:R-:W-:Y:S01]  /*9230*/  HMMA.16816.F32.BF16 R12, R20.reuse, R34, R12 ;  /* 0x00000022140c723c */ /* 0x040fe2000004180c */
[----:B------:R-:W1:Y:S01]  /*9240*/  MUFU.EX2 R72, R72 ;  /* 0x0000004800487308 */ /* 0x000e620000000800 */
[----:B------:R-:W3:Y:S04]  /*9250*/  LDSM.16.MT88.4 R32, [R226+0x8000] ;  /* 0x00800000e220783b */ /* 0x000ee80000004200 */
[C---:B------:R-:W-:Y:S03]  /*9260*/  HMMA.16816.F32.BF16 R8, R20.reuse, R4, R8 ;  /* 0x000000041408723c */ /* 0x040fe60000041808 */
[----:B------:R-:W4:Y:S03]  /*9270*/  MUFU.EX2 R56, R56 ;  /* 0x0000003800387308 */ /* 0x000f260000000800 */
[----:B------:R-:W-:Y:S01]  /*9280*/  HMMA.16816.F32.BF16 R28, R20, R6, R28 ;  /* 0x00000006141c723c */ /* 0x000fe2000004181c */
[----:B------:R-:W3:Y:S04]  /*9290*/  LDSM.16.MT88.4 R4, [R221+0x8400] ;  /* 0x00840000dd04783b */ /* 0x000ee80000004200 */
[----:B------:R-:W5:Y:S02]  /*92a0*/  MUFU.EX2 R54, R54 ;  /* 0x0000003600367308 */ /* 0x000f640000000800 */
[----:B--2---:R-:W-:Y:S01]  /*92b0*/  F2FP.BF16.F32.PACK_AB R20, R74, R75 ;  /* 0x0000004b4a14723e */ /* 0x004fe200000010ff */
[----:B------:R-:W-:Y:S01]  /*92c0*/  FADD.FTZ R75, R75, R78 ;  /* 0x0000004e4b4b7221 */ /* 0x000fe20000010000 */
[----:B-1----:R-:W-:-:S03]  /*92d0*/  F2FP.BF16.F32.PACK_AB R22, R72, R73 ;  /* 0x000000494816723e */ /* 0x002fc600000010ff */
[----:B------:R-:W-:Y:S01]  /*92e0*/  FADD.FTZ R75, R74, R75 ;  /* 0x0000004b4a4b7221 */ /* 0x000fe20000010000 */
[----:B------:R-:W1:Y:S01]  /*92f0*/  MUFU.EX2 R52, R52 ;  /* 0x0000003400347308 */ /* 0x000e620000000800 */
[----:B----4-:R-:W-:Y:S02]  /*9300*/  FADD.FTZ R43, R56, R43 ;  /* 0x0000002b382b7221 */ /* 0x010fe40000010000 */
[----:B------:R-:W-:-:S04]  /*9310*/  FADD.FTZ R73, R73, R75 ;  /* 0x0000004b49497221 */ /* 0x000fc80000010000 */
[----:B------:R-:W-:Y:S01]  /*9320*/  FADD.FTZ R73, R72, R73 ;  /* 0x0000004948497221 */ /* 0x000fe20000010000 */
[----:B------:R-:W2:Y:S01]  /*9330*/  MUFU.EX2 R60, R60 ;  /* 0x0000003c003c7308 */ /* 0x000ea20000000800 */
[C---:B-----5:R-:W-:Y:S01]  /*9340*/  F2FP.BF16.F32.PACK_AB R21, R54.reuse, R56 ;  /* 0x000000383615723e */ /* 0x060fe200000010ff */
[----:B------:R-:W-:-:S06]  /*9350*/  FADD.FTZ R54, R54, R43 ;  /* 0x0000002b36367221 */ /* 0x000fcc0000010000 */
[----:B------:R-:W-:Y:S01]  /*9360*/  MUFU.EX2 R71, R71 ;  /* 0x0000004700477308 */ /* 0x000fe20000000800 */
[----:B-1----:R-:W-:-:S07]  /*9370*/  FADD.FTZ R54, R52, R54 ;  /* 0x0000003634367221 */ /* 0x002fce0000010000 */
[----:B------:R-:W1:Y:S01]  /*9380*/  MUFU.EX2 R70, R70 ;  /* 0x0000004600467308 */ /* 0x000e620000000800 */
[C---:B--2---:R-:W-:Y:S01]  /*9390*/  F2FP.BF16.F32.PACK_AB R23, R60.reuse, R52 ;  /* 0x000000343c17723e */ /* 0x044fe200000010ff */
[----:B------:R-:W-:-:S06]  /*93a0*/  FADD.FTZ R60, R60, R54 ;  /* 0x000000363c3c7221 */ /* 0x000fcc0000010000 */
[C---:B------:R-:W-:Y:S01]  /*93b0*/  HMMA.16816.F32.BF16 R16, R20.reuse, R24, R16 ;  /* 0x000000181410723c */ /* 0x040fe20000041810 */
[----:B------:R-:W-:Y:S05]  /*93c0*/  MUFU.EX2 R69, R69 ;  /* 0x0000004500457308 */ /* 0x000fea0000000800 */
[C---:B------:R-:W-:Y:S01]  /*93d0*/  HMMA.16816.F32.BF16 R12, R20.reuse, R26, R12 ;  /* 0x0000001a140c723c */ /* 0x040fe2000004180c */
[----:B------:R-:W2:Y:S02]  /*93e0*/  LDSM.16.MT88.4 R24, [R226+0x8400] ;  /* 0x00840000e218783b */ /* 0x000ea40000004200 */
[----:B------:R-:W4:Y:S03]  /*93f0*/  MUFU.EX2 R61, R61 ;  /* 0x0000003d003d7308 */ /* 0x000f260000000800 */
[C---:B---3--:R-:W-:Y:S05]  /*9400*/  HMMA.16816.F32.BF16 R8, R20.reuse, R32, R8 ;  /* 0x000000201408723c */ /* 0x048fea0000041808 */
[----:B------:R-:W-:Y:S01]  /*9410*/  MUFU.EX2 R49, R49 ;  /* 0x0000003100317308 */ /* 0x000fe20000000800 */
[----:B------:R-:W-:Y:S01]  /*9420*/  HMMA.16816.F32.BF16 R28, R20, R34, R28 ;  /* 0x00000022141c723c */ /* 0x000fe2000004181c */
[----:B------:R-:W3:Y:S06]  /*9430*/  LDSM.16.MT88.4 R32, [R221+0x8800] ;  /* 0x00880000dd20783b */ /* 0x000eec0000004200 */
[----:B------:R-:W5:Y:S01]  /*9440*/  MUFU.EX2 R48, R48 ;  /* 0x0000003000307308 */ /* 0x000f620000000800 */
[----:B-1----:R-:W-:Y:S01]  /*9450*/  F2FP.BF16.F32.PACK_AB R20, R70, R71 ;  /* 0x000000474614723e */ /* 0x002fe200000010ff */
[----:B------:R-:W-:Y:S01]  /*9460*/  FADD.FTZ R71, R71, R73 ;  /* 0x0000004947477221 */ /* 0x000fe20000010000 */
[----:B----4-:R-:W-:-:S03]  /*9470*/  F2FP.BF16.F32.PACK_AB R22, R61, R69 ;  /* 0x000000453d16723e */ /* 0x010fc600000010ff */
[----:B------:R-:W-:Y:S02]  /*9480*/  FADD.FTZ R71, R70, R71 ;  /* 0x0000004746477221 */ /* 0x000fe40000010000 */
[----:B------:R-:W-:Y:S02]  /*9490*/  MUFU.EX2 R46, R46 ;  /* 0x0000002e002e7308 */ /* 0x000fe40000000800 */
[----:B------:R-:W-:-:S04]  /*94a0*/  FADD.FTZ R71, R69, R71 ;  /* 0x0000004745477221 */ /* 0x000fc80000010000 */
[----:B------:R-:W-:Y:S02]  /*94b0*/  FADD.FTZ R71, R61, R71 ;  /* 0x000000473d477221 */ /* 0x000fe40000010000 */
[----:B------:R-:W1:Y:S01]  /*94c0*/  MUFU.EX2 R45, R45 ;  /* 0x0000002d002d7308 */ /* 0x000e620000000800 */
[----:B-----5:R-:W-:Y:S01]  /*94d0*/  F2FP.BF16.F32.PACK_AB R21, R48, R49 ;  /* 0x000000313015723e */ /* 0x020fe200000010ff */
[----:B------:R-:W-:-:S04]  /*94e0*/  FADD.FTZ R49, R49, R60 ;  /* 0x0000003c31317221 */ /* 0x000fc80000010000 */
[----:B------:R-:W-:Y:S02]  /*94f0*/  FADD.FTZ R49, R48, R49 ;  /* 0x0000003130317221 */ /* 0x000fe40000010000 */
[----:B------:R-:W-:Y:S08]  /*9500*/  MUFU.EX2 R59, R59 ;  /* 0x0000003b003b7308 */ /* 0x000ff00000000800 */
[----:B------:R-:W4:Y:S01]  /*9510*/  MUFU.EX2 R58, R58 ;  /* 0x0000003a003a7308 */ /* 0x000f220000000800 */
[----:B-1----:R-:W-:Y:S01]  /*9520*/  F2FP.BF16.F32.PACK_AB R23, R45, R46 ;  /* 0x0000002e2d17723e */ /* 0x002fe200000010ff */
[----:B------:R-:W-:-:S04]  /*9530*/  FADD.FTZ R46, R46, R49 ;  /* 0x000000312e2e7221 */ /* 0x000fc80000010000 */
[----:B------:R-:W-:Y:S02]  /*9540*/  FADD.FTZ R46, R45, R46 ;  /* 0x0000002e2d2e7221 */ /* 0x000fe40000010000 */
[C---:B------:R-:W-:Y:S01]  /*9550*/  HMMA.16816.F32.BF16 R16, R20.reuse, R4, R16 ;  /* 0x000000041410723c */ /* 0x040fe20000041810 */
[----:B------:R-:W-:Y:S05]  /*9560*/  MUFU.EX2 R51, R51 ;  /* 0x0000003300337308 */ /* 0x000fea0000000800 */
[C---:B------:R-:W-:Y:S01]  /*9570*/  HMMA.16816.F32.BF16 R12, R20.reuse, R6, R12 ;  /* 0x00000006140c723c */ /* 0x040fe2000004180c */
[----:B------:R-:W1:Y:S02]  /*9580*/  LDSM.16.MT88.4 R4, [R226+0x8800] ;  /* 0x00880000e204783b */ /* 0x000e640000004200 */
[----:B------:R-:W5:Y:S03]  /*9590*/  MUFU.EX2 R47, R47 ;  /* 0x0000002f002f7308 */ /* 0x000f660000000800 */
[C---:B--2---:R-:W-:Y:S05]  /*95a0*/  HMMA.16816.F32.BF16 R8, R20.reuse, R24, R8 ;  /* 0x000000181408723c */ /* 0x044fea0000041808 */
[----:B------:R-:W2:Y:S01]  /*95b0*/  MUFU.EX2 R44, R44 ;  /* 0x0000002c002c7308 */ /* 0x000ea20000000800 */
[----:B------:R-:W-:Y:S01]  /*95c0*/  HMMA.16816.F32.BF16 R28, R20, R26, R28 ;  /* 0x0000001a141c723c */ /* 0x000fe2000004181c */
[----:B------:R-:W-:-:S06]  /*95d0*/  FFMA.FTZ R25, R62, UR19, -R68 ;  /* 0x000000133e197c23 */ /* 0x000fcc0008010844 */
[----:B------:R-:W3:Y:S01]  /*95e0*/  MUFU.EX2 R57, R57 ;  /* 0x0000003900397308 */ /* 0x000ee20000000800 */
[----:B----4-:R-:W-:Y:S01]  /*95f0*/  F2FP.BF16.F32.PACK_AB R20, R58, R59 ;  /* 0x0000003b3a14723e */ /* 0x010fe200000010ff */
[----:B------:R-:W-:Y:S01]  /*9600*/  FFMA.FTZ R26, R65, UR19, -R68 ;  /* 0x00000013411a7c23 */ /* 0x000fe20008010844 */
[----:B-----5:R-:W-:Y:S01]  /*9610*/  F2FP.BF16.F32.PACK_AB R22, R47, R51 ;  /* 0x000000332f16723e */ /* 0x020fe200000010ff */
[----:B------:R-:W-:-:S04]  /*9620*/  FADD.FTZ R59, R59, R71 ;  /* 0x000000473b3b7221 */ /* 0x000fc80000010000 */
[----:B------:R-:W4:Y:S01]  /*9630*/  MUFU.EX2 R55, R55 ;  /* 0x0000003700377308 */ /* 0x000f220000000800 */
[----:B--2---:R-:W-:Y:S01]  /*9640*/  FADD.FTZ R46, R44, R46 ;  /* 0x0000002e2c2e7221 */ /* 0x004fe20000010000 */
[----:B------:R-:W-:-:S04]  /*9650*/  FADD.FTZ R59, R58, R59 ;  /* 0x0000003b3a3b7221 */ /* 0x000fc80000010000 */
[----:B------:R-:W-:Y:S02]  /*9660*/  FADD.FTZ R59, R51, R59 ;  /* 0x0000003b333b7221 */ /* 0x000fe40000010000 */
[----:B------:R-:W2:Y:S01]  /*9670*/  MUFU.EX2 R24, R53 ;  /* 0x0000003500187308 */ /* 0x000ea20000000800 */
[C---:B---3--:R-:W-:Y:S01]  /*9680*/  F2FP.BF16.F32.PACK_AB R21, R57.reuse, R44 ;  /* 0x0000002c3915723e */ /* 0x048fe200000010ff */
[----:B------:R-:W-:Y:S01]  /*9690*/  FADD.FTZ R57, R57, R46 ;  /* 0x0000002e39397221 */ /* 0x000fe20000010000 */
[----:B------:R-:W-:-:S05]  /*96a0*/  FADD.FTZ R47, R47, R59 ;  /* 0x0000003b2f2f7221 */ /* 0x000fca0000010000 */
[----:B------:R-:W3:Y:S01]  /*96b0*/  MUFU.EX2 R36, R36 ;  /* 0x0000002400247308 */ /* 0x000ee20000000800 */
[----:B----4-:R-:W-:-:S07]  /*96c0*/  FADD.FTZ R57, R55, R57 ;  /* 0x0000003937397221 */ /* 0x010fce0000010000 */
[----:B------:R-:W4:Y:S01]  /*96d0*/  MUFU.EX2 R25, R25 ;  /* 0x0000001900197308 */ /* 0x000f220000000800 */
[C---:B--2---:R-:W-:Y:S01]  /*96e0*/  F2FP.BF16.F32.PACK_AB R23, R24.reuse, R55 ;  /* 0x000000371817723e */ /* 0x044fe200000010ff */
[----:B------:R-:W-:-:S06]  /*96f0*/  FADD.FTZ R57, R24, R57 ;  /* 0x0000003918397221 */ /* 0x000fcc0000010000 */
[----:B------:R-:W2:Y:S01]  /*9700*/  MUFU.EX2 R37, R37 ;  /* 0x0000002500257308 */ /* 0x000ea20000000800 */
[----:B------:R-:W-:Y:S01]  /*9710*/  HMMA.16816.F32.BF16 R16, R20, R32, R16 ;  /* 0x000000201410723c */ /* 0x000fe20000041810 */
[----:B---3--:R-:W-:-:S05]  /*9720*/  FADD.FTZ R47, R36, R47 ;  /* 0x0000002f242f7221 */ /* 0x008fca0000010000 */
[----:B-1----:R-:W-:Y:S01]  /*9730*/  HMMA.16816.F32.BF16 R208, R20, R4, R8 ;  /* 0x0000000414d0723c */ /* 0x002fe20000041808 */
[----:B------:R-:W1:Y:S01]  /*9740*/  MUFU.EX2 R50, R50 ;  /* 0x0000003200327308 */ /* 0x000e620000000800 */
[----:B----4-:R-:W-:-:S04]  /*9750*/  FADD.FTZ R57, R25, R57 ;  /* 0x0000003919397221 */ /* 0x010fc80000010000 */
[C---:B------:R-:W-:Y:S03]  /*9760*/  HMMA.16816.F32.BF16 R12, R20.reuse, R34, R12 ;  /* 0x00000022140c723c */ /* 0x040fe6000004180c */
[----:B------:R-:W3:Y:S01]  /*9770*/  MUFU.EX2 R199, R199 ;  /* 0x000000c700c77308 */ /* 0x000ee20000000800 */
[C---:B--2---:R-:W-:Y:S01]  /*9780*/  F2FP.BF16.F32.PACK_AB R8, R37.reuse, R36 ;  /* 0x000000242508723e */ /* 0x044fe200000010ff */
[----:B------:R-:W-:Y:S01]  /*9790*/  FADD.FTZ R47, R37, R47 ;  /* 0x0000002f252f7221 */ /* 0x000fe20000010000 */
[----:B------:R-:W-:Y:S05]  /*97a0*/  HMMA.16816.F32.BF16 R28, R20, R6, R28 ;  /* 0x00000006141c723c */ /* 0x000fea000004181c */
[----:B------:R-:W2:Y:S01]  /*97b0*/  MUFU.EX2 R0, R63 ;  /* 0x0000003f00007308 */ /* 0x000ea20000000800 */
[----:B-1----:R-:W-:-:S07]  /*97c0*/  FADD.FTZ R47, R50, R47 ;  /* 0x0000002f322f7221 */ /* 0x002fce0000010000 */
[----:B------:R-:W1:Y:S01]  /*97d0*/  MUFU.EX2 R26, R26 ;  /* 0x0000001a001a7308 */ /* 0x000e620000000800 */
[C---:B---3--:R-:W-:Y:S01]  /*97e0*/  F2FP.BF16.F32.PACK_AB R10, R199.reuse, R50 ;  /* 0x00000032c70a723e */ /* 0x048fe200000010ff */
[----:B------:R-:W-:-:S06]  /*97f0*/  FADD.FTZ R199, R199, R47 ;  /* 0x0000002fc7c77221 */ /* 0x000fcc0000010000 */
[----:B------:R-:W3:Y:S01]  /*9800*/  MUFU.EX2 R200, R200 ;  /* 0x000000c800c87308 */ /* 0x000ee20000000800 */
[C---:B--2---:R-:W-:Y:S01]  /*9810*/  F2FP.BF16.F32.PACK_AB R9, R0.reuse, R25 ;  /* 0x000000190009723e */ /* 0x044fe200000010ff */
[----:B------:R-:W-:-:S04]  /*9820*/  FADD.FTZ R57, R0, R57 ;  /* 0x0000003900397221 */ /* 0x000fc80000010000 */
[----:B-1----:R-:W-:Y:S01]  /*9830*/  FADD.FTZ R57, R26, R57 ;  /* 0x000000391a397221 */ /* 0x002fe20000010000 */
        /* <DEDUP_REMOVED lines=9> */
[----:B------:R-:W-:Y:S01]  /*98d0*/  UIADD3 UR6, UR18, -0x2, URZ ;  /* 0xfffffffe12067890 */ /* 0x000fe2000fffe03f */
[----:B------:R-:W-:Y:S06]  /*98e0*/  BAR.SYNC.DEFER_BLOCKING 0x0 ;  /* 0x0000000000007b1d */ /* 0x000fec0000010000 */
[----:B------:R-:W-:Y:S05]  /*98f0*/  @!P1 BRA `(.L_x_1699) ;  /* 0x0000000000f89947 */ /* 0x000fea0003800000 */
[----:B------:R-:W1:Y:S01]  /*9900*/  LDC R4, c[0x0][0x380] ;  /* 0x0000e000ff047b82 */ /* 0x000e620000000800 */
[----:B------:R-:W-:Y:S01]  /*9910*/  USHF.L.U32 UR4, UR6, 0x8, URZ ;  /* 0x0000000806047899 */ /* 0x000fe2000800063f */
[----:B------:R-:W-:-:S03]  /*9920*/  ULDC.64 UR20, c[0x0][0x238] ;  /* 0x00008e0000147ab9 */ /* 0x000fc60000000a00 */
[----:B------:R-:W-:Y:S02]  /*9930*/  UIADD3 UR7, UR4, 0x100, URZ ;  /* 0x0000010004077890 */ /* 0x000fe4000fffe03f */
[----:B------:R-:W-:-:S04]  /*9940*/  IMAD.U32 R6, RZ, RZ, UR4 ;  /* 0x00000004ff067e24 */ /* 0x000fc8000f8e00ff */
[----:B------:R-:W-:Y:S02]  /*9950*/  MOV R8, UR7 ;  /* 0x0000000700087c02 */ /* 0x000fe40008000f00 */
[----:B------:R-:W-:Y:S02]  /*9960*/  IABS R6, R6 ;  /* 0x0000000600067213 */ /* 0x000fe40000000000 */
[----:B------:R-:W-:Y:S02]  /*9970*/  IABS R8, R8 ;  /* 0x0000000800087213 */ /* 0x000fe40000000000 */
[----:B-1----:R-:W-:-:S04]  /*9980*/  IABS R0, R4 ;  /* 0x0000000400007213 */ /* 0x002fc80000000000 */
[----:B------:R-:W1:Y:S08]  /*9990*/  I2F.RP R10, R0 ;  /* 0x00000000000a7306 */ /* 0x000e700000209400 */
        /* <DEDUP_REMOVED lines=22> */
[----:B------:R-:W-:Y:S02]  /*9b00*/  LOP3.LUT R5, R4, UR7, RZ, 0x3c, !PT ;  /* 0x0000000704057c12 */ /* 0x000fe4000f8e3cff */
[----:B------:R-:W-:Y:S02]  /*9b10*/  ISETP.GE.AND P0, PT, R0, RZ, PT ;  /* 0x000000ff0000720c */ /* 0x000fe40003f06270 */
[----:B------:R-:W-:Y:S02]  /*9b20*/  ISETP.GE.AND P3, PT, R5, RZ, PT ;  /* 0x000000ff0500720c */ /* 0x000fe40003f66270 */
[----:B------:R-:W-:Y:S01]  /*9b30*/  ISETP.NE.AND P2, PT, R4, RZ, PT ;  /* 0x000000ff0400720c */ /* 0x000fe20003f45270 */
[----:B------:R-:W-:Y:S01]  /*9b40*/  @P6 VIADD R10, R10, 0x1 ;  /* 0x000000010a0a6836 */ /* 0x000fe20000000000 */
[----:B------:R-:W-:Y:S02]  /*9b50*/  LOP3.LUT R7, RZ, R4, RZ, 0x33, !PT ;  /* 0x00000004ff077212 */ /* 0x000fe400078e33ff */
[----:B------:R-:W-:Y:S01]  /*9b60*/  @P5 IADD3 R9, R9, 0x1, RZ ;  /* 0x0000000109095810 */ /* 0x000fe20007ffe0ff */
[----:B------:R-:W-:-:S04]  /*9b70*/  IMAD.MOV.U32 R0, RZ, RZ, R10 ;  /* 0x000000ffff007224 */ /* 0x000fc800078e000a */
        /* <DEDUP_REMOVED lines=11> */
[----:B------:R-:W-:-:S04]  /*9c30*/  IMAD R0, R0, UR8, RZ ;  /* 0x0000000800007c24 */ /* 0x000fc8000f8e02ff */
[C---:B------:R-:W-:Y:S02]  /*9c40*/  IMAD R0, R4.reuse, UR9, R0 ;  /* 0x0000000904007c24 */ /* 0x040fe4000f8e0200 */
[----:B-1----:R-:W-:-:S05]  /*9c50*/  IMAD.WIDE.U32 R8, R4, UR8, RZ ;  /* 0x0000000804087c25 */ /* 0x002fca000f8e00ff */
        /* <DEDUP_REMOVED lines=8> */
.L_x_1699:
[----:B------:R-:W-:-:S04]  /*9ce0*/  ULEA UR4, -UR8, URZ, 0x8 ;  /* 0x0000003f08047291 */ /* 0x000fc8000f8e413f */
[----:B------:R-:W-:Y:S02]  /*9cf0*/  USHF.R.S32.HI UR7, URZ, 0x1f, UR4 ;  /* 0x0000001f3f077899 */ /* 0x000fe40008011404 */
[----:B------:R-:W-:-:S04]  /*9d00*/  MOV R4, UR4 ;  /* 0x0000000400047c02 */ /* 0x000fc80008000f00 */
[----:B------:R-:W-:-:S07]  /*9d10*/  MOV R0, UR7 ;  /* 0x0000000700007c02 */ /* 0x000fce0008000f00 */
.L_x_1700:
[----:B------:R-:W-:Y:S01]  /*9d20*/  ULDC UR4, c[0x0][0x2d0] ;  /* 0x0000b40000047ab9 */ /* 0x000fe20000000800 */
[C---:B------:R-:W-:Y:S01]  /*9d30*/  LEA R181, P2, R4.reuse, R181, 0x1 ;  /* 0x000000b504b57211 */ /* 0x040fe200078408ff */
[----:B------:R-:W-:Y:S01]  /*9d40*/  IMAD.U32 R9, RZ, RZ, UR8 ;  /* 0x00000008ff097e24 */ /* 0x000fe2000f8e00ff */
[----:B------:R-:W-:Y:S01]  /*9d50*/  ISETP.GE.AND P0, PT, R227, UR4, PT ;  /* 0x00000004e3007c0c */ /* 0x000fe2000bf06270 */
[----:B------:R-:W-:Y:S01]  /*9d60*/  IMAD.U32 R5, RZ, RZ, UR8 ;  /* 0x00000008ff057e24 */ /* 0x000fe2000f8e00ff */
[----:B------:R-:W-:Y:S01]  /*9d70*/  LEA.HI.X R180, R4, R180, R0, 0x1, P2 ;  /* 0x000000b404b47211 */ /* 0x000fe200010f0c00 */
[----:B------:R-:W-:Y:S01]  /*9d80*/  IMAD.U32 R8, RZ, RZ, UR9 ;  /* 0x00000009ff087e24 */ /* 0x000fe2000f8e00ff */
[----:B------:R-:W-:Y:S01]  /*9d90*/  UISETP.GE.AND UP1, UPT, UR18, 0x3, UPT ;  /* 0x000000031200788c */ /* 0x000fe2000bf26270 */
[----:B------:R-:W-:Y:S02]  /*9da0*/  IMAD.U32 R11, RZ, RZ, UR8 ;  /* 0x00000008ff0b7e24 */ /* 0x000fe4000f8e00ff */
[----:B------:R-:W-:-:S02]  /*9db0*/  IMAD.U32 R10, RZ, RZ, UR9 ;  /* 0x00000009ff0a7e24 */ /* 0x000fc4000f8e00ff */
[----:B------:R-:W-:Y:S02]  /*9dc0*/  IMAD.U32 R12, RZ, RZ, UR8 ;  /* 0x00000008ff0c7e24 */ /* 0x000fe4000f8e00ff */
[----:B------:R-:W-:Y:S02]  /*9dd0*/  IMAD.U32 R14, RZ, RZ, UR8 ;  /* 0x00000008ff0e7e24 */ /* 0x000fe4000f8e00ff */
[----:B------:R-:W-:Y:S01]  /*9de0*/  @!P0 IMAD.MOV.U32 R6, RZ, RZ, R181 ;  /* 0x000000ffff068224 */ /* 0x000fe200078e00b5 */
[-C--:B------:R-:W-:Y:S01]  /*9df0*/  @!P0 LEA R9, P2, R9, R228.reuse, 0x6 ;  /* 0x000000e409098211 */ /* 0x080fe200078430ff */
[----:B------:R-:W-:Y:S01]  /*9e00*/  @!P0 IMAD.MOV.U32 R7, RZ, RZ, R180 ;  /* 0x000000ffff078224 */ /* 0x000fe200078e00b4 */
[----:B------:R-:W-:Y:S01]  /*9e10*/  @P0 STS [R220+0x5000], RZ ;  /* 0x005000ffdc000388 */ /* 0x000fe20000000800 */
[----:B------:R-:W-:Y:S01]  /*9e20*/  @!P0 IMAD.MOV.U32 R230, RZ, RZ, R228 ;  /* 0x000000ffffe68224 */ /* 0x000fe200078e00e4 */
[----:B------:R-:W-:Y:S01]  /*9e30*/  @!P0 LEA.HI.X R8, R5, R231, R8, 0x6, P2 ;  /* 0x000000e705088211 */ /* 0x000fe200010f3408 */
[----:B------:R-:W-:Y:S01]  /*9e40*/  VOTEU.ALL UP0, P0 ;  /* 0x00000000003f7886 */ /* 0x000fe20000000000 */
[----:B------:R-:W-:Y:S01]  /*9e50*/  @P0 STS [R220+0x5004], RZ ;  /* 0x005004ffdc000388 */ /* 0x000fe20000000800 */
[----:B------:R-:W-:Y:S01]  /*9e60*/  @!P0 LEA R11, P2, R11, R228, 0x7 ;  /* 0x000000e40b0b8211 */ /* 0x000fe200078438ff */
[----:B------:R-:W-:Y:S01]  /*9e70*/  @!P0 IMAD.WIDE.U32 R14, R14, 0x60, R230 ;  /* 0x000000600e0e8825 */ /* 0x000fe200078e00e6 */
[----:B------:R-:W-:Y:S01]  /*9e80*/  @!P0 IADD3 R9, P4, R4, R9, RZ ;  /* 0x0000000904098210 */ /* 0x000fe20007f9e0ff */
[----:B------:R-:W-:Y:S01]  /*9e90*/  @P0 STS.64 [R220+0x5008], RZ ;  /* 0x005008ffdc000388 */ /* 0x000fe20000000a00 */
[----:B------:R-:W-:Y:S01]  /*9ea0*/  @!P0 LEA.HI.X R10, R5, R231, R10, 0x7, P2 ;  /* 0x000000e7050a8211 */ /* 0x000fe200010f3c0a */
[--C-:B------:R-:W-:Y:S01]  /*9eb0*/  @!P0 IMAD.MOV.U32 R18, RZ, RZ, R228.reuse ;  /* 0x000000ffff128224 */ /* 0x100fe200078e00e4 */
[----:B------:R-:W-:Y:S01]  /*9ec0*/  @!UP0 UIMAD UR4, UR9, 0x60, URZ ;  /* 0x00000060090488a4 */ /* 0x000fe2000f8e023f */
[----:B------:R-:W-:Y:S01]  /*9ed0*/  @!PT LDS RZ, [RZ] ;  /* 0x00000000fffff984 */ /* 0x000fe20000000800 */
[----:B------:R-:W-:Y:S01]  /*9ee0*/  @!PT LDS RZ, [RZ] ;  /* 0x00000000fffff984 */ /* 0x000fe20000000800 */
[----:B------:R-:W-:Y:S01]  /*9ef0*/  @!PT LDS RZ, [RZ] ;  /* 0x00000000fffff984 */ /* 0x000fe20000000800 */
[----:B------:R1:W-:Y:S01]  /*9f00*/  @!P0 LDGSTS.E.BYPASS.LTC128B.128 [R220+0x5000], desc[UR22][R6.64] ;  /* 0x0500000006dc8fae */ /* 0x0003e2000b901d56 */
[--C-:B------:R-:W-:Y:S01]  /*9f10*/  @!P0 IMAD.MOV.U32 R19, RZ, RZ, R231.reuse ;  /* 0x000000ffff138224 */ /* 0x100fe200078e00e7 */
[----:B------:R-:W-:Y:S01]  /*9f20*/  @!UP0 UIMAD UR7, UR9, 0xa0, URZ ;  /* 0x000000a0090788a4 */ /* 0x000fe2000f8e023f */
[----:B------:R-:W-:Y:S01]  /*9f30*/  @!P0 IMAD.MOV.U32 R20, RZ, RZ, R228 ;  /* 0x000000ffff148224 */ /* 0x000fe200078e00e4 */
[----:B------:R-:W-:Y:S01]  /*9f40*/  @!P0 LEA R22, P5, R9, UR10, 0x1 ;  /* 0x0000000a09168c11 */ /* 0x000fe2000f8a08ff */
[----:B------:R-:W-:Y:S01]  /*9f50*/  @!P0 IMAD.MOV.U32 R21, RZ, RZ, R231 ;  /* 0x000000ffff158224 */ /* 0x000fe200078e00e7 */
[----:B------:R-:W-:Y:S01]  /*9f60*/  @P0 STS.128 [R220+0x5800], RZ ;  /* 0x005800ffdc000388 */ /* 0x000fe20000000c00 */
[----:B------:R-:W-:-:S02]  /*9f70*/  @!P0 IMAD.X R8, R0, 0x1, R8, P4 ;  /* 0x0000000100088824 */ /* 0x000fc400020e0608 */
[----:B------:R-:W-:-:S03]  /*9f80*/  @!P0 IMAD.WIDE.U32 R20, R5, 0xe0, R20 ;  /* 0x000000e005148825 */ /* 0x000fc600078e0014 */
[----:B------:R-:W-:Y:S01]  /*9f90*/  @!P0 LEA.HI.X R23, R9, UR11, R8, 0x1, P5 ;  /* 0x0000000b09178c11 */ /* 0x000fe2000a8f0c08 */
[----:B-1----:R-:W-:Y:S02]  /*9fa0*/  @!P0 IMAD.MOV.U32 R6, RZ, RZ, R228 ;  /* 0x000000ffff068224 */ /* 0x002fe400078e00e4 */
[----:B------:R-:W-:Y:S02]  /*9fb0*/  @!P0 IMAD.MOV.U32 R7, RZ, RZ, R231 ;  /* 0x000000ffff078224 */ /* 0x000fe400078e00e7 */
[----:B------:R-:W-:Y:S01]  /*9fc0*/  @!P0 IMAD.WIDE.U32 R12, R12, 0xa0, R6 ;  /* 0x000000a00c0c8825 */ /* 0x000fe200078e0006 */
[----:B------:R-:W-:-:S03]  /*9fd0*/  @!P0 IADD3 R7, P3, P2, R4, UR25, R228 ;  /* 0x0000001904078c10 */ /* 0x000fc6000fa7e0e4 */
[----:B------:R-:W-:Y:S01]  /*9fe0*/  IMAD.U32 R6, RZ, RZ, UR8 ;  /* 0x00000008ff067e24 */ /* 0x000fe2000f8e00ff */
[----:B------:R-:W-:Y:S02]  /*9ff0*/  @!P0 IADD3.X R230, R0, UR24, R231, P3, P2 ;  /* 0x0000001800e68c10 */ /* 0x000fe40009fe44e7 */
[C---:B------:R-:W-:Y:S01]  /*a000*/  @!P0 LEA R16, P3, R7.reuse, UR10, 0x1 ;  /* 0x0000000a07108c11 */ /* 0x040fe2000f8608ff */
[----:B------:R-:W-:Y:S01]  /*a010*/  @!P0 IMAD.WIDE.U32 R18, R6, 0xc0, R18 ;  /* 0x000000c006128825 */ /* 0x000fe200078e0012 */
[C---:B------:R-:W-:Y:S02]  /*a020*/  @!P0 IADD3 R6, P2, R4.reuse, R14, RZ ;  /* 0x0000000e04068210 */ /* 0x040fe40007f5e0ff */
[----:B------:R-:W-:Y:S02]  /*a030*/  @!P0 LEA.HI.X R17, R7, UR11, R230, 0x1, P3 ;  /* 0x0000000b07118c11 */ /* 0x000fe400098f0ce6 */
[----:B------:R-:W-:Y:S02]  /*a040*/  @!P0 IADD3 R11, P3, R4, R11, RZ ;  /* 0x0000000b040b8210 */ /* 0x000fe40007f7e0ff */
[----:B------:R-:W-:Y:S01]  /*a050*/  @!P0 IADD3.X R14, R0, UR4, R15, P2, !PT ;  /* 0x00000004000e8c10 */ /* 0x000fe200097fe40f */
[----:B------:R-:W-:Y:S01]  /*a060*/  @!UP0 UIMAD UR4, UR9, 0xc0, URZ ;  /* 0x000000c0090488a4 */ /* 0x000fe2000f8e023f */
[----:B------:R-:W-:Y:S01]  /*a070*/  @!P0 IADD3 R5, P2, R4, R12, RZ ;  /* 0x0000000c04058210 */ /* 0x000fe20007f5e0ff */
[----:B------:R-:W-:Y:S01]  /*a080*/  @!UP0 UIMAD UR9, UR9, 0xe0, URZ ;  /* 0x000000e0090988a4 */ /* 0x000fe2000f8e023f */
[----:B------:R-:W-:Y:S01]  /*a090*/  @!P0 IMAD.X R10, R0, 0x1, R10, P3 ;  /* 0x00000001000a8824 */ /* 0x000fe200018e060a */
[----:B------:R-:W-:Y:S01]  /*a0a0*/  @!P0 IADD3 R7, P3, R4, R18, RZ ;  /* 0x0000001204078210 */ /* 0x000fe20007f7e0ff */
[----:B------:R-:W-:Y:S01]  /*a0b0*/  @!PT LDS RZ, [RZ] ;  /* 0x00000000fffff984 */ /* 0x000fe20000000800 */
[----:B------:R-:W-:Y:S01]  /*a0c0*/  @!PT LDS RZ, [RZ] ;  /* 0x00000000fffff984 */ /* 0x000fe20000000800 */
[----:B------:R-:W-:Y:S01]  /*a0d0*/  @!PT LDS RZ, [RZ] ;  /* 0x00000000fffff984 */ /* 0x000fe20000000800 */
[----:B------:R1:W-:Y:S01]  /*a0e0*/  @!P0 LDGSTS.E.BYPASS.LTC128B.128 [R220+0x5800], desc[UR22][R16.64] ;  /* 0x0580000010dc8fae */ /* 0x0003e2000b901d56 */
[----:B------:R-:W-:-:S02]  /*a0f0*/  @!P0 IADD3.X R12, R0, UR7, R13, P2, !PT ;  /* 0x00000007000c8c10 */ /* 0x000fc400097fe40d */
[----:B------:R-:W-:Y:S01]  /*a100*/  @!P0 IADD3 R4, P2, R4, R20, RZ ;  /* 0x0000001404048210 */ /* 0x000fe20007f5e0ff */
[----:B------:R-:W-:Y:S01]  /*a110*/  @P0 STS.128 [R220+0x6000], RZ ;  /* 0x006000ffdc000388 */ /* 0x000fe20000000c00 */
[C---:B------:R-:W-:Y:S02]  /*a120*/  @!P0 LEA R20, P4, R11.reuse, UR10, 0x1 ;  /* 0x0000000a0b148c11 */ /* 0x040fe4000f8808ff */
[----:B------:R-:W-:Y:S01]  /*a130*/  @!P0 LEA R24, P5, R6, UR10, 0x1 ;  /* 0x0000000a06188c11 */ /* 0x000fe2000f8a08ff */
[----:B------:R-:W-:Y:S01]  /*a140*/  @!PT LDS RZ, [RZ] ;  /* 0x00000000fffff984 */ /* 0x000fe20000000800 */
[----:B------:R-:W-:Y:S01]  /*a150*/  @!PT LDS RZ, [RZ] ;  /* 0x00000000fffff984 */ /* 0x000fe20000000800 */
[----:B------:R-:W-:Y:S01]  /*a160*/  @!PT LDS RZ, [RZ] ;  /* 0x00000000fffff984 */ /* 0x000fe20000000800 */
[----:B------:R-:W-:Y:S01]  /*a170*/  @!P0 LDGSTS.E.BYPASS.LTC128B.128 [R220+0x6000], desc[UR22][R22.64] ;  /* 0x0600000016dc8fae */ /* 0x000fe2000b901d56 */
[C---:B------:R-:W-:Y:S01]  /*a180*/  @!P0 IADD3.X R18, R0.reuse, UR4, R19, P3, !PT ;  /* 0x0000000400128c10 */ /* 0x040fe20009ffe413 */
[----:B------:R-:W-:Y:S01]  /*a190*/  USHF.L.U32 UR4, UR6, 0x8, URZ ;  /* 0x0000000806047899 */ /* 0x000fe2000800063f */
[----:B------:R-:W-:Y:S01]  /*a1a0*/  @!P0 IADD3.X R0, R0, UR9, R21, P2, !PT ;  /* 0x0000000900008c10 */ /* 0x000fe200097fe415 */
[----:B------:R-:W-:Y:S01]  /*a1b0*/  @P0 STS.128 [R220+0x6800], RZ ;  /* 0x006800ffdc000388 */ /* 0x000fe20000000c00 */
[----:B------:R-:W-:-:S02]  /*a1c0*/  @!P0 LEA.HI.X R21, R11, UR11, R10, 0x1, P4 ;  /* 0x0000000b0b158c11 */ /* 0x000fc4000a0f0c0a */
[----:B------:R-:W-:Y:S02]  /*a1d0*/  @!P0 LEA.HI.X R25, R6, UR11, R14, 0x1, P5 ;  /* 0x0000000b06198c11 */ /* 0x000fe4000a8f0c0e */
[C---:B------:R-:W-:Y:S02]  /*a1e0*/  @!P0 LEA R10, P3, R7.reuse, UR10, 0x1 ;  /* 0x0000000a070a8c11 */ /* 0x040fe4000f8608ff */
[C---:B------:R-:W-:Y:S01]  /*a1f0*/  @!P0 LEA R8, P2, R4.reuse, UR10, 0x1 ;  /* 0x0000000a04088c11 */ /* 0x040fe2000f8408ff */
[----:B------:R-:W-:Y:S01]  /*a200*/  @!PT LDS RZ, [RZ] ;  /* 0x00000000fffff984 */ /* 0x000fe20000000800 */
[----:B------:R-:W-:Y:S01]  /*a210*/  @!PT LDS RZ, [RZ] ;  /* 0x00000000fffff984 */ /* 0x000fe20000000800 */
[----:B------:R-:W-:Y:S01]  /*a220*/  @!PT LDS RZ, [RZ] ;  /* 0x00000000fffff984 */ /* 0x000fe20000000800 */
[----:B------:R-:W-:Y:S01]  /*a230*/  @!P0 LDGSTS.E.BYPASS.LTC128B.128 [R220+0x6800], desc[UR22][R24.64] ;  /* 0x0680000018dc8fae */ /* 0x000fe2000b901d56 */
[----:B------:R-:W-:Y:S02]  /*a240*/  @!P0 LEA.HI.X R11, R7, UR11, R18, 0x1, P3 ;  /* 0x0000000b070b8c11 */ /* 0x000fe400098f0c12 */
[----:B------:R-:W-:Y:S01]  /*a250*/  @!P0 LEA.HI.X R9, R4, UR11, R0, 0x1, P2 ;  /* 0x0000000b04098c11 */ /* 0x000fe200090f0c00 */
[----:B------:R-:W-:Y:S01]  /*a260*/  @P0 STS.128 [R220+0x7000], RZ ;  /* 0x007000ffdc000388 */ /* 0x000fe20000000c00 */
[----:B-1----:R-:W-:-:S03]  /*a270*/  @!P0 LEA R16, P4, R5, UR10, 0x1 ;  /* 0x0000000a05108c11 */ /* 0x002fc6000f8808ff */
[----:B------:R-:W-:Y:S01]  /*a280*/  @!PT LDS RZ, [RZ] ;  /* 0x00000000fffff984 */ /* 0x000fe20000000800 */
[----:B------:R-:W-:Y:S01]  /*a290*/  @!PT LDS RZ, [RZ] ;  /* 0x00000000fffff984 */ /* 0x000fe20000000800 */
[----:B------:R-:W-:Y:S01]  /*a2a0*/  @!PT LDS RZ, [RZ] ;  /* 0x00000000fffff984 */ /* 0x000fe20000000800 */
[----:B------:R1:W-:Y:S01]  /*a2b0*/  @!P0 LDGSTS.E.BYPASS.LTC128B.128 [R220+0x7000], desc[UR22][R20.64] ;  /* 0x0700000014dc8fae */ /* 0x0003e2000b901d56 */
[----:B------:R-:W-:-:S03]  /*a2c0*/  @!P0 LEA.HI.X R17, R5, UR11, R12, 0x1, P4 ;  /* 0x0000000b05118c11 */ /* 0x000fc6000a0f0c0c */
        /* <DEDUP_REMOVED lines=16> */
[----:B------:R-:W4:Y:S04]  /*a3d0*/  LDSM.16.M88.4 R28, [R196+0x3000] ;  /* 0x00300000c41c783b */ /* 0x000f280000000200 */
[----:B-1----:R-:W1:Y:S04]  /*a3e0*/  LDSM.16.M88.4 R20, [R196+0x3400] ;  /* 0x00340000c414783b */ /* 0x002e680000000200 */
[----:B------:R-:W2:Y:S04]  /*a3f0*/  LDSM.16.M88.4 R12, [R196+0x3800] ;  /* 0x00380000c40c783b */ /* 0x000ea80000000200 */
[----:B------:R-:W3:Y:S04]  /*a400*/  LDSM.16.M88.4 R4, [R196+0x3c00] ;  /* 0x003c0000c404783b */ /* 0x000ee80000000200 */
[----:B------:R-:W5:Y:S04]  /*a410*/  LDSM.16.M88.4 R60, [R196+0x4000] ;  /* 0x00400000c43c783b */ /* 0x000f680000000200 */
[----:B------:R-:W5:Y:S04]  /*a420*/  LDSM.16.M88.4 R52, [R196+0x4400] ;  /* 0x00440000c434783b */ /* 0x000f680000000200 */
[----:B------:R-:W5:Y:S04]  /*a430*/  LDSM.16.M88.4 R44, [R196+0x4800] ;  /* 0x00480000c42c783b */ /* 0x000f680000000200 */
[----:B------:R-:W5:Y:S04]  /*a440*/  LDSM.16.M88.4 R124, [R196+0x1000] ;  /* 0x00100000c47c783b */ /* 0x000f680000000200 */
[----:B------:R-:W5:Y:S04]  /*a450*/  LDSM.16.M88.4 R116, [R196+0x1400] ;  /* 0x00140000c474783b */ /* 0x000f680000000200 */
[----:B------:R-:W5:Y:S04]  /*a460*/  LDSM.16.M88.4 R108, [R196+0x1800] ;  /* 0x00180000c46c783b */ /* 0x000f680000000200 */
[----:B------:R-:W5:Y:S01]  /*a470*/  LDSM.16.M88.4 R100, [R196+0x1c00] ;  /* 0x001c0000c464783b */ /* 0x000f620000000200 */
[C---:B----4-:R-:W-:Y:S03]  /*a480*/  HMMA.16816.F32.BF16 R32, R36.reuse, R28, RZ ;  /* 0x0000001c2420723c */ /* 0x050fe600000418ff */
[----:B------:R-:W4:Y:S03]  /*a490*/  LDSM.16.M88.4 R92, [R196+0x2000] ;  /* 0x00200000c45c783b */ /* 0x000f260000000200 */
[C---:B------:R-:W-:Y:S01]  /*a4a0*/  HMMA.16816.F32.BF16 R28, R36.reuse, R30, RZ ;  /* 0x0000001e241c723c */ /* 0x040fe200000418ff */
[----:B------:R-:W4:Y:S04]  /*a4b0*/  LDSM.16.M88.4 R84, [R196+0x2400] ;  /* 0x00240000c454783b */ /* 0x000f280000000200 */
[----:B------:R-:W4:Y:S01]  /*a4c0*/  LDSM.16.M88.4 R76, [R196+0x2800] ;  /* 0x00280000c44c783b */ /* 0x000f220000000200 */
[C---:B-1----:R-:W-:Y:S03]  /*a4d0*/  HMMA.16816.F32.BF16 R24, R36.reuse, R20, RZ ;  /* 0x000000142418723c */ /* 0x042fe600000418ff */
[----:B------:R-:W1:Y:S03]  /*a4e0*/  LDSM.16.M88.4 R68, [R196+0x2c00] ;  /* 0x002c0000c444783b */ /* 0x000e660000000200 */
[C---:B--2---:R-:W-:Y:S01]  /*a4f0*/  HMMA.16816.F32.BF16 R16, R36.reuse, R12, RZ ;  /* 0x0000000c2410723c */ /* 0x044fe200000418ff */
[----:B------:R-:W2:Y:S04]  /*a500*/  LDSM.16.M88.4 R140, [R196+0x4c00] ;  /* 0x004c0000c48c783b */ /* 0x000ea80000000200 */
[----:B------:R-:W-:Y:S01]  /*a510*/  LDSM.16.M88.4 R176, [R197] ;  /* 0x00000000c5b0783b */ /* 0x000fe20000000200 */
[C---:B---3--:R-:W-:Y:S03]  /*a520*/  HMMA.16816.F32.BF16 R8, R36.reuse, R4, RZ ;  /* 0x000000042408723c */ /* 0x048fe600000418ff */
[----:B------:R-:W3:Y:S03]  /*a530*/  LDSM.16.M88.4 R136, [R3+0x2000] ;  /* 0x002000000388783b */ /* 0x000ee60000000200 */
[C---:B-----5:R-:W-:Y:S01]  /*a540*/  HMMA.16816.F32.BF16 R64, R36.reuse, R60, RZ ;  /* 0x0000003c2440723c */ /* 0x060fe200000418ff */
[----:B------:R-:W5:Y:S04]  /*a550*/  LDSM.16.M88.4 R160, [R3+0x2400] ;  /* 0x0024000003a0783b */ /* 0x000f680000000200 */
[----:B------:R-:W5:Y:S01]  /*a560*/  LDSM.16.M88.4 R144, [R3+0x3400] ;  /* 0x003400000390783b */ /* 0x000f620000000200 */
[C---:B------:R-:W-:Y:S03]  /*a570*/  HMMA.16816.F32.BF16 R56, R36.reuse, R52, RZ ;  /* 0x000000342438723c */ /* 0x040fe600000418ff */
[----:B------:R-:W5:Y:S03]  /*a580*/  LDSM.16.M88.4 R156, [R3+0x2800] ;  /* 0x00280000039c783b */ /* 0x000f660000000200 */
[C---:B------:R-:W-:Y:S01]  /*a590*/  HMMA.16816.F32.BF16 R48, R36.reuse, R44, RZ ;  /* 0x0000002c2430723c */ /* 0x040fe200000418ff */
[----:B------:R-:W-:Y:S04]  /*a5a0*/  LDSM.16.M88.4 R152, [R3+0x2c00] ;  /* 0x002c00000398783b */ /* 0x000fe80000000200 */
[----:B------:R-:W-:Y:S01]  /*a5b0*/  LDSM.16.M88.4 R148, [R3+0x3000] ;  /* 0x003000000394783b */ /* 0x000fe20000000200 */
[C---:B------:R-:W-:Y:S03]  /*a5c0*/  HMMA.16816.F32.BF16 R128, R36.reuse, R124, RZ ;  /* 0x0000007c2480723c */ /* 0x040fe600000418ff */
[----:B------:R-:W-:Y:S03]  /*a5d0*/  LDSM.16.M88.4 R172, [R3] ;  /* 0x0000000003ac783b */ /* 0x000fe60000000200 */
[C---:B------:R-:W-:Y:S01]  /*a5e0*/  HMMA.16816.F32.BF16 R120, R36.reuse, R116, RZ ;  /* 0x000000742478723c */ /* 0x040fe200000418ff */
[----:B------:R-:W-:Y:S04]  /*a5f0*/  LDSM.16.M88.4 R168, [R3+0x400] ;  /* 0x0004000003a8783b */ /* 0x000fe80000000200 */
[----:B------:R-:W-:Y:S01]  /*a600*/  LDSM.16.M88.4 R164, [R3+0x800] ;  /* 0x0008000003a4783b */ /* 0x000fe20000000200 */
[C---:B------:R-:W-:Y:S03]  /*a610*/  HMMA.16816.F32.BF16 R112, R36.reuse, R108, RZ ;  /* 0x0000006c2470723c */ /* 0x040fe600000418ff */
[----:B------:R-:W0:Y:S03]  /*a620*/  LDGDEPBAR ;  /* 0x00000000000079af */ /* 0x000e260000000000 */
[C---:B------:R-:W-:Y:S06]  /*a630*/  HMMA.16816.F32.BF16 R104, R36.reuse, R100, RZ ;  /* 0x000000642468723c */ /* 0x040fec00000418ff */
[C---:B----4-:R-:W-:Y:S06]  /*a640*/  HMMA.16816.F32.BF16 R96, R36.reuse, R92, RZ ;  /* 0x0000005c2460723c */ /* 0x050fec00000418ff */
        /* <DEDUP_REMOVED lines=20> */
[C---:B---3--:R-:W-:Y:S06]  /*a790*/  HMMA.16816.F32.BF16 R32, R176.reuse, R136, R32 ;  /* 0x00000088b020723c */ /* 0x048fec0000041820 */
[C---:B------:R-:W-:Y:S01]  /*a7a0*/  HMMA.16816.F32.BF16 R28, R176.reuse, R138, R28 ;  /* 0x0000008ab01c723c */ /* 0x040fe2000004181c */
[----:B------:R-:W2:Y:S05]  /*a7b0*/  LDSM.16.M88.4 R136, [R3+0x3c00] ;  /* 0x003c00000388783b */ /* 0x000eaa0000000200 */
[C---:B-----5:R-:W-:Y:S06]  /*a7c0*/  HMMA.16816.F32.BF16 R24, R176.reuse, R160, R24 ;  /* 0x000000a0b018723c */ /* 0x060fec0000041818 */
[C---:B------:R-:W-:Y:S06]  /*a7d0*/  HMMA.16816.F32.BF16 R56, R176.reuse, R144, R56 ;  /* 0x00000090b038723c */ /* 0x040fec0000041838 */
[C---:B------:R-:W-:Y:S01]  /*a7e0*/  HMMA.16816.F32.BF16 R20, R176.reuse, R162, R20 ;  /* 0x000000a2b014723c */ /* 0x040fe20000041814 */
[----:B------:R-:W-:Y:S01]  /*a7f0*/  LOP3.LUT R144, R201, UR4, RZ, 0xfc, !PT ;  /* 0x00000004c9907c12 */ /* 0x000fe2000f8efcff */
[----:B------:R-:W-:Y:S04]  /*a800*/  LDSM.16.M88.4 R160, [R3+0xc00] ;  /* 0x000c000003a0783b */ /* 0x000fe80000000200 */
[----:B------:R-:W-:Y:S01]  /*a810*/  VIADD R132, R144, 0x81 ;  /* 0x0000008190847836 */ /* 0x000fe20000000000 */
[----:B------:R-:W-:Y:S04]  /*a820*/  HMMA.16816.F32.BF16 R16, R176, R156, R16 ;  /* 0x0000009cb010723c */ /* 0x000fe80000041810 */
[----:B------:R-:W-:-:S02]  /*a830*/  ISETP.GE.AND P5, PT, R132, R184, PT ;  /* 0x000000b88400720c */ /* 0x000fc40003fa6270 */
[C---:B-1----:R-:W-:Y:S01]  /*a840*/  HMMA.16816.F32.BF16 R48, R176.reuse, R140, R48 ;  /* 0x0000008cb030723c */ /* 0x042fe20000041830 */
[----:B------:R-:W-:Y:S02]  /*a850*/  I2FP.F32.S32 R0, R132 ;  /* 0x0000008400007245 */ /* 0x000fe40000201400 */
[----:B------:R-:W-:Y:S01]  /*a860*/  ISETP.GE.AND P2, PT, R132, R2, PT ;  /* 0x000000028400720c */ /* 0x000fe20003f46270 */
[----:B------:R-:W-:Y:S02]  /*a870*/  VIADD R132, R144, 0x89 ;  /* 0x0000008990847836 */ /* 0x000fe40000000000 */
[C---:B------:R-:W-:Y:S01]  /*a880*/  HMMA.16816.F32.BF16 R44, R176.reuse, R142, R44 ;  /* 0x0000008eb02c723c */ /* 0x040fe2000004182c */
[----:B------:R-:W1:Y:S01]  /*a890*/  LDSM.16.M88.4 R140, [R3+0x1c00] ;  /* 0x001c0000038c783b */ /* 0x000e620000000200 */
[----:B------:R-:W-:Y:S01]  /*a8a0*/  FFMA.FTZ R33, R0, UR5, R33 ;  /* 0x0000000500217c23 */ /* 0x000fe20008010021 */
[----:B------:R-:W-:Y:S01]  /*a8b0*/  ISETP.GE.AND P4, PT, R132, R184, PT ;  /* 0x000000b88400720c */ /* 0x000fe20003f86270 */
[----:B------:R-:W-:Y:S01]  /*a8c0*/  FFMA.FTZ R35, R0, UR5, R35 ;  /* 0x0000000500237c23 */ /* 0x000fe20008010023 */
[----:B------:R-:W-:Y:S01]  /*a8d0*/  ISETP.GE.AND P3, PT, R132, R2, PT ;  /* 0x000000028400720c */ /* 0x000fe20003f66270 */
[----:B--2---:R-:W-:Y:S01]  /*a8e0*/  HMMA.16816.F32.BF16 R40, R176, R136, R40 ;  /* 0x00000088b028723c */ /* 0x004fe20000041828 */
[----:B------:R-:W-:-:S02]  /*a8f0*/  I2FP.F32.S32 R135, R132 ;  /* 0x0000008400877245 */ /* 0x000fc40000201400 */
[----:B------:R-:W-:-:S03]  /*a900*/  FSEL R33, R33, -INF , !P5 ;  /* 0xff80000021217808 */ /* 0x000fc60006800000 */
[C---:B------:R-:W-:Y:S01]  /*a910*/  HMMA.16816.F32.BF16 R12, R176.reuse, R158, R12 ;  /* 0x0000009eb00c723c */ /* 0x040fe2000004180c */
[C---:B------:R-:W-:Y:S02]  /*a920*/  VIADD R136, R144.reuse, 0x91 ;  /* 0x0000009190887836 */ /* 0x040fe40000000000 */
[C---:B------:R-:W-:Y:S01]  /*a930*/  FFMA.FTZ R29, R135.reuse, UR5, R29 ;  /* 0x00000005871d7c23 */ /* 0x040fe2000801001d */
[C---:B------:R-:W-:Y:S02]  /*a940*/  VIADD R137, R144.reuse, 0x99 ;  /* 0x0000009990897836 */ /* 0x040fe40000000000 */
[----:B------:R-:W-:Y:S01]  /*a950*/  FFMA.FTZ R0, R135, UR5, R31 ;  /* 0x0000000587007c23 */ /* 0x000fe2000801001f */
[----:B------:R-:W-:Y:S01]  /*a960*/  VIADD R31, R144, 0xa9 ;  /* 0x000000a9901f7836 */ /* 0x000fe20000000000 */
[----:B------:R-:W-:Y:S01]  /*a970*/  I2FP.F32.S32 R132, R136 ;  /* 0x0000008800847245 */ /* 0x000fe20000201400 */
[C---:B------:R-:W-:Y:S01]  /*a980*/  HMMA.16816.F32.BF16 R8, R176.reuse, R152, R8 ;  /* 0x00000098b008723c */ /* 0x040fe20000041808 */
[C---:B------:R-:W-:Y:S01]  /*a990*/  ISETP.GE.AND P6, PT, R136.reuse, R184, PT ;  /* 0x000000b88800720c */ /* 0x040fe20003fc6270 */
[----:B------:R-:W2:Y:S01]  /*a9a0*/  LDSM.16.M88.4 R156, [R3+0x1000] ;  /* 0x00100000039c783b */ /* 0x000ea20000000200 */
[----:B------:R-:W-:Y:S01]  /*a9b0*/  ISETP.GE.AND P5, PT, R136, R2, PT ;  /* 0x000000028800720c */ /* 0x000fe20003fa6270 */
[C---:B------:R-:W-:Y:S01]  /*a9c0*/  FFMA.FTZ R25, R132.reuse, UR5, R25 ;  /* 0x0000000584197c23 */ /* 0x040fe20008010019 */
[----:B------:R-:W-:Y:S01]  /*a9d0*/  FFMA.FTZ R135, R132, UR5, R27 ;  /* 0x0000000584877c23 */ /* 0x000fe2000801001b */
[----:B------:R-:W-:Y:S01]  /*a9e0*/  VIADD R136, R144, 0xa1 ;  /* 0x000000a190887836 */ /* 0x000fe20000000000 */
[----:B------:R-:W-:Y:S01]  /*a9f0*/  FSEL R132, R35, -INF , !P2 ;  /* 0xff80000023847808 */ /* 0x000fe20005000000 */
[----:B------:R-:W-:Y:S01]  /*aa00*/  HMMA.16816.F32.BF16 R4, R176, R154, R4 ;  /* 0x0000009ab004723c */ /* 0x000fe20000041804 */
[----:B------:R-:W-:Y:S01]  /*aa10*/  I2FP.F32.S32 R35, R137 ;  /* 0x0000008900237245 */ /* 0x000fe20000201400 */
[----:B------:R-:W3:Y:S01]  /*aa20*/  LDSM.16.M88.4 R152, [R3+0x1400] ;  /* 0x001400000398783b */ /* 0x000ee20000000200 */
[----:B------:R-:W-:-:S02]  /*aa30*/  FSEL R27, R29, -INF , !P4 ;  /* 0xff8000001d1b7808 */ /* 0x000fc40006000000 */
[----:B------:R-:W-:Y:S01]  /*aa40*/  I2FP.F32.S32 R29, R136 ;  /* 0x00000088001d7245 */ /* 0x000fe20000201400 */
[----:B------:R-:W-:Y:S01]  /*aa50*/  FFMA.FTZ R21, R35, UR5, R21 ;  /* 0x0000000523157c23 */ /* 0x000fe20008010015 */
[-C--:B------:R-:W-:Y:S01]  /*aa60*/  ISETP.GE.AND P2, PT, R137, R184.reuse, PT ;  /* 0x000000b88900720c */ /* 0x080fe20003f46270 */
[C---:B------:R-:W-:Y:S01]  /*aa70*/  HMMA.16816.F32.BF16 R64, R176.reuse, R148, R64 ;  /* 0x00000094b040723c */ /* 0x040fe20000041840 */
[----:B------:R-:W-:Y:S01]  /*aa80*/  FSEL R0, R0, -INF , !P3 ;  /* 0xff80000000007808 */ /* 0x000fe20005800000 */
[----:B------:R-:W-:Y:S01]  /*aa90*/  FFMA.FTZ R17, R29, UR5, R17 ;  /* 0x000000051d117c23 */ /* 0x000fe20008010011 */
[----:B------:R-:W-:Y:S02]  /*aaa0*/  FSEL R25, R25, -INF , !P6 ;  /* 0xff80000019197808 */ /* 0x000fe40007000000 */
[C---:B------:R-:W-:Y:S01]  /*aab0*/  ISETP.GE.AND P3, PT, R136.reuse, R184, PT ;  /* 0x000000b88800720c */ /* 0x040fe20003f66270 */
[C---:B-1----:R-:W-:Y:S01]  /*aac0*/  HMMA.16816.F32.BF16 R72, R176.reuse, R140, R72 ;  /* 0x0000008cb048723c */ /* 0x042fe20000041848 */
[-C--:B------:R-:W-:Y:S01]  /*aad0*/  ISETP.GE.AND P6, PT, R136, R2.reuse, PT ;  /* 0x000000028800720c */ /* 0x080fe20003fc6270 */
[----:B------:R-:W-:Y:S01]  /*aae0*/  FFMA.FTZ R136, R35, UR5, R23 ;  /* 0x0000000523887c23 */ /* 0x000fe20008010017 */
[----:B------:R-:W-:Y:S01]  /*aaf0*/  ISETP.GE.AND P4, PT, R137, R2, PT ;  /* 0x000000028900720c */ /* 0x000fe20003f86270 */
[C---:B------:R-:W-:Y:S01]  /*ab00*/  VIADD R23, R144.reuse, 0xb1 ;  /* 0x000000b190177836 */ /* 0x040fe20000000000 */
[----:B------:R-:W-:Y:S01]  /*ab10*/  FSEL R135, R135, -INF , !P5 ;  /* 0xff80000087877808 */ /* 0x000fe20006800000 */
[C---:B------:R-:W-:Y:S01]  /*ab20*/  HMMA.16816.F32.BF16 R60, R176.reuse, R150, R60 ;  /* 0x00000096b03c723c */ /* 0x040fe2000004183c */
[----:B------:R-:W-:Y:S01]  /*ab30*/  FSEL R21, R21, -INF , !P2 ;  /* 0xff80000015157808 */ /* 0x000fe20005000000 */
[----:B------:R-:W-:Y:S01]  /*ab40*/  FFMA.FTZ R140, R29, UR5, R19 ;  /* 0x000000051d8c7c23 */ /* 0x000fe20008010013 */
[C---:B------:R-:W-:Y:S01]  /*ab50*/  ISETP.GE.AND P5, PT, R31.reuse, R184, PT ;  /* 0x000000b81f00720c */ /* 0x040fe20003fa6270 */
[C---:B------:R-:W-:Y:S01]  /*ab60*/  VIADD R29, R144.reuse, 0xb9 ;  /* 0x000000b9901d7836 */ /* 0x040fe20000000000 */
[----:B------:R-:W-:Y:S01]  /*ab70*/  ISETP.GE.AND P2, PT, R31, R2, PT ;  /* 0x000000021f00720c */ /* 0x000fe20003f46270 */
[C---:B------:R-:W-:Y:S01]  /*ab80*/  HMMA.16816.F32.BF16 R52, R176.reuse, R146, R52 ;  /* 0x00000092b034723c */ /* 0x040fe20000041834 */
[----:B------:R-:W-:Y:S01]  /*ab90*/  I2FP.F32.S32 R31, R31 ;  /* 0x0000001f001f7245 */ /* 0x000fe20000201400 */
[----:B------:R-:W-:Y:S01]  /*aba0*/  VIADD R19, R144, 0xc9 ;  /* 0x000000c990137836 */ /* 0x000fe20000000000 */
[----:B------:R-:W-:Y:S01]  /*abb0*/  FSEL R136, R136, -INF , !P4 ;  /* 0xff80000088887808 */ /* 0x000fe20006000000 */
[----:B------:R-:W1:Y:S01]  /*abc0*/  LDSM.16.M88.4 R148, [R3+0x1800] ;  /* 0x001800000394783b */ /* 0x000e620000000200 */
[----:B------:R-:W-:Y:S01]  /*abd0*/  FSEL R17, R17, -INF , !P3 ;  /* 0xff80000011117808 */ /* 0x000fe20005800000 */
[----:B------:R-:W-:Y:S01]  /*abe0*/  FFMA.FTZ R13, R31, UR5, R13 ;  /* 0x000000051f0d7c23 */ /* 0x000fe2000801000d */
[----:B------:R-:W-:Y:S01]  /*abf0*/  ISETP.GE.AND P4, PT, R23, R184, PT ;  /* 0x000000b81700720c */ /* 0x000fe20003f86270 */
[----:B------:R-:W-:Y:S01]  /*ac00*/  FFMA.FTZ R15, R31, UR5, R15 ;  /* 0x000000051f0f7c23 */ /* 0x000fe2000801000f */
[----:B------:R-:W-:Y:S01]  /*ac10*/  ISETP.GE.AND P3, PT, R23, R2, PT ;  /* 0x000000021700720c */ /* 0x000fe20003f66270 */
[----:B------:R-:W-:Y:S01]  /*ac20*/  HMMA.16816.F32.BF16 R128, R176, R172, R128 ;  /* 0x000000acb080723c */ /* 0x000fe20000041880 */
[----:B------:R-:W-:Y:S01]  /*ac30*/  I2FP.F32.S32 R23, R23 ;  /* 0x0000001700177245 */ /* 0x000fe20000201400 */
[----:B------:R-:W-:-:S04]  /*ac40*/  DEPBAR.LE SB0, 0x0 ;  /* 0x000080000000791a */ /* 0x000fc80000000000 */
[C---:B------:R-:W-:Y:S01]  /*ac50*/  FFMA.FTZ R9, R23.reuse, UR5, R9 ;  /* 0x0000000517097c23 */ /* 0x040fe20008010009 */
[----:B------:R-:W-:Y:S01]  /*ac60*/  FFMA.FTZ R141, R23, UR5, R11 ;  /* 0x00000005178d7c23 */ /* 0x000fe2000801000b */
[----:B------:R-:W-:Y:S01]  /*ac70*/  VIADD R23, R144, 0xc1 ;  /* 0x000000c190177836 */ /* 0x000fe20000000000 */
[----:B------:R-:W-:Y:S01]  /*ac80*/  FSEL R140, R140, -INF , !P6 ;  /* 0xff8000008c8c7808 */ /* 0x000fe20007000000 */
[C---:B------:R-:W-:Y:S01]  /*ac90*/  HMMA.16816.F32.BF16 R36, R176.reuse, R138, R36 ;  /* 0x0000008ab024723c */ /* 0x040fe20000041824 */
[----:B------:R-:W-:Y:S02]  /*aca0*/  FSEL R11, R13, -INF , !P5 ;  /* 0xff8000000d0b7808 */ /* 0x000fe40006800000 */
[C---:B------:R-:W-:Y:S02]  /*acb0*/  ISETP.GE.AND P6, PT, R29.reuse, R184, PT ;  /* 0x000000b81d00720c */ /* 0x040fe40003fc6270 */
[----:B------:R-:W-:Y:S01]  /*acc0*/  ISETP.GE.AND P5, PT, R29, R2, PT ;  /* 0x000000021d00720c */ /* 0x000fe20003fa6270 */
[----:B------:R-:W-:Y:S01]  /*acd0*/  HMMA.16816.F32.BF16 R124, R176, R174, R124 ;  /* 0x000000aeb07c723c */ /* 0x000fe2000004187c */
[----:B------:R-:W-:-:S02]  /*ace0*/  I2FP.F32.S32 R29, R29 ;  /* 0x0000001d001d7245 */ /* 0x000fc40000201400 */
[----:B------:R-:W-:Y:S02]  /*acf0*/  I2FP.F32.S32 R13, R23 ;  /* 0x00000017000d7245 */ /* 0x000fe40000201400 */
[----:B------:R-:W-:Y:S01]  /*ad00*/  FSEL R137, R15, -INF , !P2 ;  /* 0xff8000000f897808 */ /* 0x000fe20005000000 */
[----:B------:R-:W-:Y:S01]  /*ad10*/  FFMA.FTZ R5, R29, UR5, R5 ;  /* 0x000000051d057c23 */ /* 0x000fe20008010005 */
[----:B------:R-:W-:Y:S01]  /*ad20*/  FSEL R9, R9, -INF , !P4 ;  /* 0xff80000009097808 */ /* 0x000fe20006000000 */
[----:B------:R-:W-:Y:S01]  /*ad30*/  FFMA.FTZ R29, R29, UR5, R7 ;  /* 0x000000051d1d7c23 */ /* 0x000fe20008010007 */
[C---:B------:R-:W-:Y:S01]  /*ad40*/  ISETP.GE.AND P2, PT, R23.reuse, R184, PT ;  /* 0x000000b81700720c */ /* 0x040fe20003f46270 */
[C---:B------:R-:W-:Y:S01]  /*ad50*/  VIADD R15, R144.reuse, 0xd1 ;  /* 0x000000d1900f7836 */ /* 0x040fe20000000000 */
[----:B------:R-:W-:Y:S01]  /*ad60*/  ISETP.GE.AND P4, PT, R23, R2, PT ;  /* 0x000000021700720c */ /* 0x000fe20003f86270 */
[----:B------:R-:W-:Y:S01]  /*ad70*/  FFMA.FTZ R23, R13, UR5, R65 ;  /* 0x000000050d177c23 */ /* 0x000fe20008010041 */
[----:B------:R-:W-:Y:S01]  /*ad80*/  FSEL R141, R141, -INF , !P3 ;  /* 0xff8000008d8d7808 */ /* 0x000fe20005800000 */
[----:B------:R-:W-:Y:S01]  /*ad90*/  FFMA.FTZ R67, R13, UR5, R67 ;  /* 0x000000050d437c23 */ /* 0x000fe20008010043 */
[----:B------:R-:W-:Y:S01]  /*ada0*/  FSEL R7, R5, -INF , !P6 ;  /* 0xff80000005077808 */ /* 0x000fe20007000000 */
[----:B------:R-:W-:Y:S01]  /*adb0*/  VIADD R13, R144, 0xe1 ;  /* 0x000000e1900d7836 */ /* 0x000fe20000000000 */
[C---:B------:R-:W-:Y:S01]  /*adc0*/  ISETP.GE.AND P3, PT, R19.reuse, R184, PT ;  /* 0x000000b81300720c */ /* 0x040fe20003f66270 */
[----:B------:R-:W-:Y:S01]  /*add0*/  HMMA.16816.F32.BF16 R120, R176, R168, R120 ;  /* 0x000000a8b078723c */ /* 0x000fe20000041878 */
[----:B------:R-:W-:-:S02]  /*ade0*/  ISETP.GE.AND P6, PT, R19, R2, PT ;  /* 0x000000021300720c */ /* 0x000fc40003fc6270 */
[----:B------:R-:W-:Y:S02]  /*adf0*/  I2FP.F32.S32 R19, R19 ;  /* 0x0000001300137245 */ /* 0x000fe40000201400 */
[----:B------:R-:W-:Y:S01]  /*ae00*/  FSEL R65, R29, -INF , !P5 ;  /* 0xff8000001d417808 */ /* 0x000fe20006800000 */
[C---:B------:R-:W-:Y:S01]  /*ae10*/  VIADD R29, R144.reuse, 0xe9 ;  /* 0x000000e9901d7836 */ /* 0x040fe20000000000 */
[----:B------:R-:W-:Y:S01]  /*ae20*/  FSEL R5, R23, -INF , !P2 ;  /* 0xff80000017057808 */ /* 0x000fe20005000000 */
[----:B------:R-:W-:Y:S01]  /*ae30*/  FFMA.FTZ R31, R19, UR5, R61 ;  /* 0x00000005131f7c23 */ /* 0x000fe2000801003d */
[----:B------:R-:W-:Y:S01]  /*ae40*/  ISETP.GE.AND P5, PT, R15, R184, PT ;  /* 0x000000b80f00720c */ /* 0x000fe20003fa6270 */
[----:B------:R-:W-:Y:S01]  /*ae50*/  FFMA.FTZ R63, R19, UR5, R63 ;  /* 0x00000005133f7c23 */ /* 0x000fe2000801003f */
[----:B------:R-:W-:Y:S01]  /*ae60*/  ISETP.GE.AND P2, PT, R15, R2, PT ;  /* 0x000000020f00720c */ /* 0x000fe20003f46270 */
[----:B------:R-:W-:Y:S01]  /*ae70*/  VIADD R23, R144, 0xd9 ;  /* 0x000000d990177836 */ /* 0x000fe20000000000 */
[----:B------:R-:W-:Y:S01]  /*ae80*/  I2FP.F32.S32 R15, R15 ;  /* 0x0000000f000f7245 */ /* 0x000fe20000201400 */
[----:B------:R-:W-:Y:S01]  /*ae90*/  HMMA.16816.F32.BF16 R116, R176, R170, R116 ;  /* 0x000000aab074723c */ /* 0x000fe20000041874 */
[----:B------:R-:W-:-:S02]  /*aea0*/  FSEL R31, R31, -INF , !P3 ;  /* 0xff8000001f1f7808 */ /* 0x000fc40005800000 */
[----:B------:R-:W-:Y:S01]  /*aeb0*/  ISETP.GE.AND P3, PT, R23, R2, PT ;  /* 0x000000021700720c */ /* 0x000fe20003f66270 */
[C---:B------:R-:W-:Y:S01]  /*aec0*/  FFMA.FTZ R19, R15.reuse, UR5, R57 ;  /* 0x000000050f137c23 */ /* 0x040fe20008010039 */
[----:B------:R-:W-:Y:S01]  /*aed0*/  FFMA.FTZ R15, R15, UR5, R59 ;  /* 0x000000050f0f7c23 */ /* 0x000fe2000801003b */
[----:B------:R-:W-:Y:S01]  /*aee0*/  FSEL R59, R67, -INF , !P4 ;  /* 0xff800000433b7808 */ /* 0x000fe20006000000 */
[C---:B------:R-:W-:Y:S01]  /*aef0*/  VIADD R67, R144.reuse, 0xf9 ;  /* 0x000000f990437836 */ /* 0x040fe20000000000 */
[-C--:B------:R-:W-:Y:S01]  /*af00*/  ISETP.GE.AND P4, PT, R23, R184.reuse, PT ;  /* 0x000000b81700720c */ /* 0x080fe20003f86270 */
[C---:B------:R-:W-:Y:S01]  /*af10*/  HMMA.16816.F32.BF16 R112, R176.reuse, R164, R112 ;  /* 0x000000a4b070723c */ /* 0x040fe20000041870 */
        /* <DEDUP_REMOVED lines=11> */
[----:B------:R-:W-:Y:S01]  /*afd0*/  FSEL R23, R61, -INF , !P4 ;  /* 0xff8000003d177808 */ /* 0x000fe20006000000 */
[----:B------:R-:W-:Y:S01]  /*afe0*/  FFMA.FTZ R15, R13, UR5, R49 ;  /* 0x000000050d0f7c23 */ /* 0x000fe20008010031 */
[----:B------:R-:W-:Y:S01]  /*aff0*/  ISETP.GE.AND P2, PT, R29, R184, PT ;  /* 0x000000b81d00720c */ /* 0x000fe20003f46270 */
[----:B------:R-:W-:Y:S01]  /*b000*/  FFMA.FTZ R13, R13, UR5, R51 ;  /* 0x000000050d0d7c23 */ /* 0x000fe20008010033 */
[----:B------:R-:W-:Y:S01]  /*b010*/  ISETP.GE.AND P4, PT, R29, R2, PT ;  /* 0x000000021d00720c */ /* 0x000fe20003f86270 */
        /* <DEDUP_REMOVED lines=8> */
[----:B------:R-:W-:Y:S01]  /*b0a0*/  HMMA.16816.F32.BF16 R68, R176, R142, R68 ;  /* 0x0000008eb044723c */ /* 0x000fe20000041844 */
[----:B------:R-:W-:-:S02]  /*b0b0*/  I2FP.F32.S32 R55, R55 ;  /* 0x0000003700377245 */ /* 0x000fc40000201400 */
[----:B------:R-:W-:Y:S02]  /*b0c0*/  FSEL R51, R51, -INF , !P2 ;  /* 0xff80000033337808 */ /* 0x000fe40005000000 */
[----:B------:R-:W-:Y:S01]  /*b0d0*/  I2FP.F32.S32 R35, R144 ;  /* 0x0000009000237245 */ /* 0x000fe20000201400 */
[C---:B------:R-:W-:Y:S01]  /*b0e0*/  FFMA.FTZ R47, R55.reuse, UR5, R41 ;  /* 0x00000005372f7c23 */ /* 0x040fe20008010029 */
[----:B------:R-:W-:Y:S01]  /*b0f0*/  FFMA.FTZ R41, R55, UR5, R43 ;  /* 0x0000000537297c23 */ /* 0x000fe2000801002b */
[----:B------:R-:W-:Y:S01]  /*b100*/  LOP3.LUT R55, R201, UR4, RZ, 0xfc, !PT ;  /* 0x00000004c9377c12 */ /* 0x000fe2000f8efcff */
[C---:B------:R-:W-:Y:S01]  /*b110*/  HMMA.16816.F32.BF16 R100, R176.reuse, R162, R100 ;  /* 0x000000a2b064723c */ /* 0x040fe20000041864 */
[----:B------:R-:W-:Y:S01]  /*b120*/  FSEL R43, R29, -INF , !P4 ;  /* 0xff8000001d2b7808 */ /* 0x000fe20006000000 */
[----:B------:R-:W-:Y:S01]  /*b130*/  FFMA.FTZ R130, R35, UR5, R130 ;  /* 0x0000000523827c23 */ /* 0x000fe20008010082 */
[----:B------:R-:W-:Y:S01]  /*b140*/  FSEL R45, R13, -INF , !P5 ;  /* 0xff8000000d2d7808 */ /* 0x000fe20006800000 */
[----:B------:R-:W-:Y:S01]  /*b150*/  VIADD R61, R55, 0x1 ;  /* 0x00000001373d7836 */ /* 0x000fe20000000000 */
[----:B------:R-:W-:Y:S01]  /*b160*/  ISETP.GE.AND P2, PT, R67, R184, PT ;  /* 0x000000b84300720c */ /* 0x000fe20003f46270 */
[----:B------:R-:W-:Y:S01]  /*b170*/  VIADD R13, R55, 0x9 ;  /* 0x00000009370d7836 */ /* 0x000fe20000000000 */
[----:B------:R-:W-:Y:S01]  /*b180*/  ISETP.GE.AND P4, PT, R67, R2, PT ;  /* 0x000000024300720c */ /* 0x000fe20003f86270 */
[----:B--2---:R-:W-:Y:S01]  /*b190*/  HMMA.16816.F32.BF16 R96, R176, R156, R96 ;  /* 0x0000009cb060723c */ /* 0x004fe20000041860 */
[----:B------:R-:W-:-:S02]  /*b1a0*/  FSEL R47, R47, -INF , !P3 ;  /* 0xff8000002f2f7808 */ /* 0x000fc40005800000 */
[----:B------:R-:W-:Y:S02]  /*b1b0*/  FSEL R41, R41, -INF , !P6 ;  /* 0xff80000029297808 */ /* 0x000fe40007000000 */
[----:B------:R-:W-:Y:S01]  /*b1c0*/  I2FP.F32.S32 R67, R67 ;  /* 0x0000004300437245 */ /* 0x000fe20000201400 */
[----:B------:R-:W-:Y:S01]  /*b1d0*/  HMMA.16816.F32.BF16 R92, R176, R158, R92 ;  /* 0x0000009eb05c723c */ /* 0x000fe2000004185c */
[C---:B------:R-:W-:Y:S02]  /*b1e0*/  ISETP.GE.AND P3, PT, R61.reuse, R184, PT ;  /* 0x000000b83d00720c */ /* 0x040fe40003f66270 */
[-C--:B------:R-:W-:Y:S01]  /*b1f0*/  ISETP.GE.AND P6, PT, R61, R2.reuse, PT ;  /* 0x000000023d00720c */ /* 0x080fe20003fc6270 */
[C---:B------:R-:W-:Y:S01]  /*b200*/  FFMA.FTZ R35, R67.reuse, UR5, R37 ;  /* 0x0000000543237c23 */ /* 0x040fe20008010025 */
[-C--:B------:R-:W-:Y:S01]  /*b210*/  I2FP.F32.S32 R63, R61.reuse ;  /* 0x0000003d003f7245 */ /* 0x080fe20000201400 */
[----:B------:R-:W-:Y:S01]  /*b220*/  FFMA.FTZ R37, R67, UR5, R39 ;  /* 0x0000000543257c23 */ /* 0x000fe20008010027 */
[----:B------:R-:W-:Y:S01]  /*b230*/  I2FP.F32.S32 R61, R61 ;  /* 0x0000003d003d7245 */ /* 0x000fe20000201400 */
[----:B------:R-:W-:Y:S01]  /*b240*/  VIADD R67, R55, 0x21 ;  /* 0x0000002137437836 */ /* 0x000fe20000000000 */
[----:B------:R-:W-:Y:S01]  /*b250*/  I2FP.F32.S32 R29, R13 ;  /* 0x0000000d001d7245 */ /* 0x000fe20000201400 */
[----:B------:R-:W-:Y:S01]  /*b260*/  FFMA.FTZ R129, R63, UR5, R129 ;  /* 0x000000053f817c23 */ /* 0x000fe20008010081 */
[----:B------:R-:W-:Y:S01]  /*b270*/  ISETP.GE.AND P5, PT, R144, R2, PT ;  /* 0x000000029000720c */ /* 0x000fe20003fa6270 */
[----:B------:R-:W-:Y:S01]  /*b280*/  FFMA.FTZ R131, R61, UR5, R131 ;  /* 0x000000053d837c23 */ /* 0x000fe20008010083 */
[----:B------:R-:W-:-:S02]  /*b290*/  VIADD R61, R55, 0x11 ;  /* 0x00000011373d7836 */ /* 0x000fc40000000000 */
[----:B------:R-:W-:Y:S01]  /*b2a0*/  FFMA.FTZ R125, R29, UR5, R125 ;  /* 0x000000051d7d7c23 */ /* 0x000fe2000801007d */
[----:B------:R-:W-:Y:S01]  /*b2b0*/  FSEL R142, R130, -INF , !P5 ;  /* 0xff800000828e7808 */ /* 0x000fe20006800000 */
[----:B------:R-:W-:Y:S01]  /*b2c0*/  VIADD R29, R55, 0x19 ;  /* 0x00000019371d7836 */ /* 0x000fe20000000000 */
[----:B------:R-:W-:Y:S01]  /*b2d0*/  ISETP.GE.AND P5, PT, R13, R184, PT ;  /* 0x000000b80d00720c */ /* 0x000fe20003fa6270 */
[C---:B---3--:R-:W-:Y:S01]  /*b2e0*/  HMMA.16816.F32.BF16 R88, R176.reuse, R152, R88 ;  /* 0x00000098b058723c */ /* 0x048fe20000041858 */
[----:B------:R-:W-:Y:S01]  /*b2f0*/  FSEL R39, R35, -INF , !P2 ;  /* 0xff80000023277808 */ /* 0x000fe20005000000 */
[----:B------:R-:W-:Y:S01]  /*b300*/  IMAD.U32 R130, RZ, RZ, UR4 ;  /* 0x00000004ff827e24 */ /* 0x000fe2000f8e00ff */
[----:B------:R-:W-:Y:S02]  /*b310*/  FSEL R37, R37, -INF , !P4 ;  /* 0xff80000025257808 */ /* 0x000fe40006000000 */
[----:B------:R-:W-:Y:S01]  /*b320*/  FSEL R139, R129, -INF , !P3 ;  /* 0xff800000818b7808 */ /* 0x000fe20005800000 */
[----:B------:R-:W-:Y:S01]  /*b330*/  HMMA.16816.F32.BF16 R84, R176, R154, R84 ;  /* 0x0000009ab054723c */ /* 0x000fe20000041854 */
[----:B------:R-:W-:-:S02]  /*b340*/  ISETP.GE.AND P2, PT, R13, R2, PT ;  /* 0x000000020d00720c */ /* 0x000fc40003f46270 */
[C---:B------:R-:W-:Y:S02]  /*b350*/  ISETP.GE.AND P4, PT, R61.reuse, R184, PT ;  /* 0x000000b83d00720c */ /* 0x040fe40003f86270 */
[----:B------:R-:W-:Y:S01]  /*b360*/  ISETP.GE.AND P3, PT, R61, R2, PT ;  /* 0x000000023d00720c */ /* 0x000fe20003f66270 */
[C---:B-1----:R-:W-:Y:S01]  /*b370*/  HMMA.16816.F32.BF16 R80, R176.reuse, R148, R80 ;  /* 0x00000094b050723c */ /* 0x042fe20000041850 */
[----:B------:R-:W-:Y:S02]  /*b380*/  I2FP.F32.S32 R35, R61 ;  /* 0x0000003d00237245 */ /* 0x000fe40000201400 */
[----:B------:R-:W-:Y:S02]  /*b390*/  I2FP.F32.S32 R13, R13 ;  /* 0x0000000d000d7245 */ /* 0x000fe40000201400 */
[----:B------:R-:W-:Y:S01]  /*b3a0*/  I2FP.F32.S32 R61, R61 ;  /* 0x0000003d003d7245 */ /* 0x000fe20000201400 */
[----:B------:R-:W-:Y:S01]  /*b3b0*/  FFMA.FTZ R121, R35, UR5, R121 ;  /* 0x0000000523797c23 */ /* 0x000fe20008010079 */
[----:B------:R-:W-:Y:S01]  /*b3c0*/  FSEL R131, R131, -INF , !P6 ;  /* 0xff80000083837808 */ /* 0x000fe20007000000 */
[----:B------:R-:W-:Y:S01]  /*b3d0*/  FFMA.FTZ R13, R13, UR5, R127 ;  /* 0x000000050d0d7c23 */ /* 0x000fe2000801007f */
[----:B------:R-:W-:Y:S01]  /*b3e0*/  FSEL R138, R125, -INF , !P5 ;  /* 0xff8000007d8a7808 */ /* 0x000fe20006800000 */
[----:B------:R-:W-:Y:S01]  /*b3f0*/  FFMA.FTZ R61, R61, UR5, R123 ;  /* 0x000000053d3d7c23 */ /* 0x000fe2000801007b */
[----:B------:R-:W-:Y:S01]  /*b400*/  ISETP.GE.AND P6, PT, R29, R184, PT ;  /* 0x000000b81d00720c */ /* 0x000fe20003fc6270 */
[----:B------:R-:W-:Y:S01]  /*b410*/  VIADD R35, R55, 0x29 ;  /* 0x0000002937237836 */ /* 0x000fe20000000000 */
[----:B------:R-:W-:Y:S01]  /*b420*/  BAR.SYNC.DEFER_BLOCKING 0x0 ;  /* 0x0000000000007b1d */ /* 0x000fe20000010000 */
[----:B------:R-:W-:Y:S01]  /*b430*/  ISETP.GE.AND P5, PT, R29, R2, PT ;  /* 0x000000021d00720c */ /* 0x000fe20003fa6270 */
[----:B------:R-:W-:Y:S01]  /*b440*/  HMMA.16816.F32.BF16 R76, R176, R150, R76 ;  /* 0x00000096b04c723c */ /* 0x000fe2000004184c */
[----:B------:R-:W-:-:S02]  /*b450*/  I2FP.F32.S32 R63, R29 ;  /* 0x0000001d003f7245 */ /* 0x000fc40000201400 */
[----:B------:R-:W-:Y:S02]  /*b460*/  I2FP.F32.S32 R29, R29 ;  /* 0x0000001d001d7245 */ /* 0x000fe40000201400 */
[----:B------:R-:W-:Y:S01]  /*b470*/  FSEL R123, R13, -INF , !P2 ;  /* 0xff8000000d7b7808 */ /* 0x000fe20005000000 */
[----:B------:R-:W-:Y:S01]  /*b480*/  FFMA.FTZ R117, R63, UR5, R117 ;  /* 0x000000053f757c23 */ /* 0x000fe20008010075 */
[----:B------:R-:W-:Y:S01]  /*b490*/  I2FP.F32.S32 R13, R67 ;  /* 0x00000043000d7245 */ /* 0x000fe20000201400 */
[----:B------:R-:W-:Y:S01]  /*b4a0*/  FFMA.FTZ R159, R29, UR5, R119 ;  /* 0x000000051d9f7c23 */ /* 0x000fe20008010077 */
[----:B------:R-:W-:Y:S01]  /*b4b0*/  VIADD R29, R55, 0x31 ;  /* 0x00000031371d7836 */ /* 0x000fe20000000000 */
[----:B------:R-:W-:Y:S02]  /*b4c0*/  FSEL R119, R61, -INF , !P3 ;  /* 0xff8000003d777808 */ /* 0x000fe40005800000 */
[----:B------:R-:W-:Y:S01]  /*b4d0*/  I2FP.F32.S32 R61, R35 ;  /* 0x00000023003d7245 */ /* 0x000fe20000201400 */
[----:B------:R-:W-:Y:S01]  /*b4e0*/  FFMA.FTZ R13, R13, UR5, R115 ;  /* 0x000000050d0d7c23 */ /* 0x000fe20008010073 */
[----:B------:R-:W-:-:S02]  /*b4f0*/  FSEL R121, R121, -INF , !P4 ;  /* 0xff80000079797808 */ /* 0x000fc40006000000 */
[----:B------:R-:W-:Y:S01]  /*b500*/  ISETP.GE.AND P2, PT, R67, R184, PT ;  /* 0x000000b84300720c */ /* 0x000fe20003f46270 */
[----:B------:R-:W-:Y:S01]  /*b510*/  FFMA.FTZ R61, R61, UR5, R109 ;  /* 0x000000053d3d7c23 */ /* 0x000fe2000801006d */
[----:B------:R-:W-:Y:S01]  /*b520*/  ISETP.GE.AND P4, PT, R67, R2, PT ;  /* 0x000000024300720c */ /* 0x000fe20003f86270 */
[----:B------:R-:W-:Y:S01]  /*b530*/  VIADD R109, R55, 0x39 ;  /* 0x00000039376d7836 */ /* 0x000fe20000000000 */
[----:B------:R-:W-:Y:S02]  /*b540*/  I2FP.F32.S32 R63, R67 ;  /* 0x00000043003f7245 */ /* 0x000fe40000201400 */
[----:B------:R-:W-:Y:S02]  /*b550*/  FSEL R117, R117, -INF , !P6 ;  /* 0xff80000075757808 */ /* 0x000fe40007000000 */
[----:B------:R-:W-:Y:S01]  /*b560*/  ISETP.GE.AND P3, PT, R35, R184, PT ;  /* 0x000000b82300720c */ /* 0x000fe20003f66270 */
[----:B------:R-:W-:Y:S01]  /*b570*/  FFMA.FTZ R63, R63, UR5, R113 ;  /* 0x000000053f3f7c23 */ /* 0x000fe20008010071 */
[----:B------:R-:W-:-:S02]  /*b580*/  ISETP.GE.AND P6, PT, R35, R2, PT ;  /* 0x000000022300720c */ /* 0x000fc40003fc6270 */
[----:B------:R-:W-:Y:S02]  /*b590*/  I2FP.F32.S32 R67, R29 ;  /* 0x0000001d00437245 */ /* 0x000fe40000201400 */
[----:B------:R-:W-:Y:S02]  /*b5a0*/  I2FP.F32.S32 R35, R35 ;  /* 0x0000002300237245 */ /* 0x000fe40000201400 */
[----:B------:R-:W-:Y:S01]  /*b5b0*/  FSEL R113, R13, -INF , !P4 ;  /* 0xff8000000d717808 */ /* 0x000fe20006000000 */
[----:B------:R-:W-:Y:S01]  /*b5c0*/  FFMA.FTZ R67, R67, UR5, R105 ;  /* 0x0000000543437c23 */ /* 0x000fe20008010069 */
[----:B------:R-:W-:Y:S01]  /*b5d0*/  FSEL R105, R61, -INF , !P3 ;  /* 0xff8000003d697808 */ /* 0x000fe20005800000 */
[----:B------:R-:W-:Y:S01]  /*b5e0*/  FFMA.FTZ R111, R35, UR5, R111 ;  /* 0x00000005236f7c23 */ /* 0x000fe2000801006f */
[----:B------:R-:W-:Y:S01]  /*b5f0*/  VIADD R35, R55, 0x41 ;  /* 0x0000004137237836 */ /* 0x000fe20000000000 */
[C---:B------:R-:W-:Y:S02]  /*b600*/  ISETP.GE.AND P4, PT, R109.reuse, R184, PT ;  /* 0x000000b86d00720c */ /* 0x040fe40003f86270 */
[----:B------:R-:W-:-:S02]  /*b610*/  ISETP.GE.AND P3, PT, R109, R2, PT ;  /* 0x000000026d00720c */ /* 0x000fc40003f66270 */
[-C--:B------:R-:W-:Y:S02]  /*b620*/  I2FP.F32.S32 R13, R109.reuse ;  /* 0x0000006d000d7245 */ /* 0x080fe40000201400 */
[----:B------:R-:W-:Y:S02]  /*b630*/  FSEL R159, R159, -INF , !P5 ;  /* 0xff8000009f9f7808 */ /* 0x000fe40006800000 */
[----:B------:R-:W-:Y:S01]  /*b640*/  I2FP.F32.S32 R109, R109 ;  /* 0x0000006d006d7245 */ /* 0x000fe20000201400 */
[----:B------:R-:W-:Y:S01]  /*b650*/  FFMA.FTZ R13, R13, UR5, R101 ;  /* 0x000000050d0d7c23 */ /* 0x000fe20008010065 */
[----:B------:R-:W-:Y:S01]  /*b660*/  ISETP.GE.AND P5, PT, R29, R184, PT ;  /* 0x000000b81d00720c */ /* 0x000fe20003fa6270 */
[----:B------:R-:W-:Y:S01]  /*b670*/  VIADD R101, R55, 0x51 ;  /* 0x0000005137657836 */ /* 0x000fe20000000000 */
[----:B------:R-:W-:Y:S01]  /*b680*/  FSEL R145, R63, -INF , !P2 ;  /* 0xff8000003f917808 */ /* 0x000fe20005000000 */
[----:B------:R-:W-:Y:S01]  /*b690*/  FFMA.FTZ R103, R109, UR5, R103 ;  /* 0x000000056d677c23 */ /* 0x000fe20008010067 */
[----:B------:R-:W-:Y:S01]  /*b6a0*/  ISETP.GE.AND P2, PT, R29, R2, PT ;  /* 0x000000021d00720c */ /* 0x000fe20003f46270 */
[----:B------:R-:W-:Y:S01]  /*b6b0*/  VIADD R109, R55, 0x49 ;  /* 0x00000049376d7836 */ /* 0x000fe20000000000 */
[----:B------:R-:W-:-:S02]  /*b6c0*/  I2FP.F32.S32 R29, R29 ;  /* 0x0000001d001d7245 */ /* 0x000fc40000201400 */
[-C--:B------:R-:W-:Y:S02]  /*b6d0*/  I2FP.F32.S32 R61, R35.reuse ;  /* 0x00000023003d7245 */ /* 0x080fe40000201400 */
[----:B------:R-:W-:Y:S01]  /*b6e0*/  FSEL R111, R111, -INF , !P6 ;  /* 0xff8000006f6f7808 */ /* 0x000fe20007000000 */
[----:B------:R-:W-:Y:S01]  /*b6f0*/  FFMA.FTZ R29, R29, UR5, R107 ;  /* 0x000000051d1d7c23 */ /* 0x000fe2000801006b */
[----:B------:R-:W-:Y:S01]  /*b700*/  FSEL R67, R67, -INF , !P5 ;  /* 0xff80000043437808 */ /* 0x000fe20006800000 */
[----:B------:R-:W-:Y:S01]  /*b710*/  FFMA.FTZ R97, R61, UR5, R97 ;  /* 0x000000053d617c23 */ /* 0x000fe20008010061 */
[----:B------:R-:W-:Y:S01]  /*b720*/  ISETP.GE.AND P6, PT, R35, R184, PT ;  /* 0x000000b82300720c */ /* 0x000fe20003fc6270 */
[----:B------:R-:W-:Y:S01]  /*b730*/  VIADD R61, R55, 0x59 ;  /* 0x00000059373d7836 */ /* 0x000fe20000000000 */
[----:B------:R-:W-:Y:S02]  /*b740*/  ISETP.GE.AND P5, PT, R35, R2, PT ;  /* 0x000000022300720c */ /* 0x000fe40003fa6270 */
[----:B------:R-:W-:-:S02]  /*b750*/  I2FP.F32.S32 R35, R35 ;  /* 0x0000002300237245 */ /* 0x000fc40000201400 */
[-C--:B------:R-:W-:Y:S02]  /*b760*/  I2FP.F32.S32 R107, R109.reuse ;  /* 0x0000006d006b7245 */ /* 0x080fe40000201400 */
[----:B------:R-:W-:Y:S01]  /*b770*/  FSEL R97, R97, -INF , !P6 ;  /* 0xff80000061617808 */ /* 0x000fe20007000000 */
[----:B------:R-:W-:Y:S01]  /*b780*/  FFMA.FTZ R63, R35, UR5, R99 ;  /* 0x00000005233f7c23 */ /* 0x000fe20008010063 */
[----:B------:R-:W-:Y:S01]  /*b790*/  FSEL R99, R13, -INF , !P4 ;  /* 0xff8000000d637808 */ /* 0x000fe20006000000 */
[----:B------:R-:W-:Y:S01]  /*b7a0*/  FFMA.FTZ R93, R107, UR5, R93 ;  /* 0x000000056b5d7c23 */ /* 0x000fe2000801005d */
[----:B------:R-:W-:Y:S01]  /*b7b0*/  FSEL R35, R29, -INF , !P2 ;  /* 0xff8000001d237808 */ /* 0x000fe20005000000 */
[----:B------:R-:W-:Y:S01]  /*b7c0*/  VIADD R107, R55, 0x61 ;  /* 0x00000061376b7836 */ /* 0x000fe20000000000 */
[----:B------:R-:W-:Y:S02]  /*b7d0*/  FSEL R13, R103, -INF , !P3 ;  /* 0xff800000670d7808 */ /* 0x000fe40005800000 */
[----:B------:R-:W-:-:S02]  /*b7e0*/  I2FP.F32.S32 R29, R109 ;  /* 0x0000006d001d7245 */ /* 0x000fc40000201400 */
[C---:B------:R-:W-:Y:S02]  /*b7f0*/  ISETP.GE.AND P3, PT, R101.reuse, R184, PT ;  /* 0x000000b86500720c */ /* 0x040fe40003f66270 */
[----:B------:R-:W-:Y:S01]  /*b800*/  ISETP.GE.AND P6, PT, R101, R2, PT ;  /* 0x000000026500720c */ /* 0x000fe20003fc6270 */
[----:B------:R-:W-:Y:S01]  /*b810*/  FFMA.FTZ R95, R29, UR5, R95 ;  /* 0x000000051d5f7c23 */ /* 0x000fe2000801005f */
[-C--:B------:R-:W-:Y:S02]  /*b820*/  I2FP.F32.S32 R103, R101.reuse ;  /* 0x0000006500677245 */ /* 0x080fe40000201400 */
[----:B------:R-:W-:Y:S02]  /*b830*/  I2FP.F32.S32 R101, R101 ;  /* 0x0000006500657245 */ /* 0x000fe40000201400 */
[----:B------:R-:W-:Y:S01]  /*b840*/  ISETP.GE.AND P2, PT, R109, R184, PT ;  /* 0x000000b86d00720c */ /* 0x000fe20003f46270 */
[----:B------:R-:W-:Y:S01]  /*b850*/  FFMA.FTZ R103, R103, UR5, R89 ;  /* 0x0000000567677c23 */ /* 0x000fe20008010059 */
        /* <DEDUP_REMOVED lines=10> */
[----:B------:R-:W-:Y:S02]  /*b900*/  I2FP.F32.S32 R93, R107 ;  /* 0x0000006b005d7245 */ /* 0x000fe40000201400 */
[----:B------:R-:W-:Y:S01]  /*b910*/  FSEL R129, R95, -INF , !P4 ;  /* 0xff8000005f817808 */ /* 0x000fe20006000000 */
[----:B------:R-:W-:Y:S01]  /*b920*/  FFMA.FTZ R61, R61, UR5, R87 ;  /* 0x000000053d3d7c23 */ /* 0x000fe20008010057 */
[----:B------:R-:W-:Y:S01]  /*b930*/  FSEL R85, R103, -INF , !P3 ;  /* 0xff80000067557808 */ /* 0x000fe20005800000 */
[----:B------:R-:W-:Y:S01]  /*b940*/  FFMA.FTZ R81, R93, UR5, R81 ;  /* 0x000000055d517c23 */ /* 0x000fe20008010051 */
[----:B------:R-:W-:Y:S01]  /*b950*/  FSEL R154, R91, -INF , !P6 ;  /* 0xff8000005b9a7808 */ /* 0x000fe20007000000 */
[----:B------:R-:W-:Y:S01]  /*b960*/  VIADD R87, R55, 0x71 ;  /* 0x0000007137577836 */ /* 0x000fe20000000000 */
[C---:B------:R-:W-:Y:S01]  /*b970*/  ISETP.GE.AND P4, PT, R107.reuse, R184, PT ;  /* 0x000000b86b00720c */ /* 0x040fe20003f86270 */
[----:B------:R-:W-:Y:S01]  /*b980*/  IMAD.U32 R95, RZ, RZ, UR4 ;  /* 0x00000004ff5f7e24 */ /* 0x000fe2000f8e00ff */
[----:B------:R-:W-:Y:S01]  /*b990*/  ISETP.GE.AND P3, PT, R107, R2, PT ;  /* 0x000000026b00720c */ /* 0x000fe20003f66270 */
[----:B------:R-:W-:Y:S01]  /*b9a0*/  IMAD.U32 R93, RZ, RZ, UR4 ;  /* 0x00000004ff5d7e24 */ /* 0x000fe2000f8e00ff */
[----:B------:R-:W-:-:S02]  /*b9b0*/  I2FP.F32.S32 R91, R101 ;  /* 0x00000065005b7245 */ /* 0x000fc40000201400 */
[----:B------:R-:W-:Y:S02]  /*b9c0*/  I2FP.F32.S32 R107, R107 ;  /* 0x0000006b006b7245 */ /* 0x000fe40000201400 */
[----:B------:R-:W-:Y:S01]  /*b9d0*/  FSEL R63, R109, -INF , !P5 ;  /* 0xff8000006d3f7808 */ /* 0x000fe20006800000 */
[----:B------:R-:W-:Y:S01]  /*b9e0*/  FFMA.FTZ R91, R91, UR5, R77 ;  /* 0x000000055b5b7c23 */ /* 0x000fe2000801004d */
[----:B------:R-:W-:Y:S01]  /*b9f0*/  FSEL R77, R81, -INF , !P4 ;  /* 0xff800000514d7808 */ /* 0x000fe20006000000 */
[----:B------:R-:W-:Y:S01]  /*ba00*/  FFMA.FTZ R83, R107, UR5, R83 ;  /* 0x000000056b537c23 */ /* 0x000fe20008010053 */
[----:B------:R-:W-:Y:S02]  /*ba10*/  I2FP.F32.S32 R81, R87 ;  /* 0x0000005700517245 */ /* 0x000fe40000201400 */
[C---:B------:R-:W-:Y:S02]  /*ba20*/  ISETP.GE.AND P6, PT, R101.reuse, R184, PT ;  /* 0x000000b86500720c */ /* 0x040fe40003fc6270 */
[----:B------:R-:W-:Y:S01]  /*ba30*/  ISETP.GE.AND P5, PT, R101, R2, PT ;  /* 0x000000026500720c */ /* 0x000fe20003fa6270 */
[----:B------:R-:W-:Y:S01]  /*ba40*/  FFMA.FTZ R81, R81, UR5, R73 ;  /* 0x0000000551517c23 */ /* 0x000fe20008010049 */
[----:B------:R-:W-:Y:S01]  /*ba50*/  I2FP.F32.S32 R101, R101 ;  /* 0x0000006500657245 */ /* 0x000fe20000201400 */
[----:B------:R-:W-:Y:S01]  /*ba60*/  IMAD.U32 R73, RZ, RZ, UR4 ;  /* 0x00000004ff497e24 */ /* 0x000fe2000f8e00ff */
[----:B------:R-:W-:-:S02]  /*ba70*/  FSEL R155, R83, -INF , !P3 ;  /* 0xff800000539b7808 */ /* 0x000fc40005800000 */
[----:B------:R-:W-:Y:S01]  /*ba80*/  I2FP.F32.S32 R83, R87 ;  /* 0x0000005700537245 */ /* 0x000fe20000201400 */
[----:B------:R-:W-:Y:S01]  /*ba90*/  FFMA.FTZ R79, R101, UR5, R79 ;  /* 0x00000005654f7c23 */ /* 0x000fe2000801004f */
[----:B------:R-:W-:Y:S01]  /*baa0*/  FSEL R147, R61, -INF , !P2 ;  /* 0xff8000003d937808 */ /* 0x000fe20005000000 */
[----:B------:R-:W-:Y:S01]  /*bab0*/  VIADD R61, R55, 0x79 ;  /* 0x00000079373d7836 */ /* 0x000fe20000000000 */
[----:B------:R-:W-:Y:S01]  /*bac0*/  ISETP.GE.AND P4, PT, R87, R184, PT ;  /* 0x000000b85700720c */ /* 0x000fe20003f86270 */
[----:B------:R-:W-:Y:S01]  /*bad0*/  FFMA.FTZ R75, R83, UR5, R75 ;  /* 0x00000005534b7c23 */ /* 0x000fe2000801004b */
[----:B------:R-:W-:Y:S02]  /*bae0*/  LOP3.LUT R83, R73, 0x80, R201, 0xfe, !PT ;  /* 0x0000008049537812 */ /* 0x000fe400078efec9 */
[----:B------:R-:W-:Y:S02]  /*baf0*/  ISETP.GE.AND P3, PT, R87, R2, PT ;  /* 0x000000025700720c */ /* 0x000fe40003f66270 */
[----:B------:R-:W-:-:S02]  /*bb00*/  I2FP.F32.S32 R161, R61 ;  /* 0x0000003d00a17245 */ /* 0x000fc40000201400 */
[-C--:B------:R-:W-:Y:S02]  /*bb10*/  ISETP.GE.AND P2, PT, R55, R184.reuse, PT ;  /* 0x000000b83700720c */ /* 0x080fe40003f46270 */
[----:B------:R-:W-:Y:S01]  /*bb20*/  I2FP.F32.S32 R87, R55 ;  /* 0x0000003700577245 */ /* 0x000fe20000201400 */
[----:B------:R-:W-:Y:S01]  /*bb30*/  FFMA.FTZ R161, R161, UR5, R71 ;  /* 0x00000005a1a17c23 */ /* 0x000fe20008010047 */
[----:B------:R-:W-:Y:S01]  /*bb40*/  I2FP.F32.S32 R55, R61 ;  /* 0x0000003d00377245 */ /* 0x000fe20000201400 */
[----:B------:R-:W-:Y:S01]  /*bb50*/  IMAD.U32 R71, RZ, RZ, UR4 ;  /* 0x00000004ff477e24 */ /* 0x000fe2000f8e00ff */
[----:B------:R-:W-:Y:S01]  /*bb60*/  FSEL R73, R91, -INF , !P6 ;  /* 0xff8000005b497808 */ /* 0x000fe20007000000 */
[----:B------:R-:W-:Y:S01]  /*bb70*/  FFMA.FTZ R128, R87, UR5, R128 ;  /* 0x0000000557807c23 */ /* 0x000fe20008010080 */
[----:B------:R-:W-:Y:S01]  /*bb80*/  FSEL R162, R79, -INF , !P5 ;  /* 0xff8000004fa27808 */ /* 0x000fe20006800000 */
[----:B------:R-:W-:Y:S01]  /*bb90*/  FFMA.FTZ R55, R55, UR5, R69 ;  /* 0x0000000537377c23 */ /* 0x000fe20008010045 */
[C---:B------:R-:W-:Y:S01]  /*bba0*/  ISETP.GE.AND P6, PT, R61.reuse, R184, PT ;  /* 0x000000b83d00720c */ /* 0x040fe20003fc6270 */
[----:B------:R-:W-:Y:S01]  /*bbb0*/  IMAD.U32 R91, RZ, RZ, UR4 ;  /* 0x00000004ff5b7e24 */ /* 0x000fe2000f8e00ff */
[----:B------:R-:W-:Y:S01]  /*bbc0*/  ISETP.GE.AND P5, PT, R61, R2, PT ;  /* 0x000000023d00720c */ /* 0x000fe20003fa6270 */
[----:B------:R-:W-:Y:S01]  /*bbd0*/  IMAD.U32 R61, RZ, RZ, UR4 ;  /* 0x00000004ff3d7e24 */ /* 0x000fe2000f8e00ff */
[-C--:B------:R-:W-:Y:S01]  /*bbe0*/  I2FP.F32.S32 R160, R83.reuse ;  /* 0x0000005300a07245 */ /* 0x080fe20000201400 */
[----:B------:R-:W-:Y:S01]  /*bbf0*/  IMAD.U32 R87, RZ, RZ, UR4 ;  /* 0x00000004ff577e24 */ /* 0x000fe2000f8e00ff */
[----:B------:R-:W-:-:S02]  /*bc00*/  I2FP.F32.S32 R79, R83 ;  /* 0x00000053004f7245 */ /* 0x000fc40000201400 */
[----:B------:R-:W-:Y:S01]  /*bc10*/  FSEL R166, R75, -INF , !P3 ;  /* 0xff8000004ba67808 */ /* 0x000fe20005800000 */
[----:B------:R-:W-:Y:S01]  /*bc20*/  FFMA.FTZ R160, R160, UR5, R34 ;  /* 0x00000005a0a07c23 */ /* 0x000fe20008010022 */
[--C-:B------:R-:W-:Y:S01]  /*bc30*/  LOP3.LUT R34, R61, 0x88, R201.reuse, 0xfe, !PT ;  /* 0x000000883d227812 */ /* 0x100fe200078efec9 */
[----:B------:R-:W-:Y:S01]  /*bc40*/  FFMA.FTZ R79, R79, UR5, R32 ;  /* 0x000000054f4f7c23 */ /* 0x000fe20008010020 */
[----:B------:R-:W-:Y:S01]  /*bc50*/  LOP3.LUT R61, R71, 0x90, R201, 0xfe, !PT ;  /* 0x00000090473d7812 */ /* 0x000fe200078efec9 */
[----:B------:R-:W-:Y:S01]  /*bc60*/  IMAD.U32 R32, RZ, RZ, UR4 ;  /* 0x00000004ff207e24 */ /* 0x000fe2000f8e00ff */
[----:B------:R-:W-:Y:S02]  /*bc70*/  FSEL R71, R55, -INF , !P6 ;  /* 0xff80000037477808 */ /* 0x000fe40007000000 */
[----:B------:R-:W-:Y:S02]  /*bc80*/  I2FP.F32.S32 R55, R34 ;  /* 0x0000002200377245 */ /* 0x000fe40000201400 */
[----:B------:R-:W-:-:S02]  /*bc90*/  FSEL R75, R128, -INF , !P2 ;  /* 0xff800000804b7808 */ /* 0x000fc40005000000 */
[----:B------:R-:W-:Y:S01]  /*bca0*/  FSEL R69, R81, -INF , !P4 ;  /* 0xff80000051457808 */ /* 0x000fe20006000000 */
[C---:B------:R-:W-:Y:S01]  /*bcb0*/  FFMA.FTZ R151, R55.reuse, UR5, R30 ;  /* 0x0000000537977c23 */ /* 0x040fe2000801001e */
[----:B------:R-:W-:Y:S02]  /*bcc0*/  IMAD.U32 R30, RZ, RZ, UR4 ;  /* 0x00000004ff1e7e24 */ /* 0x000fe4000f8e00ff */
[----:B------:R-:W-:Y:S01]  /*bcd0*/  FFMA.FTZ R28, R55, UR5, R28 ;  /* 0x00000005371c7c23 */ /* 0x000fe2000801001c */
[C---:B------:R-:W-:Y:S01]  /*bce0*/  ISETP.GE.AND P3, PT, R83.reuse, R2, PT ;  /* 0x000000025300720c */ /* 0x040fe20003f66270 */
[----:B------:R-:W-:Y:S01]  /*bcf0*/  IMAD.U32 R81, RZ, RZ, UR4 ;  /* 0x00000004ff517e24 */ /* 0x000fe2000f8e00ff */
[-C--:B------:R-:W-:Y:S02]  /*bd00*/  ISETP.GE.AND P2, PT, R34, R184.reuse, PT ;  /* 0x000000b82200720c */ /* 0x080fe40003f46270 */
[----:B------:R-:W-:Y:S01]  /*bd10*/  ISETP.GE.AND P4, PT, R83, R184, PT ;  /* 0x000000b85300720c */ /* 0x000fe20003f86270 */
[----:B------:R-:W-:Y:S01]  /*bd20*/  IMAD.U32 R83, RZ, RZ, UR4 ;  /* 0x00000004ff537e24 */ /* 0x000fe2000f8e00ff */
[----:B------:R-:W-:-:S02]  /*bd30*/  LOP3.LUT R32, R32, 0x98, R201, 0xfe, !PT ;  /* 0x0000009820207812 */ /* 0x000fc400078efec9 */
[----:B------:R-:W-:Y:S02]  /*bd40*/  LOP3.LUT R55, R30, 0xa0, R201, 0xfe, !PT ;  /* 0x000000a01e377812 */ /* 0x000fe400078efec9 */
[----:B------:R-:W-:Y:S02]  /*bd50*/  ISETP.GE.AND P6, PT, R34, R2, PT ;  /* 0x000000022200720c */ /* 0x000fe40003fc6270 */
[----:B------:R-:W-:Y:S02]  /*bd60*/  FSEL R160, R160, -INF , !P3 ;  /* 0xff800000a0a07808 */ /* 0x000fe40005800000 */
[----:B------:R-:W-:Y:S02]  /*bd70*/  FSEL R30, R28, -INF , !P2 ;  /* 0xff8000001c1e7808 */ /* 0x000fe40005000000 */
[----:B------:R-:W-:Y:S02]  /*bd80*/  FSEL R161, R161, -INF , !P5 ;  /* 0xff800000a1a17808 */ /* 0x000fe40006800000 */
[----:B------:R-:W-:Y:S01]  /*bd90*/  FSEL R34, R79, -INF , !P4 ;  /* 0xff8000004f227808 */ /* 0x000fe20006000000 */
[----:B------:R-:W-:Y:S01]  /*bda0*/  IMAD.U32 R79, RZ, RZ, UR4 ;  /* 0x00000004ff4f7e24 */ /* 0x000fe2000f8e00ff */
[----:B------:R-:W-:-:S02]  /*bdb0*/  ISETP.GE.AND P3, PT, R32, R184, PT ;  /* 0x000000b82000720c */ /* 0x000fc40003f66270 */
[----:B------:R-:W-:Y:S02]  /*bdc0*/  ISETP.GE.AND P2, PT, R32, R2, PT ;  /* 0x000000022000720c */ /* 0x000fe40003f46270 */
[C---:B------:R-:W-:Y:S02]  /*bdd0*/  ISETP.GE.AND P5, PT, R61.reuse, R184, PT ;  /* 0x000000b83d00720c */ /* 0x040fe40003fa6270 */
[----:B------:R-:W-:Y:S02]  /*bde0*/  ISETP.GE.AND P4, PT, R61, R2, PT ;  /* 0x000000023d00720c */ /* 0x000fe40003f86270 */
[----:B------:R-:W-:Y:S02]  /*bdf0*/  I2FP.F32.S32 R32, R32 ;  /* 0x0000002000207245 */ /* 0x000fe40000201400 */
[----:B------:R-:W-:Y:S02]  /*be00*/  I2FP.F32.S32 R61, R61 ;  /* 0x0000003d003d7245 */ /* 0x000fe40000201400 */
[----:B------:R-:W-:Y:S01]  /*be10*/  FSEL R151, R151, -INF , !P6 ;  /* 0xff80000097977808 */ /* 0x000fe20007000000 */
[----:B------:R-:W-:Y:S01]  /*be20*/  FFMA.FTZ R128, R32, UR5, R22 ;  /* 0x0000000520807c23 */ /* 0x000fe20008010016 */
[----:B------:R-:W-:-:S02]  /*be30*/  IMAD.U32 R22, RZ, RZ, UR4 ;  /* 0x00000004ff167e24 */ /* 0x000fc4000f8e00ff */
[C---:B------:R-:W-:Y:S01]  /*be40*/  FFMA.FTZ R24, R61.reuse, UR5, R24 ;  /* 0x000000053d187c23 */ /* 0x040fe20008010018 */
[----:B------:R-:W-:Y:S01]  /*be50*/  FFMA.FTZ R26, R61, UR5, R26 ;  /* 0x000000053d1a7c23 */ /* 0x000fe2000801001a */
[----:B------:R-:W-:Y:S01]  /*be60*/  FFMA.FTZ R28, R32, UR5, R20 ;  /* 0x00000005201c7c23 */ /* 0x000fe20008010014 */
[C---:B------:R-:W-:Y:S01]  /*be70*/  ISETP.GE.AND P6, PT, R55.reuse, R184, PT ;  /* 0x000000b83700720c */ /* 0x040fe20003fc6270 */
[----:B------:R-:W-:Y:S01]  /*be80*/  IMAD.U32 R20, RZ, RZ, UR4 ;  /* 0x00000004ff147e24 */ /* 0x000fe2000f8e00ff */
[----:B------:R-:W-:Y:S01]  /*be90*/  FSEL R24, R24, -INF , !P5 ;  /* 0xff80000018187808 */ /* 0x000fe20006800000 */
[----:B------:R-:W-:Y:S01]  /*bea0*/  IMAD.U32 R32, RZ, RZ, UR4 ;  /* 0x00000004ff207e24 */ /* 0x000fe2000f8e00ff */
[----:B------:R-:W-:Y:S02]  /*beb0*/  LOP3.LUT R22, R22, 0xa8, R201, 0xfe, !PT ;  /* 0x000000a816167812 */ /* 0x000fe400078efec9 */
[----:B------:R-:W-:Y:S02]  /*bec0*/  ISETP.GE.AND P5, PT, R55, R2, PT ;  /* 0x000000023700720c */ /* 0x000fe40003fa6270 */
        /* <DEDUP_REMOVED lines=8> */
[----:B------:R-:W-:-:S02]  /*bf50*/  LOP3.LUT R20, R20, 0xb0, R201, 0xfe, !PT ;  /* 0x000000b014147812 */ /* 0x000fc400078efec9 */
[----:B------:R-:W-:Y:S01]  /*bf60*/  FSEL R128, R128, -INF , !P2 ;  /* 0xff80000080807808 */ /* 0x000fe20005000000 */
[----:B------:R-:W-:Y:S01]  /*bf70*/  FFMA.FTZ R26, R22, UR5, R12 ;  /* 0x00000005161a7c23 */ /* 0x000fe2000801000c */
[----:B------:R-:W-:Y:S01]  /*bf80*/  FSEL R16, R16, -INF , !P6 ;  /* 0xff80000010107808 */ /* 0x000fe20007000000 */
[----:B------:R-:W-:Y:S01]  /*bf90*/  FFMA.FTZ R14, R22, UR5, R14 ;  /* 0x00000005160e7c23 */ /* 0x000fe2000801000e */
[----:B------:R-:W-:Y:S01]  /*bfa0*/  LOP3.LUT R12, R32, 0xb8, R201, 0xfe, !PT ;  /* 0x000000b8200c7812 */ /* 0x000fe200078efec9 */
[----:B------:R-:W-:Y:S01]  /*bfb0*/  IMAD.U32 R22, RZ, RZ, UR4 ;  /* 0x00000004ff167e24 */ /* 0x000fe2000f8e00ff */
[C---:B------:R-:W-:Y:S02]  /*bfc0*/  ISETP.GE.AND P2, PT, R20.reuse, R184, PT ;  /* 0x000000b81400720c */ /* 0x040fe40003f46270 */
[----:B------:R-:W-:Y:S02]  /*bfd0*/  ISETP.GE.AND P6, PT, R20, R2, PT ;  /* 0x000000021400720c */ /* 0x000fe40003fc6270 */
[----:B------:R-:W-:-:S02]  /*bfe0*/  I2FP.F32.S32 R20, R20 ;  /* 0x0000001400147245 */ /* 0x000fc40000201400 */
[----:B------:R-:W-:Y:S01]  /*bff0*/  FSEL R125, R18, -INF , !P5 ;  /* 0xff800000127d7808 */ /* 0x000fe20006800000 */
[----:B------:R-:W-:Y:S01]  /*c000*/  IMAD.U32 R18, RZ, RZ, UR4 ;  /* 0x00000004ff127e24 */ /* 0x000fe2000f8e00ff */
[----:B------:R-:W-:Y:S01]  /*c010*/  FSEL R26, R26, -INF , !P4 ;  /* 0xff8000001a1a7808 */ /* 0x000fe20006000000 */
[----:B------:R-:W-:Y:S01]  /*c020*/  FFMA.FTZ R8, R20, UR5, R8 ;  /* 0x0000000514087c23 */ /* 0x000fe20008010008 */
[----:B------:R-:W-:Y:S01]  /*c030*/  ISETP.GE.AND P5, PT, R12, R184, PT ;  /* 0x000000b80c00720c */ /* 0x000fe20003fa6270 */
[----:B------:R-:W-:Y:S01]  /*c040*/  FFMA.FTZ R10, R20, UR5, R10 ;  /* 0x00000005140a7c23 */ /* 0x000fe2000801000a */
[----:B------:R-:W-:Y:S02]  /*c050*/  ISETP.GE.AND P4, PT, R12, R2, PT ;  /* 0x000000020c00720c */ /* 0x000fe40003f86270 */
[----:B------:R-:W-:Y:S02]  /*c060*/  I2FP.F32.S32 R12, R12 ;  /* 0x0000000c000c7245 */ /* 0x000fe40000201400 */
[----:B------:R-:W-:-:S02]  /*c070*/  LOP3.LUT R22, R22, 0xc0, R201, 0xfe, !PT ;  /* 0x000000c016167812 */ /* 0x000fc400078efec9 */
[----:B------:R-:W-:Y:S01]  /*c080*/  FSEL R115, R14, -INF , !P3 ;  /* 0xff8000000e737808 */ /* 0x000fe20005800000 */
[----:B------:R-:W-:Y:S01]  /*c090*/  FFMA.FTZ R55, R12, UR5, R6 ;  /* 0x000000050c377c23 */ /* 0x000fe20008010006 */
[----:B------:R-:W-:Y:S01]  /*c0a0*/  IMAD.U32 R6, RZ, RZ, UR4 ;  /* 0x00000004ff067e24 */ /* 0x000fe2000f8e00ff */
[----:B------:R-:W-:Y:S02]  /*c0b0*/  FSEL R14, R8, -INF , !P2 ;  /* 0xff800000080e7808 */ /* 0x000fe40005000000 */
[C---:B------:R-:W-:Y:S02]  /*c0c0*/  ISETP.GE.AND P3, PT, R22.reuse, R184, PT ;  /* 0x000000b81600720c */ /* 0x040fe40003f66270 */
[----:B------:R-:W-:Y:S02]  /*c0d0*/  ISETP.GE.AND P2, PT, R22, R2, PT ;  /* 0x000000021600720c */ /* 0x000fe40003f46270 */
[----:B------:R-:W-:Y:S01]  /*c0e0*/  I2FP.F32.S32 R8, R22 ;  /* 0x0000001600087245 */ /* 0x000fe20000201400 */
[----:B------:R-:W-:Y:S01]  /*c0f0*/  FFMA.FTZ R22, R12, UR5, R4 ;  /* 0x000000050c167c23 */ /* 0x000fe20008010004 */
[--C-:B------:R-:W-:Y:S01]  /*c100*/  LOP3.LUT R6, R6, 0xc8, R201.reuse, 0xfe, !PT ;  /* 0x000000c806067812 */ /* 0x100fe200078efec9 */
[----:B------:R-:W-:Y:S01]  /*c110*/  IMAD.U32 R4, RZ, RZ, UR4 ;  /* 0x00000004ff047e24 */ /* 0x000fe2000f8e00ff */
[----:B------:R-:W-:Y:S01]  /*c120*/  FSEL R61, R10, -INF , !P6 ;  /* 0xff8000000a3d7808 */ /* 0x000fe20007000000 */
[----:B------:R-:W-:Y:S01]  /*c130*/  FFMA.FTZ R64, R8, UR5, R64 ;  /* 0x0000000508407c23 */ /* 0x000fe20008010040 */
[----:B------:R-:W-:Y:S01]  /*c140*/  FSEL R22, R22, -INF , !P5 ;  /* 0xff80000016167808 */ /* 0x000fe20006800000 */
[----:B------:R-:W-:Y:S01]  /*c150*/  FFMA.FTZ R66, R8, UR5, R66 ;  /* 0x0000000508427c23 */ /* 0x000fe20008010042 */
[----:B------:R-:W-:-:S02]  /*c160*/  LOP3.LUT R18, R18, 0xd0, R201, 0xfe, !PT ;  /* 0x000000d012127812 */ /* 0x000fc400078efec9 */
[C---:B------:R-:W-:Y:S02]  /*c170*/  ISETP.GE.AND P6, PT, R6.reuse, R184, PT ;  /* 0x000000b80600720c */ /* 0x040fe40003fc6270 */
        /* <DEDUP_REMOVED lines=8> */
[----:B------:R-:W-:Y:S01]  /*c200*/  IMAD.U32 R6, RZ, RZ, UR4 ;  /* 0x00000004ff067e24 */ /* 0x000fe2000f8e00ff */
[----:B------:R-:W-:-:S02]  /*c210*/  I2FP.F32.S32 R18, R18 ;  /* 0x0000001200127245 */ /* 0x000fc40000201400 */
[--C-:B------:R-:W-:Y:S02]  /*c220*/  LOP3.LUT R4, R4, 0xd8, R201.reuse, 0xfe, !PT ;  /* 0x000000d804047812 */ /* 0x100fe400078efec9 */
[----:B------:R-:W-:Y:S01]  /*c230*/  LOP3.LUT R6, R6, 0xe0, R201, 0xfe, !PT ;  /* 0x000000e006067812 */ /* 0x000fe200078efec9 */
[C---:B------:R-:W-:Y:S01]  /*c240*/  FFMA.FTZ R8, R18.reuse, UR5, R56 ;  /* 0x0000000512087c23 */ /* 0x040fe20008010038 */
[----:B------:R-:W-:Y:S01]  /*c250*/  I2FP.F32.S32 R12, R4 ;  /* 0x00000004000c7245 */ /* 0x000fe20000201400 */
[----:B------:R-:W-:Y:S01]  /*c260*/  FFMA.FTZ R18, R18, UR5, R58 ;  /* 0x0000000512127c23 */ /* 0x000fe2000801003a */
[----:B------:R-:W-:Y:S01]  /*c270*/  FSEL R58, R66, -INF , !P2 ;  /* 0xff800000423a7808 */ /* 0x000fe20005000000 */
[----:B------:R-:W-:Y:S01]  /*c280*/  IMAD.U32 R66, RZ, RZ, UR4 ;  /* 0x00000004ff427e24 */ /* 0x000fe2000f8e00ff */
[----:B------:R-:W-:Y:S01]  /*c290*/  FSEL R20, R20, -INF , !P6 ;  /* 0xff80000014147808 */ /* 0x000fe20007000000 */
[----:B------:R-:W-:Y:S01]  /*c2a0*/  FFMA.FTZ R60, R12, UR5, R52 ;  /* 0x000000050c3c7c23 */ /* 0x000fe20008010034 */
[----:B------:R-:W-:-:S02]  /*c2b0*/  ISETP.GE.AND P2, PT, R4, R184, PT ;  /* 0x000000b80400720c */ /* 0x000fc40003f46270 */
[----:B------:R-:W-:Y:S02]  /*c2c0*/  ISETP.GE.AND P6, PT, R4, R2, PT ;  /* 0x000000020400720c */ /* 0x000fe40003fc6270 */
[----:B------:R-:W-:Y:S01]  /*c2d0*/  FSEL R56, R62, -INF , !P5 ;  /* 0xff8000003e387808 */ /* 0x000fe20006800000 */
[----:B------:R-:W-:Y:S01]  /*c2e0*/  IMAD.U32 R62, RZ, RZ, UR4 ;  /* 0x00000004ff3e7e24 */ /* 0x000fe2000f8e00ff */
[----:B------:R-:W-:Y:S02]  /*c2f0*/  FSEL R8, R8, -INF , !P4 ;  /* 0xff80000008087808 */ /* 0x000fe40006000000 */
[C---:B------:R-:W-:Y:S02]  /*c300*/  ISETP.GE.AND P5, PT, R6.reuse, R184, PT ;  /* 0x000000b80600720c */ /* 0x040fe40003fa6270 */
[----:B------:R-:W-:Y:S02]  /*c310*/  ISETP.GE.AND P4, PT, R6, R2, PT ;  /* 0x000000020600720c */ /* 0x000fe40003f86270 */
[----:B------:R-:W-:Y:S01]  /*c320*/  I2FP.F32.S32 R4, R6 ;  /* 0x0000000600047245 */ /* 0x000fe20000201400 */
[----:B------:R-:W-:Y:S01]  /*c330*/  FFMA.FTZ R6, R12, UR5, R54 ;  /* 0x000000050c067c23 */ /* 0x000fe20008010036 */
[----:B------:R-:W-:Y:S01]  /*c340*/  IMAD.U32 R54, RZ, RZ, UR4 ;  /* 0x00000004ff367e24 */ /* 0x000fe2000f8e00ff */
[----:B------:R-:W-:Y:S01]  /*c350*/  LOP3.LUT R32, R32, 0xf8, R201, 0xfe, !PT ;  /* 0x000000f820207812 */ /* 0x000fe200078efec9 */
[----:B------:R-:W-:-:S02]  /*c360*/  IMAD.U32 R12, RZ, RZ, UR4 ;  /* 0x00000004ff0c7e24 */ /* 0x000fc4000f8e00ff */
[C---:B------:R-:W-:Y:S01]  /*c370*/  FFMA.FTZ R52, R4.reuse, UR5, R48 ;  /* 0x0000000504347c23 */ /* 0x040fe20008010030 */
[----:B------:R-:W-:Y:S01]  /*c380*/  FFMA.FTZ R4, R4, UR5, R50 ;  /* 0x0000000504047c23 */ /* 0x000fe20008010032 */
[----:B------:R-:W-:Y:S02]  /*c390*/  LOP3.LUT R54, R54, 0xe8, R201, 0xfe, !PT ;  /* 0x000000e836367812 */ /* 0x000fe400078efec9 */
[----:B------:R-:W-:Y:S02]  /*c3a0*/  FSEL R50, R18, -INF , !P3 ;  /* 0xff80000012327808 */ /* 0x000fe40005800000 */
[----:B------:R-:W-:Y:S02]  /*c3b0*/  FSEL R18, R60, -INF , !P2 ;  /* 0xff8000003c127808 */ /* 0x000fe40005000000 */
[C---:B------:R-:W-:Y:S02]  /*c3c0*/  ISETP.GE.AND P3, PT, R54.reuse, R184, PT ;  /* 0x000000b83600720c */ /* 0x040fe40003f66270 */
[----:B------:R-:W-:-:S02]  /*c3d0*/  ISETP.GE.AND P2, PT, R54, R2, PT ;  /* 0x000000023600720c */ /* 0x000fc40003f46270 */
[----:B------:R-:W-:Y:S02]  /*c3e0*/  I2FP.F32.S32 R54, R54 ;  /* 0x0000003600367245 */ /* 0x000fe40000201400 */
[----:B------:R-:W-:Y:S02]  /*c3f0*/  LOP3.LUT R12, R12, 0xf0, R201, 0xfe, !PT ;  /* 0x000000f00c0c7812 */ /* 0x000fe400078efec9 */
[----:B------:R-:W-:Y:S01]  /*c400*/  FSEL R48, R6, -INF , !P6 ;  /* 0xff80000006307808 */ /* 0x000fe20007000000 */
[----:B------:R-:W-:Y:S01]  /*c410*/  FFMA.FTZ R60, R54, UR5, R44 ;  /* 0x00000005363c7c23 */ /* 0x000fe2000801002c */
[----:B------:R-:W-:Y:S02]  /*c420*/  FSEL R6, R52, -INF , !P5 ;  /* 0xff80000034067808 */ /* 0x000fe40006800000 */
[C---:B------:R-:W-:Y:S02]  /*c430*/  ISETP.GE.AND P6, PT, R12.reuse, R184, PT ;  /* 0x000000b80c00720c */ /* 0x040fe40003fc6270 */
[----:B------:R-:W-:-:S02]  /*c440*/  ISETP.GE.AND P5, PT, R12, R2, PT ;  /* 0x000000020c00720c */ /* 0x000fc40003fa6270 */
[----:B------:R-:W-:Y:S02]  /*c450*/  I2FP.F32.S32 R12, R12 ;  /* 0x0000000c000c7245 */ /* 0x000fe40000201400 */
[----:B------:R-:W-:Y:S02]  /*c460*/  FSEL R44, R4, -INF , !P4 ;  /* 0xff800000042c7808 */ /* 0x000fe40006000000 */
[----:B------:R-:W-:Y:S02]  /*c470*/  I2FP.F32.S32 R52, R32 ;  /* 0x0000002000347245 */ /* 0x000fe40000201400 */
[----:B------:R-:W-:Y:S01]  /*c480*/  FSEL R4, R60, -INF , !P3 ;  /* 0xff8000003c047808 */ /* 0x000fe20005800000 */
[----:B------:R-:W-:Y:S01]  /*c490*/  IMAD.U32 R60, RZ, RZ, UR4 ;  /* 0x00000004ff3c7e24 */ /* 0x000fe2000f8e00ff */
[C---:B------:R-:W-:Y:S02]  /*c4a0*/  ISETP.GE.AND P4, PT, R32.reuse, R184, PT ;  /* 0x000000b82000720c */ /* 0x040fe40003f86270 */
[----:B------:R-:W-:Y:S01]  /*c4b0*/  ISETP.GE.AND P3, PT, R32, R2, PT ;  /* 0x000000022000720c */ /* 0x000fe20003f66270 */
[----:B------:R-:W-:Y:S01]  /*c4c0*/  FFMA.FTZ R32, R54, UR5, R46 ;  /* 0x0000000536207c23 */ /* 0x000fe2000801002e */
[C---:B------:R-:W-:Y:S01]  /*c4d0*/  FFMA.FTZ R46, R12.reuse, UR5, R40 ;  /* 0x000000050c2e7c23 */ /* 0x040fe20008010028 */
[----:B------:R-:W-:Y:S01]  /*c4e0*/  FFMA.FTZ R12, R12, UR5, R42 ;  /* 0x000000050c0c7c23 */ /* 0x000fe2000801002a */
[--C-:B------:R-:W-:Y:S01]  /*c4f0*/  LOP3.LUT R95, R95, 0x8, R201.reuse, 0xfe, !PT ;  /* 0x000000085f5f7812 */ /* 0x100fe200078efec9 */
[C---:B------:R-:W-:Y:S01]  /*c500*/  FFMA.FTZ R42, R52.reuse, UR5, R36 ;  /* 0x00000005342a7c23 */ /* 0x040fe20008010024 */
[----:B------:R-:W-:Y:S01]  /*c510*/  FFMA.FTZ R36, R52, UR5, R38 ;  /* 0x0000000534247c23 */ /* 0x000fe20008010026 */
[----:B------:R-:W-:Y:S01]  /*c520*/  FSEL R40, R32, -INF , !P2 ;  /* 0xff80000020287808 */ /* 0x000fe20005000000 */
[----:B------:R-:W-:Y:S01]  /*c530*/  IMAD.U32 R52, RZ, RZ, UR4 ;  /* 0x00000004ff347e24 */ /* 0x000fe2000f8e00ff */
[--C-:B------:R-:W-:Y:S01]  /*c540*/  LOP3.LUT R91, R91, 0x18, R201.reuse, 0xfe, !PT ;  /* 0x000000185b5b7812 */ /* 0x100fe200078efec9 */
[----:B------:R-:W-:Y:S01]  /*c550*/  IMAD.U32 R54, RZ, RZ, UR4 ;  /* 0x00000004ff367e24 */ /* 0x000fe2000f8e00ff */
[----:B------:R-:W-:Y:S01]  /*c560*/  LOP3.LUT R81, R81, 0x28, R201, 0xfe, !PT ;  /* 0x0000002851517812 */ /* 0x000fe200078efec9 */
[----:B------:R-:W-:Y:S01]  /*c570*/  IMAD.U32 R32, RZ, RZ, UR4 ;  /* 0x00000004ff207e24 */ /* 0x000fe2000f8e00ff */
[----:B------:R-:W-:-:S02]  /*c580*/  ISETP.GE.AND P2, PT, R95, R184, PT ;  /* 0x000000b85f00720c */ /* 0x000fc40003f46270 */
[----:B------:R-:W-:Y:S02]  /*c590*/  LOP3.LUT R87, R87, 0x20, R201, 0xfe, !PT ;  /* 0x0000002057577812 */ /* 0x000fe400078efec9 */
[----:B------:R-:W-:Y:S02]  /*c5a0*/  I2FP.F32.S32 R95, R95 ;  /* 0x0000005f005f7245 */ /* 0x000fe40000201400 */
[----:B------:R-:W-:Y:S01]  /*c5b0*/  FSEL R38, R12, -INF , !P5 ;  /* 0xff8000000c267808 */ /* 0x000fe20006800000 */
[----:B------:R-:W-:Y:S01]  /*c5c0*/  IMAD.U32 R12, RZ, RZ, UR4 ;  /* 0x00000004ff0c7e24 */ /* 0x000fe2000f8e00ff */
[----:B------:R-:W-:Y:S01]  /*c5d0*/  FSEL R36, R36, -INF , !P3 ;  /* 0xff80000024247808 */ /* 0x000fe20005800000 */
[----:B------:R-:W-:Y:S01]  /*c5e0*/  FFMA.FTZ R95, R95, UR5, R124 ;  /* 0x000000055f5f7c23 */ /* 0x000fe2000801007c */
[----:B------:R-:W-:Y:S02]  /*c5f0*/  ISETP.GE.AND P5, PT, R91, R184, PT ;  /* 0x000000b85b00720c */ /* 0x000fe40003fa6270 */
[----:B------:R-:W-:-:S02]  /*c600*/  FSEL R42, R42, -INF , !P4 ;  /* 0xff8000002a2a7808 */ /* 0x000fc40006000000 */
[-C--:B------:R-:W-:Y:S02]  /*c610*/  ISETP.GE.AND P3, PT, R81, R184.reuse, PT ;  /* 0x000000b85100720c */ /* 0x080fe40003f66270 */
[----:B------:R-:W-:Y:S02]  /*c620*/  I2FP.F32.S32 R91, R91 ;  /* 0x0000005b005b7245 */ /* 0x000fe40000201400 */
[----:B------:R-:W-:Y:S02]  /*c630*/  ISETP.GE.AND P4, PT, R87, R184, PT ;  /* 0x000000b85700720c */ /* 0x000fe40003f86270 */
[----:B------:R-:W-:Y:S01]  /*c640*/  I2FP.F32.S32 R81, R81 ;  /* 0x0000005100517245 */ /* 0x000fe20000201400 */
[----:B------:R-:W-:Y:S01]  /*c650*/  FFMA.FTZ R91, R91, UR5, R116 ;  /* 0x000000055b5b7c23 */ /* 0x000fe20008010074 */
[----:B------:R-:W-:Y:S02]  /*c660*/  I2FP.F32.S32 R87, R87 ;  /* 0x0000005700577245 */ /* 0x000fe40000201400 */
[--C-:B------:R-:W-:Y:S01]  /*c670*/  LOP3.LUT R93, R93, 0x10, R201.reuse, 0xfe, !PT ;  /* 0x000000105d5d7812 */ /* 0x100fe200078efec9 */
[----:B------:R-:W-:Y:S01]  /*c680*/  FFMA.FTZ R81, R81, UR5, R108 ;  /* 0x0000000551517c23 */ /* 0x000fe2000801006c */
[----:B------:R-:W-:Y:S01]  /*c690*/  LOP3.LUT R12, R12, 0x30, R201, 0xfe, !PT ;  /* 0x000000300c0c7812 */ /* 0x000fe200078efec9 */
[----:B------:R-:W-:Y:S01]  /*c6a0*/  FFMA.FTZ R87, R87, UR5, R112 ;  /* 0x0000000557577c23 */ /* 0x000fe20008010070 */
[----:B------:R-:W-:-:S02]  /*c6b0*/  FSEL R46, R46, -INF , !P6 ;  /* 0xff8000002e2e7808 */ /* 0x000fc40007000000 */
[-C--:B------:R-:W-:Y:S02]  /*c6c0*/  ISETP.GE.AND P6, PT, R93, R184.reuse, PT ;  /* 0x000000b85d00720c */ /* 0x080fe40003fc6270 */
[----:B------:R-:W-:Y:S02]  /*c6d0*/  FSEL R95, R95, -INF , !P2 ;  /* 0xff8000005f5f7808 */ /* 0x000fe40005000000 */
[----:B------:R-:W-:Y:S02]  /*c6e0*/  I2FP.F32.S32 R93, R93 ;  /* 0x0000005d005d7245 */ /* 0x000fe40000201400 */
[--C-:B------:R-:W-:Y:S02]  /*c6f0*/  LOP3.LUT R79, R79, 0x40, R201.reuse, 0xfe, !PT ;  /* 0x000000404f4f7812 */ /* 0x100fe400078efec9 */
[----:B------:R-:W-:Y:S01]  /*c700*/  LOP3.LUT R62, R62, 0x50, R201, 0xfe, !PT ;  /* 0x000000503e3e7812 */ /* 0x000fe200078efec9 */
[----:B------:R-:W-:Y:S01]  /*c710*/  FFMA.FTZ R93, R93, UR5, R120 ;  /* 0x000000055d5d7c23 */ /* 0x000fe20008010078 */
[----:B------:R-:W-:-:S02]  /*c720*/  ISETP.GE.AND P2, PT, R12, R184, PT ;  /* 0x000000b80c00720c */ /* 0x000fc40003f46270 */
[----:B------:R-:W-:Y:S02]  /*c730*/  LOP3.LUT R66, R66, 0x48, R201, 0xfe, !PT ;  /* 0x0000004842427812 */ /* 0x000fe400078efec9 */
[----:B------:R-:W-:Y:S02]  /*c740*/  I2FP.F32.S32 R12, R12 ;  /* 0x0000000c000c7245 */ /* 0x000fe40000201400 */
[----:B------:R-:W-:Y:S02]  /*c750*/  FSEL R91, R91, -INF , !P5 ;  /* 0xff8000005b5b7808 */ /* 0x000fe40006800000 */
[----:B------:R-:W-:Y:S01]  /*c760*/  FSEL R81, R81, -INF , !P3 ;  /* 0xff80000051517808 */ /* 0x000fe20005800000 */
[----:B------:R-:W-:Y:S01]  /*c770*/  FFMA.FTZ R104, R12, UR5, R104 ;  /* 0x000000050c687c23 */ /* 0x000fe20008010068 */
[----:B------:R-:W-:Y:S01]  /*c780*/  ISETP.GE.AND P5, PT, R79, R184, PT ;  /* 0x000000b84f00720c */ /* 0x000fe20003fa6270 */
[----:B------:R-:W-:Y:S01]  /*c790*/  IMAD.U32 R12, RZ, RZ, UR4 ;  /* 0x00000004ff0c7e24 */ /* 0x000fe2000f8e00ff */
        /* <DEDUP_REMOVED lines=9> */
[--C-:B------:R-:W-:Y:S01]  /*c830*/  LOP3.LUT R60, R60, 0x58, R201.reuse, 0xfe, !PT ;  /* 0x000000583c3c7812 */ /* 0x100fe200078efec9 */
[----:B------:R-:W-:Y:S01]  /*c840*/  FFMA.FTZ R66, R66, UR5, R92 ;  /* 0x0000000542427c23 */ /* 0x000fe2000801005c */
[----:B------:R-:W-:-:S02]  /*c850*/  LOP3.LUT R52, R52, 0x68, R201, 0xfe, !PT ;  /* 0x0000006834347812 */ /* 0x000fc400078efec9 */
[----:B------:R-:W-:Y:S02]  /*c860*/  FSEL R93, R93, -INF , !P6 ;  /* 0xff8000005d5d7808 */ /* 0x000fe40007000000 */
[-C--:B------:R-:W-:Y:S02]  /*c870*/  ISETP.GE.AND P6, PT, R83, R184.reuse, PT ;  /* 0x000000b85300720c */ /* 0x080fe40003fc6270 */
[----:B------:R-:W-:Y:S02]  /*c880*/  FSEL R88, R104, -INF , !P2 ;  /* 0xff80000068587808 */ /* 0x000fe40005000000 */
[----:B------:R-:W-:Y:S02]  /*c890*/  I2FP.F32.S32 R83, R83 ;  /* 0x0000005300537245 */ /* 0x000fe40000201400 */
[----:B------:R-:W-:Y:S02]  /*c8a0*/  ISETP.GE.AND P2, PT, R60, R184, PT ;  /* 0x000000b83c00720c */ /* 0x000fe40003f46270 */
[----:B------:R-:W-:Y:S01]  /*c8b0*/  I2FP.F32.S32 R92, R60 ;  /* 0x0000003c005c7245 */ /* 0x000fe20000201400 */
[----:B------:R-:W-:Y:S01]  /*c8c0*/  FFMA.FTZ R83, R83, UR5, R100 ;  /* 0x0000000553537c23 */ /* 0x000fe20008010064 */
[----:B------:R-:W-:-:S02]  /*c8d0*/  LOP3.LUT R54, R54, 0x60, R201, 0xfe, !PT ;  /* 0x0000006036367812 */ /* 0x000fc400078efec9 */
[----:B------:R-:W-:Y:S01]  /*c8e0*/  LOP3.LUT R12, R12, 0x78, R201, 0xfe, !PT ;  /* 0x000000780c0c7812 */ /* 0x000fe200078efec9 */
[----:B------:R-:W-:Y:S01]  /*c8f0*/  FFMA.FTZ R84, R92, UR5, R84 ;  /* 0x000000055c547c23 */ /* 0x000fe20008010054 */
[----:B------:R-:W-:Y:S02]  /*c900*/  I2FP.F32.S32 R60, R52 ;  /* 0x00000034003c7245 */ /* 0x000fe40000201400 */
[----:B------:R-:W-:Y:S02]  /*c910*/  FSEL R79, R79, -INF , !P5 ;  /* 0xff8000004f4f7808 */ /* 0x000fe40006800000 */
[----:B------:R-:W-:Y:S01]  /*c920*/  ISETP.GE.AND P5, PT, R52, R184, PT ;  /* 0x000000b83400720c */ /* 0x000fe20003fa6270 */
[----:B------:R-:W-:Y:S01]  /*c930*/  FFMA.FTZ R60, R60, UR5, R76 ;  /* 0x000000053c3c7c23 */ /* 0x000fe2000801004c */
[----:B------:R-:W-:Y:S01]  /*c940*/  FSEL R62, R62, -INF , !P3 ;  /* 0xff8000003e3e7808 */ /* 0x000fe20005800000 */
[----:B------:R-:W-:Y:S01]  /*c950*/  IMAD.U32 R76, RZ, RZ, UR4 ;  /* 0x00000004ff4c7e24 */ /* 0x000fe2000f8e00ff */
[----:B------:R-:W-:-:S02]  /*c960*/  I2FP.F32.S32 R64, R54 ;  /* 0x0000003600407245 */ /* 0x000fc40000201400 */
[----:B------:R-:W-:Y:S02]  /*c970*/  I2FP.F32.S32 R52, R12 ;  /* 0x0000000c00347245 */ /* 0x000fe40000201400 */
[-C--:B------:R-:W-:Y:S01]  /*c980*/  ISETP.GE.AND P3, PT, R12, R184.reuse, PT ;  /* 0x000000b80c00720c */ /* 0x080fe20003f66270 */
[----:B------:R-:W-:Y:S01]  /*c990*/  IMAD.U32 R12, RZ, RZ, UR4 ;  /* 0x00000004ff0c7e24 */ /* 0x000fe2000f8e00ff */
[--C-:B------:R-:W-:Y:S01]  /*c9a0*/  LOP3.LUT R32, R32, 0x70, R201.reuse, 0xfe, !PT ;  /* 0x0000007020207812 */ /* 0x100fe200078efec9 */
[----:B------:R-:W-:Y:S01]  /*c9b0*/  FFMA.FTZ R64, R64, UR5, R80 ;  /* 0x0000000540407c23 */ /* 0x000fe20008010050 */
[----:B------:R-:W-:Y:S01]  /*c9c0*/  FSEL R83, R83, -INF , !P6 ;  /* 0xff80000053537808 */ /* 0x000fe20007000000 */
[----:B------:R-:W-:Y:S01]  /*c9d0*/  FFMA.FTZ R52, R52, UR5, R68 ;  /* 0x0000000534347c23 */ /* 0x000fe20008010044 */
[----:B------:R-:W-:Y:S01]  /*c9e0*/  ISETP.GE.AND P6, PT, R54, R184, PT ;  /* 0x000000b83600720c */ /* 0x000fe20003fc6270 */
[----:B------:R-:W-:Y:S01]  /*c9f0*/  IMAD.U32 R80, RZ, RZ, UR4 ;  /* 0x00000004ff507e24 */ /* 0x000fe2000f8e00ff */
[----:B------:R-:W-:-:S02]  /*ca00*/  LOP3.LUT R76, R76, 0x10, R201, 0xfe, !PT ;  /* 0x000000104c4c7812 */ /* 0x000fc400078efec9 */
[--C-:B------:R-:W-:Y:S02]  /*ca10*/  LOP3.LUT R12, R12, 0x28, R201.reuse, 0xfe, !PT ;  /* 0x000000280c0c7812 */ /* 0x100fe400078efec9 */
[----:B------:R-:W-:Y:S02]  /*ca20*/  I2FP.F32.S32 R54, R32 ;  /* 0x0000002000367245 */ /* 0x000fe40000201400 */
[----:B------:R-:W-:Y:S02]  /*ca30*/  FSEL R64, R64, -INF , !P6 ;  /* 0xff80000040407808 */ /* 0x000fe40007000000 */
[----:B------:R-:W-:Y:S01]  /*ca40*/  FSEL R52, R52, -INF , !P3 ;  /* 0xff80000034347808 */ /* 0x000fe20005800000 */
[----:B------:R-:W-:Y:S01]  /*ca50*/  FFMA.FTZ R54, R54, UR5, R72 ;  /* 0x0000000536367c23 */ /* 0x000fe20008010048 */
[----:B------:R-:W-:Y:S01]  /*ca60*/  LOP3.LUT R80, R80, 0x8, R201, 0xfe, !PT ;  /* 0x0000000850507812 */ /* 0x000fe200078efec9 */
[----:B------:R-:W-:Y:S01]  /*ca70*/  IMAD.U32 R72, RZ, RZ, UR4 ;  /* 0x00000004ff487e24 */ /* 0x000fe2000f8e00ff */
[----:B------:R-:W-:-:S02]  /*ca80*/  ISETP.GE.AND P6, PT, R76, R2, PT ;  /* 0x000000024c00720c */ /* 0x000fc40003fc6270 */
[----:B------:R-:W-:Y:S02]  /*ca90*/  ISETP.GE.AND P3, PT, R12, R2, PT ;  /* 0x000000020c00720c */ /* 0x000fe40003f66270 */
[----:B------:R-:W-:Y:S02]  /*caa0*/  I2FP.F32.S32 R76, R76 ;  /* 0x0000004c004c7245 */ /* 0x000fe40000201400 */
[----:B------:R-:W-:Y:S02]  /*cab0*/  I2FP.F32.S32 R12, R12 ;  /* 0x0000000c000c7245 */ /* 0x000fe40000201400 */
[----:B------:R-:W-:Y:S01]  /*cac0*/  FSEL R68, R84, -INF , !P2 ;  /* 0xff80000054447808 */ /* 0x000fe20005000000 */
[----:B------:R-:W-:Y:S01]  /*cad0*/  FFMA.FTZ R122, R76, UR5, R122 ;  /* 0x000000054c7a7c23 */ /* 0x000fe2000801007a */
[----:B------:R-:W-:Y:S01]  /*cae0*/  ISETP.GE.AND P2, PT, R80, R2, PT ;  /* 0x000000025000720c */ /* 0x000fe20003f46270 */
[----:B------:R-:W-:Y:S01]  /*caf0*/  FFMA.FTZ R110, R12, UR5, R110 ;  /* 0x000000050c6e7c23 */ /* 0x000fe2000801006e */
[----:B------:R-:W-:Y:S01]  /*cb00*/  FSEL R66, R66, -INF , !P4 ;  /* 0xff80000042427808 */ /* 0x000fe20006000000 */
[----:B------:R-:W-:Y:S01]  /*cb10*/  IMAD.U32 R76, RZ, RZ, UR4 ;  /* 0x00000004ff4c7e24 */ /* 0x000fe2000f8e00ff */
[----:B------:R-:W-:Y:S01]  /*cb20*/  I2FP.F32.S32 R80, R80 ;  /* 0x0000005000507245 */ /* 0x000fe20000201400 */
[----:B------:R-:W-:Y:S01]  /*cb30*/  IMAD.U32 R12, RZ, RZ, UR4 ;  /* 0x00000004ff0c7e24 */ /* 0x000fe2000f8e00ff */
[----:B------:R-:W-:Y:S01]  /*cb40*/  ISETP.GE.AND P4, PT, R32, R184, PT ;  /* 0x000000b82000720c */ /* 0x000fe20003f86270 */
[----:B------:R-:W-:Y:S01]  /*cb50*/  IMAD.U32 R32, RZ, RZ, UR4 ;  /* 0x00000004ff207e24 */ /* 0x000fe2000f8e00ff */
[--C-:B------:R-:W-:Y:S01]  /*cb60*/  LOP3.LUT R72, R72, 0x18, R201.reuse, 0xfe, !PT ;  /* 0x0000001848487812 */ /* 0x100fe200078efec9 */
[----:B------:R-:W-:Y:S01]  /*cb70*/  FFMA.FTZ R126, R80, UR5, R126 ;  /* 0x00000005507e7c23 */ /* 0x000fe2000801007e */
[----:B------:R-:W-:Y:S01]  /*cb80*/  LOP3.LUT R130, R130, 0x50, R201, 0xfe, !PT ;  /* 0x0000005082827812 */ /* 0x000fe200078efec9 */
[----:B------:R-:W-:Y:S01]  /*cb90*/  IMAD.U32 R84, RZ, RZ, UR4 ;  /* 0x00000004ff547e24 */ /* 0x000fe2000f8e00ff */
[----:B------:R-:W-:Y:S01]  /*cba0*/  FSEL R60, R60, -INF , !P5 ;  /* 0xff8000003c3c7808 */ /* 0x000fe20006800000 */
[----:B------:R-:W-:Y:S01]  /*cbb0*/  IMAD.U32 R80, RZ, RZ, UR4 ;  /* 0x00000004ff507e24 */ /* 0x000fe2000f8e00ff */
[----:B------:R-:W-:-:S02]  /*cbc0*/  FSEL R110, R110, -INF , !P3 ;  /* 0xff8000006e6e7808 */ /* 0x000fc40005800000 */
[--C-:B------:R-:W-:Y:S02]  /*cbd0*/  LOP3.LUT R32, R32, 0x20, R201.reuse, 0xfe, !PT ;  /* 0x0000002020207812 */ /* 0x100fe400078efec9 */
[-C--:B------:R-:W-:Y:S02]  /*cbe0*/  ISETP.GE.AND P5, PT, R72, R2.reuse, PT ;  /* 0x000000024800720c */ /* 0x080fe40003fa6270 */
[----:B------:R-:W-:Y:S02]  /*cbf0*/  LOP3.LUT R76, R76, 0x30, R201, 0xfe, !PT ;  /* 0x000000304c4c7812 */ /* 0x000fe400078efec9 */
[----:B------:R-:W-:Y:S02]  /*cc00*/  ISETP.GE.AND P3, PT, R130, R2, PT ;  /* 0x000000028200720c */ /* 0x000fe40003f66270 */
[----:B------:R-:W-:Y:S02]  /*cc10*/  I2FP.F32.S32 R72, R72 ;  /* 0x0000004800487245 */ /* 0x000fe40000201400 */
[----:B------:R-:W-:-:S02]  /*cc20*/  I2FP.F32.S32 R130, R130 ;  /* 0x0000008200827245 */ /* 0x000fc40000201400 */
[----:B------:R-:W-:Y:S01]  /*cc30*/  FSEL R54, R54, -INF , !P4 ;  /* 0xff80000036367808 */ /* 0x000fe20006000000 */
[----:B------:R-:W-:Y:S01]  /*cc40*/  FFMA.FTZ R118, R72, UR5, R118 ;  /* 0x0000000548767c23 */ /* 0x000fe20008010076 */
[----:B------:R-:W-:Y:S01]  /*cc50*/  FSEL R126, R126, -INF , !P2 ;  /* 0xff8000007e7e7808 */ /* 0x000fe20005000000 */
[----:B------:R-:W-:Y:S01]  /*cc60*/  FFMA.FTZ R130, R130, UR5, R90 ;  /* 0x0000000582827c23 */ /* 0x000fe2000801005a */
[-C--:B------:R-:W-:Y:S01]  /*cc70*/  ISETP.GE.AND P4, PT, R32, R2.reuse, PT ;  /* 0x000000022000720c */ /* 0x080fe20003f86270 */
[----:B------:R-:W-:Y:S01]  /*cc80*/  IMAD.U32 R72, RZ, RZ, UR4 ;  /* 0x00000004ff487e24 */ /* 0x000fe2000f8e00ff */
[----:B------:R-:W-:Y:S01]  /*cc90*/  ISETP.GE.AND P2, PT, R76, R2, PT ;  /* 0x000000024c00720c */ /* 0x000fe20003f46270 */
[----:B------:R-:W-:Y:S01]  /*cca0*/  IMAD.U32 R90, RZ, RZ, UR4 ;  /* 0x00000004ff5a7e24 */ /* 0x000fe2000f8e00ff */
[----:B------:R-:W-:Y:S02]  /*ccb0*/  I2FP.F32.S32 R32, R32 ;  /* 0x0000002000207245 */ /* 0x000fe40000201400 */
[----:B------:R-:W-:-:S02]  /*ccc0*/  I2FP.F32.S32 R76, R76 ;  /* 0x0000004c004c7245 */ /* 0x000fc40000201400 */
[--C-:B------:R-:W-:Y:S01]  /*ccd0*/  LOP3.LUT R72, R72, 0x38, R201.reuse, 0xfe, !PT ;  /* 0x0000003848487812 */ /* 0x100fe200078efec9 */
[----:B------:R-:W-:Y:S01]  /*cce0*/  FFMA.FTZ R114, R32, UR5, R114 ;  /* 0x0000000520727c23 */ /* 0x000fe20008010072 */
[----:B------:R-:W-:Y:S02]  /*ccf0*/  IMAD.U32 R32, RZ, RZ, UR4 ;  /* 0x00000004ff207e24 */ /* 0x000fe4000f8e00ff */
[----:B------:R-:W-:Y:S01]  /*cd00*/  FFMA.FTZ R106, R76, UR5, R106 ;  /* 0x000000054c6a7c23 */ /* 0x000fe2000801006a */
[--C-:B------:R-:W-:Y:S01]  /*cd10*/  LOP3.LUT R90, R90, 0x58, R201.reuse, 0xfe, !PT ;  /* 0x000000585a5a7812 */ /* 0x100fe200078efec9 */
[----:B------:R-:W-:Y:S01]  /*cd20*/  IMAD.U32 R76, RZ, RZ, UR4 ;  /* 0x00000004ff4c7e24 */ /* 0x000fe2000f8e00ff */
[----:B------:R-:W-:Y:S02]  /*cd30*/  FSEL R124, R122, -INF , !P6 ;  /* 0xff8000007a7c7808 */ /* 0x000fe40007000000 */
[----:B------:R-:W-:Y:S02]  /*cd40*/  FSEL R122, R106, -INF , !P2 ;  /* 0xff8000006a7a7808 */ /* 0x000fe40005000000 */
[----:B------:R-:W-:-:S02]  /*cd50*/  LOP3.LUT R12, R12, 0x40, R201, 0xfe, !PT ;  /* 0x000000400c0c7812 */ /* 0x000fc400078efec9 */
[----:B------:R-:W-:Y:S02]  /*cd60*/  LOP3.LUT R32, R32, 0x48, R201, 0xfe, !PT ;  /* 0x0000004820207812 */ /* 0x000fe400078efec9 */
[-C--:B------:R-:W-:Y:S02]  /*cd70*/  ISETP.GE.AND P6, PT, R72, R2.reuse, PT ;  /* 0x000000024800720c */ /* 0x080fe40003fc6270 */
[----:B------:R-:W-:Y:S02]  /*cd80*/  ISETP.GE.AND P2, PT, R90, R2, PT ;  /* 0x000000025a00720c */ /* 0x000fe40003f46270 */
[----:B------:R-:W-:Y:S02]  /*cd90*/  I2FP.F32.S32 R72, R72 ;  /* 0x0000004800487245 */ /* 0x000fe40000201400 */
[----:B------:R-:W-:Y:S02]  /*cda0*/  I2FP.F32.S32 R90, R90 ;  /* 0x0000005a005a7245 */ /* 0x000fe40000201400 */
[----:B------:R-:W-:Y:S01]  /*cdb0*/  FSEL R118, R118, -INF , !P5 ;  /* 0xff80000076767808 */ /* 0x000fe20006800000 */
[----:B------:R-:W-:Y:S01]  /*cdc0*/  FFMA.FTZ R102, R72, UR5, R102 ;  /* 0x0000000548667c23 */ /* 0x000fe20008010066 */
[----:B------:R-:W-:Y:S01]  /*cdd0*/  FSEL R114, R114, -INF , !P4 ;  /* 0xff80000072727808 */ /* 0x000fe20006000000 */
[----:B------:R-:W-:Y:S01]  /*cde0*/  FFMA.FTZ R86, R90, UR5, R86 ;  /* 0x000000055a567c23 */ /* 0x000fe20008010056 */
[-C--:B------:R-:W-:Y:S01]  /*cdf0*/  ISETP.GE.AND P5, PT, R12, R2.reuse, PT ;  /* 0x000000020c00720c */ /* 0x080fe20003fa6270 */
[----:B------:R-:W-:Y:S01]  /*ce00*/  IMAD.U32 R72, RZ, RZ, UR4 ;  /* 0x00000004ff487e24 */ /* 0x000fe2000f8e00ff */
[----:B------:R-:W-:-:S02]  /*ce10*/  ISETP.GE.AND P4, PT, R32, R2, PT ;  /* 0x000000022000720c */ /* 0x000fc40003f86270 */
[----:B------:R-:W-:Y:S02]  /*ce20*/  I2FP.F32.S32 R12, R12 ;  /* 0x0000000c000c7245 */ /* 0x000fe40000201400 */
[----:B------:R-:W-:Y:S02]  /*ce30*/  I2FP.F32.S32 R32, R32 ;  /* 0x0000002000207245 */ /* 0x000fe40000201400 */
[----:B------:R-:W-:Y:S01]  /*ce40*/  FSEL R169, R86, -INF , !P2 ;  /* 0xff80000056a97808 */ /* 0x000fe20005000000 */
[----:B------:R-:W-:Y:S01]  /*ce50*/  FFMA.FTZ R12, R12, UR5, R98 ;  /* 0x000000050c0c7c23 */ /* 0x000fe20008010062 */
[--C-:B------:R-:W-:Y:S01]  /*ce60*/  LOP3.LUT R84, R84, 0x60, R201.reuse, 0xfe, !PT ;  /* 0x0000006054547812 */ /* 0x100fe200078efec9 */
[----:B------:R-:W-:Y:S01]  /*ce70*/  FFMA.FTZ R32, R32, UR5, R94 ;  /* 0x0000000520207c23 */ /* 0x000fe2000801005e */
[--C-:B------:R-:W-:Y:S02]  /*ce80*/  LOP3.LUT R80, R80, 0x68, R201.reuse, 0xfe, !PT ;  /* 0x0000006850507812 */ /* 0x100fe400078efec9 */
[----:B------:R-:W-:-:S02]  /*ce90*/  LOP3.LUT R76, R76, 0x70, R201, 0xfe, !PT ;  /* 0x000000704c4c7812 */ /* 0x000fc400078efec9 */
[----:B------:R-:W-:Y:S02]  /*cea0*/  LOP3.LUT R72, R72, 0x78, R201, 0xfe, !PT ;  /* 0x0000007848487812 */ /* 0x000fe400078efec9 */
[----:B------:R-:W-:Y:S02]  /*ceb0*/  PLOP3.LUT P2, PT, PT, PT, UP1, 0x80, 0x0 ;  /* 0x000000000000781c */ /* 0x000fe40003f4f018 */
[----:B------:R-:W-:Y:S02]  /*cec0*/  FSEL R112, R102, -INF , !P6 ;  /* 0xff80000066707808 */ /* 0x000fe40007000000 */
[----:B------:R-:W-:Y:S02]  /*ced0*/  FSEL R12, R12, -INF , !P5 ;  /* 0xff8000000c0c7808 */ /* 0x000fe40006800000 */
[----:B------:R-:W-:Y:S02]  /*cee0*/  FSEL R32, R32, -INF , !P4 ;  /* 0xff80000020207808 */ /* 0x000fe40006000000 */
[----:B------:R-:W-:-:S02]  /*cef0*/  FSEL R130, R130, -INF , !P3 ;  /* 0xff80000082827808 */ /* 0x000fc40005800000 */
[-C--:B------:R-:W-:Y:S02]  /*cf00*/  ISETP.GE.AND P6, PT, R84, R2.reuse, PT ;  /* 0x000000025400720c */ /* 0x080fe40003fc6270 */
[-C--:B------:R-:W-:Y:S02]  /*cf10*/  ISETP.GE.AND P5, PT, R80, R2.reuse, PT ;  /* 0x000000025000720c */ /* 0x080fe40003fa6270 */
[-C--:B------:R-:W-:Y:S02]  /*cf20*/  ISETP.GE.AND P4, PT, R76, R2.reuse, PT ;  /* 0x000000024c00720c */ /* 0x080fe40003f86270 */
[----:B------:R-:W-:Y:S02]  /*cf30*/  ISETP.GE.AND P3, PT, R72, R2, PT ;  /* 0x000000024800720c */ /* 0x000fe40003f66270 */
[----:B------:R-:W-:Y:S02]  /*cf40*/  I2FP.F32.S32 R84, R84 ;  /* 0x0000005400547245 */ /* 0x000fe40000201400 */
[----:B------:R-:W-:-:S02]  /*cf50*/  I2FP.F32.S32 R80, R80 ;  /* 0x0000005000507245 */ /* 0x000fc40000201400 */
[----:B------:R-:W-:Y:S01]  /*cf60*/  I2FP.F32.S32 R76, R76 ;  /* 0x0000004c004c7245 */ /* 0x000fe20000201400 */
[----:B------:R-:W-:Y:S01]  /*cf70*/  FFMA.FTZ R82, R84, UR5, R82 ;  /* 0x0000000554527c23 */ /* 0x000fe20008010052 */
[----:B------:R-:W-:Y:S01]  /*cf80*/  I2FP.F32.S32 R72, R72 ;  /* 0x0000004800487245 */ /* 0x000fe20000201400 */
[----:B------:R-:W-:Y:S02]  /*cf90*/  FFMA.FTZ R78, R80, UR5, R78 ;  /* 0x00000005504e7c23 */ /* 0x000fe4000801004e */
[----:B------:R-:W-:Y:S01]  /*cfa0*/  FFMA.FTZ R74, R76, UR5, R74 ;  /* 0x000000054c4a7c23 */ /* 0x000fe2000801004a */
[----:B------:R-:W-:Y:S01]  /*cfb0*/  FSEL R168, R82, -INF , !P6 ;  /* 0xff80000052a87808 */ /* 0x000fe20007000000 */
[----:B------:R-:W-:Y:S01]  /*cfc0*/  FFMA.FTZ R70, R72, UR5, R70 ;  /* 0x0000000548467c23 */ /* 0x000fe20008010046 */
[----:B------:R-:W-:Y:S02]  /*cfd0*/  FSEL R156, R78, -INF , !P5 ;  /* 0xff8000004e9c7808 */ /* 0x000fe40006800000 */
[----:B------:R-:W-:-:S02]  /*cfe0*/  FSEL R165, R74, -INF , !P4 ;  /* 0xff8000004aa57808 */ /* 0x000fc40006000000 */
[----:B------:R-:W-:Y:S01]  /*cff0*/  FSEL R167, R70, -INF , !P3 ;  /* 0xff80000046a77808 */ /* 0x000fe20005800000 */
[----:B------:R-:W-:Y:S06]  /*d000*/  @!P2 BRA `(.L_x_1701) ;  /* 0x0000000800b4a947 */ /* 0x000fec0003800000 */
[----:B------:R-:W-:Y:S01]  /*d010*/  ULDC.64 UR18, c[0x0][0x208] ;  /* 0x0000820000127ab9 */ /* 0x000fe20000000a00 */
[----:B------:R-:W-:Y:S05]  /*d020*/  @!P1 BRA `(.L_x_1702) ;  /* 0x0000000000f49947 */ /* 0x000fea0003800000 */
[----:B------:R-:W1:Y:S01]  /*d030*/  LDC R70, c[0x0][0x380] ;  /* 0x0000e000ff467b82 */ /* 0x000e620000000800 */
[----:B------:R-:W-:Y:S01]  /*d040*/  UIADD3 UR7, UR4, -0x100, URZ ;  /* 0xffffff0004077890 */ /* 0x000fe2000fffe03f */
[----:B------:R-:W-:Y:S01]  /*d050*/  IABS R78, UR4 ;  /* 0x00000004004e7c13 */ /* 0x000fe20008000000 */
        /* <DEDUP_REMOVED lines=26> */
[C---:B------:R-:W-:Y:S02]  /*d200*/  LOP3.LUT R72, R70.reuse, UR4, RZ, 0x3c, !PT ;  /* 0x0000000446487c12 */ /* 0x040fe4000f8e3cff */
[----:B------:R-:W-:-:S02]  /*d210*/  LOP3.LUT R2, R70, UR7, RZ, 0x3c, !PT ;  /* 0x0000000746027c12 */ /* 0x000fc4000f8e3cff */
[----:B------:R-:W-:Y:S02]  /*d220*/  ISETP.GE.AND P4, PT, R72, RZ, PT ;  /* 0x000000ff4800720c */ /* 0x000fe40003f86270 */
[----:B------:R-:W-:Y:S02]  /*d230*/  ISETP.GE.AND P2, PT, R2, RZ, PT ;  /* 0x000000ff0200720c */ /* 0x000fe40003f46270 */
[----:B------:R-:W-:Y:S02]  /*d240*/  ISETP.NE.AND P3, PT, R70, RZ, PT ;  /* 0x000000ff4600720c */ /* 0x000fe40003f65270 */
[----:B------:R-:W-:Y:S01]  /*d250*/  @P6 IADD3 R82, R82, 0x1, RZ ;  /* 0x0000000152526810 */ /* 0x000fe20007ffe0ff */
[----:B------:R-:W-:Y:S01]  /*d260*/  @P5 VIADD R80, R80, 0x1 ;  /* 0x0000000150505836 */ /* 0x000fe20000000000 */
[----:B------:R-:W-:Y:S02]  /*d270*/  LOP3.LUT R72, RZ, R70, RZ, 0x33, !PT ;  /* 0x00000046ff487212 */ /* 0x000fe400078e33ff */
[----:B------:R-:W-:-:S05]  /*d280*/  MOV R2, R82 ;  /* 0x0000005200027202 */ /* 0x000fca0000000f00 */
[----:B------:R-:W-:Y:S01]  /*d290*/  @!P4 IMAD.MOV R2, RZ, RZ, -R2 ;  /* 0x000000ffff02c224 */ /* 0x000fe200078e0a02 */
[----:B------:R-:W-:-:S04]  /*d2a0*/  @!P2 IADD3 R80, -R80, RZ, RZ ;  /* 0x000000ff5050a210 */ /* 0x000fc80007ffe1ff */
        /* <DEDUP_REMOVED lines=9> */
[----:B------:R-:W-:-:S04]  /*d340*/  IMAD R2, R2, UR12, RZ ;  /* 0x0000000c02027c24 */ /* 0x000fc8000f8e02ff */
[C---:B------:R-:W-:Y:S02]  /*d350*/  IMAD R2, R72.reuse, UR13, R2 ;  /* 0x0000000d48027c24 */ /* 0x040fe4000f8e0202 */
[----:B-1----:R-:W-:-:S04]  /*d360*/  IMAD.WIDE.U32 R100, R72, UR12, RZ ;  /* 0x0000000c48647c25 */ /* 0x002fc8000f8e00ff */
        /* <DEDUP_REMOVED lines=9> */
.L_x_1702:
[----:B------:R-:W-:-:S04]  /*d400*/  ULEA UR7, -UR12, URZ, 0x8 ;  /* 0x0000003f0c077291 */ /* 0x000fc8000f8e413f */
[----:B------:R-:W-:Y:S02]  /*d410*/  USHF.R.S32.HI UR4, URZ, 0x1f, UR7 ;  /* 0x0000001f3f047899 */ /* 0x000fe40008011407 */
[----:B------:R-:W-:-:S04]  /*d420*/  MOV R82, UR7 ;  /* 0x0000000700527c02 */ /* 0x000fc80008000f00 */
[----:B------:R-:W-:-:S07]  /*d430*/  MOV R80, UR4 ;  /* 0x0000000400507c02 */ /* 0x000fce0008000f00 */
.L_x_1703:
[----:B------:R-:W-:Y:S01]  /*d440*/  IMAD.U32 R106, RZ, RZ, UR12 ;  /* 0x0000000cff6a7e24 */ /* 0x000fe2000f8e00ff */
[--C-:B------:R-:W-:Y:S01]  /*d450*/  @!P0 IADD3 R86, P3, P2, R82, UR15, R183.reuse ;  /* 0x0000000f52568c10 */ /* 0x100fe2000fa7e0b7 */
[----:B------:R-:W-:Y:S01]  /*d460*/  IMAD.U32 R102, RZ, RZ, UR12 ;  /* 0x0000000cff667e24 */ /* 0x000fe2000f8e00ff */
[----:B------:R-:W-:Y:S01]  /*d470*/  ULDC.64 UR10, c[0x0][0x218] ;  /* 0x00008600000a7ab9 */ /* 0x000fe20000000a00 */
[----:B------:R-:W-:Y:S01]  /*d480*/  IMAD.U32 R100, RZ, RZ, UR12 ;  /* 0x0000000cff647e24 */ /* 0x000fe2000f8e00ff */
[--C-:B------:R-:W-:Y:S01]  /*d490*/  @!P0 IADD3.X R84, R80, UR14, R182.reuse, P3, P2 ;  /* 0x0000000e50548c10 */ /* 0x100fe20009fe44b6 */
[----:B------:R-:W-:Y:S01]  /*d4a0*/  @!P0 IMAD.MOV.U32 R108, RZ, RZ, R183 ;  /* 0x000000ffff6c8224 */ /* 0x000fe200078e00b7 */
[----:B------:R-:W-:Y:S01]  /*d4b0*/  @!UP0 UIMAD UR4, UR13, 0x60, URZ ;  /* 0x000000600d0488a4 */ /* 0x000fe2000f8e023f */
[----:B------:R-:W-:Y:S01]  /*d4c0*/  @!P0 IMAD.MOV.U32 R109, RZ, RZ, R182 ;  /* 0x000000ffff6d8224 */ /* 0x000fe200078e00b6 */
[----:B------:R1:W-:Y:S01]  /*d4d0*/  @P0 STS [R220+0x1000], RZ ;  /* 0x001000ffdc000388 */ /* 0x0003e20000000800 */
[----:B------:R-:W-:Y:S01]  /*d4e0*/  IMAD.U32 R78, RZ, RZ, UR12 ;  /* 0x0000000cff4e7e24 */ /* 0x000fe2000f8e00ff */
[----:B------:R-:W-:Y:S01]  /*d4f0*/  @!UP0 UIMAD UR7, UR13, 0xa0, URZ ;  /* 0x000000a00d0788a4 */ /* 0x000fe2000f8e023f */
[--C-:B------:R-:W-:Y:S01]  /*d500*/  @!P0 IMAD.WIDE.U32 R106, R106, 0x60, R108.reuse ;  /* 0x000000606a6a8825 */ /* 0x100fe200078e006c */
[----:B------:R1:W-:Y:S01]  /*d510*/  @P0 STS [R220+0x1004], RZ ;  /* 0x001004ffdc000388 */ /* 0x0003e20000000800 */
[----:B------:R-:W-:Y:S01]  /*d520*/  BSSY B0, `(.L_x_1704) ;  /* 0x0000058000007945 */ /* 0x000fe20003800000 */
[----:B------:R-:W-:Y:S01]  /*d530*/  @!P0 LEA R78, P3, R78, R183, 0x6 ;  /* 0x000000b74e4e8211 */ /* 0x000fe200078630ff */
[--C-:B------:R-:W-:Y:S01]  /*d540*/  @!P0 IMAD.WIDE.U32 R102, R102, 0xa0, R108.reuse ;  /* 0x000000a066668825 */ /* 0x100fe200078e006c */
[----:B------:R1:W-:Y:S03]  /*d550*/  @P0 STS.64 [R220+0x1008], RZ ;  /* 0x001008ffdc000388 */ /* 0x0003e60000000a00 */
[----:B------:R-:W-:Y:S01]  /*d560*/  @!P0 IMAD.WIDE.U32 R100, R100, 0xc0, R108 ;  /* 0x000000c064648825 */ /* 0x000fe200078e006c */
[----:B------:R-:W-:-:S03]  /*d570*/  @!P0 LEA R108, P4, R86, UR10, 0x1 ;  /* 0x0000000a566c8c11 */ /* 0x000fc6000f8808ff */
[----:B------:R-:W-:Y:S01]  /*d580*/  IMAD.U32 R76, RZ, RZ, UR12 ;  /* 0x0000000cff4c7e24 */ /* 0x000fe2000f8e00ff */
[----:B------:R-:W-:Y:S01]  /*d590*/  @!P0 LEA.HI.X R109, R86, UR11, R84, 0x1, P4 ;  /* 0x0000000b566d8c11 */ /* 0x000fe2000a0f0c54 */
[----:B------:R-:W-:Y:S01]  /*d5a0*/  IMAD.U32 R74, RZ, RZ, UR13 ;  /* 0x0000000dff4a7e24 */ /* 0x000fe2000f8e00ff */
[C---:B------:R-:W-:Y:S01]  /*d5b0*/  @!P0 LEA R148, P4, R82.reuse, R225, 0x1 ;  /* 0x000000e152948211 */ /* 0x040fe200078808ff */
[----:B------:R-:W-:Y:S02]  /*d5c0*/  IMAD.U32 R72, RZ, RZ, UR12 ;  /* 0x0000000cff487e24 */ /* 0x000fe4000f8e00ff */
[----:B------:R-:W-:Y:S01]  /*d5d0*/  IMAD.U32 R70, RZ, RZ, UR12 ;  /* 0x0000000cff467e24 */ /* 0x000fe2000f8e00ff */
[----:B------:R-:W-:Y:S01]  /*d5e0*/  @!P0 LEA.HI.X R149, R82, R224, R80, 0x1, P4 ;  /* 0x000000e052958211 */ /* 0x000fe200020f0c50 */
[----:B------:R-:W-:Y:S01]  /*d5f0*/  IMAD.U32 R2, RZ, RZ, UR13 ;  /* 0x0000000dff027e24 */ /* 0x000fe2000f8e00ff */
[----:B------:R-:W-:Y:S02]  /*d600*/  @!P0 LEA R72, P2, R72, R183, 0x7 ;  /* 0x000000b748488211 */ /* 0x000fe400078438ff */
[----:B------:R-:W-:Y:S01]  /*d610*/  @!P0 LEA.HI.X R74, R76, R182, R74, 0x6, P3 ;  /* 0x000000b64c4a8211 */ /* 0x000fe200018f344a */
[----:B------:R-:W-:Y:S01]  /*d620*/  @!PT LDS RZ, [RZ] ;  /* 0x00000000fffff984 */ /* 0x000fe20000000800 */
[----:B------:R-:W-:Y:S01]  /*d630*/  @!PT LDS RZ, [RZ] ;  /* 0x00000000fffff984 */ /* 0x000fe20000000800 */
[----:B------:R-:W-:Y:S01]  /*d640*/  @!PT LDS RZ, [RZ] ;  /* 0x00000000fffff984 */ /* 0x000fe20000000800 */
[----:B------:R2:W-:Y:S01]  /*d650*/  @!P0 LDGSTS.E.BYPASS.LTC128B.128 [R220+0x1000], desc[UR18][R148.64] ;  /* 0x0100000094dc8fae */ /* 0x0005e2000b901d52 */
[----:B------:R-:W-:-:S02]  /*d660*/  @!P0 IADD3 R78, P4, R82, R78, RZ ;  /* 0x0000004e524e8210 */ /* 0x000fc40007f9e0ff */
[----:B------:R-:W-:Y:S01]  /*d670*/  @!P0 LEA.HI.X R70, R70, R182, R2, 0x7, P2 ;  /* 0x000000b646468211 */ /* 0x000fe200010f3c02 */
[----:B------:R1:W-:Y:S01]  /*d680*/  @P0 STS.128 [R220+0x1800], RZ ;  /* 0x001800ffdc000388 */ /* 0x0003e20000000c00 */
[----:B------:R-:W-:Y:S01]  /*d690*/  @!P0 IADD3 R2, P2, R82, R106, RZ ;  /* 0x0000006a52028210 */ /* 0x000fe20007f5e0ff */
[----:B------:R-:W-:Y:S01]  /*d6a0*/  @!P0 IMAD.X R74, R80, 0x1, R74, P4 ;  /* 0x00000001504a8824 */ /* 0x000fe200020e064a */
[----:B------:R-:W-:Y:S01]  /*d6b0*/  @!P0 IADD3 R72, P4, R82, R72, RZ ;  /* 0x0000004852488210 */ /* 0x000fe20007f9e0ff */
[----:B------:R-:W-:Y:S01]  /*d6c0*/  @!PT LDS RZ, [RZ] ;  /* 0x00000000fffff984 */ /* 0x000fe20000000800 */
[----:B------:R-:W-:Y:S01]  /*d6d0*/  @!PT LDS RZ, [RZ] ;  /* 0x00000000fffff984 */ /* 0x000fe20000000800 */
[----:B------:R-:W-:Y:S01]  /*d6e0*/  @!PT LDS RZ, [RZ] ;  /* 0x00000000fffff984 */ /* 0x000fe20000000800 */
[----:B------:R1:W-:Y:S01]  /*d6f0*/  @!P0 LDGSTS.E.BYPASS.LTC128B.128 [R220+0x1800], desc[UR18][R108.64] ;  /* 0x018000006cdc8fae */ /* 0x0003e2000b901d52 */
[----:B------:R-:W-:Y:S01]  /*d700*/  @!P0 IADD3.X R106, R80, UR4, R107, P2, !PT ;  /* 0x00000004506a8c10 */ /* 0x000fe200097fe46b */
[----:B------:R-:W-:Y:S01]  /*d710*/  @!UP0 UIMAD UR4, UR13, 0xc0, URZ ;  /* 0x000000c00d0488a4 */ /* 0x000fe2000f8e023f */
[----:B------:R-:W-:Y:S01]  /*d720*/  @!P0 IADD3 R76, P3, R82, R102, RZ ;  /* 0x00000066524c8210 */ /* 0x000fe20007f7e0ff */
[----:B------:R-:W-:Y:S01]  /*d730*/  @!P0 IMAD.X R70, R80, 0x1, R70, P4 ;  /* 0x0000000150468824 */ /* 0x000fe200020e0646 */
[----:B------:R-:W-:Y:S01]  /*d740*/  @!P0 IADD3 R84, P2, R82, R100, RZ ;  /* 0x0000006452548210 */ /* 0x000fe20007f5e0ff */
[----:B------:R1:W-:Y:S01]  /*d750*/  @P0 STS.128 [R220+0x2000], RZ ;  /* 0x002000ffdc000388 */ /* 0x0003e20000000c00 */
[----:B------:R-:W-:-:S02]  /*d760*/  @!P0 LEA R172, P4, R72, UR10, 0x1 ;  /* 0x0000000a48ac8c11 */ /* 0x000fc4000f8808ff */
[----:B------:R-:W-:Y:S02]  /*d770*/  @!P0 IADD3.X R102, R80, UR7, R103, P3, !PT ;  /* 0x0000000750668c10 */ /* 0x000fe40009ffe467 */
[----:B------:R-:W-:Y:S02]  /*d780*/  @!P0 LEA R170, P3, R76, UR10, 0x1 ;  /* 0x0000000a4caa8c11 */ /* 0x000fe4000f8608ff */
[----:B------:R-:W-:Y:S02]  /*d790*/  @!P0 IADD3.X R100, R80, UR4, R101, P2, !PT ;  /* 0x0000000450648c10 */ /* 0x000fe400097fe465 */
[----:B------:R-:W-:Y:S02]  /*d7a0*/  @!P0 LEA R152, P2, R84, UR10, 0x1 ;  /* 0x0000000a54988c11 */ /* 0x000fe4000f8408ff */
[----:B------:R-:W-:Y:S02]  /*d7b0*/  @!P0 LEA.HI.X R173, R72, UR11, R70, 0x1, P4 ;  /* 0x0000000b48ad8c11 */ /* 0x000fe4000a0f0c46 */
[----:B--2---:R-:W-:-:S02]  /*d7c0*/  @!P0 LEA R148, P5, R78, UR10, 0x1 ;  /* 0x0000000a4e948c11 */ /* 0x004fc4000f8a08ff */
[----:B------:R-:W-:Y:S02]  /*d7d0*/  @!P0 LEA.HI.X R171, R76, UR11, R102, 0x1, P3 ;  /* 0x0000000b4cab8c11 */ /* 0x000fe400098f0c66 */
[----:B------:R-:W-:Y:S02]  /*d7e0*/  @!P0 LEA.HI.X R149, R78, UR11, R74, 0x1, P5 ;  /* 0x0000000b4e958c11 */ /* 0x000fe4000a8f0c4a */
[----:B------:R-:W-:Y:S02]  /*d7f0*/  @!P0 LEA R174, P5, R2, UR10, 0x1 ;  /* 0x0000000a02ae8c11 */ /* 0x000fe4000f8a08ff */
        /* <DEDUP_REMOVED lines=28> */
[-C--:B------:R-:W-:Y:S01]  /*d9c0*/  LOP3.LUT R183, R183, R182.reuse, RZ, 0x3c, !PT ;  /* 0x000000b6b7b77212 */ /* 0x080fe200078e3cff */
[----:B------:R-:W-:Y:S01]  /*d9d0*/  IMAD.U32 R2, RZ, RZ, UR12 ;  /* 0x0000000cff027e24 */ /* 0x000fe2000f8e00ff */
[----:B------:R-:W-:Y:S02]  /*d9e0*/  UIMAD UR4, UR13, 0xe0, URZ ;  /* 0x000000e00d0478a4 */ /* 0x000fe4000f8e023f */
[----:B------:R-:W-:-:S04]  /*d9f0*/  LOP3.LUT R182, R183, R182, RZ, 0x3c, !PT ;  /* 0x000000b6b7b67212 */ /* 0x000fc800078e3cff */
[----:B------:R-:W-:-:S03]  /*da00*/  LOP3.LUT R183, R183, R182, RZ, 0x3c, !PT ;  /* 0x000000b6b7b77212 */ /* 0x000fc600078e3cff */
        /* <DEDUP_REMOVED lines=9> */
.L_x_1705:
[----:B------:R-:W-:Y:S05]  /*daa0*/  BSYNC B0 ;  /* 0x0000000000007941 */ /* 0x000fea0003800000 */
.L_x_1704:
[----:B------:R-:W0:Y:S01]  /*dab0*/  LDGDEPBAR ;  /* 0x00000000000079af */ /* 0x000e220000000000 */
[----:B------:R-:W-:-:S04]  /*dac0*/  LEA R225, P0, R82, R225, 0x1 ;  /* 0x000000e152e17211 */ /* 0x000fc800078008ff */
[----:B------:R-:W-:-:S09]  /*dad0*/  LEA.HI.X R224, R82, R224, R80, 0x1, P0 ;  /* 0x000000e052e07211 */ /* 0x000fd200000f0c50 */
.L_x_1701:
[----:B------:R-:W-:Y:S01]  /*dae0*/  FMNMX.FTZ R70, R134, R75, !PT ;  /* 0x0000004b86467209 */ /* 0x000fe20007810000 */
[----:B------:R-:W-:Y:S01]  /*daf0*/  ULDC UR4, c[0x0][0x2ec] ;  /* 0x0000bb0000047ab9 */ /* 0x000fe20000000800 */
[----:B-1----:R-:W-:Y:S02]  /*db00*/  FMNMX.FTZ R108, R133, R142, !PT ;  /* 0x0000008e856c7209 */ /* 0x002fe40007810000 */
[----:B------:R-:W-:Y:S02]  /*db10*/  FMNMX.FTZ R70, R139, R70, !PT ;  /* 0x000000468b467209 */ /* 0x000fe40007810000 */
[----:B------:R-:W-:Y:S02]  /*db20*/  FMNMX.FTZ R108, R131, R108, !PT ;  /* 0x0000006c836c7209 */ /* 0x000fe40007810000 */
[----:B------:R-:W-:Y:S02]  /*db30*/  FMNMX.FTZ R70, R95, R70, !PT ;  /* 0x000000465f467209 */ /* 0x000fe40007810000 */
[----:B------:R-:W-:-:S02]  /*db40*/  FMNMX.FTZ R108, R126, R108, !PT ;  /* 0x0000006c7e6c7209 */ /* 0x000fc40007810000 */
[----:B------:R-:W-:Y:S02]  /*db50*/  FMNMX.FTZ R70, R138, R70, !PT ;  /* 0x000000468a467209 */ /* 0x000fe40007810000 */
[----:B------:R-:W-:Y:S02]  /*db60*/  FMNMX.FTZ R108, R123, R108, !PT ;  /* 0x0000006c7b6c7209 */ /* 0x000fe40007810000 */
        /* <DEDUP_REMOVED lines=119> */
[----:B------:R-:W-:-:S03]  /*e2e0*/  FMNMX.FTZ R108, R37, R108, !PT ;  /* 0x0000006c256c7209 */ /* 0x000fc60007810000 */
[----:B------:R-:W1:Y:S02]  /*e2f0*/  SHFL.BFLY PT, R2, R70, 0x2, 0x1f ;  /* 0x0c401f0046027f89 */ /* 0x000e6400000e0000 */
[----:B-1----:R-:W-:-:S05]  /*e300*/  FMNMX.FTZ R2, R70, R2, !PT ;  /* 0x0000000246027209 */ /* 0x002fca0007810000 */
[----:B------:R-:W1:Y:S02]  /*e310*/  SHFL.BFLY PT, R109, R2, 0x1, 0x1f ;  /* 0x0c201f00026d7f89 */ /* 0x000e6400000e0000 */
[----:B-1----:R-:W-:Y:S02]  /*e320*/  FMNMX.FTZ R109, R2, R109, !PT ;  /* 0x0000006d026d7209 */ /* 0x002fe40007810000 */
[----:B------:R-:W1:Y:S02]  /*e330*/  SHFL.BFLY PT, R2, R108, 0x2, 0x1f ;  /* 0x0c401f006c027f89 */ /* 0x000e6400000e0000 */
[C---:B------:R-:W-:Y:S01]  /*e340*/  FSETP.NEU.FTZ.AND P2, PT, R109.reuse, -INF , PT ;  /* 0xff8000006d00780b */ /* 0x040fe20003f5d000 */
[----:B------:R-:W-:-:S05]  /*e350*/  FMUL.FTZ R107, R109, UR4 ;  /* 0x000000046d6b7c20 */ /* 0x000fca0008410000 */
[----:B------:R-:W-:-:S05]  /*e360*/  FSEL R107, R107, RZ, P2 ;  /* 0x000000ff6b6b7208 */ /* 0x000fca0001000000 */
[--C-:B------:R-:W-:Y:S01]  /*e370*/  FFMA.FTZ R153, R95, UR4, -R107.reuse ;  /* 0x000000045f997c23 */ /* 0x100fe2000801086b */
[--C-:B------:R-:W-:Y:S01]  /*e380*/  FFMA.FTZ R103, R79, UR4, -R107.reuse ;  /* 0x000000044f677c23 */ /* 0x100fe2000801086b */
[--C-:B--2---:R-:W-:Y:S01]  /*e390*/  FFMA.FTZ R101, R66, UR4, -R107.reuse ;  /* 0x0000000442657c23 */ /* 0x104fe2000801086b */
[--C-:B------:R-:W-:Y:S01]  /*e3a0*/  FFMA.FTZ R100, R89, UR4, -R107.reuse ;  /* 0x0000000459647c23 */ /* 0x100fe2000801086b */
[--C-:B------:R-:W-:Y:S01]  /*e3b0*/  FFMA.FTZ R95, R64, UR4, -R107.reuse ;  /* 0x00000004405f7c23 */ /* 0x100fe2000801086b */
[--C-:B------:R-:W-:Y:S01]  /*e3c0*/  FFMA.FTZ R158, R139, UR4, -R107.reuse ;  /* 0x000000048b9e7c23 */ /* 0x100fe2000801086b */
[--C-:B------:R-:W-:Y:S01]  /*e3d0*/  FFMA.FTZ R89, R52, UR4, -R107.reuse ;  /* 0x0000000434597c23 */ /* 0x100fe2000801086b */
[--C-:B------:R-:W-:Y:S01]  /*e3e0*/  FFMA.FTZ R79, R16, UR4, -R107.reuse ;  /* 0x00000004104f7c23 */ /* 0x100fe2000801086b */
[--C-:B------:R-:W-:Y:S01]  /*e3f0*/  FFMA.FTZ R78, R17, UR4, -R107.reuse ;  /* 0x00000004114e7c23 */ /* 0x100fe2000801086b */
[--C-:B------:R-:W-:Y:S01]  /*e400*/  FFMA.FTZ R66, R19, UR4, -R107.reuse ;  /* 0x0000000413427c23 */ /* 0x100fe2000801086b */
[--C-:B------:R-:W-:Y:S01]  /*e410*/  FFMA.FTZ R64, R18, UR4, -R107.reuse ;  /* 0x0000000412407c23 */ /* 0x100fe2000801086b */
[----:B-1----:R-:W-:Y:S01]  /*e420*/  FMNMX.FTZ R108, R108, R2, !PT ;  /* 0x000000026c6c7209 */ /* 0x002fe20007810000 */
[--C-:B------:R-:W-:Y:S01]  /*e430*/  FFMA.FTZ R139, R91, UR4, -R107.reuse ;  /* 0x000000045b8b7c23 */ /* 0x100fe2000801086b */
[----:B------:R-:W-:Y:S01]  /*e440*/  LDSM.16.MT88.4 R16, [R221+0x5000] ;  /* 0x00500000dd10783b */ /* 0x000fe20000004200 */
[--C-:B------:R-:W-:Y:S01]  /*e450*/  FFMA.FTZ R91, R54, UR4, -R107.reuse ;  /* 0x00000004365b7c23 */ /* 0x100fe2000801086b */
[--C-:B------:R-:W-:Y:S01]  /*e460*/  FFMA.FTZ R70, R5, UR4, -R107.reuse ;  /* 0x0000000405467c23 */ /* 0x100fe2000801086b */
[--C-:B------:R-:W-:Y:S01]  /*e470*/  FFMA.FTZ R54, R4, UR4, -R107.reuse ;  /* 0x0000000404367c23 */ /* 0x100fe2000801086b */
[----:B------:R-:W1:Y:S01]  /*e480*/  SHFL.BFLY PT, R2, R108, 0x1, 0x1f ;  /* 0x0c201f006c027f89 */ /* 0x000e6200000e0000 */
[----:B------:R-:W-:Y:S01]  /*e490*/  FSEL R4, R109, RZ, P2 ;  /* 0x000000ff6d047208 */ /* 0x000fe20001000000 */
[--C-:B------:R-:W-:Y:S01]  /*e4a0*/  FFMA.FTZ R163, R75, UR4, -R107.reuse ;  /* 0x000000044ba37c23 */ /* 0x100fe2000801086b */
[--C-:B------:R-:W-:Y:S01]  /*e4b0*/  FFMA.FTZ R150, R138, UR4, -R107.reuse ;  /* 0x000000048a967c23 */ /* 0x100fe2000801086b */
[--C-:B------:R-:W-:Y:S01]  /*e4c0*/  FFMA.FTZ R116, R88, UR4, -R107.reuse ;  /* 0x0000000458747c23 */ /* 0x100fe2000801086b */
[--C-:B------:R-:W-:Y:S01]  /*e4d0*/  FFMA.FTZ R106, R67, UR4, -R107.reuse ;  /* 0x00000004436a7c23 */ /* 0x100fe2000801086b */
[----:B------:R-:W-:Y:S01]  /*e4e0*/  FADD.FTZ R4, R134, -R4 ;  /* 0x8000000486047221 */ /* 0x000fe20000010000 */
[--C-:B------:R-:W-:Y:S01]  /*e4f0*/  FFMA.FTZ R88, R71, UR4, -R107.reuse ;  /* 0x0000000447587c23 */ /* 0x100fe2000801086b */
[----:B------:R-:W-:Y:S01]  /*e500*/  MUFU.EX2 R163, R163 ;  /* 0x000000a300a37308 */ /* 0x000fe20000000800 */
[--C-:B------:R-:W-:Y:S01]  /*e510*/  FFMA.FTZ R76, R11, UR4, -R107.reuse ;  /* 0x000000040b4c7c23 */ /* 0x100fe2000801086b */
[----:B------:R-:W-:Y:S01]  /*e520*/  FMUL.FTZ R4, R4, UR4 ;  /* 0x0000000404047c20 */ /* 0x000fe20008410000 */
[--C-:B------:R-:W-:Y:S01]  /*e530*/  FFMA.FTZ R74, R9, UR4, -R107.reuse ;  /* 0x00000004094a7c23 */ /* 0x100fe2000801086b */
[--C-:B------:R-:W-:Y:S01]  /*e540*/  FFMA.FTZ R71, R10, UR4, -R107.reuse ;  /* 0x000000040a477c23 */ /* 0x100fe2000801086b */
[--C-:B------:R-:W-:Y:S01]  /*e550*/  FFMA.FTZ R67, R8, UR4, -R107.reuse ;  /* 0x0000000408437c23 */ /* 0x100fe2000801086b */
[--C-:B------:R-:W-:Y:S01]  /*e560*/  FFMA.FTZ R104, R99, UR4, -R107.reuse ;  /* 0x0000000463687c23 */ /* 0x100fe2000801086b */
[----:B------:R-:W2:Y:S01]  /*e570*/  LDSM.16.MT88.4 R8, [R226+0x5000] ;  /* 0x00500000e208783b */ /* 0x000ea20000004200 */
        /* <DEDUP_REMOVED lines=9> */
[----:B------:R-:W-:Y:S01]  /*e610*/  MUFU.EX2 R153, R153 ;  /* 0x0000009900997308 */ /* 0x000fe20000000800 */
[--C-:B------:R-:W-:Y:S01]  /*e620*/  FFMA.FTZ R90, R69, UR4, -R107.reuse ;  /* 0x00000004455a7c23 */ /* 0x100fe2000801086b */
[--C-:B------:R-:W-:Y:S01]  /*e630*/  FFMA.FTZ R143, R121, UR4, -R107.reuse ;  /* 0x00000004798f7c23 */ /* 0x100fe2000801086b */
[C---:B------:R-:W-:Y:S01]  /*e640*/  FSETP.NEU.FTZ.AND P0, PT, R108.reuse, -INF , PT ;  /* 0xff8000006c00780b */ /* 0x040fe20003f1d000 */
[----:B------:R-:W-:Y:S01]  /*e650*/  FMUL.FTZ R52, R108, UR4 ;  /* 0x000000046c347c20 */ /* 0x000fe20008410000 */
[--C-:B------:R-:W-:Y:S01]  /*e660*/  FFMA.FTZ R80, R21, UR4, -R107.reuse ;  /* 0x0000000415507c23 */ /* 0x100fe2000801086b */
[--C-:B------:R-:W-:Y:S01]  /*e670*/  FFMA.FTZ R75, R14, UR4, -R107.reuse ;  /* 0x000000040e4b7c23 */ /* 0x100fe2000801086b */
[----:B------:R-:W-:Y:S01]  /*e680*/  FSEL R5, R108, RZ, P0 ;  /* 0x000000ff6c057208 */ /* 0x000fe20000000000 */
[----:B------:R-:W1:Y:S01]  /*e690*/  MUFU.EX2 R150, R150 ;  /* 0x0000009600967308 */ /* 0x000e620000000800 */
[----:B------:R-:W-:Y:S01]  /*e6a0*/  FSEL R52, R52, RZ, P0 ;  /* 0x000000ff34347208 */ /* 0x000fe20000000000 */
[--C-:B------:R-:W-:Y:S01]  /*e6b0*/  FFMA.FTZ R73, R22, UR4, -R107.reuse ;  /* 0x0000000416497c23 */ /* 0x100fe2000801086b */
[----:B------:R-:W-:Y:S01]  /*e6c0*/  FFMA.FTZ R69, R20, UR4, -R107 ;  /* 0x0000000414457c23 */ /* 0x000fe2000801086b */
[----:B------:R-:W-:Y:S01]  /*e6d0*/  FADD.FTZ R5, R133, -R5 ;  /* 0x8000000585057221 */ /* 0x000fe20000010000 */
[--C-:B------:R-:W-:Y:S01]  /*e6e0*/  FFMA.FTZ R63, R23, UR4, -R107.reuse ;  /* 0x00000004173f7c23 */ /* 0x100fe2000801086b */
[--C-:B------:R-:W-:Y:S01]  /*e6f0*/  FFMA.FTZ R157, R142, UR4, -R52.reuse ;  /* 0x000000048e9d7c23 */ /* 0x100fe20008010834 */
[--C-:B------:R-:W-:Y:S01]  /*e700*/  FFMA.FTZ R152, R131, UR4, -R52.reuse ;  /* 0x0000000483987c23 */ /* 0x100fe20008010834 */
[--C-:B------:R-:W-:Y:S01]  /*e710*/  FFMA.FTZ R149, R126, UR4, -R52.reuse ;  /* 0x000000047e957c23 */ /* 0x100fe20008010834 */
[--C-:B------:R-:W-:Y:S01]  /*e720*/  FFMA.FTZ R148, R123, UR4, -R52.reuse ;  /* 0x000000047b947c23 */ /* 0x100fe20008010834 */
[----:B------:R-:W-:Y:S01]  /*e730*/  FMUL.FTZ R5, R5, UR4 ;  /* 0x0000000405057c20 */ /* 0x000fe20008410000 */
        /* <DEDUP_REMOVED lines=11> */
[----:B---3--:R-:W-:Y:S01]  /*e7f0*/  F2FP.BF16.F32.PACK_AB R12, R158, R163 ;  /* 0x000000a39e0c723e */ /* 0x008fe200000010ff */
[--C-:B------:R-:W-:Y:S01]  /*e800*/  FFMA.FTZ R138, R117, UR4, -R107.reuse ;  /* 0x00000004758a7c23 */ /* 0x100fe2000801086b */
[----:B-1----:R-:W-:Y:S01]  /*e810*/  F2FP.BF16.F32.PACK_AB R14, R150, R153 ;  /* 0x00000099960e723e */ /* 0x002fe200000010ff */
        /* <DEDUP_REMOVED lines=13> */
[----:B------:R-:W-:Y:S01]  /*e8f0*/  LDSM.16.MT88.4 R24, [R226+0x5400] ;  /* 0x00540000e218783b */ /* 0x000fe20000004200 */
        /* <DEDUP_REMOVED lines=10> */
[----:B------:R-:W-:Y:S01]  /*e9a0*/  LDSM.16.MT88.4 R28, [R221+0x5800] ;  /* 0x00580000dd1c783b */ /* 0x000fe20000004200 */
[--C-:B------:R-:W-:Y:S01]  /*e9b0*/  FFMA.FTZ R118, R110, UR4, -R52.reuse ;  /* 0x000000046e767c23 */ /* 0x100fe20008010834 */
[--C-:B------:R-:W-:Y:S01]  /*e9c0*/  FFMA.FTZ R87, R34, UR4, -R107.reuse ;  /* 0x0000000422577c23 */ /* 0x100fe2000801086b */
[----:B------:R4:W5:Y:S01]  /*e9d0*/  MUFU.EX2 R159, R5 ;  /* 0x00000005009f7308 */ /* 0x0009620000000800 */
[----:B-1----:R-:W-:Y:S01]  /*e9e0*/  F2FP.BF16.F32.PACK_AB R15, R148, R149 ;  /* 0x00000095940f723e */ /* 0x002fe200000010ff */
[----:B------:R-:W-:Y:S01]  /*e9f0*/  FFMA.FTZ R86, R33, UR4, -R107 ;  /* 0x0000000421567c23 */ /* 0x000fe2000801086b */
[--C-:B------:R-:W-:Y:S01]  /*ea00*/  FFMA.FTZ R110, R35, UR4, -R52.reuse ;  /* 0x00000004236e7c23 */ /* 0x100fe20008010834 */
[--C-:B------:R-:W-:Y:S01]  /*ea10*/  FFMA.FTZ R124, R32, UR4, -R52.reuse ;  /* 0x00000004207c7c23 */ /* 0x100fe20008010834 */
[--C-:B------:R-:W-:Y:S01]  /*ea20*/  FFMA.FTZ R112, R112, UR4, -R52.reuse ;  /* 0x0000000470707c23 */ /* 0x100fe20008010834 */
[--C-:B------:R-:W-:Y:S01]  /*ea30*/  FFMA.FTZ R129, R129, UR4, -R52.reuse ;  /* 0x0000000481817c23 */ /* 0x100fe20008010834 */
[--C-:B------:R-:W-:Y:S01]  /*ea40*/  FFMA.FTZ R130, R130, UR4, -R52.reuse ;  /* 0x0000000482827c23 */ /* 0x100fe20008010834 */
[----:B------:R-:W-:Y:S01]  /*ea50*/  MUFU.EX2 R146, R146 ;  /* 0x0000009200927308 */ /* 0x000fe20000000800 */
[-C--:B---3--:R-:W-:Y:S01]  /*ea60*/  FMUL.FTZ R20, R216, R164.reuse ;  /* 0x000000a4d8147220 */ /* 0x088fe20000410000 */
[-C--:B------:R-:W-:Y:S01]  /*ea70*/  FMUL.FTZ R21, R217, R164.reuse ;  /* 0x000000a4d9157220 */ /* 0x080fe20000410000 */
[-C--:B------:R-:W-:Y:S01]  /*ea80*/  FMUL.FTZ R212, R212, R164.reuse ;  /* 0x000000a4d4d47220 */ /* 0x080fe20000410000 */
[-C--:B------:R-:W-:Y:S01]  /*ea90*/  FMUL.FTZ R213, R213, R164.reuse ;  /* 0x000000a4d5d57220 */ /* 0x080fe20000410000 */
[-C--:B------:R-:W-:Y:S01]  /*eaa0*/  FMUL.FTZ R208, R208, R164.reuse ;  /* 0x000000a4d0d07220 */ /* 0x080fe20000410000 */
[-C--:B------:R-:W-:Y:S01]  /*eab0*/  FMUL.FTZ R209, R209, R164.reuse ;  /* 0x000000a4d1d17220 */ /* 0x080fe20000410000 */
[-C--:B------:R-:W-:Y:S01]  /*eac0*/  FMUL.FTZ R204, R204, R164.reuse ;  /* 0x000000a4cccc7220 */ /* 0x080fe20000410000 */
[----:B------:R-:W1:Y:S01]  /*ead0*/  MUFU.EX2 R143, R143 ;  /* 0x0000008f008f7308 */ /* 0x000e620000000800 */
[----:B----4-:R-:W3:Y:S01]  /*eae0*/  LDSM.16.MT88.4 R4, [R221+0x5400] ;  /* 0x00540000dd04783b */ /* 0x010ee20000004200 */
[-C--:B-----5:R-:W-:Y:S01]  /*eaf0*/  FMUL.FTZ R22, R218, R159.reuse ;  /* 0x0000009fda167220 */ /* 0x0a0fe20000410000 */
[-C--:B------:R-:W-:Y:S01]  /*eb00*/  FMUL.FTZ R23, R219, R159.reuse ;  /* 0x0000009fdb177220 */ /* 0x080fe20000410000 */
[-C--:B------:R-:W-:Y:S01]  /*eb10*/  FMUL.FTZ R214, R214, R159.reuse ;  /* 0x0000009fd6d67220 */ /* 0x080fe20000410000 */
[-C--:B------:R-:W-:Y:S01]  /*eb20*/  FMUL.FTZ R215, R215, R159.reuse ;  /* 0x0000009fd7d77220 */ /* 0x080fe20000410000 */
[-C--:B------:R-:W-:Y:S01]  /*eb30*/  FMUL.FTZ R210, R210, R159.reuse ;  /* 0x0000009fd2d27220 */ /* 0x080fe20000410000 */
[-C--:B------:R-:W-:Y:S01]  /*eb40*/  FMUL.FTZ R211, R211, R159.reuse ;  /* 0x0000009fd3d37220 */ /* 0x080fe20000410000 */
        /* <DEDUP_REMOVED lines=8> */
[----:B------:R-:W4:Y:S01]  /*ebd0*/  MUFU.EX2 R138, R138 ;  /* 0x0000008a008a7308 */ /* 0x000f220000000800 */
[C---:B------:R-:W-:Y:S01]  /*ebe0*/  HMMA.16816.F32.BF16 R16, R12.reuse, R18, R212 ;  /* 0x000000120c10723c */ /* 0x040fe200000418d4 */
[----:B-1----:R-:W-:Y:S01]  /*ebf0*/  F2FP.BF16.F32.PACK_AB R32, R143, R146 ;  /* 0x000000928f20723e */ /* 0x002fe200000010ff */
        /* <DEDUP_REMOVED lines=11> */
[----:B------:R-:W1:Y:S01]  /*ecb0*/  LDSM.16.MT88.4 R8, [R226+0x5800] ;  /* 0x00580000e208783b */ /* 0x000e620000004200 */
[--C-:B------:R-:W-:Y:S01]  /*ecc0*/  FFMA.FTZ R160, R160, UR4, -R52.reuse ;  /* 0x00000004a0a07c23 */ /* 0x100fe20008010834 */
[----:B------:R-:W2:Y:S01]  /*ecd0*/  MUFU.EX2 R142, R142 ;  /* 0x0000008e008e7308 */ /* 0x000ea20000000800 */
[----:B----4-:R-:W-:Y:S01]  /*ece0*/  F2FP.BF16.F32.PACK_AB R34, R138, R139 ;  /* 0x0000008b8a22723e */ /* 0x010fe200000010ff */
[--C-:B------:R-:W-:Y:S01]  /*ecf0*/  FFMA.FTZ R132, R132, UR4, -R52.reuse ;  /* 0x0000000484847c23 */ /* 0x100fe20008010834 */
[--C-:B------:R-:W-:Y:S01]  /*ed00*/  FFMA.FTZ R151, R151, UR4, -R52.reuse ;  /* 0x0000000497977c23 */ /* 0x100fe20008010834 */
[--C-:B------:R-:W-:Y:S01]  /*ed10*/  FFMA.FTZ R0, R0, UR4, -R52.reuse ;  /* 0x0000000400007c23 */ /* 0x100fe20008010834 */
[----:B------:R-:W-:Y:S01]  /*ed20*/  FFMA.FTZ R163, R199, R164, R163 ;  /* 0x000000a4c7a37223 */ /* 0x000fe200000100a3 */
[----:B------:R-:W-:Y:S01]  /*ed30*/  FFMA.FTZ R157, R200, R159, R157 ;  /* 0x0000009fc89d7223 */ /* 0x000fe2000001009d */
[--C-:B------:R-:W-:Y:S01]  /*ed40*/  FFMA.FTZ R144, R144, UR4, -R52.reuse ;  /* 0x0000000490907c23 */ /* 0x100fe20008010834 */
[----:B------:R-:W4:Y:S01]  /*ed50*/  MUFU.EX2 R131, R131 ;  /* 0x0000008300837308 */ /* 0x000f220000000800 */
[----:B------:R-:W-:Y:S01]  /*ed60*/  FADD.FTZ R158, R158, R163 ;  /* 0x000000a39e9e7221 */ /* 0x000fe20000010000 */
[----:B------:R-:W-:Y:S01]  /*ed70*/  FADD.FTZ R157, R152, R157 ;  /* 0x0000009d989d7221 */ /* 0x000fe20000010000 */
[--C-:B------:R-:W-:Y:S01]  /*ed80*/  FFMA.FTZ R135, R135, UR4, -R52.reuse ;  /* 0x0000000487877c23 */ /* 0x100fe20008010834 */
[----:B------:R-:W-:Y:S01]  /*ed90*/  FFMA.FTZ R128, R128, UR4, -R52 ;  /* 0x0000000480807c23 */ /* 0x000fe20008010834 */
[----:B------:R-:W-:Y:S01]  /*eda0*/  FADD.FTZ R158, R153, R158 ;  /* 0x0000009e999e7221 */ /* 0x000fe20000010000 */
[----:B------:R-:W-:Y:S01]  /*edb0*/  FADD.FTZ R157, R149, R157 ;  /* 0x0000009d959d7221 */ /* 0x000fe20000010000 */
[----:B------:R-:W-:Y:S01]  /*edc0*/  FFMA.FTZ R136, R136, UR4, -R52 ;  /* 0x0000000488887c23 */ /* 0x000fe20008010834 */
[----:B------:R-:W5:Y:S01]  /*edd0*/  MUFU.EX2 R126, R126 ;  /* 0x0000007e007e7308 */ /* 0x000f620000000800 */
[----:B--2---:R-:W-:Y:S01]  /*ede0*/  F2FP.BF16.F32.PACK_AB R33, R142, R145 ;  /* 0x000000918e21723e */ /* 0x004fe200000010ff */
[----:B------:R-:W-:Y:S01]  /*edf0*/  FADD.FTZ R158, R150, R158 ;  /* 0x0000009e969e7221 */ /* 0x000fe20000010000 */
[----:B------:R-:W-:Y:S01]  /*ee00*/  FADD.FTZ R148, R148, R157 ;  /* 0x0000009d94947221 */ /* 0x000fe20000010000 */
[--C-:B------:R-:W-:Y:S01]  /*ee10*/  FFMA.FTZ R125, R125, UR4, -R52.reuse ;  /* 0x000000047d7d7c23 */ /* 0x100fe20008010834 */
[----:B------:R-:W-:Y:S01]  /*ee20*/  FFMA.FTZ R140, R140, UR4, -R52 ;  /* 0x000000048c8c7c23 */ /* 0x000fe20008010834 */
        /* <DEDUP_REMOVED lines=9> */
[----:B----4-:R-:W-:Y:S01]  /*eec0*/  FADD.FTZ R145, R131, R145 ;  /* 0x0000009183917221 */ /* 0x010fe20000010000 */
[----:B------:R-:W2:Y:S01]  /*eed0*/  MUFU.EX2 R121, R121 ;  /* 0x0000007900797308 */ /* 0x000ea20000000800 */
[----:B-----5:R-:W-:Y:S01]  /*eee0*/  F2FP.BF16.F32.PACK_AB R35, R126, R131 ;  /* 0x000000837e23723e */ /* 0x020fe200000010ff */
[----:B------:R-:W-:Y:S01]  /*eef0*/  FADD.FTZ R138, R138, R146 ;  /* 0x000000928a8a7221 */ /* 0x000fe20000010000 */
[----:B------:R-:W-:Y:S01]  /*ef00*/  FADD.FTZ R126, R126, R145 ;  /* 0x000000917e7e7221 */ /* 0x000fe20000010000 */
[--C-:B------:R-:W-:Y:S01]  /*ef10*/  FFMA.FTZ R46, R46, UR4, -R107.reuse ;  /* 0x000000042e2e7c23 */ /* 0x100fe2000801086b */
[--C-:B------:R-:W-:Y:S01]  /*ef20*/  FFMA.FTZ R48, R48, UR4, -R52.reuse ;  /* 0x0000000430307c23 */ /* 0x100fe20008010834 */
[--C-:B------:R-:W-:Y:S01]  /*ef30*/  FFMA.FTZ R49, R49, UR4, -R52.reuse ;  /* 0x0000000431317c23 */ /* 0x100fe20008010834 */
[--C-:B------:R-:W-:Y:S01]  /*ef40*/  FFMA.FTZ R51, R51, UR4, -R107.reuse ;  /* 0x0000000433337c23 */ /* 0x100fe2000801086b */
[----:B------:R-:W4:Y:S01]  /*ef50*/  MUFU.EX2 R120, R120 ;  /* 0x0000007800787308 */ /* 0x000f220000000800 */
[C---:B---3--:R-:W-:Y:S01]  /*ef60*/  HMMA.16816.F32.BF16 R20, R32.reuse, R4, R20 ;  /* 0x000000042014723c */ /* 0x048fe20000041814 */
[--C-:B------:R-:W-:Y:S01]  /*ef70*/  FFMA.FTZ R44, R44, UR4, -R52.reuse ;  /* 0x000000042c2c7c23 */ /* 0x100fe20008010834 */
[--C-:B------:R-:W-:Y:S01]  /*ef80*/  FFMA.FTZ R40, R40, UR4, -R52.reuse ;  /* 0x0000000428287c23 */ /* 0x100fe20008010834 */
[--C-:B------:R-:W-:Y:S01]  /*ef90*/  FFMA.FTZ R45, R45, UR4, -R52.reuse ;  /* 0x000000042d2d7c23 */ /* 0x100fe20008010834 */
[----:B------:R-:W-:Y:S01]  /*efa0*/  FFMA.FTZ R43, R43, UR4, -R52 ;  /* 0x000000042b2b7c23 */ /* 0x000fe20008010834 */
[--C-:B------:R-:W-:Y:S01]  /*efb0*/  FFMA.FTZ R199, R39, UR4, -R107.reuse ;  /* 0x0000000427c77c23 */ /* 0x100fe2000801086b */
[C---:B------:R-:W-:Y:S01]  /*efc0*/  HMMA.16816.F32.BF16 R16, R32.reuse, R6, R16 ;  /* 0x000000062010723c */ /* 0x040fe20000041810 */
[----:B------:R-:W3:Y:S01]  /*efd0*/  MUFU.EX2 R117, R117 ;  /* 0x0000007500757308 */ /* 0x000ee20000000800 */
[----:B------:R-:W5:Y:S01]  /*efe0*/  LDSM.16.MT88.4 R4, [R221+0x5c00] ;  /* 0x005c0000dd04783b */ /* 0x000f620000004200 */
[----:B--2---:R-:W-:Y:S01]  /*eff0*/  F2FP.BF16.F32.PACK_AB R12, R121, R127 ;  /* 0x0000007f790c723e */ /* 0x004fe200000010ff */
[----:B------:R-:W-:Y:S01]  /*f000*/  FADD.FTZ R127, R127, R138 ;  /* 0x0000008a7f7f7221 */ /* 0x000fe20000010000 */
[----:B------:R-:W-:Y:S01]  /*f010*/  FFMA.FTZ R42, R42, UR4, -R107 ;  /* 0x000000042a2a7c23 */ /* 0x000fe2000801086b */
[C---:B------:R-:W-:Y:S01]  /*f020*/  HMMA.16816.F32.BF16 R208, R32.reuse, R24, R208 ;  /* 0x0000001820d0723c */ /* 0x040fe200000418d0 */
[----:B------:R-:W-:Y:S01]  /*f030*/  LDSM.16.MT88.4 R212, [R221+0x8c00] ;  /* 0x008c0000ddd4783b */ /* 0x000fe20000004200 */
[----:B------:R-:W-:Y:S01]  /*f040*/  FADD.FTZ R127, R121, R127 ;  /* 0x0000007f797f7221 */ /* 0x000fe20000010000 */
[----:B------:R-:W2:Y:S01]  /*f050*/  MUFU.EX2 R123, R123 ;  /* 0x0000007b007b7308 */ /* 0x000ea20000000800 */
[--C-:B------:R-:W-:Y:S01]  /*f060*/  FFMA.FTZ R38, R38, UR4, -R52.reuse ;  /* 0x0000000426267c23 */ /* 0x100fe20008010834 */
[--C-:B------:R-:W-:Y:S01]  /*f070*/  FFMA.FTZ R41, R41, UR4, -R52.reuse ;  /* 0x0000000429297c23 */ /* 0x100fe20008010834 */
[----:B------:R-:W-:Y:S01]  /*f080*/  HMMA.16816.F32.BF16 R204, R32, R26, R204 ;  /* 0x0000001a20cc723c */ /* 0x000fe200000418cc */
[----:B------:R-:W5:Y:S01]  /*f090*/  LDSM.16.MT88.4 R24, [R226+0x5c00] ;  /* 0x005c0000e218783b */ /* 0x000f620000004200 */
[----:B----4-:R-:W-:Y:S01]  /*f0a0*/  FADD.FTZ R127, R120, R127 ;  /* 0x0000007f787f7221 */ /* 0x010fe20000010000 */
[----:B------:R-:W-:-:S02]  /*f0b0*/  FFMA.FTZ R200, R37, UR4, -R52 ;  /* 0x0000000425c87c23 */ /* 0x000fc40008010834 */
[----:B------:R-:W4:Y:S01]  /*f0c0*/  MUFU.EX2 R119, R119 ;  /* 0x0000007700777308 */ /* 0x000f220000000800 */
[C---:B---3--:R-:W-:Y:S01]  /*f0d0*/  F2FP.BF16.F32.PACK_AB R14, R117.reuse, R120 ;  /* 0x00000078750e723e */ /* 0x048fe200000010ff */
[----:B------:R-:W-:-:S06]  /*f0e0*/  FADD.FTZ R127, R117, R127 ;  /* 0x0000007f757f7221 */ /* 0x000fcc0000010000 */
[----:B------:R-:W-:Y:S01]  /*f0f0*/  MUFU.EX2 R118, R118 ;  /* 0x0000007600767308 */ /* 0x000fe20000000800 */
[----:B--2---:R-:W-:-:S07]  /*f100*/  FADD.FTZ R126, R123, R126 ;  /* 0x0000007e7b7e7221 */ /* 0x004fce0000010000 */
[----:B------:R-:W2:Y:S01]  /*f110*/  MUFU.EX2 R114, R114 ;  /* 0x0000007200727308 */ /* 0x000ea20000000800 */
[C---:B----4-:R-:W-:Y:S01]  /*f120*/  F2FP.BF16.F32.PACK_AB R13, R119.reuse, R123 ;  /* 0x0000007b770d723e */ /* 0x050fe200000010ff */
[----:B------:R-:W-:-:S06]  /*f130*/  FADD.FTZ R126, R119, R126 ;  /* 0x0000007e777e7221 */ /* 0x000fcc0000010000 */
[----:B------:R-:W-:Y:S08]  /*f140*/  MUFU.EX2 R116, R116 ;  /* 0x0000007400747308 */ /* 0x000ff00000000800 */
[----:B------:R-:W3:Y:S01]  /*f150*/  MUFU.EX2 R106, R106 ;  /* 0x0000006a006a7308 */ /* 0x000ee20000000800 */
[----:B--2---:R-:W-:Y:S01]  /*f160*/  F2FP.BF16.F32.PACK_AB R15, R114, R118 ;  /* 0x00000076720f723e */ /* 0x004fe200000010ff */
[----:B------:R-:W-:-:S04]  /*f170*/  FADD.FTZ R118, R118, R126 ;  /* 0x0000007e76767221 */ /* 0x000fc80000010000 */
[----:B------:R-:W-:Y:S02]  /*f180*/  FADD.FTZ R118, R114, R118 ;  /* 0x0000007672767221 */ /* 0x000fe40000010000 */
[C---:B------:R-:W-:Y:S01]  /*f190*/  HMMA.16816.F32.BF16 R20, R12.reuse, R28, R20 ;  /* 0x0000001c0c14723c */ /* 0x040fe20000041814 */
[----:B------:R-:W-:Y:S05]  /*f1a0*/  MUFU.EX2 R105, R105 ;  /* 0x0000006900697308 */ /* 0x000fea0000000800 */
[C---:B------:R-:W-:Y:S01]  /*f1b0*/  HMMA.16816.F32.BF16 R28, R12.reuse, R30, R16 ;  /* 0x0000001e0c1c723c */ /* 0x040fe20000041810 */
[----:B------:R-:W2:Y:S02]  /*f1c0*/  LDSM.16.MT88.4 R16, [R221+0x6000] ;  /* 0x00600000dd10783b */ /* 0x000ea40000004200 */
[----:B------:R-:W4:Y:S01]  /*f1d0*/  MUFU.EX2 R104, R104 ;  /* 0x0000006800687308 */ /* 0x000f220000000800 */
[----:B---3--:R-:W-:Y:S01]  /*f1e0*/  F2FP.BF16.F32.PACK_AB R32, R106, R116 ;  /* 0x000000746a20723e */ /* 0x008fe200000010ff */
[----:B------:R-:W-:Y:S01]  /*f1f0*/  FADD.FTZ R116, R116, R127 ;  /* 0x0000007f74747221 */ /* 0x000fe20000010000 */
[----:B-1----:R-:W-:Y:S03]  /*f200*/  HMMA.16816.F32.BF16 R208, R12, R8, R208 ;  /* 0x000000080cd0723c */ /* 0x002fe600000418d0 */
[----:B------:R-:W-:-:S02]  /*f210*/  FADD.FTZ R116, R106, R116 ;  /* 0x000000746a747221 */ /* 0x000fc40000010000 */
[----:B------:R-:W1:Y:S01]  /*f220*/  MUFU.EX2 R2, R2 ;  /* 0x0000000200027308 */ /* 0x000e620000000800 */
[----:B------:R-:W-:Y:S01]  /*f230*/  HMMA.16816.F32.BF16 R204, R12, R10, R204 ;  /* 0x0000000a0ccc723c */ /* 0x000fe200000418cc */
[----:B------:R-:W3:Y:S06]  /*f240*/  LDSM.16.MT88.4 R8, [R226+0x6000] ;  /* 0x00600000e208783b */ /* 0x000eec0000004200 */
[----:B------:R-:W5:Y:S01]  /*f250*/  MUFU.EX2 R110, R110 ;  /* 0x0000006e006e7308 */ /* 0x000f620000000800 */
[----:B----4-:R-:W-:Y:S01]  /*f260*/  F2FP.BF16.F32.PACK_AB R34, R104, R105 ;  /* 0x000000696822723e */ /* 0x010fe200000010ff */
[----:B------:R-:W-:-:S04]  /*f270*/  FADD.FTZ R105, R105, R116 ;  /* 0x0000007469697221 */ /* 0x000fc80000010000 */
[----:B------:R-:W-:Y:S02]  /*f280*/  FADD.FTZ R105, R104, R105 ;  /* 0x0000006968697221 */ /* 0x000fe40000010000 */
[----:B------:R-:W4:Y:S01]  /*f290*/  MUFU.EX2 R112, R112 ;  /* 0x0000007000707308 */ /* 0x000f220000000800 */
[----:B-1----:R-:W-:-:S07]  /*f2a0*/  FADD.FTZ R118, R2, R118 ;  /* 0x0000007602767221 */ /* 0x002fce0000010000 */
[----:B------:R-:W1:Y:S01]  /*f2b0*/  MUFU.EX2 R111, R111 ;  /* 0x0000006f006f7308 */ /* 0x000e620000000800 */
[C---:B-----5:R-:W-:Y:S01]  /*f2c0*/  F2FP.BF16.F32.PACK_AB R33, R110.reuse, R2 ;  /* 0x000000026e21723e */ /* 0x060fe200000010ff */
[----:B------:R-:W-:-:S06]  /*f2d0*/  FADD.FTZ R110, R110, R118 ;  /* 0x000000766e6e7221 */ /* 0x000fcc0000010000 */
[----:B------:R-:W5:Y:S01]  /*f2e0*/  MUFU.EX2 R103, R103 ;  /* 0x0000006700677308 */ /* 0x000f620000000800 */
[----:B----4-:R-:W-:-:S07]  /*f2f0*/  FADD.FTZ R110, R112, R110 ;  /* 0x0000006e706e7221 */ /* 0x010fce0000010000 */
[----:B------:R-:W4:Y:S01]  /*f300*/  MUFU.EX2 R102, R102 ;  /* 0x0000006600667308 */ /* 0x000f220000000800 */
[C---:B-1----:R-:W-:Y:S01]  /*f310*/  F2FP.BF16.F32.PACK_AB R35, R111.reuse, R112 ;  /* 0x000000706f23723e */ /* 0x042fe200000010ff */
[----:B------:R-:W-:-:S06]  /*f320*/  FADD.FTZ R110, R111, R110 ;  /* 0x0000006e6f6e7221 */ /* 0x000fcc0000010000 */
[----:B------:R-:W1:Y:S01]  /*f330*/  MUFU.EX2 R101, R101 ;  /* 0x0000006500657308 */ /* 0x000e620000000800 */
[----:B------:R-:W-:Y:S01]  /*f340*/  HMMA.16816.F32.BF16 R20, R32, R4, R20 ;  /* 0x000000042014723c */ /* 0x000fe20000041814 */
[----:B-----5:R-:W-:-:S05]  /*f350*/  FADD.FTZ R105, R103, R105 ;  /* 0x0000006967697221 */ /* 0x020fca0000010000 */
[C---:B------:R-:W-:Y:S01]  /*f360*/  HMMA.16816.F32.BF16 R28, R32.reuse, R6, R28 ;  /* 0x00000006201c723c */ /* 0x040fe2000004181c */
[----:B------:R-:W5:Y:S01]  /*f370*/  MUFU.EX2 R100, R100 ;  /* 0x0000006400647308 */ /* 0x000f620000000800 */
[----:B------:R-:W3:Y:S01]  /*f380*/  LDSM.16.MT88.4 R4, [R221+0x6400] ;  /* 0x00640000dd04783b */ /* 0x000ee20000004200 */
[C---:B----4-:R-:W-:Y:S01]  /*f390*/  F2FP.BF16.F32.PACK_AB R12, R102.reuse, R103 ;  /* 0x00000067660c723e */ /* 0x050fe200000010ff */
[----:B------:R-:W-:Y:S02]  /*f3a0*/  FADD.FTZ R102, R102, R105 ;  /* 0x0000006966667221 */ /* 0x000fe40000010000 */
[----:B------:R-:W-:Y:S03]  /*f3b0*/  HMMA.16816.F32.BF16 R208, R32, R24, R208 ;  /* 0x0000001820d0723c */ /* 0x000fe600000418d0 */
[----:B------:R-:W-:Y:S01]  /*f3c0*/  MUFU.EX2 R113, R113 ;  /* 0x0000007100717308 */ /* 0x000fe20000000800 */
[----:B-1----:R-:W-:-:S02]  /*f3d0*/  FADD.FTZ R102, R101, R102 ;  /* 0x0000006665667221 */ /* 0x002fc40000010000 */
[----:B------:R-:W-:Y:S01]  /*f3e0*/  HMMA.16816.F32.BF16 R204, R32, R26, R204 ;  /* 0x0000001a20cc723c */ /* 0x000fe200000418cc */
[----:B------:R-:W1:Y:S04]  /*f3f0*/  LDSM.16.MT88.4 R24, [R226+0x6400] ;  /* 0x00640000e218783b */ /* 0x000e680000004200 */
[----:B------:R-:W4:Y:S01]  /*f400*/  MUFU.EX2 R122, R122 ;  /* 0x0000007a007a7308 */ /* 0x000f220000000800 */
[C---:B-----5:R-:W-:Y:S01]  /*f410*/  F2FP.BF16.F32.PACK_AB R14, R100.reuse, R101 ;  /* 0x00000065640e723e */ /* 0x060fe200000010ff */
[----:B------:R-:W-:-:S06]  /*f420*/  FADD.FTZ R100, R100, R102 ;  /* 0x0000006664647221 */ /* 0x000fcc0000010000 */
[----:B------:R-:W-:Y:S08]  /*f430*/  MUFU.EX2 R124, R124 ;  /* 0x0000007c007c7308 */ /* 0x000ff00000000800 */
[----:B------:R-:W5:Y:S01]  /*f440*/  MUFU.EX2 R129, R129 ;  /* 0x0000008100817308 */ /* 0x000f620000000800 */
[----:B----4-:R-:W-:Y:S01]  /*f450*/  F2FP.BF16.F32.PACK_AB R13, R122, R113 ;  /* 0x000000717a0d723e */ /* 0x010fe200000010ff */
[----:B------:R-:W-:-:S04]  /*f460*/  FADD.FTZ R113, R113, R110 ;  /* 0x0000006e71717221 */ /* 0x000fc80000010000 */
[----:B------:R-:W-:Y:S02]  /*f470*/  FADD.FTZ R113, R122, R113 ;  /* 0x000000717a717221 */ /* 0x000fe40000010000 */
[----:B------:R-:W4:Y:S08]  /*f480*/  MUFU.EX2 R99, R99 ;  /* 0x0000006300637308 */ /* 0x000f300000000800 */
[----:B------:R-:W3:Y:S01]  /*f490*/  MUFU.EX2 R98, R98 ;  /* 0x0000006200627308 */ /* 0x000ee20000000800 */
[----:B-----5:R-:W-:Y:S01]  /*f4a0*/  F2FP.BF16.F32.PACK_AB R15, R129, R124 ;  /* 0x0000007c810f723e */ /* 0x020fe200000010ff */
[----:B------:R-:W-:-:S04]  /*f4b0*/  FADD.FTZ R124, R124, R113 ;  /* 0x000000717c7c7221 */ /* 0x000fc80000010000 */
[----:B------:R-:W-:Y:S02]  /*f4c0*/  FADD.FTZ R124, R129, R124 ;  /* 0x0000007c817c7221 */ /* 0x000fe40000010000 */
[----:B------:R-:W5:Y:S01]  /*f4d0*/  MUFU.EX2 R97, R97 ;  /* 0x0000006100617308 */ /* 0x000f620000000800 */
[----:B--2---:R-:W-:Y:S01]  /*f4e0*/  HMMA.16816.F32.BF16 R20, R12, R16, R20 ;  /* 0x000000100c14723c */ /* 0x004fe20000041814 */
[----:B----4-:R-:W-:-:S05]  /*f4f0*/  FADD.FTZ R100, R99, R100 ;  /* 0x0000006463647221 */ /* 0x010fca0000010000 */
[C---:B------:R-:W-:Y:S01]  /*f500*/  HMMA.16816.F32.BF16 R28, R12.reuse, R18, R28 ;  /* 0x000000120c1c723c */ /* 0x040fe2000004181c */
[----:B------:R-:W2:Y:S01]  /*f510*/  MUFU.EX2 R96, R96 ;  /* 0x0000006000607308 */ /* 0x000ea20000000800 */
[----:B------:R-:W4:Y:S01]  /*f520*/  LDSM.16.MT88.4 R16, [R221+0x6800] ;  /* 0x00680000dd10783b */ /* 0x000f220000004200 */
[C---:B---3--:R-:W-:Y:S01]  /*f530*/  F2FP.BF16.F32.PACK_AB R32, R98.reuse, R99 ;  /* 0x000000636220723e */ /* 0x048fe200000010ff */
[----:B------:R-:W-:Y:S02]  /*f540*/  FADD.FTZ R98, R98, R100 ;  /* 0x0000006462627221 */ /* 0x000fe40000010000 */
[----:B------:R-:W-:Y:S03]  /*f550*/  HMMA.16816.F32.BF16 R208, R12, R8, R208 ;  /* 0x000000080cd0723c */ /* 0x000fe600000418d0 */
[----:B------:R-:W-:Y:S01]  /*f560*/  MUFU.EX2 R130, R130 ;  /* 0x0000008200827308 */ /* 0x000fe20000000800 */
[----:B-----5:R-:W-:-:S02]  /*f570*/  FADD.FTZ R98, R97, R98 ;  /* 0x0000006261627221 */ /* 0x020fc40000010000 */
[----:B------:R-:W-:Y:S01]  /*f580*/  HMMA.16816.F32.BF16 R204, R12, R10, R204 ;  /* 0x0000000a0ccc723c */ /* 0x000fe200000418cc */
[----:B------:R-:W3:Y:S04]  /*f590*/  LDSM.16.MT88.4 R8, [R226+0x6800] ;  /* 0x00680000e208783b */ /* 0x000ee80000004200 */
[----:B------:R-:W5:Y:S01]  /*f5a0*/  MUFU.EX2 R133, R133 ;  /* 0x0000008500857308 */ /* 0x000f620000000800 */
[C---:B--2---:R-:W-:Y:S01]  /*f5b0*/  F2FP.BF16.F32.PACK_AB R34, R96.reuse, R97 ;  /* 0x000000616022723e */ /* 0x044fe200000010ff */
[----:B------:R-:W-:-:S06]  /*f5c0*/  FADD.FTZ R98, R96, R98 ;  /* 0x0000006260627221 */ /* 0x000fcc0000010000 */
[----:B------:R-:W2:Y:S08]  /*f5d0*/  MUFU.EX2 R134, R134 ;  /* 0x0000008600867308 */ /* 0x000eb00000000800 */
[----:B------:R-:W1:Y:S01]  /*f5e0*/  MUFU.EX2 R147, R147 ;  /* 0x0000009300937308 */ /* 0x000e620000000800 */
[----:B-----5:R-:W-:Y:S01]  /*f5f0*/  F2FP.BF16.F32.PACK_AB R33, R133, R130 ;  /* 0x000000828521723e */ /* 0x020fe200000010ff */
[----:B------:R-:W-:-:S04]  /*f600*/  FADD.FTZ R130, R130, R124 ;  /* 0x0000007c82827221 */ /* 0x000fc80000010000 */
[----:B------:R-:W-:Y:S01]  /*f610*/  FADD.FTZ R130, R133, R130 ;  /* 0x0000008285827221 */ /* 0x000fe20000010000 */
[----:B------:R-:W-:Y:S01]  /*f620*/  MOV R133, R108 ;  /* 0x0000006c00857202 */ /* 0x000fe20000000f00 */
[----:B------:R-:W-:Y:S02]  /*f630*/  MUFU.EX2 R95, R95 ;  /* 0x0000005f005f7308 */ /* 0x000fe40000000800 */
[----:B--2---:R-:W-:-:S06]  /*f640*/  FADD.FTZ R130, R134, R130 ;  /* 0x0000008286827221 */ /* 0x004fcc0000010000 */
[----:B------:R-:W2:Y:S01]  /*f650*/  MUFU.EX2 R94, R94 ;  /* 0x0000005e005e7308 */ /* 0x000ea20000000800 */
[C---:B-1----:R-:W-:Y:S01]  /*f660*/  F2FP.BF16.F32.PACK_AB R35, R147.reuse, R134 ;  /* 0x000000869323723e */ /* 0x042fe200000010ff */
[----:B------:R-:W-:Y:S01]  /*f670*/  FADD.FTZ R147, R147, R130 ;  /* 0x0000008293937221 */ /* 0x000fe20000010000 */
[----:B------:R-:W-:-:S05]  /*f680*/  MOV R134, R109 ;  /* 0x0000006d00867202 */ /* 0x000fca0000000f00 */
[----:B------:R-:W-:Y:S01]  /*f690*/  MUFU.EX2 R93, R93 ;  /* 0x0000005d005d7308 */ /* 0x000fe20000000800 */
[C---:B------:R-:W-:Y:S06]  /*f6a0*/  HMMA.16816.F32.BF16 R20, R32.reuse, R4, R20 ;  /* 0x000000042014723c */ /* 0x040fec0000041814 */
[----:B------:R-:W-:Y:S01]  /*f6b0*/  HMMA.16816.F32.BF16 R28, R32, R6, R28 ;  /* 0x00000006201c723c */ /* 0x000fe2000004181c */
[----:B------:R-:W1:Y:S01]  /*f6c0*/  MUFU.EX2 R92, R92 ;  /* 0x0000005c005c7308 */ /* 0x000e620000000800 */
[----:B------:R-:W5:Y:S01]  /*f6d0*/  LDSM.16.MT88.4 R4, [R221+0x6c00] ;  /* 0x006c0000dd04783b */ /* 0x000f620000004200 */
[----:B--2---:R-:W-:Y:S01]  /*f6e0*/  F2FP.BF16.F32.PACK_AB R12, R94, R95 ;  /* 0x0000005f5e0c723e */ /* 0x004fe200000010ff */
[----:B------:R-:W-:-:S02]  /*f6f0*/  FADD.FTZ R95, R95, R98 ;  /* 0x000000625f5f7221 */ /* 0x000fc40000010000 */
[C---:B------:R-:W-:Y:S02]  /*f700*/  HMMA.16816.F32.BF16 R208, R32.reuse, R24, R208 ;  /* 0x0000001820d0723c */ /* 0x040fe400000418d0 */
[----:B------:R-:W-:Y:S01]  /*f710*/  FADD.FTZ R95, R94, R95 ;  /* 0x0000005f5e5f7221 */ /* 0x000fe20000010000 */
[----:B------:R-:W2:Y:S03]  /*f720*/  MUFU.EX2 R154, R154 ;  /* 0x0000009a009a7308 */ /* 0x000ea60000000800 */
[----:B------:R-:W-:Y:S01]  /*f730*/  HMMA.16816.F32.BF16 R204, R32, R26, R204 ;  /* 0x0000001a20cc723c */ /* 0x000fe200000418cc */
[----:B------:R-:W5:Y:S04]  /*f740*/  LDSM.16.MT88.4 R24, [R226+0x6c00] ;  /* 0x006c0000e218783b */ /* 0x000f680000004200 */
[----:B------:R-:W4:Y:S01]  /*f750*/  MUFU.EX2 R155, R155 ;  /* 0x0000009b009b7308 */ /* 0x000f220000000800 */
[----:B-1----:R-:W-:Y:S01]  /*f760*/  F2FP.BF16.F32.PACK_AB R14, R92, R93 ;  /* 0x0000005d5c0e723e */ /* 0x002fe200000010ff */
[----:B------:R-:W-:-:S04]  /*f770*/  FADD.FTZ R93, R93, R95 ;  /* 0x0000005f5d5d7221 */ /* 0x000fc80000010000 */
[----:B------:R-:W-:Y:S02]  /*f780*/  FADD.FTZ R93, R92, R93 ;  /* 0x0000005d5c5d7221 */ /* 0x000fe40000010000 */
[----:B------:R-:W-:Y:S01]  /*f790*/  MUFU.EX2 R156, R156 ;  /* 0x0000009c009c7308 */ /* 0x000fe20000000800 */
[----:B--2---:R-:W-:-:S07]  /*f7a0*/  FADD.FTZ R147, R154, R147 ;  /* 0x000000939a937221 */ /* 0x004fce0000010000 */
[----:B------:R-:W1:Y:S01]  /*f7b0*/  MUFU.EX2 R162, R162 ;  /* 0x000000a200a27308 */ /* 0x000e620000000800 */
[C---:B----4-:R-:W-:Y:S01]  /*f7c0*/  F2FP.BF16.F32.PACK_AB R13, R155.reuse, R154 ;  /* 0x0000009a9b0d723e */ /* 0x050fe200000010ff */
        /* <DEDUP_REMOVED lines=8> */
[----:B------:R-:W-:Y:S01]  /*f850*/  HMMA.16816.F32.BF16 R28, R12, R18, R28 ;  /* 0x000000120c1c723c */ /* 0x000fe2000004181c */
[----:B------:R-:W1:Y:S01]  /*f860*/  MUFU.EX2 R88, R88 ;  /* 0x0000005800587308 */ /* 0x000e620000000800 */
[----:B------:R-:W4:Y:S01]  /*f870*/  LDSM.16.MT88.4 R16, [R221+0x7000] ;  /* 0x00700000dd10783b */ /* 0x000f220000004200 */
[----:B--2---:R-:W-:Y:S01]  /*f880*/  F2FP.BF16.F32.PACK_AB R32, R90, R91 ;  /* 0x0000005b5a20723e */ /* 0x004fe200000010ff */
[----:B------:R-:W-:-:S02]  /*f890*/  FADD.FTZ R91, R91, R93 ;  /* 0x0000005d5b5b7221 */ /* 0x000fc40000010000 */
[C---:B---3--:R-:W-:Y:S02]  /*f8a0*/  HMMA.16816.F32.BF16 R208, R12.reuse, R8, R208 ;  /* 0x000000080cd0723c */ /* 0x048fe400000418d0 */
[----:B------:R-:W-:Y:S01]  /*f8b0*/  FADD.FTZ R91, R90, R91 ;  /* 0x0000005b5a5b7221 */ /* 0x000fe20000010000 */
[----:B------:R-:W-:Y:S03]  /*f8c0*/  MUFU.EX2 R165, R165 ;  /* 0x000000a500a57308 */ /* 0x000fe60000000800 */
[----:B------:R-:W-:Y:S01]  /*f8d0*/  HMMA.16816.F32.BF16 R204, R12, R10, R204 ;  /* 0x0000000a0ccc723c */ /* 0x000fe200000418cc */
[----:B------:R-:W2:Y:S04]  /*f8e0*/  LDSM.16.MT88.4 R8, [R226+0x7000] ;  /* 0x00700000e208783b */ /* 0x000ea80000004200 */
[----:B------:R-:W3:Y:S01]  /*f8f0*/  MUFU.EX2 R166, R166 ;  /* 0x000000a600a67308 */ /* 0x000ee20000000800 */
[----:B-1----:R-:W-:Y:S01]  /*f900*/  F2FP.BF16.F32.PACK_AB R34, R88, R89 ;  /* 0x000000595822723e */ /* 0x002fe200000010ff */
[----:B------:R-:W-:-:S04]  /*f910*/  FADD.FTZ R89, R89, R91 ;  /* 0x0000005b59597221 */ /* 0x000fc80000010000 */
[----:B------:R-:W-:Y:S02]  /*f920*/  FADD.FTZ R89, R88, R89 ;  /* 0x0000005958597221 */ /* 0x000fe40000010000 */
[----:B------:R-:W-:Y:S08]  /*f930*/  MUFU.EX2 R167, R167 ;  /* 0x000000a700a77308 */ /* 0x000ff00000000800 */
[----:B------:R-:W1:Y:S01]  /*f940*/  MUFU.EX2 R161, R161 ;  /* 0x000000a100a17308 */ /* 0x000e620000000800 */
[----:B---3--:R-:W-:Y:S01]  /*f950*/  F2FP.BF16.F32.PACK_AB R33, R166, R165 ;  /* 0x000000a5a621723e */ /* 0x008fe200000010ff */
[----:B------:R-:W-:-:S04]  /*f960*/  FADD.FTZ R165, R165, R156 ;  /* 0x0000009ca5a57221 */ /* 0x000fc80000010000 */
[----:B------:R-:W-:Y:S02]  /*f970*/  FADD.FTZ R165, R166, R165 ;  /* 0x000000a5a6a57221 */ /* 0x000fe40000010000 */
[----:B------:R-:W-:Y:S08]  /*f980*/  MUFU.EX2 R87, R87 ;  /* 0x0000005700577308 */ /* 0x000ff00000000800 */
[----:B------:R-:W3:Y:S01]  /*f990*/  MUFU.EX2 R86, R86 ;  /* 0x0000005600567308 */ /* 0x000ee20000000800 */
[----:B-1----:R-:W-:Y:S01]  /*f9a0*/  F2FP.BF16.F32.PACK_AB R35, R161, R167 ;  /* 0x000000a7a123723e */ /* 0x002fe200000010ff */
[----:B------:R-:W-:-:S04]  /*f9b0*/  FADD.FTZ R167, R167, R165 ;  /* 0x000000a5a7a77221 */ /* 0x000fc80000010000 */
[----:B------:R-:W-:Y:S02]  /*f9c0*/  FADD.FTZ R167, R161, R167 ;  /* 0x000000a7a1a77221 */ /* 0x000fe40000010000 */
[----:B------:R-:W1:Y:S01]  /*f9d0*/  MUFU.EX2 R85, R85 ;  /* 0x0000005500557308 */ /* 0x000e620000000800 */
[C---:B-----5:R-:W-:Y:S06]  /*f9e0*/  HMMA.16816.F32.BF16 R20, R32.reuse, R4, R20 ;  /* 0x000000042014723c */ /* 0x060fec0000041814 */
[----:B------:R-:W-:Y:S01]  /*f9f0*/  HMMA.16816.F32.BF16 R28, R32, R6, R28 ;  /* 0x00000006201c723c */ /* 0x000fe2000004181c */
[----:B------:R-:W5:Y:S01]  /*fa00*/  MUFU.EX2 R84, R84 ;  /* 0x0000005400547308 */ /* 0x000f620000000800 */
[----:B------:R-:W2:Y:S01]  /*fa10*/  LDSM.16.MT88.4 R4, [R221+0x7400] ;  /* 0x00740000dd04783b */ /* 0x000ea20000004200 */
[----:B---3--:R-:W-:Y:S01]  /*fa20*/  F2FP.BF16.F32.PACK_AB R12, R86, R87 ;  /* 0x00000057560c723e */ /* 0x008fe200000010ff */
[----:B------:R-:W-:-:S02]  /*fa30*/  FADD.FTZ R87, R87, R89 ;  /* 0x0000005957577221 */ /* 0x000fc40000010000 */
[C---:B------:R-:W-:Y:S02]  /*fa40*/  HMMA.16816.F32.BF16 R208, R32.reuse, R24, R208 ;  /* 0x0000001820d0723c */ /* 0x040fe400000418d0 */
[----:B------:R-:W-:Y:S01]  /*fa50*/  FADD.FTZ R87, R86, R87 ;  /* 0x0000005756577221 */ /* 0x000fe20000010000 */
[----:B------:R-:W-:Y:S03]  /*fa60*/  MUFU.EX2 R160, R160 ;  /* 0x000000a000a07308 */ /* 0x000fe60000000800 */
[----:B------:R-:W-:Y:S01]  /*fa70*/  HMMA.16816.F32.BF16 R204, R32, R26, R204 ;  /* 0x0000001a20cc723c */ /* 0x000fe200000418cc */
[----:B------:R-:W3:Y:S01]  /*fa80*/  LDSM.16.MT88.4 R24, [R226+0x7400] ;  /* 0x00740000e218783b */ /* 0x000ee20000004200 */
[----:B-1----:R-:W-:-:S03]  /*fa90*/  FADD.FTZ R87, R85, R87 ;  /* 0x0000005755577221 */ /* 0x002fc60000010000 */
[----:B------:R-:W1:Y:S01]  /*faa0*/  MUFU.EX2 R132, R132 ;  /* 0x0000008400847308 */ /* 0x000e620000000800 */
[C---:B-----5:R-:W-:Y:S01]  /*fab0*/  F2FP.BF16.F32.PACK_AB R14, R84.reuse, R85 ;  /* 0x00000055540e723e */ /* 0x060fe200000010ff */
[----:B------:R-:W-:-:S06]  /*fac0*/  FADD.FTZ R84, R84, R87 ;  /* 0x0000005754547221 */ /* 0x000fcc0000010000 */
[----:B------:R-:W-:Y:S08]  /*fad0*/  MUFU.EX2 R151, R151 ;  /* 0x0000009700977308 */ /* 0x000ff00000000800 */
[----:B------:R-:W5:Y:S01]  /*fae0*/  MUFU.EX2 R0, R0 ;  /* 0x0000000000007308 */ /* 0x000f620000000800 */
[----:B-1----:R-:W-:Y:S01]  /*faf0*/  F2FP.BF16.F32.PACK_AB R13, R132, R160 ;  /* 0x000000a0840d723e */ /* 0x002fe200000010ff */
[----:B------:R-:W-:-:S04]  /*fb00*/  FADD.FTZ R160, R160, R167 ;  /* 0x000000a7a0a07221 */ /* 0x000fc80000010000 */
[----:B------:R-:W-:Y:S02]  /*fb10*/  FADD.FTZ R160, R132, R160 ;  /* 0x000000a084a07221 */ /* 0x000fe40000010000 */
[----:B------:R-:W1:Y:S08]  /*fb20*/  MUFU.EX2 R83, R83 ;  /* 0x0000005300537308 */ /* 0x000e700000000800 */
[----:B------:R-:W2:Y:S01]  /*fb30*/  MUFU.EX2 R82, R82 ;  /* 0x0000005200527308 */ /* 0x000ea20000000800 */
[----:B-----5:R-:W-:-:S07]  /*fb40*/  F2FP.BF16.F32.PACK_AB R15, R0, R151 ;  /* 0x00000097000f723e */ /* 0x020fce00000010ff */
[----:B------:R-:W-:Y:S01]  /*fb50*/  MUFU.EX2 R81, R81 ;  /* 0x0000005100517308 */ /* 0x000fe20000000800 */
[----:B----4-:R-:W-:Y:S01]  /*fb60*/  HMMA.16816.F32.BF16 R20, R12, R16, R20 ;  /* 0x000000100c14723c */ /* 0x010fe20000041814 */
[----:B-1----:R-:W-:-:S05]  /*fb70*/  FADD.FTZ R84, R83, R84 ;  /* 0x0000005453547221 */ /* 0x002fca0000010000 */
[C---:B------:R-:W-:Y:S01]  /*fb80*/  HMMA.16816.F32.BF16 R28, R12.reuse, R18, R28 ;  /* 0x000000120c1c723c */ /* 0x040fe2000004181c */
[----:B------:R-:W1:Y:S01]  /*fb90*/  MUFU.EX2 R80, R80 ;  /* 0x0000005000507308 */ /* 0x000e620000000800 */
[----:B------:R-:W4:Y:S01]  /*fba0*/  LDSM.16.MT88.4 R16, [R221+0x7800] ;  /* 0x00780000dd10783b */ /* 0x000f220000004200 */
[C---:B--2---:R-:W-:Y:S01]  /*fbb0*/  F2FP.BF16.F32.PACK_AB R32, R82.reuse, R83 ;  /* 0x000000535220723e */ /* 0x044fe200000010ff */
[----:B------:R-:W-:Y:S02]  /*fbc0*/  FADD.FTZ R84, R82, R84 ;  /* 0x0000005452547221 */ /* 0x000fe40000010000 */
[C---:B------:R-:W-:Y:S03]  /*fbd0*/  HMMA.16816.F32.BF16 R208, R12.reuse, R8, R208 ;  /* 0x000000080cd0723c */ /* 0x040fe600000418d0 */
[----:B------:R-:W-:Y:S03]  /*fbe0*/  MUFU.EX2 R144, R144 ;  /* 0x0000009000907308 */ /* 0x000fe60000000800 */
[----:B------:R-:W-:Y:S01]  /*fbf0*/  HMMA.16816.F32.BF16 R204, R12, R10, R204 ;  /* 0x0000000a0ccc723c */ /* 0x000fe200000418cc */
[----:B------:R-:W2:Y:S04]  /*fc00*/  LDSM.16.MT88.4 R8, [R226+0x7800] ;  /* 0x00780000e208783b */ /* 0x000ea80000004200 */
[----:B------:R-:W5:Y:S01]  /*fc10*/  MUFU.EX2 R135, R135 ;  /* 0x0000008700877308 */ /* 0x000f620000000800 */
[----:B-1----:R-:W-:Y:S01]  /*fc20*/  F2FP.BF16.F32.PACK_AB R34, R80, R81 ;  /* 0x000000515022723e */ /* 0x002fe200000010ff */
[----:B------:R-:W1:Y:S01]  /*fc30*/  LDSM.16.MT88.4 R12, [R221+0x7c00] ;  /* 0x007c0000dd0c783b */ /* 0x000e620000004200 */
[----:B------:R-:W-:-:S04]  /*fc40*/  FADD.FTZ R81, R81, R84 ;  /* 0x0000005451517221 */ /* 0x000fc80000010000 */
[----:B------:R-:W-:Y:S01]  /*fc50*/  FADD.FTZ R81, R80, R81 ;  /* 0x0000005150517221 */ /* 0x000fe20000010000 */
[----:B------:R-:W-:Y:S08]  /*fc60*/  MUFU.EX2 R128, R128 ;  /* 0x0000008000807308 */ /* 0x000ff00000000800 */
[----:B------:R-:W3:Y:S01]  /*fc70*/  MUFU.EX2 R136, R136 ;  /* 0x0000008800887308 */ /* 0x000ee20000000800 */
[----:B-----5:R-:W-:-:S07]  /*fc80*/  F2FP.BF16.F32.PACK_AB R33, R135, R144 ;  /* 0x000000908721723e */ /* 0x020fce00000010ff */
[----:B------:R-:W-:Y:S08]  /*fc90*/  MUFU.EX2 R79, R79 ;  /* 0x0000004f004f7308 */ /* 0x000ff00000000800 */
[----:B------:R-:W5:Y:S01]  /*fca0*/  MUFU.EX2 R78, R78 ;  /* 0x0000004e004e7308 */ /* 0x000f620000000800 */
[----:B---3--:R-:W-:-:S07]  /*fcb0*/  F2FP.BF16.F32.PACK_AB R35, R136, R128 ;  /* 0x000000808823723e */ /* 0x008fce00000010ff */
[----:B------:R-:W-:Y:S01]  /*fcc0*/  MUFU.EX2 R77, R77 ;  /* 0x0000004d004d7308 */ /* 0x000fe20000000800 */
[C---:B------:R-:W-:Y:S06]  /*fcd0*/  HMMA.16816.F32.BF16 R20, R32.reuse, R4, R20 ;  /* 0x000000042014723c */ /* 0x040fec0000041814 */
[----:B------:R-:W-:Y:S01]  /*fce0*/  HMMA.16816.F32.BF16 R28, R32, R6, R28 ;  /* 0x00000006201c723c */ /* 0x000fe2000004181c */
[----:B------:R-:W3:Y:S01]  /*fcf0*/  MUFU.EX2 R76, R76 ;  /* 0x0000004c004c7308 */ /* 0x000ee20000000800 */
[----:B-----5:R-:W-:Y:S01]  /*fd00*/  F2FP.BF16.F32.PACK_AB R4, R78, R79 ;  /* 0x0000004f4e04723e */ /* 0x020fe200000010ff */
[----:B------:R-:W-:-:S03]  /*fd10*/  FADD.FTZ R79, R79, R81 ;  /* 0x000000514f4f7221 */ /* 0x000fc60000010000 */
[C---:B------:R-:W-:Y:S01]  /*fd20*/  HMMA.16816.F32.BF16 R208, R32.reuse, R24, R208 ;  /* 0x0000001820d0723c */ /* 0x040fe200000418d0 */
[----:B------:R-:W-:Y:S02]  /*fd30*/  FADD.FTZ R79, R78, R79 ;  /* 0x0000004f4e4f7221 */ /* 0x000fe40000010000 */
[----:B------:R-:W-:Y:S03]  /*fd40*/  MUFU.EX2 R125, R125 ;  /* 0x0000007d007d7308 */ /* 0x000fe60000000800 */
[----:B------:R-:W-:Y:S01]  /*fd50*/  HMMA.16816.F32.BF16 R204, R32, R26, R204 ;  /* 0x0000001a20cc723c */ /* 0x000fe200000418cc */
[--C-:B------:R-:W-:Y:S01]  /*fd60*/  FFMA.FTZ R24, R141, UR4, -R52.reuse ;  /* 0x000000048d187c23 */ /* 0x100fe20008010834 */
[----:B------:R-:W-:-:S03]  /*fd70*/  FFMA.FTZ R25, R55, UR4, -R52 ;  /* 0x0000000437197c23 */ /* 0x000fc60008010834 */
[----:B------:R-:W5:Y:S01]  /*fd80*/  MUFU.EX2 R140, R140 ;  /* 0x0000008c008c7308 */ /* 0x000f620000000800 */
[----:B---3--:R-:W-:Y:S01]  /*fd90*/  F2FP.BF16.F32.PACK_AB R6, R76, R77 ;  /* 0x0000004d4c06723e */ /* 0x008fe200000010ff */
[--C-:B------:R-:W-:Y:S01]  /*fda0*/  FFMA.FTZ R26, R65, UR4, -R52.reuse ;  /* 0x00000004411a7c23 */ /* 0x100fe20008010834 */
[--C-:B------:R-:W-:Y:S01]  /*fdb0*/  FFMA.FTZ R27, R58, UR4, -R52.reuse ;  /* 0x000000043a1b7c23 */ /* 0x100fe20008010834 */
[--C-:B------:R-:W-:Y:S01]  /*fdc0*/  FFMA.FTZ R32, R59, UR4, -R52.reuse ;  /* 0x000000043b207c23 */ /* 0x100fe20008010834 */
[--C-:B------:R-:W-:Y:S01]  /*fdd0*/  FFMA.FTZ R34, R56, UR4, -R52.reuse ;  /* 0x0000000438227c23 */ /* 0x100fe20008010834 */
[--C-:B------:R-:W-:Y:S01]  /*fde0*/  FFMA.FTZ R35, R57, UR4, -R52.reuse ;  /* 0x0000000439237c23 */ /* 0x100fe20008010834 */
[----:B------:R-:W-:Y:S01]  /*fdf0*/  FFMA.FTZ R33, R47, UR4, -R107 ;  /* 0x000000042f217c23 */ /* 0x000fe2000801086b */
[----:B------:R-:W-:Y:S01]  /*fe00*/  MUFU.EX2 R115, R115 ;  /* 0x0000007300737308 */ /* 0x000fe20000000800 */
[----:B------:R-:W-:Y:S01]  /*fe10*/  FFMA.FTZ R47, R53, UR4, -R52 ;  /* 0x00000004352f7c23 */ /* 0x000fe20008010834 */
[----:B------:R-:W-:-:S04]  /*fe20*/  FADD.FTZ R77, R77, R79 ;  /* 0x0000004f4d4d7221 */ /* 0x000fc80000010000 */
[----:B------:R-:W-:Y:S02]  /*fe30*/  FADD.FTZ R77, R76, R77 ;  /* 0x0000004d4c4d7221 */ /* 0x000fe40000010000 */
[----:B------:R-:W3:Y:S01]  /*fe40*/  MUFU.EX2 R137, R137 ;  /* 0x0000008900897308 */ /* 0x000ee20000000800 */
[----:B-----5:R-:W-:-:S07]  /*fe50*/  F2FP.BF16.F32.PACK_AB R5, R140, R125 ;  /* 0x0000007d8c05723e */ /* 0x020fce00000010ff */
[----:B------:R-:W-:Y:S08]  /*fe60*/  MUFU.EX2 R75, R75 ;  /* 0x0000004b004b7308 */ /* 0x000ff00000000800 */
[----:B------:R-:W5:Y:S01]  /*fe70*/  MUFU.EX2 R74, R74 ;  /* 0x0000004a004a7308 */ /* 0x000f620000000800 */
[----:B---3--:R-:W-:-:S07]  /*fe80*/  F2FP.BF16.F32.PACK_AB R7, R137, R115 ;  /* 0x000000738907723e */ /* 0x008fce00000010ff */
[----:B------:R-:W-:Y:S01]  /*fe90*/  MUFU.EX2 R73, R73 ;  /* 0x0000004900497308 */ /* 0x000fe20000000800 */
[C---:B----4-:R-:W-:Y:S06]  /*fea0*/  HMMA.16816.F32.BF16 R20, R4.reuse, R16, R20 ;  /* 0x000000100414723c */ /* 0x050fec0000041814 */
[C---:B------:R-:W-:Y:S01]  /*feb0*/  HMMA.16816.F32.BF16 R28, R4.reuse, R18, R28 ;  /* 0x00000012041c723c */ /* 0x040fe2000004181c */
[----:B------:R-:W3:Y:S01]  /*fec0*/  MUFU.EX2 R72, R72 ;  /* 0x0000004800487308 */ /* 0x000ee20000000800 */
[----:B------:R-:W4:Y:S04]  /*fed0*/  LDSM.16.MT88.4 R16, [R226+0x7c00] ;  /* 0x007c0000e210783b */ /* 0x000f280000004200 */
[C---:B--2---:R-:W-:Y:S03]  /*fee0*/  HMMA.16816.F32.BF16 R208, R4.reuse, R8, R208 ;  /* 0x0000000804d0723c */ /* 0x044fe600000418d0 */
[----:B------:R-:W-:Y:S03]  /*fef0*/  MUFU.EX2 R61, R61 ;  /* 0x0000003d003d7308 */ /* 0x000fe60000000800 */
[----:B------:R-:W-:Y:S01]  /*ff00*/  HMMA.16816.F32.BF16 R204, R4, R10, R204 ;  /* 0x0000000a04cc723c */ /* 0x000fe200000418cc */
[----:B------:R-:W-:Y:S04]  /*ff10*/  LDSM.16.MT88.4 R8, [R221+0x8000] ;  /* 0x00800000dd08783b */ /* 0x000fe80000004200 */
[----:B------:R-:W2:Y:S02]  /*ff20*/  MUFU.EX2 R24, R24 ;  /* 0x0000001800187308 */ /* 0x000ea40000000800 */
[----:B-----5:R-:W-:Y:S01]  /*ff30*/  F2FP.BF16.F32.PACK_AB R4, R74, R75 ;  /* 0x0000004b4a04723e */ /* 0x020fe200000010ff */
[----:B------:R-:W-:Y:S01]  /*ff40*/  FADD.FTZ R75, R75, R77 ;  /* 0x0000004d4b4b7221 */ /* 0x000fe20000010000 */
[----:B---3--:R-:W-:-:S03]  /*ff50*/  F2FP.BF16.F32.PACK_AB R6, R72, R73 ;  /* 0x000000494806723e */ /* 0x008fc600000010ff */
[----:B------:R-:W-:Y:S01]  /*ff60*/  FADD.FTZ R74, R74, R75 ;  /* 0x0000004b4a4a7221 */ /* 0x000fe20000010000 */
[----:B------:R-:W-:Y:S03]  /*ff70*/  MUFU.EX2 R25, R25 ;  /* 0x0000001900197308 */ /* 0x000fe60000000800 */
[----:B------:R-:W-:-:S04]  /*ff80*/  FADD.FTZ R74, R73, R74 ;  /* 0x0000004a494a7221 */ /* 0x000fc80000010000 */
[----:B------:R-:W-:Y:S01]  /*ff90*/  FADD.FTZ R72, R72, R74 ;  /* 0x0000004a48487221 */ /* 0x000fe20000010000 */
[----:B------:R-:W3:Y:S01]  /*ffa0*/  MUFU.EX2 R26, R26 ;  /* 0x0000001a001a7308 */ /* 0x000ee20000000800 */
[----:B--2---:R-:W-:-:S07]  /*ffb0*/  F2FP.BF16.F32.PACK_AB R5, R24, R61 ;  /* 0x0000003d1805723e */ /* 0x004fce00000010ff */
[----:B------:R-:W2:Y:S08]  /*ffc0*/  MUFU.EX2 R71, R71 ;  /* 0x0000004700477308 */ /* 0x000eb00000000800 */
[----:B------:R-:W5:Y:S01]  /*ffd0*/  MUFU.EX2 R70, R70 ;  /* 0x0000004600467308 */ /* 0x000f620000000800 */
[----:B---3--:R-:W-:-:S07]  /*ffe0*/  F2FP.BF16.F32.PACK_AB R7, R26, R25 ;  /* 0x000000191a07723e */ /* 0x008fce00000010ff */
[----:B-1----:R-:W-:Y:S01]  /*fff0*/  HMMA.16816.F32.BF16 R20, R4, R12, R20 ;  /* 0x0000000c0414723c */ /* 0x002fe20000041814 */
[----:B------:R-:W-:Y:S01]  /*10000*/  MUFU.EX2 R69, R69 ;  /* 0x0000004500457308 */ /* 0x000fe20000000800 */
[----:B--2---:R-:W-:-:S04]  /*10010*/  FADD.FTZ R72, R71, R72 ;  /* 0x0000004847487221 */ /* 0x004fc80000010000 */
[C---:B------:R-:W-:Y:S01]  /*10020*/  HMMA.16816.F32.BF16 R28, R4.reuse, R14, R28 ;  /* 0x0000000e041c723c */ /* 0x040fe2000004181c */
[----:B------:R-:W1:Y:S02]  /*10030*/  LDSM.16.MT88.4 R12, [R226+0x8000] ;  /* 0x00800000e20c783b */ /* 0x000e640000004200 */
[----:B------:R-:W2:Y:S03]  /*10040*/  MUFU.EX2 R68, R68 ;  /* 0x0000004400447308 */ /* 0x000ea60000000800 */
[C---:B----4-:R-:W-:Y:S05]  /*10050*/  HMMA.16816.F32.BF16 R208, R4.reuse, R16, R208 ;  /* 0x0000001004d0723c */ /* 0x050fea00000418d0 */
[----:B------:R-:W-:Y:S01]  /*10060*/  MUFU.EX2 R27, R27 ;  /* 0x0000001b001b7308 */ /* 0x000fe20000000800 */
[----:B------:R-:W-:Y:S01]  /*10070*/  HMMA.16816.F32.BF16 R204, R4, R18, R204 ;  /* 0x0000001204cc723c */ /* 0x000fe200000418cc */
[----:B------:R-:W3:Y:S06]  /*10080*/  LDSM.16.MT88.4 R16, [R221+0x8400] ;  /* 0x00840000dd10783b */ /* 0x000eec0000004200 */
[----:B------:R-:W4:Y:S01]  /*10090*/  MUFU.EX2 R32, R32 ;  /* 0x0000002000207308 */ /* 0x000f220000000800 */
[C---:B-----5:R-:W-:Y:S01]  /*100a0*/  F2FP.BF16.F32.PACK_AB R4, R70.reuse, R71 ;  /* 0x000000474604723e */ /* 0x060fe200000010ff */
[----:B------:R-:W-:Y:S01]  /*100b0*/  FADD.FTZ R70, R70, R72 ;  /* 0x0000004846467221 */ /* 0x000fe20000010000 */
[----:B--2---:R-:W-:-:S03]  /*100c0*/  F2FP.BF16.F32.PACK_AB R6, R68, R69 ;  /* 0x000000454406723e */ /* 0x004fc600000010ff */
[----:B------:R-:W-:Y:S02]  /*100d0*/  FADD.FTZ R70, R69, R70 ;  /* 0x0000004645467221 */ /* 0x000fe40000010000 */
[----:B------:R-:W-:Y:S02]  /*100e0*/  MUFU.EX2 R34, R34 ;  /* 0x0000002200227308 */ /* 0x000fe40000000800 */
[----:B------:R-:W-:-:S06]  /*100f0*/  FADD.FTZ R68, R68, R70 ;  /* 0x0000004644447221 */ /* 0x000fcc0000010000 */
[----:B------:R-:W2:Y:S01]  /*10100*/  MUFU.EX2 R35, R35 ;  /* 0x0000002300237308 */ /* 0x000ea20000000800 */
[----:B----4-:R-:W-:-:S07]  /*10110*/  F2FP.BF16.F32.PACK_AB R5, R32, R27 ;  /* 0x0000001b2005723e */ /* 0x010fce00000010ff */
[----:B------:R4:W-:Y:S08]  /*10120*/  MUFU.EX2 R2, R46 ;  /* 0x0000002e00027308 */ /* 0x0009f00000000800 */
[----:B------:R-:W5:Y:S01]  /*10130*/  MUFU.EX2 R67, R67 ;  /* 0x0000004300437308 */ /* 0x000f620000000800 */
[----:B--2---:R-:W-:-:S07]  /*10140*/  F2FP.BF16.F32.PACK_AB R7, R35, R34 ;  /* 0x000000222307723e */ /* 0x004fce00000010ff */
[C---:B-1----:R-:W-:Y:S01]  /*10150*/  HMMA.16816.F32.BF16 R208, R4.reuse, R12, R208 ;  /* 0x0000000c04d0723c */ /* 0x042fe200000418d0 */
[----:B----4-:R-:W-:Y:S01]  /*10160*/  FFMA.FTZ R46, R50, UR4, -R52 ;  /* 0x00000004322e7c23 */ /* 0x010fe20008010834 */
[----:B------:R-:W1:Y:S04]  /*10170*/  MUFU.EX2 R66, R66 ;  /* 0x0000004200427308 */ /* 0x000e680000000800 */
[C---:B------:R-:W-:Y:S01]  /*10180*/  HMMA.16816.F32.BF16 R20, R4.reuse, R8, R20 ;  /* 0x000000080414723c */ /* 0x040fe20000041814 */
[----:B------:R-:W-:Y:S01]  /*10190*/  FADD.FTZ R12, R151, R160 ;  /* 0x000000a0970c7221 */ /* 0x000fe20000010000 */
[----:B-----5:R-:W-:Y:S02]  /*101a0*/  FADD.FTZ R68, R67, R68 ;  /* 0x0000004443447221 */ /* 0x020fe40000010000 */
[----:B------:R-:W2:Y:S01]  /*101b0*/  MUFU.EX2 R64, R64 ;  /* 0x0000004000407308 */ /* 0x000ea20000000800 */
[----:B------:R-:W-:Y:S01]  /*101c0*/  FADD.FTZ R12, R0, R12 ;  /* 0x0000000c000c7221 */ /* 0x000fe20000010000 */
[----:B------:R-:W-:Y:S01]  /*101d0*/  HMMA.16816.F32.BF16 R28, R4, R10, R28 ;  /* 0x0000000a041c723c */ /* 0x000fe2000004181c */
[----:B------:R-:W4:Y:S02]  /*101e0*/  LDSM.16.MT88.4 R8, [R226+0x8400] ;  /* 0x00840000e208783b */ /* 0x000f240000004200 */
[----:B------:R-:W-:-:S03]  /*101f0*/  FADD.FTZ R144, R144, R12 ;  /* 0x0000000c90907221 */ /* 0x000fc60000010000 */
[----:B------:R-:W5:Y:S01]  /*10200*/  MUFU.EX2 R63, R63 ;  /* 0x0000003f003f7308 */ /* 0x000f620000000800 */
[----:B------:R-:W-:Y:S01]  /*10210*/  FADD.FTZ R144, R135, R144 ;  /* 0x0000009087907221 */ /* 0x000fe20000010000 */
[----:B------:R-:W-:Y:S01]  /*10220*/  HMMA.16816.F32.BF16 R204, R4, R14, R204 ;  /* 0x0000000e04cc723c */ /* 0x000fe200000418cc */
[----:B------:R-:W4:Y:S02]  /*10230*/  LDSM.16.MT88.4 R12, [R221+0x8800] ;  /* 0x00880000dd0c783b */ /* 0x000f240000004200 */
[----:B------:R-:W-:-:S03]  /*10240*/  FADD.FTZ R128, R128, R144 ;  /* 0x0000009080807221 */ /* 0x000fc60000010000 */
[----:B------:R-:W-:Y:S01]  /*10250*/  MUFU.EX2 R46, R46 ;  /* 0x0000002e002e7308 */ /* 0x000fe20000000800 */
[----:B------:R-:W-:Y:S01]  /*10260*/  FADD.FTZ R128, R136, R128 ;  /* 0x0000008088807221 */ /* 0x000fe20000010000 */
[C---:B-1----:R-:W-:Y:S01]  /*10270*/  F2FP.BF16.F32.PACK_AB R4, R66.reuse, R67 ;  /* 0x000000434204723e */ /* 0x042fe200000010ff */
[----:B------:R-:W-:Y:S02]  /*10280*/  FADD.FTZ R66, R66, R68 ;  /* 0x0000004442427221 */ /* 0x000fe40000010000 */
[----:B------:R-:W-:Y:S02]  /*10290*/  FADD.FTZ R125, R125, R128 ;  /* 0x000000807d7d7221 */ /* 0x000fe40000010000 */
[----:B--2---:R-:W-:Y:S01]  /*102a0*/  FADD.FTZ R66, R64, R66 ;  /* 0x0000004240427221 */ /* 0x004fe20000010000 */
[----:B------:R-:W1:Y:S01]  /*102b0*/  MUFU.EX2 R47, R47 ;  /* 0x0000002f002f7308 */ /* 0x000e620000000800 */
[C---:B-----5:R-:W-:Y:S01]  /*102c0*/  F2FP.BF16.F32.PACK_AB R6, R63.reuse, R64 ;  /* 0x000000403f06723e */ /* 0x060fe200000010ff */
[----:B------:R-:W-:Y:S01]  /*102d0*/  FADD.FTZ R125, R140, R125 ;  /* 0x0000007d8c7d7221 */ /* 0x000fe20000010000 */
[----:B------:R-:W-:-:S03]  /*102e0*/  FADD.FTZ R63, R63, R66 ;  /* 0x000000423f3f7221 */ /* 0x000fc60000010000 */
        /* <DEDUP_REMOVED lines=8> */
[----:B------:R-:W1:Y:S02]  /*10370*/  MUFU.EX2 R62, R62 ;  /* 0x0000003e003e7308 */ /* 0x000e640000000800 */
[----:B------:R-:W-:-:S04]  /*10380*/  FADD.FTZ R26, R26, R24 ;  /* 0x000000181a1a7221 */ /* 0x000fc80000010000 */
[----:B------:R-:W-:Y:S02]  /*10390*/  FADD.FTZ R26, R27, R26 ;  /* 0x0000001a1b1a7221 */ /* 0x000fe40000010000 */
[----:B------:R-:W5:Y:S01]  /*103a0*/  MUFU.EX2 R60, R60 ;  /* 0x0000003c003c7308 */ /* 0x000f620000000800 */
[----:B--2---:R-:W-:Y:S01]  /*103b0*/  F2FP.BF16.F32.PACK_AB R7, R49, R48 ;  /* 0x000000303107723e */ /* 0x004fe200000010ff */
[----:B------:R-:W-:-:S04]  /*103c0*/  FADD.FTZ R26, R32, R26 ;  /* 0x0000001a201a7221 */ /* 0x000fc80000010000 */
[----:B------:R-:W-:Y:S02]  /*103d0*/  FADD.FTZ R34, R34, R26 ;  /* 0x0000001a22227221 */ /* 0x000fe40000010000 */
[----:B---3--:R-:W-:Y:S01]  /*103e0*/  HMMA.16816.F32.BF16 R20, R4, R16, R20 ;  /* 0x000000100414723c */ /* 0x008fe20000041814 */
[----:B------:R-:W-:Y:S01]  /*103f0*/  MUFU.EX2 R54, R54 ;  /* 0x0000003600367308 */ /* 0x000fe20000000800 */
[----:B------:R-:W-:Y:S01]  /*10400*/  FADD.FTZ R34, R35, R34 ;  /* 0x0000002223227221 */ /* 0x000fe20000010000 */
[----:B-1----:R-:W-:-:S03]  /*10410*/  FADD.FTZ R63, R62, R63 ;  /* 0x0000003f3e3f7221 */ /* 0x002fc60000010000 */
[C---:B------:R-:W-:Y:S01]  /*10420*/  HMMA.16816.F32.BF16 R28, R4.reuse, R18, R28 ;  /* 0x00000012041c723c */ /* 0x040fe2000004181c */
[----:B------:R-:W1:Y:S01]  /*10430*/  LDSM.16.MT88.4 R16, [R226+0x8800] ;  /* 0x00880000e210783b */ /* 0x000e620000004200 */
[----:B------:R-:W-:Y:S01]  /*10440*/  FADD.FTZ R34, R46, R34 ;  /* 0x000000222e227221 */ /* 0x000fe20000010000 */
[----:B------:R-:W2:Y:S03]  /*10450*/  MUFU.EX2 R51, R51 ;  /* 0x0000003300337308 */ /* 0x000ea60000000800 */
[----:B----4-:R-:W-:Y:S01]  /*10460*/  HMMA.16816.F32.BF16 R208, R4, R8, R208 ;  /* 0x0000000804d0723c */ /* 0x010fe200000418d0 */
[----:B------:R-:W-:-:S04]  /*10470*/  FADD.FTZ R47, R47, R34 ;  /* 0x000000222f2f7221 */ /* 0x000fc80000010000 */
[----:B------:R-:W3:Y:S01]  /*10480*/  MUFU.EX2 R44, R44 ;  /* 0x0000002c002c7308 */ /* 0x000ee20000000800 */
[----:B------:R-:W-:Y:S01]  /*10490*/  HMMA.16816.F32.BF16 R204, R4, R10, R204 ;  /* 0x0000000a04cc723c */ /* 0x000fe200000418cc */
[----:B------:R-:W4:Y:S01]  /*104a0*/  LDSM.16.MT88.4 R8, [R226+0x8c00] ;  /* 0x008c0000e208783b */ /* 0x000f220000004200 */
[----:B------:R-:W-:-:S04]  /*104b0*/  FADD.FTZ R47, R48, R47 ;  /* 0x0000002f302f7221 */ /* 0x000fc80000010000 */
[----:B------:R-:W-:Y:S01]  /*104c0*/  FADD.FTZ R49, R49, R47 ;  /* 0x0000002f31317221 */ /* 0x000fe20000010000 */
[----:B------:R-:W1:Y:S01]  /*104d0*/  MUFU.EX2 R0, R45 ;  /* 0x0000002d00007308 */ /* 0x000e620000000800 */
[C---:B-----5:R-:W-:Y:S01]  /*104e0*/  F2FP.BF16.F32.PACK_AB R4, R60.reuse, R62 ;  /* 0x0000003e3c04723e */ /* 0x060fe200000010ff */
[----:B------:R-:W-:Y:S01]  /*104f0*/  FADD.FTZ R60, R60, R63 ;  /* 0x0000003f3c3c7221 */ /* 0x000fe20000010000 */
[----:B--2---:R-:W-:-:S03]  /*10500*/  F2FP.BF16.F32.PACK_AB R6, R51, R54 ;  /* 0x000000363306723e */ /* 0x004fc600000010ff */
[----:B------:R-:W-:Y:S02]  /*10510*/  FADD.FTZ R60, R54, R60 ;  /* 0x0000003c363c7221 */ /* 0x000fe40000010000 */
[----:B------:R-:W2:Y:S01]  /*10520*/  MUFU.EX2 R40, R40 ;  /* 0x0000002800287308 */ /* 0x000ea20000000800 */
[----:B---3--:R-:W-:Y:S01]  /*10530*/  FADD.FTZ R49, R44, R49 ;  /* 0x000000312c317221 */ /* 0x008fe20000010000 */
[----:B------:R-:W-:-:S04]  /*10540*/  FADD.FTZ R51, R51, R60 ;  /* 0x0000003c33337221 */ /* 0x000fc80000010000 */
[----:B------:R-:W-:Y:S02]  /*10550*/  FADD.FTZ R51, R2, R51 ;  /* 0x0000003302337221 */ /* 0x000fe40000010000 */
[----:B------:R-:W3:Y:S01]  /*10560*/  MUFU.EX2 R39, R43 ;  /* 0x0000002b00277308 */ /* 0x000ee20000000800 */
[C---:B-1----:R-:W-:Y:S01]  /*10570*/  F2FP.BF16.F32.PACK_AB R5, R0.reuse, R44 ;  /* 0x0000002c0005723e */ /* 0x042fe200000010ff */
[----:B------:R-:W-:-:S06]  /*10580*/  FADD.FTZ R0, R0, R49 ;  /* 0x0000003100007221 */ /* 0x000fcc0000010000 */
[----:B------:R-:W1:Y:S01]  /*10590*/  MUFU.EX2 R33, R33 ;  /* 0x0000002100217308 */ /* 0x000e620000000800 */
[----:B--2---:R-:W-:-:S07]  /*105a0*/  FADD.FTZ R0, R40, R0 ;  /* 0x0000000028007221 */ /* 0x004fce0000010000 */
[----:B------:R-:W2:Y:S01]  /*105b0*/  MUFU.EX2 R42, R42 ;  /* 0x0000002a002a7308 */ /* 0x000ea20000000800 */
[C---:B---3--:R-:W-:Y:S01]  /*105c0*/  F2FP.BF16.F32.PACK_AB R7, R39.reuse, R40 ;  /* 0x000000282707723e */ /* 0x048fe200000010ff */
[----:B------:R-:W-:-:S06]  /*105d0*/  FADD.FTZ R39, R39, R0 ;  /* 0x0000000027277221 */ /* 0x000fcc0000010000 */
[----:B------:R-:W-:Y:S01]  /*105e0*/  HMMA.16816.F32.BF16 R20, R4, R12, R20 ;  /* 0x0000000c0414723c */ /* 0x000fe20000041814 */
[----:B------:R-:W-:Y:S01]  /*105f0*/  MUFU.EX2 R199, R199 ;  /* 0x000000c700c77308 */ /* 0x000fe20000000800 */
[----:B-1----:R-:W-:-:S04]  /*10600*/  FADD.FTZ R51, R33, R51 ;  /* 0x0000003321337221 */ /* 0x002fc80000010000 */
[C---:B------:R-:W-:Y:S01]  /*10610*/  HMMA.16816.F32.BF16 R28, R4.reuse, R14, R28 ;  /* 0x0000000e041c723c */ /* 0x040fe2000004181c */
[----:B------:R-:W-:Y:S02]  /*10620*/  FFMA.FTZ R12, R36, UR4, -R52 ;  /* 0x00000004240c7c23 */ /* 0x000fe40008010834 */
[----:B------:R-:W1:Y:S01]  /*10630*/  MUFU.EX2 R38, R38 ;  /* 0x0000002600267308 */ /* 0x000e620000000800 */
[----:B--2---:R-:W-:Y:S02]  /*10640*/  FADD.FTZ R51, R42, R51 ;  /* 0x000000332a337221 */ /* 0x004fe40000010000 */
[C---:B------:R-:W-:Y:S05]  /*10650*/  HMMA.16816.F32.BF16 R208, R4.reuse, R16, R208 ;  /* 0x0000001004d0723c */ /* 0x040fea00000418d0 */
[----:B------:R-:W2:Y:S01]  /*10660*/  MUFU.EX2 R41, R41 ;  /* 0x0000002900297308 */ /* 0x000ea20000000800 */
[----:B------:R-:W-:Y:S07]  /*10670*/  HMMA.16816.F32.BF16 R204, R4, R18, R204 ;  /* 0x0000001204cc723c */ /* 0x000fee00000418cc */
[----:B------:R-:W3:Y:S01]  /*10680*/  MUFU.EX2 R12, R12 ;  /* 0x0000000c000c7308 */ /* 0x000ee20000000800 */
[----:B------:R-:W-:Y:S01]  /*10690*/  F2FP.BF16.F32.PACK_AB R4, R33, R2 ;  /* 0x000000022104723e */ /* 0x000fe200000010ff */
[----:B-1----:R-:W-:Y:S01]  /*106a0*/  FADD.FTZ R39, R38, R39 ;  /* 0x0000002726277221 */ /* 0x002fe20000010000 */
[C---:B------:R-:W-:Y:S01]  /*106b0*/  F2FP.BF16.F32.PACK_AB R6, R199.reuse, R42 ;  /* 0x0000002ac706723e */ /* 0x040fe200000010ff */
[----:B------:R-:W-:-:S04]  /*106c0*/  FADD.FTZ R199, R199, R51 ;  /* 0x00000033c7c77221 */ /* 0x000fc80000010000 */
        /* <DEDUP_REMOVED lines=8> */
[C---:B----4-:R-:W-:Y:S06]  /*10750*/  HMMA.16816.F32.BF16 R208, R4.reuse, R8, R208 ;  /* 0x0000000804d0723c */ /* 0x050fec00000418d0 */
[----:B------:R-:W-:-:S15]  /*10760*/  HMMA.16816.F32.BF16 R204, R4, R10, R204 ;  /* 0x0000000a04cc723c */ /* 0x000fde00000418cc */
[----:B------:R-:W-:-:S09]  /*10770*/  NOP ;  /* 0x0000000000007918 */ /* 0x000fd20000000000 */
.L_x_1698:
[----:B------:R-:W1:Y:S01]  /*10780*/  S2R R231, SR_TID.X ;  /* 0x0000000000e77919 */ /* 0x000e620000002100 */
[----:B------:R-:W-:Y:S01]  /*10790*/  UISETP.GE.AND UP0, UPT, UR6, 0x1, UPT ;  /* 0x000000010600788c */ /* 0x000fe2000bf06270 */
[----:B------:R-:W-:-:S05]  /*107a0*/  ULDC.64 UR10, c[0x0][0x208] ;  /* 0x00008200000a7ab9 */ /* 0x000fca0000000a00 */
[----:B------:R-:W-:Y:S02]  /*107b0*/  PLOP3.LUT P0, PT, PT, PT, UP0, 0x80, 0x0 ;  /* 0x000000000000781c */ /* 0x000fe40003f0f008 */
[----:B-1----:R-:W-:-:S04]  /*107c0*/  SHF.R.S32.HI R230, RZ, 0x1f, R231 ;  /* 0x0000001fffe67819 */ /* 0x002fc800000114e7 */
[----:B------:R-:W-:-:S04]  /*107d0*/  LEA.HI R229, R230, R231, RZ, 0x2 ;  /* 0x000000e7e6e57211 */ /* 0x000fc800078f10ff */
[----:B------:R-:W-:-:S05]  /*107e0*/  LOP3.LUT R232, R229, 0xfffffffc, RZ, 0xc0, !PT ;  /* 0xfffffffce5e87812 */ /* 0x000fca00078ec0ff */
[----:B------:R-:W-:-:S04]  /*107f0*/  IMAD.IADD R232, R231, 0x1, -R232 ;  /* 0x00000001e7e87824 */ /* 0x000fc800078e0ae8 */
[----:B------:R-:W-:Y:S01]  /*10800*/  IMAD.SHL.U32 R232, R232, 0x8, RZ ;  /* 0x00000008e8e87824 */ /* 0x000fe200078e00ff */
[----:B------:R-:W-:Y:S06]  /*10810*/  @!P0 BRA `(.L_x_1706) ;  /* 0x0000005800088947 */ /* 0x000fec0003800000 */
[----:B------:R-:W-:Y:S01]  /*10820*/  ULEA UR8, -UR8, URZ, 0x8 ;  /* 0x0000003f08087291 */ /* 0x000fe2000f8e413f */
[----:B------:R-:W-:Y:S02]  /*10830*/  IMAD.MOV.U32 R202, RZ, RZ, R133 ;  /* 0x000000ffffca7224 */ /* 0x000fe400078e0085 */
[----:B------:R-:W-:Y:S01]  /*10840*/  IMAD.MOV.U32 R203, RZ, RZ, R134 ;  /* 0x000000ffffcb7224 */ /* 0x000fe200078e0086 */
[----:B------:R-:W-:Y:S02]  /*10850*/  USHF.R.S32.HI UR4, URZ, 0x1f, UR8 ;  /* 0x0000001f3f047899 */ /* 0x000fe40008011408 */
[----:B------:R-:W-:Y:S01]  /*10860*/  MOV R228, UR8 ;  /* 0x0000000800e47c02 */ /* 0x000fe20008000f00 */
[----:B------:R-:W-:-:S03]  /*10870*/  ULDC UR8, c[0x0][0x2d0] ;  /* 0x0000b40000087ab9 */ /* 0x000fc60000000800 */
[----:B------:R-:W-:Y:S01]  /*10880*/  MOV R227, UR4 ;  /* 0x0000000400e37c02 */ /* 0x000fe20008000f00 */
[----:B------:R-:W-:-:S06]  /*10890*/  ULDC UR4, c[0x0][0x2ec] ;  /* 0x0000bb0000047ab9 */ /* 0x000fcc0000000800 */
.L_x_1710:
        /* <DEDUP_REMOVED lines=10> */
[----:B------:R-:W-:Y:S04]  /*10940*/  USHF.L.U32 UR9, UR6, 0x8, URZ ;  /* 0x0000000806097899 */ /* 0x000fe8000800063f */
[----:B------:R-:W-:Y:S02]  /*10950*/  UIADD3 UR7, UR9, -0x100, URZ ;  /* 0xffffff0009077890 */ /* 0x000fe4000fffe03f */
[----:B------:R-:W-:Y:S04]  /*10960*/  IMAD.U32 R15, RZ, RZ, UR9 ;  /* 0x00000009ff0f7e24 */ /* 0x000fe8000f8e00ff */
[----:B------:R-:W-:Y:S02]  /*10970*/  MOV R13, UR7 ;  /* 0x00000007000d7c02 */ /* 0x000fe40008000f00 */
[----:B------:R-:W-:Y:S02]  /*10980*/  IABS R15, R15 ;  /* 0x0000000f000f7213 */ /* 0x000fe40000000000 */
[----:B------:R-:W-:Y:S02]  /*10990*/  IABS R13, R13 ;  /* 0x0000000d000d7213 */ /* 0x000fe40000000000 */
[----:B----4-:R-:W-:Y:S04]  /*109a0*/  IABS R0, R2 ;  /* 0x0000000200007213 */ /* 0x010fe80000000000 */
        /* <DEDUP_REMOVED lines=12> */
[----:B------:R-:W-:Y:S01]  /*10a70*/  IMAD R13, R0, R12, R13 ;  /* 0x0000000c000d7224 */ /* 0x000fe200078e020d */
[----:B------:R-:W-:Y:S01]  /*10a80*/  LOP3.LUT R12, R2, UR9, RZ, 0x3c, !PT ;  /* 0x00000009020c7c12 */ /* 0x000fe2000f8e3cff */
        /* <DEDUP_REMOVED lines=10> */
[C---:B------:R-:W-:Y:S02]  /*10b30*/  LOP3.LUT R0, R2.reuse, UR7, RZ, 0x3c, !PT ;  /* 0x0000000702007c12 */ /* 0x040fe4000f8e3cff */
[----:B------:R-:W-:Y:S02]  /*10b40*/  ISETP.NE.AND P0, PT, R2, RZ, PT ;  /* 0x000000ff0200720c */ /* 0x000fe40003f05270 */
[----:B------:R-:W-:Y:S02]  /*10b50*/  ISETP.GE.AND P3, PT, R0, RZ, PT ;  /* 0x000000ff0000720c */ /* 0x000fe40003f66270 */
[----:B------:R-:W-:Y:S03]  /*10b60*/  LOP3.LUT R0, RZ, R2, RZ, 0x33, !PT ;  /* 0x00000002ff007212 */ /* 0x000fe600078e33ff */
[----:B------:R-:W-:Y:S02]  /*10b70*/  @P5 IADD3 R4, R4, 0x1, RZ ;  /* 0x0000000104045810 */ /* 0x000fe40007ffe0ff */
[----:B------:R-:W-:Y:S05]  /*10b80*/  @P6 VIADD R5, R5, 0x1 ;  /* 0x0000000105056836 */ /* 0x000fea0000000000 */
[----:B------:R-:W-:Y:S01]  /*10b90*/  @!P4 IADD3 R5, -R5, RZ, RZ ;  /* 0x000000ff0505c210 */ /* 0x000fe20007ffe1ff */
[----:B------:R-:W-:Y:S05]  /*10ba0*/  @!P3 IMAD.MOV R4, RZ, RZ, -R4 ;  /* 0x000000ffff04b224 */ /* 0x000fea00078e0a04 */
[C---:B------:R-:W-:Y:S02]  /*10bb0*/  SEL R4, R0.reuse, R4, !P0 ;  /* 0x0000000400047207 */ /* 0x040fe40004000000 */
[----:B------:R-:W-:Y:S02]  /*10bc0*/  SEL R0, R0, R5, !P0 ;  /* 0x0000000500007207 */ /* 0x000fe40004000000 */
[-C--:B------:R-:W-:Y:S02]  /*10bd0*/  LEA R14, P3, R4, R222.reuse, 0x2 ;  /* 0x000000de040e7211 */ /* 0x080fe400078610ff */
[----:B------:R-:W-:Y:S02]  /*10be0*/  LEA R12, P0, R0, R222, 0x2 ;  /* 0x000000de000c7211 */ /* 0x000fe400078010ff */
[-C--:B------:R-:W-:Y:S02]  /*10bf0*/  LEA.HI.X.SX32 R15, R4, R223.reuse, 0x2, P3 ;  /* 0x000000df040f7211 */ /* 0x080fe400018f16ff */
[C---:B------:R-:W-:Y:S01]  /*10c00*/  LEA.HI.X.SX32 R13, R0.reuse, R223, 0x2, P0 ;  /* 0x000000df000d7211 */ /* 0x040fe200000f16ff */
[----:B------:R-:W-:Y:S02]  /*10c10*/  IMAD.IADD R0, R0, 0x1, -R4 ;  /* 0x0000000100007824 */ /* 0x000fe400078e0a04 */
[----:B------:R-:W4:Y:S01]  /*10c20*/  LDG.E R14, desc[UR10][R14.64] ;  /* 0x0000000a0e0e7981 */ /* 0x000f22000c1e1900 */
[----:B------:R-:W5:Y:S01]  /*10c30*/  LDC.64 R4, c[0x0][0x238] ;  /* 0x00008e00ff047b82 */ /* 0x000f620000000a00 */
[----:B------:R-:W-:Y:S05]  /*10c40*/  IMAD R0, R0, R2, -0x100 ;  /* 0xffffff0000007424 */ /* 0x000fea00078e0202 */
[----:B------:R-:W-:Y:S01]  /*10c50*/  SHF.R.S32.HI R2, RZ, 0x1f, R0 ;  /* 0x0000001fff027819 */ /* 0x000fe20000011400 */
[----:B------:R1:W4:Y:S02]  /*10c60*/  LDG.E R15, desc[UR10][R12.64] ;  /* 0x0000000a0c0f7981 */ /* 0x000324000c1e1900 */
[----:B-1----:R-:W1:Y:S02]  /*10c70*/  LDC.64 R12, c[0x0][0x250] ;  /* 0x00009400ff0c7b82 */ /* 0x002e640000000a00 */
[-C--:B-1----:R-:W-:Y:S02]  /*10c80*/  IMAD R2, R2, R12.reuse, RZ ;  /* 0x0000000c02027224 */ /* 0x082fe400078e02ff */
[C---:B------:R-:W-:Y:S04]  /*10c90*/  IMAD.WIDE.U32 R16, R0.reuse, R12, RZ ;  /* 0x0000000c00107225 */ /* 0x040fe800078e00ff */
[----:B------:R-:W-:Y:S05]  /*10ca0*/  IMAD R2, R0, R13, R2 ;  /* 0x0000000d00027224 */ /* 0x000fea00078e0202 */
[----:B------:R-:W-:Y:S01]  /*10cb0*/  IADD3 R17, R17, R2, RZ ;  /* 0x0000000211117210 */ /* 0x000fe20007ffe0ff */
[----:B----4-:R-:W-:Y:S04]  /*10cc0*/  IMAD.IADD R14, R14, 0x1, -R15 ;  /* 0x000000010e0e7824 */ /* 0x010fe800078e0a0f */
[----:B-----5:R-:W-:Y:S01]  /*10cd0*/  IMAD.WIDE.U32 R16, R14, R4, R16 ;  /* 0x000000040e107225 */ /* 0x020fe200078e0010 */
[----:B------:R-:W-:Y:S02]  /*10ce0*/  SHF.R.S32.HI R0, RZ, 0x1f, R14 ;  /* 0x0000001fff007819 */ /* 0x000fe4000001140e */
[----:B------:R-:W-:Y:S03]  /*10cf0*/  MOV R2, R16 ;  /* 0x0000001000027202 */ /* 0x000fe60000000f00 */
[----:B------:R-:W-:Y:S04]  /*10d00*/  IMAD R0, R0, R4, RZ ;  /* 0x0000000400007224 */ /* 0x000fe800078e02ff */
[----:B------:R-:W-:Y:S04]  /*10d10*/  IMAD R0, R14, R5, R0 ;  /* 0x000000050e007224 */ /* 0x000fe800078e0200 */
[----:B------:R-:W-:Y:S07]  /*10d20*/  IMAD.IADD R0, R17, 0x1, R0 ;  /* 0x0000000111007824 */ /* 0x000fee00078e0200 */
.L_x_1707:
[----:B------:R-:W4:Y:S01]  /*10d30*/  @!P2 LDC.64 R12, c[0x0][0x250] ;  /* 0x00009400ff0cab82 */ /* 0x000f220000000a00 */
[----:B------:R-:W-:Y:S01]  /*10d40*/  @P2 STS [R220+0x5000], RZ ;  /* 0x005000ffdc002388 */ /* 0x000fe20000000800 */
[CC--:B------:R-:W-:Y:S01]  /*10d50*/  LEA R234, P3, R2.reuse, R181.reuse, 0x1 ;  /* 0x000000b502ea7211 */ /* 0x0c0fe200078608ff */
[----:B------:R-:W-:Y:S01]  /*10d60*/  @!P2 IMAD.MOV.U32 R18, RZ, RZ, R2 ;  /* 0x000000ffff12a224 */ /* 0x000fe200078e0002 */
[C---:B------:R-:W-:Y:S01]  /*10d70*/  @!P2 IADD3 R5, P0, R2.reuse, UR25, RZ ;  /* 0x000000190205ac10 */ /* 0x040fe2000ff1e0ff */
[----:B------:R-:W-:Y:S01]  /*10d80*/  @P2 STS [R220+0x5004], RZ ;  /* 0x005004ffdc002388 */ /* 0x000fe20000000800 */
[-CC-:B------:R-:W-:Y:S01]  /*10d90*/  LEA.HI.X R235, R2, R180.reuse, R0.reuse, 0x1, P3 ;  /* 0x000000b402eb7211 */ /* 0x180fe200018f0c00 */
[----:B------:R-:W-:Y:S01]  /*10da0*/  @!P2 IMAD.MOV.U32 R19, RZ, RZ, R0 ;  /* 0x000000ffff13a224 */ /* 0x000fe200078e0000 */
[----:B------:R-:W-:Y:S01]  /*10db0*/  @!P2 IADD3.X R4, R0, UR24, RZ, P0, !PT ;  /* 0x000000180004ac10 */ /* 0x000fe200087fe4ff */
[----:B------:R-:W-:Y:S01]  /*10dc0*/  @P2 STS.64 [R220+0x5008], RZ ;  /* 0x005008ffdc002388 */ /* 0x000fe20000000a00 */
[CC--:B------:R-:W-:Y:S01]  /*10dd0*/  @!P2 LEA R16, P0, R5.reuse, R181.reuse, 0x1 ;  /* 0x000000b50510a211 */ /* 0x0c0fe200078008ff */
[----:B--2---:R-:W-:Y:S01]  /*10de0*/  @!P2 IMAD.WIDE.U32 R18, R8, 0x60, R18 ;  /* 0x000000600812a825 */ /* 0x004fe200078e0012 */
[----:B------:R-:W-:Y:S01]  /*10df0*/  UISETP.GE.AND UP0, UPT, UR6, 0x2, UPT ;  /* 0x000000020600788c */ /* 0x000fe2000bf06270 */
[----:B------:R-:W-:Y:S01]  /*10e00*/  @!PT LDS RZ, [RZ] ;  /* 0x00000000fffff984 */ /* 0x000fe20000000800 */
[----:B------:R-:W-:Y:S01]  /*10e10*/  @!PT LDS RZ, [RZ] ;  /* 0x00000000fffff984 */ /* 0x000fe20000000800 */
[----:B------:R-:W-:Y:S01]  /*10e20*/  @!PT LDS RZ, [RZ] ;  /* 0x00000000fffff984 */ /* 0x000fe20000000800 */
[----:B------:R-:W-:Y:S01]  /*10e30*/  @!P2 LDGSTS.E.BYPASS.LTC128B.128 [R220+0x5000], desc[UR10][R234.64] ;  /* 0x05000000eadcafae */ /* 0x000fe2000b901d4a */
[----:B------:R-:W-:Y:S01]  /*10e40*/  @!P2 LEA.HI.X R17, R5, R180, R4, 0x1, P0 ;  /* 0x000000b40511a211 */ /* 0x000fe200000f0c04 */
[----:B------:R-:W-:Y:S01]  /*10e50*/  @!P2 IMAD R9, R9, 0x60, RZ ;  /* 0x000000600909a824 */ /* 0x000fe200078e02ff */
[----:B------:R-:W2:Y:S01]  /*10e60*/  @!P2 LDC.64 R4, c[0x0][0x250] ;  /* 0x00009400ff04ab82 */ /* 0x000ea20000000a00 */
[----:B------:R-:W-:Y:S01]  /*10e70*/  @P2 STS.128 [R220+0x5800], RZ ;  /* 0x005800ffdc002388 */ /* 0x000fe20000000c00 */
[C---:B-1----:R-:W-:Y:S01]  /*10e80*/  @!P2 LEA R14, P0, R10.reuse, R2, 0x6 ;  /* 0x000000020a0ea211 */ /* 0x042fe200078030ff */
[----:B------:R-:W-:Y:S02]  /*10e90*/  @!P2 IMAD.IADD R9, R9, 0x1, R19 ;  /* 0x000000010909a824 */ /* 0x000fe400078e0213 */
[----:B------:R-:W-:Y:S01]  /*10ea0*/  @!PT LDS RZ, [RZ] ;  /* 0x00000000fffff984 */ /* 0x000fe20000000800 */
[----:B------:R-:W-:Y:S01]  /*10eb0*/  @!PT LDS RZ, [RZ] ;  /* 0x00000000fffff984 */ /* 0x000fe20000000800 */
[----:B------:R-:W-:Y:S01]  /*10ec0*/  @!PT LDS RZ, [RZ] ;  /* 0x00000000fffff984 */ /* 0x000fe20000000800 */
[----:B------:R1:W-:Y:S01]  /*10ed0*/  @!P2 LDGSTS.E.BYPASS.LTC128B.128 [R220+0x5800], desc[UR10][R16.64] ;  /* 0x0580000010dcafae */ /* 0x0003e2000b901d4a */
[----:B------:R-:W-:Y:S01]  /*10ee0*/  @!P2 LEA.HI.X R15, R10, R0, R11, 0x6, P0 ;  /* 0x000000000a0fa211 */ /* 0x000fe200000f340b */
[----:B------:R-:W-:Y:S01]  /*10ef0*/  @!P2 IMAD.MOV.U32 R19, RZ, RZ, R0 ;  /* 0x000000ffff13a224 */ /* 0x000fe200078e0000 */
[----:B------:R-:W5:Y:S01]  /*10f00*/  @!P2 LDC.64 R10, c[0x0][0x250] ;  /* 0x00009400ff0aab82 */ /* 0x000f620000000a00 */
[----:B------:R-:W-:Y:S01]  /*10f10*/  @P2 STS.128 [R220+0x6000], RZ ;  /* 0x006000ffdc002388 */ /* 0x000fe20000000c00 */
[-C--:B------:R-:W-:Y:S02]  /*10f20*/  @!P2 LEA R20, P3, R14, R181.reuse, 0x1 ;  /* 0x000000b50e14a211 */ /* 0x080fe400078608ff */
[----:B---3--:R-:W-:Y:S02]  /*10f30*/  @!P2 LEA R8, P0, R6, R2, 0x7 ;  /* 0x000000020608a211 */ /* 0x008fe400078038ff */
[----:B------:R-:W-:Y:S02]  /*10f40*/  @!P2 LEA.HI.X R21, R14, R180, R15, 0x1, P3 ;  /* 0x000000b40e15a211 */ /* 0x000fe400018f0c0f */
[-C--:B------:R-:W-:Y:S02]  /*10f50*/  @!P2 LEA R14, P3, R18, R181.reuse, 0x1 ;  /* 0x000000b5120ea211 */ /* 0x080fe400078608ff */
        /* <DEDUP_REMOVED lines=8> */
[-C--:B------:R-:W-:Y:S01]  /*10fe0*/  @!P2 LEA.HI.X R7, R8, R180.reuse, R7, 0x1, P0 ;  /* 0x000000b40807a211 */ /* 0x080fe200000f0c07 */
[----:B------:R-:W-:Y:S02]  /*10ff0*/  @!P2 IMAD.MOV.U32 R8, RZ, RZ, R2 ;  /* 0x000000ffff08a224 */ /* 0x000fe400078e0002 */
[----:B------:R-:W-:Y:S01]  /*11000*/  @!PT LDS RZ, [RZ] ;  /* 0x00000000fffff984 */ /* 0x000fe20000000800 */
[----:B------:R-:W-:Y:S01]  /*11010*/  @!PT LDS RZ, [RZ] ;  /* 0x00000000fffff984 */ /* 0x000fe20000000800 */
[----:B------:R-:W-:Y:S01]  /*11020*/  @!PT LDS RZ, [RZ] ;  /* 0x00000000fffff984 */ /* 0x000fe20000000800 */
[----:B------:R-:W-:Y:S01]  /*11030*/  @!P2 LDGSTS.E.BYPASS.LTC128B.128 [R220+0x6800], desc[UR10][R14.64] ;  /* 0x068000000edcafae */ /* 0x000fe2000b901d4a */
[----:B------:R-:W-:Y:S02]  /*11040*/  @!P2 IMAD.MOV.U32 R9, RZ, RZ, R0 ;  /* 0x000000ffff09a224 */ /* 0x000fe400078e0000 */
[----:B------:R-:W-:Y:S01]  /*11050*/  @!P2 IMAD.MOV.U32 R18, RZ, RZ, R2 ;  /* 0x000000ffff12a224 */ /* 0x000fe200078e0002 */
[----:B------:R-:W-:Y:S01]  /*11060*/  @P2 STS.128 [R220+0x7000], RZ ;  /* 0x007000ffdc002388 */ /* 0x000fe20000000c00 */
[----:B----4-:R-:W-:Y:S03]  /*11070*/  @!P2 IMAD.WIDE.U32 R8, R12, 0xa0, R8 ;  /* 0x000000a00c08a825 */ /* 0x010fe600078e0008 */
[----:B------:R-:W-:Y:S01]  /*11080*/  @!PT LDS RZ, [RZ] ;  /* 0x00000000fffff984 */ /* 0x000fe20000000800 */
[----:B------:R-:W-:Y:S01]  /*11090*/  @!PT LDS RZ, [RZ] ;  /* 0x00000000fffff984 */ /* 0x000fe20000000800 */
[----:B------:R-:W-:Y:S01]  /*110a0*/  @!PT LDS RZ, [RZ] ;  /* 0x00000000fffff984 */ /* 0x000fe20000000800 */
[----:B------:R-:W-:Y:S01]  /*110b0*/  @!P2 LDGSTS.E.BYPASS.LTC128B.128 [R220+0x7000], desc[UR10][R6.64] ;  /* 0x0700000006dcafae */ /* 0x000fe2000b901d4a */
[----:B-----5:R-:W-:Y:S01]  /*110c0*/  @!P2 IMAD.WIDE.U32 R18, R10, 0xe0, R18 ;  /* 0x000000e00a12a825 */ /* 0x020fe200078e0012 */
[-C--:B------:R-:W-:Y:S02]  /*110d0*/  @!P2 LEA R12, P4, R8, R181.reuse, 0x1 ;  /* 0x000000b5080ca211 */ /* 0x080fe400078808ff */
[----:B------:R-:W-:Y:S01]  /*110e0*/  @P2 STS.128 [R220+0x7800], RZ ;  /* 0x007800ffdc002388 */ /* 0x000fe20000000c00 */
[----:B------:R-:W-:Y:S01]  /*110f0*/  @!P2 IMAD R13, R13, 0xa0, RZ ;  /* 0x000000a00d0da824 */ /* 0x000fe200078e02ff */
[-C--:B------:R-:W-:Y:S01]  /*11100*/  @!P2 LEA R10, P0, R18, R181.reuse, 0x1 ;  /* 0x000000b5120aa211 */ /* 0x080fe200078008ff */
[----:B-1----:R-:W-:Y:S02]  /*11110*/  @!P2 IMAD.MOV.U32 R16, RZ, RZ, R2 ;  /* 0x000000ffff10a224 */ /* 0x002fe400078e0002 */
[----:B------:R-:W-:Y:S02]  /*11120*/  @!P2 IMAD.IADD R13, R13, 0x1, R9 ;  /* 0x000000010d0da824 */ /* 0x000fe400078e0209 */
[----:B------:R-:W-:Y:S02]  /*11130*/  @!P2 IMAD.MOV.U32 R17, RZ, RZ, R0 ;  /* 0x000000ffff11a224 */ /* 0x000fe400078e0000 */
[----:B--2---:R-:W-:Y:S01]  /*11140*/  @!P2 IMAD R5, R5, 0xc0, RZ ;  /* 0x000000c00505a824 */ /* 0x004fe200078e02ff */
[-C--:B------:R-:W-:Y:S01]  /*11150*/  @!P2 LEA.HI.X R13, R8, R180.reuse, R13, 0x1, P4 ;  /* 0x000000b4080da211 */ /* 0x080fe200020f0c0d */
[----:B------:R-:W-:Y:S04]  /*11160*/  @!P2 IMAD.WIDE.U32 R16, R4, 0xc0, R16 ;  /* 0x000000c00410a825 */ /* 0x000fe800078e0010 */
[----:B------:R-:W-:Y:S01]  /*11170*/  @!PT LDS RZ, [RZ] ;  /* 0x00000000fffff984 */ /* 0x000fe20000000800 */
[----:B------:R-:W-:Y:S01]  /*11180*/  @!PT LDS RZ, [RZ] ;  /* 0x00000000fffff984 */ /* 0x000fe20000000800 */
[----:B------:R-:W-:Y:S01]  /*11190*/  @!PT LDS RZ, [RZ] ;  /* 0x00000000fffff984 */ /* 0x000fe20000000800 */
[----:B------:R-:W-:Y:S01]  /*111a0*/  @!P2 LDGSTS.E.BYPASS.LTC128B.128 [R220+0x7800], desc[UR10][R12.64] ;  /* 0x078000000cdcafae */ /* 0x000fe2000b901d4a */
[----:B------:R-:W-:Y:S01]  /*111b0*/  @!P2 IMAD.IADD R5, R5, 0x1, R17 ;  /* 0x000000010505a824 */ /* 0x000fe200078e0211 */
[C---:B------:R-:W-:Y:S01]  /*111c0*/  @!P2 LEA R4, P3, R16.reuse, R181, 0x1 ;  /* 0x000000b51004a211 */ /* 0x040fe200078608ff */
[----:B------:R-:W-:Y:S01]  /*111d0*/  @!P2 IMAD R11, R11, 0xe0, RZ ;  /* 0x000000e00b0ba824 */ /* 0x000fe200078e02ff */
[----:B------:R-:W-:Y:S02]  /*111e0*/  @P2 STS.128 [R220+0x8000], RZ ;  /* 0x008000ffdc002388 */ /* 0x000fe40000000c00 */
[-C--:B------:R-:W-:Y:S01]  /*111f0*/  @!P2 LEA.HI.X R5, R16, R180.reuse, R5, 0x1, P3 ;  /* 0x000000b41005a211 */ /* 0x080fe200018f0c05 */
[----:B------:R-:W-:Y:S04]  /*11200*/  @!P2 IMAD.IADD R11, R11, 0x1, R19 ;  /* 0x000000010b0ba824 */ /* 0x000fe800078e0213 */
[----:B------:R-:W-:Y:S01]  /*11210*/  @!PT LDS RZ, [RZ] ;  /* 0x00000000fffff984 */ /* 0x000fe20000000800 */
[----:B------:R-:W-:Y:S01]  /*11220*/  @!PT LDS RZ, [RZ] ;  /* 0x00000000fffff984 */ /* 0x000fe20000000800 */
[----:B------:R-:W-:Y:S01]  /*11230*/  @!PT LDS RZ, [RZ] ;  /* 0x00000000fffff984 */ /* 0x000fe20000000800 */
[----:B------:R-:W-:Y:S01]  /*11240*/  @!P2 LDGSTS.E.BYPASS.LTC128B.128 [R220+0x8000], desc[UR10][R4.64] ;  /* 0x0800000004dcafae */ /* 0x000fe2000b901d4a */
[----:B------:R-:W-:Y:S02]  /*11250*/  @!P2 LEA.HI.X R11, R18, R180, R11, 0x1, P0 ;  /* 0x000000b4120ba211 */ /* 0x000fe400000f0c0b */
[----:B------:R-:W-:Y:S01]  /*11260*/  PLOP3.LUT P0, PT, PT, PT, UP0, 0x80, 0x0 ;  /* 0x000000000000781c */ /* 0x000fe20003f0f008 */
[----:B------:R-:W-:Y:S04]  /*11270*/  @P2 STS.128 [R220+0x8800], RZ ;  /* 0x008800ffdc002388 */ /* 0x000fe80000000c00 */
[----:B------:R-:W-:Y:S01]  /*11280*/  @!PT LDS RZ, [RZ] ;  /* 0x00000000fffff984 */ /* 0x000fe20000000800 */
[----:B------:R-:W-:Y:S01]  /*11290*/  @!PT LDS RZ, [RZ] ;  /* 0x00000000fffff984 */ /* 0x000fe20000000800 */
[----:B------:R-:W-:Y:S01]  /*112a0*/  @!PT LDS RZ, [RZ] ;  /* 0x00000000fffff984 */ /* 0x000fe20000000800 */
[----:B------:R1:W-:Y:S04]  /*112b0*/  @!P2 LDGSTS.E.BYPASS.LTC128B.128 [R220+0x8800], desc[UR10][R10.64] ;  /* 0x088000000adcafae */ /* 0x0003e8000b901d4a */
[----:B------:R-:W-:Y:S04]  /*112c0*/  LDSM.16.M88.4 R128, [R198] ;  /* 0x00000000c680783b */ /* 0x000fe80000000200 */
[----:B------:R-:W0:Y:S04]  /*112d0*/  LDGDEPBAR ;  /* 0x00000000000079af */ /* 0x000e280000000000 */
[----:B------:R-:W2:Y:S04]  /*112e0*/  LDSM.16.M88.4 R16, [R196+0x1400] ;  /* 0x00140000c410783b */ /* 0x000ea80000000200 */
[----:B------:R-:W3:Y:S04]  /*112f0*/  LDSM.16.M88.4 R24, [R196+0x1800] ;  /* 0x00180000c418783b */ /* 0x000ee80000000200 */
[----:B------:R-:W4:Y:S04]  /*11300*/  LDSM.16.M88.4 R32, [R196+0x1c00] ;  /* 0x001c0000c420783b */ /* 0x000f280000000200 */
[----:B------:R-:W-:Y:S04]  /*11310*/  LDSM.16.M88.4 R40, [R196+0x2000] ;  /* 0x00200000c428783b */ /* 0x000fe80000000200 */
[----:B-1----:R-:W1:Y:S04]  /*11320*/  LDSM.16.M88.4 R8, [R196+0x1000] ;  /* 0x00100000c408783b */ /* 0x002e680000000200 */
        /* <DEDUP_REMOVED lines=8> */
[C---:B---3--:R-:W-:Y:S03]  /*113b0*/  HMMA.16816.F32.BF16 R20, R128.reuse, R24, RZ ;  /* 0x000000188014723c */ /* 0x048fe600000418ff */
[----:B------:R-:W3:Y:S03]  /*113c0*/  LDSM.16.M88.4 R104, [R196+0x4000] ;  /* 0x00400000c468783b */ /* 0x000ee60000000200 */
[C---:B----4-:R-:W-:Y:S01]  /*113d0*/  HMMA.16816.F32.BF16 R28, R128.reuse, R32, RZ ;  /* 0x00000020801c723c */ /* 0x050fe200000418ff */
[----:B------:R-:W4:Y:S04]  /*113e0*/  LDSM.16.M88.4 R112, [R196+0x4400] ;  /* 0x00440000c470783b */ /* 0x000f280000000200 */
[----:B------:R-:W4:Y:S01]  /*113f0*/  LDSM.16.M88.4 R120, [R196+0x4800] ;  /* 0x00480000c478783b */ /* 0x000f220000000200 */
[C---:B-1----:R-:W-:Y:S03]  /*11400*/  HMMA.16816.F32.BF16 R4, R128.reuse, R8, RZ ;  /* 0x000000088004723c */ /* 0x042fe600000418ff */
[----:B------:R-:W1:Y:S03]  /*11410*/  LDSM.16.M88.4 R140, [R196+0x4c00] ;  /* 0x004c0000c48c783b */ /* 0x000e660000000200 */
[C---:B------:R-:W-:Y:S01]  /*11420*/  HMMA.16816.F32.BF16 R8, R128.reuse, R10, RZ ;  /* 0x0000000a8008723c */ /* 0x040fe200000418ff */
[----:B------:R-:W-:Y:S04]  /*11430*/  LDSM.16.M88.4 R132, [R197] ;  /* 0x00000000c584783b */ /* 0x000fe80000000200 */
[----:B------:R-:W1:Y:S01]  /*11440*/  LDSM.16.M88.4 R136, [R3] ;  /* 0x000000000388783b */ /* 0x000e620000000200 */
[C---:B------:R-:W-:Y:S03]  /*11450*/  HMMA.16816.F32.BF16 R36, R128.reuse, R40, RZ ;  /* 0x000000288024723c */ /* 0x040fe600000418ff */
[----:B------:R-:W1:Y:S03]  /*11460*/  LDSM.16.M88.4 R192, [R3+0x400] ;  /* 0x0004000003c0783b */ /* 0x000e660000000200 */
[C---:B-----5:R-:W-:Y:S01]  /*11470*/  HMMA.16816.F32.BF16 R44, R128.reuse, R48, RZ ;  /* 0x00000030802c723c */ /* 0x060fe200000418ff */
[----:B------:R-:W5:Y:S04]  /*11480*/  LDSM.16.M88.4 R188, [R3+0x800] ;  /* 0x0008000003bc783b */ /* 0x000f680000000200 */
[----:B------:R-:W5:Y:S01]  /*11490*/  LDSM.16.M88.4 R184, [R3+0xc00] ;  /* 0x000c000003b8783b */ /* 0x000f620000000200 */
[C---:B------:R-:W-:Y:S03]  /*114a0*/  HMMA.16816.F32.BF16 R52, R128.reuse, R56, RZ ;  /* 0x000000388034723c */ /* 0x040fe600000418ff */
[----:B------:R-:W5:Y:S03]  /*114b0*/  LDSM.16.M88.4 R180, [R3+0x1000] ;  /* 0x0010000003b4783b */ /* 0x000f660000000200 */
[C---:B------:R-:W-:Y:S01]  /*114c0*/  HMMA.16816.F32.BF16 R60, R128.reuse, R64, RZ ;  /* 0x00000040803c723c */ /* 0x040fe200000418ff */
[----:B------:R-:W5:Y:S04]  /*114d0*/  LDSM.16.M88.4 R176, [R3+0x1400] ;  /* 0x0014000003b0783b */ /* 0x000f680000000200 */
[----:B------:R-:W5:Y:S01]  /*114e0*/  LDSM.16.M88.4 R172, [R3+0x1800] ;  /* 0x0018000003ac783b */ /* 0x000f620000000200 */
[C---:B------:R-:W-:Y:S03]  /*114f0*/  HMMA.16816.F32.BF16 R68, R128.reuse, R72, RZ ;  /* 0x000000488044723c */ /* 0x040fe600000418ff */
[----:B------:R-:W5:Y:S03]  /*11500*/  LDSM.16.M88.4 R168, [R3+0x1c00] ;  /* 0x001c000003a8783b */ /* 0x000f660000000200 */
[C---:B------:R-:W-:Y:S01]  /*11510*/  HMMA.16816.F32.BF16 R76, R128.reuse, R80, RZ ;  /* 0x00000050804c723c */ /* 0x040fe200000418ff */
[----:B------:R-:W5:Y:S04]  /*11520*/  LDSM.16.M88.4 R164, [R3+0x2000] ;  /* 0x0020000003a4783b */ /* 0x000f680000000200 */
[----:B------:R-:W5:Y:S01]  /*11530*/  LDSM.16.M88.4 R160, [R3+0x2400] ;  /* 0x0024000003a0783b */ /* 0x000f620000000200 */
[C---:B--2---:R-:W-:Y:S03]  /*11540*/  HMMA.16816.F32.BF16 R84, R128.reuse, R88, RZ ;  /* 0x000000588054723c */ /* 0x044fe600000418ff */
[----:B------:R-:W2:Y:S03]  /*11550*/  LDSM.16.M88.4 R156, [R3+0x2800] ;  /* 0x00280000039c783b */ /* 0x000ea60000000200 */
[C---:B------:R-:W-:Y:S01]  /*11560*/  HMMA.16816.F32.BF16 R92, R128.reuse, R96, RZ ;  /* 0x00000060805c723c */ /* 0x040fe200000418ff */
[----:B------:R-:W2:Y:S04]  /*11570*/  LDSM.16.M88.4 R152, [R3+0x2c00] ;  /* 0x002c00000398783b */ /* 0x000ea80000000200 */
[----:B------:R-:W2:Y:S01]  /*11580*/  LDSM.16.M88.4 R148, [R3+0x3000] ;  /* 0x003000000394783b */ /* 0x000ea20000000200 */
[C---:B---3--:R-:W-:Y:S03]  /*11590*/  HMMA.16816.F32.BF16 R100, R128.reuse, R104, RZ ;  /* 0x000000688064723c */ /* 0x048fe600000418ff */
[----:B------:R-:W3:Y:S03]  /*115a0*/  LDSM.16.M88.4 R144, [R3+0x3400] ;  /* 0x003400000390783b */ /* 0x000ee60000000200 */
[C---:B----4-:R-:W-:Y:S06]  /*115b0*/  HMMA.16816.F32.BF16 R108, R128.reuse, R112, RZ ;  /* 0x00000070806c723c */ /* 0x050fec00000418ff */
        /* <DEDUP_REMOVED lines=18> */
[C---:B------:R-:W-:Y:S06]  /*116e0*/  HMMA.16816.F32.BF16 R4, R132.reuse, R136, R4 ;  /* 0x000000888404723c */ /* 0x040fec0000041804 */
[C---:B------:R-:W-:Y:S01]  /*116f0*/  HMMA.16816.F32.BF16 R8, R132.reuse, R138, R8 ;  /* 0x0000008a8408723c */ /* 0x040fe20000041808 */
[----:B------:R-:W4:Y:S01]  /*11700*/  LDSM.16.M88.4 R136, [R3+0x3c00] ;  /* 0x003c00000388783b */ /* 0x000f220000000200 */
[----:B------:R-:W-:Y:S04]  /*11710*/  DEPBAR.LE SB0, 0x0 ;  /* 0x000080000000791a */ /* 0x000fe80000000000 */
[C---:B------:R-:W-:Y:S01]  /*11720*/  HMMA.16816.F32.BF16 R12, R132.reuse, R192, R12 ;  /* 0x000000c0840c723c */ /* 0x040fe2000004180c */
[----:B------:R-:W-:Y:S05]  /*11730*/  BAR.SYNC.DEFER_BLOCKING 0x0 ;  /* 0x0000000000007b1d */ /* 0x000fea0000010000 */
[C---:B------:R-:W-:Y:S06]  /*11740*/  HMMA.16816.F32.BF16 R16, R132.reuse, R194, R16 ;  /* 0x000000c28410723c */ /* 0x040fec0000041810 */
[C---:B-----5:R-:W-:Y:S06]  /*11750*/  HMMA.16816.F32.BF16 R20, R132.reuse, R188, R20 ;  /* 0x000000bc8414723c */ /* 0x060fec0000041814 */
[C---:B------:R-:W-:Y:S06]  /*11760*/  HMMA.16816.F32.BF16 R24, R132.reuse, R190, R24 ;  /* 0x000000be8418723c */ /* 0x040fec0000041818 */
        /* <DEDUP_REMOVED lines=20> */
[C---:B------:R-:W-:Y:S06]  /*118b0*/  HMMA.16816.F32.BF16 R100, R132.reuse, R148, R100 ;  /* 0x000000948464723c */ /* 0x040fec0000041864 */
[C---:B------:R-:W-:Y:S06]  /*118c0*/  HMMA.16816.F32.BF16 R104, R132.reuse, R150, R104 ;  /* 0x000000968468723c */ /* 0x040fec0000041868 */
[C---:B---3--:R-:W-:Y:S06]  /*118d0*/  HMMA.16816.F32.BF16 R108, R132.reuse, R144, R108 ;  /* 0x00000090846c723c */ /* 0x048fec000004186c */
[C---:B------:R-:W-:Y:S06]  /*118e0*/  HMMA.16816.F32.BF16 R112, R132.reuse, R146, R112 ;  /* 0x000000928470723c */ /* 0x040fec0000041870 */
[C---:B-1----:R-:W-:Y:S06]  /*118f0*/  HMMA.16816.F32.BF16 R116, R132.reuse, R140, R116 ;  /* 0x0000008c8474723c */ /* 0x042fec0000041874 */
[C---:B------:R-:W-:Y:S06]  /*11900*/  HMMA.16816.F32.BF16 R120, R132.reuse, R142, R120 ;  /* 0x0000008e8478723c */ /* 0x040fec0000041878 */
[C---:B----4-:R-:W-:Y:S06]  /*11910*/  HMMA.16816.F32.BF16 R124, R132.reuse, R136, R124 ;  /* 0x00000088847c723c */ /* 0x050fec000004187c */
        /* <DEDUP_REMOVED lines=10> */
[----:B------:R-:W-:Y:S04]  /*119c0*/  USHF.L.U32 UR7, UR6, 0x8, URZ ;  /* 0x0000000806077899 */ /* 0x000fe8000800063f */
[----:B------:R-:W-:Y:S02]  /*119d0*/  UIADD3 UR9, UR7, -0x200, URZ ;  /* 0xfffffe0007097890 */ /* 0x000fe4000fffe03f */
[----:B------:R-:W-:Y:S04]  /*119e0*/  UIADD3 UR7, UR7, -0x100, URZ ;  /* 0xffffff0007077890 */ /* 0x000fe8000fffe03f */
[----:B------:R-:W-:Y:S02]  /*119f0*/  MOV R137, UR9 ;  /* 0x0000000900897c02 */ /* 0x000fe40008000f00 */
[----:B------:R-:W-:Y:S02]  /*11a00*/  IMAD.U32 R139, RZ, RZ, UR7 ;  /* 0x00000007ff8b7e24 */ /* 0x000fe4000f8e00ff */
[----:B------:R-:W-:Y:S03]  /*11a10*/  IABS R137, R137 ;  /* 0x0000008900897213 */ /* 0x000fe60000000000 */
[----:B------:R-:W-:Y:S02]  /*11a20*/  IABS R139, R139 ;  /* 0x0000008b008b7213 */ /* 0x000fe40000000000 */
[----:B-1----:R-:W-:Y:S04]  /*11a30*/  IABS R0, R2 ;  /* 0x0000000200007213 */ /* 0x002fe80000000000 */
[----:B------:R-:W1:Y:S10]  /*11a40*/  I2F.RP R132, R0 ;  /* 0x0000000000847306 */ /* 0x000e740000209400 */
        /* <DEDUP_REMOVED lines=38> */
[----:B------:R-:W1:Y:S01]  /*11cb0*/  LDC.64 R132, c[0x0][0x230] ;  /* 0x00008c00ff847b82 */ /* 0x000e620000000a00 */
[----:B------:R3:W4:Y:S01]  /*11cc0*/  LDG.E R137, desc[UR10][R136.64] ;  /* 0x0000000a88897981 */ /* 0x000722000c1e1900 */
[----:B------:R-:W-:Y:S03]  /*11cd0*/  IMAD R0, R0, R2, -0x100 ;  /* 0xffffff0000007424 */ /* 0x000fe600078e0202 */
[----:B------:R-:W4:Y:S01]  /*11ce0*/  LDG.E R138, desc[UR10][R138.64] ;  /* 0x0000000a8a8a7981 */ /* 0x000f22000c1e1900 */
[-C--:B------:R-:W-:Y:S01]  /*11cf0*/  IMAD.WIDE.U32 R142, R0, R135.reuse, RZ ;  /* 0x00000087008e7225 */ /* 0x080fe200078e00ff */
[----:B------:R-:W-:Y:S05]  /*11d00*/  SHF.R.S32.HI R2, RZ, 0x1f, R0 ;  /* 0x0000001fff027819 */ /* 0x000fea0000011400 */
[----:B------:R-:W-:Y:S01]  /*11d10*/  IMAD R2, R2, R135, RZ ;  /* 0x0000008702027224 */ /* 0x000fe200078e02ff */
[----:B---3--:R-:W3:Y:S03]  /*11d20*/  LDC R136, c[0x0][0x24c] ;  /* 0x00009300ff887b82 */ /* 0x008ee60000000800 */
[----:B---3--:R-:W-:Y:S04]  /*11d30*/  IMAD R2, R0, R136, R2 ;  /* 0x0000008800027224 */ /* 0x008fe800078e0202 */
[----:B------:R-:W-:Y:S01]  /*11d40*/  IMAD.IADD R143, R143, 0x1, R2 ;  /* 0x000000018f8f7824 */ /* 0x000fe200078e0202 */
[----:B----4-:R-:W-:Y:S04]  /*11d50*/  IADD3 R137, -R138, R137, RZ ;  /* 0x000000898a897210 */ /* 0x010fe80007ffe1ff */
[----:B------:R-:W-:Y:S01]  /*11d60*/  SHF.R.S32.HI R0, RZ, 0x1f, R137 ;  /* 0x0000001fff007819 */ /* 0x000fe20000011489 */
[CC--:B-1----:R-:W-:Y:S04]  /*11d70*/  IMAD.WIDE.U32 R142, R137.reuse, R132.reuse, R142 ;  /* 0x00000084898e7225 */ /* 0x0c2fe800078e008e */
[----:B------:R-:W-:Y:S04]  /*11d80*/  IMAD R0, R0, R132, RZ ;  /* 0x0000008400007224 */ /* 0x000fe800078e02ff */
[----:B------:R-:W-:Y:S05]  /*11d90*/  IMAD R0, R137, R133, R0 ;  /* 0x0000008589007224 */ /* 0x000fea00078e0200 */
[----:B------:R-:W-:Y:S07]  /*11da0*/  IADD3 R136, R143, R0, RZ ;  /* 0x000000008f887210 */ /* 0x000fee0007ffe0ff */
.L_x_1709:
[----:B------:R1:W-:Y:S01]  /*11db0*/  @P2 STS [R220+0x1004], RZ ;  /* 0x001004ffdc002388 */ /* 0x0003e20000000800 */
[CC--:B------:R-:W-:Y:S01]  /*11dc0*/  LEA R140, P3, R142.reuse, R225.reuse, 0x1 ;  /* 0x000000e18e8c7211 */ /* 0x0c0fe200078608ff */
[----:B------:R-:W3:Y:S01]  /*11dd0*/  @!P2 LDC R137, c[0x0][0x24c] ;  /* 0x00009300ff89ab82 */ /* 0x000ee20000000800 */
[C---:B------:R-:W-:Y:S01]  /*11de0*/  @!P2 IADD3 R2, P0, R142.reuse, UR15, RZ ;  /* 0x0000000f8e02ac10 */ /* 0x040fe2000ff1e0ff */
[----:B------:R1:W-:Y:S01]  /*11df0*/  @P2 STS.64 [R220+0x1008], RZ ;  /* 0x001008ffdc002388 */ /* 0x0003e20000000a00 */
[--C-:B------:R-:W-:Y:S01]  /*11e00*/  LEA.HI.X R141, R142, R224, R136.reuse, 0x1, P3 ;  /* 0x000000e08e8d7211 */ /* 0x100fe200018f0c88 */
[----:B------:R-:W-:Y:S01]  /*11e10*/  @!P2 IMAD.MOV.U32 R149, RZ, RZ, R136 ;  /* 0x000000ffff95a224 */ /* 0x000fe200078e0088 */
[----:B------:R-:W-:Y:S01]  /*11e20*/  @!P2 IADD3.X R0, R136, UR14, RZ, P0, !PT ;  /* 0x0000000e8800ac10 */ /* 0x000fe200087fe4ff */
[----:B------:R1:W-:Y:S01]  /*11e30*/  @P2 STS [R220+0x1000], RZ ;  /* 0x001000ffdc002388 */ /* 0x0003e20000000800 */
[CC--:B------:R-:W-:Y:S01]  /*11e40*/  @!P2 LEA R144, P0, R2.reuse, R225.reuse, 0x1 ;  /* 0x000000e10290a211 */ /* 0x0c0fe200078008ff */
[----:B------:R-:W4:Y:S01]  /*11e50*/  @!P2 LDC R133, c[0x0][0x24c] ;  /* 0x00009300ff85ab82 */ /* 0x000f220000000800 */
[----:B------:R-:W-:Y:S01]  /*11e60*/  @!P2 LEA R139, P3, R135, R142, 0x6 ;  /* 0x0000008e878ba211 */ /* 0x000fe200078630ff */
[----:B------:R-:W-:Y:S01]  /*11e70*/  @!PT LDS RZ, [RZ] ;  /* 0x00000000fffff984 */ /* 0x000fe20000000800 */
[----:B------:R-:W-:Y:S01]  /*11e80*/  @!PT LDS RZ, [RZ] ;  /* 0x00000000fffff984 */ /* 0x000fe20000000800 */
[----:B------:R-:W-:Y:S01]  /*11e90*/  @!PT LDS RZ, [RZ] ;  /* 0x00000000fffff984 */ /* 0x000fe20000000800 */
[----:B------:R-:W-:Y:S01]  /*11ea0*/  @!P2 LDGSTS.E.BYPASS.LTC128B.128 [R220+0x1000], desc[UR10][R140.64] ;  /* 0x010000008cdcafae */ /* 0x000fe2000b901d4a */
[----:B------:R-:W-:Y:S01]  /*11eb0*/  @!P2 LEA.HI.X R145, R2, R224, R0, 0x1, P0 ;  /* 0x000000e00291a211 */ /* 0x000fe200000f0c00 */
[----:B------:R-:W-:Y:S01]  /*11ec0*/  @!P2 IMAD.MOV.U32 R147, RZ, RZ, R136 ;  /* 0x000000ffff93a224 */ /* 0x000fe200078e0088 */
[-C--:B------:R-:W-:Y:S01]  /*11ed0*/  @!P2 LEA R138, P0, R139, R225.reuse, 0x1 ;  /* 0x000000e18b8aa211 */ /* 0x080fe200078008ff */
[----:B------:R1:W-:Y:S01]  /*11ee0*/  @P2 STS.128 [R220+0x1800], RZ ;  /* 0x001800ffdc002388 */ /* 0x0003e20000000c00 */
[----:B--2---:R-:W-:Y:S01]  /*11ef0*/  @!P2 LEA.HI.X R134, R135, R136, R134, 0x6, P3 ;  /* 0x000000888786a211 */ /* 0x004fe200018f3486 */
[----:B------:R-:W2:Y:S01]  /*11f00*/  @!P2 LDC R132, c[0x0][0x24c] ;  /* 0x00009300ff84ab82 */ /* 0x000ea20000000800 */
[----:B------:R-:W-:Y:S01]  /*11f10*/  @!P2 IMAD.MOV.U32 R143, RZ, RZ, R136 ;  /* 0x000000ffff8fa224 */ /* 0x000fe200078e0088 */
[----:B------:R-:W-:Y:S01]  /*11f20*/  @!PT LDS RZ, [RZ] ;  /* 0x00000000fffff984 */ /* 0x000fe20000000800 */
[----:B------:R-:W-:Y:S01]  /*11f30*/  @!PT LDS RZ, [RZ] ;  /* 0x00000000fffff984 */ /* 0x000fe20000000800 */
[----:B------:R-:W-:Y:S01]  /*11f40*/  @!PT LDS RZ, [RZ] ;  /* 0x00000000fffff984 */ /* 0x000fe20000000800 */
[----:B------:R5:W-:Y:S01]  /*11f50*/  @!P2 LDGSTS.E.BYPASS.LTC128B.128 [R220+0x1800], desc[UR10][R144.64] ;  /* 0x0180000090dcafae */ /* 0x000be2000b901d4a */
[----:B------:R-:W-:Y:S01]  /*11f60*/  @!P2 LEA.HI.X R139, R139, R224, R134, 0x1, P0 ;  /* 0x000000e08b8ba211 */ /* 0x000fe200000f0c86 */
[--C-:B------:R-:W-:Y:S02]  /*11f70*/  @!P2 IMAD.MOV.U32 R148, RZ, RZ, R142.reuse ;  /* 0x000000ffff94a224 */ /* 0x100fe400078e008e */
[----:B------:R1:W-:Y:S01]  /*11f80*/  @P2 STS.128 [R220+0x2000], RZ ;  /* 0x002000ffdc002388 */ /* 0x0003e20000000c00 */
[----:B------:R-:W-:Y:S01]  /*11f90*/  @!P2 IMAD.MOV.U32 R146, RZ, RZ, R142 ;  /* 0x000000ffff92a224 */ /* 0x000fe200078e008e */
[----:B------:R-:W1:Y:S01]  /*11fa0*/  @!P2 LDC R2, c[0x0][0x24c] ;  /* 0x00009300ff02ab82 */ /* 0x000e620000000800 */
[C---:B------:R-:W-:Y:S01]  /*11fb0*/  @!P2 IMAD.WIDE.U32 R148, R135.reuse, 0x60, R148 ;  /* 0x000000608794a825 */ /* 0x040fe200078e0094 */
[----:B------:R-:W-:Y:S01]  /*11fc0*/  @!PT LDS RZ, [RZ] ;  /* 0x00000000fffff984 */ /* 0x000fe20000000800 */
[----:B------:R-:W-:Y:S01]  /*11fd0*/  @!PT LDS RZ, [RZ] ;  /* 0x00000000fffff984 */ /* 0x000fe20000000800 */
[----:B------:R-:W-:Y:S01]  /*11fe0*/  @!PT LDS RZ, [RZ] ;  /* 0x00000000fffff984 */ /* 0x000fe20000000800 */
[----:B------:R3:W-:Y:S03]  /*11ff0*/  @!P2 LDGSTS.E.BYPASS.LTC128B.128 [R220+0x2000], desc[UR10][R138.64] ;  /* 0x020000008adcafae */ /* 0x0007e6000b901d4a */
[C---:B------:R-:W-:Y:S01]  /*12000*/  @!P2 IMAD.WIDE.U32 R146, R135.reuse, 0xa0, R146 ;  /* 0x000000a08792a825 */ /* 0x040fe200078e0092 */
[----:B------:R1:W-:Y:S02]  /*12010*/  @P2 STS.128 [R220+0x2800], RZ ;  /* 0x002800ffdc002388 */ /* 0x0003e40000000c00 */
[-C--:B------:R-:W-:Y:S01]  /*12020*/  @!P2 LEA R150, P3, R148, R225.reuse, 0x1 ;  /* 0x000000e19496a211 */ /* 0x080fe200078608ff */
[----:B------:R-:W4:Y:S01]  /*12030*/  @!P2 LDC R0, c[0x0][0x24c] ;  /* 0x00009300ff00ab82 */ /* 0x000f220000000800 */
[----:B-----5:R-:W-:Y:S02]  /*12040*/  @!P2 IMAD.MOV.U32 R145, RZ, RZ, R136 ;  /* 0x000000ffff91a224 */ /* 0x020fe400078e0088 */
[----:B------:R-:W-:Y:S04]  /*12050*/  @!P2 IMAD.MOV.U32 R144, RZ, RZ, R142 ;  /* 0x000000ffff90a224 */ /* 0x000fe800078e008e */
[----:B------:R-:W-:Y:S01]  /*12060*/  @!P2 IMAD.WIDE.U32 R144, R135, 0xc0, R144 ;  /* 0x000000c08790a825 */ /* 0x000fe200078e0090 */
[-C--:B---3--:R-:W-:Y:S03]  /*12070*/  @!P2 LEA R138, P4, R146, R225.reuse, 0x1 ;  /* 0x000000e1928aa211 */ /* 0x088fe600078808ff */
[----:B----4-:R-:W-:Y:S02]  /*12080*/  @!P2 IMAD R0, R0, 0xe0, RZ ;  /* 0x000000e00000a824 */ /* 0x010fe400078e02ff */
[----:B------:R-:W-:Y:S01]  /*12090*/  @!P2 IMAD R134, R137, 0x60, RZ ;  /* 0x000000608986a824 */ /* 0x000fe200078e02ff */
[C---:B------:R-:W-:Y:S01]  /*120a0*/  @!P2 LEA R137, P0, R135.reuse, R142, 0x7 ;  /* 0x0000008e8789a211 */ /* 0x040fe200078038ff */
[----:B--2---:R-:W-:Y:S02]  /*120b0*/  @!P2 IMAD R132, R132, 0xa0, RZ ;  /* 0x000000a08484a824 */ /* 0x004fe400078e02ff */
[----:B------:R-:W-:Y:S01]  /*120c0*/  @!P2 IMAD.IADD R134, R134, 0x1, R149 ;  /* 0x000000018686a824 */ /* 0x000fe200078e0295 */
[----:B------:R-:W-:Y:S01]  /*120d0*/  @!P2 LEA.HI.X R133, R135, R136, R133, 0x7, P0 ;  /* 0x000000888785a211 */ /* 0x000fe200000f3c85 */
[----:B------:R-:W-:Y:S01]  /*120e0*/  @!P2 IMAD.IADD R132, R132, 0x1, R147 ;  /* 0x000000018484a824 */ /* 0x000fe200078e0293 */
[-C--:B------:R-:W-:Y:S01]  /*120f0*/  @!P2 LEA R136, P0, R137, R225.reuse, 0x1 ;  /* 0x000000e18988a211 */ /* 0x080fe200078008ff */
[----:B-1----:R-:W-:Y:S01]  /*12100*/  @!P2 IMAD R2, R2, 0xc0, RZ ;  /* 0x000000c00202a824 */ /* 0x002fe200078e02ff */
[-C--:B------:R-:W-:Y:S01]  /*12110*/  @!P2 LEA.HI.X R151, R148, R224.reuse, R134, 0x1, P3 ;  /* 0x000000e09497a211 */ /* 0x080fe200018f0c86 */
[----:B------:R-:W-:Y:S01]  /*12120*/  @!P2 IMAD.WIDE.U32 R142, R135, 0xe0, R142 ;  /* 0x000000e0878ea825 */ /* 0x000fe200078e008e */
[-C--:B------:R-:W-:Y:S02]  /*12130*/  @!P2 LEA.HI.X R137, R137, R224.reuse, R133, 0x1, P0 ;  /* 0x000000e08989a211 */ /* 0x080fe400000f0c85 */
[-C--:B------:R-:W-:Y:S01]  /*12140*/  @!P2 LEA.HI.X R139, R146, R224.reuse, R132, 0x1, P4 ;  /* 0x000000e0928ba211 */ /* 0x080fe200020f0c84 */
[----:B------:R-:W-:Y:S01]  /*12150*/  @!PT LDS RZ, [RZ] ;  /* 0x00000000fffff984 */ /* 0x000fe20000000800 */
[----:B------:R-:W-:Y:S01]  /*12160*/  @!PT LDS RZ, [RZ] ;  /* 0x00000000fffff984 */ /* 0x000fe20000000800 */
[----:B------:R-:W-:Y:S01]  /*12170*/  @!PT LDS RZ, [RZ] ;  /* 0x00000000fffff984 */ /* 0x000fe20000000800 */
[----:B------:R1:W-:Y:S01]  /*12180*/  @!P2 LDGSTS.E.BYPASS.LTC128B.128 [R220+0x2800], desc[UR10][R150.64] ;  /* 0x0280000096dcafae */ /* 0x0003e2000b901d4a */
[-C--:B------:R-:W-:Y:S01]  /*12190*/  @!P2 LEA R134, P3, R144, R225.reuse, 0x1 ;  /* 0x000000e19086a211 */ /* 0x080fe200078608ff */
[----:B------:R-:W-:Y:S01]  /*121a0*/  @!P2 IMAD.IADD R2, R2, 0x1, R145 ;  /* 0x000000010202a824 */ /* 0x000fe200078e0291 */
[----:B------:R-:W-:Y:S01]  /*121b0*/  @!P2 LEA R148, P0, R142, R225, 0x1 ;  /* 0x000000e18e94a211 */ /* 0x000fe200078008ff */
[----:B------:R1:W-:Y:S01]  /*121c0*/  @P2 STS.128 [R220+0x3000], RZ ;  /* 0x003000ffdc002388 */ /* 0x0003e20000000c00 */
[----:B------:R-:W-:Y:S02]  /*121d0*/  @!P2 IMAD.IADD R0, R0, 0x1, R143 ;  /* 0x000000010000a824 */ /* 0x000fe400078e028f */
[-C--:B------:R-:W-:Y:S01]  /*121e0*/  @!P2 LEA.HI.X R135, R144, R224.reuse, R2, 0x1, P3 ;  /* 0x000000e09087a211 */ /* 0x080fe200018f0c02 */
[----:B------:R-:W-:Y:S01]  /*121f0*/  @!PT LDS RZ, [RZ] ;  /* 0x00000000fffff984 */ /* 0x000fe20000000800 */
[----:B------:R-:W-:Y:S01]  /*12200*/  @!PT LDS RZ, [RZ] ;  /* 0x00000000fffff984 */ /* 0x000fe20000000800 */
[----:B------:R-:W-:Y:S01]  /*12210*/  @!PT LDS RZ, [RZ] ;  /* 0x00000000fffff984 */ /* 0x000fe20000000800 */
[----:B------:R1:W-:Y:S01]  /*12220*/  @!P2 LDGSTS.E.BYPASS.LTC128B.128 [R220+0x3000], desc[UR10][R136.64] ;  /* 0x0300000088dcafae */ /* 0x0003e2000b901d4a */
[----:B------:R-:W-:Y:S01]  /*12230*/  IMAD.MOV.U32 R225, RZ, RZ, R140 ;  /* 0x000000ffffe17224 */ /* 0x000fe200078e008c */
[----:B------:R-:W-:Y:S01]  /*12240*/  @!P2 LEA.HI.X R149, R142, R224, R0, 0x1, P0 ;  /* 0x000000e08e95a211 */ /* 0x000fe200000f0c00 */
[----:B------:R-:W-:Y:S01]  /*12250*/  IMAD.MOV.U32 R224, RZ, RZ, R141 ;  /* 0x000000ffffe07224 */ /* 0x000fe200078e008d */
        /* <DEDUP_REMOVED lines=16> */
.L_x_1708:
[----:B------:R-:W-:Y:S02]  /*12360*/  UIADD3 UR7, UR6, -0x1, URZ ;  /* 0xffffffff06077890 */ /* 0x000fe4000fffe03f */
[----:B------:R-:W-:Y:S04]  /*12370*/  UISETP.GT.AND UP0, UPT, UR6, 0x1, UPT ;  /* 0x000000010600788c */ /* 0x000fe8000bf04270 */
[----:B------:R-:W-:Y:S01]  /*12380*/  MOV R0, UR7 ;  /* 0x0000000700007c02 */ /* 0x000fe20008000f00 */
[----:B------:R-:W-:Y:S03]  /*12390*/  UMOV UR6, UR7 ;  /* 0x0000000700067c82 */ /* 0x000fe60008000000 */
[----:B------:R-:W-:Y:S04]  /*123a0*/  LEA R133, R0, R201, 0x8 ;  /* 0x000000c900857211 */ /* 0x000fe800078e40ff */
[C---:B-1----:R-:W-:Y:S02]  /*123b0*/  IADD3 R135, R133.reuse, 0x61, RZ ;  /* 0x0000006185877810 */ /* 0x042fe40007ffe0ff */
[----:B------:R-:W-:Y:S02]  /*123c0*/  I2FP.F32.S32 R0, R133 ;  /* 0x0000008500007245 */ /* 0x000fe40000201400 */
[C---:B------:R-:W-:Y:S02]  /*123d0*/  IADD3 R132, R133.reuse, 0x8, RZ ;  /* 0x0000000885847810 */ /* 0x040fe40007ffe0ff */
[C---:B------:R-:W-:Y:S01]  /*123e0*/  IADD3 R134, R133.reuse, 0x9, RZ ;  /* 0x0000000985867810 */ /* 0x040fe20007ffe0ff */
[C---:B------:R-:W-:Y:S01]  /*123f0*/  FFMA.FTZ R4, R0.reuse, UR5, R4 ;  /* 0x0000000500047c23 */ /* 0x040fe20008010004 */
[----:B------:R-:W-:Y:S01]  /*12400*/  FFMA.FTZ R6, R0, UR5, R6 ;  /* 0x0000000500067c23 */ /* 0x000fe20008010006 */
[----:B------:R-:W-:Y:S02]  /*12410*/  I2FP.F32.S32 R0, R132 ;  /* 0x0000008400007245 */ /* 0x000fe40000201400 */
[C---:B------:R-:W-:Y:S02]  /*12420*/  IADD3 R132, R133.reuse, 0x10, RZ ;  /* 0x0000001085847810 */ /* 0x040fe40007ffe0ff */
[C---:B------:R-:W-:Y:S04]  /*12430*/  IADD3 R2, R133.reuse, 0x1, RZ ;  /* 0x0000000185027810 */ /* 0x040fe80007ffe0ff */
[----:B------:R-:W-:Y:S05]  /*12440*/  I2FP.F32.S32 R2, R2 ;  /* 0x0000000200027245 */ /* 0x000fea0000201400 */
[C---:B------:R-:W-:Y:S01]  /*12450*/  FFMA.FTZ R5, R2.reuse, UR5, R5 ;  /* 0x0000000502057c23 */ /* 0x040fe20008010005 */
[----:B------:R-:W-:Y:S01]  /*12460*/  FFMA.FTZ R7, R2, UR5, R7 ;  /* 0x0000000502077c23 */ /* 0x000fe20008010007 */
[C---:B------:R-:W-:Y:S01]  /*12470*/  FFMA.FTZ R8, R0.reuse, UR5, R8 ;  /* 0x0000000500087c23 */ /* 0x040fe20008010008 */
[----:B------:R-:W-:Y:S01]  /*12480*/  FFMA.FTZ R10, R0, UR5, R10 ;  /* 0x00000005000a7c23 */ /* 0x000fe2000801000a */
[----:B------:R-:W-:Y:S02]  /*12490*/  I2FP.F32.S32 R2, R134 ;  /* 0x0000008600027245 */ /* 0x000fe40000201400 */
[----:B------:R-:W-:Y:S02]  /*124a0*/  I2FP.F32.S32 R0, R132 ;  /* 0x0000008400007245 */ /* 0x000fe40000201400 */
[C---:B------:R-:W-:Y:S01]  /*124b0*/  IADD3 R134, R133.reuse, 0x11, RZ ;  /* 0x0000001185867810 */ /* 0x040fe20007ffe0ff */
[C---:B------:R-:W-:Y:S01]  /*124c0*/  FFMA.FTZ R9, R2.reuse, UR5, R9 ;  /* 0x0000000502097c23 */ /* 0x040fe20008010009 */
[----:B------:R-:W-:Y:S01]  /*124d0*/  FFMA.FTZ R11, R2, UR5, R11 ;  /* 0x00000005020b7c23 */ /* 0x000fe2000801000b */
[C---:B------:R-:W-:Y:S01]  /*124e0*/  FFMA.FTZ R12, R0.reuse, UR5, R12 ;  /* 0x00000005000c7c23 */ /* 0x040fe2000801000c */
[----:B------:R-:W-:Y:S01]  /*124f0*/  FFMA.FTZ R14, R0, UR5, R14 ;  /* 0x00000005000e7c23 */ /* 0x000fe2000801000e */
[----:B------:R-:W-:Y:S02]  /*12500*/  I2FP.F32.S32 R2, R134 ;  /* 0x0000008600027245 */ /* 0x000fe40000201400 */
[C---:B------:R-:W-:Y:S02]  /*12510*/  IADD3 R132, R133.reuse, 0x18, RZ ;  /* 0x0000001885847810 */ /* 0x040fe40007ffe0ff */
[C---:B------:R-:W-:Y:S01]  /*12520*/  IADD3 R134, R133.reuse, 0x19, RZ ;  /* 0x0000001985867810 */ /* 0x040fe20007ffe0ff */
        /* <DEDUP_REMOVED lines=16> */
[C---:B------:R-:W-:Y:S02]  /*12630*/  IADD3 R134, R133.reuse, 0x29, RZ ;  /* 0x0000002985867810 */ /* 0x040fe40007ffe0ff */
[C---:B------:R-:W-:Y:S01]  /*12640*/  IADD3 R132, R133.reuse, 0x30, RZ ;  /* 0x0000003085847810 */ /* 0x040fe20007ffe0ff */
        /* <DEDUP_REMOVED lines=17> */
[C---:B------:R-:W-:Y:S02]  /*12760*/  IADD3 R132, R133.reuse, 0x40, RZ ;  /* 0x0000004085847810 */ /* 0x040fe40007ffe0ff */
[----:B------:R-:W-:Y:S01]  /*12770*/  I2FP.F32.S32 R2, R134 ;  /* 0x0000008600027245 */ /* 0x000fe20000201400 */
[C---:B------:R-:W-:Y:S01]  /*12780*/  FFMA.FTZ R32, R0.reuse, UR5, R32 ;  /* 0x0000000500207c23 */ /* 0x040fe20008010020 */
[----:B------:R-:W-:Y:S01]  /*12790*/  FFMA.FTZ R34, R0, UR5, R34 ;  /* 0x0000000500227c23 */ /* 0x000fe20008010022 */
[C---:B------:R-:W-:Y:S02]  /*127a0*/  IADD3 R134, R133.reuse, 0x41, RZ ;  /* 0x0000004185867810 */ /* 0x040fe40007ffe0ff */
        /* <DEDUP_REMOVED lines=12> */
[----:B------:R-:W-:Y:S02]  /*12870*/  I2FP.F32.S32 R0, R132 ;  /* 0x0000008400007245 */ /* 0x000fe40000201400 */
[C---:B------:R-:W-:Y:S03]  /*12880*/  IADD3 R132, R133.reuse, 0x50, RZ ;  /* 0x0000005085847810 */ /* 0x040fe60007ffe0ff */
[C---:B------:R-:W-:Y:S01]  /*12890*/  FFMA.FTZ R40, R0.reuse, UR5, R40 ;  /* 0x0000000500287c23 */ /* 0x040fe20008010028 */
[----:B------:R-:W-:Y:S01]  /*128a0*/  FFMA.FTZ R42, R0, UR5, R42 ;  /* 0x00000005002a7c23 */ /* 0x000fe2000801002a */
        /* <DEDUP_REMOVED lines=19> */
[----:B------:R-:W-:Y:S02]  /*129e0*/  I2FP.F32.S32 R0, R132 ;  /* 0x0000008400007245 */ /* 0x000fe40000201400 */
[----:B------:R-:W-:Y:S03]  /*129f0*/  IADD3 R132, R133, 0x69, RZ ;  /* 0x0000006985847810 */ /* 0x000fe60007ffe0ff */
[C---:B------:R-:W-:Y:S01]  /*12a00*/  FFMA.FTZ R52, R0.reuse, UR5, R52 ;  /* 0x0000000500347c23 */ /* 0x040fe20008010034 */
[----:B------:R-:W-:Y:S01]  /*12a10*/  I2FP.F32.S32 R132, R132 ;  /* 0x0000008400847245 */ /* 0x000fe20000201400 */
[----:B------:R-:W-:Y:S01]  /*12a20*/  FFMA.FTZ R54, R0, UR5, R54 ;  /* 0x0000000500367c23 */ /* 0x000fe20008010036 */
[----:B------:R-:W-:Y:S01]  /*12a30*/  I2FP.F32.S32 R0, R134 ;  /* 0x0000008600007245 */ /* 0x000fe20000201400 */
[----:B------:R-:W-:Y:S01]  /*12a40*/  FFMA.FTZ R53, R2, UR5, R53 ;  /* 0x0000000502357c23 */ /* 0x000fe20008010035 */
[----:B------:R-:W-:Y:S01]  /*12a50*/  FMNMX.FTZ R134, R4, R203, !PT ;  /* 0x000000cb04867209 */ /* 0x000fe20007810000 */
[----:B------:R-:W-:Y:S01]  /*12a60*/  FFMA.FTZ R55, R2, UR5, R55 ;  /* 0x0000000502377c23 */ /* 0x000fe20008010037 */
[----:B------:R-:W-:Y:S01]  /*12a70*/  FMNMX.FTZ R2, R6, R202, !PT ;  /* 0x000000ca06027209 */ /* 0x000fe20007810000 */
[C---:B------:R-:W-:Y:S01]  /*12a80*/  FFMA.FTZ R56, R0.reuse, UR5, R56 ;  /* 0x0000000500387c23 */ /* 0x040fe20008010038 */
[----:B------:R-:W-:Y:S01]  /*12a90*/  FMNMX.FTZ R134, R5, R134, !PT ;  /* 0x0000008605867209 */ /* 0x000fe20007810000 */
[----:B------:R-:W-:Y:S01]  /*12aa0*/  FFMA.FTZ R58, R0, UR5, R58 ;  /* 0x00000005003a7c23 */ /* 0x000fe2000801003a */
[C---:B------:R-:W-:Y:S01]  /*12ab0*/  FFMA.FTZ R57, R132.reuse, UR5, R57 ;  /* 0x0000000584397c23 */ /* 0x040fe20008010039 */
[----:B------:R-:W-:Y:S01]  /*12ac0*/  FFMA.FTZ R59, R132, UR5, R59 ;  /* 0x00000005843b7c23 */ /* 0x000fe2000801003b */
        /* <DEDUP_REMOVED lines=24> */
[----:B------:R-:W-:Y:S02]  /*12c50*/  IADD3 R0, R133, 0x70, RZ ;  /* 0x0000007085007810 */ /* 0x000fe40007ffe0ff */
[----:B------:R-:W-:Y:S02]  /*12c60*/  FMNMX.FTZ R134, R31, R134, !PT ;  /* 0x000000861f867209 */ /* 0x000fe40007810000 */
[C---:B------:R-:W-:Y:S02]  /*12c70*/  IADD3 R2, R133.reuse, 0x71, RZ ;  /* 0x0000007185027810 */ /* 0x040fe40007ffe0ff */
[----:B------:R-:W-:Y:S02]  /*12c80*/  FMNMX.FTZ R134, R34, R134, !PT ;  /* 0x0000008622867209 */ /* 0x000fe40007810000 */
[----:B------:R-:W-:Y:S02]  /*12c90*/  IADD3 R132, R133, 0x78, RZ ;  /* 0x0000007885847810 */ /* 0x000fe40007ffe0ff */
        /* <DEDUP_REMOVED lines=27> */
[----:B------:R-:W-:Y:S02]  /*12e50*/  I2FP.F32.S32 R0, R0 ;  /* 0x0000000000007245 */ /* 0x000fe40000201400 */
[----:B------:R-:W-:Y:S03]  /*12e60*/  I2FP.F32.S32 R2, R2 ;  /* 0x0000000200027245 */ /* 0x000fe60000201400 */
[C---:B------:R-:W-:Y:S01]  /*12e70*/  FFMA.FTZ R60, R0.reuse, UR5, R60 ;  /* 0x00000005003c7c23 */ /* 0x040fe2000801003c */
[----:B------:R-:W-:Y:S01]  /*12e80*/  FFMA.FTZ R62, R0, UR5, R62 ;  /* 0x00000005003e7c23 */ /* 0x000fe2000801003e */
[C---:B------:R-:W-:Y:S01]  /*12e90*/  FFMA.FTZ R61, R2.reuse, UR5, R61 ;  /* 0x00000005023d7c23 */ /* 0x040fe2000801003d */
[----:B------:R-:W-:Y:S01]  /*12ea0*/  FFMA.FTZ R63, R2, UR5, R63 ;  /* 0x00000005023f7c23 */ /* 0x000fe2000801003f */
[----:B------:R-:W-:Y:S02]  /*12eb0*/  IADD3 R2, R133, 0x80, RZ ;  /* 0x0000008085027810 */ /* 0x000fe40007ffe0ff */
[----:B------:R-:W-:Y:S02]  /*12ec0*/  FMNMX.FTZ R135, R60, R135, !PT ;  /* 0x000000873c877209 */ /* 0x000fe40007810000 */
[----:B------:R-:W-:Y:S02]  /*12ed0*/  I2FP.F32.S32 R2, R2 ;  /* 0x0000000200027245 */ /* 0x000fe40000201400 */
[----:B------:R-:W-:Y:S02]  /*12ee0*/  FMNMX.FTZ R134, R62, R134, !PT ;  /* 0x000000863e867209 */ /* 0x000fe40007810000 */
[----:B------:R-:W-:Y:S02]  /*12ef0*/  FMNMX.FTZ R135, R61, R135, !PT ;  /* 0x000000873d877209 */ /* 0x000fe40007810000 */
[----:B------:R-:W-:Y:S02]  /*12f00*/  FMNMX.FTZ R134, R63, R134, !PT ;  /* 0x000000863f867209 */ /* 0x000fe40007810000 */
[----:B------:R-:W-:Y:S02]  /*12f10*/  I2FP.F32.S32 R0, R132 ;  /* 0x0000008400007245 */ /* 0x000fe40000201400 */
[C---:B------:R-:W-:Y:S03]  /*12f20*/  IADD3 R132, R133.reuse, 0x81, RZ ;  /* 0x0000008185847810 */ /* 0x040fe60007ffe0ff */
[C---:B------:R-:W-:Y:S01]  /*12f30*/  FFMA.FTZ R64, R0.reuse, UR5, R64 ;  /* 0x0000000500407c23 */ /* 0x040fe20008010040 */
[----:B------:R-:W-:Y:S01]  /*12f40*/  FFMA.FTZ R66, R0, UR5, R66 ;  /* 0x0000000500427c23 */ /* 0x000fe20008010042 */
[C---:B------:R-:W-:Y:S03]  /*12f50*/  IADD3 R0, R133.reuse, 0x79, RZ ;  /* 0x0000007985007810 */ /* 0x040fe60007ffe0ff */
[----:B------:R-:W-:Y:S02]  /*12f60*/  FMNMX.FTZ R135, R64, R135, !PT ;  /* 0x0000008740877209 */ /* 0x000fe40007810000 */
[----:B------:R-:W-:Y:S02]  /*12f70*/  FMNMX.FTZ R134, R66, R134, !PT ;  /* 0x0000008642867209 */ /* 0x000fe40007810000 */
[----:B------:R-:W-:Y:S05]  /*12f80*/  I2FP.F32.S32 R0, R0 ;  /* 0x0000000000007245 */ /* 0x000fea0000201400 */
        /* <DEDUP_REMOVED lines=9> */
[----:B------:R-:W-:Y:S02]  /*13020*/  IADD3 R0, R133, 0x88, RZ ;  /* 0x0000008885007810 */ /* 0x000fe40007ffe0ff */
[----:B------:R-:W-:Y:S02]  /*13030*/  I2FP.F32.S32 R2, R2 ;  /* 0x0000000200027245 */ /* 0x000fe40000201400 */
[----:B------:R-:W-:Y:S02]  /*13040*/  I2FP.F32.S32 R0, R0 ;  /* 0x0000000000007245 */ /* 0x000fe40000201400 */
[----:B------:R-:W-:Y:S02]  /*13050*/  FMNMX.FTZ R135, R65, R135, !PT ;  /* 0x0000008741877209 */ /* 0x000fe40007810000 */
[----:B------:R-:W-:Y:S01]  /*13060*/  FMNMX.FTZ R134, R67, R134, !PT ;  /* 0x0000008643867209 */ /* 0x000fe20007810000 */
[C---:B------:R-:W-:Y:S01]  /*13070*/  FFMA.FTZ R72, R0.reuse, UR5, R72 ;  /* 0x0000000500487c23 */ /* 0x040fe20008010048 */
        /* <DEDUP_REMOVED lines=11> */
[C---:B------:R-:W-:Y:S02]  /*13130*/  IADD3 R2, R133.reuse, 0x98, RZ ;  /* 0x0000009885027810 */ /* 0x040fe40007ffe0ff */
[----:B------:R-:W-:Y:S02]  /*13140*/  I2FP.F32.S32 R0, R132 ;  /* 0x0000008400007245 */ /* 0x000fe40000201400 */
[C---:B------:R-:W-:Y:S02]  /*13150*/  IADD3 R132, R133.reuse, 0x99, RZ ;  /* 0x0000009985847810 */ /* 0x040fe40007ffe0ff */
[----:B------:R-:W-:Y:S01]  /*13160*/  I2FP.F32.S32 R2, R2 ;  /* 0x0000000200027245 */ /* 0x000fe20000201400 */
        /* <DEDUP_REMOVED lines=8> */
[----:B------:R-:W-:Y:S01]  /*131f0*/  I2FP.F32.S32 R0, R132 ;  /* 0x0000008400007245 */ /* 0x000fe20000201400 */
[C---:B------:R-:W-:Y:S01]  /*13200*/  FFMA.FTZ R80, R2.reuse, UR5, R80 ;  /* 0x0000000502507c23 */ /* 0x040fe20008010050 */
[----:B------:R-:W-:Y:S01]  /*13210*/  FFMA.FTZ R82, R2, UR5, R82 ;  /* 0x0000000502527c23 */ /* 0x000fe20008010052 */
[C---:B------:R-:W-:Y:S02]  /*13220*/  IADD3 R2, R133.reuse, 0xa1, RZ ;  /* 0x000000a185027810 */ /* 0x040fe40007ffe0ff */
[C---:B------:R-:W-:Y:S01]  /*13230*/  FFMA.FTZ R81, R0.reuse, UR5, R81 ;  /* 0x0000000500517c23 */ /* 0x040fe20008010051 */
[----:B------:R-:W-:Y:S01]  /*13240*/  FFMA.FTZ R83, R0, UR5, R83 ;  /* 0x0000000500537c23 */ /* 0x000fe20008010053 */
[C---:B------:R-:W-:Y:S02]  /*13250*/  IADD3 R0, R133.reuse, 0xa0, RZ ;  /* 0x000000a085007810 */ /* 0x040fe40007ffe0ff */
[----:B------:R-:W-:Y:S02]  /*13260*/  IADD3 R132, R133, 0xa8, RZ ;  /* 0x000000a885847810 */ /* 0x000fe40007ffe0ff */
[----:B------:R-:W-:Y:S02]  /*13270*/  I2FP.F32.S32 R0, R0 ;  /* 0x0000000000007245 */ /* 0x000fe40000201400 */
[----:B------:R-:W-:Y:S02]  /*13280*/  I2FP.F32.S32 R2, R2 ;  /* 0x0000000200027245 */ /* 0x000fe40000201400 */
[----:B------:R-:W-:Y:S01]  /*13290*/  FMNMX.FTZ R135, R77, R135, !PT ;  /* 0x000000874d877209 */ /* 0x000fe20007810000 */
        /* <DEDUP_REMOVED lines=10> */
[----:B------:R-:W-:Y:S02]  /*13340*/  IADD3 R0, R133, 0xa9, RZ ;  /* 0x000000a985007810 */ /* 0x000fe40007ffe0ff */
[----:B------:R-:W-:Y:S02]  /*13350*/  FMNMX.FTZ R134, R79, R134, !PT ;  /* 0x000000864f867209 */ /* 0x000fe40007810000 */
        /* <DEDUP_REMOVED lines=8> */
[----:B------:R-:W-:Y:S02]  /*133e0*/  I2FP.F32.S32 R0, R132 ;  /* 0x0000008400007245 */ /* 0x000fe40000201400 */
[----:B------:R-:W-:Y:S02]  /*133f0*/  FMNMX.FTZ R134, R86, R134, !PT ;  /* 0x0000008656867209 */ /* 0x000fe40007810000 */
[----:B------:R-:W-:Y:S01]  /*13400*/  IADD3 R2, R133, 0xb9, RZ ;  /* 0x000000b985027810 */ /* 0x000fe20007ffe0ff */
[C---:B------:R-:W-:Y:S01]  /*13410*/  FFMA.FTZ R93, R0.reuse, UR5, R93 ;  /* 0x00000005005d7c23 */ /* 0x040fe2000801005d */
[----:B------:R-:W-:Y:S01]  /*13420*/  FFMA.FTZ R95, R0, UR5, R95 ;  /* 0x00000005005f7c23 */ /* 0x000fe2000801005f */
[----:B------:R-:W-:Y:S02]  /*13430*/  FMNMX.FTZ R134, R87, R134, !PT ;  /* 0x0000008657867209 */ /* 0x000fe40007810000 */
[----:B------:R-:W-:Y:S02]  /*13440*/  I2FP.F32.S32 R2, R2 ;  /* 0x0000000200027245 */ /* 0x000fe40000201400 */
[C---:B------:R-:W-:Y:S02]  /*13450*/  IADD3 R0, R133.reuse, 0xb8, RZ ;  /* 0x000000b885007810 */ /* 0x040fe40007ffe0ff */
[----:B------:R-:W-:Y:S02]  /*13460*/  IADD3 R132, R133, 0xc0, RZ ;  /* 0x000000c085847810 */ /* 0x000fe40007ffe0ff */
[----:B------:R-:W-:Y:S02]  /*13470*/  I2FP.F32.S32 R0, R0 ;  /* 0x0000000000007245 */ /* 0x000fe40000201400 */
[----:B------:R-:W-:Y:S02]  /*13480*/  FMNMX.FTZ R135, R81, R135, !PT ;  /* 0x0000008751877209 */ /* 0x000fe40007810000 */
[----:B------:R-:W-:Y:S01]  /*13490*/  FMNMX.FTZ R134, R90, R134, !PT ;  /* 0x000000865a867209 */ /* 0x000fe20007810000 */
[C---:B------:R-:W-:Y:S01]  /*134a0*/  FFMA.FTZ R96, R0.reuse, UR5, R96 ;  /* 0x0000000500607c23 */ /* 0x040fe20008010060 */
[----:B------:R-:W-:Y:S01]  /*134b0*/  FFMA.FTZ R98, R0, UR5, R98 ;  /* 0x0000000500627c23 */ /* 0x000fe20008010062 */
[----:B------:R-:W-:Y:S01]  /*134c0*/  I2FP.F32.S32 R0, R132 ;  /* 0x0000008400007245 */ /* 0x000fe20000201400 */
[C---:B------:R-:W-:Y:S01]  /*134d0*/  FFMA.FTZ R97, R2.reuse, UR5, R97 ;  /* 0x0000000502617c23 */ /* 0x040fe20008010061 */
[----:B------:R-:W-:Y:S01]  /*134e0*/  FFMA.FTZ R99, R2, UR5, R99 ;  /* 0x0000000502637c23 */ /* 0x000fe20008010063 */
[----:B------:R-:W-:Y:S02]  /*134f0*/  FMNMX.FTZ R135, R84, R135, !PT ;  /* 0x0000008754877209 */ /* 0x000fe40007810000 */
[C---:B------:R-:W-:Y:S01]  /*13500*/  FFMA.FTZ R100, R0.reuse, UR5, R100 ;  /* 0x0000000500647c23 */ /* 0x040fe20008010064 */
[----:B------:R-:W-:Y:S01]  /*13510*/  FFMA.FTZ R102, R0, UR5, R102 ;  /* 0x0000000500667c23 */ /* 0x000fe20008010066 */
[----:B------:R-:W-:Y:S02]  /*13520*/  FMNMX.FTZ R135, R85, R135, !PT ;  /* 0x0000008755877209 */ /* 0x000fe40007810000 */
[----:B------:R-:W-:Y:S02]  /*13530*/  IADD3 R0, R133, 0xc1, RZ ;  /* 0x000000c185007810 */ /* 0x000fe40007ffe0ff */
[----:B------:R-:W-:Y:S02]  /*13540*/  FMNMX.FTZ R135, R88, R135, !PT ;  /* 0x0000008758877209 */ /* 0x000fe40007810000 */
[----:B------:R-:W-:Y:S02]  /*13550*/  I2FP.F32.S32 R0, R0 ;  /* 0x0000000000007245 */ /* 0x000fe40000201400 */
[----:B------:R-:W-:Y:S02]  /*13560*/  FMNMX.FTZ R135, R89, R135, !PT ;  /* 0x0000008759877209 */ /* 0x000fe40007810000 */
[C---:B------:R-:W-:Y:S01]  /*13570*/  IADD3 R2, R133.reuse, 0xc8, RZ ;  /* 0x000000c885027810 */ /* 0x040fe20007ffe0ff */
[C---:B------:R-:W-:Y:S01]  /*13580*/  FFMA.FTZ R101, R0.reuse, UR5, R101 ;  /* 0x0000000500657c23 */ /* 0x040fe20008010065 */
[----:B------:R-:W-:Y:S01]  /*13590*/  FFMA.FTZ R103, R0, UR5, R103 ;  /* 0x0000000500677c23 */ /* 0x000fe20008010067 */
[----:B------:R-:W-:Y:S02]  /*135a0*/  FMNMX.FTZ R135, R92, R135, !PT ;  /* 0x000000875c877209 */ /* 0x000fe40007810000 */
[----:B------:R-:W-:Y:S02]  /*135b0*/  IADD3 R132, R133, 0xc9, RZ ;  /* 0x000000c985847810 */ /* 0x000fe40007ffe0ff */
[----:B------:R-:W-:Y:S02]  /*135c0*/  FMNMX.FTZ R135, R93, R135, !PT ;  /* 0x000000875d877209 */ /* 0x000fe40007810000 */
[----:B------:R-:W-:Y:S02]  /*135d0*/  I2FP.F32.S32 R2, R2 ;  /* 0x0000000200027245 */ /* 0x000fe40000201400 */
[----:B------:R-:W-:Y:S02]  /*135e0*/  FMNMX.FTZ R135, R96, R135, !PT ;  /* 0x0000008760877209 */ /* 0x000fe40007810000 */
[----:B------:R-:W-:Y:S01]  /*135f0*/  I2FP.F32.S32 R0, R132 ;  /* 0x0000008400007245 */ /* 0x000fe20000201400 */
[C---:B------:R-:W-:Y:S01]  /*13600*/  FFMA.FTZ R104, R2.reuse, UR5, R104 ;  /* 0x0000000502687c23 */ /* 0x040fe20008010068 */
[----:B------:R-:W-:Y:S01]  /*13610*/  FMNMX.FTZ R135, R97, R135, !PT ;  /* 0x0000008761877209 */ /* 0x000fe20007810000 */
[----:B------:R-:W-:Y:S01]  /*13620*/  FFMA.FTZ R106, R2, UR5, R106 ;  /* 0x00000005026a7c23 */ /* 0x000fe2000801006a */
[C---:B------:R-:W-:Y:S01]  /*13630*/  IADD3 R2, R133.reuse, 0xd1, RZ ;  /* 0x000000d185027810 */ /* 0x040fe20007ffe0ff */
[C---:B------:R-:W-:Y:S01]  /*13640*/  FFMA.FTZ R105, R0.reuse, UR5, R105 ;  /* 0x0000000500697c23 */ /* 0x040fe20008010069 */
[----:B------:R-:W-:Y:S01]  /*13650*/  FFMA.FTZ R107, R0, UR5, R107 ;  /* 0x00000005006b7c23 */ /* 0x000fe2000801006b */
[C---:B------:R-:W-:Y:S02]  /*13660*/  IADD3 R0, R133.reuse, 0xd0, RZ ;  /* 0x000000d085007810 */ /* 0x040fe40007ffe0ff */
[C---:B------:R-:W-:Y:S02]  /*13670*/  IADD3 R132, R133.reuse, 0xd8, RZ ;  /* 0x000000d885847810 */ /* 0x040fe40007ffe0ff */
        /* <DEDUP_REMOVED lines=8> */
[----:B------:R-:W-:Y:S02]  /*13700*/  IADD3 R2, R133, 0xe0, RZ ;  /* 0x000000e085027810 */ /* 0x000fe40007ffe0ff */
[----:B------:R-:W-:Y:S01]  /*13710*/  FMNMX.FTZ R135, R101, R135, !PT ;  /* 0x0000008765877209 */ /* 0x000fe20007810000 */
[C---:B------:R-:W-:Y:S01]  /*13720*/  FFMA.FTZ R112, R0.reuse, UR5, R112 ;  /* 0x0000000500707c23 */ /* 0x040fe20008010070 */
[----:B------:R-:W-:Y:S01]  /*13730*/  FFMA.FTZ R114, R0, UR5, R114 ;  /* 0x0000000500727c23 */ /* 0x000fe20008010072 */
[C---:B------:R-:W-:Y:S02]  /*13740*/  IADD3 R0, R133.reuse, 0xd9, RZ ;  /* 0x000000d985007810 */ /* 0x040fe40007ffe0ff */
[----:B------:R-:W-:Y:S02]  /*13750*/  IADD3 R132, R133, 0xe1, RZ ;  /* 0x000000e185847810 */ /* 0x000fe40007ffe0ff */
[----:B------:R-:W-:Y:S02]  /*13760*/  I2FP.F32.S32 R0, R0 ;  /* 0x0000000000007245 */ /* 0x000fe40000201400 */
[----:B------:R-:W-:Y:S02]  /*13770*/  FMNMX.FTZ R135, R104, R135, !PT ;  /* 0x0000008768877209 */ /* 0x000fe40007810000 */
[----:B------:R-:W-:Y:S01]  /*13780*/  FMNMX.FTZ R134, R91, R134, !PT ;  /* 0x000000865b867209 */ /* 0x000fe20007810000 */
[C---:B------:R-:W-:Y:S01]  /*13790*/  FFMA.FTZ R113, R0.reuse, UR5, R113 ;  /* 0x0000000500717c23 */ /* 0x040fe20008010071 */
[----:B------:R-:W-:Y:S01]  /*137a0*/  FFMA.FTZ R115, R0, UR5, R115 ;  /* 0x0000000500737c23 */ /* 0x000fe20008010073 */
[----:B------:R-:W-:Y:S02]  /*137b0*/  FMNMX.FTZ R135, R105, R135, !PT ;  /* 0x0000008769877209 */ /* 0x000fe40007810000 */
[----:B------:R-:W-:Y:S02]  /*137c0*/  FMNMX.FTZ R134, R94, R134, !PT ;  /* 0x000000865e867209 */ /* 0x000fe40007810000 */
[----:B------:R-:W-:Y:S02]  /*137d0*/  FMNMX.FTZ R135, R108, R135, !PT ;  /* 0x000000876c877209 */ /* 0x000fe40007810000 */
[----:B------:R-:W-:Y:S02]  /*137e0*/  FMNMX.FTZ R134, R95, R134, !PT ;  /* 0x000000865f867209 */ /* 0x000fe40007810000 */
        /* <DEDUP_REMOVED lines=17> */
[----:B------:R-:W-:Y:S01]  /*13900*/  I2FP.F32.S32 R0, R132 ;  /* 0x0000008400007245 */ /* 0x000fe20000201400 */
[C---:B------:R-:W-:Y:S01]  /*13910*/  FFMA.FTZ R121, R2.reuse, UR5, R121 ;  /* 0x0000000502797c23 */ /* 0x040fe20008010079 */
[----:B------:R-:W-:Y:S01]  /*13920*/  FFMA.FTZ R123, R2, UR5, R123 ;  /* 0x00000005027b7c23 */ /* 0x000fe2000801007b */
[C---:B------:R-:W-:Y:S02]  /*13930*/  IADD3 R2, R133.reuse, 0xf8, RZ ;  /* 0x000000f885027810 */ /* 0x040fe40007ffe0ff */
[----:B------:R-:W-:Y:S01]  /*13940*/  FMNMX.FTZ R132, R116, R135, !PT ;  /* 0x0000008774847209 */ /* 0x000fe20007810000 */
[C---:B------:R-:W-:Y:S01]  /*13950*/  FFMA.FTZ R124, R0.reuse, UR5, R124 ;  /* 0x00000005007c7c23 */ /* 0x040fe2000801007c */
[----:B------:R-:W-:Y:S01]  /*13960*/  FFMA.FTZ R126, R0, UR5, R126 ;  /* 0x00000005007e7c23 */ /* 0x000fe2000801007e */
[----:B------:R-:W-:Y:S02]  /*13970*/  IADD3 R0, R133, 0xf1, RZ ;  /* 0x000000f185007810 */ /* 0x000fe40007ffe0ff */
[----:B------:R-:W-:Y:S02]  /*13980*/  FMNMX.FTZ R132, R117, R132, !PT ;  /* 0x0000008475847209 */ /* 0x000fe40007810000 */
[----:B------:R-:W-:Y:S02]  /*13990*/  I2FP.F32.S32 R2, R2 ;  /* 0x0000000200027245 */ /* 0x000fe40000201400 */
[----:B------:R-:W-:Y:S02]  /*139a0*/  I2FP.F32.S32 R0, R0 ;  /* 0x0000000000007245 */ /* 0x000fe40000201400 */
[----:B------:R-:W-:Y:S03]  /*139b0*/  FMNMX.FTZ R134, R99, R134, !PT ;  /* 0x0000008663867209 */ /* 0x000fe60007810000 */
[C---:B------:R-:W-:Y:S01]  /*139c0*/  FFMA.FTZ R125, R0.reuse, UR5, R125 ;  /* 0x00000005007d7c23 */ /* 0x040fe2000801007d */
[----:B------:R-:W-:Y:S01]  /*139d0*/  FFMA.FTZ R127, R0, UR5, R127 ;  /* 0x00000005007f7c23 */ /* 0x000fe2000801007f */
[C---:B------:R-:W-:Y:S01]  /*139e0*/  FFMA.FTZ R128, R2.reuse, UR5, R128 ;  /* 0x0000000502807c23 */ /* 0x040fe20008010080 */
[----:B------:R-:W-:Y:S01]  /*139f0*/  FFMA.FTZ R130, R2, UR5, R130 ;  /* 0x0000000502827c23 */ /* 0x000fe20008010082 */
[----:B------:R-:W-:Y:S04]  /*13a00*/  FMNMX.FTZ R134, R102, R134, !PT ;  /* 0x0000008666867209 */ /* 0x000fe80007810000 */
[----:B------:R-:W-:Y:S04]  /*13a10*/  FMNMX.FTZ R134, R103, R134, !PT ;  /* 0x0000008667867209 */ /* 0x000fe80007810000 */
[----:B------:R-:W-:Y:S04]  /*13a20*/  FMNMX.FTZ R134, R106, R134, !PT ;  /* 0x000000866a867209 */ /* 0x000fe80007810000 */
[----:B------:R-:W-:Y:S04]  /*13a30*/  FMNMX.FTZ R134, R107, R134, !PT ;  /* 0x000000866b867209 */ /* 0x000fe80007810000 */
[----:B------:R-:W-:Y:S04]  /*13a40*/  FMNMX.FTZ R134, R110, R134, !PT ;  /* 0x000000866e867209 */ /* 0x000fe80007810000 */
[----:B------:R-:W-:Y:S04]  /*13a50*/  FMNMX.FTZ R134, R111, R134, !PT ;  /* 0x000000866f867209 */ /* 0x000fe80007810000 */
[----:B------:R-:W-:Y:S04]  /*13a60*/  FMNMX.FTZ R134, R114, R134, !PT ;  /* 0x0000008672867209 */ /* 0x000fe80007810000 */
[----:B------:R-:W-:Y:S04]  /*13a70*/  FMNMX.FTZ R134, R115, R134, !PT ;  /* 0x0000008673867209 */ /* 0x000fe80007810000 */
[----:B------:R-:W-:Y:S02]  /*13a80*/  FMNMX.FTZ R135, R118, R134, !PT ;  /* 0x0000008676877209 */ /* 0x000fe40007810000 */
[----:B------:R-:W-:Y:S02]  /*13a90*/  FMNMX.FTZ R134, R120, R132, !PT ;  /* 0x0000008478867209 */ /* 0x000fe40007810000 */
[----:B------:R-:W-:Y:S02]  /*13aa0*/  FMNMX.FTZ R135, R119, R135, !PT ;  /* 0x0000008777877209 */ /* 0x000fe40007810000 */
[----:B------:R-:W-:Y:S02]  /*13ab0*/  IADD3 R132, R133, 0xf9, RZ ;  /* 0x000000f985847810 */ /* 0x000fe40007ffe0ff */
[----:B------:R-:W-:Y:S02]  /*13ac0*/  FMNMX.FTZ R133, R122, R135, !PT ;  /* 0x000000877a857209 */ /* 0x000fe40007810000 */
        /* <DEDUP_REMOVED lines=14> */
[----:B------:R-:W1:Y:S02]  /*13bb0*/  SHFL.BFLY PT, R2, R0, 0x2, 0x1f ;  /* 0x0c401f0000027f89 */ /* 0x000e6400000e0000 */
[----:B-1----:R-:W-:Y:S02]  /*13bc0*/  FMNMX.FTZ R2, R0, R2, !PT ;  /* 0x0000000200027209 */ /* 0x002fe40007810000 */
[----:B------:R-:W-:Y:S04]  /*13bd0*/  FMNMX.FTZ R133, R133, R132, !PT ;  /* 0x0000008485857209 */ /* 0x000fe80007810000 */
[----:B------:R-:W-:Y:S08]  /*13be0*/  SHFL.BFLY PT, R0, R2, 0x1, 0x1f ;  /* 0x0c201f0002007f89 */ /* 0x000ff000000e0000 */
[----:B------:R-:W1:Y:S02]  /*13bf0*/  SHFL.BFLY PT, R134, R133, 0x1, 0x1f ;  /* 0x0c201f0085867f89 */ /* 0x000e6400000e0000 */
[----:B-1----:R-:W-:Y:S02]  /*13c00*/  FMNMX.FTZ R134, R133, R134, !PT ;  /* 0x0000008685867209 */ /* 0x002fe40007810000 */
[----:B------:R-:W-:Y:S02]  /*13c10*/  FMNMX.FTZ R133, R2, R0, !PT ;  /* 0x0000000002857209 */ /* 0x000fe40007810000 */
[C---:B------:R-:W-:Y:S01]  /*13c20*/  FSETP.NEU.FTZ.AND P0, PT, R134.reuse, -INF , PT ;  /* 0xff8000008600780b */ /* 0x040fe20003f1d000 */
[C---:B------:R-:W-:Y:S01]  /*13c30*/  FMUL.FTZ R0, R134.reuse, UR4 ;  /* 0x0000000486007c20 */ /* 0x040fe20008410000 */
[----:B------:R-:W-:Y:S01]  /*13c40*/  FADD.FTZ R132, -R134, R203 ;  /* 0x000000cb86847221 */ /* 0x000fe20000010100 */
[----:B------:R-:W-:Y:S01]  /*13c50*/  FADD.FTZ R2, -R133, R202 ;  /* 0x000000ca85027221 */ /* 0x000fe20000010100 */
[----:B------:R-:W-:Y:S02]  /*13c60*/  MOV R203, R134 ;  /* 0x0000008600cb7202 */ /* 0x000fe40000000f00 */
[----:B------:R-:W-:Y:S01]  /*13c70*/  FMUL.FTZ R132, R132, UR4 ;  /* 0x0000000484847c20 */ /* 0x000fe20008410000 */
[----:B------:R-:W-:Y:S01]  /*13c80*/  FMUL.FTZ R2, R2, UR4 ;  /* 0x0000000402027c20 */ /* 0x000fe20008410000 */
[----:B------:R-:W-:Y:S02]  /*13c90*/  MOV R202, R133 ;  /* 0x0000008500ca7202 */ /* 0x000fe40000000f00 */
[----:B------:R1:W2:Y:S10]  /*13ca0*/  MUFU.EX2 R135, R132 ;  /* 0x0000008400877308 */ /* 0x0002b40000000800 */
[----:B------:R-:W3:Y:S01]  /*13cb0*/  MUFU.EX2 R136, R2 ;  /* 0x0000000200887308 */ /* 0x000ee20000000800 */
[----:B-1----:R-:W-:Y:S01]  /*13cc0*/  FSEL R132, R0, RZ, P0 ;  /* 0x000000ff00847208 */ /* 0x002fe20000000000 */
[C---:B--2---:R-:W-:Y:S01]  /*13cd0*/  FMUL.FTZ R216, R135.reuse, R216 ;  /* 0x000000d887d87220 */ /* 0x044fe20000410000 */
[C---:B------:R-:W-:Y:S01]  /*13ce0*/  FMUL.FTZ R217, R135.reuse, R217 ;  /* 0x000000d987d97220 */ /* 0x040fe20000410000 */
[C---:B------:R-:W-:Y:S01]  /*13cf0*/  FMUL.FTZ R212, R135.reuse, R212 ;  /* 0x000000d487d47220 */ /* 0x040fe20000410000 */
[----:B------:R-:W-:Y:S01]  /*13d00*/  FMUL.FTZ R213, R135, R213 ;  /* 0x000000d587d57220 */ /* 0x000fe20000410000 */
        /* <DEDUP_REMOVED lines=10> */
[C---:B---3--:R-:W-:Y:S01]  /*13db0*/  FMUL.FTZ R218, R136.reuse, R218 ;  /* 0x000000da88da7220 */ /* 0x048fe20000410000 */
[C---:B------:R-:W-:Y:S01]  /*13dc0*/  FMUL.FTZ R219, R136.reuse, R219 ;  /* 0x000000db88db7220 */ /* 0x040fe20000410000 */
[C---:B------:R-:W-:Y:S01]  /*13dd0*/  FMUL.FTZ R214, R136.reuse, R214 ;  /* 0x000000d688d67220 */ /* 0x040fe20000410000 */
[C---:B------:R-:W-:Y:S03]  /*13de0*/  FMUL.FTZ R215, R136.reuse, R215 ;  /* 0x000000d788d77220 */ /* 0x040fe60000410000 */
[----:B------:R-:W-:Y:S01]  /*13df0*/  MUFU.EX2 R148, R148 ;  /* 0x0000009400947308 */ /* 0x000fe20000000800 */
[C---:B------:R-:W-:Y:S01]  /*13e00*/  FMUL.FTZ R208, R135.reuse, R208 ;  /* 0x000000d087d07220 */ /* 0x040fe20000410000 */
[C---:B------:R-:W-:Y:S01]  /*13e10*/  FMUL.FTZ R209, R135.reuse, R209 ;  /* 0x000000d187d17220 */ /* 0x040fe20000410000 */
[C---:B------:R-:W-:Y:S01]  /*13e20*/  FMUL.FTZ R210, R136.reuse, R210 ;  /* 0x000000d288d27220 */ /* 0x040fe20000410000 */
[C---:B------:R-:W-:Y:S01]  /*13e30*/  FMUL.FTZ R211, R136.reuse, R211 ;  /* 0x000000d388d37220 */ /* 0x040fe20000410000 */
[C---:B------:R-:W-:Y:S01]  /*13e40*/  FMUL.FTZ R204, R135.reuse, R204 ;  /* 0x000000cc87cc7220 */ /* 0x040fe20000410000 */
[----:B------:R-:W-:Y:S01]  /*13e50*/  FMUL.FTZ R205, R135, R205 ;  /* 0x000000cd87cd7220 */ /* 0x000fe20000410000 */
[C---:B------:R-:W-:Y:S03]  /*13e60*/  FMUL.FTZ R206, R136.reuse, R206 ;  /* 0x000000ce88ce7220 */ /* 0x040fe60000410000 */
[----:B------:R-:W1:Y:S01]  /*13e70*/  MUFU.EX2 R5, R5 ;  /* 0x0000000500057308 */ /* 0x000e620000000800 */
[----:B------:R-:W-:Y:S01]  /*13e80*/  FMUL.FTZ R207, R136, R207 ;  /* 0x000000cf88cf7220 */ /* 0x000fe20000410000 */
[C---:B------:R-:W-:Y:S01]  /*13e90*/  FMUL.FTZ R2, R133.reuse, UR4 ;  /* 0x0000000485027c20 */ /* 0x040fe20008410000 */
[----:B------:R-:W-:Y:S01]  /*13ea0*/  FSETP.NEU.FTZ.AND P0, PT, R133, -INF , PT ;  /* 0xff8000008500780b */ /* 0x000fe20003f1d000 */
[--C-:B------:R-:W-:Y:S01]  /*13eb0*/  FFMA.FTZ R0, R4, UR4, -R132.reuse ;  /* 0x0000000404007c23 */ /* 0x100fe20008010884 */
[--C-:B------:R-:W-:Y:S01]  /*13ec0*/  FFMA.FTZ R142, R20, UR4, -R132.reuse ;  /* 0x00000004148e7c23 */ /* 0x100fe20008010884 */
[--C-:B------:R-:W-:Y:S01]  /*13ed0*/  FFMA.FTZ R143, R21, UR4, -R132.reuse ;  /* 0x00000004158f7c23 */ /* 0x100fe20008010884 */
[----:B------:R-:W-:Y:S03]  /*13ee0*/  FSEL R4, R2, RZ, P0 ;  /* 0x000000ff02047208 */ /* 0x000fe60000000000 */
[----:B------:R-:W-:Y:S01]  /*13ef0*/  MUFU.EX2 R138, R138 ;  /* 0x0000008a008a7308 */ /* 0x000fe20000000800 */
[--C-:B------:R-:W-:Y:S01]  /*13f00*/  FFMA.FTZ R146, R28, UR4, -R132.reuse ;  /* 0x000000041c927c23 */ /* 0x100fe20008010884 */
[--C-:B------:R-:W-:Y:S01]  /*13f10*/  FFMA.FTZ R147, R29, UR4, -R132.reuse ;  /* 0x000000041d937c23 */ /* 0x100fe20008010884 */
[----:B------:R-:W-:Y:S01]  /*13f20*/  FFMA.FTZ R68, R68, UR4, -R132 ;  /* 0x0000000444447c23 */ /* 0x000fe20008010884 */
[--C-:B------:R-:W-:Y:S01]  /*13f30*/  FFMA.FTZ R158, R10, UR4, -R4.reuse ;  /* 0x000000040a9e7c23 */ /* 0x100fe20008010804 */
[--C-:B------:R-:W-:Y:S01]  /*13f40*/  FFMA.FTZ R157, R11, UR4, -R4.reuse ;  /* 0x000000040b9d7c23 */ /* 0x100fe20008010804 */
[--C-:B------:R-:W-:Y:S01]  /*13f50*/  FFMA.FTZ R154, R18, UR4, -R4.reuse ;  /* 0x00000004129a7c23 */ /* 0x100fe20008010804 */
[----:B------:R-:W2:Y:S03]  /*13f60*/  LDSM.16.MT88.4 R8, [R221+0x5000] ;  /* 0x00500000dd08783b */ /* 0x000ea60000004200 */
[----:B------:R-:W3:Y:S01]  /*13f70*/  MUFU.EX2 R0, R0 ;  /* 0x0000000000007308 */ /* 0x000ee20000000800 */
[--C-:B------:R-:W-:Y:S01]  /*13f80*/  FFMA.FTZ R153, R19, UR4, -R4.reuse ;  /* 0x0000000413997c23 */ /* 0x100fe20008010804 */
[--C-:B------:R-:W-:Y:S01]  /*13f90*/  FFMA.FTZ R155, R14, UR4, -R4.reuse ;  /* 0x000000040e9b7c23 */ /* 0x100fe20008010804 */
[--C-:B------:R-:W-:Y:S01]  /*13fa0*/  FFMA.FTZ R156, R15, UR4, -R4.reuse ;  /* 0x000000040f9c7c23 */ /* 0x100fe20008010804 */
[--C-:B------:R-:W-:Y:S01]  /*13fb0*/  FFMA.FTZ R150, R26, UR4, -R4.reuse ;  /* 0x000000041a967c23 */ /* 0x100fe20008010804 */
[--C-:B------:R-:W-:Y:S01]  /*13fc0*/  FFMA.FTZ R149, R27, UR4, -R4.reuse ;  /* 0x000000041b957c23 */ /* 0x100fe20008010804 */
[--C-:B------:R-:W-:Y:S01]  /*13fd0*/  FFMA.FTZ R152, R22, UR4, -R4.reuse ;  /* 0x0000000416987c23 */ /* 0x100fe20008010804 */
[----:B------:R-:W4:Y:S03]  /*13fe0*/  LDSM.16.MT88.4 R16, [R226+0x5000] ;  /* 0x00500000e210783b */ /* 0x000f260000004200 */
[----:B------:R-:W-:Y:S01]  /*13ff0*/  MUFU.EX2 R158, R158 ;  /* 0x0000009e009e7308 */ /* 0x000fe20000000800 */
[----:B-1----:R-:W-:Y:S01]  /*14000*/  F2FP.BF16.F32.PACK_AB R22, R137, R5 ;  /* 0x000000058916723e */ /* 0x002fe200000010ff */
[--C-:B------:R-:W-:Y:S01]  /*14010*/  FFMA.FTZ R151, R23, UR4, -R4.reuse ;  /* 0x0000000417977c23 */ /* 0x100fe20008010804 */
[----:B------:R-:W-:Y:S01]  /*14020*/  FFMA.FTZ R31, R31, UR4, -R4 ;  /* 0x000000041f1f7c23 */ /* 0x000fe20008010804 */
[--C-:B------:R-:W-:Y:S01]  /*14030*/  FFMA.FTZ R69, R69, UR4, -R132.reuse ;  /* 0x0000000445457c23 */ /* 0x100fe20008010884 */
[--C-:B------:R-:W-:Y:S01]  /*14040*/  FFMA.FTZ R72, R72, UR4, -R132.reuse ;  /* 0x0000000448487c23 */ /* 0x100fe20008010884 */
[----:B------:R-:W-:Y:S01]  /*14050*/  FFMA.FTZ R73, R73, UR4, -R132 ;  /* 0x0000000449497c23 */ /* 0x000fe20008010884 */
[----:B------:R-:W1:Y:S03]  /*14060*/  LDSM.16.MT88.4 R12, [R221+0x5400] ;  /* 0x00540000dd0c783b */ /* 0x000e660000004200 */
[----:B------:R-:W5:Y:S01]  /*14070*/  MUFU.EX2 R157, R157 ;  /* 0x0000009d009d7308 */ /* 0x000f620000000800 */
[----:B---3--:R-:W-:Y:S01]  /*14080*/  F2FP.BF16.F32.PACK_AB R20, R148, R0 ;  /* 0x000000009414723e */ /* 0x008fe200000010ff */
[--C-:B------:R-:W-:Y:S01]  /*14090*/  FFMA.FTZ R70, R70, UR4, -R4.reuse ;  /* 0x0000000446467c23 */ /* 0x100fe20008010804 */
[--C-:B------:R-:W-:Y:S01]  /*140a0*/  FFMA.FTZ R71, R71, UR4, -R4.reuse ;  /* 0x0000000447477c23 */ /* 0x100fe20008010804 */
[--C-:B------:R-:W-:Y:S01]  /*140b0*/  FFMA.FTZ R74, R74, UR4, -R4.reuse ;  /* 0x000000044a4a7c23 */ /* 0x100fe20008010804 */
[--C-:B------:R-:W-:Y:S01]  /*140c0*/  FFMA.FTZ R75, R75, UR4, -R4.reuse ;  /* 0x000000044b4b7c23 */ /* 0x100fe20008010804 */
[----:B------:R-:W-:Y:S01]  /*140d0*/  FFMA.FTZ R83, R83, UR4, -R4 ;  /* 0x0000000453537c23 */ /* 0x000fe20008010804 */
[----:B------:R-:W3:Y:S03]  /*140e0*/  LDSM.16.MT88.4 R24, [R226+0x5400] ;  /* 0x00540000e218783b */ /* 0x000ee60000004200 */
        /* <DEDUP_REMOVED lines=9> */
[----:B-----5:R-:W-:Y:S01]  /*14180*/  F2FP.BF16.F32.PACK_AB R23, R157, R158 ;  /* 0x0000009e9d17723e */ /* 0x020fe200000010ff */
[----:B------:R-:W-:Y:S01]  /*14190*/  FFMA.FTZ R97, R97, UR4, -R132 ;  /* 0x0000000461617c23 */ /* 0x000fe20008010884 */
[----:B------:R-:W-:Y:S01]  /*141a0*/  FFMA.FTZ R95, R95, UR4, -R4 ;  /* 0x000000045f5f7c23 */ /* 0x000fe20008010804 */
[--C-:B------:R-:W-:Y:S01]  /*141b0*/  FFMA.FTZ R108, R108, UR4, -R132.reuse ;  /* 0x000000046c6c7c23 */ /* 0x100fe20008010884 */
[--C-:B------:R-:W-:Y:S01]  /*141c0*/  FFMA.FTZ R109, R109, UR4, -R132.reuse ;  /* 0x000000046d6d7c23 */ /* 0x100fe20008010884 */
[--C-:B------:R-:W-:Y:S01]  /*141d0*/  FFMA.FTZ R112, R112, UR4, -R132.reuse ;  /* 0x0000000470707c23 */ /* 0x100fe20008010884 */
[----:B------:R-:W-:Y:S03]  /*141e0*/  FFMA.FTZ R113, R113, UR4, -R132 ;  /* 0x0000000471717c23 */ /* 0x000fe60008010884 */
[----:B------:R-:W5:Y:S01]  /*141f0*/  MUFU.EX2 R141, R141 ;  /* 0x0000008d008d7308 */ /* 0x000f620000000800 */
[----:B--2---:R-:W-:Y:S01]  /*14200*/  F2FP.BF16.F32.PACK_AB R28, R139, R138 ;  /* 0x0000008a8b1c723e */ /* 0x004fe200000010ff */
[--C-:B------:R-:W-:Y:S01]  /*14210*/  FFMA.FTZ R2, R6, UR4, -R4.reuse ;  /* 0x0000000406027c23 */ /* 0x100fe20008010804 */
[--C-:B------:R-:W-:Y:S01]  /*14220*/  FFMA.FTZ R159, R7, UR4, -R4.reuse ;  /* 0x00000004079f7c23 */ /* 0x100fe20008010804 */
[--C-:B------:R-:W-:Y:S01]  /*14230*/  FFMA.FTZ R7, R30, UR4, -R4.reuse ;  /* 0x000000041e077c23 */ /* 0x100fe20008010804 */
[----:B------:R-:W-:Y:S01]  /*14240*/  FFMA.FTZ R6, R34, UR4, -R4 ;  /* 0x0000000422067c23 */ /* 0x000fe20008010804 */
[--C-:B------:R-:W-:Y:S01]  /*14250*/  FFMA.FTZ R32, R32, UR4, -R132.reuse ;  /* 0x0000000420207c23 */ /* 0x100fe20008010884 */
[----:B------:R-:W-:Y:S03]  /*14260*/  FFMA.FTZ R33, R33, UR4, -R132 ;  /* 0x0000000421217c23 */ /* 0x000fe60008010884 */
[----:B------:R-:W-:Y:S01]  /*14270*/  MUFU.EX2 R2, R2 ;  /* 0x0000000200027308 */ /* 0x000fe20000000800 */
[----:B------:R-:W-:Y:S01]  /*14280*/  FFMA.FTZ R35, R35, UR4, -R4 ;  /* 0x0000000423237c23 */ /* 0x000fe20008010804 */
[--C-:B------:R-:W-:Y:S01]  /*14290*/  FFMA.FTZ R36, R36, UR4, -R132.reuse ;  /* 0x0000000424247c23 */ /* 0x100fe20008010884 */
[--C-:B------:R-:W-:Y:S01]  /*142a0*/  FFMA.FTZ R37, R37, UR4, -R132.reuse ;  /* 0x0000000425257c23 */ /* 0x100fe20008010884 */
[--C-:B------:R-:W-:Y:S01]  /*142b0*/  FFMA.FTZ R40, R40, UR4, -R132.reuse ;  /* 0x0000000428287c23 */ /* 0x100fe20008010884 */
[----:B------:R-:W-:Y:S01]  /*142c0*/  FFMA.FTZ R41, R41, UR4, -R132 ;  /* 0x0000000429297c23 */ /* 0x000fe20008010884 */
[--C-:B------:R-:W-:Y:S01]  /*142d0*/  FFMA.FTZ R38, R38, UR4, -R4.reuse ;  /* 0x0000000426267c23 */ /* 0x100fe20008010804 */
[--C-:B------:R-:W-:Y:S03]  /*142e0*/  FFMA.FTZ R39, R39, UR4, -R4.reuse ;  /* 0x0000000427277c23 */ /* 0x100fe60008010804 */
[----:B------:R-:W2:Y:S01]  /*142f0*/  MUFU.EX2 R159, R159 ;  /* 0x0000009f009f7308 */ /* 0x000ea20000000800 */
[----:B-----5:R-:W-:Y:S01]  /*14300*/  F2FP.BF16.F32.PACK_AB R30, R141, R140 ;  /* 0x0000008c8d1e723e */ /* 0x020fe200000010ff */
[--C-:B------:R-:W-:Y:S01]  /*14310*/  FFMA.FTZ R42, R42, UR4, -R4.reuse ;  /* 0x000000042a2a7c23 */ /* 0x100fe20008010804 */
[----:B------:R-:W-:Y:S01]  /*14320*/  FFMA.FTZ R43, R43, UR4, -R4 ;  /* 0x000000042b2b7c23 */ /* 0x000fe20008010804 */
        /* <DEDUP_REMOVED lines=8> */
[----:B------:R-:W-:Y:S01]  /*143b0*/  FFMA.FTZ R51, R51, UR4, -R4 ;  /* 0x0000000433337c23 */ /* 0x000fe20008010804 */
[--C-:B------:R-:W-:Y:S01]  /*143c0*/  FFMA.FTZ R52, R52, UR4, -R132.reuse ;  /* 0x0000000434347c23 */ /* 0x100fe20008010884 */
[--C-:B------:R-:W-:Y:S01]  /*143d0*/  FFMA.FTZ R53, R53, UR4, -R132.reuse ;  /* 0x0000000435357c23 */ /* 0x100fe20008010884 */
[--C-:B------:R-:W-:Y:S03]  /*143e0*/  FFMA.FTZ R56, R56, UR4, -R132.reuse ;  /* 0x0000000438387c23 */ /* 0x100fe60008010884 */
[----:B------:R-:W5:Y:S01]  /*143f0*/  MUFU.EX2 R156, R156 ;  /* 0x0000009c009c7308 */ /* 0x000f620000000800 */
[----:B--2---:R-:W-:Y:S01]  /*14400*/  F2FP.BF16.F32.PACK_AB R21, R159, R2 ;  /* 0x000000029f15723e */ /* 0x004fe200000010ff */
[----:B------:R-:W-:Y:S01]  /*14410*/  FFMA.FTZ R57, R57, UR4, -R132 ;  /* 0x0000000439397c23 */ /* 0x000fe20008010884 */
[--C-:B------:R-:W-:Y:S01]  /*14420*/  FFMA.FTZ R54, R54, UR4, -R4.reuse ;  /* 0x0000000436367c23 */ /* 0x100fe20008010804 */
[--C-:B------:R-:W-:Y:S01]  /*14430*/  FFMA.FTZ R55, R55, UR4, -R4.reuse ;  /* 0x0000000437377c23 */ /* 0x100fe20008010804 */
[--C-:B------:R-:W-:Y:S01]  /*14440*/  FFMA.FTZ R58, R58, UR4, -R4.reuse ;  /* 0x000000043a3a7c23 */ /* 0x100fe20008010804 */
[----:B------:R-:W-:Y:S01]  /*14450*/  FFMA.FTZ R59, R59, UR4, -R4 ;  /* 0x000000043b3b7c23 */ /* 0x000fe20008010804 */
[--C-:B------:R-:W-:Y:S03]  /*14460*/  FFMA.FTZ R60, R60, UR4, -R132.reuse ;  /* 0x000000043c3c7c23 */ /* 0x100fe60008010884 */
[----:B------:R-:W-:Y:S01]  /*14470*/  MUFU.EX2 R154, R154 ;  /* 0x0000009a009a7308 */ /* 0x000fe20000000800 */
[C---:B------:R-:W-:Y:S01]  /*14480*/  HMMA.16816.F32.BF16 R216, R20.reuse, R8, R216 ;  /* 0x0000000814d8723c */ /* 0x040fe200000418d8 */
[----:B------:R-:W-:Y:S04]  /*14490*/  PLOP3.LUT P0, PT, PT, PT, UP0, 0x80, 0x0 ;  /* 0x000000000000781c */ /* 0x000fe80003f0f008 */
[--C-:B------:R-:W-:Y:S01]  /*144a0*/  FFMA.FTZ R61, R61, UR4, -R132.reuse ;  /* 0x000000043d3d7c23 */ /* 0x100fe20008010884 */
[C---:B------:R-:W-:Y:S03]  /*144b0*/  HMMA.16816.F32.BF16 R212, R20.reuse, R10, R212 ;  /* 0x0000000a14d4723c */ /* 0x040fe600000418d4 */
[----:B------:R-:W2:Y:S01]  /*144c0*/  MUFU.EX2 R153, R153 ;  /* 0x0000009900997308 */ /* 0x000ea20000000800 */
[----:B------:R-:W3:Y:S01]  /*144d0*/  LDSM.16.MT88.4 R8, [R221+0x5800] ;  /* 0x00580000dd08783b */ /* 0x000ee20000004200 */
[----:B-----5:R-:W-:Y:S01]  /*144e0*/  F2FP.BF16.F32.PACK_AB R29, R156, R155 ;  /* 0x0000009b9c1d723e */ /* 0x020fe200000010ff */
[C---:B----4-:R-:W-:Y:S07]  /*144f0*/  HMMA.16816.F32.BF16 R208, R20.reuse, R16, R208 ;  /* 0x0000001014d0723c */ /* 0x050fee00000418d0 */
[----:B------:R2:W-:Y:S01]  /*14500*/  MUFU.EX2 R34, R31 ;  /* 0x0000001f00227308 */ /* 0x0005e20000000800 */
[--C-:B------:R-:W-:Y:S01]  /*14510*/  FFMA.FTZ R64, R64, UR4, -R132.reuse ;  /* 0x0000000440407c23 */ /* 0x100fe20008010884 */
[----:B------:R-:W-:Y:S01]  /*14520*/  HMMA.16816.F32.BF16 R204, R20, R18, R204 ;  /* 0x0000001214cc723c */ /* 0x000fe200000418cc */
[----:B------:R-:W4:Y:S07]  /*14530*/  LDSM.16.MT88.4 R16, [R226+0x5800] ;  /* 0x00580000e210783b */ /* 0x000f2e0000004200 */
[----:B------:R-:W-:Y:S03]  /*14540*/  MUFU.EX2 R142, R142 ;  /* 0x0000008e008e7308 */ /* 0x000fe60000000800 */
[----:B------:R-:W-:Y:S01]  /*14550*/  FFMA.FTZ R65, R65, UR4, -R132 ;  /* 0x0000000441417c23 */ /* 0x000fe20008010884 */
[--C-:B------:R-:W-:Y:S01]  /*14560*/  FFMA.FTZ R62, R62, UR4, -R4.reuse ;  /* 0x000000043e3e7c23 */ /* 0x100fe20008010804 */
[--C-:B------:R-:W-:Y:S01]  /*14570*/  FFMA.FTZ R63, R63, UR4, -R4.reuse ;  /* 0x000000043f3f7c23 */ /* 0x100fe20008010804 */
[--C-:B------:R-:W-:Y:S01]  /*14580*/  FFMA.FTZ R66, R66, UR4, -R4.reuse ;  /* 0x0000000442427c23 */ /* 0x100fe20008010804 */
[----:B------:R-:W-:Y:S03]  /*14590*/  FFMA.FTZ R67, R67, UR4, -R4 ;  /* 0x0000000443437c23 */ /* 0x000fe60008010804 */
[----:B------:R-:W5:Y:S01]  /*145a0*/  MUFU.EX2 R143, R143 ;  /* 0x0000008f008f7308 */ /* 0x000f620000000800 */
[----:B--2---:R-:W-:Y:S01]  /*145b0*/  F2FP.BF16.F32.PACK_AB R31, R153, R154 ;  /* 0x0000009a991f723e */ /* 0x004fe200000010ff */
[----:B------:R-:W-:Y:S01]  /*145c0*/  FFMA.FTZ R0, R199, R135, R0 ;  /* 0x00000087c7007223 */ /* 0x000fe20000010000 */
[----:B------:R-:W-:Y:S01]  /*145d0*/  FFMA.FTZ R2, R200, R136, R2 ;  /* 0x00000088c8027223 */ /* 0x000fe20000010002 */
[--C-:B------:R-:W-:Y:S01]  /*145e0*/  FFMA.FTZ R76, R76, UR4, -R132.reuse ;  /* 0x000000044c4c7c23 */ /* 0x100fe20008010884 */
[----:B------:R-:W-:Y:S01]  /*145f0*/  FFMA.FTZ R77, R77, UR4, -R132 ;  /* 0x000000044d4d7c23 */ /* 0x000fe20008010884 */
[----:B------:R-:W-:Y:S01]  /*14600*/  FADD.FTZ R148, R148, R0 ;  /* 0x0000000094947221 */ /* 0x000fe20000010000 */
[----:B------:R-:W-:Y:S03]  /*14610*/  FADD.FTZ R2, R159, R2 ;  /* 0x000000029f027221 */ /* 0x000fe60000010000 */
[----:B------:R-:W-:Y:S01]  /*14620*/  MUFU.EX2 R144, R144 ;  /* 0x0000009000907308 */ /* 0x000fe20000000800 */
[C---:B-1----:R-:W-:Y:S05]  /*14630*/  HMMA.16816.F32.BF16 R216, R28.reuse, R12, R216 ;  /* 0x0000000c1cd8723c */ /* 0x042fea00000418d8 */
[----:B------:R-:W-:Y:S01]  /*14640*/  FADD.FTZ R158, R158, R2 ;  /* 0x000000029e9e7221 */ /* 0x000fe20000010000 */
[C---:B------:R-:W-:Y:S03]  /*14650*/  HMMA.16816.F32.BF16 R212, R28.reuse, R14, R212 ;  /* 0x0000000e1cd4723c */ /* 0x040fe600000418d4 */
[----:B------:R-:W1:Y:S01]  /*14660*/  MUFU.EX2 R145, R145 ;  /* 0x0000009100917308 */ /* 0x000e620000000800 */
[----:B------:R-:W2:Y:S01]  /*14670*/  LDSM.16.MT88.4 R12, [R221+0x5c00] ;  /* 0x005c0000dd0c783b */ /* 0x000ea20000004200 */
[----:B-----5:R-:W-:Y:S01]  /*14680*/  F2FP.BF16.F32.PACK_AB R20, R143, R142 ;  /* 0x0000008e8f14723e */ /* 0x020fe200000010ff */
[C---:B---3--:R-:W-:Y:S07]  /*14690*/  HMMA.16816.F32.BF16 R208, R28.reuse, R24, R208 ;  /* 0x000000181cd0723c */ /* 0x048fee00000418d0 */
[----:B------:R-:W-:Y:S01]  /*146a0*/  MUFU.EX2 R152, R152 ;  /* 0x0000009800987308 */ /* 0x000fe20000000800 */
[--C-:B------:R-:W-:Y:S01]  /*146b0*/  FFMA.FTZ R0, R82, UR4, -R4.reuse ;  /* 0x0000000452007c23 */ /* 0x100fe20008010804 */
[----:B------:R-:W-:Y:S01]  /*146c0*/  HMMA.16816.F32.BF16 R204, R28, R26, R204 ;  /* 0x0000001a1ccc723c */ /* 0x000fe200000418cc */
[----:B------:R-:W3:Y:S07]  /*146d0*/  LDSM.16.MT88.4 R24, [R226+0x5c00] ;  /* 0x005c0000e218783b */ /* 0x000eee0000004200 */
[----:B------:R-:W5:Y:S03]  /*146e0*/  MUFU.EX2 R151, R151 ;  /* 0x0000009700977308 */ /* 0x000f660000000800 */
[----:B-1----:R-:W-:Y:S01]  /*146f0*/  F2FP.BF16.F32.PACK_AB R22, R145, R144 ;  /* 0x000000909116723e */ /* 0x002fe200000010ff */
[--C-:B------:R-:W-:Y:S01]  /*14700*/  FFMA.FTZ R82, R87, UR4, -R4.reuse ;  /* 0x0000000457527c23 */ /* 0x100fe20008010804 */
[----:B------:R-:W-:Y:S01]  /*14710*/  FFMA.FTZ R87, R91, UR4, -R4 ;  /* 0x000000045b577c23 */ /* 0x000fe20008010804 */
[----:B------:R-:W-:Y:S01]  /*14720*/  FADD.FTZ R148, R5, R148 ;  /* 0x0000009405947221 */ /* 0x000fe20000010000 */
[--C-:B------:R-:W-:Y:S03]  /*14730*/  FFMA.FTZ R5, R86, UR4, -R4.reuse ;  /* 0x0000000456057c23 */ /* 0x100fe60008010804 */
[----:B------:R-:W-:Y:S01]  /*14740*/  MUFU.EX2 R150, R150 ;  /* 0x0000009600967308 */ /* 0x000fe20000000800 */
[----:B------:R-:W-:Y:S01]  /*14750*/  FFMA.FTZ R86, R90, UR4, -R4 ;  /* 0x000000045a567c23 */ /* 0x000fe20008010804 */
[--C-:B------:R-:W-:Y:S01]  /*14760*/  FFMA.FTZ R80, R80, UR4, -R132.reuse ;  /* 0x0000000450507c23 */ /* 0x100fe20008010884 */
[----:B------:R-:W-:Y:S01]  /*14770*/  FFMA.FTZ R81, R81, UR4, -R132 ;  /* 0x0000000451517c23 */ /* 0x000fe20008010884 */
[--C-:B------:R-:W-:Y:S01]  /*14780*/  FFMA.FTZ R78, R78, UR4, -R4.reuse ;  /* 0x000000044e4e7c23 */ /* 0x100fe20008010804 */
[----:B------:R-:W-:Y:S01]  /*14790*/  FFMA.FTZ R79, R79, UR4, -R4 ;  /* 0x000000044f4f7c23 */ /* 0x000fe20008010804 */
[--C-:B------:R-:W-:Y:S01]  /*147a0*/  FFMA.FTZ R100, R100, UR4, -R132.reuse ;  /* 0x0000000464647c23 */ /* 0x100fe20008010884 */
[--C-:B------:R-:W-:Y:S03]  /*147b0*/  FFMA.FTZ R101, R101, UR4, -R132.reuse ;  /* 0x0000000465657c23 */ /* 0x100fe60008010884 */
[----:B------:R-:W1:Y:S01]  /*147c0*/  MUFU.EX2 R149, R149 ;  /* 0x0000009500957308 */ /* 0x000e620000000800 */
[----:B-----5:R-:W-:Y:S01]  /*147d0*/  F2FP.BF16.F32.PACK_AB R21, R151, R152 ;  /* 0x000000989715723e */ /* 0x020fe200000010ff */
[--C-:B------:R-:W-:Y:S01]  /*147e0*/  FFMA.FTZ R104, R104, UR4, -R132.reuse ;  /* 0x0000000468687c23 */ /* 0x100fe20008010884 */
[----:B------:R-:W-:Y:S01]  /*147f0*/  FFMA.FTZ R105, R105, UR4, -R132 ;  /* 0x0000000469697c23 */ /* 0x000fe20008010884 */
[----:B------:R-:W-:Y:S01]  /*14800*/  FADD.FTZ R158, R157, R158 ;  /* 0x0000009e9d9e7221 */ /* 0x000fe20000010000 */
[----:B------:R-:W-:Y:S01]  /*14810*/  FADD.FTZ R148, R137, R148 ;  /* 0x0000009489947221 */ /* 0x000fe20000010000 */
[--C-:B------:R-:W-:Y:S01]  /*14820*/  FFMA.FTZ R116, R116, UR4, -R132.reuse ;  /* 0x0000000474747c23 */ /* 0x100fe20008010884 */
[----:B------:R-:W-:Y:S03]  /*14830*/  FFMA.FTZ R117, R117, UR4, -R132 ;  /* 0x0000000475757c23 */ /* 0x000fe60008010884 */
[----:B------:R-:W-:Y:S01]  /*14840*/  MUFU.EX2 R146, R146 ;  /* 0x0000009200927308 */ /* 0x000fe20000000800 */
[----:B------:R-:W-:Y:S01]  /*14850*/  FADD.FTZ R158, R155, R158 ;  /* 0x0000009e9b9e7221 */ /* 0x000fe20000010000 */
[----:B------:R-:W-:Y:S01]  /*14860*/  FADD.FTZ R138, R138, R148 ;  /* 0x000000948a8a7221 */ /* 0x000fe20000010000 */
[--C-:B------:R-:W-:Y:S01]  /*14870*/  FFMA.FTZ R120, R120, UR4, -R132.reuse ;  /* 0x0000000478787c23 */ /* 0x100fe20008010884 */
[----:B------:R-:W-:Y:S01]  /*14880*/  FFMA.FTZ R121, R121, UR4, -R132 ;  /* 0x0000000479797c23 */ /* 0x000fe20008010884 */
[----:B------:R-:W-:Y:S01]  /*14890*/  FADD.FTZ R156, R156, R158 ;  /* 0x0000009e9c9c7221 */ /* 0x000fe20000010000 */
[----:B------:R-:W-:Y:S01]  /*148a0*/  FADD.FTZ R139, R139, R138 ;  /* 0x0000008a8b8b7221 */ /* 0x000fe20000010000 */
[----:B------:R-:W-:Y:S03]  /*148b0*/  FFMA.FTZ R119, R119, UR4, -R4 ;  /* 0x0000000477777c23 */ /* 0x000fe60008010804 */
[----:B------:R-:W5:Y:S01]  /*148c0*/  MUFU.EX2 R147, R147 ;  /* 0x0000009300937308 */ /* 0x000f620000000800 */
        /* <DEDUP_REMOVED lines=14> */
[C---:B----4-:R-:W-:Y:S07]  /*149b0*/  HMMA.16816.F32.BF16 R208, R20.reuse, R16, R208 ;  /* 0x0000001014d0723c */ /* 0x050fee00000418d0 */
[----:B------:R-:W4:Y:S01]  /*149c0*/  MUFU.EX2 R7, R7 ;  /* 0x0000000700077308 */ /* 0x000f220000000800 */
[----:B------:R-:W-:Y:S01]  /*149d0*/  FADD.FTZ R156, R151, R156 ;  /* 0x0000009c979c7221 */ /* 0x000fe20000010000 */
[----:B------:R-:W-:Y:S01]  /*149e0*/  HMMA.16816.F32.BF16 R204, R20, R18, R204 ;  /* 0x0000001214cc723c */ /* 0x000fe200000418cc */
[----:B------:R-:W5:Y:S07]  /*149f0*/  LDSM.16.MT88.4 R16, [R226+0x6000] ;  /* 0x00600000e210783b */ /* 0x000f6e0000004200 */
[----:B------:R-:W2:Y:S03]  /*14a00*/  MUFU.EX2 R6, R6 ;  /* 0x0000000600067308 */ /* 0x000ea60000000800 */
[----:B-1----:R-:W-:Y:S01]  /*14a10*/  F2FP.BF16.F32.PACK_AB R30, R33, R32 ;  /* 0x00000020211e723e */ /* 0x002fe200000010ff */
[----:B------:R-:W-:Y:S01]  /*14a20*/  FADD.FTZ R150, R150, R156 ;  /* 0x0000009c96967221 */ /* 0x000fe20000010000 */
[----:B------:R-:W-:Y:S03]  /*14a30*/  FADD.FTZ R142, R142, R139 ;  /* 0x0000008b8e8e7221 */ /* 0x000fe60000010000 */
[----:B------:R-:W-:Y:S01]  /*14a40*/  FADD.FTZ R150, R149, R150 ;  /* 0x0000009695967221 */ /* 0x000fe20000010000 */
[----:B------:R-:W-:Y:S01]  /*14a50*/  FADD.FTZ R142, R143, R142 ;  /* 0x0000008e8f8e7221 */ /* 0x000fe20000010000 */
[----:B------:R-:W1:Y:S01]  /*14a60*/  MUFU.EX2 R35, R35 ;  /* 0x0000002300237308 */ /* 0x000e620000000800 */
[----:B----4-:R-:W-:Y:S01]  /*14a70*/  F2FP.BF16.F32.PACK_AB R29, R34, R7 ;  /* 0x00000007221d723e */ /* 0x010fe200000010ff */
[----:B------:R-:W-:Y:S01]  /*14a80*/  FADD.FTZ R7, R7, R150 ;  /* 0x0000009607077221 */ /* 0x000fe20000010000 */
[----:B------:R-:W-:Y:S01]  /*14a90*/  FADD.FTZ R142, R144, R142 ;  /* 0x0000008e908e7221 */ /* 0x000fe20000010000 */
[----:B------:R-:W-:Y:S02]  /*14aa0*/  FFMA.FTZ R130, R130, UR4, -R4 ;  /* 0x0000000482827c23 */ /* 0x000fe40008010804 */
[----:B------:R-:W-:Y:S01]  /*14ab0*/  FADD.FTZ R34, R34, R7 ;  /* 0x0000000722227221 */ /* 0x000fe20000010000 */
[----:B------:R-:W-:Y:S03]  /*14ac0*/  FADD.FTZ R142, R145, R142 ;  /* 0x0000008e918e7221 */ /* 0x000fe60000010000 */
[----:B------:R-:W-:Y:S01]  /*14ad0*/  MUFU.EX2 R36, R36 ;  /* 0x0000002400247308 */ /* 0x000fe20000000800 */
[----:B--2---:R-:W-:Y:S01]  /*14ae0*/  FADD.FTZ R34, R6, R34 ;  /* 0x0000002206227221 */ /* 0x004fe20000010000 */
[----:B------:R-:W-:Y:S04]  /*14af0*/  FADD.FTZ R142, R146, R142 ;  /* 0x0000008e928e7221 */ /* 0x000fe80000010000 */
[----:B------:R-:W-:Y:S04]  /*14b00*/  FADD.FTZ R147, R147, R142 ;  /* 0x0000008e93937221 */ /* 0x000fe80000010000 */
[----:B------:R-:W2:Y:S01]  /*14b10*/  MUFU.EX2 R37, R37 ;  /* 0x0000002500257308 */ /* 0x000ea20000000800 */
[C---:B-1----:R-:W-:Y:S01]  /*14b20*/  F2FP.BF16.F32.PACK_AB R31, R35.reuse, R6 ;  /* 0x00000006231f723e */ /* 0x042fe200000010ff */
[----:B------:R-:W-:Y:S01]  /*14b30*/  FFMA.FTZ R6, R98, UR4, -R4 ;  /* 0x0000000462067c23 */ /* 0x000fe20008010804 */
[----:B------:R-:W-:Y:S01]  /*14b40*/  FADD.FTZ R35, R35, R34 ;  /* 0x0000002223237221 */ /* 0x000fe20000010000 */
[--C-:B------:R-:W-:Y:S01]  /*14b50*/  FFMA.FTZ R34, R110, UR4, -R4.reuse ;  /* 0x000000046e227c23 */ /* 0x100fe20008010804 */
[----:B------:R-:W-:Y:S01]  /*14b60*/  FADD.FTZ R147, R32, R147 ;  /* 0x0000009320937221 */ /* 0x000fe20000010000 */
[--C-:B------:R-:W-:Y:S04]  /*14b70*/  FFMA.FTZ R32, R107, UR4, -R4.reuse ;  /* 0x000000046b207c23 */ /* 0x100fe80008010804 */
[----:B------:R-:W-:Y:S01]  /*14b80*/  MUFU.EX2 R40, R40 ;  /* 0x0000002800287308 */ /* 0x000fe20000000800 */
[C---:B------:R-:W-:Y:S05]  /*14b90*/  HMMA.16816.F32.BF16 R216, R28.reuse, R12, R216 ;  /* 0x0000000c1cd8723c */ /* 0x040fea00000418d8 */
[----:B------:R-:W-:Y:S01]  /*14ba0*/  FADD.FTZ R147, R33, R147 ;  /* 0x0000009321937221 */ /* 0x000fe20000010000 */
[C---:B------:R-:W-:Y:S03]  /*14bb0*/  HMMA.16816.F32.BF16 R212, R28.reuse, R14, R212 ;  /* 0x0000000e1cd4723c */ /* 0x040fe600000418d4 */
[----:B------:R-:W1:Y:S01]  /*14bc0*/  MUFU.EX2 R41, R41 ;  /* 0x0000002900297308 */ /* 0x000e620000000800 */
[----:B------:R-:W4:Y:S01]  /*14bd0*/  LDSM.16.MT88.4 R12, [R221+0x6400] ;  /* 0x00640000dd0c783b */ /* 0x000f220000004200 */
[----:B--2---:R-:W-:Y:S01]  /*14be0*/  F2FP.BF16.F32.PACK_AB R20, R37, R36 ;  /* 0x000000242514723e */ /* 0x004fe200000010ff */
[C---:B---3--:R-:W-:Y:S07]  /*14bf0*/  HMMA.16816.F32.BF16 R208, R28.reuse, R24, R208 ;  /* 0x000000181cd0723c */ /* 0x048fee00000418d0 */
[----:B------:R-:W2:Y:S01]  /*14c00*/  MUFU.EX2 R38, R38 ;  /* 0x0000002600267308 */ /* 0x000ea20000000800 */
[----:B------:R-:W-:Y:S01]  /*14c10*/  FFMA.FTZ R33, R111, UR4, -R4 ;  /* 0x000000046f217c23 */ /* 0x000fe20008010804 */
[----:B------:R-:W-:Y:S01]  /*14c20*/  HMMA.16816.F32.BF16 R204, R28, R26, R204 ;  /* 0x0000001a1ccc723c */ /* 0x000fe200000418cc */
[----:B------:R-:W3:Y:S07]  /*14c30*/  LDSM.16.MT88.4 R24, [R226+0x6400] ;  /* 0x00640000e218783b */ /* 0x000eee0000004200 */
[----:B------:R-:W5:Y:S03]  /*14c40*/  MUFU.EX2 R39, R39 ;  /* 0x0000002700277308 */ /* 0x000f660000000800 */
[----:B-1----:R-:W-:Y:S01]  /*14c50*/  F2FP.BF16.F32.PACK_AB R22, R41, R40 ;  /* 0x000000282916723e */ /* 0x002fe200000010ff */
[----:B------:R-:W-:Y:S04]  /*14c60*/  FADD.FTZ R36, R36, R147 ;  /* 0x0000009324247221 */ /* 0x000fe80000010000 */
[----:B------:R-:W-:Y:S01]  /*14c70*/  FADD.FTZ R36, R37, R36 ;  /* 0x0000002425247221 */ /* 0x000fe20000010000 */
[----:B------:R-:W-:Y:S01]  /*14c80*/  FFMA.FTZ R37, R118, UR4, -R4 ;  /* 0x0000000476257c23 */ /* 0x000fe20008010804 */
[----:B------:R-:W1:Y:S01]  /*14c90*/  MUFU.EX2 R42, R42 ;  /* 0x0000002a002a7308 */ /* 0x000e620000000800 */
[----:B--2---:R-:W-:Y:S01]  /*14ca0*/  FADD.FTZ R35, R38, R35 ;  /* 0x0000002326237221 */ /* 0x004fe20000010000 */
[----:B------:R-:W-:Y:S01]  /*14cb0*/  FADD.FTZ R40, R40, R36 ;  /* 0x0000002428287221 */ /* 0x000fe20000010000 */
[----:B------:R-:W-:Y:S03]  /*14cc0*/  FFMA.FTZ R36, R115, UR4, -R4 ;  /* 0x0000000473247c23 */ /* 0x000fe60008010804 */
[----:B------:R-:W-:Y:S04]  /*14cd0*/  FADD.FTZ R40, R41, R40 ;  /* 0x0000002829287221 */ /* 0x000fe80000010000 */
[----:B------:R-:W2:Y:S01]  /*14ce0*/  MUFU.EX2 R43, R43 ;  /* 0x0000002b002b7308 */ /* 0x000ea20000000800 */
[C---:B-----5:R-:W-:Y:S01]  /*14cf0*/  F2FP.BF16.F32.PACK_AB R21, R39.reuse, R38 ;  /* 0x000000262715723e */ /* 0x060fe200000010ff */
[----:B------:R-:W-:Y:S01]  /*14d00*/  FADD.FTZ R39, R39, R35 ;  /* 0x0000002327277221 */ /* 0x000fe20000010000 */
[--C-:B------:R-:W-:Y:S01]  /*14d10*/  FFMA.FTZ R35, R114, UR4, -R4.reuse ;  /* 0x0000000472237c23 */ /* 0x100fe20008010804 */
[----:B------:R-:W-:Y:S06]  /*14d20*/  FFMA.FTZ R38, R126, UR4, -R4 ;  /* 0x000000047e267c23 */ /* 0x000fec0008010804 */
        /* <DEDUP_REMOVED lines=9> */
[----:B------:R-:W5:Y:S01]  /*14dc0*/  LDSM.16.MT88.4 R8, [R221+0x6800] ;  /* 0x00680000dd08783b */ /* 0x000f620000004200 */
[----:B-1----:R-:W-:Y:S01]  /*14dd0*/  F2FP.BF16.F32.PACK_AB R28, R45, R44 ;  /* 0x0000002c2d1c723e */ /* 0x002fe200000010ff */
[C---:B------:R-:W-:Y:S07]  /*14de0*/  HMMA.16816.F32.BF16 R208, R20.reuse, R16, R208 ;  /* 0x0000001014d0723c */ /* 0x040fee00000418d0 */
[----:B------:R-:W1:Y:S01]  /*14df0*/  MUFU.EX2 R46, R46 ;  /* 0x0000002e002e7308 */ /* 0x000e620000000800 */
[----:B------:R-:W-:Y:S01]  /*14e00*/  FADD.FTZ R44, R44, R40 ;  /* 0x000000282c2c7221 */ /* 0x000fe20000010000 */
[----:B------:R-:W-:Y:S01]  /*14e10*/  HMMA.16816.F32.BF16 R204, R20, R18, R204 ;  /* 0x0000001214cc723c */ /* 0x000fe200000418cc */
[----:B------:R-:W5:Y:S07]  /*14e20*/  LDSM.16.MT88.4 R16, [R226+0x6800] ;  /* 0x00680000e210783b */ /* 0x000f6e0000004200 */
[----:B------:R-:W4:Y:S03]  /*14e30*/  MUFU.EX2 R47, R47 ;  /* 0x0000002f002f7308 */ /* 0x000f260000000800 */
[----:B--2---:R-:W-:Y:S01]  /*14e40*/  F2FP.BF16.F32.PACK_AB R30, R49, R48 ;  /* 0x00000030311e723e */ /* 0x004fe200000010ff */
[----:B------:R-:W-:Y:S04]  /*14e50*/  FADD.FTZ R44, R45, R44 ;  /* 0x0000002c2d2c7221 */ /* 0x000fe80000010000 */
[----:B------:R-:W-:Y:S02]  /*14e60*/  FADD.FTZ R48, R48, R44 ;  /* 0x0000002c30307221 */ /* 0x000fe40000010000 */
[----:B------:R-:W-:Y:S01]  /*14e70*/  MUFU.EX2 R50, R50 ;  /* 0x0000003200327308 */ /* 0x000fe20000000800 */
[----:B-1----:R-:W-:Y:S01]  /*14e80*/  FADD.FTZ R43, R46, R43 ;  /* 0x0000002b2e2b7221 */ /* 0x002fe20000010000 */
[----:B------:R-:W-:Y:S08]  /*14e90*/  FADD.FTZ R48, R49, R48 ;  /* 0x0000003031307221 */ /* 0x000ff00000010000 */
        /* <DEDUP_REMOVED lines=14> */
[C---:B---3--:R-:W-:Y:S07]  /*14f80*/  HMMA.16816.F32.BF16 R208, R28.reuse, R24, R208 ;  /* 0x000000181cd0723c */ /* 0x048fee00000418d0 */
[----:B------:R-:W-:Y:S01]  /*14f90*/  MUFU.EX2 R54, R54 ;  /* 0x0000003600367308 */ /* 0x000fe20000000800 */
[----:B------:R-:W-:Y:S01]  /*14fa0*/  FADD.FTZ R52, R52, R48 ;  /* 0x0000003034347221 */ /* 0x000fe20000010000 */
[----:B------:R-:W-:Y:S01]  /*14fb0*/  HMMA.16816.F32.BF16 R204, R28, R26, R204 ;  /* 0x0000001a1ccc723c */ /* 0x000fe200000418cc */
[----:B------:R-:W2:Y:S07]  /*14fc0*/  LDSM.16.MT88.4 R24, [R226+0x6c00] ;  /* 0x006c0000e218783b */ /* 0x000eae0000004200 */
[----:B------:R-:W3:Y:S03]  /*14fd0*/  MUFU.EX2 R55, R55 ;  /* 0x0000003700377308 */ /* 0x000ee60000000800 */
[----:B-1----:R-:W-:Y:S01]  /*14fe0*/  F2FP.BF16.F32.PACK_AB R22, R57, R56 ;  /* 0x000000383916723e */ /* 0x002fe200000010ff */
[----:B------:R-:W-:Y:S04]  /*14ff0*/  FADD.FTZ R52, R53, R52 ;  /* 0x0000003435347221 */ /* 0x000fe80000010000 */
[----:B------:R-:W-:Y:S02]  /*15000*/  FADD.FTZ R56, R56, R52 ;  /* 0x0000003438387221 */ /* 0x000fe40000010000 */
[----:B------:R-:W-:Y:S02]  /*15010*/  MUFU.EX2 R58, R58 ;  /* 0x0000003a003a7308 */ /* 0x000fe40000000800 */
[----:B------:R-:W-:Y:S08]  /*15020*/  FADD.FTZ R56, R57, R56 ;  /* 0x0000003839387221 */ /* 0x000ff00000010000 */
[----:B------:R-:W1:Y:S01]  /*15030*/  MUFU.EX2 R59, R59 ;  /* 0x0000003b003b7308 */ /* 0x000e620000000800 */
[C---:B---3--:R-:W-:Y:S01]  /*15040*/  F2FP.BF16.F32.PACK_AB R21, R55.reuse, R54 ;  /* 0x000000363715723e */ /* 0x048fe200000010ff */
[----:B------:R-:W-:Y:S04]  /*15050*/  FADD.FTZ R54, R54, R50 ;  /* 0x0000003236367221 */ /* 0x000fe80000010000 */
[----:B------:R-:W-:Y:S04]  /*15060*/  FADD.FTZ R54, R55, R54 ;  /* 0x0000003637367221 */ /* 0x000fe80000010000 */
[----:B------:R-:W-:Y:S10]  /*15070*/  MUFU.EX2 R60, R60 ;  /* 0x0000003c003c7308 */ /* 0x000ff40000000800 */
[----:B------:R-:W3:Y:S01]  /*15080*/  MUFU.EX2 R61, R61 ;  /* 0x0000003d003d7308 */ /* 0x000ee20000000800 */
[C---:B-1----:R-:W-:Y:S01]  /*15090*/  F2FP.BF16.F32.PACK_AB R23, R59.reuse, R58 ;  /* 0x0000003a3b17723e */ /* 0x042fe200000010ff */
[----:B------:R-:W-:Y:S04]  /*150a0*/  FADD.FTZ R58, R58, R54 ;  /* 0x000000363a3a7221 */ /* 0x000fe80000010000 */
[----:B------:R-:W-:Y:S04]  /*150b0*/  FADD.FTZ R58, R59, R58 ;  /* 0x0000003a3b3a7221 */ /* 0x000fe80000010000 */
[----:B------:R-:W-:Y:S01]  /*150c0*/  MUFU.EX2 R64, R64 ;  /* 0x0000004000407308 */ /* 0x000fe20000000800 */
[C---:B-----5:R-:W-:Y:S06]  /*150d0*/  HMMA.16816.F32.BF16 R216, R20.reuse, R8, R216 ;  /* 0x0000000814d8723c */ /* 0x060fec00000418d8 */
[C---:B------:R-:W-:Y:S03]  /*150e0*/  HMMA.16816.F32.BF16 R212, R20.reuse, R10, R212 ;  /* 0x0000000a14d4723c */ /* 0x040fe600000418d4 */
[----:B------:R-:W1:Y:S01]  /*150f0*/  MUFU.EX2 R65, R65 ;  /* 0x0000004100417308 */ /* 0x000e620000000800 */
[----:B------:R-:W5:Y:S01]  /*15100*/  LDSM.16.MT88.4 R8, [R221+0x7000] ;  /* 0x00700000dd08783b */ /* 0x000f620000004200 */
[----:B---3--:R-:W-:Y:S01]  /*15110*/  F2FP.BF16.F32.PACK_AB R28, R61, R60 ;  /* 0x0000003c3d1c723e */ /* 0x008fe200000010ff */
[C---:B------:R-:W-:Y:S07]  /*15120*/  HMMA.16816.F32.BF16 R208, R20.reuse, R16, R208 ;  /* 0x0000001014d0723c */ /* 0x040fee00000418d0 */
[----:B------:R-:W-:Y:S01]  /*15130*/  MUFU.EX2 R62, R62 ;  /* 0x0000003e003e7308 */ /* 0x000fe20000000800 */
[----:B------:R-:W-:Y:S01]  /*15140*/  FADD.FTZ R60, R60, R56 ;  /* 0x000000383c3c7221 */ /* 0x000fe20000010000 */
[----:B------:R-:W-:Y:S01]  /*15150*/  HMMA.16816.F32.BF16 R204, R20, R18, R204 ;  /* 0x0000001214cc723c */ /* 0x000fe200000418cc */
[----:B------:R-:W3:Y:S07]  /*15160*/  LDSM.16.MT88.4 R16, [R226+0x7000] ;  /* 0x00700000e210783b */ /* 0x000eee0000004200 */
[----:B------:R-:W4:Y:S03]  /*15170*/  MUFU.EX2 R63, R63 ;  /* 0x0000003f003f7308 */ /* 0x000f260000000800 */
[----:B-1----:R-:W-:Y:S01]  /*15180*/  F2FP.BF16.F32.PACK_AB R30, R65, R64 ;  /* 0x00000040411e723e */ /* 0x002fe200000010ff */
[----:B------:R-:W-:Y:S04]  /*15190*/  FADD.FTZ R60, R61, R60 ;  /* 0x0000003c3d3c7221 */ /* 0x000fe80000010000 */
[----:B------:R-:W-:Y:S02]  /*151a0*/  FADD.FTZ R64, R64, R60 ;  /* 0x0000003c40407221 */ /* 0x000fe40000010000 */
[----:B------:R-:W-:Y:S02]  /*151b0*/  MUFU.EX2 R66, R66 ;  /* 0x0000004200427308 */ /* 0x000fe40000000800 */
[----:B------:R-:W-:Y:S08]  /*151c0*/  FADD.FTZ R65, R65, R64 ;  /* 0x0000004041417221 */ /* 0x000ff00000010000 */
[----:B------:R-:W1:Y:S01]  /*151d0*/  MUFU.EX2 R67, R67 ;  /* 0x0000004300437308 */ /* 0x000e620000000800 */
[C---:B----4-:R-:W-:Y:S01]  /*151e0*/  F2FP.BF16.F32.PACK_AB R29, R63.reuse, R62 ;  /* 0x0000003e3f1d723e */ /* 0x050fe200000010ff */
[----:B------:R-:W-:Y:S04]  /*151f0*/  FADD.FTZ R62, R62, R58 ;  /* 0x0000003a3e3e7221 */ /* 0x000fe80000010000 */
[----:B------:R-:W-:Y:S04]  /*15200*/  FADD.FTZ R62, R63, R62 ;  /* 0x0000003e3f3e7221 */ /* 0x000fe80000010000 */
[----:B------:R-:W4:Y:S10]  /*15210*/  MUFU.EX2 R68, R68 ;  /* 0x0000004400447308 */ /* 0x000f340000000800 */
[----:B------:R-:W2:Y:S01]  /*15220*/  MUFU.EX2 R69, R69 ;  /* 0x0000004500457308 */ /* 0x000ea20000000800 */
[C---:B-1----:R-:W-:Y:S01]  /*15230*/  F2FP.BF16.F32.PACK_AB R31, R67.reuse, R66 ;  /* 0x00000042431f723e */ /* 0x042fe200000010ff */
        /* <DEDUP_REMOVED lines=10> */
[----:B------:R-:W-:Y:S01]  /*152e0*/  MUFU.EX2 R70, R70 ;  /* 0x0000004600467308 */ /* 0x000fe20000000800 */
[----:B------:R-:W-:Y:S01]  /*152f0*/  FADD.FTZ R69, R69, R65 ;  /* 0x0000004145457221 */ /* 0x000fe20000010000 */
[----:B------:R-:W-:Y:S01]  /*15300*/  HMMA.16816.F32.BF16 R204, R28, R26, R204 ;  /* 0x0000001a1ccc723c */ /* 0x000fe200000418cc */
[----:B------:R-:W2:Y:S07]  /*15310*/  LDSM.16.MT88.4 R24, [R226+0x7400] ;  /* 0x00740000e218783b */ /* 0x000eae0000004200 */
        /* <DEDUP_REMOVED lines=9> */
[----:B------:R-:W-:Y:S01]  /*153b0*/  MUFU.EX2 R76, R76 ;  /* 0x0000004c004c7308 */ /* 0x000fe20000000800 */
[----:B-1----:R-:W-:Y:S09]  /*153c0*/  FADD.FTZ R71, R74, R71 ;  /* 0x000000474a477221 */ /* 0x002ff20000010000 */
[----:B------:R-:W1:Y:S01]  /*153d0*/  MUFU.EX2 R77, R77 ;  /* 0x0000004d004d7308 */ /* 0x000e620000000800 */
[C---:B---3--:R-:W-:Y:S01]  /*153e0*/  F2FP.BF16.F32.PACK_AB R23, R75.reuse, R74 ;  /* 0x0000004a4b17723e */ /* 0x048fe200000010ff */
[----:B------:R-:W-:Y:S08]  /*153f0*/  FADD.FTZ R75, R75, R71 ;  /* 0x000000474b4b7221 */ /* 0x000ff00000010000 */
[----:B------:R-:W-:Y:S01]  /*15400*/  MUFU.EX2 R80, R80 ;  /* 0x0000005000507308 */ /* 0x000fe20000000800 */
[C---:B------:R-:W-:Y:S06]  /*15410*/  HMMA.16816.F32.BF16 R216, R20.reuse, R8, R216 ;  /* 0x0000000814d8723c */ /* 0x040fec00000418d8 */
[C---:B------:R-:W-:Y:S03]  /*15420*/  HMMA.16816.F32.BF16 R212, R20.reuse, R10, R212 ;  /* 0x0000000a14d4723c */ /* 0x040fe600000418d4 */
[----:B------:R-:W3:Y:S01]  /*15430*/  MUFU.EX2 R81, R81 ;  /* 0x0000005100517308 */ /* 0x000ee20000000800 */
[----:B------:R-:W5:Y:S01]  /*15440*/  LDSM.16.MT88.4 R8, [R221+0x7800] ;  /* 0x00780000dd08783b */ /* 0x000f620000004200 */
[----:B-1----:R-:W-:Y:S01]  /*15450*/  F2FP.BF16.F32.PACK_AB R28, R77, R76 ;  /* 0x0000004c4d1c723e */ /* 0x002fe200000010ff */
[C---:B------:R-:W-:Y:S07]  /*15460*/  HMMA.16816.F32.BF16 R208, R20.reuse, R16, R208 ;  /* 0x0000001014d0723c */ /* 0x040fee00000418d0 */
[----:B------:R-:W1:Y:S01]  /*15470*/  MUFU.EX2 R78, R78 ;  /* 0x0000004e004e7308 */ /* 0x000e620000000800 */
[----:B------:R-:W-:Y:S01]  /*15480*/  FADD.FTZ R76, R76, R69 ;  /* 0x000000454c4c7221 */ /* 0x000fe20000010000 */
[----:B------:R-:W-:Y:S01]  /*15490*/  HMMA.16816.F32.BF16 R204, R20, R18, R204 ;  /* 0x0000001214cc723c */ /* 0x000fe200000418cc */
[----:B------:R-:W-:Y:S07]  /*154a0*/  LDSM.16.MT88.4 R20, [R221+0x7c00] ;  /* 0x007c0000dd14783b */ /* 0x000fee0000004200 */
[----:B------:R-:W4:Y:S03]  /*154b0*/  MUFU.EX2 R79, R79 ;  /* 0x0000004f004f7308 */ /* 0x000f260000000800 */
[----:B---3--:R-:W-:Y:S01]  /*154c0*/  F2FP.BF16.F32.PACK_AB R30, R81, R80 ;  /* 0x00000050511e723e */ /* 0x008fe200000010ff */
[----:B------:R-:W-:Y:S04]  /*154d0*/  FADD.FTZ R76, R77, R76 ;  /* 0x0000004c4d4c7221 */ /* 0x000fe80000010000 */
[----:B------:R-:W-:Y:S02]  /*154e0*/  FADD.FTZ R76, R80, R76 ;  /* 0x0000004c504c7221 */ /* 0x000fe40000010000 */
[----:B------:R-:W-:Y:S01]  /*154f0*/  MUFU.EX2 R0, R0 ;  /* 0x0000000000007308 */ /* 0x000fe20000000800 */
[----:B-1----:R-:W-:Y:S01]  /*15500*/  FADD.FTZ R75, R78, R75 ;  /* 0x0000004b4e4b7221 */ /* 0x002fe20000010000 */
[----:B------:R-:W-:Y:S08]  /*15510*/  FADD.FTZ R81, R81, R76 ;  /* 0x0000004c51517221 */ /* 0x000ff00000010000 */
[----:B------:R-:W1:Y:S01]  /*15520*/  MUFU.EX2 R2, R83 ;  /* 0x0000005300027308 */ /* 0x000e620000000800 */
[----:B----4-:R-:W-:Y:S09]  /*15530*/  F2FP.BF16.F32.PACK_AB R29, R79, R78 ;  /* 0x0000004e4f1d723e */ /* 0x010ff200000010ff */
[----:B------:R-:W3:Y:S10]  /*15540*/  MUFU.EX2 R84, R84 ;  /* 0x0000005400547308 */ /* 0x000ef40000000800 */
[----:B------:R-:W4:Y:S01]  /*15550*/  MUFU.EX2 R85, R85 ;  /* 0x0000005500557308 */ /* 0x000f220000000800 */
[----:B-1----:R-:W-:Y:S01]  /*15560*/  F2FP.BF16.F32.PACK_AB R31, R2, R0 ;  /* 0x00000000021f723e */ /* 0x002fe200000010ff */
[----:B------:R-:W-:Y:S08]  /*15570*/  FFMA.FTZ R83, R124, UR4, -R132 ;  /* 0x000000047c537c23 */ /* 0x000ff00008010884 */
[----:B------:R-:W-:Y:S01]  /*15580*/  MUFU.EX2 R88, R88 ;  /* 0x0000005800587308 */ /* 0x000fe20000000800 */
[C---:B------:R-:W-:Y:S05]  /*15590*/  HMMA.16816.F32.BF16 R216, R28.reuse, R12, R216 ;  /* 0x0000000c1cd8723c */ /* 0x040fea00000418d8 */
[----:B---3--:R-:W-:Y:S01]  /*155a0*/  FADD.FTZ R81, R84, R81 ;  /* 0x0000005154517221 */ /* 0x008fe20000010000 */
[C---:B------:R-:W-:Y:S03]  /*155b0*/  HMMA.16816.F32.BF16 R212, R28.reuse, R14, R212 ;  /* 0x0000000e1cd4723c */ /* 0x040fe600000418d4 */
[----:B------:R-:W1:Y:S01]  /*155c0*/  MUFU.EX2 R89, R89 ;  /* 0x0000005900597308 */ /* 0x000e620000000800 */
[----:B------:R-:W3:Y:S01]  /*155d0*/  LDSM.16.MT88.4 R12, [R226+0x7800] ;  /* 0x00780000e20c783b */ /* 0x000ee20000004200 */
[C---:B----4-:R-:W-:Y:S01]  /*155e0*/  F2FP.BF16.F32.PACK_AB R16, R85.reuse, R84 ;  /* 0x000000545510723e */ /* 0x050fe200000010ff */
[C---:B--2---:R-:W-:Y:S07]  /*155f0*/  HMMA.16816.F32.BF16 R204, R28.reuse, R26, R204 ;  /* 0x0000001a1ccc723c */ /* 0x044fee00000418cc */
[----:B------:R-:W-:Y:S01]  /*15600*/  MUFU.EX2 R5, R5 ;  /* 0x0000000500057308 */ /* 0x000fe20000000800 */
[----:B------:R-:W-:Y:S01]  /*15610*/  FADD.FTZ R85, R85, R81 ;  /* 0x0000005155557221 */ /* 0x000fe20000010000 */
[----:B------:R-:W-:Y:S08]  /*15620*/  HMMA.16816.F32.BF16 R208, R28, R24, R208 ;  /* 0x000000181cd0723c */ /* 0x000ff000000418d0 */
[----:B------:R-:W2:Y:S03]  /*15630*/  MUFU.EX2 R82, R82 ;  /* 0x0000005200527308 */ /* 0x000ea60000000800 */
[----:B-1----:R-:W-:Y:S01]  /*15640*/  F2FP.BF16.F32.PACK_AB R18, R89, R88 ;  /* 0x000000585912723e */ /* 0x002fe200000010ff */
[--C-:B------:R-:W-:Y:S01]  /*15650*/  FFMA.FTZ R24, R94, UR4, -R4.reuse ;  /* 0x000000045e187c23 */ /* 0x100fe20008010804 */
[--C-:B------:R-:W-:Y:S01]  /*15660*/  FFMA.FTZ R25, R99, UR4, -R4.reuse ;  /* 0x0000000463197c23 */ /* 0x100fe20008010804 */
[--C-:B------:R-:W-:Y:S01]  /*15670*/  FFMA.FTZ R26, R102, UR4, -R4.reuse ;  /* 0x00000004661a7c23 */ /* 0x100fe20008010804 */
[--C-:B------:R-:W-:Y:S03]  /*15680*/  FFMA.FTZ R29, R103, UR4, -R4.reuse ;  /* 0x00000004671d7c23 */ /* 0x100fe60008010804 */
[----:B------:R-:W-:Y:S01]  /*15690*/  MUFU.EX2 R86, R86 ;  /* 0x0000005600567308 */ /* 0x000fe20000000800 */
[----:B------:R-:W-:Y:S01]  /*156a0*/  FFMA.FTZ R31, R106, UR4, -R4 ;  /* 0x000000046a1f7c23 */ /* 0x000fe20008010804 */
[----:B------:R-:W-:Y:S01]  /*156b0*/  FADD.FTZ R85, R88, R85 ;  /* 0x0000005558557221 */ /* 0x000fe20000010000 */
[--C-:B------:R-:W-:Y:S01]  /*156c0*/  FFMA.FTZ R30, R128, UR4, -R132.reuse ;  /* 0x00000004801e7c23 */ /* 0x100fe20008010884 */
[----:B------:R-:W-:Y:S02]  /*156d0*/  FFMA.FTZ R132, R129, UR4, -R132 ;  /* 0x0000000481847c23 */ /* 0x000fe40008010884 */
[----:B------:R-:W-:Y:S04]  /*156e0*/  FADD.FTZ R89, R89, R85 ;  /* 0x0000005559597221 */ /* 0x000fe80000010000 */
[----:B------:R-:W1:Y:S01]  /*156f0*/  MUFU.EX2 R87, R87 ;  /* 0x0000005700577308 */ /* 0x000e620000000800 */
[----:B--2---:R-:W-:Y:S09]  /*15700*/  F2FP.BF16.F32.PACK_AB R17, R82, R5 ;  /* 0x000000055211723e */ /* 0x004ff200000010ff */
[----:B------:R-:W2:Y:S10]  /*15710*/  MUFU.EX2 R92, R92 ;  /* 0x0000005c005c7308 */ /* 0x000eb40000000800 */
[----:B------:R-:W4:Y:S01]  /*15720*/  MUFU.EX2 R93, R93 ;  /* 0x0000005d005d7308 */ /* 0x000f220000000800 */
[----:B-1----:R-:W-:Y:S09]  /*15730*/  F2FP.BF16.F32.PACK_AB R19, R87, R86 ;  /* 0x000000565713723e */ /* 0x002ff200000010ff */
[----:B------:R-:W-:Y:S01]  /*15740*/  MUFU.EX2 R96, R96 ;  /* 0x0000006000607308 */ /* 0x000fe20000000800 */
[C---:B-----5:R-:W-:Y:S05]  /*15750*/  HMMA.16816.F32.BF16 R216, R16.reuse, R8, R216 ;  /* 0x0000000810d8723c */ /* 0x060fea00000418d8 */
[----:B--2---:R-:W-:Y:S01]  /*15760*/  FADD.FTZ R89, R92, R89 ;  /* 0x000000595c597221 */ /* 0x004fe20000010000 */
[C---:B------:R-:W-:Y:S03]  /*15770*/  HMMA.16816.F32.BF16 R212, R16.reuse, R10, R212 ;  /* 0x0000000a10d4723c */ /* 0x040fe600000418d4 */
[----:B------:R-:W1:Y:S01]  /*15780*/  MUFU.EX2 R97, R97 ;  /* 0x0000006100617308 */ /* 0x000e620000000800 */
[----:B------:R-:W2:Y:S01]  /*15790*/  LDSM.16.MT88.4 R8, [R226+0x7c00] ;  /* 0x007c0000e208783b */ /* 0x000ea20000004200 */
[C---:B----4-:R-:W-:Y:S01]  /*157a0*/  FADD.FTZ R89, R93.reuse, R89 ;  /* 0x000000595d597221 */ /* 0x050fe20000010000 */
[C---:B---3--:R-:W-:Y:S07]  /*157b0*/  HMMA.16816.F32.BF16 R208, R16.reuse, R12, R208 ;  /* 0x0000000c10d0723c */ /* 0x048fee00000418d0 */
[----:B------:R-:W-:Y:S01]  /*157c0*/  MUFU.EX2 R24, R24 ;  /* 0x0000001800187308 */ /* 0x000fe20000000800 */
[----:B------:R-:W-:Y:S01]  /*157d0*/  HMMA.16816.F32.BF16 R204, R16, R14, R204 ;  /* 0x0000000e10cc723c */ /* 0x000fe200000418cc */
[----:B------:R-:W3:Y:S08]  /*157e0*/  LDSM.16.MT88.4 R16, [R221+0x8000] ;  /* 0x00800000dd10783b */ /* 0x000ef00000004200 */
[----:B------:R-:W4:Y:S02]  /*157f0*/  MUFU.EX2 R7, R95 ;  /* 0x0000005f00077308 */ /* 0x000f240000000800 */
[----:B------:R-:W-:Y:S02]  /*15800*/  F2FP.BF16.F32.PACK_AB R12, R93, R92 ;  /* 0x0000005c5d0c723e */ /* 0x000fe400000010ff */
[C---:B-1----:R-:W-:Y:S01]  /*15810*/  F2FP.BF16.F32.PACK_AB R14, R97.reuse, R96 ;  /* 0x00000060610e723e */ /* 0x042fe200000010ff */
[----:B------:R-:W-:Y:S05]  /*15820*/  FADD.FTZ R96, R96, R89 ;  /* 0x0000005960607221 */ /* 0x000fea0000010000 */
[----:B------:R-:W-:Y:S01]  /*15830*/  MUFU.EX2 R6, R6 ;  /* 0x0000000600067308 */ /* 0x000fe20000000800 */
[----:B------:R-:W-:Y:S09]  /*15840*/  FADD.FTZ R96, R97, R96 ;  /* 0x0000006061607221 */ /* 0x000ff20000010000 */
        /* <DEDUP_REMOVED lines=8> */
[----:B------:R-:W1:Y:S01]  /*158d0*/  MUFU.EX2 R105, R105 ;  /* 0x0000006900697308 */ /* 0x000e620000000800 */
[----:B------:R-:W5:Y:S02]  /*158e0*/  LDSM.16.MT88.4 R20, [R226+0x8000] ;  /* 0x00800000e214783b */ /* 0x000f640000004200 */
[C---:B--2---:R-:W-:Y:S07]  /*158f0*/  HMMA.16816.F32.BF16 R208, R12.reuse, R8, R208 ;  /* 0x000000080cd0723c */ /* 0x044fee00000418d0 */
[----:B------:R-:W-:Y:S01]  /*15900*/  MUFU.EX2 R26, R26 ;  /* 0x0000001a001a7308 */ /* 0x000fe20000000800 */
[----:B------:R-:W-:Y:S01]  /*15910*/  HMMA.16816.F32.BF16 R204, R12, R10, R204 ;  /* 0x0000000a0ccc723c */ /* 0x000fe200000418cc */
[----:B------:R-:W2:Y:S08]  /*15920*/  LDSM.16.MT88.4 R12, [R221+0x8400] ;  /* 0x00840000dd0c783b */ /* 0x000eb00000004200 */
[----:B------:R-:W3:Y:S02]  /*15930*/  MUFU.EX2 R29, R29 ;  /* 0x0000001d001d7308 */ /* 0x000ee40000000800 */
[----:B----4-:R-:W-:Y:S01]  /*15940*/  F2FP.BF16.F32.PACK_AB R8, R101, R100 ;  /* 0x000000646508723e */ /* 0x010fe200000010ff */
[----:B------:R-:W-:Y:S01]  /*15950*/  FADD.FTZ R100, R100, R96 ;  /* 0x0000006064647221 */ /* 0x000fe20000010000 */
[----:B-1----:R-:W-:Y:S03]  /*15960*/  F2FP.BF16.F32.PACK_AB R10, R105, R104 ;  /* 0x00000068690a723e */ /* 0x002fe600000010ff */
[----:B------:R-:W-:Y:S03]  /*15970*/  FADD.FTZ R100, R101, R100 ;  /* 0x0000006465647221 */ /* 0x000fe60000010000 */
[----:B------:R-:W-:Y:S01]  /*15980*/  MUFU.EX2 R31, R31 ;  /* 0x0000001f001f7308 */ /* 0x000fe20000000800 */
[----:B------:R-:W-:Y:S04]  /*15990*/  FADD.FTZ R104, R104, R100 ;  /* 0x0000006468687221 */ /* 0x000fe80000010000 */
[----:B------:R-:W-:Y:S05]  /*159a0*/  FADD.FTZ R104, R105, R104 ;  /* 0x0000006869687221 */ /* 0x000fea0000010000 */
[----:B------:R-:W1:Y:S01]  /*159b0*/  MUFU.EX2 R32, R32 ;  /* 0x0000002000207308 */ /* 0x000e620000000800 */
[----:B---3--:R-:W-:Y:S09]  /*159c0*/  F2FP.BF16.F32.PACK_AB R9, R29, R26 ;  /* 0x0000001a1d09723e */ /* 0x008ff200000010ff */
[----:B------:R-:W-:Y:S10]  /*159d0*/  MUFU.EX2 R108, R108 ;  /* 0x0000006c006c7308 */ /* 0x000ff40000000800 */
[----:B------:R-:W3:Y:S01]  /*159e0*/  MUFU.EX2 R109, R109 ;  /* 0x0000006d006d7308 */ /* 0x000ee20000000800 */
[----:B-1----:R-:W-:Y:S09]  /*159f0*/  F2FP.BF16.F32.PACK_AB R11, R32, R31 ;  /* 0x0000001f200b723e */ /* 0x002ff200000010ff */
[----:B------:R-:W-:Y:S01]  /*15a00*/  MUFU.EX2 R112, R112 ;  /* 0x0000007000707308 */ /* 0x000fe20000000800 */
[C---:B------:R-:W-:Y:S06]  /*15a10*/  HMMA.16816.F32.BF16 R216, R8.reuse, R16, R216 ;  /* 0x0000001008d8723c */ /* 0x040fec00000418d8 */
[C---:B------:R-:W-:Y:S03]  /*15a20*/  HMMA.16816.F32.BF16 R212, R8.reuse, R18, R212 ;  /* 0x0000001208d4723c */ /* 0x040fe600000418d4 */
[----:B------:R-:W1:Y:S01]  /*15a30*/  MUFU.EX2 R113, R113 ;  /* 0x0000007100717308 */ /* 0x000e620000000800 */
[----:B------:R-:W4:Y:S02]  /*15a40*/  LDSM.16.MT88.4 R16, [R226+0x8400] ;  /* 0x00840000e210783b */ /* 0x000f240000004200 */
[C---:B-----5:R-:W-:Y:S07]  /*15a50*/  HMMA.16816.F32.BF16 R208, R8.reuse, R20, R208 ;  /* 0x0000001408d0723c */ /* 0x060fee00000418d0 */
[----:B------:R-:W-:Y:S01]  /*15a60*/  MUFU.EX2 R34, R34 ;  /* 0x0000002200227308 */ /* 0x000fe20000000800 */
[----:B------:R-:W-:Y:S09]  /*15a70*/  HMMA.16816.F32.BF16 R204, R8, R22, R204 ;  /* 0x0000001608cc723c */ /* 0x000ff200000418cc */
[----:B------:R-:W5:Y:S02]  /*15a80*/  MUFU.EX2 R33, R33 ;  /* 0x0000002100217308 */ /* 0x000f640000000800 */
[----:B------:R-:W-:Y:S01]  /*15a90*/  FADD.FTZ R20, R79, R75 ;  /* 0x0000004b4f147221 */ /* 0x000fe20000010000 */
[----:B---3--:R-:W-:Y:S01]  /*15aa0*/  F2FP.BF16.F32.PACK_AB R8, R109, R108 ;  /* 0x0000006c6d08723e */ /* 0x008fe200000010ff */
[----:B------:R-:W-:Y:S02]  /*15ab0*/  FADD.FTZ R108, R108, R104 ;  /* 0x000000686c6c7221 */ /* 0x000fe40000010000 */
[----:B------:R-:W-:Y:S01]  /*15ac0*/  FADD.FTZ R20, R0, R20 ;  /* 0x0000001400147221 */ /* 0x000fe20000010000 */
[----:B-1----:R-:W-:Y:S03]  /*15ad0*/  F2FP.BF16.F32.PACK_AB R10, R113, R112 ;  /* 0x00000070710a723e */ /* 0x002fe600000010ff */
[----:B------:R-:W-:Y:S01]  /*15ae0*/  MUFU.EX2 R35, R35 ;  /* 0x0000002300237308 */ /* 0x000fe20000000800 */
[----:B------:R-:W-:Y:S04]  /*15af0*/  FADD.FTZ R109, R109, R108 ;  /* 0x0000006c6d6d7221 */ /* 0x000fe80000010000 */
[----:B------:R-:W-:Y:S05]  /*15b00*/  FADD.FTZ R109, R112, R109 ;  /* 0x0000006d706d7221 */ /* 0x000fea0000010000 */
[----:B------:R-:W1:Y:S01]  /*15b10*/  MUFU.EX2 R36, R36 ;  /* 0x0000002400247308 */ /* 0x000e620000000800 */
[----:B-----5:R-:W-:Y:S01]  /*15b20*/  F2FP.BF16.F32.PACK_AB R9, R33, R34 ;  /* 0x000000222109723e */ /* 0x020fe200000010ff */
[----:B------:R-:W-:Y:S08]  /*15b30*/  FADD.FTZ R113, R113, R109 ;  /* 0x0000006d71717221 */ /* 0x000ff00000010000 */
[----:B------:R-:W3:Y:S10]  /*15b40*/  MUFU.EX2 R116, R116 ;  /* 0x0000007400747308 */ /* 0x000ef40000000800 */
[----:B------:R-:W5:Y:S01]  /*15b50*/  MUFU.EX2 R117, R117 ;  /* 0x0000007500757308 */ /* 0x000f620000000800 */
[----:B-1----:R-:W-:Y:S09]  /*15b60*/  F2FP.BF16.F32.PACK_AB R11, R36, R35 ;  /* 0x00000023240b723e */ /* 0x002ff200000010ff */
[----:B------:R-:W-:Y:S01]  /*15b70*/  MUFU.EX2 R120, R120 ;  /* 0x0000007800787308 */ /* 0x000fe20000000800 */
[C---:B--2---:R-:W-:Y:S03]  /*15b80*/  HMMA.16816.F32.BF16 R216, R8.reuse, R12, R216 ;  /* 0x0000000c08d8723c */ /* 0x044fe600000418d8 */
[----:B---3--:R-:W-:Y:S03]  /*15b90*/  FADD.FTZ R113, R116, R113 ;  /* 0x0000007174717221 */ /* 0x008fe60000010000 */
[C---:B------:R-:W-:Y:S03]  /*15ba0*/  HMMA.16816.F32.BF16 R212, R8.reuse, R14, R212 ;  /* 0x0000000e08d4723c */ /* 0x040fe600000418d4 */
[----:B------:R-:W1:Y:S02]  /*15bb0*/  MUFU.EX2 R121, R121 ;  /* 0x0000007900797308 */ /* 0x000e640000000800 */
[----:B------:R-:W-:Y:S01]  /*15bc0*/  FADD.FTZ R12, R2, R20 ;  /* 0x00000014020c7221 */ /* 0x000fe20000010000 */
[C---:B----4-:R-:W-:Y:S01]  /*15bd0*/  HMMA.16816.F32.BF16 R208, R8.reuse, R16, R208 ;  /* 0x0000001008d0723c */ /* 0x050fe200000418d0 */
[----:B------:R-:W2:Y:S06]  /*15be0*/  LDSM.16.MT88.4 R20, [R221+0x8800] ;  /* 0x00880000dd14783b */ /* 0x000eac0000004200 */
[----:B------:R-:W-:Y:S01]  /*15bf0*/  MUFU.EX2 R37, R37 ;  /* 0x0000002500257308 */ /* 0x000fe20000000800 */
[----:B------:R-:W-:Y:S01]  /*15c00*/  FADD.FTZ R5, R5, R12 ;  /* 0x0000000c05057221 */ /* 0x000fe20000010000 */
[----:B------:R-:W-:Y:S01]  /*15c10*/  HMMA.16816.F32.BF16 R204, R8, R18, R204 ;  /* 0x0000001208cc723c */ /* 0x000fe200000418cc */
[----:B------:R-:W3:Y:S07]  /*15c20*/  LDSM.16.MT88.4 R12, [R226+0x8800] ;  /* 0x00880000e20c783b */ /* 0x000eee0000004200 */
[----:B------:R-:W4:Y:S03]  /*15c30*/  MUFU.EX2 R0, R119 ;  /* 0x0000007700007308 */ /* 0x000f260000000800 */
[----:B------:R-:W-:Y:S01]  /*15c40*/  FADD.FTZ R82, R82, R5 ;  /* 0x0000000552527221 */ /* 0x000fe20000010000 */
[----:B------:R-:W-:Y:S01]  /*15c50*/  FFMA.FTZ R2, R122, UR4, -R4 ;  /* 0x000000047a027c23 */ /* 0x000fe20008010804 */
[----:B-----5:R-:W-:Y:S02]  /*15c60*/  F2FP.BF16.F32.PACK_AB R16, R117, R116 ;  /* 0x000000747510723e */ /* 0x020fe400000010ff */
[----:B------:R-:W-:Y:S01]  /*15c70*/  FADD.FTZ R86, R86, R82 ;  /* 0x0000005256567221 */ /* 0x000fe20000010000 */
[----:B------:R-:W5:Y:S02]  /*15c80*/  LDSM.16.MT88.4 R8, [R221+0x8c00] ;  /* 0x008c0000dd08783b */ /* 0x000f640000004200 */
[----:B------:R-:W-:Y:S01]  /*15c90*/  MUFU.EX2 R2, R2 ;  /* 0x0000000200027308 */ /* 0x000fe20000000800 */
[----:B------:R-:W-:Y:S01]  /*15ca0*/  FFMA.FTZ R5, R123, UR4, -R4 ;  /* 0x000000047b057c23 */ /* 0x000fe20008010804 */
[----:B------:R-:W-:Y:S01]  /*15cb0*/  FADD.FTZ R86, R87, R86 ;  /* 0x0000005657567221 */ /* 0x000fe20000010000 */
[----:B------:R-:W-:Y:S01]  /*15cc0*/  FFMA.FTZ R4, R131, UR4, -R4 ;  /* 0x0000000483047c23 */ /* 0x000fe20008010804 */
[----:B-1----:R-:W-:Y:S01]  /*15cd0*/  F2FP.BF16.F32.PACK_AB R18, R121, R120 ;  /* 0x000000787912723e */ /* 0x002fe200000010ff */
[----:B------:R-:W-:Y:S01]  /*15ce0*/  FADD.FTZ R113, R117, R113 ;  /* 0x0000007175717221 */ /* 0x000fe20000010000 */
[----:B------:R-:W-:Y:S04]  /*15cf0*/  FADD.FTZ R86, R24, R86 ;  /* 0x0000005618567221 */ /* 0x000fe80000010000 */
[----:B------:R-:W1:Y:S01]  /*15d00*/  MUFU.EX2 R5, R5 ;  /* 0x0000000500057308 */ /* 0x000e620000000800 */
[----:B------:R-:W-:Y:S01]  /*15d10*/  FADD.FTZ R120, R120, R113 ;  /* 0x0000007178787221 */ /* 0x000fe20000010000 */
[----:B------:R-:W-:Y:S01]  /*15d20*/  FADD.FTZ R7, R7, R86 ;  /* 0x0000005607077221 */ /* 0x000fe20000010000 */
[----:B----4-:R-:W-:Y:S02]  /*15d30*/  F2FP.BF16.F32.PACK_AB R17, R0, R37 ;  /* 0x000000250011723e */ /* 0x010fe400000010ff */
[----:B------:R-:W-:Y:S01]  /*15d40*/  FADD.FTZ R120, R121, R120 ;  /* 0x0000007879787221 */ /* 0x000fe20000010000 */
[----:B------:R-:W-:Y:S04]  /*15d50*/  FADD.FTZ R7, R6, R7 ;  /* 0x0000000706077221 */ /* 0x000fe80000010000 */
[----:B------:R-:W4:Y:S01]  /*15d60*/  MUFU.EX2 R83, R83 ;  /* 0x0000005300537308 */ /* 0x000f220000000800 */
[----:B------:R-:W-:Y:S04]  /*15d70*/  FADD.FTZ R39, R25, R7 ;  /* 0x0000000719277221 */ /* 0x000fe80000010000 */
[----:B------:R-:W-:Y:S05]  /*15d80*/  FADD.FTZ R39, R26, R39 ;  /* 0x000000271a277221 */ /* 0x000fea0000010000 */
[----:B------:R-:W5:Y:S01]  /*15d90*/  MUFU.EX2 R28, R125 ;  /* 0x0000007d001c7308 */ /* 0x000f620000000800 */
[----:B------:R-:W5:Y:S01]  /*15da0*/  LDSM.16.MT88.4 R24, [R226+0x8c00] ;  /* 0x008c0000e218783b */ /* 0x000f620000004200 */
[----:B------:R-:W-:Y:S01]  /*15db0*/  FADD.FTZ R39, R29, R39 ;  /* 0x000000271d277221 */ /* 0x000fe20000010000 */
[----:B-1----:R-:W-:Y:S03]  /*15dc0*/  F2FP.BF16.F32.PACK_AB R19, R5, R2 ;  /* 0x000000020513723e */ /* 0x002fe600000010ff */
[----:B------:R-:W-:Y:S04]  /*15dd0*/  FADD.FTZ R31, R31, R39 ;  /* 0x000000271f1f7221 */ /* 0x000fe80000010000 */
[----:B------:R-:W-:Y:S01]  /*15de0*/  MUFU.EX2 R30, R30 ;  /* 0x0000001e001e7308 */ /* 0x000fe20000000800 */
[----:B----4-:R-:W-:Y:S01]  /*15df0*/  FADD.FTZ R120, R83, R120 ;  /* 0x0000007853787221 */ /* 0x010fe20000010000 */
[C---:B--2---:R-:W-:Y:S05]  /*15e00*/  HMMA.16816.F32.BF16 R216, R16.reuse, R20, R216 ;  /* 0x0000001410d8723c */ /* 0x044fea00000418d8 */
[----:B------:R-:W-:Y:S01]  /*15e10*/  FADD.FTZ R31, R32, R31 ;  /* 0x0000001f201f7221 */ /* 0x000fe20000010000 */
[C---:B------:R-:W-:Y:S02]  /*15e20*/  HMMA.16816.F32.BF16 R212, R16.reuse, R22, R212 ;  /* 0x0000001610d4723c */ /* 0x040fe400000418d4 */
[----:B------:R-:W1:Y:S03]  /*15e30*/  MUFU.EX2 R132, R132 ;  /* 0x0000008400847308 */ /* 0x000e660000000800 */
[----:B------:R-:W-:Y:S01]  /*15e40*/  FADD.FTZ R34, R34, R31 ;  /* 0x0000001f22227221 */ /* 0x000fe20000010000 */
[C---:B---3--:R-:W-:Y:S06]  /*15e50*/  HMMA.16816.F32.BF16 R208, R16.reuse, R12, R208 ;  /* 0x0000000c10d0723c */ /* 0x048fec00000418d0 */
[----:B------:R-:W-:Y:S01]  /*15e60*/  MUFU.EX2 R38, R38 ;  /* 0x0000002600267308 */ /* 0x000fe20000000800 */
[----:B------:R-:W-:Y:S01]  /*15e70*/  FADD.FTZ R34, R33, R34 ;  /* 0x0000002221227221 */ /* 0x000fe20000010000 */
[----:B------:R-:W-:Y:S08]  /*15e80*/  HMMA.16816.F32.BF16 R204, R16, R14, R204 ;  /* 0x0000000e10cc723c */ /* 0x000ff000000418cc */
[----:B------:R-:W2:Y:S03]  /*15e90*/  MUFU.EX2 R6, R127 ;  /* 0x0000007f00067308 */ /* 0x000ea60000000800 */
[----:B------:R-:W-:Y:S01]  /*15ea0*/  FADD.FTZ R34, R35, R34 ;  /* 0x0000002223227221 */ /* 0x000fe20000010000 */
[C---:B-----5:R-:W-:Y:S01]  /*15eb0*/  F2FP.BF16.F32.PACK_AB R20, R28.reuse, R83 ;  /* 0x000000531c14723e */ /* 0x060fe200000010ff */
[----:B------:R-:W-:Y:S02]  /*15ec0*/  FADD.FTZ R120, R28, R120 ;  /* 0x000000781c787221 */ /* 0x000fe40000010000 */
[----:B------:R-:W-:Y:S01]  /*15ed0*/  FADD.FTZ R34, R36, R34 ;  /* 0x0000002224227221 */ /* 0x000fe20000010000 */
[----:B-1----:R-:W-:Y:S02]  /*15ee0*/  F2FP.BF16.F32.PACK_AB R22, R132, R30 ;  /* 0x0000001e8416723e */ /* 0x002fe400000010ff */
[----:B------:R-:W-:Y:S01]  /*15ef0*/  MUFU.EX2 R7, R130 ;  /* 0x0000008200077308 */ /* 0x000fe20000000800 */
[----:B------:R-:W-:Y:S01]  /*15f00*/  FADD.FTZ R120, R30, R120 ;  /* 0x000000781e787221 */ /* 0x000fe20000010000 */
[----:B------:R-:W-:Y:S03]  /*15f10*/  FADD.FTZ R37, R37, R34 ;  /* 0x0000002225257221 */ /* 0x000fe60000010000 */
[----:B------:R-:W-:Y:S01]  /*15f20*/  FADD.FTZ R199, R132, R120 ;  /* 0x0000007884c77221 */ /* 0x000fe20000010000 */
[----:B------:R-:W-:Y:S04]  /*15f30*/  FADD.FTZ R37, R0, R37 ;  /* 0x0000002500257221 */ /* 0x000fe80000010000 */
        /* <DEDUP_REMOVED lines=10> */
[C---:B------:R-:W-:Y:S06]  /*15fe0*/  HMMA.16816.F32.BF16 R212, R20.reuse, R10, R212 ;  /* 0x0000000a14d4723c */ /* 0x040fec00000418d4 */
[C---:B------:R-:W-:Y:S06]  /*15ff0*/  HMMA.16816.F32.BF16 R208, R20.reuse, R24, R208 ;  /* 0x0000001814d0723c */ /* 0x040fec00000418d0 */
[----:B------:R-:W-:Y:S01]  /*16000*/  HMMA.16816.F32.BF16 R204, R20, R26, R204 ;  /* 0x0000001a14cc723c */ /* 0x000fe200000418cc */
[----:B------:R-:W-:Y:S11]  /*16010*/  @!UPT UIADD3 URZ, URZ, URZ, URZ ;  /* 0x0000003f3f3ff290 */ /* 0x000ff6000fffe03f */
[----:B------:R-:W-:Y:S01]  /*16020*/  @!UPT UIADD3 URZ, URZ, URZ, URZ ;  /* 0x0000003f3f3ff290 */ /* 0x000fe2000fffe03f */
[----:B------:R-:W-:Y:S11]  /*16030*/  @P0 BRA `(.L_x_1710) ;  /* 0xffffffa800180947 */ /* 0x000ff6000383ffff */
.L_x_1706:
[----:B------:R-:W1:Y:S01]  /*16040*/  SHFL.BFLY PT, R2, R199, 0x2, 0x1f ;  /* 0x0c401f00c7027f89 */ /* 0x000e6200000e0000 */
[----:B------:R-:W2:Y:S01]  /*16050*/  S2UR UR4, SR_CgaCtaId ;  /* 0x00000000000479c3 */ /* 0x000ea20000008800 */
[----:B------:R-:W-:Y:S01]  /*16060*/  IMAD.MOV.U32 R8, RZ, RZ, 0x3f800000 ;  /* 0x3f800000ff087424 */ /* 0x000fe200078e00ff */
[----:B------:R-:W-:Y:S01]  /*16070*/  UMOV UR5, 0x400 ;  /* 0x0000040000057882 */ /* 0x000fe20000000000 */
[----:B------:R-:W3:Y:S01]  /*16080*/  SHFL.BFLY PT, R0, R200, 0x2, 0x1f ;  /* 0x0c401f00c8007f89 */ /* 0x000ee200000e0000 */
[----:B------:R-:W-:Y:S01]  /*16090*/  IMAD.MOV.U32 R9, RZ, RZ, 0x3f800000 ;  /* 0x3f800000ff097424 */ /* 0x000fe200078e00ff */
[----:B------:R-:W4:Y:S01]  /*160a0*/  S2R R4, SR_TID.X ;  /* 0x0000000000047919 */ /* 0x000f220000002100 */
        /* <DEDUP_REMOVED lines=9> */
[----:B------:R-:W-:Y:S02]  /*16140*/  LOP3.LUT R12, R2, 0xfffffffc, RZ, 0xc0, !PT ;  /* 0xfffffffc020c7812 */ /* 0x000fe400078ec0ff */
[----:B------:R-:W-:Y:S01]  /*16150*/  SHF.R.S32.HI R7, RZ, 0x1f, R0 ;  /* 0x0000001fff077819 */ /* 0x000fe20000011400 */
[----:B-1----:R-:W-:Y:S01]  /*16160*/  FADD.FTZ R6, R199, R6 ;  /* 0x00000006c7067221 */ /* 0x002fe20000010000 */
[----:B------:R-:W-:-:S02]  /*16170*/  SHF.R.S32.HI R11, RZ, 0x5, R3 ;  /* 0x00000005ff0b7819 */ /* 0x000fc40000011403 */
[----:B------:R-:W-:Y:S01]  /*16180*/  LEA.HI R7, R7, R0, RZ, 0x3 ;  /* 0x0000000007077211 */ /* 0x000fe200078f18ff */
[----:B--2---:R-:W-:Y:S01]  /*16190*/  FADD.FTZ R5, R200, R5 ;  /* 0x00000005c8057221 */ /* 0x004fe20000010000 */
[----:B------:R-:W-:Y:S02]  /*161a0*/  FSETP.NE.FTZ.AND P3, PT, R6, RZ, PT ;  /* 0x000000ff0600720b */ /* 0x000fe40003f75000 */
[----:B------:R-:W-:Y:S02]  /*161b0*/  LOP3.LUT R7, R7, 0xfffffff8, RZ, 0xc0, !PT ;  /* 0xfffffff807077812 */ /* 0x000fe400078ec0ff */
[----:B------:R-:W-:Y:S02]  /*161c0*/  FSETP.NE.FTZ.AND P2, PT, R5, RZ, PT ;  /* 0x000000ff0500720b */ /* 0x000fe40003f55000 */
[----:B------:R-:W-:Y:S01]  /*161d0*/  IADD3 R12, -R12, R4, RZ ;  /* 0x000000040c0c7210 */ /* 0x000fe20007ffe1ff */
[----:B------:R-:W-:-:S03]  /*161e0*/  IMAD.IADD R7, R0, 0x1, -R7 ;  /* 0x0000000100077824 */ /* 0x000fc600078e0a07 */
[----:B------:R-:W-:Y:S02]  /*161f0*/  LEA R12, R11, R12, 0x8 ;  /* 0x0000000c0b0c7211 */ /* 0x000fe400078e40ff */
[----:B------:R-:W-:Y:S01]  /*16200*/  LEA.HI R10, R7, R7, RZ, 0x1 ;  /* 0x00000007070a7211 */ /* 0x000fe200078f08ff */
[----:B------:R-:W1:Y:S03]  /*16210*/  @P3 MUFU.RCP R8, R6 ;  /* 0x0000000600083308 */ /* 0x000e660000001000 */
[----:B------:R-:W-:Y:S02]  /*16220*/  SHF.R.S32.HI R13, RZ, 0x1, R10 ;  /* 0x00000001ff0d7819 */ /* 0x000fe4000001140a */
[----:B------:R-:W-:Y:S02]  /*16230*/  LOP3.LUT R10, R10, 0x3fffffe, RZ, 0xc0, !PT ;  /* 0x03fffffe0a0a7812 */ /* 0x000fe400078ec0ff */
[C---:B------:R-:W-:Y:S01]  /*16240*/  LOP3.LUT P0, RZ, R13.reuse, 0x2, RZ, 0xc0, !PT ;  /* 0x000000020dff7812 */ /* 0x040fe2000780c0ff */
[----:B------:R-:W2:Y:S01]  /*16250*/  @P2 MUFU.RCP R9, R5 ;  /* 0x0000000500092308 */ /* 0x000ea20000001000 */
[C---:B------:R-:W-:Y:S01]  /*16260*/  IMAD.SHL.U32 R14, R13.reuse, 0x40, RZ ;  /* 0x000000400d0e7824 */ /* 0x040fe200078e00ff */
[----:B------:R-:W-:Y:S01]  /*16270*/  LOP3.LUT R13, R13, 0x1, RZ, 0xc0, !PT ;  /* 0x000000010d0d7812 */ /* 0x000fe200078ec0ff */
[----:B------:R-:W-:-:S02]  /*16280*/  IMAD.IADD R10, R7, 0x1, -R10 ;  /* 0x00000001070a7824 */ /* 0x000fc400078e0a0a */
[----:B------:R-:W-:Y:S01]  /*16290*/  IMAD.MOV.U32 R7, RZ, RZ, 0x10 ;  /* 0x00000010ff077424 */ /* 0x000fe200078e00ff */
[----:B------:R-:W-:Y:S01]  /*162a0*/  LOP3.LUT R14, R14, 0xc0, RZ, 0xc0, !PT ;  /* 0x000000c00e0e7812 */ /* 0x000fe200078ec0ff */
[----:B------:R-:W-:Y:S01]  /*162b0*/  IMAD R10, R10, 0x10, R12 ;  /* 0x000000100a0a7824 */ /* 0x000fe200078e020c */
[----:B------:R-:W-:Y:S01]  /*162c0*/  ISETP.NE.U32.AND P1, PT, R13, 0x1, PT ;  /* 0x000000010d00780c */ /* 0x000fe20003f25070 */
[----:B-1----:R-:W-:Y:S01]  /*162d0*/  FMUL.FTZ R216, R8, R216 ;  /* 0x000000d808d87220 */ /* 0x002fe20000410000 */
[----:B------:R-:W-:Y:S01]  /*162e0*/  LEA.HI R14, R14, R14, RZ, 0x1d ;  /* 0x0000000e0e0e7211 */ /* 0x000fe200078fe8ff */
[C---:B------:R-:W-:Y:S01]  /*162f0*/  FMUL.FTZ R217, R8.reuse, R217 ;  /* 0x000000d908d97220 */ /* 0x040fe20000410000 */
[----:B------:R-:W-:Y:S01]  /*16300*/  SEL R7, R7, 0xfffffff0, P1 ;  /* 0xfffffff007077807 */ /* 0x000fe20000800000 */
[----:B------:R-:W-:Y:S01]  /*16310*/  FMUL.FTZ R212, R8, R212 ;  /* 0x000000d408d47220 */ /* 0x000fe20000410000 */
[----:B------:R-:W-:Y:S01]  /*16320*/  LEA R10, R10, R14, 0x1 ;  /* 0x0000000e0a0a7211 */ /* 0x000fe200078e08ff */
[----:B------:R-:W-:Y:S01]  /*16330*/  FMUL.FTZ R213, R8, R213 ;  /* 0x000000d508d57220 */ /* 0x000fe20000410000 */
[----:B------:R-:W-:Y:S01]  /*16340*/  F2FP.BF16.F32.PACK_AB R216, R217, R216 ;  /* 0x000000d8d9d8723e */ /* 0x000fe200000010ff */
        /* <DEDUP_REMOVED lines=8> */
[----:B------:R-:W-:Y:S01]  /*163d0*/  LEA R10, R10, UR4, 0x1 ;  /* 0x000000040a0a7c11 */ /* 0x000fe2000f8e08ff */
[C---:B------:R-:W-:Y:S01]  /*163e0*/  FMUL.FTZ R208, R8.reuse, R208 ;  /* 0x000000d008d07220 */ /* 0x040fe20000410000 */
[----:B------:R-:W-:Y:S01]  /*163f0*/  F2FP.BF16.F32.PACK_AB R218, R219, R218 ;  /* 0x000000dadbda723e */ /* 0x000fe200000010ff */
[----:B------:R-:W-:Y:S01]  /*16400*/  FMUL.FTZ R209, R8, R209 ;  /* 0x000000d108d17220 */ /* 0x000fe20000410000 */
[----:B------:R-:W-:Y:S01]  /*16410*/  F2FP.BF16.F32.PACK_AB R207, R207, R9 ;  /* 0x00000009cfcf723e */ /* 0x000fe200000010ff */
[----:B------:R-:W-:-:S02]  /*16420*/  VIADD R9, R10, 0x20 ;  /* 0x000000200a097836 */ /* 0x000fc40000000000 */
[----:B------:R-:W-:Y:S01]  /*16430*/  FMUL.FTZ R204, R8, R204 ;  /* 0x000000cc08cc7220 */ /* 0x000fe20000410000 */
[C---:B------:R-:W-:Y:S01]  /*16440*/  IMAD.IADD R12, R10.reuse, 0x1, R7 ;  /* 0x000000010a0c7824 */ /* 0x040fe200078e0207 */
[----:B------:R-:W-:Y:S01]  /*16450*/  STS [R10], R216 ;  /* 0x000000d80a007388 */ /* 0x000fe20000000800 */
[----:B------:R-:W-:Y:S01]  /*16460*/  @P0 IADD3 R9, R10, -0x20, RZ ;  /* 0xffffffe00a090810 */ /* 0x000fe20007ffe0ff */
[----:B------:R-:W-:Y:S01]  /*16470*/  FMUL.FTZ R8, R8, R205 ;  /* 0x000000cd08087220 */ /* 0x000fe20000410000 */
[----:B------:R-:W1:Y:S01]  /*16480*/  @P3 LDC R13, c[0x0][0x2e8] ;  /* 0x0000ba00ff0d3b82 */ /* 0x000e620000000800 */
[----:B------:R2:W-:Y:S01]  /*16490*/  STS [R10+0x200], R218 ;  /* 0x000200da0a007388 */ /* 0x0005e20000000800 */
[----:B------:R-:W-:Y:S01]  /*164a0*/  F2FP.BF16.F32.PACK_AB R212, R213, R212 ;  /* 0x000000d4d5d4723e */ /* 0x000fe200000010ff */
[----:B------:R-:W3:Y:S01]  /*164b0*/  @P3 MUFU.LG2 R6, R6 ;  /* 0x0000000600063308 */ /* 0x000ee20000000c00 */
[----:B------:R-:W-:Y:S01]  /*164c0*/  F2FP.BF16.F32.PACK_AB R214, R215, R214 ;  /* 0x000000d6d7d6723e */ /* 0x000fe200000010ff */
[----:B------:R-:W-:Y:S01]  /*164d0*/  IMAD.IADD R7, R7, 0x1, R9 ;  /* 0x0000000107077824 */ /* 0x000fe200078e0209 */
[----:B------:R-:W-:Y:S01]  /*164e0*/  F2FP.BF16.F32.PACK_AB R208, R209, R208 ;  /* 0x000000d0d1d0723e */ /* 0x000fe200000010ff */
[----:B------:R-:W-:Y:S01]  /*164f0*/  ULDC.U8 UR4, c[0x0][0x3d8] ;  /* 0x0000f60000047ab9 */ /* 0x000fe20000000000 */
[----:B------:R-:W-:Y:S01]  /*16500*/  F2FP.BF16.F32.PACK_AB R210, R211, R210 ;  /* 0x000000d2d3d2723e */ /* 0x000fe200000010ff */
[----:B------:R-:W-:Y:S01]  /*16510*/  STS [R12], R212 ;  /* 0x000000d40c007388 */ /* 0x000fe20000000800 */
[----:B------:R-:W-:Y:S01]  /*16520*/  F2FP.BF16.F32.PACK_AB R8, R8, R204 ;  /* 0x000000cc0808723e */ /* 0x000fe200000010ff */
[----:B------:R-:W4:Y:S01]  /*16530*/  @P2 MUFU.LG2 R5, R5 ;  /* 0x0000000500052308 */ /* 0x000f220000000c00 */
[----:B------:R-:W-:Y:S01]  /*16540*/  ISETP.NE.AND P0, PT, RZ, UR4, PT ;  /* 0x00000004ff007c0c */ /* 0x000fe2000bf05270 */
[----:B------:R-:W-:Y:S04]  /*16550*/  STS [R12+0x200], R214 ;  /* 0x000200d60c007388 */ /* 0x000fe80000000800 */
[----:B------:R-:W-:Y:S01]  /*16560*/  STS [R9], R208 ;  /* 0x000000d009007388 */ /* 0x000fe20000000800 */
[----:B---3--:R-:W-:-:S03]  /*16570*/  @P3 FMUL.FTZ R6, R6, 0.69314718246459960938 ;  /* 0x3f31721806063820 */ /* 0x008fc60000410000 */
[----:B------:R3:W-:Y:S04]  /*16580*/  STS [R9+0x200], R210 ;  /* 0x000200d209007388 */ /* 0x0007e80000000800 */
[----:B------:R5:W-:Y:S01]  /*16590*/  STS [R7], R8 ;  /* 0x0000000807007388 */ /* 0x000be20000000800 */
[----:B--2---:R-:W2:Y:S01]  /*165a0*/  @P2 LDC R10, c[0x0][0x2e8] ;  /* 0x0000ba00ff0a2b82 */ /* 0x004ea20000000800 */
[----:B----4-:R-:W-:Y:S02]  /*165b0*/  @P2 FMUL.FTZ R5, R5, 0.69314718246459960938 ;  /* 0x3f31721805052820 */ /* 0x010fe40000410000 */
[----:B------:R4:W-:Y:S01]  /*165c0*/  STS [R7+0x200], R207 ;  /* 0x000200cf07007388 */ /* 0x0009e20000000800 */
[----:B---3--:R-:W-:Y:S01]  /*165d0*/  MOV R9, 0x7f800000 ;  /* 0x7f80000000097802 */ /* 0x008fe20000000f00 */
[----:B-----5:R-:W-:-:S02]  /*165e0*/  IMAD.MOV.U32 R8, RZ, RZ, 0x7f800000 ;  /* 0x7f800000ff087424 */ /* 0x020fc400078e00ff */
[----:B-1----:R-:W-:Y:S01]  /*165f0*/  @P3 FFMA.FTZ R8, R134, R13, R6 ;  /* 0x0000000d86083223 */ /* 0x002fe20000010006 */
[----:B--2---:R-:W-:Y:S01]  /*16600*/  @P2 FFMA.FTZ R9, R133, R10, R5 ;  /* 0x0000000a85092223 */ /* 0x004fe20000010005 */
[----:B----4-:R-:W-:-:S04]  /*16610*/  SHF.R.S32.HI R7, RZ, 0x1f, R11 ;  /* 0x0000001fff077819 */ /* 0x010fc8000001140b */
[----:B------:R-:W-:-:S04]  /*16620*/  LEA.HI R7, R7, R11, RZ, 0x2 ;  /* 0x0000000b07077211 */ /* 0x000fc800078f10ff */
[----:B------:R-:W-:-:S05]  /*16630*/  LOP3.LUT R7, R7, 0xfffffffc, RZ, 0xc0, !PT ;  /* 0xfffffffc07077812 */ /* 0x000fca00078ec0ff */
[----:B------:R-:W-:Y:S01]  /*16640*/  IMAD.IADD R7, R11, 0x1, -R7 ;  /* 0x000000010b077824 */ /* 0x000fe200078e0a07 */
[----:B------:R-:W-:Y:S06]  /*16650*/  @!P0 BRA `(.L_x_1711) ;  /* 0x0000000000248947 */ /* 0x000fec0003800000 */
[----:B------:R-:W1:Y:S01]  /*16660*/  S2UR UR14, SR_CTAID.Y ;  /* 0x00000000000e79c3 */ /* 0x000e620000002600 */
[----:B------:R-:W-:Y:S01]  /*16670*/  ULDC UR4, c[0x0][0x2c4] ;  /* 0x0000b10000047ab9 */ /* 0x000fe20000000800 */
[----:B------:R-:W-:Y:S01]  /*16680*/  UISETP.NE.AND UP0, UPT, UR17, -0x1, UPT ;  /* 0xffffffff1100788c */ /* 0x000fe2000bf05270 */
[----:B------:R-:W-:-:S05]  /*16690*/  ULDC UR12, c[0x0][0x2e4] ;  /* 0x0000b900000c7ab9 */ /* 0x000fca0000000800 */
[----:B------:R-:W2:Y:S01]  /*166a0*/  S2UR UR9, SR_CTAID.Z ;  /* 0x00000000000979c3 */ /* 0x000ea20000002700 */
[----:B-1----:R-:W-:-:S04]  /*166b0*/  UIMAD UR4, UR14, UR4, URZ ;  /* 0x000000040e0472a4 */ /* 0x002fc8000f8e023f */
[----:B------:R-:W-:-:S04]  /*166c0*/  USEL UR4, UR4, UR17, !UP0 ;  /* 0x0000001104047287 */ /* 0x000fc8000c000000 */
[----:B--2---:R-:W-:Y:S01]  /*166d0*/  UIMAD UR12, UR9, UR12, UR4 ;  /* 0x0000000c090c72a4 */ /* 0x004fe2000f8e0204 */
[----:B------:R-:W-:Y:S11]  /*166e0*/  BRA `(.L_x_1712) ;  /* 0x0000000000187947 */ /* 0x000ff60003800000 */
.L_x_1711:
[----:B------:R-:W-:Y:S01]  /*166f0*/  S2UR UR9, SR_CTAID.Z ;  /* 0x00000000000979c3 */ /* 0x000fe20000002700 */
[----:B------:R-:W-:Y:S01]  /*16700*/  ULDC UR4, c[0x0][0x270] ;  /* 0x00009c0000047ab9 */ /* 0x000fe20000000800 */
[----:B------:R-:W-:-:S06]  /*16710*/  ULDC UR12, c[0x0][0x2c4] ;  /* 0x0000b100000c7ab9 */ /* 0x000fcc0000000800 */
[----:B------:R-:W1:Y:S02]  /*16720*/  S2UR UR14, SR_CTAID.Y ;  /* 0x00000000000e79c3 */ /* 0x000e640000002600 */
[----:B-1----:R-:W-:-:S04]  /*16730*/  UIMAD UR4, UR14, UR4, UR9 ;  /* 0x000000040e0472a4 */ /* 0x002fc8000f8e0209 */
[----:B------:R-:W-:-:S12]  /*16740*/  UIMAD UR12, UR4, UR12, URZ ;  /* 0x0000000c040c72a4 */ /* 0x000fd8000f8e023f */
.L_x_1712:
[----:B------:R-:W-:Y:S01]  /*16750*/  LEA.HI R5, R230, R231, RZ, 0x5 ;  /* 0x000000e7e6057211 */ /* 0x000fe200078f28ff */
[----:B------:R-:W-:Y:S01]  /*16760*/  USHF.R.S32.HI UR13, URZ, 0x1f, UR14 ;  /* 0x0000001f3f0d7899 */ /* 0x000fe2000801140e */
[----:B------:R-:W-:Y:S01]  /*16770*/  LOP3.LUT R3, R3, 0xffffffe0, RZ, 0xc0, !PT ;  /* 0xffffffe003037812 */ /* 0x000fe200078ec0ff */
[----:B------:R-:W-:Y:S01]  /*16780*/  UISETP.NE.AND UP0, UPT, UR17, -0x1, UPT ;  /* 0xffffffff1100788c */ /* 0x000fe2000bf05270 */
[----:B------:R-:W-:Y:S01]  /*16790*/  LOP3.LUT R5, R5, 0xffffffe0, RZ, 0xc0, !PT ;  /* 0xffffffe005057812 */ /* 0x000fe200078ec0ff */
[----:B------:R-:W-:Y:S01]  /*167a0*/  ULDC.64 UR4, c[0x0][0x290] ;  /* 0x0000a40000047ab9 */ /* 0x000fe20000000a00 */
[----:B------:R-:W-:Y:S01]  /*167b0*/  ULDC.64 UR6, c[0x0][0x298] ;  /* 0x0000a60000067ab9 */ /* 0x000fe20000000a00 */
[----:B------:R-:W-:Y:S01]  /*167c0*/  IMAD.IADD R3, R4, 0x1, -R3 ;  /* 0x0000000104037824 */ /* 0x000fe200078e0a03 */
[----:B------:R-:W-:Y:S01]  /*167d0*/  UIMAD UR13, UR13, UR4, URZ ;  /* 0x000000040d0d72a4 */ /* 0x000fe2000f8e023f */
[----:B------:R-:W-:Y:S01]  /*167e0*/  IMAD.IADD R231, R231, 0x1, -R5 ;  /* 0x00000001e7e77824 */ /* 0x000fe200078e0a05 */
[----:B------:R-:W-:Y:S01]  /*167f0*/  UIMAD.WIDE.U32 UR20, UR17, UR6, URZ ;  /* 0x00000006111472a5 */ /* 0x000fe2000f8e003f */
[----:B------:R-:W1:Y:S08]  /*16800*/  S2UR UR8, SR_CTAID.X ;  /* 0x00000000000879c3 */ /* 0x000e700000002500 */
[----:B------:R-:W-:Y:S01]  /*16810*/  BAR.SYNC.DEFER_BLOCKING 0x0 ;  /* 0x0000000000007b1d */ /* 0x000fe20000010000 */
[----:B------:R-:W-:Y:S01]  /*16820*/  LOP3.LUT P0, RZ, R3, 0x3, RZ, 0xc0, !PT ;  /* 0x0000000303ff7812 */ /* 0x000fe2000780c0ff */
[----:B------:R-:W-:Y:S01]  /*16830*/  UIMAD.WIDE.U32 UR18, UR14, UR4, URZ ;  /* 0x000000040e1272a5 */ /* 0x000fe2000f8e003f */
[----:B------:R-:W-:Y:S01]  /*16840*/  SHF.R.S32.HI R5, RZ, 0x1f, R231 ;  /* 0x0000001fff057819 */ /* 0x000fe200000114e7 */
[----:B------:R-:W-:-:S02]  /*16850*/  UIMAD UR5, UR14, UR5, UR13 ;  /* 0x000000050e0572a4 */ /* 0x000fc4000f8e020d */
[----:B------:R-:W-:Y:S01]  /*16860*/  UIMAD UR17, UR17, UR7, UR21 ;  /* 0x00000007111172a4 */ /* 0x000fe2000f8e0215 */
[----:B------:R-:W-:Y:S01]  /*16870*/  LEA.HI R5, R5, R231, RZ, 0x2 ;  /* 0x000000e705057211 */ /* 0x000fe200078f10ff */
[----:B------:R-:W-:Y:S01]  /*16880*/  USEL UR13, UR18, UR20, !UP0 ;  /* 0x00000014120d7287 */ /* 0x000fe2000c000000 */
[----:B------:R-:W-:Y:S01]  /*16890*/  BSSY B0, `(.L_x_1713) ;  /* 0x0000013000007945 */ /* 0x000fe20003800000 */
[----:B------:R-:W-:Y:S01]  /*168a0*/  @!UP0 UIADD3 UR17, UR19, UR5, URZ ;  /* 0x0000000513118290 */ /* 0x000fe2000fffe03f */
[----:B------:R-:W-:-:S05]  /*168b0*/  SHF.R.S32.HI R5, RZ, 0x2, R5 ;  /* 0x00000002ff057819 */ /* 0x000fca0000011405 */
[----:B------:R-:W-:Y:S01]  /*168c0*/  IMAD R7, R7, 0x10, R5 ;  /* 0x0000001007077824 */ /* 0x000fe200078e0205 */
[----:B-1----:R-:W-:Y:S06]  /*168d0*/  @P0 BRA `(.L_x_1714) ;  /* 0x0000000000380947 */ /* 0x002fec0003800000 */
        /* <DEDUP_REMOVED lines=14> */
.L_x_1714:
[----:B------:R-:W-:Y:S05]  /*169c0*/  BSYNC B0 ;  /* 0x0000000000007941 */ /* 0x000fea0003800000 */
.L_x_1713:
[----:B------:R-:W-:Y:S01]  /*169d0*/  USHF.L.U32 UR18, UR8, 0x6, URZ ;  /* 0x0000000608127899 */ /* 0x000fe2000800063f */
[--C-:B------:R-:W-:Y:S01]  /*169e0*/  SHF.R.S32.HI R233, RZ, 0x1f, R232.reuse ;  /* 0x0000001fffe97819 */ /* 0x100fe200000114e8 */
[----:B------:R-:W-:Y:S01]  /*169f0*/  IMAD.U32 R3, RZ, RZ, UR6 ;  /* 0x00000006ff037e24 */ /* 0x000fe2000f8e00ff */
[----:B------:R-:W-:Y:S01]  /*16a00*/  ULDC.64 UR4, c[0x0][0x2a0] ;  /* 0x0000a80000047ab9 */ /* 0x000fe20000000a00 */
[----:B------:R-:W-:Y:S01]  /*16a10*/  USHF.R.S32.HI UR12, URZ, 0x1f, UR18 ;  /* 0x0000001f3f0c7899 */ /* 0x000fe20008011412 */
[----:B------:R-:W-:Y:S01]  /*16a20*/  BSSY B0, `(.L_x_1715) ;  /* 0x000001e000007945 */ /* 0x000fe20003800000 */
[----:B-1----:R-:W-:Y:S01]  /*16a30*/  IMAD.WIDE.U32 R4, R3, UR18, R232 ;  /* 0x0000001203047c25 */ /* 0x002fe2000f8e00e8 */
[----:B------:R-:W-:Y:S01]  /*16a40*/  ULDC UR14, c[0x0][0x2d0] ;  /* 0x0000b400000e7ab9 */ /* 0x000fe20000000800 */
[----:B------:R-:W-:Y:S01]  /*16a50*/  UIMAD UR12, UR12, UR6, URZ ;  /* 0x000000060c0c72a4 */ /* 0x000fe2000f8e023f */
[----:B------:R-:W-:Y:S01]  /*16a60*/  ISETP.GE.AND P0, PT, R232, UR14, PT ;  /* 0x0000000ee8007c0c */ /* 0x000fe2000bf06270 */
[----:B------:R-:W-:Y:S01]  /*16a70*/  USHF.R.S32.HI UR15, URZ, 0x1f, UR9 ;  /* 0x0000001f3f0f7899 */ /* 0x000fe20008011409 */
[----:B------:R-:W-:Y:S01]  /*16a80*/  IADD3 R10, P1, R4, UR13, RZ ;  /* 0x0000000d040a7c10 */ /* 0x000fe2000ff3e0ff */
[----:B------:R-:W-:Y:S01]  /*16a90*/  UIMAD UR12, UR18, UR7, UR12 ;  /* 0x00000007120c72a4 */ /* 0x000fe2000f8e020c */
[----:B------:R-:W-:Y:S01]  /*16aa0*/  IMAD.U32 R4, RZ, RZ, UR4 ;  /* 0x00000004ff047e24 */ /* 0x000fe2000f8e00ff */
[----:B------:R-:W-:-:S02]  /*16ab0*/  UIADD3 UR18, -UR18, UR16, URZ ;  /* 0x0000001012127290 */ /* 0x000fc4000fffe13f */
[----:B------:R-:W-:Y:S02]  /*16ac0*/  UIMAD UR15, UR15, UR4, URZ ;  /* 0x000000040f0f72a4 */ /* 0x000fe4000f8e023f */
[----:B------:R-:W-:Y:S02]  /*16ad0*/  IMAD.U32 R3, RZ, RZ, UR12 ;  /* 0x0000000cff037e24 */ /* 0x000fe4000f8e00ff */
[----:B------:R-:W-:-:S03]  /*16ae0*/  UIMAD UR5, UR9, UR5, UR15 ;  /* 0x00000005090572a4 */ /* 0x000fc6000f8e020f */
[----:B------:R-:W-:Y:S02]  /*16af0*/  IADD3.X R11, R5, UR17, R3, P1, !PT ;  /* 0x00000011050b7c10 */ /* 0x000fe40008ffe403 */
[----:B------:R-:W-:Y:S02]  /*16b00*/  ISETP.GE.OR P1, PT, R0, UR18, P0 ;  /* 0x0000001200007c0c */ /* 0x000fe40008726670 */
[----:B------:R-:W-:Y:S01]  /*16b10*/  SHF.R.S32.HI R3, RZ, 0x2, R229 ;  /* 0x00000002ff037819 */ /* 0x000fe200000114e5 */
[----:B------:R-:W-:Y:S02]  /*16b20*/  IMAD.WIDE.U32 R10, R4, UR9, R10 ;  /* 0x00000009040a7c25 */ /* 0x000fe4000f8e000a */
[----:B------:R1:W2:Y:S01]  /*16b30*/  LDS.128 R4, [R220] ;  /* 0x00000000dc047984 */ /* 0x0002a20000000c00 */
[----:B------:R-:W-:Y:S01]  /*16b40*/  SHF.R.S32.HI R3, RZ, 0x1f, R3 ;  /* 0x0000001fff037819 */ /* 0x000fe20000011403 */
[----:B------:R-:W-:-:S06]  /*16b50*/  VIADD R13, R11, UR5 ;  /* 0x000000050b0d7c36 */ /* 0x000fcc0008000000 */
        /* <DEDUP_REMOVED lines=10> */
.L_x_1716:
[----:B------:R-:W-:Y:S05]  /*16c00*/  BSYNC B0 ;  /* 0x0000000000007941 */ /* 0x000fea0003800000 */
.L_x_1715:
[----:B-1----:R-:W1:Y:S01]  /*16c10*/  LDS.128 R220, [R220+0x800] ;  /* 0x00080000dcdc7984 */ /* 0x002e620000000c00 */
[----:B------:R-:W-:Y:S01]  /*16c20*/  UIMAD UR4, UR8, -0x40, UR16 ;  /* 0xffffffc0080478a4 */ /* 0x000fe2000f8e0210 */
[----:B------:R-:W-:-:S05]  /*16c30*/  LEA.HI.SX32 R2, R2, 0x20, 0x1e ;  /* 0x0000002002027811 */ /* 0x000fca00078ff2ff */
[----:B------:R-:W-:-:S13]  /*16c40*/  ISETP.GE.OR P0, PT, R2, UR4, P0 ;  /* 0x0000000402007c0c */ /* 0x000fda0008706670 */
        /* <DEDUP_REMOVED lines=12> */
[----:B-1----:R-:W-:Y:S01]  /*16d10*/  STG.E.128 desc[UR10][R6.64], R220 ;  /* 0x000000dc06007986 */ /* 0x002fe2000c101d0a */
[----:B------:R-:W-:Y:S05]  /*16d20*/  EXIT ;  /* 0x000000000000794d */ /* 0x000fea0003800000 */
.L_x_1717:
        /* <DEDUP_REMOVED lines=13> */
.L_x_5332:


//--------------------- .text._ZN5flash24flash_fwd_splitkv_kernelI23Flash_fwd_kernel_traitsILi32ELi64ELi256ELi4ELb0ELb0EN7cutlass10bfloat16_tE19Flash_kernel_traitsILi32ELi64ELi256ELi4ES3_EELb1ELb0ELb1ELb0ELb0ELb1ELb0ELb0EEEvNS_16Flash_fwd_paramsE --------------------------
	.section	.text._ZN5flash24flash_fwd_splitkv_kernelI23Flash_fwd_kernel_traitsILi32ELi64ELi256ELi4ELb0ELb0EN7cutlass10bfloat16_tE19Flash_kernel_traitsILi32ELi64ELi256ELi4ES3_EELb1ELb0ELb1ELb0ELb0ELb1ELb0ELb0EEEvNS_16Flash_fwd_paramsE,"ax",@progbits
	.align	128
        .global         _ZN5flash24flash_fwd_splitkv_kernelI23Flash_fwd_kernel_traitsILi32ELi64ELi256ELi4ELb0ELb0EN7cutlass10bfloat16_tE19Flash_kernel_traitsILi32ELi64ELi256ELi4ES3_EELb1ELb0ELb1ELb0ELb0ELb1ELb0ELb0EEEvNS_16Flash_fwd_paramsE
        .type           _ZN5flash24flash_fwd_splitkv_kernelI23Flash_fwd_kernel_traitsILi32ELi64ELi256ELi4ELb0ELb0EN7cutlass10bfloat16_tE19Flash_kernel_traitsILi32ELi64ELi256ELi4ES3_EELb1ELb0ELb1ELb0ELb0ELb1ELb0ELb0EEEvNS_16Flash_fwd_paramsE,@function
        .size           _ZN5flash24flash_fwd_splitkv_kernelI23Flash_fwd_kernel_traitsILi32ELi64ELi256ELi4ELb0ELb0EN7cutlass10bfloat16_tE19Flash_kernel_traitsILi32ELi64ELi256ELi4ES3_EELb1ELb0ELb1ELb0ELb0ELb1ELb0ELb0EEEvNS_16Flash_fwd_paramsE,(.L_x_5333 - _ZN5flash24flash_fwd_splitkv_kernelI23Flash_fwd_kernel_traitsILi32ELi64ELi256ELi4ELb0ELb0EN7cutlass10bfloat16_tE19Flash_kernel_traitsILi32ELi64ELi256ELi4ES3_EELb1ELb0ELb1ELb0ELb0ELb1ELb0ELb0EEEvNS_16Flash_fwd_paramsE)
        .other          _ZN5flash24flash_fwd_splitkv_kernelI23Flash_fwd_kernel_traitsILi32ELi64ELi256ELi4ELb0ELb0EN7cutlass10bfloat16_tE19Flash_kernel_traitsILi32ELi64ELi256ELi4ES3_EELb1ELb0ELb1ELb0ELb0ELb1ELb0ELb0EEEvNS_16Flash_fwd_paramsE,@"STO_CUDA_ENTRY STV_DEFAULT"
_ZN5flash24flash_fwd_splitkv_kernelI23Flash_fwd_kernel_traitsILi32ELi64ELi256ELi4ELb0ELb0EN7cutlass10bfloat16_tE19Flash_kernel_traitsILi32ELi64ELi256ELi4ES3_EELb1ELb0ELb1ELb0ELb0ELb1ELb0ELb0EEEvNS_16Flash_fwd_paramsE:
.text._ZN5flash24flash_fwd_splitkv_kernelI23Flash_fwd_kernel_traitsILi32ELi64ELi256ELi4ELb0ELb0EN7cutlass10bfloat16_tE19Flash_kernel_traitsILi32ELi64ELi256ELi4ES3_EELb1ELb0ELb1ELb0ELb0ELb1ELb0ELb0EEEvNS_16Flash_fwd_paramsE:
        /* <DEDUP_REMOVED lines=9> */
[----:B------:R-:W-:Y:S02]  /*0090*/  ULDC.U8 UR6, c[0x0][0x3c2] ;  /* 0x0000f08000067ab9 */ /* 0x000fe40000000000 */
[----:B------:R-:W-:Y:S01]  /*00a0*/  PLOP3.LUT P0, PT, PT, PT, UP1, 0x80, 0x0 ;  /* 0x000000000000781c */ /* 0x000fe20003f0f018 */
[----:B------:R-:W-:Y:S01]  /*00b0*/  ULDC.64 UR4, c[0x0][0x2f8] ;  /* 0x0000be0000047ab9 */ /* 0x000fe20000000a00 */
[----:B------:R-:W-:Y:S01]  /*00c0*/  PLOP3.LUT P2, PT, PT, PT, UP2, 0x80, 0x0 ;  /* 0x000000000000781c */ /* 0x000fe20003f4f028 */
[----:B------:R-:W-:-:S02]  /*00d0*/  UISETP.NE.AND UP3, UPT, UR6, URZ, UPT ;  /* 0x0000003f0600728c */ /* 0x000fc4000bf65270 */
[----:B------:R-:W-:Y:S01]  /*00e0*/  UISETP.EQ.U32.AND UP0, UPT, UR4, URZ, UPT ;  /* 0x0000003f0400728c */ /* 0x000fe2000bf02070 */
[----:B------:R-:W-:Y:S01]  /*00f0*/  ULDC.64 UR22, c[0x0][0x208] ;  /* 0x0000820000167ab9 */ /* 0x000fe20000000a00 */
[----:B------:R-:W-:Y:S02]  /*0100*/  ULDC.64 UR6, c[0x0][0x2f8] ;  /* 0x0000be0000067ab9 */ /* 0x000fe40000000a00 */
[----:B------:R-:W-:Y:S02]  /*0110*/  UISETP.EQ.OR.EX UP0, UPT, UR5, URZ, !UP3, UP0 ;  /* 0x0000003f0500728c */ /* 0x000fe4000df02700 */
[----:B-1----:R-:W-:-:S06]  /*0120*/  UIMAD.WIDE UR8, UR10, 0x4, UR8 ;  /* 0x000000040a0878a5 */ /* 0x002fcc000f8e0208 */
[----:B------:R-:W-:Y:S02]  /*0130*/  IMAD.U32 R10, RZ, RZ, UR8 ;  /* 0x00000008ff0a7e24 */ /* 0x000fe4000f8e00ff */
[----:B------:R-:W-:Y:S01]  /*0140*/  IMAD.U32 R11, RZ, RZ, UR9 ;  /* 0x00000009ff0b7e24 */ /* 0x000fe2000f8e00ff */
[----:B------:R-:W-:Y:S02]  /*0150*/  @UP1 ULDC.64 UR8, c[0x0][0x300] ;  /* 0x0000c00000081ab9 */ /* 0x000fe40000000a00 */
[----:B------:R-:W-:Y:S02]  /*0160*/  @UP1 UIMAD.WIDE UR8, UR10, 0x4, UR8 ;  /* 0x000000040a0818a5 */ /* 0x000fe4000f8e0208 */
[----:B------:R-:W2:Y:S04]  /*0170*/  @P2 LDG.E R4, desc[UR22][R10.64] ;  /* 0x000000160a042981 */ /* 0x000ea8000c1e1900 */
[----:B------:R-:W-:Y:S01]  /*0180*/  IMAD.U32 R8, RZ, RZ, UR8 ;  /* 0x00000008ff087e24 */ /* 0x000fe2000f8e00ff */
[----:B------:R-:W3:Y:S01]  /*0190*/  @P2 LDG.E R0, desc[UR22][R10.64+0x4] ;  /* 0x000004160a002981 */ /* 0x000ee2000c1e1900 */
[----:B------:R-:W-:Y:S01]  /*01a0*/  IMAD.U32 R9, RZ, RZ, UR9 ;  /* 0x00000009ff097e24 */ /* 0x000fe2000f8e00ff */
[----:B------:R-:W-:Y:S01]  /*01b0*/  PLOP3.LUT P1, PT, PT, PT, UP0, 0x80, 0x0 ;  /* 0x000000000000781c */ /* 0x000fe20003f2f008 */
[----:B------:R-:W-:-:S03]  /*01c0*/  UIMAD.WIDE UR6, UR10, 0x4, UR6 ;  /* 0x000000040a0678a5 */ /* 0x000fc6000f8e0206 */
[----:B------:R-:W4:Y:S03]  /*01d0*/  @P0 LDG.E R2, desc[UR22][R8.64] ;  /* 0x0000001608020981 */ /* 0x000f26000c1e1900 */
[----:B------:R-:W-:Y:S02]  /*01e0*/  IMAD.U32 R6, RZ, RZ, UR6 ;  /* 0x00000006ff067e24 */ /* 0x000fe4000f8e00ff */
[----:B------:R-:W-:-:S05]  /*01f0*/  IMAD.U32 R7, RZ, RZ, UR7 ;  /* 0x00000007ff077e24 */ /* 0x000fca000f8e00ff */
[----:B------:R-:W5:Y:S01]  /*0200*/  @!P1 LDG.E R3, desc[UR22][R6.64] ;  /* 0x0000001606039981 */ /* 0x000f62000c1e1900 */
[----:B------:R-:W-:Y:S01]  /*0210*/  UMOV UR17, 0xffffffff ;  /* 0xffffffff00117882 */ /* 0x000fe20000000000 */
[----:B------:R-:W-:Y:S01]  /*0220*/  UMOV UR7, URZ ;  /* 0x0000003f00077c82 */ /* 0x000fe20008000000 */
[----:B------:R-:W-:Y:S01]  /*0230*/  UMOV UR8, 0xffffffff ;  /* 0xffffffff00087882 */ /* 0x000fe20000000000 */
[----:B------:R-:W1:Y:S08]  /*0240*/  S2UR UR21, SR_CTAID.X ;  /* 0x00000000001579c3 */ /* 0x000e700000002500 */
[----:B------:R-:W1:Y:S01]  /*0250*/  S2UR UR24, SR_CTAID.Z ;  /* 0x00000000001879c3 */ /* 0x000e620000002700 */
[----:B--2---:R-:W-:-:S02]  /*0260*/  @P2 R2UR UR17, R4 ;  /* 0x00000000041122ca */ /* 0x004fc400000e0000 */
[----:B---3--:R-:W-:Y:S02]  /*0270*/  @P2 R2UR UR16, R0 ;  /* 0x00000000001022ca */ /* 0x008fe400000e0000 */
[----:B----4-:R-:W-:Y:S02]  /*0280*/  @P0 R2UR UR7, R2 ;  /* 0x00000000020702ca */ /* 0x010fe400000e0000 */
[----:B------:R-:W-:-:S04]  /*0290*/  ISETP.NE.U32.AND P0, PT, RZ, UR4, PT ;  /* 0x00000004ff007c0c */ /* 0x000fc8000bf05070 */
[----:B------:R-:W-:-:S05]  /*02a0*/  ISETP.NE.AND.EX P0, PT, RZ, UR5, PT, P0 ;  /* 0x00000005ff007c0c */ /* 0x000fca000bf05300 */
[----:B------:R-:W-:Y:S01]  /*02b0*/  @UP2 UIADD3 UR16, UR16, -UR17, URZ ;  /* 0x8000001110102290 */ /* 0x000fe2000fffe03f */
[----:B-----5:R-:W-:-:S06]  /*02c0*/  @!P1 R2UR UR8, R3 ;  /* 0x00000000030892ca */ /* 0x020fcc00000e0000 */
[----:B------:R-:W-:Y:S01]  /*02d0*/  @!UP2 ULDC UR16, c[0x0][0x2c4] ;  /* 0x0000b1000010aab9 */ /* 0x000fe20000000800 */
[----:B-1----:R-:W-:Y:S08]  /*02e0*/  @!P0 BRA `(.L_x_1718) ;  /* 0x00000000001c8947 */ /* 0x002ff00003800000 */
[----:B------:R-:W-:-:S13]  /*02f0*/  PLOP3.LUT P0, PT, PT, PT, UP3, 0x80, 0x0 ;  /* 0x000000000000781c */ /* 0x000fda0003f0f038 */
[----:B------:R-:W2:Y:S04]  /*0300*/  @P0 LDG.E R0, desc[UR22][R6.64+0x4] ;  /* 0x0000041606000981 */ /* 0x000ea8000c1e1900 */
[----:B------:R-:W3:Y:S01]  /*0310*/  @!P0 LDG.E R2, desc[UR22][R6.64] ;  /* 0x0000001606028981 */ /* 0x000ee2000c1e1900 */
[----:B--2---:R-:W-:-:S13]  /*0320*/  @P0 R2UR UR6, R0 ;  /* 0x00000000000602ca */ /* 0x004fda00000e0000 */
[----:B------:R-:W-:-:S07]  /*0330*/  @UP3 UIADD3 UR6, UR6, -UR8, URZ ;  /* 0x8000000806063290 */ /* 0x000fce000fffe03f */
[----:B---3--:R-:W-:Y:S01]  /*0340*/  @!P0 R2UR UR6, R2 ;  /* 0x00000000020682ca */ /* 0x008fe200000e0000 */
[----:B------:R-:W-:-:S14]  /*0350*/  BRA `(.L_x_1719) ;  /* 0x0000000000047947 */ /* 0x000fdc0003800000 */
.L_x_1718:
[----:B------:R-:W-:-:S03]  /*0360*/  ULDC UR6, c[0x0][0x2c8] ;  /* 0x0000b20000067ab9 */ /* 0x000fc60000000800 */
.L_x_1719:
        /* <DEDUP_REMOVED lines=103> */
.L_x_1722:
[----:B------:R-:W-:Y:S05]  /*09e0*/  BSYNC B0 ;  /* 0x0000000000007941 */ /* 0x000fea0003800000 */
.L_x_1721:
[----:B------:R-:W-:Y:S04]  /*09f0*/  BSSY B0, `(.L_x_1723) ;  /* 0x000000d000007945 */ /* 0x000fe80003800000 */
[----:B------:R-:W-:Y:S05]  /*0a00*/  @P3 BRA `(.L_x_1724) ;  /* 0x00000000002c3947 */ /* 0x000fea0003800000 */
[----:B------:R-:W-:Y:S01]  /*0a10*/  IADD3 R7, P1, R6, 0x20, RZ ;  /* 0x0000002006077810 */ /* 0x000fe20007f3e0ff */
[----:B------:R-:W-:Y:S01]  /*0a20*/  ULDC.64 UR6, c[0x0][0x280] ;  /* 0x0000a00000067ab9 */ /* 0x000fe20000000a00 */
[----:B------:R-:W-:Y:S02]  /*0a30*/  MOV R9, R11 ;  /* 0x0000000b00097202 */ /* 0x000fe40000000f00 */
[----:B------:R-:W-:Y:S01]  /*0a40*/  IADD3.X R2, RZ, R5, RZ, P1, !PT ;  /* 0x00000005ff027210 */ /* 0x000fe20000ffe4ff */
[----:B------:R-:W-:-:S04]  /*0a50*/  IMAD.WIDE.U32 R8, R7, UR4, R8 ;  /* 0x0000000407087c25 */ /* 0x000fc8000f8e0008 */
[----:B------:R-:W-:Y:S01]  /*0a60*/  IMAD R2, R2, UR4, RZ ;  /* 0x0000000402027c24 */ /* 0x000fe2000f8e02ff */
[----:B------:R-:W-:-:S03]  /*0a70*/  LEA R6, P1, R8, UR6, 0x1 ;  /* 0x0000000608067c11 */ /* 0x000fc6000f8208ff */
[----:B------:R-:W-:-:S05]  /*0a80*/  IMAD R7, R7, UR5, R2 ;  /* 0x0000000507077c24 */ /* 0x000fca000f8e0202 */
[----:B------:R-:W-:-:S04]  /*0a90*/  IADD3 R7, R9, R7, RZ ;  /* 0x0000000709077210 */ /* 0x000fc80007ffe0ff */
[----:B------:R-:W-:-:S05]  /*0aa0*/  LEA.HI.X R7, R8, UR7, R7, 0x1, P1 ;  /* 0x0000000708077c11 */ /* 0x000fca00088f0c07 */
[----:B------:R2:W-:Y:S02]  /*0ab0*/  STG.E.128 desc[UR22][R6.64], RZ ;  /* 0x000000ff06007986 */ /* 0x0005e4000c101d16 */
.L_x_1724:
[----:B------:R-:W-:Y:S05]  /*0ac0*/  BSYNC B0 ;  /* 0x0000000000007941 */ /* 0x000fea0003800000 */
.L_x_1723:
[----:B------:R-:W-:Y:S01]  /*0ad0*/  LEA.HI.X.SX32 R0, R0, R5, 0x1, P0 ;  /* 0x0000000500007211 */ /* 0x000fe200000f0eff */
[----:B------:R-:W-:Y:S01]  /*0ae0*/  ULDC.64 UR6, c[0x0][0x2b0] ;  /* 0x0000ac0000067ab9 */ /* 0x000fe20000000a00 */
[----:B------:R-:W-:Y:S01]  /*0af0*/  ISETP.GE.AND P0, PT, R4, UR16, PT ;  /* 0x0000001004007c0c */ /* 0x000fe2000bf06270 */
[----:B------:R-:W-:Y:S01]  /*0b00*/  @!P2 IMAD.MOV.U32 R5, RZ, RZ, 0x7f800000 ;  /* 0x7f800000ff05a424 */ /* 0x000fe200078e00ff */
[----:B------:R-:W-:Y:S02]  /*0b10*/  LEA R2, P1, R3, UR6, 0x2 ;  /* 0x0000000603027c11 */ /* 0x000fe4000f8210ff */
[----:B------:R-:W-:Y:S02]  /*0b20*/  ISETP.NE.OR P0, PT, R143, RZ, P0 ;  /* 0x000000ff8f00720c */ /* 0x000fe40000705670 */
[----:B------:R-:W-:-:S05]  /*0b30*/  LEA.HI.X R3, R3, UR7, R0, 0x2, P1 ;  /* 0x0000000703037c11 */ /* 0x000fca00088f1400 */
[----:B------:R3:W-:Y:S06]  /*0b40*/  @!P2 STG.E desc[UR22][R2.64], R5 ;  /* 0x000000050200a986 */ /* 0x0007ec000c101916 */
[----:B------:R-:W-:Y:S05]  /*0b50*/  @P0 EXIT ;  /* 0x000000000000094d */ /* 0x000fea0003800000 */
[----:B---3--:R-:W-:-:S05]  /*0b60*/  MOV R5, 0x7f800000 ;  /* 0x7f80000000057802 */ /* 0x008fca0000000f00 */
[----:B------:R-:W-:Y:S01]  /*0b70*/  STG.E desc[UR22][R2.64+0x80], R5 ;  /* 0x0000800502007986 */ /* 0x000fe2000c101916 */
[----:B------:R-:W-:Y:S05]  /*0b80*/  EXIT ;  /* 0x000000000000794d */ /* 0x000fea0003800000 */
.L_x_1720:
        /* <DEDUP_REMOVED lines=28> */
.L_x_1725:
        /* <DEDUP_REMOVED lines=23> */
[C---:B------:R-:W-:Y:S02]  /*0ec0*/  ISETP.NE.AND P2, PT, R13.reuse, RZ, PT ;  /* 0x000000ff0d00720c */ /* 0x040fe40003f45270 */
[----:B------:R-:W-:Y:S02]  /*0ed0*/  ISETP.GE.U32.AND P3, PT, R0, R3, PT ;  /* 0x000000030000720c */ /* 0x000fe40003f66070 */
[----:B------:R-:W-:-:S04]  /*0ee0*/  LOP3.LUT R0, R13, UR7, RZ, 0x3c, !PT ;  /* 0x000000070d007c12 */ /* 0x000fc8000f8e3cff */
[----:B------:R-:W-:Y:S02]  /*0ef0*/  ISETP.GE.AND P0, PT, R0, RZ, PT ;  /* 0x000000ff0000720c */ /* 0x000fe40003f06270 */
[----:B------:R-:W1:Y:S05]  /*0f00*/  LDC R0, c[0x0][0x278] ;  /* 0x00009e00ff007b82 */ /* 0x000e6a0000000800 */
[----:B------:R-:W-:-:S06]  /*0f10*/  @P3 IADD3 R7, R7, 0x1, RZ ;  /* 0x0000000107073810 */ /* 0x000fcc0007ffe0ff */
[----:B------:R-:W-:Y:S01]  /*0f20*/  @!P0 IMAD.MOV R7, RZ, RZ, -R7 ;  /* 0x000000ffff078224 */ /* 0x000fe200078e0a07 */
[----:B------:R-:W-:-:S05]  /*0f30*/  @!P2 LOP3.LUT R7, RZ, R13, RZ, 0x33, !PT ;  /* 0x0000000dff07a212 */ /* 0x000fca00078e33ff */
[----:B------:R-:W-:-:S05]  /*0f40*/  IMAD.WIDE R14, R7, 0x4, R158 ;  /* 0x00000004070e7825 */ /* 0x000fca00078e029e */
[----:B------:R-:W2:Y:S01]  /*0f50*/  LDG.E R3, desc[UR22][R14.64] ;  /* 0x000000160e037981 */ /* 0x000ea2000c1e1900 */
[----:B-1----:R-:W-:Y:S01]  /*0f60*/  IABS R5, R0 ;  /* 0x0000000000057213 */ /* 0x002fe20000000000 */
[----:B------:R-:W1:Y:S03]  /*0f70*/  S2R R2, SR_CTAID.Z ;  /* 0x0000000000027919 */ /* 0x000e660000002700 */
[----:B------:R-:W3:Y:S08]  /*0f80*/  I2F.RP R10, R5 ;  /* 0x00000005000a7306 */ /* 0x000ef00000209400 */
[----:B---3--:R-:W3:Y:S01]  /*0f90*/  MUFU.RCP R8, R10 ;  /* 0x0000000a00087308 */ /* 0x008ee20000001000 */
[----:B-1----:R-:W-:-:S02]  /*0fa0*/  IABS R2, R2 ;  /* 0x0000000200027213 */ /* 0x002fc40000000000 */
[----:B---3--:R-:W-:-:S03]  /*0fb0*/  IADD3 R8, R8, 0xffffffe, RZ ;  /* 0x0ffffffe08087810 */ /* 0x008fc60007ffe0ff */
[----:B------:R-:W-:Y:S02]  /*0fc0*/  IMAD.MOV.U32 R6, RZ, RZ, R2 ;  /* 0x000000ffff067224 */ /* 0x000fe400078e0002 */
[----:B------:R-:W1:Y:S02]  /*0fd0*/  F2I.FTZ.U32.TRUNC.NTZ R9, R8 ;  /* 0x0000000800097305 */ /* 0x000e64000021f000 */
[----:B-1----:R-:W-:Y:S01]  /*0fe0*/  IMAD.MOV R4, RZ, RZ, -R9 ;  /* 0x000000ffff047224 */ /* 0x002fe200078e0a09 */
[----:B------:R-:W-:-:S03]  /*0ff0*/  MOV R8, RZ ;  /* 0x000000ff00087202 */ /* 0x000fc60000000f00 */
[----:B------:R-:W-:-:S04]  /*1000*/  IMAD R4, R4, R5, RZ ;  /* 0x0000000504047224 */ /* 0x000fc800078e02ff */
[----:B------:R-:W-:-:S06]  /*1010*/  IMAD.HI.U32 R9, R9, R4, R8 ;  /* 0x0000000409097227 */ /* 0x000fcc00078e0008 */
[----:B------:R-:W-:-:S05]  /*1020*/  IMAD.HI.U32 R2, R9, R6, RZ ;  /* 0x0000000609027227 */ /* 0x000fca00078e00ff */
[----:B------:R-:W-:-:S05]  /*1030*/  IADD3 R4, -R2, RZ, RZ ;  /* 0x000000ff02047210 */ /* 0x000fca0007ffe1ff */
[----:B------:R-:W-:-:S05]  /*1040*/  IMAD R4, R5, R4, R6 ;  /* 0x0000000405047224 */ /* 0x000fca00078e0206 */
[----:B------:R-:W-:-:S13]  /*1050*/  ISETP.GT.U32.AND P2, PT, R5, R4, PT ;  /* 0x000000040500720c */ /* 0x000fda0003f44070 */
[----:B------:R-:W-:Y:S02]  /*1060*/  @!P2 IMAD.IADD R4, R4, 0x1, -R5 ;  /* 0x000000010404a824 */ /* 0x000fe400078e0a05 */
[----:B------:R-:W-:Y:S01]  /*1070*/  @!P2 VIADD R2, R2, 0x1 ;  /* 0x000000010202a836 */ /* 0x000fe20000000000 */
[----:B------:R-:W-:Y:S02]  /*1080*/  ISETP.NE.AND P2, PT, R0, RZ, PT ;  /* 0x000000ff0000720c */ /* 0x000fe40003f45270 */
[----:B------:R-:W-:Y:S02]  /*1090*/  ISETP.GE.U32.AND P3, PT, R4, R5, PT ;  /* 0x000000050400720c */ /* 0x000fe40003f66070 */
[----:B------:R-:W-:-:S05]  /*10a0*/  IADD3 R4, -R7, RZ, RZ ;  /* 0x000000ff07047210 */ /* 0x000fca0007ffe1ff */
[----:B------:R-:W-:-:S05]  /*10b0*/  IMAD R13, R13, R4, UR7 ;  /* 0x000000070d0d7e24 */ /* 0x000fca000f8e0204 */
[----:B------:R-:W-:Y:S02]  /*10c0*/  SHF.R.S32.HI R9, RZ, 0x1f, R13 ;  /* 0x0000001fff097819 */ /* 0x000fe4000001140d */
[----:B------:R-:W-:-:S03]  /*10d0*/  @P3 IADD3 R2, R2, 0x1, RZ ;  /* 0x0000000102023810 */ /* 0x000fc60007ffe0ff */
[----:B------:R-:W-:Y:S01]  /*10e0*/  IMAD R4, R9, UR12, RZ ;  /* 0x0000000c09047c24 */ /* 0x000fe2000f8e02ff */
[----:B--2---:R-:W-:Y:S02]  /*10f0*/  R2UR UR9, R3 ;  /* 0x00000000030972ca */ /* 0x004fe400000e0000 */
[----:B------:R-:W-:-:S04]  /*1100*/  LOP3.LUT R3, R0, UR24, RZ, 0x3c, !PT ;  /* 0x0000001800037c12 */ /* 0x000fc8000f8e3cff */
[----:B------:R-:W-:-:S07]  /*1110*/  ISETP.GE.AND P0, PT, R3, RZ, PT ;  /* 0x000000ff0300720c */ /* 0x000fce0003f06270 */
[----:B------:R-:W-:Y:S02]  /*1120*/  USHF.R.S32.HI UR8, URZ, 0x1f, UR9 ;  /* 0x0000001f3f087899 */ /* 0x000fe40008011409 */
[----:B------:R-:W-:Y:S02]  /*1130*/  UIMAD.WIDE.U32 UR14, UR9, UR4, URZ ;  /* 0x00000004090e72a5 */ /* 0x000fe4000f8e003f */
[----:B------:R-:W-:Y:S02]  /*1140*/  UIMAD UR6, UR8, UR4, URZ ;  /* 0x00000004080672a4 */ /* 0x000fe4000f8e023f */
[----:B------:R-:W-:Y:S01]  /*1150*/  @!P0 IMAD.MOV R2, RZ, RZ, -R2 ;  /* 0x000000ffff028224 */ /* 0x000fe200078e0a02 */
[----:B------:R-:W-:Y:S01]  /*1160*/  @!P2 LOP3.LUT R2, RZ, R0, RZ, 0x33, !PT ;  /* 0x00000000ff02a212 */ /* 0x000fe200078e33ff */
[----:B------:R-:W-:Y:S01]  /*1170*/  UIMAD UR4, UR9, UR5, UR6 ;  /* 0x00000005090472a4 */ /* 0x000fe2000f8e0206 */
[----:B------:R-:W-:Y:S01]  /*1180*/  IMAD.U32 R7, RZ, RZ, UR15 ;  /* 0x0000000fff077e24 */ /* 0x000fe2000f8e00ff */
[----:B------:R-:W-:Y:S01]  /*1190*/  MOV R6, UR14 ;  /* 0x0000000e00067c02 */ /* 0x000fe20008000f00 */
[----:B------:R-:W-:Y:S01]  /*11a0*/  IMAD R0, R13, UR13, R4 ;  /* 0x0000000d0d007c24 */ /* 0x000fe2000f8e0204 */
[----:B------:R-:W-:Y:S01]  /*11b0*/  UIADD3 UR4, UR15, UR4, URZ ;  /* 0x000000040f047290 */ /* 0x000fe2000fffe03f */
[--C-:B------:R-:W-:Y:S01]  /*11c0*/  SHF.R.S32.HI R11, RZ, 0x1f, R2.reuse ;  /* 0x0000001fff0b7819 */ /* 0x100fe20000011402 */
[----:B------:R-:W-:Y:S01]  /*11d0*/  ULDC.64 UR6, c[0x0][0x260] ;  /* 0x0000980000067ab9 */ /* 0x000fe20000000a00 */
[----:B------:R-:W-:-:S03]  /*11e0*/  IMAD.MOV.U32 R16, RZ, RZ, R2 ;  /* 0x000000ffff107224 */ /* 0x000fc600078e0002 */
[----:B------:R-:W-:Y:S01]  /*11f0*/  MOV R7, UR4 ;  /* 0x0000000400077c02 */ /* 0x000fe20008000f00 */
[----:B------:R-:W-:Y:S01]  /*1200*/  IMAD R3, R11, UR6, RZ ;  /* 0x000000060b037c24 */ /* 0x000fe2000f8e02ff */
[----:B------:R-:W-:Y:S02]  /*1210*/  ULDC.64 UR4, c[0x0][0x238] ;  /* 0x00008e0000047ab9 */ /* 0x000fe40000000a00 */
[----:B------:R-:W-:Y:S01]  /*1220*/  UIMAD UR8, UR8, UR4, URZ ;  /* 0x00000004080872a4 */ /* 0x000fe2000f8e023f */
[----:B------:R-:W-:Y:S01]  /*1230*/  IMAD.WIDE.U32 R4, R13, UR12, R6 ;  /* 0x0000000c0d047c25 */ /* 0x000fe2000f8e0006 */
[----:B------:R-:W-:Y:S02]  /*1240*/  UIMAD.WIDE.U32 UR28, UR9, UR4, URZ ;  /* 0x00000004091c72a5 */ /* 0x000fe4000f8e003f */
[----:B------:R-:W-:Y:S01]  /*1250*/  UIMAD UR5, UR9, UR5, UR8 ;  /* 0x00000005090572a4 */ /* 0x000fe2000f8e0208 */
[----:B------:R-:W-:Y:S02]  /*1260*/  IMAD.IADD R5, R5, 0x1, R0 ;  /* 0x0000000105057824 */ /* 0x000fe400078e0200 */
[C---:B------:R-:W-:Y:S01]  /*1270*/  IMAD R3, R2.reuse, UR7, R3 ;  /* 0x0000000702037c24 */ /* 0x040fe2000f8e0203 */
[----:B------:R-:W-:Y:S01]  /*1280*/  UIADD3 UR27, UR29, UR5, URZ ;  /* 0x000000051d1b7290 */ /* 0x000fe2000fffe03f */
[----:B------:R-:W-:-:S05]  /*1290*/  IMAD.WIDE.U32 R22, R2, UR6, R4 ;  /* 0x0000000602167c25 */ /* 0x000fca000f8e0004 */
[----:B------:R-:W-:Y:S01]  /*12a0*/  IADD3 R5, R23, R3, RZ ;  /* 0x0000000317057210 */ /* 0x000fe20007ffe0ff */
[----:B------:R-:W-:Y:S06]  /*12b0*/  BRA `(.L_x_1727) ;  /* 0x0000000400447947 */ /* 0x000fec0003800000 */
.L_x_1726:
        /* <DEDUP_REMOVED lines=46> */
.L_x_1728:
        /* <DEDUP_REMOVED lines=9> */
[----:B------:R-:W-:Y:S01]  /*1630*/  IMAD.U32 R9, RZ, RZ, UR11 ;  /* 0x0000000bff097e24 */ /* 0x000fe2000f8e00ff */
[----:B------:R-:W-:Y:S01]  /*1640*/  UIADD3 UR4, UR15, UR4, URZ ;  /* 0x000000040f047290 */ /* 0x000fe2000fffe03f */
[----:B------:R-:W-:Y:S01]  /*1650*/  IMAD.U32 R5, RZ, RZ, UR15 ;  /* 0x0000000fff057e24 */ /* 0x000fe2000f8e00ff */
[----:B------:R-:W-:Y:S01]  /*1660*/  MOV R4, UR14 ;  /* 0x0000000e00047c02 */ /* 0x000fe20008000f00 */
[----:B------:R-:W-:Y:S01]  /*1670*/  @UP0 ULDC.64 UR26, c[0x0][0x250] ;  /* 0x00009400001a0ab9 */ /* 0x000fe20000000a00 */
[----:B-1----:R-:W-:Y:S01]  /*1680*/  IMAD R0, R11, R2, RZ ;  /* 0x000000020b007224 */ /* 0x002fe200078e02ff */
[----:B------:R-:W-:Y:S01]  /*1690*/  @UP0 UIMAD.WIDE.U32 UR28, UR8, UR26, URZ ;  /* 0x0000001a081c02a5 */ /* 0x000fe2000f8e003f */
[----:B------:R-:W-:-:S02]  /*16a0*/  MOV R5, UR4 ;  /* 0x0000000400057c02 */ /* 0x000fc40008000f00 */
[C---:B------:R-:W-:Y:S01]  /*16b0*/  IMAD R0, R16.reuse, R3, R0 ;  /* 0x0000000310007224 */ /* 0x040fe200078e0200 */
[----:B------:R-:W-:Y:S01]  /*16c0*/  @UP0 UIMAD UR27, UR8, UR27, UR29 ;  /* 0x0000001b081b02a4 */ /* 0x000fe2000f8e021d */
[----:B------:R-:W-:-:S04]  /*16d0*/  IMAD.WIDE.U32 R22, R16, R2, R4 ;  /* 0x0000000210167225 */ /* 0x000fc800078e0004 */
[----:B------:R-:W-:Y:S01]  /*16e0*/  IMAD.IADD R5, R23, 0x1, R0 ;  /* 0x0000000117057824 */ /* 0x000fe200078e0200 */
[----:B------:R-:W-:Y:S06]  /*16f0*/  @P0 BRA `(.L_x_1727) ;  /* 0x0000000000340947 */ /* 0x000fec0003800000 */
        /* <DEDUP_REMOVED lines=13> */
.L_x_1727:
[----:B------:R-:W-:Y:S01]  /*17d0*/  UISETP.NE.AND UP0, UPT, UR17, -0x1, UPT ;  /* 0xffffffff1100788c */ /* 0x000fe2000bf05270 */
[----:B------:R-:W-:Y:S01]  /*17e0*/  SHF.R.S32.HI R4, RZ, 0x1f, R143 ;  /* 0x0000001fff047819 */ /* 0x000fe2000001148f */
[----:B------:R-:W-:Y:S01]  /*17f0*/  UIADD3 UR7, UR18, -0x1, URZ ;  /* 0xffffffff12077890 */ /* 0x000fe2000fffe03f */
[----:B------:R-:W1:Y:S01]  /*1800*/  S2R R25, SR_CTAID.X ;  /* 0x0000000000197919 */ /* 0x000e620000002500 */
[----:B------:R-:W-:Y:S01]  /*1810*/  UIADD3 UR25, -UR21, UR16, URZ ;  /* 0x0000001015197290 */ /* 0x000fe2000fffe13f */
[CC--:B------:R-:W-:Y:S01]  /*1820*/  LEA.HI R3, R4.reuse, R143.reuse, RZ, 0x2 ;  /* 0x0000008f04037211 */ /* 0x0c0fe200078f10ff */
[----:B------:R-:W-:Y:S01]  /*1830*/  USHF.R.S32.HI UR11, URZ, 0x1f, UR24 ;  /* 0x0000001f3f0b7899 */ /* 0x000fe20008011418 */
[----:B------:R-:W-:Y:S01]  /*1840*/  LEA.HI R10, R4, R143, RZ, 0x3 ;  /* 0x0000008f040a7211 */ /* 0x000fe200078f18ff */
[----:B------:R-:W-:Y:S01]  /*1850*/  ULDC.64 UR14, c[0x0][0x268] ;  /* 0x00009a00000e7ab9 */ /* 0x000fe20000000a00 */
[----:B------:R-:W-:Y:S01]  /*1860*/  SHF.R.S32.HI R18, RZ, 0x2, R3 ;  /* 0x00000002ff127819 */ /* 0x000fe20000011403 */
[----:B------:R-:W-:Y:S01]  /*1870*/  UMOV UR29, 0x400 ;  /* 0x00000400001d7882 */ /* 0x000fe20000000000 */
[----:B------:R-:W-:Y:S01]  /*1880*/  @UP0 ULDC.64 UR4, c[0x0][0x240] ;  /* 0x0000900000040ab9 */ /* 0x000fe20000000a00 */
[----:B------:R-:W-:Y:S01]  /*1890*/  LOP3.LUT R136, R3, 0xfffffffc, RZ, 0xc0, !PT ;  /* 0xfffffffc03887812 */ /* 0x000fe200078ec0ff */
[----:B------:R-:W-:Y:S01]  /*18a0*/  @UP0 UIMAD.WIDE.U32 UR30, UR17, UR4, URZ ;  /* 0x00000004111e02a5 */ /* 0x000fe2000f8e003f */
[----:B------:R-:W-:Y:S01]  /*18b0*/  VIADD R0, R18, 0x20 ;  /* 0x0000002012007836 */ /* 0x000fe20000000000 */
[----:B------:R-:W-:Y:S01]  /*18c0*/  @!UP0 USHF.R.S32.HI UR4, URZ, 0x1f, UR10 ;  /* 0x0000001f3f048899 */ /* 0x000fe2000801140a */
[----:B------:R-:W-:Y:S01]  /*18d0*/  SHF.R.S32.HI R7, RZ, 0x3, R10 ;  /* 0x00000003ff077819 */ /* 0x000fe2000001140a */
[----:B------:R-:W-:Y:S01]  /*18e0*/  @UP0 UIMAD UR26, UR17, UR5, UR31 ;  /* 0x00000005111a02a4 */ /* 0x000fe2000f8e021f */
[----:B------:R-:W-:Y:S01]  /*18f0*/  IMAD.IADD R136, R143, 0x1, -R136 ;  /* 0x000000018f887824 */ /* 0x000fe200078e0a88 */
[----:B------:R-:W-:Y:S01]  /*1900*/  USHF.L.U32 UR5, UR7, 0x8, URZ ;  /* 0x0000000807057899 */ /* 0x000fe2000800063f */
[----:B------:R-:W-:Y:S01]  /*1910*/  ISETP.GE.AND P6, PT, R0, UR25, PT ;  /* 0x0000001900007c0c */ /* 0x000fe2000bfc6270 */
[----:B------:R-:W-:Y:S01]  /*1920*/  @!UP0 ULDC.64 UR8, c[0x0][0x228] ;  /* 0x00008a0000088ab9 */ /* 0x000fe20000000a00 */
[----:B------:R-:W-:Y:S01]  /*1930*/  IMAD.SHL.U32 R136, R136, 0x8, RZ ;  /* 0x0000000888887824 */ /* 0x000fe200078e00ff */
[----:B------:R-:W-:Y:S01]  /*1940*/  UIADD3 UR6, -UR5, UR19, URZ ;  /* 0x0000001305067290 */ /* 0x000fe2000fffe13f */
[----:B------:R-:W-:Y:S01]  /*1950*/  IMAD.SHL.U32 R17, R7, 0x40, RZ ;  /* 0x0000004007117824 */ /* 0x000fe200078e00ff */
[----:B------:R-:W-:Y:S01]  /*1960*/  @!UP0 UIMAD UR4, UR4, UR8, URZ ;  /* 0x00000008040482a4 */ /* 0x000fe2000f8e023f */
[----:B------:R-:W-:Y:S01]  /*1970*/  LEA.HI R3, R3, R18, RZ, 0x1 ;  /* 0x0000001203037211 */ /* 0x000fe200078f08ff */
[----:B------:R-:W-:Y:S01]  /*1980*/  @!UP0 UIMAD.WIDE.U32 UR32, UR10, UR8, URZ ;  /* 0x000000080a2082a5 */ /* 0x000fe2000f8e003f */
[----:B------:R-:W-:Y:S01]  /*1990*/  IADD3 R22, P3, R136, R22, RZ ;  /* 0x0000001688167210 */ /* 0x000fe20007f7e0ff */
[----:B------:R-:W-:Y:S01]  /*19a0*/  @!UP0 UIMAD UR9, UR10, UR9, UR4 ;  /* 0x000000090a0982a4 */ /* 0x000fe2000f8e0204 */
[C---:B------:R-:W-:Y:S01]  /*19b0*/  ISETP.GE.AND P5, PT, R0.reuse, UR6, PT ;  /* 0x0000000600007c0c */ /* 0x040fe2000bfa6270 */
[----:B------:R-:W-:Y:S01]  /*19c0*/  IMAD R11, R11, UR14, RZ ;  /* 0x0000000e0b0b7c24 */ /* 0x000fe2000f8e02ff */
[----:B------:R-:W-:Y:S01]  /*19d0*/  ISETP.GE.AND P2, PT, R0, UR6, PT ;  /* 0x0000000600007c0c */ /* 0x000fe2000bf46270 */
[----:B------:R-:W-:Y:S01]  /*19e0*/  VIADD R0, R18, 0x40 ;  /* 0x0000004012007836 */ /* 0x000fe20000000000 */
[----:B------:R-:W-:Y:S01]  /*19f0*/  LOP3.LUT R17, R17, 0xc0, RZ, 0xc0, !PT ;  /* 0x000000c011117812 */ /* 0x000fe200078ec0ff */
[----:B------:R-:W-:Y:S01]  /*1a00*/  @!UP0 UIADD3 UR26, UR33, UR9, URZ ;  /* 0x00000009211a8290 */ /* 0x000fe2000fffe03f */
[----:B------:R-:W-:Y:S01]  /*1a10*/  LOP3.LUT R3, R3, 0x7fffffe, RZ, 0xc0, !PT ;  /* 0x07fffffe03037812 */ /* 0x000fe200078ec0ff */
[----:B------:R-:W2:Y:S01]  /*1a20*/  S2UR UR4, SR_CgaCtaId ;  /* 0x00000000000479c3 */ /* 0x000ea20000008800 */
[C---:B------:R-:W-:Y:S01]  /*1a30*/  ISETP.GE.AND P4, PT, R0.reuse, UR6, PT ;  /* 0x0000000600007c0c */ /* 0x040fe2000bf86270 */
[----:B------:R-:W-:Y:S01]  /*1a40*/  @!UP0 UMOV UR30, UR32 ;  /* 0x00000020001e8c82 */ /* 0x000fe20008000000 */
[----:B------:R-:W-:Y:S01]  /*1a50*/  ISETP.GE.AND P0, PT, R0, UR6, PT ;  /* 0x0000000600007c0c */ /* 0x000fe2000bf06270 */
[----:B------:R-:W-:Y:S01]  /*1a60*/  IMAD.IADD R8, R18, 0x1, -R3 ;  /* 0x0000000112087824 */ /* 0x000fe200078e0a03 */
[--C-:B------:R-:W-:Y:S01]  /*1a70*/  SHF.R.S32.HI R0, RZ, 0x1f, R136.reuse ;  /* 0x0000001fff007819 */ /* 0x100fe20000011488 */
[----:B------:R-:W-:Y:S01]  /*1a80*/  ULDC.64 UR8, c[0x0][0x258] ;  /* 0x0000960000087ab9 */ /* 0x000fe20000000a00 */
[----:B------:R-:W-:Y:S01]  /*1a90*/  LOP3.LUT R15, R17, 0x18, R136, 0xf8, !PT ;  /* 0x00000018110f7812 */ /* 0x000fe200078ef888 */
[----:B------:R-:W-:Y:S01]  /*1aa0*/  IMAD R11, R16, UR15, R11 ;  /* 0x0000000f100b7c24 */ /* 0x000fe2000f8e020b */
[----:B------:R-:W-:Y:S01]  /*1ab0*/  SHF.R.U32.HI R6, RZ, 0x3, R17 ;  /* 0x00000003ff067819 */ /* 0x000fe20000011611 */
[----:B------:R-:W-:Y:S01]  /*1ac0*/  IMAD.X R23, R0, 0x1, R5, P3 ;  /* 0x0000000100177824 */ /* 0x000fe200018e0605 */
[----:B------:R-:W-:Y:S01]  /*1ad0*/  IADD3 R2, P3, R136, UR28, RZ ;  /* 0x0000001c88027c10 */ /* 0x000fe2000ff7e0ff */
[----:B------:R-:W-:Y:S01]  /*1ae0*/  BSSY B0, `(.L_x_1729) ;  /* 0x000002b000007945 */ /* 0x000fe20003800000 */
[----:B------:R-:W-:-:S02]  /*1af0*/  SHF.R.S32.HI R19, RZ, 0x1f, R18 ;  /* 0x0000001fff137819 */ /* 0x000fc40000011412 */
[----:B------:R-:W-:Y:S02]  /*1b00*/  IADD3.X R3, R0, UR27, RZ, P3, !PT ;  /* 0x0000001b00037c10 */ /* 0x000fe40009ffe4ff */
[----:B------:R-:W-:Y:S01]  /*1b10*/  IADD3 R138, P3, R18, R13, RZ ;  /* 0x0000000d128a7210 */ /* 0x000fe20007f7e0ff */
[----:B-1----:R-:W-:Y:S01]  /*1b20*/  IMAD.WIDE R24, R25, 0x40, R18 ;  /* 0x0000004019187825 */ /* 0x002fe200078e0212 */
[----:B------:R-:W-:Y:S02]  /*1b30*/  LOP3.LUT R6, R15, R6, RZ, 0x3c, !PT ;  /* 0x000000060f067212 */ /* 0x000fe400078e3cff */
[----:B------:R-:W-:Y:S01]  /*1b40*/  LEA.HI R15, R4, R143, RZ, 0x5 ;  /* 0x0000008f040f7211 */ /* 0x000fe200078f28ff */
[----:B------:R-:W-:Y:S01]  /*1b50*/  IMAD.X R12, R19, 0x1, R9, P3 ;  /* 0x00000001130c7824 */ /* 0x000fe200018e0609 */
[----:B------:R-:W-:Y:S01]  /*1b60*/  IADD3 R20, P3, R136, UR30, RZ ;  /* 0x0000001e88147c10 */ /* 0x000fe2000ff7e0ff */
[----:B--2---:R-:W-:Y:S01]  /*1b70*/  ULEA UR4, UR4, UR29, 0x18 ;  /* 0x0000001d04047291 */ /* 0x004fe2000f8ec03f */
[----:B------:R-:W-:Y:S01]  /*1b80*/  SHF.R.S32.HI R5, RZ, 0x5, R15 ;  /* 0x00000005ff057819 */ /* 0x000fe2000001140f */
[----:B------:R-:W-:Y:S01]  /*1b90*/  IMAD.WIDE.U32 R16, R16, UR14, R2 ;  /* 0x0000000e10107c25 */ /* 0x000fe2000f8e0002 */
[----:B------:R-:W-:-:S02]  /*1ba0*/  IADD3.X R21, R0, UR26, RZ, P3, !PT ;  /* 0x0000001a00157c10 */ /* 0x000fc40009ffe4ff */
[----:B------:R-:W-:Y:S01]  /*1bb0*/  ISETP.GE.AND P3, PT, R18, UR25, PT ;  /* 0x0000001912007c0c */ /* 0x000fe2000bf66270 */
[----:B------:R-:W-:Y:S02]  /*1bc0*/  IMAD R157, R5, 0x8, R8 ;  /* 0x00000008059d7824 */ /* 0x000fe400078e0208 */
[----:B------:R-:W-:Y:S01]  /*1bd0*/  IMAD.U32 R8, RZ, RZ, UR8 ;  /* 0x00000008ff087e24 */ /* 0x000fe2000f8e00ff */
[----:B------:R-:W-:Y:S01]  /*1be0*/  UIMAD UR8, UR11, UR8, URZ ;  /* 0x000000080b0872a4 */ /* 0x000fe2000f8e023f */
[----:B------:R-:W-:Y:S02]  /*1bf0*/  IMAD.U32 R157, R157, 0x20, R6 ;  /* 0x000000209d9d7824 */ /* 0x000fe400078e0006 */
[----:B------:R-:W-:Y:S01]  /*1c00*/  IMAD.WIDE.U32 R8, R8, UR24, R20 ;  /* 0x0000001808087c25 */ /* 0x000fe2000f8e0014 */
[----:B------:R-:W-:Y:S02]  /*1c10*/  UIMAD UR8, UR24, UR9, UR8 ;  /* 0x00000009180872a4 */ /* 0x000fe4000f8e0208 */
[----:B------:R-:W-:Y:S01]  /*1c20*/  LEA R157, R157, UR4, 0x1 ;  /* 0x000000049d9d7c11 */ /* 0x000fe2000f8e08ff */
[----:B------:R-:W-:-:S03]  /*1c30*/  IMAD R3, R19, UR12, RZ ;  /* 0x0000000c13037c24 */ /* 0x000fc6000f8e02ff */
[----:B------:R-:W-:Y:S01]  /*1c40*/  VIADD R21, R9, UR8 ;  /* 0x0000000809157c36 */ /* 0x000fe20008000000 */
        /* <DEDUP_REMOVED lines=20> */
.L_x_1730:
[----:B------:R-:W-:Y:S05]  /*1d90*/  BSYNC B0 ;  /* 0x0000000000007941 */ /* 0x000fea0003800000 */
.L_x_1729:
        /* <DEDUP_REMOVED lines=21> */
.L_x_1732:
[----:B------:R-:W-:Y:S05]  /*1ef0*/  BSYNC B0 ;  /* 0x0000000000007941 */ /* 0x000fea0003800000 */
.L_x_1731:
[C---:B------:R-:W-:Y:S01]  /*1f00*/  ISETP.GE.AND P6, PT, R18.reuse, UR6, PT ;  /* 0x0000000612007c0c */ /* 0x040fe2000bfc6270 */
[C---:B------:R-:W-:Y:S01]  /*1f10*/  IMAD R3, R18.reuse, UR13, R3 ;  /* 0x0000000d12037c24 */ /* 0x040fe2000f8e0203 */
[----:B------:R-:W-:Y:S01]  /*1f20*/  BSSY B0, `(.L_x_1733) ;  /* 0x0000013000007945 */ /* 0x000fe20003800000 */
[C---:B------:R-:W-:Y:S01]  /*1f30*/  IMAD.WIDE.U32 R178, R18.reuse, UR12, R22 ;  /* 0x0000000c12b27c25 */ /* 0x040fe2000f8e0016 */
[C---:B------:R-:W-:Y:S02]  /*1f40*/  ISETP.GE.AND P3, PT, R18.reuse, UR6, PT ;  /* 0x0000000612007c0c */ /* 0x040fe4000bf66270 */
[----:B------:R-:W-:Y:S02]  /*1f50*/  IADD3 R14, R18, 0x60, RZ ;  /* 0x00000060120e7810 */ /* 0x000fe40007ffe0ff */
[----:B------:R-:W-:-:S05]  /*1f60*/  IADD3 R179, R179, R3, RZ ;  /* 0x00000003b3b37210 */ /* 0x000fca0007ffe0ff */
[----:B------:R-:W-:Y:S05]  /*1f70*/  @P6 BRA `(.L_x_1734) ;  /* 0x0000000000346947 */ /* 0x000fea0003800000 */
        /* <DEDUP_REMOVED lines=13> */
.L_x_1734:
[----:B------:R-:W-:Y:S05]  /*2050*/  BSYNC B0 ;  /* 0x0000000000007941 */ /* 0x000fea0003800000 */
.L_x_1733:
        /* <DEDUP_REMOVED lines=13> */
[----:B------:R-:W-:-:S04]  /*2130*/  LEA R2, P5, R3, UR8, 0x1 ;  /* 0x0000000803027c11 */ /* 0x000fc8000f8a08ff */
[----:B------:R-:W-:-:S05]  /*2140*/  LEA.HI.X R3, R3, UR9, R0, 0x1, P5 ;  /* 0x0000000903037c11 */ /* 0x000fca000a8f0c00 */
[----:B------:R-:W-:Y:S01]  /*2150*/  @!PT LDS RZ, [RZ] ;  /* 0x00000000fffff984 */ /* 0x000fe20000000800 */
[----:B------:R-:W-:Y:S01]  /*2160*/  @!PT LDS RZ, [RZ] ;  /* 0x00000000fffff984 */ /* 0x000fe20000000800 */
[----:B------:R-:W-:Y:S01]  /*2170*/  @!PT LDS RZ, [RZ] ;  /* 0x00000000fffff984 */ /* 0x000fe20000000800 */
[----:B------:R1:W-:Y:S04]  /*2180*/  LDGSTS.E.BYPASS.LTC128B.128 [R157+0x1800], desc[UR22][R2.64] ;  /* 0x01800000029d7fae */ /* 0x0003e8000b901d56 */
.L_x_1736:
[----:B------:R-:W-:Y:S05]  /*2190*/  BSYNC B0 ;  /* 0x0000000000007941 */ /* 0x000fea0003800000 */
.L_x_1735:
[----:B------:R-:W-:Y:S01]  /*21a0*/  BSSY B0, `(.L_x_1737) ;  /* 0x0000014000007945 */ /* 0x000fe20003800000 */
[----:B------:R-:W-:Y:S02]  /*21b0*/  ISETP.GE.AND P5, PT, R13, UR6, PT ;  /* 0x000000060d007c0c */ /* 0x000fe4000bfa6270 */
[----:B-1----:R-:W-:Y:S01]  /*21c0*/  IADD3 R2, R18, 0xa0, RZ ;  /* 0x000000a012027810 */ /* 0x002fe20007ffe0ff */
[----:B------:R-:W-:Y:S05]  /*21d0*/  @P4 BRA `(.L_x_1738) ;  /* 0x0000000000404947 */ /* 0x000fea0003800000 */
[----:B------:R-:W-:Y:S02]  /*21e0*/  ULDC UR8, c[0x0][0x2d0] ;  /* 0x0000b40000087ab9 */ /* 0x000fe40000000800 */
[----:B------:R-:W-:-:S13]  /*21f0*/  ISETP.GE.AND P4, PT, R136, UR8, PT ;  /* 0x0000000888007c0c */ /* 0x000fda000bf86270 */
[----:B------:R1:W-:Y:S01]  /*2200*/  @P4 STS.128 [R157+0x2000], RZ ;  /* 0x002000ff9d004388 */ /* 0x0003e20000000c00 */
[----:B------:R-:W-:Y:S05]  /*2210*/  @P4 BRA `(.L_x_1738) ;  /* 0x0000000000304947 */ /* 0x000fea0003800000 */
[----:B----4-:R-:W-:Y:S01]  /*2220*/  IMAD.U32 R9, RZ, RZ, UR12 ;  /* 0x0000000cff097e24 */ /* 0x010fe2000f8e00ff */
[----:B------:R-:W-:Y:S01]  /*2230*/  ULDC.64 UR8, c[0x0][0x218] ;  /* 0x0000860000087ab9 */ /* 0x000fe20000000a00 */
[----:B------:R-:W-:Y:S02]  /*2240*/  IMAD.U32 R3, RZ, RZ, UR12 ;  /* 0x0000000cff037e24 */ /* 0x000fe4000f8e00ff */
[----:B------:R-:W-:Y:S01]  /*2250*/  IMAD.U32 R0, RZ, RZ, UR13 ;  /* 0x0000000dff007e24 */ /* 0x000fe2000f8e00ff */
[----:B------:R-:W-:-:S04]  /*2260*/  LEA R9, P4, R9, R178, 0x6 ;  /* 0x000000b209097211 */ /* 0x000fc800078830ff */
[----:B------:R-:W-:Y:S02]  /*2270*/  LEA.HI.X R0, R3, R179, R0, 0x6, P4 ;  /* 0x000000b303007211 */ /* 0x000fe400020f3400 */
[----:B------:R-:W-:-:S04]  /*2280*/  LEA R8, P4, R9, UR8, 0x1 ;  /* 0x0000000809087c11 */ /* 0x000fc8000f8808ff */
[----:B------:R-:W-:-:S05]  /*2290*/  LEA.HI.X R9, R9, UR9, R0, 0x1, P4 ;  /* 0x0000000909097c11 */ /* 0x000fca000a0f0c00 */
[----:B------:R-:W-:Y:S01]  /*22a0*/  @!PT LDS RZ, [RZ] ;  /* 0x00000000fffff984 */ /* 0x000fe20000000800 */
[----:B------:R-:W-:Y:S01]  /*22b0*/  @!PT LDS RZ, [RZ] ;  /* 0x00000000fffff984 */ /* 0x000fe20000000800 */
[----:B------:R-:W-:Y:S01]  /*22c0*/  @!PT LDS RZ, [RZ] ;  /* 0x00000000fffff984 */ /* 0x000fe20000000800 */
[----:B------:R4:W-:Y:S04]  /*22d0*/  LDGSTS.E.BYPASS.LTC128B.128 [R157+0x2000], desc[UR22][R8.64] ;  /* 0x02000000089d7fae */ /* 0x0009e8000b901d56 */
.L_x_1738:
[----:B------:R-:W-:Y:S05]  /*22e0*/  BSYNC B0 ;  /* 0x0000000000007941 */ /* 0x000fea0003800000 */
.L_x_1737:
        /* <DEDUP_REMOVED lines=9> */
[----:B------:R-:W-:Y:S01]  /*2380*/  UIMAD UR25, UR13, 0x60, URZ ;  /* 0x000000600d1978a4 */ /* 0x000fe2000f8e023f */
[----:B------:R-:W-:Y:S02]  /*2390*/  ULDC.64 UR8, c[0x0][0x218] ;  /* 0x0000860000087ab9 */ /* 0x000fe40000000a00 */
[----:B------:R-:W-:-:S05]  /*23a0*/  IMAD.WIDE.U32 R20, R3, 0x60, R178 ;  /* 0x0000006003147825 */ /* 0x000fca00078e00b2 */
[----:B------:R-:W-:Y:S02]  /*23b0*/  IADD3 R3, R21, UR25, RZ ;  /* 0x0000001915037c10 */ /* 0x000fe4000fffe0ff */
[----:B----4-:R-:W-:-:S04]  /*23c0*/  LEA R8, P6, R20, UR8, 0x1 ;  /* 0x0000000814087c11 */ /* 0x010fc8000f8c08ff */
[----:B------:R-:W-:-:S05]  /*23d0*/  LEA.HI.X R9, R20, UR9, R3, 0x1, P6 ;  /* 0x0000000914097c11 */ /* 0x000fca000b0f0c03 */
[----:B------:R-:W-:Y:S01]  /*23e0*/  @!PT LDS RZ, [RZ] ;  /* 0x00000000fffff984 */ /* 0x000fe20000000800 */
[----:B------:R-:W-:Y:S01]  /*23f0*/  @!PT LDS RZ, [RZ] ;  /* 0x00000000fffff984 */ /* 0x000fe20000000800 */
[----:B------:R-:W-:Y:S01]  /*2400*/  @!PT LDS RZ, [RZ] ;  /* 0x00000000fffff984 */ /* 0x000fe20000000800 */
[----:B------:R4:W-:Y:S04]  /*2410*/  LDGSTS.E.BYPASS.LTC128B.128 [R157+0x2800], desc[UR22][R8.64] ;  /* 0x02800000089d7fae */ /* 0x0009e8000b901d56 */
.L_x_1740:
[----:B------:R-:W-:Y:S05]  /*2420*/  BSYNC B0 ;  /* 0x0000000000007941 */ /* 0x000fea0003800000 */
.L_x_1739:
[----:B------:R-:W-:Y:S01]  /*2430*/  BSSY B0, `(.L_x_1741) ;  /* 0x0000014000007945 */ /* 0x000fe20003800000 */
[----:B------:R-:W-:Y:S02]  /*2440*/  ISETP.GE.AND P6, PT, R0, UR6, PT ;  /* 0x0000000600007c0c */ /* 0x000fe4000bfc6270 */
[----:B----4-:R-:W-:Y:S01]  /*2450*/  IADD3 R8, R18, 0xe0, RZ ;  /* 0x000000e012087810 */ /* 0x010fe20007ffe0ff */
[----:B------:R-:W-:Y:S05]  /*2460*/  @P5 BRA `(.L_x_1742) ;  /* 0x0000000000405947 */ /* 0x000fea0003800000 */
[----:B------:R-:W-:Y:S02]  /*2470*/  ULDC UR8, c[0x0][0x2d0] ;  /* 0x0000b40000087ab9 */ /* 0x000fe40000000800 */
[----:B------:R-:W-:-:S13]  /*2480*/  ISETP.GE.AND P5, PT, R136, UR8, PT ;  /* 0x0000000888007c0c */ /* 0x000fda000bfa6270 */
[----:B------:R4:W-:Y:S01]  /*2490*/  @P5 STS.128 [R157+0x3000], RZ ;  /* 0x003000ff9d005388 */ /* 0x0009e20000000c00 */
[----:B------:R-:W-:Y:S05]  /*24a0*/  @P5 BRA `(.L_x_1742) ;  /* 0x0000000000305947 */ /* 0x000fea0003800000 */
[----:B------:R-:W-:Y:S01]  /*24b0*/  IMAD.U32 R9, RZ, RZ, UR12 ;  /* 0x0000000cff097e24 */ /* 0x000fe2000f8e00ff */
        /* <DEDUP_REMOVED lines=11> */
.L_x_1742:
[----:B------:R-:W-:Y:S05]  /*2570*/  BSYNC B0 ;  /* 0x0000000000007941 */ /* 0x000fea0003800000 */
.L_x_1741:
[----:B------:R-:W-:Y:S01]  /*2580*/  BSSY B0, `(.L_x_1743) ;  /* 0x0000013000007945 */ /* 0x000fe20003800000 */
[----:B------:R-:W-:Y:S02]  /*2590*/  ISETP.GE.AND P5, PT, R8, UR6, PT ;  /* 0x0000000608007c0c */ /* 0x000fe4000bfa6270 */
[----:B------:R-:W-:Y:S01]  /*25a0*/  LOP3.LUT R6, R15, 0xffffffe0, RZ, 0xc0, !PT ;  /* 0xffffffe00f067812 */ /* 0x000fe200078ec0ff */
        /* <DEDUP_REMOVED lines=10> */
[----:B-1----:R-:W-:-:S04]  /*2650*/  LEA R18, P4, R20, UR8, 0x1 ;  /* 0x0000000814127c11 */ /* 0x002fc8000f8808ff */
[----:B------:R-:W-:-:S05]  /*2660*/  LEA.HI.X R19, R20, UR9, R3, 0x1, P4 ;  /* 0x0000000914137c11 */ /* 0x000fca000a0f0c03 */
[----:B------:R-:W-:Y:S01]  /*2670*/  @!PT LDS RZ, [RZ] ;  /* 0x00000000fffff984 */ /* 0x000fe20000000800 */
[----:B------:R-:W-:Y:S01]  /*2680*/  @!PT LDS RZ, [RZ] ;  /* 0x00000000fffff984 */ /* 0x000fe20000000800 */
[----:B------:R-:W-:Y:S01]  /*2690*/  @!PT LDS RZ, [RZ] ;  /* 0x00000000fffff984 */ /* 0x000fe20000000800 */
[----:B------:R1:W-:Y:S04]  /*26a0*/  LDGSTS.E.BYPASS.LTC128B.128 [R157+0x3800], desc[UR22][R18.64] ;  /* 0x03800000129d7fae */ /* 0x0003e8000b901d56 */
.L_x_1744:
[----:B------:R-:W-:Y:S05]  /*26b0*/  BSYNC B0 ;  /* 0x0000000000007941 */ /* 0x000fea0003800000 */
.L_x_1743:
[----:B------:R-:W-:Y:S04]  /*26c0*/  BSSY B0, `(.L_x_1745) ;  /* 0x0000011000007945 */ /* 0x000fe80003800000 */
        /* <DEDUP_REMOVED lines=16> */
.L_x_1746:
[----:B------:R-:W-:Y:S05]  /*27d0*/  BSYNC B0 ;  /* 0x0000000000007941 */ /* 0x000fea0003800000 */
.L_x_1745:
        /* <DEDUP_REMOVED lines=17> */
.L_x_1748:
[----:B------:R-:W-:Y:S05]  /*28f0*/  BSYNC B0 ;  /* 0x0000000000007941 */ /* 0x000fea0003800000 */
.L_x_1747:
[----:B------:R-:W-:Y:S01]  /*2900*/  USHF.R.S32.HI UR25, URZ, 0x1f, UR10 ;  /* 0x0000001f3f197899 */ /* 0x000fe2000801140a */
[----:B------:R-:W0:Y:S01]  /*2910*/  LDGDEPBAR ;  /* 0x00000000000079af */ /* 0x000e220000000000 */
[----:B------:R-:W-:Y:S01]  /*2920*/  ULDC.64 UR8, c[0x0][0x3d0] ;  /* 0x0000f40000087ab9 */ /* 0x000fe20000000a00 */
[----:B------:R-:W-:Y:S01]  /*2930*/  UMOV UR26, UR24 ;  /* 0x00000018001a7c82 */ /* 0x000fe20008000000 */
[----:B------:R-:W-:Y:S01]  /*2940*/  UIMAD UR25, UR25, UR8, URZ ;  /* 0x00000008191972a4 */ /* 0x000fe2000f8e023f */
[----:B------:R-:W-:Y:S01]  /*2950*/  ISETP.GE.AND P6, PT, R14, UR6, PT ;  /* 0x000000060e007c0c */ /* 0x000fe2000bfc6270 */
[----:B------:R-:W-:Y:S01]  /*2960*/  UMOV UR27, UR11 ;  /* 0x0000000b001b7c82 */ /* 0x000fe20008000000 */
[----:B------:R-:W-:Y:S01]  /*2970*/  IMAD.IADD R6, R143, 0x1, -R6 ;  /* 0x000000018f067824 */ /* 0x000fe200078e0a06 */
[----:B------:R-:W-:Y:S01]  /*2980*/  UIMAD.WIDE.U32 UR26, UR10, UR8, UR26 ;  /* 0x000000080a1a72a5 */ /* 0x000fe2000f8e001a */
[----:B------:R-:W-:Y:S01]  /*2990*/  IMAD.IADD R17, R17, 0x1, R11 ;  /* 0x0000000111117824 */ /* 0x000fe200078e020b */
[----:B------:R-:W-:Y:S01]  /*29a0*/  UIMAD UR25, UR10, UR9, UR25 ;  /* 0x000000090a1972a4 */ /* 0x000fe2000f8e0219 */
[----:B------:R-:W-:Y:S01]  /*29b0*/  IMAD.U32 R142, RZ, RZ, UR19 ;  /* 0x00000013ff8e7e24 */ /* 0x000fe2000f8e00ff */
[----:B------:R-:W-:Y:S01]  /*29c0*/  SHF.R.S32.HI R3, RZ, 0x1f, R6 ;  /* 0x0000001fff037819 */ /* 0x000fe20000011406 */
[----:B------:R-:W-:Y:S01]  /*29d0*/  ULDC.64 UR10, c[0x0][0x3c8] ;  /* 0x0000f200000a7ab9 */ /* 0x000fe20000000a00 */
[----:B------:R-:W-:Y:S01]  /*29e0*/  UIADD3 UR25, UR27, UR25, URZ ;  /* 0x000000191b197290 */ /* 0x000fe2000fffe03f */
[----:B------:R-:W-:Y:S01]  /*29f0*/  LEA.HI R4, R4, R143, RZ, 0x4 ;  /* 0x0000008f04047211 */ /* 0x000fe200078f20ff */
[----:B------:R-:W-:Y:S01]  /*2a00*/  ULEA UR24, UP0, UR26, UR10, 0x2 ;  /* 0x0000000a1a187291 */ /* 0x000fe2000f80103f */
[----:B------:R-:W-:Y:S01]  /*2a10*/  LEA.HI R3, R3, R6, RZ, 0x2 ;  /* 0x0000000603037211 */ /* 0x000fe200078f10ff */
[----:B------:R-:W-:Y:S01]  /*2a20*/  ULDC.64 UR8, c[0x0][0x250] ;  /* 0x0000940000087ab9 */ /* 0x000fe20000000a00 */
[----:B------:R-:W-:Y:S01]  /*2a30*/  LEA R6, R5, UR21, 0x4 ;  /* 0x0000001505067c11 */ /* 0x000fe2000f8e20ff */
[----:B------:R-:W-:Y:S01]  /*2a40*/  ULEA.HI.X UR25, UR26, UR11, UR25, 0x2, UP0 ;  /* 0x0000000b1a197291 */ /* 0x000fe200080f1419 */
[----:B------:R-:W-:Y:S01]  /*2a50*/  IMAD R137, R12, UR8, RZ ;  /* 0x000000080c897c24 */ /* 0x000fe2000f8e02ff */
[----:B------:R-:W-:Y:S01]  /*2a60*/  SHF.R.S32.HI R3, RZ, 0x2, R3 ;  /* 0x00000002ff037819 */ /* 0x000fe20000011403 */
[----:B------:R-:W-:Y:S01]  /*2a70*/  IMAD.U32 R14, RZ, RZ, UR24 ;  /* 0x00000018ff0e7e24 */ /* 0x000fe2000f8e00ff */
[----:B------:R-:W-:Y:S01]  /*2a80*/  ULDC.64 UR10, c[0x0][0x220] ;  /* 0x00008800000a7ab9 */ /* 0x000fe20000000a00 */
[----:B------:R-:W-:-:S04]  /*2a90*/  DEPBAR.LE SB0, 0x0 ;  /* 0x000080000000791a */ /* 0x000fc80000000000 */
[----:B------:R-:W-:Y:S01]  /*2aa0*/  IMAD.U32 R15, RZ, RZ, UR25 ;  /* 0x00000019ff0f7e24 */ /* 0x000fe2000f8e00ff */
[----:B------:R-:W-:Y:S01]  /*2ab0*/  IADD3 R3, R6, 0x1, R3 ;  /* 0x0000000106037810 */ /* 0x000fe20007ffe003 */
[----:B------:R-:W-:Y:S01]  /*2ac0*/  IMAD R137, R138, UR9, R137 ;  /* 0x000000098a897c24 */ /* 0x000fe2000f8e0289 */
[----:B------:R-:W-:Y:S01]  /*2ad0*/  LOP3.LUT R12, R4, 0xfffffff0, RZ, 0xc0, !PT ;  /* 0xfffffff0040c7812 */ /* 0x000fe200078ec0ff */
[----:B------:R-:W-:Y:S01]  /*2ae0*/  IMAD.WIDE.U32 R138, R138, UR8, R16 ;  /* 0x000000088a8a7c25 */ /* 0x000fe2000f8e0010 */
[----:B------:R1:W5:Y:S01]  /*2af0*/  LDG.E R147, desc[UR22][R14.64] ;  /* 0x000000160e937981 */ /* 0x000362000c1e1900 */
[----:B------:R-:W-:Y:S02]  /*2b00*/  IADD3 R142, R142, -UR16, R3 ;  /* 0x800000108e8e7c10 */ /* 0x000fe4000fffe003 */
[----:B------:R-:W-:Y:S01]  /*2b10*/  IMAD.IADD R137, R139, 0x1, R137 ;  /* 0x000000018b897824 */ /* 0x000fe200078e0289 */
[----:B------:R-:W-:Y:S01]  /*2b20*/  BAR.SYNC.DEFER_BLOCKING 0x0 ;  /* 0x0000000000007b1d */ /* 0x000fe20000010000 */
[----:B------:R-:W-:Y:S01]  /*2b30*/  LEA R196, P4, R138, UR10, 0x1 ;  /* 0x0000000a8ac47c11 */ /* 0x000fe2000f8808ff */
[----:B------:R-:W-:Y:S01]  /*2b40*/  VIADD R142, R142, UR20 ;  /* 0x000000148e8e7c36 */ /* 0x000fe20008000000 */
[----:B------:R-:W-:Y:S01]  /*2b50*/  SHF.R.S32.HI R9, RZ, 0x4, R4 ;  /* 0x00000004ff097819 */ /* 0x000fe20000011404 */
[----:B------:R-:W-:Y:S01]  /*2b60*/  IMAD.IADD R12, R143, 0x1, -R12 ;  /* 0x000000018f0c7824 */ /* 0x000fe200078e0a0c */
[----:B------:R-:W-:Y:S01]  /*2b70*/  LEA.HI.X R185, R138, UR11, R137, 0x1, P4 ;  /* 0x0000000b8ab97c11 */ /* 0x000fe2000a0f0c89 */
[----:B------:R-:W-:Y:S01]  /*2b80*/  ULDC UR20, c[0x0][0x2e8] ;  /* 0x0000ba0000147ab9 */ /* 0x000fe20000000800 */
[----:B------:R-:W-:-:S02]  /*2b90*/  ISETP.GE.AND P4, PT, R2, UR6, PT ;  /* 0x0000000602007c0c */ /* 0x000fc4000bf86270 */
[----:B------:R-:W-:Y:S01]  /*2ba0*/  ISETP.GE.AND P5, PT, R13, UR6, PT ;  /* 0x000000060d007c0c */ /* 0x000fe2000bfa6270 */
[----:B------:R1:W-:Y:S04]  /*2bb0*/  @P3 STS [R157+0x5000], RZ ;  /* 0x005000ff9d003388 */ /* 0x0003e80000000800 */
[----:B------:R1:W-:Y:S04]  /*2bc0*/  @P3 STS [R157+0x5004], RZ ;  /* 0x005004ff9d003388 */ /* 0x0003e80000000800 */
[----:B------:R1:W-:Y:S01]  /*2bd0*/  @P3 STS.64 [R157+0x5008], RZ ;  /* 0x005008ff9d003388 */ /* 0x0003e20000000a00 */
[----:B------:R-:W1:Y:S01]  /*2be0*/  MUFU.RCP R2, UR20 ;  /* 0x0000001400027d08 */ /* 0x000e620008001000 */
[----:B------:R-:W-:Y:S01]  /*2bf0*/  BSSY B0, `(.L_x_1749) ;  /* 0x0000010000007945 */ /* 0x000fe20003800000 */
[----:B------:R-:W-:-:S02]  /*2c00*/  LOP3.LUT R10, R10, 0xfffffff8, RZ, 0xc0, !PT ;  /* 0xfffffff80a0a7812 */ /* 0x000fc400078ec0ff */
[----:B------:R-:W-:Y:S02]  /*2c10*/  LEA.HI R4, R4, R9, RZ, 0x1 ;  /* 0x0000000904047211 */ /* 0x000fe400078f08ff */
[----:B------:R-:W-:Y:S01]  /*2c20*/  LEA.HI R153, R12, R12, RZ, 0x1 ;  /* 0x0000000c0c997211 */ /* 0x000fe200078f08ff */
[----:B------:R-:W-:Y:S06]  /*2c30*/  @P3 BRA `(.L_x_1750) ;  /* 0x00000000002c3947 */ /* 0x000fec0003800000 */
[----:B------:R-:W-:Y:S02]  /*2c40*/  ULDC UR20, c[0x0][0x2d0] ;  /* 0x0000b40000147ab9 */ /* 0x000fe40000000800 */
[----:B------:R-:W-:-:S13]  /*2c50*/  ISETP.GE.AND P3, PT, R136, UR20, PT ;  /* 0x0000001488007c0c */ /* 0x000fda000bf66270 */
[----:B------:R1:W-:Y:S04]  /*2c60*/  @P3 STS [R157+0x5000], RZ ;  /* 0x005000ff9d003388 */ /* 0x0003e80000000800 */
[----:B------:R1:W-:Y:S04]  /*2c70*/  @P3 STS [R157+0x5004], RZ ;  /* 0x005004ff9d003388 */ /* 0x0003e80000000800 */
[----:B------:R1:W-:Y:S01]  /*2c80*/  @P3 STS.64 [R157+0x5008], RZ ;  /* 0x005008ff9d003388 */ /* 0x0003e20000000a00 */
[----:B------:R-:W-:Y:S05]  /*2c90*/  @P3 BRA `(.L_x_1750) ;  /* 0x0000000000143947 */ /* 0x000fea0003800000 */
[----:B------:R-:W-:-:S05]  /*2ca0*/  MOV R184, R196 ;  /* 0x000000c400b87202 */ /* 0x000fca0000000f00 */
[----:B------:R-:W-:Y:S01]  /*2cb0*/  @!PT LDS RZ, [RZ] ;  /* 0x00000000fffff984 */ /* 0x000fe20000000800 */
[----:B------:R-:W-:Y:S01]  /*2cc0*/  @!PT LDS RZ, [RZ] ;  /* 0x00000000fffff984 */ /* 0x000fe20000000800 */
[----:B------:R-:W-:Y:S01]  /*2cd0*/  @!PT LDS RZ, [RZ] ;  /* 0x00000000fffff984 */ /* 0x000fe20000000800 */
[----:B------:R1:W-:Y:S02]  /*2ce0*/  LDGSTS.E.BYPASS.LTC128B.128 [R157+0x5000], desc[UR22][R184.64] ;  /* 0x05000000b89d7fae */ /* 0x0003e4000b901d56 */
.L_x_1750:
[----:B------:R-:W-:Y:S05]  /*2cf0*/  BSYNC B0 ;  /* 0x0000000000007941 */ /* 0x000fea0003800000 */
.L_x_1749:
[--C-:B------:R-:W-:Y:S01]  /*2d00*/  SHF.R.S32.HI R6, RZ, 0x1, R153.reuse ;  /* 0x00000001ff067819 */ /* 0x100fe20000011499 */
[----:B------:R-:W-:Y:S01]  /*2d10*/  IMAD.IADD R10, R143, 0x1, -R10 ;  /* 0x000000018f0a7824 */ /* 0x000fe200078e0a0a */
[----:B------:R-:W-:Y:S01]  /*2d20*/  SHF.R.S32.HI R3, RZ, 0x1f, R153 ;  /* 0x0000001fff037819 */ /* 0x000fe20000011499 */
[----:B------:R1:W-:Y:S01]  /*2d30*/  @P2 STS.128 [R157+0x5800], RZ ;  /* 0x005800ff9d002388 */ /* 0x0003e20000000c00 */
[----:B------:R-:W-:Y:S01]  /*2d40*/  LOP3.LUT R4, R4, 0xfffffffe, RZ, 0xc0, !PT ;  /* 0xfffffffe04047812 */ /* 0x000fe200078ec0ff */
[----:B------:R-:W-:Y:S01]  /*2d50*/  IMAD.SHL.U32 R7, R7, 0x8, RZ ;  /* 0x0000000807077824 */ /* 0x000fe200078e00ff */
[----:B------:R-:W-:Y:S01]  /*2d60*/  LEA.HI R3, R3, R6, RZ, 0x2 ;  /* 0x0000000603037211 */ /* 0x000fe200078f10ff */
[----:B------:R-:W-:Y:S01]  /*2d70*/  USHF.L.U64.HI UR20, UR8, 0x5, UR9 ;  /* 0x0000000508147899 */ /* 0x000fe20008010209 */
[----:B------:R-:W-:Y:S01]  /*2d80*/  ISETP.GE.AND P3, PT, R0, UR6, PT ;  /* 0x0000000600007c0c */ /* 0x000fe2000bf66270 */
[----:B------:R-:W-:Y:S01]  /*2d90*/  IMAD.IADD R4, R9, 0x1, -R4 ;  /* 0x0000000109047824 */ /* 0x000fe200078e0a04 */
[----:B------:R-:W-:Y:S01]  /*2da0*/  LEA.HI R0, R10, R10, RZ, 0x1 ;  /* 0x0000000a0a007211 */ /* 0x000fe200078f08ff */
[----:B------:R-:W-:Y:S01]  /*2db0*/  USHF.L.U32 UR21, UR8, 0x5, URZ ;  /* 0x0000000508157899 */ /* 0x000fe2000800063f */
[----:B------:R-:W-:Y:S01]  /*2dc0*/  SHF.R.S32.HI R9, RZ, 0x1f, R12 ;  /* 0x0000001fff097819 */ /* 0x000fe2000001140c */
[----:B------:R-:W-:Y:S01]  /*2dd0*/  BSSY B0, `(.L_x_1751) ;  /* 0x0000027000007945 */ /* 0x000fe20003800000 */
[----:B------:R-:W-:-:S02]  /*2de0*/  LOP3.LUT R3, R3, 0xfffffffc, RZ, 0xc0, !PT ;  /* 0xfffffffc03037812 */ /* 0x000fc400078ec0ff */
[----:B------:R-:W-:Y:S02]  /*2df0*/  LOP3.LUT R149, R0, 0x7fffffe, RZ, 0xc0, !PT ;  /* 0x07fffffe00957812 */ /* 0x000fe400078ec0ff */
[----:B------:R-:W-:Y:S01]  /*2e00*/  LEA.HI R146, R9, R12, RZ, 0x3 ;  /* 0x0000000c09927211 */ /* 0x000fe200078f18ff */
[----:B------:R-:W-:Y:S01]  /*2e10*/  IMAD.IADD R3, R6, 0x1, -R3 ;  /* 0x0000000106037824 */ /* 0x000fe200078e0a03 */
[----:B------:R-:W-:Y:S01]  /*2e20*/  SHF.R.S32.HI R0, RZ, 0x1, R0 ;  /* 0x00000001ff007819 */ /* 0x000fe20000011400 */
[----:B------:R-:W-:Y:S01]  /*2e30*/  IMAD.IADD R149, R10, 0x1, -R149 ;  /* 0x000000010a957824 */ /* 0x000fe200078e0a95 */
[----:B------:R-:W-:Y:S01]  /*2e40*/  LOP3.LUT R153, R153, 0x7fffffe, RZ, 0xc0, !PT ;  /* 0x07fffffe99997812 */ /* 0x000fe200078ec0ff */
[----:B------:R-:W-:Y:S02]  /*2e50*/  IMAD.SHL.U32 R146, R146, 0x20, RZ ;  /* 0x0000002092927824 */ /* 0x000fe400078e00ff */
[----:B------:R-:W-:Y:S02]  /*2e60*/  IMAD.SHL.U32 R6, R0, 0x40, RZ ;  /* 0x0000004000067824 */ /* 0x000fe400078e00ff */
[----:B------:R-:W-:Y:S01]  /*2e70*/  IMAD.SHL.U32 R9, R3, 0x40, RZ ;  /* 0x0000004003097824 */ /* 0x000fe200078e00ff */
[----:B------:R-:W-:Y:S01]  /*2e80*/  LOP3.LUT R146, R146, 0xffffff00, RZ, 0xc0, !PT ;  /* 0xffffff0092927812 */ /* 0x000fe200078ec0ff */
[----:B------:R-:W-:Y:S01]  /*2e90*/  IMAD R149, R4, 0x8, R149 ;  /* 0x0000000804957824 */ /* 0x000fe200078e0295 */
[----:B------:R-:W-:Y:S01]  /*2ea0*/  LOP3.LUT R6, R6, 0xc0, RZ, 0xc0, !PT ;  /* 0x000000c006067812 */ /* 0x000fe200078ec0ff */
[----:B------:R-:W-:Y:S01]  /*2eb0*/  IMAD.SHL.U32 R4, R4, 0x8, RZ ;  /* 0x0000000804047824 */ /* 0x000fe200078e00ff */
[----:B------:R-:W-:Y:S01]  /*2ec0*/  LOP3.LUT R9, R9, 0xc0, RZ, 0xc0, !PT ;  /* 0x000000c009097812 */ /* 0x000fe200078ec0ff */
[----:B------:R-:W-:Y:S01]  /*2ed0*/  IMAD.IADD R153, R12, 0x1, -R153 ;  /* 0x000000010c997824 */ /* 0x000fe200078e0a99 */
[----:B------:R-:W-:Y:S01]  /*2ee0*/  LOP3.LUT R7, R6, 0x8, R7, 0xf8, !PT ;  /* 0x0000000806077812 */ /* 0x000fe200078ef807 */
[----:B------:R-:W-:Y:S01]  /*2ef0*/  IMAD R10, R5, 0x200, R146 ;  /* 0x00000200050a7824 */ /* 0x000fe200078e0292 */
[----:B------:R-:W-:-:S02]  /*2f00*/  LOP3.LUT R4, R9, 0x8, R4, 0xf8, !PT ;  /* 0x0000000809047812 */ /* 0x000fc400078ef804 */
[----:B------:R-:W-:Y:S01]  /*2f10*/  SHF.R.U32.HI R6, RZ, 0x3, R6 ;  /* 0x00000003ff067819 */ /* 0x000fe20000011606 */
        /* <DEDUP_REMOVED lines=18> */
.L_x_1752:
[----:B------:R-:W-:Y:S05]  /*3040*/  BSYNC B0 ;  /* 0x0000000000007941 */ /* 0x000fea0003800000 */
.L_x_1751:
        /* <DEDUP_REMOVED lines=21> */
.L_x_1754:
[----:B------:R-:W-:Y:S05]  /*31a0*/  BSYNC B0 ;  /* 0x0000000000007941 */ /* 0x000fea0003800000 */
.L_x_1753:
        /* <DEDUP_REMOVED lines=9> */
[----:B------:R-:W-:-:S05]  /*3240*/  MOV R184, R196 ;  /* 0x000000c400b87202 */ /* 0x000fca0000000f00 */
[----:B------:R-:W-:-:S05]  /*3250*/  IMAD.WIDE.U32 R4, R4, 0xc0, R184 ;  /* 0x000000c004047825 */ /* 0x000fca00078e00b8 */
[----:B------:R-:W-:-:S05]  /*3260*/  IADD3 R5, R5, UR24, RZ ;  /* 0x0000001805057c10 */ /* 0x000fca000fffe0ff */
[----:B------:R-:W-:Y:S01]  /*3270*/  @!PT LDS RZ, [RZ] ;  /* 0x00000000fffff984 */ /* 0x000fe20000000800 */
[----:B------:R-:W-:Y:S01]  /*3280*/  @!PT LDS RZ, [RZ] ;  /* 0x00000000fffff984 */ /* 0x000fe20000000800 */
[----:B------:R-:W-:Y:S01]  /*3290*/  @!PT LDS RZ, [RZ] ;  /* 0x00000000fffff984 */ /* 0x000fe20000000800 */
[----:B------:R1:W-:Y:S02]  /*32a0*/  LDGSTS.E.BYPASS.LTC128B.128 [R157+0x6800], desc[UR22][R4.64] ;  /* 0x06800000049d7fae */ /* 0x0003e4000b901d56 */
.L_x_1756:
[----:B------:R-:W-:Y:S05]  /*32b0*/  BSYNC B0 ;  /* 0x0000000000007941 */ /* 0x000fea0003800000 */
.L_x_1755:
        /* <DEDUP_REMOVED lines=16> */
.L_x_1758:
[----:B------:R-:W-:Y:S05]  /*33c0*/  BSYNC B0 ;  /* 0x0000000000007941 */ /* 0x000fea0003800000 */
.L_x_1757:
        /* <DEDUP_REMOVED lines=16> */
.L_x_1760:
[----:B------:R-:W-:Y:S05]  /*34d0*/  BSYNC B0 ;  /* 0x0000000000007941 */ /* 0x000fea0003800000 */
.L_x_1759:
        /* <DEDUP_REMOVED lines=16> */
.L_x_1762:
[----:B------:R-:W-:Y:S05]  /*35e0*/  BSYNC B0 ;  /* 0x0000000000007941 */ /* 0x000fea0003800000 */
.L_x_1761:
        /* <DEDUP_REMOVED lines=16> */
.L_x_1764:
[----:B------:R-:W-:Y:S05]  /*36f0*/  BSYNC B0 ;  /* 0x0000000000007941 */ /* 0x000fea0003800000 */
.L_x_1763:
[----:B-1----:R-:W-:Y:S01]  /*3700*/  LDSM.16.M88.4 R8, [R151] ;  /* 0x000000009708783b */ /* 0x002fe20000000200 */
[----:B------:R-:W-:Y:S01]  /*3710*/  LOP3.LUT P2, RZ, R3, 0x2, RZ, 0xc0, !PT ;  /* 0x0000000203ff7812 */ /* 0x000fe2000784c0ff */
[----:B------:R-:W-:Y:S01]  /*3720*/  IMAD.MOV.U32 R3, RZ, RZ, 0x10 ;  /* 0x00000010ff037424 */ /* 0x000fe200078e00ff */
[----:B------:R-:W-:Y:S01]  /*3730*/  LOP3.LUT P0, RZ, R0, 0x2, RZ, 0xc0, !PT ;  /* 0x0000000200ff7812 */ /* 0x000fe2000780c0ff */
[----:B------:R-:W2:Y:S01]  /*3740*/  LDSM.16.M88.4 R20, [R149+0x1000] ;  /* 0x001000009514783b */ /* 0x000ea20000000200 */
[----:B------:R-:W-:Y:S01]  /*3750*/  ULDC UR24, c[0x0][0x39c] ;  /* 0x0000e70000187ab9 */ /* 0x000fe20000000800 */
[----:B------:R-:W-:Y:S01]  /*3760*/  IMAD R177, R153, 0x20, R146 ;  /* 0x0000002099b17824 */ /* 0x000fe200078e0292 */
[C---:B------:R-:W-:Y:S01]  /*3770*/  SEL R0, R3.reuse, 0xfffffff0, !P2 ;  /* 0xfffffff003007807 */ /* 0x040fe20005000000 */
[----:B------:R-:W1:Y:S01]  /*3780*/  LDSM.16.M88.4 R16, [R149+0x1400] ;  /* 0x001400009510783b */ /* 0x000e620000000200 */
[----:B------:R-:W-:Y:S01]  /*3790*/  SEL R3, R3, 0xfffffff0, !P0 ;  /* 0xfffffff003037807 */ /* 0x000fe20004000000 */
[----:B------:R-:W-:Y:S01]  /*37a0*/  UISETP.GE.AND UP0, UPT, UR18, 0x2, UPT ;  /* 0x000000021200788c */ /* 0x000fe2000bf06270 */
[----:B------:R-:W-:Y:S01]  /*37b0*/  IMAD.IADD R177, R144, 0x1, R177 ;  /* 0x0000000190b17824 */ /* 0x000fe200078e02b1 */
[----:B------:R-:W-:Y:S01]  /*37c0*/  LDSM.16.M88.4 R4, [R149+0x1800] ;  /* 0x001800009504783b */ /* 0x000fe20000000200 */
[----:B------:R-:W-:-:S02]  /*37d0*/  IMAD R150, R0, 0x2, R151 ;  /* 0x0000000200967824 */ /* 0x000fc400078e0297 */
[----:B------:R-:W-:Y:S01]  /*37e0*/  IMAD R148, R3, 0x2, R149 ;  /* 0x0000000203947824 */ /* 0x000fe200078e0295 */
[----:B------:R-:W-:Y:S04]  /*37f0*/  LDSM.16.M88.4 R108, [R149+0x1c00] ;  /* 0x001c0000956c783b */ /* 0x000fe80000000200 */
[----:B------:R-:W-:Y:S04]  /*3800*/  LDSM.16.M88.4 R12, [R150] ;  /* 0x00000000960c783b */ /* 0x000fe80000000200 */
        /* <DEDUP_REMOVED lines=15> */
[C---:B---3--:R-:W-:Y:S01]  /*3900*/  HMMA.16816.F32.BF16 R28, R12.reuse, R40, R28 ;  /* 0x000000280c1c723c */ /* 0x048fe2000004181c */
[----:B------:R-:W-:Y:S04]  /*3910*/  LDSM.16.M88.4 R116, [R149+0x4c00] ;  /* 0x004c00009574783b */ /* 0x000fe80000000200 */
[----:B------:R-:W-:Y:S01]  /*3920*/  LDSM.16.M88.4 R128, [R148+0x1c00] ;  /* 0x001c00009480783b */ /* 0x000fe20000000200 */
[----:B------:R-:W-:Y:S03]  /*3930*/  HMMA.16816.F32.BF16 R20, R12, R42, R20 ;  /* 0x0000002a0c14723c */ /* 0x000fe60000041814 */
[----:B------:R-:W-:Y:S03]  /*3940*/  LDSM.16.M88.4 R124, [R148+0x2000] ;  /* 0x00200000947c783b */ /* 0x000fe60000000200 */
[C---:B------:R-:W-:Y:S01]  /*3950*/  HMMA.16816.F32.BF16 R132, R8.reuse, R4, RZ ;  /* 0x000000040884723c */ /* 0x040fe200000418ff */
[----:B------:R-:W-:Y:S04]  /*3960*/  LDSM.16.M88.4 R120, [R148+0x2400] ;  /* 0x002400009478783b */ /* 0x000fe80000000200 */
[----:B------:R-:W0:Y:S01]  /*3970*/  LDGDEPBAR ;  /* 0x00000000000079af */ /* 0x000e220000000000 */
[----:B------:R-:W-:Y:S06]  /*3980*/  HMMA.16816.F32.BF16 R4, R8, R6, RZ ;  /* 0x000000060804723c */ /* 0x000fec00000418ff */
[----:B------:R-:W-:Y:S01]  /*3990*/  FMUL.FTZ R28, R28, UR24 ;  /* 0x000000181c1c7c20 */ /* 0x000fe20008410000 */
[----:B------:R-:W-:Y:S01]  /*39a0*/  FMUL.FTZ R29, R29, UR24 ;  /* 0x000000181d1d7c20 */ /* 0x000fe20008410000 */
[----:B------:R-:W-:Y:S01]  /*39b0*/  FMUL.FTZ R30, R30, UR24 ;  /* 0x000000181e1e7c20 */ /* 0x000fe20008410000 */
[----:B------:R-:W-:Y:S01]  /*39c0*/  FMUL.FTZ R31, R31, UR24 ;  /* 0x000000181f1f7c20 */ /* 0x000fe20008410000 */
[C---:B----4-:R-:W-:Y:S01]  /*39d0*/  HMMA.16816.F32.BF16 R24, R12.reuse, R36, R24 ;  /* 0x000000240c18723c */ /* 0x050fe20000041818 */
[----:B------:R-:W-:Y:S01]  /*39e0*/  MUFU.TANH R140, R28 ;  /* 0x0000001c008c7308 */ /* 0x000fe20000002400 */
[----:B------:R-:W-:Y:S01]  /*39f0*/  FMUL.FTZ R20, R20, UR24 ;  /* 0x0000001814147c20 */ /* 0x000fe20008410000 */
[----:B------:R-:W-:Y:S01]  /*3a00*/  FMUL.FTZ R21, R21, UR24 ;  /* 0x0000001815157c20 */ /* 0x000fe20008410000 */
[----:B------:R-:W-:Y:S01]  /*3a10*/  FMUL.FTZ R160, R22, UR24 ;  /* 0x0000001816a07c20 */ /* 0x000fe20008410000 */
[----:B------:R-:W-:Y:S01]  /*3a20*/  FMUL.FTZ R161, R23, UR24 ;  /* 0x0000001817a17c20 */ /* 0x000fe20008410000 */
[----:B------:R-:W-:Y:S01]  /*3a30*/  HMMA.16816.F32.BF16 R16, R12, R38, R16 ;  /* 0x000000260c10723c */ /* 0x000fe20000041810 */
[----:B------:R-:W3:Y:S02]  /*3a40*/  LDSM.16.M88.4 R36, [R149+0x4000] ;  /* 0x004000009524783b */ /* 0x000ee40000000200 */
[----:B------:R-:W4:Y:S03]  /*3a50*/  MUFU.TANH R145, R29 ;  /* 0x0000001d00917308 */ /* 0x000f260000002400 */
[----:B------:R-:W-:Y:S05]  /*3a60*/  HMMA.16816.F32.BF16 R112, R8, R108, RZ ;  /* 0x0000006c0870723c */ /* 0x000fea00000418ff */
[----:B------:R-:W-:Y:S01]  /*3a70*/  MUFU.TANH R141, R30 ;  /* 0x0000001e008d7308 */ /* 0x000fe20000002400 */
[----:B------:R-:W-:Y:S06]  /*3a80*/  HMMA.16816.F32.BF16 R4, R12, R34, R4 ;  /* 0x000000220c04723c */ /* 0x000fec0000041804 */
[C---:B------:R-:W-:Y:S01]  /*3a90*/  HMMA.16816.F32.BF16 R104, R8.reuse, R100, RZ ;  /* 0x000000640868723c */ /* 0x040fe200000418ff */
[----:B------:R2:W4:Y:S01]  /*3aa0*/  MUFU.TANH R154, R31 ;  /* 0x0000001f009a7308 */ /* 0x0005220000002400 */
[----:B------:R-:W-:Y:S01]  /*3ab0*/  FMUL.FTZ R24, R24, UR24 ;  /* 0x0000001818187c20 */ /* 0x000fe20008410000 */
[----:B------:R-:W-:Y:S01]  /*3ac0*/  FMUL.FTZ R25, R25, UR24 ;  /* 0x0000001819197c20 */ /* 0x000fe20008410000 */
[----:B------:R-:W-:Y:S01]  /*3ad0*/  FMUL.FTZ R26, R26, UR24 ;  /* 0x000000181a1a7c20 */ /* 0x000fe20008410000 */
[----:B------:R-:W-:Y:S01]  /*3ae0*/  FMUL.FTZ R27, R27, UR24 ;  /* 0x000000181b1b7c20 */ /* 0x000fe20008410000 */
[C---:B------:R-:W-:Y:S01]  /*3af0*/  HMMA.16816.F32.BF16 R108, R8.reuse, R110, RZ ;  /* 0x0000006e086c723c */ /* 0x040fe200000418ff */
[----:B------:R-:W-:Y:S01]  /*3b00*/  FMUL.FTZ R16, R16, UR24 ;  /* 0x0000001810107c20 */ /* 0x000fe20008410000 */
[----:B------:R-:W-:Y:S01]  /*3b10*/  FMUL.FTZ R167, R17, UR24 ;  /* 0x0000001811a77c20 */ /* 0x000fe20008410000 */
[----:B------:R-:W4:Y:S01]  /*3b20*/  MUFU.TANH R155, R20 ;  /* 0x00000014009b7308 */ /* 0x000f220000002400 */
[----:B------:R-:W-:Y:S01]  /*3b30*/  FMUL.FTZ R168, R18, UR24 ;  /* 0x0000001812a87c20 */ /* 0x000fe20008410000 */
[----:B------:R-:W-:Y:S01]  /*3b40*/  FMUL.FTZ R169, R19, UR24 ;  /* 0x0000001813a97c20 */ /* 0x000fe20008410000 */
[C---:B------:R-:W-:Y:S05]  /*3b50*/  HMMA.16816.F32.BF16 R100, R8.reuse, R102, RZ ;  /* 0x000000660864723c */ /* 0x040fea00000418ff */
[----:B------:R1:W-:Y:S01]  /*3b60*/  MUFU.TANH R156, R21 ;  /* 0x00000015009c7308 */ /* 0x0003e20000002400 */
[----:B--2---:R-:W2:Y:S01]  /*3b70*/  LDSM.16.M88.4 R28, [R149+0x4400] ;  /* 0x00440000951c783b */ /* 0x004ea20000000200 */
[----:B------:R-:W-:Y:S01]  /*3b80*/  HMMA.16816.F32.BF16 R96, R8, R92, RZ ;  /* 0x0000005c0860723c */ /* 0x000fe200000418ff */
[----:B------:R-:W-:Y:S01]  /*3b90*/  FMUL.FTZ R4, R4, UR24 ;  /* 0x0000001804047c20 */ /* 0x000fe20008410000 */
[----:B------:R-:W-:Y:S01]  /*3ba0*/  FMUL.FTZ R5, R5, UR24 ;  /* 0x0000001805057c20 */ /* 0x000fe20008410000 */
[----:B------:R-:W-:Y:S01]  /*3bb0*/  FMUL.FTZ R172, R6, UR24 ;  /* 0x0000001806ac7c20 */ /* 0x000fe20008410000 */
[----:B------:R-:W-:-:S02]  /*3bc0*/  FMUL.FTZ R173, R7, UR24 ;  /* 0x0000001807ad7c20 */ /* 0x000fc40008410000 */
[----:B------:R-:W-:Y:S01]  /*3bd0*/  HMMA.16816.F32.BF16 R92, R8, R94, RZ ;  /* 0x0000005e085c723c */ /* 0x000fe200000418ff */
[----:B------:R-:W-:Y:S05]  /*3be0*/  MUFU.TANH R162, R24 ;  /* 0x0000001800a27308 */ /* 0x000fea0000002400 */
[----:B------:R-:W-:Y:S01]  /*3bf0*/  HMMA.16816.F32.BF16 R132, R12, R32, R132 ;  /* 0x000000200c84723c */ /* 0x000fe20000041884 */
[----:B-1----:R-:W1:Y:S02]  /*3c00*/  LDSM.16.M88.4 R20, [R149+0x4800] ;  /* 0x004800009514783b */ /* 0x002e640000000200 */
[----:B------:R-:W-:Y:S03]  /*3c10*/  MUFU.TANH R163, R25 ;  /* 0x0000001900a37308 */ /* 0x000fe60000002400 */
[C---:B------:R-:W-:Y:S05]  /*3c20*/  HMMA.16816.F32.BF16 R88, R8.reuse, R84, RZ ;  /* 0x000000540858723c */ /* 0x040fea00000418ff */
[----:B------:R-:W-:Y:S01]  /*3c30*/  MUFU.TANH R164, R26 ;  /* 0x0000001a00a47308 */ /* 0x000fe20000002400 */
[C---:B------:R-:W-:Y:S06]  /*3c40*/  HMMA.16816.F32.BF16 R80, R8.reuse, R76, RZ ;  /* 0x0000004c0850723c */ /* 0x040fec00000418ff */
[C---:B------:R-:W-:Y:S01]  /*3c50*/  HMMA.16816.F32.BF16 R72, R8.reuse, R68, RZ ;  /* 0x000000440848723c */ /* 0x040fe200000418ff */
[----:B------:R1:W-:Y:S05]  /*3c60*/  MUFU.TANH R165, R27 ;  /* 0x0000001b00a57308 */ /* 0x0003ea0000002400 */
[----:B------:R-:W-:Y:S01]  /*3c70*/  FMUL.FTZ R132, R132, UR24 ;  /* 0x0000001884847c20 */ /* 0x000fe20008410000 */
[----:B------:R-:W-:Y:S01]  /*3c80*/  HMMA.16816.F32.BF16 R64, R8, R60, RZ ;  /* 0x0000003c0840723c */ /* 0x000fe200000418ff */
[----:B------:R-:W-:Y:S01]  /*3c90*/  FMUL.FTZ R134, R134, UR24 ;  /* 0x0000001886867c20 */ /* 0x000fe20008410000 */
[----:B------:R-:W-:Y:S01]  /*3ca0*/  FMUL.FTZ R133, R133, UR24 ;  /* 0x0000001885857c20 */ /* 0x000fe20008410000 */
[----:B------:R-:W-:Y:S01]  /*3cb0*/  MUFU.TANH R166, R16 ;  /* 0x0000001000a67308 */ /* 0x000fe20000002400 */
[----:B------:R-:W-:-:S02]  /*3cc0*/  FMUL.FTZ R135, R135, UR24 ;  /* 0x0000001887877c20 */ /* 0x000fc40008410000 */
[C---:B------:R-:W-:Y:S05]  /*3cd0*/  HMMA.16816.F32.BF16 R56, R8.reuse, R52, RZ ;  /* 0x000000340838723c */ /* 0x040fea00000418ff */
[----:B------:R-:W-:Y:S01]  /*3ce0*/  MUFU.TANH R170, R4 ;  /* 0x0000000400aa7308 */ /* 0x000fe20000002400 */
[C---:B------:R-:W-:Y:S06]  /*3cf0*/  HMMA.16816.F32.BF16 R48, R8.reuse, R44, RZ ;  /* 0x0000002c0830723c */ /* 0x040fec00000418ff */
[C---:B---3--:R-:W-:Y:S01]  /*3d00*/  HMMA.16816.F32.BF16 R40, R8.reuse, R36, RZ ;  /* 0x000000240828723c */ /* 0x048fe200000418ff */
[----:B------:R3:W-:Y:S05]  /*3d10*/  MUFU.TANH R171, R5 ;  /* 0x0000000500ab7308 */ /* 0x0007ea0000002400 */
[C---:B--2---:R-:W-:Y:S03]  /*3d20*/  HMMA.16816.F32.BF16 R32, R8.reuse, R28, RZ ;  /* 0x0000001c0820723c */ /* 0x044fe600000418ff */
[----:B------:R-:W2:Y:S03]  /*3d30*/  MUFU.TANH R160, R160 ;  /* 0x000000a000a07308 */ /* 0x000ea60000002400 */
[C---:B-1----:R-:W-:Y:S05]  /*3d40*/  HMMA.16816.F32.BF16 R24, R8.reuse, R20, RZ ;  /* 0x000000140818723c */ /* 0x042fea00000418ff */
[----:B------:R-:W1:Y:S01]  /*3d50*/  MUFU.TANH R161, R161 ;  /* 0x000000a100a17308 */ /* 0x000e620000002400 */
[C---:B------:R-:W-:Y:S01]  /*3d60*/  HMMA.16816.F32.BF16 R84, R8.reuse, R86, RZ ;  /* 0x000000560854723c */ /* 0x040fe200000418ff */
[----:B---3--:R-:W-:Y:S05]  /*3d70*/  LDSM.16.M88.4 R4, [R148+0x3800] ;  /* 0x003800009404783b */ /* 0x008fea0000000200 */
[C---:B------:R-:W-:Y:S01]  /*3d80*/  HMMA.16816.F32.BF16 R76, R8.reuse, R78, RZ ;  /* 0x0000004e084c723c */ /* 0x040fe200000418ff */
[----:B------:R-:W3:Y:S05]  /*3d90*/  MUFU.TANH R168, R168 ;  /* 0x000000a800a87308 */ /* 0x000eea0000002400 */
[C---:B------:R-:W-:Y:S03]  /*3da0*/  HMMA.16816.F32.BF16 R68, R8.reuse, R70, RZ ;  /* 0x000000460844723c */ /* 0x040fe600000418ff */
[----:B------:R-:W3:Y:S03]  /*3db0*/  MUFU.TANH R167, R167 ;  /* 0x000000a700a77308 */ /* 0x000ee60000002400 */
[C---:B------:R-:W-:Y:S05]  /*3dc0*/  HMMA.16816.F32.BF16 R60, R8.reuse, R62, RZ ;  /* 0x0000003e083c723c */ /* 0x040fea00000418ff */
[----:B------:R-:W3:Y:S01]  /*3dd0*/  MUFU.TANH R169, R169 ;  /* 0x000000a900a97308 */ /* 0x000ee20000002400 */
[C---:B------:R-:W-:Y:S06]  /*3de0*/  HMMA.16816.F32.BF16 R52, R8.reuse, R54, RZ ;  /* 0x000000360834723c */ /* 0x040fec00000418ff */
[C---:B------:R-:W-:Y:S01]  /*3df0*/  HMMA.16816.F32.BF16 R44, R8.reuse, R46, RZ ;  /* 0x0000002e082c723c */ /* 0x040fe200000418ff */
[----:B------:R-:W3:Y:S05]  /*3e00*/  MUFU.TANH R132, R132 ;  /* 0x0000008400847308 */ /* 0x000eea0000002400 */
[C---:B------:R-:W-:Y:S03]  /*3e10*/  HMMA.16816.F32.BF16 R36, R8.reuse, R38, RZ ;  /* 0x000000260824723c */ /* 0x040fe600000418ff */
[----:B------:R-:W-:Y:S03]  /*3e20*/  MUFU.TANH R134, R134 ;  /* 0x0000008600867308 */ /* 0x000fe60000002400 */
[C---:B------:R-:W-:Y:S05]  /*3e30*/  HMMA.16816.F32.BF16 R28, R8.reuse, R30, RZ ;  /* 0x0000001e081c723c */ /* 0x040fea00000418ff */
[----:B------:R-:W-:Y:S01]  /*3e40*/  MUFU.TANH R172, R172 ;  /* 0x000000ac00ac7308 */ /* 0x000fe20000002400 */
[C---:B------:R-:W-:Y:S06]  /*3e50*/  HMMA.16816.F32.BF16 R20, R8.reuse, R22, RZ ;  /* 0x000000160814723c */ /* 0x040fec00000418ff */
[C---:B------:R-:W-:Y:S01]  /*3e60*/  HMMA.16816.F32.BF16 R16, R8.reuse, R116, RZ ;  /* 0x000000740810723c */ /* 0x040fe200000418ff */
[----:B------:R-:W-:Y:S05]  /*3e70*/  MUFU.TANH R133, R133 ;  /* 0x0000008500857308 */ /* 0x000fea0000002400 */
[----:B------:R-:W-:Y:S01]  /*3e80*/  HMMA.16816.F32.BF16 R8, R8, R118, RZ ;  /* 0x000000760808723c */ /* 0x000fe200000418ff */
[----:B------:R-:W4:Y:S02]  /*3e90*/  LDSM.16.M88.4 R116, [R148+0x2800] ;  /* 0x002800009474783b */ /* 0x000f240000000200 */
[----:B------:R-:W3:Y:S03]  /*3ea0*/  MUFU.TANH R135, R135 ;  /* 0x0000008700877308 */ /* 0x000ee60000002400 */
[C---:B------:R-:W-:Y:S05]  /*3eb0*/  HMMA.16816.F32.BF16 R112, R12.reuse, R128, R112 ;  /* 0x000000800c70723c */ /* 0x040fea0000041870 */
[----:B------:R-:W3:Y:S01]  /*3ec0*/  MUFU.TANH R173, R173 ;  /* 0x000000ad00ad7308 */ /* 0x000ee20000002400 */
[C---:B------:R-:W-:Y:S01]  /*3ed0*/  HMMA.16816.F32.BF16 R108, R12.reuse, R130, R108 ;  /* 0x000000820c6c723c */ /* 0x040fe2000004186c */
[----:B------:R-:W2:Y:S05]  /*3ee0*/  LDSM.16.M88.4 R128, [R148+0x2c00] ;  /* 0x002c00009480783b */ /* 0x000eaa0000000200 */
[C---:B------:R-:W-:Y:S06]  /*3ef0*/  HMMA.16816.F32.BF16 R104, R12.reuse, R124, R104 ;  /* 0x0000007c0c68723c */ /* 0x040fec0000041868 */
[C---:B------:R-:W-:Y:S01]  /*3f00*/  HMMA.16816.F32.BF16 R100, R12.reuse, R126, R100 ;  /* 0x0000007e0c64723c */ /* 0x040fe20000041864 */
[----:B------:R-:W1:Y:S05]  /*3f10*/  LDSM.16.M88.4 R124, [R148+0x3000] ;  /* 0x00300000947c783b */ /* 0x000e6a0000000200 */
[----:B------:R-:W-:Y:S01]  /*3f20*/  HMMA.16816.F32.BF16 R96, R12, R120, R96 ;  /* 0x000000780c60723c */ /* 0x000fe20000041860 */
[----:B------:R-:W-:Y:S01]  /*3f30*/  FMUL.FTZ R112, R112, UR24 ;  /* 0x0000001870707c20 */ /* 0x000fe20008410000 */
[----:B------:R-:W-:-:S03]  /*3f40*/  FMUL.FTZ R175, R113, UR24 ;  /* 0x0000001871af7c20 */ /* 0x000fc60008410000 */
[----:B------:R-:W3:Y:S01]  /*3f50*/  MUFU.TANH R174, R112 ;  /* 0x0000007000ae7308 */ /* 0x000ee20000002400 */
[----:B------:R-:W-:Y:S01]  /*3f60*/  HMMA.16816.F32.BF16 R92, R12, R122, R92 ;  /* 0x0000007a0c5c723c */ /* 0x000fe2000004185c */
[----:B------:R-:W3:Y:S01]  /*3f70*/  LDSM.16.M88.4 R120, [R148+0x3400] ;  /* 0x003400009478783b */ /* 0x000ee20000000200 */
[----:B------:R-:W-:Y:S01]  /*3f80*/  FMUL.FTZ R108, R108, UR24 ;  /* 0x000000186c6c7c20 */ /* 0x000fe20008410000 */
[----:B------:R-:W-:-:S03]  /*3f90*/  FMUL.FTZ R109, R109, UR24 ;  /* 0x000000186d6d7c20 */ /* 0x000fc60008410000 */
[C---:B----4-:R-:W-:Y:S01]  /*3fa0*/  HMMA.16816.F32.BF16 R88, R12.reuse, R116, R88 ;  /* 0x000000740c58723c */ /* 0x050fe20000041858 */
[----:B------:R-:W-:Y:S01]  /*3fb0*/  MUFU.TANH R175, R175 ;  /* 0x000000af00af7308 */ /* 0x000fe20000002400 */
[----:B------:R-:W-:Y:S01]  /*3fc0*/  FMUL.FTZ R104, R104, UR24 ;  /* 0x0000001868687c20 */ /* 0x000fe20008410000 */
[----:B------:R-:W-:Y:S01]  /*3fd0*/  FMUL.FTZ R106, R106, UR24 ;  /* 0x000000186a6a7c20 */ /* 0x000fe20008410000 */
[----:B------:R-:W-:Y:S01]  /*3fe0*/  FMUL.FTZ R105, R105, UR24 ;  /* 0x0000001869697c20 */ /* 0x000fe20008410000 */
[----:B------:R-:W-:Y:S01]  /*3ff0*/  FMUL.FTZ R107, R107, UR24 ;  /* 0x000000186b6b7c20 */ /* 0x000fe20008410000 */
[C---:B------:R-:W-:Y:S01]  /*4000*/  HMMA.16816.F32.BF16 R84, R12.reuse, R118, R84 ;  /* 0x000000760c54723c */ /* 0x040fe20000041854 */
[----:B------:R-:W4:Y:S01]  /*4010*/  LDSM.16.M88.4 R116, [R148+0x3c00] ;  /* 0x003c00009474783b */ /* 0x000f220000000200 */
[----:B------:R-:W-:Y:S01]  /*4020*/  FMUL.FTZ R102, R102, UR24 ;  /* 0x0000001866667c20 */ /* 0x000fe20008410000 */
[----:B------:R-:W-:Y:S03]  /*4030*/  MUFU.TANH R104, R104 ;  /* 0x0000006800687308 */ /* 0x000fe60000002400 */
[C---:B--2---:R-:W-:Y:S05]  /*4040*/  HMMA.16816.F32.BF16 R76, R12.reuse, R130, R76 ;  /* 0x000000820c4c723c */ /* 0x044fea000004184c */
[----:B------:R-:W-:Y:S01]  /*4050*/  MUFU.TANH R106, R106 ;  /* 0x0000006a006a7308 */ /* 0x000fe20000002400 */
[----:B------:R-:W-:Y:S01]  /*4060*/  HMMA.16816.F32.BF16 R56, R12, R4, R56 ;  /* 0x000000040c38723c */ /* 0x000fe20000041838 */
[----:B------:R-:W-:Y:S01]  /*4070*/  FMUL.FTZ R131, R111, UR24 ;  /* 0x000000186f837c20 */ /* 0x000fe20008410000 */
[----:B------:R-:W-:-:S04]  /*4080*/  VIMNMX R130, R142, UR19, PT ;  /* 0x000000138e827c48 */ /* 0x000fc8000bfe0100 */
[C---:B-1----:R-:W-:Y:S01]  /*4090*/  HMMA.16816.F32.BF16 R72, R12.reuse, R124, R72 ;  /* 0x0000007c0c48723c */ /* 0x042fe20000041848 */
[----:B------:R-:W-:Y:S05]  /*40a0*/  MUFU.TANH R125, R108 ;  /* 0x0000006c007d7308 */ /* 0x000fea0000002400 */
[C---:B------:R-:W-:Y:S01]  /*40b0*/  HMMA.16816.F32.BF16 R68, R12.reuse, R126, R68 ;  /* 0x0000007e0c44723c */ /* 0x040fe20000041844 */
[----:B------:R-:W-:Y:S01]  /*40c0*/  FMUL.FTZ R124, R115, UR24 ;  /* 0x00000018737c7c20 */ /* 0x000fe20008410000 */
[----:B------:R-:W-:Y:S01]  /*40d0*/  FMUL.FTZ R87, R87, UR24 ;  /* 0x0000001857577c20 */ /* 0x000fe20008410000 */
[----:B------:R1:W-:Y:S03]  /*40e0*/  MUFU.TANH R126, R109 ;  /* 0x0000006d007e7308 */ /* 0x0003e60000002400 */
[C---:B------:R-:W-:Y:S01]  /*40f0*/  HMMA.16816.F32.BF16 R52, R12.reuse, R6, R52 ;  /* 0x000000060c34723c */ /* 0x040fe20000041834 */
[----:B------:R-:W-:Y:S01]  /*4100*/  FMUL.FTZ R127, R110, UR24 ;  /* 0x000000186e7f7c20 */ /* 0x000fe20008410000 */
[----:B------:R-:W2:Y:S03]  /*4110*/  LDSM.16.M88.4 R4, [R148+0x4800] ;  /* 0x004800009404783b */ /* 0x000ea60000000200 */
[----:B------:R-:W-:Y:S01]  /*4120*/  MUFU.TANH R124, R124 ;  /* 0x0000007c007c7308 */ /* 0x000fe20000002400 */
[C---:B---3--:R-:W-:Y:S06]  /*4130*/  HMMA.16816.F32.BF16 R64, R12.reuse, R120, R64 ;  /* 0x000000780c40723c */ /* 0x048fec0000041840 */
[C---:B------:R-:W-:Y:S01]  /*4140*/  HMMA.16816.F32.BF16 R60, R12.reuse, R122, R60 ;  /* 0x0000007a0c3c723c */ /* 0x040fe2000004183c */
[----:B------:R-:W3:Y:S01]  /*4150*/  LDSM.16.M88.4 R120, [R148+0x4400] ;  /* 0x004400009478783b */ /* 0x000ee20000000200 */
[----:B------:R-:W-:Y:S03]  /*4160*/  MUFU.TANH R127, R127 ;  /* 0x0000007f007f7308 */ /* 0x000fe60000002400 */
[----:B-1----:R-:W1:Y:S01]  /*4170*/  LDSM.16.M88.4 R108, [R148+0x4c00] ;  /* 0x004c0000946c783b */ /* 0x002e620000000200 */
[C---:B------:R-:W-:Y:S04]  /*4180*/  HMMA.16816.F32.BF16 R80, R12.reuse, R128, R80 ;  /* 0x000000800c50723c */ /* 0x040fe80000041850 */
[----:B------:R-:W-:Y:S02]  /*4190*/  MUFU.TANH R105, R105 ;  /* 0x0000006900697308 */ /* 0x000fe40000002400 */
[----:B----4-:R-:W-:Y:S01]  /*41a0*/  HMMA.16816.F32.BF16 R44, R12, R118, R44 ;  /* 0x000000760c2c723c */ /* 0x010fe2000004182c */
[----:B------:R-:W-:-:S02]  /*41b0*/  FMUL.FTZ R129, R114, UR24 ;  /* 0x0000001872817c20 */ /* 0x000fc40008410000 */
[----:B------:R4:W1:Y:S01]  /*41c0*/  LDSM.16.M88.4 R112, [R148+0x4000] ;  /* 0x004000009470783b */ /* 0x0008620000000200 */
[----:B------:R-:W-:-:S04]  /*41d0*/  DEPBAR.LE SB0, 0x0 ;  /* 0x000080000000791a */ /* 0x000fc80000000000 */
[C---:B------:R-:W-:Y:S01]  /*41e0*/  HMMA.16816.F32.BF16 R48, R12.reuse, R116, R48 ;  /* 0x000000740c30723c */ /* 0x040fe20000041830 */
[----:B------:R-:W1:Y:S08]  /*41f0*/  MUFU.TANH R129, R129 ;  /* 0x0000008100817308 */ /* 0x000e700000002400 */
[----:B------:R-:W-:Y:S01]  /*4200*/  MUFU.TANH R107, R107 ;  /* 0x0000006b006b7308 */ /* 0x000fe20000002400 */
[C---:B--2---:R-:W-:Y:S06]  /*4210*/  HMMA.16816.F32.BF16 R24, R12.reuse, R4, R24 ;  /* 0x000000040c18723c */ /* 0x044fec0000041818 */
[----:B------:R-:W-:Y:S01]  /*4220*/  HMMA.16816.F32.BF16 R20, R12, R6, R20 ;  /* 0x000000060c14723c */ /* 0x000fe20000041814 */
[----:B-----5:R-:W-:Y:S01]  /*4230*/  FMUL.FTZ R4, R147, R2 ;  /* 0x0000000293047220 */ /* 0x020fe20000410000 */
[----:B------:R-:W-:-:S02]  /*4240*/  VIADD R2, R149, 0x1000 ;  /* 0x0000100095027836 */ /* 0x000fc40000000000 */
[----:B------:R-:W-:Y:S01]  /*4250*/  FMUL.FTZ R5, R103, UR24 ;  /* 0x0000001867057c20 */ /* 0x000fe20008410000 */
[----:B------:R-:W-:Y:S01]  /*4260*/  FMUL.FTZ R103, R84, UR24 ;  /* 0x0000001854677c20 */ /* 0x000fe20008410000 */
[----:B------:R-:W-:Y:S01]  /*4270*/  FMUL.FTZ R84, R70, UR24 ;  /* 0x0000001846547c20 */ /* 0x000fe20008410000 */
[C---:B---3--:R-:W-:Y:S01]  /*4280*/  HMMA.16816.F32.BF16 R32, R12.reuse, R120, R32 ;  /* 0x000000780c20723c */ /* 0x048fe20000041820 */
[----:B----4-:R-:W-:Y:S02]  /*4290*/  IMAD R148, R3, 0x2, R2 ;  /* 0x0000000203947824 */ /* 0x010fe400078e0202 */
[----:B------:R-:W-:Y:S01]  /*42a0*/  FMUL.FTZ R2, R94, UR24 ;  /* 0x000000185e027c20 */ /* 0x000fe20008410000 */
[----:B------:R-:W-:Y:S01]  /*42b0*/  FMUL.FTZ R70, R52, UR24 ;  /* 0x0000001834467c20 */ /* 0x000fe20008410000 */
[----:B------:R-:W-:Y:S01]  /*42c0*/  R2UR UR6, R4 ;  /* 0x00000000040672ca */ /* 0x000fe200000e0000 */
[----:B------:R-:W-:Y:S01]  /*42d0*/  FMUL.FTZ R3, R96, UR24 ;  /* 0x0000001860037c20 */ /* 0x000fe20008410000 */
[C---:B-1----:R-:W-:Y:S01]  /*42e0*/  HMMA.16816.F32.BF16 R16, R12.reuse, R108, R16 ;  /* 0x0000006c0c10723c */ /* 0x042fe20000041810 */
[----:B------:R1:W-:Y:S01]  /*42f0*/  MUFU.TANH R52, R2 ;  /* 0x0000000200347308 */ /* 0x0003e20000002400 */
[----:B------:R-:W-:Y:S01]  /*4300*/  FMUL.FTZ R96, R79, UR24 ;  /* 0x000000184f607c20 */ /* 0x000fe20008410000 */
[----:B------:R-:W-:Y:S01]  /*4310*/  FMUL.FTZ R79, R67, UR24 ;  /* 0x00000018434f7c20 */ /* 0x000fe20008410000 */
[----:B------:R-:W-:Y:S01]  /*4320*/  FMUL.FTZ R67, R55, UR24 ;  /* 0x0000001837437c20 */ /* 0x000fe20008410000 */
[----:B------:R-:W-:Y:S01]  /*4330*/  FMUL.FTZ R94, R73, UR24 ;  /* 0x00000018495e7c20 */ /* 0x000fe20008410000 */
[C---:B------:R-:W-:Y:S01]  /*4340*/  HMMA.16816.F32.BF16 R28, R12.reuse, R122, R28 ;  /* 0x0000007a0c1c723c */ /* 0x040fe2000004181c */
[----:B------:R-:W-:Y:S01]  /*4350*/  FMUL.FTZ R108, R95, UR24 ;  /* 0x000000185f6c7c20 */ /* 0x000fe20008410000 */
        /* <DEDUP_REMOVED lines=11> */
[----:B-1----:R-:W-:Y:S01]  /*4410*/  IMAD.SHL.U32 R2, R143, 0x2, RZ ;  /* 0x000000028f027824 */ /* 0x002fe200078e00ff */
[----:B------:R-:W-:Y:S01]  /*4420*/  MUFU.TANH R7, R102 ;  /* 0x0000006600077308 */ /* 0x000fe20000002400 */
[----:B------:R-:W-:Y:S01]  /*4430*/  FMUL.FTZ R4, R75, UR24 ;  /* 0x000000184b047c20 */ /* 0x000fe20008410000 */
[----:B------:R-:W-:Y:S01]  /*4440*/  FMUL.FTZ R75, R56, UR24 ;  /* 0x00000018384b7c20 */ /* 0x000fe20008410000 */
[----:B------:R-:W-:Y:S01]  /*4450*/  FMUL.FTZ R112, R100, UR24 ;  /* 0x0000001864707c20 */ /* 0x000fe20008410000 */
[----:B------:R-:W-:Y:S01]  /*4460*/  HMMA.16816.F32.BF16 R8, R12, R110, R8 ;  /* 0x0000006e0c08723c */ /* 0x000fe20000041808 */
[----:B------:R-:W-:Y:S01]  /*4470*/  LOP3.LUT R152, R2, 0x6, RZ, 0xc0, !PT ;  /* 0x0000000602987812 */ /* 0x000fe200078ec0ff */
[----:B------:R-:W-:Y:S01]  /*4480*/  FMUL.FTZ R25, R19, UR24 ;  /* 0x0000001813197c20 */ /* 0x000fe20008410000 */
[----:B------:R-:W-:-:S02]  /*4490*/  IMAD.MOV.U32 R19, RZ, RZ, 0x8 ;  /* 0x00000008ff137424 */ /* 0x000fc400078e00ff */
[----:B------:R-:W-:Y:S01]  /*44a0*/  FMUL.FTZ R114, R90, UR24 ;  /* 0x000000185a727c20 */ /* 0x000fe20008410000 */
[----:B------:R-:W-:Y:S01]  /*44b0*/  FMUL.FTZ R90, R68, UR24 ;  /* 0x00000018445a7c20 */ /* 0x000fe20008410000 */
[----:B------:R-:W-:Y:S01]  /*44c0*/  FMUL.FTZ R68, R53, UR24 ;  /* 0x0000001835447c20 */ /* 0x000fe20008410000 */
[----:B------:R-:W-:Y:S01]  /*44d0*/  FMUL.FTZ R110, R91, UR24 ;  /* 0x000000185b6e7c20 */ /* 0x000fe20008410000 */
[----:B------:R-:W-:Y:S01]  /*44e0*/  FMUL.FTZ R13, R98, UR24 ;  /* 0x00000018620d7c20 */ /* 0x000fe20008410000 */
[----:B------:R-:W-:Y:S01]  /*44f0*/  FMUL.FTZ R91, R78, UR24 ;  /* 0x000000184e5b7c20 */ /* 0x000fe20008410000 */
[----:B------:R-:W-:Y:S01]  /*4500*/  FMUL.FTZ R98, R85, UR24 ;  /* 0x0000001855627c20 */ /* 0x000fe20008410000 */
[----:B------:R-:W-:Y:S01]  /*4510*/  FMUL.FTZ R78, R60, UR24 ;  /* 0x000000183c4e7c20 */ /* 0x000fe20008410000 */
[----:B------:R1:W-:Y:S01]  /*4520*/  MUFU.TANH R85, R109 ;  /* 0x0000006d00557308 */ /* 0x0003e20000002400 */
[----:B------:R-:W-:Y:S01]  /*4530*/  FMUL.FTZ R60, R45, UR24 ;  /* 0x000000182d3c7c20 */ /* 0x000fe20008410000 */
[----:B------:R-:W-:Y:S01]  /*4540*/  FMUL.FTZ R45, R35, UR24 ;  /* 0x00000018232d7c20 */ /* 0x000fe20008410000 */
[----:B------:R-:W-:Y:S01]  /*4550*/  FMUL.FTZ R35, R31, UR24 ;  /* 0x000000181f237c20 */ /* 0x000fe20008410000 */
[----:B------:R-:W-:Y:S01]  /*4560*/  FMUL.FTZ R14, R99, UR24 ;  /* 0x00000018630e7c20 */ /* 0x000fe20008410000 */
[----:B------:R-:W-:Y:S01]  /*4570*/  FMUL.FTZ R31, R27, UR24 ;  /* 0x000000181b1f7c20 */ /* 0x000fe20008410000 */
[----:B------:R-:W-:Y:S01]  /*4580*/  FMUL.FTZ R99, R83, UR24 ;  /* 0x0000001853637c20 */ /* 0x000fe20008410000 */
[----:B------:R-:W-:Y:S01]  /*4590*/  FMUL.FTZ R27, R17, UR24 ;  /* 0x00000018111b7c20 */ /* 0x000fe20008410000 */
[----:B------:R-:W-:Y:S01]  /*45a0*/  VIADDMNMX R128, R142, R19, UR19, PT ;  /* 0x000000138e807e46 */ /* 0x000fe2000b800113 */
        /* <DEDUP_REMOVED lines=8> */
[----:B-1----:R-:W-:-:S02]  /*4630*/  VIADD R109, R152, UR5 ;  /* 0x00000005986d7c36 */ /* 0x002fc40008000000 */
[----:B------:R-:W-:Y:S01]  /*4640*/  FMUL.FTZ R102, R80, UR24 ;  /* 0x0000001850667c20 */ /* 0x000fe20008410000 */
[----:B------:R-:W-:Y:S01]  /*4650*/  FMUL.FTZ R80, R65, UR24 ;  /* 0x0000001841507c20 */ /* 0x000fe20008410000 */
[----:B------:R-:W-:Y:S01]  /*4660*/  FMUL.FTZ R65, R48, UR24 ;  /* 0x0000001830417c20 */ /* 0x000fe20008410000 */
[C---:B------:R-:W-:Y:S02]  /*4670*/  VIADD R83, R109.reuse, 0x1 ;  /* 0x000000016d537836 */ /* 0x040fe40000000000 */
[----:B------:R-:W-:Y:S01]  /*4680*/  FMUL.FTZ R48, R36, UR24 ;  /* 0x0000001824307c20 */ /* 0x000fe20008410000 */
[----:B------:R-:W-:Y:S02]  /*4690*/  VIADD R115, R109, 0x9 ;  /* 0x000000096d737836 */ /* 0x000fe40000000000 */
[----:B------:R-:W-:Y:S01]  /*46a0*/  FMUL.FTZ R53, R39, UR24 ;  /* 0x0000001827357c20 */ /* 0x000fe20008410000 */
[----:B------:R-:W-:Y:S01]  /*46b0*/  FMUL.FTZ R56, R42, UR24 ;  /* 0x000000182a387c20 */ /* 0x000fe20008410000 */
[----:B--2---:R-:W-:Y:S01]  /*46c0*/  VIADD R103, R109, 0x8 ;  /* 0x000000086d677836 */ /* 0x004fe20000000000 */
[-C--:B------:R-:W-:Y:S01]  /*46d0*/  I2FP.F32.S32 R16, R83.reuse ;  /* 0x0000005300107245 */ /* 0x080fe20000201400 */
[----:B------:R-:W-:Y:S01]  /*46e0*/  FMUL.FTZ R39, R30, UR24 ;  /* 0x000000181e277c20 */ /* 0x000fe20008410000 */
[----:B------:R-:W-:Y:S01]  /*46f0*/  ISETP.GE.AND P5, PT, R83, R130, PT ;  /* 0x000000825300720c */ /* 0x000fe20003fa6270 */
[----:B------:R-:W-:Y:S01]  /*4700*/  FMUL.FTZ R42, R21, UR24 ;  /* 0x00000018152a7c20 */ /* 0x000fe20008410000 */
[----:B------:R-:W-:Y:S01]  /*4710*/  ISETP.GE.AND P2, PT, R83, R128, PT ;  /* 0x000000805300720c */ /* 0x000fe20003f46270 */
[----:B------:R-:W-:Y:S01]  /*4720*/  FFMA.FTZ R145, R16, UR6, R145 ;  /* 0x0000000610917c23 */ /* 0x000fe20008010091 */
[----:B------:R-:W-:Y:S01]  /*4730*/  I2FP.F32.S32 R83, R83 ;  /* 0x0000005300537245 */ /* 0x000fe20000201400 */
[----:B------:R-:W-:Y:S01]  /*4740*/  FMUL.FTZ R100, R101, UR24 ;  /* 0x0000001865647c20 */ /* 0x000fe20008410000 */
[-C--:B------:R-:W-:Y:S01]  /*4750*/  I2FP.F32.S32 R8, R103.reuse ;  /* 0x0000006700087245 */ /* 0x080fe20000201400 */
[----:B------:R-:W-:Y:S01]  /*4760*/  FMUL.FTZ R113, R89, UR24 ;  /* 0x0000001859717c20 */ /* 0x000fe20008410000 */
[----:B------:R-:W-:Y:S01]  /*4770*/  ISETP.GE.AND P0, PT, R103, R130, PT ;  /* 0x000000826700720c */ /* 0x000fe20003f06270 */
[----:B------:R-:W-:Y:S01]  /*4780*/  FFMA.FTZ R36, R83, UR6, R154 ;  /* 0x0000000653247c23 */ /* 0x000fe2000801009a */
        /* <DEDUP_REMOVED lines=9> */
[C---:B------:R-:W-:Y:S01]  /*4820*/  VIADD R103, R109.reuse, 0x11 ;  /* 0x000000116d677836 */ /* 0x040fe20000000000 */
[----:B------:R-:W-:Y:S01]  /*4830*/  I2FP.F32.S32 R40, R115 ;  /* 0x0000007300287245 */ /* 0x000fe20000201400 */
[----:B------:R-:W-:-:S02]  /*4840*/  VIADD R115, R109, 0x10 ;  /* 0x000000106d737836 */ /* 0x000fc40000000000 */
[----:B------:R-:W-:Y:S01]  /*4850*/  FMUL.FTZ R89, R82, UR24 ;  /* 0x0000001852597c20 */ /* 0x000fe20008410000 */
[----:B------:R-:W-:Y:S01]  /*4860*/  FMUL.FTZ R22, R9, UR24 ;  /* 0x0000001809167c20 */ /* 0x000fe20008410000 */
[----:B------:R-:W-:Y:S02]  /*4870*/  VIADD R117, R109, 0x18 ;  /* 0x000000186d757836 */ /* 0x000fe40000000000 */
[----:B------:R-:W-:Y:S01]  /*4880*/  FMUL.FTZ R82, R64, UR24 ;  /* 0x0000001840527c20 */ /* 0x000fe20008410000 */
[----:B------:R-:W-:Y:S01]  /*4890*/  I2FP.F32.S32 R119, R115 ;  /* 0x0000007300777245 */ /* 0x000fe20000201400 */
[----:B------:R-:W-:Y:S01]  /*48a0*/  FMUL.FTZ R2, R11, UR24 ;  /* 0x000000180b027c20 */ /* 0x000fe20008410000 */
[----:B------:R1:W-:Y:S01]  /*48b0*/  MUFU.TANH R9, R87 ;  /* 0x0000005700097308 */ /* 0x0003e20000002400 */
[----:B------:R-:W-:Y:S01]  /*48c0*/  FMUL.FTZ R64, R50, UR24 ;  /* 0x0000001832407c20 */ /* 0x000fe20008410000 */
[----:B------:R-:W-:Y:S01]  /*48d0*/  FSEL R36, R36, -INF , !P2 ;  /* 0xff80000024247808 */ /* 0x000fe20005000000 */
[----:B------:R-:W-:Y:S01]  /*48e0*/  FMUL.FTZ R50, R34, UR24 ;  /* 0x0000001822327c20 */ /* 0x000fe20008410000 */
[----:B------:R-:W-:Y:S01]  /*48f0*/  ISETP.GE.AND P2, PT, R115, R128, PT ;  /* 0x000000807300720c */ /* 0x000fe20003f46270 */
[----:B------:R-:W-:Y:S01]  /*4900*/  FFMA.FTZ R162, R119, UR6, R162 ;  /* 0x0000000677a27c23 */ /* 0x000fe200080100a2 */
[----:B------:R-:W-:Y:S01]  /*4910*/  FSEL R83, R83, -INF , !P0 ;  /* 0xff80000053537808 */ /* 0x000fe20004000000 */
[----:B------:R-:W-:Y:S01]  /*4920*/  FMUL.FTZ R12, R97, UR24 ;  /* 0x00000018610c7c20 */ /* 0x000fe20008410000 */
[----:B------:R2:W-:Y:S01]  /*4930*/  MUFU.TANH R11, R93 ;  /* 0x0000005d000b7308 */ /* 0x0005e20000002400 */
[----:B------:R-:W-:Y:S01]  /*4940*/  FSEL R30, R30, -INF , !P4 ;  /* 0xff8000001e1e7808 */ /* 0x000fe20006000000 */
[----:B------:R-:W-:Y:S01]  /*4950*/  FMUL.FTZ R111, R88, UR24 ;  /* 0x00000018586f7c20 */ /* 0x000fe20008410000 */
[----:B------:R-:W-:Y:S01]  /*4960*/  I2FP.F32.S32 R8, R103 ;  /* 0x0000006700087245 */ /* 0x000fe20000201400 */
[----:B------:R-:W-:Y:S01]  /*4970*/  FFMA.FTZ R40, R40, UR6, R161 ;  /* 0x0000000628287c23 */ /* 0x000fe200080100a1 */
[C---:B------:R-:W-:Y:S01]  /*4980*/  ISETP.GE.AND P0, PT, R103.reuse, R130, PT ;  /* 0x000000826700720c */ /* 0x040fe20003f06270 */
[----:B------:R-:W-:Y:S01]  /*4990*/  FMUL.FTZ R97, R76, UR24 ;  /* 0x000000184c617c20 */ /* 0x000fe20008410000 */
[----:B------:R-:W-:Y:S01]  /*49a0*/  ISETP.GE.AND P4, PT, R103, R128, PT ;  /* 0x000000806700720c */ /* 0x000fe20003f86270 */
[----:B------:R-:W-:Y:S01]  /*49b0*/  FMUL.FTZ R88, R69, UR24 ;  /* 0x0000001845587c20 */ /* 0x000fe20008410000 */
[----:B-1----:R-:W-:Y:S01]  /*49c0*/  FSEL R87, R145, -INF , !P5 ;  /* 0xff80000091577808 */ /* 0x002fe20006800000 */
[----:B------:R-:W-:Y:S01]  /*49d0*/  FMUL.FTZ R76, R62, UR24 ;  /* 0x000000183e4c7c20 */ /* 0x000fe20008410000 */
[-C--:B------:R-:W-:Y:S01]  /*49e0*/  ISETP.GE.AND P5, PT, R115, R130.reuse, PT ;  /* 0x000000827300720c */ /* 0x080fe20003fa6270 */
[----:B------:R-:W-:Y:S01]  /*49f0*/  FMUL.FTZ R69, R54, UR24 ;  /* 0x0000001836457c20 */ /* 0x000fe20008410000 */
[----:B------:R-:W-:Y:S01]  /*4a00*/  I2FP.F32.S32 R115, R115 ;  /* 0x0000007300737245 */ /* 0x000fe20000201400 */
[----:B------:R-:W-:Y:S01]  /*4a10*/  FMUL.FTZ R62, R44, UR24 ;  /* 0x000000182c3e7c20 */ /* 0x000fe20008410000 */
[----:B------:R-:W-:Y:S01]  /*4a20*/  I2FP.F32.S32 R34, R103 ;  /* 0x0000006700227245 */ /* 0x000fe20000201400 */
[----:B------:R-:W-:Y:S01]  /*4a30*/  FMUL.FTZ R54, R38, UR24 ;  /* 0x0000001826367c20 */ /* 0x000fe20008410000 */
[----:B--2---:R-:W-:Y:S01]  /*4a40*/  FFMA.FTZ R93, R19, UR6, R156 ;  /* 0x00000006135d7c23 */ /* 0x004fe2000801009c */
[-C--:B------:R-:W-:Y:S01]  /*4a50*/  I2FP.F32.S32 R103, R117.reuse ;  /* 0x0000007500677245 */ /* 0x080fe20000201400 */
[----:B------:R1:W-:Y:S01]  /*4a60*/  MUFU.TANH R19, R101 ;  /* 0x0000006500137308 */ /* 0x0003e20000002400 */
[----:B------:R-:W-:Y:S01]  /*4a70*/  I2FP.F32.S32 R119, R117 ;  /* 0x0000007500777245 */ /* 0x000fe20000201400 */
[----:B------:R-:W-:Y:S01]  /*4a80*/  FMUL.FTZ R44, R20, UR24 ;  /* 0x00000018142c7c20 */ /* 0x000fe20008410000 */
[----:B------:R-:W-:Y:S01]  /*4a90*/  FFMA.FTZ R38, R115, UR6, R164 ;  /* 0x0000000673267c23 */ /* 0x000fe200080100a4 */
[----:B------:R-:W-:Y:S01]  /*4aa0*/  FFMA.FTZ R163, R8, UR6, R163 ;  /* 0x0000000608a37c23 */ /* 0x000fe200080100a3 */
[----:B------:R-:W-:Y:S01]  /*4ab0*/  FMUL.FTZ R81, R66, UR24 ;  /* 0x0000001842517c20 */ /* 0x000fe20008410000 */
[----:B------:R-:W-:Y:S01]  /*4ac0*/  FFMA.FTZ R34, R34, UR6, R165 ;  /* 0x0000000622227c23 */ /* 0x000fe200080100a5 */
[----:B------:R-:W-:Y:S01]  /*4ad0*/  FFMA.FTZ R166, R103, UR6, R166 ;  /* 0x0000000667a67c23 */ /* 0x000fe200080100a6 */
[----:B------:R-:W-:Y:S01]  /*4ae0*/  FSEL R93, R93, -INF , !P6 ;  /* 0xff8000005d5d7808 */ /* 0x000fe20007000000 */
[----:B------:R-:W-:Y:S01]  /*4af0*/  FFMA.FTZ R20, R119, UR6, R168 ;  /* 0x0000000677147c23 */ /* 0x000fe200080100a8 */
[----:B------:R-:W-:Y:S01]  /*4b00*/  FSEL R40, R40, -INF , !P3 ;  /* 0xff80000028287808 */ /* 0x000fe20005800000 */
[----:B------:R-:W-:Y:S01]  /*4b10*/  FMUL.FTZ R66, R49, UR24 ;  /* 0x0000001831427c20 */ /* 0x000fe20008410000 */
[----:B------:R2:W-:Y:S01]  /*4b20*/  MUFU.TANH R115, R99 ;  /* 0x0000006300737308 */ /* 0x0005e20000002400 */
[----:B------:R-:W-:Y:S01]  /*4b30*/  VIADD R103, R109, 0x20 ;  /* 0x000000206d677836 */ /* 0x000fe20000000000 */
[----:B------:R-:W-:Y:S01]  /*4b40*/  ISETP.GE.AND P6, PT, R117, R130, PT ;  /* 0x000000827500720c */ /* 0x000fe20003fc6270 */
[----:B------:R-:W-:Y:S01]  /*4b50*/  VIADD R121, R109, 0x21 ;  /* 0x000000216d797836 */ /* 0x000fe20000000000 */
[----:B------:R-:W-:Y:S01]  /*4b60*/  ISETP.GE.AND P3, PT, R117, R128, PT ;  /* 0x000000807500720c */ /* 0x000fe20003f66270 */
[----:B-1----:R-:W-:-:S02]  /*4b70*/  VIADD R101, R109, 0x19 ;  /* 0x000000196d657836 */ /* 0x002fc40000000000 */
[----:B------:R-:W-:Y:S01]  /*4b80*/  FMUL.FTZ R49, R43, UR24 ;  /* 0x000000182b317c20 */ /* 0x000fe20008410000 */
[----:B------:R-:W-:Y:S01]  /*4b90*/  FMUL.FTZ R43, R29, UR24 ;  /* 0x000000181d2b7c20 */ /* 0x000fe20008410000 */
[----:B------:R1:W-:Y:S01]  /*4ba0*/  MUFU.TANH R116, R89 ;  /* 0x0000005900747308 */ /* 0x0003e20000002400 */
[----:B------:R-:W-:Y:S01]  /*4bb0*/  FMUL.FTZ R29, R23, UR24 ;  /* 0x00000018171d7c20 */ /* 0x000fe20008410000 */
[-C--:B------:R-:W-:Y:S01]  /*4bc0*/  I2FP.F32.S32 R8, R101.reuse ;  /* 0x0000006500087245 */ /* 0x080fe20000201400 */
[----:B------:R-:W-:Y:S01]  /*4bd0*/  FMUL.FTZ R15, R92, UR24 ;  /* 0x000000185c0f7c20 */ /* 0x000fe20008410000 */
[----:B------:R-:W-:Y:S01]  /*4be0*/  I2FP.F32.S32 R16, R101 ;  /* 0x0000006500107245 */ /* 0x000fe20000201400 */
[----:B------:R-:W-:Y:S01]  /*4bf0*/  FMUL.FTZ R23, R10, UR24 ;  /* 0x000000180a177c20 */ /* 0x000fe20008410000 */
[----:B------:R-:W-:Y:S01]  /*4c00*/  FSEL R38, R38, -INF , !P2 ;  /* 0xff80000026267808 */ /* 0x000fe20005000000 */
[----:B------:R-:W-:Y:S01]  /*4c10*/  FFMA.FTZ R167, R8, UR6, R167 ;  /* 0x0000000608a77c23 */ /* 0x000fe200080100a7 */
[----:B------:R3:W-:Y:S01]  /*4c20*/  MUFU.TANH R117, R97 ;  /* 0x0000006100757308 */ /* 0x0007e20000002400 */
[----:B--2---:R-:W-:Y:S01]  /*4c30*/  VIADD R99, R109, 0x28 ;  /* 0x000000286d637836 */ /* 0x004fe20000000000 */
[----:B------:R-:W-:Y:S01]  /*4c40*/  ISETP.GE.AND P2, PT, R101, R128, PT ;  /* 0x000000806500720c */ /* 0x000fe20003f46270 */
[----:B------:R-:W-:Y:S01]  /*4c50*/  FMUL.FTZ R92, R72, UR24 ;  /* 0x00000018485c7c20 */ /* 0x000fe20008410000 */
[----:B------:R-:W-:Y:S01]  /*4c60*/  FSEL R34, R34, -INF , !P4 ;  /* 0xff80000022227808 */ /* 0x000fe20006000000 */
[----:B------:R-:W-:Y:S01]  /*4c70*/  FMUL.FTZ R72, R59, UR24 ;  /* 0x000000183b487c20 */ /* 0x000fe20008410000 */
[----:B------:R-:W-:Y:S01]  /*4c80*/  FSEL R20, R20, -INF , !P3 ;  /* 0xff80000014147808 */ /* 0x000fe20005800000 */
[----:B------:R-:W-:Y:S01]  /*4c90*/  FFMA.FTZ R16, R16, UR6, R169 ;  /* 0x0000000610107c23 */ /* 0x000fe200080100a9 */
[----:B------:R2:W-:Y:S01]  /*4ca0*/  MUFU.TANH R118, R95 ;  /* 0x0000005f00767308 */ /* 0x0005e20000002400 */
[----:B-1----:R-:W-:Y:S01]  /*4cb0*/  FSEL R89, R162, -INF , !P5 ;  /* 0xff800000a2597808 */ /* 0x002fe20006800000 */
[----:B------:R-:W-:Y:S01]  /*4cc0*/  FMUL.FTZ R59, R47, UR24 ;  /* 0x000000182f3b7c20 */ /* 0x000fe20008410000 */
[----:B------:R-:W-:Y:S01]  /*4cd0*/  ISETP.GE.AND P5, PT, R101, R130, PT ;  /* 0x000000826500720c */ /* 0x000fe20003fa6270 */
[----:B------:R-:W-:Y:S01]  /*4ce0*/  FMUL.FTZ R47, R33, UR24 ;  /* 0x00000018212f7c20 */ /* 0x000fe20008410000 */
[----:B------:R-:W-:Y:S01]  /*4cf0*/  I2FP.F32.S32 R101, R103 ;  /* 0x0000006700657245 */ /* 0x000fe20000201400 */
[----:B------:R-:W-:Y:S01]  /*4d00*/  FMUL.FTZ R33, R26, UR24 ;  /* 0x000000181a217c20 */ /* 0x000fe20008410000 */
[----:B------:R-:W-:Y:S01]  /*4d10*/  ISETP.GE.AND P4, PT, R103, R128, PT ;  /* 0x000000806700720c */ /* 0x000fe20003f86270 */
[----:B------:R-:W-:Y:S01]  /*4d20*/  FMUL.FTZ R26, R18, UR24 ;  /* 0x00000018121a7c20 */ /* 0x000fe20008410000 */
[----:B---3--:R-:W-:Y:S01]  /*4d30*/  FSEL R97, R163, -INF , !P0 ;  /* 0xff800000a3617808 */ /* 0x008fe20004000000 */
[----:B------:R1:W-:Y:S01]  /*4d40*/  MUFU.TANH R119, R91 ;  /* 0x0000005b00777308 */ /* 0x0003e20000002400 */
[----:B------:R-:W-:Y:S01]  /*4d50*/  ISETP.GE.AND P0, PT, R103, R130, PT ;  /* 0x000000826700720c */ /* 0x000fe20003f06270 */
[----:B------:R-:W-:Y:S01]  /*4d60*/  FFMA.FTZ R101, R101, UR6, R132 ;  /* 0x0000000665657c23 */ /* 0x000fe20008010084 */
[-C--:B------:R-:W-:Y:S01]  /*4d70*/  I2FP.F32.S32 R8, R121.reuse ;  /* 0x0000007900087245 */ /* 0x080fe20000201400 */
[----:B------:R-:W-:Y:S01]  /*4d80*/  VIADD R123, R109, 0x30 ;  /* 0x000000306d7b7836 */ /* 0x000fe20000000000 */
[----:B------:R-:W-:Y:S01]  /*4d90*/  ISETP.GE.AND P3, PT, R121, R128, PT ;  /* 0x000000807900720c */ /* 0x000fe20003f66270 */
[----:B------:R-:W-:Y:S01]  /*4da0*/  FMUL.FTZ R6, R74, UR24 ;  /* 0x000000184a067c20 */ /* 0x000fe20008410000 */
[----:B--2---:R-:W-:Y:S01]  /*4db0*/  FSEL R95, R166, -INF , !P6 ;  /* 0xff800000a65f7808 */ /* 0x004fe20007000000 */
[----:B------:R-:W-:Y:S01]  /*4dc0*/  FMUL.FTZ R74, R63, UR24 ;  /* 0x000000183f4a7c20 */ /* 0x000fe20008410000 */
[-C--:B------:R-:W-:Y:S01]  /*4dd0*/  ISETP.GE.AND P6, PT, R121, R130.reuse, PT ;  /* 0x000000827900720c */ /* 0x080fe20003fc6270 */
[----:B------:R-:W-:Y:S01]  /*4de0*/  FMUL.FTZ R63, R51, UR24 ;  /* 0x00000018333f7c20 */ /* 0x000fe20008410000 */
[----:B------:R-:W-:Y:S01]  /*4df0*/  I2FP.F32.S32 R10, R121 ;  /* 0x00000079000a7245 */ /* 0x000fe20000201400 */
[----:B------:R-:W-:Y:S01]  /*4e00*/  FMUL.FTZ R51, R32, UR24 ;  /* 0x0000001820337c20 */ /* 0x000fe20008410000 */
[----:B------:R-:W-:Y:S01]  /*4e10*/  I2FP.F32.S32 R103, R103 ;  /* 0x0000006700677245 */ /* 0x000fe20000201400 */
[----:B------:R-:W-:Y:S01]  /*4e20*/  MUFU.TANH R112, R112 ;  /* 0x0000007000707308 */ /* 0x000fe20000002400 */
[-C--:B------:R-:W-:Y:S01]  /*4e30*/  I2FP.F32.S32 R121, R99.reuse ;  /* 0x0000006300797245 */ /* 0x080fe20000201400 */
[----:B------:R-:W-:Y:S01]  /*4e40*/  FFMA.FTZ R10, R10, UR6, R135 ;  /* 0x000000060a0a7c23 */ /* 0x000fe20008010087 */
[----:B-1----:R-:W-:Y:S01]  /*4e50*/  FSEL R91, R167, -INF , !P5 ;  /* 0xff800000a75b7808 */ /* 0x002fe20006800000 */
[----:B------:R-:W-:Y:S01]  /*4e60*/  FFMA.FTZ R18, R103, UR6, R134 ;  /* 0x0000000667127c23 */ /* 0x000fe20008010086 */
[----:B------:R-:W-:Y:S01]  /*4e70*/  FSEL R16, R16, -INF , !P2 ;  /* 0xff80000010107808 */ /* 0x000fe20005000000 */
[----:B------:R-:W-:Y:S01]  /*4e80*/  FFMA.FTZ R172, R121, UR6, R172 ;  /* 0x0000000679ac7c23 */ /* 0x000fe200080100ac */
[----:B------:R-:W-:Y:S01]  /*4e90*/  I2FP.F32.S32 R155, R99 ;  /* 0x00000063009b7245 */ /* 0x000fe20000201400 */
[----:B------:R-:W-:Y:S01]  /*4ea0*/  VIADD R121, R109, 0x29 ;  /* 0x000000296d797836 */ /* 0x000fe20000000000 */
[----:B------:R-:W-:Y:S01]  /*4eb0*/  ISETP.GE.AND P5, PT, R99, R130, PT ;  /* 0x000000826300720c */ /* 0x000fe20003fa6270 */
[----:B------:R-:W-:Y:S01]  /*4ec0*/  VIADD R103, R109, 0x31 ;  /* 0x000000316d677836 */ /* 0x000fe20000000000 */
[----:B------:R-:W-:Y:S01]  /*4ed0*/  ISETP.GE.AND P2, PT, R99, R128, PT ;  /* 0x000000806300720c */ /* 0x000fe20003f46270 */
[----:B------:R-:W-:Y:S01]  /*4ee0*/  FFMA.FTZ R99, R8, UR6, R133 ;  /* 0x0000000608637c23 */ /* 0x000fe20008010085 */
[----:B------:R-:W-:Y:S01]  /*4ef0*/  FSEL R101, R101, -INF , !P0 ;  /* 0xff80000065657808 */ /* 0x000fe20004000000 */
[----:B------:R-:W-:Y:S01]  /*4f00*/  FFMA.FTZ R155, R155, UR6, R170 ;  /* 0x000000069b9b7c23 */ /* 0x000fe200080100aa */
[----:B------:R-:W-:Y:S01]  /*4f10*/  FSEL R18, R18, -INF , !P4 ;  /* 0xff80000012127808 */ /* 0x000fe20006000000 */
[----:B------:R1:W-:Y:S01]  /*4f20*/  MUFU.TANH R120, R6 ;  /* 0x0000000600787308 */ /* 0x0003e20000002400 */
[----:B------:R-:W-:-:S02]  /*4f30*/  I2FP.F32.S32 R134, R121 ;  /* 0x0000007900867245 */ /* 0x000fc40000201400 */
[C---:B------:R-:W-:Y:S02]  /*4f40*/  ISETP.GE.AND P0, PT, R121.reuse, R130, PT ;  /* 0x000000827900720c */ /* 0x040fe40003f06270 */
[----:B------:R-:W-:Y:S01]  /*4f50*/  ISETP.GE.AND P4, PT, R121, R128, PT ;  /* 0x000000807900720c */ /* 0x000fe20003f86270 */
[----:B------:R-:W-:Y:S01]  /*4f60*/  FFMA.FTZ R147, R134, UR6, R171 ;  /* 0x0000000686937c23 */ /* 0x000fe200080100ab */
[----:B------:R-:W-:Y:S01]  /*4f70*/  I2FP.F32.S32 R132, R121 ;  /* 0x0000007900847245 */ /* 0x000fe20000201400 */
[----:B------:R-:W2:Y:S01]  /*4f80*/  MUFU.TANH R131, R131 ;  /* 0x0000008300837308 */ /* 0x000ea20000002400 */
[-C--:B------:R-:W-:Y:S02]  /*4f90*/  I2FP.F32.S32 R121, R123.reuse ;  /* 0x0000007b00797245 */ /* 0x080fe40000201400 */
[----:B------:R-:W-:Y:S01]  /*4fa0*/  FSEL R99, R99, -INF , !P6 ;  /* 0xff80000063637808 */ /* 0x000fe20007000000 */
[----:B------:R-:W-:Y:S01]  /*4fb0*/  FFMA.FTZ R173, R132, UR6, R173 ;  /* 0x0000000684ad7c23 */ /* 0x000fe200080100ad */
[----:B------:R-:W-:Y:S01]  /*4fc0*/  FSEL R10, R10, -INF , !P3 ;  /* 0xff8000000a0a7808 */ /* 0x000fe20005800000 */
[----:B------:R-:W-:Y:S01]  /*4fd0*/  FFMA.FTZ R174, R121, UR6, R174 ;  /* 0x0000000679ae7c23 */ /* 0x000fe200080100ae */
[----:B------:R-:W-:Y:S01]  /*4fe0*/  I2FP.F32.S32 R8, R123 ;  /* 0x0000007b00087245 */ /* 0x000fe20000201400 */
[----:B------:R-:W-:Y:S01]  /*4ff0*/  VIADD R121, R109, 0x39 ;  /* 0x000000396d797836 */ /* 0x000fe20000000000 */
[C---:B------:R-:W-:Y:S01]  /*5000*/  ISETP.GE.AND P6, PT, R123.reuse, R130, PT ;  /* 0x000000827b00720c */ /* 0x040fe20003fc6270 */
[----:B------:R3:W-:Y:S01]  /*5010*/  MUFU.TANH R122, R4 ;  /* 0x00000004007a7308 */ /* 0x0007e20000002400 */
[----:B------:R-:W-:Y:S01]  /*5020*/  ISETP.GE.AND P3, PT, R123, R128, PT ;  /* 0x000000807b00720c */ /* 0x000fe20003f66270 */
[----:B------:R-:W-:Y:S01]  /*5030*/  VIADD R123, R109, 0x38 ;  /* 0x000000386d7b7836 */ /* 0x000fe20000000000 */
[-C--:B------:R-:W-:Y:S01]  /*5040*/  I2FP.F32.S32 R32, R103.reuse ;  /* 0x0000006700207245 */ /* 0x080fe20000201400 */
[----:B------:R-:W-:Y:S01]  /*5050*/  FFMA.FTZ R8, R8, UR6, R129 ;  /* 0x0000000608087c23 */ /* 0x000fe20008010081 */
[----:B------:R-:W-:-:S02]  /*5060*/  I2FP.F32.S32 R129, R103 ;  /* 0x0000006700817245 */ /* 0x000fc40000201400 */
[----:B------:R-:W-:Y:S01]  /*5070*/  FSEL R155, R155, -INF , !P5 ;  /* 0xff8000009b9b7808 */ /* 0x000fe20006800000 */
[----:B------:R-:W-:Y:S01]  /*5080*/  FFMA.FTZ R165, R32, UR6, R175 ;  /* 0x0000000620a57c23 */ /* 0x000fe200080100af */
[----:B------:R-:W-:Y:S01]  /*5090*/  I2FP.F32.S32 R32, R123 ;  /* 0x0000007b00207245 */ /* 0x000fe20000201400 */
[----:B------:R-:W-:Y:S01]  /*50a0*/  FFMA.FTZ R124, R129, UR6, R124 ;  /* 0x00000006817c7c23 */ /* 0x000fe2000801007c */
[----:B-1----:R-:W-:Y:S01]  /*50b0*/  FSEL R6, R172, -INF , !P2 ;  /* 0xff800000ac067808 */ /* 0x002fe20005000000 */
[----:B------:R-:W-:Y:S01]  /*50c0*/  VIADD R129, R109, 0x41 ;  /* 0x000000416d817836 */ /* 0x000fe20000000000 */
[C---:B------:R-:W-:Y:S01]  /*50d0*/  ISETP.GE.AND P5, PT, R103.reuse, R130, PT ;  /* 0x000000826700720c */ /* 0x040fe20003fa6270 */
[----:B------:R-:W-:Y:S01]  /*50e0*/  FFMA.FTZ R125, R32, UR6, R125 ;  /* 0x00000006207d7c23 */ /* 0x000fe2000801007d */
[----:B------:R-:W-:Y:S01]  /*50f0*/  ISETP.GE.AND P2, PT, R103, R128, PT ;  /* 0x000000806700720c */ /* 0x000fe20003f46270 */
[----:B------:R-:W1:Y:S01]  /*5100*/  MUFU.TANH R108, R108 ;  /* 0x0000006c006c7308 */ /* 0x000e620000002400 */
[----:B------:R-:W-:-:S02]  /*5110*/  FSEL R103, R174, -INF , !P6 ;  /* 0xff800000ae677808 */ /* 0x000fc40007000000 */
[----:B------:R-:W-:Y:S02]  /*5120*/  FSEL R8, R8, -INF , !P3 ;  /* 0xff80000008087808 */ /* 0x000fe40005800000 */
[----:B------:R-:W-:Y:S02]  /*5130*/  FSEL R147, R147, -INF , !P0 ;  /* 0xff80000093937808 */ /* 0x000fe40004000000 */
[----:B---3--:R-:W-:Y:S01]  /*5140*/  FSEL R4, R173, -INF , !P4 ;  /* 0xff800000ad047808 */ /* 0x008fe20006000000 */
[----:B------:R-:W3:Y:S01]  /*5150*/  MUFU.TANH R111, R111 ;  /* 0x0000006f006f7308 */ /* 0x000ee20000002400 */
[-C--:B------:R-:W-:Y:S02]  /*5160*/  I2FP.F32.S32 R175, R121.reuse ;  /* 0x0000007900af7245 */ /* 0x080fe40000201400 */
[C---:B------:R-:W-:Y:S02]  /*5170*/  ISETP.GE.AND P6, PT, R121.reuse, R130, PT ;  /* 0x000000827900720c */ /* 0x040fe40003fc6270 */
[----:B------:R-:W-:Y:S01]  /*5180*/  ISETP.GE.AND P3, PT, R121, R128, PT ;  /* 0x000000807900720c */ /* 0x000fe20003f66270 */
[----:B------:R-:W-:Y:S01]  /*5190*/  FFMA.FTZ R175, R175, UR6, R126 ;  /* 0x00000006afaf7c23 */ /* 0x000fe2000801007e */
[----:B------:R-:W-:Y:S01]  /*51a0*/  I2FP.F32.S32 R134, R121 ;  /* 0x0000007900867245 */ /* 0x000fe20000201400 */
[----:B------:R-:W-:Y:S01]  /*51b0*/  VIADD R121, R109, 0x40 ;  /* 0x000000406d797836 */ /* 0x000fe20000000000 */
[C---:B------:R-:W-:Y:S01]  /*51c0*/  ISETP.GE.AND P0, PT, R123.reuse, R130, PT ;  /* 0x000000827b00720c */ /* 0x040fe20003f06270 */
[----:B------:R-:W4:Y:S01]  /*51d0*/  MUFU.TANH R114, R114 ;  /* 0x0000007200727308 */ /* 0x000f220000002400 */
[----:B------:R-:W-:Y:S01]  /*51e0*/  ISETP.GE.AND P4, PT, R123, R128, PT ;  /* 0x000000807b00720c */ /* 0x000fe20003f86270 */
[----:B--2---:R-:W-:Y:S01]  /*51f0*/  FFMA.FTZ R126, R134, UR6, R131 ;  /* 0x00000006867e7c23 */ /* 0x004fe20008010083 */
[----:B------:R-:W-:Y:S01]  /*5200*/  I2FP.F32.S32 R132, R123 ;  /* 0x0000007b00847245 */ /* 0x000fe20000201400 */
[----:B------:R-:W-:Y:S01]  /*5210*/  VIADD R123, R109, 0x48 ;  /* 0x000000486d7b7836 */ /* 0x000fe20000000000 */
[----:B------:R-:W-:-:S02]  /*5220*/  FSEL R165, R165, -INF , !P5 ;  /* 0xff800000a5a57808 */ /* 0x000fc40006800000 */
[----:B------:R-:W-:Y:S01]  /*5230*/  FSEL R32, R124, -INF , !P2 ;  /* 0xff8000007c207808 */ /* 0x000fe20005000000 */
[----:B------:R-:W-:Y:S01]  /*5240*/  FFMA.FTZ R127, R132, UR6, R127 ;  /* 0x00000006847f7c23 */ /* 0x000fe2000801007f */
[-C--:B------:R-:W-:Y:S01]  /*5250*/  I2FP.F32.S32 R173, R121.reuse ;  /* 0x0000007900ad7245 */ /* 0x080fe20000201400 */
[----:B------:R-:W2:Y:S01]  /*5260*/  MUFU.TANH R113, R113 ;  /* 0x0000007100717308 */ /* 0x000ea20000002400 */
[C---:B------:R-:W-:Y:S02]  /*5270*/  ISETP.GE.AND P5, PT, R121.reuse, R130, PT ;  /* 0x000000827900720c */ /* 0x040fe40003fa6270 */
[----:B------:R-:W-:Y:S01]  /*5280*/  ISETP.GE.AND P2, PT, R121, R128, PT ;  /* 0x000000807900720c */ /* 0x000fe20003f46270 */
[----:B------:R-:W-:Y:S01]  /*5290*/  FFMA.FTZ R173, R173, UR6, R104 ;  /* 0x00000006adad7c23 */ /* 0x000fe20008010068 */
[----:B------:R-:W-:Y:S02]  /*52a0*/  FSEL R163, R125, -INF , !P0 ;  /* 0xff8000007da37808 */ /* 0x000fe40004000000 */
[----:B------:R-:W-:Y:S01]  /*52b0*/  I2FP.F32.S32 R121, R121 ;  /* 0x0000007900797245 */ /* 0x000fe20000201400 */
[----:B------:R-:W2:Y:S01]  /*52c0*/  MUFU.TANH R110, R110 ;  /* 0x0000006e006e7308 */ /* 0x000ea20000002400 */
[----:B------:R-:W-:-:S02]  /*52d0*/  I2FP.F32.S32 R125, R123 ;  /* 0x0000007b007d7245 */ /* 0x000fc40000201400 */
[-C--:B------:R-:W-:Y:S01]  /*52e0*/  I2FP.F32.S32 R124, R129.reuse ;  /* 0x00000081007c7245 */ /* 0x080fe20000201400 */
[----:B------:R-:W-:Y:S01]  /*52f0*/  FFMA.FTZ R224, R121, UR6, R106 ;  /* 0x0000000679e07c23 */ /* 0x000fe2000801006a */
[----:B------:R-:W-:Y:S01]  /*5300*/  I2FP.F32.S32 R132, R129 ;  /* 0x0000008100847245 */ /* 0x000fe20000201400 */
[----:B------:R-:W-:Y:S01]  /*5310*/  FFMA.FTZ R112, R125, UR6, R112 ;  /* 0x000000067d707c23 */ /* 0x000fe20008010070 */
[----:B------:R-:W-:Y:S01]  /*5320*/  FSEL R226, R127, -INF , !P4 ;  /* 0xff8000007fe27808 */ /* 0x000fe20006000000 */
[----:B------:R-:W-:Y:S01]  /*5330*/  FFMA.FTZ R105, R124, UR6, R105 ;  /* 0x000000067c697c23 */ /* 0x000fe20008010069 */
[----:B------:R-:W-:Y:S02]  /*5340*/  VIADD R125, R109, 0x59 ;  /* 0x000000596d7d7836 */ /* 0x000fe40000000000 */
[----:B------:R-:W-:Y:S01]  /*5350*/  FFMA.FTZ R107, R132, UR6, R107 ;  /* 0x00000006846b7c23 */ /* 0x000fe2000801006b */
[----:B------:R-:W-:Y:S01]  /*5360*/  ISETP.GE.AND P0, PT, R129, R130, PT ;  /* 0x000000828100720c */ /* 0x000fe20003f06270 */
[----:B------:R-:W-:Y:S01]  /*5370*/  VIADD R121, R109, 0x60 ;  /* 0x000000606d797836 */ /* 0x000fe20000000000 */
[----:B------:R-:W-:Y:S01]  /*5380*/  ISETP.GE.AND P4, PT, R129, R128, PT ;  /* 0x000000808100720c */ /* 0x000fe20003f86270 */
[----:B------:R1:W-:Y:S01]  /*5390*/  MUFU.TANH R106, R79 ;  /* 0x0000004f006a7308 */ /* 0x0003e20000002400 */
[----:B------:R-:W-:-:S02]  /*53a0*/  I2FP.F32.S32 R132, R123 ;  /* 0x0000007b00847245 */ /* 0x000fc40000201400 */
[----:B------:R-:W-:Y:S02]  /*53b0*/  FSEL R175, R175, -INF , !P6 ;  /* 0xff800000afaf7808 */ /* 0x000fe40007000000 */
[----:B------:R-:W-:Y:S01]  /*53c0*/  FSEL R173, R173, -INF , !P5 ;  /* 0xff800000adad7808 */ /* 0x000fe20006800000 */
[----:B------:R-:W-:Y:S01]  /*53d0*/  FFMA.FTZ R7, R132, UR6, R7 ;  /* 0x0000000684077c23 */ /* 0x000fe20008010007 */
[----:B------:R-:W-:Y:S01]  /*53e0*/  FSEL R224, R224, -INF , !P2 ;  /* 0xff800000e0e07808 */ /* 0x000fe20005000000 */
[----:B------:R-:W-:Y:S01]  /*53f0*/  MUFU.TANH R102, R102 ;  /* 0x0000006600667308 */ /* 0x000fe20000002400 */
[-C--:B------:R-:W-:Y:S02]  /*5400*/  ISETP.GE.AND P6, PT, R123, R130.reuse, PT ;  /* 0x000000827b00720c */ /* 0x080fe40003fc6270 */
[----:B------:R-:W-:Y:S02]  /*5410*/  I2FP.F32.S32 R124, R125 ;  /* 0x0000007d007c7245 */ /* 0x000fe40000201400 */
[----:B------:R-:W-:-:S02]  /*5420*/  ISETP.GE.AND P5, PT, R125, R130, PT ;  /* 0x000000827d00720c */ /* 0x000fc40003fa6270 */
[----:B------:R-:W-:Y:S01]  /*5430*/  ISETP.GE.AND P2, PT, R125, R128, PT ;  /* 0x000000807d00720c */ /* 0x000fe20003f46270 */
[----:B------:R4:W-:Y:S01]  /*5440*/  MUFU.TANH R104, R81 ;  /* 0x0000005100687308 */ /* 0x0009e20000002400 */
[----:B-1----:R-:W-:Y:S01]  /*5450*/  VIADD R79, R109, 0x68 ;  /* 0x000000686d4f7836 */ /* 0x002fe20000000000 */
[----:B------:R-:W-:Y:S01]  /*5460*/  FSEL R171, R105, -INF , !P0 ;  /* 0xff80000069ab7808 */ /* 0x000fe20004000000 */
[----:B------:R-:W-:Y:S01]  /*5470*/  FFMA.FTZ R85, R124, UR6, R85 ;  /* 0x000000067c557c23 */ /* 0x000fe20008010055 */
[----:B------:R-:W-:Y:S02]  /*5480*/  FSEL R146, R107, -INF , !P4 ;  /* 0xff8000006b927808 */ /* 0x000fe40006000000 */
[----:B------:R-:W-:Y:S02]  /*5490*/  I2FP.F32.S32 R125, R125 ;  /* 0x0000007d007d7245 */ /* 0x000fe40000201400 */
[----:B------:R-:W-:Y:S01]  /*54a0*/  I2FP.F32.S32 R134, R121 ;  /* 0x0000007900867245 */ /* 0x000fe20000201400 */
[----:B------:R-:W1:Y:S01]  /*54b0*/  MUFU.TANH R98, R98 ;  /* 0x0000006200627308 */ /* 0x000e620000002400 */
[----:B------:R-:W-:Y:S01]  /*54c0*/  ISETP.GE.AND P0, PT, R121, R130, PT ;  /* 0x000000827900720c */ /* 0x000fe20003f06270 */
[----:B------:R-:W-:Y:S01]  /*54d0*/  FFMA.FTZ R108, R125, UR6, R108 ;  /* 0x000000067d6c7c23 */ /* 0x000fe2000801006c */
[----:B------:R-:W-:Y:S01]  /*54e0*/  ISETP.GE.AND P4, PT, R121, R128, PT ;  /* 0x000000807900720c */ /* 0x000fe20003f86270 */
[----:B---3--:R-:W-:Y:S01]  /*54f0*/  FFMA.FTZ R111, R134, UR6, R111 ;  /* 0x00000006866f7c23 */ /* 0x008fe2000801006f */
[----:B------:R-:W-:-:S02]  /*5500*/  FSEL R126, R126, -INF , !P3 ;  /* 0xff8000007e7e7808 */ /* 0x000fc40005800000 */
[----:B------:R-:W-:Y:S01]  /*5510*/  I2FP.F32.S32 R121, R121 ;  /* 0x0000007900797245 */ /* 0x000fe20000201400 */
[----:B----4-:R-:W-:Y:S01]  /*5520*/  VIADD R81, R109, 0x61 ;  /* 0x000000616d517836 */ /* 0x010fe20000000000 */
[----:B------:R-:W-:Y:S01]  /*5530*/  ISETP.GE.AND P3, PT, R123, R128, PT ;  /* 0x000000807b00720c */ /* 0x000fe20003f66270 */
[----:B------:R3:W-:Y:S01]  /*5540*/  MUFU.TANH R105, R77 ;  /* 0x0000004d00697308 */ /* 0x0007e20000002400 */
[----:B------:R-:W-:Y:S01]  /*5550*/  FSEL R167, R112, -INF , !P6 ;  /* 0xff80000070a77808 */ /* 0x000fe20007000000 */
[----:B------:R-:W-:Y:S01]  /*5560*/  FFMA.FTZ R114, R121, UR6, R114 ;  /* 0x0000000679727c23 */ /* 0x000fe20008010072 */
[-C--:B------:R-:W-:Y:S02]  /*5570*/  I2FP.F32.S32 R112, R79.reuse ;  /* 0x0000004f00707245 */ /* 0x080fe40000201400 */
[----:B------:R-:W-:Y:S01]  /*5580*/  FSEL R222, R7, -INF , !P3 ;  /* 0xff80000007de7808 */ /* 0x000fe20005800000 */
[C---:B------:R-:W-:Y:S01]  /*5590*/  VIADD R7, R109.reuse, 0x70 ;  /* 0x000000706d077836 */ /* 0x040fe20000000000 */
[----:B------:R-:W-:Y:S01]  /*55a0*/  I2FP.F32.S32 R214, R79 ;  /* 0x0000004f00d67245 */ /* 0x000fe20000201400 */
[----:B------:R-:W-:Y:S01]  /*55b0*/  FFMA.FTZ R129, R112, UR6, R17 ;  /* 0x0000000670817c23 */ /* 0x000fe20008010011 */
[-C--:B------:R-:W-:Y:S01]  /*55c0*/  I2FP.F32.S32 R124, R81.reuse ;  /* 0x00000051007c7245 */ /* 0x080fe20000201400 */
[----:B------:R-:W-:Y:S01]  /*55d0*/  VIADD R17, R109, 0x71 ;  /* 0x000000716d117836 */ /* 0x000fe20000000000 */
[C---:B------:R-:W-:Y:S01]  /*55e0*/  ISETP.GE.AND P6, PT, R81.reuse, R130, PT ;  /* 0x000000825100720c */ /* 0x040fe20003fc6270 */
[----:B------:R-:W-:Y:S01]  /*55f0*/  FFMA.FTZ R214, R214, UR6, R11 ;  /* 0x00000006d6d67c23 */ /* 0x000fe2000801000b */
[----:B------:R-:W-:Y:S01]  /*5600*/  ISETP.GE.AND P3, PT, R81, R128, PT ;  /* 0x000000805100720c */ /* 0x000fe20003f66270 */
[----:B------:R4:W-:Y:S01]  /*5610*/  MUFU.TANH R11, R75 ;  /* 0x0000004b000b7308 */ /* 0x0009e20000002400 */
[----:B------:R-:W-:Y:S01]  /*5620*/  I2FP.F32.S32 R81, R81 ;  /* 0x0000005100517245 */ /* 0x000fe20000201400 */
[----:B--2---:R-:W-:Y:S01]  /*5630*/  FFMA.FTZ R113, R124, UR6, R113 ;  /* 0x000000067c717c23 */ /* 0x004fe20008010071 */
[----:B---3--:R-:W-:Y:S01]  /*5640*/  VIADD R77, R109, 0x69 ;  /* 0x000000696d4d7836 */ /* 0x008fe20000000000 */
[----:B------:R-:W-:-:S02]  /*5650*/  FSEL R145, R85, -INF , !P5 ;  /* 0xff80000055917808 */ /* 0x000fc40006800000 */
[----:B------:R-:W-:Y:S01]  /*5660*/  FSEL R172, R108, -INF , !P2 ;  /* 0xff8000006cac7808 */ /* 0x000fe20005000000 */
[----:B------:R-:W-:Y:S01]  /*5670*/  FFMA.FTZ R110, R81, UR6, R110 ;  /* 0x00000006516e7c23 */ /* 0x000fe2000801006e */
[C---:B------:R-:W-:Y:S01]  /*5680*/  ISETP.GE.AND P5, PT, R79.reuse, R130, PT ;  /* 0x000000824f00720c */ /* 0x040fe20003fa6270 */
[----:B------:R-:W2:Y:S01]  /*5690*/  MUFU.TANH R96, R96 ;  /* 0x0000006000607308 */ /* 0x000ea20000002400 */
[----:B------:R-:W-:Y:S02]  /*56a0*/  ISETP.GE.AND P2, PT, R79, R128, PT ;  /* 0x000000804f00720c */ /* 0x000fe40003f46270 */
[----:B------:R-:W-:Y:S01]  /*56b0*/  FSEL R135, R111, -INF , !P0 ;  /* 0xff8000006f877808 */ /* 0x000fe20004000000 */
[----:B------:R-:W-:Y:S01]  /*56c0*/  VIADD R111, R109, 0x99 ;  /* 0x000000996d6f7836 */ /* 0x000fe20000000000 */
[----:B------:R-:W-:Y:S02]  /*56d0*/  FSEL R216, R114, -INF , !P4 ;  /* 0xff80000072d87808 */ /* 0x000fe40006000000 */
[----:B------:R-:W-:Y:S01]  /*56e0*/  I2FP.F32.S32 R79, R77 ;  /* 0x0000004d004f7245 */ /* 0x000fe20000201400 */
[----:B------:R-:W3:Y:S01]  /*56f0*/  MUFU.TANH R92, R92 ;  /* 0x0000005c005c7308 */ /* 0x000ee20000002400 */
[----:B------:R-:W-:-:S02]  /*5700*/  ISETP.GE.AND P0, PT, R77, R130, PT ;  /* 0x000000824d00720c */ /* 0x000fc40003f06270 */
[----:B------:R-:W-:Y:S01]  /*5710*/  ISETP.GE.AND P4, PT, R77, R128, PT ;  /* 0x000000804d00720c */ /* 0x000fe20003f86270 */
[----:B-1----:R-:W-:Y:S01]  /*5720*/  FFMA.FTZ R98, R79, UR6, R98 ;  /* 0x000000064f627c23 */ /* 0x002fe20008010062 */
[----:B------:R-:W-:Y:S02]  /*5730*/  I2FP.F32.S32 R190, R77 ;  /* 0x0000004d00be7245 */ /* 0x000fe40000201400 */
[-C--:B------:R-:W-:Y:S01]  /*5740*/  I2FP.F32.S32 R77, R7.reuse ;  /* 0x00000007004d7245 */ /* 0x080fe20000201400 */
[----:B------:R-:W1:Y:S01]  /*5750*/  MUFU.TANH R94, R94 ;  /* 0x0000005e005e7308 */ /* 0x000e620000002400 */
[----:B----4-:R-:W-:Y:S01]  /*5760*/  I2FP.F32.S32 R75, R7 ;  /* 0x00000007004b7245 */ /* 0x010fe20000201400 */
[----:B------:R-:W-:Y:S01]  /*5770*/  FFMA.FTZ R190, R190, UR6, R9 ;  /* 0x00000006bebe7c23 */ /* 0x000fe20008010009 */
[----:B------:R-:W-:Y:S01]  /*5780*/  I2FP.F32.S32 R108, R17 ;  /* 0x00000011006c7245 */ /* 0x000fe20000201400 */
[----:B------:R-:W-:Y:S01]  /*5790*/  FFMA.FTZ R102, R77, UR6, R102 ;  /* 0x000000064d667c23 */ /* 0x000fe20008010066 */
[----:B------:R-:W-:Y:S01]  /*57a0*/  FSEL R133, R113, -INF , !P6 ;  /* 0xff80000071857808 */ /* 0x000fe20007000000 */
[----:B------:R-:W-:Y:S01]  /*57b0*/  FFMA.FTZ R116, R75, UR6, R116 ;  /* 0x000000064b747c23 */ /* 0x000fe20008010074 */
[----:B------:R-:W-:Y:S01]  /*57c0*/  FSEL R186, R110, -INF , !P3 ;  /* 0xff8000006eba7808 */ /* 0x000fe20005800000 */
[----:B------:R-:W-:Y:S01]  /*57d0*/  VIADD R9, R109, 0x79 ;  /* 0x000000796d097836 */ /* 0x000fe20000000000 */
[C---:B------:R-:W-:Y:S01]  /*57e0*/  ISETP.GE.AND P6, PT, R7.reuse, R130, PT ;  /* 0x000000820700720c */ /* 0x040fe20003fc6270 */
[C---:B------:R-:W-:Y:S01]  /*57f0*/  FFMA.FTZ R121, R108.reuse, UR6, R19 ;  /* 0x000000066c797c23 */ /* 0x040fe20008010013 */
[----:B------:R-:W-:Y:S01]  /*5800*/  ISETP.GE.AND P3, PT, R7, R128, PT ;  /* 0x000000800700720c */ /* 0x000fe20003f66270 */
[----:B------:R-:W-:Y:S01]  /*5810*/  VIADD R19, R109, 0x78 ;  /* 0x000000786d137836 */ /* 0x000fe20000000000 */
[----:B------:R4:W-:Y:S01]  /*5820*/  MUFU.TANH R7, R71 ;  /* 0x0000004700077308 */ /* 0x0009e20000002400 */
[----:B------:R-:W-:Y:S01]  /*5830*/  FSEL R129, R129, -INF , !P5 ;  /* 0xff80000081817808 */ /* 0x000fe20006800000 */
[----:B------:R-:W-:Y:S01]  /*5840*/  FFMA.FTZ R108, R108, UR6, R115 ;  /* 0x000000066c6c7c23 */ /* 0x000fe20008010073 */
[----:B------:R-:W-:-:S02]  /*5850*/  FSEL R214, R214, -INF , !P2 ;  /* 0xff800000d6d67808 */ /* 0x000fc40005000000 */
[C---:B------:R-:W-:Y:S02]  /*5860*/  ISETP.GE.AND P5, PT, R17.reuse, R130, PT ;  /* 0x000000821100720c */ /* 0x040fe40003fa6270 */
[----:B------:R-:W-:Y:S01]  /*5870*/  ISETP.GE.AND P2, PT, R17, R128, PT ;  /* 0x000000801100720c */ /* 0x000fe20003f46270 */
[----:B------:R-:W-:Y:S01]  /*5880*/  MUFU.TANH R86, R86 ;  /* 0x0000005600567308 */ /* 0x000fe20000002400 */
[----:B------:R-:W-:Y:S02]  /*5890*/  FSEL R123, R102, -INF , !P6 ;  /* 0xff800000667b7808 */ /* 0x000fe40007000000 */
[----:B------:R-:W-:Y:S02]  /*58a0*/  FSEL R212, R116, -INF , !P3 ;  /* 0xff80000074d47808 */ /* 0x000fe40005800000 */
[----:B------:R-:W-:Y:S02]  /*58b0*/  I2FP.F32.S32 R85, R9 ;  /* 0x0000000900557245 */ /* 0x000fe40000201400 */
[----:B------:R-:W-:Y:S01]  /*58c0*/  ISETP.GE.AND P6, PT, R9, R130, PT ;  /* 0x000000820900720c */ /* 0x000fe20003fc6270 */
[----:B------:R-:W1:Y:S01]  /*58d0*/  MUFU.TANH R90, R90 ;  /* 0x0000005a005a7308 */ /* 0x000e620000002400 */
[----:B----4-:R-:W-:Y:S01]  /*58e0*/  VIADD R71, R109, 0x80 ;  /* 0x000000806d477836 */ /* 0x010fe20000000000 */
[----:B------:R-:W-:Y:S01]  /*58f0*/  ISETP.GE.AND P3, PT, R9, R128, PT ;  /* 0x000000800900720c */ /* 0x000fe20003f66270 */
[----:B------:R-:W-:Y:S01]  /*5900*/  FFMA.FTZ R85, R85, UR6, R118 ;  /* 0x0000000655557c23 */ /* 0x000fe20008010076 */
[----:B------:R-:W-:-:S02]  /*5910*/  FSEL R127, R98, -INF , !P0 ;  /* 0xff800000627f7808 */ /* 0x000fc40004000000 */
[----:B------:R-:W-:Y:S02]  /*5920*/  I2FP.F32.S32 R9, R9 ;  /* 0x0000000900097245 */ /* 0x000fe40000201400 */
[-C--:B------:R-:W-:Y:S01]  /*5930*/  I2FP.F32.S32 R110, R19.reuse ;  /* 0x00000013006e7245 */ /* 0x080fe20000201400 */
[----:B------:R-:W4:Y:S01]  /*5940*/  MUFU.TANH R84, R84 ;  /* 0x0000005400547308 */ /* 0x000f220000002400 */
[----:B------:R-:W-:Y:S01]  /*5950*/  I2FP.F32.S32 R98, R19 ;  /* 0x0000001300627245 */ /* 0x000fe20000201400 */
[----:B--2---:R-:W-:Y:S01]  /*5960*/  FFMA.FTZ R96, R9, UR6, R96 ;  /* 0x0000000609607c23 */ /* 0x004fe20008010060 */
[----:B------:R-:W-:Y:S01]  /*5970*/  FSEL R121, R121, -INF , !P5 ;  /* 0xff80000079797808 */ /* 0x000fe20006800000 */
[----:B------:R-:W-:Y:S01]  /*5980*/  FFMA.FTZ R110, R110, UR6, R117 ;  /* 0x000000066e6e7c23 */ /* 0x000fe20008010075 */
[----:B------:R-:W-:Y:S01]  /*5990*/  FSEL R198, R108, -INF , !P2 ;  /* 0xff8000006cc67808 */ /* 0x000fe20005000000 */
[----:B------:R-:W-:Y:S01]  /*59a0*/  FFMA.FTZ R98, R98, UR6, R119 ;  /* 0x0000000662627c23 */ /* 0x000fe20008010077 */
[-C--:B------:R-:W-:Y:S01]  /*59b0*/  I2FP.F32.S32 R81, R71.reuse ;  /* 0x0000004700517245 */ /* 0x080fe20000201400 */
[----:B------:R-:W-:Y:S01]  /*59c0*/  VIADD R9, R109, 0x81 ;  /* 0x000000816d097836 */ /* 0x000fe20000000000 */
[C---:B------:R-:W-:Y:S01]  /*59d0*/  ISETP.GE.AND P5, PT, R71.reuse, R130, PT ;  /* 0x000000824700720c */ /* 0x040fe20003fa6270 */
[----:B------:R-:W2:Y:S01]  /*59e0*/  MUFU.TANH R88, R88 ;  /* 0x0000005800587308 */ /* 0x000ea20000002400 */
[----:B------:R-:W-:Y:S01]  /*59f0*/  ISETP.GE.AND P2, PT, R71, R128, PT ;  /* 0x000000804700720c */ /* 0x000fe20003f46270 */
[----:B---3--:R-:W-:Y:S01]  /*5a00*/  FFMA.FTZ R81, R81, UR6, R92 ;  /* 0x0000000651517c23 */ /* 0x008fe2000801005c */
[----:B------:R-:W-:-:S02]  /*5a10*/  I2FP.F32.S32 R71, R71 ;  /* 0x0000004700477245 */ /* 0x000fc40000201400 */
[----:B------:R-:W-:Y:S02]  /*5a20*/  FSEL R190, R190, -INF , !P4 ;  /* 0xff800000bebe7808 */ /* 0x000fe40006000000 */
[----:B------:R-:W-:Y:S01]  /*5a30*/  ISETP.GE.AND P0, PT, R19, R130, PT ;  /* 0x000000821300720c */ /* 0x000fe20003f06270 */
[----:B------:R-:W-:Y:S01]  /*5a40*/  FFMA.FTZ R120, R71, UR6, R120 ;  /* 0x0000000647787c23 */ /* 0x000fe20008010078 */
[----:B------:R-:W-:Y:S01]  /*5a50*/  ISETP.GE.AND P4, PT, R19, R128, PT ;  /* 0x000000801300720c */ /* 0x000fe20003f86270 */
[C---:B------:R-:W-:Y:S01]  /*5a60*/  VIADD R71, R109.reuse, 0x89 ;  /* 0x000000896d477836 */ /* 0x040fe20000000000 */
[----:B------:R-:W3:Y:S01]  /*5a70*/  MUFU.TANH R82, R82 ;  /* 0x0000005200527308 */ /* 0x000ee20000002400 */
[----:B------:R-:W-:Y:S01]  /*5a80*/  FSEL R115, R110, -INF , !P0 ;  /* 0xff8000006e737808 */ /* 0x000fe20004000000 */
[----:B------:R-:W-:Y:S01]  /*5a90*/  VIADD R19, R109, 0x88 ;  /* 0x000000886d137836 */ /* 0x000fe20000000000 */
[----:B------:R-:W-:Y:S02]  /*5aa0*/  FSEL R210, R98, -INF , !P4 ;  /* 0xff80000062d27808 */ /* 0x000fe40006000000 */
[----:B------:R-:W-:-:S02]  /*5ab0*/  I2FP.F32.S32 R79, R9 ;  /* 0x00000009004f7245 */ /* 0x000fc40000201400 */
[C---:B------:R-:W-:Y:S01]  /*5ac0*/  ISETP.GE.AND P0, PT, R9.reuse, R130, PT ;  /* 0x000000820900720c */ /* 0x040fe20003f06270 */
[----:B------:R4:W-:Y:S01]  /*5ad0*/  MUFU.TANH R17, R69 ;  /* 0x0000004500117308 */ /* 0x0009e20000002400 */
[----:B------:R-:W-:Y:S01]  /*5ae0*/  ISETP.GE.AND P4, PT, R9, R128, PT ;  /* 0x000000800900720c */ /* 0x000fe20003f86270 */
[----:B-1----:R-:W-:Y:S01]  /*5af0*/  FFMA.FTZ R79, R79, UR6, R94 ;  /* 0x000000064f4f7c23 */ /* 0x002fe2000801005e */
[----:B------:R-:W-:Y:S02]  /*5b00*/  FSEL R85, R85, -INF , !P6 ;  /* 0xff80000055557808 */ /* 0x000fe40007000000 */
[----:B------:R-:W-:Y:S02]  /*5b10*/  FSEL R202, R96, -INF , !P3 ;  /* 0xff80000060ca7808 */ /* 0x000fe40005800000 */
[----:B------:R-:W-:Y:S01]  /*5b20*/  I2FP.F32.S32 R77, R19 ;  /* 0x00000013004d7245 */ /* 0x000fe20000201400 */
[----:B------:R-:W1:Y:S01]  /*5b30*/  MUFU.TANH R80, R80 ;  /* 0x0000005000507308 */ /* 0x000e620000002400 */
[----:B------:R-:W-:-:S02]  /*5b40*/  ISETP.GE.AND P6, PT, R19, R130, PT ;  /* 0x000000821300720c */ /* 0x000fc40003fc6270 */
[----:B------:R-:W-:Y:S01]  /*5b50*/  ISETP.GE.AND P3, PT, R19, R128, PT ;  /* 0x000000801300720c */ /* 0x000fe20003f66270 */
[----:B------:R-:W-:Y:S01]  /*5b60*/  FFMA.FTZ R77, R77, UR6, R90 ;  /* 0x000000064d4d7c23 */ /* 0x000fe2000801005a */
[----:B------:R-:W-:Y:S02]  /*5b70*/  I2FP.F32.S32 R19, R19 ;  /* 0x0000001300137245 */ /* 0x000fe40000201400 */
[----:B------:R-:W-:Y:S01]  /*5b80*/  FSEL R81, R81, -INF , !P5 ;  /* 0xff80000051517808 */ /* 0x000fe20006800000 */
[----:B------:R-:W1:Y:S01]  /*5b90*/  MUFU.TANH R78, R78 ;  /* 0x0000004e004e7308 */ /* 0x000e620000002400 */
[----:B----4-:R-:W-:Y:S01]  /*5ba0*/  I2FP.F32.S32 R69, R9 ;  /* 0x0000000900457245 */ /* 0x010fe20000201400 */
[----:B------:R-:W-:Y:S01]  /*5bb0*/  FFMA.FTZ R84, R19, UR6, R84 ;  /* 0x0000000613547c23 */ /* 0x000fe20008010054 */
[----:B------:R-:W-:Y:S02]  /*5bc0*/  FSEL R208, R120, -INF , !P2 ;  /* 0xff80000078d07808 */ /* 0x000fe40005000000 */
[----:B------:R-:W-:Y:S01]  /*5bd0*/  I2FP.F32.S32 R75, R71 ;  /* 0x00000047004b7245 */ /* 0x000fe20000201400 */
[----:B------:R-:W-:Y:S01]  /*5be0*/  FFMA.FTZ R122, R69, UR6, R122 ;  /* 0x00000006457a7c23 */ /* 0x000fe2000801007a */
[----:B------:R-:W-:Y:S01]  /*5bf0*/  VIADD R69, R109, 0x90 ;  /* 0x000000906d457836 */ /* 0x000fe20000000000 */
[----:B------:R4:W-:Y:S01]  /*5c00*/  MUFU.TANH R9, R65 ;  /* 0x0000004100097308 */ /* 0x0009e20000002400 */
[----:B------:R-:W-:Y:S01]  /*5c10*/  ISETP.GE.AND P5, PT, R71, R130, PT ;  /* 0x000000824700720c */ /* 0x000fe20003fa6270 */
[----:B--2---:R-:W-:Y:S01]  /*5c20*/  FFMA.FTZ R75, R75, UR6, R88 ;  /* 0x000000064b4b7c23 */ /* 0x004fe20008010058 */
[----:B------:R-:W-:-:S02]  /*5c30*/  ISETP.GE.AND P2, PT, R71, R128, PT ;  /* 0x000000804700720c */ /* 0x000fc40003f46270 */
[----:B------:R-:W-:Y:S02]  /*5c40*/  I2FP.F32.S32 R107, R69 ;  /* 0x00000045006b7245 */ /* 0x000fe40000201400 */
[----:B------:R-:W-:Y:S01]  /*5c50*/  FSEL R79, R79, -INF , !P0 ;  /* 0xff8000004f4f7808 */ /* 0x000fe20004000000 */
[----:B------:R-:W2:Y:S01]  /*5c60*/  MUFU.TANH R76, R76 ;  /* 0x0000004c004c7308 */ /* 0x000ea20000002400 */
[----:B------:R-:W-:Y:S01]  /*5c70*/  FSEL R206, R122, -INF , !P4 ;  /* 0xff8000007ace7808 */ /* 0x000fe20006000000 */
[----:B------:R-:W-:Y:S01]  /*5c80*/  FFMA.FTZ R104, R107, UR6, R104 ;  /* 0x000000066b687c23 */ /* 0x000fe20008010068 */
[----:B------:R-:W-:Y:S01]  /*5c90*/  ISETP.GE.AND P0, PT, R69, R130, PT ;  /* 0x000000824500720c */ /* 0x000fe20003f06270 */
[----:B------:R-:W-:Y:S01]  /*5ca0*/  VIADD R107, R109, 0x98 ;  /* 0x000000986d6b7836 */ /* 0x000fe20000000000 */
[----:B------:R-:W-:Y:S02]  /*5cb0*/  ISETP.GE.AND P4, PT, R69, R128, PT ;  /* 0x000000804500720c */ /* 0x000fe40003f86270 */
[----:B------:R-:W-:Y:S01]  /*5cc0*/  FSEL R77, R77, -INF , !P6 ;  /* 0xff8000004d4d7808 */ /* 0x000fe20007000000 */
[----:B------:R-:W2:Y:S01]  /*5cd0*/  MUFU.TANH R74, R74 ;  /* 0x0000004a004a7308 */ /* 0x000ea20000002400 */
[----:B----4-:R-:W-:-:S02]  /*5ce0*/  I2FP.F32.S32 R65, R71 ;  /* 0x0000004700417245 */ /* 0x010fc40000201400 */
[----:B------:R-:W-:Y:S02]  /*5cf0*/  I2FP.F32.S32 R71, R69 ;  /* 0x0000004500477245 */ /* 0x000fe40000201400 */
[----:B------:R-:W-:Y:S01]  /*5d00*/  FSEL R204, R84, -INF , !P3 ;  /* 0xff80000054cc7808 */ /* 0x000fe20005800000 */
[----:B------:R-:W-:Y:S01]  /*5d10*/  FFMA.FTZ R86, R65, UR6, R86 ;  /* 0x0000000641567c23 */ /* 0x000fe20008010056 */
[----:B------:R-:W-:Y:S01]  /*5d20*/  VIADD R65, R109, 0x91 ;  /* 0x000000916d417836 */ /* 0x000fe20000000000 */
[----:B------:R4:W-:Y:S01]  /*5d30*/  MUFU.TANH R19, R63 ;  /* 0x0000003f00137308 */ /* 0x0009e20000002400 */
[----:B---3--:R-:W-:Y:S01]  /*5d40*/  FFMA.FTZ R71, R71, UR6, R82 ;  /* 0x0000000647477c23 */ /* 0x008fe20008010052 */
[----:B------:R-:W-:Y:S02]  /*5d50*/  FSEL R75, R75, -INF , !P5 ;  /* 0xff8000004b4b7808 */ /* 0x000fe40006800000 */
[----:B------:R-:W-:Y:S02]  /*5d60*/  I2FP.F32.S32 R69, R65 ;  /* 0x0000004100457245 */ /* 0x000fe40000201400 */
[----:B------:R-:W-:-:S02]  /*5d70*/  ISETP.GE.AND P6, PT, R65, R130, PT ;  /* 0x000000824100720c */ /* 0x000fc40003fc6270 */
[----:B------:R-:W3:Y:S01]  /*5d80*/  MUFU.TANH R100, R100 ;  /* 0x0000006400647308 */ /* 0x000ee20000002400 */
[----:B------:R-:W-:Y:S02]  /*5d90*/  ISETP.GE.AND P3, PT, R65, R128, PT ;  /* 0x000000804100720c */ /* 0x000fe40003f66270 */
[----:B------:R-:W-:Y:S02]  /*5da0*/  FSEL R200, R86, -INF , !P2 ;  /* 0xff80000056c87808 */ /* 0x000fe40005000000 */
[----:B------:R-:W-:Y:S02]  /*5db0*/  FSEL R71, R71, -INF , !P0 ;  /* 0xff80000047477808 */ /* 0x000fe40004000000 */
[----:B------:R-:W-:Y:S01]  /*5dc0*/  FSEL R194, R104, -INF , !P4 ;  /* 0xff80000068c27808 */ /* 0x000fe20006000000 */
[----:B------:R-:W3:Y:S01]  /*5dd0*/  MUFU.TANH R5, R5 ;  /* 0x0000000500057308 */ /* 0x000ee20000002400 */
[----:B----4-:R-:W-:Y:S01]  /*5de0*/  I2FP.F32.S32 R63, R65 ;  /* 0x00000041003f7245 */ /* 0x010fe20000201400 */
[----:B-1----:R-:W-:Y:S01]  /*5df0*/  FFMA.FTZ R65, R69, UR6, R80 ;  /* 0x0000000645417c23 */ /* 0x002fe20008010050 */
[----:B------:R-:W-:Y:S01]  /*5e00*/  VIADD R69, R109, 0x49 ;  /* 0x000000496d457836 */ /* 0x000fe20000000000 */
[----:B------:R-:W-:-:S02]  /*5e10*/  ISETP.GE.AND P5, PT, R107, R130, PT ;  /* 0x000000826b00720c */ /* 0x000fc40003fa6270 */
[----:B------:R-:W-:Y:S01]  /*5e20*/  FFMA.FTZ R106, R63, UR6, R106 ;  /* 0x000000063f6a7c23 */ /* 0x000fe2000801006a */
[----:B------:R-:W-:Y:S01]  /*5e30*/  I2FP.F32.S32 R63, R107 ;  /* 0x0000006b003f7245 */ /* 0x000fe20000201400 */
[----:B------:R-:W1:Y:S01]  /*5e40*/  MUFU.TANH R12, R12 ;  /* 0x0000000c000c7308 */ /* 0x000e620000002400 */
[----:B------:R-:W-:Y:S02]  /*5e50*/  ISETP.GE.AND P2, PT, R107, R128, PT ;  /* 0x000000806b00720c */ /* 0x000fe40003f46270 */
[----:B------:R-:W-:Y:S01]  /*5e60*/  I2FP.F32.S32 R80, R111 ;  /* 0x0000006f00507245 */ /* 0x000fe20000201400 */
[----:B------:R-:W-:Y:S01]  /*5e70*/  FFMA.FTZ R63, R63, UR6, R78 ;  /* 0x000000063f3f7c23 */ /* 0x000fe2000801004e */
[C---:B------:R-:W-:Y:S02]  /*5e80*/  ISETP.GE.AND P0, PT, R111.reuse, R130, PT ;  /* 0x000000826f00720c */ /* 0x040fe40003f06270 */
[----:B------:R-:W-:Y:S01]  /*5e90*/  ISETP.GE.AND P4, PT, R111, R128, PT ;  /* 0x000000806f00720c */ /* 0x000fe20003f86270 */
[----:B------:R-:W4:Y:S01]  /*5ea0*/  MUFU.TANH R3, R3 ;  /* 0x0000000300037308 */ /* 0x000f220000002400 */
[----:B------:R-:W-:Y:S01]  /*5eb0*/  I2FP.F32.S32 R107, R107 ;  /* 0x0000006b006b7245 */ /* 0x000fe20000201400 */
[----:B------:R-:W-:Y:S01]  /*5ec0*/  FFMA.FTZ R80, R80, UR6, R105 ;  /* 0x0000000650507c23 */ /* 0x000fe20008010069 */
[----:B------:R-:W-:Y:S01]  /*5ed0*/  I2FP.F32.S32 R111, R111 ;  /* 0x0000006f006f7245 */ /* 0x000fe20000201400 */
[----:B------:R-:W-:Y:S01]  /*5ee0*/  VIADD R105, R109, 0x58 ;  /* 0x000000586d697836 */ /* 0x000fe20000000000 */
[----:B------:R-:W-:Y:S01]  /*5ef0*/  FSEL R65, R65, -INF , !P6 ;  /* 0xff80000041417808 */ /* 0x000fe20007000000 */
[----:B--2---:R-:W-:Y:S01]  /*5f00*/  FFMA.FTZ R76, R107, UR6, R76 ;  /* 0x000000066b4c7c23 */ /* 0x004fe2000801004c */
[----:B------:R-:W-:Y:S01]  /*5f10*/  FSEL R192, R106, -INF , !P3 ;  /* 0xff8000006ac07808 */ /* 0x000fe20005800000 */
[----:B------:R-:W2:Y:S01]  /*5f20*/  MUFU.TANH R13, R13 ;  /* 0x0000000d000d7308 */ /* 0x000ea20000002400 */
[----:B------:R-:W-:Y:S01]  /*5f30*/  ISETP.GE.AND P6, PT, R69, R130, PT ;  /* 0x000000824500720c */ /* 0x000fe20003fc6270 */
[----:B------:R-:W-:Y:S01]  /*5f40*/  FFMA.FTZ R74, R111, UR6, R74 ;  /* 0x000000066f4a7c23 */ /* 0x000fe2000801004a */
[-C--:B------:R-:W-:Y:S01]  /*5f50*/  ISETP.GE.AND P3, PT, R69, R128.reuse, PT ;  /* 0x000000804500720c */ /* 0x080fe20003f66270 */
[C---:B------:R-:W-:Y:S01]  /*5f60*/  VIADD R107, R109.reuse, 0x51 ;  /* 0x000000516d6b7836 */ /* 0x040fe20000000000 */
[----:B------:R-:W-:Y:S01]  /*5f70*/  I2FP.F32.S32 R69, R69 ;  /* 0x0000004500457245 */ /* 0x000fe20000201400 */
[----:B------:R-:W-:Y:S01]  /*5f80*/  VIADD R111, R109, 0x50 ;  /* 0x000000506d6f7836 */ /* 0x000fe20000000000 */
[----:B------:R-:W-:Y:S01]  /*5f90*/  FSEL R174, R74, -INF , !P4 ;  /* 0xff8000004aae7808 */ /* 0x000fe20006000000 */
[----:B------:R-:W2:Y:S01]  /*5fa0*/  MUFU.TANH R14, R14 ;  /* 0x0000000e000e7308 */ /* 0x000ea20000002400 */
[----:B------:R-:W-:Y:S01]  /*5fb0*/  ISETP.GE.AND P4, PT, R107, R128, PT ;  /* 0x000000806b00720c */ /* 0x000fe20003f86270 */
[C---:B---3--:R-:W-:Y:S01]  /*5fc0*/  FFMA.FTZ R100, R69.reuse, UR6, R100 ;  /* 0x0000000645647c23 */ /* 0x048fe20008010064 */
[----:B------:R-:W-:Y:S01]  /*5fd0*/  FFMA.FTZ R5, R69, UR6, R5 ;  /* 0x0000000645057c23 */ /* 0x000fe20008010005 */
[----:B------:R-:W-:-:S02]  /*5fe0*/  FSEL R69, R63, -INF , !P5 ;  /* 0xff8000003f457808 */ /* 0x000fc40006800000 */
[----:B------:R-:W-:Y:S02]  /*5ff0*/  FSEL R63, R80, -INF , !P0 ;  /* 0xff800000503f7808 */ /* 0x000fe40004000000 */
[----:B------:R-:W3:Y:S01]  /*6000*/  MUFU.TANH R15, R15 ;  /* 0x0000000f000f7308 */ /* 0x000ee20000002400 */
[----:B------:R-:W-:Y:S02]  /*6010*/  ISETP.GE.AND P0, PT, R107, R130, PT ;  /* 0x000000826b00720c */ /* 0x000fe40003f06270 */
[----:B------:R-:W-:Y:S02]  /*6020*/  I2FP.F32.S32 R107, R107 ;  /* 0x0000006b006b7245 */ /* 0x000fe40000201400 */
[----:B------:R-:W-:Y:S02]  /*6030*/  FSEL R188, R76, -INF , !P2 ;  /* 0xff8000004cbc7808 */ /* 0x000fe40005000000 */
[----:B------:R-:W-:Y:S01]  /*6040*/  I2FP.F32.S32 R76, R111 ;  /* 0x0000006f004c7245 */ /* 0x000fe20000201400 */
[----:B------:R-:W3:Y:S01]  /*6050*/  MUFU.TANH R73, R73 ;  /* 0x0000004900497308 */ /* 0x000ee20000002400 */
[----:B------:R-:W-:Y:S01]  /*6060*/  FSEL R156, R5, -INF , !P3 ;  /* 0xff800000059c7808 */ /* 0x000fe20005800000 */
[----:B-1----:R-:W-:Y:S01]  /*6070*/  FFMA.FTZ R12, R107, UR6, R12 ;  /* 0x000000066b0c7c23 */ /* 0x002fe2000801000c */
[----:B------:R-:W-:-:S02]  /*6080*/  VIADD R5, R109, 0xa1 ;  /* 0x000000a16d057836 */ /* 0x000fc40000000000 */
[C---:B----4-:R-:W-:Y:S01]  /*6090*/  FFMA.FTZ R3, R76.reuse, UR6, R3 ;  /* 0x000000064c037c23 */ /* 0x050fe20008010003 */
[----:B------:R-:W-:Y:S01]  /*60a0*/  ISETP.GE.AND P5, PT, R111, R130, PT ;  /* 0x000000826f00720c */ /* 0x000fe20003fa6270 */
[----:B--2---:R-:W-:Y:S01]  /*60b0*/  FFMA.FTZ R13, R76, UR6, R13 ;  /* 0x000000064c0d7c23 */ /* 0x004fe2000801000d */
[----:B------:R-:W-:Y:S01]  /*60c0*/  I2FP.F32.S32 R74, R105 ;  /* 0x00000069004a7245 */ /* 0x000fe20000201400 */
[----:B------:R-:W1:Y:S01]  /*60d0*/  MUFU.TANH R72, R72 ;  /* 0x0000004800487308 */ /* 0x000e620000002400 */
[----:B------:R-:W-:Y:S01]  /*60e0*/  FSEL R183, R12, -INF , !P0 ;  /* 0xff8000000cb77808 */ /* 0x000fe20004000000 */
[----:B------:R-:W-:Y:S01]  /*60f0*/  FFMA.FTZ R14, R107, UR6, R14 ;  /* 0x000000066b0e7c23 */ /* 0x000fe2000801000e */
[----:B------:R-:W-:Y:S01]  /*6100*/  ISETP.GE.AND P2, PT, R111, R128, PT ;  /* 0x000000806f00720c */ /* 0x000fe20003f46270 */
[----:B---3--:R-:W-:Y:S01]  /*6110*/  FFMA.FTZ R15, R74, UR6, R15 ;  /* 0x000000064a0f7c23 */ /* 0x008fe2000801000f */
[----:B------:R-:W-:Y:S01]  /*6120*/  FSEL R169, R100, -INF , !P6 ;  /* 0xff80000064a97808 */ /* 0x000fe20007000000 */
[----:B------:R-:W-:Y:S01]  /*6130*/  FFMA.FTZ R52, R74, UR6, R52 ;  /* 0x000000064a347c23 */ /* 0x000fe20008010034 */
[----:B------:R-:W-:Y:S01]  /*6140*/  I2FP.F32.S32 R12, R5 ;  /* 0x00000005000c7245 */ /* 0x000fe20000201400 */
[----:B------:R-:W2:Y:S01]  /*6150*/  MUFU.TANH R68, R68 ;  /* 0x0000004400447308 */ /* 0x000ea20000002400 */
[----:B------:R-:W-:-:S02]  /*6160*/  ISETP.GE.AND P6, PT, R105, R130, PT ;  /* 0x000000826900720c */ /* 0x000fc40003fc6270 */
[----:B------:R-:W-:Y:S01]  /*6170*/  ISETP.GE.AND P3, PT, R105, R128, PT ;  /* 0x000000806900720c */ /* 0x000fe20003f66270 */
[----:B------:R-:W-:Y:S01]  /*6180*/  FFMA.FTZ R73, R12, UR6, R73 ;  /* 0x000000060c497c23 */ /* 0x000fe20008010049 */
[----:B------:R-:W-:Y:S01]  /*6190*/  FSEL R181, R3, -INF , !P5 ;  /* 0xff80000003b57808 */ /* 0x000fe20006800000 */
[----:B------:R-:W-:Y:S01]  /*61a0*/  VIADD R3, R152, UR5 ;  /* 0x0000000598037c36 */ /* 0x000fe20008000000 */
[----:B------:R-:W-:Y:S01]  /*61b0*/  I2FP.F32.S32 R105, R109 ;  /* 0x0000006d00697245 */ /* 0x000fe20000201400 */
[----:B------:R-:W3:Y:S01]  /*61c0*/  MUFU.TANH R67, R67 ;  /* 0x0000004300437308 */ /* 0x000ee20000002400 */
[CC--:B------:R-:W-:Y:S01]  /*61d0*/  ISETP.GE.AND P5, PT, R109.reuse, R130.reuse, PT ;  /* 0x000000826d00720c */ /* 0x0c0fe20003fa6270 */
[----:B------:R-:W-:Y:S01]  /*61e0*/  VIADD R109, R109, 0xa0 ;  /* 0x000000a06d6d7836 */ /* 0x000fe20000000000 */
[----:B------:R-:W-:Y:S01]  /*61f0*/  FSEL R170, R13, -INF , !P2 ;  /* 0xff8000000daa7808 */ /* 0x000fe20005000000 */
[----:B-1----:R-:W-:Y:S01]  /*6200*/  FFMA.FTZ R72, R12, UR6, R72 ;  /* 0x000000060c487c23 */ /* 0x002fe20008010048 */
[----:B------:R-:W-:Y:S01]  /*6210*/  ISETP.GE.AND P2, PT, R5, R130, PT ;  /* 0x000000820500720c */ /* 0x000fe20003f46270 */
[----:B------:R-:W-:Y:S01]  /*6220*/  FFMA.FTZ R105, R105, UR6, R140 ;  /* 0x0000000669697c23 */ /* 0x000fe2000801008c */
[----:B------:R-:W-:Y:S01]  /*6230*/  ISETP.GE.AND P0, PT, R5, R128, PT ;  /* 0x000000800500720c */ /* 0x000fe20003f06270 */
[----:B------:R-:W1:Y:S01]  /*6240*/  MUFU.TANH R70, R70 ;  /* 0x0000004600467308 */ /* 0x000e620000002400 */
[C---:B------:R-:W-:Y:S01]  /*6250*/  VIADD R5, R3.reuse, 0xa9 ;  /* 0x000000a903057836 */ /* 0x040fe20000000000 */
[----:B------:R-:W-:Y:S01]  /*6260*/  FSEL R220, R14, -INF , !P4 ;  /* 0xff8000000edc7808 */ /* 0x000fe20006000000 */
[----:B------:R-:W-:Y:S01]  /*6270*/  VIADD R13, R3, 0xa8 ;  /* 0x000000a8030d7836 */ /* 0x000fe20000000000 */
[----:B------:R-:W-:Y:S01]  /*6280*/  FSEL R187, R15, -INF , !P6 ;  /* 0xff8000000fbb7808 */ /* 0x000fe20007000000 */
[----:B------:R-:W-:Y:S01]  /*6290*/  VIADD R15, R3, 0xb9 ;  /* 0x000000b9030f7836 */ /* 0x000fe20000000000 */
[----:B------:R-:W-:-:S02]  /*62a0*/  I2FP.F32.S32 R74, R109 ;  /* 0x0000006d004a7245 */ /* 0x000fc40000201400 */
[C---:B------:R-:W-:Y:S01]  /*62b0*/  ISETP.GE.AND P4, PT, R109.reuse, R130, PT ;  /* 0x000000826d00720c */ /* 0x040fe20003f86270 */
[----:B------:R-:W4:Y:S01]  /*62c0*/  MUFU.TANH R64, R64 ;  /* 0x0000004000407308 */ /* 0x000f220000002400 */
[----:B------:R-:W-:Y:S01]  /*62d0*/  ISETP.GE.AND P6, PT, R109, R128, PT ;  /* 0x000000806d00720c */ /* 0x000fe20003fc6270 */
[----:B------:R-:W-:Y:S01]  /*62e0*/  FFMA.FTZ R11, R74, UR6, R11 ;  /* 0x000000064a0b7c23 */ /* 0x000fe2000801000b */
[----:B------:R-:W-:Y:S02]  /*62f0*/  I2FP.F32.S32 R166, R109 ;  /* 0x0000006d00a67245 */ /* 0x000fe40000201400 */
[----:B------:R-:W-:Y:S02]  /*6300*/  FSEL R109, R73, -INF , !P2 ;  /* 0xff800000496d7808 */ /* 0x000fe40005000000 */
[----:B------:R-:W-:Y:S01]  /*6310*/  FSEL R160, R72, -INF , !P0 ;  /* 0xff80000048a07808 */ /* 0x000fe20004000000 */
[----:B------:R-:W4:Y:S01]  /*6320*/  MUFU.TANH R62, R62 ;  /* 0x0000003e003e7308 */ /* 0x000f220000002400 */
[C---:B------:R-:W-:Y:S01]  /*6330*/  ISETP.GE.AND P2, PT, R5.reuse, R130, PT ;  /* 0x000000820500720c */ /* 0x040fe20003f46270 */
[----:B------:R-:W-:Y:S01]  /*6340*/  FFMA.FTZ R166, R166, UR6, R7 ;  /* 0x00000006a6a67c23 */ /* 0x000fe20008010007 */
[----:B------:R-:W-:Y:S01]  /*6350*/  ISETP.GE.AND P0, PT, R5, R128, PT ;  /* 0x000000800500720c */ /* 0x000fe20003f06270 */
[----:B------:R-:W-:Y:S01]  /*6360*/  VIADD R7, R3, 0xb8 ;  /* 0x000000b803077836 */ /* 0x000fe20000000000 */
[----:B------:R-:W-:-:S02]  /*6370*/  FSEL R218, R52, -INF , !P3 ;  /* 0xff80000034da7808 */ /* 0x000fc40005800000 */
[----:B------:R-:W-:Y:S01]  /*6380*/  FSEL R105, R105, -INF , !P5 ;  /* 0xff80000069697808 */ /* 0x000fe20006800000 */
[----:B------:R-:W4:Y:S01]  /*6390*/  MUFU.TANH R61, R61 ;  /* 0x0000003d003d7308 */ /* 0x000f220000002400 */
[----:B------:R-:W-:Y:S02]  /*63a0*/  I2FP.F32.S32 R5, R5 ;  /* 0x0000000500057245 */ /* 0x000fe40000201400 */
[C---:B------:R-:W-:Y:S02]  /*63b0*/  ISETP.GE.AND P3, PT, R13.reuse, R130, PT ;  /* 0x000000820d00720c */ /* 0x040fe40003f66270 */
[----:B------:R-:W-:Y:S01]  /*63c0*/  ISETP.GE.AND P5, PT, R13, R128, PT ;  /* 0x000000800d00720c */ /* 0x000fe20003fa6270 */
[C---:B--2---:R-:W-:Y:S01]  /*63d0*/  FFMA.FTZ R68, R5.reuse, UR6, R68 ;  /* 0x0000000605447c23 */ /* 0x044fe20008010044 */
[----:B------:R-:W-:Y:S01]  /*63e0*/  I2FP.F32.S32 R13, R13 ;  /* 0x0000000d000d7245 */ /* 0x000fe20000201400 */
[----:B------:R-:W-:Y:S01]  /*63f0*/  MUFU.TANH R66, R66 ;  /* 0x0000004200427308 */ /* 0x000fe20000002400 */
[----:B---3--:R-:W-:Y:S01]  /*6400*/  FFMA.FTZ R140, R5, UR6, R67 ;  /* 0x00000006058c7c23 */ /* 0x008fe20008010043 */
[----:B------:R-:W-:Y:S01]  /*6410*/  VIADD R5, R3, 0xb0 ;  /* 0x000000b003057836 */ /* 0x000fe20000000000 */
[----:B------:R-:W-:Y:S01]  /*6420*/  FSEL R113, R11, -INF , !P4 ;  /* 0xff8000000b717808 */ /* 0x000fe20006000000 */
[C---:B-1----:R-:W-:Y:S01]  /*6430*/  FFMA.FTZ R70, R13.reuse, UR6, R70 ;  /* 0x000000060d467c23 */ /* 0x042fe20008010046 */
[----:B------:R-:W-:Y:S01]  /*6440*/  FFMA.FTZ R17, R13, UR6, R17 ;  /* 0x000000060d117c23 */ /* 0x000fe20008010011 */
[----:B------:R-:W-:Y:S01]  /*6450*/  VIADD R13, R3, 0xb1 ;  /* 0x000000b1030d7836 */ /* 0x000fe20000000000 */
[----:B------:R-:W-:Y:S01]  /*6460*/  I2FP.F32.S32 R14, R5 ;  /* 0x00000005000e7245 */ /* 0x000fe20000201400 */
[----:B------:R-:W-:Y:S01]  /*6470*/  MUFU.TANH R60, R60 ;  /* 0x0000003c003c7308 */ /* 0x000fe20000002400 */
[----:B------:R-:W-:-:S02]  /*6480*/  FSEL R73, R70, -INF , !P3 ;  /* 0xff80000046497808 */ /* 0x000fc40005800000 */
[----:B------:R-:W-:Y:S01]  /*6490*/  FSEL R154, R17, -INF , !P5 ;  /* 0xff800000119a7808 */ /* 0x000fe20006800000 */
[C---:B------:R-:W-:Y:S01]  /*64a0*/  FFMA.FTZ R12, R14.reuse, UR6, R9 ;  /* 0x000000060e0c7c23 */ /* 0x040fe20008010009 */
[----:B------:R-:W-:Y:S01]  /*64b0*/  I2FP.F32.S32 R11, R7 ;  /* 0x00000007000b7245 */ /* 0x000fe20000201400 */
[----:B----4-:R-:W-:Y:S01]  /*64c0*/  FFMA.FTZ R64, R14, UR6, R64 ;  /* 0x000000060e407c23 */ /* 0x010fe20008010040 */
[C---:B------:R-:W-:Y:S01]  /*64d0*/  ISETP.GE.AND P3, PT, R13.reuse, R130, PT ;  /* 0x000000820d00720c */ /* 0x040fe20003f66270 */
[----:B------:R-:W1:Y:S01]  /*64e0*/  MUFU.TANH R59, R59 ;  /* 0x0000003b003b7308 */ /* 0x000e620000002400 */
[----:B------:R-:W-:Y:S01]  /*64f0*/  ISETP.GE.AND P5, PT, R13, R128, PT ;  /* 0x000000800d00720c */ /* 0x000fe20003fa6270 */
[C---:B------:R-:W-:Y:S01]  /*6500*/  FFMA.FTZ R62, R11.reuse, UR6, R62 ;  /* 0x000000060b3e7c23 */ /* 0x040fe2000801003e */
[----:B------:R-:W-:Y:S01]  /*6510*/  I2FP.F32.S32 R13, R13 ;  /* 0x0000000d000d7245 */ /* 0x000fe20000201400 */
[----:B------:R-:W-:Y:S01]  /*6520*/  FFMA.FTZ R112, R11, UR6, R61 ;  /* 0x000000060b707c23 */ /* 0x000fe2000801003d */
[----:B------:R-:W-:Y:S01]  /*6530*/  FSEL R166, R166, -INF , !P6 ;  /* 0xff800000a6a67808 */ /* 0x000fe20007000000 */
[----:B------:R-:W-:Y:S01]  /*6540*/  VIADD R11, R3, 0xc1 ;  /* 0x000000c1030b7836 */ /* 0x000fe20000000000 */
[C---:B------:R-:W-:Y:S01]  /*6550*/  ISETP.GE.AND P4, PT, R5.reuse, R130, PT ;  /* 0x000000820500720c */ /* 0x040fe20003f86270 */
[----:B------:R-:W2:Y:S01]  /*6560*/  MUFU.TANH R58, R58 ;  /* 0x0000003a003a7308 */ /* 0x000ea20000002400 */
[----:B------:R-:W-:Y:S01]  /*6570*/  ISETP.GE.AND P6, PT, R5, R128, PT ;  /* 0x000000800500720c */ /* 0x000fe20003fc6270 */
[----:B------:R-:W-:Y:S01]  /*6580*/  FFMA.FTZ R19, R13, UR6, R19 ;  /* 0x000000060d137c23 */ /* 0x000fe20008010013 */
[----:B------:R-:W-:-:S02]  /*6590*/  FSEL R61, R12, -INF , !P4 ;  /* 0xff8000000c3d7808 */ /* 0x000fc40006000000 */
[----:B------:R-:W-:Y:S02]  /*65a0*/  FSEL R120, R64, -INF , !P6 ;  /* 0xff80000040787808 */ /* 0x000fe40007000000 */
[C---:B------:R-:W-:Y:S01]  /*65b0*/  ISETP.GE.AND P4, PT, R15.reuse, R130, PT ;  /* 0x000000820f00720c */ /* 0x040fe20003f86270 */
[----:B------:R-:W3:Y:S01]  /*65c0*/  MUFU.TANH R49, R49 ;  /* 0x0000003100317308 */ /* 0x000ee20000002400 */
[----:B------:R-:W-:Y:S02]  /*65d0*/  ISETP.GE.AND P6, PT, R15, R128, PT ;  /* 0x000000800f00720c */ /* 0x000fe40003fc6270 */
[----:B------:R-:W-:Y:S02]  /*65e0*/  I2FP.F32.S32 R15, R15 ;  /* 0x0000000f000f7245 */ /* 0x000fe40000201400 */
[----:B------:R-:W-:Y:S02]  /*65f0*/  I2FP.F32.S32 R17, R11 ;  /* 0x0000000b00117245 */ /* 0x000fe40000201400 */
[----:B------:R-:W-:Y:S01]  /*6600*/  FSEL R67, R68, -INF , !P2 ;  /* 0xff80000044437808 */ /* 0x000fe20005000000 */
[----:B------:R-:W4:Y:S01]  /*6610*/  MUFU.TANH R56, R56 ;  /* 0x0000003800387308 */ /* 0x000f220000002400 */
[----:B------:R-:W-:Y:S01]  /*6620*/  FSEL R140, R140, -INF , !P0 ;  /* 0xff8000008c8c7808 */ /* 0x000fe20004000000 */
[----:B-1----:R-:W-:Y:S01]  /*6630*/  FFMA.FTZ R59, R15, UR6, R59 ;  /* 0x000000060f3b7c23 */ /* 0x002fe2000801003b */
[----:B------:R-:W-:Y:S01]  /*6640*/  ISETP.GE.AND P2, PT, R7, R130, PT ;  /* 0x000000820700720c */ /* 0x000fe20003f46270 */
[----:B--2---:R-:W-:Y:S01]  /*6650*/  FFMA.FTZ R58, R17, UR6, R58 ;  /* 0x00000006113a7c23 */ /* 0x004fe2000801003a */
[----:B------:R-:W-:-:S02]  /*6660*/  ISETP.GE.AND P0, PT, R7, R128, PT ;  /* 0x000000800700720c */ /* 0x000fc40003f06270 */
[----:B------:R-:W-:Y:S01]  /*6670*/  FSEL R116, R19, -INF , !P5 ;  /* 0xff80000013747808 */ /* 0x000fe20006800000 */
[----:B------:R-:W-:Y:S01]  /*6680*/  MUFU.TANH R57, R57 ;  /* 0x0000003900397308 */ /* 0x000fe20000002400 */
[----:B---3--:R-:W-:Y:S01]  /*6690*/  FFMA.FTZ R49, R17, UR6, R49 ;  /* 0x0000000611317c23 */ /* 0x008fe20008010031 */
[----:B------:R-:W-:Y:S01]  /*66a0*/  VIADD R17, R3, 0xc8 ;  /* 0x000000c803117836 */ /* 0x000fe20000000000 */
[----:B------:R-:W-:Y:S01]  /*66b0*/  FSEL R108, R59, -INF , !P6 ;  /* 0xff8000003b6c7808 */ /* 0x000fe20007000000 */
[----:B------:R-:W-:Y:S01]  /*66c0*/  VIADD R19, R3, 0xc9 ;  /* 0x000000c903137836 */ /* 0x000fe20000000000 */
[----:B------:R-:W-:Y:S02]  /*66d0*/  FSEL R112, R112, -INF , !P0 ;  /* 0xff80000070707808 */ /* 0x000fe40004000000 */
[-C--:B------:R-:W-:Y:S01]  /*66e0*/  ISETP.GE.AND P6, PT, R17, R128.reuse, PT ;  /* 0x000000801100720c */ /* 0x080fe20003fc6270 */
[----:B------:R1:W-:Y:S01]  /*66f0*/  MUFU.TANH R5, R45 ;  /* 0x0000002d00057308 */ /* 0x0003e20000002400 */
[----:B------:R-:W-:-:S02]  /*6700*/  ISETP.GE.AND P0, PT, R11, R128, PT ;  /* 0x000000800b00720c */ /* 0x000fc40003f06270 */
[----:B------:R-:W-:Y:S02]  /*6710*/  I2FP.F32.S32 R52, R19 ;  /* 0x0000001300347245 */ /* 0x000fe40000201400 */
[----:B------:R-:W-:-:S03]  /*6720*/  FSEL R102, R49, -INF , !P0 ;  /* 0xff80000031667808 */ /* 0x000fc60004000000 */
[----:B------:R-:W-:Y:S08]  /*6730*/  MUFU.TANH R48, R48 ;  /* 0x0000003000307308 */ /* 0x000ff00000002400 */
[----:B------:R-:W-:Y:S01]  /*6740*/  MUFU.TANH R54, R54 ;  /* 0x0000003600367308 */ /* 0x000fe20000002400 */
[----:B-1----:R-:W-:Y:S01]  /*6750*/  FFMA.FTZ R45, R13, UR6, R66 ;  /* 0x000000060d2d7c23 */ /* 0x002fe20008010042 */
[----:B------:R-:W-:-:S04]  /*6760*/  VIADD R13, R3, 0xc0 ;  /* 0x000000c0030d7836 */ /* 0x000fc80000000000 */
[----:B------:R-:W-:Y:S02]  /*6770*/  FSEL R45, R45, -INF , !P3 ;  /* 0xff8000002d2d7808 */ /* 0x000fe40005800000 */
[----:B------:R-:W-:Y:S01]  /*6780*/  MUFU.TANH R50, R50 ;  /* 0x0000003200327308 */ /* 0x000fe20000002400 */
[----:B------:R-:W-:Y:S02]  /*6790*/  I2FP.F32.S32 R14, R13 ;  /* 0x0000000d000e7245 */ /* 0x000fe40000201400 */
[C---:B------:R-:W-:Y:S02]  /*67a0*/  ISETP.GE.AND P5, PT, R13.reuse, R128, PT ;  /* 0x000000800d00720c */ /* 0x040fe40003fa6270 */
[----:B------:R-:W-:Y:S01]  /*67b0*/  ISETP.GE.AND P3, PT, R13, R130, PT ;  /* 0x000000820d00720c */ /* 0x000fe20003f66270 */
[----:B----4-:R-:W-:Y:S02]  /*67c0*/  FFMA.FTZ R56, R14, UR6, R56 ;  /* 0x000000060e387c23 */ /* 0x010fe40008010038 */
[----:B------:R-:W1:Y:S03]  /*67d0*/  MUFU.TANH R55, R55 ;  /* 0x0000003700377308 */ /* 0x000e660000002400 */
[----:B------:R-:W-:-:S02]  /*67e0*/  FSEL R104, R56, -INF , !P5 ;  /* 0xff80000038687808 */ /* 0x000fc40006800000 */
[----:B------:R-:W-:-:S03]  /*67f0*/  ISETP.GE.AND P5, PT, R19, R128, PT ;  /* 0x000000801300720c */ /* 0x000fc60003fa6270 */
[----:B------:R-:W2:Y:S08]  /*6800*/  MUFU.TANH R53, R53 ;  /* 0x0000003500357308 */ /* 0x000eb00000002400 */
[----:B------:R-:W3:Y:S01]  /*6810*/  MUFU.TANH R51, R51 ;  /* 0x0000003300337308 */ /* 0x000ee20000002400 */
[----:B-1----:R-:W-:-:S07]  /*6820*/  FFMA.FTZ R55, R52, UR6, R55 ;  /* 0x0000000634377c23 */ /* 0x002fce0008010037 */
[----:B------:R1:W4:Y:S01]  /*6830*/  MUFU.TANH R7, R41 ;  /* 0x0000002900077308 */ /* 0x0003220000002400 */
[----:B--2---:R-:W-:-:S05]  /*6840*/  FFMA.FTZ R53, R52, UR6, R53 ;  /* 0x0000000634357c23 */ /* 0x004fca0008010035 */
[----:B------:R-:W-:Y:S02]  /*6850*/  FSEL R94, R53, -INF , !P5 ;  /* 0xff800000355e7808 */ /* 0x000fe40006800000 */
[----:B------:R-:W-:Y:S08]  /*6860*/  MUFU.TANH R47, R47 ;  /* 0x0000002f002f7308 */ /* 0x000ff00000002400 */
[----:B------:R2:W4:Y:S01]  /*6870*/  MUFU.TANH R12, R39 ;  /* 0x00000027000c7308 */ /* 0x0005220000002400 */
[----:B-1----:R-:W-:Y:S01]  /*6880*/  FFMA.FTZ R41, R15, UR6, R60 ;  /* 0x000000060f297c23 */ /* 0x002fe2000801003c */
[----:B------:R-:W-:-:S04]  /*6890*/  VIADD R15, R3, 0xd0 ;  /* 0x000000d0030f7836 */ /* 0x000fc80000000000 */
[----:B------:R-:W-:Y:S02]  /*68a0*/  FSEL R41, R41, -INF , !P4 ;  /* 0xff80000029297808 */ /* 0x000fe40006000000 */
[----:B------:R-:W-:Y:S01]  /*68b0*/  ISETP.GE.AND P4, PT, R17, R130, PT ;  /* 0x000000821100720c */ /* 0x000fe20003f86270 */
[----:B------:R1:W4:Y:S01]  /*68c0*/  MUFU.TANH R9, R43 ;  /* 0x0000002b00097308 */ /* 0x0003220000002400 */
[----:B------:R-:W-:Y:S02]  /*68d0*/  I2FP.F32.S32 R17, R17 ;  /* 0x0000001100117245 */ /* 0x000fe40000201400 */
[----:B------:R-:W-:Y:S02]  /*68e0*/  I2FP.F32.S32 R56, R15 ;  /* 0x0000000f00387245 */ /* 0x000fe40000201400 */
[----:B------:R-:W-:Y:S01]  /*68f0*/  ISETP.GE.AND P0, PT, R15, R128, PT ;  /* 0x000000800f00720c */ /* 0x000fe20003f06270 */
[----:B------:R-:W-:Y:S01]  /*6900*/  FFMA.FTZ R54, R17, UR6, R54 ;  /* 0x0000000611367c23 */ /* 0x000fe20008010036 */
[----:B--2---:R-:W-:Y:S01]  /*6910*/  FFMA.FTZ R39, R14, UR6, R57 ;  /* 0x000000060e277c23 */ /* 0x004fe20008010039 */
[----:B------:R2:W4:Y:S01]  /*6920*/  MUFU.TANH R13, R35 ;  /* 0x00000023000d7308 */ /* 0x0005220000002400 */
[C---:B------:R-:W-:Y:S01]  /*6930*/  FFMA.FTZ R50, R56.reuse, UR6, R50 ;  /* 0x0000000638327c23 */ /* 0x040fe20008010032 */
[----:B---3--:R-:W-:Y:S01]  /*6940*/  FFMA.FTZ R51, R56, UR6, R51 ;  /* 0x0000000638337c23 */ /* 0x008fe20008010033 */
[----:B------:R-:W-:-:S02]  /*6950*/  FSEL R96, R54, -INF , !P6 ;  /* 0xff80000036607808 */ /* 0x000fc40007000000 */
[----:B------:R-:W-:Y:S02]  /*6960*/  FSEL R39, R39, -INF , !P3 ;  /* 0xff80000027277808 */ /* 0x000fe40005800000 */
[-C--:B------:R-:W-:Y:S01]  /*6970*/  ISETP.GE.AND P3, PT, R19, R130.reuse, PT ;  /* 0x000000821300720c */ /* 0x080fe20003f66270 */
[----:B------:R3:W-:Y:S01]  /*6980*/  MUFU.TANH R14, R33 ;  /* 0x00000021000e7308 */ /* 0x0007e20000002400 */
[----:B-1----:R-:W-:Y:S01]  /*6990*/  FSEL R43, R62, -INF , !P2 ;  /* 0xff8000003e2b7808 */ /* 0x002fe20005000000 */
[----:B------:R-:W-:Y:S01]  /*69a0*/  VIADD R19, R3, 0xd8 ;  /* 0x000000d803137836 */ /* 0x000fe20000000000 */
[----:B------:R-:W-:-:S04]  /*69b0*/  ISETP.GE.AND P2, PT, R11, R130, PT ;  /* 0x000000820b00720c */ /* 0x000fc80003f46270 */
[----:B------:R-:W-:Y:S01]  /*69c0*/  I2FP.F32.S32 R52, R19 ;  /* 0x0000001300347245 */ /* 0x000fe20000201400 */
[----:B------:R1:W1:Y:S01]  /*69d0*/  MUFU.TANH R11, R37 ;  /* 0x00000025000b7308 */ /* 0x0002620000002400 */
[----:B--2---:R-:W-:Y:S01]  /*69e0*/  FFMA.FTZ R35, R17, UR6, R48 ;  /* 0x0000000611237c23 */ /* 0x004fe20008010030 */
[----:B------:R-:W-:Y:S01]  /*69f0*/  VIADD R17, R3, 0xd9 ;  /* 0x000000d903117836 */ /* 0x000fe20000000000 */
[----:B------:R-:W-:Y:S01]  /*6a00*/  ISETP.GE.AND P5, PT, R19, R128, PT ;  /* 0x000000801300720c */ /* 0x000fe20003fa6270 */
[C---:B----4-:R-:W-:Y:S01]  /*6a10*/  FFMA.FTZ R7, R52.reuse, UR6, R7 ;  /* 0x0000000634077c23 */ /* 0x050fe20008010007 */
[----:B------:R-:W-:Y:S01]  /*6a20*/  FFMA.FTZ R12, R52, UR6, R12 ;  /* 0x00000006340c7c23 */ /* 0x000fe2000801000c */
[----:B------:R-:W-:Y:S02]  /*6a30*/  FSEL R35, R35, -INF , !P4 ;  /* 0xff80000023237808 */ /* 0x000fe40006000000 */
[----:B------:R-:W2:Y:S01]  /*6a40*/  MUFU.TANH R46, R46 ;  /* 0x0000002e002e7308 */ /* 0x000ea20000002400 */
[----:B---3--:R-:W-:Y:S01]  /*6a50*/  VIADD R33, R3, 0xd1 ;  /* 0x000000d103217836 */ /* 0x008fe20000000000 */
[----:B------:R-:W-:-:S04]  /*6a60*/  FSEL R56, R12, -INF , !P5 ;  /* 0xff8000000c387808 */ /* 0x000fc80006800000 */
[----:B------:R-:W-:Y:S02]  /*6a70*/  I2FP.F32.S32 R48, R33 ;  /* 0x0000002100307245 */ /* 0x000fe40000201400 */
[-C--:B------:R-:W-:Y:S01]  /*6a80*/  ISETP.GE.AND P4, PT, R33, R130.reuse, PT ;  /* 0x000000822100720c */ /* 0x080fe20003f86270 */
[----:B------:R-:W-:Y:S01]  /*6a90*/  MUFU.TANH R44, R44 ;  /* 0x0000002c002c7308 */ /* 0x000fe20000002400 */
[----:B-1----:R-:W-:Y:S01]  /*6aa0*/  FSEL R37, R58, -INF , !P2 ;  /* 0xff8000003a257808 */ /* 0x002fe20005000000 */
[C---:B------:R-:W-:Y:S01]  /*6ab0*/  FFMA.FTZ R47, R48.reuse, UR6, R47 ;  /* 0x00000006302f7c23 */ /* 0x040fe2000801002f */
[----:B------:R-:W-:Y:S01]  /*6ac0*/  ISETP.GE.AND P2, PT, R15, R130, PT ;  /* 0x000000820f00720c */ /* 0x000fe20003f46270 */
[----:B------:R-:W-:Y:S01]  /*6ad0*/  FFMA.FTZ R5, R48, UR6, R5 ;  /* 0x0000000630057c23 */ /* 0x000fe20008010005 */
[----:B------:R-:W-:Y:S02]  /*6ae0*/  ISETP.GE.AND P6, PT, R33, R128, PT ;  /* 0x000000802100720c */ /* 0x000fe40003fc6270 */
[----:B------:R-:W-:Y:S01]  /*6af0*/  FSEL R58, R50, -INF , !P0 ;  /* 0xff800000323a7808 */ /* 0x000fe20004000000 */
[----:B------:R1:W3:Y:S01]  /*6b00*/  MUFU.TANH R15, R31 ;  /* 0x0000001f000f7308 */ /* 0x0002e20000002400 */
[----:B------:R-:W-:-:S02]  /*6b10*/  FSEL R33, R55, -INF , !P3 ;  /* 0xff80000037217808 */ /* 0x000fc40005800000 */
[----:B------:R-:W-:Y:S02]  /*6b20*/  I2FP.F32.S32 R50, R17 ;  /* 0x0000001100327245 */ /* 0x000fe40000201400 */
[----:B------:R-:W-:Y:S01]  /*6b30*/  ISETP.GE.AND P3, PT, R19, R130, PT ;  /* 0x000000821300720c */ /* 0x000fe20003f66270 */
[----:B------:R-:W-:Y:S01]  /*6b40*/  VIADD R19, R3, 0xe0 ;  /* 0x000000e003137836 */ /* 0x000fe20000000000 */
[-C--:B------:R-:W-:Y:S01]  /*6b50*/  ISETP.GE.AND P0, PT, R17, R128.reuse, PT ;  /* 0x000000801100720c */ /* 0x080fe20003f06270 */
[----:B------:R4:W3:Y:S01]  /*6b60*/  MUFU.TANH R49, R21 ;  /* 0x0000001500317308 */ /* 0x0008e20000002400 */
[C---:B------:R-:W-:Y:S01]  /*6b70*/  FFMA.FTZ R9, R50.reuse, UR6, R9 ;  /* 0x0000000632097c23 */ /* 0x040fe20008010009 */
[----:B------:R-:W-:Y:S01]  /*6b80*/  FFMA.FTZ R13, R50, UR6, R13 ;  /* 0x00000006320d7c23 */ /* 0x000fe2000801000d */
[----:B------:R-:W-:Y:S02]  /*6b90*/  FSEL R57, R5, -INF , !P6 ;  /* 0xff80000005397808 */ /* 0x000fe40007000000 */
[----:B------:R-:W-:-:S02]  /*6ba0*/  ISETP.GE.AND P6, PT, R19, R128, PT ;  /* 0x000000801300720c */ /* 0x000fc40003fc6270 */
[----:B------:R-:W-:Y:S01]  /*6bb0*/  I2FP.F32.S32 R48, R19 ;  /* 0x0000001300307245 */ /* 0x000fe20000201400 */
[----:B------:R-:W-:Y:S01]  /*6bc0*/  MUFU.TANH R42, R42 ;  /* 0x0000002a002a7308 */ /* 0x000fe20000002400 */
[----:B-1----:R-:W-:Y:S01]  /*6bd0*/  FSEL R31, R51, -INF , !P2 ;  /* 0xff800000331f7808 */ /* 0x002fe20005000000 */
[----:B------:R-:W-:Y:S01]  /*6be0*/  VIADD R51, R3, 0xe8 ;  /* 0x000000e803337836 */ /* 0x000fe20000000000 */
[----:B------:R-:W-:Y:S01]  /*6bf0*/  ISETP.GE.AND P2, PT, R17, R130, PT ;  /* 0x000000821100720c */ /* 0x000fe20003f46270 */
[----:B------:R-:W-:Y:S01]  /*6c00*/  VIADD R17, R3, 0xe1 ;  /* 0x000000e103117836 */ /* 0x000fe20000000000 */
[----:B------:R-:W-:Y:S01]  /*6c10*/  FSEL R55, R13, -INF , !P0 ;  /* 0xff8000000d377808 */ /* 0x000fe20004000000 */
[C---:B------:R-:W-:Y:S01]  /*6c20*/  FFMA.FTZ R11, R48.reuse, UR6, R11 ;  /* 0x00000006300b7c23 */ /* 0x040fe2000801000b */
[----:B------:R-:W-:Y:S01]  /*6c30*/  ISETP.GE.AND P0, PT, R51, R128, PT ;  /* 0x000000803300720c */ /* 0x000fe20003f06270 */
[----:B------:R-:W1:Y:S01]  /*6c40*/  MUFU.TANH R25, R25 ;  /* 0x0000001900197308 */ /* 0x000e620000002400 */
[----:B----4-:R-:W-:Y:S01]  /*6c50*/  FSEL R21, R47, -INF , !P4 ;  /* 0xff8000002f157808 */ /* 0x010fe20006000000 */
[----:B------:R-:W-:Y:S01]  /*6c60*/  FFMA.FTZ R14, R48, UR6, R14 ;  /* 0x00000006300e7c23 */ /* 0x000fe2000801000e */
[-C--:B------:R-:W-:Y:S01]  /*6c70*/  ISETP.GE.AND P4, PT, R19, R130.reuse, PT ;  /* 0x000000821300720c */ /* 0x080fe20003f86270 */
[----:B------:R-:W-:Y:S01]  /*6c80*/  VIADD R47, R3, 0xe9 ;  /* 0x000000e9032f7836 */ /* 0x000fe20000000000 */
[----:B------:R-:W-:Y:S01]  /*6c90*/  FSEL R19, R7, -INF , !P3 ;  /* 0xff80000007137808 */ /* 0x000fe20005800000 */
[----:B------:R-:W-:Y:S01]  /*6ca0*/  VIADD R13, R3, 0xf0 ;  /* 0x000000f0030d7836 */ /* 0x000fe20000000000 */
[C---:B------:R-:W-:Y:S01]  /*6cb0*/  ISETP.GE.AND P3, PT, R17.reuse, R130, PT ;  /* 0x000000821100720c */ /* 0x040fe20003f66270 */
[----:B------:R-:W-:Y:S01]  /*6cc0*/  MUFU.TANH R28, R28 ;  /* 0x0000001c001c7308 */ /* 0x000fe20000002400 */
[----:B------:R-:W-:-:S02]  /*6cd0*/  ISETP.GE.AND P5, PT, R17, R128, PT ;  /* 0x000000801100720c */ /* 0x000fc40003fa6270 */
[----:B------:R-:W-:Y:S02]  /*6ce0*/  I2FP.F32.S32 R5, R17 ;  /* 0x0000001100057245 */ /* 0x000fe40000201400 */
[----:B------:R-:W-:Y:S02]  /*6cf0*/  FSEL R17, R9, -INF , !P2 ;  /* 0xff80000009117808 */ /* 0x000fe40005000000 */
[----:B------:R-:W-:Y:S01]  /*6d00*/  ISETP.GE.AND P2, PT, R51, R130, PT ;  /* 0x000000823300720c */ /* 0x000fe20003f46270 */
[----:B------:R-:W4:Y:S01]  /*6d10*/  MUFU.TANH R27, R27 ;  /* 0x0000001b001b7308 */ /* 0x000f220000002400 */
[----:B------:R-:W-:Y:S01]  /*6d20*/  I2FP.F32.S32 R51, R51 ;  /* 0x0000003300337245 */ /* 0x000fe20000201400 */
[C---:B--2---:R-:W-:Y:S01]  /*6d30*/  FFMA.FTZ R9, R5.reuse, UR6, R46 ;  /* 0x0000000605097c23 */ /* 0x044fe2000801002e */
[----:B---3--:R-:W-:Y:S01]  /*6d40*/  FFMA.FTZ R15, R5, UR6, R15 ;  /* 0x00000006050f7c23 */ /* 0x008fe2000801000f */
[----:B------:R-:W-:Y:S01]  /*6d50*/  VIADD R5, R3, 0xf1 ;  /* 0x000000f103057836 */ /* 0x000fe20000000000 */
[----:B------:R-:W-:Y:S01]  /*6d60*/  FSEL R11, R11, -INF , !P4 ;  /* 0xff8000000b0b7808 */ /* 0x000fe20006000000 */
[C---:B------:R-:W-:Y:S01]  /*6d70*/  FFMA.FTZ R7, R51.reuse, UR6, R44 ;  /* 0x0000000633077c23 */ /* 0x040fe2000801002c */
[----:B------:R-:W-:Y:S01]  /*6d80*/  FFMA.FTZ R49, R51, UR6, R49 ;  /* 0x0000000633317c23 */ /* 0x000fe20008010031 */
[----:B------:R-:W-:Y:S01]  /*6d90*/  MUFU.TANH R26, R26 ;  /* 0x0000001a001a7308 */ /* 0x000fe20000002400 */
[----:B------:R-:W-:-:S02]  /*6da0*/  FSEL R54, R14, -INF , !P6 ;  /* 0xff8000000e367808 */ /* 0x000fc40007000000 */
[C---:B------:R-:W-:Y:S02]  /*6db0*/  ISETP.GE.AND P4, PT, R47.reuse, R130, PT ;  /* 0x000000822f00720c */ /* 0x040fe40003f86270 */
[----:B------:R-:W-:Y:S02]  /*6dc0*/  ISETP.GE.AND P6, PT, R47, R128, PT ;  /* 0x000000802f00720c */ /* 0x000fe40003fc6270 */
[----:B------:R-:W-:Y:S01]  /*6dd0*/  I2FP.F32.S32 R47, R47 ;  /* 0x0000002f002f7245 */ /* 0x000fe20000201400 */
[----:B------:R-:W2:Y:S01]  /*6de0*/  MUFU.TANH R29, R29 ;  /* 0x0000001d001d7308 */ /* 0x000ea20000002400 */
[----:B------:R-:W-:Y:S02]  /*6df0*/  I2FP.F32.S32 R12, R5 ;  /* 0x00000005000c7245 */ /* 0x000fe40000201400 */
[----:B------:R-:W-:Y:S02]  /*6e00*/  FSEL R9, R9, -INF , !P3 ;  /* 0xff80000009097808 */ /* 0x000fe40005800000 */
[----:B------:R-:W-:Y:S01]  /*6e10*/  FSEL R53, R15, -INF , !P5 ;  /* 0xff8000000f357808 */ /* 0x000fe20006800000 */
[C---:B-1----:R-:W-:Y:S01]  /*6e20*/  FFMA.FTZ R25, R12.reuse, UR6, R25 ;  /* 0x000000060c197c23 */ /* 0x042fe20008010019 */
[----:B------:R-:W-:Y:S01]  /*6e30*/  FSEL R7, R7, -INF , !P2 ;  /* 0xff80000007077808 */ /* 0x000fe20005000000 */
[----:B------:R-:W1:Y:S01]  /*6e40*/  MUFU.TANH R24, R24 ;  /* 0x0000001800187308 */ /* 0x000e620000002400 */
[----:B------:R-:W-:Y:S01]  /*6e50*/  FSEL R52, R49, -INF , !P0 ;  /* 0xff80000031347808 */ /* 0x000fe20004000000 */
[----:B----4-:R-:W-:Y:S01]  /*6e60*/  FFMA.FTZ R27, R12, UR6, R27 ;  /* 0x000000060c1b7c23 */ /* 0x010fe2000801001b */
[----:B------:R-:W-:-:S02]  /*6e70*/  ISETP.GE.AND P3, PT, R13, R130, PT ;  /* 0x000000820d00720c */ /* 0x000fc40003f66270 */
[----:B------:R-:W-:Y:S02]  /*6e80*/  ISETP.GE.AND P5, PT, R13, R128, PT ;  /* 0x000000800d00720c */ /* 0x000fe40003fa6270 */
[C---:B------:R-:W-:Y:S01]  /*6e90*/  ISETP.GE.AND P2, PT, R5.reuse, R130, PT ;  /* 0x000000820500720c */ /* 0x040fe20003f46270 */
[----:B------:R-:W-:Y:S01]  /*6ea0*/  MUFU.TANH R22, R22 ;  /* 0x0000001600167308 */ /* 0x000fe20000002400 */
[----:B------:R-:W-:Y:S01]  /*6eb0*/  BAR.SYNC.DEFER_BLOCKING 0x0 ;  /* 0x0000000000007b1d */ /* 0x000fe20000010000 */
[-C--:B------:R-:W-:Y:S01]  /*6ec0*/  ISETP.GE.AND P0, PT, R5, R128.reuse, PT ;  /* 0x000000800500720c */ /* 0x080fe20003f06270 */
[C---:B------:R-:W-:Y:S01]  /*6ed0*/  FFMA.FTZ R5, R47.reuse, UR6, R42 ;  /* 0x000000062f057c23 */ /* 0x040fe2000801002a */
[----:B------:R-:W-:Y:S01]  /*6ee0*/  I2FP.F32.S32 R13, R13 ;  /* 0x0000000d000d7245 */ /* 0x000fe20000201400 */
[----:B--2---:R-:W-:Y:S01]  /*6ef0*/  FFMA.FTZ R29, R47, UR6, R29 ;  /* 0x000000062f1d7c23 */ /* 0x004fe2000801001d */
[----:B------:R-:W-:Y:S02]  /*6f00*/  I2FP.F32.S32 R12, R3 ;  /* 0x00000003000c7245 */ /* 0x000fe40000201400 */
[----:B------:R-:W2:Y:S01]  /*6f10*/  MUFU.TANH R23, R23 ;  /* 0x0000001700177308 */ /* 0x000ea20000002400 */
[C---:B------:R-:W-:Y:S01]  /*6f20*/  FFMA.FTZ R28, R13.reuse, UR6, R28 ;  /* 0x000000060d1c7c23 */ /* 0x040fe2000801001c */
[----:B------:R-:W-:Y:S01]  /*6f30*/  FFMA.FTZ R26, R13, UR6, R26 ;  /* 0x000000060d1a7c23 */ /* 0x000fe2000801001a */
[----:B------:R-:W-:Y:S01]  /*6f40*/  FSEL R5, R5, -INF , !P4 ;  /* 0xff80000005057808 */ /* 0x000fe20006000000 */
[C---:B------:R-:W-:Y:S01]  /*6f50*/  VIADD R13, R3.reuse, 0xf8 ;  /* 0x000000f8030d7836 */ /* 0x040fe20000000000 */
[C---:B------:R-:W-:Y:S01]  /*6f60*/  ISETP.GE.AND P4, PT, R3.reuse, R128, PT ;  /* 0x000000800300720c */ /* 0x040fe20003f86270 */
[----:B------:R-:W-:Y:S01]  /*6f70*/  VIADD R3, R3, 0xf9 ;  /* 0x000000f903037836 */ /* 0x000fe20000000000 */
[----:B------:R-:W-:Y:S01]  /*6f80*/  FSEL R49, R25, -INF , !P0 ;  /* 0xff80000019317808 */ /* 0x000fe20004000000 */
[----:B------:R-:W3:Y:S01]  /*6f90*/  MUFU.TANH R2, R2 ;  /* 0x0000000200027308 */ /* 0x000ee20000002400 */
[----:B------:R-:W-:Y:S01]  /*6fa0*/  PLOP3.LUT P0, PT, PT, PT, UP0, 0x80, 0x0 ;  /* 0x000000000000781c */ /* 0x000fe20003f0f008 */
[----:B------:R-:W-:Y:S01]  /*6fb0*/  FFMA.FTZ R12, R12, UR6, R141 ;  /* 0x000000060c0c7c23 */ /* 0x000fe2000801008d */
        /* <DEDUP_REMOVED lines=8> */
[----:B------:R-:W-:Y:S02]  /*7040*/  I2FP.F32.S32 R13, R13 ;  /* 0x0000000d000d7245 */ /* 0x000fe40000201400 */
[----:B------:R-:W-:Y:S02]  /*7050*/  I2FP.F32.S32 R3, R3 ;  /* 0x0000000300037245 */ /* 0x000fe40000201400 */
[----:B------:R-:W-:Y:S01]  /*7060*/  FSEL R42, R12, -INF , !P4 ;  /* 0xff8000000c2a7808 */ /* 0x000fe20006000000 */
[C---:B-1----:R-:W-:Y:S01]  /*7070*/  FFMA.FTZ R24, R13.reuse, UR6, R24 ;  /* 0x000000060d187c23 */ /* 0x042fe20008010018 */
[----:B--2---:R-:W-:Y:S01]  /*7080*/  FFMA.FTZ R23, R13, UR6, R23 ;  /* 0x000000060d177c23 */ /* 0x004fe20008010017 */
[C---:B------:R-:W-:Y:S01]  /*7090*/  FFMA.FTZ R22, R3.reuse, UR6, R22 ;  /* 0x0000000603167c23 */ /* 0x040fe20008010016 */
[----:B---3--:R-:W-:-:S02]  /*70a0*/  FFMA.FTZ R2, R3, UR6, R2 ;  /* 0x0000000603027c23 */ /* 0x008fc40008010002 */
        /* <DEDUP_REMOVED lines=8> */
[----:B------:R-:W-:-:S05]  /*7130*/  IABS R14, UR5 ;  /* 0x00000005000e7c13 */ /* 0x000fca0008000000 */
        /* <DEDUP_REMOVED lines=17> */
[----:B------:R-:W-:Y:S02]  /*7250*/  LOP3.LUT R12, R3, UR5, RZ, 0x3c, !PT ;  /* 0x00000005030c7c12 */ /* 0x000fe4000f8e3cff */
[C---:B------:R-:W-:Y:S02]  /*7260*/  ISETP.GT.U32.AND P2, PT, R2.reuse, R15, PT ;  /* 0x0000000f0200720c */ /* 0x040fe40003f44070 */
[----:B------:R-:W-:Y:S02]  /*7270*/  ISETP.GT.U32.AND P3, PT, R2, R13, PT ;  /* 0x0000000d0200720c */ /* 0x000fe40003f64070 */
[----:B------:R-:W-:Y:S02]  /*7280*/  ISETP.GE.AND P4, PT, R12, RZ, PT ;  /* 0x000000ff0c00720c */ /* 0x000fe40003f86270 */
[----:B------:R-:W-:-:S07]  /*7290*/  LOP3.LUT R12, RZ, R3, RZ, 0x33, !PT ;  /* 0x00000003ff0c7212 */ /* 0x000fce00078e33ff */
[----:B------:R-:W-:Y:S02]  /*72a0*/  @!P2 IMAD.IADD R15, R15, 0x1, -R2 ;  /* 0x000000010f0fa824 */ /* 0x000fe400078e0a02 */
[-C--:B------:R-:W-:Y:S01]  /*72b0*/  @!P3 IADD3 R13, R13, -R2.reuse, RZ ;  /* 0x800000020d0db210 */ /* 0x080fe20007ffe0ff */
[----:B------:R-:W-:Y:S01]  /*72c0*/  @!P2 VIADD R23, R23, 0x1 ;  /* 0x000000011717a836 */ /* 0x000fe20000000000 */
[----:B------:R-:W-:Y:S02]  /*72d0*/  @!P3 IADD3 R22, R22, 0x1, RZ ;  /* 0x000000011616b810 */ /* 0x000fe40007ffe0ff */
[-C--:B------:R-:W-:Y:S02]  /*72e0*/  ISETP.GE.U32.AND P6, PT, R15, R2.reuse, PT ;  /* 0x000000020f00720c */ /* 0x080fe40003fc6070 */
[----:B------:R-:W-:Y:S02]  /*72f0*/  ISETP.GE.U32.AND P5, PT, R13, R2, PT ;  /* 0x000000020d00720c */ /* 0x000fe40003fa6070 */
[C---:B------:R-:W-:Y:S01]  /*7300*/  LOP3.LUT R2, R3.reuse, UR4, RZ, 0x3c, !PT ;  /* 0x0000000403027c12 */ /* 0x040fe2000f8e3cff */
[----:B------:R-:W-:Y:S01]  /*7310*/  ULDC.64 UR4, c[0x0][0x230] ;  /* 0x00008c0000047ab9 */ /* 0x000fe20000000a00 */
[----:B------:R-:W-:-:S02]  /*7320*/  ISETP.NE.AND P3, PT, R3, RZ, PT ;  /* 0x000000ff0300720c */ /* 0x000fc40003f65270 */
[----:B------:R-:W-:-:S05]  /*7330*/  ISETP.GE.AND P2, PT, R2, RZ, PT ;  /* 0x000000ff0200720c */ /* 0x000fca0003f46270 */
[----:B------:R-:W-:Y:S02]  /*7340*/  @P6 VIADD R23, R23, 0x1 ;  /* 0x0000000117176836 */ /* 0x000fe40000000000 */
[----:B------:R-:W-:Y:S02]  /*7350*/  @P5 IADD3 R22, R22, 0x1, RZ ;  /* 0x0000000116165810 */ /* 0x000fe40007ffe0ff */
[----:B------:R-:W-:-:S04]  /*7360*/  @!P4 IMAD.MOV R23, RZ, RZ, -R23 ;  /* 0x000000ffff17c224 */ /* 0x000fc800078e0a17 */
[----:B------:R-:W-:Y:S02]  /*7370*/  @!P2 IADD3 R22, -R22, RZ, RZ ;  /* 0x000000ff1616a210 */ /* 0x000fe40007ffe1ff */
        /* <DEDUP_REMOVED lines=9> */
[----:B------:R-:W-:-:S04]  /*7410*/  IMAD R3, R3, UR12, RZ ;  /* 0x0000000c03037c24 */ /* 0x000fc8000f8e02ff */
[C---:B------:R-:W-:Y:S01]  /*7420*/  IMAD R3, R12.reuse, UR13, R3 ;  /* 0x0000000d0c037c24 */ /* 0x040fe2000f8e0203 */
[----:B--2---:R-:W-:Y:S01]  /*7430*/  IADD3 R2, -R15, R2, RZ ;  /* 0x000000020f027210 */ /* 0x004fe20007ffe1ff */
[----:B------:R-:W-:-:S03]  /*7440*/  IMAD.WIDE.U32 R14, R12, UR12, RZ ;  /* 0x0000000c0c0e7c25 */ /* 0x000fc6000f8e00ff */
[----:B------:R-:W-:Y:S01]  /*7450*/  SHF.R.S32.HI R13, RZ, 0x1f, R2 ;  /* 0x0000001fff0d7819 */ /* 0x000fe20000011402 */
[----:B------:R-:W-:-:S04]  /*7460*/  IMAD.IADD R15, R15, 0x1, R3 ;  /* 0x000000010f0f7824 */ /* 0x000fc800078e0203 */
[----:B------:R-:W-:-:S04]  /*7470*/  IMAD R13, R13, UR4, RZ ;  /* 0x000000040d0d7c24 */ /* 0x000fc8000f8e02ff */
[C---:B------:R-:W-:Y:S02]  /*7480*/  IMAD R13, R2.reuse, UR5, R13 ;  /* 0x00000005020d7c24 */ /* 0x040fe4000f8e020d */
[----:B------:R-:W-:-:S04]  /*7490*/  IMAD.WIDE.U32 R2, R2, UR4, R14 ;  /* 0x0000000402027c25 */ /* 0x000fc8000f8e000e */
[----:B------:R-:W-:Y:S01]  /*74a0*/  IMAD.MOV.U32 R107, RZ, RZ, R2 ;  /* 0x000000ffff6b7224 */ /* 0x000fe200078e0002 */
[----:B------:R-:W-:Y:S01]  /*74b0*/  IADD3 R66, R3, R13, RZ ;  /* 0x0000000d03427210 */ /* 0x000fe20007ffe0ff */
[----:B------:R-:W-:Y:S06]  /*74c0*/  BRA `(.L_x_1767) ;  /* 0x0000000000107947 */ /* 0x000fec0003800000 */
.L_x_1766:
[----:B------:R-:W-:-:S04]  /*74d0*/  ULEA UR4, -UR12, URZ, 0x8 ;  /* 0x0000003f0c047291 */ /* 0x000fc8000f8e413f */
[----:B------:R-:W-:Y:S02]  /*74e0*/  USHF.R.S32.HI UR5, URZ, 0x1f, UR4 ;  /* 0x0000001f3f057899 */ /* 0x000fe40008011404 */
[----:B------:R-:W-:-:S04]  /*74f0*/  MOV R107, UR4 ;  /* 0x00000004006b7c02 */ /* 0x000fc80008000f00 */
[----:B------:R-:W-:-:S07]  /*7500*/  MOV R66, UR5 ;  /* 0x0000000500427c02 */ /* 0x000fce0008000f00 */
.L_x_1767:
        /* <DEDUP_REMOVED lines=10> */
[----:B------:R-:W1:Y:S01]  /*75b0*/  @!P2 LDC.64 R26, c[0x0][0x218] ;  /* 0x00008600ff1aab82 */ /* 0x000e620000000a00 */
[-C--:B------:R-:W-:Y:S01]  /*75c0*/  @!P2 LEA R46, P3, R13, R178.reuse, 0x7 ;  /* 0x000000b20d2ea211 */ /* 0x080fe200078638ff */
[----:B------:R-:W-:Y:S01]  /*75d0*/  VOTEU.ALL UP0, P2 ;  /* 0x00000000003f7886 */ /* 0x000fe20001000000 */
[----:B------:R-:W-:Y:S01]  /*75e0*/  @!P2 LEA R64, P4, R15, R178, 0x6 ;  /* 0x000000b20f40a211 */ /* 0x000fe200078830ff */
[----:B------:R-:W-:Y:S01]  /*75f0*/  IMAD.U32 R228, RZ, RZ, UR12 ;  /* 0x0000000cffe47e24 */ /* 0x000fe2000f8e00ff */
[-C--:B------:R-:W-:Y:S01]  /*7600*/  @!P2 LEA.HI.X R44, R3, R179.reuse, R44, 0x7, P3 ;  /* 0x000000b3032ca211 */ /* 0x080fe200018f3c2c */
[----:B------:R-:W-:Y:S01]  /*7610*/  @!P2 IMAD.WIDE.U32 R2, R2, 0x60, R178 ;  /* 0x000000600202a825 */ /* 0x000fe200078e00b2 */
[----:B------:R-:W-:Y:S01]  /*7620*/  @!UP0 UIMAD UR4, UR13, 0x60, URZ ;  /* 0x000000600d0488a4 */ /* 0x000fe2000f8e023f */
[----:B------:R-:W2:Y:S01]  /*7630*/  @!P2 LDC.64 R28, c[0x0][0x218] ;  /* 0x00008600ff1cab82 */ /* 0x000ea20000000a00 */
[----:B------:R-:W-:Y:S01]  /*7640*/  @!P2 LEA.HI.X R62, R12, R179, R62, 0x6, P4 ;  /* 0x000000b30c3ea211 */ /* 0x000fe200020f343e */
[----:B------:R-:W-:Y:S01]  /*7650*/  @!P2 IMAD.WIDE.U32 R228, R228, 0xa0, R178 ;  /* 0x000000a0e4e4a825 */ /* 0x000fe200078e00b2 */
[C---:B------:R-:W-:Y:S01]  /*7660*/  @!P2 IADD3 R131, P3, R107.reuse, R2, RZ ;  /* 0x000000026b83a210 */ /* 0x040fe20007f7e0ff */
[----:B------:R-:W-:Y:S01]  /*7670*/  @!UP0 UIMAD UR5, UR13, 0xa0, URZ ;  /* 0x000000a00d0588a4 */ /* 0x000fe2000f8e023f */
[C---:B------:R-:W-:Y:S01]  /*7680*/  @!P2 IADD3 R119, P5, R107.reuse, R178, RZ ;  /* 0x000000b26b77a210 */ /* 0x040fe20007fbe0ff */
[----:B------:R-:W-:Y:S01]  /*7690*/  IMAD.U32 R142, RZ, RZ, UR12 ;  /* 0x0000000cff8e7e24 */ /* 0x000fe2000f8e00ff */
[----:B------:R-:W-:Y:S01]  /*76a0*/  @!P2 IADD3.X R72, R66, UR4, R3, P3, !PT ;  /* 0x000000044248ac10 */ /* 0x000fe20009ffe403 */
[----:B------:R-:W3:Y:S01]  /*76b0*/  @!P2 LDC.64 R24, c[0x0][0x218] ;  /* 0x00008600ff18ab82 */ /* 0x000ee20000000a00 */
[C-C-:B------:R-:W-:Y:S01]  /*76c0*/  @!P2 IADD3 R125, P4, P3, R107.reuse, UR15, R178.reuse ;  /* 0x0000000f6b7dac10 */ /* 0x140fe2000fb9e0b2 */
[----:B------:R-:W-:Y:S01]  /*76d0*/  @!P2 IMAD.WIDE.U32 R142, R142, 0xc0, R178 ;  /* 0x000000c08e8ea825 */ /* 0x000fe200078e00b2 */
[----:B------:R-:W-:Y:S01]  /*76e0*/  @!UP0 UIMAD UR4, UR13, 0xc0, URZ ;  /* 0x000000c00d0488a4 */ /* 0x000fe2000f8e023f */
[----:B------:R4:W-:Y:S01]  /*76f0*/  @P2 STS [R157+0x1000], RZ ;  /* 0x001000ff9d002388 */ /* 0x0009e20000000800 */
[C-C-:B------:R-:W-:Y:S01]  /*7700*/  @!P2 IADD3.X R70, R66.reuse, UR14, R179.reuse, P4, P3 ;  /* 0x0000000e4246ac10 */ /* 0x140fe2000a7e64b3 */
[C---:B------:R-:W-:Y:S01]  /*7710*/  @!P2 IMAD.X R68, R66.reuse, 0x1, R179, P5 ;  /* 0x000000014244a824 */ /* 0x040fe200028e06b3 */
[----:B------:R-:W-:Y:S01]  /*7720*/  @!P2 IADD3 R74, P4, R107, R228, RZ ;  /* 0x000000e46b4aa210 */ /* 0x000fe20007f9e0ff */
[----:B------:R-:W5:Y:S01]  /*7730*/  @!P2 LDC.64 R22, c[0x0][0x218] ;  /* 0x00008600ff16ab82 */ /* 0x000f620000000a00 */
[----:B-1----:R-:W-:Y:S01]  /*7740*/  @!P2 LEA R124, P5, R125, R26, 0x1 ;  /* 0x0000001a7d7ca211 */ /* 0x002fe200078a08ff */
[----:B------:R4:W-:Y:S01]  /*7750*/  @P2 STS [R157+0x1004], RZ ;  /* 0x001004ff9d002388 */ /* 0x0009e20000000800 */
[----:B------:R-:W-:-:S02]  /*7760*/  @!P2 IADD3.X R26, R66, UR5, R229, P4, !PT ;  /* 0x00000005421aac10 */ /* 0x000fc4000a7fe4e5 */
[C---:B------:R-:W-:Y:S01]  /*7770*/  @!P2 IADD3 R76, P3, R107.reuse, R142, RZ ;  /* 0x0000008e6b4ca210 */ /* 0x040fe20007f7e0ff */
[----:B------:R4:W-:Y:S01]  /*7780*/  @P2 STS.64 [R157+0x1008], RZ ;  /* 0x001008ff9d002388 */ /* 0x0009e20000000a00 */
[----:B------:R-:W-:Y:S01]  /*7790*/  @!P2 IADD3 R64, P4, R107, R64, RZ ;  /* 0x000000406b40a210 */ /* 0x000fe20007f9e0ff */
[----:B------:R-:W1:Y:S01]  /*77a0*/  @!P2 LDC.64 R14, c[0x0][0x218] ;  /* 0x00008600ff0eab82 */ /* 0x000e620000000a00 */
[----:B--2---:R-:W-:Y:S02]  /*77b0*/  @!P2 LEA R118, P6, R119, R28, 0x1 ;  /* 0x0000001c7776a211 */ /* 0x004fe400078c08ff */
[C---:B------:R-:W-:Y:S01]  /*77c0*/  @!P2 IADD3.X R28, R66.reuse, UR4, R143, P3, !PT ;  /* 0x00000004421cac10 */ /* 0x040fe20009ffe48f */
[----:B------:R-:W-:Y:S01]  /*77d0*/  @!P2 IMAD.X R62, R66, 0x1, R62, P4 ;  /* 0x00000001423ea824 */ /* 0x000fe200020e063e */
[----:B------:R-:W-:Y:S02]  /*77e0*/  @!P2 LEA.HI.X R125, R125, R27, R70, 0x1, P5 ;  /* 0x0000001b7d7da211 */ /* 0x000fe400028f0c46 */
[----:B------:R-:W-:Y:S01]  /*77f0*/  @!P2 IADD3 R46, P3, R107, R46, RZ ;  /* 0x0000002e6b2ea210 */ /* 0x000fe20007f7e0ff */
[----:B------:R-:W2:Y:S01]  /*7800*/  @!P2 LDC.64 R12, c[0x0][0x218] ;  /* 0x00008600ff0cab82 */ /* 0x000ea20000000a00 */
[----:B---3--:R-:W-:-:S02]  /*7810*/  @!P2 LEA R24, P5, R64, R24, 0x1 ;  /* 0x000000184018a211 */ /* 0x008fc400078a08ff */
[----:B------:R-:W-:Y:S01]  /*7820*/  @!P2 LEA.HI.X R119, R119, R29, R68, 0x1, P6 ;  /* 0x0000001d7777a211 */ /* 0x000fe200030f0c44 */
[----:B------:R-:W-:Y:S01]  /*7830*/  @!P2 IMAD.X R44, R66, 0x1, R44, P3 ;  /* 0x00000001422ca824 */ /* 0x000fe200018e062c */
[----:B------:R-:W-:-:S03]  /*7840*/  @!P2 LEA.HI.X R25, R64, R25, R62, 0x1, P5 ;  /* 0x000000194019a211 */ /* 0x000fc600028f0c3e */
[----:B------:R-:W3:Y:S01]  /*7850*/  @!P2 LDC.64 R2, c[0x0][0x218] ;  /* 0x00008600ff02ab82 */ /* 0x000ee20000000a00 */
[C---:B-----5:R-:W-:Y:S01]  /*7860*/  @!P2 LEA R22, P4, R131.reuse, R22, 0x1 ;  /* 0x000000168316a211 */ /* 0x060fe200078808ff */
[----:B------:R-:W-:Y:S01]  /*7870*/  @!PT LDS RZ, [RZ] ;  /* 0x00000000fffff984 */ /* 0x000fe20000000800 */
[----:B------:R-:W-:Y:S01]  /*7880*/  @!PT LDS RZ, [RZ] ;  /* 0x00000000fffff984 */ /* 0x000fe20000000800 */
[----:B------:R-:W-:Y:S01]  /*7890*/  @!PT LDS RZ, [RZ] ;  /* 0x00000000fffff984 */ /* 0x000fe20000000800 */
[----:B------:R4:W-:Y:S03]  /*78a0*/  @!P2 LDGSTS.E.BYPASS.LTC128B.128 [R157+0x1000], desc[UR22][R118.64] ;  /* 0x01000000769dafae */ /* 0x0009e6000b901d56 */
[----:B------:R-:W-:Y:S01]  /*78b0*/  @!P2 LEA.HI.X R23, R131, R23, R72, 0x1, P4 ;  /* 0x000000178317a211 */ /* 0x000fe200020f0c48 */
[----:B------:R4:W-:Y:S01]  /*78c0*/  @P2 STS.128 [R157+0x1800], RZ ;  /* 0x001800ff9d002388 */ /* 0x0009e20000000c00 */
[----:B-1----:R-:W-:-:S03]  /*78d0*/  @!P2 LEA R14, P5, R46, R14, 0x1 ;  /* 0x0000000e2e0ea211 */ /* 0x002fc600078a08ff */
[----:B------:R-:W-:Y:S01]  /*78e0*/  @!PT LDS RZ, [RZ] ;  /* 0x00000000fffff984 */ /* 0x000fe20000000800 */
[----:B------:R-:W-:Y:S01]  /*78f0*/  @!PT LDS RZ, [RZ] ;  /* 0x00000000fffff984 */ /* 0x000fe20000000800 */
[----:B------:R-:W-:Y:S01]  /*7900*/  @!PT LDS RZ, [RZ] ;  /* 0x00000000fffff984 */ /* 0x000fe20000000800 */
[----:B------:R4:W-:Y:S01]  /*7910*/  @!P2 LDGSTS.E.BYPASS.LTC128B.128 [R157+0x1800], desc[UR22][R124.64] ;  /* 0x018000007c9dafae */ /* 0x0009e2000b901d56 */
[----:B------:R-:W-:-:S03]  /*7920*/  @!P2 LEA.HI.X R15, R46, R15, R44, 0x1, P5 ;  /* 0x0000000f2e0fa211 */ /* 0x000fc600028f0c2c */
[----:B------:R4:W-:Y:S01]  /*7930*/  @P2 STS.128 [R157+0x2000], RZ ;  /* 0x002000ff9d002388 */ /* 0x0009e20000000c00 */
[----:B--2---:R-:W-:-:S03]  /*7940*/  @!P2 LEA R12, P4, R74, R12, 0x1 ;  /* 0x0000000c4a0ca211 */ /* 0x004fc600078808ff */
[----:B------:R-:W-:Y:S01]  /*7950*/  @!PT LDS RZ, [RZ] ;  /* 0x00000000fffff984 */ /* 0x000fe20000000800 */
[----:B------:R-:W-:Y:S01]  /*7960*/  @!PT LDS RZ, [RZ] ;  /* 0x00000000fffff984 */ /* 0x000fe20000000800 */
[----:B------:R-:W-:Y:S01]  /*7970*/  @!PT LDS RZ, [RZ] ;  /* 0x00000000fffff984 */ /* 0x000fe20000000800 */
[----:B------:R4:W-:Y:S01]  /*7980*/  @!P2 LDGSTS.E.BYPASS.LTC128B.128 [R157+0x2000], desc[UR22][R24.64] ;  /* 0x02000000189dafae */ /* 0x0009e2000b901d56 */
[----:B------:R-:W-:-:S03]  /*7990*/  @!P2 LEA.HI.X R13, R74, R13, R26, 0x1, P4 ;  /* 0x0000000d4a0da211 */ /* 0x000fc600020f0c1a */
[----:B------:R4:W-:Y:S01]  /*79a0*/  @P2 STS.128 [R157+0x2800], RZ ;  /* 0x002800ff9d002388 */ /* 0x0009e20000000c00 */
[----:B---3--:R-:W-:-:S03]  /*79b0*/  @!P2 LEA R2, P3, R76, R2, 0x1 ;  /* 0x000000024c02a211 */ /* 0x008fc600078608ff */
        /* <DEDUP_REMOVED lines=24> */
[----:B------:R-:W-:Y:S02]  /*7b40*/  ULDC.64 UR4, c[0x0][0x218] ;  /* 0x0000860000047ab9 */ /* 0x000fe40000000a00 */
        /* <DEDUP_REMOVED lines=9> */
.L_x_1769:
[----:B------:R-:W-:Y:S05]  /*7be0*/  BSYNC B0 ;  /* 0x0000000000007941 */ /* 0x000fea0003800000 */
.L_x_1768:
[----:B------:R-:W0:Y:S01]  /*7bf0*/  LDGDEPBAR ;  /* 0x00000000000079af */ /* 0x000e220000000000 */
[----:B------:R-:W-:-:S04]  /*7c00*/  IADD3 R178, P2, R107, R178, RZ ;  /* 0x000000b26bb27210 */ /* 0x000fc80007f5e0ff */
[----:B------:R-:W-:-:S09]  /*7c10*/  IADD3.X R179, R66, R179, RZ, P2, !PT ;  /* 0x000000b342b37210 */ /* 0x000fd200017fe4ff */
.L_x_1765:
[----:B----4-:R-:W-:Y:S01]  /*7c20*/  FMNMX.FTZ R2, R105, R87, !PT ;  /* 0x0000005769027209 */ /* 0x010fe20007810000 */
[----:B------:R-:W-:Y:S01]  /*7c30*/  ULDC UR19, c[0x0][0x2ec] ;  /* 0x0000bb0000137ab9 */ /* 0x000fe20000000800 */
[----:B------:R-:W2:Y:S01]  /*7c40*/  S2UR UR4, SR_CgaCtaId ;  /* 0x00000000000479c3 */ /* 0x000ea20000008800 */
[----:B------:R-:W-:Y:S01]  /*7c50*/  UMOV UR5, 0x400 ;  /* 0x0000040000057882 */ /* 0x000fe20000000000 */
[----:B------:R-:W-:-:S04]  /*7c60*/  FMNMX.FTZ R2, R83, R2, !PT ;  /* 0x0000000253027209 */ /* 0x000fc80007810000 */
        /* <DEDUP_REMOVED lines=8> */
[----:B------:R-:W-:Y:S01]  /*7cf0*/  LEA R177, R177, UR4, 0x1 ;  /* 0x00000004b1b17c11 */ /* 0x000fe2000f8e08ff */
[----:B------:R-:W-:Y:S01]  /*7d00*/  ULDC.64 UR4, c[0x0][0x218] ;  /* 0x0000860000047ab9 */ /* 0x000fe20000000a00 */
[----:B------:R-:W-:Y:S02]  /*7d10*/  FMNMX.FTZ R2, R155, R2, !PT ;  /* 0x000000029b027209 */ /* 0x000fe40007810000 */
[----:B------:R-:W-:Y:S01]  /*7d20*/  LEA R184, R0, R177, 0x1 ;  /* 0x000000b100b87211 */ /* 0x000fe200078e08ff */
[----:B-1----:R-:W-:Y:S01]  /*7d30*/  LDSM.16.MT88.4 R12, [R177+0x5000] ;  /* 0x00500000b10c783b */ /* 0x002fe20000004200 */
        /* <DEDUP_REMOVED lines=55> */
[----:B-1----:R-:W-:Y:S02]  /*80b0*/  FMNMX.FTZ R2, R3, R2, !PT ;  /* 0x0000000203027209 */ /* 0x002fe40007810000 */
[----:B------:R-:W-:-:S03]  /*80c0*/  FMNMX.FTZ R3, R42, R36, !PT ;  /* 0x000000242a037209 */ /* 0x000fc60007810000 */
[----:B------:R-:W1:Y:S01]  /*80d0*/  SHFL.BFLY PT, R131, R2, 0x1, 0x1f ;  /* 0x0c201f0002837f89 */ /* 0x000e6200000e0000 */
[----:B------:R-:W-:-:S04]  /*80e0*/  FMNMX.FTZ R3, R30, R3, !PT ;  /* 0x000000031e037209 */ /* 0x000fc80007810000 */
[----:B------:R-:W-:-:S04]  /*80f0*/  FMNMX.FTZ R3, R40, R3, !PT ;  /* 0x0000000328037209 */ /* 0x000fc80007810000 */
[----:B------:R-:W-:-:S04]  /*8100*/  FMNMX.FTZ R3, R38, R3, !PT ;  /* 0x0000000326037209 */ /* 0x000fc80007810000 */
[----:B------:R-:W-:-:S04]  /*8110*/  FMNMX.FTZ R3, R34, R3, !PT ;  /* 0x0000000322037209 */ /* 0x000fc80007810000 */
[----:B------:R-:W-:-:S04]  /*8120*/  FMNMX.FTZ R3, R20, R3, !PT ;  /* 0x0000000314037209 */ /* 0x000fc80007810000 */
[----:B------:R-:W-:Y:S02]  /*8130*/  FMNMX.FTZ R3, R16, R3, !PT ;  /* 0x0000000310037209 */ /* 0x000fe40007810000 */
[----:B-1----:R-:W-:Y:S02]  /*8140*/  FMNMX.FTZ R131, R2, R131, !PT ;  /* 0x0000008302837209 */ /* 0x002fe40007810000 */
        /* <DEDUP_REMOVED lines=79> */
[----:B------:R-:W3:Y:S01]  /*8640*/  MUFU.EX2 R125, R125 ;  /* 0x0000007d007d7308 */ /* 0x000ee20000000800 */
        /* <DEDUP_REMOVED lines=19> */
[----:B------:R-:W-:Y:S01]  /*8780*/  FADD.FTZ R161, R182, R161 ;  /* 0x000000a1b6a17221 */ /* 0x000fe20000010000 */
        /* <DEDUP_REMOVED lines=45> */
[----:B------:R-:W4:Y:S06]  /*8a60*/  SHFL.BFLY PT, R2, R3, 0x2, 0x1f ;  /* 0x0c401f0003027f89 */ /* 0x000f2c00000e0000 */
[----:B------:R-:W-:Y:S08]  /*8a70*/  MUFU.EX2 R92, R92 ;  /* 0x0000005c005c7308 */ /* 0x000ff00000000800 */
[----:B------:R-:W-:Y:S08]  /*8a80*/  MUFU.EX2 R91, R91 ;  /* 0x0000005b005b7308 */ /* 0x000ff00000000800 */
[----:B------:R-:W-:Y:S01]  /*8a90*/  MUFU.EX2 R88, R88 ;  /* 0x0000005800587308 */ /* 0x000fe20000000800 */
[----:B----4-:R-:W-:Y:S01]  /*8aa0*/  FMNMX.FTZ R2, R3, R2, !PT ;  /* 0x0000000203027209 */ /* 0x010fe20007810000 */
[----:B------:R-:W-:-:S04]  /*8ab0*/  FFMA.FTZ R3, R7, UR19, -R90 ;  /* 0x0000001307037c23 */ /* 0x000fc8000801085a */
[----:B------:R-:W4:Y:S02]  /*8ac0*/  SHFL.BFLY PT, R129, R2, 0x1, 0x1f ;  /* 0x0c201f0002817f89 */ /* 0x000f2400000e0000 */
[----:B------:R-:W-:Y:S08]  /*8ad0*/  MUFU.EX2 R89, R89 ;  /* 0x0000005900597308 */ /* 0x000ff00000000800 */
[----:B------:R-:W-:Y:S08]  /*8ae0*/  MUFU.EX2 R86, R86 ;  /* 0x0000005600567308 */ /* 0x000ff00000000800 */
[----:B------:R-:W-:Y:S01]  /*8af0*/  MUFU.EX2 R87, R87 ;  /* 0x0000005700577308 */ /* 0x000fe20000000800 */
[----:B----4-:R-:W-:Y:S01]  /*8b00*/  FMNMX.FTZ R129, R2, R129, !PT ;  /* 0x0000008102817209 */ /* 0x010fe20007810000 */
[----:B------:R-:W-:-:S06]  /*8b10*/  FFMA.FTZ R2, R5, UR19, -R90 ;  /* 0x0000001305027c23 */ /* 0x000fcc000801085a */
[----:B------:R-:W-:Y:S01]  /*8b20*/  MUFU.EX2 R84, R84 ;  /* 0x0000005400547308 */ /* 0x000fe20000000800 */
[C---:B------:R-:W-:Y:S01]  /*8b30*/  FSETP.NEU.FTZ.AND P2, PT, R129.reuse, -INF , PT ;  /* 0xff8000008100780b */ /* 0x040fe20003f5d000 */
[----:B------:R-:W-:-:S05]  /*8b40*/  FMUL.FTZ R61, R129, UR19 ;  /* 0x00000013813d7c20 */ /* 0x000fca0008410000 */
[----:B------:R-:W-:Y:S01]  /*8b50*/  FSEL R61, R61, RZ, P2 ;  /* 0x000000ff3d3d7208 */ /* 0x000fe20001000000 */
[----:B------:R-:W-:Y:S01]  /*8b60*/  MUFU.EX2 R85, R85 ;  /* 0x0000005500557308 */ /* 0x000fe20000000800 */
[----:B------:R-:W-:-:S03]  /*8b70*/  LEA R182, P2, R178, UR4, 0x1 ;  /* 0x00000004b2b67c11 */ /* 0x000fc6000f8408ff */
[--C-:B------:R-:W-:Y:S01]  /*8b80*/  FFMA.FTZ R176, R42, UR19, -R61.reuse ;  /* 0x000000132ab07c23 */ /* 0x100fe2000801083d */
[--C-:B------:R-:W-:Y:S01]  /*8b90*/  FFMA.FTZ R155, R36, UR19, -R61.reuse ;  /* 0x00000013249b7c23 */ /* 0x100fe2000801083d */
[--C-:B------:R-:W-:Y:S01]  /*8ba0*/  FFMA.FTZ R168, R30, UR19, -R61.reuse ;  /* 0x000000131ea87c23 */ /* 0x100fe2000801083d */
[--C-:B------:R-:W-:Y:S01]  /*8bb0*/  FFMA.FTZ R147, R40, UR19, -R61.reuse ;  /* 0x0000001328937c23 */ /* 0x100fe2000801083d */
[--C-:B------:R-:W-:Y:S01]  /*8bc0*/  FFMA.FTZ R144, R20, UR19, -R61.reuse ;  /* 0x0000001314907c23 */ /* 0x100fe2000801083d */
[----:B--2---:R-:W-:Y:S01]  /*8bd0*/  F2FP.BF16.F32.PACK_AB R30, R153, R180 ;  /* 0x000000b4991e723e */ /* 0x004fe200000010ff */
[----:B------:R-:W-:Y:S01]  /*8be0*/  MUFU.EX2 R176, R176 ;  /* 0x000000b000b07308 */ /* 0x000fe20000000800 */
[----:B------:R-:W2:Y:S01]  /*8bf0*/  LDSM.16.MT88.4 R20, [R177+0x5400] ;  /* 0x00540000b114783b */ /* 0x000ea20000004200 */
[--C-:B------:R-:W-:Y:S01]  /*8c00*/  FFMA.FTZ R162, R38, UR19, -R61.reuse ;  /* 0x0000001326a27c23 */ /* 0x100fe2000801083d */
[--C-:B------:R-:W-:Y:S01]  /*8c10*/  FFMA.FTZ R135, R34, UR19, -R61.reuse ;  /* 0x0000001322877c23 */ /* 0x100fe2000801083d */
[--C-:B------:R-:W-:Y:S01]  /*8c20*/  FFMA.FTZ R127, R16, UR19, -R61.reuse ;  /* 0x00000013107f7c23 */ /* 0x100fe2000801083d */
[----:B------:R-:W4:Y:S01]  /*8c30*/  LDSM.16.MT88.4 R40, [R184+0x5400] ;  /* 0x00540000b828783b */ /* 0x000f220000004200 */
[--C-:B------:R-:W-:Y:S01]  /*8c40*/  FFMA.FTZ R132, R18, UR19, -R61.reuse ;  /* 0x0000001312847c23 */ /* 0x100fe2000801083d */
[--C-:B------:R-:W-:Y:S01]  /*8c50*/  FFMA.FTZ R113, R6, UR19, -R61.reuse ;  /* 0x0000001306717c23 */ /* 0x100fe2000801083d */
[----:B------:R-:W5:Y:S01]  /*8c60*/  MUFU.EX2 R155, R155 ;  /* 0x0000009b009b7308 */ /* 0x000f620000000800 */
[--C-:B------:R-:W-:Y:S01]  /*8c70*/  FFMA.FTZ R0, R4, UR19, -R61.reuse ;  /* 0x0000001304007c23 */ /* 0x100fe2000801083d */
[--C-:B------:R-:W-:Y:S01]  /*8c80*/  FFMA.FTZ R121, R10, UR19, -R61.reuse ;  /* 0x000000130a797c23 */ /* 0x100fe2000801083d */
[----:B------:R-:W4:Y:S01]  /*8c90*/  LDSM.16.MT88.4 R4, [R177+0x5800] ;  /* 0x00580000b104783b */ /* 0x000f220000004200 */
[--C-:B------:R-:W-:Y:S01]  /*8ca0*/  FFMA.FTZ R109, R8, UR19, -R61.reuse ;  /* 0x00000013086d7c23 */ /* 0x100fe2000801083d */
[--C-:B------:R-:W-:Y:S01]  /*8cb0*/  FFMA.FTZ R124, R32, UR19, -R61.reuse ;  /* 0x00000013207c7c23 */ /* 0x100fe2000801083d */
[----:B-1----:R-:W-:Y:S01]  /*8cc0*/  F2FP.BF16.F32.PACK_AB R32, R143, R164 ;  /* 0x000000a48f20723e */ /* 0x002fe200000010ff */
[----:B------:R-:W1:Y:S01]  /*8cd0*/  LDSM.16.MT88.4 R36, [R184+0x5800] ;  /* 0x00580000b824783b */ /* 0x000e620000004200 */
[----:B------:R-:W-:Y:S01]  /*8ce0*/  MUFU.EX2 R168, R168 ;  /* 0x000000a800a87308 */ /* 0x000fe20000000800 */
        /* <DEDUP_REMOVED lines=31> */
[C---:B------:R-:W-:Y:S01]  /*8ee0*/  HMMA.16816.F32.BF16 R16, R28.reuse, R12, RZ ;  /* 0x0000000c1c10723c */ /* 0x040fe200000418ff */
[----:B------:R-:W-:Y:S01]  /*8ef0*/  MUFU.EX2 R144, R144 ;  /* 0x0000009000907308 */ /* 0x000fe20000000800 */
[----:B------:R-:W-:Y:S01]  /*8f00*/  FFMA.FTZ R174, R174, UR19, -R61 ;  /* 0x00000013aeae7c23 */ /* 0x000fe2000801083d */
[----:B------:R-:W-:Y:S01]  /*8f10*/  FADD.FTZ R155, R176, R155 ;  /* 0x0000009bb09b7221 */ /* 0x000fe20000010000 */
[----:B------:R-:W-:Y:S01]  /*8f20*/  FADD.FTZ R180, R180, R161 ;  /* 0x000000a1b4b47221 */ /* 0x000fe20000010000 */
[----:B------:R-:W-:Y:S01]  /*8f30*/  FFMA.FTZ R166, R166, UR19, -R61 ;  /* 0x00000013a6a67c23 */ /* 0x000fe2000801083d */
[C---:B------:R-:W-:Y:S01]  /*8f40*/  HMMA.16816.F32.BF16 R12, R28.reuse, R14, RZ ;  /* 0x0000000e1c0c723c */ /* 0x040fe200000418ff */
[----:B------:R-:W-:Y:S01]  /*8f50*/  FADD.FTZ R168, R168, R155 ;  /* 0x0000009ba8a87221 */ /* 0x000fe20000010000 */
[----:B------:R-:W-:Y:S01]  /*8f60*/  FADD.FTZ R153, R153, R180 ;  /* 0x000000b499997221 */ /* 0x000fe20000010000 */
[----:B------:R-:W3:Y:S01]  /*8f70*/  MUFU.EX2 R127, R127 ;  /* 0x0000007f007f7308 */ /* 0x000ee20000000800 */
[----:B-----5:R-:W-:Y:S01]  /*8f80*/  F2FP.BF16.F32.PACK_AB R33, R135, R162 ;  /* 0x000000a28721723e */ /* 0x020fe200000010ff */
[----:B------:R-:W-:Y:S01]  /*8f90*/  FFMA.FTZ R160, R160, UR19, -R61 ;  /* 0x00000013a0a07c23 */ /* 0x000fe2000801083d */
[C---:B------:R-:W-:Y:S01]  /*8fa0*/  HMMA.16816.F32.BF16 R8, R28.reuse, R24, RZ ;  /* 0x000000181c08723c */ /* 0x040fe200000418ff */
[----:B------:R-:W-:Y:S01]  /*8fb0*/  FADD.FTZ R164, R164, R153 ;  /* 0x00000099a4a47221 */ /* 0x000fe20000010000 */
[--C-:B------:R-:W-:Y:S01]  /*8fc0*/  FFMA.FTZ R154, R154, UR19, -R61.reuse ;  /* 0x000000139a9a7c23 */ /* 0x100fe2000801083d */
[--C-:B------:R-:W-:Y:S01]  /*8fd0*/  FFMA.FTZ R104, R104, UR19, -R61.reuse ;  /* 0x0000001368687c23 */ /* 0x100fe2000801083d */
[--C-:B------:R-:W-:Y:S01]  /*8fe0*/  FFMA.FTZ R96, R96, UR19, -R61.reuse ;  /* 0x0000001360607c23 */ /* 0x100fe2000801083d */
[----:B------:R-:W-:Y:S01]  /*8ff0*/  MUFU.EX2 R132, R132 ;  /* 0x0000008400847308 */ /* 0x000fe20000000800 */
[----:B------:R-:W-:Y:S01]  /*9000*/  HMMA.16816.F32.BF16 R28, R28, R26, RZ ;  /* 0x0000001a1c1c723c */ /* 0x000fe200000418ff */
[----:B------:R-:W5:Y:S01]  /*9010*/  LDSM.16.MT88.4 R24, [R177+0x5c00] ;  /* 0x005c0000b118783b */ /* 0x000f620000004200 */
[----:B------:R-:W-:Y:S01]  /*9020*/  FADD.FTZ R143, R143, R164 ;  /* 0x000000a48f8f7221 */ /* 0x000fe20000010000 */
[--C-:B------:R-:W-:Y:S01]  /*9030*/  FFMA.FTZ R102, R102, UR19, -R61.reuse ;  /* 0x0000001366667c23 */ /* 0x100fe2000801083d */
[--C-:B------:R-:W-:Y:S01]  /*9040*/  FFMA.FTZ R94, R94, UR19, -R61.reuse ;  /* 0x000000135e5e7c23 */ /* 0x100fe2000801083d */
[----:B------:R-:W-:Y:S01]  /*9050*/  FFMA.FTZ R58, R58, UR19, -R61 ;  /* 0x000000133a3a7c23 */ /* 0x000fe2000801083d */
[----:B------:R-:W-:Y:S01]  /*9060*/  FADD.FTZ R142, R142, R143 ;  /* 0x0000008f8e8e7221 */ /* 0x000fe20000010000 */
        /* <DEDUP_REMOVED lines=8> */
[----:B------:R-:W-:Y:S01]  /*90f0*/  MUFU.EX2 R113, R113 ;  /* 0x0000007100717308 */ /* 0x000fe20000000800 */
[C---:B--2---:R-:W-:Y:S01]  /*9100*/  HMMA.16816.F32.BF16 R16, R32.reuse, R20, R16 ;  /* 0x000000142010723c */ /* 0x044fe20000041810 */
[--C-:B------:R-:W-:Y:S01]  /*9110*/  FFMA.FTZ R52, R52, UR19, -R61.reuse ;  /* 0x0000001334347c23 */ /* 0x100fe2000801083d */
[--C-:B------:R-:W-:Y:S01]  /*9120*/  FFMA.FTZ R51, R51, UR19, -R61.reuse ;  /* 0x0000001333337c23 */ /* 0x100fe2000801083d */
[----:B------:R-:W-:Y:S01]  /*9130*/  FFMA.FTZ R153, R59, UR19, -R90 ;  /* 0x000000133b997c23 */ /* 0x000fe2000801085a */
[--C-:B------:R-:W-:Y:S01]  /*9140*/  FFMA.FTZ R50, R50, UR19, -R61.reuse ;  /* 0x0000001332327c23 */ /* 0x100fe2000801083d */
[----:B------:R-:W-:Y:S01]  /*9150*/  FFMA.FTZ R155, R47, UR19, -R61 ;  /* 0x000000132f9b7c23 */ /* 0x000fe2000801083d */
[----:B------:R-:W-:Y:S01]  /*9160*/  HMMA.16816.F32.BF16 R12, R32, R22, R12 ;  /* 0x00000016200c723c */ /* 0x000fe2000004180c */
[----:B------:R-:W2:Y:S01]  /*9170*/  MUFU.EX2 R0, R0 ;  /* 0x0000000000007308 */ /* 0x000ea20000000800 */
[----:B------:R-:W-:Y:S01]  /*9180*/  F2FP.BF16.F32.PACK_AB R20, R119, R134 ;  /* 0x000000867714723e */ /* 0x000fe200000010ff */
[----:B------:R-:W-:Y:S01]  /*9190*/  FADD.FTZ R134, R134, R125 ;  /* 0x0000007d86867221 */ /* 0x000fe20000010000 */
[----:B----4-:R-:W-:-:S02]  /*91a0*/  F2FP.BF16.F32.PACK_AB R21, R121, R132 ;  /* 0x000000847915723e */ /* 0x010fc400000010ff */
[C---:B------:R-:W-:Y:S01]  /*91b0*/  HMMA.16816.F32.BF16 R8, R32.reuse, R40, R8 ;  /* 0x000000282008723c */ /* 0x040fe20000041808 */
[----:B------:R-:W-:Y:S01]  /*91c0*/  F2FP.BF16.F32.PACK_AB R22, R107, R122 ;  /* 0x0000007a6b16723e */ /* 0x000fe200000010ff */
[----:B------:R-:W-:Y:S01]  /*91d0*/  FADD.FTZ R119, R119, R134 ;  /* 0x0000008677777221 */ /* 0x000fe20000010000 */
[----:B------:R-:W-:Y:S01]  /*91e0*/  MUFU.EX2 R109, R109 ;  /* 0x0000006d006d7308 */ /* 0x000fe20000000800 */
[----:B------:R-:W-:Y:S02]  /*91f0*/  LEA.HI.X R183, R178, UR5, R179, 0x1, P2 ;  /* 0x00000005b2b77c11 */ /* 0x000fe400090f0cb3 */
[----:B------:R-:W-:Y:S01]  /*9200*/  HMMA.16816.F32.BF16 R28, R32, R42, R28 ;  /* 0x0000002a201c723c */ /* 0x000fe2000004181c */
[----:B------:R-:W3:Y:S01]  /*9210*/  LDSM.16.MT88.4 R32, [R184+0x5c00] ;  /* 0x005c0000b820783b */ /* 0x000ee20000004200 */
[----:B------:R-:W-:-:S03]  /*9220*/  FADD.FTZ R122, R122, R119 ;  /* 0x000000777a7a7221 */ /* 0x000fc60000010000 */
[----:B------:R-:W4:Y:S01]  /*9230*/  MUFU.EX2 R124, R124 ;  /* 0x0000007c007c7308 */ /* 0x000f220000000800 */
[----:B--2---:R-:W-:Y:S01]  /*9240*/  F2FP.BF16.F32.PACK_AB R23, R0, R113 ;  /* 0x000000710017723e */ /* 0x004fe200000010ff */
[----:B------:R-:W-:Y:S01]  /*9250*/  LDSM.16.MT88.4 R40, [R184+0x6000] ;  /* 0x00600000b828783b */ /* 0x000fe20000004200 */
[----:B------:R-:W-:-:S05]  /*9260*/  FADD.FTZ R107, R107, R122 ;  /* 0x0000007a6b6b7221 */ /* 0x000fca0000010000 */
[----:B------:R-:W-:Y:S01]  /*9270*/  MUFU.EX2 R115, R115 ;  /* 0x0000007300737308 */ /* 0x000fe20000000800 */
[C---:B------:R-:W-:Y:S06]  /*9280*/  HMMA.16816.F32.BF16 R16, R20.reuse, R4, R16 ;  /* 0x000000041410723c */ /* 0x040fec0000041810 */
[C---:B------:R-:W-:Y:S01]  /*9290*/  HMMA.16816.F32.BF16 R12, R20.reuse, R6, R12 ;  /* 0x00000006140c723c */ /* 0x040fe2000004180c */
[----:B------:R-:W2:Y:S01]  /*92a0*/  MUFU.EX2 R126, R126 ;  /* 0x0000007e007e7308 */ /* 0x000ea20000000800 */
[----:B------:R-:W3:Y:S04]  /*92b0*/  LDSM.16.MT88.4 R4, [R177+0x6000] ;  /* 0x00600000b104783b */ /* 0x000ee80000004200 */
[C---:B-1----:R-:W-:Y:S03]  /*92c0*/  HMMA.16816.F32.BF16 R8, R20.reuse, R36, R8 ;  /* 0x000000241408723c */ /* 0x042fe60000041808 */
[----:B------:R-:W-:Y:S03]  /*92d0*/  MUFU.EX2 R123, R123 ;  /* 0x0000007b007b7308 */ /* 0x000fe60000000800 */
[----:B------:R-:W-:Y:S01]  /*92e0*/  HMMA.16816.F32.BF16 R28, R20, R38, R28 ;  /* 0x00000026141c723c */ /* 0x000fe2000004181c */
[----:B------:R-:W-:-:S04]  /*92f0*/  F2FP.BF16.F32.PACK_AB R36, R101, R110 ;  /* 0x0000006e6524723e */ /* 0x000fc800000010ff */
[----:B------:R-:W1:Y:S02]  /*9300*/  MUFU.EX2 R146, R146 ;  /* 0x0000009200927308 */ /* 0x000e640000000800 */
[----:B------:R-:W-:Y:S01]  /*9310*/  F2FP.BF16.F32.PACK_AB R20, R105, R118 ;  /* 0x000000766914723e */ /* 0x000fe200000010ff */
[----:B------:R-:W-:Y:S01]  /*9320*/  FADD.FTZ R118, R118, R107 ;  /* 0x0000006b76767221 */ /* 0x000fe20000010000 */
[----:B----4-:R-:W-:Y:S02]  /*9330*/  F2FP.BF16.F32.PACK_AB R21, R124, R109 ;  /* 0x0000006d7c15723e */ /* 0x010fe400000010ff */
[----:B------:R-:W-:Y:S01]  /*9340*/  F2FP.BF16.F32.PACK_AB R22, R103, R114 ;  /* 0x000000726716723e */ /* 0x000fe200000010ff */
[----:B------:R-:W-:Y:S01]  /*9350*/  FADD.FTZ R105, R105, R118 ;  /* 0x0000007669697221 */ /* 0x000fe20000010000 */
[----:B--2---:R-:W-:Y:S01]  /*9360*/  F2FP.BF16.F32.PACK_AB R23, R126, R115 ;  /* 0x000000737e17723e */ /* 0x004fe200000010ff */
[----:B------:R-:W-:Y:S01]  /*9370*/  MUFU.EX2 R133, R133 ;  /* 0x0000008500857308 */ /* 0x000fe20000000800 */
[----:B------:R-:W-:Y:S01]  /*9380*/  F2FP.BF16.F32.PACK_AB R38, R99, R106 ;  /* 0x0000006a6326723e */ /* 0x000fe200000010ff */
[----:B------:R-:W-:-:S04]  /*9390*/  FADD.FTZ R114, R114, R105 ;  /* 0x0000006972727221 */ /* 0x000fc80000010000 */
[C---:B-----5:R-:W-:Y:S01]  /*93a0*/  HMMA.16816.F32.BF16 R16, R20.reuse, R24, R16 ;  /* 0x000000181410723c */ /* 0x060fe20000041810 */
[----:B------:R-:W-:Y:S01]  /*93b0*/  FADD.FTZ R103, R103, R114 ;  /* 0x0000007267677221 */ /* 0x000fe20000010000 */
[----:B------:R-:W2:Y:S01]  /*93c0*/  MUFU.EX2 R156, R156 ;  /* 0x0000009c009c7308 */ /* 0x000ea20000000800 */
[----:B-1----:R-:W-:Y:S02]  /*93d0*/  F2FP.BF16.F32.PACK_AB R37, R146, R123 ;  /* 0x0000007b9225723e */ /* 0x002fe400000010ff */
[----:B------:R-:W-:Y:S01]  /*93e0*/  FADD.FTZ R110, R110, R103 ;  /* 0x000000676e6e7221 */ /* 0x000fe20000010000 */
[C---:B------:R-:W-:Y:S01]  /*93f0*/  HMMA.16816.F32.BF16 R12, R20.reuse, R26, R12 ;  /* 0x0000001a140c723c */ /* 0x040fe2000004180c */
[----:B------:R-:W1:Y:S02]  /*9400*/  LDSM.16.MT88.4 R24, [R177+0x6400] ;  /* 0x00640000b118783b */ /* 0x000e640000004200 */
[----:B------:R-:W-:Y:S01]  /*9410*/  FADD.FTZ R101, R101, R110 ;  /* 0x0000006e65657221 */ /* 0x000fe20000010000 */
[----:B------:R-:W-:Y:S02]  /*9420*/  MUFU.EX2 R170, R170 ;  /* 0x000000aa00aa7308 */ /* 0x000fe40000000800 */
[----:B---3--:R-:W-:Y:S01]  /*9430*/  HMMA.16816.F32.BF16 R8, R20, R32, R8 ;  /* 0x000000201408723c */ /* 0x008fe20000041808 */
[----:B------:R-:W-:-:S04]  /*9440*/  FADD.FTZ R106, R106, R101 ;  /* 0x000000656a6a7221 */ /* 0x000fc80000010000 */
[----:B------:R-:W-:Y:S01]  /*9450*/  FADD.FTZ R99, R99, R106 ;  /* 0x0000006a63637221 */ /* 0x000fe20000010000 */
[----:B------:R-:W-:Y:S01]  /*9460*/  HMMA.16816.F32.BF16 R28, R20, R34, R28 ;  /* 0x00000022141c723c */ /* 0x000fe2000004181c */
[----:B--2---:R-:W-:Y:S01]  /*9470*/  F2FP.BF16.F32.PACK_AB R39, R156, R133 ;  /* 0x000000859c27723e */ /* 0x004fe200000010ff */
[----:B------:R-:W2:Y:S01]  /*9480*/  LDSM.16.MT88.4 R32, [R184+0x6400] ;  /* 0x00640000b820783b */ /* 0x000ea20000004200 */
[----:B------:R-:W3:Y:S04]  /*9490*/  MUFU.EX2 R145, R145 ;  /* 0x0000009100917308 */ /* 0x000ee80000000800 */
[----:B------:R-:W-:Y:S01]  /*94a0*/  F2FP.BF16.F32.PACK_AB R20, R97, R100 ;  /* 0x000000646114723e */ /* 0x000fe200000010ff */
[----:B------:R-:W-:Y:S01]  /*94b0*/  HMMA.16816.F32.BF16 R16, R36, R4, R16 ;  /* 0x000000042410723c */ /* 0x000fe20000041810 */
[----:B------:R-:W-:-:S02]  /*94c0*/  F2FP.BF16.F32.PACK_AB R22, R95, R98 ;  /* 0x000000625f16723e */ /* 0x000fc400000010ff */
[----:B------:R-:W-:Y:S03]  /*94d0*/  MUFU.EX2 R141, R141 ;  /* 0x0000008d008d7308 */ /* 0x000fe60000000800 */
[C---:B------:R-:W-:Y:S01]  /*94e0*/  HMMA.16816.F32.BF16 R12, R36.reuse, R6, R12 ;  /* 0x00000006240c723c */ /* 0x040fe2000004180c */
[----:B------:R-:W4:Y:S04]  /*94f0*/  LDSM.16.MT88.4 R4, [R177+0x6800] ;  /* 0x00680000b104783b */ /* 0x000f280000004200 */
[----:B------:R-:W5:Y:S01]  /*9500*/  MUFU.EX2 R172, R172 ;  /* 0x000000ac00ac7308 */ /* 0x000f620000000800 */
[----:B------:R-:W-:Y:S01]  /*9510*/  HMMA.16816.F32.BF16 R8, R36, R40, R8 ;  /* 0x000000282408723c */ /* 0x000fe20000041808 */
[----:B---3--:R-:W-:-:S05]  /*9520*/  F2FP.BF16.F32.PACK_AB R21, R145, R170 ;  /* 0x000000aa9115723e */ /* 0x008fca00000010ff */
[----:B------:R-:W-:Y:S01]  /*9530*/  HMMA.16816.F32.BF16 R28, R36, R42, R28 ;  /* 0x0000002a241c723c */ /* 0x000fe2000004181c */
[----:B------:R-:W3:Y:S01]  /*9540*/  LDSM.16.MT88.4 R40, [R184+0x6800] ;  /* 0x00680000b828783b */ /* 0x000ee20000004200 */
[----:B------:R-:W-:Y:S05]  /*9550*/  MUFU.EX2 R163, R163 ;  /* 0x000000a300a37308 */ /* 0x000fea0000000800 */
[----:B------:R-:W-:Y:S02]  /*9560*/  F2FP.BF16.F32.PACK_AB R36, R92, R93 ;  /* 0x0000005d5c24723e */ /* 0x000fe400000010ff */
[----:B------:R-:W-:Y:S01]  /*9570*/  F2FP.BF16.F32.PACK_AB R38, R88, R91 ;  /* 0x0000005b5826723e */ /* 0x000fe200000010ff */
[----:B------:R-:W2:Y:S01]  /*9580*/  MUFU.EX2 R186, R186 ;  /* 0x000000ba00ba7308 */ /* 0x000ea20000000800 */
[----:B-----5:R-:W-:-:S07]  /*9590*/  F2FP.BF16.F32.PACK_AB R23, R172, R141 ;  /* 0x0000008dac17723e */ /* 0x020fce00000010ff */
[----:B------:R-:W-:Y:S01]  /*95a0*/  MUFU.EX2 R165, R165 ;  /* 0x000000a500a57308 */ /* 0x000fe20000000800 */
[C---:B-1----:R-:W-:Y:S06]  /*95b0*/  HMMA.16816.F32.BF16 R16, R20.reuse, R24, R16 ;  /* 0x000000181410723c */ /* 0x042fec0000041810 */
[----:B------:R-:W-:Y:S01]  /*95c0*/  HMMA.16816.F32.BF16 R12, R20, R26, R12 ;  /* 0x0000001a140c723c */ /* 0x000fe2000004180c */
[----:B------:R-:W1:Y:S01]  /*95d0*/  MUFU.EX2 R190, R190 ;  /* 0x000000be00be7308 */ /* 0x000e620000000800 */
[----:B------:R-:W5:Y:S01]  /*95e0*/  LDSM.16.MT88.4 R24, [R177+0x6c00] ;  /* 0x006c0000b118783b */ /* 0x000f620000004200 */
[----:B--2---:R-:W-:-:S03]  /*95f0*/  F2FP.BF16.F32.PACK_AB R37, R186, R163 ;  /* 0x000000a3ba25723e */ /* 0x004fc600000010ff */
[C---:B------:R-:W-:Y:S03]  /*9600*/  HMMA.16816.F32.BF16 R8, R20.reuse, R32, R8 ;  /* 0x000000201408723c */ /* 0x040fe60000041808 */
[----:B------:R-:W-:Y:S03]  /*9610*/  MUFU.EX2 R167, R167 ;  /* 0x000000a700a77308 */ /* 0x000fe60000000800 */
[----:B------:R-:W-:Y:S01]  /*9620*/  HMMA.16816.F32.BF16 R28, R20, R34, R28 ;  /* 0x00000022141c723c */ /* 0x000fe2000004181c */
[----:B------:R-:W2:Y:S04]  /*9630*/  LDSM.16.MT88.4 R32, [R184+0x6c00] ;  /* 0x006c0000b820783b */ /* 0x000ea80000004200 */
[----:B------:R-:W3:Y:S01]  /*9640*/  MUFU.EX2 R198, R198 ;  /* 0x000000c600c67308 */ /* 0x000ee20000000800 */
[----:B-1----:R-:W-:-:S02]  /*9650*/  F2FP.BF16.F32.PACK_AB R39, R190, R165 ;  /* 0x000000a5be27723e */ /* 0x002fc400000010ff */
[----:B------:R-:W-:Y:S02]  /*9660*/  F2FP.BF16.F32.PACK_AB R20, R86, R89 ;  /* 0x000000595614723e */ /* 0x000fe400000010ff */
[----:B------:R-:W-:-:S03]  /*9670*/  F2FP.BF16.F32.PACK_AB R22, R84, R87 ;  /* 0x000000575416723e */ /* 0x000fc600000010ff */
[----:B------:R-:W-:Y:S01]  /*9680*/  MUFU.EX2 R169, R169 ;  /* 0x000000a900a97308 */ /* 0x000fe20000000800 */
[C---:B----4-:R-:W-:Y:S06]  /*9690*/  HMMA.16816.F32.BF16 R16, R36.reuse, R4, R16 ;  /* 0x000000042410723c */ /* 0x050fec0000041810 */
[----:B------:R-:W-:Y:S01]  /*96a0*/  HMMA.16816.F32.BF16 R12, R36, R6, R12 ;  /* 0x00000006240c723c */ /* 0x000fe2000004180c */
[----:B------:R-:W1:Y:S01]  /*96b0*/  MUFU.EX2 R202, R202 ;  /* 0x000000ca00ca7308 */ /* 0x000e620000000800 */
[----:B------:R-:W4:Y:S01]  /*96c0*/  LDSM.16.MT88.4 R4, [R177+0x7000] ;  /* 0x00700000b104783b */ /* 0x000f220000004200 */
[----:B---3--:R-:W-:-:S03]  /*96d0*/  F2FP.BF16.F32.PACK_AB R21, R198, R167 ;  /* 0x000000a7c615723e */ /* 0x008fc600000010ff */
[C---:B------:R-:W-:Y:S03]  /*96e0*/  HMMA.16816.F32.BF16 R8, R36.reuse, R40, R8 ;  /* 0x000000282408723c */ /* 0x040fe60000041808 */
[----:B------:R-:W3:Y:S03]  /*96f0*/  MUFU.EX2 R82, R82 ;  /* 0x0000005200527308 */ /* 0x000ee60000000800 */
[----:B------:R-:W-:Y:S01]  /*9700*/  HMMA.16816.F32.BF16 R28, R36, R42, R28 ;  /* 0x0000002a241c723c */ /* 0x000fe2000004181c */
[----:B------:R-:W4:Y:S04]  /*9710*/  LDSM.16.MT88.4 R40, [R184+0x7000] ;  /* 0x00700000b828783b */ /* 0x000f280000004200 */
[----:B------:R-:W-:Y:S01]  /*9720*/  MUFU.EX2 R83, R83 ;  /* 0x0000005300537308 */ /* 0x000fe20000000800 */
[----:B-1----:R-:W-:-:S07]  /*9730*/  F2FP.BF16.F32.PACK_AB R23, R202, R169 ;  /* 0x000000a9ca17723e */ /* 0x002fce00000010ff */
[----:B------:R-:W1:Y:S01]  /*9740*/  MUFU.EX2 R80, R80 ;  /* 0x0000005000507308 */ /* 0x000e620000000800 */
[----:B-----5:R-:W-:Y:S01]  /*9750*/  HMMA.16816.F32.BF16 R16, R20, R24, R16 ;  /* 0x000000181410723c */ /* 0x020fe20000041810 */
[----:B---3--:R-:W-:-:S05]  /*9760*/  F2FP.BF16.F32.PACK_AB R36, R82, R85 ;  /* 0x000000555224723e */ /* 0x008fca00000010ff */
[C---:B------:R-:W-:Y:S01]  /*9770*/  HMMA.16816.F32.BF16 R12, R20.reuse, R26, R12 ;  /* 0x0000001a140c723c */ /* 0x040fe2000004180c */
[----:B------:R-:W-:Y:S01]  /*9780*/  MUFU.EX2 R171, R171 ;  /* 0x000000ab00ab7308 */ /* 0x000fe20000000800 */
[----:B------:R-:W3:Y:S04]  /*9790*/  LDSM.16.MT88.4 R24, [R177+0x7400] ;  /* 0x00740000b118783b */ /* 0x000ee80000004200 */
[----:B--2---:R-:W-:Y:S03]  /*97a0*/  HMMA.16816.F32.BF16 R8, R20, R32, R8 ;  /* 0x000000201408723c */ /* 0x004fe60000041808 */
[----:B------:R-:W2:Y:S01]  /*97b0*/  MUFU.EX2 R206, R206 ;  /* 0x000000ce00ce7308 */ /* 0x000ea20000000800 */
[----:B-1----:R-:W-:-:S02]  /*97c0*/  F2FP.BF16.F32.PACK_AB R38, R80, R83 ;  /* 0x000000535026723e */ /* 0x002fc400000010ff */
[----:B------:R-:W-:Y:S01]  /*97d0*/  HMMA.16816.F32.BF16 R28, R20, R34, R28 ;  /* 0x00000022141c723c */ /* 0x000fe2000004181c */
[----:B------:R-:W1:Y:S04]  /*97e0*/  LDSM.16.MT88.4 R20, [R184+0x7400] ;  /* 0x00740000b814783b */ /* 0x000e680000004200 */
[----:B------:R-:W-:Y:S08]  /*97f0*/  MUFU.EX2 R173, R173 ;  /* 0x000000ad00ad7308 */ /* 0x000ff00000000800 */
[----:B------:R-:W5:Y:S01]  /*9800*/  MUFU.EX2 R200, R200 ;  /* 0x000000c800c87308 */ /* 0x000f620000000800 */
[----:B--2---:R-:W-:-:S07]  /*9810*/  F2FP.BF16.F32.PACK_AB R37, R206, R171 ;  /* 0x000000abce25723e */ /* 0x004fce00000010ff */
[----:B------:R-:W-:Y:S08]  /*9820*/  MUFU.EX2 R81, R81 ;  /* 0x0000005100517308 */ /* 0x000ff00000000800 */
[----:B------:R-:W2:Y:S01]  /*9830*/  MUFU.EX2 R78, R78 ;  /* 0x0000004e004e7308 */ /* 0x000ea20000000800 */
[----:B-----5:R-:W-:-:S07]  /*9840*/  F2FP.BF16.F32.PACK_AB R39, R200, R173 ;  /* 0x000000adc827723e */ /* 0x020fce00000010ff */
[----:B------:R-:W-:Y:S01]  /*9850*/  MUFU.EX2 R79, R79 ;  /* 0x0000004f004f7308 */ /* 0x000fe20000000800 */
[C---:B----4-:R-:W-:Y:S06]  /*9860*/  HMMA.16816.F32.BF16 R16, R36.reuse, R4, R16 ;  /* 0x000000042410723c */ /* 0x050fec0000041810 */
[----:B------:R-:W-:Y:S01]  /*9870*/  HMMA.16816.F32.BF16 R12, R36, R6, R12 ;  /* 0x00000006240c723c */ /* 0x000fe2000004180c */
[----:B------:R-:W4:Y:S01]  /*9880*/  MUFU.EX2 R76, R76 ;  /* 0x0000004c004c7308 */ /* 0x000f220000000800 */
[----:B------:R-:W-:Y:S01]  /*9890*/  FADD.FTZ R5, R147, R168 ;  /* 0x000000a893057221 */ /* 0x000fe20000010000 */
[----:B--2---:R-:W-:-:S03]  /*98a0*/  F2FP.BF16.F32.PACK_AB R32, R78, R81 ;  /* 0x000000514e20723e */ /* 0x004fc600000010ff */
[----:B------:R-:W-:Y:S01]  /*98b0*/  FADD.FTZ R162, R162, R5 ;  /* 0x00000005a2a27221 */ /* 0x000fe20000010000 */
[----:B------:R-:W-:Y:S01]  /*98c0*/  HMMA.16816.F32.BF16 R8, R36, R40, R8 ;  /* 0x000000282408723c */ /* 0x000fe20000041808 */
[----:B------:R-:W2:Y:S01]  /*98d0*/  LDSM.16.MT88.4 R4, [R177+0x7800] ;  /* 0x00780000b104783b */ /* 0x000ea20000004200 */
[----:B------:R-:W-:Y:S01]  /*98e0*/  MUFU.EX2 R175, R175 ;  /* 0x000000af00af7308 */ /* 0x000fe20000000800 */
[----:B------:R-:W-:-:S03]  /*98f0*/  FADD.FTZ R135, R135, R162 ;  /* 0x000000a287877221 */ /* 0x000fc60000010000 */
[----:B------:R-:W-:Y:S01]  /*9900*/  HMMA.16816.F32.BF16 R28, R36, R42, R28 ;  /* 0x0000002a241c723c */ /* 0x000fe2000004181c */
[----:B------:R-:W-:Y:S01]  /*9910*/  FADD.FTZ R144, R144, R135 ;  /* 0x0000008790907221 */ /* 0x000fe20000010000 */
[--C-:B------:R-:W-:Y:S02]  /*9920*/  FFMA.FTZ R41, R120, UR19, -R61.reuse ;  /* 0x0000001378297c23 */ /* 0x100fe4000801083d */
[----:B------:R-:W5:Y:S01]  /*9930*/  MUFU.EX2 R192, R192 ;  /* 0x000000c000c07308 */ /* 0x000f620000000800 */
[----:B----4-:R-:W-:Y:S01]  /*9940*/  F2FP.BF16.F32.PACK_AB R34, R76, R79 ;  /* 0x0000004f4c22723e */ /* 0x010fe200000010ff */
[----:B------:R-:W-:Y:S01]  /*9950*/  FADD.FTZ R127, R127, R144 ;  /* 0x000000907f7f7221 */ /* 0x000fe20000010000 */
[--C-:B------:R-:W-:Y:S01]  /*9960*/  FFMA.FTZ R39, R140, UR19, -R61.reuse ;  /* 0x000000138c277c23 */ /* 0x100fe2000801083d */
[----:B------:R-:W-:Y:S01]  /*9970*/  FFMA.FTZ R43, R108, UR19, -R61 ;  /* 0x000000136c2b7c23 */ /* 0x000fe2000801083d */
[--C-:B------:R-:W-:Y:S01]  /*9980*/  FFMA.FTZ R36, R117, UR19, -R90.reuse ;  /* 0x0000001375247c23 */ /* 0x100fe2000801085a */
[----:B------:R-:W-:Y:S01]  /*9990*/  FADD.FTZ R42, R132, R127 ;  /* 0x0000007f842a7221 */ /* 0x000fe20000010000 */
[----:B------:R-:W-:Y:S01]  /*99a0*/  FFMA.FTZ R37, R111, UR19, -R90 ;  /* 0x000000136f257c23 */ /* 0x000fe2000801085a */
[----:B------:R-:W-:Y:S02]  /*99b0*/  MUFU.EX2 R181, R181 ;  /* 0x000000b500b57308 */ /* 0x000fe40000000800 */
[----:B------:R-:W-:-:S04]  /*99c0*/  FADD.FTZ R42, R121, R42 ;  /* 0x0000002a792a7221 */ /* 0x000fc80000010000 */
[----:B------:R-:W-:Y:S01]  /*99d0*/  FADD.FTZ R113, R113, R42 ;  /* 0x0000002a71717221 */ /* 0x000fe20000010000 */
[----:B------:R-:W-:Y:S01]  /*99e0*/  FFMA.FTZ R42, R112, UR19, -R61 ;  /* 0x00000013702a7c23 */ /* 0x000fe2000801083d */
[----:B------:R-:W4:Y:S01]  /*99f0*/  MUFU.EX2 R174, R174 ;  /* 0x000000ae00ae7308 */ /* 0x000f220000000800 */
[----:B-----5:R-:W-:-:S07]  /*9a00*/  F2FP.BF16.F32.PACK_AB R33, R192, R175 ;  /* 0x000000afc021723e */ /* 0x020fce00000010ff */
[----:B------:R-:W-:Y:S08]  /*9a10*/  MUFU.EX2 R77, R77 ;  /* 0x0000004d004d7308 */ /* 0x000ff00000000800 */
[----:B------:R-:W5:Y:S01]  /*9a20*/  MUFU.EX2 R74, R74 ;  /* 0x0000004a004a7308 */ /* 0x000f620000000800 */
[----:B----4-:R-:W-:-:S07]  /*9a30*/  F2FP.BF16.F32.PACK_AB R35, R174, R181 ;  /* 0x000000b5ae23723e */ /* 0x010fce00000010ff */
[C---:B---3--:R-:W-:Y:S01]  /*9a40*/  HMMA.16816.F32.BF16 R16, R32.reuse, R24, R16 ;  /* 0x000000182010723c */ /* 0x048fe20000041810 */
[----:B------:R-:W-:Y:S05]  /*9a50*/  MUFU.EX2 R75, R75 ;  /* 0x0000004b004b7308 */ /* 0x000fea0000000800 */
[C---:B------:R-:W-:Y:S01]  /*9a60*/  HMMA.16816.F32.BF16 R12, R32.reuse, R26, R12 ;  /* 0x0000001a200c723c */ /* 0x040fe2000004180c */
[----:B------:R-:W3:Y:S02]  /*9a70*/  LDSM.16.MT88.4 R24, [R184+0x7800] ;  /* 0x00780000b818783b */ /* 0x000ee40000004200 */
[----:B------:R-:W4:Y:S03]  /*9a80*/  MUFU.EX2 R72, R72 ;  /* 0x0000004800487308 */ /* 0x000f260000000800 */
[C---:B-1----:R-:W-:Y:S05]  /*9a90*/  HMMA.16816.F32.BF16 R8, R32.reuse, R20, R8 ;  /* 0x000000142008723c */ /* 0x042fea0000041808 */
[----:B------:R-:W-:Y:S01]  /*9aa0*/  MUFU.EX2 R147, R166 ;  /* 0x000000a600937308 */ /* 0x000fe20000000800 */
[----:B------:R-:W-:Y:S01]  /*9ab0*/  HMMA.16816.F32.BF16 R28, R32, R22, R28 ;  /* 0x00000016201c723c */ /* 0x000fe2000004181c */
[----:B-----5:R-:W-:-:S06]  /*9ac0*/  F2FP.BF16.F32.PACK_AB R20, R74, R77 ;  /* 0x0000004d4a14723e */ /* 0x020fcc00000010ff */
[----:B------:R-:W-:Y:S01]  /*9ad0*/  FADD.FTZ R32, R0, R113 ;  /* 0x0000007100207221 */ /* 0x000fe20000010000 */
[----:B------:R-:W1:Y:S01]  /*9ae0*/  MUFU.EX2 R40, R160 ;  /* 0x000000a000287308 */ /* 0x000e620000000800 */
[----:B----4-:R-:W-:Y:S01]  /*9af0*/  F2FP.BF16.F32.PACK_AB R22, R72, R75 ;  /* 0x0000004b4816723e */ /* 0x010fe200000010ff */
[----:B------:R-:W-:Y:S01]  /*9b00*/  FFMA.FTZ R0, R116, UR19, -R61 ;  /* 0x0000001374007c23 */ /* 0x000fe2000801083d */
[----:B------:R-:W-:Y:S02]  /*9b10*/  FADD.FTZ R109, R109, R32 ;  /* 0x000000206d6d7221 */ /* 0x000fe40000010000 */
[----:B------:R-:W4:Y:S02]  /*9b20*/  LDSM.16.MT88.4 R32, [R177+0x7c00] ;  /* 0x007c0000b120783b */ /* 0x000f240000004200 */
[----:B------:R-:W-:Y:S01]  /*9b30*/  FADD.FTZ R124, R124, R109 ;  /* 0x0000006d7c7c7221 */ /* 0x000fe20000010000 */
[----:B------:R-:W-:Y:S03]  /*9b40*/  MUFU.EX2 R38, R154 ;  /* 0x0000009a00267308 */ /* 0x000fe60000000800 */
[----:B------:R-:W-:-:S04]  /*9b50*/  FADD.FTZ R115, R115, R124 ;  /* 0x0000007c73737221 */ /* 0x000fc80000010000 */
[----:B------:R-:W-:Y:S01]  /*9b60*/  FADD.FTZ R126, R126, R115 ;  /* 0x000000737e7e7221 */ /* 0x000fe20000010000 */
[----:B------:R-:W5:Y:S01]  /*9b70*/  MUFU.EX2 R39, R39 ;  /* 0x0000002700277308 */ /* 0x000f620000000800 */
[----:B-1----:R-:W-:Y:S02]  /*9b80*/  F2FP.BF16.F32.PACK_AB R21, R40, R147 ;  /* 0x000000932815723e */ /* 0x002fe400000010ff */
[----:B------:R-:W-:-:S04]  /*9b90*/  FADD.FTZ R123, R123, R126 ;  /* 0x0000007e7b7b7221 */ /* 0x000fc80000010000 */
[----:B------:R-:W-:Y:S01]  /*9ba0*/  FADD.FTZ R146, R146, R123 ;  /* 0x0000007b92927221 */ /* 0x000fe20000010000 */
[----:B------:R-:W-:Y:S08]  /*9bb0*/  MUFU.EX2 R73, R73 ;  /* 0x0000004900497308 */ /* 0x000ff00000000800 */
[----:B------:R-:W1:Y:S01]  /*9bc0*/  MUFU.EX2 R70, R70 ;  /* 0x0000004600467308 */ /* 0x000e620000000800 */
[----:B-----5:R-:W-:-:S07]  /*9bd0*/  F2FP.BF16.F32.PACK_AB R23, R39, R38 ;  /* 0x000000262717723e */ /* 0x020fce00000010ff */
[----:B------:R-:W-:Y:S01]  /*9be0*/  MUFU.EX2 R71, R71 ;  /* 0x0000004700477308 */ /* 0x000fe20000000800 */
[C---:B--2---:R-:W-:Y:S06]  /*9bf0*/  HMMA.16816.F32.BF16 R16, R20.reuse, R4, R16 ;  /* 0x000000041410723c */ /* 0x044fec0000041810 */
[C---:B---3--:R-:W-:Y:S01]  /*9c00*/  HMMA.16816.F32.BF16 R8, R20.reuse, R24, R8 ;  /* 0x000000181408723c */ /* 0x048fe20000041808 */
[----:B------:R-:W2:Y:S05]  /*9c10*/  MUFU.EX2 R68, R68 ;  /* 0x0000004400447308 */ /* 0x000eaa0000000800 */
[C---:B------:R-:W-:Y:S01]  /*9c20*/  HMMA.16816.F32.BF16 R12, R20.reuse, R6, R12 ;  /* 0x00000006140c723c */ /* 0x040fe2000004180c */
[----:B------:R-:W-:Y:S01]  /*9c30*/  FADD.FTZ R25, R133, R146 ;  /* 0x0000009285197221 */ /* 0x000fe20000010000 */
[----:B------:R-:W3:Y:S01]  /*9c40*/  LDSM.16.MT88.4 R4, [R184+0x7c00] ;  /* 0x007c0000b804783b */ /* 0x000ee20000004200 */
[----:B------:R-:W-:Y:S01]  /*9c50*/  MUFU.EX2 R41, R41 ;  /* 0x0000002900297308 */ /* 0x000fe20000000800 */
[----:B-1----:R-:W-:Y:S01]  /*9c60*/  F2FP.BF16.F32.PACK_AB R24, R70, R73 ;  /* 0x000000494618723e */ /* 0x002fe200000010ff */
[----:B------:R-:W-:Y:S01]  /*9c70*/  FADD.FTZ R25, R156, R25 ;  /* 0x000000199c197221 */ /* 0x000fe20000010000 */
[----:B------:R-:W-:Y:S03]  /*9c80*/  HMMA.16816.F32.BF16 R28, R20, R26, R28 ;  /* 0x0000001a141c723c */ /* 0x000fe6000004181c */
[----:B------:R-:W-:-:S02]  /*9c90*/  FADD.FTZ R170, R170, R25 ;  /* 0x00000019aaaa7221 */ /* 0x000fc40000010000 */
[----:B------:R-:W1:Y:S02]  /*9ca0*/  MUFU.EX2 R0, R0 ;  /* 0x0000000000007308 */ /* 0x000e640000000800 */
[----:B------:R-:W-:Y:S01]  /*9cb0*/  FADD.FTZ R20, R100, R99 ;  /* 0x0000006364147221 */ /* 0x000fe20000010000 */
[----:B--2---:R-:W-:-:S03]  /*9cc0*/  F2FP.BF16.F32.PACK_AB R26, R68, R71 ;  /* 0x00000047441a723e */ /* 0x004fc600000010ff */
[----:B------:R-:W-:Y:S02]  /*9cd0*/  FADD.FTZ R97, R97, R20 ;  /* 0x0000001461617221 */ /* 0x000fe40000010000 */
[----:B------:R-:W-:Y:S01]  /*9ce0*/  MUFU.EX2 R42, R42 ;  /* 0x0000002a002a7308 */ /* 0x000fe20000000800 */
[----:B------:R-:W2:Y:S01]  /*9cf0*/  LDSM.16.MT88.4 R20, [R177+0x8000] ;  /* 0x00800000b114783b */ /* 0x000ea20000004200 */
[----:B------:R-:W-:-:S04]  /*9d00*/  FADD.FTZ R98, R98, R97 ;  /* 0x0000006162627221 */ /* 0x000fc80000010000 */
[----:B------:R-:W-:Y:S02]  /*9d10*/  FADD.FTZ R98, R95, R98 ;  /* 0x000000625f627221 */ /* 0x000fe40000010000 */
[----:B------:R-:W5:Y:S01]  /*9d20*/  MUFU.EX2 R43, R43 ;  /* 0x0000002b002b7308 */ /* 0x000f620000000800 */
[----:B-1----:R-:W-:-:S07]  /*9d30*/  F2FP.BF16.F32.PACK_AB R25, R0, R41 ;  /* 0x000000290019723e */ /* 0x002fce00000010ff */
[----:B------:R1:W-:Y:S08]  /*9d40*/  MUFU.EX2 R101, R104 ;  /* 0x0000006800657308 */ /* 0x0003f00000000800 */
[----:B------:R-:W-:Y:S01]  /*9d50*/  MUFU.EX2 R69, R69 ;  /* 0x0000004500457308 */ /* 0x000fe20000000800 */
[----:B-----5:R-:W-:-:S07]  /*9d60*/  F2FP.BF16.F32.PACK_AB R27, R43, R42 ;  /* 0x0000002a2b1b723e */ /* 0x020fce00000010ff */
[C---:B----4-:R-:W-:Y:S01]  /*9d70*/  HMMA.16816.F32.BF16 R16, R24.reuse, R32, R16 ;  /* 0x000000201810723c */ /* 0x050fe20000041810 */
[----:B-1----:R-:W-:Y:S01]  /*9d80*/  FADD.FTZ R104, R145, R170 ;  /* 0x000000aa91687221 */ /* 0x002fe20000010000 */
[----:B------:R-:W1:Y:S03]  /*9d90*/  MUFU.EX2 R66, R66 ;  /* 0x0000004200427308 */ /* 0x000e660000000800 */
[----:B------:R-:W-:Y:S01]  /*9da0*/  FADD.FTZ R141, R141, R104 ;  /* 0x000000688d8d7221 */ /* 0x000fe20000010000 */
[C---:B------:R-:W-:Y:S01]  /*9db0*/  HMMA.16816.F32.BF16 R12, R24.reuse, R34, R12 ;  /* 0x00000022180c723c */ /* 0x040fe2000004180c */
[----:B------:R-:W-:Y:S02]  /*9dc0*/  FADD.FTZ R33, R93, R98 ;  /* 0x000000625d217221 */ /* 0x000fe40000010000 */
[----:B------:R-:W-:Y:S01]  /*9dd0*/  FADD.FTZ R172, R172, R141 ;  /* 0x0000008dacac7221 */ /* 0x000fe20000010000 */
[----:B------:R-:W-:Y:S01]  /*9de0*/  MUFU.EX2 R67, R67 ;  /* 0x0000004300437308 */ /* 0x000fe20000000800 */
[----:B------:R-:W-:Y:S01]  /*9df0*/  FADD.FTZ R92, R92, R33 ;  /* 0x000000215c5c7221 */ /* 0x000fe20000010000 */
[----:B---3--:R-:W-:Y:S01]  /*9e00*/  HMMA.16816.F32.BF16 R8, R24, R4, R8 ;  /* 0x000000041808723c */ /* 0x008fe20000041808 */
[----:B------:R-:W-:Y:S01]  /*9e10*/  FADD.FTZ R163, R163, R172 ;  /* 0x000000aca3a37221 */ /* 0x000fe20000010000 */
[----:B------:R-:W3:Y:S01]  /*9e20*/  LDSM.16.MT88.4 R32, [R184+0x8000] ;  /* 0x00800000b820783b */ /* 0x000ee20000004200 */
[----:B------:R-:W-:-:S02]  /*9e30*/  FADD.FTZ R91, R91, R92 ;  /* 0x0000005c5b5b7221 */ /* 0x000fc40000010000 */
[----:B------:R-:W-:Y:S01]  /*9e40*/  FADD.FTZ R186, R186, R163 ;  /* 0x000000a3baba7221 */ /* 0x000fe20000010000 */
[----:B------:R-:W4:Y:S01]  /*9e50*/  MUFU.EX2 R64, R64 ;  /* 0x0000004000407308 */ /* 0x000f220000000800 */
[----:B------:R-:W-:Y:S01]  /*9e60*/  FADD.FTZ R88, R88, R91 ;  /* 0x0000005b58587221 */ /* 0x000fe20000010000 */
[----:B------:R-:W-:Y:S01]  /*9e70*/  HMMA.16816.F32.BF16 R28, R24, R6, R28 ;  /* 0x00000006181c723c */ /* 0x000fe2000004181c */
[----:B------:R-:W-:Y:S01]  /*9e80*/  FADD.FTZ R165, R165, R186 ;  /* 0x000000baa5a57221 */ /* 0x000fe20000010000 */
[----:B------:R-:W-:Y:S01]  /*9e90*/  LDSM.16.MT88.4 R4, [R177+0x8400] ;  /* 0x00840000b104783b */ /* 0x000fe20000004200 */
[----:B------:R-:W-:Y:S02]  /*9ea0*/  FADD.FTZ R89, R89, R88 ;  /* 0x0000005859597221 */ /* 0x000fe40000010000 */
[----:B------:R-:W-:Y:S01]  /*9eb0*/  FADD.FTZ R190, R190, R165 ;  /* 0x000000a5bebe7221 */ /* 0x000fe20000010000 */
[----:B------:R-:W5:Y:S01]  /*9ec0*/  MUFU.EX2 R100, R102 ;  /* 0x0000006600647308 */ /* 0x000f620000000800 */
[----:B------:R-:W-:Y:S01]  /*9ed0*/  FADD.FTZ R86, R86, R89 ;  /* 0x0000005956567221 */ /* 0x000fe20000010000 */
[----:B-1----:R-:W-:Y:S01]  /*9ee0*/  F2FP.BF16.F32.PACK_AB R24, R66, R69 ;  /* 0x000000454218723e */ /* 0x002fe200000010ff */
[----:B------:R-:W-:Y:S01]  /*9ef0*/  FADD.FTZ R167, R167, R190 ;  /* 0x000000bea7a77221 */ /* 0x000fe20000010000 */
[----:B------:R-:W-:Y:S01]  /*9f00*/  LDSM.16.MT88.4 R160, [R184+0x8c00] ;  /* 0x008c0000b8a0783b */ /* 0x000fe20000004200 */
[----:B------:R-:W-:-:S02]  /*9f10*/  FADD.FTZ R87, R87, R86 ;  /* 0x0000005657577221 */ /* 0x000fc40000010000 */
[----:B------:R-:W-:Y:S01]  /*9f20*/  FADD.FTZ R198, R198, R167 ;  /* 0x000000a7c6c67221 */ /* 0x000fe20000010000 */
[----:B------:R-:W-:Y:S01]  /*9f30*/  MUFU.EX2 R96, R96 ;  /* 0x0000006000607308 */ /* 0x000fe20000000800 */
[----:B------:R-:W-:Y:S01]  /*9f40*/  FADD.FTZ R84, R84, R87 ;  /* 0x0000005754547221 */ /* 0x000fe20000010000 */
[----:B----4-:R-:W-:Y:S01]  /*9f50*/  F2FP.BF16.F32.PACK_AB R26, R64, R67 ;  /* 0x00000043401a723e */ /* 0x010fe200000010ff */
[----:B------:R-:W-:Y:S02]  /*9f60*/  FADD.FTZ R169, R169, R198 ;  /* 0x000000c6a9a97221 */ /* 0x000fe40000010000 */
[----:B------:R-:W-:Y:S02]  /*9f70*/  FADD.FTZ R85, R85, R84 ;  /* 0x0000005455557221 */ /* 0x000fe40000010000 */
[----:B------:R-:W-:Y:S01]  /*9f80*/  FADD.FTZ R202, R202, R169 ;  /* 0x000000a9caca7221 */ /* 0x000fe20000010000 */
[----:B------:R-:W1:Y:S01]  /*9f90*/  MUFU.EX2 R93, R94 ;  /* 0x0000005e005d7308 */ /* 0x000e620000000800 */
[----:B-----5:R-:W-:Y:S01]  /*9fa0*/  F2FP.BF16.F32.PACK_AB R25, R100, R101 ;  /* 0x000000656419723e */ /* 0x020fe200000010ff */
[----:B------:R-:W-:Y:S01]  /*9fb0*/  FADD.FTZ R82, R82, R85 ;  /* 0x0000005552527221 */ /* 0x000fe20000010000 */
[----:B------:R-:W-:-:S03]  /*9fc0*/  FADD.FTZ R171, R171, R202 ;  /* 0x000000caabab7221 */ /* 0x000fc60000010000 */
        /* <DEDUP_REMOVED lines=8> */
[----:B------:R-:W4:Y:S01]  /*a050*/  MUFU.EX2 R62, R62 ;  /* 0x0000003e003e7308 */ /* 0x000f220000000800 */
[----:B-1----:R-:W-:Y:S01]  /*a060*/  F2FP.BF16.F32.PACK_AB R27, R93, R96 ;  /* 0x000000605d1b723e */ /* 0x002fe200000010ff */
[----:B------:R-:W-:Y:S01]  /*a070*/  FADD.FTZ R78, R78, R81 ;  /* 0x000000514e4e7221 */ /* 0x000fe20000010000 */
[----:B------:R-:W-:-:S03]  /*a080*/  FADD.FTZ R175, R175, R200 ;  /* 0x000000c8afaf7221 */ /* 0x000fc60000010000 */
[----:B------:R-:W-:Y:S01]  /*a090*/  FADD.FTZ R79, R79, R78 ;  /* 0x0000004e4f4f7221 */ /* 0x000fe20000010000 */
[----:B------:R-:W-:Y:S01]  /*a0a0*/  FADD.FTZ R192, R192, R175 ;  /* 0x000000afc0c07221 */ /* 0x000fe20000010000 */
[----:B--2---:R-:W-:Y:S01]  /*a0b0*/  HMMA.16816.F32.BF16 R16, R24, R20, R16 ;  /* 0x000000141810723c */ /* 0x004fe20000041810 */
[----:B------:R-:W-:Y:S01]  /*a0c0*/  MUFU.EX2 R63, R63 ;  /* 0x0000003f003f7308 */ /* 0x000fe20000000800 */
[----:B------:R-:W-:Y:S01]  /*a0d0*/  FADD.FTZ R76, R76, R79 ;  /* 0x0000004f4c4c7221 */ /* 0x000fe20000010000 */
[----:B------:R-:W-:-:S03]  /*a0e0*/  FADD.FTZ R181, R181, R192 ;  /* 0x000000c0b5b57221 */ /* 0x000fc60000010000 */
[C---:B------:R-:W-:Y:S01]  /*a0f0*/  HMMA.16816.F32.BF16 R12, R24.reuse, R22, R12 ;  /* 0x00000016180c723c */ /* 0x040fe2000004180c */
[----:B------:R-:W1:Y:S01]  /*a100*/  LDSM.16.MT88.4 R20, [R184+0x8400] ;  /* 0x00840000b814783b */ /* 0x000e620000004200 */
[----:B------:R-:W-:Y:S01]  /*a110*/  FADD.FTZ R174, R174, R181 ;  /* 0x000000b5aeae7221 */ /* 0x000fe20000010000 */
[----:B------:R-:W2:Y:S01]  /*a120*/  MUFU.EX2 R46, R46 ;  /* 0x0000002e002e7308 */ /* 0x000ea20000000800 */
[----:B------:R-:W-:Y:S02]  /*a130*/  FADD.FTZ R77, R77, R76 ;  /* 0x0000004c4d4d7221 */ /* 0x000fe40000010000 */
[----:B---3--:R-:W-:Y:S01]  /*a140*/  HMMA.16816.F32.BF16 R8, R24, R32, R8 ;  /* 0x000000201808723c */ /* 0x008fe20000041808 */
[----:B------:R-:W-:Y:S01]  /*a150*/  FADD.FTZ R147, R147, R174 ;  /* 0x000000ae93937221 */ /* 0x000fe20000010000 */
[----:B------:R-:W-:-:S03]  /*a160*/  FADD.FTZ R74, R74, R77 ;  /* 0x0000004d4a4a7221 */ /* 0x000fc60000010000 */
[----:B------:R-:W-:Y:S01]  /*a170*/  MUFU.EX2 R58, R58 ;  /* 0x0000003a003a7308 */ /* 0x000fe20000000800 */
[----:B------:R-:W-:Y:S01]  /*a180*/  HMMA.16816.F32.BF16 R28, R24, R34, R28 ;  /* 0x00000022181c723c */ /* 0x000fe2000004181c */
[----:B------:R-:W-:Y:S01]  /*a190*/  FADD.FTZ R147, R40, R147 ;  /* 0x0000009328937221 */ /* 0x000fe20000010000 */
[----:B------:R-:W-:Y:S01]  /*a1a0*/  FADD.FTZ R75, R75, R74 ;  /* 0x0000004a4b4b7221 */ /* 0x000fe20000010000 */
[----:B------:R-:W3:Y:S02]  /*a1b0*/  LDSM.16.MT88.4 R32, [R177+0x8800] ;  /* 0x00880000b120783b */ /* 0x000ee40000004200 */
[----:B------:R-:W-:Y:S01]  /*a1c0*/  FADD.FTZ R38, R38, R147 ;  /* 0x0000009326267221 */ /* 0x000fe20000010000 */
[----:B------:R-:W-:Y:S01]  /*a1d0*/  FADD.FTZ R72, R72, R75 ;  /* 0x0000004b48487221 */ /* 0x000fe20000010000 */
[----:B------:R-:W5:Y:S01]  /*a1e0*/  MUFU.EX2 R57, R57 ;  /* 0x0000003900397308 */ /* 0x000f620000000800 */
[----:B----4-:R-:W-:Y:S01]  /*a1f0*/  F2FP.BF16.F32.PACK_AB R24, R62, R65 ;  /* 0x000000413e18723e */ /* 0x010fe200000010ff */
[----:B------:R-:W-:Y:S01]  /*a200*/  FADD.FTZ R38, R39, R38 ;  /* 0x0000002627267221 */ /* 0x000fe20000010000 */
[----:B--2---:R-:W-:Y:S01]  /*a210*/  F2FP.BF16.F32.PACK_AB R26, R46, R63 ;  /* 0x0000003f2e1a723e */ /* 0x004fe200000010ff */
[----:B------:R-:W-:-:S04]  /*a220*/  FADD.FTZ R73, R73, R72 ;  /* 0x0000004849497221 */ /* 0x000fc80000010000 */
[----:B------:R-:W-:Y:S01]  /*a230*/  MUFU.EX2 R56, R56 ;  /* 0x0000003800387308 */ /* 0x000fe20000000800 */
[----:B------:R-:W-:-:S04]  /*a240*/  FADD.FTZ R70, R70, R73 ;  /* 0x0000004946467221 */ /* 0x000fc80000010000 */
[----:B------:R-:W-:-:S03]  /*a250*/  FADD.FTZ R71, R71, R70 ;  /* 0x0000004647477221 */ /* 0x000fc60000010000 */
[----:B------:R-:W2:Y:S01]  /*a260*/  MUFU.EX2 R55, R55 ;  /* 0x0000003700377308 */ /* 0x000ea20000000800 */
[----:B-----5:R-:W-:Y:S01]  /*a270*/  F2FP.BF16.F32.PACK_AB R25, R57, R58 ;  /* 0x0000003a3919723e */ /* 0x020fe200000010ff */
[----:B------:R-:W-:-:S04]  /*a280*/  FADD.FTZ R68, R68, R71 ;  /* 0x0000004744447221 */ /* 0x000fc80000010000 */
        /* <DEDUP_REMOVED lines=17> */
[C---:B------:R-:W-:Y:S01]  /*a3a0*/  HMMA.16816.F32.BF16 R12, R24.reuse, R6, R12 ;  /* 0x00000006180c723c */ /* 0x040fe2000004180c */
[----:B------:R-:W2:Y:S01]  /*a3b0*/  LDSM.16.MT88.4 R4, [R184+0x8800] ;  /* 0x00880000b804783b */ /* 0x000ea20000004200 */
[----:B------:R-:W-:Y:S01]  /*a3c0*/  FFMA.FTZ R0, R48, UR19, -R61 ;  /* 0x0000001330007c23 */ /* 0x000fe2000801083d */
[----:B------:R-:W-:Y:S02]  /*a3d0*/  FADD.FTZ R46, R46, R63 ;  /* 0x0000003f2e2e7221 */ /* 0x000fe40000010000 */
[----:B------:R-:W-:Y:S01]  /*a3e0*/  MUFU.EX2 R54, R54 ;  /* 0x0000003600367308 */ /* 0x000fe20000000800 */
[----:B------:R-:W-:Y:S01]  /*a3f0*/  HMMA.16816.F32.BF16 R28, R24, R22, R28 ;  /* 0x00000016181c723c */ /* 0x000fe2000004181c */
[----:B------:R-:W-:-:S04]  /*a400*/  FADD.FTZ R45, R45, R46 ;  /* 0x0000002e2d2d7221 */ /* 0x000fc80000010000 */
[----:B------:R-:W-:Y:S02]  /*a410*/  FADD.FTZ R44, R44, R45 ;  /* 0x0000002d2c2c7221 */ /* 0x000fe40000010000 */
[----:B------:R-:W-:Y:S01]  /*a420*/  FADD.FTZ R24, R42, R21 ;  /* 0x000000152a187221 */ /* 0x000fe20000010000 */
[----:B------:R-:W4:Y:S01]  /*a430*/  MUFU.EX2 R53, R53 ;  /* 0x0000003500357308 */ /* 0x000f220000000800 */
[----:B------:R-:W-:Y:S01]  /*a440*/  FFMA.FTZ R25, R49, UR19, -R61 ;  /* 0x0000001331197c23 */ /* 0x000fe2000801083d */
[----:B-1----:R-:W-:Y:S01]  /*a450*/  F2FP.BF16.F32.PACK_AB R22, R2, R3 ;  /* 0x000000030216723e */ /* 0x002fe200000010ff */
[----:B------:R-:W-:Y:S01]  /*a460*/  FADD.FTZ R24, R43, R24 ;  /* 0x000000182b187221 */ /* 0x000fe20000010000 */
[----:B------:R-:W-:-:S03]  /*a470*/  FADD.FTZ R3, R3, R44 ;  /* 0x0000002c03037221 */ /* 0x000fc60000010000 */
[----:B------:R-:W-:Y:S01]  /*a480*/  FADD.FTZ R27, R101, R24 ;  /* 0x00000018651b7221 */ /* 0x000fe20000010000 */
[----:B------:R-:W-:Y:S01]  /*a490*/  MUFU.EX2 R52, R52 ;  /* 0x0000003400347308 */ /* 0x000fe20000000800 */
[----:B------:R-:W-:Y:S02]  /*a4a0*/  FADD.FTZ R3, R2, R3 ;  /* 0x0000000302037221 */ /* 0x000fe40000010000 */
        /* <DEDUP_REMOVED lines=9> */
[----:B------:R-:W4:Y:S01]  /*a540*/  MUFU.EX2 R37, R37 ;  /* 0x0000002500257308 */ /* 0x000f220000000800 */
[----:B-1----:R-:W-:Y:S02]  /*a550*/  F2FP.BF16.F32.PACK_AB R23, R51, R52 ;  /* 0x000000343317723e */ /* 0x002fe400000010ff */
[----:B------:R-:W-:-:S04]  /*a560*/  FADD.FTZ R55, R55, R56 ;  /* 0x0000003837377221 */ /* 0x000fc80000010000 */
[----:B------:R-:W-:Y:S01]  /*a570*/  FADD.FTZ R54, R54, R55 ;  /* 0x0000003736367221 */ /* 0x000fe20000010000 */
[----:B------:R-:W-:Y:S01]  /*a580*/  MUFU.EX2 R38, R50 ;  /* 0x0000003200267308 */ /* 0x000fe20000000800 */
[----:B---3--:R-:W-:Y:S02]  /*a590*/  HMMA.16816.F32.BF16 R16, R20, R32, R16 ;  /* 0x000000201410723c */ /* 0x008fe40000041810 */
[----:B------:R-:W-:-:S04]  /*a5a0*/  FADD.FTZ R53, R53, R54 ;  /* 0x0000003635357221 */ /* 0x000fc80000010000 */
[----:B--2---:R-:W-:Y:S01]  /*a5b0*/  HMMA.16816.F32.BF16 R164, R20, R4, R8 ;  /* 0x0000000414a4723c */ /* 0x004fe20000041808 */
[----:B------:R-:W1:Y:S01]  /*a5c0*/  MUFU.EX2 R25, R25 ;  /* 0x0000001900197308 */ /* 0x000e620000000800 */
[----:B------:R-:W-:-:S04]  /*a5d0*/  FADD.FTZ R52, R52, R53 ;  /* 0x0000003534347221 */ /* 0x000fc80000010000 */
[C---:B------:R-:W-:Y:S01]  /*a5e0*/  HMMA.16816.F32.BF16 R12, R20.reuse, R34, R12 ;  /* 0x00000022140c723c */ /* 0x040fe2000004180c */
[----:B------:R-:W-:Y:S01]  /*a5f0*/  FADD.FTZ R51, R51, R52 ;  /* 0x0000003433337221 */ /* 0x000fe20000010000 */
[C---:B----4-:R-:W-:Y:S01]  /*a600*/  F2FP.BF16.F32.PACK_AB R8, R37.reuse, R36 ;  /* 0x000000242508723e */ /* 0x050fe200000010ff */
[----:B------:R-:W-:Y:S01]  /*a610*/  MUFU.EX2 R60, R60 ;  /* 0x0000003c003c7308 */ /* 0x000fe20000000800 */
[----:B------:R-:W-:Y:S02]  /*a620*/  FADD.FTZ R36, R36, R3 ;  /* 0x0000000324247221 */ /* 0x000fe40000010000 */
[----:B------:R-:W-:Y:S02]  /*a630*/  HMMA.16816.F32.BF16 R28, R20, R6, R28 ;  /* 0x00000006141c723c */ /* 0x000fe4000004181c */
[----:B------:R-:W-:-:S03]  /*a640*/  FADD.FTZ R37, R37, R36 ;  /* 0x0000002425257221 */ /* 0x000fc60000010000 */
[----:B------:R-:W2:Y:S01]  /*a650*/  MUFU.EX2 R153, R153 ;  /* 0x0000009900997308 */ /* 0x000ea20000000800 */
[----:B-1----:R-:W-:Y:S01]  /*a660*/  F2FP.BF16.F32.PACK_AB R9, R25, R38 ;  /* 0x000000261909723e */ /* 0x002fe200000010ff */
[----:B------:R-:W-:-:S04]  /*a670*/  FADD.FTZ R38, R38, R51 ;  /* 0x0000003326267221 */ /* 0x000fc80000010000 */
[----:B------:R-:W-:Y:S02]  /*a680*/  FADD.FTZ R25, R25, R38 ;  /* 0x0000002619197221 */ /* 0x000fe40000010000 */
[----:B------:R-:W-:Y:S08]  /*a690*/  MUFU.EX2 R0, R0 ;  /* 0x0000000000007308 */ /* 0x000ff00000000800 */
        /* <DEDUP_REMOVED lines=18> */
[----:B------:R-:W-:-:S04]  /*a7c0*/  USHF.L.U32 UR4, UR7, 0x8, URZ ;  /* 0x0000000807047899 */ /* 0x000fc8000800063f */
        /* <DEDUP_REMOVED lines=30> */
[----:B------:R-:W-:Y:S01]  /*a9b0*/  LOP3.LUT R0, R2, UR4, RZ, 0x3c, !PT ;  /* 0x0000000402007c12 */ /* 0x000fe2000f8e3cff */
[----:B------:R-:W-:Y:S01]  /*a9c0*/  ULDC.64 UR4, c[0x0][0x238] ;  /* 0x00008e0000047ab9 */ /* 0x000fe20000000a00 */
[----:B------:R-:W-:Y:S02]  /*a9d0*/  ISETP.GE.AND P3, PT, R3, RZ, PT ;  /* 0x000000ff0300720c */ /* 0x000fe40003f66270 */
[----:B------:R-:W-:Y:S02]  /*a9e0*/  ISETP.GE.AND P0, PT, R0, RZ, PT ;  /* 0x000000ff0000720c */ /* 0x000fe40003f06270 */
[----:B------:R-:W-:Y:S02]  /*a9f0*/  ISETP.NE.AND P2, PT, R2, RZ, PT ;  /* 0x000000ff0200720c */ /* 0x000fe40003f45270 */
[----:B------:R-:W-:Y:S01]  /*aa00*/  @P5 IADD3 R7, R7, 0x1, RZ ;  /* 0x0000000107075810 */ /* 0x000fe20007ffe0ff */
[----:B------:R-:W-:-:S06]  /*aa10*/  @P6 VIADD R8, R8, 0x1 ;  /* 0x0000000108086836 */ /* 0x000fcc0000000000 */
        /* <DEDUP_REMOVED lines=18> */
[----:B------:R-:W-:-:S04]  /*ab40*/  IMAD R3, R4, UR4, RZ ;  /* 0x0000000404037c24 */ /* 0x000fc8000f8e02ff */
[----:B------:R-:W-:-:S05]  /*ab50*/  IMAD R3, R0, UR5, R3 ;  /* 0x0000000500037c24 */ /* 0x000fca000f8e0203 */
[----:B------:R-:W-:Y:S01]  /*ab60*/  IADD3 R0, R7, R3, RZ ;  /* 0x0000000307007210 */ /* 0x000fe20007ffe0ff */
[----:B------:R-:W-:Y:S01]  /*ab70*/  IMAD.MOV.U32 R3, RZ, RZ, R6 ;  /* 0x000000ffff037224 */ /* 0x000fe200078e0006 */
[----:B------:R-:W-:Y:S06]  /*ab80*/  BRA `(.L_x_1772) ;  /* 0x0000000000107947 */ /* 0x000fec0003800000 */
.L_x_1771:
[----:B------:R-:W-:-:S04]  /*ab90*/  ULEA UR4, -UR8, URZ, 0x8 ;  /* 0x0000003f08047291 */ /* 0x000fc8000f8e413f */
[----:B------:R-:W-:Y:S02]  /*aba0*/  USHF.R.S32.HI UR5, URZ, 0x1f, UR4 ;  /* 0x0000001f3f057899 */ /* 0x000fe40008011404 */
[----:B------:R-:W-:-:S04]  /*abb0*/  MOV R3, UR4 ;  /* 0x0000000400037c02 */ /* 0x000fc80008000f00 */
[----:B------:R-:W-:-:S07]  /*abc0*/  MOV R0, UR5 ;  /* 0x0000000500007c02 */ /* 0x000fce0008000f00 */
.L_x_1772:
        /* <DEDUP_REMOVED lines=12> */
[CC--:B------:R-:W-:Y:S01]  /*ac90*/  @!P0 LEA R6, P2, R5.reuse, R138.reuse, 0x6 ;  /* 0x0000008a05068211 */ /* 0x0c0fe200078430ff */
[--C-:B------:R-:W-:Y:S01]  /*aca0*/  @!P0 IMAD.MOV.U32 R4, RZ, RZ, R138.reuse ;  /* 0x000000ffff048224 */ /* 0x100fe200078e008a */
[----:B------:R-:W-:Y:S01]  /*acb0*/  VOTEU.ALL UP0, P0 ;  /* 0x00000000003f7886 */ /* 0x000fe20000000000 */
[--C-:B------:R-:W-:Y:S01]  /*acc0*/  @!P0 IMAD.MOV.U32 R16, RZ, RZ, R138.reuse ;  /* 0x000000ffff108224 */ /* 0x100fe200078e008a */
[-C--:B------:R-:W-:Y:S01]  /*acd0*/  @!P0 LEA.HI.X R7, R136, R137.reuse, R7, 0x6, P2 ;  /* 0x0000008988078211 */ /* 0x080fe200010f3407 */
[----:B------:R-:W-:Y:S01]  /*ace0*/  @!P0 IMAD.MOV.U32 R136, RZ, RZ, R138 ;  /* 0x000000ffff888224 */ /* 0x000fe200078e008a */
[----:B------:R-:W-:Y:S01]  /*acf0*/  @!P0 LEA R8, P2, R5, R138, 0x7 ;  /* 0x0000008a05088211 */ /* 0x000fe200078438ff */
[--C-:B------:R-:W-:Y:S01]  /*ad00*/  @!P0 IMAD.MOV.U32 R5, RZ, RZ, R137.reuse ;  /* 0x000000ffff058224 */ /* 0x100fe200078e0089 */
[----:B------:R-:W-:Y:S01]  /*ad10*/  @!UP0 UIMAD UR4, UR9, 0x60, URZ ;  /* 0x00000060090488a4 */ /* 0x000fe2000f8e023f */
[----:B------:R-:W-:Y:S01]  /*ad20*/  @!P0 IMAD.WIDE.U32 R12, R13, 0x60, R136 ;  /* 0x000000600d0c8825 */ /* 0x000fe200078e0088 */
[----:B------:R-:W-:Y:S01]  /*ad30*/  @!P0 LEA.HI.X R9, R2, R137, R9, 0x7, P2 ;  /* 0x0000008902098211 */ /* 0x000fe200010f3c09 */
[----:B------:R-:W-:Y:S01]  /*ad40*/  @!UP0 UIMAD UR5, UR9, 0xa0, URZ ;  /* 0x000000a0090588a4 */ /* 0x000fe2000f8e023f */
[C---:B------:R-:W-:Y:S01]  /*ad50*/  @!P0 IADD3 R6, P4, R3.reuse, R6, RZ ;  /* 0x0000000603068210 */ /* 0x040fe20007f9e0ff */
[----:B------:R-:W-:Y:S01]  /*ad60*/  @!P0 IMAD.WIDE.U32 R10, R10, 0xa0, R4 ;  /* 0x000000a00a0a8825 */ /* 0x000fe200078e0004 */
[--C-:B------:R-:W-:Y:S01]  /*ad70*/  @!P0 IADD3 R5, P3, P2, R3, UR21, R138.reuse ;  /* 0x0000001503058c10 */ /* 0x100fe2000fa7e08a */
[----:B------:R-:W-:Y:S01]  /*ad80*/  @P0 STS [R157+0x5000], RZ ;  /* 0x005000ff9d000388 */ /* 0x000fe20000000800 */
[----:B------:R-:W-:Y:S01]  /*ad90*/  @!P0 LEA R20, P5, R6, UR10, 0x1 ;  /* 0x0000000a06148c11 */ /* 0x000fe2000f8a08ff */
[----:B------:R-:W-:Y:S01]  /*ada0*/  IMAD.U32 R4, RZ, RZ, UR8 ;  /* 0x00000008ff047e24 */ /* 0x000fe2000f8e00ff */
[--C-:B------:R-:W-:Y:S01]  /*adb0*/  @!P0 IADD3.X R136, R0, UR20, R137.reuse, P3, P2 ;  /* 0x0000001400888c10 */ /* 0x100fe20009fe4489 */
[----:B------:R-:W-:Y:S01]  /*adc0*/  @!P0 IMAD.MOV.U32 R17, RZ, RZ, R137 ;  /* 0x000000ffff118224 */ /* 0x000fe200078e0089 */
[----:B------:R-:W-:Y:S01]  /*add0*/  @!P0 LEA R14, P3, R5, UR10, 0x1 ;  /* 0x0000000a050e8c11 */ /* 0x000fe2000f8608ff */
[----:B------:R-:W-:Y:S01]  /*ade0*/  @!P0 IMAD.MOV.U32 R18, RZ, RZ, R138 ;  /* 0x000000ffff128224 */ /* 0x000fe200078e008a */
[----:B------:R-:W-:Y:S01]  /*adf0*/  @P0 STS [R157+0x5004], RZ ;  /* 0x005004ff9d000388 */ /* 0x000fe20000000800 */
[----:B------:R-:W-:Y:S01]  /*ae00*/  @!P0 IMAD.WIDE.U32 R16, R4, 0xc0, R16 ;  /* 0x000000c004108825 */ /* 0x000fe200078e0010 */
[----:B------:R-:W-:-:S02]  /*ae10*/  @!P0 IADD3 R4, P2, R3, R12, RZ ;  /* 0x0000000c03048210 */ /* 0x000fc40007f5e0ff */
[----:B------:R-:W-:Y:S01]  /*ae20*/  @!P0 LEA.HI.X R15, R5, UR11, R136, 0x1, P3 ;  /* 0x0000000b050f8c11 */ /* 0x000fe200098f0c88 */
[----:B------:R-:W-:Y:S01]  /*ae30*/  @!P0 IMAD.MOV.U32 R19, RZ, RZ, R137 ;  /* 0x000000ffff138224 */ /* 0x000fe200078e0089 */
[C---:B------:R-:W-:Y:S01]  /*ae40*/  @!P0 IADD3 R8, P3, R3.reuse, R8, RZ ;  /* 0x0000000803088210 */ /* 0x040fe20007f7e0ff */
[C---:B------:R-:W-:Y:S01]  /*ae50*/  @!P0 IMAD.X R7, R0.reuse, 0x1, R7, P4 ;  /* 0x0000000100078824 */ /* 0x040fe200020e0607 */
[----:B------:R-:W-:Y:S01]  /*ae60*/  @!P0 IADD3.X R13, R0, UR4, R13, P2, !PT ;  /* 0x00000004000d8c10 */ /* 0x000fe200097fe40d */
[----:B------:R-:W-:Y:S01]  /*ae70*/  @!P0 IMAD.WIDE.U32 R18, R2, 0xe0, R18 ;  /* 0x000000e002128825 */ /* 0x000fe200078e0012 */
[C---:B------:R-:W-:Y:S01]  /*ae80*/  @!P0 IADD3 R2, P2, R3.reuse, R10, RZ ;  /* 0x0000000a03028210 */ /* 0x040fe20007f5e0ff */
[----:B------:R-:W-:Y:S01]  /*ae90*/  @!UP0 UIMAD UR4, UR9, 0xc0, URZ ;  /* 0x000000c0090488a4 */ /* 0x000fe2000f8e023f */
[----:B------:R-:W-:Y:S01]  /*aea0*/  @!P0 LEA.HI.X R21, R6, UR11, R7, 0x1, P5 ;  /* 0x0000000b06158c11 */ /* 0x000fe2000a8f0c07 */
[----:B------:R-:W-:Y:S01]  /*aeb0*/  @!UP0 UIMAD UR9, UR9, 0xe0, URZ ;  /* 0x000000e0090988a4 */ /* 0x000fe2000f8e023f */
[C---:B------:R-:W-:Y:S01]  /*aec0*/  @!P0 IMAD.X R9, R0.reuse, 0x1, R9, P3 ;  /* 0x0000000100098824 */ /* 0x040fe200018e0609 */
[----:B------:R-:W-:Y:S01]  /*aed0*/  @!P0 IADD3.X R11, R0, UR5, R11, P2, !PT ;  /* 0x00000005000b8c10 */ /* 0x000fe200097fe40b */
[----:B------:R-:W-:Y:S01]  /*aee0*/  @!P0 IMAD.MOV.U32 R197, RZ, RZ, R185 ;  /* 0x000000ffffc58224 */ /* 0x000fe200078e00b9 */
[C---:B------:R-:W-:Y:S01]  /*aef0*/  @!P0 IADD3 R5, P3, R3.reuse, R16, RZ ;  /* 0x0000001003058210 */ /* 0x040fe20007f7e0ff */
[----:B------:R-:W-:Y:S01]  /*af00*/  @P0 STS.64 [R157+0x5008], RZ ;  /* 0x005008ff9d000388 */ /* 0x000fe20000000a00 */
[----:B------:R-:W-:-:S02]  /*af10*/  @!P0 IADD3 R3, P2, R3, R18, RZ ;  /* 0x0000001203038210 */ /* 0x000fc40007f5e0ff */
[----:B------:R-:W-:Y:S01]  /*af20*/  @!P0 LEA R18, P4, R8, UR10, 0x1 ;  /* 0x0000000a08128c11 */ /* 0x000fe2000f8808ff */
[----:B------:R-:W-:Y:S01]  /*af30*/  @!PT LDS RZ, [RZ] ;  /* 0x00000000fffff984 */ /* 0x000fe20000000800 */
[----:B------:R-:W-:Y:S01]  /*af40*/  @!PT LDS RZ, [RZ] ;  /* 0x00000000fffff984 */ /* 0x000fe20000000800 */
[----:B------:R-:W-:Y:S01]  /*af50*/  @!PT LDS RZ, [RZ] ;  /* 0x00000000fffff984 */ /* 0x000fe20000000800 */
[----:B------:R-:W-:Y:S01]  /*af60*/  @!P0 LDGSTS.E.BYPASS.LTC128B.128 [R157+0x5000], desc[UR22][R196.64] ;  /* 0x05000000c49d8fae */ /* 0x000fe2000b901d56 */
[----:B------:R-:W-:Y:S02]  /*af70*/  @!P0 LEA R12, P5, R4, UR10, 0x1 ;  /* 0x0000000a040c8c11 */ /* 0x000fe4000f8a08ff */
[C---:B------:R-:W-:Y:S01]  /*af80*/  @!P0 IADD3.X R16, R0.reuse, UR4, R17, P3, !PT ;  /* 0x0000000400108c10 */ /* 0x040fe20009ffe411 */
[----:B------:R-:W-:Y:S01]  /*af90*/  @P0 STS.128 [R157+0x5800], RZ ;  /* 0x005800ff9d000388 */ /* 0x000fe20000000c00 */
[----:B------:R-:W-:Y:S01]  /*afa0*/  @!P0 IADD3.X R0, R0, UR9, R19, P2, !PT ;  /* 0x0000000900008c10 */ /* 0x000fe200097fe413 */
[----:B------:R-:W-:Y:S01]  /*afb0*/  USHF.L.U32 UR4, UR7, 0x8, URZ ;  /* 0x0000000807047899 */ /* 0x000fe2000800063f */
[----:B------:R-:W-:Y:S01]  /*afc0*/  @!P0 LEA.HI.X R19, R8, UR11, R9, 0x1, P4 ;  /* 0x0000000b08138c11 */ /* 0x000fe2000a0f0c09 */
[----:B------:R-:W-:Y:S01]  /*afd0*/  @!PT LDS RZ, [RZ] ;  /* 0x00000000fffff984 */ /* 0x000fe20000000800 */
[----:B------:R-:W-:Y:S01]  /*afe0*/  @!PT LDS RZ, [RZ] ;  /* 0x00000000fffff984 */ /* 0x000fe20000000800 */
[----:B------:R-:W-:Y:S01]  /*aff0*/  @!PT LDS RZ, [RZ] ;  /* 0x00000000fffff984 */ /* 0x000fe20000000800 */
[----:B------:R-:W-:Y:S01]  /*b000*/  @!P0 LDGSTS.E.BYPASS.LTC128B.128 [R157+0x5800], desc[UR22][R14.64] ;  /* 0x058000000e9d8fae */ /* 0x000fe2000b901d56 */
[----:B------:R-:W-:-:S02]  /*b010*/  @!P0 LEA R26, P4, R2, UR10, 0x1 ;  /* 0x0000000a021a8c11 */ /* 0x000fc4000f8808ff */
[----:B------:R-:W-:Y:S01]  /*b020*/  @!P0 LEA.HI.X R13, R4, UR11, R13, 0x1, P5 ;  /* 0x0000000b040d8c11 */ /* 0x000fe2000a8f0c0d */
[----:B------:R-:W-:Y:S01]  /*b030*/  @P0 STS.128 [R157+0x6000], RZ ;  /* 0x006000ff9d000388 */ /* 0x000fe20000000c00 */
[----:B------:R-:W-:Y:S02]  /*b040*/  @!P0 LEA R24, P3, R5, UR10, 0x1 ;  /* 0x0000000a05188c11 */ /* 0x000fe4000f8608ff */
        /* <DEDUP_REMOVED lines=33> */
[----:B------:R-:W-:Y:S04]  /*b260*/  LDSM.16.M88.4 R8, [R151] ;  /* 0x000000009708783b */ /* 0x000fe80000000200 */
[----:B------:R-:W4:Y:S04]  /*b270*/  LDSM.16.M88.4 R4, [R149+0x3000] ;  /* 0x003000009504783b */ /* 0x000f280000000200 */
[----:B------:R-:W5:Y:S04]  /*b280*/  LDSM.16.M88.4 R56, [R149+0x3400] ;  /* 0x003400009538783b */ /* 0x000f680000000200 */
[----:B------:R-:W3:Y:S04]  /*b290*/  LDSM.16.M88.4 R48, [R149+0x3800] ;  /* 0x003800009530783b */ /* 0x000ee80000000200 */
[----:B------:R-:W-:Y:S04]  /*b2a0*/  LDSM.16.M88.4 R188, [R150] ;  /* 0x0000000096bc783b */ /* 0x000fe80000000200 */
[----:B-1----:R-:W1:Y:S04]  /*b2b0*/  LDSM.16.M88.4 R12, [R148+0x2000] ;  /* 0x00200000940c783b */ /* 0x002e680000000200 */
[----:B------:R-:W1:Y:S04]  /*b2c0*/  LDSM.16.M88.4 R40, [R149+0x3c00] ;  /* 0x003c00009528783b */ /* 0x000e680000000200 */
[----:B------:R-:W1:Y:S04]  /*b2d0*/  LDSM.16.M88.4 R32, [R149+0x4000] ;  /* 0x004000009520783b */ /* 0x000e680000000200 */
[----:B--2---:R-:W2:Y:S04]  /*b2e0*/  LDSM.16.M88.4 R24, [R149+0x4400] ;  /* 0x004400009518783b */ /* 0x004ea80000000200 */
[----:B------:R-:W2:Y:S04]  /*b2f0*/  LDSM.16.M88.4 R16, [R149+0x4800] ;  /* 0x004800009510783b */ /* 0x000ea80000000200 */
[----:B------:R-:W2:Y:S04]  /*b300*/  LDSM.16.M88.4 R120, [R149+0x1000] ;  /* 0x001000009578783b */ /* 0x000ea80000000200 */
[----:B------:R-:W2:Y:S01]  /*b310*/  LDSM.16.M88.4 R112, [R149+0x1400] ;  /* 0x001400009570783b */ /* 0x000ea20000000200 */
[C---:B----4-:R-:W-:Y:S03]  /*b320*/  HMMA.16816.F32.BF16 R192, R8.reuse, R4, RZ ;  /* 0x0000000408c0723c */ /* 0x050fe600000418ff */
[----:B------:R-:W4:Y:S03]  /*b330*/  LDSM.16.M88.4 R104, [R149+0x1800] ;  /* 0x001800009568783b */ /* 0x000f260000000200 */
[C---:B------:R-:W-:Y:S01]  /*b340*/  HMMA.16816.F32.BF16 R4, R8.reuse, R6, RZ ;  /* 0x000000060804723c */ /* 0x040fe200000418ff */
[----:B------:R-:W4:Y:S04]  /*b350*/  LDSM.16.M88.4 R96, [R149+0x1c00] ;  /* 0x001c00009560783b */ /* 0x000f280000000200 */
[----:B------:R-:W4:Y:S01]  /*b360*/  LDSM.16.M88.4 R88, [R149+0x2000] ;  /* 0x002000009558783b */ /* 0x000f220000000200 */
[C---:B-----5:R-:W-:Y:S03]  /*b370*/  HMMA.16816.F32.BF16 R60, R8.reuse, R56, RZ ;  /* 0x00000038083c723c */ /* 0x060fe600000418ff */
[----:B------:R-:W5:Y:S03]  /*b380*/  LDSM.16.M88.4 R80, [R149+0x2400] ;  /* 0x002400009550783b */ /* 0x000f660000000200 */
[C---:B---3--:R-:W-:Y:S01]  /*b390*/  HMMA.16816.F32.BF16 R52, R8.reuse, R48, RZ ;  /* 0x000000300834723c */ /* 0x048fe200000418ff */
[----:B------:R-:W3:Y:S04]  /*b3a0*/  LDSM.16.M88.4 R72, [R149+0x2800] ;  /* 0x002800009548783b */ /* 0x000ee80000000200 */
[----:B------:R-:W3:Y:S01]  /*b3b0*/  LDSM.16.M88.4 R64, [R149+0x2c00] ;  /* 0x002c00009540783b */ /* 0x000ee20000000200 */
[C---:B------:R-:W-:Y:S03]  /*b3c0*/  HMMA.16816.F32.BF16 R56, R8.reuse, R58, RZ ;  /* 0x0000003a0838723c */ /* 0x040fe600000418ff */
[----:B------:R-:W3:Y:S03]  /*b3d0*/  LDSM.16.M88.4 R132, [R149+0x4c00] ;  /* 0x004c00009584783b */ /* 0x000ee60000000200 */
[----:B------:R-:W-:Y:S01]  /*b3e0*/  HMMA.16816.F32.BF16 R48, R8, R50, RZ ;  /* 0x000000320830723c */ /* 0x000fe200000418ff */
[----:B------:R-:W3:Y:S04]  /*b3f0*/  LDSM.16.M88.4 R144, [R148+0x2400] ;  /* 0x002400009490783b */ /* 0x000ee80000000200 */
[----:B------:R-:W3:Y:S01]  /*b400*/  LDSM.16.M88.4 R140, [R148+0x2800] ;  /* 0x00280000948c783b */ /* 0x000ee20000000200 */
[C---:B-1----:R-:W-:Y:S03]  /*b410*/  HMMA.16816.F32.BF16 R192, R188.reuse, R12, R192 ;  /* 0x0000000cbcc0723c */ /* 0x042fe600000418c0 */
[----:B------:R-:W1:Y:S03]  /*b420*/  LDSM.16.M88.4 R136, [R148+0x2c00] ;  /* 0x002c00009488783b */ /* 0x000e660000000200 */
[----:B------:R-:W-:Y:S01]  /*b430*/  HMMA.16816.F32.BF16 R4, R188, R14, R4 ;  /* 0x0000000ebc04723c */ /* 0x000fe20000041804 */
[----:B------:R-:W0:Y:S05]  /*b440*/  LDGDEPBAR ;  /* 0x00000000000079af */ /* 0x000e2a0000000000 */
[C---:B------:R-:W-:Y:S06]  /*b450*/  HMMA.16816.F32.BF16 R44, R8.reuse, R40, RZ ;  /* 0x00000028082c723c */ /* 0x040fec00000418ff */
[C---:B------:R-:W-:Y:S06]  /*b460*/  HMMA.16816.F32.BF16 R36, R8.reuse, R32, RZ ;  /* 0x000000200824723c */ /* 0x040fec00000418ff */
[C---:B--2---:R-:W-:Y:S01]  /*b470*/  HMMA.16816.F32.BF16 R28, R8.reuse, R24, RZ ;  /* 0x00000018081c723c */ /* 0x044fe200000418ff */
[----:B------:R-:W-:Y:S01]  /*b480*/  FMUL.FTZ R156, R192, UR24 ;  /* 0x00000018c09c7c20 */ /* 0x000fe20008410000 */
[----:B------:R-:W-:Y:S01]  /*b490*/  FMUL.FTZ R0, R193, UR24 ;  /* 0x00000018c1007c20 */ /* 0x000fe20008410000 */
[----:B------:R-:W-:Y:S01]  /*b4a0*/  FMUL.FTZ R2, R195, UR24 ;  /* 0x00000018c3027c20 */ /* 0x000fe20008410000 */
[----:B------:R-:W-:Y:S01]  /*b4b0*/  FMUL.FTZ R176, R194, UR24 ;  /* 0x00000018c2b07c20 */ /* 0x000fe20008410000 */
[----:B------:R-:W-:Y:S01]  /*b4c0*/  IMAD.U32 R193, RZ, RZ, UR4 ;  /* 0x00000004ffc17e24 */ /* 0x000fe2000f8e00ff */
[C---:B------:R-:W-:Y:S01]  /*b4d0*/  HMMA.16816.F32.BF16 R20, R8.reuse, R16, RZ ;  /* 0x000000100814723c */ /* 0x040fe200000418ff */
[----:B------:R-:W-:Y:S01]  /*b4e0*/  FMUL.FTZ R4, R4, UR24 ;  /* 0x0000001804047c20 */ /* 0x000fe20008410000 */
[----:B------:R-:W-:Y:S01]  /*b4f0*/  FMUL.FTZ R3, R5, UR24 ;  /* 0x0000001805037c20 */ /* 0x000fe20008410000 */
[----:B------:R-:W-:Y:S01]  /*b500*/  FMUL.FTZ R181, R6, UR24 ;  /* 0x0000001806b57c20 */ /* 0x000fe20008410000 */
[----:B------:R-:W-:Y:S01]  /*b510*/  FMUL.FTZ R154, R7, UR24 ;  /* 0x00000018079a7c20 */ /* 0x000fe20008410000 */
[----:B------:R2:W-:Y:S01]  /*b520*/  MUFU.TANH R180, R4 ;  /* 0x0000000400b47308 */ /* 0x0005e20000002400 */
[----:B------:R-:W-:Y:S01]  /*b530*/  HMMA.16816.F32.BF16 R124, R8, R120, RZ ;  /* 0x00000078087c723c */ /* 0x000fe200000418ff */
[----:B------:R-:W-:-:S05]  /*b540*/  LOP3.LUT R193, R193, 0x30, R152, 0xfe, !PT ;  /* 0x00000030c1c17812 */ /* 0x000fca00078efe98 */
[C---:B------:R-:W-:Y:S01]  /*b550*/  HMMA.16816.F32.BF16 R116, R8.reuse, R112, RZ ;  /* 0x000000700874723c */ /* 0x040fe200000418ff */
[----:B------:R-:W1:Y:S05]  /*b560*/  MUFU.TANH R0, R0 ;  /* 0x0000000000007308 */ /* 0x000e6a0000002400 */
[C---:B----4-:R-:W-:Y:S03]  /*b570*/  HMMA.16816.F32.BF16 R108, R8.reuse, R104, RZ ;  /* 0x00000068086c723c */ /* 0x050fe600000418ff */
[----:B------:R-:W-:Y:S01]  /*b580*/  MUFU.TANH R3, R3 ;  /* 0x0000000300037308 */ /* 0x000fe20000002400 */
[----:B--2---:R-:W2:Y:S02]  /*b590*/  LDSM.16.M88.4 R4, [R148+0x3c00] ;  /* 0x003c00009404783b */ /* 0x004ea40000000200 */
[C---:B------:R-:W-:Y:S05]  /*b5a0*/  HMMA.16816.F32.BF16 R100, R8.reuse, R96, RZ ;  /* 0x000000600864723c */ /* 0x040fea00000418ff */
[----:B------:R-:W-:Y:S01]  /*b5b0*/  MUFU.TANH R154, R154 ;  /* 0x0000009a009a7308 */ /* 0x000fe20000002400 */
[C---:B------:R-:W-:Y:S06]  /*b5c0*/  HMMA.16816.F32.BF16 R92, R8.reuse, R88, RZ ;  /* 0x00000058085c723c */ /* 0x040fec00000418ff */
[C---:B-----5:R-:W-:Y:S01]  /*b5d0*/  HMMA.16816.F32.BF16 R84, R8.reuse, R80, RZ ;  /* 0x000000500854723c */ /* 0x060fe200000418ff */
[----:B------:R-:W4:Y:S05]  /*b5e0*/  MUFU.TANH R2, R2 ;  /* 0x0000000200027308 */ /* 0x000f2a0000002400 */
[C---:B---3--:R-:W-:Y:S03]  /*b5f0*/  HMMA.16816.F32.BF16 R76, R8.reuse, R72, RZ ;  /* 0x00000048084c723c */ /* 0x048fe600000418ff */
[----:B------:R-:W-:Y:S03]  /*b600*/  MUFU.TANH R156, R156 ;  /* 0x0000009c009c7308 */ /* 0x000fe60000002400 */
[C---:B------:R-:W-:Y:S05]  /*b610*/  HMMA.16816.F32.BF16 R68, R8.reuse, R64, RZ ;  /* 0x000000400844723c */ /* 0x040fea00000418ff */
[----:B------:R-:W-:Y:S01]  /*b620*/  MUFU.TANH R176, R176 ;  /* 0x000000b000b07308 */ /* 0x000fe20000002400 */
[C---:B------:R-:W-:Y:S06]  /*b630*/  HMMA.16816.F32.BF16 R40, R8.reuse, R42, RZ ;  /* 0x0000002a0828723c */ /* 0x040fec00000418ff */
[C---:B------:R-:W-:Y:S01]  /*b640*/  HMMA.16816.F32.BF16 R32, R8.reuse, R34, RZ ;  /* 0x000000220820723c */ /* 0x040fe200000418ff */
[----:B------:R-:W-:Y:S05]  /*b650*/  MUFU.TANH R181, R181 ;  /* 0x000000b500b57308 */ /* 0x000fea0000002400 */
        /* <DEDUP_REMOVED lines=10> */
[----:B------:R-:W-:Y:S06]  /*b700*/  HMMA.16816.F32.BF16 R64, R8, R66, RZ ;  /* 0x000000420840723c */ /* 0x000fec00000418ff */
[C---:B------:R-:W-:Y:S06]  /*b710*/  HMMA.16816.F32.BF16 R60, R188.reuse, R144, R60 ;  /* 0x00000090bc3c723c */ /* 0x040fec000004183c */
[C---:B------:R-:W-:Y:S01]  /*b720*/  HMMA.16816.F32.BF16 R56, R188.reuse, R146, R56 ;  /* 0x00000092bc38723c */ /* 0x040fe20000041838 */
[----:B------:R-:W3:Y:S05]  /*b730*/  LDSM.16.M88.4 R144, [R148+0x3400] ;  /* 0x003400009490783b */ /* 0x000eea0000000200 */
[C---:B------:R-:W-:Y:S06]  /*b740*/  HMMA.16816.F32.BF16 R52, R188.reuse, R140, R52 ;  /* 0x0000008cbc34723c */ /* 0x040fec0000041834 */
[----:B------:R-:W-:Y:S01]  /*b750*/  HMMA.16816.F32.BF16 R48, R188, R142, R48 ;  /* 0x0000008ebc30723c */ /* 0x000fe20000041830 */
[----:B------:R-:W5:Y:S05]  /*b760*/  LDSM.16.M88.4 R140, [R148+0x3800] ;  /* 0x00380000948c783b */ /* 0x000f6a0000000200 */
[----:B------:R-:W-:Y:S01]  /*b770*/  HMMA.16816.F32.BF16 R8, R8, R134, RZ ;  /* 0x000000860808723c */ /* 0x000fe200000418ff */
[----:B------:R-:W4:Y:S01]  /*b780*/  LDSM.16.M88.4 R132, [R148+0x3000] ;  /* 0x003000009484783b */ /* 0x000f220000000200 */
[----:B------:R-:W-:Y:S01]  /*b790*/  FMUL.FTZ R187, R60, UR24 ;  /* 0x000000183cbb7c20 */ /* 0x000fe20008410000 */
[----:B------:R-:W-:Y:S01]  /*b7a0*/  FMUL.FTZ R186, R61, UR24 ;  /* 0x000000183dba7c20 */ /* 0x000fe20008410000 */
[----:B------:R-:W-:-:S02]  /*b7b0*/  FMUL.FTZ R192, R62, UR24 ;  /* 0x000000183ec07c20 */ /* 0x000fc40008410000 */
[C---:B-1----:R-:W-:Y:S02]  /*b7c0*/  HMMA.16816.F32.BF16 R44, R188.reuse, R136, R44 ;  /* 0x00000088bc2c723c */ /* 0x042fe4000004182c */
[----:B------:R-:W-:Y:S04]  /*b7d0*/  MUFU.TANH R187, R187 ;  /* 0x000000bb00bb7308 */ /* 0x000fe80000002400 */
[C---:B------:R-:W-:Y:S01]  /*b7e0*/  HMMA.16816.F32.BF16 R40, R188.reuse, R138, R40 ;  /* 0x0000008abc28723c */ /* 0x040fe20000041828 */
[----:B------:R-:W1:Y:S03]  /*b7f0*/  LDSM.16.M88.4 R136, [R148] ;  /* 0x000000009488783b */ /* 0x000e660000000200 */
[----:B------:R-:W1:Y:S02]  /*b800*/  MUFU.TANH R186, R186 ;  /* 0x000000ba00ba7308 */ /* 0x000e640000002400 */
[C---:B--2---:R-:W-:Y:S06]  /*b810*/  HMMA.16816.F32.BF16 R12, R188.reuse, R4, R12 ;  /* 0x00000004bc0c723c */ /* 0x044fec000004180c */
[C---:B---3--:R-:W-:Y:S01]  /*b820*/  HMMA.16816.F32.BF16 R28, R188.reuse, R144, R28 ;  /* 0x00000090bc1c723c */ /* 0x048fe2000004181c */
[----:B------:R-:W-:Y:S01]  /*b830*/  FMUL.FTZ R4, R52, UR24 ;  /* 0x0000001834047c20 */ /* 0x000fe20008410000 */
[----:B------:R-:W-:Y:S01]  /*b840*/  FMUL.FTZ R5, R54, UR24 ;  /* 0x0000001836057c20 */ /* 0x000fe20008410000 */
[----:B------:R-:W-:Y:S03]  /*b850*/  MUFU.TANH R192, R192 ;  /* 0x000000c000c07308 */ /* 0x000fe60000002400 */
[C---:B------:R-:W-:Y:S01]  /*b860*/  HMMA.16816.F32.BF16 R24, R188.reuse, R146, R24 ;  /* 0x00000092bc18723c */ /* 0x040fe20000041818 */
[----:B------:R-:W-:Y:S01]  /*b870*/  FMUL.FTZ R144, R56, UR24 ;  /* 0x0000001838907c20 */ /* 0x000fe20008410000 */
[----:B------:R-:W-:Y:S01]  /*b880*/  FMUL.FTZ R145, R63, UR24 ;  /* 0x000000183f917c20 */ /* 0x000fe20008410000 */
[----:B------:R-:W-:Y:S01]  /*b890*/  FMUL.FTZ R45, R45, UR24 ;  /* 0x000000182d2d7c20 */ /* 0x000fe20008410000 */
[----:B------:R-:W2:Y:S01]  /*b8a0*/  LDSM.16.M88.4 R60, [R148+0x400] ;  /* 0x00040000943c783b */ /* 0x000ea20000000200 */
[----:B------:R-:W-:Y:S01]  /*b8b0*/  FMUL.FTZ R47, R47, UR24 ;  /* 0x000000182f2f7c20 */ /* 0x000fe20008410000 */
[C---:B-----5:R-:W-:Y:S01]  /*b8c0*/  HMMA.16816.F32.BF16 R20, R188.reuse, R140, R20 ;  /* 0x0000008cbc14723c */ /* 0x060fe20000041814 */
[----:B------:R-:W-:Y:S01]  /*b8d0*/  FMUL.FTZ R146, R55, UR24 ;  /* 0x0000001837927c20 */ /* 0x000fe20008410000 */
[----:B------:R-:W3:Y:S01]  /*b8e0*/  MUFU.TANH R145, R145 ;  /* 0x0000009100917308 */ /* 0x000ee20000002400 */
[----:B------:R-:W-:Y:S01]  /*b8f0*/  FMUL.FTZ R41, R41, UR24 ;  /* 0x0000001829297c20 */ /* 0x000fe20008410000 */
[----:B------:R-:W-:Y:S01]  /*b900*/  FMUL.FTZ R43, R43, UR24 ;  /* 0x000000182b2b7c20 */ /* 0x000fe20008410000 */
[----:B------:R-:W-:Y:S01]  /*b910*/  IMAD.U32 R147, RZ, RZ, UR4 ;  /* 0x00000004ff937e24 */ /* 0x000fe2000f8e00ff */
[C---:B------:R-:W-:Y:S01]  /*b920*/  HMMA.16816.F32.BF16 R16, R188.reuse, R142, R16 ;  /* 0x0000008ebc10723c */ /* 0x040fe20000041810 */
[----:B------:R-:W-:Y:S01]  /*b930*/  FMUL.FTZ R141, R57, UR24 ;  /* 0x00000018398d7c20 */ /* 0x000fe20008410000 */
[----:B------:R-:W-:Y:S01]  /*b940*/  FMUL.FTZ R140, R58, UR24 ;  /* 0x000000183a8c7c20 */ /* 0x000fe20008410000 */
[----:B------:R-:W-:Y:S01]  /*b950*/  FMUL.FTZ R15, R15, UR24 ;  /* 0x000000180f0f7c20 */ /* 0x000fe20008410000 */
[----:B------:R-:W-:Y:S01]  /*b960*/  MUFU.TANH R146, R146 ;  /* 0x0000009200927308 */ /* 0x000fe20000002400 */
[----:B------:R-:W-:Y:S01]  /*b970*/  LOP3.LUT R147, R147, 0x68, R152, 0xfe, !PT ;  /* 0x0000006893937812 */ /* 0x000fe200078efe98 */
[----:B----4-:R-:W-:Y:S01]  /*b980*/  HMMA.16816.F32.BF16 R36, R188, R132, R36 ;  /* 0x00000084bc24723c */ /* 0x010fe20000041824 */
[----:B------:R-:W-:Y:S01]  /*b990*/  FMUL.FTZ R142, R59, UR24 ;  /* 0x000000183b8e7c20 */ /* 0x000fe20008410000 */
[----:B------:R-:W-:Y:S01]  /*b9a0*/  FMUL.FTZ R143, R53, UR24 ;  /* 0x00000018358f7c20 */ /* 0x000fe20008410000 */
[----:B------:R-:W4:Y:S01]  /*b9b0*/  LDSM.16.M88.4 R56, [R148+0xc00] ;  /* 0x000c00009438783b */ /* 0x000f220000000200 */
[----:B------:R-:W-:-:S02]  /*b9c0*/  FMUL.FTZ R30, R30, UR24 ;  /* 0x000000181e1e7c20 */ /* 0x000fc40008410000 */
[C---:B------:R-:W-:Y:S01]  /*b9d0*/  HMMA.16816.F32.BF16 R32, R188.reuse, R134, R32 ;  /* 0x00000086bc20723c */ /* 0x040fe20000041820 */
[----:B------:R-:W5:Y:S01]  /*b9e0*/  LDSM.16.M88.4 R132, [R148+0x800] ;  /* 0x000800009484783b */ /* 0x000f620000000200 */
[----:B------:R-:W3:Y:S01]  /*b9f0*/  MUFU.TANH R141, R141 ;  /* 0x0000008d008d7308 */ /* 0x000ee20000002400 */
[----:B------:R-:W-:Y:S01]  /*ba00*/  FMUL.FTZ R24, R24, UR24 ;  /* 0x0000001818187c20 */ /* 0x000fe20008410000 */
[----:B------:R-:W-:Y:S01]  /*ba10*/  FMUL.FTZ R26, R26, UR24 ;  /* 0x000000181a1a7c20 */ /* 0x000fe20008410000 */
[----:B------:R-:W3:Y:S01]  /*ba20*/  LDSM.16.M88.4 R52, [R148+0x1400] ;  /* 0x001400009434783b */ /* 0x000ee20000000200 */
[----:B-1----:R-:W-:Y:S01]  /*ba30*/  HMMA.16816.F32.BF16 R124, R188, R136, R124 ;  /* 0x00000088bc7c723c */ /* 0x002fe2000004187c */
[----:B------:R-:W-:-:S03]  /*ba40*/  FMUL.FTZ R23, R23, UR24 ;  /* 0x0000001817177c20 */ /* 0x000fc60008410000 */
[----:B------:R-:W1:Y:S02]  /*ba50*/  MUFU.TANH R142, R142 ;  /* 0x0000008e008e7308 */ /* 0x000e640000002400 */
[----:B------:R-:W-:Y:S01]  /*ba60*/  HMMA.16816.F32.BF16 R120, R188, R138, R120 ;  /* 0x0000008abc78723c */ /* 0x000fe20000041878 */
[----:B------:R-:W-:Y:S01]  /*ba70*/  LDSM.16.M88.4 R136, [R148+0x1000] ;  /* 0x001000009488783b */ /* 0x000fe20000000200 */
[----:B------:R-:W-:-:S04]  /*ba80*/  FMUL.FTZ R19, R19, UR24 ;  /* 0x0000001813137c20 */ /* 0x000fc80008410000 */
[----:B------:R-:W-:Y:S01]  /*ba90*/  HMMA.16816.F32.BF16 R8, R188, R6, R8 ;  /* 0x00000006bc08723c */ /* 0x000fe20000041808 */
[----:B------:R-:W-:Y:S01]  /*baa0*/  MUFU.TANH R143, R143 ;  /* 0x0000008f008f7308 */ /* 0x000fe20000002400 */
[----:B------:R-:W-:Y:S01]  /*bab0*/  FMUL.FTZ R37, R37, UR24 ;  /* 0x0000001825257c20 */ /* 0x000fe20008410000 */
[----:B------:R-:W-:-:S03]  /*bac0*/  FMUL.FTZ R39, R39, UR24 ;  /* 0x0000001827277c20 */ /* 0x000fc60008410000 */
[C---:B--2---:R-:W-:Y:S01]  /*bad0*/  HMMA.16816.F32.BF16 R116, R188.reuse, R60, R116 ;  /* 0x0000003cbc74723c */ /* 0x044fe20000041874 */
[----:B------:R-:W-:Y:S01]  /*bae0*/  FMUL.FTZ R7, R31, UR24 ;  /* 0x000000181f077c20 */ /* 0x000fe20008410000 */
[----:B------:R-:W-:Y:S01]  /*baf0*/  FMUL.FTZ R6, R29, UR24 ;  /* 0x000000181d067c20 */ /* 0x000fe20008410000 */
[----:B------:R-:W2:Y:S01]  /*bb00*/  MUFU.TANH R45, R45 ;  /* 0x0000002d002d7308 */ /* 0x000ea20000002400 */
[----:B------:R-:W-:Y:S02]  /*bb10*/  FMUL.FTZ R32, R32, UR24 ;  /* 0x0000001820207c20 */ /* 0x000fe40008410000 */
[C---:B------:R-:W-:Y:S01]  /*bb20*/  HMMA.16816.F32.BF16 R112, R188.reuse, R62, R112 ;  /* 0x0000003ebc70723c */ /* 0x040fe20000041870 */
[----:B------:R-:W1:Y:S01]  /*bb30*/  LDSM.16.M88.4 R60, [R148+0x1800] ;  /* 0x00180000943c783b */ /* 0x000e620000000200 */
[----:B------:R-:W-:Y:S01]  /*bb40*/  FMUL.FTZ R126, R126, UR24 ;  /* 0x000000187e7e7c20 */ /* 0x000fe20008410000 */
[----:B------:R-:W-:Y:S02]  /*bb50*/  FMUL.FTZ R127, R127, UR24 ;  /* 0x000000187f7f7c20 */ /* 0x000fe40008410000 */
[----:B------:R-:W2:Y:S01]  /*bb60*/  MUFU.TANH R47, R47 ;  /* 0x0000002f002f7308 */ /* 0x000ea20000002400 */
[----:B------:R-:W-:Y:S01]  /*bb70*/  FMUL.FTZ R121, R121, UR24 ;  /* 0x0000001879797c20 */ /* 0x000fe20008410000 */
[----:B----4-:R-:W-:Y:S01]  /*bb80*/  HMMA.16816.F32.BF16 R100, R188, R56, R100 ;  /* 0x00000038bc64723c */ /* 0x010fe20000041864 */
[----:B------:R-:W-:Y:S01]  /*bb90*/  FMUL.FTZ R123, R123, UR24 ;  /* 0x000000187b7b7c20 */ /* 0x000fe20008410000 */
[----:B------:R-:W-:Y:S01]  /*bba0*/  FMUL.FTZ R120, R120, UR24 ;  /* 0x0000001878787c20 */ /* 0x000fe20008410000 */
[----:B------:R-:W-:-:S03]  /*bbb0*/  FMUL.FTZ R122, R122, UR24 ;  /* 0x000000187a7a7c20 */ /* 0x000fc60008410000 */
[C---:B-----5:R-:W-:Y:S01]  /*bbc0*/  HMMA.16816.F32.BF16 R108, R188.reuse, R132, R108 ;  /* 0x00000084bc6c723c */ /* 0x060fe2000004186c */
[----:B------:R-:W-:Y:S01]  /*bbd0*/  FMUL.FTZ R56, R50, UR24 ;  /* 0x0000001832387c20 */ /* 0x000fe20008410000 */
[----:B------:R-:W-:Y:S01]  /*bbe0*/  FMUL.FTZ R57, R51, UR24 ;  /* 0x0000001833397c20 */ /* 0x000fe20008410000 */
[----:B------:R-:W4:Y:S03]  /*bbf0*/  MUFU.TANH R41, R41 ;  /* 0x0000002900297308 */ /* 0x000f260000002400 */
[C---:B---3--:R-:W-:Y:S01]  /*bc00*/  HMMA.16816.F32.BF16 R84, R188.reuse, R52, R84 ;  /* 0x00000034bc54723c */ /* 0x048fe20000041854 */
[----:B------:R-:W-:Y:S01]  /*bc10*/  FMUL.FTZ R133, R48, UR24 ;  /* 0x0000001830857c20 */ /* 0x000fe20008410000 */
[----:B------:R-:W-:Y:S02]  /*bc20*/  FMUL.FTZ R132, R49, UR24 ;  /* 0x0000001831847c20 */ /* 0x000fe40008410000 */
[----:B------:R-:W3:Y:S01]  /*bc30*/  LDSM.16.M88.4 R48, [R148+0x1c00] ;  /* 0x001c00009430783b */ /* 0x000ee20000000200 */
[----:B------:R-:W-:Y:S01]  /*bc40*/  MUFU.TANH R57, R57 ;  /* 0x0000003900397308 */ /* 0x000fe20000002400 */
[C---:B------:R-:W-:Y:S01]  /*bc50*/  HMMA.16816.F32.BF16 R104, R188.reuse, R134, R104 ;  /* 0x00000086bc68723c */ /* 0x040fe20000041868 */
[----:B------:R-:W-:Y:S01]  /*bc60*/  FMUL.FTZ R52, R34, UR24 ;  /* 0x0000001822347c20 */ /* 0x000fe20008410000 */
[----:B------:R-:W-:Y:S01]  /*bc70*/  FMUL.FTZ R34, R28, UR24 ;  /* 0x000000181c227c20 */ /* 0x000fe20008410000 */
[----:B------:R-:W-:Y:S01]  /*bc80*/  FMUL.FTZ R28, R25, UR24 ;  /* 0x00000018191c7c20 */ /* 0x000fe20008410000 */
[----:B------:R-:W-:Y:S01]  /*bc90*/  FMUL.FTZ R25, R27, UR24 ;  /* 0x000000181b197c20 */ /* 0x000fe20008410000 */
[----:B------:R-:W-:Y:S01]  /*bca0*/  FMUL.FTZ R27, R21, UR24 ;  /* 0x00000018151b7c20 */ /* 0x000fe20008410000 */
[----:B------:R-:W-:Y:S01]  /*bcb0*/  FMUL.FTZ R21, R17, UR24 ;  /* 0x0000001811157c20 */ /* 0x000fe20008410000 */
[----:B------:R-:W-:Y:S01]  /*bcc0*/  LOP3.LUT R135, R152, UR4, RZ, 0xfc, !PT ;  /* 0x0000000498877c12 */ /* 0x000fe2000f8efcff */
[----:B------:R-:W-:Y:S01]  /*bcd0*/  HMMA.16816.F32.BF16 R80, R188, R54, R80 ;  /* 0x00000036bc50723c */ /* 0x000fe20000041850 */
[----:B------:R-:W5:Y:S01]  /*bce0*/  MUFU.TANH R132, R132 ;  /* 0x0000008400847308 */ /* 0x000f620000002400 */
[----:B------:R-:W-:Y:S01]  /*bcf0*/  FMUL.FTZ R53, R20, UR24 ;  /* 0x0000001814357c20 */ /* 0x000fe20008410000 */
[----:B------:R-:W-:Y:S01]  /*bd00*/  FMUL.FTZ R134, R35, UR24 ;  /* 0x0000001823867c20 */ /* 0x000fe20008410000 */
[----:B------:R-:W-:-:S02]  /*bd10*/  VIADD R17, R135, 0x81 ;  /* 0x0000008187117836 */ /* 0x000fc40000000000 */
[----:B------:R-:W-:Y:S01]  /*bd20*/  FMUL.FTZ R35, R46, UR24 ;  /* 0x000000182e237c20 */ /* 0x000fe20008410000 */
[C---:B------:R-:W-:Y:S01]  /*bd30*/  HMMA.16816.F32.BF16 R96, R188.reuse, R58, R96 ;  /* 0x0000003abc60723c */ /* 0x040fe20000041860 */
[----:B------:R-:W-:Y:S01]  /*bd40*/  FMUL.FTZ R55, R16, UR24 ;  /* 0x0000001810377c20 */ /* 0x000fe20008410000 */
[----:B------:R-:W-:Y:S01]  /*bd50*/  FMUL.FTZ R46, R11, UR24 ;  /* 0x000000180b2e7c20 */ /* 0x000fe20008410000 */
[----:B------:R2:W-:Y:S01]  /*bd60*/  MUFU.TANH R16, R25 ;  /* 0x0000001900107308 */ /* 0x0005e20000002400 */
[----:B------:R-:W-:Y:S01]  /*bd70*/  ISETP.GE.AND P5, PT, R17, R130, PT ;  /* 0x000000821100720c */ /* 0x000fe20003fa6270 */
[----:B------:R-:W-:Y:S01]  /*bd80*/  VIADD R11, R135, 0xb1 ;  /* 0x000000b1870b7836 */ /* 0x000fe20000000000 */
[----:B------:R-:W-:Y:S01]  /*bd90*/  ISETP.GE.AND P4, PT, R17, R128, PT ;  /* 0x000000801100720c */ /* 0x000fe20003f86270 */
[----:B------:R-:W-:Y:S01]  /*bda0*/  FMUL.FTZ R59, R12, UR24 ;  /* 0x000000180c3b7c20 */ /* 0x000fe20008410000 */
[C---:B-1----:R-:W-:Y:S01]  /*bdb0*/  HMMA.16816.F32.BF16 R76, R188.reuse, R60, R76 ;  /* 0x0000003cbc4c723c */ /* 0x042fe2000004184c */
[----:B------:R-:W-:Y:S01]  /*bdc0*/  FMUL.FTZ R58, R18, UR24 ;  /* 0x00000018123a7c20 */ /* 0x000fe20008410000 */
[----:B------:R-:W-:Y:S01]  /*bdd0*/  FMUL.FTZ R54, R22, UR24 ;  /* 0x0000001816367c20 */ /* 0x000fe20008410000 */
[----:B------:R1:W-:Y:S01]  /*bde0*/  MUFU.TANH R12, R27 ;  /* 0x0000001b000c7308 */ /* 0x0003e20000002400 */
[----:B------:R-:W-:Y:S01]  /*bdf0*/  FMUL.FTZ R22, R124, UR24 ;  /* 0x000000187c167c20 */ /* 0x000fe20008410000 */
[----:B------:R-:W-:Y:S01]  /*be00*/  FMUL.FTZ R113, R113, UR24 ;  /* 0x0000001871717c20 */ /* 0x000fe20008410000 */
[C---:B------:R-:W-:Y:S01]  /*be10*/  HMMA.16816.F32.BF16 R88, R188.reuse, R138, R88 ;  /* 0x0000008abc58723c */ /* 0x040fe20000041858 */
[----:B------:R-:W-:Y:S01]  /*be20*/  FMUL.FTZ R60, R14, UR24 ;  /* 0x000000180e3c7c20 */ /* 0x000fe20008410000 */
[----:B------:R-:W-:Y:S01]  /*be30*/  FMUL.FTZ R61, R118, UR24 ;  /* 0x00000018763d7c20 */ /* 0x000fe20008410000 */
[----:B------:R-:W-:Y:S01]  /*be40*/  FMUL.FTZ R104, R104, UR24 ;  /* 0x0000001868687c20 */ /* 0x000fe20008410000 */
[----:B------:R-:W-:Y:S01]  /*be50*/  FMUL.FTZ R83, R83, UR24 ;  /* 0x0000001853537c20 */ /* 0x000fe20008410000 */
[----:B------:R4:W-:Y:S01]  /*be60*/  MUFU.TANH R14, R23 ;  /* 0x00000017000e7308 */ /* 0x0009e20000002400 */
[----:B--2---:R-:W-:Y:S01]  /*be70*/  I2FP.F32.S32 R25, R17 ;  /* 0x0000001100197245 */ /* 0x004fe20000201400 */
[----:B------:R-:W-:Y:S01]  /*be80*/  VIADD R17, R135, 0x91 ;  /* 0x0000009187117836 */ /* 0x000fe20000000000 */
[C---:B------:R-:W-:Y:S01]  /*be90*/  HMMA.16816.F32.BF16 R72, R188.reuse, R62, R72 ;  /* 0x0000003ebc48723c */ /* 0x040fe20000041848 */
[----:B------:R-:W-:Y:S01]  /*bea0*/  FMUL.FTZ R112, R112, UR24 ;  /* 0x0000001870707c20 */ /* 0x000fe20008410000 */
[----:B------:R-:W-:Y:S01]  /*beb0*/  FMUL.FTZ R108, R108, UR24 ;  /* 0x000000186c6c7c20 */ /* 0x000fe20008410000 */
[----:B------:R-:W-:Y:S01]  /*bec0*/  FMUL.FTZ R100, R100, UR24 ;  /* 0x0000001864647c20 */ /* 0x000fe20008410000 */
[----:B------:R-:W-:Y:S01]  /*bed0*/  ISETP.GE.AND P6, PT, R17, R130, PT ;  /* 0x000000821100720c */ /* 0x000fe20003fc6270 */
[----:B------:R2:W-:Y:S01]  /*bee0*/  MUFU.TANH R18, R21 ;  /* 0x0000001500127308 */ /* 0x0005e20000002400 */
[C---:B---3--:R-:W-:Y:S01]  /*bef0*/  HMMA.16816.F32.BF16 R64, R188.reuse, R50, R64 ;  /* 0x00000032bc40723c */ /* 0x048fe20000041840 */
[C---:B-1----:R-:W-:Y:S01]  /*bf00*/  FFMA.FTZ R27, R25.reuse, UR6, R0 ;  /* 0x00000006191b7c23 */ /* 0x042fe20008010000 */
[----:B------:R-:W-:Y:S01]  /*bf10*/  FFMA.FTZ R25, R25, UR6, R2 ;  /* 0x0000000619197c23 */ /* 0x000fe20008010002 */
[----:B------:R-:W-:Y:S01]  /*bf20*/  FMUL.FTZ R62, R116, UR24 ;  /* 0x00000018743e7c20 */ /* 0x000fe20008410000 */
[----:B------:R-:W-:Y:S01]  /*bf30*/  FMUL.FTZ R63, R33, UR24 ;  /* 0x00000018213f7c20 */ /* 0x000fe20008410000 */
[----:B------:R-:W-:Y:S01]  /*bf40*/  FMUL.FTZ R116, R9, UR24 ;  /* 0x0000001809747c20 */ /* 0x000fe20008410000 */
[----:B------:R-:W-:Y:S01]  /*bf50*/  HMMA.16816.F32.BF16 R68, R188, R48, R68 ;  /* 0x00000030bc44723c */ /* 0x000fe20000041844 */
[----:B------:R-:W-:Y:S01]  /*bf60*/  FMUL.FTZ R51, R42, UR24 ;  /* 0x000000182a337c20 */ /* 0x000fe20008410000 */
[----:B------:R-:W-:Y:S01]  /*bf70*/  FMUL.FTZ R42, R13, UR24 ;  /* 0x000000180d2a7c20 */ /* 0x000fe20008410000 */
[C---:B------:R-:W-:Y:S01]  /*bf80*/  VIADD R13, R135.reuse, 0x89 ;  /* 0x00000089870d7836 */ /* 0x040fe20000000000 */
[----:B----4-:R-:W-:Y:S01]  /*bf90*/  I2FP.F32.S32 R23, R17 ;  /* 0x0000001100177245 */ /* 0x010fe20000201400 */
[----:B------:R-:W-:Y:S01]  /*bfa0*/  MUFU.TANH R20, R28 ;  /* 0x0000001c00147308 */ /* 0x000fe20000002400 */
[----:B------:R-:W-:-:S02]  /*bfb0*/  VIADD R9, R135, 0xb9 ;  /* 0x000000b987097836 */ /* 0x000fc40000000000 */
[----:B------:R-:W-:Y:S01]  /*bfc0*/  FMUL.FTZ R48, R40, UR24 ;  /* 0x0000001828307c20 */ /* 0x000fe20008410000 */
[----:B------:R-:W-:Y:S01]  /*bfd0*/  ISETP.GE.AND P3, PT, R13, R130, PT ;  /* 0x000000820d00720c */ /* 0x000fe20003f66270 */
[----:B------:R-:W-:Y:S01]  /*bfe0*/  FFMA.FTZ R2, R23, UR6, R186 ;  /* 0x0000000617027c23 */ /* 0x000fe200080100ba */
[-C--:B------:R-:W-:Y:S01]  /*bff0*/  ISETP.GE.AND P2, PT, R13, R128.reuse, PT ;  /* 0x000000800d00720c */ /* 0x080fe20003f46270 */
[----:B------:R-:W-:Y:S01]  /*c000*/  FFMA.FTZ R138, R23, UR6, R145 ;  /* 0x00000006178a7c23 */ /* 0x000fe20008010091 */
[----:B------:R-:W-:Y:S01]  /*c010*/  I2FP.F32.S32 R0, R13 ;  /* 0x0000000d00007245 */ /* 0x000fe20000201400 */
[----:B------:R-:W-:Y:S01]  /*c020*/  VIADD R23, R135, 0xa1 ;  /* 0x000000a187177836 */ /* 0x000fe20000000000 */
[----:B------:R-:W-:Y:S01]  /*c030*/  FSEL R13, R27, -INF , !P5 ;  /* 0xff8000001b0d7808 */ /* 0x000fe20006800000 */
[----:B------:R-:W-:Y:S01]  /*c040*/  VIADD R27, R135, 0x99 ;  /* 0x00000099871b7836 */ /* 0x000fe20000000000 */
[----:B------:R-:W-:Y:S01]  /*c050*/  FSEL R186, R25, -INF , !P4 ;  /* 0xff80000019ba7808 */ /* 0x000fe20006000000 */
[C---:B--2---:R-:W-:Y:S01]  /*c060*/  FFMA.FTZ R21, R0.reuse, UR6, R3 ;  /* 0x0000000600157c23 */ /* 0x044fe20008010003 */
[----:B------:R-:W-:Y:S01]  /*c070*/  FFMA.FTZ R154, R0, UR6, R154 ;  /* 0x00000006009a7c23 */ /* 0x000fe2000801009a */
[----:B------:R-:W-:Y:S01]  /*c080*/  ISETP.GE.AND P5, PT, R17, R128, PT ;  /* 0x000000801100720c */ /* 0x000fe20003fa6270 */
[----:B------:R-:W-:Y:S01]  /*c090*/  VIADD R3, R135, 0xa9 ;  /* 0x000000a987037836 */ /* 0x000fe20000000000 */
[----:B------:R-:W-:Y:S01]  /*c0a0*/  I2FP.F32.S32 R0, R27 ;  /* 0x0000001b00007245 */ /* 0x000fe20000201400 */
[----:B------:R1:W-:Y:S01]  /*c0b0*/  MUFU.TANH R28, R19 ;  /* 0x00000013001c7308 */ /* 0x0003e20000002400 */
[-C--:B------:R-:W-:Y:S01]  /*c0c0*/  ISETP.GE.AND P4, PT, R27, R130.reuse, PT ;  /* 0x000000821b00720c */ /* 0x080fe20003f86270 */
[----:B------:R-:W-:Y:S01]  /*c0d0*/  FMUL.FTZ R50, R36, UR24 ;  /* 0x0000001824327c20 */ /* 0x000fe20008410000 */
[----:B------:R-:W-:Y:S01]  /*c0e0*/  FSEL R138, R138, -INF , !P5 ;  /* 0xff8000008a8a7808 */ /* 0x000fe20006800000 */
[C---:B------:R-:W-:Y:S01]  /*c0f0*/  FFMA.FTZ R141, R0.reuse, UR6, R141 ;  /* 0x00000006008d7c23 */ /* 0x040fe2000801008d */
[----:B------:R-:W-:Y:S01]  /*c100*/  ISETP.GE.AND P5, PT, R3, R130, PT ;  /* 0x000000820300720c */ /* 0x000fe20003fa6270 */
[----:B------:R-:W-:Y:S01]  /*c110*/  FFMA.FTZ R142, R0, UR6, R142 ;  /* 0x00000006008e7c23 */ /* 0x000fe2000801008e */
[----:B------:R-:W-:Y:S01]  /*c120*/  FSEL R25, R21, -INF , !P3 ;  /* 0xff80000015197808 */ /* 0x000fe20005800000 */
[----:B------:R2:W-:Y:S01]  /*c130*/  MUFU.TANH R40, R15 ;  /* 0x0000000f00287308 */ /* 0x0005e20000002400 */
[----:B------:R-:W-:Y:S01]  /*c140*/  FSEL R154, R154, -INF , !P2 ;  /* 0xff8000009a9a7808 */ /* 0x000fe20005000000 */
[----:B------:R-:W-:Y:S01]  /*c150*/  FMUL.FTZ R17, R117, UR24 ;  /* 0x0000001875117c20 */ /* 0x000fe20008410000 */
[----:B------:R-:W-:Y:S01]  /*c160*/  I2FP.F32.S32 R0, R11 ;  /* 0x0000000b00007245 */ /* 0x000fe20000201400 */
[----:B------:R-:W-:Y:S01]  /*c170*/  FMUL.FTZ R49, R38, UR24 ;  /* 0x0000001826317c20 */ /* 0x000fe20008410000 */
[----:B------:R-:W-:Y:S01]  /*c180*/  ISETP.GE.AND P3, PT, R27, R128, PT ;  /* 0x000000801b00720c */ /* 0x000fe20003f66270 */
[----:B------:R-:W-:Y:S01]  /*c190*/  FMUL.FTZ R38, R119, UR24 ;  /* 0x0000001877267c20 */ /* 0x000fe20008410000 */
[C---:B------:R-:W-:Y:S01]  /*c1a0*/  ISETP.GE.AND P2, PT, R23.reuse, R130, PT ;  /* 0x000000821700720c */ /* 0x040fe20003f46270 */
[----:B------:R-:W3:Y:S01]  /*c1b0*/  MUFU.TANH R43, R43 ;  /* 0x0000002b002b7308 */ /* 0x000ee20000002400 */
[----:B-1----:R-:W-:Y:S01]  /*c1c0*/  FSEL R19, R2, -INF , !P6 ;  /* 0xff80000002137808 */ /* 0x002fe20007000000 */
[C---:B------:R-:W-:Y:S01]  /*c1d0*/  FFMA.FTZ R27, R0.reuse, UR6, R45 ;  /* 0x00000006001b7c23 */ /* 0x040fe2000801002d */
[----:B------:R-:W-:Y:S01]  /*c1e0*/  I2FP.F32.S32 R2, R23 ;  /* 0x0000001700027245 */ /* 0x000fe20000201400 */
[----:B------:R-:W-:Y:S01]  /*c1f0*/  FFMA.FTZ R0, R0, UR6, R47 ;  /* 0x0000000600007c23 */ /* 0x000fe2000801002f */
[----:B------:R-:W-:Y:S01]  /*c200*/  I2FP.F32.S32 R36, R9 ;  /* 0x0000000900247245 */ /* 0x000fe20000201400 */
[----:B------:R-:W-:Y:S01]  /*c210*/  FMUL.FTZ R119, R10, UR24 ;  /* 0x000000180a777c20 */ /* 0x000fe20008410000 */
[-C--:B------:R-:W-:Y:S01]  /*c220*/  ISETP.GE.AND P6, PT, R23, R128.reuse, PT ;  /* 0x000000801700720c */ /* 0x080fe20003fc6270 */
[----:B------:R-:W1:Y:S01]  /*c230*/  MUFU.TANH R37, R37 ;  /* 0x0000002500257308 */ /* 0x000e620000002400 */
[----:B--2---:R-:W-:Y:S01]  /*c240*/  FSEL R15, R141, -INF , !P4 ;  /* 0xff8000008d0f7808 */ /* 0x004fe20006000000 */
[C---:B------:R-:W-:Y:S01]  /*c250*/  FFMA.FTZ R31, R2.reuse, UR6, R143 ;  /* 0x00000006021f7c23 */ /* 0x040fe2000801008f */
[-C--:B------:R-:W-:Y:S01]  /*c260*/  ISETP.GE.AND P4, PT, R3, R128.reuse, PT ;  /* 0x000000800300720c */ /* 0x080fe20003f86270 */
[----:B------:R-:W-:Y:S01]  /*c270*/  FFMA.FTZ R118, R2, UR6, R146 ;  /* 0x0000000602767c23 */ /* 0x000fe20008010092 */
[----:B------:R-:W-:Y:S01]  /*c280*/  I2FP.F32.S32 R3, R3 ;  /* 0x0000000300037245 */ /* 0x000fe20000201400 */
[----:B------:R-:W-:Y:S01]  /*c290*/  FFMA.FTZ R23, R36, UR6, R41 ;  /* 0x0000000624177c23 */ /* 0x000fe20008010029 */
[----:B------:R-:W-:Y:S01]  /*c2a0*/  FSEL R31, R31, -INF , !P2 ;  /* 0xff8000001f1f7808 */ /* 0x000fe20005000000 */
[----:B------:R-:W2:Y:S01]  /*c2b0*/  MUFU.TANH R39, R39 ;  /* 0x0000002700277308 */ /* 0x000ea20000002400 */
[----:B------:R-:W-:Y:S01]  /*c2c0*/  ISETP.GE.AND P2, PT, R11, R128, PT ;  /* 0x000000800b00720c */ /* 0x000fe20003f46270 */
[C---:B-----5:R-:W-:Y:S01]  /*c2d0*/  FFMA.FTZ R29, R3.reuse, UR6, R132 ;  /* 0x00000006031d7c23 */ /* 0x060fe20008010084 */
[----:B------:R-:W-:Y:S01]  /*c2e0*/  FFMA.FTZ R2, R3, UR6, R57 ;  /* 0x0000000603027c23 */ /* 0x000fe20008010039 */
[----:B------:R-:W-:Y:S01]  /*c2f0*/  VIADD R3, R135, 0xc1 ;  /* 0x000000c187037836 */ /* 0x000fe20000000000 */
[----:B------:R-:W-:Y:S01]  /*c300*/  FSEL R132, R142, -INF , !P3 ;  /* 0xff8000008e847808 */ /* 0x000fe20005800000 */
[----:B---3--:R-:W-:Y:S01]  /*c310*/  FFMA.FTZ R36, R36, UR6, R43 ;  /* 0x0000000624247c23 */ /* 0x008fe2000801002b */
[-C--:B------:R-:W-:Y:S01]  /*c320*/  ISETP.GE.AND P3, PT, R11, R130.reuse, PT ;  /* 0x000000820b00720c */ /* 0x080fe20003f66270 */
[----:B------:R-:W-:Y:S01]  /*c330*/  MUFU.TANH R63, R63 ;  /* 0x0000003f003f7308 */ /* 0x000fe20000002400 */
[----:B------:R-:W-:Y:S01]  /*c340*/  FSEL R118, R118, -INF , !P6 ;  /* 0xff80000076767808 */ /* 0x000fe20007000000 */
[----:B------:R-:W-:Y:S01]  /*c350*/  VIADD R11, R135, 0xc9 ;  /* 0x000000c9870b7836 */ /* 0x000fe20000000000 */
[-C--:B------:R-:W-:Y:S01]  /*c360*/  ISETP.GE.AND P6, PT, R9, R130.reuse, PT ;  /* 0x000000820900720c */ /* 0x080fe20003fc6270 */
[----:B------:R-:W-:Y:S01]  /*c370*/  FMUL.FTZ R33, R44, UR24 ;  /* 0x000000182c217c20 */ /* 0x000fe20008410000 */
[----:B------:R-:W-:Y:S01]  /*c380*/  I2FP.F32.S32 R124, R3 ;  /* 0x00000003007c7245 */ /* 0x000fe20000201400 */
[----:B------:R-:W-:Y:S01]  /*c390*/  FMUL.FTZ R44, R125, UR24 ;  /* 0x000000187d2c7c20 */ /* 0x000fe20008410000 */
[----:B------:R-:W-:Y:S01]  /*c3a0*/  FSEL R0, R0, -INF , !P2 ;  /* 0xff80000000007808 */ /* 0x000fe20005000000 */
[----:B------:R-:W3:Y:S01]  /*c3b0*/  MUFU.TANH R134, R134 ;  /* 0x0000008600867308 */ /* 0x000ee20000002400 */
[----:B------:R-:W-:Y:S01]  /*c3c0*/  FSEL R23, R23, -INF , !P6 ;  /* 0xff80000017177808 */ /* 0x000fe20007000000 */
[----:B-1----:R-:W-:Y:S01]  /*c3d0*/  FFMA.FTZ R21, R124, UR6, R37 ;  /* 0x000000067c157c23 */ /* 0x002fe20008010025 */
[----:B------:R-:W-:Y:S01]  /*c3e0*/  FSEL R29, R29, -INF , !P5 ;  /* 0xff8000001d1d7808 */ /* 0x000fe20006800000 */
[C---:B------:R-:W-:Y:S01]  /*c3f0*/  VIADD R37, R135.reuse, 0xd1 ;  /* 0x000000d187257836 */ /* 0x040fe20000000000 */
[----:B------:R-:W-:Y:S01]  /*c400*/  FSEL R2, R2, -INF , !P4 ;  /* 0xff80000002027808 */ /* 0x000fe20006000000 */
[----:B------:R-:W-:Y:S01]  /*c410*/  VIADD R43, R135, 0xe9 ;  /* 0x000000e9872b7836 */ /* 0x000fe20000000000 */
[C---:B------:R-:W-:Y:S01]  /*c420*/  ISETP.GE.AND P2, PT, R11.reuse, R130, PT ;  /* 0x000000820b00720c */ /* 0x040fe20003f46270 */
[----:B------:R-:W-:Y:S01]  /*c430*/  MUFU.TANH R6, R6 ;  /* 0x0000000600067308 */ /* 0x000fe20000002400 */
[-C--:B------:R-:W-:Y:S01]  /*c440*/  ISETP.GE.AND P6, PT, R11, R128.reuse, PT ;  /* 0x000000800b00720c */ /* 0x080fe20003fc6270 */
[----:B------:R-:W-:Y:S01]  /*c450*/  VIADD R45, R135, 0xf1 ;  /* 0x000000f1872d7836 */ /* 0x000fe20000000000 */
[----:B------:R-:W-:Y:S01]  /*c460*/  ISETP.GE.AND P5, PT, R9, R128, PT ;  /* 0x000000800900720c */ /* 0x000fe20003fa6270 */
[----:B------:R-:W-:Y:S01]  /*c470*/  VIADD R9, R135, 0xd9 ;  /* 0x000000d987097836 */ /* 0x000fe20000000000 */
[----:B------:R-:W-:Y:S01]  /*c480*/  ISETP.GE.AND P4, PT, R3, R130, PT ;  /* 0x000000820300720c */ /* 0x000fe20003f86270 */
[----:B------:R-:W-:Y:S01]  /*c490*/  HMMA.16816.F32.BF16 R92, R188, R136, R92 ;  /* 0x00000088bc5c723c */ /* 0x000fe2000004185c */
[----:B------:R-:W-:Y:S01]  /*c4a0*/  I2FP.F32.S32 R11, R11 ;  /* 0x0000000b000b7245 */ /* 0x000fe20000201400 */
[----:B------:R-:W1:Y:S01]  /*c4b0*/  MUFU.TANH R7, R7 ;  /* 0x0000000700077308 */ /* 0x000e620000002400 */
[----:B------:R-:W-:Y:S01]  /*c4c0*/  FSEL R27, R27, -INF , !P3 ;  /* 0xff8000001b1b7808 */ /* 0x000fe20005800000 */
[----:B------:R-:W-:Y:S01]  /*c4d0*/  FMUL.FTZ R117, R8, UR24 ;  /* 0x0000001808757c20 */ /* 0x000fe20008410000 */
[----:B------:R-:W-:Y:S01]  /*c4e0*/  ISETP.GE.AND P3, PT, R3, R128, PT ;  /* 0x000000800300720c */ /* 0x000fe20003f66270 */
[----:B--2---:R-:W-:Y:S01]  /*c4f0*/  FFMA.FTZ R3, R124, UR6, R39 ;  /* 0x000000067c037c23 */ /* 0x004fe20008010027 */
[----:B------:R-:W-:Y:S01]  /*c500*/  FSEL R36, R36, -INF , !P5 ;  /* 0xff80000024247808 */ /* 0x000fe20006800000 */
[----:B---3--:R-:W-:Y:S01]  /*c510*/  FFMA.FTZ R39, R11, UR6, R134 ;  /* 0x000000060b277c23 */ /* 0x008fe20008010086 */
[----:B------:R-:W-:Y:S01]  /*c520*/  FSEL R21, R21, -INF , !P4 ;  /* 0xff80000015157808 */ /* 0x000fe20006000000 */
[----:B------:R2:W-:Y:S01]  /*c530*/  MUFU.TANH R10, R17 ;  /* 0x00000011000a7308 */ /* 0x0005e20000002400 */
[----:B------:R-:W-:Y:S01]  /*c540*/  ISETP.GE.AND P5, PT, R37, R130, PT ;  /* 0x000000822500720c */ /* 0x000fe20003fa6270 */
[----:B------:R-:W-:Y:S01]  /*c550*/  FMUL.FTZ R79, R79, UR24 ;  /* 0x000000184f4f7c20 */ /* 0x000fe20008410000 */
[----:B------:R-:W-:Y:S01]  /*c560*/  ISETP.GE.AND P4, PT, R37, R128, PT ;  /* 0x000000802500720c */ /* 0x000fe20003f86270 */
[----:B------:R-:W-:Y:S01]  /*c570*/  FMUL.FTZ R67, R67, UR24 ;  /* 0x0000001843437c20 */ /* 0x000fe20008410000 */
[----:B------:R-:W-:Y:S01]  /*c580*/  I2FP.F32.S32 R37, R37 ;  /* 0x0000002500257245 */ /* 0x000fe20000201400 */
[----:B------:R-:W-:Y:S01]  /*c590*/  FMUL.FTZ R88, R88, UR24 ;  /* 0x0000001858587c20 */ /* 0x000fe20008410000 */
[----:B------:R-:W-:Y:S01]  /*c5a0*/  I2FP.F32.S32 R41, R9 ;  /* 0x0000000900297245 */ /* 0x000fe20000201400 */
[----:B------:R-:W3:Y:S01]  /*c5b0*/  MUFU.TANH R42, R42 ;  /* 0x0000002a002a7308 */ /* 0x000ee20000002400 */
[----:B------:R-:W-:Y:S01]  /*c5c0*/  FSEL R3, R3, -INF , !P3 ;  /* 0xff80000003037808 */ /* 0x000fe20005800000 */
[----:B-1----:R-:W-:Y:S01]  /*c5d0*/  FFMA.FTZ R7, R37, UR6, R7 ;  /* 0x0000000625077c23 */ /* 0x002fe20008010007 */
[----:B------:R-:W-:Y:S01]  /*c5e0*/  ISETP.GE.AND P3, PT, R9, R130, PT ;  /* 0x000000820900720c */ /* 0x000fe20003f66270 */
[----:B------:R-:W-:Y:S01]  /*c5f0*/  FMUL.FTZ R96, R96, UR24 ;  /* 0x0000001860607c20 */ /* 0x000fe20008410000 */
[----:B------:R-:W-:Y:S01]  /*c600*/  FSEL R39, R39, -INF , !P6 ;  /* 0xff80000027277808 */ /* 0x000fe20007000000 */
[----:B------:R-:W-:Y:S01]  /*c610*/  FMUL.FTZ R95, R95, UR24 ;  /* 0x000000185f5f7c20 */ /* 0x000fe20008410000 */
[----:B------:R-:W-:Y:S01]  /*c620*/  LOP3.LUT R47, R152, UR4, RZ, 0xfc, !PT ;  /* 0x00000004982f7c12 */ /* 0x000fe2000f8efcff */
[----:B------:R-:W-:Y:S01]  /*c630*/  MUFU.TANH R57, R121 ;  /* 0x0000007900397308 */ /* 0x000fe20000002400 */
[----:B--2---:R-:W-:Y:S01]  /*c640*/  FFMA.FTZ R17, R11, UR6, R63 ;  /* 0x000000060b117c23 */ /* 0x004fe2000801003f */
[----:B------:R-:W-:Y:S01]  /*c650*/  FFMA.FTZ R11, R37, UR6, R6 ;  /* 0x00000006250b7c23 */ /* 0x000fe20008010006 */
[----:B------:R-:W-:Y:S01]  /*c660*/  FFMA.FTZ R37, R41, UR6, R16 ;  /* 0x0000000629257c23 */ /* 0x000fe20008010010 */
[----:B------:R-:W-:Y:S01]  /*c670*/  FMUL.FTZ R6, R109, UR24 ;  /* 0x000000186d067c20 */ /* 0x000fe20008410000 */
[----:B------:R-:W-:Y:S01]  /*c680*/  VIADD R109, R135, 0xf9 ;  /* 0x000000f9876d7836 */ /* 0x000fe20000000000 */
[----:B------:R-:W-:Y:S01]  /*c690*/  FSEL R17, R17, -INF , !P2 ;  /* 0xff80000011117808 */ /* 0x000fe20005000000 */
[----:B------:R-:W-:Y:S01]  /*c6a0*/  FMUL.FTZ R16, R111, UR24 ;  /* 0x000000186f107c20 */ /* 0x000fe20008410000 */
[----:B------:R-:W-:Y:S01]  /*c6b0*/  ISETP.GE.AND P2, PT, R9, R128, PT ;  /* 0x000000800900720c */ /* 0x000fe20003f46270 */
[----:B------:R-:W-:Y:S01]  /*c6c0*/  FFMA.FTZ R9, R41, UR6, R20 ;  /* 0x0000000629097c23 */ /* 0x000fe20008010014 */
[----:B------:R-:W-:Y:S01]  /*c6d0*/  VIADD R41, R135, 0xe1 ;  /* 0x000000e187297836 */ /* 0x000fe20000000000 */
[----:B------:R-:W-:Y:S01]  /*c6e0*/  FSEL R11, R11, -INF , !P5 ;  /* 0xff8000000b0b7808 */ /* 0x000fe20006800000 */
[----:B------:R1:W-:Y:S01]  /*c6f0*/  MUFU.TANH R121, R38 ;  /* 0x0000002600797308 */ /* 0x0003e20000002400 */
[----:B------:R-:W-:Y:S01]  /*c700*/  FSEL R37, R37, -INF , !P2 ;  /* 0xff80000025257808 */ /* 0x000fe20005000000 */
[----:B------:R-:W-:Y:S01]  /*c710*/  FMUL.FTZ R20, R105, UR24 ;  /* 0x0000001869147c20 */ /* 0x000fe20008410000 */
[----:B------:R-:W-:Y:S01]  /*c720*/  ISETP.GE.AND P6, PT, R41, R130, PT ;  /* 0x000000822900720c */ /* 0x000fe20003fc6270 */
[----:B------:R-:W-:Y:S01]  /*c730*/  FMUL.FTZ R63, R115, UR24 ;  /* 0x00000018733f7c20 */ /* 0x000fe20008410000 */
[-C--:B------:R-:W-:Y:S01]  /*c740*/  ISETP.GE.AND P5, PT, R41, R128.reuse, PT ;  /* 0x000000802900720c */ /* 0x080fe20003fa6270 */
[----:B------:R-:W-:Y:S01]  /*c750*/  VIADD R111, R47, 0x21 ;  /* 0x000000212f6f7836 */ /* 0x000fe20000000000 */
[----:B------:R-:W-:Y:S01]  /*c760*/  I2FP.F32.S32 R41, R41 ;  /* 0x0000002900297245 */ /* 0x000fe20000201400 */
[----:B------:R-:W-:Y:S01]  /*c770*/  MUFU.TANH R44, R44 ;  /* 0x0000002c002c7308 */ /* 0x000fe20000002400 */
[----:B------:R-:W-:Y:S01]  /*c780*/  FSEL R9, R9, -INF , !P3 ;  /* 0xff80000009097808 */ /* 0x000fe20005800000 */
[----:B------:R-:W-:Y:S01]  /*c790*/  VIADD R125, R47, 0x31 ;  /* 0x000000312f7d7836 */ /* 0x000fe20000000000 */
[----:B------:R-:W-:Y:S01]  /*c7a0*/  ISETP.GE.AND P3, PT, R43, R128, PT ;  /* 0x000000802b00720c */ /* 0x000fe20003f66270 */
[----:B------:R-:W-:Y:S01]  /*c7b0*/  FFMA.FTZ R14, R41, UR6, R14 ;  /* 0x00000006290e7c23 */ /* 0x000fe2000801000e */
[-C--:B------:R-:W-:Y:S01]  /*c7c0*/  ISETP.GE.AND P2, PT, R45, R130.reuse, PT ;  /* 0x000000822d00720c */ /* 0x080fe20003f46270 */
[----:B------:R-:W-:Y:S01]  /*c7d0*/  FMUL.FTZ R92, R92, UR24 ;  /* 0x000000185c5c7c20 */ /* 0x000fe20008410000 */
[----:B------:R-:W-:Y:S01]  /*c7e0*/  I2FP.F32.S32 R105, R135 ;  /* 0x0000008700697245 */ /* 0x000fe20000201400 */
[----:B------:R-:W2:Y:S01]  /*c7f0*/  MUFU.TANH R126, R126 ;  /* 0x0000007e007e7308 */ /* 0x000ea20000002400 */
[----:B-1----:R-:W-:Y:S01]  /*c800*/  FSEL R38, R7, -INF , !P4 ;  /* 0xff80000007267808 */ /* 0x002fe20006000000 */
[----:B------:R-:W-:Y:S01]  /*c810*/  FFMA.FTZ R7, R41, UR6, R12 ;  /* 0x0000000629077c23 */ /* 0x000fe2000801000c */
[----:B------:R-:W-:Y:S01]  /*c820*/  ISETP.GE.AND P4, PT, R43, R130, PT ;  /* 0x000000822b00720c */ /* 0x000fe20003f86270 */
[----:B------:R-:W-:Y:S01]  /*c830*/  FMUL.FTZ R12, R107, UR24 ;  /* 0x000000186b0c7c20 */ /* 0x000fe20008410000 */
[----:B------:R-:W-:Y:S01]  /*c840*/  I2FP.F32.S32 R43, R43 ;  /* 0x0000002b002b7245 */ /* 0x000fe20000201400 */
[----:B------:R-:W-:Y:S01]  /*c850*/  IMAD.U32 R141, RZ, RZ, UR4 ;  /* 0x00000004ff8d7e24 */ /* 0x000fe2000f8e00ff */
[----:B------:R-:W-:Y:S01]  /*c860*/  FSEL R7, R7, -INF , !P6 ;  /* 0xff80000007077808 */ /* 0x000fe20007000000 */
[----:B------:R-:W1:Y:S01]  /*c870*/  MUFU.TANH R116, R116 ;  /* 0x0000007400747308 */ /* 0x000e620000002400 */
[----:B------:R-:W-:Y:S01]  /*c880*/  ISETP.GE.AND P6, PT, R45, R128, PT ;  /* 0x000000802d00720c */ /* 0x000fe20003fc6270 */
[C---:B------:R-:W-:Y:S01]  /*c890*/  FFMA.FTZ R41, R43.reuse, UR6, R18 ;  /* 0x000000062b297c23 */ /* 0x040fe20008010012 */
[----:B------:R-:W-:Y:S01]  /*c8a0*/  I2FP.F32.S32 R45, R45 ;  /* 0x0000002d002d7245 */ /* 0x000fe20000201400 */
[----:B------:R-:W-:Y:S01]  /*c8b0*/  FFMA.FTZ R28, R43, UR6, R28 ;  /* 0x000000062b1c7c23 */ /* 0x000fe2000801001c */
[----:B------:R-:W-:Y:S01]  /*c8c0*/  IMAD.U32 R143, RZ, RZ, UR4 ;  /* 0x00000004ff8f7e24 */ /* 0x000fe2000f8e00ff */
[----:B------:R-:W-:Y:S01]  /*c8d0*/  LOP3.LUT R141, R141, 0x48, R152, 0xfe, !PT ;  /* 0x000000488d8d7812 */ /* 0x000fe200078efe98 */
[----:B------:R-:W-:Y:S01]  /*c8e0*/  IMAD.U32 R145, RZ, RZ, UR4 ;  /* 0x00000004ff917e24 */ /* 0x000fe2000f8e00ff */
[----:B------:R-:W4:Y:S01]  /*c8f0*/  MUFU.TANH R46, R46 ;  /* 0x0000002e002e7308 */ /* 0x000f220000002400 */
[C---:B---3--:R-:W-:Y:S01]  /*c900*/  FFMA.FTZ R43, R45.reuse, UR6, R42 ;  /* 0x000000062d2b7c23 */ /* 0x048fe2000801002a */
[----:B------:R-:W-:Y:S01]  /*c910*/  FFMA.FTZ R18, R45, UR6, R40 ;  /* 0x000000062d127c23 */ /* 0x000fe20008010028 */
[----:B------:R-:W-:Y:S01]  /*c920*/  VIADD R45, R47, 0x1 ;  /* 0x000000012f2d7836 */ /* 0x000fe20000000000 */
[----:B------:R-:W-:Y:S01]  /*c930*/  FSEL R41, R41, -INF , !P4 ;  /* 0xff80000029297808 */ /* 0x000fe20006000000 */
[----:B--2---:R-:W-:Y:S01]  /*c940*/  FFMA.FTZ R126, R105, UR6, R126 ;  /* 0x00000006697e7c23 */ /* 0x004fe2000801007e */
[----:B------:R-:W-:Y:S01]  /*c950*/  FSEL R42, R28, -INF , !P3 ;  /* 0xff8000001c2a7808 */ /* 0x000fe20005800000 */
[----:B------:R-:W-:Y:S01]  /*c960*/  FMUL.FTZ R28, R101, UR24 ;  /* 0x00000018651c7c20 */ /* 0x000fe20008410000 */
[----:B------:R-:W2:Y:S01]  /*c970*/  MUFU.TANH R8, R127 ;  /* 0x0000007f00087308 */ /* 0x000ea20000002400 */
[----:B------:R-:W-:Y:S01]  /*c980*/  I2FP.F32.S32 R107, R45 ;  /* 0x0000002d006b7245 */ /* 0x000fe20000201400 */
[----:B------:R-:W-:Y:S01]  /*c990*/  FMUL.FTZ R101, R103, UR24 ;  /* 0x0000001867657c20 */ /* 0x000fe20008410000 */
[----:B------:R-:W-:Y:S01]  /*c9a0*/  FSEL R40, R14, -INF , !P5 ;  /* 0xff8000000e287808 */ /* 0x000fe20006800000 */
[----:B------:R-:W-:Y:S01]  /*c9b0*/  FMUL.FTZ R103, R97, UR24 ;  /* 0x0000001861677c20 */ /* 0x000fe20008410000 */
[----:B------:R-:W-:Y:S01]  /*c9c0*/  ISETP.GE.AND P4, PT, R109, R130, PT ;  /* 0x000000826d00720c */ /* 0x000fe20003f86270 */
[----:B------:R-:W-:Y:S01]  /*c9d0*/  VIADD R105, R47, 0x19 ;  /* 0x000000192f697836 */ /* 0x000fe20000000000 */
[-C--:B------:R-:W-:Y:S01]  /*c9e0*/  ISETP.GE.AND P3, PT, R109, R128.reuse, PT ;  /* 0x000000806d00720c */ /* 0x080fe20003f66270 */
[----:B------:R3:W-:Y:S01]  /*c9f0*/  MUFU.TANH R14, R20 ;  /* 0x00000014000e7308 */ /* 0x0007e20000002400 */
[----:B------:R-:W-:Y:S01]  /*ca00*/  I2FP.F32.S32 R109, R109 ;  /* 0x0000006d006d7245 */ /* 0x000fe20000201400 */
[----:B------:R-:W-:Y:S01]  /*ca10*/  FMUL.FTZ R114, R114, UR24 ;  /* 0x0000001872727c20 */ /* 0x000fe20008410000 */
[----:B------:R-:W-:Y:S01]  /*ca20*/  ISETP.GE.AND P5, PT, R135, R128, PT ;  /* 0x000000808700720c */ /* 0x000fe20003fa6270 */
[----:B------:R-:W-:Y:S01]  /*ca30*/  FMUL.FTZ R110, R110, UR24 ;  /* 0x000000186e6e7c20 */ /* 0x000fe20008410000 */
[----:B------:R-:W-:Y:S01]  /*ca40*/  FSEL R43, R43, -INF , !P2 ;  /* 0xff8000002b2b7808 */ /* 0x000fe20005000000 */
[C---:B-1----:R-:W-:Y:S01]  /*ca50*/  FFMA.FTZ R116, R109.reuse, UR6, R116 ;  /* 0x000000066d747c23 */ /* 0x042fe20008010074 */
[----:B----4-:R-:W-:Y:S01]  /*ca60*/  FFMA.FTZ R46, R109, UR6, R46 ;  /* 0x000000066d2e7c23 */ /* 0x010fe2000801002e */
[----:B------:R-:W1:Y:S01]  /*ca70*/  MUFU.TANH R113, R113 ;  /* 0x0000007100717308 */ /* 0x000e620000002400 */
[----:B------:R-:W-:Y:S01]  /*ca80*/  I2FP.F32.S32 R109, R45 ;  /* 0x0000002d006d7245 */ /* 0x000fe20000201400 */
[----:B------:R-:W-:Y:S01]  /*ca90*/  FMUL.FTZ R106, R106, UR24 ;  /* 0x000000186a6a7c20 */ /* 0x000fe20008410000 */
[-C--:B------:R-:W-:Y:S01]  /*caa0*/  ISETP.GE.AND P2, PT, R45, R130.reuse, PT ;  /* 0x000000822d00720c */ /* 0x080fe20003f46270 */
[----:B------:R-:W-:Y:S01]  /*cab0*/  FMUL.FTZ R90, R90, UR24 ;  /* 0x000000185a5a7c20 */ /* 0x000fe20008410000 */
[----:B------:R-:W-:Y:S01]  /*cac0*/  FSEL R46, R46, -INF , !P3 ;  /* 0xff8000002e2e7808 */ /* 0x000fe20005800000 */
[----:B------:R-:W-:Y:S01]  /*cad0*/  FMUL.FTZ R102, R102, UR24 ;  /* 0x0000001866667c20 */ /* 0x000fe20008410000 */
[----:B------:R-:W-:Y:S01]  /*cae0*/  ISETP.GE.AND P3, PT, R105, R130, PT ;  /* 0x000000826900720c */ /* 0x000fe20003f66270 */
[----:B------:R-:W-:Y:S01]  /*caf0*/  MUFU.TANH R6, R6 ;  /* 0x0000000600067308 */ /* 0x000fe20000002400 */
[----:B---3--:R-:W-:Y:S01]  /*cb00*/  FFMA.FTZ R20, R107, UR6, R44 ;  /* 0x000000066b147c23 */ /* 0x008fe2000801002c */
[----:B------:R-:W-:Y:S01]  /*cb10*/  VIADD R107, R47, 0x11 ;  /* 0x000000112f6b7836 */ /* 0x000fe20000000000 */
[----:B------:R-:W-:Y:S01]  /*cb20*/  FSEL R44, R18, -INF , !P6 ;  /* 0xff800000122c7808 */ /* 0x000fe20007000000 */
[----:B------:R-:W-:Y:S01]  /*cb30*/  IMAD.U32 R189, RZ, RZ, UR4 ;  /* 0x00000004ffbd7e24 */ /* 0x000fe2000f8e00ff */
[----:B------:R-:W-:Y:S01]  /*cb40*/  ISETP.GE.AND P6, PT, R45, R128, PT ;  /* 0x000000802d00720c */ /* 0x000fe20003fc6270 */
[----:B------:R-:W-:Y:S01]  /*cb50*/  FMUL.FTZ R86, R86, UR24 ;  /* 0x0000001856567c20 */ /* 0x000fe20008410000 */
[-C--:B------:R-:W-:Y:S01]  /*cb60*/  I2FP.F32.S32 R97, R107.reuse ;  /* 0x0000006b00617245 */ /* 0x080fe20000201400 */
[----:B------:R-:W-:Y:S01]  /*cb70*/  MUFU.TANH R16, R16 ;  /* 0x0000001000107308 */ /* 0x000fe20000002400 */
[----:B------:R-:W-:Y:S01]  /*cb80*/  FSEL R18, R126, -INF , !P5 ;  /* 0xff8000007e127808 */ /* 0x000fe20006800000 */
[----:B------:R-:W-:Y:S01]  /*cb90*/  FMUL.FTZ R82, R82, UR24 ;  /* 0x0000001852527c20 */ /* 0x000fe20008410000 */
[----:B------:R-:W-:Y:S01]  /*cba0*/  FSEL R45, R116, -INF , !P4 ;  /* 0xff800000742d7808 */ /* 0x000fe20006000000 */
[----:B------:R-:W-:Y:S01]  /*cbb0*/  FFMA.FTZ R10, R97, UR6, R10 ;  /* 0x00000006610a7c23 */ /* 0x000fe2000801000a */
[C---:B------:R-:W-:Y:S01]  /*cbc0*/  ISETP.GE.AND P5, PT, R107.reuse, R130, PT ;  /* 0x000000826b00720c */ /* 0x040fe20003fa6270 */
[----:B------:R-:W-:Y:S01]  /*cbd0*/  FMUL.FTZ R98, R98, UR24 ;  /* 0x0000001862627c20 */ /* 0x000fe20008410000 */
[----:B------:R-:W-:Y:S01]  /*cbe0*/  ISETP.GE.AND P4, PT, R107, R128, PT ;  /* 0x000000806b00720c */ /* 0x000fe20003f86270 */
[----:B------:R-:W3:Y:S01]  /*cbf0*/  MUFU.TANH R63, R63 ;  /* 0x0000003f003f7308 */ /* 0x000ee20000002400 */
[----:B------:R-:W-:Y:S01]  /*cc00*/  I2FP.F32.S32 R124, R107 ;  /* 0x0000006b007c7245 */ /* 0x000fe20000201400 */
[----:B--2---:R-:W-:Y:S01]  /*cc10*/  FFMA.FTZ R107, R109, UR6, R8 ;  /* 0x000000066d6b7c23 */ /* 0x004fe20008010008 */
[----:B------:R-:W-:Y:S01]  /*cc20*/  FMUL.FTZ R8, R99, UR24 ;  /* 0x0000001863087c20 */ /* 0x000fe20008410000 */
[----:B------:R-:W-:Y:S01]  /*cc30*/  FMUL.FTZ R99, R93, UR24 ;  /* 0x000000185d637c20 */ /* 0x000fe20008410000 */
[----:B------:R-:W-:Y:S01]  /*cc40*/  FSEL R97, R20, -INF , !P2 ;  /* 0xff80000014617808 */ /* 0x000fe20005000000 */
[----:B------:R-:W-:Y:S01]  /*cc50*/  FFMA.FTZ R121, R124, UR6, R121 ;  /* 0x000000067c797c23 */ /* 0x000fe20008010079 */
[----:B------:R-:W-:Y:S01]  /*cc60*/  FSEL R20, R107, -INF , !P6 ;  /* 0xff8000006b147808 */ /* 0x000fe20007000000 */
[----:B------:R-:W2:Y:S01]  /*cc70*/  MUFU.TANH R28, R28 ;  /* 0x0000001c001c7308 */ /* 0x000ea20000002400 */
[----:B------:R-:W-:Y:S01]  /*cc80*/  FSEL R93, R10, -INF , !P5 ;  /* 0xff8000000a5d7808 */ /* 0x000fe20006800000 */
[----:B------:R-:W-:Y:S01]  /*cc90*/  VIADD R109, R47, 0x29 ;  /* 0x000000292f6d7836 */ /* 0x000fe20000000000 */
[----:B------:R-:W-:Y:S01]  /*cca0*/  I2FP.F32.S32 R116, R105 ;  /* 0x0000006900747245 */ /* 0x000fe20000201400 */
[----:B------:R-:W-:Y:S01]  /*ccb0*/  FMUL.FTZ R94, R94, UR24 ;  /* 0x000000185e5e7c20 */ /* 0x000fe20008410000 */
[C---:B------:R-:W-:Y:S01]  /*ccc0*/  ISETP.GE.AND P6, PT, R111.reuse, R130, PT ;  /* 0x000000826f00720c */ /* 0x040fe20003fc6270 */
[----:B------:R-:W-:Y:S01]  /*ccd0*/  FMUL.FTZ R78, R78, UR24 ;  /* 0x000000184e4e7c20 */ /* 0x000fe20008410000 */
[-C--:B------:R-:W-:Y:S01]  /*cce0*/  ISETP.GE.AND P5, PT, R111, R128.reuse, PT ;  /* 0x000000806f00720c */ /* 0x080fe20003fa6270 */
[----:B------:R-:W4:Y:S01]  /*ccf0*/  MUFU.TANH R12, R12 ;  /* 0x0000000c000c7308 */ /* 0x000f220000002400 */
[-C--:B------:R-:W-:Y:S01]  /*cd00*/  I2FP.F32.S32 R107, R111.reuse ;  /* 0x0000006f006b7245 */ /* 0x080fe20000201400 */
[C---:B-1----:R-:W-:Y:S01]  /*cd10*/  FFMA.FTZ R113, R116.reuse, UR6, R113 ;  /* 0x0000000674717c23 */ /* 0x042fe20008010071 */
[----:B------:R-:W-:Y:S01]  /*cd20*/  I2FP.F32.S32 R111, R111 ;  /* 0x0000006f006f7245 */ /* 0x000fe20000201400 */
[----:B---3--:R-:W-:Y:S01]  /*cd30*/  FFMA.FTZ R10, R116, UR6, R63 ;  /* 0x00000006740a7c23 */ /* 0x008fe2000801003f */
[----:B------:R-:W-:Y:S01]  /*cd40*/  FMUL.FTZ R63, R91, UR24 ;  /* 0x000000185b3f7c20 */ /* 0x000fe20008410000 */
[----:B------:R-:W-:Y:S01]  /*cd50*/  FFMA.FTZ R107, R107, UR6, R6 ;  /* 0x000000066b6b7c23 */ /* 0x000fe20008010006 */
[----:B------:R-:W-:Y:S01]  /*cd60*/  FMUL.FTZ R6, R89, UR24 ;  /* 0x0000001859067c20 */ /* 0x000fe20008410000 */
[----:B------:R-:W1:Y:S01]  /*cd70*/  MUFU.TANH R101, R101 ;  /* 0x0000006500657308 */ /* 0x000e620000002400 */
[----:B------:R-:W-:Y:S01]  /*cd80*/  FFMA.FTZ R111, R111, UR6, R16 ;  /* 0x000000066f6f7c23 */ /* 0x000fe20008010010 */
[----:B------:R-:W-:Y:S01]  /*cd90*/  FSEL R16, R121, -INF , !P4 ;  /* 0xff80000079107808 */ /* 0x000fe20006000000 */
[----:B------:R-:W-:Y:S01]  /*cda0*/  FMUL.FTZ R121, R85, UR24 ;  /* 0x0000001855797c20 */ /* 0x000fe20008410000 */
[----:B------:R-:W-:Y:S01]  /*cdb0*/  I2FP.F32.S32 R85, R125 ;  /* 0x0000007d00557245 */ /* 0x000fe20000201400 */
[----:B------:R-:W-:Y:S01]  /*cdc0*/  FMUL.FTZ R74, R74, UR24 ;  /* 0x000000184a4a7c20 */ /* 0x000fe20008410000 */
[-C--:B------:R-:W-:Y:S01]  /*cdd0*/  I2FP.F32.S32 R115, R109.reuse ;  /* 0x0000006d00737245 */ /* 0x080fe20000201400 */
[----:B------:R-:W-:Y:S01]  /*cde0*/  FMUL.FTZ R70, R70, UR24 ;  /* 0x0000001846467c20 */ /* 0x000fe20008410000 */
[----:B------:R-:W3:Y:S01]  /*cdf0*/  MUFU.TANH R103, R103 ;  /* 0x0000006700677308 */ /* 0x000ee20000002400 */
[----:B------:R-:W-:Y:S01]  /*ce00*/  FSEL R91, R113, -INF , !P3 ;  /* 0xff800000715b7808 */ /* 0x000fe20005800000 */
[----:B--2---:R-:W-:Y:S01]  /*ce10*/  FFMA.FTZ R85, R85, UR6, R28 ;  /* 0x0000000655557c23 */ /* 0x004fe2000801001c */
[----:B------:R-:W-:Y:S01]  /*ce20*/  ISETP.GE.AND P2, PT, R105, R128, PT ;  /* 0x000000806900720c */ /* 0x000fe20003f46270 */
[----:B------:R-:W-:Y:S01]  /*ce30*/  VIADD R105, R47, 0x39 ;  /* 0x000000392f697836 */ /* 0x000fe20000000000 */
[----:B------:R-:W-:Y:S01]  /*ce40*/  ISETP.GE.AND P4, PT, R109, R130, PT ;  /* 0x000000826d00720c */ /* 0x000fe20003f86270 */
[----:B------:R-:W-:Y:S01]  /*ce50*/  FFMA.FTZ R115, R115, UR6, R14 ;  /* 0x0000000673737c23 */ /* 0x000fe2000801000e */
[----:B------:R-:W-:Y:S01]  /*ce60*/  ISETP.GE.AND P3, PT, R109, R128, PT ;  /* 0x000000806d00720c */ /* 0x000fe20003f66270 */
[----:B------:R-:W2:Y:S01]  /*ce70*/  MUFU.TANH R8, R8 ;  /* 0x0000000800087308 */ /* 0x000ea20000002400 */
[----:B------:R-:W-:Y:S01]  /*ce80*/  I2FP.F32.S32 R109, R109 ;  /* 0x0000006d006d7245 */ /* 0x000fe20000201400 */
[----:B------:R-:W-:Y:S01]  /*ce90*/  FMUL.FTZ R28, R87, UR24 ;  /* 0x00000018571c7c20 */ /* 0x000fe20008410000 */
[----:B------:R-:W-:Y:S01]  /*cea0*/  I2FP.F32.S32 R124, R125 ;  /* 0x0000007d007c7245 */ /* 0x000fe20000201400 */
[----:B------:R-:W-:Y:S01]  /*ceb0*/  VIADD R113, R47, 0x41 ;  /* 0x000000412f717836 */ /* 0x000fe20000000000 */
[----:B------:R-:W-:Y:S01]  /*cec0*/  FSEL R14, R10, -INF , !P2 ;  /* 0xff8000000a0e7808 */ /* 0x000fe20005000000 */
[----:B----4-:R-:W-:Y:S01]  /*ced0*/  FFMA.FTZ R10, R109, UR6, R12 ;  /* 0x000000066d0a7c23 */ /* 0x010fe2000801000c */
[-C--:B------:R-:W-:Y:S01]  /*cee0*/  I2FP.F32.S32 R116, R105.reuse ;  /* 0x0000006900747245 */ /* 0x080fe20000201400 */
[----:B------:R-:W4:Y:S01]  /*cef0*/  MUFU.TANH R99, R99 ;  /* 0x0000006300637308 */ /* 0x000f220000002400 */
[----:B-1----:R-:W-:Y:S01]  /*cf00*/  FFMA.FTZ R109, R124, UR6, R101 ;  /* 0x000000067c6d7c23 */ /* 0x002fe20008010065 */
[----:B------:R-:W-:Y:S01]  /*cf10*/  VIADD R101, R47, 0x49 ;  /* 0x000000492f657836 */ /* 0x000fe20000000000 */
[----:B------:R-:W-:Y:S01]  /*cf20*/  FSEL R89, R107, -INF , !P6 ;  /* 0xff8000006b597808 */ /* 0x000fe20007000000 */
[----:B---3--:R-:W-:Y:S01]  /*cf30*/  FFMA.FTZ R103, R116, UR6, R103 ;  /* 0x0000000674677c23 */ /* 0x008fe20008010067 */
[----:B------:R-:W-:Y:S01]  /*cf40*/  FSEL R12, R111, -INF , !P5 ;  /* 0xff8000006f0c7808 */ /* 0x000fe20006800000 */
[----:B------:R-:W-:Y:S01]  /*cf50*/  FMUL.FTZ R66, R66, UR24 ;  /* 0x0000001842427c20 */ /* 0x000fe20008410000 */
[----:B------:R-:W-:Y:S01]  /*cf60*/  I2FP.F32.S32 R111, R105 ;  /* 0x00000069006f7245 */ /* 0x000fe20000201400 */
[----:B------:R-:W1:Y:S01]  /*cf70*/  MUFU.TANH R95, R95 ;  /* 0x0000005f005f7308 */ /* 0x000e620000002400 */
[----:B------:R-:W-:Y:S01]  /*cf80*/  I2FP.F32.S32 R124, R113 ;  /* 0x00000071007c7245 */ /* 0x000fe20000201400 */
[----:B------:R-:W-:-:S04]  /*cf90*/  DEPBAR.LE SB0, 0x0 ;  /* 0x000080000000791a */ /* 0x000fc80000000000 */
[----:B------:R-:W-:Y:S01]  /*cfa0*/  I2FP.F32.S32 R116, R113 ;  /* 0x0000007100747245 */ /* 0x000fe20000201400 */
[----:B--2---:R-:W-:Y:S01]  /*cfb0*/  FFMA.FTZ R111, R111, UR6, R8 ;  /* 0x000000066f6f7c23 */ /* 0x004fe20008010008 */
[----:B------:R-:W-:Y:S01]  /*cfc0*/  MUFU.TANH R6, R6 ;  /* 0x0000000600067308 */ /* 0x000fe20000002400 */
[----:B------:R-:W-:Y:S02]  /*cfd0*/  ISETP.GE.AND P2, PT, R125, R130, PT ;  /* 0x000000827d00720c */ /* 0x000fe40003f46270 */
[----:B------:R-:W-:Y:S01]  /*cfe0*/  FSEL R87, R115, -INF , !P4 ;  /* 0xff80000073577808 */ /* 0x000fe20006000000 */
[----:B----4-:R-:W-:Y:S01]  /*cff0*/  FFMA.FTZ R115, R124, UR6, R99 ;  /* 0x000000067c737c23 */ /* 0x010fe20008010063 */
[----:B------:R-:W-:Y:S02]  /*d000*/  ISETP.GE.AND P6, PT, R125, R128, PT ;  /* 0x000000807d00720c */ /* 0x000fe40003fc6270 */
[C---:B------:R-:W-:Y:S01]  /*d010*/  ISETP.GE.AND P5, PT, R105.reuse, R130, PT ;  /* 0x000000826900720c */ /* 0x040fe20003fa6270 */
[----:B------:R-:W2:Y:S01]  /*d020*/  MUFU.TANH R63, R63 ;  /* 0x0000003f003f7308 */ /* 0x000ea20000002400 */
[----:B------:R-:W-:Y:S01]  /*d030*/  ISETP.GE.AND P4, PT, R105, R128, PT ;  /* 0x000000806900720c */ /* 0x000fe20003f86270 */
[----:B-1----:R-:W-:Y:S01]  /*d040*/  FFMA.FTZ R99, R116, UR6, R95 ;  /* 0x0000000674637c23 */ /* 0x002fe2000801005f */
[----:B------:R-:W-:Y:S01]  /*d050*/  FSEL R10, R10, -INF , !P3 ;  /* 0xff8000000a0a7808 */ /* 0x000fe20005800000 */
[----:B------:R-:W-:Y:S01]  /*d060*/  FMUL.FTZ R95, R77, UR24 ;  /* 0x000000184d5f7c20 */ /* 0x000fe20008410000 */
[----:B------:R-:W-:-:S02]  /*d070*/  ISETP.GE.AND P3, PT, R113, R130, PT ;  /* 0x000000827100720c */ /* 0x000fc40003f66270 */
[----:B------:R-:W-:Y:S01]  /*d080*/  I2FP.F32.S32 R220, R101 ;  /* 0x0000006500dc7245 */ /* 0x000fe20000201400 */
[----:B------:R1:W-:Y:S01]  /*d090*/  MUFU.TANH R107, R121 ;  /* 0x00000079006b7308 */ /* 0x0003e20000002400 */
[----:B------:R-:W-:Y:S02]  /*d0a0*/  FSEL R85, R85, -INF , !P2 ;  /* 0xff80000055557808 */ /* 0x000fe40005000000 */
[----:B------:R-:W-:Y:S01]  /*d0b0*/  ISETP.GE.AND P2, PT, R113, R128, PT ;  /* 0x000000807100720c */ /* 0x000fe20003f46270 */
[----:B------:R-:W-:Y:S01]  /*d0c0*/  VIADD R113, R47, 0x59 ;  /* 0x000000592f717836 */ /* 0x000fe20000000000 */
[----:B------:R-:W-:Y:S01]  /*d0d0*/  FSEL R8, R109, -INF , !P6 ;  /* 0xff8000006d087808 */ /* 0x000fe20007000000 */
[----:B------:R-:W-:Y:S01]  /*d0e0*/  VIADD R109, R47, 0x71 ;  /* 0x000000712f6d7836 */ /* 0x000fe20000000000 */
[----:B------:R-:W-:Y:S01]  /*d0f0*/  ISETP.GE.AND P6, PT, R101, R130, PT ;  /* 0x000000826500720c */ /* 0x000fe20003fc6270 */
[----:B------:R-:W-:Y:S01]  /*d100*/  MUFU.TANH R28, R28 ;  /* 0x0000001c001c7308 */ /* 0x000fe20000002400 */
[----:B------:R-:W-:Y:S01]  /*d110*/  FSEL R77, R115, -INF , !P3 ;  /* 0xff800000734d7808 */ /* 0x000fe20005800000 */
[----:B--2---:R-:W-:Y:S01]  /*d120*/  FFMA.FTZ R220, R220, UR6, R63 ;  /* 0x00000006dcdc7c23 */ /* 0x004fe2000801003f */
[----:B------:R-:W-:Y:S01]  /*d130*/  FMUL.FTZ R63, R75, UR24 ;  /* 0x000000184b3f7c20 */ /* 0x000fe20008410000 */
[----:B------:R-:W-:-:S02]  /*d140*/  I2FP.F32.S32 R124, R113 ;  /* 0x00000071007c7245 */ /* 0x000fc40000201400 */
[--C-:B------:R-:W-:Y:S02]  /*d150*/  LOP3.LUT R143, R143, 0x40, R152.reuse, 0xfe, !PT ;  /* 0x000000408f8f7812 */ /* 0x100fe400078efe98 */
[----:B------:R-:W2:Y:S01]  /*d160*/  MUFU.TANH R83, R83 ;  /* 0x0000005300537308 */ /* 0x000ea20000002400 */
[----:B-1----:R-:W-:Y:S01]  /*d170*/  FMUL.FTZ R121, R81, UR24 ;  /* 0x0000001851797c20 */ /* 0x002fe20008410000 */
[----:B------:R-:W-:Y:S02]  /*d180*/  I2FP.F32.S32 R81, R101 ;  /* 0x0000006500517245 */ /* 0x000fe40000201400 */
[--C-:B------:R-:W-:Y:S02]  /*d190*/  LOP3.LUT R145, R145, 0x38, R152.reuse, 0xfe, !PT ;  /* 0x0000003891917812 */ /* 0x100fe400078efe98 */
[----:B------:R-:W-:Y:S01]  /*d1a0*/  LOP3.LUT R189, R189, 0x8, R152, 0xfe, !PT ;  /* 0x00000008bdbd7812 */ /* 0x000fe200078efe98 */
[----:B------:R-:W-:Y:S01]  /*d1b0*/  FFMA.FTZ R116, R81, UR6, R6 ;  /* 0x0000000651747c23 */ /* 0x000fe20008010006 */
[----:B------:R1:W3:Y:S01]  /*d1c0*/  MUFU.TANH R105, R121 ;  /* 0x0000007900697308 */ /* 0x0002e20000002400 */
[----:B------:R-:W-:-:S02]  /*d1d0*/  FSEL R6, R111, -INF , !P4 ;  /* 0xff8000006f067808 */ /* 0x000fc40006000000 */
[----:B------:R-:W-:Y:S01]  /*d1e0*/  FSEL R81, R103, -INF , !P5 ;  /* 0xff80000067517808 */ /* 0x000fe20006800000 */
[----:B------:R-:W-:Y:S01]  /*d1f0*/  VIADD R103, R47, 0x69 ;  /* 0x000000692f677836 */ /* 0x000fe20000000000 */
[----:B------:R-:W-:Y:S02]  /*d200*/  FSEL R75, R116, -INF , !P6 ;  /* 0xff800000744b7808 */ /* 0x000fe40007000000 */
[----:B------:R-:W-:Y:S01]  /*d210*/  I2FP.F32.S32 R116, R113 ;  /* 0x0000007100747245 */ /* 0x000fe20000201400 */
[----:B------:R-:W-:Y:S01]  /*d220*/  MUFU.TANH R95, R95 ;  /* 0x0000005f005f7308 */ /* 0x000fe20000002400 */
[-C--:B------:R-:W-:Y:S01]  /*d230*/  ISETP.GE.AND P5, PT, R101, R128.reuse, PT ;  /* 0x000000806500720c */ /* 0x080fe20003fa6270 */
[----:B------:R-:W-:Y:S01]  /*d240*/  FMUL.FTZ R101, R73, UR24 ;  /* 0x0000001849657c20 */ /* 0x000fe20008410000 */
[----:B------:R-:W-:Y:S01]  /*d250*/  ISETP.GE.AND P6, PT, R113, R128, PT ;  /* 0x000000807100720c */ /* 0x000fe20003fc6270 */
[----:B--2---:R-:W-:Y:S01]  /*d260*/  FFMA.FTZ R83, R116, UR6, R83 ;  /* 0x0000000674537c23 */ /* 0x004fe20008010053 */
[----:B------:R-:W-:-:S02]  /*d270*/  FSEL R220, R220, -INF , !P5 ;  /* 0xff800000dcdc7808 */ /* 0x000fc40006800000 */
[----:B------:R-:W-:Y:S01]  /*d280*/  I2FP.F32.S32 R204, R103 ;  /* 0x0000006700cc7245 */ /* 0x000fe20000201400 */
[----:B------:R-:W-:Y:S01]  /*d290*/  MUFU.TANH R79, R79 ;  /* 0x0000004f004f7308 */ /* 0x000fe20000002400 */
[----:B-1----:R-:W-:Y:S02]  /*d2a0*/  VIADD R121, R47, 0x51 ;  /* 0x000000512f797836 */ /* 0x002fe40000000000 */
[----:B---3--:R-:W-:Y:S01]  /*d2b0*/  FFMA.FTZ R105, R124, UR6, R105 ;  /* 0x000000067c697c23 */ /* 0x008fe20008010069 */
[----:B------:R-:W-:Y:S01]  /*d2c0*/  FSEL R212, R83, -INF , !P6 ;  /* 0xff80000053d47808 */ /* 0x000fe20007000000 */
[----:B------:R-:W-:Y:S01]  /*d2d0*/  FMUL.FTZ R83, R65, UR24 ;  /* 0x0000001841537c20 */ /* 0x000fe20008410000 */
[----:B------:R-:W-:Y:S02]  /*d2e0*/  I2FP.F32.S32 R116, R109 ;  /* 0x0000006d00747245 */ /* 0x000fe40000201400 */
[C---:B------:R-:W-:Y:S01]  /*d2f0*/  ISETP.GE.AND P4, PT, R121.reuse, R130, PT ;  /* 0x000000827900720c */ /* 0x040fe20003f86270 */
[----:B------:R-:W1:Y:S01]  /*d300*/  MUFU.TANH R63, R63 ;  /* 0x0000003f003f7308 */ /* 0x000e620000002400 */
[----:B------:R-:W-:-:S02]  /*d310*/  ISETP.GE.AND P3, PT, R121, R128, PT ;  /* 0x000000807900720c */ /* 0x000fc40003f66270 */
[-C--:B------:R-:W-:Y:S02]  /*d320*/  I2FP.F32.S32 R126, R121.reuse ;  /* 0x00000079007e7245 */ /* 0x080fe40000201400 */
[----:B------:R-:W-:Y:S02]  /*d330*/  I2FP.F32.S32 R121, R121 ;  /* 0x0000007900797245 */ /* 0x000fe40000201400 */
[----:B------:R-:W-:Y:S01]  /*d340*/  I2FP.F32.S32 R134, R103 ;  /* 0x0000006700867245 */ /* 0x000fe20000201400 */
[----:B------:R-:W-:Y:S01]  /*d350*/  FFMA.FTZ R73, R126, UR6, R107 ;  /* 0x000000067e497c23 */ /* 0x000fe2000801006b */
[----:B------:R-:W-:Y:S02]  /*d360*/  VIADD R107, R47, 0x61 ;  /* 0x000000612f6b7836 */ /* 0x000fe40000000000 */
[----:B------:R-:W-:Y:S01]  /*d370*/  FFMA.FTZ R216, R121, UR6, R28 ;  /* 0x0000000679d87c23 */ /* 0x000fe2000801001c */
[----:B------:R-:W-:Y:S01]  /*d380*/  FSEL R28, R99, -INF , !P2 ;  /* 0xff800000631c7808 */ /* 0x000fe20005000000 */
[----:B------:R-:W-:Y:S01]  /*d390*/  FMUL.FTZ R99, R69, UR24 ;  /* 0x0000001845637c20 */ /* 0x000fe20008410000 */
[----:B------:R-:W-:Y:S01]  /*d3a0*/  FMUL.FTZ R69, R71, UR24 ;  /* 0x0000001847457c20 */ /* 0x000fe20008410000 */
[----:B------:R-:W-:Y:S01]  /*d3b0*/  FSEL R73, R73, -INF , !P4 ;  /* 0xff80000049497808 */ /* 0x000fe20006000000 */
[----:B------:R-:W2:Y:S01]  /*d3c0*/  MUFU.TANH R101, R101 ;  /* 0x0000006500657308 */ /* 0x000ea20000002400 */
[C---:B------:R-:W-:Y:S01]  /*d3d0*/  ISETP.GE.AND P5, PT, R107.reuse, R130, PT ;  /* 0x000000826b00720c */ /* 0x040fe20003fa6270 */
[----:B-1----:R-:W-:Y:S01]  /*d3e0*/  FFMA.FTZ R204, R204, UR6, R63 ;  /* 0x00000006cccc7c23 */ /* 0x002fe2000801003f */
[----:B------:R-:W-:-:S02]  /*d3f0*/  ISETP.GE.AND P4, PT, R107, R128, PT ;  /* 0x000000806b00720c */ /* 0x000fc40003f86270 */
[-C--:B------:R-:W-:Y:S02]  /*d400*/  I2FP.F32.S32 R124, R107.reuse ;  /* 0x0000006b007c7245 */ /* 0x080fe40000201400 */
[----:B------:R-:W-:Y:S01]  /*d410*/  I2FP.F32.S32 R126, R107 ;  /* 0x0000006b007e7245 */ /* 0x000fe20000201400 */
[----:B------:R-:W1:Y:S01]  /*d420*/  MUFU.TANH R99, R99 ;  /* 0x0000006300637308 */ /* 0x000e620000002400 */
[----:B------:R-:W-:Y:S01]  /*d430*/  I2FP.F32.S32 R65, R47 ;  /* 0x0000002f00417245 */ /* 0x000fe20000201400 */
[----:B------:R-:W-:Y:S01]  /*d440*/  FFMA.FTZ R95, R124, UR6, R95 ;  /* 0x000000067c5f7c23 */ /* 0x000fe2000801005f */
[----:B------:R-:W-:Y:S01]  /*d450*/  I2FP.F32.S32 R124, R109 ;  /* 0x0000006d007c7245 */ /* 0x000fe20000201400 */
[----:B------:R-:W-:Y:S01]  /*d460*/  FFMA.FTZ R79, R126, UR6, R79 ;  /* 0x000000067e4f7c23 */ /* 0x000fe2000801004f */
[----:B------:R-:W-:Y:S02]  /*d470*/  FSEL R216, R216, -INF , !P3 ;  /* 0xff800000d8d87808 */ /* 0x000fe40005800000 */
[----:B------:R-:W-:Y:S01]  /*d480*/  ISETP.GE.AND P6, PT, R109, R130, PT ;  /* 0x000000826d00720c */ /* 0x000fe20003fc6270 */
[----:B------:R3:W4:Y:S01]  /*d490*/  MUFU.TANH R107, R69 ;  /* 0x00000045006b7308 */ /* 0x0007220000002400 */
[----:B------:R-:W-:Y:S01]  /*d4a0*/  FSEL R208, R79, -INF , !P4 ;  /* 0xff8000004fd07808 */ /* 0x000fe20006000000 */
[----:B------:R-:W-:-:S02]  /*d4b0*/  VIADD R79, R47, 0x9 ;  /* 0x000000092f4f7836 */ /* 0x000fc40000000000 */
[----:B--2---:R-:W-:Y:S01]  /*d4c0*/  FFMA.FTZ R101, R134, UR6, R101 ;  /* 0x0000000686657c23 */ /* 0x004fe20008010065 */
[-C--:B------:R-:W-:Y:S02]  /*d4d0*/  ISETP.GE.AND P4, PT, R47, R130.reuse, PT ;  /* 0x000000822f00720c */ /* 0x080fe40003f86270 */
[-C--:B------:R-:W-:Y:S01]  /*d4e0*/  ISETP.GE.AND P3, PT, R103, R130.reuse, PT ;  /* 0x000000826700720c */ /* 0x080fe20003f66270 */
[----:B------:R-:W2:Y:S01]  /*d4f0*/  MUFU.TANH R22, R22 ;  /* 0x0000001600167308 */ /* 0x000ea20000002400 */
[----:B-1----:R-:W-:Y:S01]  /*d500*/  FFMA.FTZ R63, R124, UR6, R99 ;  /* 0x000000067c3f7c23 */ /* 0x002fe20008010063 */
[----:B------:R-:W-:Y:S01]  /*d510*/  ISETP.GE.AND P2, PT, R113, R130, PT ;  /* 0x000000827100720c */ /* 0x000fe20003f46270 */
[----:B------:R-:W-:Y:S01]  /*d520*/  IMAD.U32 R99, RZ, RZ, UR4 ;  /* 0x00000004ff637e24 */ /* 0x000fe2000f8e00ff */
[----:B------:R-:W-:Y:S02]  /*d530*/  I2FP.F32.S32 R126, R79 ;  /* 0x0000004f007e7245 */ /* 0x000fe40000201400 */
[----:B------:R-:W-:-:S02]  /*d540*/  FSEL R63, R63, -INF , !P6 ;  /* 0xff8000003f3f7808 */ /* 0x000fc40007000000 */
[----:B------:R-:W1:Y:S01]  /*d550*/  MUFU.TANH R83, R83 ;  /* 0x0000005300537308 */ /* 0x000e620000002400 */
[----:B---3--:R-:W-:Y:S01]  /*d560*/  FSEL R69, R95, -INF , !P5 ;  /* 0xff8000005f457808 */ /* 0x008fe20006800000 */
[----:B------:R-:W-:Y:S02]  /*d570*/  VIADD R95, R47, 0x79 ;  /* 0x000000792f5f7836 */ /* 0x000fe40000000000 */
[----:B----4-:R-:W-:Y:S01]  /*d580*/  FFMA.FTZ R107, R116, UR6, R107 ;  /* 0x00000006746b7c23 */ /* 0x010fe2000801006b */
[----:B------:R-:W-:Y:S01]  /*d590*/  ISETP.GE.AND P5, PT, R109, R128, PT ;  /* 0x000000806d00720c */ /* 0x000fe20003fa6270 */
[----:B------:R-:W-:Y:S01]  /*d5a0*/  FFMA.FTZ R57, R126, UR6, R57 ;  /* 0x000000067e397c23 */ /* 0x000fe20008010039 */
[----:B------:R-:W-:Y:S01]  /*d5b0*/  ISETP.GE.AND P6, PT, R79, R130, PT ;  /* 0x000000824f00720c */ /* 0x000fe20003fc6270 */
[----:B------:R-:W3:Y:S01]  /*d5c0*/  MUFU.TANH R67, R67 ;  /* 0x0000004300437308 */ /* 0x000ee20000002400 */
[----:B------:R-:W-:Y:S01]  /*d5d0*/  I2FP.F32.S32 R116, R95 ;  /* 0x0000005f00747245 */ /* 0x000fe20000201400 */
[----:B--2---:R-:W-:Y:S01]  /*d5e0*/  FFMA.FTZ R22, R65, UR6, R22 ;  /* 0x0000000641167c23 */ /* 0x004fe20008010016 */
[----:B------:R-:W-:-:S02]  /*d5f0*/  FSEL R202, R107, -INF , !P5 ;  /* 0xff8000006bca7808 */ /* 0x000fc40006800000 */
[----:B------:R-:W-:Y:S02]  /*d600*/  FSEL R65, R101, -INF , !P3 ;  /* 0xff80000065417808 */ /* 0x000fe40005800000 */
[----:B------:R-:W-:Y:S01]  /*d610*/  ISETP.GE.AND P5, PT, R79, R128, PT ;  /* 0x000000804f00720c */ /* 0x000fe20003fa6270 */
[----:B------:R-:W2:Y:S01]  /*d620*/  MUFU.TANH R123, R123 ;  /* 0x0000007b007b7308 */ /* 0x000ea20000002400 */
[----:B------:R-:W-:Y:S01]  /*d630*/  I2FP.F32.S32 R134, R79 ;  /* 0x0000004f00867245 */ /* 0x000fe20000201400 */
[----:B-1----:R-:W-:Y:S01]  /*d640*/  FFMA.FTZ R83, R116, UR6, R83 ;  /* 0x0000000674537c23 */ /* 0x002fe20008010053 */
[----:B------:R-:W-:Y:S01]  /*d650*/  FSEL R71, R105, -INF , !P2 ;  /* 0xff80000069477808 */ /* 0x000fe20005000000 */
[----:B------:R-:W-:Y:S01]  /*d660*/  IMAD.U32 R79, RZ, RZ, UR4 ;  /* 0x00000004ff4f7e24 */ /* 0x000fe2000f8e00ff */
[----:B------:R-:W-:Y:S01]  /*d670*/  ISETP.GE.AND P3, PT, R95, R130, PT ;  /* 0x000000825f00720c */ /* 0x000fe20003f66270 */
[----:B------:R-:W-:Y:S01]  /*d680*/  IMAD.U32 R105, RZ, RZ, UR4 ;  /* 0x00000004ff697e24 */ /* 0x000fe2000f8e00ff */
[----:B------:R-:W-:Y:S01]  /*d690*/  ISETP.GE.AND P2, PT, R103, R128, PT ;  /* 0x000000806700720c */ /* 0x000fe20003f46270 */
[----:B------:R1:W-:Y:S01]  /*d6a0*/  MUFU.TANH R47, R33 ;  /* 0x00000021002f7308 */ /* 0x0003e20000002400 */
[----:B------:R-:W-:-:S02]  /*d6b0*/  I2FP.F32.S32 R124, R95 ;  /* 0x0000005f007c7245 */ /* 0x000fc40000201400 */
[----:B------:R-:W-:Y:S02]  /*d6c0*/  FSEL R204, R204, -INF , !P2 ;  /* 0xff800000cccc7808 */ /* 0x000fe40005000000 */
[----:B------:R-:W-:Y:S01]  /*d6d0*/  ISETP.GE.AND P2, PT, R95, R128, PT ;  /* 0x000000805f00720c */ /* 0x000fe20003f46270 */
[----:B---3--:R-:W-:Y:S01]  /*d6e0*/  FFMA.FTZ R67, R124, UR6, R67 ;  /* 0x000000067c437c23 */ /* 0x008fe20008010043 */
[----:B------:R-:W-:Y:S01]  /*d6f0*/  FSEL R95, R22, -INF , !P4 ;  /* 0xff800000165f7808 */ /* 0x000fe20006000000 */
[----:B------:R-:W3:Y:S01]  /*d700*/  MUFU.TANH R144, R144 ;  /* 0x0000009000907308 */ /* 0x000ee20000002400 */
[----:B--2---:R-:W-:Y:S01]  /*d710*/  FFMA.FTZ R123, R134, UR6, R123 ;  /* 0x00000006867b7c23 */ /* 0x004fe2000801007b */
[----:B------:R-:W-:Y:S02]  /*d720*/  LOP3.LUT R105, R105, 0xf8, R152, 0xfe, !PT ;  /* 0x000000f869697812 */ /* 0x000fe400078efe98 */
[----:B------:R-:W-:Y:S02]  /*d730*/  FSEL R200, R67, -INF , !P2 ;  /* 0xff80000043c87808 */ /* 0x000fe40005000000 */
[----:B------:R-:W-:-:S02]  /*d740*/  FSEL R22, R123, -INF , !P5 ;  /* 0xff8000007b167808 */ /* 0x000fc40006800000 */
[----:B------:R-:W2:Y:S01]  /*d750*/  MUFU.TANH R140, R140 ;  /* 0x0000008c008c7308 */ /* 0x000ea20000002400 */
[----:B-1----:R-:W-:-:S05]  /*d760*/  IMAD.U32 R33, RZ, RZ, UR4 ;  /* 0x00000004ff217e24 */ /* 0x002fca000f8e00ff */
[--C-:B------:R-:W-:Y:S02]  /*d770*/  LOP3.LUT R101, R33, 0x80, R152.reuse, 0xfe, !PT ;  /* 0x0000008021657812 */ /* 0x100fe400078efe98 */
[----:B------:R-:W-:Y:S01]  /*d780*/  FSEL R33, R83, -INF , !P3 ;  /* 0xff80000053217808 */ /* 0x000fe20005800000 */
[----:B------:R-:W1:Y:S01]  /*d790*/  MUFU.TANH R4, R4 ;  /* 0x0000000400047308 */ /* 0x000e620000002400 */
[----:B------:R-:W-:Y:S02]  /*d7a0*/  I2FP.F32.S32 R103, R101 ;  /* 0x0000006500677245 */ /* 0x000fe40000201400 */
[--C-:B------:R-:W-:Y:S02]  /*d7b0*/  LOP3.LUT R83, R79, 0x88, R152.reuse, 0xfe, !PT ;  /* 0x000000884f537812 */ /* 0x100fe400078efe98 */
[----:B------:R-:W-:Y:S01]  /*d7c0*/  LOP3.LUT R79, R99, 0x90, R152, 0xfe, !PT ;  /* 0x00000090634f7812 */ /* 0x000fe200078efe98 */
[----:B------:R-:W-:Y:S01]  /*d7d0*/  FFMA.FTZ R156, R103, UR6, R156 ;  /* 0x00000006679c7c23 */ /* 0x000fe2000801009c */
[C---:B------:R-:W-:Y:S01]  /*d7e0*/  ISETP.GE.AND P4, PT, R101.reuse, R130, PT ;  /* 0x000000826500720c */ /* 0x040fe20003f86270 */
[----:B------:R-:W-:Y:S01]  /*d7f0*/  IMAD.U32 R103, RZ, RZ, UR4 ;  /* 0x00000004ff677e24 */ /* 0x000fe2000f8e00ff */
[----:B------:R-:W-:Y:S01]  /*d800*/  ISETP.GE.AND P3, PT, R101, R128, PT ;  /* 0x000000806500720c */ /* 0x000fe20003f66270 */
[----:B------:R-:W4:Y:S01]  /*d810*/  MUFU.TANH R5, R5 ;  /* 0x0000000500057308 */ /* 0x000f220000002400 */
[----:B------:R-:W-:-:S02]  /*d820*/  FSEL R99, R57, -INF , !P6 ;  /* 0xff80000039637808 */ /* 0x000fc40007000000 */
[----:B------:R-:W-:Y:S02]  /*d830*/  I2FP.F32.S32 R101, R101 ;  /* 0x0000006500657245 */ /* 0x000fe40000201400 */
[----:B------:R-:W-:Y:S02]  /*d840*/  I2FP.F32.S32 R57, R83 ;  /* 0x0000005300397245 */ /* 0x000fe40000201400 */
[----:B------:R-:W-:Y:S01]  /*d850*/  ISETP.GE.AND P2, PT, R83, R130, PT ;  /* 0x000000825300720c */ /* 0x000fe20003f46270 */
[----:B------:R-:W-:Y:S01]  /*d860*/  FFMA.FTZ R176, R101, UR6, R176 ;  /* 0x0000000665b07c23 */ /* 0x000fe200080100b0 */
[----:B------:R-:W-:Y:S01]  /*d870*/  ISETP.GE.AND P6, PT, R83, R128, PT ;  /* 0x000000805300720c */ /* 0x000fe20003fc6270 */
[C---:B------:R-:W-:Y:S01]  /*d880*/  FFMA.FTZ R83, R57.reuse, UR6, R180 ;  /* 0x0000000639537c23 */ /* 0x040fe200080100b4 */
[----:B------:R-:W-:Y:S01]  /*d890*/  I2FP.F32.S32 R188, R79 ;  /* 0x0000004f00bc7245 */ /* 0x000fe20000201400 */
[----:B------:R-:W-:Y:S01]  /*d8a0*/  FFMA.FTZ R181, R57, UR6, R181 ;  /* 0x0000000639b57c23 */ /* 0x000fe200080100b5 */
[----:B------:R-:W-:Y:S01]  /*d8b0*/  IMAD.U32 R57, RZ, RZ, UR4 ;  /* 0x00000004ff397e24 */ /* 0x000fe2000f8e00ff */
[----:B------:R-:W-:Y:S01]  /*d8c0*/  FSEL R67, R156, -INF , !P4 ;  /* 0xff8000009c437808 */ /* 0x000fe20006000000 */
[----:B------:R-:W5:Y:S01]  /*d8d0*/  MUFU.TANH R133, R133 ;  /* 0x0000008500857308 */ /* 0x000f620000002400 */
[----:B------:R-:W-:Y:S01]  /*d8e0*/  LOP3.LUT R103, R103, 0x98, R152, 0xfe, !PT ;  /* 0x0000009867677812 */ /* 0x000fe200078efe98 */
[----:B------:R-:W-:Y:S01]  /*d8f0*/  IMAD.U32 R101, RZ, RZ, UR4 ;  /* 0x00000004ff657e24 */ /* 0x000fe2000f8e00ff */
[----:B------:R-:W-:-:S02]  /*d900*/  ISETP.GE.AND P5, PT, R79, R130, PT ;  /* 0x000000824f00720c */ /* 0x000fc40003fa6270 */
[----:B------:R-:W-:Y:S01]  /*d910*/  ISETP.GE.AND P4, PT, R79, R128, PT ;  /* 0x000000804f00720c */ /* 0x000fe20003f86270 */
[----:B------:R-:W-:Y:S01]  /*d920*/  FFMA.FTZ R79, R188, UR6, R187 ;  /* 0x00000006bc4f7c23 */ /* 0x000fe200080100bb */
[----:B------:R-:W-:Y:S01]  /*d930*/  FSEL R198, R176, -INF , !P3 ;  /* 0xff800000b0c67808 */ /* 0x000fe20005800000 */
[----:B------:R-:W5:Y:S01]  /*d940*/  MUFU.TANH R56, R56 ;  /* 0x0000003800387308 */ /* 0x000f620000002400 */
[----:B------:R-:W-:Y:S01]  /*d950*/  FSEL R83, R83, -INF , !P2 ;  /* 0xff80000053537808 */ /* 0x000fe20005000000 */
[----:B------:R-:W-:Y:S01]  /*d960*/  FFMA.FTZ R188, R188, UR6, R192 ;  /* 0x00000006bcbc7c23 */ /* 0x000fe200080100c0 */
[----:B------:R-:W-:Y:S02]  /*d970*/  LOP3.LUT R57, R57, 0xa0, R152, 0xfe, !PT ;  /* 0x000000a039397812 */ /* 0x000fe400078efe98 */
[C---:B------:R-:W-:Y:S02]  /*d980*/  ISETP.GE.AND P3, PT, R103.reuse, R130, PT ;  /* 0x000000826700720c */ /* 0x040fe40003f66270 */
[----:B------:R-:W-:Y:S01]  /*d990*/  ISETP.GE.AND P2, PT, R103, R128, PT ;  /* 0x000000806700720c */ /* 0x000fe20003f46270 */
[----:B------:R-:W-:Y:S01]  /*d9a0*/  MUFU.TANH R48, R48 ;  /* 0x0000003000307308 */ /* 0x000fe20000002400 */
[----:B------:R-:W-:-:S02]  /*d9b0*/  I2FP.F32.S32 R103, R103 ;  /* 0x0000006700677245 */ /* 0x000fc40000201400 */
[----:B------:R-:W-:Y:S01]  /*d9c0*/  FSEL R194, R181, -INF , !P6 ;  /* 0xff800000b5c27808 */ /* 0x000fe20007000000 */
[----:B------:R-:W-:Y:S01]  /*d9d0*/  IMAD.U32 R181, RZ, RZ, UR4 ;  /* 0x00000004ffb57e24 */ /* 0x000fe2000f8e00ff */
[----:B------:R-:W-:Y:S01]  /*d9e0*/  FSEL R79, R79, -INF , !P5 ;  /* 0xff8000004f4f7808 */ /* 0x000fe20006800000 */
[----:B---3--:R-:W-:Y:S01]  /*d9f0*/  FFMA.FTZ R135, R103, UR6, R144 ;  /* 0x0000000667877c23 */ /* 0x008fe20008010090 */
[----:B------:R-:W-:Y:S01]  /*da00*/  ISETP.GE.AND P6, PT, R57, R130, PT ;  /* 0x000000823900720c */ /* 0x000fe20003fc6270 */
[----:B--2---:R-:W-:Y:S01]  /*da10*/  FFMA.FTZ R140, R103, UR6, R140 ;  /* 0x00000006678c7c23 */ /* 0x004fe2000801008c */
[----:B------:R-:W-:Y:S01]  /*da20*/  ISETP.GE.AND P5, PT, R57, R128, PT ;  /* 0x000000803900720c */ /* 0x000fe20003fa6270 */
[----:B------:R-:W-:Y:S01]  /*da30*/  IMAD.U32 R103, RZ, RZ, UR4 ;  /* 0x00000004ff677e24 */ /* 0x000fe2000f8e00ff */
[----:B------:R-:W-:Y:S01]  /*da40*/  I2FP.F32.S32 R57, R57 ;  /* 0x0000003900397245 */ /* 0x000fe20000201400 */
[----:B------:R-:W-:Y:S01]  /*da50*/  MUFU.TANH R51, R51 ;  /* 0x0000003300337308 */ /* 0x000fe20000002400 */
[----:B------:R-:W-:-:S02]  /*da60*/  LOP3.LUT R101, R101, 0xa8, R152, 0xfe, !PT ;  /* 0x000000a865657812 */ /* 0x000fc400078efe98 */
[----:B------:R-:W-:Y:S01]  /*da70*/  FSEL R176, R140, -INF , !P2 ;  /* 0xff8000008cb07808 */ /* 0x000fe20005000000 */
[C---:B-1----:R-:W-:Y:S01]  /*da80*/  FFMA.FTZ R4, R57.reuse, UR6, R4 ;  /* 0x0000000639047c23 */ /* 0x042fe20008010004 */
[----:B----4-:R-:W-:Y:S01]  /*da90*/  FFMA.FTZ R5, R57, UR6, R5 ;  /* 0x0000000639057c23 */ /* 0x010fe20008010005 */
[----:B------:R-:W-:Y:S02]  /*daa0*/  LOP3.LUT R57, R103, 0xb0, R152, 0xfe, !PT ;  /* 0x000000b067397812 */ /* 0x000fe400078efe98 */
[----:B------:R-:W-:Y:S01]  /*dab0*/  I2FP.F32.S32 R116, R101 ;  /* 0x0000006500747245 */ /* 0x000fe20000201400 */
[----:B------:R-:W1:Y:S01]  /*dac0*/  MUFU.TANH R35, R35 ;  /* 0x0000002300237308 */ /* 0x000e620000002400 */
[----:B------:R-:W-:Y:S02]  /*dad0*/  FSEL R113, R4, -INF , !P6 ;  /* 0xff80000004717808 */ /* 0x000fe40007000000 */
[C---:B------:R-:W-:Y:S01]  /*dae0*/  ISETP.GE.AND P2, PT, R57.reuse, R130, PT ;  /* 0x000000823900720c */ /* 0x040fe20003f46270 */
[C---:B-----5:R-:W-:Y:S01]  /*daf0*/  FFMA.FTZ R127, R116.reuse, UR6, R133 ;  /* 0x00000006747f7c23 */ /* 0x060fe20008010085 */
[----:B------:R-:W-:Y:S01]  /*db00*/  ISETP.GE.AND P6, PT, R57, R128, PT ;  /* 0x000000803900720c */ /* 0x000fe20003fc6270 */
[----:B------:R-:W-:Y:S01]  /*db10*/  FFMA.FTZ R56, R116, UR6, R56 ;  /* 0x0000000674387c23 */ /* 0x000fe20008010038 */
[----:B------:R-:W-:Y:S01]  /*db20*/  I2FP.F32.S32 R4, R57 ;  /* 0x0000003900047245 */ /* 0x000fe20000201400 */
[----:B------:R-:W-:Y:S01]  /*db30*/  IMAD.U32 R57, RZ, RZ, UR4 ;  /* 0x00000004ff397e24 */ /* 0x000fe2000f8e00ff */
[----:B------:R-:W2:Y:S01]  /*db40*/  MUFU.TANH R50, R50 ;  /* 0x0000003200327308 */ /* 0x000ea20000002400 */
[----:B------:R-:W-:-:S02]  /*db50*/  FSEL R188, R188, -INF , !P4 ;  /* 0xff800000bcbc7808 */ /* 0x000fc40006000000 */
[----:B------:R-:W-:Y:S01]  /*db60*/  FSEL R135, R135, -INF , !P3 ;  /* 0xff80000087877808 */ /* 0x000fe20005800000 */
[C---:B------:R-:W-:Y:S01]  /*db70*/  FFMA.FTZ R125, R4.reuse, UR6, R47 ;  /* 0x00000006047d7c23 */ /* 0x040fe2000801002f */
[C---:B------:R-:W-:Y:S01]  /*db80*/  ISETP.GE.AND P4, PT, R101.reuse, R130, PT ;  /* 0x000000826500720c */ /* 0x040fe20003f86270 */
[----:B------:R-:W-:Y:S01]  /*db90*/  IMAD.U32 R47, RZ, RZ, UR4 ;  /* 0x00000004ff2f7e24 */ /* 0x000fe2000f8e00ff */
[----:B------:R-:W-:Y:S01]  /*dba0*/  ISETP.GE.AND P3, PT, R101, R128, PT ;  /* 0x000000806500720c */ /* 0x000fe20003f66270 */
[----:B------:R-:W3:Y:S01]  /*dbb0*/  MUFU.TANH R49, R49 ;  /* 0x0000003100317308 */ /* 0x000ee20000002400 */
[----:B------:R-:W-:Y:S01]  /*dbc0*/  IMAD.U32 R101, RZ, RZ, UR4 ;  /* 0x00000004ff657e24 */ /* 0x000fe2000f8e00ff */
[----:B------:R-:W-:Y:S01]  /*dbd0*/  LOP3.LUT R57, R57, 0xb8, R152, 0xfe, !PT ;  /* 0x000000b839397812 */ /* 0x000fe200078efe98 */
[----:B-1----:R-:W-:Y:S01]  /*dbe0*/  FFMA.FTZ R35, R4, UR6, R35 ;  /* 0x0000000604237c23 */ /* 0x002fe20008010023 */
[----:B------:R-:W-:Y:S02]  /*dbf0*/  FSEL R142, R5, -INF , !P5 ;  /* 0xff800000058e7808 */ /* 0x000fe40006800000 */
[----:B------:R-:W-:-:S02]  /*dc00*/  FSEL R127, R127, -INF , !P4 ;  /* 0xff8000007f7f7808 */ /* 0x000fc40006000000 */
[C---:B------:R-:W-:Y:S01]  /*dc10*/  ISETP.GE.AND P5, PT, R57.reuse, R130, PT ;  /* 0x000000823900720c */ /* 0x040fe20003fa6270 */
[----:B------:R-:W1:Y:S01]  /*dc20*/  MUFU.TANH R32, R32 ;  /* 0x0000002000207308 */ /* 0x000e620000002400 */
[----:B------:R-:W-:Y:S02]  /*dc30*/  ISETP.GE.AND P4, PT, R57, R128, PT ;  /* 0x000000803900720c */ /* 0x000fe40003f86270 */
[----:B------:R-:W-:Y:S02]  /*dc40*/  LOP3.LUT R101, R101, 0xc0, R152, 0xfe, !PT ;  /* 0x000000c065657812 */ /* 0x000fe400078efe98 */
[----:B------:R-:W-:Y:S02]  /*dc50*/  I2FP.F32.S32 R57, R57 ;  /* 0x0000003900397245 */ /* 0x000fe40000201400 */
[----:B------:R-:W-:Y:S01]  /*dc60*/  I2FP.F32.S32 R5, R101 ;  /* 0x0000006500057245 */ /* 0x000fe20000201400 */
[----:B------:R-:W-:Y:S01]  /*dc70*/  MUFU.TANH R34, R34 ;  /* 0x0000002200227308 */ /* 0x000fe20000002400 */
[----:B------:R-:W-:Y:S01]  /*dc80*/  FSEL R126, R56, -INF , !P3 ;  /* 0xff800000387e7808 */ /* 0x000fe20005800000 */
[C---:B------:R-:W-:Y:S01]  /*dc90*/  FFMA.FTZ R48, R57.reuse, UR6, R48 ;  /* 0x0000000639307c23 */ /* 0x040fe20008010030 */
[----:B------:R-:W-:Y:S01]  /*dca0*/  FFMA.FTZ R51, R57, UR6, R51 ;  /* 0x0000000639337c23 */ /* 0x000fe20008010033 */
[----:B------:R-:W-:-:S02]  /*dcb0*/  IMAD.U32 R57, RZ, RZ, UR4 ;  /* 0x00000004ff397e24 */ /* 0x000fc4000f8e00ff */
[----:B--2---:R-:W-:Y:S01]  /*dcc0*/  FFMA.FTZ R50, R5, UR6, R50 ;  /* 0x0000000605327c23 */ /* 0x004fe20008010032 */
[-C--:B------:R-:W-:Y:S01]  /*dcd0*/  ISETP.GE.AND P3, PT, R101, R130.reuse, PT ;  /* 0x000000826500720c */ /* 0x080fe20003f66270 */
[----:B---3--:R-:W-:Y:S01]  /*dce0*/  FFMA.FTZ R49, R5, UR6, R49 ;  /* 0x0000000605317c23 */ /* 0x008fe20008010031 */
[----:B------:R-:W-:Y:S01]  /*dcf0*/  MUFU.TANH R30, R30 ;  /* 0x0000001e001e7308 */ /* 0x000fe20000002400 */
[--C-:B------:R-:W-:Y:S02]  /*dd00*/  LOP3.LUT R47, R47, 0xc8, R152.reuse, 0xfe, !PT ;  /* 0x000000c82f2f7812 */ /* 0x100fe400078efe98 */
[----:B------:R-:W-:Y:S02]  /*dd10*/  LOP3.LUT R5, R57, 0xd0, R152, 0xfe, !PT ;  /* 0x000000d039057812 */ /* 0x000fe400078efe98 */
[----:B------:R-:W-:Y:S01]  /*dd20*/  FSEL R116, R35, -INF , !P6 ;  /* 0xff80000023747808 */ /* 0x000fe20007000000 */
[----:B------:R-:W-:Y:S01]  /*dd30*/  IMAD.U32 R35, RZ, RZ, UR4 ;  /* 0x00000004ff237e24 */ /* 0x000fe2000f8e00ff */
[----:B------:R-:W-:Y:S01]  /*dd40*/  FSEL R123, R48, -INF , !P5 ;  /* 0xff800000307b7808 */ /* 0x000fe20006800000 */
[----:B------:R-:W2:Y:S01]  /*dd50*/  MUFU.TANH R52, R52 ;  /* 0x0000003400347308 */ /* 0x000ea20000002400 */
[----:B------:R-:W-:-:S02]  /*dd60*/  ISETP.GE.AND P6, PT, R47, R130, PT ;  /* 0x000000822f00720c */ /* 0x000fc40003fc6270 */
[----:B------:R-:W-:Y:S02]  /*dd70*/  ISETP.GE.AND P5, PT, R47, R128, PT ;  /* 0x000000802f00720c */ /* 0x000fe40003fa6270 */
[----:B------:R-:W-:Y:S02]  /*dd80*/  FSEL R51, R51, -INF , !P4 ;  /* 0xff80000033337808 */ /* 0x000fe40006000000 */
[----:B------:R-:W-:Y:S01]  /*dd90*/  FSEL R111, R50, -INF , !P3 ;  /* 0xff800000326f7808 */ /* 0x000fe20005800000 */
[----:B------:R-:W3:Y:S01]  /*dda0*/  MUFU.TANH R24, R24 ;  /* 0x0000001800187308 */ /* 0x000ee20000002400 */
[----:B------:R-:W-:Y:S02]  /*ddb0*/  I2FP.F32.S32 R47, R47 ;  /* 0x0000002f002f7245 */ /* 0x000fe40000201400 */
[C---:B------:R-:W-:Y:S02]  /*ddc0*/  ISETP.GE.AND P4, PT, R5.reuse, R130, PT ;  /* 0x000000820500720c */ /* 0x040fe40003f86270 */
[-C--:B------:R-:W-:Y:S01]  /*ddd0*/  ISETP.GE.AND P3, PT, R5, R128.reuse, PT ;  /* 0x000000800500720c */ /* 0x080fe20003f66270 */
[----:B-1----:R-:W-:Y:S01]  /*dde0*/  FFMA.FTZ R32, R47, UR6, R32 ;  /* 0x000000062f207c23 */ /* 0x002fe20008010020 */
[----:B------:R-:W-:Y:S01]  /*ddf0*/  I2FP.F32.S32 R5, R5 ;  /* 0x0000000500057245 */ /* 0x000fe20000201400 */
[----:B------:R-:W1:Y:S01]  /*de00*/  MUFU.TANH R26, R26 ;  /* 0x0000001a001a7308 */ /* 0x000e620000002400 */
[----:B------:R-:W-:Y:S01]  /*de10*/  FSEL R125, R125, -INF , !P2 ;  /* 0xff8000007d7d7808 */ /* 0x000fe20005000000 */
[----:B--2---:R-:W-:Y:S01]  /*de20*/  FFMA.FTZ R52, R47, UR6, R52 ;  /* 0x000000062f347c23 */ /* 0x004fe20008010034 */
[----:B------:R-:W-:Y:S01]  /*de30*/  ISETP.GE.AND P2, PT, R101, R128, PT ;  /* 0x000000806500720c */ /* 0x000fe20003f46270 */
[C---:B------:R-:W-:Y:S01]  /*de40*/  FFMA.FTZ R34, R5.reuse, UR6, R34 ;  /* 0x0000000605227c23 */ /* 0x040fe20008010022 */
[----:B------:R-:W-:Y:S01]  /*de50*/  FFMA.FTZ R30, R5, UR6, R30 ;  /* 0x00000006051e7c23 */ /* 0x000fe2000801001e */
[----:B------:R-:W-:Y:S01]  /*de60*/  LOP3.LUT R5, R35, 0xd8, R152, 0xfe, !PT ;  /* 0x000000d823057812 */ /* 0x000fe200078efe98 */
[----:B------:R-:W-:Y:S01]  /*de70*/  IMAD.U32 R47, RZ, RZ, UR4 ;  /* 0x00000004ff2f7e24 */ /* 0x000fe2000f8e00ff */
[----:B------:R-:W2:Y:S01]  /*de80*/  MUFU.TANH R53, R53 ;  /* 0x0000003500357308 */ /* 0x000ea20000002400 */
[----:B------:R-:W-:-:S02]  /*de90*/  FSEL R50, R49, -INF , !P2 ;  /* 0xff80000031327808 */ /* 0x000fc40005000000 */
[----:B------:R-:W-:Y:S02]  /*dea0*/  FSEL R109, R32, -INF , !P6 ;  /* 0xff800000206d7808 */ /* 0x000fe40007000000 */
[C---:B------:R-:W-:Y:S02]  /*deb0*/  ISETP.GE.AND P2, PT, R5.reuse, R130, PT ;  /* 0x000000820500720c */ /* 0x040fe40003f46270 */
[----:B------:R-:W-:Y:S01]  /*dec0*/  ISETP.GE.AND P6, PT, R5, R128, PT ;  /* 0x000000800500720c */ /* 0x000fe20003fc6270 */
[----:B------:R-:W-:Y:S01]  /*ded0*/  MUFU.TANH R55, R55 ;  /* 0x0000003700377308 */ /* 0x000fe20000002400 */
[----:B------:R-:W-:Y:S02]  /*dee0*/  I2FP.F32.S32 R5, R5 ;  /* 0x0000000500057245 */ /* 0x000fe40000201400 */
[----:B------:R-:W-:Y:S02]  /*def0*/  LOP3.LUT R47, R47, 0xe0, R152, 0xfe, !PT ;  /* 0x000000e02f2f7812 */ /* 0x000fe400078efe98 */
[----:B------:R-:W-:Y:S01]  /*df00*/  FSEL R107, R34, -INF , !P4 ;  /* 0xff800000226b7808 */ /* 0x000fe20006000000 */
[C---:B---3--:R-:W-:Y:S01]  /*df10*/  FFMA.FTZ R24, R5.reuse, UR6, R24 ;  /* 0x0000000605187c23 */ /* 0x048fe20008010018 */
[----:B-1----:R-:W-:Y:S01]  /*df20*/  FFMA.FTZ R26, R5, UR6, R26 ;  /* 0x00000006051a7c23 */ /* 0x002fe2000801001a */
[----:B------:R1:W3:Y:S01]  /*df30*/  MUFU.TANH R4, R59 ;  /* 0x0000003b00047308 */ /* 0x0002e20000002400 */
[----:B------:R-:W-:Y:S01]  /*df40*/  IMAD.U32 R5, RZ, RZ, UR4 ;  /* 0x00000004ff057e24 */ /* 0x000fe2000f8e00ff */
[----:B------:R-:W-:-:S02]  /*df50*/  I2FP.F32.S32 R34, R47 ;  /* 0x0000002f00227245 */ /* 0x000fc40000201400 */
[--C-:B------:R-:W-:Y:S02]  /*df60*/  LOP3.LUT R35, R35, 0xe8, R152.reuse, 0xfe, !PT ;  /* 0x000000e823237812 */ /* 0x100fe400078efe98 */
[----:B------:R-:W-:Y:S01]  /*df70*/  LOP3.LUT R5, R5, 0xf0, R152, 0xfe, !PT ;  /* 0x000000f005057812 */ /* 0x000fe200078efe98 */
[----:B--2---:R-:W-:Y:S01]  /*df80*/  FFMA.FTZ R32, R34, UR6, R53 ;  /* 0x0000000622207c23 */ /* 0x004fe20008010035 */
[----:B------:R-:W2:Y:S01]  /*df90*/  MUFU.TANH R60, R60 ;  /* 0x0000003c003c7308 */ /* 0x000ea20000002400 */
[----:B------:R-:W-:Y:S02]  /*dfa0*/  FSEL R49, R52, -INF , !P5 ;  /* 0xff80000034317808 */ /* 0x000fe40006800000 */
[----:B------:R-:W-:Y:S02]  /*dfb0*/  ISETP.GE.AND P5, PT, R47, R130, PT ;  /* 0x000000822f00720c */ /* 0x000fe40003fa6270 */
[----:B------:R-:W-:Y:S02]  /*dfc0*/  I2FP.F32.S32 R52, R35 ;  /* 0x0000002300347245 */ /* 0x000fe40000201400 */
[----:B------:R-:W-:Y:S01]  /*dfd0*/  FSEL R48, R30, -INF , !P3 ;  /* 0xff8000001e307808 */ /* 0x000fe20005800000 */
[----:B------:R-:W4:Y:S01]  /*dfe0*/  MUFU.TANH R54, R54 ;  /* 0x0000003600367308 */ /* 0x000f220000002400 */
[----:B-1----:R-:W-:-:S02]  /*dff0*/  FSEL R59, R24, -INF , !P2 ;  /* 0xff800000183b7808 */ /* 0x002fc40005000000 */
[----:B------:R-:W-:Y:S02]  /*e000*/  I2FP.F32.S32 R101, R5 ;  /* 0x0000000500657245 */ /* 0x000fe40000201400 */
[----:B------:R-:W-:Y:S02]  /*e010*/  ISETP.GE.AND P4, PT, R47, R128, PT ;  /* 0x000000802f00720c */ /* 0x000fe40003f86270 */
[C---:B------:R-:W-:Y:S01]  /*e020*/  ISETP.GE.AND P3, PT, R35.reuse, R130, PT ;  /* 0x000000822300720c */ /* 0x040fe20003f66270 */
[----:B------:R-:W1:Y:S01]  /*e030*/  MUFU.TANH R58, R58 ;  /* 0x0000003a003a7308 */ /* 0x000e620000002400 */
[----:B------:R-:W-:Y:S01]  /*e040*/  ISETP.GE.AND P2, PT, R35, R128, PT ;  /* 0x000000802300720c */ /* 0x000fe20003f46270 */
[----:B---3--:R-:W-:Y:S01]  /*e050*/  FFMA.FTZ R4, R101, UR6, R4 ;  /* 0x0000000665047c23 */ /* 0x008fe20008010004 */
[----:B------:R-:W-:Y:S02]  /*e060*/  FSEL R47, R26, -INF , !P6 ;  /* 0xff8000001a2f7808 */ /* 0x000fe40007000000 */
[----:B------:R-:W-:Y:S01]  /*e070*/  FSEL R35, R32, -INF , !P5 ;  /* 0xff80000020237808 */ /* 0x000fe20006800000 */
[----:B------:R-:W-:Y:S01]  /*e080*/  FMUL.FTZ R32, R84, UR24 ;  /* 0x0000001854207c20 */ /* 0x000fe20008410000 */
[C---:B------:R-:W-:Y:S01]  /*e090*/  ISETP.GE.AND P6, PT, R5.reuse, R130, PT ;  /* 0x000000820500720c */ /* 0x040fe20003fc6270 */
[----:B------:R-:W3:Y:S01]  /*e0a0*/  MUFU.TANH R120, R120 ;  /* 0x0000007800787308 */ /* 0x000ee20000002400 */
[----:B------:R-:W-:Y:S01]  /*e0b0*/  ISETP.GE.AND P5, PT, R5, R128, PT ;  /* 0x000000800500720c */ /* 0x000fe20003fa6270 */
[----:B------:R-:W-:Y:S01]  /*e0c0*/  FFMA.FTZ R5, R52, UR6, R55 ;  /* 0x0000000634057c23 */ /* 0x000fe20008010037 */
[----:B--2---:R-:W-:Y:S01]  /*e0d0*/  FFMA.FTZ R55, R101, UR6, R60 ;  /* 0x0000000665377c23 */ /* 0x004fe2000801003c */
[----:B----4-:R-:W-:Y:S01]  /*e0e0*/  FFMA.FTZ R53, R34, UR6, R54 ;  /* 0x0000000622357c23 */ /* 0x010fe20008010036 */
[----:B------:R-:W-:Y:S01]  /*e0f0*/  IMAD.U32 R101, RZ, RZ, UR4 ;  /* 0x00000004ff657e24 */ /* 0x000fe2000f8e00ff */
[----:B------:R-:W-:Y:S01]  /*e100*/  LOP3.LUT R103, R103, 0x8, R152, 0xfe, !PT ;  /* 0x0000000867677812 */ /* 0x000fe200078efe98 */
[----:B------:R-:W-:Y:S01]  /*e110*/  FMUL.FTZ R34, R64, UR24 ;  /* 0x0000001840227c20 */ /* 0x000fe20008410000 */
[----:B------:R2:W4:Y:S01]  /*e120*/  MUFU.TANH R57, R117 ;  /* 0x0000007500397308 */ /* 0x0005220000002400 */
[----:B------:R-:W-:Y:S01]  /*e130*/  FSEL R53, R53, -INF , !P4 ;  /* 0xff80000035357808 */ /* 0x000fe20006000000 */
[----:B-1----:R-:W-:Y:S01]  /*e140*/  FFMA.FTZ R52, R52, UR6, R58 ;  /* 0x0000000634347c23 */ /* 0x002fe2000801003a */
[----:B------:R-:W-:-:S02]  /*e150*/  LOP3.LUT R101, R101, 0x10, R152, 0xfe, !PT ;  /* 0x0000001065657812 */ /* 0x000fc400078efe98 */
[----:B------:R-:W-:Y:S02]  /*e160*/  FSEL R5, R5, -INF , !P3 ;  /* 0xff80000005057808 */ /* 0x000fe40005800000 */
[C---:B------:R-:W-:Y:S01]  /*e170*/  ISETP.GE.AND P4, PT, R105.reuse, R130, PT ;  /* 0x000000826900720c */ /* 0x040fe20003f86270 */
[----:B------:R1:W5:Y:S01]  /*e180*/  MUFU.TANH R56, R119 ;  /* 0x0000007700387308 */ /* 0x0003620000002400 */
[----:B------:R-:W-:Y:S02]  /*e190*/  ISETP.GE.AND P3, PT, R105, R128, PT ;  /* 0x000000806900720c */ /* 0x000fe40003f66270 */
[----:B------:R-:W-:Y:S02]  /*e1a0*/  I2FP.F32.S32 R24, R105 ;  /* 0x0000006900187245 */ /* 0x000fe40000201400 */
[----:B------:R-:W-:Y:S02]  /*e1b0*/  I2FP.F32.S32 R137, R103 ;  /* 0x0000006700897245 */ /* 0x000fe40000201400 */
[----:B------:R-:W-:Y:S01]  /*e1c0*/  FSEL R54, R4, -INF , !P6 ;  /* 0xff80000004367808 */ /* 0x000fe20007000000 */
[----:B------:R-:W5:Y:S01]  /*e1d0*/  MUFU.TANH R105, R104 ;  /* 0x0000006800697308 */ /* 0x000f620000002400 */
[-C--:B------:R-:W-:Y:S01]  /*e1e0*/  ISETP.GE.AND P6, PT, R101, R130.reuse, PT ;  /* 0x000000826500720c */ /* 0x080fe20003fc6270 */
[----:B--2---:R-:W-:Y:S01]  /*e1f0*/  IMAD.U32 R117, RZ, RZ, UR4 ;  /* 0x00000004ff757e24 */ /* 0x004fe2000f8e00ff */
[----:B------:R-:W-:Y:S01]  /*e200*/  I2FP.F32.S32 R133, R101 ;  /* 0x0000006500857245 */ /* 0x000fe20000201400 */
[----:B------:R-:W-:Y:S01]  /*e210*/  IMAD.U32 R101, RZ, RZ, UR4 ;  /* 0x00000004ff657e24 */ /* 0x000fe2000f8e00ff */
[----:B------:R-:W-:Y:S01]  /*e220*/  FSEL R52, R52, -INF , !P2 ;  /* 0xff80000034347808 */ /* 0x000fe20005000000 */
[----:B---3--:R-:W-:Y:S01]  /*e230*/  FFMA.FTZ R137, R137, UR6, R120 ;  /* 0x0000000689897c23 */ /* 0x008fe20008010078 */
[----:B------:R-:W-:Y:S01]  /*e240*/  ISETP.GE.AND P2, PT, R103, R130, PT ;  /* 0x000000826700720c */ /* 0x000fe20003f46270 */
[----:B------:R-:W-:Y:S01]  /*e250*/  MUFU.TANH R121, R112 ;  /* 0x0000007000797308 */ /* 0x000fe20000002400 */
[----:B-1----:R-:W-:-:S02]  /*e260*/  IMAD.U32 R119, RZ, RZ, UR4 ;  /* 0x00000004ff777e24 */ /* 0x002fc4000f8e00ff */
[C---:B----4-:R-:W-:Y:S01]  /*e270*/  FFMA.FTZ R57, R24.reuse, UR6, R57 ;  /* 0x0000000618397c23 */ /* 0x050fe20008010039 */
[----:B------:R-:W-:Y:S01]  /*e280*/  LOP3.LUT R117, R117, 0x30, R152, 0xfe, !PT ;  /* 0x0000003075757812 */ /* 0x000fe200078efe98 */
[----:B-----5:R-:W-:Y:S01]  /*e290*/  FFMA.FTZ R56, R24, UR6, R56 ;  /* 0x0000000618387c23 */ /* 0x020fe20008010038 */
[--C-:B------:R-:W-:Y:S01]  /*e2a0*/  LOP3.LUT R101, R101, 0x28, R152.reuse, 0xfe, !PT ;  /* 0x0000002865657812 */ /* 0x100fe200078efe98 */
[----:B------:R-:W-:Y:S01]  /*e2b0*/  IMAD.U32 R103, RZ, RZ, UR4 ;  /* 0x00000004ff677e24 */ /* 0x000fe2000f8e00ff */
[----:B------:R-:W-:Y:S01]  /*e2c0*/  LOP3.LUT R119, R119, 0x20, R152, 0xfe, !PT ;  /* 0x0000002077777812 */ /* 0x000fe200078efe98 */
[----:B------:R-:W1:Y:S01]  /*e2d0*/  MUFU.TANH R115, R108 ;  /* 0x0000006c00737308 */ /* 0x000e620000002400 */
[----:B------:R-:W-:Y:S02]  /*e2e0*/  FSEL R137, R137, -INF , !P2 ;  /* 0xff80000089897808 */ /* 0x000fe40005000000 */
[----:B------:R-:W-:Y:S02]  /*e2f0*/  FSEL R57, R57, -INF , !P4 ;  /* 0xff80000039397808 */ /* 0x000fe40006000000 */
[----:B------:R-:W-:-:S02]  /*e300*/  I2FP.F32.S32 R26, R101 ;  /* 0x00000065001a7245 */ /* 0x000fc40000201400 */
[-C--:B------:R-:W-:Y:S01]  /*e310*/  ISETP.GE.AND P2, PT, R117, R130.reuse, PT ;  /* 0x000000827500720c */ /* 0x080fe20003f46270 */
[----:B------:R-:W-:Y:S01]  /*e320*/  MUFU.TANH R32, R32 ;  /* 0x0000002000207308 */ /* 0x000fe20000002400 */
[----:B------:R-:W-:Y:S01]  /*e330*/  I2FP.F32.S32 R30, R117 ;  /* 0x00000075001e7245 */ /* 0x000fe20000201400 */
[----:B------:R-:W-:Y:S01]  /*e340*/  FFMA.FTZ R105, R26, UR6, R105 ;  /* 0x000000061a697c23 */ /* 0x000fe20008010069 */
[-C--:B------:R-:W-:Y:S02]  /*e350*/  ISETP.GE.AND P4, PT, R119, R130.reuse, PT ;  /* 0x000000827700720c */ /* 0x080fe40003f86270 */
[----:B------:R-:W-:Y:S01]  /*e360*/  I2FP.F32.S32 R4, R119 ;  /* 0x0000007700047245 */ /* 0x000fe20000201400 */
[----:B------:R-:W-:Y:S01]  /*e370*/  IMAD.U32 R119, RZ, RZ, UR4 ;  /* 0x00000004ff777e24 */ /* 0x000fe2000f8e00ff */
[----:B------:R-:W-:Y:S01]  /*e380*/  FSEL R56, R56, -INF , !P3 ;  /* 0xff80000038387808 */ /* 0x000fe20005800000 */
[----:B------:R-:W2:Y:S01]  /*e390*/  MUFU.TANH R139, R100 ;  /* 0x00000064008b7308 */ /* 0x000ea20000002400 */
[----:B------:R-:W-:Y:S01]  /*e3a0*/  LOP3.LUT R103, R103, 0x18, R152, 0xfe, !PT ;  /* 0x0000001867677812 */ /* 0x000fe200078efe98 */
[----:B-1----:R-:W-:Y:S01]  /*e3b0*/  FFMA.FTZ R115, R4, UR6, R115 ;  /* 0x0000000604737c23 */ /* 0x002fe20008010073 */
[----:B------:R-:W-:-:S02]  /*e3c0*/  ISETP.GE.AND P3, PT, R101, R130, PT ;  /* 0x000000826500720c */ /* 0x000fc40003f66270 */
[----:B------:R-:W-:Y:S02]  /*e3d0*/  FSEL R55, R55, -INF , !P5 ;  /* 0xff80000037377808 */ /* 0x000fe40006800000 */
[-C--:B------:R-:W-:Y:S01]  /*e3e0*/  ISETP.GE.AND P5, PT, R103, R130.reuse, PT ;  /* 0x000000826700720c */ /* 0x080fe20003fa6270 */
[----:B------:R-:W1:Y:S01]  /*e3f0*/  MUFU.TANH R117, R88 ;  /* 0x0000005800757308 */ /* 0x000e620000002400 */
[----:B------:R-:W-:Y:S02]  /*e400*/  I2FP.F32.S32 R24, R103 ;  /* 0x0000006700187245 */ /* 0x000fe40000201400 */
[----:B------:R-:W-:Y:S02]  /*e410*/  LOP3.LUT R119, R119, 0x50, R152, 0xfe, !PT ;  /* 0x0000005077777812 */ /* 0x000fe400078efe98 */
[----:B------:R-:W-:Y:S01]  /*e420*/  FSEL R105, R105, -INF , !P3 ;  /* 0xff80000069697808 */ /* 0x000fe20005800000 */
[----:B------:R-:W-:Y:S01]  /*e430*/  FFMA.FTZ R121, R24, UR6, R121 ;  /* 0x0000000618797c23 */ /* 0x000fe20008010079 */
[-C--:B------:R-:W-:Y:S01]  /*e440*/  ISETP.GE.AND P3, PT, R119, R130.reuse, PT ;  /* 0x000000827700720c */ /* 0x080fe20003f66270 */
[----:B------:R-:W3:Y:S01]  /*e450*/  MUFU.TANH R101, R92 ;  /* 0x0000005c00657308 */ /* 0x000ee20000002400 */
[----:B------:R-:W-:Y:S01]  /*e460*/  I2FP.F32.S32 R119, R119 ;  /* 0x0000007700777245 */ /* 0x000fe20000201400 */
[----:B--2---:R-:W-:Y:S01]  /*e470*/  FFMA.FTZ R139, R30, UR6, R139 ;  /* 0x000000061e8b7c23 */ /* 0x004fe2000801008b */
[----:B------:R-:W-:Y:S01]  /*e480*/  I2FP.F32.S32 R24, R141 ;  /* 0x0000008d00187245 */ /* 0x000fe20000201400 */
[----:B------:R-:W-:Y:S01]  /*e490*/  FMUL.FTZ R30, R72, UR24 ;  /* 0x00000018481e7c20 */ /* 0x000fe20008410000 */
[----:B------:R-:W-:Y:S01]  /*e4a0*/  I2FP.F32.S32 R4, R143 ;  /* 0x0000008f00047245 */ /* 0x000fe20000201400 */
[----:B------:R-:W-:Y:S01]  /*e4b0*/  FFMA.FTZ R32, R119, UR6, R32 ;  /* 0x0000000677207c23 */ /* 0x000fe20008010020 */
[----:B------:R-:W-:Y:S01]  /*e4c0*/  I2FP.F32.S32 R26, R145 ;  /* 0x00000091001a7245 */ /* 0x000fe20000201400 */
[----:B------:R-:W2:Y:S01]  /*e4d0*/  MUFU.TANH R62, R62 ;  /* 0x0000003e003e7308 */ /* 0x000ea20000002400 */
[----:B-1----:R-:W-:Y:S01]  /*e4e0*/  FFMA.FTZ R117, R24, UR6, R117 ;  /* 0x0000000618757c23 */ /* 0x002fe20008010075 */
[----:B------:R-:W-:Y:S01]  /*e4f0*/  FMUL.FTZ R24, R76, UR24 ;  /* 0x000000184c187c20 */ /* 0x000fe20008410000 */
[----:B------:R-:W-:Y:S01]  /*e500*/  FSEL R121, R121, -INF , !P5 ;  /* 0xff80000079797808 */ /* 0x000fe20006800000 */
[----:B------:R-:W-:Y:S01]  /*e510*/  IMAD.U32 R119, RZ, RZ, UR4 ;  /* 0x00000004ff777e24 */ /* 0x000fe2000f8e00ff */
[----:B------:R-:W-:Y:S01]  /*e520*/  ISETP.GE.AND P5, PT, R143, R130, PT ;  /* 0x000000828f00720c */ /* 0x000fe20003fa6270 */
[----:B------:R-:W-:Y:S01]  /*e530*/  IMAD.U32 R143, RZ, RZ, UR4 ;  /* 0x00000004ff8f7e24 */ /* 0x000fe2000f8e00ff */
[----:B------:R-:W-:Y:S01]  /*e540*/  FSEL R115, R115, -INF , !P4 ;  /* 0xff80000073737808 */ /* 0x000fe20006000000 */
[----:B------:R-:W1:Y:S01]  /*e550*/  MUFU.TANH R103, R96 ;  /* 0x0000006000677308 */ /* 0x000e620000002400 */
[----:B---3--:R-:W-:Y:S01]  /*e560*/  FFMA.FTZ R101, R4, UR6, R101 ;  /* 0x0000000604657c23 */ /* 0x008fe20008010065 */
[----:B------:R-:W-:-:S02]  /*e570*/  LOP3.LUT R119, R119, 0x60, R152, 0xfe, !PT ;  /* 0x0000006077777812 */ /* 0x000fc400078efe98 */
[----:B------:R-:W-:Y:S02]  /*e580*/  LOP3.LUT R143, R143, 0x78, R152, 0xfe, !PT ;  /* 0x000000788f8f7812 */ /* 0x000fe400078efe98 */
[-C--:B------:R-:W-:Y:S01]  /*e590*/  ISETP.GE.AND P4, PT, R141, R130.reuse, PT ;  /* 0x000000828d00720c */ /* 0x080fe20003f86270 */
[----:B------:R-:W-:Y:S01]  /*e5a0*/  IMAD.U32 R141, RZ, RZ, UR4 ;  /* 0x00000004ff8d7e24 */ /* 0x000fe2000f8e00ff */
[----:B------:R3:W-:Y:S01]  /*e5b0*/  MUFU.TANH R4, R61 ;  /* 0x0000003d00047308 */ /* 0x0007e20000002400 */
[----:B--2---:R-:W-:Y:S01]  /*e5c0*/  FFMA.FTZ R133, R133, UR6, R62 ;  /* 0x0000000685857c23 */ /* 0x004fe2000801003e */
[----:B------:R-:W-:Y:S02]  /*e5d0*/  FSEL R101, R101, -INF , !P5 ;  /* 0xff80000065657808 */ /* 0x000fe40006800000 */
[----:B------:R-:W-:Y:S02]  /*e5e0*/  ISETP.GE.AND P5, PT, R147, R130, PT ;  /* 0x000000829300720c */ /* 0x000fe40003fa6270 */
[----:B------:R-:W-:-:S02]  /*e5f0*/  FSEL R133, R133, -INF , !P6 ;  /* 0xff80000085857808 */ /* 0x000fc40007000000 */
[----:B------:R-:W2:Y:S01]  /*e600*/  MUFU.TANH R34, R34 ;  /* 0x0000002200227308 */ /* 0x000ea20000002400 */
[----:B-1----:R-:W-:Y:S01]  /*e610*/  FFMA.FTZ R103, R26, UR6, R103 ;  /* 0x000000061a677c23 */ /* 0x002fe20008010067 */
[----:B------:R-:W-:Y:S01]  /*e620*/  FMUL.FTZ R26, R80, UR24 ;  /* 0x00000018501a7c20 */ /* 0x000fe20008410000 */
[-C--:B------:R-:W-:Y:S01]  /*e630*/  ISETP.GE.AND P6, PT, R145, R130.reuse, PT ;  /* 0x000000829100720c */ /* 0x080fe20003fc6270 */
[----:B------:R-:W-:Y:S01]  /*e640*/  IMAD.U32 R145, RZ, RZ, UR4 ;  /* 0x00000004ff917e24 */ /* 0x000fe2000f8e00ff */
[----:B------:R-:W-:Y:S02]  /*e650*/  I2FP.F32.S32 R147, R147 ;  /* 0x0000009300937245 */ /* 0x000fe40000201400 */
[----:B------:R-:W-:Y:S01]  /*e660*/  FSEL R103, R103, -INF , !P6 ;  /* 0xff80000067677808 */ /* 0x000fe20007000000 */
[----:B------:R-:W1:Y:S01]  /*e670*/  MUFU.TANH R24, R24 ;  /* 0x0000001800187308 */ /* 0x000e620000002400 */
[----:B---3--:R-:W-:Y:S01]  /*e680*/  FSEL R61, R32, -INF , !P3 ;  /* 0xff800000203d7808 */ /* 0x008fe20005800000 */
[----:B------:R-:W-:Y:S01]  /*e690*/  FMUL.FTZ R32, R68, UR24 ;  /* 0x0000001844207c20 */ /* 0x000fe20008410000 */
[----:B------:R-:W-:-:S02]  /*e6a0*/  ISETP.GE.AND P3, PT, R143, R130, PT ;  /* 0x000000828f00720c */ /* 0x000fc40003f66270 */
[----:B------:R-:W-:Y:S02]  /*e6b0*/  I2FP.F32.S32 R143, R143 ;  /* 0x0000008f008f7245 */ /* 0x000fe40000201400 */
[----:B------:R-:W-:Y:S01]  /*e6c0*/  LOP3.LUT R145, R145, 0x70, R152, 0xfe, !PT ;  /* 0x0000007091917812 */ /* 0x000fe200078efe98 */
[----:B------:R-:W3:Y:S01]  /*e6d0*/  MUFU.TANH R30, R30 ;  /* 0x0000001e001e7308 */ /* 0x000ee20000002400 */
[-C--:B------:R-:W-:Y:S01]  /*e6e0*/  ISETP.GE.AND P6, PT, R119, R130.reuse, PT ;  /* 0x000000827700720c */ /* 0x080fe20003fc6270 */
[----:B--2---:R-:W-:Y:S01]  /*e6f0*/  FFMA.FTZ R34, R143, UR6, R34 ;  /* 0x000000068f227c23 */ /* 0x004fe20008010022 */
[----:B------:R-:W-:Y:S01]  /*e700*/  I2FP.F32.S32 R119, R119 ;  /* 0x0000007700777245 */ /* 0x000fe20000201400 */
[----:B------:R-:W-:Y:S01]  /*e710*/  IMAD.U32 R143, RZ, RZ, UR4 ;  /* 0x00000004ff8f7e24 */ /* 0x000fe2000f8e00ff */
[----:B------:R-:W-:Y:S02]  /*e720*/  LOP3.LUT R141, R141, 0x58, R152, 0xfe, !PT ;  /* 0x000000588d8d7812 */ /* 0x000fe400078efe98 */
[----:B------:R-:W-:Y:S01]  /*e730*/  FSEL R117, R117, -INF , !P4 ;  /* 0xff80000075757808 */ /* 0x000fe20006000000 */
[----:B------:R-:W2:Y:S01]  /*e740*/  MUFU.TANH R32, R32 ;  /* 0x0000002000207308 */ /* 0x000ea20000002400 */
[----:B------:R-:W-:Y:S01]  /*e750*/  ISETP.GE.AND P4, PT, R145, R130, PT ;  /* 0x000000829100720c */ /* 0x000fe20003f86270 */
[----:B-1----:R-:W-:Y:S01]  /*e760*/  FFMA.FTZ R24, R119, UR6, R24 ;  /* 0x0000000677187c23 */ /* 0x002fe20008010018 */
[----:B------:R-:W-:Y:S01]  /*e770*/  I2FP.F32.S32 R145, R145 ;  /* 0x0000009100917245 */ /* 0x000fe20000201400 */
[----:B------:R-:W-:Y:S01]  /*e780*/  IMAD.U32 R119, RZ, RZ, UR4 ;  /* 0x00000004ff777e24 */ /* 0x000fe2000f8e00ff */
[----:B------:R-:W-:-:S02]  /*e790*/  FSEL R139, R139, -INF , !P2 ;  /* 0xff8000008b8b7808 */ /* 0x000fc40005000000 */
[----:B------:R-:W-:Y:S01]  /*e7a0*/  ISETP.GE.AND P2, PT, R141, R130, PT ;  /* 0x000000828d00720c */ /* 0x000fe20003f46270 */
[----:B------:R-:W1:Y:S01]  /*e7b0*/  MUFU.TANH R26, R26 ;  /* 0x0000001a001a7308 */ /* 0x000e620000002400 */
[----:B---3--:R-:W-:Y:S01]  /*e7c0*/  FFMA.FTZ R147, R147, UR6, R30 ;  /* 0x0000000693937c23 */ /* 0x008fe2000801001e */
[----:B------:R-:W-:Y:S02]  /*e7d0*/  I2FP.F32.S32 R141, R141 ;  /* 0x0000008d008d7245 */ /* 0x000fe40000201400 */
[--C-:B------:R-:W-:Y:S02]  /*e7e0*/  LOP3.LUT R143, R143, 0x18, R152.reuse, 0xfe, !PT ;  /* 0x000000188f8f7812 */ /* 0x100fe400078efe98 */
[----:B------:R-:W-:Y:S02]  /*e7f0*/  LOP3.LUT R119, R119, 0x20, R152, 0xfe, !PT ;  /* 0x0000002077777812 */ /* 0x000fe400078efe98 */
[----:B------:R-:W3:Y:S01]  /*e800*/  MUFU.TANH R114, R114 ;  /* 0x0000007200727308 */ /* 0x000ee20000002400 */
[----:B--2---:R-:W-:Y:S01]  /*e810*/  FFMA.FTZ R32, R145, UR6, R32 ;  /* 0x0000000691207c23 */ /* 0x004fe20008010020 */
[----:B------:R-:W-:-:S02]  /*e820*/  FSEL R145, R147, -INF , !P5 ;  /* 0xff80000093917808 */ /* 0x000fc40006800000 */
[----:B------:R-:W-:Y:S02]  /*e830*/  I2FP.F32.S32 R147, R143 ;  /* 0x0000008f00937245 */ /* 0x000fe40000201400 */
[----:B------:R-:W-:Y:S02]  /*e840*/  ISETP.GE.AND P5, PT, R143, R128, PT ;  /* 0x000000808f00720c */ /* 0x000fe40003fa6270 */
[----:B------:R-:W2:Y:S01]  /*e850*/  MUFU.TANH R110, R110 ;  /* 0x0000006e006e7308 */ /* 0x000ea20000002400 */
[----:B-1----:R-:W-:Y:S01]  /*e860*/  FFMA.FTZ R26, R141, UR6, R26 ;  /* 0x000000068d1a7c23 */ /* 0x002fe2000801001a */
[----:B------:R-:W-:Y:S01]  /*e870*/  LOP3.LUT R181, R181, 0x10, R152, 0xfe, !PT ;  /* 0x00000010b5b57812 */ /* 0x000fe200078efe98 */
[----:B------:R-:W-:Y:S01]  /*e880*/  IMAD.U32 R141, RZ, RZ, UR4 ;  /* 0x00000004ff8d7e24 */ /* 0x000fe2000f8e00ff */
[----:B------:R-:W-:Y:S02]  /*e890*/  FSEL R143, R32, -INF , !P4 ;  /* 0xff800000208f7808 */ /* 0x000fe40006000000 */
[----:B------:R-:W-:-:S02]  /*e8a0*/  I2FP.F32.S32 R191, R119 ;  /* 0x0000007700bf7245 */ /* 0x000fc40000201400 */
[----:B------:R-:W1:Y:S01]  /*e8b0*/  MUFU.TANH R122, R122 ;  /* 0x0000007a007a7308 */ /* 0x000e620000002400 */
[----:B---3--:R-:W-:Y:S01]  /*e8c0*/  FFMA.FTZ R58, R147, UR6, R114 ;  /* 0x00000006933a7c23 */ /* 0x008fe20008010072 */
[----:B------:R-:W-:Y:S01]  /*e8d0*/  FSEL R187, R26, -INF , !P2 ;  /* 0xff8000001abb7808 */ /* 0x000fe20005000000 */
[----:B------:R-:W-:Y:S01]  /*e8e0*/  IMAD.U32 R147, RZ, RZ, UR4 ;  /* 0x00000004ff937e24 */ /* 0x000fe2000f8e00ff */
[-C--:B------:R-:W-:Y:S02]  /*e8f0*/  ISETP.GE.AND P2, PT, R181, R128.reuse, PT ;  /* 0x00000080b500720c */ /* 0x080fe40003f46270 */
[----:B------:R-:W-:Y:S02]  /*e900*/  ISETP.GE.AND P4, PT, R119, R128, PT ;  /* 0x000000807700720c */ /* 0x000fe40003f86270 */
[----:B------:R-:W3:Y:S01]  /*e910*/  MUFU.TANH R30, R106 ;  /* 0x0000006a001e7308 */ /* 0x000ee20000002400 */
[----:B------:R-:W-:Y:S02]  /*e920*/  I2FP.F32.S32 R181, R181 ;  /* 0x000000b500b57245 */ /* 0x000fe40000201400 */
[----:B------:R-:W-:Y:S01]  /*e930*/  FSEL R119, R34, -INF , !P3 ;  /* 0xff80000022777808 */ /* 0x000fe20005800000 */
[----:B--2---:R-:W-:Y:S01]  /*e940*/  FFMA.FTZ R34, R191, UR6, R110 ;  /* 0x00000006bf227c23 */ /* 0x004fe2000801006e */
[----:B------:R-:W-:Y:S01]  /*e950*/  LOP3.LUT R141, R141, 0x28, R152, 0xfe, !PT ;  /* 0x000000288d8d7812 */ /* 0x000fe200078efe98 */
[----:B------:R-:W-:Y:S01]  /*e960*/  FFMA.FTZ R60, R181, UR6, R4 ;  /* 0x00000006b53c7c23 */ /* 0x000fe20008010004 */
[----:B------:R-:W-:Y:S01]  /*e970*/  LOP3.LUT R147, R147, 0x48, R152, 0xfe, !PT ;  /* 0x0000004893937812 */ /* 0x000fe200078efe98 */
[----:B------:R-:W2:Y:S01]  /*e980*/  MUFU.TANH R32, R90 ;  /* 0x0000005a00207308 */ /* 0x000ea20000002400 */
[----:B------:R-:W-:Y:S01]  /*e990*/  FSEL R181, R24, -INF , !P6 ;  /* 0xff80000018b57808 */ /* 0x000fe20007000000 */
[----:B------:R-:W-:Y:S01]  /*e9a0*/  IMAD.U32 R191, RZ, RZ, UR4 ;  /* 0x00000004ffbf7e24 */ /* 0x000fe2000f8e00ff */
[----:B------:R-:W-:-:S02]  /*e9b0*/  FSEL R34, R34, -INF , !P4 ;  /* 0xff80000022227808 */ /* 0x000fc40006000000 */
[-C--:B------:R-:W-:Y:S02]  /*e9c0*/  ISETP.GE.AND P6, PT, R189, R128.reuse, PT ;  /* 0x00000080bd00720c */ /* 0x080fe40003fc6270 */
[-C--:B------:R-:W-:Y:S01]  /*e9d0*/  ISETP.GE.AND P3, PT, R141, R128.reuse, PT ;  /* 0x000000808d00720c */ /* 0x080fe20003f66270 */
[----:B------:R-:W4:Y:S01]  /*e9e0*/  MUFU.TANH R26, R102 ;  /* 0x00000066001a7308 */ /* 0x000f220000002400 */
[-C--:B------:R-:W-:Y:S02]  /*e9f0*/  ISETP.GE.AND P4, PT, R147, R128.reuse, PT ;  /* 0x000000809300720c */ /* 0x080fe40003f86270 */
[----:B------:R-:W-:Y:S02]  /*ea00*/  I2FP.F32.S32 R189, R189 ;  /* 0x000000bd00bd7245 */ /* 0x000fe40000201400 */
[----:B------:R-:W-:Y:S02]  /*ea10*/  I2FP.F32.S32 R141, R141 ;  /* 0x0000008d008d7245 */ /* 0x000fe40000201400 */
[----:B------:R-:W-:Y:S01]  /*ea20*/  I2FP.F32.S32 R147, R147 ;  /* 0x0000009300937245 */ /* 0x000fe20000201400 */
[----:B------:R-:W5:Y:S01]  /*ea30*/  MUFU.TANH R4, R98 ;  /* 0x0000006200047308 */ /* 0x000f620000002400 */
[----:B------:R-:W-:Y:S01]  /*ea40*/  FSEL R110, R60, -INF , !P2 ;  /* 0xff8000003c6e7808 */ /* 0x000fe20005000000 */
[----:B-1----:R-:W-:Y:S01]  /*ea50*/  FFMA.FTZ R112, R189, UR6, R122 ;  /* 0x00000006bd707c23 */ /* 0x002fe2000801007a */
[----:B------:R-:W-:Y:S01]  /*ea60*/  ISETP.GE.AND P2, PT, R193, R128, PT ;  /* 0x00000080c100720c */ /* 0x000fe20003f46270 */
[----:B---3--:R-:W-:Y:S01]  /*ea70*/  FFMA.FTZ R30, R141, UR6, R30 ;  /* 0x000000068d1e7c23 */ /* 0x008fe2000801001e */
[----:B------:R-:W-:Y:S01]  /*ea80*/  I2FP.F32.S32 R193, R193 ;  /* 0x000000c100c17245 */ /* 0x000fe20000201400 */
[----:B--2---:R-:W-:Y:S01]  /*ea90*/  FFMA.FTZ R32, R147, UR6, R32 ;  /* 0x0000000693207c23 */ /* 0x004fe20008010020 */
[----:B------:R-:W-:Y:S01]  /*eaa0*/  IMAD.U32 R189, RZ, RZ, UR4 ;  /* 0x00000004ffbd7e24 */ /* 0x000fe2000f8e00ff */
[----:B------:R-:W1:Y:S01]  /*eab0*/  MUFU.TANH R24, R94 ;  /* 0x0000005e00187308 */ /* 0x000e620000002400 */
[----:B------:R-:W-:-:S02]  /*eac0*/  IMAD.U32 R141, RZ, RZ, UR4 ;  /* 0x00000004ff8d7e24 */ /* 0x000fc4000f8e00ff */
[----:B----4-:R-:W-:Y:S01]  /*ead0*/  FFMA.FTZ R26, R193, UR6, R26 ;  /* 0x00000006c11a7c23 */ /* 0x010fe2000801001a */
[----:B------:R-:W-:Y:S01]  /*eae0*/  IMAD.U32 R147, RZ, RZ, UR4 ;  /* 0x00000004ff937e24 */ /* 0x000fe2000f8e00ff */
[--C-:B------:R-:W-:Y:S01]  /*eaf0*/  LOP3.LUT R191, R191, 0x38, R152.reuse, 0xfe, !PT ;  /* 0x00000038bfbf7812 */ /* 0x100fe200078efe98 */
[----:B------:R-:W-:Y:S01]  /*eb00*/  IMAD.U32 R193, RZ, RZ, UR4 ;  /* 0x00000004ffc17e24 */ /* 0x000fe2000f8e00ff */
[--C-:B------:R-:W-:Y:S01]  /*eb10*/  LOP3.LUT R189, R189, 0x40, R152.reuse, 0xfe, !PT ;  /* 0x00000040bdbd7812 */ /* 0x100fe200078efe98 */
[----:B------:R-:W2:Y:S01]  /*eb20*/  MUFU.TANH R86, R86 ;  /* 0x0000005600567308 */ /* 0x000ea20000002400 */
[--C-:B------:R-:W-:Y:S02]  /*eb30*/  LOP3.LUT R141, R141, 0x50, R152.reuse, 0xfe, !PT ;  /* 0x000000508d8d7812 */ /* 0x100fe400078efe98 */
[----:B------:R-:W-:Y:S02]  /*eb40*/  LOP3.LUT R147, R147, 0x58, R152, 0xfe, !PT ;  /* 0x0000005893937812 */ /* 0x000fe400078efe98 */
[----:B------:R-:W-:-:S02]  /*eb50*/  FSEL R112, R112, -INF , !P6 ;  /* 0xff80000070707808 */ /* 0x000fc40007000000 */
[----:B------:R-:W-:Y:S01]  /*eb60*/  FSEL R58, R58, -INF , !P5 ;  /* 0xff8000003a3a7808 */ /* 0x000fe20006800000 */
[----:B------:R-:W3:Y:S01]  /*eb70*/  MUFU.TANH R82, R82 ;  /* 0x0000005200527308 */ /* 0x000ee20000002400 */
[----:B------:R-:W-:Y:S02]  /*eb80*/  FSEL R30, R30, -INF , !P3 ;  /* 0xff8000001e1e7808 */ /* 0x000fe40005800000 */
[----:B------:R-:W-:Y:S02]  /*eb90*/  FSEL R26, R26, -INF , !P2 ;  /* 0xff8000001a1a7808 */ /* 0x000fe40005000000 */
[-C--:B------:R-:W-:Y:S02]  /*eba0*/  ISETP.GE.AND P6, PT, R191, R128.reuse, PT ;  /* 0x00000080bf00720c */ /* 0x080fe40003fc6270 */
[-C--:B------:R-:W-:Y:S01]  /*ebb0*/  ISETP.GE.AND P5, PT, R189, R128.reuse, PT ;  /* 0x00000080bd00720c */ /* 0x080fe20003fa6270 */
[----:B------:R-:W4:Y:S01]  /*ebc0*/  MUFU.TANH R78, R78 ;  /* 0x0000004e004e7308 */ /* 0x000f220000002400 */
[----:B------:R-:W-:-:S02]  /*ebd0*/  ISETP.GE.AND P3, PT, R141, R128, PT ;  /* 0x000000808d00720c */ /* 0x000fc40003f66270 */
[----:B------:R-:W-:Y:S02]  /*ebe0*/  ISETP.GE.AND P2, PT, R147, R128, PT ;  /* 0x000000809300720c */ /* 0x000fe40003f46270 */
[----:B------:R-:W-:Y:S02]  /*ebf0*/  I2FP.F32.S32 R191, R191 ;  /* 0x000000bf00bf7245 */ /* 0x000fe40000201400 */
[----:B------:R-:W-:Y:S01]  /*ec00*/  I2FP.F32.S32 R189, R189 ;  /* 0x000000bd00bd7245 */ /* 0x000fe20000201400 */
[----:B------:R-:W4:Y:S01]  /*ec10*/  MUFU.TANH R74, R74 ;  /* 0x0000004a004a7308 */ /* 0x000f220000002400 */
[----:B------:R-:W-:Y:S01]  /*ec20*/  I2FP.F32.S32 R141, R141 ;  /* 0x0000008d008d7245 */ /* 0x000fe20000201400 */
[----:B-----5:R-:W-:Y:S01]  /*ec30*/  FFMA.FTZ R4, R191, UR6, R4 ;  /* 0x00000006bf047c23 */ /* 0x020fe20008010004 */
[----:B------:R-:W-:Y:S01]  /*ec40*/  I2FP.F32.S32 R147, R147 ;  /* 0x0000009300937245 */ /* 0x000fe20000201400 */
[----:B-1----:R-:W-:Y:S01]  /*ec50*/  FFMA.FTZ R24, R189, UR6, R24 ;  /* 0x00000006bd187c23 */ /* 0x002fe20008010018 */
[----:B------:R-:W-:-:S02]  /*ec60*/  IMAD.U32 R191, RZ, RZ, UR4 ;  /* 0x00000004ffbf7e24 */ /* 0x000fc4000f8e00ff */
[----:B--2---:R-:W-:Y:S01]  /*ec70*/  FFMA.FTZ R140, R141, UR6, R86 ;  /* 0x000000068d8c7c23 */ /* 0x004fe20008010056 */
[----:B------:R-:W-:Y:S01]  /*ec80*/  IMAD.U32 R141, RZ, RZ, UR4 ;  /* 0x00000004ff8d7e24 */ /* 0x000fe2000f8e00ff */
[----:B------:R-:W1:Y:S01]  /*ec90*/  MUFU.TANH R70, R70 ;  /* 0x0000004600467308 */ /* 0x000e620000002400 */
[----:B---3--:R-:W-:Y:S01]  /*eca0*/  FFMA.FTZ R82, R147, UR6, R82 ;  /* 0x0000000693527c23 */ /* 0x008fe20008010052 */
[----:B------:R-:W-:Y:S01]  /*ecb0*/  IMAD.U32 R189, RZ, RZ, UR4 ;  /* 0x00000004ffbd7e24 */ /* 0x000fe2000f8e00ff */
[--C-:B------:R-:W-:Y:S02]  /*ecc0*/  LOP3.LUT R193, R193, 0x68, R152.reuse, 0xfe, !PT ;  /* 0x00000068c1c17812 */ /* 0x100fe400078efe98 */
[--C-:B------:R-:W-:Y:S02]  /*ecd0*/  LOP3.LUT R141, R141, 0x60, R152.reuse, 0xfe, !PT ;  /* 0x000000608d8d7812 */ /* 0x100fe400078efe98 */
[----:B------:R-:W-:Y:S01]  /*ece0*/  FSEL R156, R82, -INF , !P2 ;  /* 0xff800000529c7808 */ /* 0x000fe20005000000 */
[----:B------:R-:W2:Y:S01]  /*ecf0*/  MUFU.TANH R66, R66 ;  /* 0x0000004200427308 */ /* 0x000ea20000002400 */
[----:B------:R-:W-:-:S02]  /*ed00*/  LOP3.LUT R191, R191, 0x70, R152, 0xfe, !PT ;  /* 0x00000070bfbf7812 */ /* 0x000fc400078efe98 */
[----:B------:R-:W-:Y:S01]  /*ed10*/  LOP3.LUT R189, R189, 0x78, R152, 0xfe, !PT ;  /* 0x00000078bdbd7812 */ /* 0x000fe200078efe98 */
[----:B------:R-:W-:Y:S01]  /*ed20*/  BAR.SYNC.DEFER_BLOCKING 0x0 ;  /* 0x0000000000007b1d */ /* 0x000fe20000010000 */
        /* <DEDUP_REMOVED lines=12> */
[----:B----4-:R-:W-:Y:S01]  /*edf0*/  FFMA.FTZ R78, R141, UR6, R78 ;  /* 0x000000068d4e7c23 */ /* 0x010fe2000801004e */
[----:B------:R-:W-:Y:S01]  /*ee00*/  I2FP.F32.S32 R189, R189 ;  /* 0x000000bd00bd7245 */ /* 0x000fe20000201400 */
[----:B------:R-:W-:Y:S02]  /*ee10*/  FFMA.FTZ R74, R193, UR6, R74 ;  /* 0x00000006c14a7c23 */ /* 0x000fe4000801004a */
[----:B-1----:R-:W-:Y:S01]  /*ee20*/  FFMA.FTZ R70, R191, UR6, R70 ;  /* 0x00000006bf467c23 */ /* 0x002fe20008010046 */
[----:B------:R-:W-:Y:S01]  /*ee30*/  FSEL R218, R78, -INF , !P6 ;  /* 0xff8000004eda7808 */ /* 0x000fe20007000000 */
[----:B--2---:R-:W-:Y:S01]  /*ee40*/  FFMA.FTZ R66, R189, UR6, R66 ;  /* 0x00000006bd427c23 */ /* 0x004fe20008010042 */
        /* <DEDUP_REMOVED lines=25> */
[----:B------:R-:W-:Y:S01]  /*efe0*/  IMAD R141, R60, R141, R64 ;  /* 0x0000008d3c8d7224 */ /* 0x000fe200078e0240 */
[----:B------:R-:W-:Y:S02]  /*eff0*/  LOP3.LUT R64, R62, UR4, RZ, 0x3c, !PT ;  /* 0x000000043e407c12 */ /* 0x000fe4000f8e3cff */
[C---:B------:R-:W-:Y:S02]  /*f000*/  ISETP.GT.U32.AND P2, PT, R60.reuse, R147, PT ;  /* 0x000000933c00720c */ /* 0x040fe40003f44070 */
[----:B------:R-:W-:Y:S02]  /*f010*/  ISETP.GT.U32.AND P3, PT, R60, R141, PT ;  /* 0x0000008d3c00720c */ /* 0x000fe40003f64070 */
[----:B------:R-:W-:-:S09]  /*f020*/  ISETP.GE.AND P4, PT, R64, RZ, PT ;  /* 0x000000ff4000720c */ /* 0x000fd20003f86270 */
        /* <DEDUP_REMOVED lines=9> */
[----:B------:R-:W-:Y:S02]  /*f0c0*/  ISETP.GE.AND P2, PT, R60, RZ, PT ;  /* 0x000000ff3c00720c */ /* 0x000fe40003f46270 */
[----:B------:R-:W-:-:S03]  /*f0d0*/  LOP3.LUT R60, RZ, R62, RZ, 0x33, !PT ;  /* 0x0000003eff3c7212 */ /* 0x000fc600078e33ff */
        /* <DEDUP_REMOVED lines=14> */
[----:B------:R-:W-:Y:S01]  /*f1c0*/  IMAD R60, R141, UR13, R60 ;  /* 0x0000000d8d3c7c24 */ /* 0x000fe2000f8e023c */
[----:B--2---:R-:W-:Y:S01]  /*f1d0*/  IADD3 R64, -R147, R64, RZ ;  /* 0x0000004093407210 */ /* 0x004fe20007ffe1ff */
[----:B------:R-:W-:-:S03]  /*f1e0*/  IMAD.WIDE.U32 R146, R141, UR12, RZ ;  /* 0x0000000c8d927c25 */ /* 0x000fc6000f8e00ff */
        /* <DEDUP_REMOVED lines=8> */
.L_x_1774:
[----:B------:R-:W-:-:S04]  /*f270*/  ULEA UR5, -UR12, URZ, 0x8 ;  /* 0x0000003f0c057291 */ /* 0x000fc8000f8e413f */
[----:B------:R-:W-:Y:S02]  /*f280*/  USHF.R.S32.HI UR4, URZ, 0x1f, UR5 ;  /* 0x0000001f3f047899 */ /* 0x000fe40008011405 */
[----:B------:R-:W-:-:S04]  /*f290*/  MOV R189, UR5 ;  /* 0x0000000500bd7c02 */ /* 0x000fc80008000f00 */
[----:B------:R-:W-:-:S07]  /*f2a0*/  MOV R68, UR4 ;  /* 0x0000000400447c02 */ /* 0x000fce0008000f00 */
.L_x_1775:
[----:B------:R-:W-:Y:S01]  /*f2b0*/  @!P0 IADD3 R191, P3, P2, R189, UR15, R178 ;  /* 0x0000000fbdbf8c10 */ /* 0x000fe2000fa7e0b2 */
[----:B------:R-:W-:Y:S01]  /*f2c0*/  IMAD.U32 R147, RZ, RZ, UR12 ;  /* 0x0000000cff937e24 */ /* 0x000fe2000f8e00ff */
[----:B------:R-:W-:Y:S01]  /*f2d0*/  ULDC.64 UR4, c[0x0][0x218] ;  /* 0x0000860000047ab9 */ /* 0x000fe20000000a00 */
[----:B------:R-:W-:Y:S01]  /*f2e0*/  IMAD.U32 R141, RZ, RZ, UR12 ;  /* 0x0000000cff8d7e24 */ /* 0x000fe2000f8e00ff */
[--C-:B------:R-:W-:Y:S01]  /*f2f0*/  @!P0 IADD3.X R70, R68, UR14, R179.reuse, P3, P2 ;  /* 0x0000000e44468c10 */ /* 0x100fe20009fe44b3 */
[----:B------:R-:W-:Y:S01]  /*f300*/  IMAD.U32 R66, RZ, RZ, UR12 ;  /* 0x0000000cff427e24 */ /* 0x000fe2000f8e00ff */
[----:B------:R-:W-:Y:S01]  /*f310*/  @!P0 LEA R146, P4, R191, UR4, 0x1 ;  /* 0x00000004bf928c11 */ /* 0x000fe2000f8808ff */
[----:B------:R-:W-:Y:S01]  /*f320*/  IMAD.U32 R64, RZ, RZ, UR13 ;  /* 0x0000000dff407e24 */ /* 0x000fe2000f8e00ff */
[----:B------:R-:W-:Y:S01]  /*f330*/  @!P0 LEA R72, P3, R147, R178, 0x6 ;  /* 0x000000b293488211 */ /* 0x000fe200078630ff */
[----:B------:R-:W-:Y:S01]  /*f340*/  IMAD.U32 R224, RZ, RZ, UR12 ;  /* 0x0000000cffe07e24 */ /* 0x000fe2000f8e00ff */
[----:B------:R-:W-:Y:S01]  /*f350*/  @!P0 LEA.HI.X R147, R191, UR5, R70, 0x1, P4 ;  /* 0x00000005bf938c11 */ /* 0x000fe2000a0f0c46 */
[----:B------:R-:W-:Y:S01]  /*f360*/  IMAD.U32 R62, RZ, RZ, UR12 ;  /* 0x0000000cff3e7e24 */ /* 0x000fe2000f8e00ff */
[----:B------:R-:W-:Y:S01]  /*f370*/  @!P0 LEA R228, P4, R189, R182, 0x1 ;  /* 0x000000b6bde48211 */ /* 0x000fe200078808ff */
[----:B------:R-:W-:Y:S01]  /*f380*/  IMAD.U32 R60, RZ, RZ, UR13 ;  /* 0x0000000dff3c7e24 */ /* 0x000fe2000f8e00ff */
[----:B------:R-:W-:Y:S01]  /*f390*/  @!P0 LEA R74, P2, R141, R178, 0x7 ;  /* 0x000000b28d4a8211 */ /* 0x000fe200078438ff */
[----:B------:R-:W-:Y:S01]  /*f3a0*/  @!P0 IMAD.WIDE.U32 R224, R224, 0x60, R178 ;  /* 0x00000060e0e08825 */ /* 0x000fe200078e00b2 */
[C---:B------:R-:W-:Y:S01]  /*f3b0*/  @!P0 LEA.HI.X R229, R189.reuse, R183, R68, 0x1, P4 ;  /* 0x000000b7bde58211 */ /* 0x040fe200020f0c44 */
[----:B------:R-:W-:Y:S01]  /*f3c0*/  @!UP0 UIMAD UR9, UR13, 0x60, URZ ;  /* 0x000000600d0988a4 */ /* 0x000fe2000f8e023f */
[-C--:B------:R-:W-:Y:S01]  /*f3d0*/  @!P0 LEA.HI.X R141, R66, R179.reuse, R64, 0x6, P3 ;  /* 0x000000b3428d8211 */ /* 0x080fe200018f3440 */
[----:B------:R-:W-:Y:S01]  /*f3e0*/  IMAD.U32 R222, RZ, RZ, UR12 ;  /* 0x0000000cffde7e24 */ /* 0x000fe2000f8e00ff */
[C---:B------:R-:W-:Y:S01]  /*f3f0*/  @!P0 IADD3 R72, P4, R189.reuse, R72, RZ ;  /* 0x00000048bd488210 */ /* 0x040fe20007f9e0ff */
[----:B------:R-:W-:Y:S01]  /*f400*/  IMAD.U32 R192, RZ, RZ, UR12 ;  /* 0x0000000cffc07e24 */ /* 0x000fe2000f8e00ff */
[----:B------:R-:W-:Y:S01]  /*f410*/  @!P0 LEA.HI.X R191, R62, R179, R60, 0x7, P2 ;  /* 0x000000b33ebf8211 */ /* 0x000fe200010f3c3c */
[----:B------:R-:W-:Y:S01]  /*f420*/  @!P0 IMAD.WIDE.U32 R222, R222, 0xa0, R178 ;  /* 0x000000a0dede8825 */ /* 0x000fe200078e00b2 */
[C---:B------:R-:W-:Y:S01]  /*f430*/  @!P0 IADD3 R60, P2, R189.reuse, R224, RZ ;  /* 0x000000e0bd3c8210 */ /* 0x040fe20007f5e0ff */
[----:B------:R-:W-:Y:S01]  /*f440*/  @!UP0 UIMAD UR18, UR13, 0xa0, URZ ;  /* 0x000000a00d1288a4 */ /* 0x000fe2000f8e023f */
[----:B------:R-:W-:Y:S01]  /*f450*/  @!P0 LEA R226, P5, R72, UR4, 0x1 ;  /* 0x0000000448e28c11 */ /* 0x000fe2000f8a08ff */
[----:B------:R-:W-:Y:S01]  /*f460*/  @!P0 IMAD.X R141, R68, 0x1, R141, P4 ;  /* 0x00000001448d8824 */ /* 0x000fe200020e068d */
[C---:B------:R-:W-:Y:S01]  /*f470*/  @!P0 IADD3 R74, P4, R189.reuse, R74, RZ ;  /* 0x0000004abd4a8210 */ /* 0x040fe20007f9e0ff */
[----:B------:R-:W-:Y:S01]  /*f480*/  @!P0 IMAD.WIDE.U32 R192, R192, 0xc0, R178 ;  /* 0x000000c0c0c08825 */ /* 0x000fe200078e00b2 */
[----:B------:R-:W-:Y:S01]  /*f490*/  @!P0 IADD3.X R225, R68, UR9, R225, P2, !PT ;  /* 0x0000000944e18c10 */ /* 0x000fe200097fe4e1 */
[----:B------:R-:W-:Y:S01]  /*f4a0*/  @!UP0 UIMAD UR9, UR13, 0xc0, URZ ;  /* 0x000000c00d0988a4 */ /* 0x000fe2000f8e023f */
[C---:B------:R-:W-:Y:S01]  /*f4b0*/  @!P0 IADD3 R62, P3, R189.reuse, R222, RZ ;  /* 0x000000debd3e8210 */ /* 0x040fe20007f7e0ff */
[----:B------:R1:W-:Y:S01]  /*f4c0*/  @P0 STS [R157+0x1000], RZ ;  /* 0x001000ff9d000388 */ /* 0x0003e20000000800 */
[----:B------:R-:W-:Y:S01]  /*f4d0*/  @!P0 LEA.HI.X R227, R72, UR5, R141, 0x1, P5 ;  /* 0x0000000548e38c11 */ /* 0x000fe2000a8f0c8d */
[----:B------:R-:W-:Y:S01]  /*f4e0*/  @!P0 IMAD.X R191, R68, 0x1, R191, P4 ;  /* 0x0000000144bf8824 */ /* 0x000fe200020e06bf */
[----:B------:R-:W-:Y:S01]  /*f4f0*/  @!P0 LEA R224, P5, R60, UR4, 0x1 ;  /* 0x000000043ce08c11 */ /* 0x000fe2000f8a08ff */
[----:B------:R1:W-:Y:S01]  /*f500*/  @P0 STS [R157+0x1004], RZ ;  /* 0x001004ff9d000388 */ /* 0x0003e20000000800 */
[----:B------:R-:W-:Y:S01]  /*f510*/  @!P0 IADD3 R64, P2, R189, R192, RZ ;  /* 0x000000c0bd408210 */ /* 0x000fe20007f5e0ff */
[----:B------:R-:W-:Y:S01]  /*f520*/  BSSY B0, `(.L_x_1776) ;  /* 0x000003a000007945 */ /* 0x000fe20003800000 */
[----:B------:R-:W-:Y:S01]  /*f530*/  @!P0 IADD3.X R223, R68, UR18, R223, P3, !PT ;  /* 0x0000001244df8c10 */ /* 0x000fe20009ffe4df */
[----:B------:R1:W-:Y:S01]  /*f540*/  @P0 STS.64 [R157+0x1008], RZ ;  /* 0x001008ff9d000388 */ /* 0x0003e20000000a00 */
[----:B------:R-:W-:-:S02]  /*f550*/  @!P0 LEA R222, P3, R62, UR4, 0x1 ;  /* 0x000000043ede8c11 */ /* 0x000fc4000f8608ff */
[----:B------:R-:W-:Y:S01]  /*f560*/  @!P0 LEA.HI.X R225, R60, UR5, R225, 0x1, P5 ;  /* 0x000000053ce18c11 */ /* 0x000fe2000a8f0ce1 */
[----:B------:R-:W-:Y:S01]  /*f570*/  @!PT LDS RZ, [RZ] ;  /* 0x00000000fffff984 */ /* 0x000fe20000000800 */
[----:B------:R-:W-:Y:S01]  /*f580*/  @!PT LDS RZ, [RZ] ;  /* 0x00000000fffff984 */ /* 0x000fe20000000800 */
[----:B------:R-:W-:Y:S01]  /*f590*/  @!PT LDS RZ, [RZ] ;  /* 0x00000000fffff984 */ /* 0x000fe20000000800 */
[----:B------:R2:W-:Y:S01]  /*f5a0*/  @!P0 LDGSTS.E.BYPASS.LTC128B.128 [R157+0x1000], desc[UR10][R228.64] ;  /* 0x01000000e49d8fae */ /* 0x0005e2000b901d4a */
[----:B------:R-:W-:Y:S02]  /*f5b0*/  @!P0 IADD3.X R193, R68, UR9, R193, P2, !PT ;  /* 0x0000000944c18c10 */ /* 0x000fe400097fe4c1 */
[----:B------:R-:W-:Y:S01]  /*f5c0*/  @!P0 LEA R190, P2, R64, UR4, 0x1 ;  /* 0x0000000440be8c11 */ /* 0x000fe2000f8408ff */
[----:B------:R1:W-:Y:S01]  /*f5d0*/  @P0 STS.128 [R157+0x1800], RZ ;  /* 0x001800ff9d000388 */ /* 0x0003e20000000c00 */
[----:B------:R-:W-:-:S03]  /*f5e0*/  @!P0 LEA.HI.X R223, R62, UR5, R223, 0x1, P3 ;  /* 0x000000053edf8c11 */ /* 0x000fc600098f0cdf */
        /* <DEDUP_REMOVED lines=14> */
[----:B--2---:R-:W-:-:S03]  /*f6d0*/  @!P0 LEA R228, P4, R74, UR4, 0x1 ;  /* 0x000000044ae48c11 */ /* 0x004fc6000f8808ff */
[----:B------:R1:W-:Y:S01]  /*f6e0*/  @P0 STS.128 [R157+0x3000], RZ ;  /* 0x003000ff9d000388 */ /* 0x0003e20000000c00 */
[----:B------:R-:W-:Y:S02]  /*f6f0*/  @!P0 LEA.HI.X R229, R74, UR5, R191, 0x1, P4 ;  /* 0x000000054ae58c11 */ /* 0x000fe4000a0f0cbf */
        /* <DEDUP_REMOVED lines=17> */
[----:B------:R-:W-:Y:S01]  /*f810*/  IMAD.U32 R60, RZ, RZ, UR12 ;  /* 0x0000000cff3c7e24 */ /* 0x000fe2000f8e00ff */
[----:B------:R-:W-:-:S03]  /*f820*/  UIMAD UR9, UR13, 0xe0, URZ ;  /* 0x000000e00d0978a4 */ /* 0x000fc6000f8e023f */
[----:B------:R-:W-:-:S03]  /*f830*/  IMAD.WIDE.U32 R178, R60, 0xe0, R178 ;  /* 0x000000e03cb27825 */ /* 0x000fc600078e00b2 */
[----:B------:R-:W-:-:S04]  /*f840*/  IADD3 R141, P0, R189, R178, RZ ;  /* 0x000000b2bd8d7210 */ /* 0x000fc80007f1e0ff */
[----:B------:R-:W-:Y:S02]  /*f850*/  IADD3.X R60, R68, UR9, R179, P0, !PT ;  /* 0x00000009443c7c10 */ /* 0x000fe400087fe4b3 */
[----:B-1----:R-:W-:-:S04]  /*f860*/  LEA R146, P0, R141, UR4, 0x1 ;  /* 0x000000048d927c11 */ /* 0x002fc8000f8008ff */
[----:B------:R-:W-:-:S05]  /*f870*/  LEA.HI.X R147, R141, UR5, R60, 0x1, P0 ;  /* 0x000000058d937c11 */ /* 0x000fca00080f0c3c */
[----:B------:R-:W-:Y:S01]  /*f880*/  @!PT LDS RZ, [RZ] ;  /* 0x00000000fffff984 */ /* 0x000fe20000000800 */
[----:B------:R-:W-:Y:S01]  /*f890*/  @!PT LDS RZ, [RZ] ;  /* 0x00000000fffff984 */ /* 0x000fe20000000800 */
[----:B------:R-:W-:Y:S01]  /*f8a0*/  @!PT LDS RZ, [RZ] ;  /* 0x00000000fffff984 */ /* 0x000fe20000000800 */
[----:B------:R2:W-:Y:S04]  /*f8b0*/  LDGSTS.E.BYPASS.LTC128B.128 [R157+0x4800], desc[UR10][R146.64] ;  /* 0x04800000929d7fae */ /* 0x0005e8000b901d4a */
.L_x_1777:
[----:B------:R-:W-:Y:S05]  /*f8c0*/  BSYNC B0 ;  /* 0x0000000000007941 */ /* 0x000fea0003800000 */
.L_x_1776:
[----:B------:R-:W0:Y:S01]  /*f8d0*/  LDGDEPBAR ;  /* 0x00000000000079af */ /* 0x000e220000000000 */
[----:B------:R-:W-:-:S04]  /*f8e0*/  LEA R182, P0, R189, R182, 0x1 ;  /* 0x000000b6bdb67211 */ /* 0x000fc800078008ff */
[----:B------:R-:W-:-:S09]  /*f8f0*/  LEA.HI.X R183, R189, R183, R68, 0x1, P0 ;  /* 0x000000b7bdb77211 */ /* 0x000fd200000f0c44 */
.L_x_1773:
        /* <DEDUP_REMOVED lines=68> */
[----:B---3--:R-:W-:-:S04]  /*fd40*/  FMNMX.FTZ R108, R141, R108, !PT ;  /* 0x0000006c8d6c7209 */ /* 0x008fc80007810000 */
[C---:B------:R-:W-:Y:S01]  /*fd50*/  FSETP.NEU.FTZ.AND P2, PT, R108.reuse, -INF , PT ;  /* 0xff8000006c00780b */ /* 0x040fe20003f5d000 */
[----:B------:R-:W-:-:S05]  /*fd60*/  FMUL.FTZ R106, R108, UR4 ;  /* 0x000000046c6a7c20 */ /* 0x000fca0008410000 */
[----:B------:R-:W-:-:S05]  /*fd70*/  FSEL R106, R106, RZ, P2 ;  /* 0x000000ff6a6a7208 */ /* 0x000fca0001000000 */
        /* <DEDUP_REMOVED lines=25> */
[--C-:B-12---:R-:W-:Y:S01]  /*ff10*/  FFMA.FTZ R146, R133, UR4, -R106.reuse ;  /* 0x0000000485927c23 */ /* 0x106fe2000801086a */
        /* <DEDUP_REMOVED lines=57> */
[----:B------:R-:W-:-:S03]  /*102b0*/  FFMA.FTZ R41, R41, UR4, -R106 ;  /* 0x0000000429297c23 */ /* 0x000fc6000801086a */
[----:B------:R-:W-:-:S03]  /*102c0*/  FMNMX.FTZ R61, R216, R61, !PT ;  /* 0x0000003dd83d7209 */ /* 0x000fc60007810000 */
[----:B------:R-:W3:Y:S01]  /*102d0*/  MUFU.EX2 R137, R137 ;  /* 0x0000008900897308 */ /* 0x000ee20000000800 */
[----:B------:R-:W-:-:S04]  /*102e0*/  FMNMX.FTZ R61, R156, R61, !PT ;  /* 0x0000003d9c3d7209 */ /* 0x000fc80007810000 */
[----:B------:R-:W-:-:S03]  /*102f0*/  FMNMX.FTZ R61, R212, R61, !PT ;  /* 0x0000003dd43d7209 */ /* 0x000fc60007810000 */
[----:B------:R-:W-:Y:S01]  /*10300*/  MUFU.EX2 R136, R136 ;  /* 0x0000008800887308 */ /* 0x000fe20000000800 */
[----:B------:R-:W-:-:S04]  /*10310*/  FMNMX.FTZ R61, R218, R61, !PT ;  /* 0x0000003dda3d7209 */ /* 0x000fc80007810000 */
[----:B------:R-:W-:-:S03]  /*10320*/  FMNMX.FTZ R61, R208, R61, !PT ;  /* 0x0000003dd03d7209 */ /* 0x000fc60007810000 */
[----:B------:R-:W4:Y:S01]  /*10330*/  MUFU.EX2 R133, R133 ;  /* 0x0000008500857308 */ /* 0x000f220000000800 */
        /* <DEDUP_REMOVED lines=15> */
[----:B------:R-:W-:Y:S01]  /*10430*/  FMNMX.FTZ R33, R188, R61, !PT ;  /* 0x0000003dbc217209 */ /* 0x000fe20007810000 */
[----:B------:R-:W-:-:S03]  /*10440*/  FFMA.FTZ R61, R7, UR4, -R106 ;  /* 0x00000004073d7c23 */ /* 0x000fc6000801086a */
        /* <DEDUP_REMOVED lines=41> */
[----:B------:R-:W5:Y:S06]  /*106e0*/  SHFL.BFLY PT, R60, R15, 0x2, 0x1f ;  /* 0x0c401f000f3c7f89 */ /* 0x000f6c00000e0000 */
[----:B------:R-:W-:Y:S08]  /*106f0*/  MUFU.EX2 R91, R91 ;  /* 0x0000005b005b7308 */ /* 0x000ff00000000800 */
[----:B------:R-:W-:Y:S08]  /*10700*/  MUFU.EX2 R90, R90 ;  /* 0x0000005a005a7308 */ /* 0x000ff00000000800 */
[----:B------:R-:W-:Y:S01]  /*10710*/  MUFU.EX2 R89, R89 ;  /* 0x0000005900597308 */ /* 0x000fe20000000800 */
[----:B-----5:R-:W-:-:S05]  /*10720*/  FMNMX.FTZ R13, R15, R60, !PT ;  /* 0x0000003c0f0d7209 */ /* 0x020fca0007810000 */
[----:B------:R-:W5:Y:S02]  /*10730*/  SHFL.BFLY PT, R60, R13, 0x1, 0x1f ;  /* 0x0c201f000d3c7f89 */ /* 0x000f6400000e0000 */
[----:B------:R-:W-:Y:S08]  /*10740*/  MUFU.EX2 R88, R88 ;  /* 0x0000005800587308 */ /* 0x000ff00000000800 */
[----:B------:R-:W-:Y:S08]  /*10750*/  MUFU.EX2 R87, R87 ;  /* 0x0000005700577308 */ /* 0x000ff00000000800 */
[----:B------:R-:W-:Y:S01]  /*10760*/  MUFU.EX2 R86, R86 ;  /* 0x0000005600567308 */ /* 0x000fe20000000800 */
[----:B-----5:R-:W-:Y:S01]  /*10770*/  FMNMX.FTZ R107, R13, R60, !PT ;  /* 0x0000003c0d6b7209 */ /* 0x020fe20007810000 */
[----:B------:R-:W-:-:S06]  /*10780*/  FFMA.FTZ R60, R5, UR4, -R106 ;  /* 0x00000004053c7c23 */ /* 0x000fcc000801086a */
[----:B------:R-:W-:Y:S01]  /*10790*/  MUFU.EX2 R85, R85 ;  /* 0x0000005500557308 */ /* 0x000fe20000000800 */
[C---:B------:R-:W-:Y:S01]  /*107a0*/  FSETP.NEU.FTZ.AND P0, PT, R107.reuse, -INF , PT ;  /* 0xff8000006b00780b */ /* 0x040fe20003f1d000 */
[----:B------:R-:W-:-:S05]  /*107b0*/  FMUL.FTZ R59, R107, UR4 ;  /* 0x000000046b3b7c20 */ /* 0x000fca0008410000 */
[----:B------:R-:W-:Y:S01]  /*107c0*/  FSEL R59, R59, RZ, P0 ;  /* 0x000000ff3b3b7208 */ /* 0x000fe20000000000 */
[----:B------:R-:W-:Y:S04]  /*107d0*/  MUFU.EX2 R84, R84 ;  /* 0x0000005400547308 */ /* 0x000fe80000000800 */
[--C-:B------:R-:W-:Y:S01]  /*107e0*/  FFMA.FTZ R109, R8, UR4, -R59.reuse ;  /* 0x00000004086d7c23 */ /* 0x100fe2000801083b */
[----:B------:R-:W-:Y:S01]  /*107f0*/  FSEL R8, R107, RZ, P0 ;  /* 0x000000ff6b087208 */ /* 0x000fe20000000000 */
[--C-:B------:R-:W-:Y:S01]  /*10800*/  FFMA.FTZ R113, R10, UR4, -R59.reuse ;  /* 0x000000040a717c23 */ /* 0x100fe2000801083b */
[----:B------:R-:W-:Y:S01]  /*10810*/  FSEL R10, R108, RZ, P2 ;  /* 0x000000ff6c0a7208 */ /* 0x000fe20001000000 */
[--C-:B------:R-:W-:Y:S01]  /*10820*/  FFMA.FTZ R190, R18, UR4, -R59.reuse ;  /* 0x0000000412be7c23 */ /* 0x100fe2000801083b */
[--C-:B------:R-:W-:Y:S01]  /*10830*/  FFMA.FTZ R143, R20, UR4, -R59.reuse ;  /* 0x00000004148f7c23 */ /* 0x100fe2000801083b */
[----:B------:R-:W-:Y:S01]  /*10840*/  FADD.FTZ R8, R129, -R8 ;  /* 0x8000000881087221 */ /* 0x000fe20000010000 */
[--C-:B------:R-:W-:Y:S01]  /*10850*/  FFMA.FTZ R178, R112, UR4, -R59.reuse ;  /* 0x0000000470b27c23 */ /* 0x100fe2000801083b */
[----:B------:R-:W-:Y:S01]  /*10860*/  FADD.FTZ R5, R131, -R10 ;  /* 0x8000000a83057221 */ /* 0x000fe20000010000 */
[--C-:B------:R-:W-:Y:S01]  /*10870*/  FFMA.FTZ R139, R22, UR4, -R59.reuse ;  /* 0x00000004168b7c23 */ /* 0x100fe2000801083b */
[----:B------:R-:W-:Y:S01]  /*10880*/  FMUL.FTZ R179, R8, UR4 ;  /* 0x0000000408b37c20 */ /* 0x000fe20008410000 */
[--C-:B------:R-:W-:Y:S01]  /*10890*/  FFMA.FTZ R135, R16, UR4, -R59.reuse ;  /* 0x0000000410877c23 */ /* 0x100fe2000801083b */
[----:B------:R-:W5:Y:S01]  /*108a0*/  LDSM.16.MT88.4 R8, [R184+0x5000] ;  /* 0x00500000b808783b */ /* 0x000f620000004200 */
[----:B------:R-:W-:Y:S01]  /*108b0*/  FMUL.FTZ R181, R5, UR4 ;  /* 0x0000000405b57c20 */ /* 0x000fe20008410000 */
[----:B------:R-:W-:Y:S01]  /*108c0*/  MUFU.EX2 R190, R190 ;  /* 0x000000be00be7308 */ /* 0x000fe20000000800 */
[--C-:B------:R-:W-:Y:S01]  /*108d0*/  FFMA.FTZ R134, R58, UR4, -R59.reuse ;  /* 0x000000043a867c23 */ /* 0x100fe2000801083b */
[----:B------:R-:W5:Y:S01]  /*108e0*/  LDSM.16.MT88.4 R16, [R177+0x5000] ;  /* 0x00500000b110783b */ /* 0x000f620000004200 */
[--C-:B------:R-:W-:Y:S01]  /*108f0*/  FFMA.FTZ R58, R26, UR4, -R59.reuse ;  /* 0x000000041a3a7c23 */ /* 0x100fe2000801083b */
[--C-:B------:R-:W-:Y:S01]  /*10900*/  FFMA.FTZ R112, R24, UR4, -R59.reuse ;  /* 0x0000000418707c23 */ /* 0x100fe2000801083b */
[--C-:B------:R-:W-:Y:S01]  /*10910*/  FFMA.FTZ R125, R14, UR4, -R59.reuse ;  /* 0x000000040e7d7c23 */ /* 0x100fe2000801083b */
[----:B------:R-:W5:Y:S01]  /*10920*/  LDSM.16.MT88.4 R24, [R184+0x5400] ;  /* 0x00540000b818783b */ /* 0x000f620000004200 */
[--C-:B------:R-:W-:Y:S01]  /*10930*/  FFMA.FTZ R117, R12, UR4, -R59.reuse ;  /* 0x000000040c757c23 */ /* 0x100fe2000801083b */
[----:B------:R-:W4:Y:S01]  /*10940*/  MUFU.EX2 R143, R143 ;  /* 0x0000008f008f7308 */ /* 0x000f220000000800 */
[----:B-1----:R-:W-:Y:S01]  /*10950*/  F2FP.BF16.F32.PACK_AB R12, R147, R192 ;  /* 0x000000c0930c723e */ /* 0x002fe200000010ff */
[--C-:B------:R-:W-:Y:S01]  /*10960*/  FFMA.FTZ R144, R110, UR4, -R59.reuse ;  /* 0x000000046e907c23 */ /* 0x100fe2000801083b */
[----:B--2---:R-:W-:Y:S01]  /*10970*/  F2FP.BF16.F32.PACK_AB R14, R141, R180 ;  /* 0x000000b48d0e723e */ /* 0x004fe200000010ff */
[--C-:B------:R-:W-:Y:S01]  /*10980*/  FFMA.FTZ R111, R4, UR4, -R59.reuse ;  /* 0x00000004046f7c23 */ /* 0x100fe2000801083b */
[--C-:B------:R-:W-:Y:S01]  /*10990*/  FFMA.FTZ R110, R6, UR4, -R59.reuse ;  /* 0x00000004066e7c23 */ /* 0x100fe2000801083b */
[--C-:B------:R-:W-:Y:S01]  /*109a0*/  FFMA.FTZ R124, R34, UR4, -R59.reuse ;  /* 0x00000004227c7c23 */ /* 0x100fe2000801083b */
[----:B------:R-:W1:Y:S01]  /*109b0*/  LDSM.16.MT88.4 R4, [R177+0x5400] ;  /* 0x00540000b104783b */ /* 0x000e620000004200 */
[----:B------:R-:W-:Y:S01]  /*109c0*/  MUFU.EX2 R178, R178 ;  /* 0x000000b200b27308 */ /* 0x000fe20000000800 */
[--C-:B------:R-:W-:Y:S01]  /*109d0*/  FFMA.FTZ R123, R32, UR4, -R59.reuse ;  /* 0x00000004207b7c23 */ /* 0x100fe2000801083b */
[----:B---3--:R-:W-:Y:S01]  /*109e0*/  F2FP.BF16.F32.PACK_AB R32, R137, R146 ;  /* 0x000000928920723e */ /* 0x008fe200000010ff */
[--C-:B------:R-:W-:Y:S01]  /*109f0*/  FFMA.FTZ R120, R30, UR4, -R59.reuse ;  /* 0x000000041e787c23 */ /* 0x100fe2000801083b */
[----:B----4-:R-:W-:Y:S01]  /*10a00*/  F2FP.BF16.F32.PACK_AB R34, R133, R136 ;  /* 0x000000888522723e */ /* 0x010fe200000010ff */
[--C-:B------:R-:W-:Y:S01]  /*10a10*/  FFMA.FTZ R119, R28, UR4, -R59.reuse ;  /* 0x000000041c777c23 */ /* 0x100fe2000801083b */
[--C-:B------:R-:W-:Y:S01]  /*10a20*/  FFMA.FTZ R128, R220, UR4, -R59.reuse ;  /* 0x00000004dc807c23 */ /* 0x100fe2000801083b */
[----:B------:R-:W-:Y:S01]  /*10a30*/  LDSM.16.MT88.4 R28, [R177+0x5800] ;  /* 0x00580000b11c783b */ /* 0x000fe20000004200 */
[----:B------:R-:W2:Y:S01]  /*10a40*/  MUFU.EX2 R139, R139 ;  /* 0x0000008b008b7308 */ /* 0x000ea20000000800 */
[----:B------:R-:W-:Y:S01]  /*10a50*/  F2FP.BF16.F32.PACK_AB R13, R143, R190 ;  /* 0x000000be8f0d723e */ /* 0x000fe200000010ff */
        /* <DEDUP_REMOVED lines=16> */
[----:B------:R-:W-:-:S06]  /*10b60*/  FFMA.FTZ R56, R56, UR4, -R59 ;  /* 0x0000000438387c23 */ /* 0x000fcc000801083b */
        /* <DEDUP_REMOVED lines=8> */
[----:B------:R-:W2:Y:S01]  /*10bf0*/  MUFU.EX2 R135, R135 ;  /* 0x0000008700877308 */ /* 0x000ea20000000800 */
[-C--:B----4-:R-:W-:Y:S01]  /*10c00*/  FMUL.FTZ R166, R166, R179.reuse ;  /* 0x000000b3a6a67220 */ /* 0x090fe20000410000 */
[-C--:B------:R-:W-:Y:S01]  /*10c10*/  FMUL.FTZ R167, R167, R179.reuse ;  /* 0x000000b3a7a77220 */ /* 0x080fe20000410000 */
[-C--:B------:R-:W-:Y:S01]  /*10c20*/  FMUL.FTZ R162, R162, R179.reuse ;  /* 0x000000b3a2a27220 */ /* 0x080fe20000410000 */
[-C--:B------:R-:W-:Y:S01]  /*10c30*/  FMUL.FTZ R163, R163, R179.reuse ;  /* 0x000000b3a3a37220 */ /* 0x080fe20000410000 */
[-C--:B------:R-:W-:Y:S01]  /*10c40*/  FMUL.FTZ R22, R174, R179.reuse ;  /* 0x000000b3ae167220 */ /* 0x080fe20000410000 */
[----:B------:R-:W-:Y:S01]  /*10c50*/  FMUL.FTZ R23, R175, R179 ;  /* 0x000000b3af177220 */ /* 0x000fe20000410000 */
[----:B------:R-:W-:Y:S01]  /*10c60*/  FMUL.FTZ R169, R169, R181 ;  /* 0x000000b5a9a97220 */ /* 0x000fe20000410000 */
[----:B------:R-:W-:Y:S01]  /*10c70*/  MUFU.EX2 R134, R134 ;  /* 0x0000008600867308 */ /* 0x000fe20000000800 */
[C---:B-----5:R-:W-:Y:S01]  /*10c80*/  HMMA.16816.F32.BF16 R164, R12.reuse, R8, R164 ;  /* 0x000000080ca4723c */ /* 0x060fe200000418a4 */
[-C--:B------:R-:W-:Y:S01]  /*10c90*/  FMUL.FTZ R170, R170, R179.reuse ;  /* 0x000000b3aaaa7220 */ /* 0x080fe20000410000 */
[----:B------:R-:W-:Y:S01]  /*10ca0*/  FMUL.FTZ R171, R171, R179 ;  /* 0x000000b3abab7220 */ /* 0x000fe20000410000 */
[--C-:B------:R-:W-:Y:S01]  /*10cb0*/  FFMA.FTZ R172, R202, UR4, -R59.reuse ;  /* 0x00000004caac7c23 */ /* 0x100fe2000801083b */
[--C-:B------:R-:W-:Y:S01]  /*10cc0*/  FFMA.FTZ R174, R200, UR4, -R59.reuse ;  /* 0x00000004c8ae7c23 */ /* 0x100fe2000801083b */
[--C-:B------:R-:W-:Y:S01]  /*10cd0*/  FFMA.FTZ R173, R198, UR4, -R59.reuse ;  /* 0x00000004c6ad7c23 */ /* 0x100fe2000801083b */
[C---:B------:R-:W-:Y:S01]  /*10ce0*/  HMMA.16816.F32.BF16 R160, R12.reuse, R10, R160 ;  /* 0x0000000a0ca0723c */ /* 0x040fe200000418a0 */
[----:B------:R-:W3:Y:S01]  /*10cf0*/  MUFU.EX2 R125, R125 ;  /* 0x0000007d007d7308 */ /* 0x000ee20000000800 */
[----:B------:R-:W4:Y:S01]  /*10d00*/  LDSM.16.MT88.4 R8, [R184+0x5800] ;  /* 0x00580000b808783b */ /* 0x000f220000004200 */
[----:B--2---:R-:W-:Y:S01]  /*10d10*/  F2FP.BF16.F32.PACK_AB R33, R135, R144 ;  /* 0x000000908721723e */ /* 0x004fe200000010ff */
[--C-:B------:R-:W-:Y:S01]  /*10d20*/  FFMA.FTZ R175, R194, UR4, -R59.reuse ;  /* 0x00000004c2af7c23 */ /* 0x100fe2000801083b */
[----:B------:R-:W-:Y:S01]  /*10d30*/  FFMA.FTZ R192, R153, R181, R192 ;  /* 0x000000b599c07223 */ /* 0x000fe200000100c0 */
[C---:B------:R-:W-:Y:S01]  /*10d40*/  HMMA.16816.F32.BF16 R20, R12.reuse, R16, R20 ;  /* 0x000000100c14723c */ /* 0x040fe20000041814 */
[--C-:B------:R-:W-:Y:S01]  /*10d50*/  FFMA.FTZ R181, R132, UR4, -R59.reuse ;  /* 0x0000000484b57c23 */ /* 0x100fe2000801083b */
[----:B------:R-:W-:Y:S01]  /*10d60*/  FFMA.FTZ R190, R155, R179, R190 ;  /* 0x000000b39bbe7223 */ /* 0x000fe200000100be */
[----:B------:R-:W-:Y:S01]  /*10d70*/  MUFU.EX2 R124, R124 ;  /* 0x0000007c007c7308 */ /* 0x000fe20000000800 */
[----:B------:R-:W-:Y:S01]  /*10d80*/  FADD.FTZ R153, R147, R192 ;  /* 0x000000c093997221 */ /* 0x000fe20000010000 */
[----:B------:R-:W-:Y:S01]  /*10d90*/  FFMA.FTZ R132, R142, UR4, -R59 ;  /* 0x000000048e847c23 */ /* 0x000fe2000801083b */
[----:B------:R-:W-:Y:S01]  /*10da0*/  HMMA.16816.F32.BF16 R16, R12, R18, R168 ;  /* 0x000000120c10723c */ /* 0x000fe200000418a8 */
[----:B------:R-:W-:Y:S01]  /*10db0*/  FADD.FTZ R143, R143, R190 ;  /* 0x000000be8f8f7221 */ /* 0x000fe20000010000 */
[----:B------:R-:W-:Y:S01]  /*10dc0*/  FADD.FTZ R180, R180, R153 ;  /* 0x00000099b4b47221 */ /* 0x000fe20000010000 */
[----:B------:R-:W-:-:S02]  /*10dd0*/  FFMA.FTZ R155, R46, UR4, -R59 ;  /* 0x000000042e9b7c23 */ /* 0x000fc4000801083b */
[----:B------:R-:W2:Y:S01]  /*10de0*/  MUFU.EX2 R117, R117 ;  /* 0x0000007500757308 */ /* 0x000ea20000000800 */
[----:B---3--:R-:W-:Y:S01]  /*10df0*/  F2FP.BF16.F32.PACK_AB R35, R125, R134 ;  /* 0x000000867d23723e */ /* 0x008fe200000010ff */
        /* <DEDUP_REMOVED lines=12> */
[----:B------:R-:W3:Y:S01]  /*10ec0*/  MUFU.EX2 R113, R113 ;  /* 0x0000007100717308 */ /* 0x000ee20000000800 */
[----:B------:R-:W5:Y:S01]  /*10ed0*/  LDSM.16.MT88.4 R24, [R184+0x5c00] ;  /* 0x005c0000b818783b */ /* 0x000f620000004200 */
[----:B--2---:R-:W-:Y:S01]  /*10ee0*/  F2FP.BF16.F32.PACK_AB R13, R117, R124 ;  /* 0x0000007c750d723e */ /* 0x004fe200000010ff */
[----:B------:R-:W-:Y:S01]  /*10ef0*/  FADD.FTZ R146, R146, R141 ;  /* 0x0000008d92927221 */ /* 0x000fe20000010000 */
[----:B------:R-:W-:Y:S01]  /*10f00*/  FADD.FTZ R144, R144, R139 ;  /* 0x0000008b90907221 */ /* 0x000fe20000010000 */
[C---:B-1----:R-:W-:Y:S01]  /*10f10*/  HMMA.16816.F32.BF16 R20, R32.reuse, R4, R20 ;  /* 0x000000042014723c */ /* 0x042fe20000041814 */
[--C-:B------:R-:W-:Y:S01]  /*10f20*/  FFMA.FTZ R139, R2, UR4, -R59.reuse ;  /* 0x00000004028b7c23 */ /* 0x100fe2000801083b */
[----:B------:R-:W-:Y:S01]  /*10f30*/  FADD.FTZ R137, R137, R146 ;  /* 0x0000009289897221 */ /* 0x000fe20000010000 */
[----:B------:R-:W-:Y:S01]  /*10f40*/  MUFU.EX2 R58, R58 ;  /* 0x0000003a003a7308 */ /* 0x000fe20000000800 */
[----:B------:R-:W-:Y:S01]  /*10f50*/  FADD.FTZ R135, R135, R144 ;  /* 0x0000009087877221 */ /* 0x000fe20000010000 */
[----:B------:R-:W-:Y:S01]  /*10f60*/  FFMA.FTZ R2, R116, UR4, -R59 ;  /* 0x0000000474027c23 */ /* 0x000fe2000801083b */
[----:B------:R-:W-:Y:S01]  /*10f70*/  HMMA.16816.F32.BF16 R16, R32, R6, R16 ;  /* 0x000000062010723c */ /* 0x000fe20000041810 */
[----:B------:R-:W1:Y:S01]  /*10f80*/  LDSM.16.MT88.4 R4, [R177+0x5c00] ;  /* 0x005c0000b104783b */ /* 0x000e620000004200 */
[----:B------:R-:W-:Y:S01]  /*10f90*/  FADD.FTZ R136, R136, R137 ;  /* 0x0000008988887221 */ /* 0x000fe20000010000 */
[----:B------:R-:W-:-:S02]  /*10fa0*/  FADD.FTZ R134, R134, R135 ;  /* 0x0000008786867221 */ /* 0x000fc40000010000 */
[----:B------:R-:W2:Y:S01]  /*10fb0*/  MUFU.EX2 R109, R109 ;  /* 0x0000006d006d7308 */ /* 0x000ea20000000800 */
[----:B---3--:R-:W-:Y:S01]  /*10fc0*/  F2FP.BF16.F32.PACK_AB R15, R113, R120 ;  /* 0x00000078710f723e */ /* 0x008fe200000010ff */
[----:B------:R-:W-:Y:S01]  /*10fd0*/  FADD.FTZ R133, R133, R136 ;  /* 0x0000008885857221 */ /* 0x000fe20000010000 */
[----:B------:R-:W-:Y:S01]  /*10fe0*/  F2FP.BF16.F32.PACK_AB R32, R105, R114 ;  /* 0x000000726920723e */ /* 0x000fe200000010ff */
[----:B------:R-:W-:Y:S01]  /*10ff0*/  FADD.FTZ R125, R125, R134 ;  /* 0x000000867d7d7221 */ /* 0x000fe20000010000 */
[----:B------:R-:W-:Y:S01]  /*11000*/  F2FP.BF16.F32.PACK_AB R34, R103, R104 ;  /* 0x000000686722723e */ /* 0x000fe200000010ff */
[----:B------:R-:W-:Y:S02]  /*11010*/  FADD.FTZ R130, R130, R133 ;  /* 0x0000008582827221 */ /* 0x000fe40000010000 */
[----:B------:R-:W-:Y:S01]  /*11020*/  MUFU.EX2 R111, R111 ;  /* 0x0000006f006f7308 */ /* 0x000fe20000000800 */
[----:B----4-:R-:W-:Y:S01]  /*11030*/  HMMA.16816.F32.BF16 R164, R12, R8, R164 ;  /* 0x000000080ca4723c */ /* 0x010fe200000418a4 */
[----:B------:R-:W-:Y:S01]  /*11040*/  FADD.FTZ R124, R124, R125 ;  /* 0x0000007d7c7c7221 */ /* 0x000fe20000010000 */
[----:B------:R-:W-:-:S03]  /*11050*/  FADD.FTZ R121, R121, R130 ;  /* 0x0000008279797221 */ /* 0x000fc60000010000 */
[----:B------:R-:W-:Y:S01]  /*11060*/  FADD.FTZ R117, R117, R124 ;  /* 0x0000007c75757221 */ /* 0x000fe20000010000 */
[C---:B------:R-:W-:Y:S01]  /*11070*/  HMMA.16816.F32.BF16 R160, R12.reuse, R10, R160 ;  /* 0x0000000a0ca0723c */ /* 0x040fe200000418a0 */
[----:B------:R-:W3:Y:S01]  /*11080*/  MUFU.EX2 R110, R110 ;  /* 0x0000006e006e7308 */ /* 0x000ee20000000800 */
[----:B------:R-:W4:Y:S01]  /*11090*/  LDSM.16.MT88.4 R8, [R184+0x6000] ;  /* 0x00600000b808783b */ /* 0x000f220000004200 */
[----:B--2---:R-:W-:Y:S01]  /*110a0*/  F2FP.BF16.F32.PACK_AB R33, R109, R58 ;  /* 0x0000003a6d21723e */ /* 0x004fe200000010ff */
[----:B------:R-:W-:Y:S01]  /*110b0*/  FADD.FTZ R122, R122, R121 ;  /* 0x000000797a7a7221 */ /* 0x000fe20000010000 */
[----:B------:R-:W-:Y:S01]  /*110c0*/  FADD.FTZ R120, R120, R117 ;  /* 0x0000007578787221 */ /* 0x000fe20000010000 */
[----:B------:R-:W-:Y:S02]  /*110d0*/  HMMA.16816.F32.BF16 R20, R12, R28, R20 ;  /* 0x0000001c0c14723c */ /* 0x000fe40000041814 */
[----:B------:R-:W-:Y:S01]  /*110e0*/  FADD.FTZ R115, R115, R122 ;  /* 0x0000007a73737221 */ /* 0x000fe20000010000 */
[----:B------:R-:W-:Y:S01]  /*110f0*/  MUFU.EX2 R112, R112 ;  /* 0x0000007000707308 */ /* 0x000fe20000000800 */
[----:B------:R-:W-:-:S02]  /*11100*/  FADD.FTZ R113, R113, R120 ;  /* 0x0000007871717221 */ /* 0x000fc40000010000 */
[----:B------:R-:W-:Y:S01]  /*11110*/  HMMA.16816.F32.BF16 R28, R12, R30, R16 ;  /* 0x0000001e0c1c723c */ /* 0x000fe20000041810 */
[----:B------:R-:W2:Y:S01]  /*11120*/  LDSM.16.MT88.4 R16, [R177+0x6000] ;  /* 0x00600000b110783b */ /* 0x000ea20000004200 */
[----:B------:R-:W-:-:S03]  /*11130*/  FADD.FTZ R114, R114, R115 ;  /* 0x0000007372727221 */ /* 0x000fc60000010000 */
[----:B------:R-:W1:Y:S01]  /*11140*/  MUFU.EX2 R119, R119 ;  /* 0x0000007700777308 */ /* 0x000e620000000800 */
[----:B---3--:R-:W-:Y:S01]  /*11150*/  F2FP.BF16.F32.PACK_AB R35, R110, R111 ;  /* 0x0000006f6e23723e */ /* 0x008fe200000010ff */
[----:B------:R-:W-:Y:S01]  /*11160*/  FADD.FTZ R105, R105, R114 ;  /* 0x0000007269697221 */ /* 0x000fe20000010000 */
[----:B------:R-:W-:Y:S02]  /*11170*/  F2FP.BF16.F32.PACK_AB R12, R101, R102 ;  /* 0x00000066650c723e */ /* 0x000fe400000010ff */
[----:B------:R-:W-:Y:S01]  /*11180*/  F2FP.BF16.F32.PACK_AB R14, R99, R100 ;  /* 0x00000064630e723e */ /* 0x000fe200000010ff */
[----:B------:R-:W-:Y:S02]  /*11190*/  FADD.FTZ R104, R104, R105 ;  /* 0x0000006968687221 */ /* 0x000fe40000010000 */
[----:B------:R-:W-:Y:S01]  /*111a0*/  MUFU.EX2 R123, R123 ;  /* 0x0000007b007b7308 */ /* 0x000fe20000000800 */
[----:B-----5:R-:W-:Y:S01]  /*111b0*/  HMMA.16816.F32.BF16 R164, R32, R24, R164 ;  /* 0x0000001820a4723c */ /* 0x020fe200000418a4 */
[----:B------:R-:W-:-:S04]  /*111c0*/  FADD.FTZ R103, R103, R104 ;  /* 0x0000006867677221 */ /* 0x000fc80000010000 */
[----:B------:R-:W-:Y:S01]  /*111d0*/  FADD.FTZ R102, R102, R103 ;  /* 0x0000006766667221 */ /* 0x000fe20000010000 */
[C---:B------:R-:W-:Y:S01]  /*111e0*/  HMMA.16816.F32.BF16 R160, R32.reuse, R26, R160 ;  /* 0x0000001a20a0723c */ /* 0x040fe200000418a0 */
[----:B------:R-:W3:Y:S01]  /*111f0*/  MUFU.EX2 R128, R128 ;  /* 0x0000008000807308 */ /* 0x000ee20000000800 */
[----:B------:R-:W5:Y:S01]  /*11200*/  LDSM.16.MT88.4 R24, [R184+0x6400] ;  /* 0x00640000b818783b */ /* 0x000f620000004200 */
[----:B-1----:R-:W-:Y:S01]  /*11210*/  F2FP.BF16.F32.PACK_AB R13, R119, R112 ;  /* 0x00000070770d723e */ /* 0x002fe200000010ff */
[----:B------:R-:W-:Y:S02]  /*11220*/  FADD.FTZ R101, R101, R102 ;  /* 0x0000006665657221 */ /* 0x000fe40000010000 */
[C---:B------:R-:W-:Y:S02]  /*11230*/  HMMA.16816.F32.BF16 R20, R32.reuse, R4, R20 ;  /* 0x000000042014723c */ /* 0x040fe40000041814 */
[----:B------:R-:W-:Y:S01]  /*11240*/  FADD.FTZ R100, R100, R101 ;  /* 0x0000006564647221 */ /* 0x000fe20000010000 */
[----:B------:R-:W-:Y:S03]  /*11250*/  MUFU.EX2 R127, R127 ;  /* 0x0000007f007f7308 */ /* 0x000fe60000000800 */
[----:B------:R-:W-:Y:S01]  /*11260*/  HMMA.16816.F32.BF16 R28, R32, R6, R28 ;  /* 0x00000006201c723c */ /* 0x000fe2000004181c */
[----:B------:R-:W1:Y:S01]  /*11270*/  LDSM.16.MT88.4 R4, [R177+0x6400] ;  /* 0x00640000b104783b */ /* 0x000e620000004200 */
[----:B------:R-:W-:-:S03]  /*11280*/  FADD.FTZ R99, R99, R100 ;  /* 0x0000006463637221 */ /* 0x000fc60000010000 */
[----:B------:R-:W2:Y:S01]  /*11290*/  MUFU.EX2 R140, R140 ;  /* 0x0000008c008c7308 */ /* 0x000ea20000000800 */
[----:B---3--:R-:W-:Y:S02]  /*112a0*/  F2FP.BF16.F32.PACK_AB R15, R128, R123 ;  /* 0x0000007b800f723e */ /* 0x008fe400000010ff */
[----:B------:R-:W-:Y:S01]  /*112b0*/  F2FP.BF16.F32.PACK_AB R32, R97, R98 ;  /* 0x000000626120723e */ /* 0x000fe200000010ff */
[----:B------:R-:W-:Y:S01]  /*112c0*/  FADD.FTZ R98, R98, R99 ;  /* 0x0000006362627221 */ /* 0x000fe20000010000 */
[----:B------:R-:W-:-:S03]  /*112d0*/  F2FP.BF16.F32.PACK_AB R34, R95, R96 ;  /* 0x000000605f22723e */ /* 0x000fc600000010ff */
[----:B------:R-:W-:Y:S01]  /*112e0*/  MUFU.EX2 R129, R129 ;  /* 0x0000008100817308 */ /* 0x000fe20000000800 */
[----:B----4-:R-:W-:Y:S01]  /*112f0*/  HMMA.16816.F32.BF16 R164, R12, R8, R164 ;  /* 0x000000080ca4723c */ /* 0x010fe200000418a4 */
[----:B------:R-:W-:-:S04]  /*11300*/  FADD.FTZ R97, R97, R98 ;  /* 0x0000006261617221 */ /* 0x000fc80000010000 */
[----:B------:R-:W-:Y:S01]  /*11310*/  FADD.FTZ R96, R96, R97 ;  /* 0x0000006160607221 */ /* 0x000fe20000010000 */
[C---:B------:R-:W-:Y:S01]  /*11320*/  HMMA.16816.F32.BF16 R160, R12.reuse, R10, R160 ;  /* 0x0000000a0ca0723c */ /* 0x040fe200000418a0 */
[----:B------:R-:W3:Y:S01]  /*11330*/  MUFU.EX2 R156, R156 ;  /* 0x0000009c009c7308 */ /* 0x000ee20000000800 */
[----:B------:R-:W4:Y:S01]  /*11340*/  LDSM.16.MT88.4 R8, [R184+0x6800] ;  /* 0x00680000b808783b */ /* 0x000f220000004200 */
[----:B--2---:R-:W-:Y:S01]  /*11350*/  F2FP.BF16.F32.PACK_AB R33, R140, R127 ;  /* 0x0000007f8c21723e */ /* 0x004fe200000010ff */
[----:B------:R-:W-:Y:S02]  /*11360*/  FADD.FTZ R95, R95, R96 ;  /* 0x000000605f5f7221 */ /* 0x000fe40000010000 */
[C---:B------:R-:W-:Y:S03]  /*11370*/  HMMA.16816.F32.BF16 R20, R12.reuse, R16, R20 ;  /* 0x000000100c14723c */ /* 0x040fe60000041814 */
[----:B------:R-:W-:Y:S03]  /*11380*/  MUFU.EX2 R131, R131 ;  /* 0x0000008300837308 */ /* 0x000fe60000000800 */
[----:B------:R-:W-:Y:S01]  /*11390*/  HMMA.16816.F32.BF16 R28, R12, R18, R28 ;  /* 0x000000120c1c723c */ /* 0x000fe2000004181c */
[----:B------:R-:W2:Y:S04]  /*113a0*/  LDSM.16.MT88.4 R16, [R177+0x6800] ;  /* 0x00680000b110783b */ /* 0x000ea80000004200 */
[----:B------:R-:W1:Y:S01]  /*113b0*/  MUFU.EX2 R168, R168 ;  /* 0x000000a800a87308 */ /* 0x000e620000000800 */
[----:B---3--:R-:W-:-:S02]  /*113c0*/  F2FP.BF16.F32.PACK_AB R35, R156, R129 ;  /* 0x000000819c23723e */ /* 0x008fc400000010ff */
        /* <DEDUP_REMOVED lines=12> */
[C---:B------:R-:W-:Y:S03]  /*11490*/  HMMA.16816.F32.BF16 R20, R32.reuse, R4, R20 ;  /* 0x000000042014723c */ /* 0x040fe60000041814 */
[----:B------:R-:W-:Y:S03]  /*114a0*/  MUFU.EX2 R169, R169 ;  /* 0x000000a900a97308 */ /* 0x000fe60000000800 */
[----:B------:R-:W-:Y:S01]  /*114b0*/  HMMA.16816.F32.BF16 R28, R32, R6, R28 ;  /* 0x00000006201c723c */ /* 0x000fe2000004181c */
[----:B------:R-:W1:Y:S04]  /*114c0*/  LDSM.16.MT88.4 R4, [R177+0x6c00] ;  /* 0x006c0000b104783b */ /* 0x000e680000004200 */
[----:B------:R-:W2:Y:S01]  /*114d0*/  MUFU.EX2 R172, R172 ;  /* 0x000000ac00ac7308 */ /* 0x000ea20000000800 */
[----:B---3--:R-:W-:-:S02]  /*114e0*/  F2FP.BF16.F32.PACK_AB R15, R170, R145 ;  /* 0x00000091aa0f723e */ /* 0x008fc400000010ff */
        /* <DEDUP_REMOVED lines=13> */
[----:B------:R-:W2:Y:S03]  /*115c0*/  MUFU.EX2 R83, R83 ;  /* 0x0000005300537308 */ /* 0x000ea60000000800 */
[----:B------:R-:W-:Y:S01]  /*115d0*/  HMMA.16816.F32.BF16 R28, R12, R18, R28 ;  /* 0x000000120c1c723c */ /* 0x000fe2000004181c */
[----:B------:R-:W4:Y:S04]  /*115e0*/  LDSM.16.MT88.4 R16, [R177+0x7000] ;  /* 0x00700000b110783b */ /* 0x000f280000004200 */
[----:B------:R-:W-:Y:S01]  /*115f0*/  MUFU.EX2 R173, R173 ;  /* 0x000000ad00ad7308 */ /* 0x000fe20000000800 */
[----:B---3--:R-:W-:-:S02]  /*11600*/  F2FP.BF16.F32.PACK_AB R35, R174, R171 ;  /* 0x000000abae23723e */ /* 0x008fc400000010ff */
[----:B------:R-:W-:Y:S01]  /*11610*/  F2FP.BF16.F32.PACK_AB R12, R85, R86 ;  /* 0x00000056550c723e */ /* 0x000fe200000010ff */
[----:B------:R-:W-:-:S04]  /*11620*/  FADD.FTZ R86, R86, R87 ;  /* 0x0000005756567221 */ /* 0x000fc80000010000 */
[----:B------:R-:W3:Y:S01]  /*11630*/  MUFU.EX2 R186, R186 ;  /* 0x000000ba00ba7308 */ /* 0x000ee20000000800 */
[----:B-----5:R-:W-:Y:S01]  /*11640*/  HMMA.16816.F32.BF16 R164, R32, R24, R164 ;  /* 0x0000001820a4723c */ /* 0x020fe200000418a4 */
[----:B--2---:R-:W-:Y:S01]  /*11650*/  F2FP.BF16.F32.PACK_AB R14, R83, R84 ;  /* 0x00000054530e723e */ /* 0x004fe200000010ff */
[----:B------:R-:W-:-:S04]  /*11660*/  FADD.FTZ R85, R85, R86 ;  /* 0x0000005655557221 */ /* 0x000fc80000010000 */
[----:B------:R-:W-:Y:S01]  /*11670*/  HMMA.16816.F32.BF16 R160, R32, R26, R160 ;  /* 0x0000001a20a0723c */ /* 0x000fe200000418a0 */
[----:B------:R-:W-:Y:S01]  /*11680*/  MUFU.EX2 R175, R175 ;  /* 0x000000af00af7308 */ /* 0x000fe20000000800 */
[----:B------:R-:W2:Y:S01]  /*11690*/  LDSM.16.MT88.4 R24, [R184+0x7400] ;  /* 0x00740000b818783b */ /* 0x000ea20000004200 */
[----:B------:R-:W-:-:S03]  /*116a0*/  FADD.FTZ R84, R84, R85 ;  /* 0x0000005554547221 */ /* 0x000fc60000010000 */
[C---:B-1----:R-:W-:Y:S01]  /*116b0*/  HMMA.16816.F32.BF16 R20, R32.reuse, R4, R20 ;  /* 0x000000042014723c */ /* 0x042fe20000041814 */
[----:B------:R-:W-:Y:S02]  /*116c0*/  FADD.FTZ R83, R83, R84 ;  /* 0x0000005453537221 */ /* 0x000fe40000010000 */
[----:B------:R-:W1:Y:S01]  /*116d0*/  MUFU.EX2 R154, R154 ;  /* 0x0000009a009a7308 */ /* 0x000e620000000800 */
[----:B---3--:R-:W-:Y:S02]  /*116e0*/  F2FP.BF16.F32.PACK_AB R13, R186, R173 ;  /* 0x000000adba0d723e */ /* 0x008fe400000010ff */
[----:B------:R-:W-:Y:S01]  /*116f0*/  HMMA.16816.F32.BF16 R28, R32, R6, R28 ;  /* 0x00000006201c723c */ /* 0x000fe2000004181c */
[----:B------:R-:W3:Y:S04]  /*11700*/  LDSM.16.MT88.4 R4, [R177+0x7400] ;  /* 0x00740000b104783b */ /* 0x000ee80000004200 */
[----:B------:R-:W-:Y:S02]  /*11710*/  MUFU.EX2 R82, R82 ;  /* 0x0000005200527308 */ /* 0x000fe40000000800 */
[--C-:B------:R-:W-:Y:S01]  /*11720*/  FFMA.FTZ R32, R118, UR4, -R59.reuse ;  /* 0x0000000476207c23 */ /* 0x100fe2000801083b */
[----:B------:R-:W-:-:S05]  /*11730*/  FFMA.FTZ R118, R126, UR4, -R59 ;  /* 0x000000047e767c23 */ /* 0x000fca000801083b */
[----:B------:R-:W-:Y:S01]  /*11740*/  MUFU.EX2 R81, R81 ;  /* 0x0000005100517308 */ /* 0x000fe20000000800 */
[----:B-1----:R-:W-:-:S07]  /*11750*/  F2FP.BF16.F32.PACK_AB R15, R154, R175 ;  /* 0x000000af9a0f723e */ /* 0x002fce00000010ff */
[----:B------:R-:W-:Y:S01]  /*11760*/  MUFU.EX2 R80, R80 ;  /* 0x0000005000507308 */ /* 0x000fe20000000800 */
[C---:B----4-:R-:W-:Y:S06]  /*11770*/  HMMA.16816.F32.BF16 R164, R12.reuse, R8, R164 ;  /* 0x000000080ca4723c */ /* 0x050fec00000418a4 */
[C---:B------:R-:W-:Y:S01]  /*11780*/  HMMA.16816.F32.BF16 R160, R12.reuse, R10, R160 ;  /* 0x0000000a0ca0723c */ /* 0x040fe200000418a0 */
[----:B------:R-:W1:Y:S01]  /*11790*/  MUFU.EX2 R79, R79 ;  /* 0x0000004f004f7308 */ /* 0x000e620000000800 */
[----:B------:R-:W4:Y:S04]  /*117a0*/  LDSM.16.MT88.4 R8, [R184+0x7800] ;  /* 0x00780000b808783b */ /* 0x000f280000004200 */
[C---:B------:R-:W-:Y:S03]  /*117b0*/  HMMA.16816.F32.BF16 R20, R12.reuse, R16, R20 ;  /* 0x000000100c14723c */ /* 0x040fe60000041814 */
[----:B------:R-:W-:Y:S03]  /*117c0*/  MUFU.EX2 R187, R187 ;  /* 0x000000bb00bb7308 */ /* 0x000fe60000000800 */
[----:B------:R-:W-:Y:S01]  /*117d0*/  HMMA.16816.F32.BF16 R28, R12, R18, R28 ;  /* 0x000000120c1c723c */ /* 0x000fe2000004181c */
[----:B------:R-:W5:Y:S04]  /*117e0*/  LDSM.16.MT88.4 R16, [R177+0x7800] ;  /* 0x00780000b110783b */ /* 0x000f680000004200 */
[----:B------:R-:W2:Y:S01]  /*117f0*/  MUFU.EX2 R138, R138 ;  /* 0x0000008a008a7308 */ /* 0x000ea20000000800 */
[----:B-1----:R-:W-:Y:S01]  /*11800*/  F2FP.BF16.F32.PACK_AB R34, R79, R80 ;  /* 0x000000504f22723e */ /* 0x002fe200000010ff */
[----:B------:R-:W1:Y:S06]  /*11810*/  LDSM.16.MT88.4 R12, [R177+0x7c00] ;  /* 0x007c0000b10c783b */ /* 0x000e6c0000004200 */
[----:B------:R-:W-:Y:S08]  /*11820*/  MUFU.EX2 R176, R176 ;  /* 0x000000b000b07308 */ /* 0x000ff00000000800 */
[----:B------:R-:W3:Y:S01]  /*11830*/  MUFU.EX2 R147, R181 ;  /* 0x000000b500937308 */ /* 0x000ee20000000800 */
[----:B--2---:R-:W-:-:S07]  /*11840*/  F2FP.BF16.F32.PACK_AB R33, R138, R187 ;  /* 0x000000bb8a21723e */ /* 0x004fce00000010ff */
[----:B------:R2:W-:Y:S08]  /*11850*/  MUFU.EX2 R143, R32 ;  /* 0x00000020008f7308 */ /* 0x0005f00000000800 */
[----:B------:R-:W-:Y:S01]  /*11860*/  MUFU.EX2 R78, R78 ;  /* 0x0000004e004e7308 */ /* 0x000fe20000000800 */
[----:B---3--:R-:W-:-:S07]  /*11870*/  F2FP.BF16.F32.PACK_AB R35, R147, R176 ;  /* 0x000000b09323723e */ /* 0x008fce00000010ff */
[----:B------:R-:W3:Y:S01]  /*11880*/  MUFU.EX2 R77, R77 ;  /* 0x0000004d004d7308 */ /* 0x000ee20000000800 */
[----:B--2---:R-:W-:Y:S01]  /*11890*/  F2FP.BF16.F32.PACK_AB R32, R81, R82 ;  /* 0x000000525120723e */ /* 0x004fe200000010ff */
[----:B------:R-:W-:-:S04]  /*118a0*/  FADD.FTZ R82, R82, R83 ;  /* 0x0000005352527221 */ /* 0x000fc80000010000 */
[----:B------:R-:W-:Y:S02]  /*118b0*/  FADD.FTZ R81, R81, R82 ;  /* 0x0000005251517221 */ /* 0x000fe40000010000 */
[----:B------:R-:W-:Y:S01]  /*118c0*/  MUFU.EX2 R76, R76 ;  /* 0x0000004c004c7308 */ /* 0x000fe20000000800 */
[----:B------:R-:W-:Y:S01]  /*118d0*/  HMMA.16816.F32.BF16 R164, R32, R24, R164 ;  /* 0x0000001820a4723c */ /* 0x000fe200000418a4 */
[----:B------:R-:W-:-:S04]  /*118e0*/  FADD.FTZ R80, R80, R81 ;  /* 0x0000005150507221 */ /* 0x000fc80000010000 */
[----:B------:R-:W-:Y:S01]  /*118f0*/  FADD.FTZ R79, R79, R80 ;  /* 0x000000504f4f7221 */ /* 0x000fe20000010000 */
[C---:B------:R-:W-:Y:S01]  /*11900*/  HMMA.16816.F32.BF16 R20, R32.reuse, R4, R20 ;  /* 0x000000042014723c */ /* 0x040fe20000041814 */
[----:B------:R-:W2:Y:S01]  /*11910*/  MUFU.EX2 R75, R75 ;  /* 0x0000004b004b7308 */ /* 0x000ea20000000800 */
[--C-:B------:R-:W-:Y:S01]  /*11920*/  FFMA.FTZ R25, R0, UR4, -R59.reuse ;  /* 0x0000000400197c23 */ /* 0x100fe2000801083b */
[----:B------:R-:W-:Y:S01]  /*11930*/  FFMA.FTZ R0, R51, UR4, -R59 ;  /* 0x0000000433007c23 */ /* 0x000fe2000801083b */
[----:B------:R-:W-:Y:S02]  /*11940*/  FFMA.FTZ R24, R54, UR4, -R106 ;  /* 0x0000000436187c23 */ /* 0x000fe4000801086a */
[C---:B------:R-:W-:Y:S01]  /*11950*/  HMMA.16816.F32.BF16 R28, R32.reuse, R6, R28 ;  /* 0x00000006201c723c */ /* 0x040fe2000004181c */
[C---:B---3--:R-:W-:Y:S01]  /*11960*/  F2FP.BF16.F32.PACK_AB R4, R77.reuse, R78 ;  /* 0x0000004e4d04723e */ /* 0x048fe200000010ff */
[----:B------:R-:W-:Y:S01]  /*11970*/  FADD.FTZ R78, R78, R79 ;  /* 0x0000004f4e4e7221 */ /* 0x000fe20000010000 */
[----:B------:R-:W3:Y:S03]  /*11980*/  MUFU.EX2 R132, R132 ;  /* 0x0000008400847308 */ /* 0x000ee60000000800 */
[----:B------:R-:W-:Y:S01]  /*11990*/  HMMA.16816.F32.BF16 R160, R32, R26, R160 ;  /* 0x0000001a20a0723c */ /* 0x000fe200000418a0 */
[----:B------:R-:W-:-:S04]  /*119a0*/  FADD.FTZ R77, R77, R78 ;  /* 0x0000004e4d4d7221 */ /* 0x000fc80000010000 */
[----:B------:R-:W-:Y:S01]  /*119b0*/  MUFU.EX2 R118, R118 ;  /* 0x0000007600767308 */ /* 0x000fe20000000800 */
[----:B--2---:R-:W-:Y:S01]  /*119c0*/  F2FP.BF16.F32.PACK_AB R6, R75, R76 ;  /* 0x0000004c4b06723e */ /* 0x004fe200000010ff */
[--C-:B------:R-:W-:Y:S01]  /*119d0*/  FFMA.FTZ R27, R36, UR4, -R59.reuse ;  /* 0x00000004241b7c23 */ /* 0x100fe2000801083b */
[--C-:B------:R-:W-:Y:S01]  /*119e0*/  FFMA.FTZ R26, R50, UR4, -R59.reuse ;  /* 0x00000004321a7c23 */ /* 0x100fe2000801083b */
[--C-:B------:R-:W-:Y:S01]  /*119f0*/  FFMA.FTZ R32, R49, UR4, -R59.reuse ;  /* 0x0000000431207c23 */ /* 0x100fe2000801083b */
[--C-:B------:R-:W-:Y:S01]  /*11a00*/  FFMA.FTZ R35, R39, UR4, -R59.reuse ;  /* 0x0000000427237c23 */ /* 0x100fe2000801083b */
[----:B------:R-:W-:Y:S01]  /*11a10*/  FFMA.FTZ R33, R43, UR4, -R106 ;  /* 0x000000042b217c23 */ /* 0x000fe2000801086a */
[--C-:B------:R-:W-:Y:S01]  /*11a20*/  FFMA.FTZ R34, R48, UR4, -R59.reuse ;  /* 0x0000000430227c23 */ /* 0x100fe2000801083b */
[----:B------:R-:W2:Y:S01]  /*11a30*/  MUFU.EX2 R139, R139 ;  /* 0x0000008b008b7308 */ /* 0x000ea20000000800 */
[----:B---3--:R-:W-:Y:S01]  /*11a40*/  F2FP.BF16.F32.PACK_AB R5, R143, R132 ;  /* 0x000000848f05723e */ /* 0x008fe200000010ff */
[--C-:B------:R-:W-:Y:S01]  /*11a50*/  FFMA.FTZ R39, R38, UR4, -R59.reuse ;  /* 0x0000000426277c23 */ /* 0x100fe2000801083b */
[--C-:B------:R-:W-:Y:S01]  /*11a60*/  FFMA.FTZ R36, R47, UR4, -R59.reuse ;  /* 0x000000042f247c23 */ /* 0x100fe2000801083b */
[----:B------:R-:W-:Y:S01]  /*11a70*/  FFMA.FTZ R43, R37, UR4, -R59 ;  /* 0x00000004252b7c23 */ /* 0x000fe2000801083b */
[----:B------:R-:W-:Y:S01]  /*11a80*/  FADD.FTZ R76, R76, R77 ;  /* 0x0000004d4c4c7221 */ /* 0x000fe20000010000 */
[--C-:B------:R-:W-:Y:S01]  /*11a90*/  FFMA.FTZ R47, R40, UR4, -R59.reuse ;  /* 0x00000004282f7c23 */ /* 0x100fe2000801083b */
[--C-:B------:R-:W-:Y:S01]  /*11aa0*/  FFMA.FTZ R38, R53, UR4, -R59.reuse ;  /* 0x0000000435267c23 */ /* 0x100fe2000801083b */
[----:B------:R-:W-:Y:S01]  /*11ab0*/  MUFU.EX2 R74, R74 ;  /* 0x0000004a004a7308 */ /* 0x000fe20000000800 */
[----:B------:R-:W-:Y:S01]  /*11ac0*/  FADD.FTZ R75, R75, R76 ;  /* 0x0000004c4b4b7221 */ /* 0x000fe20000010000 */
[--C-:B------:R-:W-:Y:S01]  /*11ad0*/  FFMA.FTZ R40, R52, UR4, -R59.reuse ;  /* 0x0000000434287c23 */ /* 0x100fe2000801083b */
[--C-:B------:R-:W-:Y:S01]  /*11ae0*/  FFMA.FTZ R48, R42, UR4, -R59.reuse ;  /* 0x000000042a307c23 */ /* 0x100fe2000801083b */
[--C-:B------:R-:W-:Y:S01]  /*11af0*/  FFMA.FTZ R42, R45, UR4, -R106.reuse ;  /* 0x000000042d2a7c23 */ /* 0x100fe2000801086a */
[----:B------:R-:W-:Y:S01]  /*11b00*/  FFMA.FTZ R37, R57, UR4, -R106 ;  /* 0x0000000439257c23 */ /* 0x000fe2000801086a */
[----:B------:R-:W-:-:S02]  /*11b10*/  FFMA.FTZ R49, R44, UR4, -R59 ;  /* 0x000000042c317c23 */ /* 0x000fc4000801083b */
[----:B------:R-:W3:Y:S01]  /*11b20*/  MUFU.EX2 R73, R73 ;  /* 0x0000004900497308 */ /* 0x000ee20000000800 */
[----:B--2---:R-:W-:-:S07]  /*11b30*/  F2FP.BF16.F32.PACK_AB R7, R139, R118 ;  /* 0x000000768b07723e */ /* 0x004fce00000010ff */
[C---:B----4-:R-:W-:Y:S01]  /*11b40*/  HMMA.16816.F32.BF16 R164, R4.reuse, R8, R164 ;  /* 0x0000000804a4723c */ /* 0x050fe200000418a4 */
[----:B------:R-:W-:Y:S05]  /*11b50*/  MUFU.EX2 R72, R72 ;  /* 0x0000004800487308 */ /* 0x000fea0000000800 */
[C---:B-----5:R-:W-:Y:S01]  /*11b60*/  HMMA.16816.F32.BF16 R20, R4.reuse, R16, R20 ;  /* 0x000000100414723c */ /* 0x060fe20000041814 */
        /* <DEDUP_REMOVED lines=9> */
[----:B------:R-:W5:Y:S03]  /*11c00*/  LDSM.16.MT88.4 R8, [R177+0x8000] ;  /* 0x00800000b108783b */ /* 0x000f660000004200 */
[----:B------:R-:W-:Y:S02]  /*11c10*/  FADD.FTZ R112, R112, R111 ;  /* 0x0000006f70707221 */ /* 0x000fe40000010000 */
[----:B------:R-:W1:Y:S01]  /*11c20*/  MUFU.EX2 R25, R25 ;  /* 0x0000001900197308 */ /* 0x000e620000000800 */
[----:B---3--:R-:W-:Y:S01]  /*11c30*/  F2FP.BF16.F32.PACK_AB R4, R73, R74 ;  /* 0x0000004a4904723e */ /* 0x008fe200000010ff */
[----:B------:R-:W-:Y:S01]  /*11c40*/  FADD.FTZ R112, R119, R112 ;  /* 0x0000007077707221 */ /* 0x000fe20000010000 */
[----:B--2---:R-:W-:Y:S01]  /*11c50*/  F2FP.BF16.F32.PACK_AB R6, R71, R72 ;  /* 0x000000484706723e */ /* 0x004fe200000010ff */
[----:B------:R-:W-:-:S02]  /*11c60*/  FADD.FTZ R74, R74, R75 ;  /* 0x0000004b4a4a7221 */ /* 0x000fc40000010000 */
[----:B------:R-:W-:Y:S02]  /*11c70*/  FADD.FTZ R123, R123, R112 ;  /* 0x000000707b7b7221 */ /* 0x000fe40000010000 */
[----:B------:R-:W-:Y:S01]  /*11c80*/  MUFU.EX2 R0, R0 ;  /* 0x0000000000007308 */ /* 0x000fe20000000800 */
[----:B------:R-:W-:Y:S01]  /*11c90*/  FADD.FTZ R73, R73, R74 ;  /* 0x0000004a49497221 */ /* 0x000fe20000010000 */
[----:B------:R-:W-:-:S03]  /*11ca0*/  FADD.FTZ R128, R128, R123 ;  /* 0x0000007b80807221 */ /* 0x000fc60000010000 */
[----:B------:R-:W-:Y:S01]  /*11cb0*/  FADD.FTZ R72, R72, R73 ;  /* 0x0000004948487221 */ /* 0x000fe20000010000 */
[----:B------:R-:W-:Y:S02]  /*11cc0*/  FADD.FTZ R127, R127, R128 ;  /* 0x000000807f7f7221 */ /* 0x000fe40000010000 */
[----:B------:R-:W2:Y:S01]  /*11cd0*/  MUFU.EX2 R27, R27 ;  /* 0x0000001b001b7308 */ /* 0x000ea20000000800 */
[----:B-1----:R-:W-:Y:S01]  /*11ce0*/  F2FP.BF16.F32.PACK_AB R5, R25, R2 ;  /* 0x000000021905723e */ /* 0x002fe200000010ff */
[----:B------:R-:W-:Y:S01]  /*11cf0*/  FADD.FTZ R140, R140, R127 ;  /* 0x0000007f8c8c7221 */ /* 0x000fe20000010000 */
[----:B------:R-:W-:-:S03]  /*11d00*/  FADD.FTZ R71, R71, R72 ;  /* 0x0000004847477221 */ /* 0x000fc60000010000 */
[----:B------:R-:W-:Y:S02]  /*11d10*/  FADD.FTZ R129, R129, R140 ;  /* 0x0000008c81817221 */ /* 0x000fe40000010000 */
[----:B------:R-:W-:Y:S02]  /*11d20*/  MUFU.EX2 R70, R70 ;  /* 0x0000004600467308 */ /* 0x000fe40000000800 */
[----:B------:R-:W-:Y:S01]  /*11d30*/  FADD.FTZ R156, R156, R129 ;  /* 0x000000819c9c7221 */ /* 0x000fe20000010000 */
[----:B------:R-:W-:-:S03]  /*11d40*/  MOV R129, R107 ;  /* 0x0000006b00817202 */ /* 0x000fc60000000f00 */
[----:B------:R-:W-:Y:S02]  /*11d50*/  FADD.FTZ R131, R131, R156 ;  /* 0x0000009c83837221 */ /* 0x000fe40000010000 */
[----:B------:R-:W1:Y:S01]  /*11d60*/  MUFU.EX2 R69, R69 ;  /* 0x0000004500457308 */ /* 0x000e620000000800 */
[----:B--2---:R-:W-:Y:S01]  /*11d70*/  F2FP.BF16.F32.PACK_AB R7, R27, R0 ;  /* 0x000000001b07723e */ /* 0x004fe200000010ff */
[----:B------:R-:W-:Y:S01]  /*11d80*/  FADD.FTZ R168, R168, R131 ;  /* 0x00000083a8a87221 */ /* 0x000fe20000010000 */
[----:B------:R-:W-:-:S03]  /*11d90*/  MOV R131, R108 ;  /* 0x0000006c00837202 */ /* 0x000fc60000000f00 */
        /* <DEDUP_REMOVED lines=15> */
[----:B------:R-:W-:Y:S02]  /*11e90*/  FADD.FTZ R173, R173, R174 ;  /* 0x000000aeadad7221 */ /* 0x000fe40000010000 */
[----:B------:R-:W-:Y:S01]  /*11ea0*/  LDSM.16.MT88.4 R168, [R177+0x8c00] ;  /* 0x008c0000b1a8783b */ /* 0x000fe20000004200 */
[----:B------:R-:W5:Y:S01]  /*11eb0*/  MUFU.EX2 R3, R3 ;  /* 0x0000000300037308 */ /* 0x000f620000000800 */
[----:B------:R-:W-:Y:S01]  /*11ec0*/  FADD.FTZ R186, R186, R173 ;  /* 0x000000adbaba7221 */ /* 0x000fe20000010000 */
[----:B-1----:R-:W-:Y:S01]  /*11ed0*/  F2FP.BF16.F32.PACK_AB R4, R69, R70 ;  /* 0x000000464504723e */ /* 0x002fe200000010ff */
[----:B------:R-:W-:Y:S01]  /*11ee0*/  FADD.FTZ R70, R70, R71 ;  /* 0x0000004746467221 */ /* 0x000fe20000010000 */
[----:B---3--:R-:W-:Y:S01]  /*11ef0*/  F2FP.BF16.F32.PACK_AB R6, R67, R68 ;  /* 0x000000444306723e */ /* 0x008fe200000010ff */
[----:B------:R-:W-:-:S02]  /*11f00*/  FADD.FTZ R175, R175, R186 ;  /* 0x000000baafaf7221 */ /* 0x000fc40000010000 */
[----:B------:R-:W-:Y:S01]  /*11f10*/  FADD.FTZ R69, R69, R70 ;  /* 0x0000004645457221 */ /* 0x000fe20000010000 */
[----:B------:R-:W-:Y:S01]  /*11f20*/  MUFU.EX2 R32, R32 ;  /* 0x0000002000207308 */ /* 0x000fe20000000800 */
[----:B------:R-:W-:Y:S02]  /*11f30*/  FADD.FTZ R154, R154, R175 ;  /* 0x000000af9a9a7221 */ /* 0x000fe40000010000 */
[----:B------:R-:W-:Y:S02]  /*11f40*/  FADD.FTZ R68, R68, R69 ;  /* 0x0000004544447221 */ /* 0x000fe40000010000 */
        /* <DEDUP_REMOVED lines=34> */
[----:B------:R-:W-:Y:S01]  /*12170*/  MUFU.EX2 R36, R36 ;  /* 0x0000002400247308 */ /* 0x000fe20000000800 */
[----:B------:R-:W-:Y:S02]  /*12180*/  FADD.FTZ R65, R65, R66 ;  /* 0x0000004241417221 */ /* 0x000fe40000010000 */
[----:B------:R-:W-:Y:S02]  /*12190*/  FADD.FTZ R35, R35, R32 ;  /* 0x0000002023237221 */ /* 0x000fe40000010000 */
[----:B------:R-:W-:-:S03]  /*121a0*/  FADD.FTZ R64, R64, R65 ;  /* 0x0000004140407221 */ /* 0x000fc60000010000 */
[----:B------:R-:W1:Y:S01]  /*121b0*/  MUFU.EX2 R43, R43 ;  /* 0x0000002b002b7308 */ /* 0x000e620000000800 */
[----:B----4-:R-:W-:Y:S01]  /*121c0*/  F2FP.BF16.F32.PACK_AB R5, R39, R34 ;  /* 0x000000222705723e */ /* 0x010fe200000010ff */
[----:B------:R-:W-:Y:S01]  /*121d0*/  FADD.FTZ R34, R34, R35 ;  /* 0x0000002322227221 */ /* 0x000fe20000010000 */
[----:B------:R-:W-:-:S03]  /*121e0*/  FADD.FTZ R63, R63, R64 ;  /* 0x000000403f3f7221 */ /* 0x000fc60000010000 */
[----:B------:R-:W-:Y:S02]  /*121f0*/  FADD.FTZ R39, R39, R34 ;  /* 0x0000002227277221 */ /* 0x000fe40000010000 */
[----:B------:R-:W-:Y:S08]  /*12200*/  MUFU.EX2 R62, R62 ;  /* 0x0000003e003e7308 */ /* 0x000ff00000000800 */
[----:B------:R-:W3:Y:S01]  /*12210*/  MUFU.EX2 R61, R61 ;  /* 0x0000003d003d7308 */ /* 0x000ee20000000800 */
[----:B-1----:R-:W-:Y:S01]  /*12220*/  F2FP.BF16.F32.PACK_AB R7, R43, R36 ;  /* 0x000000242b07723e */ /* 0x002fe200000010ff */
[----:B------:R-:W-:-:S04]  /*12230*/  FADD.FTZ R36, R36, R39 ;  /* 0x0000002724247221 */ /* 0x000fc80000010000 */
[----:B------:R-:W-:Y:S02]  /*12240*/  FADD.FTZ R43, R43, R36 ;  /* 0x000000242b2b7221 */ /* 0x000fe40000010000 */
[C---:B------:R-:W-:Y:S01]  /*12250*/  HMMA.16816.F32.BF16 R20, R4.reuse, R16, R20 ;  /* 0x000000100414723c */ /* 0x040fe20000041814 */
[----:B------:R-:W-:Y:S05]  /*12260*/  MUFU.EX2 R60, R60 ;  /* 0x0000003c003c7308 */ /* 0x000fea0000000800 */
[C---:B------:R-:W-:Y:S01]  /*12270*/  HMMA.16816.F32.BF16 R28, R4.reuse, R18, R28 ;  /* 0x00000012041c723c */ /* 0x040fe2000004181c */
[----:B------:R-:W1:Y:S02]  /*12280*/  LDSM.16.MT88.4 R16, [R184+0x8800] ;  /* 0x00880000b810783b */ /* 0x000e640000004200 */
[----:B------:R-:W4:Y:S03]  /*12290*/  MUFU.EX2 R41, R41 ;  /* 0x0000002900297308 */ /* 0x000f260000000800 */
[C---:B-----5:R-:W-:Y:S05]  /*122a0*/  HMMA.16816.F32.BF16 R164, R4.reuse, R8, R164 ;  /* 0x0000000804a4723c */ /* 0x060fea00000418a4 */
[----:B------:R-:W-:Y:S01]  /*122b0*/  MUFU.EX2 R38, R38 ;  /* 0x0000002600267308 */ /* 0x000fe20000000800 */
[----:B------:R-:W-:Y:S01]  /*122c0*/  HMMA.16816.F32.BF16 R160, R4, R10, R160 ;  /* 0x0000000a04a0723c */ /* 0x000fe200000418a0 */
[----:B------:R-:W5:Y:S06]  /*122d0*/  LDSM.16.MT88.4 R8, [R184+0x8c00] ;  /* 0x008c0000b808783b */ /* 0x000f6c0000004200 */
[----:B------:R-:W2:Y:S01]  /*122e0*/  MUFU.EX2 R47, R47 ;  /* 0x0000002f002f7308 */ /* 0x000ea20000000800 */
        /* <DEDUP_REMOVED lines=16> */
[----:B------:R-:W-:Y:S01]  /*123f0*/  MUFU.EX2 R37, R37 ;  /* 0x0000002500257308 */ /* 0x000fe20000000800 */
[C---:B------:R-:W-:Y:S06]  /*12400*/  HMMA.16816.F32.BF16 R20, R4.reuse, R12, R20 ;  /* 0x0000000c0414723c */ /* 0x040fec0000041814 */
[C---:B------:R-:W-:Y:S01]  /*12410*/  HMMA.16816.F32.BF16 R28, R4.reuse, R14, R28 ;  /* 0x0000000e041c723c */ /* 0x040fe2000004181c */
[----:B------:R-:W3:Y:S05]  /*12420*/  MUFU.EX2 R42, R42 ;  /* 0x0000002a002a7308 */ /* 0x000eea0000000800 */
[C---:B-1----:R-:W-:Y:S03]  /*12430*/  HMMA.16816.F32.BF16 R164, R4.reuse, R16, R164 ;  /* 0x0000001004a4723c */ /* 0x042fe600000418a4 */
[----:B------:R-:W-:Y:S03]  /*12440*/  MUFU.EX2 R44, R55 ;  /* 0x00000037002c7308 */ /* 0x000fe60000000800 */
[----:B------:R-:W-:Y:S05]  /*12450*/  HMMA.16816.F32.BF16 R160, R4, R18, R160 ;  /* 0x0000001204a0723c */ /* 0x000fea00000418a0 */
[----:B------:R-:W1:Y:S02]  /*12460*/  MUFU.EX2 R49, R49 ;  /* 0x0000003100317308 */ /* 0x000e640000000800 */
[----:B--2---:R-:W-:Y:S01]  /*12470*/  F2FP.BF16.F32.PACK_AB R4, R33, R24 ;  /* 0x000000182104723e */ /* 0x004fe200000010ff */
[----:B------:R-:W-:Y:S01]  /*12480*/  FADD.FTZ R24, R24, R41 ;  /* 0x0000002918187221 */ /* 0x000fe20000010000 */
[----:B---3--:R-:W-:-:S03]  /*12490*/  F2FP.BF16.F32.PACK_AB R6, R42, R37 ;  /* 0x000000252a06723e */ /* 0x008fc600000010ff */
[----:B------:R-:W-:Y:S01]  /*124a0*/  FADD.FTZ R24, R33, R24 ;  /* 0x0000001821187221 */ /* 0x000fe20000010000 */
[----:B------:R-:W-:Y:S03]  /*124b0*/  MUFU.EX2 R0, R56 ;  /* 0x0000003800007308 */ /* 0x000fe60000000800 */
[----:B------:R-:W-:-:S04]  /*124c0*/  FADD.FTZ R37, R37, R24 ;  /* 0x0000001825257221 */ /* 0x000fc80000010000 */
[----:B------:R-:W-:Y:S01]  /*124d0*/  FADD.FTZ R153, R42, R37 ;  /* 0x000000252a997221 */ /* 0x000fe20000010000 */
[----:B------:R-:W2:Y:S01]  /*124e0*/  MUFU.EX2 R155, R155 ;  /* 0x0000009b009b7308 */ /* 0x000ea20000000800 */
[----:B-1----:R-:W-:Y:S01]  /*124f0*/  F2FP.BF16.F32.PACK_AB R5, R49, R44 ;  /* 0x0000002c3105723e */ /* 0x002fe200000010ff */
[----:B------:R-:W-:-:S04]  /*12500*/  FADD.FTZ R44, R44, R45 ;  /* 0x0000002d2c2c7221 */ /* 0x000fc80000010000 */
[----:B------:R-:W-:Y:S01]  /*12510*/  FADD.FTZ R49, R49, R44 ;  /* 0x0000002c31317221 */ /* 0x000fe20000010000 */
[----:B--2---:R-:W-:-:S03]  /*12520*/  F2FP.BF16.F32.PACK_AB R7, R155, R0 ;  /* 0x000000009b07723e */ /* 0x004fc600000010ff */
[----:B------:R-:W-:-:S04]  /*12530*/  FADD.FTZ R0, R0, R49 ;  /* 0x0000003100007221 */ /* 0x000fc80000010000 */
[----:B------:R-:W-:Y:S01]  /*12540*/  FADD.FTZ R155, R155, R0 ;  /* 0x000000009b9b7221 */ /* 0x000fe20000010000 */
[C---:B------:R-:W-:Y:S06]  /*12550*/  HMMA.16816.F32.BF16 R172, R4.reuse, R168, R20 ;  /* 0x000000a804ac723c */ /* 0x040fec0000041814 */
[C---:B------:R-:W-:Y:S06]  /*12560*/  HMMA.16816.F32.BF16 R168, R4.reuse, R170, R28 ;  /* 0x000000aa04a8723c */ /* 0x040fec000004181c */
[C---:B-----5:R-:W-:Y:S06]  /*12570*/  HMMA.16816.F32.BF16 R164, R4.reuse, R8, R164 ;  /* 0x0000000804a4723c */ /* 0x060fec00000418a4 */
[----:B------:R-:W-:-:S15]  /*12580*/  HMMA.16816.F32.BF16 R160, R4, R10, R160 ;  /* 0x0000000a04a0723c */ /* 0x000fde00000418a0 */
[----:B------:R-:W-:-:S09]  /*12590*/  NOP ;  /* 0x0000000000007918 */ /* 0x000fd20000000000 */
.L_x_1770:
        /* <DEDUP_REMOVED lines=11> */
[----:B------:R-:W-:Y:S01]  /*12650*/  IMAD.MOV.U32 R154, RZ, RZ, R129 ;  /* 0x000000ffff9a7224 */ /* 0x000fe200078e0081 */
[----:B------:R-:W-:Y:S01]  /*12660*/  ULDC UR9, c[0x0][0x2d0] ;  /* 0x0000b40000097ab9 */ /* 0x000fe20000000800 */
[----:B------:R-:W-:Y:S01]  /*12670*/  IMAD.MOV.U32 R156, RZ, RZ, R131 ;  /* 0x000000ffff9c7224 */ /* 0x000fe200078e0083 */
[----:B------:R-:W-:Y:S02]  /*12680*/  USHF.R.S32.HI UR4, URZ, 0x1f, UR8 ;  /* 0x0000001f3f047899 */ /* 0x000fe40008011408 */
[----:B------:R-:W-:Y:S01]  /*12690*/  MOV R178, UR8 ;  /* 0x0000000800b27c02 */ /* 0x000fe20008000f00 */
[----:B------:R-:W-:-:S03]  /*126a0*/  ULDC UR5, c[0x0][0x39c] ;  /* 0x0000e70000057ab9 */ /* 0x000fc60000000800 */
[----:B------:R-:W-:Y:S01]  /*126b0*/  MOV R176, UR4 ;  /* 0x0000000400b07c02 */ /* 0x000fe20008000f00 */
[----:B------:R-:W-:-:S06]  /*126c0*/  ULDC UR4, c[0x0][0x2ec] ;  /* 0x0000bb0000047ab9 */ /* 0x000fcc0000000800 */
.L_x_1782:
        /* <DEDUP_REMOVED lines=12> */
[----:B------:R-:W-:Y:S05]  /*12790*/  IMAD.U32 R10, RZ, RZ, UR12 ;  /* 0x0000000cff0a7e24 */ /* 0x000fea000f8e00ff */
[----:B------:R-:W-:Y:S02]  /*127a0*/  IABS R10, R10 ;  /* 0x0000000a000a7213 */ /* 0x000fe40000000000 */
[-C--:B----4-:R-:W-:Y:S02]  /*127b0*/  IABS R6, R3.reuse ;  /* 0x0000000300067213 */ /* 0x090fe40000000000 */
[----:B------:R-:W-:Y:S02]  /*127c0*/  LOP3.LUT R2, RZ, R3, RZ, 0x33, !PT ;  /* 0x00000003ff027212 */ /* 0x000fe400078e33ff */
[----:B------:R-:W4:Y:S10]  /*127d0*/  I2F.RP R14, R6 ;  /* 0x00000006000e7306 */ /* 0x000f340000209400 */
[----:B----4-:R-:W4:Y:S02]  /*127e0*/  MUFU.RCP R8, R14 ;  /* 0x0000000e00087308 */ /* 0x010f240000001000 */
[----:B----4-:R-:W-:Y:S01]  /*127f0*/  VIADD R12, R8, 0xffffffe ;  /* 0x0ffffffe080c7836 */ /* 0x010fe20000000000 */
[----:B------:R-:W-:Y:S07]  /*12800*/  MOV R8, UR8 ;  /* 0x0000000800087c02 */ /* 0x000fee0008000f00 */
[----:B------:R-:W4:Y:S01]  /*12810*/  F2I.FTZ.U32.TRUNC.NTZ R13, R12 ;  /* 0x0000000c000d7305 */ /* 0x000f22000021f000 */
[----:B------:R-:W-:Y:S01]  /*12820*/  IABS R8, R8 ;  /* 0x0000000800087213 */ /* 0x000fe20000000000 */
        /* <DEDUP_REMOVED lines=9> */
[C---:B------:R-:W-:Y:S02]  /*128c0*/  IMAD R10, R6.reuse, R13, R10 ;  /* 0x0000000d060a7224 */ /* 0x040fe400078e020a */
[----:B------:R-:W4:Y:S01]  /*128d0*/  LDC.64 R12, c[0x0][0x238] ;  /* 0x00008e00ff0c7b82 */ /* 0x000f220000000a00 */
        /* <DEDUP_REMOVED lines=9> */
[C---:B------:R-:W-:Y:S01]  /*12970*/  LOP3.LUT R6, R3.reuse, UR8, RZ, 0x3c, !PT ;  /* 0x0000000803067c12 */ /* 0x040fe2000f8e3cff */
[----:B------:R-:W5:Y:S01]  /*12980*/  LDC.64 R10, c[0x0][0x250] ;  /* 0x00009400ff0a7b82 */ /* 0x000f620000000a00 */
[----:B------:R-:W-:Y:S02]  /*12990*/  LOP3.LUT R8, R3, UR12, RZ, 0x3c, !PT ;  /* 0x0000000c03087c12 */ /* 0x000fe4000f8e3cff */
[----:B------:R-:W-:Y:S02]  /*129a0*/  ISETP.GE.AND P3, PT, R6, RZ, PT ;  /* 0x000000ff0600720c */ /* 0x000fe40003f66270 */
[----:B------:R-:W-:Y:S03]  /*129b0*/  ISETP.GE.AND P4, PT, R8, RZ, PT ;  /* 0x000000ff0800720c */ /* 0x000fe60003f86270 */
[----:B------:R-:W-:Y:S02]  /*129c0*/  @P5 IADD3 R7, R7, 0x1, RZ ;  /* 0x0000000107075810 */ /* 0x000fe40007ffe0ff */
[----:B------:R-:W-:Y:S06]  /*129d0*/  @P6 VIADD R5, R5, 0x1 ;  /* 0x0000000105056836 */ /* 0x000fec0000000000 */
[----:B------:R-:W-:Y:S02]  /*129e0*/  @!P3 IMAD.MOV R7, RZ, RZ, -R7 ;  /* 0x000000ffff07b224 */ /* 0x000fe400078e0a07 */
[----:B------:R-:W-:Y:S03]  /*129f0*/  @!P4 IADD3 R5, -R5, RZ, RZ ;  /* 0x000000ff0505c210 */ /* 0x000fe60007ffe1ff */
[C---:B------:R-:W-:Y:S02]  /*12a00*/  SEL R4, R2.reuse, R7, !P0 ;  /* 0x0000000702047207 */ /* 0x040fe40004000000 */
[----:B------:R-:W-:Y:S02]  /*12a10*/  SEL R9, R2, R5, !P0 ;  /* 0x0000000502097207 */ /* 0x000fe40004000000 */
[CC--:B------:R-:W-:Y:S02]  /*12a20*/  LEA R20, P3, R4.reuse, R158.reuse, 0x2 ;  /* 0x0000009e04147211 */ /* 0x0c0fe400078610ff */
[C---:B------:R-:W-:Y:S01]  /*12a30*/  LEA R18, P0, R9.reuse, R158, 0x2 ;  /* 0x0000009e09127211 */ /* 0x040fe200078010ff */
[C---:B------:R-:W-:Y:S01]  /*12a40*/  IMAD.IADD R2, R9.reuse, 0x1, -R4 ;  /* 0x0000000109027824 */ /* 0x040fe200078e0a04 */
[-C--:B------:R-:W-:Y:S02]  /*12a50*/  LEA.HI.X.SX32 R21, R4, R159.reuse, 0x2, P3 ;  /* 0x0000009f04157211 */ /* 0x080fe400018f16ff */
[----:B------:R-:W-:Y:S01]  /*12a60*/  LEA.HI.X.SX32 R19, R9, R159, 0x2, P0 ;  /* 0x0000009f09137211 */ /* 0x000fe200000f16ff */
[----:B------:R-:W-:Y:S02]  /*12a70*/  IMAD R0, R2, R3, -0x100 ;  /* 0xffffff0002007424 */ /* 0x000fe400078e0203 */
[----:B------:R-:W2:Y:S02]  /*12a80*/  LDG.E R6, desc[UR10][R20.64] ;  /* 0x0000000a14067981 */ /* 0x000ea4000c1e1900 */
[CC--:B-----5:R-:W-:Y:S01]  /*12a90*/  IMAD.WIDE.U32 R202, R0.reuse, R10.reuse, RZ ;  /* 0x0000000a00ca7225 */ /* 0x0e0fe200078e00ff */
[----:B------:R-:W-:Y:S01]  /*12aa0*/  SHF.R.S32.HI R17, RZ, 0x1f, R0 ;  /* 0x0000001fff117819 */ /* 0x000fe20000011400 */
[----:B------:R-:W2:Y:S04]  /*12ab0*/  LDG.E R15, desc[UR10][R18.64] ;  /* 0x0000000a120f7981 */ /* 0x000ea8000c1e1900 */
[----:B------:R-:W-:Y:S04]  /*12ac0*/  IMAD R8, R17, R10, RZ ;  /* 0x0000000a11087224 */ /* 0x000fe800078e02ff */
[----:B------:R-:W-:Y:S04]  /*12ad0*/  IMAD R8, R0, R11, R8 ;  /* 0x0000000b00087224 */ /* 0x000fe800078e0208 */
[----:B------:R-:W-:Y:S01]  /*12ae0*/  IMAD.IADD R203, R203, 0x1, R8 ;  /* 0x00000001cbcb7824 */ /* 0x000fe200078e0208 */
[----:B--2---:R-:W-:Y:S04]  /*12af0*/  IADD3 R15, -R15, R6, RZ ;  /* 0x000000060f0f7210 */ /* 0x004fe80007ffe1ff */
[----:B------:R-:W-:Y:S01]  /*12b00*/  SHF.R.S32.HI R11, RZ, 0x1f, R15 ;  /* 0x0000001fff0b7819 */ /* 0x000fe2000001140f */
[-C--:B----4-:R-:W-:Y:S04]  /*12b10*/  IMAD.WIDE.U32 R202, R15, R12.reuse, R202 ;  /* 0x0000000c0fca7225 */ /* 0x090fe800078e00ca */
[----:B------:R-:W-:Y:S04]  /*12b20*/  IMAD R6, R11, R12, RZ ;  /* 0x0000000c0b067224 */ /* 0x000fe800078e02ff */
[----:B------:R-:W-:Y:S05]  /*12b30*/  IMAD R6, R15, R13, R6 ;  /* 0x0000000d0f067224 */ /* 0x000fea00078e0206 */
[----:B------:R-:W-:Y:S07]  /*12b40*/  IADD3 R197, R203, R6, RZ ;  /* 0x00000006cbc57210 */ /* 0x000fee0007ffe0ff */
.L_x_1779:
[----:B------:R-:W4:Y:S01]  /*12b50*/  @!P2 LDC.64 R200, c[0x0][0x250] ;  /* 0x00009400ffc8ab82 */ /* 0x000f220000000a00 */
[----:B------:R-:W-:Y:S01]  /*12b60*/  @P2 STS.64 [R157+0x5008], RZ ;  /* 0x005008ff9d002388 */ /* 0x000fe20000000a00 */
[CC--:B------:R-:W-:Y:S01]  /*12b70*/  LEA R188, P3, R202.reuse, R196.reuse, 0x1 ;  /* 0x000000c4cabc7211 */ /* 0x0c0fe200078608ff */
[----:B--2---:R-:W-:Y:S01]  /*12b80*/  @!P2 IMAD R193, R193, 0x60, RZ ;  /* 0x00000060c1c1a824 */ /* 0x004fe200078e02ff */
[----:B------:R-:W-:Y:S01]  /*12b90*/  @!P2 IADD3 R189, P0, R202, UR21, RZ ;  /* 0x00000015cabdac10 */ /* 0x000fe2000ff1e0ff */
[----:B------:R-:W-:Y:S01]  /*12ba0*/  UISETP.GE.AND UP0, UPT, UR7, 0x2, UPT ;  /* 0x000000020700788c */ /* 0x000fe2000bf06270 */
[----:B------:R-:W-:Y:S01]  /*12bb0*/  @!P2 MOV R203, R197 ;  /* 0x000000c500cba202 */ /* 0x000fe20000000f00 */
[----:B------:R-:W-:Y:S01]  /*12bc0*/  @P2 STS [R157+0x5000], RZ ;  /* 0x005000ff9d002388 */ /* 0x000fe20000000800 */
[----:B------:R-:W-:Y:S02]  /*12bd0*/  @!P2 IADD3.X R198, R197, UR20, RZ, P0, !PT ;  /* 0x00000014c5c6ac10 */ /* 0x000fe400087fe4ff */
[C---:B------:R-:W-:Y:S01]  /*12be0*/  @!P2 LEA R206, P0, R189.reuse, R196, 0x1 ;  /* 0x000000c4bdcea211 */ /* 0x040fe200078008ff */
[----:B------:R-:W-:Y:S01]  /*12bf0*/  @P2 STS [R157+0x5004], RZ ;  /* 0x005004ff9d002388 */ /* 0x000fe20000000800 */
[----:B------:R-:W-:Y:S03]  /*12c00*/  @!P2 IMAD.WIDE.U32 R208, R192, 0x60, R202 ;  /* 0x00000060c0d0a825 */ /* 0x000fe600078e00ca */
[-C--:B------:R-:W-:Y:S02]  /*12c10*/  @!P2 LEA.HI.X R207, R189, R185.reuse, R198, 0x1, P0 ;  /* 0x000000b9bdcfa211 */ /* 0x080fe400000f0cc6 */
[----:B------:R-:W2:Y:S01]  /*12c20*/  @!P2 LDC.64 R198, c[0x0][0x250] ;  /* 0x00009400ffc6ab82 */ /* 0x000ea20000000a00 */
[----:B-1----:R-:W-:Y:S02]  /*12c30*/  @!P2 LEA R204, P0, R194, R202, 0x6 ;  /* 0x000000cac2cca211 */ /* 0x002fe400078030ff */
[----:B------:R-:W-:Y:S02]  /*12c40*/  LEA.HI.X R189, R202, R185, R197, 0x1, P3 ;  /* 0x000000b9cabd7211 */ /* 0x000fe400018f0cc5 */
[----:B------:R-:W-:Y:S03]  /*12c50*/  @!P2 LEA.HI.X R205, R194, R197, R195, 0x6, P0 ;  /* 0x000000c5c2cda211 */ /* 0x000fe600000f34c3 */
[----:B------:R-:W1:Y:S01]  /*12c60*/  @!P2 LDC.64 R194, c[0x0][0x250] ;  /* 0x00009400ffc2ab82 */ /* 0x000e620000000a00 */
[----:B------:R-:W-:Y:S01]  /*12c70*/  @!PT LDS RZ, [RZ] ;  /* 0x00000000fffff984 */ /* 0x000fe20000000800 */
[----:B------:R-:W-:Y:S01]  /*12c80*/  @!PT LDS RZ, [RZ] ;  /* 0x00000000fffff984 */ /* 0x000fe20000000800 */
[----:B------:R-:W-:Y:S01]  /*12c90*/  @!PT LDS RZ, [RZ] ;  /* 0x00000000fffff984 */ /* 0x000fe20000000800 */
[----:B------:R-:W-:Y:S01]  /*12ca0*/  @!P2 LDGSTS.E.BYPASS.LTC128B.128 [R157+0x5000], desc[UR10][R188.64] ;  /* 0x05000000bc9dafae */ /* 0x000fe2000b901d4a */
[CC--:B------:R-:W-:Y:S02]  /*12cb0*/  @!P2 LEA R210, P3, R204.reuse, R196.reuse, 0x1 ;  /* 0x000000c4ccd2a211 */ /* 0x0c0fe400078608ff */
[----:B------:R-:W-:Y:S02]  /*12cc0*/  @!P2 IADD3 R193, R193, R209, RZ ;  /* 0x000000d1c1c1a210 */ /* 0x000fe40007ffe0ff */
[-C--:B------:R-:W-:Y:S02]  /*12cd0*/  @!P2 LEA.HI.X R211, R204, R185.reuse, R205, 0x1, P3 ;  /* 0x000000b9ccd3a211 */ /* 0x080fe400018f0ccd */
[----:B------:R-:W-:Y:S01]  /*12ce0*/  @!P2 LEA R204, P3, R208, R196, 0x1 ;  /* 0x000000c4d0cca211 */ /* 0x000fe200078608ff */
[----:B------:R-:W-:Y:S01]  /*12cf0*/  @P2 STS.128 [R157+0x5800], RZ ;  /* 0x005800ff9d002388 */ /* 0x000fe20000000c00 */
[----:B---3--:R-:W-:Y:S02]  /*12d00*/  @!P2 LEA R192, P0, R190, R202, 0x7 ;  /* 0x000000cabec0a211 */ /* 0x008fe400078038ff */
[----:B------:R-:W-:Y:S02]  /*12d10*/  @!P2 LEA.HI.X R205, R208, R185, R193, 0x1, P3 ;  /* 0x000000b9d0cda211 */ /* 0x000fe400018f0cc1 */
[----:B------:R-:W-:Y:S02]  /*12d20*/  @!P2 LEA.HI.X R191, R190, R197, R191, 0x7, P0 ;  /* 0x000000c5bebfa211 */ /* 0x000fe400000f3cbf */
[CC--:B------:R-:W-:Y:S01]  /*12d30*/  @!P2 LEA R190, P0, R192.reuse, R196.reuse, 0x1 ;  /* 0x000000c4c0bea211 */ /* 0x0c0fe200078008ff */
[----:B------:R-:W-:Y:S01]  /*12d40*/  @!PT LDS RZ, [RZ] ;  /* 0x00000000fffff984 */ /* 0x000fe20000000800 */
[----:B------:R-:W-:Y:S01]  /*12d50*/  @!PT LDS RZ, [RZ] ;  /* 0x00000000fffff984 */ /* 0x000fe20000000800 */
[----:B------:R-:W-:Y:S01]  /*12d60*/  @!PT LDS RZ, [RZ] ;  /* 0x00000000fffff984 */ /* 0x000fe20000000800 */
[----:B------:R3:W-:Y:S03]  /*12d70*/  @!P2 LDGSTS.E.BYPASS.LTC128B.128 [R157+0x5800], desc[UR10][R206.64] ;  /* 0x05800000ce9dafae */ /* 0x0007e6000b901d4a */
[----:B------:R-:W-:Y:S01]  /*12d80*/  @!P2 LEA.HI.X R191, R192, R185, R191, 0x1, P0 ;  /* 0x000000b9c0bfa211 */ /* 0x000fe200000f0cbf */
[----:B-1----:R-:W-:Y:S04]  /*12d90*/  @!P2 IMAD R195, R195, 0xe0, RZ ;  /* 0x000000e0c3c3a824 */ /* 0x002fe800078e02ff */
[----:B------:R-:W-:Y:S01]  /*12da0*/  @P2 STS.128 [R157+0x6000], RZ ;  /* 0x006000ff9d002388 */ /* 0x000fe20000000c00 */
[--C-:B----4-:R-:W-:Y:S04]  /*12db0*/  @!P2 IMAD.WIDE.U32 R192, R200, 0xa0, R202.reuse ;  /* 0x000000a0c8c0a825 */ /* 0x110fe800078e00ca */
[----:B--2---:R-:W-:Y:S02]  /*12dc0*/  @!P2 IMAD R199, R199, 0xc0, RZ ;  /* 0x000000c0c7c7a824 */ /* 0x004fe400078e02ff */
[----:B------:R-:W-:Y:S01]  /*12dd0*/  @!P2 IMAD R201, R201, 0xa0, RZ ;  /* 0x000000a0c9c9a824 */ /* 0x000fe200078e02ff */
[----:B------:R-:W-:Y:S01]  /*12de0*/  @!PT LDS RZ, [RZ] ;  /* 0x00000000fffff984 */ /* 0x000fe20000000800 */
[----:B------:R-:W-:Y:S01]  /*12df0*/  @!PT LDS RZ, [RZ] ;  /* 0x00000000fffff984 */ /* 0x000fe20000000800 */
[----:B------:R-:W-:Y:S01]  /*12e00*/  @!PT LDS RZ, [RZ] ;  /* 0x00000000fffff984 */ /* 0x000fe20000000800 */
[----:B------:R-:W-:Y:S04]  /*12e10*/  @!P2 LDGSTS.E.BYPASS.LTC128B.128 [R157+0x6000], desc[UR10][R210.64] ;  /* 0x06000000d29dafae */ /* 0x000fe8000b901d4a */
[----:B------:R-:W-:Y:S04]  /*12e20*/  @!P2 IADD3 R201, R201, R193, RZ ;  /* 0x000000c1c9c9a210 */ /* 0x000fe80007ffe0ff */
[----:B------:R-:W-:Y:S01]  /*12e30*/  @P2 STS.128 [R157+0x6800], RZ ;  /* 0x006800ff9d002388 */ /* 0x000fe20000000c00 */
[--C-:B---3--:R-:W-:Y:S01]  /*12e40*/  @!P2 IMAD.WIDE.U32 R206, R198, 0xc0, R202.reuse ;  /* 0x000000c0c6cea825 */ /* 0x108fe200078e00ca */
[-C--:B------:R-:W-:Y:S03]  /*12e50*/  @!P2 LEA R198, P4, R192, R196.reuse, 0x1 ;  /* 0x000000c4c0c6a211 */ /* 0x080fe600078808ff */
[----:B------:R-:W-:Y:S03]  /*12e60*/  @!P2 IMAD.WIDE.U32 R202, R194, 0xe0, R202 ;  /* 0x000000e0c2caa825 */ /* 0x000fe600078e00ca */
[----:B------:R-:W-:Y:S01]  /*12e70*/  @!PT LDS RZ, [RZ] ;  /* 0x00000000fffff984 */ /* 0x000fe20000000800 */
[----:B------:R-:W-:Y:S01]  /*12e80*/  @!PT LDS RZ, [RZ] ;  /* 0x00000000fffff984 */ /* 0x000fe20000000800 */
[----:B------:R-:W-:Y:S01]  /*12e90*/  @!PT LDS RZ, [RZ] ;  /* 0x00000000fffff984 */ /* 0x000fe20000000800 */
[----:B------:R-:W-:Y:S01]  /*12ea0*/  @!P2 LDGSTS.E.BYPASS.LTC128B.128 [R157+0x6800], desc[UR10][R204.64] ;  /* 0x06800000cc9dafae */ /* 0x000fe2000b901d4a */
[-C--:B------:R-:W-:Y:S02]  /*12eb0*/  @!P2 LEA R200, P3, R206, R196.reuse, 0x1 ;  /* 0x000000c4cec8a211 */ /* 0x080fe400078608ff */
[----:B------:R-:W-:Y:S02]  /*12ec0*/  @!P2 LEA R196, P0, R202, R196, 0x1 ;  /* 0x000000c4cac4a211 */ /* 0x000fe400078008ff */
[----:B------:R-:W-:Y:S03]  /*12ed0*/  @!P2 IADD3 R194, R199, R207, RZ ;  /* 0x000000cfc7c2a210 */ /* 0x000fe60007ffe0ff */
[----:B------:R-:W-:Y:S01]  /*12ee0*/  @P2 STS.128 [R157+0x7000], RZ ;  /* 0x007000ff9d002388 */ /* 0x000fe20000000c00 */
[-C--:B------:R-:W-:Y:S02]  /*12ef0*/  @!P2 LEA.HI.X R199, R192, R185.reuse, R201, 0x1, P4 ;  /* 0x000000b9c0c7a211 */ /* 0x080fe400020f0cc9 */
[----:B------:R-:W-:Y:S02]  /*12f00*/  @!P2 LEA.HI.X R201, R206, R185, R194, 0x1, P3 ;  /* 0x000000b9cec9a211 */ /* 0x000fe400018f0cc2 */
[----:B------:R-:W-:Y:S03]  /*12f10*/  @!P2 IADD3 R195, R195, R203, RZ ;  /* 0x000000cbc3c3a210 */ /* 0x000fe60007ffe0ff */
[----:B------:R-:W-:Y:S01]  /*12f20*/  @!PT LDS RZ, [RZ] ;  /* 0x00000000fffff984 */ /* 0x000fe20000000800 */
[----:B------:R-:W-:Y:S01]  /*12f30*/  @!PT LDS RZ, [RZ] ;  /* 0x00000000fffff984 */ /* 0x000fe20000000800 */
[----:B------:R-:W-:Y:S01]  /*12f40*/  @!PT LDS RZ, [RZ] ;  /* 0x00000000fffff984 */ /* 0x000fe20000000800 */
[----:B------:R-:W-:Y:S01]  /*12f50*/  @!P2 LDGSTS.E.BYPASS.LTC128B.128 [R157+0x7000], desc[UR10][R190.64] ;  /* 0x07000000be9dafae */ /* 0x000fe2000b901d4a */
[----:B------:R-:W-:Y:S02]  /*12f60*/  @!P2 LEA.HI.X R197, R202, R185, R195, 0x1, P0 ;  /* 0x000000b9cac5a211 */ /* 0x000fe400000f0cc3 */
[----:B------:R-:W-:Y:S02]  /*12f70*/  PLOP3.LUT P0, PT, PT, PT, UP0, 0x80, 0x0 ;  /* 0x000000000000781c */ /* 0x000fe40003f0f008 */
[----:B------:R-:W-:Y:S03]  /*12f80*/  MOV R185, R189 ;  /* 0x000000bd00b97202 */ /* 0x000fe60000000f00 */
        /* <DEDUP_REMOVED lines=17> */
[----:B------:R-:W2:Y:S01]  /*130a0*/  LDSM.16.M88.4 R16, [R149+0x1400] ;  /* 0x001400009510783b */ /* 0x000ea20000000200 */
[----:B-1----:R-:W-:Y:S07]  /*130b0*/  MOV R196, R188 ;  /* 0x000000bc00c47202 */ /* 0x002fee0000000f00 */
[----:B------:R-:W1:Y:S08]  /*130c0*/  LDSM.16.M88.4 R8, [R149+0x1000] ;  /* 0x001000009508783b */ /* 0x000e700000000200 */
[----:B------:R-:W-:Y:S08]  /*130d0*/  LDSM.16.M88.4 R128, [R150] ;  /* 0x000000009680783b */ /* 0x000ff00000000200 */
[----:B------:R-:W3:Y:S08]  /*130e0*/  LDSM.16.M88.4 R28, [R148+0x400] ;  /* 0x00040000941c783b */ /* 0x000ef00000000200 */
[----:B------:R-:W4:Y:S08]  /*130f0*/  LDSM.16.M88.4 R32, [R149+0x1c00] ;  /* 0x001c00009520783b */ /* 0x000f300000000200 */
[----:B------:R-:W5:Y:S01]  /*13100*/  LDSM.16.M88.4 R20, [R148] ;  /* 0x000000009414783b */ /* 0x000f620000000200 */
[C---:B--2---:R-:W-:Y:S06]  /*13110*/  HMMA.16816.F32.BF16 R12, R124.reuse, R16, RZ ;  /* 0x000000107c0c723c */ /* 0x044fec00000418ff */
[C---:B------:R-:W-:Y:S01]  /*13120*/  HMMA.16816.F32.BF16 R16, R124.reuse, R18, RZ ;  /* 0x000000127c10723c */ /* 0x040fe200000418ff */
[----:B------:R-:W-:Y:S05]  /*13130*/  LDSM.16.M88.4 R24, [R149+0x1800] ;  /* 0x001800009518783b */ /* 0x000fea0000000200 */
[C---:B-1----:R-:W-:Y:S03]  /*13140*/  HMMA.16816.F32.BF16 R4, R124.reuse, R8, RZ ;  /* 0x000000087c04723c */ /* 0x042fe600000418ff */
[----:B------:R-:W1:Y:S03]  /*13150*/  LDSM.16.M88.4 R44, [R148+0xc00] ;  /* 0x000c0000942c783b */ /* 0x000e660000000200 */
[----:B------:R-:W-:Y:S05]  /*13160*/  HMMA.16816.F32.BF16 R8, R124, R10, RZ ;  /* 0x0000000a7c08723c */ /* 0x000fea00000418ff */
[----:B------:R-:W2:Y:S01]  /*13170*/  LDSM.16.M88.4 R48, [R149+0x2400] ;  /* 0x002400009530783b */ /* 0x000ea20000000200 */
[C---:B---3--:R-:W-:Y:S06]  /*13180*/  HMMA.16816.F32.BF16 R12, R128.reuse, R28, R12 ;  /* 0x0000001c800c723c */ /* 0x048fec000004180c */
[----:B------:R-:W-:Y:S01]  /*13190*/  HMMA.16816.F32.BF16 R16, R128, R30, R16 ;  /* 0x0000001e8010723c */ /* 0x000fe20000041810 */
[----:B------:R-:W-:Y:S05]  /*131a0*/  LDSM.16.M88.4 R36, [R148+0x800] ;  /* 0x000800009424783b */ /* 0x000fea0000000200 */
[C---:B----4-:R-:W-:Y:S03]  /*131b0*/  HMMA.16816.F32.BF16 R28, R124.reuse, R32, RZ ;  /* 0x000000207c1c723c */ /* 0x050fe600000418ff */
[----:B------:R-:W-:Y:S03]  /*131c0*/  LDSM.16.M88.4 R40, [R149+0x2000] ;  /* 0x002000009528783b */ /* 0x000fe60000000200 */
[----:B------:R-:W-:Y:S05]  /*131d0*/  HMMA.16816.F32.BF16 R32, R124, R34, RZ ;  /* 0x000000227c20723c */ /* 0x000fea00000418ff */
[----:B------:R-:W3:Y:S01]  /*131e0*/  LDSM.16.M88.4 R60, [R148+0x1400] ;  /* 0x00140000943c783b */ /* 0x000ee20000000200 */
[C---:B-----5:R-:W-:Y:S06]  /*131f0*/  HMMA.16816.F32.BF16 R4, R128.reuse, R20, R4 ;  /* 0x000000148004723c */ /* 0x060fec0000041804 */
[C---:B------:R-:W-:Y:S01]  /*13200*/  HMMA.16816.F32.BF16 R8, R128.reuse, R22, R8 ;  /* 0x000000168008723c */ /* 0x040fe20000041808 */
[----:B------:R-:W4:Y:S05]  /*13210*/  LDSM.16.M88.4 R64, [R149+0x2c00] ;  /* 0x002c00009540783b */ /* 0x000f2a0000000200 */
[C---:B-1----:R-:W-:Y:S03]  /*13220*/  HMMA.16816.F32.BF16 R28, R128.reuse, R44, R28 ;  /* 0x0000002c801c723c */ /* 0x042fe6000004181c */
[----:B------:R-:W-:Y:S03]  /*13230*/  LDSM.16.M88.4 R52, [R148+0x1000] ;  /* 0x001000009434783b */ /* 0x000fe60000000200 */
[----:B------:R-:W-:Y:S05]  /*13240*/  HMMA.16816.F32.BF16 R32, R128, R46, R32 ;  /* 0x0000002e8020723c */ /* 0x000fea0000041820 */
[----:B------:R-:W-:Y:S01]  /*13250*/  LDSM.16.M88.4 R56, [R149+0x2800] ;  /* 0x002800009538783b */ /* 0x000fe20000000200 */
[C---:B--2---:R-:W-:Y:S05]  /*13260*/  HMMA.16816.F32.BF16 R44, R124.reuse, R48, RZ ;  /* 0x000000307c2c723c */ /* 0x044fea00000418ff */
[----:B------:R-:W-:Y:S01]  /*13270*/  FMUL.FTZ R0, R4, UR5 ;  /* 0x0000000504007c20 */ /* 0x000fe20008410000 */
[C---:B------:R-:W-:Y:S01]  /*13280*/  HMMA.16816.F32.BF16 R48, R124.reuse, R50, RZ ;  /* 0x000000327c30723c */ /* 0x040fe200000418ff */
[----:B------:R-:W1:Y:S01]  /*13290*/  LDSM.16.M88.4 R76, [R148+0x1c00] ;  /* 0x001c0000944c783b */ /* 0x000e620000000200 */
[----:B------:R-:W-:Y:S03]  /*132a0*/  FMUL.FTZ R3, R5, UR5 ;  /* 0x0000000505037c20 */ /* 0x000fe60008410000 */
[----:B------:R-:W2:Y:S01]  /*132b0*/  MUFU.TANH R0, R0 ;  /* 0x0000000000007308 */ /* 0x000ea20000002400 */
[C---:B------:R-:W-:Y:S01]  /*132c0*/  HMMA.16816.F32.BF16 R20, R124.reuse, R24, RZ ;  /* 0x000000187c14723c */ /* 0x040fe200000418ff */
[----:B------:R-:W-:Y:S01]  /*132d0*/  FMUL.FTZ R4, R7, UR5 ;  /* 0x0000000507047c20 */ /* 0x000fe20008410000 */
[----:B------:R-:W-:Y:S01]  /*132e0*/  FMUL.FTZ R5, R8, UR5 ;  /* 0x0000000508057c20 */ /* 0x000fe20008410000 */
[----:B------:R-:W5:Y:S02]  /*132f0*/  LDSM.16.M88.4 R80, [R149+0x3400] ;  /* 0x003400009550783b */ /* 0x000f640000000200 */
[----:B------:R-:W-:Y:S01]  /*13300*/  FMUL.FTZ R7, R9, UR5 ;  /* 0x0000000509077c20 */ /* 0x000fe20008410000 */
[----:B------:R-:W-:Y:S03]  /*13310*/  HMMA.16816.F32.BF16 R24, R124, R26, RZ ;  /* 0x0000001a7c18723c */ /* 0x000fe600000418ff */
[----:B------:R-:W1:Y:S02]  /*13320*/  MUFU.TANH R3, R3 ;  /* 0x0000000300037308 */ /* 0x000e640000002400 */
[----:B------:R-:W-:Y:S01]  /*13330*/  FMUL.FTZ R8, R11, UR5 ;  /* 0x000000050b087c20 */ /* 0x000fe20008410000 */
[----:B------:R-:W-:Y:S01]  /*13340*/  LDSM.16.M88.4 R68, [R148+0x1800] ;  /* 0x001800009444783b */ /* 0x000fe20000000200 */
[C---:B---3--:R-:W-:Y:S06]  /*13350*/  HMMA.16816.F32.BF16 R44, R128.reuse, R60, R44 ;  /* 0x0000003c802c723c */ /* 0x048fec000004182c */
[----:B------:R-:W3:Y:S01]  /*13360*/  MUFU.TANH R4, R4 ;  /* 0x0000000400047308 */ /* 0x000ee20000002400 */
[----:B------:R-:W-:Y:S01]  /*13370*/  FMUL.FTZ R9, R12, UR5 ;  /* 0x000000050c097c20 */ /* 0x000fe20008410000 */
[----:B------:R-:W-:Y:S01]  /*13380*/  HMMA.16816.F32.BF16 R48, R128, R62, R48 ;  /* 0x0000003e8030723c */ /* 0x000fe20000041830 */
[----:B------:R-:W-:Y:S07]  /*13390*/  LDSM.16.M88.4 R72, [R149+0x3000] ;  /* 0x003000009548783b */ /* 0x000fee0000000200 */
[----:B------:R-:W1:Y:S01]  /*133a0*/  MUFU.TANH R5, R5 ;  /* 0x0000000500057308 */ /* 0x000e620000002400 */
[C---:B----4-:R-:W-:Y:S01]  /*133b0*/  HMMA.16816.F32.BF16 R60, R124.reuse, R64, RZ ;  /* 0x000000407c3c723c */ /* 0x050fe200000418ff */
[----:B------:R-:W4:Y:S02]  /*133c0*/  LDSM.16.M88.4 R92, [R148+0x2400] ;  /* 0x00240000945c783b */ /* 0x000f240000000200 */
[----:B------:R-:W-:Y:S03]  /*133d0*/  FMUL.FTZ R11, R13, UR5 ;  /* 0x000000050d0b7c20 */ /* 0x000fe60008410000 */
[----:B------:R-:W-:Y:S03]  /*133e0*/  HMMA.16816.F32.BF16 R64, R124, R66, RZ ;  /* 0x000000427c40723c */ /* 0x000fe600000418ff */
[----:B------:R-:W1:Y:S02]  /*133f0*/  MUFU.TANH R7, R7 ;  /* 0x0000000700077308 */ /* 0x000e640000002400 */
[----:B------:R-:W-:Y:S01]  /*13400*/  FMUL.FTZ R12, R15, UR5 ;  /* 0x000000050f0c7c20 */ /* 0x000fe20008410000 */
[----:B------:R-:W2:Y:S01]  /*13410*/  LDSM.16.M88.4 R96, [R149+0x3c00] ;  /* 0x003c00009560783b */ /* 0x000ea20000000200 */
[C---:B------:R-:W-:Y:S06]  /*13420*/  HMMA.16816.F32.BF16 R20, R128.reuse, R36, R20 ;  /* 0x000000248014723c */ /* 0x040fec0000041814 */
[----:B------:R-:W2:Y:S01]  /*13430*/  MUFU.TANH R8, R8 ;  /* 0x0000000800087308 */ /* 0x000ea20000002400 */
[----:B------:R-:W-:Y:S01]  /*13440*/  FMUL.FTZ R13, R16, UR5 ;  /* 0x00000005100d7c20 */ /* 0x000fe20008410000 */
[C---:B------:R-:W-:Y:S01]  /*13450*/  HMMA.16816.F32.BF16 R24, R128.reuse, R38, R24 ;  /* 0x000000268018723c */ /* 0x040fe20000041818 */
[----:B------:R-:W-:Y:S07]  /*13460*/  LDSM.16.M88.4 R84, [R148+0x2000] ;  /* 0x002000009454783b */ /* 0x000fee0000000200 */
[----:B------:R-:W2:Y:S01]  /*13470*/  MUFU.TANH R9, R9 ;  /* 0x0000000900097308 */ /* 0x000ea20000002400 */
[C---:B-1----:R-:W-:Y:S01]  /*13480*/  HMMA.16816.F32.BF16 R60, R128.reuse, R76, R60 ;  /* 0x0000004c803c723c */ /* 0x042fe2000004183c */
[----:B------:R-:W-:Y:S02]  /*13490*/  LDSM.16.M88.4 R88, [R149+0x3800] ;  /* 0x003800009558783b */ /* 0x000fe40000000200 */
[----:B------:R-:W-:Y:S03]  /*134a0*/  FMUL.FTZ R15, R17, UR5 ;  /* 0x00000005110f7c20 */ /* 0x000fe60008410000 */
[----:B------:R-:W-:Y:S03]  /*134b0*/  HMMA.16816.F32.BF16 R64, R128, R78, R64 ;  /* 0x0000004e8040723c */ /* 0x000fe60000041840 */
[----:B------:R-:W1:Y:S01]  /*134c0*/  MUFU.TANH R11, R11 ;  /* 0x0000000b000b7308 */ /* 0x000e620000002400 */
[----:B------:R-:W3:Y:S02]  /*134d0*/  LDSM.16.M88.4 R112, [R148+0x2c00] ;  /* 0x002c00009470783b */ /* 0x000ee40000000200 */
[C---:B-----5:R-:W-:Y:S07]  /*134e0*/  HMMA.16816.F32.BF16 R76, R124.reuse, R80, RZ ;  /* 0x000000507c4c723c */ /* 0x060fee00000418ff */
[----:B------:R-:W1:Y:S01]  /*134f0*/  MUFU.TANH R12, R12 ;  /* 0x0000000c000c7308 */ /* 0x000e620000002400 */
[----:B------:R-:W-:Y:S01]  /*13500*/  FMUL.FTZ R16, R19, UR5 ;  /* 0x0000000513107c20 */ /* 0x000fe20008410000 */
[C---:B------:R-:W-:Y:S01]  /*13510*/  HMMA.16816.F32.BF16 R80, R124.reuse, R82, RZ ;  /* 0x000000527c50723c */ /* 0x040fe200000418ff */
[----:B------:R-:W-:Y:S01]  /*13520*/  LDSM.16.M88.4 R100, [R148+0x2800] ;  /* 0x002800009464783b */ /* 0x000fe20000000200 */
[----:B------:R-:W-:Y:S06]  /*13530*/  FMUL.FTZ R17, R20, UR5 ;  /* 0x0000000514117c20 */ /* 0x000fec0008410000 */
[----:B------:R-:W1:Y:S01]  /*13540*/  MUFU.TANH R13, R13 ;  /* 0x0000000d000d7308 */ /* 0x000e620000002400 */
[C---:B------:R-:W-:Y:S02]  /*13550*/  HMMA.16816.F32.BF16 R36, R124.reuse, R40, RZ ;  /* 0x000000287c24723c */ /* 0x040fe400000418ff */
[----:B------:R-:W-:Y:S01]  /*13560*/  FMUL.FTZ R19, R21, UR5 ;  /* 0x0000000515137c20 */ /* 0x000fe20008410000 */
[----:B------:R-:W-:Y:S01]  /*13570*/  FMUL.FTZ R20, R23, UR5 ;  /* 0x0000000517147c20 */ /* 0x000fe20008410000 */
[----:B------:R-:W-:Y:S01]  /*13580*/  LDSM.16.M88.4 R104, [R149+0x4000] ;  /* 0x004000009568783b */ /* 0x000fe20000000200 */
[----:B------:R-:W-:Y:S01]  /*13590*/  FMUL.FTZ R21, R24, UR5 ;  /* 0x0000000518157c20 */ /* 0x000fe20008410000 */
[----:B------:R-:W-:Y:S03]  /*135a0*/  HMMA.16816.F32.BF16 R40, R124, R42, RZ ;  /* 0x0000002a7c28723c */ /* 0x000fe600000418ff */
[----:B------:R-:W1:Y:S02]  /*135b0*/  MUFU.TANH R15, R15 ;  /* 0x0000000f000f7308 */ /* 0x000e640000002400 */
[----:B------:R-:W-:Y:S01]  /*135c0*/  FMUL.FTZ R23, R25, UR5 ;  /* 0x0000000519177c20 */ /* 0x000fe20008410000 */
[----:B------:R-:W-:Y:S01]  /*135d0*/  LDSM.16.M88.4 R108, [R148+0x3000] ;  /* 0x00300000946c783b */ /* 0x000fe20000000200 */
[C---:B----4-:R-:W-:Y:S06]  /*135e0*/  HMMA.16816.F32.BF16 R76, R128.reuse, R92, R76 ;  /* 0x0000005c804c723c */ /* 0x050fec000004184c */
[----:B------:R-:W4:Y:S01]  /*135f0*/  MUFU.TANH R16, R16 ;  /* 0x0000001000107308 */ /* 0x000f220000002400 */
[----:B------:R-:W-:Y:S01]  /*13600*/  FMUL.FTZ R24, R27, UR5 ;  /* 0x000000051b187c20 */ /* 0x000fe20008410000 */
[----:B------:R-:W-:Y:S01]  /*13610*/  HMMA.16816.F32.BF16 R80, R128, R94, R80 ;  /* 0x0000005e8050723c */ /* 0x000fe20000041850 */
[----:B------:R-:W-:Y:S07]  /*13620*/  LDSM.16.M88.4 R116, [R148+0x3400] ;  /* 0x003400009474783b */ /* 0x000fee0000000200 */
[----:B------:R-:W1:Y:S01]  /*13630*/  MUFU.TANH R17, R17 ;  /* 0x0000001100117308 */ /* 0x000e620000002400 */
[C---:B--2---:R-:W-:Y:S01]  /*13640*/  HMMA.16816.F32.BF16 R92, R124.reuse, R96, RZ ;  /* 0x000000607c5c723c */ /* 0x044fe200000418ff */
[----:B------:R-:W-:Y:S02]  /*13650*/  LDSM.16.M88.4 R132, [R149+0x4800] ;  /* 0x004800009584783b */ /* 0x000fe40000000200 */
[----:B------:R-:W-:Y:S03]  /*13660*/  FMUL.FTZ R25, R28, UR5 ;  /* 0x000000051c197c20 */ /* 0x000fe60008410000 */
[----:B------:R-:W-:Y:S03]  /*13670*/  HMMA.16816.F32.BF16 R96, R124, R98, RZ ;  /* 0x000000627c60723c */ /* 0x000fe600000418ff */
[----:B------:R-:W2:Y:S02]  /*13680*/  MUFU.TANH R19, R19 ;  /* 0x0000001300137308 */ /* 0x000ea40000002400 */
[----:B------:R-:W-:Y:S01]  /*13690*/  FMUL.FTZ R27, R29, UR5 ;  /* 0x000000051d1b7c20 */ /* 0x000fe20008410000 */
[----:B------:R-:W5:Y:S01]  /*136a0*/  LDSM.16.M88.4 R140, [R149+0x4c00] ;  /* 0x004c0000958c783b */ /* 0x000f620000000200 */
[C---:B------:R-:W-:Y:S06]  /*136b0*/  HMMA.16816.F32.BF16 R36, R128.reuse, R52, R36 ;  /* 0x000000348024723c */ /* 0x040fec0000041824 */
[----:B------:R-:W1:Y:S01]  /*136c0*/  MUFU.TANH R20, R20 ;  /* 0x0000001400147308 */ /* 0x000e620000002400 */
[----:B------:R-:W-:Y:S01]  /*136d0*/  FMUL.FTZ R28, R31, UR5 ;  /* 0x000000051f1c7c20 */ /* 0x000fe20008410000 */
[C---:B------:R-:W-:Y:S01]  /*136e0*/  HMMA.16816.F32.BF16 R40, R128.reuse, R54, R40 ;  /* 0x000000368028723c */ /* 0x040fe20000041828 */
[----:B------:R-:W-:Y:S07]  /*136f0*/  LDSM.16.M88.4 R144, [R148+0x3800] ;  /* 0x003800009490783b */ /* 0x000fee0000000200 */
[----:B------:R-:W1:Y:S01]  /*13700*/  MUFU.TANH R21, R21 ;  /* 0x0000001500157308 */ /* 0x000e620000002400 */
[C---:B---3--:R-:W-:Y:S01]  /*13710*/  HMMA.16816.F32.BF16 R92, R128.reuse, R112, R92 ;  /* 0x00000070805c723c */ /* 0x048fe2000004185c */
[----:B------:R-:W3:Y:S02]  /*13720*/  LDSM.16.M88.4 R120, [R148+0x3c00] ;  /* 0x003c00009478783b */ /* 0x000ee40000000200 */
[----:B------:R-:W-:Y:S03]  /*13730*/  FMUL.FTZ R29, R32, UR5 ;  /* 0x00000005201d7c20 */ /* 0x000fe60008410000 */
[----:B------:R-:W-:Y:S03]  /*13740*/  HMMA.16816.F32.BF16 R96, R128, R114, R96 ;  /* 0x000000728060723c */ /* 0x000fe60000041860 */
[----:B------:R-:W1:Y:S01]  /*13750*/  MUFU.TANH R23, R23 ;  /* 0x0000001700177308 */ /* 0x000e620000002400 */
[----:B------:R-:W4:Y:S02]  /*13760*/  LDSM.16.M88.4 R112, [R149+0x4400] ;  /* 0x004400009570783b */ /* 0x000f240000000200 */
[----:B------:R-:W-:Y:S07]  /*13770*/  DEPBAR.LE SB0, 0x0 ;  /* 0x000080000000791a */ /* 0x000fee0000000000 */
[----:B------:R-:W1:Y:S01]  /*13780*/  MUFU.TANH R24, R24 ;  /* 0x0000001800187308 */ /* 0x000e620000002400 */
[C---:B------:R-:W-:Y:S03]  /*13790*/  HMMA.16816.F32.BF16 R52, R124.reuse, R56, RZ ;  /* 0x000000387c34723c */ /* 0x040fe600000418ff */
[----:B------:R-:W-:Y:S01]  /*137a0*/  FMUL.FTZ R31, R33, UR5 ;  /* 0x00000005211f7c20 */ /* 0x000fe20008410000 */
[----:B------:R-:W-:Y:S01]  /*137b0*/  FMUL.FTZ R32, R35, UR5 ;  /* 0x0000000523207c20 */ /* 0x000fe20008410000 */
[----:B------:R-:W-:Y:S04]  /*137c0*/  FMUL.FTZ R2, R6, UR5 ;  /* 0x0000000506027c20 */ /* 0x000fe80008410000 */
[----:B------:R-:W1:Y:S01]  /*137d0*/  MUFU.TANH R25, R25 ;  /* 0x0000001900197308 */ /* 0x000e620000002400 */
[----:B------:R-:W-:Y:S01]  /*137e0*/  BAR.SYNC.DEFER_BLOCKING 0x0 ;  /* 0x0000000000007b1d */ /* 0x000fe20000010000 */
[C---:B------:R-:W-:Y:S01]  /*137f0*/  HMMA.16816.F32.BF16 R56, R124.reuse, R58, RZ ;  /* 0x0000003a7c38723c */ /* 0x040fe200000418ff */
[----:B------:R-:W-:Y:S01]  /*13800*/  FMUL.FTZ R33, R36, UR5 ;  /* 0x0000000524217c20 */ /* 0x000fe20008410000 */
[----:B------:R-:W-:Y:S01]  /*13810*/  FMUL.FTZ R35, R37, UR5 ;  /* 0x0000000525237c20 */ /* 0x000fe20008410000 */
[----:B------:R-:W-:Y:S01]  /*13820*/  FMUL.FTZ R36, R39, UR5 ;  /* 0x0000000527247c20 */ /* 0x000fe20008410000 */
[----:B------:R-:W-:Y:S04]  /*13830*/  FMUL.FTZ R37, R40, UR5 ;  /* 0x0000000528257c20 */ /* 0x000fe80008410000 */
[----:B------:R-:W1:Y:S01]  /*13840*/  MUFU.TANH R2, R2 ;  /* 0x0000000200027308 */ /* 0x000e620000002400 */
[----:B-----5:R-:W-:Y:S02]  /*13850*/  HMMA.16816.F32.BF16 R136, R124, R140, RZ ;  /* 0x0000008c7c88723c */ /* 0x020fe400000418ff */
[----:B------:R-:W-:Y:S01]  /*13860*/  FMUL.FTZ R39, R41, UR5 ;  /* 0x0000000529277c20 */ /* 0x000fe20008410000 */
[----:B------:R-:W-:Y:S01]  /*13870*/  FMUL.FTZ R40, R43, UR5 ;  /* 0x000000052b287c20 */ /* 0x000fe20008410000 */
[----:B------:R-:W-:Y:S01]  /*13880*/  FMUL.FTZ R41, R44, UR5 ;  /* 0x000000052c297c20 */ /* 0x000fe20008410000 */
[----:B------:R-:W-:Y:S04]  /*13890*/  FMUL.FTZ R6, R10, UR5 ;  /* 0x000000050a067c20 */ /* 0x000fe80008410000 */
[----:B------:R-:W1:Y:S01]  /*138a0*/  MUFU.TANH R27, R27 ;  /* 0x0000001b001b7308 */ /* 0x000e620000002400 */
[C---:B------:R-:W-:Y:S05]  /*138b0*/  HMMA.16816.F32.BF16 R52, R128.reuse, R68, R52 ;  /* 0x000000448034723c */ /* 0x040fea0000041834 */
[----:B------:R-:W-:Y:S01]  /*138c0*/  FMUL.FTZ R43, R45, UR5 ;  /* 0x000000052d2b7c20 */ /* 0x000fe20008410000 */
[----:B------:R-:W-:Y:S03]  /*138d0*/  FMUL.FTZ R44, R47, UR5 ;  /* 0x000000052f2c7c20 */ /* 0x000fe60008410000 */
[----:B------:R-:W1:Y:S02]  /*138e0*/  MUFU.TANH R6, R6 ;  /* 0x0000000600067308 */ /* 0x000e640000002400 */
[----:B------:R-:W-:Y:S01]  /*138f0*/  FMUL.FTZ R10, R14, UR5 ;  /* 0x000000050e0a7c20 */ /* 0x000fe20008410000 */
[----:B------:R-:W-:Y:S03]  /*13900*/  HMMA.16816.F32.BF16 R56, R128, R70, R56 ;  /* 0x000000468038723c */ /* 0x000fe60000041838 */
[----:B------:R-:W-:Y:S01]  /*13910*/  FMUL.FTZ R45, R48, UR5 ;  /* 0x00000005302d7c20 */ /* 0x000fe20008410000 */
[----:B------:R-:W-:Y:S01]  /*13920*/  FMUL.FTZ R47, R49, UR5 ;  /* 0x00000005312f7c20 */ /* 0x000fe20008410000 */
[----:B------:R-:W-:Y:S02]  /*13930*/  FMUL.FTZ R14, R18, UR5 ;  /* 0x00000005120e7c20 */ /* 0x000fe40008410000 */
[----:B------:R-:W1:Y:S01]  /*13940*/  MUFU.TANH R10, R10 ;  /* 0x0000000a000a7308 */ /* 0x000e620000002400 */
[C---:B------:R-:W-:Y:S03]  /*13950*/  HMMA.16816.F32.BF16 R68, R124.reuse, R72, RZ ;  /* 0x000000487c44723c */ /* 0x040fe600000418ff */
[----:B------:R-:W-:Y:S01]  /*13960*/  FMUL.FTZ R48, R51, UR5 ;  /* 0x0000000533307c20 */ /* 0x000fe20008410000 */
[----:B------:R-:W-:Y:S02]  /*13970*/  FMUL.FTZ R18, R22, UR5 ;  /* 0x0000000516127c20 */ /* 0x000fe40008410000 */
[----:B------:R-:W-:Y:S03]  /*13980*/  HMMA.16816.F32.BF16 R72, R124, R74, RZ ;  /* 0x0000004a7c48723c */ /* 0x000fe600000418ff */
[----:B------:R-:W1:Y:S02]  /*13990*/  MUFU.TANH R14, R14 ;  /* 0x0000000e000e7308 */ /* 0x000e640000002400 */
[----:B------:R-:W-:Y:S01]  /*139a0*/  FMUL.FTZ R49, R52, UR5 ;  /* 0x0000000534317c20 */ /* 0x000fe20008410000 */
[----:B------:R-:W-:Y:S01]  /*139b0*/  FMUL.FTZ R51, R53, UR5 ;  /* 0x0000000535337c20 */ /* 0x000fe20008410000 */
[C---:B---3--:R-:W-:Y:S06]  /*139c0*/  HMMA.16816.F32.BF16 R136, R128.reuse, R120, R136 ;  /* 0x000000788088723c */ /* 0x048fec0000041888 */
[----:B------:R-:W3:Y:S01]  /*139d0*/  MUFU.TANH R18, R18 ;  /* 0x0000001200127308 */ /* 0x000ee20000002400 */
[----:B------:R-:W-:Y:S01]  /*139e0*/  FMUL.FTZ R52, R55, UR5 ;  /* 0x0000000537347c20 */ /* 0x000fe20008410000 */
[----:B------:R-:W-:Y:S03]  /*139f0*/  FMUL.FTZ R22, R26, UR5 ;  /* 0x000000051a167c20 */ /* 0x000fe60008410000 */
[----:B------:R-:W-:Y:S01]  /*13a00*/  FMUL.FTZ R53, R56, UR5 ;  /* 0x0000000538357c20 */ /* 0x000fe20008410000 */
[----:B------:R-:W-:Y:S04]  /*13a10*/  FMUL.FTZ R55, R57, UR5 ;  /* 0x0000000539377c20 */ /* 0x000fe80008410000 */
[----:B------:R-:W1:Y:S01]  /*13a20*/  MUFU.TANH R28, R28 ;  /* 0x0000001c001c7308 */ /* 0x000e620000002400 */
[C---:B------:R-:W-:Y:S03]  /*13a30*/  HMMA.16816.F32.BF16 R68, R128.reuse, R84, R68 ;  /* 0x000000548044723c */ /* 0x040fe60000041844 */
[----:B------:R-:W-:Y:S01]  /*13a40*/  FMUL.FTZ R26, R30, UR5 ;  /* 0x000000051e1a7c20 */ /* 0x000fe20008410000 */
[----:B------:R-:W-:Y:S01]  /*13a50*/  FMUL.FTZ R56, R59, UR5 ;  /* 0x000000053b387c20 */ /* 0x000fe20008410000 */
[----:B------:R-:W-:Y:S01]  /*13a60*/  FMUL.FTZ R57, R60, UR5 ;  /* 0x000000053c397c20 */ /* 0x000fe20008410000 */
[----:B------:R-:W-:Y:S03]  /*13a70*/  HMMA.16816.F32.BF16 R72, R128, R86, R72 ;  /* 0x000000568048723c */ /* 0x000fe60000041848 */
[----:B------:R-:W1:Y:S02]  /*13a80*/  MUFU.TANH R22, R22 ;  /* 0x0000001600167308 */ /* 0x000e640000002400 */
[----:B------:R-:W-:Y:S01]  /*13a90*/  FMUL.FTZ R30, R34, UR5 ;  /* 0x00000005221e7c20 */ /* 0x000fe20008410000 */
[C---:B------:R-:W-:Y:S07]  /*13aa0*/  HMMA.16816.F32.BF16 R84, R124.reuse, R88, RZ ;  /* 0x000000587c54723c */ /* 0x040fee00000418ff */
[----:B------:R-:W1:Y:S01]  /*13ab0*/  MUFU.TANH R26, R26 ;  /* 0x0000001a001a7308 */ /* 0x000e620000002400 */
[----:B------:R-:W-:Y:S01]  /*13ac0*/  FMUL.FTZ R59, R61, UR5 ;  /* 0x000000053d3b7c20 */ /* 0x000fe20008410000 */
[----:B------:R-:W-:Y:S02]  /*13ad0*/  HMMA.16816.F32.BF16 R88, R124, R90, RZ ;  /* 0x0000005a7c58723c */ /* 0x000fe400000418ff */
[----:B------:R-:W-:Y:S01]  /*13ae0*/  FMUL.FTZ R60, R63, UR5 ;  /* 0x000000053f3c7c20 */ /* 0x000fe20008410000 */
[----:B------:R-:W-:Y:S05]  /*13af0*/  FMUL.FTZ R34, R38, UR5 ;  /* 0x0000000526227c20 */ /* 0x000fea0008410000 */
[----:B------:R-:W1:Y:S03]  /*13b00*/  MUFU.TANH R29, R29 ;  /* 0x0000001d001d7308 */ /* 0x000e660000002400 */
[----:B------:R-:W-:Y:S01]  /*13b10*/  FMUL.FTZ R61, R64, UR5 ;  /* 0x00000005403d7c20 */ /* 0x000fe20008410000 */
[----:B------:R-:W-:Y:S01]  /*13b20*/  FMUL.FTZ R63, R65, UR5 ;  /* 0x00000005413f7c20 */ /* 0x000fe20008410000 */
[----:B------:R-:W-:Y:S01]  /*13b30*/  FMUL.FTZ R38, R42, UR5 ;  /* 0x000000052a267c20 */ /* 0x000fe20008410000 */
[----:B------:R-:W-:Y:S01]  /*13b40*/  FMUL.FTZ R64, R67, UR5 ;  /* 0x0000000543407c20 */ /* 0x000fe20008410000 */
[----:B------:R-:W-:Y:S03]  /*13b50*/  FMUL.FTZ R65, R68, UR5 ;  /* 0x0000000544417c20 */ /* 0x000fe60008410000 */
[----:B------:R-:W1:Y:S01]  /*13b60*/  MUFU.TANH R31, R31 ;  /* 0x0000001f001f7308 */ /* 0x000e620000002400 */
[----:B------:R-:W-:Y:S01]  /*13b70*/  FMUL.FTZ R42, R46, UR5 ;  /* 0x000000052e2a7c20 */ /* 0x000fe20008410000 */
[----:B------:R-:W-:Y:S01]  /*13b80*/  FMUL.FTZ R67, R69, UR5 ;  /* 0x0000000545437c20 */ /* 0x000fe20008410000 */
[----:B------:R-:W-:Y:S01]  /*13b90*/  FMUL.FTZ R68, R71, UR5 ;  /* 0x0000000547447c20 */ /* 0x000fe20008410000 */
[----:B------:R-:W-:Y:S01]  /*13ba0*/  FMUL.FTZ R46, R50, UR5 ;  /* 0x00000005322e7c20 */ /* 0x000fe20008410000 */
[C---:B------:R-:W-:Y:S05]  /*13bb0*/  HMMA.16816.F32.BF16 R84, R128.reuse, R100, R84 ;  /* 0x000000648054723c */ /* 0x040fea0000041854 */
[----:B------:R-:W1:Y:S01]  /*13bc0*/  MUFU.TANH R30, R30 ;  /* 0x0000001e001e7308 */ /* 0x000e620000002400 */
[----:B------:R-:W-:Y:S01]  /*13bd0*/  FMUL.FTZ R69, R72, UR5 ;  /* 0x0000000548457c20 */ /* 0x000fe20008410000 */
[----:B------:R-:W-:Y:S08]  /*13be0*/  HMMA.16816.F32.BF16 R88, R128, R102, R88 ;  /* 0x000000668058723c */ /* 0x000ff00000041858 */
[----:B------:R-:W1:Y:S01]  /*13bf0*/  MUFU.TANH R32, R32 ;  /* 0x0000002000207308 */ /* 0x000e620000002400 */
[C---:B------:R-:W-:Y:S03]  /*13c00*/  HMMA.16816.F32.BF16 R100, R124.reuse, R104, RZ ;  /* 0x000000687c64723c */ /* 0x040fe600000418ff */
[----:B------:R-:W-:Y:S03]  /*13c10*/  FMUL.FTZ R71, R73, UR5 ;  /* 0x0000000549477c20 */ /* 0x000fe60008410000 */
[----:B------:R-:W-:Y:S03]  /*13c20*/  HMMA.16816.F32.BF16 R104, R124, R106, RZ ;  /* 0x0000006a7c68723c */ /* 0x000fe600000418ff */
[----:B------:R-:W1:Y:S02]  /*13c30*/  MUFU.TANH R33, R33 ;  /* 0x0000002100217308 */ /* 0x000e640000002400 */
[----:B------:R-:W-:Y:S01]  /*13c40*/  FMUL.FTZ R50, R54, UR5 ;  /* 0x0000000536327c20 */ /* 0x000fe20008410000 */
[----:B------:R-:W-:Y:S01]  /*13c50*/  FMUL.FTZ R72, R75, UR5 ;  /* 0x000000054b487c20 */ /* 0x000fe20008410000 */
[----:B------:R-:W-:Y:S01]  /*13c60*/  FMUL.FTZ R73, R76, UR5 ;  /* 0x000000054c497c20 */ /* 0x000fe20008410000 */
[----:B------:R-:W-:Y:S03]  /*13c70*/  FMUL.FTZ R54, R58, UR5 ;  /* 0x000000053a367c20 */ /* 0x000fe60008410000 */
[----:B------:R-:W-:Y:S02]  /*13c80*/  FMUL.FTZ R75, R77, UR5 ;  /* 0x000000054d4b7c20 */ /* 0x000fe40008410000 */
        /* <DEDUP_REMOVED lines=8> */
[C---:B------:R-:W-:Y:S05]  /*13d10*/  HMMA.16816.F32.BF16 R100, R128.reuse, R108, R100 ;  /* 0x0000006c8064723c */ /* 0x040fea0000041864 */
[----:B------:R-:W-:Y:S01]  /*13d20*/  FMUL.FTZ R81, R84, UR5 ;  /* 0x0000000554517c20 */ /* 0x000fe20008410000 */
[----:B------:R-:W-:Y:S03]  /*13d30*/  HMMA.16816.F32.BF16 R104, R128, R110, R104 ;  /* 0x0000006e8068723c */ /* 0x000fe60000041868 */
[----:B------:R-:W1:Y:S02]  /*13d40*/  MUFU.TANH R36, R36 ;  /* 0x0000002400247308 */ /* 0x000e640000002400 */
[----:B------:R-:W-:Y:S01]  /*13d50*/  FMUL.FTZ R66, R70, UR5 ;  /* 0x0000000546427c20 */ /* 0x000fe20008410000 */
[C---:B----4-:R-:W-:Y:S07]  /*13d60*/  HMMA.16816.F32.BF16 R108, R124.reuse, R112, RZ ;  /* 0x000000707c6c723c */ /* 0x050fee00000418ff */
[----:B------:R-:W4:Y:S01]  /*13d70*/  MUFU.TANH R37, R37 ;  /* 0x0000002500257308 */ /* 0x000f220000002400 */
        /* <DEDUP_REMOVED lines=22> */
[C---:B------:R-:W-:Y:S03]  /*13ee0*/  HMMA.16816.F32.BF16 R132, R124.reuse, R134, RZ ;  /* 0x000000867c84723c */ /* 0x040fe600000418ff */
[----:B------:R-:W1:Y:S02]  /*13ef0*/  MUFU.TANH R43, R43 ;  /* 0x0000002b002b7308 */ /* 0x000e640000002400 */
[----:B------:R-:W-:Y:S01]  /*13f00*/  FMUL.FTZ R86, R90, UR5 ;  /* 0x000000055a567c20 */ /* 0x000fe20008410000 */
[----:B------:R-:W-:Y:S01]  /*13f10*/  FMUL.FTZ R96, R99, UR5 ;  /* 0x0000000563607c20 */ /* 0x000fe20008410000 */
[----:B------:R-:W-:Y:S01]  /*13f20*/  HMMA.16816.F32.BF16 R124, R124, R142, RZ ;  /* 0x0000008e7c7c723c */ /* 0x000fe200000418ff */
[----:B------:R-:W-:Y:S03]  /*13f30*/  FMUL.FTZ R97, R100, UR5 ;  /* 0x0000000564617c20 */ /* 0x000fe60008410000 */
[----:B------:R-:W-:Y:S02]  /*13f40*/  FMUL.FTZ R90, R94, UR5 ;  /* 0x000000055e5a7c20 */ /* 0x000fe40008410000 */
[----:B------:R-:W1:Y:S01]  /*13f50*/  MUFU.TANH R42, R42 ;  /* 0x0000002a002a7308 */ /* 0x000e620000002400 */
[----:B------:R-:W-:Y:S01]  /*13f60*/  FMUL.FTZ R99, R101, UR5 ;  /* 0x0000000565637c20 */ /* 0x000fe20008410000 */
[----:B------:R-:W-:Y:S03]  /*13f70*/  FMUL.FTZ R100, R103, UR5 ;  /* 0x0000000567647c20 */ /* 0x000fe60008410000 */
[----:B------:R-:W-:Y:S01]  /*13f80*/  FMUL.FTZ R94, R98, UR5 ;  /* 0x00000005625e7c20 */ /* 0x000fe20008410000 */
[----:B------:R-:W-:Y:S04]  /*13f90*/  FMUL.FTZ R101, R104, UR5 ;  /* 0x0000000568657c20 */ /* 0x000fe80008410000 */
[----:B------:R-:W1:Y:S01]  /*13fa0*/  MUFU.TANH R44, R44 ;  /* 0x0000002c002c7308 */ /* 0x000e620000002400 */
[C---:B------:R-:W-:Y:S05]  /*13fb0*/  HMMA.16816.F32.BF16 R116, R128.reuse, R144, R116 ;  /* 0x000000908074723c */ /* 0x040fea0000041874 */
[----:B------:R-:W-:Y:S01]  /*13fc0*/  FMUL.FTZ R103, R105, UR5 ;  /* 0x0000000569677c20 */ /* 0x000fe20008410000 */
[C---:B------:R-:W-:Y:S03]  /*13fd0*/  HMMA.16816.F32.BF16 R132, R128.reuse, R146, R132 ;  /* 0x000000928084723c */ /* 0x040fe60000041884 */
[----:B------:R-:W1:Y:S02]  /*13fe0*/  MUFU.TANH R45, R45 ;  /* 0x0000002d002d7308 */ /* 0x000e640000002400 */
[----:B------:R-:W-:Y:S01]  /*13ff0*/  FMUL.FTZ R98, R102, UR5 ;  /* 0x0000000566627c20 */ /* 0x000fe20008410000 */
[----:B------:R-:W-:Y:S07]  /*14000*/  HMMA.16816.F32.BF16 R128, R128, R122, R124 ;  /* 0x0000007a8080723c */ /* 0x000fee000004187c */
[----:B------:R-:W1:Y:S01]  /*14010*/  MUFU.TANH R47, R47 ;  /* 0x0000002f002f7308 */ /* 0x000e620000002400 */
[----:B------:R-:W-:Y:S03]  /*14020*/  FMUL.FTZ R104, R107, UR5 ;  /* 0x000000056b687c20 */ /* 0x000fe60008410000 */
[----:B------:R-:W-:Y:S01]  /*14030*/  FMUL.FTZ R105, R108, UR5 ;  /* 0x000000056c697c20 */ /* 0x000fe20008410000 */
[----:B------:R-:W-:Y:S01]  /*14040*/  FMUL.FTZ R102, R106, UR5 ;  /* 0x000000056a667c20 */ /* 0x000fe20008410000 */
[----:B------:R-:W-:Y:S04]  /*14050*/  FMUL.FTZ R107, R109, UR5 ;  /* 0x000000056d6b7c20 */ /* 0x000fe80008410000 */
[----:B------:R-:W1:Y:S01]  /*14060*/  MUFU.TANH R46, R46 ;  /* 0x0000002e002e7308 */ /* 0x000e620000002400 */
[----:B------:R-:W-:Y:S01]  /*14070*/  FMUL.FTZ R108, R111, UR5 ;  /* 0x000000056f6c7c20 */ /* 0x000fe20008410000 */
[----:B------:R-:W-:Y:S01]  /*14080*/  FMUL.FTZ R106, R110, UR5 ;  /* 0x000000056e6a7c20 */ /* 0x000fe20008410000 */
        /* <DEDUP_REMOVED lines=22> */
[----:B------:R-:W-:Y:S09]  /*141f0*/  FMUL.FTZ R128, R131, UR5 ;  /* 0x0000000583807c20 */ /* 0x000ff20008410000 */
        /* <DEDUP_REMOVED lines=77> */
[----:B------:R-:W1:Y:S01]  /*146d0*/  MUFU.TANH R128, R128 ;  /* 0x0000008000807308 */ /* 0x000e620000002400 */
[----:B--234-:R-:W-:Y:S05]  /*146e0*/  @!P0 BRA `(.L_x_1780) ;  /* 0x0000000800808947 */ /* 0x01cfea0003800000 */
[----:B------:R-:W2:Y:S08]  /*146f0*/  LDC R136, c[0x0][0x248] ;  /* 0x00009200ff887b82 */ /* 0x000eb00000000800 */
[----:B------:R-:W3:Y:S01]  /*14700*/  @!P2 LDC R134, c[0x0][0x24c] ;  /* 0x00009300ff86ab82 */ /* 0x000ee20000000800 */
[----:B--2---:R-:W-:Y:S04]  /*14710*/  LEA R138, -R136, RZ, 0x8 ;  /* 0x000000ff888a7211 */ /* 0x004fe800078e41ff */
[----:B------:R-:W-:Y:S01]  /*14720*/  SHF.R.S32.HI R139, RZ, 0x1f, R138 ;  /* 0x0000001fff8b7819 */ /* 0x000fe2000001148a */
[----:B------:R-:W-:Y:S06]  /*14730*/  @!P1 BRA `(.L_x_1781) ;  /* 0x0000000400049947 */ /* 0x000fec0003800000 */
[----:B------:R-:W2:Y:S01]  /*14740*/  LDC R131, c[0x0][0x380] ;  /* 0x0000e000ff837b82 */ /* 0x000ea20000000800 */
[----:B------:R-:W-:Y:S04]  /*14750*/  USHF.L.U32 UR8, UR7, 0x8, URZ ;  /* 0x0000000807087899 */ /* 0x000fe8000800063f */
[----:B------:R-:W-:Y:S02]  /*14760*/  UIADD3 UR12, UR8, -0x200, URZ ;  /* 0xfffffe00080c7890 */ /* 0x000fe4000fffe03f */
[----:B------:R-:W-:Y:S04]  /*14770*/  UIADD3 UR8, UR8, -0x100, URZ ;  /* 0xffffff0008087890 */ /* 0x000fe8000fffe03f */
[----:B------:R-:W-:Y:S02]  /*14780*/  MOV R140, UR12 ;  /* 0x0000000c008c7c02 */ /* 0x000fe40008000f00 */
[----:B------:R-:W-:Y:S02]  /*14790*/  IMAD.U32 R142, RZ, RZ, UR8 ;  /* 0x00000008ff8e7e24 */ /* 0x000fe4000f8e00ff */
[----:B------:R-:W-:Y:S03]  /*147a0*/  IABS R140, R140 ;  /* 0x0000008c008c7213 */ /* 0x000fe60000000000 */
[----:B------:R-:W-:Y:S02]  /*147b0*/  IABS R142, R142 ;  /* 0x0000008e008e7213 */ /* 0x000fe40000000000 */
[-C--:B--2---:R-:W-:Y:S02]  /*147c0*/  IABS R138, R131.reuse ;  /* 0x00000083008a7213 */ /* 0x084fe40000000000 */
[----:B------:R-:W-:Y:S02]  /*147d0*/  LOP3.LUT R130, RZ, R131, RZ, 0x33, !PT ;  /* 0x00000083ff827212 */ /* 0x000fe400078e33ff */
[----:B------:R-:W2:Y:S10]  /*147e0*/  I2F.RP R141, R138 ;  /* 0x0000008a008d7306 */ /* 0x000eb40000209400 */
        /* <DEDUP_REMOVED lines=11> */
[C---:B------:R-:W-:Y:S01]  /*148a0*/  IMAD R140, R138.reuse, R139, R140 ;  /* 0x0000008b8a8c7224 */ /* 0x040fe200078e028c */
        /* <DEDUP_REMOVED lines=10> */
[----:B------:R-:W-:Y:S01]  /*14950*/  ISETP.GE.U32.AND P6, PT, R142, R138, PT ;  /* 0x0000008a8e00720c */ /* 0x000fe20003fc6070 */
[----:B------:R-:W2:Y:S01]  /*14960*/  LDC R140, c[0x0][0x24c] ;  /* 0x00009300ff8c7b82 */ /* 0x000ea20000000800 */
[C---:B------:R-:W-:Y:S02]  /*14970*/  LOP3.LUT R138, R131.reuse, UR12, RZ, 0x3c, !PT ;  /* 0x0000000c838a7c12 */ /* 0x040fe4000f8e3cff */
[----:B------:R-:W-:Y:S02]  /*14980*/  ISETP.NE.AND P0, PT, R131, RZ, PT ;  /* 0x000000ff8300720c */ /* 0x000fe40003f05270 */
[----:B------:R-:W-:Y:S03]  /*14990*/  ISETP.GE.AND P3, PT, R138, RZ, PT ;  /* 0x000000ff8a00720c */ /* 0x000fe60003f66270 */
[----:B------:R-:W4:Y:S02]  /*149a0*/  LDC.64 R138, c[0x0][0x230] ;  /* 0x00008c00ff8a7b82 */ /* 0x000f240000000a00 */
[----:B------:R-:W-:Y:S02]  /*149b0*/  @P5 IADD3 R135, R135, 0x1, RZ ;  /* 0x0000000187875810 */ /* 0x000fe40007ffe0ff */
[----:B------:R-:W-:Y:S05]  /*149c0*/  @P6 VIADD R133, R133, 0x1 ;  /* 0x0000000185856836 */ /* 0x000fea0000000000 */
[----:B------:R-:W-:Y:S01]  /*149d0*/  @!P4 IADD3 R133, -R133, RZ, RZ ;  /* 0x000000ff8585c210 */ /* 0x000fe20007ffe1ff */
[----:B------:R-:W-:Y:S03]  /*149e0*/  @!P3 IMAD.MOV R135, RZ, RZ, -R135 ;  /* 0x000000ffff87b224 */ /* 0x000fe600078e0a87 */
        /* <DEDUP_REMOVED lines=8> */
[----:B------:R-:W5:Y:S02]  /*14a70*/  LDG.E R142, desc[UR10][R188.64] ;  /* 0x0000000abc8e7981 */ /* 0x000f64000c1e1900 */
[-C--:B------:R-:W-:Y:S01]  /*14a80*/  IMAD.WIDE.U32 R146, R129, R136.reuse, RZ ;  /* 0x0000008881927225 */ /* 0x080fe200078e00ff */
[----:B------:R-:W-:Y:S01]  /*14a90*/  SHF.R.S32.HI R143, RZ, 0x1f, R129 ;  /* 0x0000001fff8f7819 */ /* 0x000fe20000011481 */
[----:B------:R-:W5:Y:S04]  /*14aa0*/  LDG.E R141, desc[UR10][R144.64] ;  /* 0x0000000a908d7981 */ /* 0x000f68000c1e1900 */
[----:B------:R-:W-:Y:S04]  /*14ab0*/  IMAD R143, R143, R136, RZ ;  /* 0x000000888f8f7224 */ /* 0x000fe800078e02ff */
[----:B--2---:R-:W-:Y:S05]  /*14ac0*/  IMAD R143, R129, R140, R143 ;  /* 0x0000008c818f7224 */ /* 0x004fea00078e028f */
[----:B------:R-:W-:Y:S01]  /*14ad0*/  IADD3 R147, R147, R143, RZ ;  /* 0x0000008f93937210 */ /* 0x000fe20007ffe0ff */
[----:B-----5:R-:W-:Y:S04]  /*14ae0*/  IMAD.IADD R141, R141, 0x1, -R142 ;  /* 0x000000018d8d7824 */ /* 0x020fe800078e0a8e */
[-C--:B----4-:R-:W-:Y:S01]  /*14af0*/  IMAD.WIDE.U32 R146, R141, R138.reuse, R146 ;  /* 0x0000008a8d927225 */ /* 0x090fe200078e0092 */
[----:B------:R-:W-:Y:S05]  /*14b00*/  SHF.R.S32.HI R145, RZ, 0x1f, R141 ;  /* 0x0000001fff917819 */ /* 0x000fea000001148d */
[----:B------:R-:W-:Y:S01]  /*14b10*/  IMAD R140, R145, R138, RZ ;  /* 0x0000008a918c7224 */ /* 0x000fe200078e02ff */
[----:B------:R-:W-:Y:S03]  /*14b20*/  MOV R138, R146 ;  /* 0x00000092008a7202 */ /* 0x000fe60000000f00 */
[----:B------:R-:W-:Y:S04]  /*14b30*/  IMAD R140, R141, R139, R140 ;  /* 0x0000008b8d8c7224 */ /* 0x000fe800078e028c */
[----:B------:R-:W-:Y:S07]  /*14b40*/  IMAD.IADD R139, R147, 0x1, R140 ;  /* 0x00000001938b7824 */ /* 0x000fee00078e028c */
.L_x_1781:
[----:B------:R2:W-:Y:S01]  /*14b50*/  @P2 STS [R157+0x1004], RZ ;  /* 0x001004ff9d002388 */ /* 0x0005e20000000800 */
[CC--:B------:R-:W-:Y:S01]  /*14b60*/  LEA R142, P3, R138.reuse, R182.reuse, 0x1 ;  /* 0x000000b68a8e7211 */ /* 0x0c0fe200078608ff */
[----:B------:R-:W4:Y:S01]  /*14b70*/  @!P2 LDC R132, c[0x0][0x24c] ;  /* 0x00009300ff84ab82 */ /* 0x000f220000000800 */
[C---:B------:R-:W-:Y:S01]  /*14b80*/  @!P2 IADD3 R129, P0, R138.reuse, UR15, RZ ;  /* 0x0000000f8a81ac10 */ /* 0x040fe2000ff1e0ff */
[----:B------:R2:W-:Y:S01]  /*14b90*/  @P2 STS.64 [R157+0x1008], RZ ;  /* 0x001008ff9d002388 */ /* 0x0005e20000000a00 */
[-CC-:B------:R-:W-:Y:S01]  /*14ba0*/  LEA.HI.X R143, R138, R183.reuse, R139.reuse, 0x1, P3 ;  /* 0x000000b78a8f7211 */ /* 0x180fe200018f0c8b */
[C---:B------:R-:W-:Y:S01]  /*14bb0*/  @!P2 IMAD.WIDE.U32 R190, R136.reuse, 0x60, R138 ;  /* 0x0000006088bea825 */ /* 0x040fe200078e008a */
[----:B------:R-:W-:Y:S01]  /*14bc0*/  @!P2 IADD3.X R130, R139, UR14, RZ, P0, !PT ;  /* 0x0000000e8b82ac10 */ /* 0x000fe200087fe4ff */
[----:B------:R2:W-:Y:S01]  /*14bd0*/  @P2 STS [R157+0x1000], RZ ;  /* 0x001000ff9d002388 */ /* 0x0005e20000000800 */
[C---:B------:R-:W-:Y:S01]  /*14be0*/  @!P2 LEA R144, P0, R129.reuse, R182, 0x1 ;  /* 0x000000b68190a211 */ /* 0x040fe200078008ff */
[----:B------:R-:W5:Y:S01]  /*14bf0*/  @!P2 LDC R133, c[0x0][0x24c] ;  /* 0x00009300ff85ab82 */ /* 0x000f620000000800 */
[C---:B------:R-:W-:Y:S01]  /*14c00*/  @!P2 LEA R135, P3, R136.reuse, R138, 0x6 ;  /* 0x0000008a8887a211 */ /* 0x040fe200078630ff */
        /* <DEDUP_REMOVED lines=8> */
[C---:B---3--:R-:W-:Y:S01]  /*14c90*/  @!P2 LEA.HI.X R134, R136.reuse, R139, R134, 0x6, P3 ;  /* 0x0000008b8886a211 */ /* 0x048fe200018f3486 */
[----:B------:R-:W3:Y:S01]  /*14ca0*/  @!P2 LDC R131, c[0x0][0x24c] ;  /* 0x00009300ff83ab82 */ /* 0x000ee20000000800 */
[----:B------:R-:W-:Y:S01]  /*14cb0*/  @!P2 IMAD.MOV.U32 R146, RZ, RZ, R138 ;  /* 0x000000ffff92a224 */ /* 0x000fe200078e008a */
[----:B------:R-:W-:Y:S01]  /*14cc0*/  @!PT LDS RZ, [RZ] ;  /* 0x00000000fffff984 */ /* 0x000fe20000000800 */
[----:B------:R-:W-:Y:S01]  /*14cd0*/  @!PT LDS RZ, [RZ] ;  /* 0x00000000fffff984 */ /* 0x000fe20000000800 */
[----:B------:R-:W-:Y:S01]  /*14ce0*/  @!PT LDS RZ, [RZ] ;  /* 0x00000000fffff984 */ /* 0x000fe20000000800 */
[----:B------:R1:W-:Y:S01]  /*14cf0*/  @!P2 LDGSTS.E.BYPASS.LTC128B.128 [R157+0x1800], desc[UR10][R144.64] ;  /* 0x01800000909dafae */ /* 0x0003e2000b901d4a */
[----:B------:R-:W-:Y:S01]  /*14d00*/  @!P2 LEA.HI.X R141, R135, R183, R134, 0x1, P0 ;  /* 0x000000b7878da211 */ /* 0x000fe200000f0c86 */
[--C-:B------:R-:W-:Y:S01]  /*14d10*/  @!P2 IMAD.MOV.U32 R189, RZ, RZ, R139.reuse ;  /* 0x000000ffffbda224 */ /* 0x100fe200078e008b */
[C---:B------:R-:W-:Y:S01]  /*14d20*/  @!P2 LEA R134, P0, R136.reuse, R138, 0x7 ;  /* 0x0000008a8886a211 */ /* 0x040fe200078038ff */
[----:B------:R2:W-:Y:S01]  /*14d30*/  @P2 STS.128 [R157+0x2000], RZ ;  /* 0x002000ff9d002388 */ /* 0x0005e20000000c00 */
[----:B------:R-:W-:Y:S01]  /*14d40*/  @!P2 IMAD.MOV.U32 R147, RZ, RZ, R139 ;  /* 0x000000ffff93a224 */ /* 0x000fe200078e008b */
[----:B------:R-:W2:Y:S01]  /*14d50*/  @!P2 LDC R130, c[0x0][0x24c] ;  /* 0x00009300ff82ab82 */ /* 0x000ea20000000800 */
[C---:B------:R-:W-:Y:S01]  /*14d60*/  @!P2 IMAD.WIDE.U32 R188, R136.reuse, 0xa0, R188 ;  /* 0x000000a088bca825 */ /* 0x040fe200078e00bc */
[----:B------:R-:W-:Y:S01]  /*14d70*/  @!PT LDS RZ, [RZ] ;  /* 0x00000000fffff984 */ /* 0x000fe20000000800 */
[----:B------:R-:W-:Y:S01]  /*14d80*/  @!PT LDS RZ, [RZ] ;  /* 0x00000000fffff984 */ /* 0x000fe20000000800 */
[----:B------:R-:W-:Y:S01]  /*14d90*/  @!PT LDS RZ, [RZ] ;  /* 0x00000000fffff984 */ /* 0x000fe20000000800 */
[----:B------:R2:W-:Y:S03]  /*14da0*/  @!P2 LDGSTS.E.BYPASS.LTC128B.128 [R157+0x2000], desc[UR10][R140.64] ;  /* 0x020000008c9dafae */ /* 0x0005e6000b901d4a */
[----:B------:R-:W-:Y:S01]  /*14db0*/  @!P2 IMAD.WIDE.U32 R146, R136, 0xc0, R146 ;  /* 0x000000c08892a825 */ /* 0x000fe200078e0092 */
[----:B------:R2:W-:Y:S02]  /*14dc0*/  @P2 STS.128 [R157+0x2800], RZ ;  /* 0x002800ff9d002388 */ /* 0x0005e40000000c00 */
[----:B------:R-:W4:Y:S01]  /*14dd0*/  @!P2 LDC R129, c[0x0][0x24c] ;  /* 0x00009300ff81ab82 */ /* 0x000f220000000800 */
[----:B-1----:R-:W-:Y:S01]  /*14de0*/  @!P2 IMAD.MOV.U32 R144, RZ, RZ, R138 ;  /* 0x000000ffff90a224 */ /* 0x002fe200078e008a */
[-C--:B------:R-:W-:Y:S01]  /*14df0*/  @!P2 LEA R138, P3, R190, R182.reuse, 0x1 ;  /* 0x000000b6be8aa211 */ /* 0x080fe200078608ff */
[----:B------:R-:W-:Y:S02]  /*14e00*/  @!P2 IMAD.MOV.U32 R145, RZ, RZ, R139 ;  /* 0x000000ffff91a224 */ /* 0x000fe400078e008b */
[C---:B------:R-:W-:Y:S04]  /*14e10*/  @!P2 IMAD.WIDE.U32 R144, R136.reuse, 0xe0, R144 ;  /* 0x000000e08890a825 */ /* 0x040fe800078e0090 */
[----:B----4-:R-:W-:Y:S01]  /*14e20*/  @!P2 IMAD R129, R129, 0xe0, RZ ;  /* 0x000000e08181a824 */ /* 0x010fe200078e02ff */
[----:B-----5:R-:W-:Y:S01]  /*14e30*/  @!P2 LEA.HI.X R133, R136, R139, R133, 0x7, P0 ;  /* 0x0000008b8885a211 */ /* 0x020fe200000f3c85 */
[----:B------:R-:W-:Y:S01]  /*14e40*/  @!P2 IMAD R132, R132, 0x60, RZ ;  /* 0x000000608484a824 */ /* 0x000fe200078e02ff */
[-C--:B------:R-:W-:Y:S01]  /*14e50*/  @!P2 LEA R136, P0, R134, R182.reuse, 0x1 ;  /* 0x000000b68688a211 */ /* 0x080fe200078008ff */
[----:B---3--:R-:W-:Y:S02]  /*14e60*/  @!P2 IMAD R131, R131, 0xa0, RZ ;  /* 0x000000a08383a824 */ /* 0x008fe400078e02ff */
[----:B------:R-:W-:Y:S01]  /*14e70*/  @!P2 IMAD.IADD R132, R132, 0x1, R191 ;  /* 0x000000018484a824 */ /* 0x000fe200078e02bf */
[-C--:B------:R-:W-:Y:S01]  /*14e80*/  @!P2 LEA.HI.X R137, R134, R183.reuse, R133, 0x1, P0 ;  /* 0x000000b78689a211 */ /* 0x080fe200000f0c85 */
[----:B------:R-:W-:Y:S01]  /*14e90*/  @!P2 IMAD.IADD R131, R131, 0x1, R189 ;  /* 0x000000018383a824 */ /* 0x000fe200078e02bd */
[-C--:B------:R-:W-:Y:S01]  /*14ea0*/  @!P2 LEA R134, P4, R188, R182.reuse, 0x1 ;  /* 0x000000b6bc86a211 */ /* 0x080fe200078808ff */
[----:B--2---:R-:W-:Y:S01]  /*14eb0*/  @!P2 IMAD R133, R130, 0xc0, RZ ;  /* 0x000000c08285a824 */ /* 0x004fe200078e02ff */
[-C--:B------:R-:W-:Y:S01]  /*14ec0*/  @!P2 LEA.HI.X R139, R190, R183.reuse, R132, 0x1, P3 ;  /* 0x000000b7be8ba211 */ /* 0x080fe200018f0c84 */
[----:B------:R-:W-:Y:S01]  /*14ed0*/  @!P2 IMAD.IADD R129, R129, 0x1, R145 ;  /* 0x000000018181a824 */ /* 0x000fe200078e0291 */
[-C--:B------:R-:W-:Y:S01]  /*14ee0*/  @!P2 LEA.HI.X R135, R188, R183.reuse, R131, 0x1, P4 ;  /* 0x000000b7bc87a211 */ /* 0x080fe200020f0c83 */
[----:B------:R-:W-:Y:S01]  /*14ef0*/  @!P2 IMAD.IADD R133, R133, 0x1, R147 ;  /* 0x000000018585a824 */ /* 0x000fe200078e0293 */
[-C--:B------:R-:W-:Y:S01]  /*14f00*/  @!P2 LEA R130, P3, R146, R182.reuse, 0x1 ;  /* 0x000000b69282a211 */ /* 0x080fe200078608ff */
[----:B------:R-:W-:Y:S01]  /*14f10*/  @!PT LDS RZ, [RZ] ;  /* 0x00000000fffff984 */ /* 0x000fe20000000800 */
[----:B------:R-:W-:Y:S01]  /*14f20*/  @!PT LDS RZ, [RZ] ;  /* 0x00000000fffff984 */ /* 0x000fe20000000800 */
[----:B------:R-:W-:Y:S01]  /*14f30*/  @!PT LDS RZ, [RZ] ;  /* 0x00000000fffff984 */ /* 0x000fe20000000800 */
[----:B------:R2:W-:Y:S01]  /*14f40*/  @!P2 LDGSTS.E.BYPASS.LTC128B.128 [R157+0x2800], desc[UR10][R138.64] ;  /* 0x028000008a9dafae */ /* 0x0005e2000b901d4a */
[----:B------:R-:W-:Y:S01]  /*14f50*/  @!P2 LEA R132, P0, R144, R182, 0x1 ;  /* 0x000000b69084a211 */ /* 0x000fe200078008ff */
[----:B------:R-:W-:Y:S01]  /*14f60*/  IMAD.MOV.U32 R182, RZ, RZ, R142 ;  /* 0x000000ffffb67224 */ /* 0x000fe200078e008e */
[-C--:B------:R-:W-:Y:S01]  /*14f70*/  @!P2 LEA.HI.X R131, R146, R183.reuse, R133, 0x1, P3 ;  /* 0x000000b79283a211 */ /* 0x080fe200018f0c85 */
[----:B------:R2:W-:Y:S01]  /*14f80*/  @P2 STS.128 [R157+0x3000], RZ ;  /* 0x003000ff9d002388 */ /* 0x0005e20000000c00 */
        /* <DEDUP_REMOVED lines=22> */
.L_x_1780:
[----:B------:R-:W-:Y:S02]  /*150f0*/  UIADD3 UR8, UR7, -0x1, URZ ;  /* 0xffffffff07087890 */ /* 0x000fe4000fffe03f */
[----:B------:R-:W-:Y:S04]  /*15100*/  UISETP.GT.AND UP0, UPT, UR7, 0x1, UPT ;  /* 0x000000010700788c */ /* 0x000fe8000bf04270 */
[----:B--2---:R-:W-:Y:S01]  /*15110*/  MOV R135, UR8 ;  /* 0x0000000800877c02 */ /* 0x004fe20008000f00 */
[----:B------:R-:W-:Y:S03]  /*15120*/  UMOV UR7, UR8 ;  /* 0x0000000800077c82 */ /* 0x000fe60008000000 */
[----:B------:R-:W-:Y:S04]  /*15130*/  LEA R135, R135, R152, 0x8 ;  /* 0x0000009887877211 */ /* 0x000fe800078e40ff */
[C---:B------:R-:W-:Y:S02]  /*15140*/  IADD3 R129, R135.reuse, 0x10, RZ ;  /* 0x0000001087817810 */ /* 0x040fe40007ffe0ff */
[C---:B------:R-:W-:Y:S02]  /*15150*/  IADD3 R131, R135.reuse, 0x11, RZ ;  /* 0x0000001187837810 */ /* 0x040fe40007ffe0ff */
[----:B------:R-:W-:Y:S02]  /*15160*/  I2FP.F32.S32 R132, R129 ;  /* 0x0000008100847245 */ /* 0x000fe40000201400 */
[C---:B------:R-:W-:Y:S02]  /*15170*/  IADD3 R129, R135.reuse, 0x18, RZ ;  /* 0x0000001887817810 */ /* 0x040fe40007ffe0ff */
[----:B------:R-:W-:Y:S02]  /*15180*/  I2FP.F32.S32 R133, R135 ;  /* 0x0000008700857245 */ /* 0x000fe40000201400 */
[C---:B------:R-:W-:Y:S02]  /*15190*/  IADD3 R136, R135.reuse, 0x1, RZ ;  /* 0x0000000187887810 */ /* 0x040fe40007ffe0ff */
[----:B------:R-:W-:Y:S01]  /*151a0*/  IADD3 R138, R135, 0x8, RZ ;  /* 0x00000008878a7810 */ /* 0x000fe20007ffe0ff */
[C---:B------:R-:W-:Y:S01]  /*151b0*/  FFMA.FTZ R0, R133.reuse, UR6, R0 ;  /* 0x0000000685007c23 */ /* 0x040fe20008010000 */
[----:B-1----:R-:W-:Y:S01]  /*151c0*/  FFMA.FTZ R2, R133, UR6, R2 ;  /* 0x0000000685027c23 */ /* 0x002fe20008010002 */
[C---:B------:R-:W-:Y:S02]  /*151d0*/  IADD3 R133, R135.reuse, 0x9, RZ ;  /* 0x0000000987857810 */ /* 0x040fe40007ffe0ff */
[----:B------:R-:W-:Y:S02]  /*151e0*/  I2FP.F32.S32 R138, R138 ;  /* 0x0000008a008a7245 */ /* 0x000fe40000201400 */
[----:B------:R-:W-:Y:S02]  /*151f0*/  I2FP.F32.S32 R130, R133 ;  /* 0x0000008500827245 */ /* 0x000fe40000201400 */
[----:B------:R-:W-:Y:S02]  /*15200*/  I2FP.F32.S32 R136, R136 ;  /* 0x0000008800887245 */ /* 0x000fe40000201400 */
[C---:B------:R-:W-:Y:S03]  /*15210*/  IADD3 R133, R135.reuse, 0x61, RZ ;  /* 0x0000006187857810 */ /* 0x040fe60007ffe0ff */
[C---:B------:R-:W-:Y:S01]  /*15220*/  FFMA.FTZ R3, R136.reuse, UR6, R3 ;  /* 0x0000000688037c23 */ /* 0x040fe20008010003 */
[----:B------:R-:W-:Y:S01]  /*15230*/  FFMA.FTZ R4, R136, UR6, R4 ;  /* 0x0000000688047c23 */ /* 0x000fe20008010004 */
[C---:B------:R-:W-:Y:S01]  /*15240*/  FFMA.FTZ R5, R138.reuse, UR6, R5 ;  /* 0x000000068a057c23 */ /* 0x040fe20008010005 */
[----:B------:R-:W-:Y:S01]  /*15250*/  FFMA.FTZ R6, R138, UR6, R6 ;  /* 0x000000068a067c23 */ /* 0x000fe20008010006 */
        /* <DEDUP_REMOVED lines=25> */
[C---:B------:R-:W-:Y:S04]  /*153f0*/  IADD3 R129, R135.reuse, 0x28, RZ ;  /* 0x0000002887817810 */ /* 0x040fe80007ffe0ff */
[----:B------:R-:W-:Y:S02]  /*15400*/  I2FP.F32.S32 R132, R129 ;  /* 0x0000008100847245 */ /* 0x000fe40000201400 */
[C---:B------:R-:W-:Y:S03]  /*15410*/  IADD3 R129, R135.reuse, 0x30, RZ ;  /* 0x0000003087817810 */ /* 0x040fe60007ffe0ff */
[C---:B------:R-:W-:Y:S01]  /*15420*/  FFMA.FTZ R21, R132.reuse, UR6, R21 ;  /* 0x0000000684157c23 */ /* 0x040fe20008010015 */
[----:B------:R-:W-:Y:S01]  /*15430*/  FFMA.FTZ R22, R132, UR6, R22 ;  /* 0x0000000684167c23 */ /* 0x000fe20008010016 */
[----:B------:R-:W-:Y:S01]  /*15440*/  I2FP.F32.S32 R132, R129 ;  /* 0x0000008100847245 */ /* 0x000fe20000201400 */
[C---:B------:R-:W-:Y:S01]  /*15450*/  FFMA.FTZ R23, R130.reuse, UR6, R23 ;  /* 0x0000000682177c23 */ /* 0x040fe20008010017 */
[----:B------:R-:W-:Y:S01]  /*15460*/  FFMA.FTZ R24, R130, UR6, R24 ;  /* 0x0000000682187c23 */ /* 0x000fe20008010018 */
[----:B------:R-:W-:Y:S02]  /*15470*/  I2FP.F32.S32 R130, R131 ;  /* 0x0000008300827245 */ /* 0x000fe40000201400 */
[C---:B------:R-:W-:Y:S01]  /*15480*/  FFMA.FTZ R25, R132.reuse, UR6, R25 ;  /* 0x0000000684197c23 */ /* 0x040fe20008010019 */
[----:B------:R-:W-:Y:S01]  /*15490*/  FFMA.FTZ R26, R132, UR6, R26 ;  /* 0x00000006841a7c23 */ /* 0x000fe2000801001a */
[C---:B------:R-:W-:Y:S01]  /*154a0*/  IADD3 R129, R135.reuse, 0x38, RZ ;  /* 0x0000003887817810 */ /* 0x040fe20007ffe0ff */
[C---:B------:R-:W-:Y:S01]  /*154b0*/  FFMA.FTZ R27, R130.reuse, UR6, R27 ;  /* 0x00000006821b7c23 */ /* 0x040fe2000801001b */
[----:B------:R-:W-:Y:S01]  /*154c0*/  FFMA.FTZ R28, R130, UR6, R28 ;  /* 0x00000006821c7c23 */ /* 0x000fe2000801001c */
[C---:B------:R-:W-:Y:S02]  /*154d0*/  IADD3 R131, R135.reuse, 0x39, RZ ;  /* 0x0000003987837810 */ /* 0x040fe40007ffe0ff */
[----:B------:R-:W-:Y:S02]  /*154e0*/  I2FP.F32.S32 R132, R129 ;  /* 0x0000008100847245 */ /* 0x000fe40000201400 */
[----:B------:R-:W-:Y:S02]  /*154f0*/  I2FP.F32.S32 R130, R131 ;  /* 0x0000008300827245 */ /* 0x000fe40000201400 */
[C---:B------:R-:W-:Y:S01]  /*15500*/  IADD3 R129, R135.reuse, 0x40, RZ ;  /* 0x0000004087817810 */ /* 0x040fe20007ffe0ff */
[C---:B------:R-:W-:Y:S01]  /*15510*/  FFMA.FTZ R29, R132.reuse, UR6, R29 ;  /* 0x00000006841d7c23 */ /* 0x040fe2000801001d */
[----:B------:R-:W-:Y:S01]  /*15520*/  FFMA.FTZ R30, R132, UR6, R30 ;  /* 0x00000006841e7c23 */ /* 0x000fe2000801001e */
[C---:B------:R-:W-:Y:S01]  /*15530*/  FFMA.FTZ R31, R130.reuse, UR6, R31 ;  /* 0x00000006821f7c23 */ /* 0x040fe2000801001f */
[C---:B------:R-:W-:Y:S01]  /*15540*/  IADD3 R131, R135.reuse, 0x41, RZ ;  /* 0x0000004187837810 */ /* 0x040fe20007ffe0ff */
        /* <DEDUP_REMOVED lines=23> */
[----:B------:R-:W-:Y:S01]  /*156c0*/  I2FP.F32.S32 R132, R129 ;  /* 0x0000008100847245 */ /* 0x000fe20000201400 */
[C---:B------:R-:W-:Y:S01]  /*156d0*/  FFMA.FTZ R43, R130.reuse, UR6, R43 ;  /* 0x00000006822b7c23 */ /* 0x040fe2000801002b */
[C---:B------:R-:W-:Y:S01]  /*156e0*/  IADD3 R129, R135.reuse, 0x60, RZ ;  /* 0x0000006087817810 */ /* 0x040fe20007ffe0ff */
        /* <DEDUP_REMOVED lines=11> */
[----:B------:R-:W-:Y:S01]  /*157a0*/  I2FP.F32.S32 R134, R129 ;  /* 0x0000008100867245 */ /* 0x000fe20000201400 */
[----:B------:R-:W-:Y:S01]  /*157b0*/  FFMA.FTZ R50, R132, UR6, R50 ;  /* 0x0000000684327c23 */ /* 0x000fe20008010032 */
[----:B------:R-:W-:Y:S01]  /*157c0*/  FMNMX.FTZ R129, R2, R154, !PT ;  /* 0x0000009a02817209 */ /* 0x000fe20007810000 */
[C---:B------:R-:W-:Y:S01]  /*157d0*/  FFMA.FTZ R51, R130.reuse, UR6, R51 ;  /* 0x0000000682337c23 */ /* 0x040fe20008010033 */
[----:B------:R-:W-:Y:S01]  /*157e0*/  I2FP.F32.S32 R132, R131 ;  /* 0x0000008300847245 */ /* 0x000fe20000201400 */
[----:B------:R-:W-:Y:S01]  /*157f0*/  FFMA.FTZ R52, R130, UR6, R52 ;  /* 0x0000000682347c23 */ /* 0x000fe20008010034 */
[----:B------:R-:W-:Y:S02]  /*15800*/  IADD3 R131, R135, 0x71, RZ ;  /* 0x0000007187837810 */ /* 0x000fe40007ffe0ff */
[----:B------:R-:W-:Y:S01]  /*15810*/  FMNMX.FTZ R129, R4, R129, !PT ;  /* 0x0000008104817209 */ /* 0x000fe20007810000 */
[----:B------:R-:W-:Y:S01]  /*15820*/  FFMA.FTZ R53, R132, UR6, R53 ;  /* 0x0000000684357c23 */ /* 0x000fe20008010035 */
[----:B------:R-:W-:Y:S01]  /*15830*/  FMNMX.FTZ R130, R0, R156, !PT ;  /* 0x0000009c00827209 */ /* 0x000fe20007810000 */
[----:B------:R-:W-:Y:S01]  /*15840*/  FFMA.FTZ R54, R132, UR6, R54 ;  /* 0x0000000684367c23 */ /* 0x000fe20008010036 */
[----:B------:R-:W-:Y:S01]  /*15850*/  FMNMX.FTZ R137, R6, R129, !PT ;  /* 0x0000008106897209 */ /* 0x000fe20007810000 */
        /* <DEDUP_REMOVED lines=11> */
[----:B------:R-:W-:Y:S01]  /*15910*/  FMNMX.FTZ R131, R8, R137, !PT ;  /* 0x0000008908837209 */ /* 0x000fe20007810000 */
[C---:B------:R-:W-:Y:S01]  /*15920*/  FFMA.FTZ R59, R132.reuse, UR6, R59 ;  /* 0x00000006843b7c23 */ /* 0x040fe2000801003b */
[----:B------:R-:W-:Y:S01]  /*15930*/  FMNMX.FTZ R134, R11, R134, !PT ;  /* 0x000000860b867209 */ /* 0x000fe20007810000 */
        /* <DEDUP_REMOVED lines=11> */
[----:B------:R-:W-:Y:S02]  /*159f0*/  I2FP.F32.S32 R132, R131 ;  /* 0x0000008300847245 */ /* 0x000fe40000201400 */
        /* <DEDUP_REMOVED lines=11> */
[----:B------:R-:W-:Y:S02]  /*15ab0*/  IADD3 R129, R135, 0x78, RZ ;  /* 0x0000007887817810 */ /* 0x000fe40007ffe0ff */
[----:B------:R-:W-:Y:S02]  /*15ac0*/  FMNMX.FTZ R134, R33, R134, !PT ;  /* 0x0000008621867209 */ /* 0x000fe40007810000 */
[----:B------:R-:W-:Y:S02]  /*15ad0*/  I2FP.F32.S32 R130, R129 ;  /* 0x0000008100827245 */ /* 0x000fe40000201400 */
[----:B------:R-:W-:Y:S02]  /*15ae0*/  IADD3 R129, R135, 0x81, RZ ;  /* 0x0000008187817810 */ /* 0x000fe40007ffe0ff */
[----:B------:R-:W-:Y:S01]  /*15af0*/  FMNMX.FTZ R134, R35, R134, !PT ;  /* 0x0000008623867209 */ /* 0x000fe20007810000 */
[C---:B------:R-:W-:Y:S01]  /*15b00*/  FFMA.FTZ R61, R130.reuse, UR6, R61 ;  /* 0x00000006823d7c23 */ /* 0x040fe2000801003d */
[----:B------:R-:W-:Y:S01]  /*15b10*/  FFMA.FTZ R62, R130, UR6, R62 ;  /* 0x00000006823e7c23 */ /* 0x000fe2000801003e */
[----:B------:R-:W-:Y:S02]  /*15b20*/  IADD3 R130, R135, 0x79, RZ ;  /* 0x0000007987827810 */ /* 0x000fe40007ffe0ff */
[----:B------:R-:W-:Y:S02]  /*15b30*/  FMNMX.FTZ R134, R37, R134, !PT ;  /* 0x0000008625867209 */ /* 0x000fe40007810000 */
[----:B------:R-:W-:Y:S02]  /*15b40*/  I2FP.F32.S32 R130, R130 ;  /* 0x0000008200827245 */ /* 0x000fe40000201400 */
[----:B------:R-:W-:Y:S03]  /*15b50*/  FMNMX.FTZ R134, R39, R134, !PT ;  /* 0x0000008627867209 */ /* 0x000fe60007810000 */
[C---:B------:R-:W-:Y:S01]  /*15b60*/  FFMA.FTZ R63, R130.reuse, UR6, R63 ;  /* 0x00000006823f7c23 */ /* 0x040fe2000801003f */
[----:B------:R-:W-:Y:S01]  /*15b70*/  FFMA.FTZ R64, R130, UR6, R64 ;  /* 0x0000000682407c23 */ /* 0x000fe20008010040 */
[C---:B------:R-:W-:Y:S01]  /*15b80*/  FFMA.FTZ R65, R132.reuse, UR6, R65 ;  /* 0x0000000684417c23 */ /* 0x040fe20008010041 */
[----:B------:R-:W-:Y:S01]  /*15b90*/  FFMA.FTZ R66, R132, UR6, R66 ;  /* 0x0000000684427c23 */ /* 0x000fe20008010042 */
[----:B------:R-:W-:Y:S02]  /*15ba0*/  I2FP.F32.S32 R132, R131 ;  /* 0x0000008300847245 */ /* 0x000fe40000201400 */
[----:B------:R-:W-:Y:S02]  /*15bb0*/  FMNMX.FTZ R131, R28, R137, !PT ;  /* 0x000000891c837209 */ /* 0x000fe40007810000 */
[----:B------:R-:W-:Y:S02]  /*15bc0*/  I2FP.F32.S32 R130, R129 ;  /* 0x0000008100827245 */ /* 0x000fe40000201400 */
[----:B------:R-:W-:Y:S02]  /*15bd0*/  FMNMX.FTZ R131, R30, R131, !PT ;  /* 0x000000831e837209 */ /* 0x000fe40007810000 */
[C---:B------:R-:W-:Y:S01]  /*15be0*/  IADD3 R129, R135.reuse, 0x90, RZ ;  /* 0x0000009087817810 */ /* 0x040fe20007ffe0ff */
[C---:B------:R-:W-:Y:S01]  /*15bf0*/  FFMA.FTZ R67, R130.reuse, UR6, R67 ;  /* 0x0000000682437c23 */ /* 0x040fe20008010043 */
[----:B------:R-:W-:Y:S01]  /*15c00*/  FFMA.FTZ R68, R130, UR6, R68 ;  /* 0x0000000682447c23 */ /* 0x000fe20008010044 */
[C---:B------:R-:W-:Y:S02]  /*15c10*/  IADD3 R130, R135.reuse, 0x88, RZ ;  /* 0x0000008887827810 */ /* 0x040fe40007ffe0ff */
[----:B------:R-:W-:Y:S02]  /*15c20*/  FMNMX.FTZ R131, R32, R131, !PT ;  /* 0x0000008320837209 */ /* 0x000fe40007810000 */
[----:B------:R-:W-:Y:S02]  /*15c30*/  I2FP.F32.S32 R130, R130 ;  /* 0x0000008200827245 */ /* 0x000fe40000201400 */
[----:B------:R-:W-:Y:S02]  /*15c40*/  FMNMX.FTZ R137, R34, R131, !PT ;  /* 0x0000008322897209 */ /* 0x000fe40007810000 */
[C---:B------:R-:W-:Y:S01]  /*15c50*/  IADD3 R131, R135.reuse, 0x98, RZ ;  /* 0x0000009887837810 */ /* 0x040fe20007ffe0ff */
[C---:B------:R-:W-:Y:S01]  /*15c60*/  FFMA.FTZ R69, R130.reuse, UR6, R69 ;  /* 0x0000000682457c23 */ /* 0x040fe20008010045 */
[----:B------:R-:W-:Y:S01]  /*15c70*/  FFMA.FTZ R70, R130, UR6, R70 ;  /* 0x0000000682467c23 */ /* 0x000fe20008010046 */
[C---:B------:R-:W-:Y:S01]  /*15c80*/  FFMA.FTZ R71, R132.reuse, UR6, R71 ;  /* 0x0000000684477c23 */ /* 0x040fe20008010047 */
[----:B------:R-:W-:Y:S01]  /*15c90*/  FFMA.FTZ R72, R132, UR6, R72 ;  /* 0x0000000684487c23 */ /* 0x000fe20008010048 */
[----:B------:R-:W-:Y:S02]  /*15ca0*/  I2FP.F32.S32 R132, R131 ;  /* 0x0000008300847245 */ /* 0x000fe40000201400 */
[----:B------:R-:W-:Y:S02]  /*15cb0*/  FMNMX.FTZ R137, R36, R137, !PT ;  /* 0x0000008924897209 */ /* 0x000fe40007810000 */
[----:B------:R-:W-:Y:S02]  /*15cc0*/  I2FP.F32.S32 R130, R129 ;  /* 0x0000008100827245 */ /* 0x000fe40000201400 */
[----:B------:R-:W-:Y:S02]  /*15cd0*/  IADD3 R129, R135, 0x99, RZ ;  /* 0x0000009987817810 */ /* 0x000fe40007ffe0ff */
[----:B------:R-:W-:Y:S01]  /*15ce0*/  FMNMX.FTZ R131, R38, R137, !PT ;  /* 0x0000008926837209 */ /* 0x000fe20007810000 */
[C---:B------:R-:W-:Y:S01]  /*15cf0*/  FFMA.FTZ R73, R130.reuse, UR6, R73 ;  /* 0x0000000682497c23 */ /* 0x040fe20008010049 */
[----:B------:R-:W-:Y:S01]  /*15d00*/  FMNMX.FTZ R134, R41, R134, !PT ;  /* 0x0000008629867209 */ /* 0x000fe20007810000 */
[----:B------:R-:W-:Y:S01]  /*15d10*/  FFMA.FTZ R74, R130, UR6, R74 ;  /* 0x00000006824a7c23 */ /* 0x000fe2000801004a */
        /* <DEDUP_REMOVED lines=10> */
[----:B------:R-:W-:Y:S01]  /*15dc0*/  I2FP.F32.S32 R130, R129 ;  /* 0x0000008100827245 */ /* 0x000fe20000201400 */
[----:B------:R-:W-:Y:S01]  /*15dd0*/  FFMA.FTZ R78, R132, UR6, R78 ;  /* 0x00000006844e7c23 */ /* 0x000fe2000801004e */
[----:B------:R-:W-:Y:S02]  /*15de0*/  FMNMX.FTZ R134, R47, R134, !PT ;  /* 0x000000862f867209 */ /* 0x000fe40007810000 */
[----:B------:R-:W-:Y:S01]  /*15df0*/  IADD3 R129, R135, 0xa8, RZ ;  /* 0x000000a887817810 */ /* 0x000fe20007ffe0ff */
[C---:B------:R-:W-:Y:S01]  /*15e00*/  FFMA.FTZ R79, R130.reuse, UR6, R79 ;  /* 0x00000006824f7c23 */ /* 0x040fe2000801004f */
[----:B------:R-:W-:Y:S01]  /*15e10*/  FMNMX.FTZ R134, R49, R134, !PT ;  /* 0x0000008631867209 */ /* 0x000fe20007810000 */
[----:B------:R-:W-:Y:S01]  /*15e20*/  FFMA.FTZ R80, R130, UR6, R80 ;  /* 0x0000000682507c23 */ /* 0x000fe20008010050 */
        /* <DEDUP_REMOVED lines=23> */
[----:B------:R-:W-:Y:S02]  /*15fa0*/  FMNMX.FTZ R137, R54, R131, !PT ;  /* 0x0000008336897209 */ /* 0x000fe40007810000 */
[C---:B------:R-:W-:Y:S02]  /*15fb0*/  IADD3 R131, R135.reuse, 0xb0, RZ ;  /* 0x000000b087837810 */ /* 0x040fe40007ffe0ff */
[----:B------:R-:W-:Y:S02]  /*15fc0*/  FMNMX.FTZ R137, R56, R137, !PT ;  /* 0x0000008938897209 */ /* 0x000fe40007810000 */
[----:B------:R-:W-:Y:S02]  /*15fd0*/  I2FP.F32.S32 R132, R131 ;  /* 0x0000008300847245 */ /* 0x000fe40000201400 */
        /* <DEDUP_REMOVED lines=20> */
[----:B------:R-:W-:Y:S01]  /*16120*/  FMNMX.FTZ R137, R64, R131, !PT ;  /* 0x0000008340897209 */ /* 0x000fe20007810000 */
[C---:B------:R-:W-:Y:S01]  /*16130*/  FFMA.FTZ R93, R130.reuse, UR6, R93 ;  /* 0x00000006825d7c23 */ /* 0x040fe2000801005d */
[----:B------:R-:W-:Y:S01]  /*16140*/  FMNMX.FTZ R134, R75, R134, !PT ;  /* 0x000000864b867209 */ /* 0x000fe20007810000 */
[----:B------:R-:W-:Y:S01]  /*16150*/  FFMA.FTZ R94, R130, UR6, R94 ;  /* 0x00000006825e7c23 */ /* 0x000fe2000801005e */
[----:B------:R-:W-:Y:S02]  /*16160*/  I2FP.F32.S32 R130, R129 ;  /* 0x0000008100827245 */ /* 0x000fe40000201400 */
[----:B------:R-:W-:Y:S02]  /*16170*/  FMNMX.FTZ R134, R77, R134, !PT ;  /* 0x000000864d867209 */ /* 0x000fe40007810000 */
[----:B------:R-:W-:Y:S02]  /*16180*/  IADD3 R131, R135, 0xb9, RZ ;  /* 0x000000b987837810 */ /* 0x000fe40007ffe0ff */
[----:B------:R-:W-:Y:S02]  /*16190*/  FMNMX.FTZ R134, R79, R134, !PT ;  /* 0x000000864f867209 */ /* 0x000fe40007810000 */
[----:B------:R-:W-:Y:S02]  /*161a0*/  I2FP.F32.S32 R132, R131 ;  /* 0x0000008300847245 */ /* 0x000fe40000201400 */
[----:B------:R-:W-:Y:S02]  /*161b0*/  FMNMX.FTZ R134, R81, R134, !PT ;  /* 0x0000008651867209 */ /* 0x000fe40007810000 */
[----:B------:R-:W-:Y:S01]  /*161c0*/  IADD3 R129, R135, 0xc9, RZ ;  /* 0x000000c987817810 */ /* 0x000fe20007ffe0ff */
[C---:B------:R-:W-:Y:S01]  /*161d0*/  FFMA.FTZ R95, R132.reuse, UR6, R95 ;  /* 0x00000006845f7c23 */ /* 0x040fe2000801005f */
[----:B------:R-:W-:Y:S01]  /*161e0*/  FMNMX.FTZ R134, R83, R134, !PT ;  /* 0x0000008653867209 */ /* 0x000fe20007810000 */
[----:B------:R-:W-:Y:S01]  /*161f0*/  FFMA.FTZ R96, R132, UR6, R96 ;  /* 0x0000000684607c23 */ /* 0x000fe20008010060 */
[C---:B------:R-:W-:Y:S01]  /*16200*/  FFMA.FTZ R97, R130.reuse, UR6, R97 ;  /* 0x0000000682617c23 */ /* 0x040fe20008010061 */
[----:B------:R-:W-:Y:S01]  /*16210*/  FFMA.FTZ R98, R130, UR6, R98 ;  /* 0x0000000682627c23 */ /* 0x000fe20008010062 */
[----:B------:R-:W-:Y:S02]  /*16220*/  FMNMX.FTZ R134, R85, R134, !PT ;  /* 0x0000008655867209 */ /* 0x000fe40007810000 */
        /* <DEDUP_REMOVED lines=19> */
[----:B------:R-:W-:Y:S02]  /*16360*/  FMNMX.FTZ R137, R76, R137, !PT ;  /* 0x000000894c897209 */ /* 0x000fe40007810000 */
[----:B------:R-:W-:Y:S02]  /*16370*/  I2FP.F32.S32 R132, R131 ;  /* 0x0000008300847245 */ /* 0x000fe40000201400 */
[----:B------:R-:W-:Y:S03]  /*16380*/  FMNMX.FTZ R131, R78, R137, !PT ;  /* 0x000000894e837209 */ /* 0x000fe60007810000 */
[----:B------:R-:W-:Y:S01]  /*16390*/  FFMA.FTZ R101, R132, UR6, R101 ;  /* 0x0000000684657c23 */ /* 0x000fe20008010065 */
[----:B------:R-:W-:Y:S01]  /*163a0*/  FMNMX.FTZ R131, R80, R131, !PT ;  /* 0x0000008350837209 */ /* 0x000fe20007810000 */
[----:B------:R-:W-:Y:S01]  /*163b0*/  FFMA.FTZ R102, R132, UR6, R102 ;  /* 0x0000000684667c23 */ /* 0x000fe20008010066 */
[C---:B------:R-:W-:Y:S01]  /*163c0*/  FFMA.FTZ R103, R130.reuse, UR6, R103 ;  /* 0x0000000682677c23 */ /* 0x040fe20008010067 */
[----:B------:R-:W-:Y:S01]  /*163d0*/  FFMA.FTZ R104, R130, UR6, R104 ;  /* 0x0000000682687c23 */ /* 0x000fe20008010068 */
[----:B------:R-:W-:Y:S02]  /*163e0*/  IADD3 R130, R135, 0xd0, RZ ;  /* 0x000000d087827810 */ /* 0x000fe40007ffe0ff */
[----:B------:R-:W-:Y:S02]  /*163f0*/  FMNMX.FTZ R134, R101, R134, !PT ;  /* 0x0000008665867209 */ /* 0x000fe40007810000 */
[----:B------:R-:W-:Y:S02]  /*16400*/  I2FP.F32.S32 R130, R130 ;  /* 0x0000008200827245 */ /* 0x000fe40000201400 */
[----:B------:R-:W-:Y:S02]  /*16410*/  FMNMX.FTZ R134, R103, R134, !PT ;  /* 0x0000008667867209 */ /* 0x000fe40007810000 */
[----:B------:R-:W-:Y:S01]  /*16420*/  FMNMX.FTZ R131, R82, R131, !PT ;  /* 0x0000008352837209 */ /* 0x000fe20007810000 */
[C---:B------:R-:W-:Y:S01]  /*16430*/  FFMA.FTZ R105, R130.reuse, UR6, R105 ;  /* 0x0000000682697c23 */ /* 0x040fe20008010069 */
[----:B------:R-:W-:Y:S01]  /*16440*/  FFMA.FTZ R106, R130, UR6, R106 ;  /* 0x00000006826a7c23 */ /* 0x000fe2000801006a */
[----:B------:R-:W-:Y:S02]  /*16450*/  I2FP.F32.S32 R130, R129 ;  /* 0x0000008100827245 */ /* 0x000fe40000201400 */
[----:B------:R-:W-:Y:S02]  /*16460*/  IADD3 R129, R135, 0xe1, RZ ;  /* 0x000000e187817810 */ /* 0x000fe40007ffe0ff */
[----:B------:R-:W-:Y:S02]  /*16470*/  FMNMX.FTZ R134, R105, R134, !PT ;  /* 0x0000008669867209 */ /* 0x000fe40007810000 */
[----:B------:R-:W-:Y:S02]  /*16480*/  FMNMX.FTZ R137, R84, R131, !PT ;  /* 0x0000008354897209 */ /* 0x000fe40007810000 */
[C---:B------:R-:W-:Y:S02]  /*16490*/  IADD3 R131, R135.reuse, 0xd1, RZ ;  /* 0x000000d187837810 */ /* 0x040fe40007ffe0ff */
[----:B------:R-:W-:Y:S02]  /*164a0*/  FMNMX.FTZ R137, R86, R137, !PT ;  /* 0x0000008956897209 */ /* 0x000fe40007810000 */
[----:B------:R-:W-:Y:S02]  /*164b0*/  I2FP.F32.S32 R132, R131 ;  /* 0x0000008300847245 */ /* 0x000fe40000201400 */
[----:B------:R-:W-:Y:S03]  /*164c0*/  FMNMX.FTZ R131, R88, R137, !PT ;  /* 0x0000008958837209 */ /* 0x000fe60007810000 */
        /* <DEDUP_REMOVED lines=12> */
[----:B------:R-:W-:Y:S02]  /*16590*/  FMNMX.FTZ R131, R92, R131, !PT ;  /* 0x000000835c837209 */ /* 0x000fe40007810000 */
[----:B------:R-:W-:Y:S02]  /*165a0*/  FMNMX.FTZ R134, R111, R134, !PT ;  /* 0x000000866f867209 */ /* 0x000fe40007810000 */
[----:B------:R-:W-:Y:S02]  /*165b0*/  FMNMX.FTZ R137, R94, R131, !PT ;  /* 0x000000835e897209 */ /* 0x000fe40007810000 */
[C---:B------:R-:W-:Y:S02]  /*165c0*/  IADD3 R131, R135.reuse, 0xe0, RZ ;  /* 0x000000e087837810 */ /* 0x040fe40007ffe0ff */
[C---:B------:R-:W-:Y:S02]  /*165d0*/  IADD3 R129, R135.reuse, 0xf0, RZ ;  /* 0x000000f087817810 */ /* 0x040fe40007ffe0ff */
        /* <DEDUP_REMOVED lines=17> */
[----:B------:R-:W-:Y:S04]  /*166f0*/  FMNMX.FTZ R131, R102, R131, !PT ;  /* 0x0000008366837209 */ /* 0x000fe80007810000 */
[----:B------:R-:W-:Y:S02]  /*16700*/  FMNMX.FTZ R137, R104, R131, !PT ;  /* 0x0000008368897209 */ /* 0x000fe40007810000 */
[C---:B------:R-:W-:Y:S02]  /*16710*/  IADD3 R131, R135.reuse, 0xe9, RZ ;  /* 0x000000e987837810 */ /* 0x040fe40007ffe0ff */
[----:B------:R-:W-:Y:S02]  /*16720*/  FMNMX.FTZ R137, R106, R137, !PT ;  /* 0x000000896a897209 */ /* 0x000fe40007810000 */
[----:B------:R-:W-:Y:S02]  /*16730*/  I2FP.F32.S32 R132, R131 ;  /* 0x0000008300847245 */ /* 0x000fe40000201400 */
[----:B------:R-:W-:Y:S03]  /*16740*/  FMNMX.FTZ R131, R108, R137, !PT ;  /* 0x000000896c837209 */ /* 0x000fe60007810000 */
[C---:B------:R-:W-:Y:S01]  /*16750*/  FFMA.FTZ R119, R132.reuse, UR6, R119 ;  /* 0x0000000684777c23 */ /* 0x040fe20008010077 */
[----:B------:R-:W-:Y:S01]  /*16760*/  FFMA.FTZ R120, R132, UR6, R120 ;  /* 0x0000000684787c23 */ /* 0x000fe20008010078 */
[----:B------:R-:W-:Y:S01]  /*16770*/  FMNMX.FTZ R131, R110, R131, !PT ;  /* 0x000000836e837209 */ /* 0x000fe20007810000 */
[C---:B------:R-:W-:Y:S01]  /*16780*/  FFMA.FTZ R121, R130.reuse, UR6, R121 ;  /* 0x0000000682797c23 */ /* 0x040fe20008010079 */
[----:B------:R-:W-:Y:S01]  /*16790*/  FFMA.FTZ R122, R130, UR6, R122 ;  /* 0x00000006827a7c23 */ /* 0x000fe2000801007a */
[C---:B------:R-:W-:Y:S02]  /*167a0*/  IADD3 R130, R135.reuse, 0xf1, RZ ;  /* 0x000000f187827810 */ /* 0x040fe40007ffe0ff */
[----:B------:R-:W-:Y:S02]  /*167b0*/  FMNMX.FTZ R131, R112, R131, !PT ;  /* 0x0000008370837209 */ /* 0x000fe40007810000 */
[----:B------:R-:W-:Y:S02]  /*167c0*/  I2FP.F32.S32 R130, R130 ;  /* 0x0000008200827245 */ /* 0x000fe40000201400 */
[----:B------:R-:W-:Y:S02]  /*167d0*/  FMNMX.FTZ R137, R114, R131, !PT ;  /* 0x0000008372897209 */ /* 0x000fe40007810000 */
[----:B------:R-:W-:Y:S01]  /*167e0*/  IADD3 R131, R135, 0xf8, RZ ;  /* 0x000000f887837810 */ /* 0x000fe20007ffe0ff */
[----:B------:R-:W-:Y:S01]  /*167f0*/  FFMA.FTZ R123, R130, UR6, R123 ;  /* 0x00000006827b7c23 */ /* 0x000fe2000801007b */
[----:B------:R-:W-:Y:S01]  /*16800*/  FMNMX.FTZ R137, R116, R137, !PT ;  /* 0x0000008974897209 */ /* 0x000fe20007810000 */
[----:B------:R-:W-:Y:S01]  /*16810*/  FFMA.FTZ R124, R130, UR6, R124 ;  /* 0x00000006827c7c23 */ /* 0x000fe2000801007c */
[----:B------:R-:W-:Y:S02]  /*16820*/  I2FP.F32.S32 R130, R129 ;  /* 0x0000008100827245 */ /* 0x000fe40000201400 */
[----:B------:R-:W-:Y:S02]  /*16830*/  I2FP.F32.S32 R132, R131 ;  /* 0x0000008300847245 */ /* 0x000fe40000201400 */
[----:B------:R-:W-:Y:S02]  /*16840*/  FMNMX.FTZ R131, R118, R137, !PT ;  /* 0x0000008976837209 */ /* 0x000fe40007810000 */
[----:B------:R-:W-:Y:S01]  /*16850*/  FMNMX.FTZ R134, R119, R134, !PT ;  /* 0x0000008677867209 */ /* 0x000fe20007810000 */
[----:B------:R-:W-:Y:S01]  /*16860*/  FFMA.FTZ R125, R132, UR6, R125 ;  /* 0x00000006847d7c23 */ /* 0x000fe2000801007d */
        /* <DEDUP_REMOVED lines=16> */
[----:B------:R-:W1:Y:S08]  /*16970*/  SHFL.BFLY PT, R129, R132, 0x1, 0x1f ;  /* 0x0c201f0084817f89 */ /* 0x000e7000000e0000 */
[----:B------:R-:W2:Y:S01]  /*16980*/  SHFL.BFLY PT, R131, R140, 0x1, 0x1f ;  /* 0x0c201f008c837f89 */ /* 0x000ea200000e0000 */
[----:B-1----:R-:W-:Y:S02]  /*16990*/  FMNMX.FTZ R129, R132, R129, !PT ;  /* 0x0000008184817209 */ /* 0x002fe40007810000 */
[----:B--2---:R-:W-:Y:S03]  /*169a0*/  FMNMX.FTZ R131, R140, R131, !PT ;  /* 0x000000838c837209 */ /* 0x004fe60007810000 */
[----:B------:R-:W-:Y:S01]  /*169b0*/  FADD.FTZ R134, -R129, R154 ;  /* 0x0000009a81867221 */ /* 0x000fe20000010100 */
[C---:B------:R-:W-:Y:S01]  /*169c0*/  FSETP.NEU.FTZ.AND P0, PT, R131.reuse, -INF , PT ;  /* 0xff8000008300780b */ /* 0x040fe20003f1d000 */
[C---:B------:R-:W-:Y:S02]  /*169d0*/  FMUL.FTZ R130, R131.reuse, UR4 ;  /* 0x0000000483827c20 */ /* 0x040fe40008410000 */
[----:B------:R-:W-:Y:S01]  /*169e0*/  FMUL.FTZ R136, R134, UR4 ;  /* 0x0000000486887c20 */ /* 0x000fe20008410000 */
[----:B------:R-:W-:Y:S03]  /*169f0*/  FADD.FTZ R133, -R131, R156 ;  /* 0x0000009c83857221 */ /* 0x000fe60000010100 */
[----:B------:R-:W1:Y:S01]  /*16a00*/  MUFU.EX2 R132, R136 ;  /* 0x0000008800847308 */ /* 0x000e620000000800 */
[----:B------:R-:W-:Y:S01]  /*16a10*/  FSEL R130, R130, RZ, P0 ;  /* 0x000000ff82827208 */ /* 0x000fe20000000000 */
[----:B------:R-:W-:Y:S01]  /*16a20*/  FMUL.FTZ R135, R133, UR4 ;  /* 0x0000000485877c20 */ /* 0x000fe20008410000 */
[----:B------:R-:W-:Y:S03]  /*16a30*/  FSETP.NEU.FTZ.AND P0, PT, R129, -INF , PT ;  /* 0xff8000008100780b */ /* 0x000fe60003f1d000 */
        /* <DEDUP_REMOVED lines=11> */
[C---:B-1----:R-:W-:Y:S01]  /*16af0*/  FMUL.FTZ R174, R132.reuse, R174 ;  /* 0x000000ae84ae7220 */ /* 0x042fe20000410000 */
[C---:B------:R-:W-:Y:S01]  /*16b00*/  FMUL.FTZ R175, R132.reuse, R175 ;  /* 0x000000af84af7220 */ /* 0x040fe20000410000 */
[C---:B------:R-:W-:Y:S01]  /*16b10*/  FMUL.FTZ R170, R132.reuse, R170 ;  /* 0x000000aa84aa7220 */ /* 0x040fe20000410000 */
[C---:B------:R-:W-:Y:S01]  /*16b20*/  FMUL.FTZ R171, R132.reuse, R171 ;  /* 0x000000ab84ab7220 */ /* 0x040fe20000410000 */
[--C-:B------:R-:W-:Y:S01]  /*16b30*/  FFMA.FTZ R212, R79, UR4, -R130.reuse ;  /* 0x000000044fd47c23 */ /* 0x100fe20008010882 */
[C---:B------:R-:W-:Y:S01]  /*16b40*/  FMUL.FTZ R166, R132.reuse, R166 ;  /* 0x000000a684a67220 */ /* 0x040fe20000410000 */
[C---:B------:R-:W-:Y:S03]  /*16b50*/  FMUL.FTZ R167, R132.reuse, R167 ;  /* 0x000000a784a77220 */ /* 0x040fe60000410000 */
[----:B------:R-:W-:Y:S01]  /*16b60*/  MUFU.EX2 R140, R140 ;  /* 0x0000008c008c7308 */ /* 0x000fe20000000800 */
[C---:B--2---:R-:W-:Y:S01]  /*16b70*/  FMUL.FTZ R172, R133.reuse, R172 ;  /* 0x000000ac85ac7220 */ /* 0x044fe20000410000 */
[C---:B------:R-:W-:Y:S01]  /*16b80*/  FMUL.FTZ R173, R133.reuse, R173 ;  /* 0x000000ad85ad7220 */ /* 0x040fe20000410000 */
[C---:B------:R-:W-:Y:S01]  /*16b90*/  FMUL.FTZ R168, R133.reuse, R168 ;  /* 0x000000a885a87220 */ /* 0x040fe20000410000 */
[C---:B------:R-:W-:Y:S01]  /*16ba0*/  FMUL.FTZ R169, R133.reuse, R169 ;  /* 0x000000a985a97220 */ /* 0x040fe20000410000 */
[C---:B------:R-:W-:Y:S01]  /*16bb0*/  FMUL.FTZ R164, R133.reuse, R164 ;  /* 0x000000a485a47220 */ /* 0x040fe20000410000 */
[C---:B------:R-:W-:Y:S01]  /*16bc0*/  FMUL.FTZ R165, R133.reuse, R165 ;  /* 0x000000a585a57220 */ /* 0x040fe20000410000 */
[C---:B------:R-:W-:Y:S03]  /*16bd0*/  FMUL.FTZ R160, R133.reuse, R160 ;  /* 0x000000a085a07220 */ /* 0x040fe60000410000 */
[----:B------:R-:W-:Y:S01]  /*16be0*/  MUFU.EX2 R139, R139 ;  /* 0x0000008b008b7308 */ /* 0x000fe20000000800 */
[----:B------:R-:W-:Y:S01]  /*16bf0*/  FMUL.FTZ R161, R133, R161 ;  /* 0x000000a185a17220 */ /* 0x000fe20000410000 */
[C---:B------:R-:W-:Y:S01]  /*16c00*/  FMUL.FTZ R162, R132.reuse, R162 ;  /* 0x000000a284a27220 */ /* 0x040fe20000410000 */
[----:B------:R-:W-:Y:S01]  /*16c10*/  FMUL.FTZ R163, R132, R163 ;  /* 0x000000a384a37220 */ /* 0x000fe20000410000 */
        /* <DEDUP_REMOVED lines=44> */
[----:B------:R-:W2:Y:S01]  /*16ee0*/  MUFU.EX2 R189, R189 ;  /* 0x000000bd00bd7308 */ /* 0x000ea20000000800 */
[----:B-1----:R-:W-:Y:S01]  /*16ef0*/  FMUL.FTZ R5, R129, UR4 ;  /* 0x0000000481057c20 */ /* 0x002fe20008410000 */
[--C-:B------:R-:W-:Y:S01]  /*16f00*/  FFMA.FTZ R224, R103, UR4, -R130.reuse ;  /* 0x0000000467e07c23 */ /* 0x100fe20008010882 */
[--C-:B------:R-:W-:Y:S01]  /*16f10*/  FFMA.FTZ R198, R51, UR4, -R130.reuse ;  /* 0x0000000433c67c23 */ /* 0x100fe20008010882 */
[--C-:B------:R-:W-:Y:S01]  /*16f20*/  FFMA.FTZ R51, R69, UR4, -R130.reuse ;  /* 0x0000000445337c23 */ /* 0x100fe20008010882 */
[--C-:B------:R-:W-:Y:S01]  /*16f30*/  FFMA.FTZ R69, R105, UR4, -R130.reuse ;  /* 0x0000000469457c23 */ /* 0x100fe20008010882 */
[----:B------:R-:W-:Y:S01]  /*16f40*/  FSEL R5, R5, RZ, P0 ;  /* 0x000000ff05057208 */ /* 0x000fe20000000000 */
[--C-:B------:R-:W-:Y:S03]  /*16f50*/  FFMA.FTZ R43, R53, UR4, -R130.reuse ;  /* 0x00000004352b7c23 */ /* 0x100fe60008010882 */
[----:B------:R-:W1:Y:S01]  /*16f60*/  MUFU.EX2 R7, R7 ;  /* 0x0000000700077308 */ /* 0x000e620000000800 */
        /* <DEDUP_REMOVED lines=12> */
[--C-:B------:R-:W-:Y:S01]  /*17030*/  FFMA.FTZ R83, R20, UR4, -R5.reuse ;  /* 0x0000000414537c23 */ /* 0x100fe20008010805 */
[----:B------:R-:W4:Y:S01]  /*17040*/  LDSM.16.MT88.4 R16, [R184+0x5000] ;  /* 0x00500000b810783b */ /* 0x000f220000004200 */
[----:B--2---:R-:W-:Y:S03]  /*17050*/  F2FP.BF16.F32.PACK_AB R20, R189, R0 ;  /* 0x00000000bd14723e */ /* 0x004fe600000010ff */
[----:B------:R-:W-:Y:S01]  /*17060*/  MUFU.EX2 R91, R91 ;  /* 0x0000005b005b7308 */ /* 0x000fe20000000800 */
[--C-:B------:R-:W-:Y:S01]  /*17070*/  FFMA.FTZ R236, R22, UR4, -R5.reuse ;  /* 0x0000000416ec7c23 */ /* 0x100fe20008010805 */
[----:B-1----:R-:W-:Y:S01]  /*17080*/  F2FP.BF16.F32.PACK_AB R22, R7, R134 ;  /* 0x000000860716723e */ /* 0x002fe200000010ff */
[--C-:B------:R-:W-:Y:S01]  /*17090*/  FFMA.FTZ R234, R28, UR4, -R5.reuse ;  /* 0x000000041cea7c23 */ /* 0x100fe20008010805 */
[----:B------:R-:W-:Y:S01]  /*170a0*/  F2FP.BF16.F32.PACK_AB R28, R140, R137 ;  /* 0x000000898c1c723e */ /* 0x000fe200000010ff */
[--C-:B------:R-:W-:Y:S01]  /*170b0*/  FFMA.FTZ R109, R68, UR4, -R5.reuse ;  /* 0x00000004446d7c23 */ /* 0x100fe20008010805 */
[----:B------:R-:W1:Y:S01]  /*170c0*/  LDSM.16.MT88.4 R12, [R177+0x5400] ;  /* 0x00540000b10c783b */ /* 0x000e620000004200 */
[--C-:B------:R-:W-:Y:S03]  /*170d0*/  FFMA.FTZ R111, R72, UR4, -R5.reuse ;  /* 0x00000004486f7c23 */ /* 0x100fe60008010805 */
[----:B------:R-:W-:Y:S01]  /*170e0*/  MUFU.EX2 R89, R89 ;  /* 0x0000005900597308 */ /* 0x000fe20000000800 */
[--C-:B------:R-:W-:Y:S01]  /*170f0*/  FFMA.FTZ R94, R94, UR4, -R5.reuse ;  /* 0x000000045e5e7c23 */ /* 0x100fe20008010805 */
[--C-:B------:R-:W-:Y:S01]  /*17100*/  FFMA.FTZ R2, R2, UR4, -R5.reuse ;  /* 0x0000000402027c23 */ /* 0x100fe20008010805 */
[--C-:B------:R-:W-:Y:S01]  /*17110*/  FFMA.FTZ R97, R4, UR4, -R5.reuse ;  /* 0x0000000404617c23 */ /* 0x100fe20008010805 */
[--C-:B------:R-:W-:Y:S01]  /*17120*/  FFMA.FTZ R244, R6, UR4, -R5.reuse ;  /* 0x0000000406f47c23 */ /* 0x100fe20008010805 */
[--C-:B------:R-:W-:Y:S01]  /*17130*/  FFMA.FTZ R6, R30, UR4, -R5.reuse ;  /* 0x000000041e067c23 */ /* 0x100fe20008010805 */
[----:B------:R-:W2:Y:S01]  /*17140*/  LDSM.16.MT88.4 R24, [R184+0x5400] ;  /* 0x00540000b818783b */ /* 0x000ea20000004200 */
[----:B------:R-:W-:Y:S03]  /*17150*/  F2FP.BF16.F32.PACK_AB R30, R142, R139 ;  /* 0x0000008b8e1e723e */ /* 0x000fe600000010ff */
        /* <DEDUP_REMOVED lines=8> */
[----:B------:R-:W5:Y:S01]  /*171e0*/  MUFU.EX2 R97, R97 ;  /* 0x0000006100617308 */ /* 0x000f620000000800 */
        /* <DEDUP_REMOVED lines=8> */
[--C-:B------:R-:W-:Y:S01]  /*17270*/  FFMA.FTZ R103, R56, UR4, -R5.reuse ;  /* 0x0000000438677c23 */ /* 0x100fe20008010805 */
[--C-:B------:R-:W-:Y:S01]  /*17280*/  FFMA.FTZ R56, R84, UR4, -R5.reuse ;  /* 0x0000000454387c23 */ /* 0x100fe20008010805 */
[--C-:B------:R-:W-:Y:S01]  /*17290*/  FFMA.FTZ R44, R58, UR4, -R5.reuse ;  /* 0x000000043a2c7c23 */ /* 0x100fe20008010805 */
[--C-:B------:R-:W-:Y:S01]  /*172a0*/  FFMA.FTZ R105, R60, UR4, -R5.reuse ;  /* 0x000000043c697c23 */ /* 0x100fe20008010805 */
[--C-:B------:R-:W-:Y:S01]  /*172b0*/  FFMA.FTZ R60, R86, UR4, -R5.reuse ;  /* 0x00000004563c7c23 */ /* 0x100fe20008010805 */
[--C-:B------:R-:W-:Y:S01]  /*172c0*/  FFMA.FTZ R46, R62, UR4, -R5.reuse ;  /* 0x000000043e2e7c23 */ /* 0x100fe20008010805 */
[--C-:B------:R-:W-:Y:S03]  /*172d0*/  FFMA.FTZ R107, R64, UR4, -R5.reuse ;  /* 0x00000004406b7c23 */ /* 0x100fe60008010805 */
[----:B------:R-:W4:Y:S01]  /*172e0*/  MUFU.EX2 R242, R242 ;  /* 0x000000f200f27308 */ /* 0x000f220000000800 */
[----:B-----5:R-:W-:Y:S01]  /*172f0*/  F2FP.BF16.F32.PACK_AB R21, R97, R2 ;  /* 0x000000026115723e */ /* 0x020fe200000010ff */
[--C-:B------:R-:W-:Y:S01]  /*17300*/  FFMA.FTZ R52, R74, UR4, -R5.reuse ;  /* 0x000000044a347c23 */ /* 0x100fe20008010805 */
[--C-:B------:R-:W-:Y:S01]  /*17310*/  FFMA.FTZ R54, R78, UR4, -R5.reuse ;  /* 0x000000044e367c23 */ /* 0x100fe20008010805 */
[--C-:B------:R-:W-:Y:S01]  /*17320*/  FFMA.FTZ R80, R80, UR4, -R5.reuse ;  /* 0x0000000450507c23 */ /* 0x100fe20008010805 */
[----:B------:R-:W-:Y:S01]  /*17330*/  FFMA.FTZ R73, R113, UR4, -R130 ;  /* 0x0000000471497c23 */ /* 0x000fe20008010882 */
[----:B------:R-:W-:Y:S01]  /*17340*/  FFMA.FTZ R113, R76, UR4, -R5 ;  /* 0x000000044c717c23 */ /* 0x000fe20008010805 */
[----:B------:R-:W-:Y:S03]  /*17350*/  FFMA.FTZ R0, R153, R133, R0 ;  /* 0x0000008599007223 */ /* 0x000fe60000010000 */
[----:B------:R-:W-:Y:S01]  /*17360*/  MUFU.EX2 R240, R240 ;  /* 0x000000f000f07308 */ /* 0x000fe20000000800 */
[----:B---3--:R-:W-:Y:S01]  /*17370*/  F2FP.BF16.F32.PACK_AB R23, R91, R244 ;  /* 0x000000f45b17723e */ /* 0x008fe200000010ff */
[----:B------:R-:W-:Y:S01]  /*17380*/  FFMA.FTZ R2, R155, R132, R2 ;  /* 0x000000849b027223 */ /* 0x000fe20000010002 */
[----:B------:R-:W-:Y:S01]  /*17390*/  FADD.FTZ R189, R189, R0 ;  /* 0x00000000bdbd7221 */ /* 0x000fe20000010000 */
[----:B------:R-:W-:Y:S01]  /*173a0*/  FFMA.FTZ R230, R115, UR4, -R130 ;  /* 0x0000000473e67c23 */ /* 0x000fe20008010882 */
[----:B------:R-:W-:Y:S01]  /*173b0*/  PLOP3.LUT P0, PT, PT, PT, UP0, 0x80, 0x0 ;  /* 0x000000000000781c */ /* 0x000fe20003f0f008 */
[----:B------:R-:W-:Y:S01]  /*173c0*/  FADD.FTZ R97, R97, R2 ;  /* 0x0000000261617221 */ /* 0x000fe20000010000 */
[----:B------:R-:W-:Y:S03]  /*173d0*/  FADD.FTZ R134, R134, R189 ;  /* 0x000000bd86867221 */ /* 0x000fe60000010000 */
[----:B------:R-:W3:Y:S01]  /*173e0*/  MUFU.EX2 R85, R85 ;  /* 0x0000005500557308 */ /* 0x000ee20000000800 */
[C---:B------:R-:W-:Y:S05]  /*173f0*/  HMMA.16816.F32.BF16 R172, R20.reuse, R8, R172 ;  /* 0x0000000814ac723c */ /* 0x040fea00000418ac */
[----:B----4-:R-:W-:Y:S01]  /*17400*/  F2FP.BF16.F32.PACK_AB R29, R242, R89 ;  /* 0x00000059f21d723e */ /* 0x010fe200000010ff */
[C---:B------:R-:W-:Y:S03]  /*17410*/  HMMA.16816.F32.BF16 R168, R20.reuse, R10, R168 ;  /* 0x0000000a14a8723c */ /* 0x040fe600000418a8 */
[----:B------:R-:W4:Y:S01]  /*17420*/  MUFU.EX2 R146, R146 ;  /* 0x0000009200927308 */ /* 0x000f220000000800 */
[----:B------:R-:W5:Y:S01]  /*17430*/  LDSM.16.MT88.4 R8, [R177+0x5800] ;  /* 0x00580000b108783b */ /* 0x000f620000004200 */
[----:B------:R-:W-:Y:S01]  /*17440*/  FADD.FTZ R244, R244, R97 ;  /* 0x00000061f4f47221 */ /* 0x000fe20000010000 */
[C---:B------:R-:W-:Y:S07]  /*17450*/  HMMA.16816.F32.BF16 R164, R20.reuse, R16, R164 ;  /* 0x0000001014a4723c */ /* 0x040fee00000418a4 */
[----:B------:R-:W-:Y:S01]  /*17460*/  MUFU.EX2 R238, R238 ;  /* 0x000000ee00ee7308 */ /* 0x000fe20000000800 */
[----:B---3--:R-:W-:Y:S01]  /*17470*/  F2FP.BF16.F32.PACK_AB R31, R85, R240 ;  /* 0x000000f0551f723e */ /* 0x008fe200000010ff */
[----:B------:R-:W-:Y:S01]  /*17480*/  HMMA.16816.F32.BF16 R160, R20, R18, R160 ;  /* 0x0000001214a0723c */ /* 0x000fe200000418a0 */
[----:B------:R-:W3:Y:S07]  /*17490*/  LDSM.16.MT88.4 R16, [R184+0x5800] ;  /* 0x00580000b810783b */ /* 0x000eee0000004200 */
[----:B------:R-:W5:Y:S01]  /*174a0*/  MUFU.EX2 R83, R83 ;  /* 0x0000005300537308 */ /* 0x000f620000000800 */
[C---:B-1----:R-:W-:Y:S05]  /*174b0*/  HMMA.16816.F32.BF16 R172, R28.reuse, R12, R172 ;  /* 0x0000000c1cac723c */ /* 0x042fea00000418ac */
[----:B------:R-:W-:Y:S01]  /*174c0*/  F2FP.BF16.F32.PACK_AB R20, R144, R141 ;  /* 0x0000008d9014723e */ /* 0x000fe200000010ff */
[C---:B------:R-:W-:Y:S03]  /*174d0*/  HMMA.16816.F32.BF16 R168, R28.reuse, R14, R168 ;  /* 0x0000000e1ca8723c */ /* 0x040fe600000418a8 */
[----:B------:R-:W-:Y:S01]  /*174e0*/  MUFU.EX2 R236, R236 ;  /* 0x000000ec00ec7308 */ /* 0x000fe20000000800 */
[----:B------:R-:W1:Y:S01]  /*174f0*/  LDSM.16.MT88.4 R12, [R177+0x5c00] ;  /* 0x005c0000b10c783b */ /* 0x000e620000004200 */
[----:B----4-:R-:W-:Y:S01]  /*17500*/  F2FP.BF16.F32.PACK_AB R22, R146, R143 ;  /* 0x0000008f9216723e */ /* 0x010fe200000010ff */
[C---:B--2---:R-:W-:Y:S07]  /*17510*/  HMMA.16816.F32.BF16 R164, R28.reuse, R24, R164 ;  /* 0x000000181ca4723c */ /* 0x044fee00000418a4 */
[----:B------:R-:W2:Y:S01]  /*17520*/  MUFU.EX2 R79, R79 ;  /* 0x0000004f004f7308 */ /* 0x000ea20000000800 */
[----:B-----5:R-:W-:Y:S01]  /*17530*/  F2FP.BF16.F32.PACK_AB R21, R83, R238 ;  /* 0x000000ee5315723e */ /* 0x020fe200000010ff */
[----:B------:R-:W-:Y:S01]  /*17540*/  HMMA.16816.F32.BF16 R160, R28, R26, R160 ;  /* 0x0000001a1ca0723c */ /* 0x000fe200000418a0 */
[----:B------:R-:W4:Y:S07]  /*17550*/  LDSM.16.MT88.4 R24, [R184+0x5c00] ;  /* 0x005c0000b818783b */ /* 0x000f2e0000004200 */
[----:B------:R-:W-:Y:S03]  /*17560*/  MUFU.EX2 R145, R145 ;  /* 0x0000009100917308 */ /* 0x000fe60000000800 */
[----:B------:R-:W-:Y:S01]  /*17570*/  FADD.FTZ R134, R7, R134 ;  /* 0x0000008607867221 */ /* 0x000fe20000010000 */
[----:B------:R-:W-:Y:S01]  /*17580*/  FFMA.FTZ R7, R82, UR4, -R5 ;  /* 0x0000000452077c23 */ /* 0x000fe20008010805 */
[----:B------:R-:W-:Y:S02]  /*17590*/  FADD.FTZ R244, R91, R244 ;  /* 0x000000f45bf47221 */ /* 0x000fe40000010000 */
[----:B------:R-:W-:Y:S02]  /*175a0*/  FADD.FTZ R137, R137, R134 ;  /* 0x0000008689897221 */ /* 0x000fe40000010000 */
[----:B------:R-:W-:Y:S01]  /*175b0*/  FADD.FTZ R89, R89, R244 ;  /* 0x000000f459597221 */ /* 0x000fe20000010000 */
[----:B------:R-:W5:Y:S01]  /*175c0*/  MUFU.EX2 R154, R154 ;  /* 0x0000009a009a7308 */ /* 0x000f620000000800 */
[----:B--2---:R-:W-:Y:S01]  /*175d0*/  F2FP.BF16.F32.PACK_AB R23, R79, R236 ;  /* 0x000000ec4f17723e */ /* 0x004fe200000010ff */
[----:B------:R-:W-:Y:S01]  /*175e0*/  FADD.FTZ R140, R140, R137 ;  /* 0x000000898c8c7221 */ /* 0x000fe20000010000 */
[----:B------:R-:W-:Y:S01]  /*175f0*/  FADD.FTZ R89, R242, R89 ;  /* 0x00000059f2597221 */ /* 0x000fe20000010000 */
[--C-:B------:R-:W-:Y:S01]  /*17600*/  FFMA.FTZ R75, R117, UR4, -R130.reuse ;  /* 0x00000004754b7c23 */ /* 0x100fe20008010882 */
[----:B------:R-:W-:Y:S01]  /*17610*/  FFMA.FTZ R232, R119, UR4, -R130 ;  /* 0x0000000477e87c23 */ /* 0x000fe20008010882 */
[----:B------:R-:W-:Y:S01]  /*17620*/  FADD.FTZ R139, R139, R140 ;  /* 0x0000008c8b8b7221 */ /* 0x000fe20000010000 */
[----:B------:R-:W-:Y:S03]  /*17630*/  FADD.FTZ R240, R240, R89 ;  /* 0x00000059f0f07221 */ /* 0x000fe60000010000 */
[----:B------:R-:W-:Y:S01]  /*17640*/  MUFU.EX2 R147, R147 ;  /* 0x0000009300937308 */ /* 0x000fe20000000800 */
[C---:B------:R-:W-:Y:S05]  /*17650*/  HMMA.16816.F32.BF16 R172, R20.reuse, R8, R172 ;  /* 0x0000000814ac723c */ /* 0x040fea00000418ac */
[----:B------:R-:W-:Y:S01]  /*17660*/  FFMA.FTZ R89, R88, UR4, -R5 ;  /* 0x0000000458597c23 */ /* 0x000fe20008010805 */
[C---:B------:R-:W-:Y:S03]  /*17670*/  HMMA.16816.F32.BF16 R168, R20.reuse, R10, R168 ;  /* 0x0000000a14a8723c */ /* 0x040fe600000418a8 */
[----:B------:R-:W2:Y:S01]  /*17680*/  MUFU.EX2 R156, R156 ;  /* 0x0000009c009c7308 */ /* 0x000ea20000000800 */
        /* <DEDUP_REMOVED lines=8> */
[----:B--2---:R-:W-:Y:S01]  /*17710*/  F2FP.BF16.F32.PACK_AB R30, R156, R147 ;  /* 0x000000939c1e723e */ /* 0x004fe200000010ff */
        /* <DEDUP_REMOVED lines=12> */
[----:B------:R-:W2:Y:S01]  /*177e0*/  MUFU.EX2 R81, R81 ;  /* 0x0000005100517308 */ /* 0x000ea20000000800 */
[----:B-----5:R-:W-:Y:S01]  /*177f0*/  F2FP.BF16.F32.PACK_AB R29, R234, R77 ;  /* 0x0000004dea1d723e */ /* 0x020fe200000010ff */
[----:B------:R-:W-:Y:S01]  /*17800*/  FADD.FTZ R77, R77, R236 ;  /* 0x000000ec4d4d7221 */ /* 0x000fe20000010000 */
[----:B------:R-:W-:Y:S01]  /*17810*/  FADD.FTZ R146, R146, R143 ;  /* 0x0000008f92927221 */ /* 0x000fe20000010000 */
[----:B------:R-:W-:Y:S02]  /*17820*/  FFMA.FTZ R123, R123, UR4, -R130 ;  /* 0x000000047b7b7c23 */ /* 0x000fe40008010882 */
[----:B------:R-:W-:Y:S01]  /*17830*/  FADD.FTZ R77, R234, R77 ;  /* 0x0000004dea4d7221 */ /* 0x000fe20000010000 */
[----:B------:R-:W-:Y:S03]  /*17840*/  FADD.FTZ R145, R145, R146 ;  /* 0x0000009291917221 */ /* 0x000fe60000010000 */
[----:B------:R-:W-:Y:S01]  /*17850*/  MUFU.EX2 R33, R33 ;  /* 0x0000002100217308 */ /* 0x000fe20000000800 */
[----:B------:R-:W-:Y:S04]  /*17860*/  FADD.FTZ R154, R154, R145 ;  /* 0x000000919a9a7221 */ /* 0x000fe80000010000 */
[----:B------:R-:W-:Y:S05]  /*17870*/  FADD.FTZ R147, R147, R154 ;  /* 0x0000009a93937221 */ /* 0x000fea0000010000 */
[----:B------:R-:W5:Y:S01]  /*17880*/  MUFU.EX2 R188, R188 ;  /* 0x000000bc00bc7308 */ /* 0x000f620000000800 */
[C---:B--2---:R-:W-:Y:S01]  /*17890*/  F2FP.BF16.F32.PACK_AB R31, R81.reuse, R6 ;  /* 0x00000006511f723e */ /* 0x044fe200000010ff */
[----:B------:R-:W-:Y:S01]  /*178a0*/  FADD.FTZ R6, R6, R77 ;  /* 0x0000004d06067221 */ /* 0x000fe20000010000 */
[----:B------:R-:W-:Y:S01]  /*178b0*/  FADD.FTZ R156, R156, R147 ;  /* 0x000000939c9c7221 */ /* 0x000fe20000010000 */
[----:B------:R-:W-:Y:S02]  /*178c0*/  MOV R154, R129 ;  /* 0x00000081009a7202 */ /* 0x000fe40000000f00 */
[----:B------:R-:W-:Y:S04]  /*178d0*/  FADD.FTZ R81, R81, R6 ;  /* 0x0000000651517221 */ /* 0x000fe80000010000 */
[----:B------:R-:W-:Y:S01]  /*178e0*/  MUFU.EX2 R35, R35 ;  /* 0x0000002300237308 */ /* 0x000fe20000000800 */
[C---:B-1----:R-:W-:Y:S06]  /*178f0*/  HMMA.16816.F32.BF16 R172, R28.reuse, R12, R172 ;  /* 0x0000000c1cac723c */ /* 0x042fec00000418ac */
[C---:B------:R-:W-:Y:S03]  /*17900*/  HMMA.16816.F32.BF16 R168, R28.reuse, R14, R168 ;  /* 0x0000000e1ca8723c */ /* 0x040fe600000418a8 */
[----:B------:R-:W1:Y:S01]  /*17910*/  MUFU.EX2 R190, R190 ;  /* 0x000000be00be7308 */ /* 0x000e620000000800 */
[----:B------:R-:W2:Y:S01]  /*17920*/  LDSM.16.MT88.4 R12, [R177+0x6400] ;  /* 0x00640000b10c783b */ /* 0x000ea20000004200 */
[----:B-----5:R-:W-:Y:S01]  /*17930*/  F2FP.BF16.F32.PACK_AB R20, R188, R33 ;  /* 0x00000021bc14723e */ /* 0x020fe200000010ff */
[C---:B----4-:R-:W-:Y:S07]  /*17940*/  HMMA.16816.F32.BF16 R164, R28.reuse, R24, R164 ;  /* 0x000000181ca4723c */ /* 0x050fee00000418a4 */
[----:B------:R-:W-:Y:S01]  /*17950*/  MUFU.EX2 R32, R32 ;  /* 0x0000002000207308 */ /* 0x000fe20000000800 */
[----:B------:R-:W-:Y:S01]  /*17960*/  FADD.FTZ R33, R33, R156 ;  /* 0x0000009c21217221 */ /* 0x000fe20000010000 */
[----:B------:R-:W-:Y:S01]  /*17970*/  HMMA.16816.F32.BF16 R160, R28, R26, R160 ;  /* 0x0000001a1ca0723c */ /* 0x000fe200000418a0 */
[----:B------:R-:W4:Y:S07]  /*17980*/  LDSM.16.MT88.4 R24, [R184+0x6400] ;  /* 0x00640000b818783b */ /* 0x000f2e0000004200 */
[----:B------:R-:W5:Y:S03]  /*17990*/  MUFU.EX2 R87, R87 ;  /* 0x0000005700577308 */ /* 0x000f660000000800 */
[----:B-1----:R-:W-:Y:S01]  /*179a0*/  F2FP.BF16.F32.PACK_AB R22, R190, R35 ;  /* 0x00000023be16723e */ /* 0x002fe200000010ff */
[----:B------:R-:W-:Y:S01]  /*179b0*/  FADD.FTZ R188, R188, R33 ;  /* 0x00000021bcbc7221 */ /* 0x000fe20000010000 */
[----:B------:R-:W-:Y:S03]  /*179c0*/  FFMA.FTZ R33, R104, UR4, -R5 ;  /* 0x0000000468217c23 */ /* 0x000fe60008010805 */
[----:B------:R-:W-:Y:S01]  /*179d0*/  FADD.FTZ R35, R35, R188 ;  /* 0x000000bc23237221 */ /* 0x000fe20000010000 */
[----:B------:R-:W-:Y:S01]  /*179e0*/  MOV R156, R131 ;  /* 0x00000083009c7202 */ /* 0x000fe20000000f00 */
[----:B------:R-:W-:Y:S02]  /*179f0*/  MUFU.EX2 R34, R34 ;  /* 0x0000002200227308 */ /* 0x000fe40000000800 */
[----:B------:R-:W-:Y:S01]  /*17a00*/  FADD.FTZ R190, R190, R35 ;  /* 0x00000023bebe7221 */ /* 0x000fe20000010000 */
[----:B------:R-:W-:Y:S07]  /*17a10*/  FFMA.FTZ R35, R106, UR4, -R5 ;  /* 0x000000046a237c23 */ /* 0x000fee0008010805 */
[----:B------:R-:W1:Y:S01]  /*17a20*/  MUFU.EX2 R93, R93 ;  /* 0x0000005d005d7308 */ /* 0x000e620000000800 */
[C---:B-----5:R-:W-:Y:S01]  /*17a30*/  F2FP.BF16.F32.PACK_AB R21, R87.reuse, R32 ;  /* 0x000000205715723e */ /* 0x060fe200000010ff */
[----:B------:R-:W-:Y:S04]  /*17a40*/  FADD.FTZ R32, R32, R81 ;  /* 0x0000005120207221 */ /* 0x000fe80000010000 */
[----:B------:R-:W-:Y:S01]  /*17a50*/  FADD.FTZ R87, R87, R32 ;  /* 0x0000002057577221 */ /* 0x000fe20000010000 */
[----:B------:R-:W-:Y:S03]  /*17a60*/  FFMA.FTZ R32, R108, UR4, -R5 ;  /* 0x000000046c207c23 */ /* 0x000fe60008010805 */
[----:B------:R-:W-:Y:S10]  /*17a70*/  MUFU.EX2 R37, R37 ;  /* 0x0000002500257308 */ /* 0x000ff40000000800 */
[----:B------:R-:W5:Y:S01]  /*17a80*/  MUFU.EX2 R192, R192 ;  /* 0x000000c000c07308 */ /* 0x000f620000000800 */
[C---:B-1----:R-:W-:Y:S01]  /*17a90*/  F2FP.BF16.F32.PACK_AB R23, R93.reuse, R34 ;  /* 0x000000225d17723e */ /* 0x042fe200000010ff */
[----:B------:R-:W-:Y:S04]  /*17aa0*/  FADD.FTZ R34, R34, R87 ;  /* 0x0000005722227221 */ /* 0x000fe80000010000 */
[----:B------:R-:W-:Y:S01]  /*17ab0*/  FADD.FTZ R93, R93, R34 ;  /* 0x000000225d5d7221 */ /* 0x000fe20000010000 */
[----:B------:R-:W-:Y:S03]  /*17ac0*/  FFMA.FTZ R34, R110, UR4, -R5 ;  /* 0x000000046e227c23 */ /* 0x000fe60008010805 */
[----:B------:R-:W-:Y:S01]  /*17ad0*/  MUFU.EX2 R39, R39 ;  /* 0x0000002700277308 */ /* 0x000fe20000000800 */
[C---:B------:R-:W-:Y:S06]  /*17ae0*/  HMMA.16816.F32.BF16 R172, R20.reuse, R8, R172 ;  /* 0x0000000814ac723c */ /* 0x040fec00000418ac */
        /* <DEDUP_REMOVED lines=12> */
[----:B------:R-:W-:Y:S03]  /*17bb0*/  FFMA.FTZ R37, R112, UR4, -R5 ;  /* 0x0000000470257c23 */ /* 0x000fe60008010805 */
[----:B------:R-:W-:Y:S02]  /*17bc0*/  FADD.FTZ R39, R39, R192 ;  /* 0x000000c027277221 */ /* 0x000fe40000010000 */
        /* <DEDUP_REMOVED lines=15> */
[C---:B--2---:R-:W-:Y:S06]  /*17cc0*/  HMMA.16816.F32.BF16 R172, R28.reuse, R12, R172 ;  /* 0x0000000c1cac723c */ /* 0x044fec00000418ac */
        /* <DEDUP_REMOVED lines=13> */
[----:B------:R-:W-:Y:S02]  /*17da0*/  FADD.FTZ R43, R43, R198 ;  /* 0x000000c62b2b7221 */ /* 0x000fe40000010000 */
[----:B------:R-:W-:Y:S02]  /*17db0*/  MUFU.EX2 R42, R42 ;  /* 0x0000002a002a7308 */ /* 0x000fe40000000800 */
[----:B------:R-:W-:Y:S08]  /*17dc0*/  FADD.FTZ R200, R200, R43 ;  /* 0x0000002bc8c87221 */ /* 0x000ff00000010000 */
        /* <DEDUP_REMOVED lines=23> */
[----:B------:R-:W-:Y:S04]  /*17f40*/  FADD.FTZ R202, R202, R45 ;  /* 0x0000002dcaca7221 */ /* 0x000fe80000010000 */
[----:B------:R-:W-:Y:S02]  /*17f50*/  FADD.FTZ R47, R47, R202 ;  /* 0x000000ca2f2f7221 */ /* 0x000fe40000010000 */
[----:B------:R-:W-:Y:S02]  /*17f60*/  MUFU.EX2 R46, R46 ;  /* 0x0000002e002e7308 */ /* 0x000fe40000000800 */
[----:B------:R-:W-:Y:S08]  /*17f70*/  FADD.FTZ R204, R204, R47 ;  /* 0x0000002fcccc7221 */ /* 0x000ff00000010000 */
[----:B------:R-:W1:Y:S01]  /*17f80*/  MUFU.EX2 R107, R107 ;  /* 0x0000006b006b7308 */ /* 0x000e620000000800 */
[C---:B-----5:R-:W-:Y:S01]  /*17f90*/  F2FP.BF16.F32.PACK_AB R29, R105.reuse, R44 ;  /* 0x0000002c691d723e */ /* 0x060fe200000010ff */
[----:B------:R-:W-:Y:S04]  /*17fa0*/  FADD.FTZ R44, R44, R103 ;  /* 0x000000672c2c7221 */ /* 0x000fe80000010000 */
[----:B------:R-:W-:Y:S04]  /*17fb0*/  FADD.FTZ R105, R105, R44 ;  /* 0x0000002c69697221 */ /* 0x000fe80000010000 */
[----:B------:R-:W-:Y:S10]  /*17fc0*/  MUFU.EX2 R49, R49 ;  /* 0x0000003100317308 */ /* 0x000ff40000000800 */
[----:B------:R-:W5:Y:S01]  /*17fd0*/  MUFU.EX2 R206, R206 ;  /* 0x000000ce00ce7308 */ /* 0x000f620000000800 */
[C---:B-1----:R-:W-:Y:S01]  /*17fe0*/  F2FP.BF16.F32.PACK_AB R31, R107.reuse, R46 ;  /* 0x0000002e6b1f723e */ /* 0x042fe200000010ff */
[----:B------:R-:W-:Y:S04]  /*17ff0*/  FADD.FTZ R46, R46, R105 ;  /* 0x000000692e2e7221 */ /* 0x000fe80000010000 */
[----:B------:R-:W-:Y:S04]  /*18000*/  FADD.FTZ R107, R107, R46 ;  /* 0x0000002e6b6b7221 */ /* 0x000fe80000010000 */
        /* <DEDUP_REMOVED lines=36> */
[----:B------:R-:W-:Y:S07]  /*18250*/  LDSM.16.MT88.4 R20, [R177+0x7c00] ;  /* 0x007c0000b114783b */ /* 0x000fee0000004200 */
        /* <DEDUP_REMOVED lines=20> */
[----:B---3--:R-:W-:Y:S01]  /*183a0*/  F2FP.BF16.F32.PACK_AB R16, R214, R57 ;  /* 0x00000039d610723e */ /* 0x008fe200000010ff */
[C---:B----4-:R-:W-:Y:S07]  /*183b0*/  HMMA.16816.F32.BF16 R164, R28.reuse, R24, R164 ;  /* 0x000000181ca4723c */ /* 0x050fee00000418a4 */
[----:B------:R-:W-:Y:S01]  /*183c0*/  MUFU.EX2 R7, R7 ;  /* 0x0000000700077308 */ /* 0x000fe20000000800 */
[----:B------:R-:W-:Y:S01]  /*183d0*/  FADD.FTZ R57, R57, R212 ;  /* 0x000000d439397221 */ /* 0x000fe20000010000 */
[----:B------:R-:W-:Y:S08]  /*183e0*/  HMMA.16816.F32.BF16 R160, R28, R26, R160 ;  /* 0x0000001a1ca0723c */ /* 0x000ff000000418a0 */
[----:B------:R-:W3:Y:S03]  /*183f0*/  MUFU.EX2 R56, R56 ;  /* 0x0000003800387308 */ /* 0x000ee60000000800 */
[----:B-1----:R-:W-:Y:S01]  /*18400*/  F2FP.BF16.F32.PACK_AB R18, R216, R59 ;  /* 0x0000003bd812723e */ /* 0x002fe200000010ff */
[--C-:B------:R-:W-:Y:S01]  /*18410*/  FFMA.FTZ R26, R98, UR4, -R5.reuse ;  /* 0x00000004621a7c23 */ /* 0x100fe20008010805 */
[--C-:B------:R-:W-:Y:S01]  /*18420*/  FFMA.FTZ R24, R90, UR4, -R5.reuse ;  /* 0x000000045a187c23 */ /* 0x100fe20008010805 */
[--C-:B------:R-:W-:Y:S01]  /*18430*/  FFMA.FTZ R25, R92, UR4, -R5.reuse ;  /* 0x000000045c197c23 */ /* 0x100fe20008010805 */
[--C-:B------:R-:W-:Y:S03]  /*18440*/  FFMA.FTZ R27, R96, UR4, -R5.reuse ;  /* 0x00000004601b7c23 */ /* 0x100fe60008010805 */
[----:B------:R-:W-:Y:S01]  /*18450*/  MUFU.EX2 R60, R60 ;  /* 0x0000003c003c7308 */ /* 0x000fe20000000800 */
[--C-:B------:R-:W-:Y:S01]  /*18460*/  FFMA.FTZ R31, R100, UR4, -R5.reuse ;  /* 0x00000004641f7c23 */ /* 0x100fe20008010805 */
[----:B------:R-:W-:Y:S01]  /*18470*/  FFMA.FTZ R30, R102, UR4, -R5 ;  /* 0x00000004661e7c23 */ /* 0x000fe20008010805 */
[----:B------:R-:W-:Y:S01]  /*18480*/  FADD.FTZ R214, R214, R57 ;  /* 0x00000039d6d67221 */ /* 0x000fe20000010000 */
[--C-:B------:R-:W-:Y:S01]  /*18490*/  FFMA.FTZ R28, R125, UR4, -R130.reuse ;  /* 0x000000047d1c7c23 */ /* 0x100fe20008010882 */
[----:B------:R-:W-:Y:S01]  /*184a0*/  FFMA.FTZ R5, R128, UR4, -R5 ;  /* 0x0000000480057c23 */ /* 0x000fe20008010805 */
[----:B------:R-:W-:Y:S01]  /*184b0*/  FFMA.FTZ R130, R127, UR4, -R130 ;  /* 0x000000047f827c23 */ /* 0x000fe20008010882 */
[----:B------:R-:W-:Y:S03]  /*184c0*/  FADD.FTZ R59, R59, R214 ;  /* 0x000000d63b3b7221 */ /* 0x000fe60000010000 */
[----:B------:R-:W1:Y:S01]  /*184d0*/  MUFU.EX2 R89, R89 ;  /* 0x0000005900597308 */ /* 0x000e620000000800 */
[----:B---3--:R-:W-:Y:S01]  /*184e0*/  F2FP.BF16.F32.PACK_AB R17, R56, R7 ;  /* 0x000000073811723e */ /* 0x008fe200000010ff */
[----:B------:R-:W-:Y:S08]  /*184f0*/  FADD.FTZ R216, R216, R59 ;  /* 0x0000003bd8d87221 */ /* 0x000ff00000010000 */
        /* <DEDUP_REMOVED lines=8> */
[C---:B--2---:R-:W-:Y:S07]  /*18580*/  HMMA.16816.F32.BF16 R164, R16.reuse, R12, R164 ;  /* 0x0000000c10a4723c */ /* 0x044fee00000418a4 */
[----:B------:R-:W-:Y:S01]  /*18590*/  MUFU.EX2 R24, R24 ;  /* 0x0000001800187308 */ /* 0x000fe20000000800 */
[----:B------:R-:W-:Y:S01]  /*185a0*/  HMMA.16816.F32.BF16 R160, R16, R14, R160 ;  /* 0x0000000e10a0723c */ /* 0x000fe200000418a0 */
[----:B------:R-:W2:Y:S08]  /*185b0*/  LDSM.16.MT88.4 R16, [R177+0x8000] ;  /* 0x00800000b110783b */ /* 0x000eb00000004200 */
[----:B------:R-:W5:Y:S02]  /*185c0*/  MUFU.EX2 R25, R25 ;  /* 0x0000001900197308 */ /* 0x000f640000000800 */
[----:B---3--:R-:W-:Y:S01]  /*185d0*/  F2FP.BF16.F32.PACK_AB R12, R218, R61 ;  /* 0x0000003dda0c723e */ /* 0x008fe200000010ff */
[----:B------:R-:W-:Y:S01]  /*185e0*/  FADD.FTZ R61, R61, R216 ;  /* 0x000000d83d3d7221 */ /* 0x000fe20000010000 */
[----:B-1----:R-:W-:Y:S03]  /*185f0*/  F2FP.BF16.F32.PACK_AB R14, R220, R63 ;  /* 0x0000003fdc0e723e */ /* 0x002fe600000010ff */
[----:B------:R-:W-:Y:S03]  /*18600*/  FADD.FTZ R218, R218, R61 ;  /* 0x0000003ddada7221 */ /* 0x000fe60000010000 */
[----:B------:R-:W-:Y:S01]  /*18610*/  MUFU.EX2 R6, R94 ;  /* 0x0000005e00067308 */ /* 0x000fe20000000800 */
[----:B------:R-:W-:Y:S04]  /*18620*/  FADD.FTZ R63, R63, R218 ;  /* 0x000000da3f3f7221 */ /* 0x000fe80000010000 */
[----:B------:R-:W-:Y:S05]  /*18630*/  FADD.FTZ R220, R220, R63 ;  /* 0x0000003fdcdc7221 */ /* 0x000fea0000010000 */
[----:B------:R-:W1:Y:S01]  /*18640*/  MUFU.EX2 R27, R27 ;  /* 0x0000001b001b7308 */ /* 0x000e620000000800 */
[----:B-----5:R-:W-:Y:S09]  /*18650*/  F2FP.BF16.F32.PACK_AB R13, R25, R24 ;  /* 0x00000018190d723e */ /* 0x020ff200000010ff */
[----:B------:R-:W-:Y:S10]  /*18660*/  MUFU.EX2 R65, R65 ;  /* 0x0000004100417308 */ /* 0x000ff40000000800 */
[----:B------:R-:W3:Y:S01]  /*18670*/  MUFU.EX2 R222, R222 ;  /* 0x000000de00de7308 */ /* 0x000ee20000000800 */
[----:B-1----:R-:W-:Y:S09]  /*18680*/  F2FP.BF16.F32.PACK_AB R15, R27, R6 ;  /* 0x000000061b0f723e */ /* 0x002ff200000010ff */
[----:B------:R-:W-:Y:S01]  /*18690*/  MUFU.EX2 R67, R67 ;  /* 0x0000004300437308 */ /* 0x000fe20000000800 */
[C---:B------:R-:W-:Y:S06]  /*186a0*/  HMMA.16816.F32.BF16 R172, R12.reuse, R20, R172 ;  /* 0x000000140cac723c */ /* 0x040fec00000418ac */
[C---:B------:R-:W-:Y:S03]  /*186b0*/  HMMA.16816.F32.BF16 R168, R12.reuse, R22, R168 ;  /* 0x000000160ca8723c */ /* 0x040fe600000418a8 */
[----:B------:R-:W1:Y:S01]  /*186c0*/  MUFU.EX2 R224, R224 ;  /* 0x000000e000e07308 */ /* 0x000e620000000800 */
[----:B------:R-:W5:Y:S02]  /*186d0*/  LDSM.16.MT88.4 R20, [R184+0x8000] ;  /* 0x00800000b814783b */ /* 0x000f640000004200 */
[C---:B----4-:R-:W-:Y:S07]  /*186e0*/  HMMA.16816.F32.BF16 R164, R12.reuse, R8, R164 ;  /* 0x000000080ca4723c */ /* 0x050fee00000418a4 */
[----:B------:R-:W-:Y:S01]  /*186f0*/  MUFU.EX2 R26, R26 ;  /* 0x0000001a001a7308 */ /* 0x000fe20000000800 */
[----:B------:R-:W-:Y:S01]  /*18700*/  HMMA.16816.F32.BF16 R160, R12, R10, R160 ;  /* 0x0000000a0ca0723c */ /* 0x000fe200000418a0 */
[----:B------:R-:W4:Y:S08]  /*18710*/  LDSM.16.MT88.4 R12, [R177+0x8400] ;  /* 0x00840000b10c783b */ /* 0x000f300000004200 */
[----:B------:R-:W2:Y:S02]  /*18720*/  MUFU.EX2 R31, R31 ;  /* 0x0000001f001f7308 */ /* 0x000ea40000000800 */
        /* <DEDUP_REMOVED lines=8> */
[----:B--2---:R-:W-:Y:S09]  /*187b0*/  F2FP.BF16.F32.PACK_AB R9, R31, R26 ;  /* 0x0000001a1f09723e */ /* 0x004ff200000010ff */
[----:B------:R-:W-:Y:S10]  /*187c0*/  MUFU.EX2 R69, R69 ;  /* 0x0000004500457308 */ /* 0x000ff40000000800 */
[----:B------:R-:W2:Y:S01]  /*187d0*/  MUFU.EX2 R226, R226 ;  /* 0x000000e200e27308 */ /* 0x000ea20000000800 */
[----:B-1----:R-:W-:Y:S09]  /*187e0*/  F2FP.BF16.F32.PACK_AB R11, R33, R30 ;  /* 0x0000001e210b723e */ /* 0x002ff200000010ff */
[----:B------:R-:W-:Y:S01]  /*187f0*/  MUFU.EX2 R71, R71 ;  /* 0x0000004700477308 */ /* 0x000fe20000000800 */
[C---:B------:R-:W-:Y:S06]  /*18800*/  HMMA.16816.F32.BF16 R172, R8.reuse, R16, R172 ;  /* 0x0000001008ac723c */ /* 0x040fec00000418ac */
[C---:B------:R-:W-:Y:S03]  /*18810*/  HMMA.16816.F32.BF16 R168, R8.reuse, R18, R168 ;  /* 0x0000001208a8723c */ /* 0x040fe600000418a8 */
[----:B------:R-:W1:Y:S01]  /*18820*/  MUFU.EX2 R228, R228 ;  /* 0x000000e400e47308 */ /* 0x000e620000000800 */
[----:B------:R-:W3:Y:S02]  /*18830*/  LDSM.16.MT88.4 R16, [R184+0x8400] ;  /* 0x00840000b810783b */ /* 0x000ee40000004200 */
[C---:B-----5:R-:W-:Y:S07]  /*18840*/  HMMA.16816.F32.BF16 R164, R8.reuse, R20, R164 ;  /* 0x0000001408a4723c */ /* 0x060fee00000418a4 */
[----:B------:R-:W-:Y:S01]  /*18850*/  MUFU.EX2 R35, R35 ;  /* 0x0000002300237308 */ /* 0x000fe20000000800 */
[----:B------:R-:W-:Y:S01]  /*18860*/  HMMA.16816.F32.BF16 R160, R8, R22, R160 ;  /* 0x0000001608a0723c */ /* 0x000fe200000418a0 */
[----:B------:R-:W5:Y:S08]  /*18870*/  LDSM.16.MT88.4 R20, [R177+0x8800] ;  /* 0x00880000b114783b */ /* 0x000f700000004200 */
[----:B------:R-:W4:Y:S02]  /*18880*/  MUFU.EX2 R32, R32 ;  /* 0x0000002000207308 */ /* 0x000f240000000800 */
[----:B--2---:R-:W-:Y:S01]  /*18890*/  F2FP.BF16.F32.PACK_AB R8, R226, R69 ;  /* 0x00000045e208723e */ /* 0x004fe200000010ff */
[----:B------:R-:W-:Y:S01]  /*188a0*/  FADD.FTZ R69, R69, R224 ;  /* 0x000000e045457221 */ /* 0x000fe20000010000 */
[----:B-1----:R-:W-:Y:S03]  /*188b0*/  F2FP.BF16.F32.PACK_AB R10, R228, R71 ;  /* 0x00000047e40a723e */ /* 0x002fe600000010ff */
[----:B------:R-:W-:Y:S03]  /*188c0*/  FADD.FTZ R226, R226, R69 ;  /* 0x00000045e2e27221 */ /* 0x000fe60000010000 */
[----:B------:R-:W-:Y:S01]  /*188d0*/  MUFU.EX2 R34, R34 ;  /* 0x0000002200227308 */ /* 0x000fe20000000800 */
[----:B------:R-:W-:Y:S04]  /*188e0*/  FADD.FTZ R71, R71, R226 ;  /* 0x000000e247477221 */ /* 0x000fe80000010000 */
[----:B------:R-:W-:Y:S05]  /*188f0*/  FADD.FTZ R228, R228, R71 ;  /* 0x00000047e4e47221 */ /* 0x000fea0000010000 */
[----:B------:R-:W1:Y:S01]  /*18900*/  MUFU.EX2 R37, R37 ;  /* 0x0000002500257308 */ /* 0x000e620000000800 */
[----:B----4-:R-:W-:Y:S09]  /*18910*/  F2FP.BF16.F32.PACK_AB R9, R32, R35 ;  /* 0x000000232009723e */ /* 0x010ff200000010ff */
[----:B------:R-:W-:Y:S10]  /*18920*/  MUFU.EX2 R73, R73 ;  /* 0x0000004900497308 */ /* 0x000ff40000000800 */
[----:B------:R-:W2:Y:S01]  /*18930*/  MUFU.EX2 R230, R230 ;  /* 0x000000e600e67308 */ /* 0x000ea20000000800 */
[----:B-1----:R-:W-:Y:S09]  /*18940*/  F2FP.BF16.F32.PACK_AB R11, R37, R34 ;  /* 0x00000022250b723e */ /* 0x002ff200000010ff */
[----:B------:R-:W-:Y:S01]  /*18950*/  MUFU.EX2 R75, R75 ;  /* 0x0000004b004b7308 */ /* 0x000fe20000000800 */
[C---:B------:R-:W-:Y:S06]  /*18960*/  HMMA.16816.F32.BF16 R172, R8.reuse, R12, R172 ;  /* 0x0000000c08ac723c */ /* 0x040fec00000418ac */
[C---:B------:R-:W-:Y:S03]  /*18970*/  HMMA.16816.F32.BF16 R168, R8.reuse, R14, R168 ;  /* 0x0000000e08a8723c */ /* 0x040fe600000418a8 */
[----:B------:R-:W1:Y:S02]  /*18980*/  MUFU.EX2 R232, R232 ;  /* 0x000000e800e87308 */ /* 0x000e640000000800 */
[----:B------:R-:W-:Y:S01]  /*18990*/  FADD.FTZ R13, R7, R54 ;  /* 0x00000036070d7221 */ /* 0x000fe20000010000 */
[C---:B---3--:R-:W-:Y:S07]  /*189a0*/  HMMA.16816.F32.BF16 R164, R8.reuse, R16, R164 ;  /* 0x0000001008a4723c */ /* 0x048fee00000418a4 */
[----:B------:R-:W-:Y:S01]  /*189b0*/  MUFU.EX2 R36, R36 ;  /* 0x0000002400247308 */ /* 0x000fe20000000800 */
[----:B------:R-:W-:Y:S01]  /*189c0*/  FADD.FTZ R13, R56, R13 ;  /* 0x0000000d380d7221 */ /* 0x000fe20000010000 */
[----:B------:R-:W-:Y:S01]  /*189d0*/  HMMA.16816.F32.BF16 R160, R8, R18, R160 ;  /* 0x0000001208a0723c */ /* 0x000fe200000418a0 */
[----:B------:R-:W-:Y:S07]  /*189e0*/  LDSM.16.MT88.4 R8, [R177+0x8c00] ;  /* 0x008c0000b108783b */ /* 0x000fee0000004200 */
[----:B------:R-:W3:Y:S03]  /*189f0*/  MUFU.EX2 R39, R39 ;  /* 0x0000002700277308 */ /* 0x000ee60000000800 */
[----:B------:R-:W-:Y:S01]  /*18a00*/  FADD.FTZ R60, R60, R13 ;  /* 0x0000000d3c3c7221 */ /* 0x000fe20000010000 */
[C---:B--2---:R-:W-:Y:S01]  /*18a10*/  F2FP.BF16.F32.PACK_AB R16, R230.reuse, R73 ;  /* 0x00000049e610723e */ /* 0x044fe200000010ff */
[----:B------:R-:W-:Y:S01]  /*18a20*/  FADD.FTZ R73, R73, R228 ;  /* 0x000000e449497221 */ /* 0x000fe20000010000 */
[----:B------:R-:W2:Y:S01]  /*18a30*/  LDSM.16.MT88.4 R12, [R184+0x8800] ;  /* 0x00880000b80c783b */ /* 0x000ea20000004200 */
[----:B------:R-:W-:Y:S02]  /*18a40*/  FADD.FTZ R89, R89, R60 ;  /* 0x0000003c59597221 */ /* 0x000fe40000010000 */
[----:B------:R-:W-:Y:S01]  /*18a50*/  FADD.FTZ R230, R230, R73 ;  /* 0x00000049e6e67221 */ /* 0x000fe20000010000 */
[----:B------:R-:W-:Y:S01]  /*18a60*/  MUFU.EX2 R7, R118 ;  /* 0x0000007600077308 */ /* 0x000fe20000000800 */
[----:B-1----:R-:W-:Y:S01]  /*18a70*/  F2FP.BF16.F32.PACK_AB R18, R232, R75 ;  /* 0x0000004be812723e */ /* 0x002fe200000010ff */
[----:B------:R-:W-:Y:S01]  /*18a80*/  FADD.FTZ R24, R24, R89 ;  /* 0x0000005918187221 */ /* 0x000fe20000010000 */
[----:B------:R-:W-:Y:S03]  /*18a90*/  FADD.FTZ R75, R75, R230 ;  /* 0x000000e64b4b7221 */ /* 0x000fe60000010000 */
[----:B------:R-:W-:Y:S01]  /*18aa0*/  FADD.FTZ R25, R25, R24 ;  /* 0x0000001819197221 */ /* 0x000fe20000010000 */
[----:B------:R-:W-:Y:S03]  /*18ab0*/  FADD.FTZ R75, R232, R75 ;  /* 0x0000004be84b7221 */ /* 0x000fe60000010000 */
[----:B------:R-:W1:Y:S01]  /*18ac0*/  MUFU.EX2 R38, R38 ;  /* 0x0000002600267308 */ /* 0x000e620000000800 */
[----:B---3--:R-:W-:Y:S01]  /*18ad0*/  F2FP.BF16.F32.PACK_AB R17, R39, R36 ;  /* 0x000000242711723e */ /* 0x008fe200000010ff */
[----:B------:R-:W-:Y:S04]  /*18ae0*/  FADD.FTZ R6, R6, R25 ;  /* 0x0000001906067221 */ /* 0x000fe80000010000 */
[----:B------:R-:W-:Y:S04]  /*18af0*/  FADD.FTZ R27, R27, R6 ;  /* 0x000000061b1b7221 */ /* 0x000fe80000010000 */
[----:B------:R-:W-:Y:S01]  /*18b00*/  MUFU.EX2 R58, R58 ;  /* 0x0000003a003a7308 */ /* 0x000fe20000000800 */
[----:B------:R-:W-:Y:S02]  /*18b10*/  FADD.FTZ R42, R26, R27 ;  /* 0x0000001b1a2a7221 */ /* 0x000fe40000010000 */
[----:B------:R-:W3:Y:S02]  /*18b20*/  LDSM.16.MT88.4 R24, [R184+0x8c00] ;  /* 0x008c0000b818783b */ /* 0x000ee40000004200 */
[----:B------:R-:W-:Y:S05]  /*18b30*/  FADD.FTZ R31, R31, R42 ;  /* 0x0000002a1f1f7221 */ /* 0x000fea0000010000 */
[----:B------:R-:W4:Y:S01]  /*18b40*/  MUFU.EX2 R29, R123 ;  /* 0x0000007b001d7308 */ /* 0x000f220000000800 */
[----:B-1----:R-:W-:Y:S01]  /*18b50*/  F2FP.BF16.F32.PACK_AB R19, R38, R7 ;  /* 0x000000072613723e */ /* 0x002fe200000010ff */
[----:B------:R-:W-:Y:S04]  /*18b60*/  FADD.FTZ R30, R30, R31 ;  /* 0x0000001f1e1e7221 */ /* 0x000fe80000010000 */
[----:B------:R-:W-:Y:S04]  /*18b70*/  FADD.FTZ R30, R33, R30 ;  /* 0x0000001e211e7221 */ /* 0x000fe80000010000 */
[----:B------:R-:W-:Y:S01]  /*18b80*/  MUFU.EX2 R28, R28 ;  /* 0x0000001c001c7308 */ /* 0x000fe20000000800 */
[C---:B-----5:R-:W-:Y:S05]  /*18b90*/  HMMA.16816.F32.BF16 R172, R16.reuse, R20, R172 ;  /* 0x0000001410ac723c */ /* 0x060fea00000418ac */
[----:B------:R-:W-:Y:S01]  /*18ba0*/  FADD.FTZ R35, R35, R30 ;  /* 0x0000001e23237221 */ /* 0x000fe20000010000 */
[C---:B------:R-:W-:Y:S03]  /*18bb0*/  HMMA.16816.F32.BF16 R168, R16.reuse, R22, R168 ;  /* 0x0000001610a8723c */ /* 0x040fe600000418a8 */
[----:B------:R-:W1:Y:S02]  /*18bc0*/  MUFU.EX2 R153, R130 ;  /* 0x0000008200997308 */ /* 0x000e640000000800 */
[----:B------:R-:W-:Y:S01]  /*18bd0*/  FADD.FTZ R35, R32, R35 ;  /* 0x0000002320237221 */ /* 0x000fe20000010000 */
[C---:B--2---:R-:W-:Y:S07]  /*18be0*/  HMMA.16816.F32.BF16 R164, R16.reuse, R12, R164 ;  /* 0x0000000c10a4723c */ /* 0x044fee00000418a4 */
[----:B------:R-:W-:Y:S01]  /*18bf0*/  MUFU.EX2 R40, R40 ;  /* 0x0000002800287308 */ /* 0x000fe20000000800 */
[----:B------:R-:W-:Y:S01]  /*18c00*/  FADD.FTZ R34, R34, R35 ;  /* 0x0000002322227221 */ /* 0x000fe20000010000 */
[----:B------:R-:W-:Y:S08]  /*18c10*/  HMMA.16816.F32.BF16 R160, R16, R14, R160 ;  /* 0x0000000e10a0723c */ /* 0x000ff000000418a0 */
[----:B------:R-:W2:Y:S03]  /*18c20*/  MUFU.EX2 R41, R41 ;  /* 0x0000002900297308 */ /* 0x000ea60000000800 */
[----:B------:R-:W-:Y:S01]  /*18c30*/  FADD.FTZ R37, R37, R34 ;  /* 0x0000002225257221 */ /* 0x000fe20000010000 */
[----:B----4-:R-:W-:Y:S01]  /*18c40*/  F2FP.BF16.F32.PACK_AB R20, R29, R58 ;  /* 0x0000003a1d14723e */ /* 0x010fe200000010ff */
        /* <DEDUP_REMOVED lines=10> */
[----:B------:R-:W-:Y:S01]  /*18cf0*/  FADD.FTZ R7, R38, R7 ;  /* 0x0000000726077221 */ /* 0x000fe20000010000 */
[----:B------:R-:W-:Y:S03]  /*18d00*/  FADD.FTZ R153, R153, R28 ;  /* 0x0000001c99997221 */ /* 0x000fe60000010000 */
[----:B------:R-:W-:Y:S04]  /*18d10*/  FADD.FTZ R40, R40, R7 ;  /* 0x0000000728287221 */ /* 0x000fe80000010000 */
[----:B------:R-:W-:Y:S01]  /*18d20*/  FADD.FTZ R41, R41, R40 ;  /* 0x0000002829297221 */ /* 0x000fe20000010000 */
[C---:B-1----:R-:W-:Y:S03]  /*18d30*/  F2FP.BF16.F32.PACK_AB R23, R5.reuse, R6 ;  /* 0x000000060517723e */ /* 0x042fe600000010ff */
[----:B------:R-:W-:Y:S04]  /*18d40*/  FADD.FTZ R6, R6, R41 ;  /* 0x0000002906067221 */ /* 0x000fe80000010000 */
[----:B------:R-:W-:Y:S01]  /*18d50*/  FADD.FTZ R155, R5, R6 ;  /* 0x00000006059b7221 */ /* 0x000fe20000010000 */
[C---:B------:R-:W-:Y:S06]  /*18d60*/  HMMA.16816.F32.BF16 R172, R20.reuse, R8, R172 ;  /* 0x0000000814ac723c */ /* 0x040fec00000418ac */
[C---:B------:R-:W-:Y:S06]  /*18d70*/  HMMA.16816.F32.BF16 R168, R20.reuse, R10, R168 ;  /* 0x0000000a14a8723c */ /* 0x040fec00000418a8 */
[C---:B---3--:R-:W-:Y:S06]  /*18d80*/  HMMA.16816.F32.BF16 R164, R20.reuse, R24, R164 ;  /* 0x0000001814a4723c */ /* 0x048fec00000418a4 */
[----:B------:R-:W-:Y:S01]  /*18d90*/  HMMA.16816.F32.BF16 R160, R20, R26, R160 ;  /* 0x0000001a14a0723c */ /* 0x000fe200000418a0 */
[----:B------:R-:W-:Y:S11]  /*18da0*/  @!UPT UIADD3 URZ, URZ, URZ, URZ ;  /* 0x0000003f3f3ff290 */ /* 0x000ff6000fffe03f */
[----:B------:R-:W-:Y:S01]  /*18db0*/  @!UPT UIADD3 URZ, URZ, URZ, URZ ;  /* 0x0000003f3f3ff290 */ /* 0x000fe2000fffe03f */
[----:B------:R-:W-:Y:S11]  /*18dc0*/  @P0 BRA `(.L_x_1782) ;  /* 0xffffff9800400947 */ /* 0x000ff6000383ffff */
.L_x_1778:
[----:B------:R-:W1:Y:S01]  /*18dd0*/  SHFL.BFLY PT, R2, R153, 0x2, 0x1f ;  /* 0x0c401f0099027f89 */ /* 0x000e6200000e0000 */
[----:B------:R-:W-:Y:S01]  /*18de0*/  IMAD.MOV.U32 R8, RZ, RZ, 0x3f800000 ;  /* 0x3f800000ff087424 */ /* 0x000fe200078e00ff */
[----:B------:R-:W2:Y:S01]  /*18df0*/  S2UR UR4, SR_CgaCtaId ;  /* 0x00000000000479c3 */ /* 0x000ea20000008800 */
[----:B------:R-:W-:Y:S01]  /*18e00*/  IMAD.MOV.U32 R9, RZ, RZ, 0x3f800000 ;  /* 0x3f800000ff097424 */ /* 0x000fe200078e00ff */
[----:B------:R-:W3:Y:S01]  /*18e10*/  SHFL.BFLY PT, R0, R155, 0x2, 0x1f ;  /* 0x0c401f009b007f89 */ /* 0x000ee200000e0000 */
[----:B------:R-:W-:Y:S01]  /*18e20*/  UMOV UR5, 0x400 ;  /* 0x0000040000057882 */ /* 0x000fe20000000000 */
[----:B------:R-:W-:Y:S01]  /*18e30*/  MOV R14, 0x7f800000 ;  /* 0x7f800000000e7802 */ /* 0x000fe20000000f00 */
        /* <DEDUP_REMOVED lines=9> */
[----:B------:R-:W-:-:S04]  /*18ed0*/  LOP3.LUT R11, R2, 0xfffffffc, RZ, 0xc0, !PT ;  /* 0xfffffffc020b7812 */ /* 0x000fc800078ec0ff */
[----:B------:R-:W-:Y:S01]  /*18ee0*/  IADD3 R12, -R11, R4, RZ ;  /* 0x000000040b0c7210 */ /* 0x000fe20007ffe1ff */
[----:B-1----:R-:W-:Y:S01]  /*18ef0*/  FADD.FTZ R6, R7, R6 ;  /* 0x0000000607067221 */ /* 0x002fe20000010000 */
[----:B--2---:R-:W-:-:S04]  /*18f00*/  FADD.FTZ R5, R0, R5 ;  /* 0x0000000500057221 */ /* 0x004fc80000010000 */
[----:B------:R-:W-:Y:S02]  /*18f10*/  FSETP.NE.FTZ.AND P3, PT, R6, RZ, PT ;  /* 0x000000ff0600720b */ /* 0x000fe40003f75000 */
[----:B------:R-:W-:Y:S02]  /*18f20*/  SHF.R.S32.HI R0, RZ, 0x2, R2 ;  /* 0x00000002ff007819 */ /* 0x000fe40000011402 */
[----:B------:R-:W-:Y:S02]  /*18f30*/  FSETP.NE.FTZ.AND P2, PT, R5, RZ, PT ;  /* 0x000000ff0500720b */ /* 0x000fe40003f55000 */
[----:B------:R-:W-:-:S04]  /*18f40*/  SHF.R.S32.HI R7, RZ, 0x1f, R0 ;  /* 0x0000001fff077819 */ /* 0x000fc80000011400 */
[----:B------:R-:W-:-:S03]  /*18f50*/  LEA.HI R7, R7, R0, RZ, 0x3 ;  /* 0x0000000007077211 */ /* 0x000fc600078f18ff */
[----:B------:R-:W1:Y:S01]  /*18f60*/  @P3 MUFU.RCP R8, R6 ;  /* 0x0000000600083308 */ /* 0x000e620000001000 */
[----:B------:R-:W-:-:S05]  /*18f70*/  LOP3.LUT R7, R7, 0xfffffff8, RZ, 0xc0, !PT ;  /* 0xfffffff807077812 */ /* 0x000fca00078ec0ff */
[----:B------:R-:W-:Y:S02]  /*18f80*/  IMAD.IADD R7, R0, 0x1, -R7 ;  /* 0x0000000100077824 */ /* 0x000fe400078e0a07 */
        /* <DEDUP_REMOVED lines=14> */
[----:B------:R-:W-:Y:S01]  /*19070*/  SHF.R.S32.HI R10, RZ, 0x1, R8 ;  /* 0x00000001ff0a7819 */ /* 0x000fe20000011408 */
[C---:B------:R-:W-:Y:S01]  /*19080*/  FMUL.FTZ R170, R9.reuse, R170 ;  /* 0x000000aa09aa7220 */ /* 0x040fe20000410000 */
[----:B------:R-:W-:Y:S01]  /*19090*/  LOP3.LUT R8, R8, 0x3fffffe, RZ, 0xc0, !PT ;  /* 0x03fffffe08087812 */ /* 0x000fe200078ec0ff */
[C---:B------:R-:W-:Y:S01]  /*190a0*/  FMUL.FTZ R167, R9.reuse, R167 ;  /* 0x000000a709a77220 */ /* 0x040fe20000410000 */
[C---:B------:R-:W-:Y:S01]  /*190b0*/  FMUL.FTZ R166, R9.reuse, R166 ;  /* 0x000000a609a67220 */ /* 0x040fe20000410000 */
[C---:B------:R-:W-:Y:S01]  /*190c0*/  FMUL.FTZ R163, R9.reuse, R163 ;  /* 0x000000a309a37220 */ /* 0x040fe20000410000 */
[----:B------:R-:W-:Y:S01]  /*190d0*/  FMUL.FTZ R162, R9, R162 ;  /* 0x000000a209a27220 */ /* 0x000fe20000410000 */
[----:B------:R-:W-:Y:S01]  /*190e0*/  SHF.R.S32.HI R9, RZ, 0x5, R3 ;  /* 0x00000005ff097819 */ /* 0x000fe20000011403 */
[C---:B------:R-:W-:Y:S01]  /*190f0*/  IMAD.SHL.U32 R11, R10.reuse, 0x40, RZ ;  /* 0x000000400a0b7824 */ /* 0x040fe200078e00ff */
[C---:B------:R-:W-:Y:S01]  /*19100*/  LOP3.LUT P0, RZ, R10.reuse, 0x2, RZ, 0xc0, !PT ;  /* 0x000000020aff7812 */ /* 0x040fe2000780c0ff */
[----:B------:R-:W-:Y:S01]  /*19110*/  IMAD.IADD R8, R7, 0x1, -R8 ;  /* 0x0000000107087824 */ /* 0x000fe200078e0a08 */
[----:B------:R-:W-:Y:S01]  /*19120*/  LEA R7, R9, R12, 0x8 ;  /* 0x0000000c09077211 */ /* 0x000fe200078e40ff */
[----:B------:R-:W1:Y:S01]  /*19130*/  @P2 MUFU.LG2 R5, R5 ;  /* 0x0000000500052308 */ /* 0x000e620000000c00 */
[----:B------:R-:W-:Y:S01]  /*19140*/  LOP3.LUT R11, R11, 0xc0, RZ, 0xc0, !PT ;  /* 0x000000c00b0b7812 */ /* 0x000fe200078ec0ff */
[----:B------:R-:W2:Y:S01]  /*19150*/  @P3 LDC R12, c[0x0][0x2e8] ;  /* 0x0000ba00ff0c3b82 */ /* 0x000ea20000000800 */
[----:B------:R-:W-:Y:S01]  /*19160*/  LOP3.LUT R10, R10, 0x1, RZ, 0xc0, !PT ;  /* 0x000000010a0a7812 */ /* 0x000fe200078ec0ff */
[----:B------:R-:W-:Y:S01]  /*19170*/  IMAD R7, R8, 0x10, R7 ;  /* 0x0000001008077824 */ /* 0x000fe200078e0207 */
[----:B------:R-:W-:Y:S01]  /*19180*/  LEA.HI R8, R11, R11, RZ, 0x1d ;  /* 0x0000000b0b087211 */ /* 0x000fe200078fe8ff */
[----:B---3--:R-:W-:Y:S01]  /*19190*/  @P3 FMUL.FTZ R6, R6, 0.69314718246459960938 ;  /* 0x3f31721806063820 */ /* 0x008fe20000410000 */
[----:B------:R-:W-:Y:S01]  /*191a0*/  ISETP.NE.U32.AND P1, PT, R10, 0x1, PT ;  /* 0x000000010a00780c */ /* 0x000fe20003f25070 */
[----:B------:R-:W-:Y:S01]  /*191b0*/  IMAD.MOV.U32 R10, RZ, RZ, 0x10 ;  /* 0x00000010ff0a7424 */ /* 0x000fe200078e00ff */
[----:B------:R-:W-:-:S02]  /*191c0*/  LEA R7, R7, R8, 0x1 ;  /* 0x0000000807077211 */ /* 0x000fc400078e08ff */
[----:B------:R-:W-:Y:S01]  /*191d0*/  F2FP.BF16.F32.PACK_AB R172, R173, R172 ;  /* 0x000000acadac723e */ /* 0x000fe200000010ff */
[----:B------:R-:W3:Y:S01]  /*191e0*/  @P2 LDC R8, c[0x0][0x2e8] ;  /* 0x0000ba00ff082b82 */ /* 0x000ee20000000800 */
[----:B------:R-:W-:Y:S01]  /*191f0*/  LEA R7, R7, UR4, 0x1 ;  /* 0x0000000407077c11 */ /* 0x000fe2000f8e08ff */
[----:B------:R-:W-:Y:S01]  /*19200*/  ULDC.U8 UR4, c[0x0][0x3d8] ;  /* 0x0000f60000047ab9 */ /* 0x000fe20000000000 */
[----:B------:R-:W-:Y:S02]  /*19210*/  SEL R10, R10, 0xfffffff0, P1 ;  /* 0xfffffff00a0a7807 */ /* 0x000fe40000800000 */
        /* <DEDUP_REMOVED lines=10> */
[----:B------:R-:W-:Y:S01]  /*192c0*/  F2FP.BF16.F32.PACK_AB R166, R167, R166 ;  /* 0x000000a6a7a6723e */ /* 0x000fe200000010ff */
[----:B-1----:R-:W-:Y:S01]  /*192d0*/  @P2 FMUL.FTZ R16, R5, 0.69314718246459960938 ;  /* 0x3f31721805102820 */ /* 0x002fe20000410000 */
[----:B------:R-:W-:Y:S01]  /*192e0*/  F2FP.BF16.F32.PACK_AB R160, R161, R160 ;  /* 0x000000a0a1a0723e */ /* 0x000fe200000010ff */
[----:B------:R1:W-:Y:S01]  /*192f0*/  STS [R13], R168 ;  /* 0x000000a80d007388 */ /* 0x0003e20000000800 */
[----:B------:R-:W-:-:S02]  /*19300*/  F2FP.BF16.F32.PACK_AB R162, R163, R162 ;  /* 0x000000a2a3a2723e */ /* 0x000fc400000010ff */
[----:B------:R-:W-:Y:S01]  /*19310*/  ISETP.NE.AND P0, PT, RZ, UR4, PT ;  /* 0x00000004ff007c0c */ /* 0x000fe2000bf05270 */
[----:B------:R1:W-:Y:S01]  /*19320*/  STS [R13+0x200], R170 ;  /* 0x000200aa0d007388 */ /* 0x0003e20000000800 */
[----:B------:R-:W-:Y:S01]  /*19330*/  SHF.R.S32.HI R10, RZ, 0x1f, R9 ;  /* 0x0000001fff0a7819 */ /* 0x000fe20000011409 */
[----:B---3--:R-:W-:Y:S02]  /*19340*/  @P2 FFMA.FTZ R14, R129, R8, R16 ;  /* 0x00000008810e2223 */ /* 0x008fe40000010010 */
[----:B------:R1:W-:Y:S01]  /*19350*/  STS [R11], R164 ;  /* 0x000000a40b007388 */ /* 0x0003e20000000800 */
[----:B------:R-:W-:-:S03]  /*19360*/  LEA.HI R10, R10, R9, RZ, 0x2 ;  /* 0x000000090a0a7211 */ /* 0x000fc600078f10ff */
[----:B------:R1:W-:Y:S01]  /*19370*/  STS [R11+0x200], R166 ;  /* 0x000200a60b007388 */ /* 0x0003e20000000800 */
[----:B------:R-:W-:-:S03]  /*19380*/  LOP3.LUT R10, R10, 0xfffffffc, RZ, 0xc0, !PT ;  /* 0xfffffffc0a0a7812 */ /* 0x000fc600078ec0ff */
[----:B------:R1:W-:Y:S02]  /*19390*/  STS [R15], R160 ;  /* 0x000000a00f007388 */ /* 0x0003e40000000800 */
[----:B------:R-:W-:Y:S02]  /*193a0*/  IMAD.IADD R10, R9, 0x1, -R10 ;  /* 0x00000001090a7824 */ /* 0x000fe400078e0a0a */
[----:B------:R1:W-:Y:S01]  /*193b0*/  STS [R15+0x200], R162 ;  /* 0x000200a20f007388 */ /* 0x0003e20000000800 */
[----:B----4-:R-:W-:Y:S02]  /*193c0*/  IMAD.MOV.U32 R7, RZ, RZ, 0x7f800000 ;  /* 0x7f800000ff077424 */ /* 0x010fe400078e00ff */
[----:B--2---:R-:W-:Y:S01]  /*193d0*/  @P3 FFMA.FTZ R7, R131, R12, R6 ;  /* 0x0000000c83073223 */ /* 0x004fe20000010006 */
[----:B------:R-:W-:Y:S06]  /*193e0*/  @!P0 BRA `(.L_x_1783) ;  /* 0x0000000000248947 */ /* 0x000fec0003800000 */
[----:B------:R-:W2:Y:S01]  /*193f0*/  S2UR UR14, SR_CTAID.Y ;  /* 0x00000000000e79c3 */ /* 0x000ea20000002600 */
[----:B------:R-:W-:Y:S01]  /*19400*/  ULDC UR4, c[0x0][0x2c4] ;  /* 0x0000b10000047ab9 */ /* 0x000fe20000000800 */
[----:B------:R-:W-:Y:S01]  /*19410*/  UISETP.NE.AND UP0, UPT, UR17, -0x1, UPT ;  /* 0xffffffff1100788c */ /* 0x000fe2000bf05270 */
[----:B------:R-:W-:-:S05]  /*19420*/  ULDC UR12, c[0x0][0x2e4] ;  /* 0x0000b900000c7ab9 */ /* 0x000fca0000000800 */
[----:B------:R-:W3:Y:S01]  /*19430*/  S2UR UR9, SR_CTAID.Z ;  /* 0x00000000000979c3 */ /* 0x000ee20000002700 */
[----:B--2---:R-:W-:-:S04]  /*19440*/  UIMAD UR4, UR14, UR4, URZ ;  /* 0x000000040e0472a4 */ /* 0x004fc8000f8e023f */
[----:B------:R-:W-:-:S04]  /*19450*/  USEL UR4, UR4, UR17, !UP0 ;  /* 0x0000001104047287 */ /* 0x000fc8000c000000 */
[----:B---3--:R-:W-:Y:S01]  /*19460*/  UIMAD UR12, UR9, UR12, UR4 ;  /* 0x0000000c090c72a4 */ /* 0x008fe2000f8e0204 */
[----:B------:R-:W-:Y:S11]  /*19470*/  BRA `(.L_x_1784) ;  /* 0x0000000000187947 */ /* 0x000ff60003800000 */
.L_x_1783:
[----:B------:R-:W-:Y:S01]  /*19480*/  S2UR UR9, SR_CTAID.Z ;  /* 0x00000000000979c3 */ /* 0x000fe20000002700 */
[----:B------:R-:W-:Y:S01]  /*19490*/  ULDC UR4, c[0x0][0x270] ;  /* 0x00009c0000047ab9 */ /* 0x000fe20000000800 */
[----:B------:R-:W-:-:S06]  /*194a0*/  ULDC UR12, c[0x0][0x2c4] ;  /* 0x0000b100000c7ab9 */ /* 0x000fcc0000000800 */
[----:B------:R-:W2:Y:S02]  /*194b0*/  S2UR UR14, SR_CTAID.Y ;  /* 0x00000000000e79c3 */ /* 0x000ea40000002600 */
[----:B--2---:R-:W-:-:S04]  /*194c0*/  UIMAD UR4, UR14, UR4, UR9 ;  /* 0x000000040e0472a4 */ /* 0x004fc8000f8e0209 */
[----:B------:R-:W-:-:S12]  /*194d0*/  UIMAD UR12, UR4, UR12, URZ ;  /* 0x0000000c040c72a4 */ /* 0x000fd8000f8e023f */
.L_x_1784:
        /* <DEDUP_REMOVED lines=11> */
[----:B------:R-:W2:Y:S08]  /*19590*/  S2UR UR8, SR_CTAID.X ;  /* 0x00000000000879c3 */ /* 0x000eb00000002500 */
        /* <DEDUP_REMOVED lines=12> */
[----:B--2---:R-:W-:Y:S06]  /*19660*/  @P0 BRA `(.L_x_1786) ;  /* 0x0000000000380947 */ /* 0x004fec0003800000 */
[----:B------:R-:W2:Y:S01]  /*19670*/  S2UR UR5, SR_CTAID.X ;  /* 0x00000000000579c3 */ /* 0x000ea20000002500 */
[C---:B------:R-:W-:Y:S01]  /*19680*/  VIADD R4, R10.reuse, 0x8 ;  /* 0x000000080a047836 */ /* 0x040fe20000000000 */
[----:B--2---:R-:W-:Y:S02]  /*19690*/  ULEA UR4, UR5, UR12, 0x6 ;  /* 0x0000000c05047291 */ /* 0x004fe4000f8e303f */
        /* <DEDUP_REMOVED lines=11> */
.L_x_1786:
[----:B------:R-:W-:Y:S05]  /*19750*/  BSYNC B0 ;  /* 0x0000000000007941 */ /* 0x000fea0003800000 */
.L_x_1785:
[----:B------:R-:W-:Y:S01]  /*19760*/  USHF.L.U32 UR18, UR8, 0x6, URZ ;  /* 0x0000000608127899 */ /* 0x000fe2000800063f */
[--C-:B------:R-:W-:Y:S01]  /*19770*/  SHF.R.S32.HI R187, RZ, 0x1f, R186.reuse ;  /* 0x0000001fffbb7819 */ /* 0x100fe200000114ba */
[----:B------:R-:W-:Y:S01]  /*19780*/  IMAD.U32 R3, RZ, RZ, UR6 ;  /* 0x00000006ff037e24 */ /* 0x000fe2000f8e00ff */
[----:B------:R-:W-:Y:S01]  /*19790*/  ULDC.64 UR4, c[0x0][0x2a0] ;  /* 0x0000a80000047ab9 */ /* 0x000fe20000000a00 */
[----:B------:R-:W-:Y:S01]  /*197a0*/  USHF.R.S32.HI UR12, URZ, 0x1f, UR18 ;  /* 0x0000001f3f0c7899 */ /* 0x000fe20008011412 */
[----:B------:R-:W-:Y:S01]  /*197b0*/  BSSY B0, `(.L_x_1787) ;  /* 0x000001e000007945 */ /* 0x000fe20003800000 */
[----:B--2---:R-:W-:Y:S01]  /*197c0*/  IMAD.WIDE.U32 R4, R3, UR18, R186 ;  /* 0x0000001203047c25 */ /* 0x004fe2000f8e00ba */
[----:B------:R-:W-:Y:S01]  /*197d0*/  ULDC UR14, c[0x0][0x2d0] ;  /* 0x0000b400000e7ab9 */ /* 0x000fe20000000800 */
[----:B------:R-:W-:Y:S01]  /*197e0*/  UIMAD UR12, UR12, UR6, URZ ;  /* 0x000000060c0c72a4 */ /* 0x000fe2000f8e023f */
[----:B------:R-:W-:Y:S01]  /*197f0*/  ISETP.GE.AND P0, PT, R186, UR14, PT ;  /* 0x0000000eba007c0c */ /* 0x000fe2000bf06270 */
[----:B------:R-:W-:Y:S01]  /*19800*/  USHF.R.S32.HI UR15, URZ, 0x1f, UR9 ;  /* 0x0000001f3f0f7899 */ /* 0x000fe20008011409 */
[----:B------:R-:W-:Y:S01]  /*19810*/  IADD3 R10, P1, R4, UR13, RZ ;  /* 0x0000000d040a7c10 */ /* 0x000fe2000ff3e0ff */
[----:B------:R-:W-:-:S02]  /*19820*/  UIMAD UR12, UR18, UR7, UR12 ;  /* 0x00000007120c72a4 */ /* 0x000fc4000f8e020c */
[----:B------:R-:W-:Y:S02]  /*19830*/  UIADD3 UR18, -UR18, UR16, URZ ;  /* 0x0000001012127290 */ /* 0x000fe4000fffe13f */
[----:B------:R-:W-:Y:S02]  /*19840*/  UIMAD UR15, UR15, UR4, URZ ;  /* 0x000000040f0f72a4 */ /* 0x000fe4000f8e023f */
[----:B------:R-:W-:Y:S02]  /*19850*/  IMAD.U32 R3, RZ, RZ, UR12 ;  /* 0x0000000cff037e24 */ /* 0x000fe4000f8e00ff */
[----:B------:R-:W-:-:S03]  /*19860*/  UIMAD UR5, UR9, UR5, UR15 ;  /* 0x00000005090572a4 */ /* 0x000fc6000f8e020f */
[----:B-1----:R-:W-:Y:S01]  /*19870*/  IADD3.X R11, R5, UR17, R3, P1, !PT ;  /* 0x00000011050b7c10 */ /* 0x002fe20008ffe403 */
[----:B------:R-:W-:Y:S01]  /*19880*/  IMAD.U32 R5, RZ, RZ, UR4 ;  /* 0x00000004ff057e24 */ /* 0x000fe2000f8e00ff */
        /* <DEDUP_REMOVED lines=16> */
.L_x_1788:
[----:B------:R-:W-:Y:S05]  /*19990*/  BSYNC B0 ;  /* 0x0000000000007941 */ /* 0x000fea0003800000 */
.L_x_1787:
[----:B--23--:R2:W3:Y:S01]  /*199a0*/  LDS.128 R4, [R157+0x800] ;  /* 0x000800009d047984 */ /* 0x00c4e20000000c00 */
[----:B------:R-:W-:Y:S01]  /*199b0*/  UIMAD UR4, UR8, -0x40, UR16 ;  /* 0xffffffc0080478a4 */ /* 0x000fe2000f8e0210 */
[----:B------:R-:W-:-:S05]  /*199c0*/  LEA.HI.SX32 R2, R2, 0x20, 0x1e ;  /* 0x0000002002027811 */ /* 0x000fca00078ff2ff */
[----:B------:R-:W-:-:S13]  /*199d0*/  ISETP.GE.OR P0, PT, R2, UR4, P0 ;  /* 0x0000000402007c0c */ /* 0x000fda0008706670 */
[----:B------:R-:W-:Y:S05]  /*199e0*/  @P0 EXIT ;  /* 0x000000000000094d */ /* 0x000fea0003800000 */
[----:B------:R-:W-:Y:S01]  /*199f0*/  IADD3 R0, P0, R0, 0x20, RZ ;  /* 0x0000002000007810 */ /* 0x000fe20007f1e0ff */
[----:B------:R-:W-:Y:S01]  /*19a00*/  IMAD.MOV.U32 R8, RZ, RZ, R10 ;  /* 0x000000ffff087224 */ /* 0x000fe200078e000a */
        /* <DEDUP_REMOVED lines=11> */
.L_x_1789:
        /* <DEDUP_REMOVED lines=12> */
.L_x_5333:


//--------------------- .text._ZN5flash24flash_fwd_splitkv_kernelI23Flash_fwd_kernel_traitsILi32ELi64ELi256ELi4ELb0ELb0EN7cutlass10bfloat16_tE19Flash_kernel_traitsILi32ELi64ELi256ELi4ES3_EELb1ELb0ELb0ELb0ELb1ELb0ELb0ELb1EEEvNS_16Flash_fwd_paramsE --------------------------
	.section	.text._ZN5flash24flash_fwd_splitkv_kernelI23Flash_fwd_kernel_traitsILi32ELi64ELi256ELi4ELb0ELb0EN7cutlass10bfloat16_tE19Flash_kernel_traitsILi32ELi64ELi256ELi4ES3_EELb1ELb0ELb0ELb0ELb1ELb0ELb0ELb1EEEvNS_16Flash_fwd_paramsE,"ax",@progbits
	.align	128
        .global         _ZN5flash24flash_fwd_splitkv_kernelI23Flash_fwd_kernel_traitsILi32ELi64ELi256ELi4ELb0ELb0EN7cutlass10bfloat16_tE19Flash_kernel_traitsILi32ELi64ELi256ELi4ES3_EELb1ELb0ELb0ELb0ELb1ELb0ELb0ELb1EEEvNS_16Flash_fwd_paramsE
        .type           _ZN5flash24flash_fwd_splitkv_kernelI23Flash_fwd_kernel_traitsILi32ELi64ELi256ELi4ELb0ELb0EN7cutlass10bfloat16_tE19Flash_kernel_traitsILi32ELi64ELi256ELi4ES3_EELb1ELb0ELb0ELb0ELb1ELb0ELb0ELb1EEEvNS_16Flash_fwd_paramsE,@function
        .size           _ZN5flash24flash_fwd_splitkv_kernelI23Flash_fwd_kernel_traitsILi32ELi64ELi256ELi4ELb0ELb0EN7cutlass10bfloat16_tE19Flash_kernel_traitsILi32ELi64ELi256ELi4ES3_EELb1ELb0ELb0ELb0ELb1ELb0ELb0ELb1EEEvNS_16Flash_fwd_paramsE,(.L_x_5334 - _ZN5flash24flash_fwd_splitkv_kernelI23Flash_fwd_kernel_traitsILi32ELi64ELi256ELi4ELb0ELb0EN7cutlass10bfloat16_tE19Flash_kernel_traitsILi32ELi64ELi256ELi4ES3_EELb1ELb0ELb0ELb0ELb1ELb0ELb0ELb1EEEvNS_16Flash_fwd_paramsE)
        .other          _ZN5flash24flash_fwd_splitkv_kernelI23Flash_fwd_kernel_traitsILi32ELi64ELi256ELi4ELb0ELb0EN7cutlass10bfloat16_tE19Flash_kernel_traitsILi32ELi64ELi256ELi4ES3_EELb1ELb0ELb0ELb0ELb1ELb0ELb0ELb1EEEvNS_16Flash_fwd_paramsE,@"STO_CUDA_ENTRY STV_DEFAULT"
_ZN5flash24flash_fwd_splitkv_kernelI23Flash_fwd_kernel_traitsILi32ELi64ELi256ELi4ELb0ELb0EN7cutlass10bfloat16_tE19Flash_kernel_traitsILi32ELi64ELi256ELi4ES3_EELb1ELb0ELb0ELb0ELb1ELb0ELb0ELb1EEEvNS_16Flash_fwd_paramsE:
.text._ZN5flash24flash_fwd_splitkv_kernelI23Flash_fwd_kernel_traitsILi32ELi64ELi256ELi4ELb0ELb0EN7cutlass10bfloat16_tE19Flash_kernel_traitsILi32ELi64ELi256ELi4ES3_EELb1ELb0ELb0ELb0ELb1ELb0ELb0ELb1EEEvNS_16Flash_fwd_paramsE:
[----:B------:R-:W-:Y:S08]  /*0000*/  LDC R1, c[0x0][0x28] ;  /* 0x00000a00ff017b82 */ /* 0x000ff00000000800 */
[----:B------:R-:W1:Y:S01]  /*0010*/  LDC.64 R2, c[0x0][0x2f0] ;  /* 0x0000bc00ff027b82 */ /* 0x000e620000000a00 */
[----:B------:R-:W2:Y:S01]  /*0020*/  S2R R15, SR_CTAID.Y ;  /* 0x00000000000f7919 */ /* 0x000ea20000002600 */
[----:B------:R-:W-:Y:S01]  /*0030*/  IMAD.MOV.U32 R243, RZ, RZ, -0x1 ;  /* 0xfffffffffff37424 */ /* 0x000fe200078e00ff */
[----:B------:R-:W-:Y:S01]  /*0040*/  ULDC.64 UR6, c[0x0][0x208] ;  /* 0x0000820000067ab9 */ /* 0x000fe20000000a00 */
[----:B------:R-:W-:-:S04]  /*0050*/  ULDC.64 UR8, c[0x0][0x300] ;  /* 0x0000c00000087ab9 */ /* 0x000fc80000000a00 */
[----:B------:R-:W2:Y:S08]  /*0060*/  LDC.64 R4, c[0x0][0x2f0] ;  /* 0x0000bc00ff047b82 */ /* 0x000eb00000000a00 */
[----:B------:R-:W3:Y:S01]  /*0070*/  LDC.U8 R0, c[0x0][0x3c2] ;  /* 0x0000f080ff007b82 */ /* 0x000ee20000000000 */
[----:B-1----:R-:W-:-:S07]  /*0080*/  ISETP.NE.U32.AND P0, PT, R2, RZ, PT ;  /* 0x000000ff0200720c */ /* 0x002fce0003f05070 */
[----:B------:R-:W1:Y:S01]  /*0090*/  LDC.64 R138, c[0x0][0x300] ;  /* 0x0000c000ff8a7b82 */ /* 0x000e620000000a00 */
[----:B------:R-:W-:-:S07]  /*00a0*/  ISETP.NE.AND.EX P0, PT, R3, RZ, PT, P0 ;  /* 0x000000ff0300720c */ /* 0x000fce0003f05300 */
[----:B------:R-:W4:Y:S01]  /*00b0*/  LDC.64 R2, c[0x0][0x2f8] ;  /* 0x0000be00ff027b82 */ /* 0x000f220000000a00 */
[----:B--2---:R-:W-:-:S05]  /*00c0*/  IMAD.WIDE R6, R15, 0x4, R4 ;  /* 0x000000040f067825 */ /* 0x004fca00078e0204 */
[----:B------:R-:W2:Y:S02]  /*00d0*/  @P0 LDG.E R243, desc[UR6][R6.64] ;  /* 0x0000000606f30981 */ /* 0x000ea4000c1e1900 */
[----:B------:R-:W1:Y:S02]  /*00e0*/  LDC.64 R4, c[0x0][0x2f8] ;  /* 0x0000be00ff047b82 */ /* 0x000e640000000a00 */
[----:B------:R-:W2:Y:S01]  /*00f0*/  @P0 LDG.E R242, desc[UR6][R6.64+0x4] ;  /* 0x0000040606f20981 */ /* 0x000ea2000c1e1900 */
[----:B---3--:R-:W-:Y:S02]  /*0100*/  ISETP.NE.AND P1, PT, R0, RZ, PT ;  /* 0x000000ff0000720c */ /* 0x008fe40003f25270 */
[----:B------:R-:W-:-:S04]  /*0110*/  ISETP.NE.U32.AND P4, PT, RZ, UR8, PT ;  /* 0x00000008ff007c0c */ /* 0x000fc8000bf85070 */
[----:B------:R-:W-:Y:S02]  /*0120*/  ISETP.NE.AND.EX P4, PT, RZ, UR9, PT, P4 ;  /* 0x00000009ff007c0c */ /* 0x000fe4000bf85340 */
[----:B----4-:R-:W-:-:S04]  /*0130*/  ISETP.EQ.U32.AND P2, PT, R2, RZ, PT ;  /* 0x000000ff0200720c */ /* 0x010fc80003f42070 */
[----:B------:R-:W-:Y:S01]  /*0140*/  ISETP.EQ.OR.EX P2, PT, R3, RZ, !P1, P2 ;  /* 0x000000ff0300720c */ /* 0x000fe20004f42720 */
[----:B------:R-:W-:Y:S02]  /*0150*/  IMAD.MOV.U32 R17, RZ, RZ, -0x1 ;  /* 0xffffffffff117424 */ /* 0x000fe400078e00ff */
[----:B------:R-:W-:Y:S02]  /*0160*/  IMAD.MOV.U32 R0, RZ, RZ, RZ ;  /* 0x000000ffff007224 */ /* 0x000fe400078e00ff */
[----:B-1----:R-:W-:-:S04]  /*0170*/  IMAD.WIDE R4, R15, 0x4, R4 ;  /* 0x000000040f047825 */ /* 0x002fc800078e0204 */
[----:B------:R-:W-:-:S04]  /*0180*/  IMAD.WIDE R138, R15, 0x4, R138 ;  /* 0x000000040f8a7825 */ /* 0x000fc800078e028a */
[----:B------:R1:W5:Y:S04]  /*0190*/  @!P2 LDG.E R17, desc[UR6][R4.64] ;  /* 0x000000060411a981 */ /* 0x000368000c1e1900 */
[----:B------:R1:W5:Y:S01]  /*01a0*/  @P4 LDG.E R0, desc[UR6][R138.64] ;  /* 0x000000068a004981 */ /* 0x000362000c1e1900 */
[----:B------:R-:W3:Y:S01]  /*01b0*/  S2R R27, SR_CTAID.X ;  /* 0x00000000001b7919 */ /* 0x000ee20000002500 */
[----:B------:R-:W4:Y:S01]  /*01c0*/  S2R R136, SR_CTAID.Z ;  /* 0x0000000000887919 */ /* 0x000f220000002700 */
[----:B------:R-:W1:Y:S01]  /*01d0*/  S2R R58, SR_TID.X ;  /* 0x00000000003a7919 */ /* 0x000e620000002100 */
[--C-:B------:R-:W-:Y:S01]  /*01e0*/  SHF.R.S32.HI R9, RZ, 0x1f, R15.reuse ;  /* 0x0000001fff097819 */ /* 0x100fe2000001140f */
[----:B------:R-:W-:Y:S02]  /*01f0*/  IMAD.MOV.U32 R11, RZ, RZ, R15 ;  /* 0x000000ffff0b7224 */ /* 0x000fe400078e000f */
[----:B--2---:R-:W-:-:S06]  /*0200*/  @P0 IMAD.IADD R242, R242, 0x1, -R243 ;  /* 0x00000001f2f20824 */ /* 0x004fcc00078e0af3 */
[----:B------:R-:W2:Y:S01]  /*0210*/  @!P0 LDC R242, c[0x0][0x2c4] ;  /* 0x0000b100fff28b82 */ /* 0x000ea20000000800 */
[----:B------:R-:W-:-:S04]  /*0220*/  ISETP.NE.U32.AND P0, PT, R2, RZ, PT ;  /* 0x000000ff0200720c */ /* 0x000fc80003f05070 */
[----:B------:R-:W-:-:S13]  /*0230*/  ISETP.NE.AND.EX P0, PT, R3, RZ, PT, P0 ;  /* 0x000000ff0300720c */ /* 0x000fda0003f05300 */
[----:B-1-34-:R-:W-:Y:S05]  /*0240*/  @!P0 BRA `(.L_x_1790) ;  /* 0x0000000000108947 */ /* 0x01afea0003800000 */
[----:B------:R-:W3:Y:S02]  /*0250*/  @P1 LDG.E R2, desc[UR6][R4.64+0x4] ;  /* 0x0000040604021981 */ /* 0x000ee4000c1e1900 */
[----:B---3-5:R-:W-:-:S06]  /*0260*/  @P1 IADD3 R71, R2, -R17, RZ ;  /* 0x8000001102471210 */ /* 0x028fcc0007ffe0ff */
[----:B------:R3:W5:Y:S01]  /*0270*/  @!P1 LDG.E R71, desc[UR6][R4.64] ;  /* 0x0000000604479981 */ /* 0x000762000c1e1900 */
[----:B------:R-:W-:Y:S05]  /*0280*/  BRA `(.L_x_1791) ;  /* 0x0000000000047947 */ /* 0x000fea0003800000 */
.L_x_1790:
[----:B------:R-:W1:Y:S02]  /*0290*/  LDC R71, c[0x0][0x2c8] ;  /* 0x0000b200ff477b82 */ /* 0x000e640000000800 */
.L_x_1791:
[----:B------:R-:W4:Y:S02]  /*02a0*/  LDC.64 R2, c[0x0][0x308] ;  /* 0x0000c200ff027b82 */ /* 0x000f240000000a00 */
[----:B----4-:R-:W-:-:S04]  /*02b0*/  ISETP.NE.U32.AND P1, PT, R2, RZ, PT ;  /* 0x000000ff0200720c */ /* 0x010fc80003f25070 */
[----:B------:R-:W-:-:S13]  /*02c0*/  ISETP.NE.AND.EX P1, PT, R3, RZ, PT, P1 ;  /* 0x000000ff0300720c */ /* 0x000fda0003f25310 */
[----:B------:R-:W4:Y:S01]  /*02d0*/  @P1 LDC.64 R2, c[0x0][0x308] ;  /* 0x0000c200ff021b82 */ /* 0x000f220000000a00 */
[----:B------:R-:W-:-:S07]  /*02e0*/  IMAD.SHL.U32 R61, R27, 0x40, RZ ;  /* 0x000000401b3d7824 */ /* 0x000fce00078e00ff */
[----:B---3--:R-:W3:Y:S01]  /*02f0*/  @!P1 LDC R5, c[0x0][0x2cc] ;  /* 0x0000b300ff059b82 */ /* 0x008ee20000000800 */
[----:B----4-:R-:W-:-:S07]  /*0300*/  @P1 IMAD.WIDE R6, R15, 0x4, R2 ;  /* 0x000000040f061825 */ /* 0x010fce00078e0202 */
[----:B------:R-:W4:Y:S01]  /*0310*/  @!P1 LDC.64 R2, c[0x0][0x318] ;  /* 0x0000c600ff029b82 */ /* 0x000f220000000a00 */
[----:B------:R1:W5:Y:S01]  /*0320*/  @P1 LDG.E R57, desc[UR6][R6.64] ;  /* 0x0000000606391981 */ /* 0x000362000c1e1900 */
[----:B--2---:R-:W-:-:S13]  /*0330*/  ISETP.GT.AND P0, PT, R242, R61, PT ;  /* 0x0000003df200720c */ /* 0x004fda0003f04270 */
[----:B---3--:R-:W-:Y:S05]  /*0340*/  @!P0 EXIT ;  /* 0x000000000000894d */ /* 0x008fea0003800000 */
[----:B------:R-:W2:Y:S01]  /*0350*/  LDC R4, c[0x0][0x398] ;  /* 0x0000e600ff047b82 */ /* 0x000ea20000000800 */
[----:B----4-:R-:W-:Y:S01]  /*0360*/  @!P1 ISETP.NE.U32.AND P0, PT, R2, RZ, PT ;  /* 0x000000ff0200920c */ /* 0x010fe20003f05070 */
[--C-:B-1---5:R-:W-:Y:S01]  /*0370*/  IMAD.IADD R71, R71, 0x1, -R0.reuse ;  /* 0x0000000147477824 */ /* 0x122fe200078e0a00 */
[----:B------:R-:W-:Y:S01]  /*0380*/  ULDC UR5, c[0x0][0x2c8] ;  /* 0x0000b20000057ab9 */ /* 0x000fe20000000800 */
[----:B------:R-:W-:Y:S01]  /*0390*/  @P1 IMAD.IADD R57, R57, 0x1, -R0 ;  /* 0x0000000139391824 */ /* 0x000fe200078e0a00 */
[----:B------:R-:W-:Y:S01]  /*03a0*/  @!P1 ISETP.NE.AND.EX P0, PT, R3, RZ, PT, P0 ;  /* 0x000000ff0300920c */ /* 0x000fe20003f05300 */
[----:B------:R-:W-:Y:S01]  /*03b0*/  UIADD3 UR5, UR5, 0xff, URZ ;  /* 0x000000ff05057890 */ /* 0x000fe2000fffe03f */
[----:B------:R-:W-:Y:S02]  /*03c0*/  IADD3 R3, -R242, 0x13f, R61 ;  /* 0x0000013ff2037810 */ /* 0x000fe40007ffe13d */
[----:B------:R-:W-:Y:S01]  /*03d0*/  @!P1 SEL R2, R5, RZ, P0 ;  /* 0x000000ff05029207 */ /* 0x000fe20000000000 */
[----:B------:R-:W-:-:S04]  /*03e0*/  USHF.R.S32.HI UR4, URZ, 0x1f, UR5 ;  /* 0x0000001f3f047899 */ /* 0x000fc80008011405 */
[----:B------:R-:W-:Y:S01]  /*03f0*/  @!P1 IMAD.IADD R57, R71, 0x1, R2 ;  /* 0x0000000147399824 */ /* 0x000fe200078e0202 */
[----:B------:R-:W-:-:S03]  /*0400*/  ULEA.HI UR4, UR4, UR5, URZ, 0x8 ;  /* 0x0000000504047291 */ /* 0x000fc6000f8f403f */
        /* <DEDUP_REMOVED lines=15> */
[----:B------:R-:W-:Y:S01]  /*0500*/  ULDC.64 UR4, c[0x0][0x2a0] ;  /* 0x0000a80000047ab9 */ /* 0x000fe20000000a00 */
[----:B------:R-:W-:Y:S01]  /*0510*/  IADD3 R242, -R61, R242, RZ ;  /* 0x000000f23df27210 */ /* 0x000fe20007ffe1ff */
[----:B------:R-:W-:Y:S01]  /*0520*/  ULDC UR9, c[0x0][0x270] ;  /* 0x00009c0000097ab9 */ /* 0x000fe20000000800 */
[----:B------:R-:W-:Y:S01]  /*0530*/  LEA.HI R0, R7, R58, RZ, 0x2 ;  /* 0x0000003a07007211 */ /* 0x000fe200078f10ff */
[----:B------:R-:W-:Y:S01]  /*0540*/  IMAD R12, R15, UR9, R136 ;  /* 0x000000090f0c7c24 */ /* 0x000fe2000f8e0288 */
[----:B------:R-:W-:Y:S01]  /*0550*/  ULDC UR8, c[0x0][0x2c4] ;  /* 0x0000b10000087ab9 */ /* 0x000fe20000000800 */
[----:B------:R-:W-:Y:S01]  /*0560*/  LOP3.LUT P4, RZ, R58, 0x3, RZ, 0xc0, !PT ;  /* 0x000000033aff7812 */ /* 0x000fe2000788c0ff */
[----:B------:R-:W-:Y:S01]  /*0570*/  BSSY B0, `(.L_x_1793) ;  /* 0x000002a000007945 */ /* 0x000fe20003800000 */
[----:B------:R-:W-:Y:S01]  /*0580*/  LOP3.LUT R7, R0, 0x1ffffffc, RZ, 0xc0, !PT ;  /* 0x1ffffffc00077812 */ /* 0x000fe200078ec0ff */
[----:B------:R-:W-:Y:S01]  /*0590*/  IMAD R12, R12, UR8, R61 ;  /* 0x000000080c0c7c24 */ /* 0x000fe2000f8e023d */
[----:B------:R-:W2:Y:S03]  /*05a0*/  @!P0 LDC.64 R2, c[0x0][0x290] ;  /* 0x0000a400ff028b82 */ /* 0x000ea60000000a00 */
[----:B------:R-:W-:-:S02]  /*05b0*/  IMAD.IADD R7, R58, 0x1, -R7 ;  /* 0x000000013a077824 */ /* 0x000fc400078e0a07 */
[----:B--2---:R-:W-:Y:S02]  /*05c0*/  @!P0 IMAD R6, R9, R2, RZ ;  /* 0x0000000209068224 */ /* 0x004fe400078e02ff */
[----:B-1----:R-:W-:-:S04]  /*05d0*/  @P0 IMAD.WIDE.U32 R8, R243, R4, RZ ;  /* 0x00000004f3080225 */ /* 0x002fc800078e00ff */
[----:B------:R-:W-:-:S04]  /*05e0*/  @!P0 IMAD.WIDE.U32 R10, R15, R2, RZ ;  /* 0x000000020f0a8225 */ /* 0x000fc800078e00ff */
[----:B------:R-:W-:Y:S01]  /*05f0*/  @!P0 IMAD R3, R15, R3, R6 ;  /* 0x000000030f038224 */ /* 0x000fe200078e0206 */
[----:B------:R-:W-:Y:S01]  /*0600*/  @!P0 MOV R8, R10 ;  /* 0x0000000a00088202 */ /* 0x000fe20000000f00 */
[----:B------:R-:W-:Y:S01]  /*0610*/  IMAD.SHL.U32 R2, R7, 0x8, RZ ;  /* 0x0000000807027824 */ /* 0x000fe200078e00ff */
[----:B------:R-:W-:Y:S01]  /*0620*/  SHF.R.S32.HI R7, RZ, 0x1f, R61 ;  /* 0x0000001fff077819 */ /* 0x000fe2000001143d */
[----:B------:R-:W-:Y:S02]  /*0630*/  @P0 IMAD R243, R243, R5, R9 ;  /* 0x00000005f3f30224 */ /* 0x000fe400078e0209 */
[----:B------:R-:W-:Y:S01]  /*0640*/  @!P0 IMAD.IADD R243, R11, 0x1, R3 ;  /* 0x000000010bf38824 */ /* 0x000fe200078e0203 */
[----:B------:R-:W-:Y:S01]  /*0650*/  SHF.R.S32.HI R3, RZ, 0x1f, R2 ;  /* 0x0000001fff037819 */ /* 0x000fe20000011402 */
[-C--:B------:R-:W-:Y:S01]  /*0660*/  IMAD R6, R7, R4.reuse, RZ ;  /* 0x0000000407067224 */ /* 0x080fe200078e02ff */
[----:B------:R-:W-:Y:S01]  /*0670*/  SHF.R.S32.HI R7, RZ, 0x2, R0 ;  /* 0x00000002ff077819 */ /* 0x000fe20000011400 */
[----:B------:R-:W-:Y:S01]  /*0680*/  IMAD.WIDE.U32 R10, R61, R4, R2 ;  /* 0x000000043d0a7225 */ /* 0x000fe200078e0002 */
[----:B------:R-:W-:-:S02]  /*0690*/  SHF.R.S32.HI R2, RZ, 0x1f, R136 ;  /* 0x0000001fff027819 */ /* 0x000fc40000011488 */
[----:B------:R-:W-:Y:S01]  /*06a0*/  ISETP.GE.AND P1, PT, R7, R242, PT ;  /* 0x000000f20700720c */ /* 0x000fe20003f26270 */
[----:B------:R-:W-:Y:S01]  /*06b0*/  IMAD R6, R61, R5, R6 ;  /* 0x000000053d067224 */ /* 0x000fe200078e0206 */
[----:B------:R-:W-:Y:S01]  /*06c0*/  IADD3 R8, P0, R8, R10, RZ ;  /* 0x0000000a08087210 */ /* 0x000fe20007f1e0ff */
[----:B------:R-:W-:Y:S01]  /*06d0*/  IMAD R3, R2, UR4, RZ ;  /* 0x0000000402037c24 */ /* 0x000fe2000f8e02ff */
[----:B------:R-:W-:Y:S02]  /*06e0*/  ISETP.GE.OR P3, PT, R7, R242, P4 ;  /* 0x000000f20700720c */ /* 0x000fe40002766670 */
[----:B------:R-:W-:Y:S01]  /*06f0*/  IADD3.X R9, R243, R11, R6, P0, !PT ;  /* 0x0000000bf3097210 */ /* 0x000fe200007fe406 */
[----:B------:R-:W-:Y:S01]  /*0700*/  IMAD R11, R136, UR5, R3 ;  /* 0x00000005880b7c24 */ /* 0x000fe2000f8e0203 */
[----:B------:R-:W-:Y:S01]  /*0710*/  IADD3 R0, P0, R12, R7, RZ ;  /* 0x000000070c007210 */ /* 0x000fe20007f1e0ff */
[----:B------:R-:W-:Y:S02]  /*0720*/  VIADD R3, R7, 0x20 ;  /* 0x0000002007037836 */ /* 0x000fe40000000000 */
[----:B------:R-:W-:Y:S01]  /*0730*/  IMAD.WIDE.U32 R136, R136, UR4, R8 ;  /* 0x0000000488887c25 */ /* 0x000fe2000f8e0008 */
[----:B------:R-:W-:-:S02]  /*0740*/  SHF.R.S32.HI R9, RZ, 0x1f, R7 ;  /* 0x0000001fff097819 */ /* 0x000fc40000011407 */
        /* <DEDUP_REMOVED lines=12> */
.L_x_1794:
[----:B------:R-:W-:Y:S05]  /*0810*/  BSYNC B0 ;  /* 0x0000000000007941 */ /* 0x000fea0003800000 */
.L_x_1793:
        /* <DEDUP_REMOVED lines=13> */
.L_x_1796:
[----:B------:R-:W-:Y:S05]  /*08f0*/  BSYNC B0 ;  /* 0x0000000000007941 */ /* 0x000fea0003800000 */
.L_x_1795:
        /* <DEDUP_REMOVED lines=11> */
.L_x_1792:
        /* <DEDUP_REMOVED lines=8> */
[----:B------:R-:W-:Y:S02]  /*0a30*/  ISETP.NE.U32.AND P0, PT, RZ, UR10, PT ;  /* 0x0000000aff007c0c */ /* 0x000fe4000bf05070 */
[----:B------:R-:W-:Y:S02]  /*0a40*/  CS2R R244, SRZ ;  /* 0x0000000000f47805 */ /* 0x000fe4000001ff00 */
[----:B------:R-:W-:-:S13]  /*0a50*/  ISETP.NE.AND.EX P0, PT, RZ, UR11, PT, P0 ;  /* 0x0000000bff007c0c */ /* 0x000fda000bf05300 */
        /* <DEDUP_REMOVED lines=16> */
.L_x_1797:
[----:B------:R-:W-:-:S13]  /*0b60*/  PLOP3.LUT P0, PT, PT, PT, UP0, 0x40, 0x0 ;  /* 0x000000000000781c */ /* 0x000fda0003f0e808 */
[----:B------:R-:W-:Y:S05]  /*0b70*/  @P0 BRA `(.L_x_1798) ;  /* 0x00000004003c0947 */ /* 0x000fea0003800000 */
[----:B-----5:R-:W1:Y:S01]  /*0b80*/  LDC R15, c[0x0][0x380] ;  /* 0x0000e000ff0f7b82 */ /* 0x020e620000000800 */
[----:B------:R-:W-:Y:S01]  /*0b90*/  LEA R50, R56, 0xffffff00, 0x8 ;  /* 0xffffff0038327811 */ /* 0x000fe200078e40ff */
[----:B------:R-:W-:-:S06]  /*0ba0*/  ULDC.64 UR4, c[0x0][0x230] ;  /* 0x00008c0000047ab9 */ /* 0x000fcc0000000a00 */
[----:B------:R-:W2:Y:S08]  /*0bb0*/  LDC R7, c[0x0][0x278] ;  /* 0x00009e00ff077b82 */ /* 0x000eb00000000800 */
[----:B------:R-:W3:Y:S01]  /*0bc0*/  LDC.64 R148, c[0x0][0x248] ;  /* 0x00009200ff947b82 */ /* 0x000ee20000000a00 */
[----:B-1----:R-:W-:-:S04]  /*0bd0*/  IABS R2, R15 ;  /* 0x0000000f00027213 */ /* 0x002fc80000000000 */
[----:B------:R-:W1:Y:S08]  /*0be0*/  I2F.RP R6, R2 ;  /* 0x0000000200067306 */ /* 0x000e700000209400 */
[----:B-1----:R-:W1:Y:S02]  /*0bf0*/  MUFU.RCP R4, R6 ;  /* 0x0000000600047308 */ /* 0x002e640000001000 */
[----:B-1----:R-:W-:-:S06]  /*0c00*/  IADD3 R4, R4, 0xffffffe, RZ ;  /* 0x0ffffffe04047810 */ /* 0x002fcc0007ffe0ff */
[----:B------:R-:W1:Y:S02]  /*0c10*/  F2I.FTZ.U32.TRUNC.NTZ R5, R4 ;  /* 0x0000000400057305 */ /* 0x000e64000021f000 */
[----:B-1----:R-:W-:Y:S01]  /*0c20*/  IMAD.MOV R3, RZ, RZ, -R5 ;  /* 0x000000ffff037224 */ /* 0x002fe200078e0a05 */
        /* <DEDUP_REMOVED lines=18> */
[----:B------:R-:W4:Y:S01]  /*0d50*/  LDG.E R0, desc[UR6][R18.64] ;  /* 0x0000000612007981 */ /* 0x000f22000c1e1900 */
[----:B--2---:R-:W-:Y:S01]  /*0d60*/  IABS R2, R7 ;  /* 0x0000000700027213 */ /* 0x004fe20000000000 */
[----:B------:R-:W-:-:S03]  /*0d70*/  IMAD.MOV R17, RZ, RZ, -R17 ;  /* 0x000000ffff117224 */ /* 0x000fc600078e0a11 */
[----:B------:R-:W1:Y:S01]  /*0d80*/  I2F.RP R6, R2 ;  /* 0x0000000200067306 */ /* 0x000e620000209400 */
[----:B------:R-:W-:-:S07]  /*0d90*/  IMAD R17, R15, R17, R50 ;  /* 0x000000110f117224 */ /* 0x000fce00078e0232 */
[----:B-1----:R-:W1:Y:S02]  /*0da0*/  MUFU.RCP R12, R6 ;  /* 0x00000006000c7308 */ /* 0x002e640000001000 */
        /* <DEDUP_REMOVED lines=18> */
[----:B------:R-:W1:Y:S05]  /*0ed0*/  LDC.64 R2, c[0x0][0x238] ;  /* 0x00008e00ff027b82 */ /* 0x000e6a0000000a00 */
[----:B------:R-:W-:-:S06]  /*0ee0*/  @P2 IADD3 R4, R4, 0x1, RZ ;  /* 0x0000000104042810 */ /* 0x000fcc0007ffe0ff */
[----:B------:R-:W-:Y:S01]  /*0ef0*/  @!P0 IMAD.MOV R4, RZ, RZ, -R4 ;  /* 0x000000ffff048224 */ /* 0x000fe200078e0a04 */
[----:B------:R-:W-:-:S04]  /*0f00*/  @!P1 LOP3.LUT R4, RZ, R7, RZ, 0x33, !PT ;  /* 0x00000007ff049212 */ /* 0x000fc800078e33ff */
[----:B------:R-:W-:Y:S02]  /*0f10*/  SHF.R.S32.HI R111, RZ, 0x1f, R4 ;  /* 0x0000001fff6f7819 */ /* 0x000fe40000011404 */
[----:B----4-:R-:W-:Y:S01]  /*0f20*/  SHF.R.S32.HI R5, RZ, 0x1f, R0 ;  /* 0x0000001fff057819 */ /* 0x010fe20000011400 */
[----:B------:R-:W-:-:S04]  /*0f30*/  IMAD.WIDE.U32 R14, R0, UR4, RZ ;  /* 0x00000004000e7c25 */ /* 0x000fc8000f8e00ff */
[C---:B------:R-:W-:Y:S02]  /*0f40*/  IMAD R13, R5.reuse, UR4, RZ ;  /* 0x00000004050d7c24 */ /* 0x040fe4000f8e02ff */
[----:B-1----:R-:W-:Y:S02]  /*0f50*/  IMAD R5, R5, R2, RZ ;  /* 0x0000000205057224 */ /* 0x002fe400078e02ff */
[C---:B------:R-:W-:Y:S01]  /*0f60*/  IMAD R6, R0.reuse, UR5, R13 ;  /* 0x0000000500067c24 */ /* 0x040fe2000f8e020d */
[----:B------:R-:W-:Y:S01]  /*0f70*/  SHF.R.S32.HI R13, RZ, 0x1f, R17 ;  /* 0x0000001fff0d7819 */ /* 0x000fe20000011411 */
[----:B------:R-:W-:Y:S01]  /*0f80*/  ULDC.64 UR4, c[0x0][0x260] ;  /* 0x0000980000047ab9 */ /* 0x000fe20000000a00 */
[----:B------:R-:W-:Y:S02]  /*0f90*/  IMAD R3, R0, R3, R5 ;  /* 0x0000000300037224 */ /* 0x000fe400078e0205 */
[----:B------:R-:W-:Y:S01]  /*0fa0*/  IADD3 R15, R15, R6, RZ ;  /* 0x000000060f0f7210 */ /* 0x000fe20007ffe0ff */
[----:B---3--:R-:W-:-:S02]  /*0fb0*/  IMAD R6, R13, R148, RZ ;  /* 0x000000940d067224 */ /* 0x008fc400078e02ff */
[----:B------:R-:W-:Y:S02]  /*0fc0*/  IMAD R7, R111, UR4, RZ ;  /* 0x000000046f077c24 */ /* 0x000fe4000f8e02ff */
[C---:B------:R-:W-:Y:S02]  /*0fd0*/  IMAD R6, R17.reuse, R149, R6 ;  /* 0x0000009511067224 */ /* 0x040fe400078e0206 */
[----:B------:R-:W-:-:S04]  /*0fe0*/  IMAD.WIDE.U32 R14, R17, R148, R14 ;  /* 0x00000094110e7225 */ /* 0x000fc800078e000e */
[----:B------:R-:W-:Y:S01]  /*0ff0*/  IMAD R7, R4, UR5, R7 ;  /* 0x0000000504077c24 */ /* 0x000fe2000f8e0207 */
[----:B------:R-:W-:Y:S01]  /*1000*/  IADD3 R15, R15, R6, RZ ;  /* 0x000000060f0f7210 */ /* 0x000fe20007ffe0ff */
[----:B------:R-:W-:-:S04]  /*1010*/  IMAD.WIDE.U32 R24, R0, R2, RZ ;  /* 0x0000000200187225 */ /* 0x000fc800078e00ff */
[----:B------:R-:W-:-:S04]  /*1020*/  IMAD.WIDE.U32 R14, R4, UR4, R14 ;  /* 0x00000004040e7c25 */ /* 0x000fc8000f8e000e */
[----:B------:R-:W-:Y:S01]  /*1030*/  IMAD.IADD R21, R25, 0x1, R3 ;  /* 0x0000000119157824 */ /* 0x000fe200078e0203 */
[----:B------:R-:W-:Y:S02]  /*1040*/  IADD3 R19, R15, R7, RZ ;  /* 0x000000070f137210 */ /* 0x000fe40007ffe0ff */
[----:B------:R-:W-:Y:S01]  /*1050*/  MOV R8, R14 ;  /* 0x0000000e00087202 */ /* 0x000fe20000000f00 */
[----:B------:R-:W-:Y:S06]  /*1060*/  BRA `(.L_x_1799) ;  /* 0x0000000400407947 */ /* 0x000fec0003800000 */
.L_x_1798:
        /* <DEDUP_REMOVED lines=9> */
[----:B-1----:R-:W-:-:S06]  /*1100*/  VIADD R6, R6, 0xffffffe ;  /* 0x0ffffffe06067836 */ /* 0x002fcc0000000000 */
[----:B------:R-:W1:Y:S02]  /*1110*/  F2I.FTZ.U32.TRUNC.NTZ R7, R6 ;  /* 0x0000000600077305 */ /* 0x000e64000021f000 */
[----:B-1----:R-:W-:Y:S01]  /*1120*/  IMAD.MOV R2, RZ, RZ, -R7 ;  /* 0x000000ffff027224 */ /* 0x002fe200078e0a07 */
[----:B------:R-:W-:-:S03]  /*1130*/  MOV R6, RZ ;  /* 0x000000ff00067202 */ /* 0x000fc60000000f00 */
[----:B------:R-:W-:Y:S01]  /*1140*/  IMAD R4, R2, R3, RZ ;  /* 0x0000000302047224 */ /* 0x000fe200078e02ff */
[----:B------:R-:W-:-:S03]  /*1150*/  IABS R2, R136 ;  /* 0x0000008800027213 */ /* 0x000fc60000000000 */
[----:B------:R-:W-:Y:S01]  /*1160*/  IMAD.HI.U32 R7, R7, R4, R6 ;  /* 0x0000000407077227 */ /* 0x000fe200078e0006 */
[----:B------:R-:W-:-:S03]  /*1170*/  LOP3.LUT R6, R136, R19, RZ, 0x3c, !PT ;  /* 0x0000001388067212 */ /* 0x000fc600078e3cff */
[----:B------:R-:W-:Y:S01]  /*1180*/  IMAD.MOV.U32 R4, RZ, RZ, R2 ;  /* 0x000000ffff047224 */ /* 0x000fe200078e0002 */
[----:B------:R-:W-:-:S03]  /*1190*/  ISETP.GE.AND P1, PT, R6, RZ, PT ;  /* 0x000000ff0600720c */ /* 0x000fc60003f26270 */
        /* <DEDUP_REMOVED lines=30> */
.L_x_1800:
[----:B------:R-:W-:Y:S01]  /*1380*/  @!P0 LOP3.LUT R10, RZ, R19, RZ, 0x33, !PT ;  /* 0x00000013ff0a8212 */ /* 0x000fe200078e33ff */
[----:B------:R-:W-:Y:S01]  /*1390*/  IMAD R6, R13, R148, RZ ;  /* 0x000000940d067224 */ /* 0x000fe200078e02ff */
[----:B------:R-:W-:Y:S02]  /*13a0*/  MOV R18, R8 ;  /* 0x0000000800127202 */ /* 0x000fe40000000f00 */
[----:B------:R-:W-:Y:S01]  /*13b0*/  MOV R19, R7 ;  /* 0x0000000700137202 */ /* 0x000fe20000000f00 */
[-C--:B------:R-:W-:Y:S01]  /*13c0*/  IMAD R6, R149, R50.reuse, R6 ;  /* 0x0000003295067224 */ /* 0x080fe200078e0206 */
[----:B------:R-:W-:Y:S02]  /*13d0*/  SHF.R.S32.HI R111, RZ, 0x1f, R10 ;  /* 0x0000001fff6f7819 */ /* 0x000fe4000001140a */
[----:B------:R-:W-:Y:S01]  /*13e0*/  @P3 IADD3 R17, R0, R17, RZ ;  /* 0x0000001100113210 */ /* 0x000fe20007ffe0ff */
[----:B------:R-:W-:-:S04]  /*13f0*/  IMAD.WIDE.U32 R18, R148, R50, R18 ;  /* 0x0000003294127225 */ /* 0x000fc800078e0012 */
[----:B-1----:R-:W-:Y:S01]  /*1400*/  @P3 IMAD.WIDE.U32 R24, R17, R4, RZ ;  /* 0x0000000411183225 */ /* 0x002fe200078e00ff */
[----:B------:R-:W-:Y:S02]  /*1410*/  IADD3 R19, R19, R6, RZ ;  /* 0x0000000613137210 */ /* 0x000fe40007ffe0ff */
[----:B------:R-:W-:Y:S01]  /*1420*/  MOV R4, R10 ;  /* 0x0000000a00047202 */ /* 0x000fe20000000f00 */
[-C--:B--2---:R-:W-:Y:S02]  /*1430*/  IMAD R6, R111, R2.reuse, RZ ;  /* 0x000000026f067224 */ /* 0x084fe400078e02ff */
[----:B------:R-:W-:-:S04]  /*1440*/  IMAD.WIDE.U32 R18, R10, R2, R18 ;  /* 0x000000020a127225 */ /* 0x000fc800078e0012 */
[----:B------:R-:W-:Y:S01]  /*1450*/  IMAD R3, R10, R3, R6 ;  /* 0x000000030a037224 */ /* 0x000fe200078e0206 */
[----:B------:R-:W-:Y:S01]  /*1460*/  MOV R8, R18 ;  /* 0x0000001200087202 */ /* 0x000fe20000000f00 */
[----:B------:R-:W-:Y:S01]  /*1470*/  @P3 IMAD R21, R17, R5, R25 ;  /* 0x0000000511153224 */ /* 0x000fe200078e0219 */
[----:B------:R-:W-:Y:S02]  /*1480*/  MOV R17, R50 ;  /* 0x0000003200117202 */ /* 0x000fe40000000f00 */
        /* <DEDUP_REMOVED lines=14> */
.L_x_1799:
[----:B------:R1:W5:Y:S01]  /*1570*/  @P4 LDG.E R5, desc[UR6][R138.64] ;  /* 0x000000068a054981 */ /* 0x000362000c1e1900 */
[----:B------:R-:W-:Y:S01]  /*1580*/  ISETP.NE.AND P0, PT, R243, -0x1, PT ;  /* 0xfffffffff300780c */ /* 0x000fe20003f05270 */
[----:B------:R-:W2:Y:S01]  /*1590*/  LDC.64 R2, c[0x0][0x240] ;  /* 0x00009000ff027b82 */ /* 0x000ea20000000a00 */
[----:B------:R-:W-:Y:S01]  /*15a0*/  SHF.R.S32.HI R7, RZ, 0x1f, R58 ;  /* 0x0000001fff077819 */ /* 0x000fe2000001143a */
[----:B------:R-:W-:Y:S01]  /*15b0*/  ULDC.64 UR4, c[0x0][0x268] ;  /* 0x00009a0000047ab9 */ /* 0x000fe20000000a00 */
[----:B------:R-:W-:Y:S01]  /*15c0*/  SHF.R.S32.HI R94, RZ, 0x1f, R71 ;  /* 0x0000001fff5e7819 */ /* 0x000fe20000011447 */
[----:B------:R-:W-:Y:S01]  /*15d0*/  ULDC.64 UR12, c[0x0][0x218] ;  /* 0x00008600000c7ab9 */ /* 0x000fe20000000a00 */
[CC--:B------:R-:W-:Y:S01]  /*15e0*/  LEA.HI R23, R7.reuse, R58.reuse, RZ, 0x2 ;  /* 0x0000003a07177211 */ /* 0x0c0fe200078f10ff */
[----:B------:R-:W-:Y:S01]  /*15f0*/  ULDC.64 UR10, c[0x0][0x258] ;  /* 0x00009600000a7ab9 */ /* 0x000fe20000000a00 */
[-C--:B------:R-:W-:Y:S01]  /*1600*/  LEA.HI R70, R7, R58.reuse, RZ, 0x3 ;  /* 0x0000003a07467211 */ /* 0x080fe200078f18ff */
[----:B------:R-:W3:Y:S01]  /*1610*/  LDC.64 R140, c[0x0][0x250] ;  /* 0x00009400ff8c7b82 */ /* 0x000ee20000000a00 */
[----:B-----5:R-:W-:Y:S01]  /*1620*/  LOP3.LUT R15, R23, 0xfffffffc, RZ, 0xc0, !PT ;  /* 0xfffffffc170f7812 */ /* 0x020fe200078ec0ff */
[----:B------:R-:W-:Y:S01]  /*1630*/  IMAD.MOV.U32 R49, RZ, RZ, 0x10 ;  /* 0x00000010ff317424 */ /* 0x000fe200078e00ff */
[----:B------:R-:W-:Y:S01]  /*1640*/  SHF.R.S32.HI R69, RZ, 0x3, R70 ;  /* 0x00000003ff457819 */ /* 0x000fe20000011446 */
[----:B------:R-:W-:Y:S01]  /*1650*/  IMAD.SHL.U32 R63, R148, 0x20, RZ ;  /* 0x00000020943f7824 */ /* 0x000fe200078e00ff */
[CC--:B------:R-:W-:Y:S01]  /*1660*/  LEA.HI R59, R7.reuse, R58.reuse, RZ, 0x5 ;  /* 0x0000003a073b7211 */ /* 0x0c0fe200078f28ff */
[----:B------:R-:W-:Y:S01]  /*1670*/  IMAD.IADD R0, R58, 0x1, -R15 ;  /* 0x000000013a007824 */ /* 0x000fe200078e0a0f */
[----:B------:R-:W-:Y:S01]  /*1680*/  LEA.HI R68, R7, R58, RZ, 0x4 ;  /* 0x0000003a07447211 */ /* 0x000fe200078f20ff */
[----:B------:R-:W-:Y:S01]  /*1690*/  IMAD.SHL.U32 R25, R69, 0x40, RZ ;  /* 0x0000004045197824 */ /* 0x000fe200078e00ff */
[----:B------:R-:W4:Y:S01]  /*16a0*/  @!P0 LDC.64 R6, c[0x0][0x228] ;  /* 0x00008a00ff068b82 */ /* 0x000f220000000a00 */
[----:B------:R-:W-:Y:S01]  /*16b0*/  SHF.R.S32.HI R134, RZ, 0x2, R23 ;  /* 0x00000002ff867819 */ /* 0x000fe20000011417 */
[C---:B------:R-:W-:Y:S01]  /*16c0*/  IMAD.SHL.U32 R14, R0.reuse, 0x8, RZ ;  /* 0x00000008000e7824 */ /* 0x040fe200078e00ff */
[----:B------:R-:W-:Y:S01]  /*16d0*/  SHF.R.S32.HI R59, RZ, 0x5, R59 ;  /* 0x00000005ff3b7819 */ /* 0x000fe2000001143b */
[----:B------:R-:W-:Y:S01]  /*16e0*/  IMAD.SHL.U32 R0, R0, 0x4, RZ ;  /* 0x0000000400007824 */ /* 0x000fe200078e00ff */
[----:B------:R-:W-:-:S02]  /*16f0*/  LEA.HI R23, R23, R134, RZ, 0x1 ;  /* 0x0000008617177211 */ /* 0x000fc400078f08ff */
[----:B------:R-:W-:Y:S01]  /*1700*/  LOP3.LUT R25, R25, 0xc0, RZ, 0xc0, !PT ;  /* 0x000000c019197812 */ /* 0x000fe200078ec0ff */
[----:B------:R-:W1:Y:S01]  /*1710*/  LDC R78, c[0x0][0x2e0] ;  /* 0x0000b800ff4e7b82 */ /* 0x000e620000000800 */
[----:B------:R-:W-:Y:S02]  /*1720*/  LOP3.LUT R23, R23, 0x7fffffe, RZ, 0xc0, !PT ;  /* 0x07fffffe17177812 */ /* 0x000fe400078ec0ff */
[----:B------:R-:W-:Y:S02]  /*1730*/  LOP3.LUT R15, R25, 0x18, R14, 0xf8, !PT ;  /* 0x00000018190f7812 */ /* 0x000fe400078ef80e */
[----:B------:R-:W-:Y:S01]  /*1740*/  SHF.R.U32.HI R10, RZ, 0x3, R25 ;  /* 0x00000003ff0a7819 */ /* 0x000fe20000011619 */
[----:B------:R-:W-:Y:S01]  /*1750*/  IMAD.IADD R12, R134, 0x1, -R23 ;  /* 0x00000001860c7824 */ /* 0x000fe200078e0a17 */
[----:B------:R-:W-:Y:S01]  /*1760*/  IADD3 R24, P1, R14, R24, RZ ;  /* 0x000000180e187210 */ /* 0x000fe20007f3e0ff */
[----:B------:R-:W-:Y:S01]  /*1770*/  IMAD R23, R111, UR4, RZ ;  /* 0x000000046f177c24 */ /* 0x000fe2000f8e02ff */
[----:B------:R-:W-:Y:S01]  /*1780*/  LOP3.LUT R10, R15, R10, RZ, 0x3c, !PT ;  /* 0x0000000a0f0a7212 */ /* 0x000fe200078e3cff */
[----:B------:R-:W-:Y:S01]  /*1790*/  IMAD R133, R59, 0x8, R12 ;  /* 0x000000083b857824 */ /* 0x000fe200078e020c */
[----:B------:R-:W-:Y:S01]  /*17a0*/  SHF.R.S32.HI R15, RZ, 0x1f, R14 ;  /* 0x0000001fff0f7819 */ /* 0x000fe2000001140e */
[----:B---3--:R-:W-:Y:S01]  /*17b0*/  IMAD.SHL.U32 R65, R140, 0x20, RZ ;  /* 0x000000208c417824 */ /* 0x008fe200078e00ff */
[----:B------:R-:W-:Y:S01]  /*17c0*/  SHF.R.S32.HI R135, RZ, 0x1f, R134 ;  /* 0x0000001fff877819 */ /* 0x000fe20000011486 */
[----:B------:R-:W-:Y:S01]  /*17d0*/  IMAD.U32 R133, R133, 0x20, R10 ;  /* 0x0000002085857824 */ /* 0x000fe200078e000a */
[----:B------:R-:W-:Y:S01]  /*17e0*/  LOP3.LUT R67, R68, 0xfffffff0, RZ, 0xc0, !PT ;  /* 0xfffffff044437812 */ /* 0x000fe200078ec0ff */
[----:B------:R-:W-:Y:S01]  /*17f0*/  IMAD.X R25, R15, 0x1, R21, P1 ;  /* 0x000000010f197824 */ /* 0x000fe200008e0615 */
[----:B------:R-:W-:Y:S01]  /*1800*/  IADD3 R18, P1, R14, R8, RZ ;  /* 0x000000080e127210 */ /* 0x000fe20007f3e0ff */
[----:B--2---:R-:W-:Y:S01]  /*1810*/  @P0 IMAD.WIDE.U32 R20, R243, R2, RZ ;  /* 0x00000002f3140225 */ /* 0x004fe200078e00ff */
[----:B------:R-:W-:-:S02]  /*1820*/  LEA.HI R94, R94, R71, RZ, 0x8 ;  /* 0x000000475e5e7211 */ /* 0x000fc400078f40ff */
[----:B------:R-:W-:Y:S01]  /*1830*/  SHF.L.U64.HI R60, R148, 0x5, R149 ;  /* 0x00000005943c7819 */ /* 0x000fe20000010295 */
[C---:B------:R-:W-:Y:S01]  /*1840*/  IMAD R10, R4.reuse, UR5, R23 ;  /* 0x00000005040a7c24 */ /* 0x040fe2000f8e0217 */
[----:B------:R-:W-:Y:S01]  /*1850*/  SHF.R.S32.HI R94, RZ, 0x8, R94 ;  /* 0x00000008ff5e7819 */ /* 0x000fe2000001145e */
[----:B------:R-:W-:Y:S01]  /*1860*/  IMAD.WIDE.U32 R24, R4, UR4, R24 ;  /* 0x0000000404187c25 */ /* 0x000fe2000f8e0018 */
[----:B------:R-:W-:Y:S01]  /*1870*/  ULDC.64 UR4, c[0x0][0x220] ;  /* 0x0000880000047ab9 */ /* 0x000fe20000000a00 */
[----:B-1----:R-:W-:Y:S02]  /*1880*/  LEA.HI R78, R78, R78, RZ, 0x1 ;  /* 0x0000004e4e4e7211 */ /* 0x002fe400078f08ff */
[----:B----4-:R-:W-:Y:S01]  /*1890*/  @!P0 IMAD.WIDE.U32 R28, R11, R6, RZ ;  /* 0x000000060b1c8225 */ /* 0x010fe200078e00ff */
[----:B------:R-:W-:Y:S02]  /*18a0*/  VIMNMX R94, RZ, R94, !PT ;  /* 0x0000005eff5e7248 */ /* 0x000fe40007fe0100 */
[----:B------:R-:W-:Y:S01]  /*18b0*/  SHF.R.S32.HI R75, RZ, 0x1, R78 ;  /* 0x00000001ff4b7819 */ /* 0x000fe2000001144e */
[----:B------:R-:W-:Y:S01]  /*18c0*/  IMAD.WIDE R26, R27, 0x40, R134 ;  /* 0x000000401b1a7825 */ /* 0x000fe200078e0286 */
[----:B------:R-:W-:-:S03]  /*18d0*/  SHF.L.U64.HI R62, R140, 0x5, R141 ;  /* 0x000000058c3e7819 */ /* 0x000fc6000001028d */
[----:B------:R-:W-:Y:S02]  /*18e0*/  @!P0 IMAD R12, R9, R6, RZ ;  /* 0x00000006090c8224 */ /* 0x000fe400078e02ff */
[----:B------:R-:W-:Y:S02]  /*18f0*/  @P0 IMAD.MOV.U32 R6, RZ, RZ, R20 ;  /* 0x000000ffff060224 */ /* 0x000fe400078e0014 */
[----:B------:R-:W-:Y:S02]  /*1900*/  IMAD.IADD R25, R25, 0x1, R10 ;  /* 0x0000000119197824 */ /* 0x000fe400078e020a */
[----:B------:R-:W-:Y:S02]  /*1910*/  @!P0 IMAD.MOV.U32 R6, RZ, RZ, R28 ;  /* 0x000000ffff068224 */ /* 0x000fe400078e001c */
[----:B------:R-:W-:Y:S02]  /*1920*/  @!P0 IMAD R7, R11, R7, R12 ;  /* 0x000000070b078224 */ /* 0x000fe400078e020c */
[----:B------:R-:W-:Y:S01]  /*1930*/  IMAD R10, R27, R2, RZ ;  /* 0x000000021b0a7224 */ /* 0x000fe200078e02ff */
[----:B------:R-:W-:Y:S01]  /*1940*/  IADD3 R16, P2, R14, R6, RZ ;  /* 0x000000060e107210 */ /* 0x000fe20007f5e0ff */
[----:B------:R-:W-:-:S02]  /*1950*/  @P0 IMAD R21, R243, R3, R21 ;  /* 0x00000003f3150224 */ /* 0x000fc400078e0215 */
[----:B------:R-:W-:Y:S02]  /*1960*/  @!P0 IMAD.IADD R21, R29, 0x1, R7 ;  /* 0x000000011d158824 */ /* 0x000fe400078e0207 */
[----:B------:R-:W-:Y:S01]  /*1970*/  IMAD R10, R26, R3, R10 ;  /* 0x000000031a0a7224 */ /* 0x000fe200078e020a */
[----:B------:R-:W-:Y:S01]  /*1980*/  IADD3 R3, P0, R134, R17, RZ ;  /* 0x0000001186037210 */ /* 0x000fe20007f1e0ff */
[----:B------:R-:W-:Y:S02]  /*1990*/  IMAD.X R17, R15, 0x1, R21, P2 ;  /* 0x000000010f117824 */ /* 0x000fe400010e0615 */
[----:B------:R-:W-:Y:S02]  /*19a0*/  IMAD.IADD R67, R58, 0x1, -R67 ;  /* 0x000000013a437824 */ /* 0x000fe400078e0a43 */
[----:B------:R-:W-:Y:S02]  /*19b0*/  IMAD.X R13, R135, 0x1, R13, P0 ;  /* 0x00000001870d7824 */ /* 0x000fe400000e060d */
[----:B------:R-:W-:Y:S01]  /*19c0*/  IMAD.WIDE.U32 R16, R26, R2, R16 ;  /* 0x000000021a107225 */ /* 0x000fe200078e0010 */
[----:B------:R-:W-:-:S03]  /*19d0*/  LEA.HI R66, R67, R67, RZ, 0x1 ;  /* 0x0000004343427211 */ /* 0x000fc600078f08ff */
[-C--:B------:R-:W-:Y:S01]  /*19e0*/  IMAD R2, R13, R140.reuse, RZ ;  /* 0x0000008c0d027224 */ /* 0x080fe200078e02ff */
[----:B------:R-:W-:Y:S01]  /*19f0*/  SHF.R.S32.HI R64, RZ, 0x1, R66 ;  /* 0x00000001ff407819 */ /* 0x000fe20000011442 */
[----:B------:R-:W-:Y:S01]  /*1a00*/  IMAD.WIDE.U32 R24, R3, R140, R24 ;  /* 0x0000008c03187225 */ /* 0x000fe200078e0018 */
[----:B------:R-:W-:Y:S02]  /*1a10*/  SHF.R.S32.HI R23, RZ, 0x1f, R66 ;  /* 0x0000001fff177819 */ /* 0x000fe40000011442 */
[----:B------:R-:W-:Y:S01]  /*1a20*/  IADD3 R17, R17, R10, RZ ;  /* 0x0000000a11117210 */ /* 0x000fe20007ffe0ff */
[----:B------:R-:W-:Y:S01]  /*1a30*/  IMAD R2, R3, R141, R2 ;  /* 0x0000008d03027224 */ /* 0x000fe200078e0202 */
[----:B------:R-:W-:Y:S01]  /*1a40*/  LEA R98, P0, R24, UR4, 0x1 ;  /* 0x0000000418627c11 */ /* 0x000fe2000f8008ff */
[----:B------:R-:W-:Y:S01]  /*1a50*/  IMAD R6, R135, R148, RZ ;  /* 0x0000009487067224 */ /* 0x000fe200078e02ff */
[----:B------:R-:W-:Y:S01]  /*1a60*/  LEA.HI R23, R23, R64, RZ, 0x2 ;  /* 0x0000004017177211 */ /* 0x000fe200078f10ff */
[----:B------:R-:W-:Y:S01]  /*1a70*/  IMAD.IADD R2, R25, 0x1, R2 ;  /* 0x0000000119027824 */ /* 0x000fe200078e0202 */
[----:B------:R-:W-:Y:S01]  /*1a80*/  SHF.R.S32.HI R3, RZ, 0x1f, R136 ;  /* 0x0000001fff037819 */ /* 0x000fe20000011488 */
[----:B------:R-:W-:Y:S01]  /*1a90*/  IMAD.X R19, R15, 0x1, R19, P1 ;  /* 0x000000010f137824 */ /* 0x000fe200008e0613 */
[----:B------:R-:W-:Y:S01]  /*1aa0*/  LOP3.LUT R23, R23, 0xfffffffc, RZ, 0xc0, !PT ;  /* 0xfffffffc17177812 */ /* 0x000fe200078ec0ff */
[----:B------:R-:W-:Y:S01]  /*1ab0*/  IMAD R6, R134, R149, R6 ;  /* 0x0000009586067224 */ /* 0x000fe200078e0206 */
[----:B------:R-:W-:Y:S01]  /*1ac0*/  SHF.L.U64.HI R2, R24, 0x1, R2 ;  /* 0x0000000118027819 */ /* 0x000fe20000010202 */
[----:B------:R-:W-:Y:S01]  /*1ad0*/  IMAD.WIDE.U32 R18, R134, R148, R18 ;  /* 0x0000009486127225 */ /* 0x000fe200078e0012 */
[----:B------:R-:W-:-:S02]  /*1ae0*/  IADD3 R64, R64, -R23, RZ ;  /* 0x8000001740407210 */ /* 0x000fc40007ffe0ff */
[----:B------:R-:W-:Y:S01]  /*1af0*/  IADD3.X R99, R2, UR5, RZ, P0, !PT ;  /* 0x0000000502637c10 */ /* 0x000fe200087fe4ff */
[----:B------:R-:W-:Y:S01]  /*1b00*/  IMAD.IADD R6, R19, 0x1, R6 ;  /* 0x0000000113067824 */ /* 0x000fe200078e0206 */
[----:B------:R-:W-:Y:S01]  /*1b10*/  ISETP.GT.AND P0, PT, R56, R94, PT ;  /* 0x0000005e3800720c */ /* 0x000fe20003f04270 */
[----:B------:R-:W-:Y:S01]  /*1b20*/  IMAD R3, R3, UR10, RZ ;  /* 0x0000000a03037c24 */ /* 0x000fe2000f8e02ff */
[----:B------:R-:W-:Y:S01]  /*1b30*/  LEA R96, P1, R18, UR12, 0x1 ;  /* 0x0000000c12607c11 */ /* 0x000fe2000f8208ff */
[----:B------:R-:W-:Y:S01]  /*1b40*/  IMAD R77, R134, R75, R0 ;  /* 0x0000004b864d7224 */ /* 0x000fe200078e0200 */
[----:B------:R-:W-:Y:S01]  /*1b50*/  SHF.L.U64.HI R97, R18, 0x1, R6 ;  /* 0x0000000112617819 */ /* 0x000fe20000010206 */
[C---:B------:R-:W-:Y:S02]  /*1b60*/  IMAD R3, R136.reuse, UR11, R3 ;  /* 0x0000000b88037c24 */ /* 0x040fe4000f8e0203 */
[----:B------:R-:W-:Y:S01]  /*1b70*/  IMAD.WIDE.U32 R136, R136, UR10, R16 ;  /* 0x0000000a88887c25 */ /* 0x000fe2000f8e0010 */
[----:B------:R-:W-:-:S02]  /*1b80*/  IADD3.X R97, R97, UR13, RZ, P1, !PT ;  /* 0x0000000d61617c10 */ /* 0x000fc40008ffe4ff */
[----:B------:R-:W-:Y:S01]  /*1b90*/  IADD3 R76, R0, R77, RZ ;  /* 0x0000004d004c7210 */ /* 0x000fe20007ffe0ff */
[----:B------:R-:W-:Y:S01]  /*1ba0*/  IMAD.MOV.U32 R238, RZ, RZ, R96 ;  /* 0x000000ffffee7224 */ /* 0x000fe200078e0060 */
[----:B------:R-:W-:Y:S01]  /*1bb0*/  LOP3.LUT P1, RZ, R64, 0x2, RZ, 0xc0, !PT ;  /* 0x0000000240ff7812 */ /* 0x000fe2000782c0ff */
[----:B------:R-:W-:Y:S01]  /*1bc0*/  IMAD.MOV.U32 R237, RZ, RZ, R97 ;  /* 0x000000ffffed7224 */ /* 0x000fe200078e0061 */
[----:B------:R-:W-:Y:S01]  /*1bd0*/  SHF.R.S32.HI R74, RZ, 0x1f, R77 ;  /* 0x0000001fff4a7819 */ /* 0x000fe2000001144d */
[----:B------:R-:W-:Y:S01]  /*1be0*/  IMAD.IADD R72, R137, 0x1, R3 ;  /* 0x0000000189487824 */ /* 0x000fe200078e0203 */
[----:B------:R-:W-:Y:S01]  /*1bf0*/  SHF.R.S32.HI R73, RZ, 0x1f, R76 ;  /* 0x0000001fff497819 */ /* 0x000fe2000001144c */
[----:B------:R-:W-:Y:S01]  /*1c00*/  IMAD.MOV.U32 R240, RZ, RZ, R98 ;  /* 0x000000fffff07224 */ /* 0x000fe200078e0062 */
[----:B------:R-:W-:Y:S01]  /*1c10*/  SEL R49, R49, 0xfffffff0, !P1 ;  /* 0xfffffff031317807 */ /* 0x000fe20004800000 */
[----:B------:R-:W-:Y:S02]  /*1c20*/  IMAD.MOV.U32 R241, RZ, RZ, R99 ;  /* 0x000000fffff17224 */ /* 0x000fe400078e0063 */
[----:B------:R-:W-:Y:S01]  /*1c30*/  @!P4 IMAD.MOV.U32 R5, RZ, RZ, RZ ;  /* 0x000000ffff05c224 */ /* 0x000fe200078e00ff */
[----:B------:R-:W-:Y:S06]  /*1c40*/  @!P0 BRA `(.L_x_1801) ;  /* 0x0000006800248947 */ /* 0x000fec0003800000 */
[----:B------:R-:W1:Y:S01]  /*1c50*/  LDC.64 R2, c[0x0][0x338] ;  /* 0x0000ce00ff027b82 */ /* 0x000e620000000a00 */
[----:B------:R-:W-:Y:S01]  /*1c60*/  ULDC.64 UR10, c[0x0][0x330] ;  /* 0x0000cc00000a7ab9 */ /* 0x000fe20000000a00 */
[----:B------:R-:W-:Y:S01]  /*1c70*/  ULDC.64 UR4, c[0x0][0x328] ;  /* 0x0000ca0000047ab9 */ /* 0x000fe20000000a00 */
[C---:B------:R-:W-:Y:S01]  /*1c80*/  IMAD R16, R9.reuse, UR10, RZ ;  /* 0x0000000a09107c24 */ /* 0x040fe2000f8e02ff */
[----:B------:R-:W-:Y:S01]  /*1c90*/  SHF.R.S32.HI R0, RZ, 0x1f, R71 ;  /* 0x0000001fff007819 */ /* 0x000fe20000011447 */
[----:B------:R-:W-:Y:S01]  /*1ca0*/  IMAD R12, R9, UR4, RZ ;  /* 0x00000004090c7c24 */ /* 0x000fe2000f8e02ff */
[----:B------:R-:W-:Y:S01]  /*1cb0*/  SHF.R.S32.HI R9, RZ, 0x1f, R50 ;  /* 0x0000001fff097819 */ /* 0x000fe20000011432 */
[----:B------:R-:W-:Y:S01]  /*1cc0*/  IMAD.WIDE.U32 R20, R11, UR10, R14 ;  /* 0x0000000a0b147c25 */ /* 0x000fe2000f8e000e */
[----:B------:R-:W-:Y:S01]  /*1cd0*/  IADD3 R7, P1, P0, R50, R134, -R71 ;  /* 0x0000008632077210 */ /* 0x000fe2000783e847 */
[----:B------:R-:W-:Y:S01]  /*1ce0*/  ULDC.64 UR12, c[0x0][0x350] ;  /* 0x0000d400000c7ab9 */ /* 0x000fe20000000a00 */
[----:B------:R-:W-:Y:S01]  /*1cf0*/  IADD3 R50, R5, R50, RZ ;  /* 0x0000003205327210 */ /* 0x000fe20007ffe0ff */
[----:B------:R-:W-:Y:S01]  /*1d00*/  IMAD R16, R11, UR11, R16 ;  /* 0x0000000b0b107c24 */ /* 0x000fe2000f8e0210 */
[----:B------:R-:W-:Y:S01]  /*1d10*/  IADD3.X R9, R9, R135, ~R0, P1, P0 ;  /* 0x0000008709097210 */ /* 0x000fe20000fe0c00 */
[----:B------:R-:W-:Y:S01]  /*1d20*/  IMAD.WIDE.U32 R18, R11, UR4, R14 ;  /* 0x000000040b127c25 */ /* 0x000fe2000f8e000e */
[----:B------:R-:W-:Y:S01]  /*1d30*/  ULDC.64 UR10, c[0x0][0x348] ;  /* 0x0000d200000a7ab9 */ /* 0x000fe20000000a00 */
[----:B------:R-:W2:Y:S01]  /*1d40*/  LDC R95, c[0x0][0x340] ;  /* 0x0000d000ff5f7b82 */ /* 0x000ea20000000800 */
[----:B------:R-:W-:Y:S01]  /*1d50*/  IADD3 R17, R21, R16, RZ ;  /* 0x0000001015117210 */ /* 0x000fe20007ffe0ff */
[----:B------:R-:W-:Y:S01]  /*1d60*/  IMAD R12, R11, UR5, R12 ;  /* 0x000000050b0c7c24 */ /* 0x000fe2000f8e020c */
[----:B------:R-:W-:Y:S01]  /*1d70*/  ULDC.64 UR4, c[0x0][0x340] ;  /* 0x0000d00000047ab9 */ /* 0x000fe20000000a00 */
[----:B------:R-:W-:Y:S01]  /*1d80*/  MOV R16, R20 ;  /* 0x0000001400107202 */ /* 0x000fe20000000f00 */
[----:B------:R-:W-:Y:S01]  /*1d90*/  IMAD R6, R9, UR4, RZ ;  /* 0x0000000409067c24 */ /* 0x000fe2000f8e02ff */
[----:B------:R-:W-:Y:S01]  /*1da0*/  SHF.L.U32 R112, R141, 0x7, RZ ;  /* 0x000000078d707819 */ /* 0x000fe200000006ff */
[----:B------:R-:W-:Y:S01]  /*1db0*/  IMAD.IADD R13, R19, 0x1, R12 ;  /* 0x00000001130d7824 */ /* 0x000fe200078e020c */
[----:B------:R-:W-:Y:S01]  /*1dc0*/  SHF.L.U32 R108, R141, 0x6, RZ ;  /* 0x000000068d6c7819 */ /* 0x000fe200000006ff */
[----:B------:R-:W-:Y:S01]  /*1dd0*/  IMAD.MOV.U32 R12, RZ, RZ, R18 ;  /* 0x000000ffff0c7224 */ /* 0x000fe200078e0012 */
[----:B------:R-:W-:Y:S01]  /*1de0*/  SHF.L.U32 R19, R149, 0x6, RZ ;  /* 0x0000000695137819 */ /* 0x000fe200000006ff */
[-C--:B-1----:R-:W-:Y:S01]  /*1df0*/  IMAD R0, R9, R2.reuse, RZ ;  /* 0x0000000209007224 */ /* 0x082fe200078e02ff */
[----:B------:R-:W-:Y:S01]  /*1e00*/  USHF.L.U64.HI UR15, UR4, 0x6, UR5 ;  /* 0x00000006040f7899 */ /* 0x000fe20008010205 */
[C---:B------:R-:W-:Y:S01]  /*1e10*/  IMAD R6, R7.reuse, UR5, R6 ;  /* 0x0000000507067c24 */ /* 0x040fe2000f8e0206 */
[----:B------:R-:W-:Y:S01]  /*1e20*/  USHF.L.U32 UR24, UR4, 0x6, URZ ;  /* 0x0000000604187899 */ /* 0x000fe2000800063f */
[----:B------:R-:W-:Y:S01]  /*1e30*/  IMAD.WIDE.U32 R8, R7, UR4, R16 ;  /* 0x0000000407087c25 */ /* 0x000fe2000f8e0010 */
[----:B------:R-:W-:Y:S01]  /*1e40*/  USHF.L.U64.HI UR25, UR4, 0x7, UR5 ;  /* 0x0000000704197899 */ /* 0x000fe20008010205 */
[----:B------:R-:W-:Y:S01]  /*1e50*/  SHF.L.U32 R91, R75, 0x6, RZ ;  /* 0x000000064b5b7819 */ /* 0x000fe200000006ff */
[----:B------:R-:W-:Y:S01]  /*1e60*/  USHF.L.U32 UR26, UR4, 0x7, URZ ;  /* 0x00000007041a7899 */ /* 0x000fe2000800063f */
[C---:B------:R-:W-:Y:S01]  /*1e70*/  IMAD R0, R7.reuse, R3, R0 ;  /* 0x0000000307007224 */ /* 0x040fe200078e0200 */
[----:B------:R-:W-:Y:S01]  /*1e80*/  USHF.L.U64.HI UR27, UR4, 0x5, UR5 ;  /* 0x00000005041b7899 */ /* 0x000fe20008010205 */
[----:B------:R-:W-:Y:S01]  /*1e90*/  IMAD.WIDE.U32 R12, R7, R2, R12 ;  /* 0x00000002070c7225 */ /* 0x000fe200078e000c */
[----:B------:R-:W-:Y:S01]  /*1ea0*/  USHF.L.U32 UR28, UR4, 0x5, URZ ;  /* 0x00000005041c7899 */ /* 0x000fe2000800063f */
[----:B------:R-:W-:Y:S01]  /*1eb0*/  SHF.L.U64.HI R100, R2, 0x6, R3 ;  /* 0x0000000602647819 */ /* 0x000fe20000010203 */
[----:B------:R-:W-:Y:S01]  /*1ec0*/  UIMAD.WIDE.U32 UR22, UR4, 0xc0, URZ ;  /* 0x000000c0041678a5 */ /* 0x000fe2000f8e003f */
[----:B------:R-:W-:Y:S01]  /*1ed0*/  IMAD R109, R111, UR12, RZ ;  /* 0x0000000c6f6d7c24 */ /* 0x000fe2000f8e02ff */
[----:B------:R-:W-:Y:S01]  /*1ee0*/  UIMAD UR14, UR5, 0xc0, URZ ;  /* 0x000000c0050e78a4 */ /* 0x000fe2000f8e023f */
[----:B------:R-:W-:Y:S01]  /*1ef0*/  IMAD.IADD R9, R9, 0x1, R6 ;  /* 0x0000000109097824 */ /* 0x000fe200078e0206 */
[----:B------:R-:W-:Y:S01]  /*1f00*/  UIMAD.WIDE.U32 UR20, UR4, 0x140, URZ ;  /* 0x00000140041478a5 */ /* 0x000fe2000f8e003f */
[----:B------:R-:W-:Y:S01]  /*1f10*/  IMAD R111, R111, UR10, RZ ;  /* 0x0000000a6f6f7c24 */ /* 0x000fe2000f8e02ff */
[----:B------:R-:W-:Y:S01]  /*1f20*/  UIMAD.WIDE.U32 UR18, UR4, 0x180, URZ ;  /* 0x00000180041278a5 */ /* 0x000fe2000f8e003f */
[----:B------:R-:W-:Y:S01]  /*1f30*/  IMAD.IADD R13, R13, 0x1, R0 ;  /* 0x000000010d0d7824 */ /* 0x000fe200078e0200 */
[----:B------:R-:W-:Y:S01]  /*1f40*/  UIMAD.WIDE.U32 UR32, UR4, 0x1c0, URZ ;  /* 0x000001c0042078a5 */ /* 0x000fe2000f8e003f */
[C---:B------:R-:W-:Y:S01]  /*1f50*/  IMAD R109, R4.reuse, UR13, R109 ;  /* 0x0000000d046d7c24 */ /* 0x040fe2000f8e026d */
[----:B------:R-:W-:Y:S01]  /*1f60*/  UIMAD UR31, UR5, 0x1c0, URZ ;  /* 0x000001c0051f78a4 */ /* 0x000fe2000f8e023f */
[----:B------:R-:W-:Y:S01]  /*1f70*/  IMAD.WIDE.U32 R6, R4, UR12, R8 ;  /* 0x0000000c04067c25 */ /* 0x000fe2000f8e0008 */
[----:B------:R-:W-:Y:S01]  /*1f80*/  ULDC.64 UR12, c[0x0][0x320] ;  /* 0x0000c800000c7ab9 */ /* 0x000fe20000000a00 */
[----:B------:R-:W-:Y:S01]  /*1f90*/  SHF.L.U64.HI R103, R2, 0x7, R3 ;  /* 0x0000000702677819 */ /* 0x000fe20000010203 */
[----:B------:R-:W-:Y:S01]  /*1fa0*/  USHF.L.U64.HI UR27, UR28, 0x1, UR27 ;  /* 0x000000011c1b7899 */ /* 0x000fe2000801021b */
[C---:B------:R-:W-:Y:S01]  /*1fb0*/  IMAD R111, R4.reuse, UR11, R111 ;  /* 0x0000000b046f7c24 */ /* 0x040fe2000f8e026f */
[----:B------:R-:W-:Y:S01]  /*1fc0*/  IADD3 R109, R7, R109, RZ ;  /* 0x0000006d076d7210 */ /* 0x000fe20007ffe0ff */
[----:B------:R-:W-:Y:S01]  /*1fd0*/  IMAD.WIDE.U32 R4, R4, UR10, R12 ;  /* 0x0000000a04047c25 */ /* 0x000fe2000f8e000c */
[----:B------:R-:W-:Y:S01]  /*1fe0*/  ULDC.64 UR10, c[0x0][0x318] ;  /* 0x0000c600000a7ab9 */ /* 0x000fe20000000a00 */
[----:B------:R-:W-:Y:S01]  /*1ff0*/  LEA R120, P1, R6, UR12, 0x1 ;  /* 0x0000000c06787c11 */ /* 0x000fe2000f8208ff */
[----:B------:R-:W-:Y:S01]  /*2000*/  UIMAD UR12, UR5, 0x180, URZ ;  /* 0x00000180050c78a4 */ /* 0x000fe2000f8e023f */
[----:B------:R-:W-:Y:S01]  /*2010*/  IMAD.IADD R111, R5, 0x1, R111 ;  /* 0x00000001056f7824 */ /* 0x000fe200078e026f */
[----:B------:R-:W-:Y:S01]  /*2020*/  LEA R122, P0, R4, UR10, 0x1 ;  /* 0x0000000a047a7c11 */ /* 0x000fe2000f8008ff */
[----:B------:R-:W-:Y:S01]  /*2030*/  IMAD R50, R75, R50, RZ ;  /* 0x000000324b327224 */ /* 0x000fe200078e02ff */
[----:B------:R-:W-:Y:S01]  /*2040*/  LEA.HI.X R109, R6, UR13, R109, 0x1, P1 ;  /* 0x0000000d066d7c11 */ /* 0x000fe200088f0c6d */
[----:B------:R-:W-:Y:S01]  /*2050*/  IMAD.WIDE.U32 R10, R140, 0x80, RZ ;  /* 0x000000808c0a7825 */ /* 0x000fe200078e00ff */
[----:B------:R-:W-:Y:S01]  /*2060*/  LEA.HI.X R111, R4, UR11, R111, 0x1, P0 ;  /* 0x0000000b046f7c11 */ /* 0x000fe200080f0c6f */
[----:B------:R-:W-:Y:S01]  /*2070*/  UIMAD UR13, UR5, 0x140, URZ ;  /* 0x00000140050d78a4 */ /* 0x000fe2000f8e023f */
[----:B------:R-:W-:Y:S01]  /*2080*/  SHF.R.S32.HI R51, RZ, 0x1f, R50 ;  /* 0x0000001fff337819 */ /* 0x000fe20000011432 */
[----:B------:R-:W-:Y:S01]  /*2090*/  IMAD.IADD R112, R11, 0x1, R112 ;  /* 0x000000010b707824 */ /* 0x000fe200078e0270 */
[-C--:B------:R-:W-:Y:S01]  /*20a0*/  IADD3 R126, P0, R76, R50.reuse, RZ ;  /* 0x000000324c7e7210 */ /* 0x080fe20007f1e0ff */
[----:B------:R-:W-:Y:S01]  /*20b0*/  IMAD.WIDE.U32 R8, R140, 0x40, RZ ;  /* 0x000000408c087825 */ /* 0x000fe200078e00ff */
[----:B------:R-:W-:Y:S01]  /*20c0*/  IADD3 R50, P1, R77, R50, RZ ;  /* 0x000000324d327210 */ /* 0x000fe20007f3e0ff */
[----:B------:R-:W-:Y:S01]  /*20d0*/  ULDC.64 UR10, c[0x0][0x360] ;  /* 0x0000d800000a7ab9 */ /* 0x000fe20000000a00 */
[----:B------:R-:W-:Y:S01]  /*20e0*/  SHF.L.U32 R107, R10, 0x1, RZ ;  /* 0x000000010a6b7819 */ /* 0x000fe200000006ff */
[----:B------:R-:W-:Y:S01]  /*20f0*/  IMAD.X R115, R73, 0x1, R51, P0 ;  /* 0x0000000149737824 */ /* 0x000fe200000e0633 */
[----:B------:R-:W-:Y:S01]  /*2100*/  IADD3.X R51, R74, R51, RZ, P1, !PT ;  /* 0x000000334a337210 */ /* 0x000fe20000ffe4ff */
[----:B------:R-:W-:Y:S01]  /*2110*/  IMAD.SHL.U32 R21, R149, 0x80, RZ ;  /* 0x0000008095157824 */ /* 0x000fe200078e00ff */
[----:B------:R-:W-:Y:S01]  /*2120*/  SHF.L.U64.HI R112, R10, 0x1, R112 ;  /* 0x000000010a707819 */ /* 0x000fe20000010270 */
[----:B------:R-:W-:Y:S01]  /*2130*/  IMAD.WIDE.U32 R150, R148, 0x80, RZ ;  /* 0x0000008094967825 */ /* 0x000fe200078e00ff */
[----:B------:R-:W-:Y:S01]  /*2140*/  SHF.L.U64.HI R115, R126, 0x1, R115 ;  /* 0x000000017e737819 */ /* 0x000fe20000010273 */
[----:B------:R-:W-:Y:S01]  /*2150*/  ULDC.64 UR4, c[0x0][0x358] ;  /* 0x0000d60000047ab9 */ /* 0x000fe20000000a00 */
[----:B------:R-:W-:Y:S01]  /*2160*/  SHF.L.U64.HI R51, R50, 0x1, R51 ;  /* 0x0000000132337819 */ /* 0x000fe20000010233 */
[----:B------:R-:W-:Y:S01]  /*2170*/  IMAD.SHL.U32 R126, R126, 0x2, RZ ;  /* 0x000000027e7e7824 */ /* 0x000fe200078e00ff */
[----:B------:R-:W-:Y:S01]  /*2180*/  SHF.L.U32 R50, R50, 0x1, RZ ;  /* 0x0000000132327819 */ /* 0x000fe200000006ff */
[C---:B------:R-:W-:Y:S01]  /*2190*/  IMAD R17, R141.reuse, 0xc0, RZ ;  /* 0x000000c08d117824 */ /* 0x040fe200078e02ff */
[----:B------:R-:W-:Y:S01]  /*21a0*/  SHF.L.U32 R105, R8, 0x1, RZ ;  /* 0x0000000108697819 */ /* 0x000fe200000006ff */
[C---:B------:R-:W-:Y:S01]  /*21b0*/  IMAD R13, R141.reuse, 0x140, RZ ;  /* 0x000001408d0d7824 */ /* 0x040fe200078e02ff */
[----:B------:R-:W-:Y:S01]  /*21c0*/  IADD3 R124, P3, R126, UR10, RZ ;  /* 0x0000000a7e7c7c10 */ /* 0x000fe2000ff7e0ff */
[C---:B------:R-:W-:Y:S01]  /*21d0*/  IMAD R7, R141.reuse, 0x180, RZ ;  /* 0x000001808d077824 */ /* 0x040fe200078e02ff */
[----:B------:R-:W-:Y:S01]  /*21e0*/  IADD3 R10, P1, R50, UR10, RZ ;  /* 0x0000000a320a7c10 */ /* 0x000fe2000ff3e0ff */
[----:B------:R-:W-:Y:S01]  /*21f0*/  IMAD R5, R141, 0x1c0, RZ ;  /* 0x000001c08d057824 */ /* 0x000fe200078e02ff */
[----:B------:R-:W-:Y:S01]  /*2200*/  IADD3 R126, P2, R126, UR4, RZ ;  /* 0x000000047e7e7c10 */ /* 0x000fe2000ff5e0ff */
[----:B------:R-:W-:Y:S01]  /*2210*/  IMAD.WIDE.U32 R146, R140, 0xc0, RZ ;  /* 0x000000c08c927825 */ /* 0x000fe200078e00ff */
[----:B------:R-:W-:Y:S01]  /*2220*/  IADD3 R50, P0, R50, UR4, RZ ;  /* 0x0000000432327c10 */ /* 0x000fe2000ff1e0ff */
[----:B------:R-:W-:Y:S01]  /*2230*/  USHF.L.U64.HI UR34, UR24, 0x1, UR15 ;  /* 0x0000000118227899 */ /* 0x000fe2000801020f */
[----:B------:R-:W-:Y:S01]  /*2240*/  SHF.L.U64.HI R128, R2, 0x5, R3 ;  /* 0x0000000502807819 */ /* 0x000fe20000010203 */
[----:B------:R-:W-:Y:S01]  /*2250*/  IMAD.WIDE.U32 R144, R140, 0x140, RZ ;  /* 0x000001408c907825 */ /* 0x000fe200078e00ff */
[----:B------:R-:W-:Y:S01]  /*2260*/  SHF.L.U32 R104, R2, 0x7, RZ ;  /* 0x0000000702687819 */ /* 0x000fe200000006ff */
[----:B------:R-:W-:Y:S01]  /*2270*/  UIADD3 UR35, UR23, UR14, URZ ;  /* 0x0000000e17237290 */ /* 0x000fe2000fffe03f */
[----:B------:R-:W-:Y:S01]  /*2280*/  IADD3 R79, R134, 0x20, RZ ;  /* 0x00000020864f7810 */ /* 0x000fe20007ffe0ff */
[----:B------:R-:W-:Y:S01]  /*2290*/  IMAD.WIDE.U32 R142, R140, 0x180, RZ ;  /* 0x000001808c8e7825 */ /* 0x000fe200078e00ff */
[C---:B------:R-:W-:Y:S01]  /*22a0*/  IADD3 R131, R134.reuse, 0x60, RZ ;  /* 0x0000006086837810 */ /* 0x040fe20007ffe0ff */
[----:B------:R-:W-:Y:S01]  /*22b0*/  USHF.L.U64.HI UR25, UR26, 0x1, UR25 ;  /* 0x000000011a197899 */ /* 0x000fe20008010219 */
[C---:B------:R-:W-:Y:S01]  /*22c0*/  IADD3 R129, R134.reuse, 0xa0, RZ ;  /* 0x000000a086817810 */ /* 0x040fe20007ffe0ff */
[----:B------:R-:W-:Y:S01]  /*22d0*/  IMAD.IADD R108, R9, 0x1, R108 ;  /* 0x00000001096c7824 */ /* 0x000fe200078e026c */
[----:B------:R-:W-:Y:S01]  /*22e0*/  IADD3 R119, R134, 0xe0, RZ ;  /* 0x000000e086777810 */ /* 0x000fe20007ffe0ff */
[----:B------:R-:W-:Y:S01]  /*22f0*/  IMAD.WIDE.U32 R148, R148, 0x40, RZ ;  /* 0x0000004094947825 */ /* 0x000fe200078e00ff */
[----:B------:R-:W-:Y:S01]  /*2300*/  MOV R11, R56 ;  /* 0x00000038000b7202 */ /* 0x000fe20000000f00 */
[----:B------:R-:W-:Y:S01]  /*2310*/  UIADD3 UR36, UR21, UR13, URZ ;  /* 0x0000000d15247290 */ /* 0x000fe2000fffe03f */
[----:B------:R-:W-:Y:S01]  /*2320*/  SHF.L.U64.HI R108, R8, 0x1, R108 ;  /* 0x00000001086c7819 */ /* 0x000fe2000001026c */
[----:B------:R-:W-:Y:S01]  /*2330*/  IMAD.WIDE.U32 R140, R140, 0x1c0, RZ ;  /* 0x000001c08c8c7825 */ /* 0x000fe200078e00ff */
[----:B------:R-:W-:Y:S01]  /*2340*/  IADD3 R102, R149, R19, RZ ;  /* 0x0000001395667210 */ /* 0x000fe20007ffe0ff */
[----:B------:R-:W-:Y:S01]  /*2350*/  UIADD3 UR37, UR19, UR12, URZ ;  /* 0x0000000c13257290 */ /* 0x000fe2000fffe03f */
[----:B------:R-:W-:Y:S01]  /*2360*/  IADD3 R114, R145, R13, RZ ;  /* 0x0000000d91727210 */ /* 0x000fe20007ffe0ff */
[----:B------:R-:W-:Y:S01]  /*2370*/  IMAD.SHL.U32 R93, R75, 0x20, RZ ;  /* 0x000000204b5d7824 */ /* 0x000fe200078e00ff */
[----:B------:R-:W-:Y:S01]  /*2380*/  IADD3 R118, R141, R5, RZ ;  /* 0x000000058d767210 */ /* 0x000fe20007ffe0ff */
[C---:B------:R-:W-:Y:S01]  /*2390*/  IMAD R89, R75.reuse, 0x60, RZ ;  /* 0x000000604b597824 */ /* 0x040fe200078e02ff */
[----:B------:R-:W-:Y:S01]  /*23a0*/  SHF.R.S32.HI R90, RZ, 0x1f, R91 ;  /* 0x0000001fff5a7819 */ /* 0x000fe2000001145b */
[C---:B------:R-:W-:Y:S01]  /*23b0*/  IMAD.SHL.U32 R87, R75.reuse, 0x80, RZ ;  /* 0x000000804b577824 */ /* 0x040fe200078e00ff */
[----:B------:R-:W-:Y:S01]  /*23c0*/  SHF.R.S32.HI R92, RZ, 0x1f, R93 ;  /* 0x0000001fff5c7819 */ /* 0x000fe2000001145d */
[C---:B------:R-:W-:Y:S01]  /*23d0*/  IMAD R85, R75.reuse, 0xa0, RZ ;  /* 0x000000a04b557824 */ /* 0x040fe200078e02ff */
[----:B------:R-:W-:Y:S01]  /*23e0*/  SHF.R.S32.HI R88, RZ, 0x1f, R89 ;  /* 0x0000001fff587819 */ /* 0x000fe20000011459 */
[C---:B------:R-:W-:Y:S01]  /*23f0*/  IMAD R83, R75.reuse, 0xc0, RZ ;  /* 0x000000c04b537824 */ /* 0x040fe200078e02ff */
[----:B------:R-:W-:Y:S01]  /*2400*/  SHF.R.S32.HI R86, RZ, 0x1f, R87 ;  /* 0x0000001fff567819 */ /* 0x000fe20000011457 */
[----:B------:R-:W-:Y:S01]  /*2410*/  IMAD R81, R75, 0xe0, RZ ;  /* 0x000000e04b517824 */ /* 0x000fe200078e02ff */
[----:B------:R-:W-:Y:S01]  /*2420*/  SHF.R.S32.HI R84, RZ, 0x1f, R85 ;  /* 0x0000001fff547819 */ /* 0x000fe20000011455 */
[C---:B------:R-:W-:Y:S01]  /*2430*/  IMAD.SHL.U32 R101, R2.reuse, 0x40, RZ ;  /* 0x0000004002657824 */ /* 0x040fe200078e00ff */
[----:B------:R-:W-:Y:S01]  /*2440*/  SHF.R.S32.HI R82, RZ, 0x1f, R83 ;  /* 0x0000001fff527819 */ /* 0x000fe20000011453 */
[----:B------:R-:W-:Y:S01]  /*2450*/  IMAD.SHL.U32 R117, R2, 0x20, RZ ;  /* 0x0000002002757824 */ /* 0x000fe200078e00ff */
[----:B------:R-:W-:Y:S01]  /*2460*/  SHF.R.S32.HI R80, RZ, 0x1f, R81 ;  /* 0x0000001fff507819 */ /* 0x000fe20000011451 */
[C---:B------:R-:W-:Y:S01]  /*2470*/  VIADD R132, R134.reuse, 0x40 ;  /* 0x0000004086847836 */ /* 0x040fe20000000000 */
[----:B--2---:R-:W-:Y:S01]  /*2480*/  LEA R95, -R95, RZ, 0x8 ;  /* 0x000000ff5f5f7211 */ /* 0x004fe200078e41ff */
[C---:B------:R-:W-:Y:S01]  /*2490*/  VIADD R130, R134.reuse, 0x80 ;  /* 0x0000008086827836 */ /* 0x040fe20000000000 */
[----:B------:R-:W-:Y:S01]  /*24a0*/  IADD3.X R113, R115, UR11, RZ, P3, !PT ;  /* 0x0000000b73717c10 */ /* 0x000fe20009ffe4ff */
[----:B------:R-:W-:Y:S01]  /*24b0*/  VIADD R121, R134, 0xc0 ;  /* 0x000000c086797836 */ /* 0x000fe20000000000 */
[----:B------:R-:W-:Y:S01]  /*24c0*/  IADD3.X R9, R51, UR11, RZ, P1, !PT ;  /* 0x0000000b33097c10 */ /* 0x000fe20008ffe4ff */
[----:B------:R-:W-:Y:S01]  /*24d0*/  IMAD.IADD R106, R151, 0x1, R21 ;  /* 0x00000001976a7824 */ /* 0x000fe200078e0215 */
[----:B------:R-:W-:Y:S01]  /*24e0*/  IADD3.X R115, R115, UR5, RZ, P2, !PT ;  /* 0x0000000573737c10 */ /* 0x000fe200097fe4ff */
[----:B------:R-:W-:Y:S01]  /*24f0*/  IMAD.IADD R110, R147, 0x1, R17 ;  /* 0x00000001936e7824 */ /* 0x000fe200078e0211 */
[----:B------:R-:W-:Y:S01]  /*2500*/  IADD3.X R51, R51, UR5, RZ, P0, !PT ;  /* 0x0000000533337c10 */ /* 0x000fe200087fe4ff */
[----:B------:R-:W-:Y:S01]  /*2510*/  IMAD.IADD R116, R143, 0x1, R7 ;  /* 0x000000018f747824 */ /* 0x000fe200078e0207 */
[----:B------:R-:W-:Y:S01]  /*2520*/  ULDC UR4, c[0x0][0x2e0] ;  /* 0x0000b80000047ab9 */ /* 0x000fe20000000800 */
[----:B------:R-:W-:Y:S01]  /*2530*/  ULDC.U8 UR30, c[0x0][0x3c3] ;  /* 0x0000f0c0001e7ab9 */ /* 0x000fe20000000000 */
[----:B------:R-:W-:Y:S01]  /*2540*/  ULDC UR29, c[0x0][0x2e0] ;  /* 0x0000b800001d7ab9 */ /* 0x000fe20000000800 */
[----:B------:R-:W-:Y:S01]  /*2550*/  ULDC UR5, c[0x0][0x2e0] ;  /* 0x0000b80000057ab9 */ /* 0x000fe20000000800 */
[----:B------:R-:W-:Y:S01]  /*2560*/  ULDC.64 UR10, c[0x0][0x248] ;  /* 0x00009200000a7ab9 */ /* 0x000fe20000000a00 */
[----:B------:R-:W-:Y:S01]  /*2570*/  ULDC.64 UR16, c[0x0][0x250] ;  /* 0x0000940000107ab9 */ /* 0x000fe20000000a00 */
[----:B------:R-:W-:-:S02]  /*2580*/  USHF.L.U32 UR28, UR28, 0x1, URZ ;  /* 0x000000011c1c7899 */ /* 0x000fc4000800063f */
[----:B------:R-:W-:Y:S02]  /*2590*/  USHF.L.U32 UR24, UR24, 0x1, URZ ;  /* 0x0000000118187899 */ /* 0x000fe4000800063f */
[----:B------:R-:W-:Y:S02]  /*25a0*/  USHF.L.U32 UR26, UR26, 0x1, URZ ;  /* 0x000000011a1a7899 */ /* 0x000fe4000800063f */
[----:B------:R-:W-:Y:S01]  /*25b0*/  UIADD3 UR38, UR33, UR31, URZ ;  /* 0x0000001f21267290 */ /* 0x000fe2000fffe03f */
[----:B------:R-:W-:Y:S01]  /*25c0*/  ULDC.64 UR12, c[0x0][0x230] ;  /* 0x00008c00000c7ab9 */ /* 0x000fe20000000a00 */
[----:B------:R-:W-:-:S10]  /*25d0*/  ULDC.64 UR14, c[0x0][0x238] ;  /* 0x00008e00000e7ab9 */ /* 0x000fd40000000a00 */
.L_x_1855:
[----:B------:R-:W-:Y:S02]  /*25e0*/  IMAD.SHL.U32 R13, R11, 0x100, RZ ;  /* 0x000001000b0d7824 */ /* 0x000fe400078e00ff */
[----:B--234-:R-:W-:Y:S02]  /*25f0*/  IMAD.MOV.U32 R16, RZ, RZ, R120 ;  /* 0x000000ffff107224 */ /* 0x01cfe400078e0078 */
[----:B------:R-:W-:Y:S02]  /*2600*/  VIADD R12, R13, 0xffffff00 ;  /* 0xffffff000d0c7836 */ /* 0x000fe40000000000 */
[----:B------:R-:W-:Y:S02]  /*2610*/  IMAD.MOV.U32 R17, RZ, RZ, R109 ;  /* 0x000000ffff117224 */ /* 0x000fe400078e006d */
[--C-:B------:R-:W-:Y:S02]  /*2620*/  IMAD.IADD R6, R57, 0x1, -R12.reuse ;  /* 0x0000000139067824 */ /* 0x100fe400078e0a0c */
[----:B------:R-:W-:Y:S03]  /*2630*/  IMAD.IADD R0, R71, 0x1, -R12 ;  /* 0x0000000147007824 */ /* 0x000fe600078e0a0c */
[CC--:B------:R-:W-:Y:S02]  /*2640*/  ISETP.GE.AND P0, PT, R79.reuse, R6.reuse, PT ;  /* 0x000000064f00720c */ /* 0x0c0fe40003f06270 */
[C---:B------:R-:W-:Y:S02]  /*2650*/  ISETP.GE.AND P6, PT, R132.reuse, R6, PT ;  /* 0x000000068400720c */ /* 0x040fe40003fc6270 */
[-C--:B------:R-:W-:Y:S02]  /*2660*/  ISETP.GE.AND P3, PT, R79, R0.reuse, !P0 ;  /* 0x000000004f00720c */ /* 0x080fe40004766270 */
[----:B------:R-:W-:Y:S02]  /*2670*/  ISETP.GE.AND P6, PT, R132, R0, !P6 ;  /* 0x000000008400720c */ /* 0x000fe400077c6270 */
[CC--:B------:R-:W-:Y:S02]  /*2680*/  ISETP.GE.AND P5, PT, R131.reuse, R6.reuse, PT ;  /* 0x000000068300720c */ /* 0x0c0fe40003fa6270 */
[C---:B------:R-:W-:Y:S02]  /*2690*/  ISETP.GE.AND P4, PT, R130.reuse, R6, PT ;  /* 0x000000068200720c */ /* 0x040fe40003f86270 */
[-C--:B------:R-:W-:Y:S02]  /*26a0*/  ISETP.GE.AND P5, PT, R131, R0.reuse, !P5 ;  /* 0x000000008300720c */ /* 0x080fe40006fa6270 */
[----:B------:R-:W-:Y:S02]  /*26b0*/  P2R R152, PR, RZ, 0x8 ;  /* 0x00000008ff987803 */ /* 0x000fe40000000000 */
[----:B------:R-:W-:Y:S02]  /*26c0*/  ISETP.GE.AND P4, PT, R130, R0, !P4 ;  /* 0x000000008200720c */ /* 0x000fe40006786270 */
[C---:B------:R-:W-:Y:S02]  /*26d0*/  @P3 IADD3 R154, P2, R120.reuse, UR28, RZ ;  /* 0x0000001c789a3c10 */ /* 0x040fe4000ff5e0ff */
[----:B------:R-:W-:Y:S02]  /*26e0*/  @P6 IADD3 R32, P0, R120, UR24, RZ ;  /* 0x0000001878206c10 */ /* 0x000fe4000ff1e0ff */
[----:B------:R-:W-:Y:S02]  /*26f0*/  @P3 IADD3.X R155, R109, UR27, RZ, P2, !PT ;  /* 0x0000001b6d9b3c10 */ /* 0x000fe400097fe4ff */
[----:B------:R-:W-:Y:S02]  /*2700*/  ISETP.NE.AND P2, PT, R152, RZ, PT ;  /* 0x000000ff9800720c */ /* 0x000fe40003f45270 */
[----:B------:R-:W-:Y:S02]  /*2710*/  @P3 LEA R54, P1, R65, R98, 0x1 ;  /* 0x0000006241363211 */ /* 0x000fe400078208ff */
[----:B------:R-:W-:Y:S02]  /*2720*/  ISETP.GE.AND P3, PT, R129, R6, PT ;  /* 0x000000068100720c */ /* 0x000fe40003f66270 */
[----:B------:R-:W-:Y:S02]  /*2730*/  @P6 IADD3.X R33, R109, UR34, RZ, P0, !PT ;  /* 0x000000226d216c10 */ /* 0x000fe400087fe4ff */
[C---:B------:R-:W-:Y:S02]  /*2740*/  @P5 IADD3 R28, P0, R120.reuse, UR22, RZ ;  /* 0x00000016781c5c10 */ /* 0x040fe4000ff1e0ff */
[----:B------:R-:W-:Y:S02]  /*2750*/  ISETP.GE.AND P3, PT, R129, R0, !P3 ;  /* 0x000000008100720c */ /* 0x000fe40005f66270 */
[----:B------:R-:W-:Y:S02]  /*2760*/  @P5 IADD3.X R29, R109, UR35, RZ, P0, !PT ;  /* 0x000000236d1d5c10 */ /* 0x000fe400087fe4ff */
[----:B------:R-:W-:Y:S02]  /*2770*/  @P4 IADD3 R24, P0, R120, UR26, RZ ;  /* 0x0000001a78184c10 */ /* 0x000fe4000ff1e0ff */
[----:B------:R-:W-:Y:S02]  /*2780*/  @P2 LEA.HI.X R55, R65, R99, R62, 0x1, P1 ;  /* 0x0000006341372211 */ /* 0x000fe400008f0c3e */
[----:B------:R-:W-:Y:S02]  /*2790*/  @P6 IADD3 R52, P1, R105, R98, RZ ;  /* 0x0000006269346210 */ /* 0x000fe40007f3e0ff */
[----:B------:R-:W-:Y:S02]  /*27a0*/  @P4 IADD3.X R25, R109, UR25, RZ, P0, !PT ;  /* 0x000000196d194c10 */ /* 0x000fe400087fe4ff */
[----:B------:R-:W-:Y:S01]  /*27b0*/  ISETP.GE.AND P2, PT, R121, R6, PT ;  /* 0x000000067900720c */ /* 0x000fe20003f46270 */
[--C-:B------:R-:W-:Y:S01]  /*27c0*/  @P6 IMAD.X R53, R108, 0x1, R99.reuse, P1 ;  /* 0x000000016c356824 */ /* 0x100fe200008e0663 */
[----:B------:R-:W-:Y:S02]  /*27d0*/  @P4 IADD3 R44, P0, R107, R98, RZ ;  /* 0x000000626b2c4210 */ /* 0x000fe40007f1e0ff */
[----:B------:R-:W-:Y:S02]  /*27e0*/  ISETP.GE.AND P2, PT, R121, R0, !P2 ;  /* 0x000000007900720c */ /* 0x000fe40005746270 */
[----:B------:R-:W-:Y:S01]  /*27f0*/  @P5 IADD3 R46, P1, R98, R146, RZ ;  /* 0x00000092622e5210 */ /* 0x000fe20007f3e0ff */
[--C-:B------:R-:W-:Y:S01]  /*2800*/  @P4 IMAD.X R45, R112, 0x1, R99.reuse, P0 ;  /* 0x00000001702d4824 */ /* 0x100fe200000e0663 */
[----:B------:R-:W-:Y:S02]  /*2810*/  @P3 IADD3 R20, P0, R120, UR20, RZ ;  /* 0x0000001478143c10 */ /* 0x000fe4000ff1e0ff */
[----:B------:R-:W-:Y:S01]  /*2820*/  P2R R4, PR, RZ, 0x40 ;  /* 0x00000040ff047803 */ /* 0x000fe20000000000 */
[--C-:B------:R-:W-:Y:S01]  /*2830*/  @P5 IMAD.X R47, R110, 0x1, R99.reuse, P1 ;  /* 0x000000016e2f5824 */ /* 0x100fe200008e0663 */
[----:B------:R-:W-:Y:S02]  /*2840*/  @P3 IADD3.X R21, R109, UR36, RZ, P0, !PT ;  /* 0x000000246d153c10 */ /* 0x000fe400087fe4ff */
[----:B------:R-:W-:Y:S02]  /*2850*/  @P3 IADD3 R42, P0, R98, R144, RZ ;  /* 0x00000090622a3210 */ /* 0x000fe40007f1e0ff */
[C---:B------:R-:W-:Y:S03]  /*2860*/  ISETP.GE.AND P1, PT, R119.reuse, R6, PT ;  /* 0x000000067700720c */ /* 0x040fe60003f26270 */
[--C-:B------:R-:W-:Y:S01]  /*2870*/  @P3 IMAD.X R43, R114, 0x1, R99.reuse, P0 ;  /* 0x00000001722b3824 */ /* 0x100fe200000e0663 */
[----:B------:R-:W-:Y:S02]  /*2880*/  ISETP.GE.AND P1, PT, R119, R0, !P1 ;  /* 0x000000007700720c */ /* 0x000fe40004f26270 */
[----:B------:R-:W-:Y:S04]  /*2890*/  @P2 IADD3 R40, P0, R120, UR18, RZ ;  /* 0x0000001278282c10 */ /* 0x000fe8000ff1e0ff */
[C---:B------:R-:W-:Y:S02]  /*28a0*/  @P2 IADD3.X R41, R109.reuse, UR37, RZ, P0, !PT ;  /* 0x000000256d292c10 */ /* 0x040fe400087fe4ff */
[----:B------:R-:W-:Y:S05]  /*28b0*/  @P2 IADD3 R38, P0, R98, R142, RZ ;  /* 0x0000008e62262210 */ /* 0x000fea0007f1e0ff */
[--C-:B------:R-:W-:Y:S01]  /*28c0*/  @P2 IMAD.X R39, R116, 0x1, R99.reuse, P0 ;  /* 0x0000000174272824 */ /* 0x100fe200000e0663 */
[----:B------:R-:W-:Y:S04]  /*28d0*/  @P1 IADD3 R36, P0, R120, UR32, RZ ;  /* 0x0000002078241c10 */ /* 0x000fe8000ff1e0ff */
[----:B------:R-:W-:Y:S02]  /*28e0*/  @P1 IADD3.X R37, R109, UR38, RZ, P0, !PT ;  /* 0x000000266d251c10 */ /* 0x000fe400087fe4ff */
[----:B------:R-:W-:Y:S05]  /*28f0*/  @P1 IADD3 R2, P0, R98, R140, RZ ;  /* 0x0000008c62021210 */ /* 0x000fea0007f1e0ff */
[----:B------:R-:W-:Y:S01]  /*2900*/  @P1 IMAD.X R3, R118, 0x1, R99, P0 ;  /* 0x0000000176031824 */ /* 0x000fe200000e0663 */
[C---:B------:R-:W-:Y:S04]  /*2910*/  LEA R120, P0, R95.reuse, R16, 0x1 ;  /* 0x000000105f787211 */ /* 0x040fe800078008ff */
[----:B------:R-:W-:Y:S02]  /*2920*/  LEA.HI.X.SX32 R109, R95, R17, 0x1, P0 ;  /* 0x000000115f6d7211 */ /* 0x000fe400000f0eff */
[C---:B------:R-:W-:Y:S04]  /*2930*/  ISETP.GE.AND P0, PT, R134.reuse, R6, PT ;  /* 0x000000068600720c */ /* 0x040fe80003f06270 */
[----:B------:R-:W-:Y:S02]  /*2940*/  ISETP.GE.AND P6, PT, R134, R0, !P0 ;  /* 0x000000008600720c */ /* 0x000fe400047c6270 */
[----:B------:R-:W-:Y:S02]  /*2950*/  ISETP.NE.AND P0, PT, R152, RZ, PT ;  /* 0x000000ff9800720c */ /* 0x000fe40003f05270 */
[----:B------:R-:W-:Y:S09]  /*2960*/  P2R R0, PR, RZ, 0x40 ;  /* 0x00000040ff007803 */ /* 0x000ff20000000000 */
[----:B------:R-:W2:Y:S04]  /*2970*/  @P6 LDG.E.128 R16, desc[UR6][R16.64] ;  /* 0x0000000610106981 */ /* 0x000ea8000c1e1d00 */
[----:B--2---:R1:W-:Y:S01]  /*2980*/  @P6 STG.E.128 desc[UR6][R98.64], R16 ;  /* 0x0000001062006986 */ /* 0x0043e2000c101d06 */
[----:B------:R-:W-:Y:S03]  /*2990*/  ISETP.NE.AND P6, PT, R4, RZ, PT ;  /* 0x000000ff0400720c */ /* 0x000fe60003fc5270 */
[----:B------:R-:W2:Y:S04]  /*29a0*/  @P0 LDG.E.128 R4, desc[UR6][R154.64] ;  /* 0x000000069a040981 */ /* 0x000ea8000c1e1d00 */
[----:B--2---:R2:W-:Y:S01]  /*29b0*/  @P0 STG.E.128 desc[UR6][R54.64], R4 ;  /* 0x0000000436000986 */ /* 0x0045e2000c101d06 */
[----:B------:R-:W-:Y:S05]  /*29c0*/  ISETP.NE.AND P0, PT, RZ, UR4, PT ;  /* 0x00000004ff007c0c */ /* 0x000fea000bf05270 */
[----:B------:R-:W3:Y:S04]  /*29d0*/  @P6 LDG.E.128 R32, desc[UR6][R32.64] ;  /* 0x0000000620206981 */ /* 0x000ee8000c1e1d00 */
[----:B---3--:R3:W-:Y:S04]  /*29e0*/  @P6 STG.E.128 desc[UR6][R52.64], R32 ;  /* 0x0000002034006986 */ /* 0x0087e8000c101d06 */
[----:B------:R-:W4:Y:S04]  /*29f0*/  @P5 LDG.E.128 R28, desc[UR6][R28.64] ;  /* 0x000000061c1c5981 */ /* 0x000f28000c1e1d00 */
[----:B----4-:R3:W-:Y:S04]  /*2a00*/  @P5 STG.E.128 desc[UR6][R46.64], R28 ;  /* 0x0000001c2e005986 */ /* 0x0107e8000c101d06 */
[----:B------:R-:W4:Y:S04]  /*2a10*/  @P4 LDG.E.128 R24, desc[UR6][R24.64] ;  /* 0x0000000618184981 */ /* 0x000f28000c1e1d00 */
[----:B----4-:R3:W-:Y:S04]  /*2a20*/  @P4 STG.E.128 desc[UR6][R44.64], R24 ;  /* 0x000000182c004986 */ /* 0x0107e8000c101d06 */
[----:B------:R-:W4:Y:S04]  /*2a30*/  @P3 LDG.E.128 R20, desc[UR6][R20.64] ;  /* 0x0000000614143981 */ /* 0x000f28000c1e1d00 */
[----:B----4-:R3:W-:Y:S04]  /*2a40*/  @P3 STG.E.128 desc[UR6][R42.64], R20 ;  /* 0x000000142a003986 */ /* 0x0107e8000c101d06 */
[----:B-1----:R-:W4:Y:S04]  /*2a50*/  @P2 LDG.E.128 R16, desc[UR6][R40.64] ;  /* 0x0000000628102981 */ /* 0x002f28000c1e1d00 */
[----:B----4-:R3:W-:Y:S04]  /*2a60*/  @P2 STG.E.128 desc[UR6][R38.64], R16 ;  /* 0x0000001026002986 */ /* 0x0107e8000c101d06 */
[----:B--2---:R-:W2:Y:S04]  /*2a70*/  @P1 LDG.E.128 R4, desc[UR6][R36.64] ;  /* 0x0000000624041981 */ /* 0x004ea8000c1e1d00 */
[----:B--2---:R3:W-:Y:S01]  /*2a80*/  @P1 STG.E.128 desc[UR6][R2.64], R4 ;  /* 0x0000000402001986 */ /* 0x0047e2000c101d06 */
[----:B------:R-:W-:Y:S05]  /*2a90*/  @!P0 BRA `(.L_x_1802) ;  /* 0x0000004c00f48947 */ /* 0x000fea0003800000 */
[----:B------:R-:W-:Y:S11]  /*2aa0*/  ISETP.NE.AND P0, PT, RZ, UR30, PT ;  /* 0x0000001eff007c0c */ /* 0x000ff6000bf05270 */
[----:B------:R-:W-:Y:S02]  /*2ab0*/  @!UPT UIADD3 URZ, URZ, URZ, URZ ;  /* 0x0000003f3f3ff290 */ /* 0x000fe4000fffe03f */
[----:B------:R-:W-:Y:S05]  /*2ac0*/  @!P0 BRA `(.L_x_1803) ;  /* 0x0000001c00b08947 */ /* 0x000fea0003800000 */
[----:B---3--:R-:W1:Y:S01]  /*2ad0*/  LDC R33, c[0x0][0x2e0] ;  /* 0x0000b800ff217b82 */ /* 0x008e620000000800 */
[----:B------:R-:W-:Y:S01]  /*2ae0*/  ISETP.NE.AND P0, PT, R0, RZ, PT ;  /* 0x000000ff0000720c */ /* 0x000fe20003f05270 */
[----:B------:R-:W-:Y:S01]  /*2af0*/  BSSY B0, `(.L_x_1804) ;  /* 0x0000034000007945 */ /* 0x000fe20003800000 */
[----:B-1----:R-:W-:Y:S11]  /*2b00*/  LEA R33, -R33, RZ, 0x7 ;  /* 0x000000ff21217211 */ /* 0x002ff600078e39ff */
[----:B------:R-:W-:Y:S05]  /*2b10*/  @!P0 BRA `(.L_x_1805) ;  /* 0x0000000000c48947 */ /* 0x000fea0003800000 */
[----:B------:R-:W-:Y:S02]  /*2b20*/  ISETP.GE.AND P0, PT, R14, UR4, PT ;  /* 0x000000040e007c0c */ /* 0x000fe4000bf06270 */
[----:B------:R-:W-:Y:S05]  /*2b30*/  MOV R123, R111 ;  /* 0x0000006f007b7202 */ /* 0x000fea0000000f00 */
[----:B------:R-:W2:Y:S06]  /*2b40*/  LDG.E.128 R16, desc[UR6][R122.64] ;  /* 0x000000067a107981 */ /* 0x000eac000c1e1d00 */
[----:B------:R-:W-:Y:S01]  /*2b50*/  @!P0 MOV R31, R51 ;  /* 0x00000033001f8202 */ /* 0x000fe20000000f00 */
[----:B------:R-:W-:Y:S02]  /*2b60*/  @!P0 IMAD.MOV.U32 R8, RZ, RZ, R10 ;  /* 0x000000ffff088224 */ /* 0x000fe400078e000a */
[----:B------:R-:W-:Y:S03]  /*2b70*/  @!P0 IMAD.MOV.U32 R30, RZ, RZ, R50 ;  /* 0x000000ffff1e8224 */ /* 0x000fe600078e0032 */
[----:B------:R1:W3:Y:S06]  /*2b80*/  @!P0 LDG.E.64 R6, desc[UR6][R8.64] ;  /* 0x0000000608068981 */ /* 0x0002ec000c1e1b00 */
[----:B------:R-:W4:Y:S01]  /*2b90*/  @!P0 LDG.E.64 R26, desc[UR6][R30.64] ;  /* 0x000000061e1a8981 */ /* 0x000f22000c1e1b00 */
[----:B--2---:R-:W-:Y:S01]  /*2ba0*/  @!P0 LOP3.LUT R23, R16, 0xffff0000, RZ, 0xc0, !PT ;  /* 0xffff000010178812 */ /* 0x004fe200078ec0ff */
[----:B-1----:R-:W-:Y:S01]  /*2bb0*/  @!P0 IMAD.U32 R8, R18, 0x10000, RZ ;  /* 0x0001000012088824 */ /* 0x002fe200078e00ff */
[----:B------:R-:W-:Y:S02]  /*2bc0*/  @!P0 SHF.L.U32 R21, R16, 0x10, RZ ;  /* 0x0000001010158819 */ /* 0x000fe400000006ff */
[C---:B---3--:R-:W-:Y:S02]  /*2bd0*/  @!P0 SHF.L.U32 R22, R6.reuse, 0x10, RZ ;  /* 0x0000001006168819 */ /* 0x048fe400000006ff */
[----:B------:R-:W-:Y:S02]  /*2be0*/  @!P0 LOP3.LUT R20, R6, 0xffff0000, RZ, 0xc0, !PT ;  /* 0xffff000006148812 */ /* 0x000fe400078ec0ff */
[----:B------:R-:W-:Y:S01]  /*2bf0*/  @!P0 SHF.L.U32 R5, R7, 0x10, RZ ;  /* 0x0000001007058819 */ /* 0x000fe200000006ff */
[-C--:B------:R-:W-:Y:S01]  /*2c00*/  @!P0 FMUL.FTZ R35, R23, R22.reuse ;  /* 0x0000001617238220 */ /* 0x080fe20000410000 */
[----:B----4-:R-:W-:Y:S01]  /*2c10*/  @!P0 LOP3.LUT R29, R27, 0xffff0000, RZ, 0xc0, !PT ;  /* 0xffff00001b1d8812 */ /* 0x010fe200078ec0ff */
[----:B------:R-:W-:Y:S01]  /*2c20*/  @!P0 IMAD.U32 R24, R26, 0x10000, RZ ;  /* 0x000100001a188824 */ /* 0x000fe200078e00ff */
[----:B------:R-:W-:Y:S01]  /*2c30*/  @!P0 LOP3.LUT R7, R7, 0xffff0000, RZ, 0xc0, !PT ;  /* 0xffff000007078812 */ /* 0x000fe200078ec0ff */
[----:B------:R-:W-:Y:S01]  /*2c40*/  @!P0 FMUL.FTZ R0, R21, R22 ;  /* 0x0000001615008220 */ /* 0x000fe20000410000 */
[----:B------:R-:W-:Y:S01]  /*2c50*/  @!P0 SHF.L.U32 R6, R19, 0x10, RZ ;  /* 0x0000001013068819 */ /* 0x000fe200000006ff */
[-C--:B------:R-:W-:Y:S01]  /*2c60*/  @!P0 FFMA.FTZ R35, R21, R24.reuse, -R35 ;  /* 0x0000001815238223 */ /* 0x080fe20000010823 */
[----:B------:R-:W-:Y:S01]  /*2c70*/  @!P0 SHF.L.U32 R21, R17, 0x10, RZ ;  /* 0x0000001011158819 */ /* 0x000fe200000006ff */
[----:B------:R-:W-:Y:S01]  /*2c80*/  @!P0 FFMA.FTZ R0, R23, R24, R0 ;  /* 0x0000001817008223 */ /* 0x000fe20000010000 */
[----:B------:R-:W-:Y:S01]  /*2c90*/  @!P0 LOP3.LUT R23, R17, 0xffff0000, RZ, 0xc0, !PT ;  /* 0xffff000011178812 */ /* 0x000fe200078ec0ff */
[----:B------:R-:W-:Y:S01]  /*2ca0*/  @!P0 IMAD.U32 R25, R27, 0x10000, RZ ;  /* 0x000100001b198824 */ /* 0x000fe200078e00ff */
[----:B------:R-:W-:Y:S01]  /*2cb0*/  @!P0 LOP3.LUT R24, R18, 0xffff0000, RZ, 0xc0, !PT ;  /* 0xffff000012188812 */ /* 0x000fe200078ec0ff */
[-C--:B------:R-:W-:Y:S01]  /*2cc0*/  @!P0 FMUL.FTZ R2, R21, R20.reuse ;  /* 0x0000001415028220 */ /* 0x080fe20000410000 */
[----:B------:R-:W-:Y:S01]  /*2cd0*/  @!P0 LOP3.LUT R27, R19, 0xffff0000, RZ, 0xc0, !PT ;  /* 0xffff0000131b8812 */ /* 0x000fe200078ec0ff */
[----:B------:R-:W-:Y:S01]  /*2ce0*/  @!P0 FMUL.FTZ R37, R23, R20 ;  /* 0x0000001417258220 */ /* 0x000fe20000410000 */
[----:B------:R-:W-:Y:S01]  /*2cf0*/  @!P0 LOP3.LUT R26, R26, 0xffff0000, RZ, 0xc0, !PT ;  /* 0xffff00001a1a8812 */ /* 0x000fe200078ec0ff */
[----:B------:R-:W-:Y:S01]  /*2d00*/  @!P0 FMUL.FTZ R3, R8, R5 ;  /* 0x0000000508038220 */ /* 0x000fe20000410000 */
[----:B------:R-:W-:Y:S01]  /*2d10*/  @!P0 F2FP.BF16.F32.PACK_AB R35, R0, R35 ;  /* 0x000000230023823e */ /* 0x000fe200000010ff */
[----:B------:R-:W-:Y:S01]  /*2d20*/  @!P0 FMUL.FTZ R28, R24, R5 ;  /* 0x00000005181c8220 */ /* 0x000fe20000410000 */
[-C--:B------:R-:W-:Y:S01]  /*2d30*/  @!P0 FMUL.FTZ R39, R27, R7.reuse ;  /* 0x000000071b278220 */ /* 0x080fe20000410000 */
[----:B------:R-:W-:Y:S01]  /*2d40*/  @!P0 FMUL.FTZ R4, R6, R7 ;  /* 0x0000000706048220 */ /* 0x000fe20000410000 */
[----:B------:R-:W-:Y:S01]  /*2d50*/  @!P0 MOV R16, R35 ;  /* 0x0000002300108202 */ /* 0x000fe20000000f00 */
[-C--:B------:R-:W-:Y:S01]  /*2d60*/  @!P0 FFMA.FTZ R2, R23, R26.reuse, R2 ;  /* 0x0000001a17028223 */ /* 0x080fe20000010002 */
[----:B------:R-:W-:Y:S01]  /*2d70*/  @!P0 FFMA.FTZ R37, R21, R26, -R37 ;  /* 0x0000001a15258223 */ /* 0x000fe20000010825 */
[-C--:B------:R-:W-:Y:S01]  /*2d80*/  @!P0 FFMA.FTZ R3, R24, R25.reuse, R3 ;  /* 0x0000001918038223 */ /* 0x080fe20000010003 */
[----:B------:R-:W-:Y:S01]  /*2d90*/  @!P0 FFMA.FTZ R28, R8, R25, -R28 ;  /* 0x00000019081c8223 */ /* 0x000fe2000001081c */
[-C--:B------:R-:W-:Y:S01]  /*2da0*/  @!P0 FFMA.FTZ R39, R6, R29.reuse, -R39 ;  /* 0x0000001d06278223 */ /* 0x080fe20000010827 */
[----:B------:R-:W-:Y:S01]  /*2db0*/  @!P0 FFMA.FTZ R4, R27, R29, R4 ;  /* 0x0000001d1b048223 */ /* 0x000fe20000010004 */
[----:B------:R-:W-:Y:S02]  /*2dc0*/  @!P0 F2FP.BF16.F32.PACK_AB R32, R2, R37 ;  /* 0x000000250220823e */ /* 0x000fe400000010ff */
[----:B------:R-:W-:Y:S02]  /*2dd0*/  @!P0 F2FP.BF16.F32.PACK_AB R28, R3, R28 ;  /* 0x0000001c031c823e */ /* 0x000fe400000010ff */
[----:B------:R-:W-:Y:S01]  /*2de0*/  @!P0 F2FP.BF16.F32.PACK_AB R39, R4, R39 ;  /* 0x000000270427823e */ /* 0x000fe200000010ff */
[----:B------:R-:W-:Y:S01]  /*2df0*/  @!P0 IMAD.MOV.U32 R17, RZ, RZ, R32 ;  /* 0x000000ffff118224 */ /* 0x000fe200078e0020 */
[----:B------:R-:W-:Y:S02]  /*2e00*/  @!P0 MOV R18, R28 ;  /* 0x0000001c00128202 */ /* 0x000fe40000000f00 */
[----:B------:R-:W-:Y:S05]  /*2e10*/  @!P0 MOV R19, R39 ;  /* 0x0000002700138202 */ /* 0x000fea0000000f00 */
[----:B------:R1:W-:Y:S02]  /*2e20*/  STG.E.128 desc[UR6][R96.64], R16 ;  /* 0x0000001060007986 */ /* 0x0003e4000c101d06 */
.L_x_1805:
[----:B------:R-:W-:Y:S05]  /*2e30*/  BSYNC B0 ;  /* 0x0000000000007941 */ /* 0x000fea0003800000 */
.L_x_1804:
[----:B------:R-:W-:Y:S01]  /*2e40*/  ISETP.NE.AND P0, PT, R152, RZ, PT ;  /* 0x000000ff9800720c */ /* 0x000fe20003f05270 */
[----:B------:R-:W-:Y:S11]  /*2e50*/  BSSY B0, `(.L_x_1806) ;  /* 0x000003c000007945 */ /* 0x000ff60003800000 */
[----:B------:R-:W-:Y:S01]  /*2e60*/  @!UPT UIADD3 URZ, URZ, URZ, URZ ;  /* 0x0000003f3f3ff290 */ /* 0x000fe2000fffe03f */
[----:B------:R-:W-:Y:S05]  /*2e70*/  @!P0 BRA `(.L_x_1807) ;  /* 0x0000000000e48947 */ /* 0x000fea0003800000 */
[C---:B------:R-:W-:Y:S02]  /*2e80*/  LEA R36, P0, R117.reuse, R122, 0x1 ;  /* 0x0000007a75247211 */ /* 0x040fe400078008ff */
[----:B------:R-:W-:Y:S02]  /*2e90*/  P2R R26, PR, RZ, 0x2 ;  /* 0x00000002ff1a7803 */ /* 0x000fe40000000000 */
[----:B------:R-:W-:Y:S02]  /*2ea0*/  LEA.HI.X R37, R117, R111, R128, 0x1, P0 ;  /* 0x0000006f75257211 */ /* 0x000fe400000f0c80 */
[----:B------:R-:W-:Y:S03]  /*2eb0*/  ISETP.GE.AND P0, PT, R14, UR4, PT ;  /* 0x000000040e007c0c */ /* 0x000fe6000bf06270 */
[----:B-1----:R-:W2:Y:S10]  /*2ec0*/  LDG.E.128 R16, desc[UR6][R36.64] ;  /* 0x0000000624107981 */ /* 0x002eb4000c1e1d00 */
[C---:B------:R-:W-:Y:S01]  /*2ed0*/  @!P0 SHF.L.U64.HI R32, R93.reuse, 0x1, R92 ;  /* 0x000000015d208819 */ /* 0x040fe2000001025c */
[----:B------:R-:W-:Y:S05]  /*2ee0*/  @!P0 IMAD.SHL.U32 R35, R93, 0x2, RZ ;  /* 0x000000025d238824 */ /* 0x000fea00078e00ff */
[C---:B------:R-:W-:Y:S05]  /*2ef0*/  @!P0 IADD3 R30, P1, R35.reuse, R50, RZ ;  /* 0x00000032231e8210 */ /* 0x040fea0007f3e0ff */
[C---:B------:R-:W-:Y:S01]  /*2f00*/  @!P0 IMAD.X R31, R32.reuse, 0x1, R51, P1 ;  /* 0x00000001201f8824 */ /* 0x040fe200008e0633 */
[----:B------:R-:W-:Y:S04]  /*2f10*/  @!P0 IADD3 R6, P1, R35, R10, RZ ;  /* 0x0000000a23068210 */ /* 0x000fe80007f3e0ff */
[----:B------:R-:W-:Y:S01]  /*2f20*/  @!P0 IADD3.X R7, R32, R9, RZ, P1, !PT ;  /* 0x0000000920078210 */ /* 0x000fe20000ffe4ff */
[----:B------:R-:W3:Y:S01]  /*2f30*/  @!P0 LDG.E.64 R28, desc[UR6][R30.64] ;  /* 0x000000061e1c8981 */ /* 0x000ee2000c1e1b00 */
[C---:B------:R-:W-:Y:S04]  /*2f40*/  LEA R38, P1, R63.reuse, R96, 0x1 ;  /* 0x000000603f267211 */ /* 0x040fe800078208ff */
[----:B------:R-:W-:Y:S01]  /*2f50*/  LEA.HI.X R39, R63, R97, R60, 0x1, P1 ;  /* 0x000000613f277211 */ /* 0x000fe200008f0c3c */
[----:B------:R-:W4:Y:S01]  /*2f60*/  @!P0 LDG.E.64 R6, desc[UR6][R6.64] ;  /* 0x0000000606068981 */ /* 0x000f22000c1e1b00 */
[----:B------:R-:W-:Y:S02]  /*2f70*/  ISETP.NE.AND P1, PT, R26, RZ, PT ;  /* 0x000000ff1a00720c */ /* 0x000fe40003f25270 */
[C---:B--2---:R-:W-:Y:S01]  /*2f80*/  @!P0 LOP3.LUT R23, R16.reuse, 0xffff0000, RZ, 0xc0, !PT ;  /* 0xffff000010178812 */ /* 0x044fe200078ec0ff */
[----:B------:R-:W-:Y:S01]  /*2f90*/  @!P0 IMAD.U32 R20, R16, 0x10000, RZ ;  /* 0x0001000010148824 */ /* 0x000fe200078e00ff */
[----:B------:R-:W-:Y:S02]  /*2fa0*/  @!P0 SHF.L.U32 R21, R17, 0x10, RZ ;  /* 0x0000001011158819 */ /* 0x000fe400000006ff */
[----:B------:R-:W-:Y:S02]  /*2fb0*/  @!P0 LOP3.LUT R24, R18, 0xffff0000, RZ, 0xc0, !PT ;  /* 0xffff000012188812 */ /* 0x000fe400078ec0ff */
[C---:B---3--:R-:W-:Y:S01]  /*2fc0*/  @!P0 LOP3.LUT R22, R28.reuse, 0xffff0000, RZ, 0xc0, !PT ;  /* 0xffff00001c168812 */ /* 0x048fe200078ec0ff */
[----:B------:R-:W-:Y:S02]  /*2fd0*/  @!P0 IMAD.U32 R25, R28, 0x10000, RZ ;  /* 0x000100001c198824 */ /* 0x000fe400078e00ff */
[C---:B------:R-:W-:Y:S01]  /*2fe0*/  @!P0 IMAD.U32 R27, R29.reuse, 0x10000, RZ ;  /* 0x000100001d1b8824 */ /* 0x040fe200078e00ff */
[----:B------:R-:W-:Y:S02]  /*2ff0*/  @!P0 LOP3.LUT R29, R29, 0xffff0000, RZ, 0xc0, !PT ;  /* 0xffff00001d1d8812 */ /* 0x000fe400078ec0ff */
[C---:B----4-:R-:W-:Y:S02]  /*3000*/  @!P0 SHF.L.U32 R5, R6.reuse, 0x10, RZ ;  /* 0x0000001006058819 */ /* 0x050fe400000006ff */
[----:B------:R-:W-:Y:S02]  /*3010*/  @!P0 LOP3.LUT R8, R6, 0xffff0000, RZ, 0xc0, !PT ;  /* 0xffff000006088812 */ /* 0x000fe400078ec0ff */
[----:B------:R-:W-:Y:S01]  /*3020*/  @!P0 SHF.L.U32 R6, R19, 0x10, RZ ;  /* 0x0000001013068819 */ /* 0x000fe200000006ff */
[-C--:B------:R-:W-:Y:S01]  /*3030*/  @!P0 FMUL.FTZ R35, R23, R5.reuse ;  /* 0x0000000517238220 */ /* 0x080fe20000410000 */
[C---:B------:R-:W-:Y:S01]  /*3040*/  @!P0 FMUL.FTZ R0, R20.reuse, R5 ;  /* 0x0000000514008220 */ /* 0x040fe20000410000 */
[C---:B------:R-:W-:Y:S01]  /*3050*/  @!P0 IMAD.U32 R5, R7.reuse, 0x10000, RZ ;  /* 0x0001000007058824 */ /* 0x040fe200078e00ff */
[----:B------:R-:W-:Y:S01]  /*3060*/  @!P0 LOP3.LUT R7, R7, 0xffff0000, RZ, 0xc0, !PT ;  /* 0xffff000007078812 */ /* 0x000fe200078ec0ff */
[-C--:B------:R-:W-:Y:S01]  /*3070*/  @!P0 FFMA.FTZ R35, R20, R25.reuse, -R35 ;  /* 0x0000001914238223 */ /* 0x080fe20000010823 */
[----:B------:R-:W-:Y:S01]  /*3080*/  @!P0 FFMA.FTZ R0, R23, R25, R0 ;  /* 0x0000001917008223 */ /* 0x000fe20000010000 */
[----:B------:R-:W-:Y:S01]  /*3090*/  @!P0 LOP3.LUT R23, R17, 0xffff0000, RZ, 0xc0, !PT ;  /* 0xffff000011178812 */ /* 0x000fe200078ec0ff */
[----:B------:R-:W-:Y:S01]  /*30a0*/  @!P0 IMAD.U32 R20, R18, 0x10000, RZ ;  /* 0x0001000012148824 */ /* 0x000fe200078e00ff */
[----:B------:R-:W-:Y:S01]  /*30b0*/  @!P0 LOP3.LUT R25, R19, 0xffff0000, RZ, 0xc0, !PT ;  /* 0xffff000013198812 */ /* 0x000fe200078ec0ff */
[-C--:B------:R-:W-:Y:S01]  /*30c0*/  @!P0 FMUL.FTZ R2, R21, R8.reuse ;  /* 0x0000000815028220 */ /* 0x080fe20000410000 */
[----:B------:R-:W-:Y:S01]  /*30d0*/  @!P0 F2FP.BF16.F32.PACK_AB R35, R0, R35 ;  /* 0x000000230023823e */ /* 0x000fe200000010ff */
[-C--:B------:R-:W-:Y:S01]  /*30e0*/  @!P0 FMUL.FTZ R26, R24, R5.reuse ;  /* 0x00000005181a8220 */ /* 0x080fe20000410000 */
[----:B------:R-:W-:Y:S01]  /*30f0*/  @!P0 FMUL.FTZ R3, R20, R5 ;  /* 0x0000000514038220 */ /* 0x000fe20000410000 */
[----:B------:R-:W-:Y:S01]  /*3100*/  @!P0 FMUL.FTZ R37, R23, R8 ;  /* 0x0000000817258220 */ /* 0x000fe20000410000 */
[-C--:B------:R-:W-:Y:S01]  /*3110*/  @!P0 FMUL.FTZ R41, R25, R7.reuse ;  /* 0x0000000719298220 */ /* 0x080fe20000410000 */
[----:B------:R-:W-:Y:S01]  /*3120*/  @!P0 FMUL.FTZ R4, R6, R7 ;  /* 0x0000000706048220 */ /* 0x000fe20000410000 */
[-C--:B------:R-:W-:Y:S01]  /*3130*/  @!P0 FFMA.FTZ R2, R23, R22.reuse, R2 ;  /* 0x0000001617028223 */ /* 0x080fe20000010002 */
[-C--:B------:R-:W-:Y:S01]  /*3140*/  @!P0 FFMA.FTZ R26, R20, R27.reuse, -R26 ;  /* 0x0000001b141a8223 */ /* 0x080fe2000001081a */
[----:B------:R-:W-:Y:S01]  /*3150*/  @!P0 FFMA.FTZ R3, R24, R27, R3 ;  /* 0x0000001b18038223 */ /* 0x000fe20000010003 */
[----:B------:R-:W-:Y:S01]  /*3160*/  @!P0 FFMA.FTZ R37, R21, R22, -R37 ;  /* 0x0000001615258223 */ /* 0x000fe20000010825 */
[-C--:B------:R-:W-:Y:S01]  /*3170*/  @!P0 FFMA.FTZ R41, R6, R29.reuse, -R41 ;  /* 0x0000001d06298223 */ /* 0x080fe20000010829 */
[----:B------:R-:W-:Y:S01]  /*3180*/  @!P0 FFMA.FTZ R4, R25, R29, R4 ;  /* 0x0000001d19048223 */ /* 0x000fe20000010004 */
[----:B------:R-:W-:Y:S01]  /*3190*/  @!P0 IMAD.MOV.U32 R16, RZ, RZ, R35 ;  /* 0x000000ffff108224 */ /* 0x000fe200078e0023 */
[----:B------:R-:W-:Y:S02]  /*31a0*/  @!P0 F2FP.BF16.F32.PACK_AB R26, R3, R26 ;  /* 0x0000001a031a823e */ /* 0x000fe400000010ff */
[----:B------:R-:W-:Y:S02]  /*31b0*/  @!P0 F2FP.BF16.F32.PACK_AB R32, R2, R37 ;  /* 0x000000250220823e */ /* 0x000fe400000010ff */
[----:B------:R-:W-:Y:S01]  /*31c0*/  @!P0 F2FP.BF16.F32.PACK_AB R41, R4, R41 ;  /* 0x000000290429823e */ /* 0x000fe200000010ff */
[----:B------:R-:W-:Y:S01]  /*31d0*/  @!P0 IMAD.MOV.U32 R18, RZ, RZ, R26 ;  /* 0x000000ffff128224 */ /* 0x000fe200078e001a */
[----:B------:R-:W-:Y:S02]  /*31e0*/  @!P0 MOV R17, R32 ;  /* 0x0000002000118202 */ /* 0x000fe40000000f00 */
[----:B------:R-:W-:Y:S05]  /*31f0*/  @!P0 MOV R19, R41 ;  /* 0x0000002900138202 */ /* 0x000fea0000000f00 */
[----:B------:R2:W-:Y:S02]  /*3200*/  STG.E.128 desc[UR6][R38.64], R16 ;  /* 0x0000001026007986 */ /* 0x0005e4000c101d06 */
.L_x_1807:
[----:B------:R-:W-:Y:S05]  /*3210*/  BSYNC B0 ;  /* 0x0000000000007941 */ /* 0x000fea0003800000 */
.L_x_1806:
[----:B------:R-:W-:Y:S04]  /*3220*/  BSSY B0, `(.L_x_1808) ;  /* 0x0000039000007945 */ /* 0x000fe80003800000 */
[----:B------:R-:W-:Y:S05]  /*3230*/  @!P6 BRA `(.L_x_1809) ;  /* 0x0000000000dce947 */ /* 0x000fea0003800000 */
[----:B------:R-:W-:Y:S02]  /*3240*/  ISETP.GE.AND P0, PT, R14, UR4, PT ;  /* 0x000000040e007c0c */ /* 0x000fe4000bf06270 */
[C---:B------:R-:W-:Y:S04]  /*3250*/  LEA R36, P6, R101.reuse, R122, 0x1 ;  /* 0x0000007a65247211 */ /* 0x040fe800078c08ff */
[----:B------:R-:W-:Y:S05]  /*3260*/  LEA.HI.X R37, R101, R111, R100, 0x1, P6 ;  /* 0x0000006f65257211 */ /* 0x000fea00030f0c64 */
[----:B-12---:R1:W2:Y:S02]  /*3270*/  LDG.E.128 R16, desc[UR6][R36.64] ;  /* 0x0000000624107981 */ /* 0x0062a4000c1e1d00 */
[C---:B------:R-:W-:Y:S01]  /*3280*/  @!P0 SHF.L.U64.HI R26, R91.reuse, 0x1, R90 ;  /* 0x000000015b1a8819 */ /* 0x040fe2000001025a */
[----:B------:R-:W-:Y:S05]  /*3290*/  @!P0 IMAD.SHL.U32 R35, R91, 0x2, RZ ;  /* 0x000000025b238824 */ /* 0x000fea00078e00ff */
[C---:B------:R-:W-:Y:S05]  /*32a0*/  @!P0 IADD3 R30, P6, R35.reuse, R50, RZ ;  /* 0x00000032231e8210 */ /* 0x040fea0007fde0ff */
[C---:B------:R-:W-:Y:S01]  /*32b0*/  @!P0 IMAD.X R31, R26.reuse, 0x1, R51, P6 ;  /* 0x000000011a1f8824 */ /* 0x040fe200030e0633 */
[----:B------:R-:W-:Y:S04]  /*32c0*/  @!P0 IADD3 R6, P6, R35, R10, RZ ;  /* 0x0000000a23068210 */ /* 0x000fe80007fde0ff */
[----:B------:R-:W-:Y:S01]  /*32d0*/  @!P0 IADD3.X R7, R26, R9, RZ, P6, !PT ;  /* 0x000000091a078210 */ /* 0x000fe200037fe4ff */
[----:B------:R-:W3:Y:S01]  /*32e0*/  @!P0 LDG.E.64 R28, desc[UR6][R30.64] ;  /* 0x000000061e1c8981 */ /* 0x000ee2000c1e1b00 */
[----:B-1----:R-:W-:Y:S05]  /*32f0*/  LEA R36, P6, R148, R96, 0x1 ;  /* 0x0000006094247211 */ /* 0x002fea00078c08ff */
[----:B------:R-:W4:Y:S01]  /*3300*/  @!P0 LDG.E.64 R6, desc[UR6][R6.64] ;  /* 0x0000000606068981 */ /* 0x000f22000c1e1b00 */
[C---:B--2---:R-:W-:Y:S01]  /*3310*/  @!P0 LOP3.LUT R23, R16.reuse, 0xffff0000, RZ, 0xc0, !PT ;  /* 0xffff000010178812 */ /* 0x044fe200078ec0ff */
[----:B------:R-:W-:Y:S01]  /*3320*/  @!P0 IMAD.U32 R20, R16, 0x10000, RZ ;  /* 0x0001000010148824 */ /* 0x000fe200078e00ff */
[----:B------:R-:W-:Y:S02]  /*3330*/  @!P0 SHF.L.U32 R21, R17, 0x10, RZ ;  /* 0x0000001011158819 */ /* 0x000fe400000006ff */
[----:B------:R-:W-:Y:S02]  /*3340*/  @!P0 LOP3.LUT R24, R18, 0xffff0000, RZ, 0xc0, !PT ;  /* 0xffff000012188812 */ /* 0x000fe400078ec0ff */
[C---:B---3--:R-:W-:Y:S02]  /*3350*/  @!P0 SHF.L.U32 R25, R28.reuse, 0x10, RZ ;  /* 0x000000101c198819 */ /* 0x048fe400000006ff */
[----:B------:R-:W-:Y:S02]  /*3360*/  @!P0 LOP3.LUT R22, R28, 0xffff0000, RZ, 0xc0, !PT ;  /* 0xffff00001c168812 */ /* 0x000fe400078ec0ff */
[C---:B------:R-:W-:Y:S02]  /*3370*/  @!P0 SHF.L.U32 R27, R29.reuse, 0x10, RZ ;  /* 0x000000101d1b8819 */ /* 0x040fe400000006ff */
[----:B------:R-:W-:Y:S01]  /*3380*/  @!P0 LOP3.LUT R29, R29, 0xffff0000, RZ, 0xc0, !PT ;  /* 0xffff00001d1d8812 */ /* 0x000fe200078ec0ff */
[C---:B----4-:R-:W-:Y:S01]  /*3390*/  @!P0 IMAD.U32 R5, R6.reuse, 0x10000, RZ ;  /* 0x0001000006058824 */ /* 0x050fe200078e00ff */
        /* <DEDUP_REMOVED lines=29> */
[----:B------:R-:W-:Y:S02]  /*3570*/  LEA.HI.X R37, R148, R97, R102, 0x1, P6 ;  /* 0x0000006194257211 */ /* 0x000fe400030f0c66 */
[----:B------:R-:W-:Y:S02]  /*3580*/  @!P0 MOV R17, R32 ;  /* 0x0000002000118202 */ /* 0x000fe40000000f00 */
[----:B------:R-:W-:Y:S05]  /*3590*/  @!P0 MOV R19, R39 ;  /* 0x0000002700138202 */ /* 0x000fea0000000f00 */
[----:B------:R3:W-:Y:S02]  /*35a0*/  STG.E.128 desc[UR6][R36.64], R16 ;  /* 0x0000001024007986 */ /* 0x0007e4000c101d06 */
.L_x_1809:
[----:B------:R-:W-:Y:S05]  /*35b0*/  BSYNC B0 ;  /* 0x0000000000007941 */ /* 0x000fea0003800000 */
.L_x_1808:
[----:B------:R-:W-:Y:S04]  /*35c0*/  BSSY B0, `(.L_x_1810) ;  /* 0x000003e000007945 */ /* 0x000fe80003800000 */
[----:B------:R-:W-:Y:S05]  /*35d0*/  @!P5 BRA `(.L_x_1811) ;  /* 0x0000000000f0d947 */ /* 0x000fea0003800000 */
[----:B------:R-:W-:Y:S01]  /*35e0*/  ISETP.GE.AND P0, PT, R14, UR4, PT ;  /* 0x000000040e007c0c */ /* 0x000fe2000bf06270 */
[----:B------:R-:W2:Y:S01]  /*35f0*/  LDC.64 R34, c[0x0][0x338] ;  /* 0x0000ce00ff227b82 */ /* 0x000ea20000000a00 */
[----:B------:R-:W-:Y:S11]  /*3600*/  MOV R123, R111 ;  /* 0x0000006f007b7202 */ /* 0x000ff60000000f00 */
[C---:B------:R-:W-:Y:S01]  /*3610*/  @!P0 SHF.L.U64.HI R26, R89.reuse, 0x1, R88 ;  /* 0x00000001591a8819 */ /* 0x040fe20000010258 */
[----:B---3--:R-:W-:Y:S05]  /*3620*/  @!P0 IMAD.SHL.U32 R37, R89, 0x2, RZ ;  /* 0x0000000259258824 */ /* 0x008fea00078e00ff */
[C---:B------:R-:W-:Y:S02]  /*3630*/  @!P0 IADD3 R6, P5, R37.reuse, R10, RZ ;  /* 0x0000000a25068210 */ /* 0x040fe40007fbe0ff */
[----:B------:R-:W-:Y:S02]  /*3640*/  @!P0 IADD3 R30, P6, R37, R50, RZ ;  /* 0x00000032251e8210 */ /* 0x000fe40007fde0ff */
[----:B------:R-:W-:Y:S01]  /*3650*/  @!P0 IADD3.X R7, R26, R9, RZ, P5, !PT ;  /* 0x000000091a078210 */ /* 0x000fe20002ffe4ff */
[----:B--2---:R-:W-:Y:S04]  /*3660*/  IMAD.WIDE.U32 R38, R34, 0xc0, R122 ;  /* 0x000000c022267825 */ /* 0x004fe800078e007a */
[----:B------:R-:W-:Y:S01]  /*3670*/  IMAD R35, R35, 0xc0, RZ ;  /* 0x000000c023237824 */ /* 0x000fe200078e02ff */
[----:B------:R-:W2:Y:S01]  /*3680*/  @!P0 LDG.E.64 R6, desc[UR6][R6.64] ;  /* 0x0000000606068981 */ /* 0x000ea2000c1e1b00 */
[----:B------:R-:W-:Y:S03]  /*3690*/  @!P0 IMAD.X R31, R26, 0x1, R51, P6 ;  /* 0x000000011a1f8824 */ /* 0x000fe600030e0633 */
[----:B------:R-:W-:Y:S02]  /*36a0*/  IADD3 R39, R39, R35, RZ ;  /* 0x0000002327277210 */ /* 0x000fe40007ffe0ff */
[----:B------:R-:W3:Y:S01]  /*36b0*/  @!P0 LDG.E.64 R28, desc[UR6][R30.64] ;  /* 0x000000061e1c8981 */ /* 0x000ee2000c1e1b00 */
[----:B------:R-:W4:Y:S05]  /*36c0*/  LDC.64 R34, c[0x0][0x248] ;  /* 0x00009200ff227b82 */ /* 0x000f2a0000000a00 */
[----:B-1----:R-:W5:Y:S01]  /*36d0*/  LDG.E.128 R16, desc[UR6][R38.64] ;  /* 0x0000000626107981 */ /* 0x002f62000c1e1d00 */
[----:B----4-:R-:W-:Y:S04]  /*36e0*/  IMAD.WIDE.U32 R42, R34, 0xc0, R96 ;  /* 0x000000c0222a7825 */ /* 0x010fe800078e0060 */
[----:B------:R-:W-:Y:S05]  /*36f0*/  IMAD R35, R35, 0xc0, RZ ;  /* 0x000000c023237824 */ /* 0x000fea00078e02ff */
[----:B------:R-:W-:Y:S02]  /*3700*/  IADD3 R43, R43, R35, RZ ;  /* 0x000000232b2b7210 */ /* 0x000fe40007ffe0ff */
[C---:B--2---:R-:W-:Y:S01]  /*3710*/  @!P0 LOP3.LUT R8, R6.reuse, 0xffff0000, RZ, 0xc0, !PT ;  /* 0xffff000006088812 */ /* 0x044fe200078ec0ff */
[----:B------:R-:W-:Y:S01]  /*3720*/  @!P0 IMAD.U32 R5, R6, 0x10000, RZ ;  /* 0x0001000006058824 */ /* 0x000fe200078e00ff */
[C---:B---3--:R-:W-:Y:S02]  /*3730*/  @!P0 SHF.L.U32 R25, R28.reuse, 0x10, RZ ;  /* 0x000000101c198819 */ /* 0x048fe400000006ff */
[----:B------:R-:W-:Y:S02]  /*3740*/  @!P0 LOP3.LUT R22, R28, 0xffff0000, RZ, 0xc0, !PT ;  /* 0xffff00001c168812 */ /* 0x000fe400078ec0ff */
[----:B------:R-:W-:Y:S02]  /*3750*/  @!P0 SHF.L.U32 R27, R29, 0x10, RZ ;  /* 0x000000101d1b8819 */ /* 0x000fe400000006ff */
[C---:B-----5:R-:W-:Y:S01]  /*3760*/  @!P0 LOP3.LUT R23, R16.reuse, 0xffff0000, RZ, 0xc0, !PT ;  /* 0xffff000010178812 */ /* 0x060fe200078ec0ff */
[----:B------:R-:W-:Y:S01]  /*3770*/  @!P0 IMAD.U32 R20, R16, 0x10000, RZ ;  /* 0x0001000010148824 */ /* 0x000fe200078e00ff */
[----:B------:R-:W-:Y:S01]  /*3780*/  @!P0 SHF.L.U32 R21, R17, 0x10, RZ ;  /* 0x0000001011158819 */ /* 0x000fe200000006ff */
[----:B------:R-:W-:Y:S01]  /*3790*/  @!P0 IMAD.U32 R6, R19, 0x10000, RZ ;  /* 0x0001000013068824 */ /* 0x000fe200078e00ff */
[----:B------:R-:W-:Y:S01]  /*37a0*/  @!P0 LOP3.LUT R24, R18, 0xffff0000, RZ, 0xc0, !PT ;  /* 0xffff000012188812 */ /* 0x000fe200078ec0ff */
[-C--:B------:R-:W-:Y:S01]  /*37b0*/  @!P0 FMUL.FTZ R37, R23, R5.reuse ;  /* 0x0000000517258220 */ /* 0x080fe20000410000 */
[----:B------:R-:W-:Y:S01]  /*37c0*/  @!P0 LOP3.LUT R29, R29, 0xffff0000, RZ, 0xc0, !PT ;  /* 0xffff00001d1d8812 */ /* 0x000fe200078ec0ff */
[C---:B------:R-:W-:Y:S01]  /*37d0*/  @!P0 FMUL.FTZ R0, R20.reuse, R5 ;  /* 0x0000000514008220 */ /* 0x040fe20000410000 */
[C---:B------:R-:W-:Y:S01]  /*37e0*/  @!P0 IMAD.U32 R5, R7.reuse, 0x10000, RZ ;  /* 0x0001000007058824 */ /* 0x040fe200078e00ff */
[----:B------:R-:W-:Y:S01]  /*37f0*/  @!P0 LOP3.LUT R7, R7, 0xffff0000, RZ, 0xc0, !PT ;  /* 0xffff000007078812 */ /* 0x000fe200078ec0ff */
[-C--:B------:R-:W-:Y:S01]  /*3800*/  @!P0 FFMA.FTZ R37, R20, R25.reuse, -R37 ;  /* 0x0000001914258223 */ /* 0x080fe20000010825 */
[----:B------:R-:W-:Y:S01]  /*3810*/  @!P0 SHF.L.U32 R20, R18, 0x10, RZ ;  /* 0x0000001012148819 */ /* 0x000fe200000006ff */
[----:B------:R-:W-:Y:S01]  /*3820*/  @!P0 FFMA.FTZ R0, R23, R25, R0 ;  /* 0x0000001917008223 */ /* 0x000fe20000010000 */
[----:B------:R-:W-:Y:S01]  /*3830*/  @!P0 LOP3.LUT R23, R17, 0xffff0000, RZ, 0xc0, !PT ;  /* 0xffff000011178812 */ /* 0x000fe200078ec0ff */
[-C--:B------:R-:W-:Y:S01]  /*3840*/  @!P0 FMUL.FTZ R2, R21, R8.reuse ;  /* 0x0000000815028220 */ /* 0x080fe20000410000 */
[----:B------:R-:W-:Y:S01]  /*3850*/  @!P0 LOP3.LUT R25, R19, 0xffff0000, RZ, 0xc0, !PT ;  /* 0xffff000013198812 */ /* 0x000fe200078ec0ff */
[----:B------:R-:W-:Y:S01]  /*3860*/  @!P0 FMUL.FTZ R3, R20, R5 ;  /* 0x0000000514038220 */ /* 0x000fe20000410000 */
[----:B------:R-:W-:Y:S01]  /*3870*/  @!P0 F2FP.BF16.F32.PACK_AB R37, R0, R37 ;  /* 0x000000250025823e */ /* 0x000fe200000010ff */
[----:B------:R-:W-:Y:S01]  /*3880*/  @!P0 FMUL.FTZ R39, R23, R8 ;  /* 0x0000000817278220 */ /* 0x000fe20000410000 */
[----:B------:R-:W-:Y:S01]  /*3890*/  @!P0 FMUL.FTZ R26, R24, R5 ;  /* 0x00000005181a8220 */ /* 0x000fe20000410000 */
[----:B------:R-:W-:Y:S01]  /*38a0*/  @!P0 FMUL.FTZ R41, R25, R7 ;  /* 0x0000000719298220 */ /* 0x000fe20000410000 */
[----:B------:R-:W-:Y:S01]  /*38b0*/  @!P0 MOV R16, R37 ;  /* 0x0000002500108202 */ /* 0x000fe20000000f00 */
[----:B------:R-:W-:Y:S01]  /*38c0*/  @!P0 FMUL.FTZ R4, R6, R7 ;  /* 0x0000000706048220 */ /* 0x000fe20000410000 */
        /* <DEDUP_REMOVED lines=13> */
.L_x_1811:
[----:B------:R-:W-:Y:S05]  /*39a0*/  BSYNC B0 ;  /* 0x0000000000007941 */ /* 0x000fea0003800000 */
.L_x_1810:
[----:B------:R-:W-:Y:S04]  /*39b0*/  BSSY B0, `(.L_x_1812) ;  /* 0x0000039000007945 */ /* 0x000fe80003800000 */
[----:B------:R-:W-:Y:S05]  /*39c0*/  @!P4 BRA `(.L_x_1813) ;  /* 0x0000000000dcc947 */ /* 0x000fea0003800000 */
[----:B------:R-:W-:Y:S02]  /*39d0*/  ISETP.GE.AND P0, PT, R14, UR4, PT ;  /* 0x000000040e007c0c */ /* 0x000fe4000bf06270 */
[C---:B---3--:R-:W-:Y:S04]  /*39e0*/  LEA R36, P6, R104.reuse, R122, 0x1 ;  /* 0x0000007a68247211 */ /* 0x048fe800078c08ff */
[----:B------:R-:W-:Y:S05]  /*39f0*/  LEA.HI.X R37, R104, R111, R103, 0x1, P6 ;  /* 0x0000006f68257211 */ /* 0x000fea00030f0c67 */
[----:B-12-4-:R1:W2:Y:S02]  /*3a00*/  LDG.E.128 R16, desc[UR6][R36.64] ;  /* 0x0000000624107981 */ /* 0x0162a4000c1e1d00 */
[C---:B------:R-:W-:Y:S01]  /*3a10*/  @!P0 SHF.L.U64.HI R26, R87.reuse, 0x1, R86 ;  /* 0x00000001571a8819 */ /* 0x040fe20000010256 */
[----:B------:R-:W-:Y:S05]  /*3a20*/  @!P0 IMAD.SHL.U32 R35, R87, 0x2, RZ ;  /* 0x0000000257238824 */ /* 0x000fea00078e00ff */
[C---:B------:R-:W-:Y:S02]  /*3a30*/  @!P0 IADD3 R6, P4, R35.reuse, R10, RZ ;  /* 0x0000000a23068210 */ /* 0x040fe40007f9e0ff */
[----:B------:R-:W-:Y:S02]  /*3a40*/  @!P0 IADD3 R30, P5, R35, R50, RZ ;  /* 0x00000032231e8210 */ /* 0x000fe40007fbe0ff */
[C---:B------:R-:W-:Y:S03]  /*3a50*/  @!P0 IADD3.X R7, R26.reuse, R9, RZ, P4, !PT ;  /* 0x000000091a078210 */ /* 0x040fe600027fe4ff */
[----:B------:R-:W-:Y:S03]  /*3a60*/  @!P0 IMAD.X R31, R26, 0x1, R51, P5 ;  /* 0x000000011a1f8824 */ /* 0x000fe600028e0633 */
[----:B------:R-:W3:Y:S06]  /*3a70*/  @!P0 LDG.E.64 R6, desc[UR6][R6.64] ;  /* 0x0000000606068981 */ /* 0x000eec000c1e1b00 */
[----:B------:R-:W4:Y:S01]  /*3a80*/  @!P0 LDG.E.64 R28, desc[UR6][R30.64] ;  /* 0x000000061e1c8981 */ /* 0x000f22000c1e1b00 */
[----:B-1----:R-:W-:Y:S02]  /*3a90*/  LEA R36, P4, R150, R96, 0x1 ;  /* 0x0000006096247211 */ /* 0x002fe400078808ff */
[C---:B--2---:R-:W-:Y:S01]  /*3aa0*/  @!P0 LOP3.LUT R23, R16.reuse, 0xffff0000, RZ, 0xc0, !PT ;  /* 0xffff000010178812 */ /* 0x044fe200078ec0ff */
[----:B------:R-:W-:Y:S01]  /*3ab0*/  @!P0 IMAD.U32 R20, R16, 0x10000, RZ ;  /* 0x0001000010148824 */ /* 0x000fe200078e00ff */
[----:B------:R-:W-:Y:S02]  /*3ac0*/  @!P0 SHF.L.U32 R21, R17, 0x10, RZ ;  /* 0x0000001011158819 */ /* 0x000fe400000006ff */
[----:B------:R-:W-:Y:S02]  /*3ad0*/  @!P0 LOP3.LUT R24, R18, 0xffff0000, RZ, 0xc0, !PT ;  /* 0xffff000012188812 */ /* 0x000fe400078ec0ff */
[C---:B---3--:R-:W-:Y:S01]  /*3ae0*/  @!P0 LOP3.LUT R8, R6.reuse, 0xffff0000, RZ, 0xc0, !PT ;  /* 0xffff000006088812 */ /* 0x048fe200078ec0ff */
[----:B------:R-:W-:Y:S01]  /*3af0*/  @!P0 IMAD.U32 R5, R6, 0x10000, RZ ;  /* 0x0001000006058824 */ /* 0x000fe200078e00ff */
[----:B------:R-:W-:Y:S03]  /*3b00*/  @!P0 SHF.L.U32 R6, R19, 0x10, RZ ;  /* 0x0000001013068819 */ /* 0x000fe600000006ff */
[-C--:B------:R-:W-:Y:S01]  /*3b10*/  @!P0 FMUL.FTZ R35, R23, R5.reuse ;  /* 0x0000000517238220 */ /* 0x080fe20000410000 */
[----:B----4-:R-:W-:Y:S01]  /*3b20*/  @!P0 SHF.L.U32 R25, R28, 0x10, RZ ;  /* 0x000000101c198819 */ /* 0x010fe200000006ff */
[----:B------:R-:W-:Y:S01]  /*3b30*/  @!P0 FMUL.FTZ R0, R20, R5 ;  /* 0x0000000514008220 */ /* 0x000fe20000410000 */
[----:B------:R-:W-:Y:S01]  /*3b40*/  @!P0 LOP3.LUT R22, R28, 0xffff0000, RZ, 0xc0, !PT ;  /* 0xffff00001c168812 */ /* 0x000fe200078ec0ff */
[C---:B------:R-:W-:Y:S01]  /*3b50*/  @!P0 IMAD.U32 R5, R7.reuse, 0x10000, RZ ;  /* 0x0001000007058824 */ /* 0x040fe200078e00ff */
[----:B------:R-:W-:Y:S01]  /*3b60*/  @!P0 LOP3.LUT R7, R7, 0xffff0000, RZ, 0xc0, !PT ;  /* 0xffff000007078812 */ /* 0x000fe200078ec0ff */
        /* <DEDUP_REMOVED lines=9> */
[----:B------:R-:W-:Y:S01]  /*3c00*/  @!P0 F2FP.BF16.F32.PACK_AB R35, R0, R35 ;  /* 0x000000230023823e */ /* 0x000fe200000010ff */
        /* <DEDUP_REMOVED lines=19> */
.L_x_1813:
[----:B------:R-:W-:Y:S05]  /*3d40*/  BSYNC B0 ;  /* 0x0000000000007941 */ /* 0x000fea0003800000 */
.L_x_1812:
[----:B------:R-:W-:Y:S04]  /*3d50*/  BSSY B0, `(.L_x_1814) ;  /* 0x000003e000007945 */ /* 0x000fe80003800000 */
[----:B------:R-:W-:Y:S05]  /*3d60*/  @!P3 BRA `(.L_x_1815) ;  /* 0x0000000000f0b947 */ /* 0x000fea0003800000 */
[----:B------:R-:W-:Y:S01]  /*3d70*/  ISETP.GE.AND P0, PT, R14, UR4, PT ;  /* 0x000000040e007c0c */ /* 0x000fe2000bf06270 */
[----:B------:R-:W2:Y:S01]  /*3d80*/  LDC.64 R34, c[0x0][0x338] ;  /* 0x0000ce00ff227b82 */ /* 0x000ea20000000a00 */
[----:B------:R-:W-:Y:S11]  /*3d90*/  MOV R123, R111 ;  /* 0x0000006f007b7202 */ /* 0x000ff60000000f00 */
[C---:B------:R-:W-:Y:S01]  /*3da0*/  @!P0 SHF.L.U64.HI R26, R85.reuse, 0x1, R84 ;  /* 0x00000001551a8819 */ /* 0x040fe20000010254 */
[----:B-1-3--:R-:W-:Y:S05]  /*3db0*/  @!P0 IMAD.SHL.U32 R37, R85, 0x2, RZ ;  /* 0x0000000255258824 */ /* 0x00afea00078e00ff */
        /* <DEDUP_REMOVED lines=9> */
[----:B------:R-:W1:Y:S05]  /*3e50*/  LDC.64 R34, c[0x0][0x248] ;  /* 0x00009200ff227b82 */ /* 0x000e6a0000000a00 */
[----:B----4-:R-:W4:Y:S01]  /*3e60*/  LDG.E.128 R16, desc[UR6][R38.64] ;  /* 0x0000000626107981 */ /* 0x010f22000c1e1d00 */
[----:B-1----:R-:W-:Y:S04]  /*3e70*/  IMAD.WIDE.U32 R42, R34, 0x140, R96 ;  /* 0x00000140222a7825 */ /* 0x002fe800078e0060 */
[----:B------:R-:W-:Y:S05]  /*3e80*/  IMAD R35, R35, 0x140, RZ ;  /* 0x0000014023237824 */ /* 0x000fea00078e02ff */
[----:B------:R-:W-:Y:S02]  /*3e90*/  IADD3 R43, R43, R35, RZ ;  /* 0x000000232b2b7210 */ /* 0x000fe40007ffe0ff */
[C---:B--2---:R-:W-:Y:S01]  /*3ea0*/  @!P0 LOP3.LUT R8, R6.reuse, 0xffff0000, RZ, 0xc0, !PT ;  /* 0xffff000006088812 */ /* 0x044fe200078ec0ff */
[----:B------:R-:W-:Y:S01]  /*3eb0*/  @!P0 IMAD.U32 R5, R6, 0x10000, RZ ;  /* 0x0001000006058824 */ /* 0x000fe200078e00ff */
[C---:B---3--:R-:W-:Y:S02]  /*3ec0*/  @!P0 SHF.L.U32 R25, R28.reuse, 0x10, RZ ;  /* 0x000000101c198819 */ /* 0x048fe400000006ff */
[----:B------:R-:W-:Y:S02]  /*3ed0*/  @!P0 LOP3.LUT R22, R28, 0xffff0000, RZ, 0xc0, !PT ;  /* 0xffff00001c168812 */ /* 0x000fe400078ec0ff */
[----:B------:R-:W-:Y:S02]  /*3ee0*/  @!P0 SHF.L.U32 R27, R29, 0x10, RZ ;  /* 0x000000101d1b8819 */ /* 0x000fe400000006ff */
[C---:B----4-:R-:W-:Y:S01]  /*3ef0*/  @!P0 LOP3.LUT R23, R16.reuse, 0xffff0000, RZ, 0xc0, !PT ;  /* 0xffff000010178812 */ /* 0x050fe200078ec0ff */
        /* <DEDUP_REMOVED lines=35> */
.L_x_1815:
[----:B------:R-:W-:Y:S05]  /*4130*/  BSYNC B0 ;  /* 0x0000000000007941 */ /* 0x000fea0003800000 */
.L_x_1814:
        /* <DEDUP_REMOVED lines=62> */
.L_x_1817:
[----:B------:R-:W-:Y:S05]  /*4520*/  BSYNC B0 ;  /* 0x0000000000007941 */ /* 0x000fea0003800000 */
.L_x_1816:
        /* <DEDUP_REMOVED lines=62> */
.L_x_1819:
[----:B------:R-:W-:Y:S05]  /*4910*/  BSYNC B0 ;  /* 0x0000000000007941 */ /* 0x000fea0003800000 */
.L_x_1818:
[C---:B------:R-:W-:Y:S01]  /*4920*/  LEA R50, P1, R33.reuse, R50, 0x1 ;  /* 0x0000003221327211 */ /* 0x040fe200078208ff */
[----:B------:R-:W-:Y:S01]  /*4930*/  IMAD.MOV.U32 R8, RZ, RZ, R10 ;  /* 0x000000ffff087224 */ /* 0x000fe200078e000a */
[----:B------:R-:W-:Y:S02]  /*4940*/  UMOV UR4, UR29 ;  /* 0x0000001d00047c82 */ /* 0x000fe40008000000 */
[C---:B------:R-:W-:Y:S02]  /*4950*/  LEA.HI.X.SX32 R51, R33.reuse, R51, 0x1, P1 ;  /* 0x0000003321337211 */ /* 0x040fe400008f0eff */
[C---:B------:R-:W-:Y:S04]  /*4960*/  LEA R10, P0, R33.reuse, R8, 0x1 ;  /* 0x00000008210a7211 */ /* 0x040fe800078008ff */
[----:B------:R-:W-:Y:S01]  /*4970*/  LEA.HI.X.SX32 R9, R33, R9, 0x1, P0 ;  /* 0x0000000921097211 */ /* 0x000fe200000f0eff */
[----:B------:R-:W-:Y:S08]  /*4980*/  BRA `(.L_x_1820) ;  /* 0x0000003400587947 */ /* 0x000ff00003800000 */
.L_x_1803:
[----:B------:R-:W-:Y:S01]  /*4990*/  ULEA.HI UR31, UR4, UR4, URZ, 0x1 ;  /* 0x00000004041f7291 */ /* 0x000fe2000f8f083f */
[----:B------:R-:W-:Y:S01]  /*49a0*/  ISETP.NE.AND P0, PT, R0, RZ, PT ;  /* 0x000000ff0000720c */ /* 0x000fe20003f05270 */
[----:B------:R-:W-:Y:S02]  /*49b0*/  BSSY B1, `(.L_x_1821) ;  /* 0x000005c000017945 */ /* 0x000fe40003800000 */
[----:B------:R-:W-:Y:S06]  /*49c0*/  USHF.R.S32.HI UR31, URZ, 0x1, UR31 ;  /* 0x000000013f1f7899 */ /* 0x000fec000801141f */
[----:B------:R-:W-:Y:S04]  /*49d0*/  MOV R153, UR31 ;  /* 0x0000001f00997c02 */ /* 0x000fe80008000f00 */
[----:B------:R-:W-:Y:S05]  /*49e0*/  @!P0 BRA `(.L_x_1822) ;  /* 0x0000000400608947 */ /* 0x000fea0003800000 */
[----:B------:R-:W-:Y:S01]  /*49f0*/  MOV R123, R111 ;  /* 0x0000006f007b7202 */ /* 0x000fe20000000f00 */
[----:B------:R-:W-:Y:S01]  /*4a00*/  BSSY B0, `(.L_x_1823) ;  /* 0x0000055000007945 */ /* 0x000fe20003800000 */
[----:B------:R-:W-:Y:S03]  /*4a10*/  ISETP.GE.AND P0, PT, R14, UR4, PT ;  /* 0x000000040e007c0c */ /* 0x000fe6000bf06270 */
[----:B---3--:R1:W5:Y:S10]  /*4a20*/  LDG.E.128 R44, desc[UR6][R122.64] ;  /* 0x000000067a2c7981 */ /* 0x008374000c1e1d00 */
[----:B------:R-:W-:Y:S05]  /*4a30*/  @P0 BRA `(.L_x_1824) ;  /* 0x0000000400440947 */ /* 0x000fea0003800000 */
[----:B------:R-:W-:Y:S01]  /*4a40*/  ISETP.GE.AND P0, PT, R14, R153, PT ;  /* 0x000000990e00720c */ /* 0x000fe20003f06270 */
[----:B------:R-:W-:Y:S01]  /*4a50*/  IMAD.MOV.U32 R127, RZ, RZ, RZ ;  /* 0x000000ffff7f7224 */ /* 0x000fe200078e00ff */
[----:B------:R-:W-:Y:S01]  /*4a60*/  MOV R125, R113 ;  /* 0x00000071007d7202 */ /* 0x000fe20000000f00 */
[C---:B-----5:R-:W-:Y:S01]  /*4a70*/  IMAD.U32 R33, R44.reuse, 0x10000, RZ ;  /* 0x000100002c217824 */ /* 0x060fe200078e00ff */
[----:B------:R-:W-:Y:S01]  /*4a80*/  LOP3.LUT R35, R44, 0xffff0000, RZ, 0xc0, !PT ;  /* 0xffff00002c237812 */ /* 0x000fe200078ec0ff */
[C---:B------:R-:W-:Y:S01]  /*4a90*/  IMAD.U32 R42, R46.reuse, 0x10000, RZ ;  /* 0x000100002e2a7824 */ /* 0x040fe200078e00ff */
[C---:B------:R-:W-:Y:S02]  /*4aa0*/  SHF.L.U32 R38, R45.reuse, 0x10, RZ ;  /* 0x000000102d267819 */ /* 0x040fe400000006ff */
[----:B------:R-:W-:Y:S02]  /*4ab0*/  LOP3.LUT R39, R45, 0xffff0000, RZ, 0xc0, !PT ;  /* 0xffff00002d277812 */ /* 0x000fe400078ec0ff */
[----:B------:R-:W-:Y:S02]  /*4ac0*/  LOP3.LUT R43, R46, 0xffff0000, RZ, 0xc0, !PT ;  /* 0xffff00002e2b7812 */ /* 0x000fe400078ec0ff */
[C---:B------:R-:W-:Y:S01]  /*4ad0*/  SHF.L.U32 R46, R47.reuse, 0x10, RZ ;  /* 0x000000102f2e7819 */ /* 0x040fe200000006ff */
[----:B------:R-:W-:Y:S01]  /*4ae0*/  @P0 IMAD R127, RZ, RZ, -UR31 ;  /* 0x8000001fff7f0e24 */ /* 0x000fe2000f8e02ff */
[----:B------:R-:W-:Y:S04]  /*4af0*/  LOP3.LUT R47, R47, 0xffff0000, RZ, 0xc0, !PT ;  /* 0xffff00002f2f7812 */ /* 0x000fe800078ec0ff */
[C---:B------:R-:W-:Y:S04]  /*4b00*/  LEA R156, P0, R127.reuse, R124, 0x1 ;  /* 0x0000007c7f9c7211 */ /* 0x040fe800078008ff */
[----:B------:R-:W-:Y:S01]  /*4b10*/  LEA.HI.X.SX32 R157, R127, R125, 0x1, P0 ;  /* 0x0000007d7f9d7211 */ /* 0x000fe200000f0eff */
[----:B------:R-:W-:Y:S01]  /*4b20*/  IMAD.MOV.U32 R127, RZ, RZ, R115 ;  /* 0x000000ffff7f7224 */ /* 0x000fe200078e0073 */
[C---:B------:R-:W-:Y:S01]  /*4b30*/  ISETP.GE.AND P0, PT, R14.reuse, R153, PT ;  /* 0x000000990e00720c */ /* 0x040fe20003f06270 */
[----:B------:R-:W-:Y:S03]  /*4b40*/  IMAD.MOV.U32 R125, RZ, RZ, R153 ;  /* 0x000000ffff7d7224 */ /* 0x000fe600078e0099 */
[----:B------:R-:W2:Y:S09]  /*4b50*/  LDG.E.128 R156, desc[UR6][R156.64] ;  /* 0x000000069c9c7981 */ /* 0x000eb2000c1e1d00 */
[----:B------:R-:W-:Y:S05]  /*4b60*/  @P0 IMAD R125, RZ, RZ, -UR31 ;  /* 0x8000001fff7d0e24 */ /* 0x000fea000f8e02ff */
[C---:B------:R-:W-:Y:S04]  /*4b70*/  LEA R20, P0, R125.reuse, R122, 0x1 ;  /* 0x0000007a7d147211 */ /* 0x040fe800078008ff */
[----:B------:R-:W-:Y:S02]  /*4b80*/  LEA.HI.X.SX32 R21, R125, R123, 0x1, P0 ;  /* 0x0000007b7d157211 */ /* 0x000fe400000f0eff */
[C---:B------:R-:W-:Y:S02]  /*4b90*/  ISETP.GE.AND P0, PT, R14.reuse, R153, PT ;  /* 0x000000990e00720c */ /* 0x040fe40003f06270 */
[----:B-1----:R-:W-:Y:S02]  /*4ba0*/  MOV R123, RZ ;  /* 0x000000ff007b7202 */ /* 0x002fe40000000f00 */
[----:B------:R-:W3:Y:S09]  /*4bb0*/  LDG.E.128 R20, desc[UR6][R20.64] ;  /* 0x0000000614147981 */ /* 0x000ef2000c1e1d00 */
[----:B------:R-:W-:Y:S05]  /*4bc0*/  @P0 IMAD R123, RZ, RZ, -UR31 ;  /* 0x8000001fff7b0e24 */ /* 0x000fea000f8e02ff */
[C---:B------:R-:W-:Y:S04]  /*4bd0*/  LEA R36, P0, R123.reuse, R126, 0x1 ;  /* 0x0000007e7b247211 */ /* 0x040fe800078008ff */
[----:B------:R-:W-:Y:S02]  /*4be0*/  LEA.HI.X.SX32 R37, R123, R127, 0x1, P0 ;  /* 0x0000007f7b257211 */ /* 0x000fe400000f0eff */
[----:B------:R-:W-:Y:S03]  /*4bf0*/  ISETP.GE.AND P0, PT, R14, R153, PT ;  /* 0x000000990e00720c */ /* 0x000fe60003f06270 */
[----:B------:R-:W4:Y:S01]  /*4c00*/  LDG.E.128 R52, desc[UR6][R36.64] ;  /* 0x0000000624347981 */ /* 0x000f22000c1e1d00 */
[C---:B--2---:R-:W-:Y:S01]  /*4c10*/  SHF.L.U32 R31, R156.reuse, 0x10, RZ ;  /* 0x000000109c1f7819 */ /* 0x044fe200000006ff */
[C---:B------:R-:W-:Y:S01]  /*4c20*/  IMAD.U32 R25, R157.reuse, 0x10000, RZ ;  /* 0x000100009d197824 */ /* 0x040fe200078e00ff */
[----:B------:R-:W-:Y:S01]  /*4c30*/  LOP3.LUT R27, R156, 0xffff0000, RZ, 0xc0, !PT ;  /* 0xffff00009c1b7812 */ /* 0x000fe200078ec0ff */
[C---:B------:R-:W-:Y:S01]  /*4c40*/  IMAD.U32 R19, R158.reuse, 0x10000, RZ ;  /* 0x000100009e137824 */ /* 0x040fe200078e00ff */
[----:B------:R-:W-:Y:S05]  /*4c50*/  LOP3.LUT R24, R157, 0xffff0000, RZ, 0xc0, !PT ;  /* 0xffff00009d187812 */ /* 0x000fea00078ec0ff */
[----:B------:R-:W-:Y:S01]  /*4c60*/  @!P0 FADD.FTZ R31, -R31, -RZ ;  /* 0x800000ff1f1f8221 */ /* 0x000fe20000010100 */
[----:B------:R-:W-:Y:S01]  /*4c70*/  LOP3.LUT R18, R158, 0xffff0000, RZ, 0xc0, !PT ;  /* 0xffff00009e127812 */ /* 0x000fe200078ec0ff */
[----:B------:R-:W-:Y:S01]  /*4c80*/  @!P0 FADD.FTZ R27, -R27, -RZ ;  /* 0x800000ff1b1b8221 */ /* 0x000fe20000010100 */
[----:B------:R-:W-:Y:S01]  /*4c90*/  SHF.L.U32 R17, R159, 0x10, RZ ;  /* 0x000000109f117819 */ /* 0x000fe200000006ff */
[----:B------:R-:W-:Y:S01]  /*4ca0*/  @!P0 FADD.FTZ R25, -R25, -RZ ;  /* 0x800000ff19198221 */ /* 0x000fe20000010100 */
[----:B------:R-:W-:Y:S01]  /*4cb0*/  LOP3.LUT R16, R159, 0xffff0000, RZ, 0xc0, !PT ;  /* 0xffff00009f107812 */ /* 0x000fe200078ec0ff */
[----:B------:R-:W-:Y:S01]  /*4cc0*/  @!P0 FADD.FTZ R24, -R24, -RZ ;  /* 0x800000ff18188221 */ /* 0x000fe20000010100 */
[----:B------:R-:W-:Y:S01]  /*4cd0*/  @!P0 FADD.FTZ R19, -R19, -RZ ;  /* 0x800000ff13138221 */ /* 0x000fe20000010100 */
[----:B------:R-:W-:Y:S01]  /*4ce0*/  @!P0 FADD.FTZ R18, -R18, -RZ ;  /* 0x800000ff12128221 */ /* 0x000fe20000010100 */
[----:B------:R-:W-:Y:S01]  /*4cf0*/  @!P0 FADD.FTZ R17, -R17, -RZ ;  /* 0x800000ff11118221 */ /* 0x000fe20000010100 */
[----:B------:R-:W-:Y:S01]  /*4d00*/  @!P0 FADD.FTZ R16, -R16, -RZ ;  /* 0x800000ff10108221 */ /* 0x000fe20000010100 */
[C---:B---3--:R-:W-:Y:S01]  /*4d10*/  LOP3.LUT R30, R20.reuse, 0xffff0000, RZ, 0xc0, !PT ;  /* 0xffff0000141e7812 */ /* 0x048fe200078ec0ff */
[----:B------:R-:W-:Y:S01]  /*4d20*/  IMAD.U32 R32, R20, 0x10000, RZ ;  /* 0x0001000014207824 */ /* 0x000fe200078e00ff */
[C---:B------:R-:W-:Y:S01]  /*4d30*/  SHF.L.U32 R28, R21.reuse, 0x10, RZ ;  /* 0x00000010151c7819 */ /* 0x040fe200000006ff */
[----:B------:R-:W-:Y:S01]  /*4d40*/  IMAD.U32 R26, R22, 0x10000, RZ ;  /* 0x00010000161a7824 */ /* 0x000fe200078e00ff */
[----:B------:R-:W-:Y:S01]  /*4d50*/  LOP3.LUT R29, R21, 0xffff0000, RZ, 0xc0, !PT ;  /* 0xffff0000151d7812 */ /* 0x000fe200078ec0ff */
[----:B------:R-:W-:Y:S01]  /*4d60*/  FMUL.FTZ R0, R32, R31 ;  /* 0x0000001f20007220 */ /* 0x000fe20000410000 */
[----:B------:R-:W-:Y:S01]  /*4d70*/  LOP3.LUT R21, R22, 0xffff0000, RZ, 0xc0, !PT ;  /* 0xffff000016157812 */ /* 0x000fe200078ec0ff */
[----:B------:R-:W-:Y:S01]  /*4d80*/  FMUL.FTZ R2, R30, R27 ;  /* 0x0000001b1e027220 */ /* 0x000fe20000410000 */
[C---:B------:R-:W-:Y:S01]  /*4d90*/  SHF.L.U32 R20, R23.reuse, 0x10, RZ ;  /* 0x0000001017147819 */ /* 0x040fe200000006ff */
[----:B------:R-:W-:Y:S01]  /*4da0*/  FMUL.FTZ R3, R28, R25 ;  /* 0x000000191c037220 */ /* 0x000fe20000410000 */
[----:B------:R-:W-:Y:S01]  /*4db0*/  LOP3.LUT R23, R23, 0xffff0000, RZ, 0xc0, !PT ;  /* 0xffff000017177812 */ /* 0x000fe200078ec0ff */
[----:B------:R-:W-:Y:S01]  /*4dc0*/  FMUL.FTZ R4, R29, R24 ;  /* 0x000000181d047220 */ /* 0x000fe20000410000 */
[----:B------:R-:W-:Y:S01]  /*4dd0*/  FMUL.FTZ R5, R26, R19 ;  /* 0x000000131a057220 */ /* 0x000fe20000410000 */
[----:B------:R-:W-:Y:S01]  /*4de0*/  FMUL.FTZ R6, R21, R18 ;  /* 0x0000001215067220 */ /* 0x000fe20000410000 */
[----:B------:R-:W-:Y:S01]  /*4df0*/  FMUL.FTZ R7, R20, R17 ;  /* 0x0000001114077220 */ /* 0x000fe20000410000 */
[----:B------:R-:W-:Y:S01]  /*4e00*/  FMUL.FTZ R8, R23, R16 ;  /* 0x0000001017087220 */ /* 0x000fe20000410000 */
[C---:B----4-:R-:W-:Y:S01]  /*4e10*/  LOP3.LUT R36, R52.reuse, 0xffff0000, RZ, 0xc0, !PT ;  /* 0xffff000034247812 */ /* 0x050fe200078ec0ff */
[----:B------:R-:W-:Y:S01]  /*4e20*/  IMAD.U32 R34, R52, 0x10000, RZ ;  /* 0x0001000034227824 */ /* 0x000fe200078e00ff */
[C---:B------:R-:W-:Y:S01]  /*4e30*/  SHF.L.U32 R37, R53.reuse, 0x10, RZ ;  /* 0x0000001035257819 */ /* 0x040fe200000006ff */
[C---:B------:R-:W-:Y:S01]  /*4e40*/  IMAD.U32 R41, R54.reuse, 0x10000, RZ ;  /* 0x0001000036297824 */ /* 0x040fe200078e00ff */
[----:B------:R-:W-:Y:S01]  /*4e50*/  LOP3.LUT R40, R53, 0xffff0000, RZ, 0xc0, !PT ;  /* 0xffff000035287812 */ /* 0x000fe200078ec0ff */
[----:B------:R-:W-:Y:S01]  /*4e60*/  FFMA.FTZ R0, R33, R34, R0 ;  /* 0x0000002221007223 */ /* 0x000fe20000010000 */
[----:B------:R-:W-:Y:S01]  /*4e70*/  LOP3.LUT R44, R54, 0xffff0000, RZ, 0xc0, !PT ;  /* 0xffff0000362c7812 */ /* 0x000fe200078ec0ff */
[----:B------:R-:W-:Y:S01]  /*4e80*/  FFMA.FTZ R2, R35, R36, R2 ;  /* 0x0000002423027223 */ /* 0x000fe20000010002 */
[C---:B------:R-:W-:Y:S01]  /*4e90*/  SHF.L.U32 R45, R55.reuse, 0x10, RZ ;  /* 0x00000010372d7819 */ /* 0x040fe200000006ff */
[----:B------:R-:W-:Y:S01]  /*4ea0*/  FFMA.FTZ R3, R38, R37, R3 ;  /* 0x0000002526037223 */ /* 0x000fe20000010003 */
[----:B------:R-:W-:Y:S01]  /*4eb0*/  LOP3.LUT R48, R55, 0xffff0000, RZ, 0xc0, !PT ;  /* 0xffff000037307812 */ /* 0x000fe200078ec0ff */
[----:B------:R-:W-:Y:S01]  /*4ec0*/  FFMA.FTZ R4, R39, R40, R4 ;  /* 0x0000002827047223 */ /* 0x000fe20000010004 */
[----:B------:R-:W-:Y:S01]  /*4ed0*/  FFMA.FTZ R5, R42, R41, R5 ;  /* 0x000000292a057223 */ /* 0x000fe20000010005 */
[----:B------:R-:W-:Y:S01]  /*4ee0*/  FFMA.FTZ R6, R43, R44, R6 ;  /* 0x0000002c2b067223 */ /* 0x000fe20000010006 */
[----:B------:R-:W-:Y:S01]  /*4ef0*/  F2FP.BF16.F32.PACK_AB R44, R2, R0 ;  /* 0x00000000022c723e */ /* 0x000fe200000010ff */
[----:B------:R-:W-:Y:S01]  /*4f00*/  FFMA.FTZ R7, R46, R45, R7 ;  /* 0x0000002d2e077223 */ /* 0x000fe20000010007 */
[----:B------:R-:W-:Y:S01]  /*4f10*/  F2FP.BF16.F32.PACK_AB R45, R4, R3 ;  /* 0x00000003042d723e */ /* 0x000fe200000010ff */
[----:B------:R-:W-:Y:S01]  /*4f20*/  FFMA.FTZ R8, R47, R48, R8 ;  /* 0x000000302f087223 */ /* 0x000fe20000010008 */
[----:B------:R-:W-:Y:S04]  /*4f30*/  F2FP.BF16.F32.PACK_AB R46, R6, R5 ;  /* 0x00000005062e723e */ /* 0x000fe800000010ff */
[----:B------:R-:W-:Y:S02]  /*4f40*/  F2FP.BF16.F32.PACK_AB R47, R8, R7 ;  /* 0x00000007082f723e */ /* 0x000fe400000010ff */
.L_x_1824:
[----:B------:R-:W-:Y:S05]  /*4f50*/  BSYNC B0 ;  /* 0x0000000000007941 */ /* 0x000fea0003800000 */
.L_x_1823:
[----:B-----5:R2:W-:Y:S02]  /*4f60*/  STG.E.128 desc[UR6][R96.64], R44 ;  /* 0x0000002c60007986 */ /* 0x0205e4000c101d06 */
.L_x_1822:
[----:B------:R-:W-:Y:S05]  /*4f70*/  BSYNC B1 ;  /* 0x0000000000017941 */ /* 0x000fea0003800000 */
.L_x_1821:
[----:B------:R-:W-:Y:S01]  /*4f80*/  ISETP.NE.AND P0, PT, R152, RZ, PT ;  /* 0x000000ff9800720c */ /* 0x000fe20003f05270 */
[----:B------:R-:W-:Y:S11]  /*4f90*/  BSSY B1, `(.L_x_1825) ;  /* 0x0000062000017945 */ /* 0x000ff60003800000 */
[----:B------:R-:W-:Y:S01]  /*4fa0*/  @!UPT UIADD3 URZ, URZ, URZ, URZ ;  /* 0x0000003f3f3ff290 */ /* 0x000fe2000fffe03f */
[----:B------:R-:W-:Y:S05]  /*4fb0*/  @!P0 BRA `(.L_x_1826) ;  /* 0x00000004007c8947 */ /* 0x000fea0003800000 */
[C---:B------:R-:W-:Y:S01]  /*4fc0*/  LEA R156, P0, R117.reuse, R122, 0x1 ;  /* 0x0000007a759c7211 */ /* 0x040fe200078008ff */
[----:B------:R-:W-:Y:S03]  /*4fd0*/  BSSY B0, `(.L_x_1827) ;  /* 0x000005c000007945 */ /* 0x000fe60003800000 */
[----:B------:R-:W-:Y:S02]  /*4fe0*/  LEA.HI.X R157, R117, R111, R128, 0x1, P0 ;  /* 0x0000006f759d7211 */ /* 0x000fe400000f0c80 */
[C---:B------:R-:W-:Y:S03]  /*4ff0*/  LEA R154, P0, R63.reuse, R96, 0x1 ;  /* 0x000000603f9a7211 */ /* 0x040fe600078008ff */
[----:B--23--:R2:W5:Y:S01]  /*5000*/  LDG.E.128 R44, desc[UR6][R156.64] ;  /* 0x000000069c2c7981 */ /* 0x00c562000c1e1d00 */
[----:B------:R-:W-:Y:S02]  /*5010*/  LEA.HI.X R155, R63, R97, R60, 0x1, P0 ;  /* 0x000000613f9b7211 */ /* 0x000fe400000f0c3c */
[----:B------:R-:W-:Y:S11]  /*5020*/  ISETP.GE.AND P0, PT, R14, UR4, PT ;  /* 0x000000040e007c0c */ /* 0x000ff6000bf06270 */
[----:B------:R-:W-:Y:S02]  /*5030*/  @!UPT UIADD3 URZ, URZ, URZ, URZ ;  /* 0x0000003f3f3ff290 */ /* 0x000fe4000fffe03f */
[----:B------:R-:W-:Y:S05]  /*5040*/  @P0 BRA `(.L_x_1828) ;  /* 0x0000000400500947 */ /* 0x000fea0003800000 */
[----:B------:R-:W-:Y:S01]  /*5050*/  ISETP.GE.AND P0, PT, R14, R153, PT ;  /* 0x000000990e00720c */ /* 0x000fe20003f06270 */
[----:B------:R-:W-:Y:S01]  /*5060*/  IMAD.MOV.U32 R48, RZ, RZ, R153 ;  /* 0x000000ffff307224 */ /* 0x000fe200078e0099 */
[C---:B-----5:R-:W-:Y:S01]  /*5070*/  SHF.L.U32 R33, R44.reuse, 0x10, RZ ;  /* 0x000000102c217819 */ /* 0x060fe200000006ff */
[----:B------:R-:W-:Y:S01]  /*5080*/  IMAD.MOV.U32 R152, RZ, RZ, RZ ;  /* 0x000000ffff987224 */ /* 0x000fe200078e00ff */
[----:B------:R-:W-:Y:S01]  /*5090*/  LOP3.LUT R35, R44, 0xffff0000, RZ, 0xc0, !PT ;  /* 0xffff00002c237812 */ /* 0x000fe200078ec0ff */
[C---:B------:R-:W-:Y:S01]  /*50a0*/  IMAD.U32 R36, R45.reuse, 0x10000, RZ ;  /* 0x000100002d247824 */ /* 0x040fe200078e00ff */
[----:B------:R-:W-:Y:S01]  /*50b0*/  LOP3.LUT R39, R45, 0xffff0000, RZ, 0xc0, !PT ;  /* 0xffff00002d277812 */ /* 0x000fe200078ec0ff */
[C---:B------:R-:W-:Y:S01]  /*50c0*/  IMAD.U32 R40, R46.reuse, 0x10000, RZ ;  /* 0x000100002e287824 */ /* 0x040fe200078e00ff */
[----:B------:R-:W-:Y:S02]  /*50d0*/  LOP3.LUT R43, R46, 0xffff0000, RZ, 0xc0, !PT ;  /* 0xffff00002e2b7812 */ /* 0x000fe400078ec0ff */
[C---:B------:R-:W-:Y:S02]  /*50e0*/  SHF.L.U32 R44, R47.reuse, 0x10, RZ ;  /* 0x000000102f2c7819 */ /* 0x040fe400000006ff */
[----:B------:R-:W-:Y:S01]  /*50f0*/  LOP3.LUT R47, R47, 0xffff0000, RZ, 0xc0, !PT ;  /* 0xffff00002f2f7812 */ /* 0x000fe200078ec0ff */
[----:B------:R-:W-:Y:S05]  /*5100*/  @P0 IMAD R48, RZ, RZ, -UR31 ;  /* 0x8000001fff300e24 */ /* 0x000fea000f8e02ff */
[C---:B------:R-:W-:Y:S04]  /*5110*/  LEA R16, P0, R48.reuse, R156, 0x1 ;  /* 0x0000009c30107211 */ /* 0x040fe800078008ff */
[----:B------:R-:W-:Y:S01]  /*5120*/  LEA.HI.X.SX32 R17, R48, R157, 0x1, P0 ;  /* 0x0000009d30117211 */ /* 0x000fe200000f0eff */
[----:B------:R-:W-:Y:S01]  /*5130*/  IMAD.MOV.U32 R48, RZ, RZ, RZ ;  /* 0x000000ffff307224 */ /* 0x000fe200078e00ff */
[-C--:B------:R-:W-:Y:S04]  /*5140*/  ISETP.GE.AND P0, PT, R14, R153.reuse, PT ;  /* 0x000000990e00720c */ /* 0x080fe80003f06270 */
[----:B------:R-:W3:Y:S09]  /*5150*/  LDG.E.128 R16, desc[UR6][R16.64] ;  /* 0x0000000610107981 */ /* 0x000ef2000c1e1d00 */
[----:B------:R-:W-:Y:S04]  /*5160*/  @P0 IADD3 R152, RZ, -UR31, RZ ;  /* 0x8000001fff980c10 */ /* 0x000fe8000fffe0ff */
[C---:B------:R-:W-:Y:S04]  /*5170*/  IADD3 R125, P0, R93.reuse, R152, RZ ;  /* 0x000000985d7d7210 */ /* 0x040fe80007f1e0ff */
[----:B------:R-:W-:Y:S02]  /*5180*/  LEA.HI.X.SX32 R152, R152, R92, 0x1, P0 ;  /* 0x0000005c98987211 */ /* 0x000fe400000f0eff */
[----:B------:R-:W-:Y:S11]  /*5190*/  ISETP.GE.AND P0, PT, R14, R153, PT ;  /* 0x000000990e00720c */ /* 0x000ff60003f06270 */
[----:B------:R-:W-:Y:S02]  /*51a0*/  @!UPT UIADD3 URZ, URZ, URZ, URZ ;  /* 0x0000003f3f3ff290 */ /* 0x000fe4000fffe03f */
[----:B------:R-:W-:Y:S05]  /*51b0*/  @P0 IMAD R48, RZ, RZ, -UR31 ;  /* 0x8000001fff300e24 */ /* 0x000fea000f8e02ff */
[----:B-1----:R-:W-:Y:S04]  /*51c0*/  IADD3 R123, P0, R93, R48, RZ ;  /* 0x000000305d7b7210 */ /* 0x002fe80007f1e0ff */
[----:B------:R-:W-:Y:S02]  /*51d0*/  LEA.HI.X.SX32 R48, R48, R92, 0x1, P0 ;  /* 0x0000005c30307211 */ /* 0x000fe400000f0eff */
[C---:B--2---:R-:W-:Y:S04]  /*51e0*/  LEA R156, P0, R125.reuse, R124, 0x1 ;  /* 0x0000007c7d9c7211 */ /* 0x044fe800078008ff */
[----:B------:R-:W-:Y:S02]  /*51f0*/  LEA.HI.X R157, R125, R113, R152, 0x1, P0 ;  /* 0x000000717d9d7211 */ /* 0x000fe400000f0c98 */
[C---:B------:R-:W-:Y:S04]  /*5200*/  LEA R52, P0, R123.reuse, R126, 0x1 ;  /* 0x0000007e7b347211 */ /* 0x040fe800078008ff */
[----:B------:R-:W-:Y:S01]  /*5210*/  LEA.HI.X R53, R123, R115, R48, 0x1, P0 ;  /* 0x000000737b357211 */ /* 0x000fe200000f0c30 */
[----:B------:R-:W2:Y:S01]  /*5220*/  LDG.E.128 R156, desc[UR6][R156.64] ;  /* 0x000000069c9c7981 */ /* 0x000ea2000c1e1d00 */
[----:B------:R-:W-:Y:S07]  /*5230*/  ISETP.GE.AND P0, PT, R14, R153, PT ;  /* 0x000000990e00720c */ /* 0x000fee0003f06270 */
[----:B------:R-:W4:Y:S01]  /*5240*/  LDG.E.128 R52, desc[UR6][R52.64] ;  /* 0x0000000634347981 */ /* 0x000f22000c1e1d00 */
[C---:B---3--:R-:W-:Y:S01]  /*5250*/  LOP3.LUT R25, R16.reuse, 0xffff0000, RZ, 0xc0, !PT ;  /* 0xffff000010197812 */ /* 0x048fe200078ec0ff */
[----:B------:R-:W-:Y:S01]  /*5260*/  IMAD.U32 R27, R16, 0x10000, RZ ;  /* 0x00010000101b7824 */ /* 0x000fe200078e00ff */
[C---:B------:R-:W-:Y:S01]  /*5270*/  SHF.L.U32 R21, R18.reuse, 0x10, RZ ;  /* 0x0000001012157819 */ /* 0x040fe200000006ff */
[----:B------:R-:W-:Y:S01]  /*5280*/  IMAD.U32 R22, R17, 0x10000, RZ ;  /* 0x0001000011167824 */ /* 0x000fe200078e00ff */
[----:B------:R-:W-:Y:S01]  /*5290*/  LOP3.LUT R20, R18, 0xffff0000, RZ, 0xc0, !PT ;  /* 0xffff000012147812 */ /* 0x000fe200078ec0ff */
[----:B------:R-:W-:Y:S01]  /*52a0*/  IMAD.U32 R16, R19, 0x10000, RZ ;  /* 0x0001000013107824 */ /* 0x000fe200078e00ff */
[----:B------:R-:W-:Y:S02]  /*52b0*/  LOP3.LUT R24, R17, 0xffff0000, RZ, 0xc0, !PT ;  /* 0xffff000011187812 */ /* 0x000fe400078ec0ff */
[----:B------:R-:W-:Y:S02]  /*52c0*/  LOP3.LUT R18, R19, 0xffff0000, RZ, 0xc0, !PT ;  /* 0xffff000013127812 */ /* 0x000fe400078ec0ff */
[C---:B--2---:R-:W-:Y:S01]  /*52d0*/  LOP3.LUT R28, R156.reuse, 0xffff0000, RZ, 0xc0, !PT ;  /* 0xffff00009c1c7812 */ /* 0x044fe200078ec0ff */
[----:B------:R-:W-:Y:S01]  /*52e0*/  IMAD.U32 R30, R156, 0x10000, RZ ;  /* 0x000100009c1e7824 */ /* 0x000fe200078e00ff */
[C---:B------:R-:W-:Y:S01]  /*52f0*/  SHF.L.U32 R31, R157.reuse, 0x10, RZ ;  /* 0x000000109d1f7819 */ /* 0x040fe200000006ff */
[----:B------:R-:W-:Y:S01]  /*5300*/  IMAD.U32 R26, R158, 0x10000, RZ ;  /* 0x000100009e1a7824 */ /* 0x000fe200078e00ff */
[----:B------:R-:W-:Y:S01]  /*5310*/  LOP3.LUT R29, R157, 0xffff0000, RZ, 0xc0, !PT ;  /* 0xffff00009d1d7812 */ /* 0x000fe200078ec0ff */
[----:B------:R-:W-:Y:S01]  /*5320*/  @!P0 FADD.FTZ R30, -R30, -RZ ;  /* 0x800000ff1e1e8221 */ /* 0x000fe20000010100 */
[----:B------:R-:W-:Y:S01]  /*5330*/  LOP3.LUT R23, R158, 0xffff0000, RZ, 0xc0, !PT ;  /* 0xffff00009e177812 */ /* 0x000fe200078ec0ff */
[----:B------:R-:W-:Y:S01]  /*5340*/  @!P0 FADD.FTZ R28, -R28, -RZ ;  /* 0x800000ff1c1c8221 */ /* 0x000fe20000010100 */
[C---:B------:R-:W-:Y:S01]  /*5350*/  IMAD.U32 R19, R159.reuse, 0x10000, RZ ;  /* 0x000100009f137824 */ /* 0x040fe200078e00ff */
[----:B------:R-:W-:Y:S01]  /*5360*/  LOP3.LUT R17, R159, 0xffff0000, RZ, 0xc0, !PT ;  /* 0xffff00009f117812 */ /* 0x000fe200078ec0ff */
[----:B------:R-:W-:Y:S01]  /*5370*/  @!P0 FADD.FTZ R31, -R31, -RZ ;  /* 0x800000ff1f1f8221 */ /* 0x000fe20000010100 */
[----:B------:R-:W-:Y:S01]  /*5380*/  @!P0 FADD.FTZ R29, -R29, -RZ ;  /* 0x800000ff1d1d8221 */ /* 0x000fe20000010100 */
[----:B----4-:R-:W-:Y:S01]  /*5390*/  SHF.L.U32 R32, R52, 0x10, RZ ;  /* 0x0000001034207819 */ /* 0x010fe200000006ff */
[----:B------:R-:W-:Y:S01]  /*53a0*/  FMUL.FTZ R0, R27, R30 ;  /* 0x0000001e1b007220 */ /* 0x000fe20000410000 */
[----:B------:R-:W-:Y:S01]  /*53b0*/  @!P0 FADD.FTZ R26, -R26, -RZ ;  /* 0x800000ff1a1a8221 */ /* 0x000fe20000010100 */
[----:B------:R-:W-:Y:S01]  /*53c0*/  LOP3.LUT R34, R52, 0xffff0000, RZ, 0xc0, !PT ;  /* 0xffff000034227812 */ /* 0x000fe200078ec0ff */
[----:B------:R-:W-:Y:S01]  /*53d0*/  FMUL.FTZ R2, R25, R28 ;  /* 0x0000001c19027220 */ /* 0x000fe20000410000 */
[----:B------:R-:W-:Y:S01]  /*53e0*/  @!P0 FADD.FTZ R23, -R23, -RZ ;  /* 0x800000ff17178221 */ /* 0x000fe20000010100 */
[----:B------:R-:W-:Y:S01]  /*53f0*/  FMUL.FTZ R3, R22, R31 ;  /* 0x0000001f16037220 */ /* 0x000fe20000410000 */
[----:B------:R-:W-:Y:S01]  /*5400*/  LOP3.LUT R38, R53, 0xffff0000, RZ, 0xc0, !PT ;  /* 0xffff000035267812 */ /* 0x000fe200078ec0ff */
[----:B------:R-:W-:Y:S01]  /*5410*/  @!P0 FADD.FTZ R19, -R19, -RZ ;  /* 0x800000ff13138221 */ /* 0x000fe20000010100 */
[----:B------:R-:W-:Y:S02]  /*5420*/  IMAD.U32 R37, R53, 0x10000, RZ ;  /* 0x0001000035257824 */ /* 0x000fe400078e00ff */
[----:B------:R-:W-:Y:S01]  /*5430*/  FMUL.FTZ R4, R24, R29 ;  /* 0x0000001d18047220 */ /* 0x000fe20000410000 */
[C---:B------:R-:W-:Y:S01]  /*5440*/  LOP3.LUT R42, R54.reuse, 0xffff0000, RZ, 0xc0, !PT ;  /* 0xffff0000362a7812 */ /* 0x040fe200078ec0ff */
[----:B------:R-:W-:Y:S01]  /*5450*/  @!P0 FADD.FTZ R17, -R17, -RZ ;  /* 0x800000ff11118221 */ /* 0x000fe20000010100 */
[----:B------:R-:W-:Y:S01]  /*5460*/  FMUL.FTZ R5, R21, R26 ;  /* 0x0000001a15057220 */ /* 0x000fe20000410000 */
[----:B------:R-:W-:Y:S01]  /*5470*/  SHF.L.U32 R45, R55, 0x10, RZ ;  /* 0x00000010372d7819 */ /* 0x000fe200000006ff */
[----:B------:R-:W-:Y:S02]  /*5480*/  IMAD.U32 R41, R54, 0x10000, RZ ;  /* 0x0001000036297824 */ /* 0x000fe400078e00ff */
[----:B------:R-:W-:Y:S01]  /*5490*/  FFMA.FTZ R0, R33, R32, R0 ;  /* 0x0000002021007223 */ /* 0x000fe20000010000 */
[----:B------:R-:W-:Y:S01]  /*54a0*/  FMUL.FTZ R6, R20, R23 ;  /* 0x0000001714067220 */ /* 0x000fe20000410000 */
[----:B------:R-:W-:Y:S01]  /*54b0*/  LOP3.LUT R46, R55, 0xffff0000, RZ, 0xc0, !PT ;  /* 0xffff0000372e7812 */ /* 0x000fe200078ec0ff */
[----:B------:R-:W-:Y:S01]  /*54c0*/  FFMA.FTZ R2, R35, R34, R2 ;  /* 0x0000002223027223 */ /* 0x000fe20000010002 */
[----:B------:R-:W-:Y:S01]  /*54d0*/  FMUL.FTZ R7, R16, R19 ;  /* 0x0000001310077220 */ /* 0x000fe20000410000 */
[----:B------:R-:W-:Y:S01]  /*54e0*/  FFMA.FTZ R3, R36, R37, R3 ;  /* 0x0000002524037223 */ /* 0x000fe20000010003 */
[----:B------:R-:W-:Y:S01]  /*54f0*/  FMUL.FTZ R8, R18, R17 ;  /* 0x0000001112087220 */ /* 0x000fe20000410000 */
[----:B------:R-:W-:Y:S01]  /*5500*/  FFMA.FTZ R4, R39, R38, R4 ;  /* 0x0000002627047223 */ /* 0x000fe20000010004 */
[----:B------:R-:W-:Y:S01]  /*5510*/  FFMA.FTZ R5, R40, R41, R5 ;  /* 0x0000002928057223 */ /* 0x000fe20000010005 */
[----:B------:R-:W-:Y:S01]  /*5520*/  FFMA.FTZ R6, R43, R42, R6 ;  /* 0x0000002a2b067223 */ /* 0x000fe20000010006 */
[----:B------:R-:W-:Y:S01]  /*5530*/  FFMA.FTZ R7, R44, R45, R7 ;  /* 0x0000002d2c077223 */ /* 0x000fe20000010007 */
[----:B------:R-:W-:Y:S01]  /*5540*/  F2FP.BF16.F32.PACK_AB R44, R2, R0 ;  /* 0x00000000022c723e */ /* 0x000fe200000010ff */
[----:B------:R-:W-:Y:S01]  /*5550*/  FFMA.FTZ R8, R47, R46, R8 ;  /* 0x0000002e2f087223 */ /* 0x000fe20000010008 */
[----:B------:R-:W-:Y:S02]  /*5560*/  F2FP.BF16.F32.PACK_AB R45, R4, R3 ;  /* 0x00000003042d723e */ /* 0x000fe400000010ff */
[----:B------:R-:W-:Y:S02]  /*5570*/  F2FP.BF16.F32.PACK_AB R46, R6, R5 ;  /* 0x00000005062e723e */ /* 0x000fe400000010ff */
[----:B------:R-:W-:Y:S02]  /*5580*/  F2FP.BF16.F32.PACK_AB R47, R8, R7 ;  /* 0x00000007082f723e */ /* 0x000fe400000010ff */
.L_x_1828:
[----:B------:R-:W-:Y:S05]  /*5590*/  BSYNC B0 ;  /* 0x0000000000007941 */ /* 0x000fea0003800000 */
.L_x_1827:
[----:B-----5:R4:W-:Y:S02]  /*55a0*/  STG.E.128 desc[UR6][R154.64], R44 ;  /* 0x0000002c9a007986 */ /* 0x0209e4000c101d06 */
.L_x_1826:
[----:B------:R-:W-:Y:S05]  /*55b0*/  BSYNC B1 ;  /* 0x0000000000017941 */ /* 0x000fea0003800000 */
.L_x_1825:
[----:B------:R-:W-:Y:S04]  /*55c0*/  BSSY B1, `(.L_x_1829) ;  /* 0x000005c000017945 */ /* 0x000fe80003800000 */
[----:B------:R-:W-:Y:S05]  /*55d0*/  @!P6 BRA `(.L_x_1830) ;  /* 0x000000040068e947 */ /* 0x000fea0003800000 */
[C---:B--2---:R-:W-:Y:S01]  /*55e0*/  LEA R156, P0, R101.reuse, R122, 0x1 ;  /* 0x0000007a659c7211 */ /* 0x044fe200078008ff */
[----:B------:R-:W-:Y:S01]  /*55f0*/  BSSY B0, `(.L_x_1831) ;  /* 0x0000057000007945 */ /* 0x000fe20003800000 */
[----:B------:R-:W-:Y:S02]  /*5600*/  ISETP.GE.AND P6, PT, R14, UR4, PT ;  /* 0x000000040e007c0c */ /* 0x000fe4000bfc6270 */
[----:B------:R-:W-:Y:S02]  /*5610*/  LEA.HI.X R157, R101, R111, R100, 0x1, P0 ;  /* 0x0000006f659d7211 */ /* 0x000fe400000f0c64 */
[C---:B----4-:R-:W-:Y:S03]  /*5620*/  LEA R154, P0, R148.reuse, R96, 0x1 ;  /* 0x00000060949a7211 */ /* 0x050fe600078008ff */
[----:B---3--:R2:W5:Y:S01]  /*5630*/  LDG.E.128 R44, desc[UR6][R156.64] ;  /* 0x000000069c2c7981 */ /* 0x008562000c1e1d00 */
[----:B------:R-:W-:Y:S05]  /*5640*/  LEA.HI.X R155, R148, R97, R102, 0x1, P0 ;  /* 0x00000061949b7211 */ /* 0x000fea00000f0c66 */
[----:B------:R-:W-:Y:S05]  /*5650*/  @P6 BRA `(.L_x_1832) ;  /* 0x0000000400406947 */ /* 0x000fea0003800000 */
[----:B------:R-:W-:Y:S01]  /*5660*/  ISETP.GE.AND P6, PT, R14, R153, PT ;  /* 0x000000990e00720c */ /* 0x000fe20003fc6270 */
[----:B-1----:R-:W-:Y:S01]  /*5670*/  IMAD.MOV.U32 R123, RZ, RZ, R153 ;  /* 0x000000ffff7b7224 */ /* 0x002fe200078e0099 */
[----:B------:R-:W-:Y:S01]  /*5680*/  MOV R48, RZ ;  /* 0x000000ff00307202 */ /* 0x000fe20000000f00 */
[C---:B-----5:R-:W-:Y:S01]  /*5690*/  IMAD.U32 R33, R44.reuse, 0x10000, RZ ;  /* 0x000100002c217824 */ /* 0x060fe200078e00ff */
[----:B------:R-:W-:Y:S01]  /*56a0*/  LOP3.LUT R35, R44, 0xffff0000, RZ, 0xc0, !PT ;  /* 0xffff00002c237812 */ /* 0x000fe200078ec0ff */
[C---:B------:R-:W-:Y:S01]  /*56b0*/  IMAD.U32 R36, R45.reuse, 0x10000, RZ ;  /* 0x000100002d247824 */ /* 0x040fe200078e00ff */
[----:B------:R-:W-:Y:S01]  /*56c0*/  LOP3.LUT R39, R45, 0xffff0000, RZ, 0xc0, !PT ;  /* 0xffff00002d277812 */ /* 0x000fe200078ec0ff */
[C---:B------:R-:W-:Y:S01]  /*56d0*/  IMAD.U32 R44, R47.reuse, 0x10000, RZ ;  /* 0x000100002f2c7824 */ /* 0x040fe200078e00ff */
[C---:B------:R-:W-:Y:S02]  /*56e0*/  SHF.L.U32 R40, R46.reuse, 0x10, RZ ;  /* 0x000000102e287819 */ /* 0x040fe400000006ff */
[----:B------:R-:W-:Y:S02]  /*56f0*/  LOP3.LUT R43, R46, 0xffff0000, RZ, 0xc0, !PT ;  /* 0xffff00002e2b7812 */ /* 0x000fe400078ec0ff */
[----:B------:R-:W-:Y:S01]  /*5700*/  LOP3.LUT R47, R47, 0xffff0000, RZ, 0xc0, !PT ;  /* 0xffff00002f2f7812 */ /* 0x000fe200078ec0ff */
[----:B------:R-:W-:Y:S02]  /*5710*/  @P6 IMAD R123, RZ, RZ, -UR31 ;  /* 0x8000001fff7b6e24 */ /* 0x000fe4000f8e02ff */
[----:B------:R-:W-:Y:S03]  /*5720*/  @P6 IMAD R48, RZ, RZ, -UR31 ;  /* 0x8000001fff306e24 */ /* 0x000fe6000f8e02ff */
[C---:B------:R-:W-:Y:S04]  /*5730*/  LEA R16, P0, R123.reuse, R156, 0x1 ;  /* 0x0000009c7b107211 */ /* 0x040fe800078008ff */
[----:B------:R-:W-:Y:S02]  /*5740*/  LEA.HI.X.SX32 R17, R123, R157, 0x1, P0 ;  /* 0x0000009d7b117211 */ /* 0x000fe400000f0eff */
[----:B------:R-:W-:Y:S04]  /*5750*/  IADD3 R123, P0, R91, R48, RZ ;  /* 0x000000305b7b7210 */ /* 0x000fe80007f1e0ff */
[----:B------:R-:W-:Y:S01]  /*5760*/  LEA.HI.X.SX32 R48, R48, R90, 0x1, P0 ;  /* 0x0000005a30307211 */ /* 0x000fe200000f0eff */
[----:B------:R-:W3:Y:S01]  /*5770*/  LDG.E.128 R16, desc[UR6][R16.64] ;  /* 0x0000000610107981 */ /* 0x000ee2000c1e1d00 */
[C---:B--2---:R-:W-:Y:S04]  /*5780*/  LEA R156, P0, R123.reuse, R124, 0x1 ;  /* 0x0000007c7b9c7211 */ /* 0x044fe800078008ff */
[----:B------:R-:W-:Y:S01]  /*5790*/  LEA.HI.X R157, R123, R113, R48, 0x1, P0 ;  /* 0x000000717b9d7211 */ /* 0x000fe200000f0c30 */
[----:B------:R-:W-:Y:S01]  /*57a0*/  IMAD.MOV.U32 R48, RZ, RZ, RZ ;  /* 0x000000ffff307224 */ /* 0x000fe200078e00ff */
[----:B------:R-:W-:Y:S04]  /*57b0*/  @P6 IADD3 R48, RZ, -UR31, RZ ;  /* 0x8000001fff306c10 */ /* 0x000fe8000fffe0ff */
[----:B------:R-:W-:Y:S01]  /*57c0*/  IADD3 R123, P0, R91, R48, RZ ;  /* 0x000000305b7b7210 */ /* 0x000fe20007f1e0ff */
[----:B------:R-:W2:Y:S03]  /*57d0*/  LDG.E.128 R156, desc[UR6][R156.64] ;  /* 0x000000069c9c7981 */ /* 0x000ea6000c1e1d00 */
[----:B------:R-:W-:Y:S02]  /*57e0*/  LEA.HI.X.SX32 R48, R48, R90, 0x1, P0 ;  /* 0x0000005a30307211 */ /* 0x000fe400000f0eff */
[C---:B------:R-:W-:Y:S04]  /*57f0*/  LEA R52, P0, R123.reuse, R126, 0x1 ;  /* 0x0000007e7b347211 */ /* 0x040fe800078008ff */
[----:B------:R-:W-:Y:S06]  /*5800*/  LEA.HI.X R53, R123, R115, R48, 0x1, P0 ;  /* 0x000000737b357211 */ /* 0x000fec00000f0c30 */
[----:B------:R-:W4:Y:S01]  /*5810*/  LDG.E.128 R52, desc[UR6][R52.64] ;  /* 0x0000000634347981 */ /* 0x000f22000c1e1d00 */
[C---:B---3--:R-:W-:Y:S01]  /*5820*/  LOP3.LUT R25, R16.reuse, 0xffff0000, RZ, 0xc0, !PT ;  /* 0xffff000010197812 */ /* 0x048fe200078ec0ff */
[----:B------:R-:W-:Y:S01]  /*5830*/  IMAD.U32 R27, R16, 0x10000, RZ ;  /* 0x00010000101b7824 */ /* 0x000fe200078e00ff */
[C---:B------:R-:W-:Y:S01]  /*5840*/  LOP3.LUT R20, R18.reuse, 0xffff0000, RZ, 0xc0, !PT ;  /* 0xffff000012147812 */ /* 0x040fe200078ec0ff */
[----:B------:R-:W-:Y:S01]  /*5850*/  IMAD.U32 R21, R18, 0x10000, RZ ;  /* 0x0001000012157824 */ /* 0x000fe200078e00ff */
[C---:B------:R-:W-:Y:S02]  /*5860*/  SHF.L.U32 R16, R19.reuse, 0x10, RZ ;  /* 0x0000001013107819 */ /* 0x040fe400000006ff */
[----:B------:R-:W-:Y:S02]  /*5870*/  LOP3.LUT R18, R19, 0xffff0000, RZ, 0xc0, !PT ;  /* 0xffff000013127812 */ /* 0x000fe400078ec0ff */
[C---:B------:R-:W-:Y:S02]  /*5880*/  SHF.L.U32 R22, R17.reuse, 0x10, RZ ;  /* 0x0000001011167819 */ /* 0x040fe400000006ff */
        /* <DEDUP_REMOVED lines=9> */
[----:B------:R-:W-:Y:S01]  /*5920*/  SHF.L.U32 R19, R159, 0x10, RZ ;  /* 0x000000109f137819 */ /* 0x000fe200000006ff */
[----:B------:R-:W-:Y:S01]  /*5930*/  @!P6 FADD.FTZ R31, -R31, -RZ ;  /* 0x800000ff1f1fe221 */ /* 0x000fe20000010100 */
[----:B------:R-:W-:Y:S01]  /*5940*/  LOP3.LUT R17, R159, 0xffff0000, RZ, 0xc0, !PT ;  /* 0xffff00009f117812 */ /* 0x000fe200078ec0ff */
[----:B------:R-:W-:Y:S01]  /*5950*/  @!P6 FADD.FTZ R29, -R29, -RZ ;  /* 0x800000ff1d1de221 */ /* 0x000fe20000010100 */
[----:B------:R-:W-:Y:S01]  /*5960*/  FMUL.FTZ R0, R27, R30 ;  /* 0x0000001e1b007220 */ /* 0x000fe20000410000 */
[----:B------:R-:W-:Y:S01]  /*5970*/  @!P6 FADD.FTZ R26, -R26, -RZ ;  /* 0x800000ff1a1ae221 */ /* 0x000fe20000010100 */
[----:B------:R-:W-:Y:S01]  /*5980*/  FMUL.FTZ R2, R25, R28 ;  /* 0x0000001c19027220 */ /* 0x000fe20000410000 */
[C---:B----4-:R-:W-:Y:S01]  /*5990*/  LOP3.LUT R34, R52.reuse, 0xffff0000, RZ, 0xc0, !PT ;  /* 0xffff000034227812 */ /* 0x050fe200078ec0ff */
[----:B------:R-:W-:Y:S01]  /*59a0*/  IMAD.U32 R32, R52, 0x10000, RZ ;  /* 0x0001000034207824 */ /* 0x000fe200078e00ff */
[----:B------:R-:W-:Y:S01]  /*59b0*/  SHF.L.U32 R37, R53, 0x10, RZ ;  /* 0x0000001035257819 */ /* 0x000fe200000006ff */
[----:B------:R-:W-:Y:S01]  /*59c0*/  @!P6 FADD.FTZ R23, -R23, -RZ ;  /* 0x800000ff1717e221 */ /* 0x000fe20000010100 */
[----:B------:R-:W-:Y:S01]  /*59d0*/  FMUL.FTZ R3, R22, R31 ;  /* 0x0000001f16037220 */ /* 0x000fe20000410000 */
[----:B------:R-:W-:Y:S01]  /*59e0*/  LOP3.LUT R38, R53, 0xffff0000, RZ, 0xc0, !PT ;  /* 0xffff000035267812 */ /* 0x000fe200078ec0ff */
[----:B------:R-:W-:Y:S01]  /*59f0*/  @!P6 FADD.FTZ R19, -R19, -RZ ;  /* 0x800000ff1313e221 */ /* 0x000fe20000010100 */
        /* <DEDUP_REMOVED lines=22> */
.L_x_1832:
[----:B------:R-:W-:Y:S05]  /*5b60*/  BSYNC B0 ;  /* 0x0000000000007941 */ /* 0x000fea0003800000 */
.L_x_1831:
[----:B-----5:R3:W-:Y:S02]  /*5b70*/  STG.E.128 desc[UR6][R154.64], R44 ;  /* 0x0000002c9a007986 */ /* 0x0207e4000c101d06 */
.L_x_1830:
[----:B------:R-:W-:Y:S05]  /*5b80*/  BSYNC B1 ;  /* 0x0000000000017941 */ /* 0x000fea0003800000 */
.L_x_1829:
[----:B------:R-:W-:Y:S04]  /*5b90*/  BSSY B1, `(.L_x_1833) ;  /* 0x0000061000017945 */ /* 0x000fe80003800000 */
[----:B------:R-:W-:Y:S05]  /*5ba0*/  @!P5 BRA `(.L_x_1834) ;  /* 0x00000004007cd947 */ /* 0x000fea0003800000 */
[----:B---3--:R-:W2:Y:S01]  /*5bb0*/  LDC.64 R2, c[0x0][0x338] ;  /* 0x0000ce00ff027b82 */ /* 0x008ea20000000a00 */
[----:B-1----:R-:W-:Y:S01]  /*5bc0*/  MOV R123, R111 ;  /* 0x0000006f007b7202 */ /* 0x002fe20000000f00 */
[----:B------:R-:W-:Y:S01]  /*5bd0*/  BSSY B0, `(.L_x_1835) ;  /* 0x000005b000007945 */ /* 0x000fe20003800000 */
[----:B------:R-:W-:Y:S01]  /*5be0*/  ISETP.GE.AND P0, PT, R14, UR4, PT ;  /* 0x000000040e007c0c */ /* 0x000fe2000bf06270 */
[----:B--2---:R-:W-:Y:S04]  /*5bf0*/  IMAD.WIDE.U32 R156, R2, 0xc0, R122 ;  /* 0x000000c0029c7825 */ /* 0x004fe800078e007a */
[----:B------:R-:W-:Y:S05]  /*5c00*/  IMAD R3, R3, 0xc0, RZ ;  /* 0x000000c003037824 */ /* 0x000fea00078e02ff */
[----:B------:R-:W-:Y:S02]  /*5c10*/  IADD3 R157, R157, R3, RZ ;  /* 0x000000039d9d7210 */ /* 0x000fe40007ffe0ff */
[----:B------:R-:W1:Y:S03]  /*5c20*/  LDC.64 R2, c[0x0][0x248] ;  /* 0x00009200ff027b82 */ /* 0x000e660000000a00 */
[----:B----4-:R2:W5:Y:S01]  /*5c30*/  LDG.E.128 R44, desc[UR6][R156.64] ;  /* 0x000000069c2c7981 */ /* 0x010562000c1e1d00 */
[----:B-1----:R-:W-:Y:S04]  /*5c40*/  IMAD.WIDE.U32 R154, R2, 0xc0, R96 ;  /* 0x000000c0029a7825 */ /* 0x002fe800078e0060 */
[----:B------:R-:W-:Y:S05]  /*5c50*/  IMAD R3, R3, 0xc0, RZ ;  /* 0x000000c003037824 */ /* 0x000fea00078e02ff */
[----:B------:R-:W-:Y:S01]  /*5c60*/  IADD3 R155, R155, R3, RZ ;  /* 0x000000039b9b7210 */ /* 0x000fe20007ffe0ff */
[----:B--2---:R-:W-:Y:S06]  /*5c70*/  @P0 BRA `(.L_x_1836) ;  /* 0x0000000400400947 */ /* 0x004fec0003800000 */
[----:B------:R-:W-:Y:S01]  /*5c80*/  ISETP.GE.AND P5, PT, R14, R153, PT ;  /* 0x000000990e00720c */ /* 0x000fe20003fa6270 */
[----:B------:R-:W-:Y:S01]  /*5c90*/  IMAD.MOV.U32 R125, RZ, RZ, R153 ;  /* 0x000000ffff7d7224 */ /* 0x000fe200078e0099 */
[C---:B-----5:R-:W-:Y:S01]  /*5ca0*/  LOP3.LUT R35, R44.reuse, 0xffff0000, RZ, 0xc0, !PT ;  /* 0xffff00002c237812 */ /* 0x060fe200078ec0ff */
[----:B------:R-:W-:Y:S01]  /*5cb0*/  IMAD.MOV.U32 R48, RZ, RZ, RZ ;  /* 0x000000ffff307224 */ /* 0x000fe200078e00ff */
[C---:B------:R-:W-:Y:S01]  /*5cc0*/  LOP3.LUT R39, R45.reuse, 0xffff0000, RZ, 0xc0, !PT ;  /* 0xffff00002d277812 */ /* 0x040fe200078ec0ff */
        /* <DEDUP_REMOVED lines=8> */
[----:B------:R-:W-:Y:S02]  /*5d50*/  LEA R16, P0, R125, R156, 0x1 ;  /* 0x0000009c7d107211 */ /* 0x000fe400078008ff */
[----:B------:R-:W-:Y:S02]  /*5d60*/  IADD3 R123, P6, R89, R48, RZ ;  /* 0x00000030597b7210 */ /* 0x000fe40007fde0ff */
[----:B------:R-:W-:Y:S02]  /*5d70*/  LEA.HI.X.SX32 R17, R125, R157, 0x1, P0 ;  /* 0x0000009d7d117211 */ /* 0x000fe400000f0eff */
[----:B------:R-:W-:Y:S02]  /*5d80*/  LEA.HI.X.SX32 R48, R48, R88, 0x1, P6 ;  /* 0x0000005830307211 */ /* 0x000fe400030f0eff */
[C---:B------:R-:W-:Y:S02]  /*5d90*/  LEA R156, P0, R123.reuse, R124, 0x1 ;  /* 0x0000007c7b9c7211 */ /* 0x040fe400078008ff */
[----:B------:R-:W2:Y:S02]  /*5da0*/  LDG.E.128 R16, desc[UR6][R16.64] ;  /* 0x0000000610107981 */ /* 0x000ea4000c1e1d00 */
[----:B------:R-:W-:Y:S01]  /*5db0*/  LEA.HI.X R157, R123, R113, R48, 0x1, P0 ;  /* 0x000000717b9d7211 */ /* 0x000fe200000f0c30 */
[----:B------:R-:W-:Y:S01]  /*5dc0*/  IMAD.MOV.U32 R48, RZ, RZ, RZ ;  /* 0x000000ffff307224 */ /* 0x000fe200078e00ff */
[----:B------:R-:W-:Y:S04]  /*5dd0*/  @P5 IADD3 R48, RZ, -UR31, RZ ;  /* 0x8000001fff305c10 */ /* 0x000fe8000fffe0ff */
[----:B------:R-:W-:Y:S01]  /*5de0*/  IADD3 R123, P0, R89, R48, RZ ;  /* 0x00000030597b7210 */ /* 0x000fe20007f1e0ff */
[----:B------:R-:W3:Y:S03]  /*5df0*/  LDG.E.128 R156, desc[UR6][R156.64] ;  /* 0x000000069c9c7981 */ /* 0x000ee6000c1e1d00 */
[----:B------:R-:W-:Y:S02]  /*5e00*/  LEA.HI.X.SX32 R48, R48, R88, 0x1, P0 ;  /* 0x0000005830307211 */ /* 0x000fe400000f0eff */
[C---:B------:R-:W-:Y:S04]  /*5e10*/  LEA R52, P0, R123.reuse, R126, 0x1 ;  /* 0x0000007e7b347211 */ /* 0x040fe800078008ff */
[----:B------:R-:W-:Y:S06]  /*5e20*/  LEA.HI.X R53, R123, R115, R48, 0x1, P0 ;  /* 0x000000737b357211 */ /* 0x000fec00000f0c30 */
[----:B------:R-:W4:Y:S01]  /*5e30*/  LDG.E.128 R52, desc[UR6][R52.64] ;  /* 0x0000000634347981 */ /* 0x000f22000c1e1d00 */
[C---:B--2---:R-:W-:Y:S01]  /*5e40*/  LOP3.LUT R25, R16.reuse, 0xffff0000, RZ, 0xc0, !PT ;  /* 0xffff000010197812 */ /* 0x044fe200078ec0ff */
[----:B------:R-:W-:Y:S01]  /*5e50*/  IMAD.U32 R27, R16, 0x10000, RZ ;  /* 0x00010000101b7824 */ /* 0x000fe200078e00ff */
[C---:B------:R-:W-:Y:S01]  /*5e60*/  LOP3.LUT R20, R18.reuse, 0xffff0000, RZ, 0xc0, !PT ;  /* 0xffff000012147812 */ /* 0x040fe200078ec0ff */
[----:B------:R-:W-:Y:S01]  /*5e70*/  IMAD.U32 R21, R18, 0x10000, RZ ;  /* 0x0001000012157824 */ /* 0x000fe200078e00ff */
[C---:B------:R-:W-:Y:S02]  /*5e80*/  SHF.L.U32 R16, R19.reuse, 0x10, RZ ;  /* 0x0000001013107819 */ /* 0x040fe400000006ff */
[----:B------:R-:W-:Y:S02]  /*5e90*/  LOP3.LUT R18, R19, 0xffff0000, RZ, 0xc0, !PT ;  /* 0xffff000013127812 */ /* 0x000fe400078ec0ff */
[----:B------:R-:W-:Y:S01]  /*5ea0*/  SHF.L.U32 R22, R17, 0x10, RZ ;  /* 0x0000001011167819 */ /* 0x000fe200000006ff */
[C---:B---3--:R-:W-:Y:S01]  /*5eb0*/  IMAD.U32 R30, R156.reuse, 0x10000, RZ ;  /* 0x000100009c1e7824 */ /* 0x048fe200078e00ff */
[----:B------:R-:W-:Y:S01]  /*5ec0*/  LOP3.LUT R28, R156, 0xffff0000, RZ, 0xc0, !PT ;  /* 0xffff00009c1c7812 */ /* 0x000fe200078ec0ff */
[----:B------:R-:W-:Y:S01]  /*5ed0*/  IMAD.U32 R26, R158, 0x10000, RZ ;  /* 0x000100009e1a7824 */ /* 0x000fe200078e00ff */
[C---:B------:R-:W-:Y:S01]  /*5ee0*/  SHF.L.U32 R31, R157.reuse, 0x10, RZ ;  /* 0x000000109d1f7819 */ /* 0x040fe200000006ff */
[----:B------:R-:W-:Y:S01]  /*5ef0*/  @!P5 FADD.FTZ R30, -R30, -RZ ;  /* 0x800000ff1e1ed221 */ /* 0x000fe20000010100 */
[----:B------:R-:W-:Y:S01]  /*5f00*/  LOP3.LUT R29, R157, 0xffff0000, RZ, 0xc0, !PT ;  /* 0xffff00009d1d7812 */ /* 0x000fe200078ec0ff */
[----:B------:R-:W-:Y:S01]  /*5f10*/  @!P5 FADD.FTZ R28, -R28, -RZ ;  /* 0x800000ff1c1cd221 */ /* 0x000fe20000010100 */
[----:B------:R-:W-:Y:S01]  /*5f20*/  LOP3.LUT R23, R158, 0xffff0000, RZ, 0xc0, !PT ;  /* 0xffff00009e177812 */ /* 0x000fe200078ec0ff */
[----:B------:R-:W-:Y:S01]  /*5f30*/  @!P5 FADD.FTZ R31, -R31, -RZ ;  /* 0x800000ff1f1fd221 */ /* 0x000fe20000010100 */
[----:B------:R-:W-:Y:S01]  /*5f40*/  LOP3.LUT R24, R17, 0xffff0000, RZ, 0xc0, !PT ;  /* 0xffff000011187812 */ /* 0x000fe200078ec0ff */
[----:B------:R-:W-:Y:S01]  /*5f50*/  @!P5 FADD.FTZ R29, -R29, -RZ ;  /* 0x800000ff1d1dd221 */ /* 0x000fe20000010100 */
[----:B------:R-:W-:Y:S01]  /*5f60*/  SHF.L.U32 R19, R159, 0x10, RZ ;  /* 0x000000109f137819 */ /* 0x000fe200000006ff */
[----:B------:R-:W-:Y:S01]  /*5f70*/  FMUL.FTZ R0, R27, R30 ;  /* 0x0000001e1b007220 */ /* 0x000fe20000410000 */
[----:B------:R-:W-:Y:S01]  /*5f80*/  LOP3.LUT R17, R159, 0xffff0000, RZ, 0xc0, !PT ;  /* 0xffff00009f117812 */ /* 0x000fe200078ec0ff */
[----:B------:R-:W-:Y:S01]  /*5f90*/  @!P5 FADD.FTZ R26, -R26, -RZ ;  /* 0x800000ff1a1ad221 */ /* 0x000fe20000010100 */
[C---:B----4-:R-:W-:Y:S01]  /*5fa0*/  LOP3.LUT R34, R52.reuse, 0xffff0000, RZ, 0xc0, !PT ;  /* 0xffff000034227812 */ /* 0x050fe200078ec0ff */
[----:B------:R-:W-:Y:S02]  /*5fb0*/  IMAD.U32 R32, R52, 0x10000, RZ ;  /* 0x0001000034207824 */ /* 0x000fe400078e00ff */
[----:B------:R-:W-:Y:S01]  /*5fc0*/  FMUL.FTZ R2, R25, R28 ;  /* 0x0000001c19027220 */ /* 0x000fe20000410000 */
        /* <DEDUP_REMOVED lines=27> */
.L_x_1836:
[----:B------:R-:W-:Y:S05]  /*6180*/  BSYNC B0 ;  /* 0x0000000000007941 */ /* 0x000fea0003800000 */
.L_x_1835:
[----:B-----5:R1:W-:Y:S02]  /*6190*/  STG.E.128 desc[UR6][R154.64], R44 ;  /* 0x0000002c9a007986 */ /* 0x0203e4000c101d06 */
.L_x_1834:
[----:B------:R-:W-:Y:S05]  /*61a0*/  BSYNC B1 ;  /* 0x0000000000017941 */ /* 0x000fea0003800000 */
.L_x_1833:
[----:B------:R-:W-:Y:S04]  /*61b0*/  BSSY B1, `(.L_x_1837) ;  /* 0x000005c000017945 */ /* 0x000fe80003800000 */
[----:B------:R-:W-:Y:S05]  /*61c0*/  @!P4 BRA `(.L_x_1838) ;  /* 0x000000040068c947 */ /* 0x000fea0003800000 */
[----:B--2---:R-:W-:Y:S01]  /*61d0*/  LEA R156, P0, R104, R122, 0x1 ;  /* 0x0000007a689c7211 */ /* 0x004fe200078008ff */
[----:B------:R-:W-:Y:S01]  /*61e0*/  BSSY B0, `(.L_x_1839) ;  /* 0x0000057000007945 */ /* 0x000fe20003800000 */
[----:B------:R-:W-:Y:S02]  /*61f0*/  ISETP.GE.AND P4, PT, R14, UR4, PT ;  /* 0x000000040e007c0c */ /* 0x000fe4000bf86270 */
[----:B------:R-:W-:Y:S02]  /*6200*/  LEA.HI.X R157, R104, R111, R103, 0x1, P0 ;  /* 0x0000006f689d7211 */ /* 0x000fe400000f0c67 */
[C---:B-1-34-:R-:W-:Y:S03]  /*6210*/  LEA R154, P0, R150.reuse, R96, 0x1 ;  /* 0x00000060969a7211 */ /* 0x05afe600078008ff */
[----:B------:R1:W5:Y:S01]  /*6220*/  LDG.E.128 R44, desc[UR6][R156.64] ;  /* 0x000000069c2c7981 */ /* 0x000362000c1e1d00 */
[----:B------:R-:W-:Y:S05]  /*6230*/  LEA.HI.X R155, R150, R97, R106, 0x1, P0 ;  /* 0x00000061969b7211 */ /* 0x000fea00000f0c6a */
[----:B------:R-:W-:Y:S05]  /*6240*/  @P4 BRA `(.L_x_1840) ;  /* 0x0000000400404947 */ /* 0x000fea0003800000 */
        /* <DEDUP_REMOVED lines=17> */
[C---:B-1----:R-:W-:Y:S02]  /*6360*/  LEA R156, P0, R123.reuse, R124, 0x1 ;  /* 0x0000007c7b9c7211 */ /* 0x042fe400078008ff */
        /* <DEDUP_REMOVED lines=62> */
.L_x_1840:
[----:B------:R-:W-:Y:S05]  /*6750*/  BSYNC B0 ;  /* 0x0000000000007941 */ /* 0x000fea0003800000 */
.L_x_1839:
[----:B-----5:R2:W-:Y:S02]  /*6760*/  STG.E.128 desc[UR6][R154.64], R44 ;  /* 0x0000002c9a007986 */ /* 0x0205e4000c101d06 */
.L_x_1838:
[----:B------:R-:W-:Y:S05]  /*6770*/  BSYNC B1 ;  /* 0x0000000000017941 */ /* 0x000fea0003800000 */
.L_x_1837:
        /* <DEDUP_REMOVED lines=95> */
.L_x_1844:
[----:B------:R-:W-:Y:S05]  /*6d70*/  BSYNC B0 ;  /* 0x0000000000007941 */ /* 0x000fea0003800000 */
.L_x_1843:
[----:B-----5:R1:W-:Y:S02]  /*6d80*/  STG.E.128 desc[UR6][R154.64], R44 ;  /* 0x0000002c9a007986 */ /* 0x0203e4000c101d06 */
.L_x_1842:
[----:B------:R-:W-:Y:S05]  /*6d90*/  BSYNC B1 ;  /* 0x0000000000017941 */ /* 0x000fea0003800000 */
.L_x_1841:
        /* <DEDUP_REMOVED lines=95> */
.L_x_1848:
[----:B------:R-:W-:Y:S05]  /*7390*/  BSYNC B0 ;  /* 0x0000000000007941 */ /* 0x000fea0003800000 */
.L_x_1847:
[----:B-----5:R1:W-:Y:S02]  /*73a0*/  STG.E.128 desc[UR6][R154.64], R44 ;  /* 0x0000002c9a007986 */ /* 0x0203e4000c101d06 */
.L_x_1846:
[----:B------:R-:W-:Y:S05]  /*73b0*/  BSYNC B1 ;  /* 0x0000000000017941 */ /* 0x000fea0003800000 */
.L_x_1845:
[----:B------:R-:W-:Y:S04]  /*73c0*/  BSSY B1, `(.L_x_1849) ;  /* 0x0000060000017945 */ /* 0x000fe80003800000 */
[----:B------:R-:W-:Y:S05]  /*73d0*/  @!P1 BRA `(.L_x_1850) ;  /* 0x0000000400789947 */ /* 0x000fea0003800000 */
[----:B---3--:R-:W2:Y:S01]  /*73e0*/  LDC.64 R2, c[0x0][0x338] ;  /* 0x0000ce00ff027b82 */ /* 0x008ea20000000a00 */
[----:B-1----:R-:W-:Y:S01]  /*73f0*/  MOV R123, R111 ;  /* 0x0000006f007b7202 */ /* 0x002fe20000000f00 */
[----:B------:R-:W-:Y:S01]  /*7400*/  BSSY B0, `(.L_x_1851) ;  /* 0x000005a000007945 */ /* 0x000fe20003800000 */
[----:B------:R-:W-:Y:S01]  /*7410*/  ISETP.GE.AND P0, PT, R14, UR4, PT ;  /* 0x000000040e007c0c */ /* 0x000fe2000bf06270 */
[----:B--2-4-:R-:W-:Y:S04]  /*7420*/  IMAD.WIDE.U32 R154, R2, 0x1c0, R122 ;  /* 0x000001c0029a7825 */ /* 0x014fe800078e007a */
[----:B------:R-:W-:Y:S05]  /*7430*/  IMAD R3, R3, 0x1c0, RZ ;  /* 0x000001c003037824 */ /* 0x000fea00078e02ff */
[----:B------:R-:W-:Y:S02]  /*7440*/  IADD3 R155, R155, R3, RZ ;  /* 0x000000039b9b7210 */ /* 0x000fe40007ffe0ff */
[----:B------:R-:W1:Y:S03]  /*7450*/  LDC.64 R2, c[0x0][0x248] ;  /* 0x00009200ff027b82 */ /* 0x000e660000000a00 */
[----:B------:R2:W5:Y:S01]  /*7460*/  LDG.E.128 R44, desc[UR6][R154.64] ;  /* 0x000000069a2c7981 */ /* 0x000562000c1e1d00 */
[----:B-1----:R-:W-:Y:S04]  /*7470*/  IMAD.WIDE.U32 R156, R2, 0x1c0, R96 ;  /* 0x000001c0029c7825 */ /* 0x002fe800078e0060 */
[----:B------:R-:W-:Y:S05]  /*7480*/  IMAD R3, R3, 0x1c0, RZ ;  /* 0x000001c003037824 */ /* 0x000fea00078e02ff */
[----:B------:R-:W-:Y:S01]  /*7490*/  IADD3 R157, R157, R3, RZ ;  /* 0x000000039d9d7210 */ /* 0x000fe20007ffe0ff */
[----:B--2---:R-:W-:Y:S06]  /*74a0*/  @P0 BRA `(.L_x_1852) ;  /* 0x00000004003c0947 */ /* 0x004fec0003800000 */
[----:B------:R-:W-:Y:S01]  /*74b0*/  ISETP.GE.AND P1, PT, R14, R153, PT ;  /* 0x000000990e00720c */ /* 0x000fe20003f26270 */
[----:B------:R-:W-:Y:S01]  /*74c0*/  IMAD.MOV.U32 R123, RZ, RZ, RZ ;  /* 0x000000ffff7b7224 */ /* 0x000fe200078e00ff */
[C---:B-----5:R-:W-:Y:S01]  /*74d0*/  SHF.L.U32 R33, R44.reuse, 0x10, RZ ;  /* 0x000000102c217819 */ /* 0x060fe200000006ff */
[C---:B------:R-:W-:Y:S01]  /*74e0*/  IMAD.U32 R36, R45.reuse, 0x10000, RZ ;  /* 0x000100002d247824 */ /* 0x040fe200078e00ff */
[----:B------:R-:W-:Y:S01]  /*74f0*/  LOP3.LUT R35, R44, 0xffff0000, RZ, 0xc0, !PT ;  /* 0xffff00002c237812 */ /* 0x000fe200078ec0ff */
[C---:B------:R-:W-:Y:S01]  /*7500*/  IMAD.U32 R40, R46.reuse, 0x10000, RZ ;  /* 0x000100002e287824 */ /* 0x040fe200078e00ff */
[----:B------:R-:W-:Y:S02]  /*7510*/  LOP3.LUT R39, R45, 0xffff0000, RZ, 0xc0, !PT ;  /* 0xffff00002d277812 */ /* 0x000fe400078ec0ff */
[----:B------:R-:W-:Y:S02]  /*7520*/  LOP3.LUT R43, R46, 0xffff0000, RZ, 0xc0, !PT ;  /* 0xffff00002e2b7812 */ /* 0x000fe400078ec0ff */
[C---:B------:R-:W-:Y:S02]  /*7530*/  SHF.L.U32 R44, R47.reuse, 0x10, RZ ;  /* 0x000000102f2c7819 */ /* 0x040fe400000006ff */
[----:B------:R-:W-:Y:S01]  /*7540*/  LOP3.LUT R47, R47, 0xffff0000, RZ, 0xc0, !PT ;  /* 0xffff00002f2f7812 */ /* 0x000fe200078ec0ff */
[----:B------:R-:W-:Y:S01]  /*7550*/  @P1 IMAD R153, RZ, RZ, -UR31 ;  /* 0x8000001fff991e24 */ /* 0x000fe2000f8e02ff */
[----:B------:R-:W-:Y:S04]  /*7560*/  @P1 IADD3 R123, RZ, -UR31, RZ ;  /* 0x8000001fff7b1c10 */ /* 0x000fe8000fffe0ff */
[----:B------:R-:W-:Y:S02]  /*7570*/  LEA R16, P0, R153, R154, 0x1 ;  /* 0x0000009a99107211 */ /* 0x000fe400078008ff */
[----:B------:R-:W-:Y:S02]  /*7580*/  IADD3 R48, P2, R81, R123, RZ ;  /* 0x0000007b51307210 */ /* 0x000fe40007f5e0ff */
[----:B------:R-:W-:Y:S02]  /*7590*/  LEA.HI.X.SX32 R17, R153, R155, 0x1, P0 ;  /* 0x0000009b99117211 */ /* 0x000fe400000f0eff */
[----:B------:R-:W-:Y:S02]  /*75a0*/  LEA.HI.X.SX32 R123, R123, R80, 0x1, P2 ;  /* 0x000000507b7b7211 */ /* 0x000fe400010f0eff */
[C---:B------:R-:W-:Y:S02]  /*75b0*/  LEA R154, P0, R48.reuse, R124, 0x1 ;  /* 0x0000007c309a7211 */ /* 0x040fe400078008ff */
[----:B------:R-:W2:Y:S02]  /*75c0*/  LDG.E.128 R16, desc[UR6][R16.64] ;  /* 0x0000000610107981 */ /* 0x000ea4000c1e1d00 */
[----:B------:R-:W-:Y:S01]  /*75d0*/  LEA.HI.X R155, R48, R113, R123, 0x1, P0 ;  /* 0x00000071309b7211 */ /* 0x000fe200000f0c7b */
[----:B------:R-:W-:Y:S02]  /*75e0*/  IMAD.MOV.U32 R48, RZ, RZ, RZ ;  /* 0x000000ffff307224 */ /* 0x000fe400078e00ff */
[----:B------:R-:W-:Y:S03]  /*75f0*/  @P1 IMAD R48, RZ, RZ, -UR31 ;  /* 0x8000001fff301e24 */ /* 0x000fe6000f8e02ff */
[----:B------:R-:W3:Y:S02]  /*7600*/  LDG.E.128 R152, desc[UR6][R154.64] ;  /* 0x000000069a987981 */ /* 0x000ee4000c1e1d00 */
[----:B------:R-:W-:Y:S04]  /*7610*/  IADD3 R123, P0, R81, R48, RZ ;  /* 0x00000030517b7210 */ /* 0x000fe80007f1e0ff */
[----:B------:R-:W-:Y:S02]  /*7620*/  LEA.HI.X.SX32 R48, R48, R80, 0x1, P0 ;  /* 0x0000005030307211 */ /* 0x000fe400000f0eff */
[C---:B------:R-:W-:Y:S04]  /*7630*/  LEA R52, P0, R123.reuse, R126, 0x1 ;  /* 0x0000007e7b347211 */ /* 0x040fe800078008ff */
[----:B------:R-:W-:Y:S06]  /*7640*/  LEA.HI.X R53, R123, R115, R48, 0x1, P0 ;  /* 0x000000737b357211 */ /* 0x000fec00000f0c30 */
[----:B------:R-:W4:Y:S01]  /*7650*/  LDG.E.128 R52, desc[UR6][R52.64] ;  /* 0x0000000634347981 */ /* 0x000f22000c1e1d00 */
[C---:B--2---:R-:W-:Y:S01]  /*7660*/  LOP3.LUT R25, R16.reuse, 0xffff0000, RZ, 0xc0, !PT ;  /* 0xffff000010197812 */ /* 0x044fe200078ec0ff */
[----:B------:R-:W-:Y:S01]  /*7670*/  IMAD.U32 R27, R16, 0x10000, RZ ;  /* 0x00010000101b7824 */ /* 0x000fe200078e00ff */
[C---:B------:R-:W-:Y:S01]  /*7680*/  SHF.L.U32 R21, R18.reuse, 0x10, RZ ;  /* 0x0000001012157819 */ /* 0x040fe200000006ff */
[----:B------:R-:W-:Y:S01]  /*7690*/  IMAD.U32 R16, R19, 0x10000, RZ ;  /* 0x0001000013107824 */ /* 0x000fe200078e00ff */
[----:B------:R-:W-:Y:S01]  /*76a0*/  LOP3.LUT R20, R18, 0xffff0000, RZ, 0xc0, !PT ;  /* 0xffff000012147812 */ /* 0x000fe200078ec0ff */
[----:B------:R-:W-:Y:S01]  /*76b0*/  IMAD.U32 R22, R17, 0x10000, RZ ;  /* 0x0001000011167824 */ /* 0x000fe200078e00ff */
[----:B------:R-:W-:Y:S02]  /*76c0*/  LOP3.LUT R18, R19, 0xffff0000, RZ, 0xc0, !PT ;  /* 0xffff000013127812 */ /* 0x000fe400078ec0ff */
[C---:B---3--:R-:W-:Y:S01]  /*76d0*/  LOP3.LUT R28, R152.reuse, 0xffff0000, RZ, 0xc0, !PT ;  /* 0xffff0000981c7812 */ /* 0x048fe200078ec0ff */
[----:B------:R-:W-:Y:S01]  /*76e0*/  IMAD.U32 R30, R152, 0x10000, RZ ;  /* 0x00010000981e7824 */ /* 0x000fe200078e00ff */
[C---:B------:R-:W-:Y:S01]  /*76f0*/  SHF.L.U32 R31, R153.reuse, 0x10, RZ ;  /* 0x00000010991f7819 */ /* 0x040fe200000006ff */
[----:B------:R-:W-:Y:S01]  /*7700*/  IMAD.U32 R26, R154, 0x10000, RZ ;  /* 0x000100009a1a7824 */ /* 0x000fe200078e00ff */
        /* <DEDUP_REMOVED lines=8> */
[----:B------:R-:W-:Y:S01]  /*7790*/  LOP3.LUT R17, R155, 0xffff0000, RZ, 0xc0, !PT ;  /* 0xffff00009b117812 */ /* 0x000fe200078ec0ff */
[----:B------:R-:W-:Y:S01]  /*77a0*/  FMUL.FTZ R0, R27, R30 ;  /* 0x0000001e1b007220 */ /* 0x000fe20000410000 */
        /* <DEDUP_REMOVED lines=8> */
[----:B------:R-:W-:Y:S01]  /*7830*/  LOP3.LUT R38, R53, 0xffff0000, RZ, 0xc0, !PT ;  /* 0xffff000035267812 */ /* 0x000fe200078ec0ff */
        /* <DEDUP_REMOVED lines=22> */
.L_x_1852:
[----:B------:R-:W-:Y:S05]  /*79a0*/  BSYNC B0 ;  /* 0x0000000000007941 */ /* 0x000fea0003800000 */
.L_x_1851:
[----:B-----5:R1:W-:Y:S02]  /*79b0*/  STG.E.128 desc[UR6][R156.64], R44 ;  /* 0x0000002c9c007986 */ /* 0x0203e4000c101d06 */
.L_x_1850:
[----:B------:R-:W-:Y:S05]  /*79c0*/  BSYNC B1 ;  /* 0x0000000000017941 */ /* 0x000fea0003800000 */
.L_x_1849:
[----:B---3--:R-:W3:Y:S01]  /*79d0*/  LDC R3, c[0x0][0x2e0] ;  /* 0x0000b800ff037b82 */ /* 0x008ee20000000800 */
[----:B------:R-:W-:Y:S01]  /*79e0*/  IMAD.MOV.U32 R127, RZ, RZ, R115 ;  /* 0x000000ffff7f7224 */ /* 0x000fe200078e0073 */
[----:B------:R-:W-:Y:S01]  /*79f0*/  UMOV UR4, UR5 ;  /* 0x0000000500047c82 */ /* 0x000fe20008000000 */
[----:B------:R-:W-:Y:S02]  /*7a00*/  IMAD.MOV.U32 R125, RZ, RZ, R113 ;  /* 0x000000ffff7d7224 */ /* 0x000fe400078e0071 */
[----:B---3--:R-:W-:Y:S05]  /*7a10*/  IMAD.U32 R3, R3, -0x80, RZ ;  /* 0xffffff8003037824 */ /* 0x008fea00078e00ff */
[C---:B------:R-:W-:Y:S02]  /*7a20*/  LEA R126, P1, R3.reuse, R126, 0x1 ;  /* 0x0000007e037e7211 */ /* 0x040fe400078208ff */
[C---:B------:R-:W-:Y:S02]  /*7a30*/  LEA R124, P0, R3.reuse, R124, 0x1 ;  /* 0x0000007c037c7211 */ /* 0x040fe400078008ff */
[C---:B------:R-:W-:Y:S02]  /*7a40*/  LEA.HI.X.SX32 R115, R3.reuse, R127, 0x1, P1 ;  /* 0x0000007f03737211 */ /* 0x040fe400008f0eff */
[----:B------:R-:W-:Y:S01]  /*7a50*/  LEA.HI.X.SX32 R113, R3, R125, 0x1, P0 ;  /* 0x0000007d03717211 */ /* 0x000fe200000f0eff */
[----:B------:R-:W-:Y:S08]  /*7a60*/  BRA `(.L_x_1820) ;  /* 0x0000000400207947 */ /* 0x000ff00003800000 */
.L_x_1802:
[----:B---3--:R-:W-:Y:S01]  /*7a70*/  P2R R2, PR, RZ, 0x2 ;  /* 0x00000002ff027803 */ /* 0x008fe20000000000 */
[----:B------:R-:W-:Y:S01]  /*7a80*/  UMOV UR4, URZ ;  /* 0x0000003f00047c82 */ /* 0x000fe20008000000 */
[----:B------:R-:W-:Y:S11]  /*7a90*/  ISETP.NE.AND P1, PT, R152, RZ, PT ;  /* 0x000000ff9800720c */ /* 0x000ff60003f25270 */
[----:B------:R-:W-:Y:S02]  /*7aa0*/  @!UPT UIADD3 URZ, URZ, URZ, URZ ;  /* 0x0000003f3f3ff290 */ /* 0x000fe4000fffe03f */
[C---:B------:R-:W-:Y:S04]  /*7ab0*/  @P1 LEA R26, P0, R117.reuse, R122, 0x1 ;  /* 0x0000007a751a1211 */ /* 0x040fe800078008ff */
[----:B------:R-:W-:Y:S02]  /*7ac0*/  @P1 LEA.HI.X R27, R117, R111, R128, 0x1, P0 ;  /* 0x0000006f751b1211 */ /* 0x000fe400000f0c80 */
[C---:B------:R-:W-:Y:S04]  /*7ad0*/  @P1 LEA R24, P0, R63.reuse, R96, 0x1 ;  /* 0x000000603f181211 */ /* 0x040fe800078008ff */
[----:B------:R-:W-:Y:S02]  /*7ae0*/  @P1 LEA.HI.X R25, R63, R97, R60, 0x1, P0 ;  /* 0x000000613f191211 */ /* 0x000fe400000f0c3c */
[----:B------:R-:W-:Y:S11]  /*7af0*/  ISETP.NE.AND P0, PT, R0, RZ, PT ;  /* 0x000000ff0000720c */ /* 0x000ff60003f05270 */
[----:B------:R-:W-:Y:S02]  /*7b00*/  @!UPT UIADD3 URZ, URZ, URZ, URZ ;  /* 0x0000003f3f3ff290 */ /* 0x000fe4000fffe03f */
[-C--:B------:R-:W-:Y:S05]  /*7b10*/  @P0 MOV R123, R111.reuse ;  /* 0x0000006f007b0202 */ /* 0x080fea0000000f00 */
[----:B------:R1:W2:Y:S02]  /*7b20*/  @P0 LDG.E.128 R20, desc[UR6][R122.64] ;  /* 0x000000067a140981 */ /* 0x0002a4000c1e1d00 */
[-C--:B-1----:R-:W-:Y:S03]  /*7b30*/  @P5 MOV R123, R111.reuse ;  /* 0x0000006f007b5202 */ /* 0x082fe60000000f00 */
[----:B--2---:R-:W-:Y:S01]  /*7b40*/  @P0 STG.E.128 desc[UR6][R96.64], R20 ;  /* 0x0000001460000986 */ /* 0x004fe2000c101d06 */
[C---:B------:R-:W-:Y:S04]  /*7b50*/  @P6 LEA R16, P0, R101.reuse, R122, 0x1 ;  /* 0x0000007a65106211 */ /* 0x040fe800078008ff */
[----:B------:R-:W2:Y:S01]  /*7b60*/  @P1 LDG.E.128 R4, desc[UR6][R26.64] ;  /* 0x000000061a041981 */ /* 0x000ea2000c1e1d00 */
[----:B------:R-:W-:Y:S02]  /*7b70*/  @P6 LEA.HI.X R17, R101, R111, R100, 0x1, P0 ;  /* 0x0000006f65116211 */ /* 0x000fe400000f0c64 */
[C---:B------:R-:W-:Y:S04]  /*7b80*/  @P6 LEA R30, P0, R148.reuse, R96, 0x1 ;  /* 0x00000060941e6211 */ /* 0x040fe800078008ff */
[----:B------:R-:W-:Y:S01]  /*7b90*/  @P6 LEA.HI.X R31, R148, R97, R102, 0x1, P0 ;  /* 0x00000061941f6211 */ /* 0x000fe200000f0c66 */
[----:B--2---:R1:W-:Y:S01]  /*7ba0*/  @P1 STG.E.128 desc[UR6][R24.64], R4 ;  /* 0x0000000418001986 */ /* 0x0043e2000c101d06 */
[----:B------:R-:W-:Y:S02]  /*7bb0*/  ISETP.NE.AND P1, PT, R2, RZ, PT ;  /* 0x000000ff0200720c */ /* 0x000fe40003f25270 */
[----:B------:R-:W2:Y:S02]  /*7bc0*/  @P5 LDC.64 R2, c[0x0][0x338] ;  /* 0x0000ce00ff025b82 */ /* 0x000ea40000000a00 */
[----:B------:R-:W3:Y:S01]  /*7bd0*/  @P6 LDG.E.128 R16, desc[UR6][R16.64] ;  /* 0x0000000610106981 */ /* 0x000ee2000c1e1d00 */
[----:B--2---:R-:W-:Y:S04]  /*7be0*/  @P5 IMAD.WIDE.U32 R28, R2, 0xc0, R122 ;  /* 0x000000c0021c5825 */ /* 0x004fe800078e007a */
[----:B------:R-:W-:Y:S01]  /*7bf0*/  @P5 IMAD R3, R3, 0xc0, RZ ;  /* 0x000000c003035824 */ /* 0x000fe200078e02ff */
[C---:B-1----:R-:W-:Y:S01]  /*7c00*/  @P4 LEA R24, P0, R104.reuse, R122, 0x1 ;  /* 0x0000007a68184211 */ /* 0x042fe200078008ff */
[----:B------:R-:W-:Y:S02]  /*7c10*/  @P3 IMAD.MOV.U32 R123, RZ, RZ, R111 ;  /* 0x000000ffff7b3224 */ /* 0x000fe400078e006f */
[----:B------:R-:W-:Y:S01]  /*7c20*/  @P5 IMAD.IADD R29, R29, 0x1, R3 ;  /* 0x000000011d1d5824 */ /* 0x000fe200078e0203 */
[----:B------:R-:W-:Y:S01]  /*7c30*/  @P4 LEA.HI.X R25, R104, R111, R103, 0x1, P0 ;  /* 0x0000006f68194211 */ /* 0x000fe200000f0c67 */
[----:B------:R-:W1:Y:S01]  /*7c40*/  @P5 LDC.64 R2, c[0x0][0x248] ;  /* 0x00009200ff025b82 */ /* 0x000e620000000a00 */
[C---:B------:R-:W-:Y:S04]  /*7c50*/  @P4 LEA R26, P0, R150.reuse, R96, 0x1 ;  /* 0x00000060961a4211 */ /* 0x040fe800078008ff */
[----:B------:R-:W-:Y:S01]  /*7c60*/  @P4 LEA.HI.X R27, R150, R97, R106, 0x1, P0 ;  /* 0x00000061961b4211 */ /* 0x000fe200000f0c6a */
[----:B-1----:R-:W-:Y:S04]  /*7c70*/  @P5 IMAD.WIDE.U32 R20, R2, 0xc0, R96 ;  /* 0x000000c002145825 */ /* 0x002fe800078e0060 */
[----:B------:R-:W-:Y:S05]  /*7c80*/  @P5 IMAD R3, R3, 0xc0, RZ ;  /* 0x000000c003035824 */ /* 0x000fea00078e02ff */
[----:B------:R-:W-:Y:S02]  /*7c90*/  @P5 IADD3 R21, R21, R3, RZ ;  /* 0x0000000315155210 */ /* 0x000fe40007ffe0ff */
[----:B------:R-:W1:Y:S02]  /*7ca0*/  @P3 LDC.64 R2, c[0x0][0x338] ;  /* 0x0000ce00ff023b82 */ /* 0x000e640000000a00 */
[----:B-1----:R-:W-:Y:S01]  /*7cb0*/  @P3 IMAD R3, R3, 0x140, RZ ;  /* 0x0000014003033824 */ /* 0x002fe200078e02ff */
[----:B---3--:R1:W-:Y:S05]  /*7cc0*/  @P6 STG.E.128 desc[UR6][R30.64], R16 ;  /* 0x000000101e006986 */ /* 0x0083ea000c101d06 */
[----:B------:R-:W2:Y:S05]  /*7cd0*/  @P5 LDG.E.128 R4, desc[UR6][R28.64] ;  /* 0x000000061c045981 */ /* 0x000eaa000c1e1d00 */
[----:B--2---:R2:W-:Y:S05]  /*7ce0*/  @P5 STG.E.128 desc[UR6][R20.64], R4 ;  /* 0x0000000414005986 */ /* 0x0045ea000c101d06 */
[----:B-1----:R1:W3:Y:S01]  /*7cf0*/  @P4 LDG.E.128 R16, desc[UR6][R24.64] ;  /* 0x0000000618104981 */ /* 0x0022e2000c1e1d00 */
[----:B--2---:R-:W-:Y:S01]  /*7d00*/  @P3 IMAD.WIDE.U32 R20, R2, 0x140, R122 ;  /* 0x0000014002143825 */ /* 0x004fe200078e007a */
[----:B------:R-:W2:Y:S03]  /*7d10*/  @P3 LDC.64 R4, c[0x0][0x248] ;  /* 0x00009200ff043b82 */ /* 0x000ea60000000a00 */
[----:B------:R-:W-:Y:S01]  /*7d20*/  @P2 IMAD.MOV.U32 R123, RZ, RZ, R111 ;  /* 0x000000ffff7b2224 */ /* 0x000fe200078e006f */
[----:B------:R-:W-:Y:S04]  /*7d30*/  @P3 IADD3 R21, R21, R3, RZ ;  /* 0x0000000315153210 */ /* 0x000fe80007ffe0ff */
[----:B------:R-:W1:Y:S01]  /*7d40*/  @P2 LDC.64 R2, c[0x0][0x338] ;  /* 0x0000ce00ff022b82 */ /* 0x000e620000000a00 */
[----:B--2---:R-:W-:Y:S04]  /*7d50*/  @P3 IMAD.WIDE.U32 R6, R4, 0x140, R96 ;  /* 0x0000014004063825 */ /* 0x004fe800078e0060 */
[----:B------:R-:W-:Y:S02]  /*7d60*/  @P3 IMAD R5, R5, 0x140, RZ ;  /* 0x0000014005053824 */ /* 0x000fe400078e02ff */
[----:B-1----:R-:W-:Y:S03]  /*7d70*/  @P2 IMAD.WIDE.U32 R24, R2, 0x180, R122 ;  /* 0x0000018002182825 */ /* 0x002fe600078e007a */
[----:B------:R-:W-:Y:S02]  /*7d80*/  @P3 IADD3 R7, R7, R5, RZ ;  /* 0x0000000507073210 */ /* 0x000fe40007ffe0ff */
[----:B------:R-:W1:Y:S01]  /*7d90*/  @P2 LDC.64 R4, c[0x0][0x248] ;  /* 0x00009200ff042b82 */ /* 0x000e620000000a00 */
[----:B------:R-:W-:Y:S01]  /*7da0*/  @P2 IMAD R3, R3, 0x180, RZ ;  /* 0x0000018003032824 */ /* 0x000fe200078e02ff */
[----:B------:R-:W-:Y:S03]  /*7db0*/  @P1 MOV R123, R111 ;  /* 0x0000006f007b1202 */ /* 0x000fe60000000f00 */
[----:B------:R-:W-:Y:S03]  /*7dc0*/  @P2 IMAD.IADD R25, R25, 0x1, R3 ;  /* 0x0000000119192824 */ /* 0x000fe600078e0203 */
[----:B------:R-:W2:Y:S01]  /*7dd0*/  @P1 LDC.64 R2, c[0x0][0x338] ;  /* 0x0000ce00ff021b82 */ /* 0x000ea20000000a00 */
[----:B-1----:R-:W-:Y:S02]  /*7de0*/  @P2 IMAD R5, R5, 0x180, RZ ;  /* 0x0000018005052824 */ /* 0x002fe400078e02ff */
[----:B--2---:R-:W-:Y:S01]  /*7df0*/  @P1 IMAD R3, R3, 0x1c0, RZ ;  /* 0x000001c003031824 */ /* 0x004fe200078e02ff */
[----:B---3--:R1:W-:Y:S05]  /*7e00*/  @P4 STG.E.128 desc[UR6][R26.64], R16 ;  /* 0x000000101a004986 */ /* 0x0083ea000c101d06 */
[----:B------:R-:W2:Y:S05]  /*7e10*/  @P3 LDG.E.128 R20, desc[UR6][R20.64] ;  /* 0x0000000614143981 */ /* 0x000eaa000c1e1d00 */
[----:B--2---:R2:W-:Y:S05]  /*7e20*/  @P3 STG.E.128 desc[UR6][R6.64], R20 ;  /* 0x0000001406003986 */ /* 0x0045ea000c101d06 */
[----:B-1----:R1:W3:Y:S02]  /*7e30*/  @P2 LDG.E.128 R16, desc[UR6][R24.64] ;  /* 0x0000000618102981 */ /* 0x0022e4000c1e1d00 */
[----:B-1----:R-:W-:Y:S04]  /*7e40*/  @P1 IMAD.WIDE.U32 R24, R2, 0x1c0, R122 ;  /* 0x000001c002181825 */ /* 0x002fe800078e007a */
[----:B--2---:R-:W-:Y:S01]  /*7e50*/  @P2 IMAD.WIDE.U32 R6, R4, 0x180, R96 ;  /* 0x0000018004062825 */ /* 0x004fe200078e0060 */
[----:B------:R-:W-:Y:S02]  /*7e60*/  @P1 IADD3 R25, R25, R3, RZ ;  /* 0x0000000319191210 */ /* 0x000fe40007ffe0ff */
[----:B------:R-:W1:Y:S01]  /*7e70*/  @P1 LDC.64 R2, c[0x0][0x248] ;  /* 0x00009200ff021b82 */ /* 0x000e620000000a00 */
[----:B------:R-:W-:Y:S02]  /*7e80*/  @P2 IMAD.IADD R7, R7, 0x1, R5 ;  /* 0x0000000107072824 */ /* 0x000fe400078e0205 */
[----:B-1----:R-:W-:Y:S04]  /*7e90*/  @P1 IMAD.WIDE.U32 R20, R2, 0x1c0, R96 ;  /* 0x000001c002141825 */ /* 0x002fe800078e0060 */
[----:B------:R-:W-:Y:S04]  /*7ea0*/  @P1 IMAD R3, R3, 0x1c0, RZ ;  /* 0x000001c003031824 */ /* 0x000fe800078e02ff */
[----:B------:R-:W-:Y:S01]  /*7eb0*/  @P1 IMAD.IADD R21, R21, 0x1, R3 ;  /* 0x0000000115151824 */ /* 0x000fe200078e0203 */
[----:B---3--:R1:W-:Y:S05]  /*7ec0*/  @P2 STG.E.128 desc[UR6][R6.64], R16 ;  /* 0x0000001006002986 */ /* 0x0083ea000c101d06 */
[----:B-1----:R-:W2:Y:S05]  /*7ed0*/  @P1 LDG.E.128 R4, desc[UR6][R24.64] ;  /* 0x0000000618041981 */ /* 0x002eaa000c1e1d00 */
[----:B--2---:R1:W-:Y:S02]  /*7ee0*/  @P1 STG.E.128 desc[UR6][R20.64], R4 ;  /* 0x0000000414001986 */ /* 0x0043e4000c101d06 */
.L_x_1820:
[----:B------:R-:W-:Y:S01]  /*7ef0*/  PLOP3.LUT P0, PT, PT, PT, UP0, 0x40, 0x0 ;  /* 0x000000000000781c */ /* 0x000fe20003f0e808 */
[----:B------:R-:W5:Y:S01]  /*7f00*/  LDC R0, c[0x0][0x338] ;  /* 0x0000ce00ff007b82 */ /* 0x000f620000000800 */
[----:B-1----:R-:W-:Y:S02]  /*7f10*/  IMAD.MOV.U32 R123, RZ, RZ, R111 ;  /* 0x000000ffff7b7224 */ /* 0x002fe400078e006f */
[----:B-----5:R-:W-:Y:S05]  /*7f20*/  IMAD.U32 R3, R0, -0x100, RZ ;  /* 0xffffff0000037824 */ /* 0x020fea00078e00ff */
[C---:B------:R-:W-:Y:S04]  /*7f30*/  LEA R122, P1, R3.reuse, R122, 0x1 ;  /* 0x0000007a037a7211 */ /* 0x040fe800078208ff */
[----:B------:R-:W-:Y:S01]  /*7f40*/  LEA.HI.X.SX32 R111, R3, R123, 0x1, P1 ;  /* 0x0000007b036f7211 */ /* 0x000fe200008f0eff */
[----:B------:R-:W-:Y:S08]  /*7f50*/  @P0 BRA `(.L_x_1853) ;  /* 0x0000000400300947 */ /* 0x000ff00003800000 */
[----:B------:R-:W-:Y:S04]  /*7f60*/  IADD3 R3, R11, -0x1, RZ ;  /* 0xffffffff0b037810 */ /* 0x000fe80007ffe0ff */
[----:B------:R-:W-:Y:S11]  /*7f70*/  ISETP.GT.AND P0, PT, R3, R94, PT ;  /* 0x0000005e0300720c */ /* 0x000ff60003f04270 */
[----:B------:R-:W-:Y:S02]  /*7f80*/  @!UPT UIADD3 URZ, URZ, URZ, URZ ;  /* 0x0000003f3f3ff290 */ /* 0x000fe4000fffe03f */
[----:B------:R-:W-:Y:S05]  /*7f90*/  @!P0 BRA `(.L_x_1854) ;  /* 0x0000000400408947 */ /* 0x000fea0003800000 */
[----:B------:R-:W-:Y:S01]  /*7fa0*/  IMAD.MOV.U32 R20, RZ, RZ, RZ ;  /* 0x000000ffff147224 */ /* 0x000fe200078e00ff */
[----:B------:R-:W1:Y:S01]  /*7fb0*/  LDC R2, c[0x0][0x380] ;  /* 0x0000e000ff027b82 */ /* 0x000e620000000800 */
[----:B------:R-:W-:Y:S02]  /*7fc0*/  IADD3 R13, R13, -0x200, RZ ;  /* 0xfffffe000d0d7810 */ /* 0x000fe40007ffe0ff */
[----:B--234-:R-:W-:Y:S02]  /*7fd0*/  IABS R17, R12 ;  /* 0x0000000c00117213 */ /* 0x01cfe40000000000 */
[-C--:B------:R-:W-:Y:S02]  /*7fe0*/  IADD3 R0, -R12, R13.reuse, RZ ;  /* 0x0000000d0c007210 */ /* 0x080fe40007ffe1ff */
[-C--:B-1----:R-:W-:Y:S02]  /*7ff0*/  IABS R5, R2.reuse ;  /* 0x0000000200057213 */ /* 0x082fe40000000000 */
[----:B------:R-:W-:Y:S02]  /*8000*/  LOP3.LUT R3, RZ, R2, RZ, 0x33, !PT ;  /* 0x00000002ff037212 */ /* 0x000fe400078e33ff */
[----:B------:R-:W1:Y:S10]  /*8010*/  I2F.RP R18, R5 ;  /* 0x0000000500127306 */ /* 0x000e740000209400 */
[----:B-1----:R-:W1:Y:S02]  /*8020*/  MUFU.RCP R7, R18 ;  /* 0x0000001200077308 */ /* 0x002e640000001000 */
[----:B-1----:R-:W-:Y:S01]  /*8030*/  VIADD R16, R7, 0xffffffe ;  /* 0x0ffffffe07107836 */ /* 0x002fe20000000000 */
[----:B------:R-:W-:Y:S07]  /*8040*/  IABS R7, R13 ;  /* 0x0000000d00077213 */ /* 0x000fee0000000000 */
[----:B------:R-:W1:Y:S02]  /*8050*/  F2I.FTZ.U32.TRUNC.NTZ R21, R16 ;  /* 0x0000001000157305 */ /* 0x000e64000021f000 */
[--C-:B-1----:R-:W-:Y:S04]  /*8060*/  IMAD.MOV R8, RZ, RZ, -R21.reuse ;  /* 0x000000ffff087224 */ /* 0x102fe800078e0a15 */
        /* <DEDUP_REMOVED lines=10> */
[--C-:B------:R-:W-:Y:S02]  /*8110*/  @!P3 IMAD.IADD R17, R17, 0x1, -R5.reuse ;  /* 0x000000011111b824 */ /* 0x100fe400078e0a05 */
[----:B------:R-:W-:Y:S01]  /*8120*/  @!P0 IADD3 R4, R4, 0x1, RZ ;  /* 0x0000000104048810 */ /* 0x000fe20007ffe0ff */
[----:B------:R-:W-:Y:S01]  /*8130*/  @!P0 IMAD.IADD R7, R7, 0x1, -R5 ;  /* 0x0000000107078824 */ /* 0x000fe200078e0a05 */
[----:B------:R-:W-:Y:S01]  /*8140*/  ISETP.NE.AND P0, PT, R2, RZ, PT ;  /* 0x000000ff0200720c */ /* 0x000fe20003f05270 */
[----:B------:R-:W-:Y:S01]  /*8150*/  @!P3 VIADD R6, R6, 0x1 ;  /* 0x000000010606b836 */ /* 0x000fe20000000000 */
[-C--:B------:R-:W-:Y:S02]  /*8160*/  ISETP.GE.U32.AND P5, PT, R17, R5.reuse, PT ;  /* 0x000000051100720c */ /* 0x080fe40003fa6070 */
[----:B------:R-:W-:Y:S02]  /*8170*/  ISETP.GE.U32.AND P4, PT, R7, R5, PT ;  /* 0x000000050700720c */ /* 0x000fe40003f86070 */
[-C--:B------:R-:W-:Y:S02]  /*8180*/  LOP3.LUT R5, R13, R2.reuse, RZ, 0x3c, !PT ;  /* 0x000000020d057212 */ /* 0x080fe400078e3cff */
[----:B------:R-:W-:Y:S02]  /*8190*/  LOP3.LUT R7, R12, R2, RZ, 0x3c, !PT ;  /* 0x000000020c077212 */ /* 0x000fe400078e3cff */
[----:B------:R-:W-:Y:S02]  /*81a0*/  ISETP.GE.AND P1, PT, R5, RZ, PT ;  /* 0x000000ff0500720c */ /* 0x000fe40003f26270 */
[----:B------:R-:W-:Y:S03]  /*81b0*/  ISETP.GE.AND P2, PT, R7, RZ, PT ;  /* 0x000000ff0700720c */ /* 0x000fe60003f46270 */
[----:B------:R-:W-:Y:S02]  /*81c0*/  @P5 VIADD R6, R6, 0x1 ;  /* 0x0000000106065836 */ /* 0x000fe40000000000 */
[----:B------:R-:W-:Y:S06]  /*81d0*/  @P4 IADD3 R4, R4, 0x1, RZ ;  /* 0x0000000104044810 */ /* 0x000fec0007ffe0ff */
        /* <DEDUP_REMOVED lines=16> */
[----:B------:R-:W-:Y:S04]  /*82e0*/  IMAD.WIDE.U32 R20, R18, UR12, RZ ;  /* 0x0000000c12147c25 */ /* 0x000fe8000f8e00ff */
[----:B------:R-:W-:Y:S02]  /*82f0*/  IMAD R5, R16, UR12, RZ ;  /* 0x0000000c10057c24 */ /* 0x000fe4000f8e02ff */
[----:B------:R-:W-:Y:S02]  /*8300*/  IMAD R7, R8, UR16, RZ ;  /* 0x0000001008077c24 */ /* 0x000fe4000f8e02ff */
[----:B------:R-:W-:Y:S02]  /*8310*/  IMAD R5, R18, UR13, R5 ;  /* 0x0000000d12057c24 */ /* 0x000fe4000f8e0205 */
[----:B------:R-:W-:Y:S03]  /*8320*/  IMAD R7, R0, UR17, R7 ;  /* 0x0000001100077c24 */ /* 0x000fe6000f8e0207 */
[----:B------:R-:W-:Y:S01]  /*8330*/  IADD3 R21, R21, R5, RZ ;  /* 0x0000000515157210 */ /* 0x000fe20007ffe0ff */
[----:B------:R-:W-:Y:S02]  /*8340*/  IMAD.IADD R23, R23, 0x1, R7 ;  /* 0x0000000117177824 */ /* 0x000fe400078e0207 */
[----:B------:R-:W-:Y:S02]  /*8350*/  IMAD R5, R16, UR14, RZ ;  /* 0x0000000e10057c24 */ /* 0x000fe4000f8e02ff */
[----:B------:R-:W-:Y:S02]  /*8360*/  IMAD R7, R8, UR10, RZ ;  /* 0x0000000a08077c24 */ /* 0x000fe4000f8e02ff */
[----:B------:R-:W-:Y:S04]  /*8370*/  IMAD.WIDE.U32 R22, R18, UR14, R22 ;  /* 0x0000000e12167c25 */ /* 0x000fe8000f8e0016 */
[----:B------:R-:W-:Y:S01]  /*8380*/  IMAD.WIDE.U32 R20, R0, UR10, R20 ;  /* 0x0000000a00147c25 */ /* 0x000fe2000f8e0014 */
        /* <DEDUP_REMOVED lines=9> */
.L_x_1853:
[----:B------:R-:W1:Y:S08]  /*8420*/  LDC R2, c[0x0][0x250] ;  /* 0x00009400ff027b82 */ /* 0x000e700000000800 */
[----:B------:R-:W5:Y:S02]  /*8430*/  LDC R0, c[0x0][0x248] ;  /* 0x00009200ff007b82 */ /* 0x000f640000000800 */
[----:B-----5:R-:W-:Y:S02]  /*8440*/  IMAD.U32 R5, R0, -0x100, RZ ;  /* 0xffffff0000057824 */ /* 0x020fe400078e00ff */
[----:B-1----:R-:W-:Y:S03]  /*8450*/  IMAD.U32 R3, R2, -0x100, RZ ;  /* 0xffffff0002037824 */ /* 0x002fe600078e00ff */
[----:B--2---:R-:W-:Y:S02]  /*8460*/  LEA R96, P0, R5, R96, 0x1 ;  /* 0x0000006005607211 */ /* 0x004fe400078008ff */
[----:B------:R-:W-:Y:S02]  /*8470*/  LEA R98, P1, R3, R98, 0x1 ;  /* 0x0000006203627211 */ /* 0x000fe400078208ff */
[----:B------:R-:W-:Y:S02]  /*8480*/  LEA.HI.X.SX32 R97, R5, R97, 0x1, P0 ;  /* 0x0000006105617211 */ /* 0x000fe400000f0eff */
[----:B------:R-:W-:Y:S09]  /*8490*/  LEA.HI.X.SX32 R99, R3, R99, 0x1, P1 ;  /* 0x0000006303637211 */ /* 0x000ff200008f0eff */
.L_x_1854:
[----:B------:R-:W-:Y:S04]  /*84a0*/  IADD3 R11, R11, -0x1, RZ ;  /* 0xffffffff0b0b7810 */ /* 0x000fe80007ffe0ff */
[----:B------:R-:W-:Y:S11]  /*84b0*/  ISETP.GT.AND P0, PT, R11, R94, PT ;  /* 0x0000005e0b00720c */ /* 0x000ff60003f04270 */
[----:B------:R-:W-:Y:S02]  /*84c0*/  @!UPT UIADD3 URZ, URZ, URZ, URZ ;  /* 0x0000003f3f3ff290 */ /* 0x000fe4000fffe03f */
[----:B------:R-:W-:Y:S05]  /*84d0*/  @P0 BRA `(.L_x_1855) ;  /* 0xffffffa000400947 */ /* 0x000fea000383ffff */
.L_x_1801:
[----:B------:R-:W1:Y:S01]  /*84e0*/  S2UR UR4, SR_CgaCtaId ;  /* 0x00000000000479c3 */ /* 0x000e620000008800 */
        /* <DEDUP_REMOVED lines=8> */
[----:B-1----:R-:W-:-:S06]  /*8570*/  ULEA UR4, UR4, UR12, 0x18 ;  /* 0x0000000c04047291 */ /* 0x002fcc000f8ec03f */
[----:B------:R-:W-:Y:S01]  /*8580*/  LEA R247, R133, UR4, 0x1 ;  /* 0x0000000485f77c11 */ /* 0x000fe2000f8e08ff */
[----:B------:R-:W-:Y:S06]  /*8590*/  @!P0 BRA `(.L_x_1857) ;  /* 0x00000014002c8947 */ /* 0x000fec0003800000 */
[----:B------:R-:W-:Y:S01]  /*85a0*/  ISETP.NE.U32.AND P0, PT, RZ, UR8, PT ;  /* 0x00000008ff007c0c */ /* 0x000fe2000bf05070 */
[----:B------:R-:W-:-:S03]  /*85b0*/  IMAD.MOV.U32 R0, RZ, RZ, RZ ;  /* 0x000000ffff007224 */ /* 0x000fc600078e00ff */
[----:B------:R-:W-:Y:S01]  /*85c0*/  ISETP.NE.AND.EX P0, PT, RZ, UR9, PT, P0 ;  /* 0x00000009ff007c0c */ /* 0x000fe2000bf05300 */
[----:B------:R-:W-:-:S12]  /*85d0*/  ULDC.64 UR8, c[0x0][0x210] ;  /* 0x0000840000087ab9 */ /* 0x000fd80000000a00 */
[----:B------:R-:W5:Y:S01]  /*85e0*/  @P0 LDG.E R0, desc[UR6][R138.64] ;  /* 0x000000068a000981 */ /* 0x000f62000c1e1900 */
[C---:B------:R-:W-:Y:S01]  /*85f0*/  IADD3 R5, P0, R136.reuse, UR10, RZ ;  /* 0x0000000a88057c10 */ /* 0x040fe2000ff1e0ff */
[----:B------:R-:W-:Y:S01]  /*8600*/  ULDC.U8 UR10, c[0x0][0x3c3] ;  /* 0x0000f0c0000a7ab9 */ /* 0x000fe20000000000 */
[----:B------:R-:W-:Y:S01]  /*8610*/  LEA R8, P2, R136, UR8, 0x1 ;  /* 0x0000000888087c11 */ /* 0x000fe2000f8408ff */
[--C-:B------:R-:W-:Y:S01]  /*8620*/  IMAD.IADD R13, R242, 0x1, -R61.reuse ;  /* 0x00000001f20d7824 */ /* 0x100fe200078e0a3d */
[----:B------:R-:W-:Y:S02]  /*8630*/  LEA R24, P1, R5, UR8, 0x1 ;  /* 0x0000000805187c11 */ /* 0x000fe4000f8208ff */
[----:B------:R-:W-:Y:S02]  /*8640*/  LEA.HI.X R9, R136, UR9, R72, 0x1, P2 ;  /* 0x0000000988097c11 */ /* 0x000fe400090f0c48 */
[----:B-----5:R-:W-:-:S05]  /*8650*/  IADD3 R0, R0, R71, R61 ;  /* 0x0000004700007210 */ /* 0x020fca0007ffe03d */
[----:B------:R-:W-:Y:S01]  /*8660*/  IMAD R2, R75, R0, RZ ;  /* 0x000000004b027224 */ /* 0x000fe200078e02ff */
[----:B------:R-:W-:Y:S02]  /*8670*/  IADD3.X R0, R72, UR11, RZ, P0, !PT ;  /* 0x0000000b48007c10 */ /* 0x000fe400087fe4ff */
[----:B------:R-:W-:Y:S02]  /*8680*/  ISETP.NE.AND P0, PT, RZ, UR10, PT ;  /* 0x0000000aff007c0c */ /* 0x000fe4000bf05270 */
[-C--:B------:R-:W-:Y:S02]  /*8690*/  IADD3 R77, P4, R77, R2.reuse, RZ ;  /* 0x000000024d4d7210 */ /* 0x080fe40007f9e0ff */
[----:B------:R-:W-:Y:S02]  /*86a0*/  IADD3 R3, P3, R76, R2, RZ ;  /* 0x000000024c037210 */ /* 0x000fe40007f7e0ff */
[----:B------:R-:W-:Y:S02]  /*86b0*/  SHF.R.S32.HI R2, RZ, 0x1f, R2 ;  /* 0x0000001fff027819 */ /* 0x000fe40000011402 */
[----:B------:R-:W-:Y:S01]  /*86c0*/  LEA.HI.X R25, R5, UR9, R0, 0x1, P1 ;  /* 0x0000000905197c11 */ /* 0x000fe200088f0c00 */
[----:B------:R-:W-:-:S02]  /*86d0*/  IMAD.SHL.U32 R0, R75, 0x20, RZ ;  /* 0x000000204b007824 */ /* 0x000fc400078e00ff */
[--C-:B------:R-:W-:Y:S02]  /*86e0*/  IMAD.X R74, R74, 0x1, R2.reuse, P4 ;  /* 0x000000014a4a7824 */ /* 0x100fe400020e0602 */
[----:B------:R-:W-:Y:S01]  /*86f0*/  IMAD.X R73, R73, 0x1, R2, P3 ;  /* 0x0000000149497824 */ /* 0x000fe200018e0602 */
[----:B------:R-:W-:Y:S06]  /*8700*/  @!P0 BRA `(.L_x_1858) ;  /* 0x0000000400d48947 */ /* 0x000fec0003800000 */
[----:B------:R-:W-:Y:S01]  /*8710*/  ISETP.GE.AND P0, PT, R134, R13, PT ;  /* 0x0000000d8600720c */ /* 0x000fe20003f06270 */
[----:B------:R-:W-:Y:S03]  /*8720*/  BSSY B1, `(.L_x_1859) ;  /* 0x0000037000017945 */ /* 0x000fe60003800000 */
[----:B------:R-:W-:-:S13]  /*8730*/  ISETP.LT.OR P0, PT, R58, -0x3, P0 ;  /* 0xfffffffd3a00780c */ /* 0x000fda0000701670 */
[----:B------:R-:W-:Y:S05]  /*8740*/  @P0 BRA `(.L_x_1860) ;  /* 0x0000000000d00947 */ /* 0x000fea0003800000 */
[----:B------:R-:W5:Y:S01]  /*8750*/  LDG.E.128 R8, desc[UR6][R8.64] ;  /* 0x0000000608087981 */ /* 0x000f62000c1e1d00 */
[----:B------:R-:W-:Y:S01]  /*8760*/  ISETP.GE.AND P0, PT, R14, UR5, PT ;  /* 0x000000050e007c0c */ /* 0x000fe2000bf06270 */
[----:B------:R-:W-:-:S12]  /*8770*/  BSSY B0, `(.L_x_1861) ;  /* 0x0000030000007945 */ /* 0x000fd80003800000 */
[----:B------:R-:W-:Y:S05]  /*8780*/  @P0 BRA `(.L_x_1862) ;  /* 0x0000000000b80947 */ /* 0x000fea0003800000 */
[C---:B------:R-:W-:Y:S01]  /*8790*/  IMAD.SHL.U32 R3, R77.reuse, 0x2, RZ ;  /* 0x000000024d037824 */ /* 0x040fe200078e00ff */
[----:B------:R-:W-:Y:S01]  /*87a0*/  ULDC.64 UR8, c[0x0][0x360] ;  /* 0x0000d80000087ab9 */ /* 0x000fe20000000a00 */
[----:B------:R-:W-:Y:S01]  /*87b0*/  SHF.L.U64.HI R2, R77, 0x1, R74 ;  /* 0x000000014d027819 */ /* 0x000fe2000001024a */
[----:B------:R-:W-:Y:S02]  /*87c0*/  ULDC.64 UR10, c[0x0][0x358] ;  /* 0x0000d600000a7ab9 */ /* 0x000fe40000000a00 */
[C---:B--234-:R-:W-:Y:S02]  /*87d0*/  IADD3 R18, P0, R3.reuse, UR8, RZ ;  /* 0x0000000803127c10 */ /* 0x05cfe4000ff1e0ff */
[----:B------:R-:W-:Y:S02]  /*87e0*/  IADD3 R4, P1, R3, UR10, RZ ;  /* 0x0000000a03047c10 */ /* 0x000fe4000ff3e0ff */
[C---:B------:R-:W-:Y:S02]  /*87f0*/  IADD3.X R19, R2.reuse, UR9, RZ, P0, !PT ;  /* 0x0000000902137c10 */ /* 0x040fe400087fe4ff */
[----:B------:R-:W-:-:S03]  /*8800*/  IADD3.X R5, R2, UR11, RZ, P1, !PT ;  /* 0x0000000b02057c10 */ /* 0x000fc60008ffe4ff */
[----:B------:R-:W2:Y:S04]  /*8810*/  LDG.E.64 R2, desc[UR6][R18.64] ;  /* 0x0000000612027981 */ /* 0x000ea8000c1e1b00 */
[----:B------:R-:W3:Y:S01]  /*8820*/  LDG.E.64 R4, desc[UR6][R4.64] ;  /* 0x0000000604047981 */ /* 0x000ee2000c1e1b00 */
[C---:B-----5:R-:W-:Y:S01]  /*8830*/  SHF.L.U32 R7, R9.reuse, 0x10, RZ ;  /* 0x0000001009077819 */ /* 0x060fe200000006ff */
[----:B------:R-:W-:Y:S01]  /*8840*/  IMAD.U32 R16, R10, 0x10000, RZ ;  /* 0x000100000a107824 */ /* 0x000fe200078e00ff */
[----:B------:R-:W-:Y:S01]  /*8850*/  LOP3.LUT R6, R9, 0xffff0000, RZ, 0xc0, !PT ;  /* 0xffff000009067812 */ /* 0x000fe200078ec0ff */
[C---:B------:R-:W-:Y:S01]  /*8860*/  IMAD.U32 R9, R8.reuse, 0x10000, RZ ;  /* 0x0001000008097824 */ /* 0x040fe200078e00ff */
[----:B------:R-:W-:Y:S02]  /*8870*/  LOP3.LUT R17, R8, 0xffff0000, RZ, 0xc0, !PT ;  /* 0xffff000008117812 */ /* 0x000fe400078ec0ff */
[----:B------:R-:W-:-:S02]  /*8880*/  SHF.L.U32 R12, R11, 0x10, RZ ;  /* 0x000000100b0c7819 */ /* 0x000fc400000006ff */
[----:B------:R-:W-:Y:S02]  /*8890*/  LOP3.LUT R20, R10, 0xffff0000, RZ, 0xc0, !PT ;  /* 0xffff00000a147812 */ /* 0x000fe400078ec0ff */
[----:B------:R-:W-:Y:S02]  /*88a0*/  LOP3.LUT R11, R11, 0xffff0000, RZ, 0xc0, !PT ;  /* 0xffff00000b0b7812 */ /* 0x000fe400078ec0ff */
[----:B--2---:R-:W-:Y:S02]  /*88b0*/  LOP3.LUT R8, R2, 0xffff0000, RZ, 0xc0, !PT ;  /* 0xffff000002087812 */ /* 0x004fe400078ec0ff */
[C---:B------:R-:W-:Y:S01]  /*88c0*/  LOP3.LUT R18, R3.reuse, 0xffff0000, RZ, 0xc0, !PT ;  /* 0xffff000003127812 */ /* 0x040fe200078ec0ff */
[----:B------:R-:W-:Y:S01]  /*88d0*/  IMAD.U32 R3, R3, 0x10000, RZ ;  /* 0x0001000003037824 */ /* 0x000fe200078e00ff */
[----:B---3--:R-:W-:Y:S01]  /*88e0*/  LOP3.LUT R21, R4, 0xffff0000, RZ, 0xc0, !PT ;  /* 0xffff000004157812 */ /* 0x008fe200078ec0ff */
[-C--:B------:R-:W-:Y:S01]  /*88f0*/  FMUL.FTZ R10, R6, R8.reuse ;  /* 0x00000008060a7220 */ /* 0x080fe20000410000 */
[----:B------:R-:W-:Y:S01]  /*8900*/  FMUL.FTZ R27, R7, R8 ;  /* 0x00000008071b7220 */ /* 0x000fe20000410000 */
[----:B------:R-:W-:Y:S01]  /*8910*/  SHF.L.U32 R2, R2, 0x10, RZ ;  /* 0x0000001002027819 */ /* 0x000fe200000006ff */
[----:B------:R-:W-:Y:S01]  /*8920*/  FMUL.FTZ R23, R11, R18 ;  /* 0x000000120b177220 */ /* 0x000fe20000410000 */
[-C--:B------:R-:W-:Y:S01]  /*8930*/  FFMA.FTZ R10, R7, R21.reuse, -R10 ;  /* 0x00000015070a7223 */ /* 0x080fe2000001080a */
[----:B------:R-:W-:Y:S01]  /*8940*/  FFMA.FTZ R27, R6, R21, R27 ;  /* 0x00000015061b7223 */ /* 0x000fe2000001001b */
[----:B------:R-:W-:Y:S01]  /*8950*/  LOP3.LUT R19, R5, 0xffff0000, RZ, 0xc0, !PT ;  /* 0xffff000005137812 */ /* 0x000fe200078ec0ff */
[----:B------:R-:W-:Y:S01]  /*8960*/  FMUL.FTZ R6, R17, R2 ;  /* 0x0000000211067220 */ /* 0x000fe20000410000 */
[----:B------:R-:W-:Y:S01]  /*8970*/  SHF.L.U32 R4, R4, 0x10, RZ ;  /* 0x0000001004047819 */ /* 0x000fe200000006ff */
[----:B------:R-:W-:Y:S01]  /*8980*/  FMUL.FTZ R7, R20, R3 ;  /* 0x0000000314077220 */ /* 0x000fe20000410000 */
[----:B------:R-:W-:Y:S01]  /*8990*/  FMUL.FTZ R18, R12, R18 ;  /* 0x000000120c127220 */ /* 0x000fe20000410000 */
[----:B------:R-:W-:-:S02]  /*89a0*/  IMAD.U32 R5, R5, 0x10000, RZ ;  /* 0x0001000005057824 */ /* 0x000fc400078e00ff */
[----:B------:R-:W-:Y:S01]  /*89b0*/  FMUL.FTZ R2, R9, R2 ;  /* 0x0000000209027220 */ /* 0x000fe20000410000 */
[----:B------:R-:W-:Y:S01]  /*89c0*/  FMUL.FTZ R3, R16, R3 ;  /* 0x0000000310037220 */ /* 0x000fe20000410000 */
[-C--:B------:R-:W-:Y:S01]  /*89d0*/  FFMA.FTZ R23, R12, R19.reuse, -R23 ;  /* 0x000000130c177223 */ /* 0x080fe20000010817 */
[----:B------:R-:W-:Y:S01]  /*89e0*/  FFMA.FTZ R18, R11, R19, R18 ;  /* 0x000000130b127223 */ /* 0x000fe20000010012 */
[-C--:B------:R-:W-:Y:S01]  /*89f0*/  FFMA.FTZ R6, R9, R4.reuse, -R6 ;  /* 0x0000000409067223 */ /* 0x080fe20000010806 */
[----:B------:R-:W-:Y:S01]  /*8a00*/  FFMA.FTZ R17, R17, R4, R2 ;  /* 0x0000000411117223 */ /* 0x000fe20000010002 */
[-C--:B------:R-:W-:Y:S01]  /*8a10*/  FFMA.FTZ R7, R16, R5.reuse, -R7 ;  /* 0x0000000510077223 */ /* 0x080fe20000010807 */
[----:B------:R-:W-:Y:S01]  /*8a20*/  FFMA.FTZ R20, R20, R5, R3 ;  /* 0x0000000514147223 */ /* 0x000fe20000010003 */
[----:B------:R-:W-:Y:S02]  /*8a30*/  F2FP.BF16.F32.PACK_AB R9, R27, R10 ;  /* 0x0000000a1b09723e */ /* 0x000fe400000010ff */
[----:B------:R-:W-:-:S02]  /*8a40*/  F2FP.BF16.F32.PACK_AB R11, R18, R23 ;  /* 0x00000017120b723e */ /* 0x000fc400000010ff */
[----:B------:R-:W-:Y:S02]  /*8a50*/  F2FP.BF16.F32.PACK_AB R8, R17, R6 ;  /* 0x000000061108723e */ /* 0x000fe400000010ff */
[----:B------:R-:W-:Y:S02]  /*8a60*/  F2FP.BF16.F32.PACK_AB R10, R20, R7 ;  /* 0x00000007140a723e */ /* 0x000fe400000010ff */
.L_x_1862:
[----:B------:R-:W-:Y:S05]  /*8a70*/  BSYNC B0 ;  /* 0x0000000000007941 */ /* 0x000fea0003800000 */
.L_x_1861:
[----:B-----5:R1:W-:Y:S02]  /*8a80*/  STS.128 [R247], R8 ;  /* 0x00000008f7007388 */ /* 0x0203e40000000c00 */
.L_x_1860:
[----:B------:R-:W-:Y:S05]  /*8a90*/  BSYNC B1 ;  /* 0x0000000000017941 */ /* 0x000fea0003800000 */
.L_x_1859:
[----:B--234-:R-:W-:-:S05]  /*8aa0*/  VIADD R16, R134, 0x20 ;  /* 0x0000002086107836 */ /* 0x01cfca0000000000 */
[----:B------:R-:W-:-:S04]  /*8ab0*/  ISETP.GE.AND P0, PT, R16, R13, PT ;  /* 0x0000000d1000720c */ /* 0x000fc80003f06270 */
[----:B------:R-:W-:-:S13]  /*8ac0*/  ISETP.LT.OR P0, PT, R58, -0x83, P0 ;  /* 0xffffff7d3a00780c */ /* 0x000fda0000701670 */
[----:B------:R-:W-:Y:S05]  /*8ad0*/  @P0 BRA `(.L_x_1863) ;  /* 0x0000001000200947 */ /* 0x000fea0003800000 */
[----:B-1----:R1:W5:Y:S01]  /*8ae0*/  LDG.E.128 R8, desc[UR6][R24.64] ;  /* 0x0000000618087981 */ /* 0x002362000c1e1d00 */
[----:B------:R-:W-:Y:S01]  /*8af0*/  ISETP.GE.AND P0, PT, R14, UR5, PT ;  /* 0x000000050e007c0c */ /* 0x000fe2000bf06270 */
[----:B------:R-:W-:-:S12]  /*8b00*/  BSSY B0, `(.L_x_1864) ;  /* 0x0000033000007945 */ /* 0x000fd80003800000 */
[----:B------:R-:W-:Y:S05]  /*8b10*/  @P0 BRA `(.L_x_1865) ;  /* 0x0000000000c40947 */ /* 0x000fea0003800000 */
[C---:B------:R-:W-:Y:S01]  /*8b20*/  IADD3 R77, P0, R0.reuse, R77, RZ ;  /* 0x0000004d004d7210 */ /* 0x040fe20007f1e0ff */
[----:B------:R-:W-:Y:S01]  /*8b30*/  ULDC.64 UR8, c[0x0][0x360] ;  /* 0x0000d80000087ab9 */ /* 0x000fe20000000a00 */
[----:B------:R-:W-:Y:S02]  /*8b40*/  ULDC.64 UR10, c[0x0][0x358] ;  /* 0x0000d600000a7ab9 */ /* 0x000fe40000000a00 */
[----:B------:R-:W-:Y:S01]  /*8b50*/  LEA.HI.X.SX32 R0, R0, R74, 0x1, P0 ;  /* 0x0000004a00007211 */ /* 0x000fe200000f0eff */
[----:B------:R-:W-:-:S03]  /*8b60*/  IMAD.SHL.U32 R2, R77, 0x2, RZ ;  /* 0x000000024d027824 */ /* 0x000fc600078e00ff */
[----:B------:R-:W-:Y:S02]  /*8b70*/  SHF.L.U64.HI R0, R77, 0x1, R0 ;  /* 0x000000014d007819 */ /* 0x000fe40000010200 */
[C---:B------:R-:W-:Y:S02]  /*8b80*/  IADD3 R14, P0, R2.reuse, UR8, RZ ;  /* 0x00000008020e7c10 */ /* 0x040fe4000ff1e0ff */
[----:B------:R-:W-:Y:S02]  /*8b90*/  IADD3 R4, P1, R2, UR10, RZ ;  /* 0x0000000a02047c10 */ /* 0x000fe4000ff3e0ff */
[C---:B------:R-:W-:Y:S02]  /*8ba0*/  IADD3.X R15, R0.reuse, UR9, RZ, P0, !PT ;  /* 0x00000009000f7c10 */ /* 0x040fe400087fe4ff */
[----:B------:R-:W-:-:S03]  /*8bb0*/  IADD3.X R5, R0, UR11, RZ, P1, !PT ;  /* 0x0000000b00057c10 */ /* 0x000fc60008ffe4ff */
[----:B------:R-:W2:Y:S04]  /*8bc0*/  LDG.E.64 R2, desc[UR6][R14.64] ;  /* 0x000000060e027981 */ /* 0x000ea8000c1e1b00 */
[----:B------:R-:W3:Y:S01]  /*8bd0*/  LDG.E.64 R4, desc[UR6][R4.64] ;  /* 0x0000000604047981 */ /* 0x000ee2000c1e1b00 */
[C---:B-----5:R-:W-:Y:S01]  /*8be0*/  IMAD.U32 R6, R9.reuse, 0x10000, RZ ;  /* 0x0001000009067824 */ /* 0x060fe200078e00ff */
[----:B------:R-:W-:Y:S01]  /*8bf0*/  LOP3.LUT R0, R9, 0xffff0000, RZ, 0xc0, !PT ;  /* 0xffff000009007812 */ /* 0x000fe200078ec0ff */
[----:B------:R-:W-:Y:S01]  /*8c00*/  IMAD.U32 R12, R11, 0x10000, RZ ;  /* 0x000100000b0c7824 */ /* 0x000fe200078e00ff */
[C---:B------:R-:W-:Y:S02]  /*8c10*/  SHF.L.U32 R7, R8.reuse, 0x10, RZ ;  /* 0x0000001008077819 */ /* 0x040fe400000006ff */
[----:B------:R-:W-:-:S02]  /*8c20*/  LOP3.LUT R13, R8, 0xffff0000, RZ, 0xc0, !PT ;  /* 0xffff0000080d7812 */ /* 0x000fc400078ec0ff */
[----:B------:R-:W-:Y:S02]  /*8c30*/  LOP3.LUT R8, R11, 0xffff0000, RZ, 0xc0, !PT ;  /* 0xffff00000b087812 */ /* 0x000fe400078ec0ff */
[C---:B------:R-:W-:Y:S02]  /*8c40*/  SHF.L.U32 R11, R10.reuse, 0x10, RZ ;  /* 0x000000100a0b7819 */ /* 0x040fe400000006ff */
[----:B------:R-:W-:Y:S02]  /*8c50*/  LOP3.LUT R10, R10, 0xffff0000, RZ, 0xc0, !PT ;  /* 0xffff00000a0a7812 */ /* 0x000fe400078ec0ff */
[C---:B--2---:R-:W-:Y:S01]  /*8c60*/  LOP3.LUT R9, R2.reuse, 0xffff0000, RZ, 0xc0, !PT ;  /* 0xffff000002097812 */ /* 0x044fe200078ec0ff */
[----:B------:R-:W-:Y:S01]  /*8c70*/  IMAD.U32 R2, R2, 0x10000, RZ ;  /* 0x0001000002027824 */ /* 0x000fe200078e00ff */
[----:B------:R-:W-:Y:S02]  /*8c80*/  LOP3.LUT R17, R3, 0xffff0000, RZ, 0xc0, !PT ;  /* 0xffff000003117812 */ /* 0x000fe400078ec0ff */
[----:B---3--:R-:W-:Y:S01]  /*8c90*/  LOP3.LUT R21, R4, 0xffff0000, RZ, 0xc0, !PT ;  /* 0xffff000004157812 */ /* 0x008fe200078ec0ff */
[-C--:B------:R-:W-:Y:S01]  /*8ca0*/  FMUL.FTZ R15, R0, R9.reuse ;  /* 0x00000009000f7220 */ /* 0x080fe20000410000 */
[----:B------:R-:W-:Y:S01]  /*8cb0*/  LOP3.LUT R19, R5, 0xffff0000, RZ, 0xc0, !PT ;  /* 0xffff000005137812 */ /* 0x000fe200078ec0ff */
[----:B------:R-:W-:Y:S01]  /*8cc0*/  FMUL.FTZ R23, R6, R9 ;  /* 0x0000000906177220 */ /* 0x000fe20000410000 */
[----:B------:R-:W-:Y:S01]  /*8cd0*/  FMUL.FTZ R9, R8, R17 ;  /* 0x0000001108097220 */ /* 0x000fe20000410000 */
[----:B------:R-:W-:Y:S01]  /*8ce0*/  SHF.L.U32 R3, R3, 0x10, RZ ;  /* 0x0000001003037819 */ /* 0x000fe200000006ff */
[----:B------:R-:W-:Y:S01]  /*8cf0*/  FFMA.FTZ R15, R6, R21, -R15 ;  /* 0x00000015060f7223 */ /* 0x000fe2000001080f */
[C---:B------:R-:W-:Y:S01]  /*8d00*/  FMUL.FTZ R17, R12.reuse, R17 ;  /* 0x000000110c117220 */ /* 0x040fe20000410000 */
[----:B------:R-:W-:Y:S01]  /*8d10*/  FFMA.FTZ R9, R12, R19, -R9 ;  /* 0x000000130c097223 */ /* 0x000fe20000010809 */
[-C--:B------:R-:W-:Y:S01]  /*8d20*/  FMUL.FTZ R6, R13, R2.reuse ;  /* 0x000000020d067220 */ /* 0x080fe20000410000 */
[----:B------:R-:W-:Y:S01]  /*8d30*/  FMUL.FTZ R12, R7, R2 ;  /* 0x00000002070c7220 */ /* 0x000fe20000410000 */
[----:B------:R-:W-:Y:S01]  /*8d40*/  FFMA.FTZ R0, R0, R21, R23 ;  /* 0x0000001500007223 */ /* 0x000fe20000010017 */
[----:B------:R-:W-:Y:S01]  /*8d50*/  SHF.L.U32 R5, R5, 0x10, RZ ;  /* 0x0000001005057819 */ /* 0x000fe200000006ff */
[----:B------:R-:W-:Y:S01]  /*8d60*/  FMUL.FTZ R2, R10, R3 ;  /* 0x000000030a027220 */ /* 0x000fe20000410000 */
[----:B------:R-:W-:-:S02]  /*8d70*/  IMAD.U32 R4, R4, 0x10000, RZ ;  /* 0x0001000004047824 */ /* 0x000fc400078e00ff */
[C---:B------:R-:W-:Y:S01]  /*8d80*/  FMUL.FTZ R3, R11.reuse, R3 ;  /* 0x000000030b037220 */ /* 0x040fe20000410000 */
[----:B------:R-:W-:Y:S01]  /*8d90*/  FFMA.FTZ R8, R8, R19, R17 ;  /* 0x0000001308087223 */ /* 0x000fe20000010011 */
[-C--:B------:R-:W-:Y:S01]  /*8da0*/  FFMA.FTZ R2, R11, R5.reuse, -R2 ;  /* 0x000000050b027223 */ /* 0x080fe20000010802 */
[-C--:B------:R-:W-:Y:S01]  /*8db0*/  FFMA.FTZ R6, R7, R4.reuse, -R6 ;  /* 0x0000000407067223 */ /* 0x080fe20000010806 */
[----:B------:R-:W-:Y:S01]  /*8dc0*/  FFMA.FTZ R13, R13, R4, R12 ;  /* 0x000000040d0d7223 */ /* 0x000fe2000001000c */
[----:B------:R-:W-:Y:S01]  /*8dd0*/  FFMA.FTZ R3, R10, R5, R3 ;  /* 0x000000050a037223 */ /* 0x000fe20000010003 */
[----:B------:R-:W-:Y:S02]  /*8de0*/  F2FP.BF16.F32.PACK_AB R0, R0, R15 ;  /* 0x0000000f0000723e */ /* 0x000fe400000010ff */
[----:B------:R-:W-:Y:S02]  /*8df0*/  F2FP.BF16.F32.PACK_AB R11, R8, R9 ;  /* 0x00000009080b723e */ /* 0x000fe400000010ff */
[----:B------:R-:W-:Y:S01]  /*8e00*/  F2FP.BF16.F32.PACK_AB R8, R13, R6 ;  /* 0x000000060d08723e */ /* 0x000fe200000010ff */
[----:B------:R-:W-:Y:S01]  /*8e10*/  IMAD.MOV.U32 R9, RZ, RZ, R0 ;  /* 0x000000ffff097224 */ /* 0x000fe200078e0000 */
[----:B------:R-:W-:-:S02]  /*8e20*/  F2FP.BF16.F32.PACK_AB R10, R3, R2 ;  /* 0x00000002030a723e */ /* 0x000fc400000010ff */
.L_x_1865:
[----:B------:R-:W-:Y:S05]  /*8e30*/  BSYNC B0 ;  /* 0x0000000000007941 */ /* 0x000fea0003800000 */
.L_x_1864:
[----:B-----5:R2:W-:Y:S01]  /*8e40*/  STS.128 [R247+0x800], R8 ;  /* 0x00080008f7007388 */ /* 0x0205e20000000c00 */
[----:B------:R-:W-:Y:S05]  /*8e50*/  BRA `(.L_x_1863) ;  /* 0x0000000c00407947 */ /* 0x000fea0003800000 */
.L_x_1858:
[----:B------:R-:W-:Y:S01]  /*8e60*/  ISETP.GE.AND P0, PT, R134, R13, PT ;  /* 0x0000000d8600720c */ /* 0x000fe20003f06270 */
[----:B------:R-:W-:Y:S03]  /*8e70*/  BSSY B1, `(.L_x_1866) ;  /* 0x000005d000017945 */ /* 0x000fe60003800000 */
[----:B------:R-:W-:-:S13]  /*8e80*/  ISETP.LT.OR P0, PT, R58, -0x3, P0 ;  /* 0xfffffffd3a00780c */ /* 0x000fda0000701670 */
[----:B------:R-:W-:Y:S05]  /*8e90*/  @P0 BRA `(.L_x_1867) ;  /* 0x0000000400680947 */ /* 0x000fea0003800000 */
[----:B------:R1:W5:Y:S01]  /*8ea0*/  LDG.E.128 R20, desc[UR6][R8.64] ;  /* 0x0000000608147981 */ /* 0x000362000c1e1d00 */
        /* <DEDUP_REMOVED lines=13> */
[----:B-1----:R-:W-:Y:S02]  /*8f80*/  LEA.HI.X.SX32 R9, R4, R73, 0x1, P1 ;  /* 0x0000004904097211 */ /* 0x002fe400008f0eff */
[C---:B------:R-:W-:Y:S01]  /*8f90*/  LEA R8, P1, R2.reuse, UR8, 0x1 ;  /* 0x0000000802087c11 */ /* 0x040fe2000f8208ff */
[----:B------:R-:W-:Y:S02]  /*8fa0*/  IMAD.MOV.U32 R12, RZ, RZ, RZ ;  /* 0x000000ffff0c7224 */ /* 0x000fe400078e00ff */
[----:B------:R-:W2:Y:S01]  /*8fb0*/  LDG.E.128 R4, desc[UR6][R6.64] ;  /* 0x0000000606047981 */ /* 0x000ea2000c1e1d00 */
[----:B------:R-:W-:Y:S01]  /*8fc0*/  LEA.HI.X R9, R2, UR9, R9, 0x1, P1 ;  /* 0x0000000902097c11 */ /* 0x000fe200088f0c09 */
[----:B------:R-:W-:Y:S01]  /*8fd0*/  ULDC.64 UR8, c[0x0][0x358] ;  /* 0x0000d60000087ab9 */ /* 0x000fe20000000a00 */
[----:B------:R-:W-:-:S04]  /*8fe0*/  @P0 SHF.R.S32.HI R2, RZ, 0x1, R78 ;  /* 0x00000001ff020819 */ /* 0x000fc8000001144e */
[----:B------:R-:W-:Y:S01]  /*8ff0*/  @P0 IADD3 R12, -R2, RZ, RZ ;  /* 0x000000ff020c0210 */ /* 0x000fe20007ffe1ff */
[----:B------:R-:W2:Y:S03]  /*9000*/  LDG.E.128 R8, desc[UR6][R8.64] ;  /* 0x0000000608087981 */ /* 0x000ea6000c1e1d00 */
[----:B------:R-:W-:-:S04]  /*9010*/  IADD3 R2, P1, R12, R3, RZ ;  /* 0x000000030c027210 */ /* 0x000fc80007f3e0ff */
[----:B--234-:R-:W-:Y:S02]  /*9020*/  LEA.HI.X.SX32 R17, R12, R73, 0x1, P1 ;  /* 0x000000490c117211 */ /* 0x01cfe400008f0eff */
[----:B------:R-:W-:-:S04]  /*9030*/  LEA R16, P1, R2, UR8, 0x1 ;  /* 0x0000000802107c11 */ /* 0x000fc8000f8208ff */
[----:B------:R-:W-:-:S06]  /*9040*/  LEA.HI.X R17, R2, UR9, R17, 0x1, P1 ;  /* 0x0000000902117c11 */ /* 0x000fcc00088f0c11 */
[----:B------:R-:W2:Y:S01]  /*9050*/  LDG.E.128 R16, desc[UR6][R16.64] ;  /* 0x0000000610107981 */ /* 0x000ea2000c1e1d00 */
        /* <DEDUP_REMOVED lines=8> */
[C---:B------:R-:W-:Y:S01]  /*90e0*/  IMAD.U32 R23, R4.reuse, 0x10000, RZ ;  /* 0x0001000004177824 */ /* 0x040fe200078e00ff */
[----:B------:R-:W-:Y:S01]  /*90f0*/  LOP3.LUT R22, R4, 0xffff0000, RZ, 0xc0, !PT ;  /* 0xffff000004167812 */ /* 0x000fe200078ec0ff */
[----:B------:R-:W-:Y:S01]  /*9100*/  IMAD.U32 R30, R6, 0x10000, RZ ;  /* 0x00010000061e7824 */ /* 0x000fe200078e00ff */
[----:B------:R-:W-:-:S02]  /*9110*/  SHF.L.U32 R4, R5, 0x10, RZ ;  /* 0x0000001005047819 */ /* 0x000fc400000006ff */
[----:B------:R-:W-:Y:S02]  /*9120*/  LOP3.LUT R31, R5, 0xffff0000, RZ, 0xc0, !PT ;  /* 0xffff0000051f7812 */ /* 0x000fe400078ec0ff */
[C---:B------:R-:W-:Y:S01]  /*9130*/  SHF.L.U32 R5, R7.reuse, 0x10, RZ ;  /* 0x0000001007057819 */ /* 0x040fe200000006ff */
[----:B------:R-:W-:Y:S01]  /*9140*/  IMAD.U32 R32, R8, 0x10000, RZ ;  /* 0x0001000008207824 */ /* 0x000fe200078e00ff */
[----:B------:R-:W-:Y:S01]  /*9150*/  LOP3.LUT R34, R7, 0xffff0000, RZ, 0xc0, !PT ;  /* 0xffff000007227812 */ /* 0x000fe200078ec0ff */
[----:B------:R-:W-:Y:S01]  /*9160*/  IMAD.U32 R35, R10, 0x10000, RZ ;  /* 0x000100000a237824 */ /* 0x000fe200078e00ff */
        /* <DEDUP_REMOVED lines=14> */
[----:B------:R-:W-:Y:S01]  /*9250*/  FMUL.FTZ R33, R22, R33 ;  /* 0x0000002116217220 */ /* 0x000fe20000410000 */
[----:B------:R-:W-:Y:S01]  /*9260*/  FMUL.FTZ R7, R4, R7 ;  /* 0x0000000704077220 */ /* 0x000fe20000410000 */
[----:B------:R-:W-:Y:S01]  /*9270*/  FMUL.FTZ R6, R6, R9 ;  /* 0x0000000906067220 */ /* 0x000fe20000410000 */
[----:B------:R-:W-:Y:S01]  /*9280*/  @!P0 FADD.FTZ R11, -R11, -RZ ;  /* 0x800000ff0b0b8221 */ /* 0x000fe20000010100 */
[----:B------:R-:W-:Y:S01]  /*9290*/  FMUL.FTZ R8, R5, R8 ;  /* 0x0000000805087220 */ /* 0x000fe20000410000 */
[C---:B--2---:R-:W-:Y:S01]  /*92a0*/  IMAD.U32 R9, R16.reuse, 0x10000, RZ ;  /* 0x0001000010097824 */ /* 0x044fe200078e00ff */
[----:B------:R-:W-:Y:S01]  /*92b0*/  LOP3.LUT R5, R16, 0xffff0000, RZ, 0xc0, !PT ;  /* 0xffff000010057812 */ /* 0x000fe200078ec0ff */
[----:B------:R-:W-:Y:S01]  /*92c0*/  FMUL.FTZ R23, R23, R32 ;  /* 0x0000002017177220 */ /* 0x000fe20000410000 */
[----:B------:R-:W-:Y:S01]  /*92d0*/  SHF.L.U32 R4, R17, 0x10, RZ ;  /* 0x0000001011047819 */ /* 0x000fe200000006ff */
[----:B------:R-:W-:Y:S01]  /*92e0*/  FMUL.FTZ R31, R31, R36 ;  /* 0x000000241f1f7220 */ /* 0x000fe20000410000 */
[----:B------:R-:W-:Y:S01]  /*92f0*/  LOP3.LUT R22, R17, 0xffff0000, RZ, 0xc0, !PT ;  /* 0xffff000011167812 */ /* 0x000fe200078ec0ff */
[C---:B------:R-:W-:Y:S01]  /*9300*/  IMAD.U32 R17, R18.reuse, 0x10000, RZ ;  /* 0x0001000012117824 */ /* 0x040fe200078e00ff */
[----:B------:R-:W-:Y:S01]  /*9310*/  LOP3.LUT R16, R18, 0xffff0000, RZ, 0xc0, !PT ;  /* 0xffff000012107812 */ /* 0x000fe200078ec0ff */
[----:B------:R-:W-:Y:S01]  /*9320*/  FMUL.FTZ R30, R30, R35 ;  /* 0x000000231e1e7220 */ /* 0x000fe20000410000 */
[C---:B------:R-:W-:Y:S01]  /*9330*/  SHF.L.U32 R10, R19.reuse, 0x10, RZ ;  /* 0x00000010130a7819 */ /* 0x040fe200000006ff */
[----:B------:R-:W-:Y:S01]  /*9340*/  FMUL.FTZ R11, R34, R11 ;  /* 0x0000000b220b7220 */ /* 0x000fe20000410000 */
        /* <DEDUP_REMOVED lines=13> */
.L_x_1869:
[----:B------:R-:W-:Y:S05]  /*9420*/  BSYNC B0 ;  /* 0x0000000000007941 */ /* 0x000fea0003800000 */
.L_x_1868:
[----:B-----5:R1:W-:Y:S02]  /*9430*/  STS.128 [R247], R20 ;  /* 0x00000014f7007388 */ /* 0x0203e40000000c00 */
.L_x_1867:
[----:B------:R-:W-:Y:S05]  /*9440*/  BSYNC B1 ;  /* 0x0000000000017941 */ /* 0x000fea0003800000 */
.L_x_1866:
[----:B--234-:R-:W-:-:S05]  /*9450*/  VIADD R16, R134, 0x20 ;  /* 0x0000002086107836 */ /* 0x01cfca0000000000 */
[----:B------:R-:W-:-:S04]  /*9460*/  ISETP.GE.AND P0, PT, R16, R13, PT ;  /* 0x0000000d1000720c */ /* 0x000fc80003f06270 */
[----:B------:R-:W-:-:S13]  /*9470*/  ISETP.LT.OR P0, PT, R58, -0x83, P0 ;  /* 0xffffff7d3a00780c */ /* 0x000fda0000701670 */
[----:B------:R-:W-:Y:S05]  /*9480*/  @P0 BRA `(.L_x_1863) ;  /* 0x0000000400b40947 */ /* 0x000fea0003800000 */
[----:B------:R2:W5:Y:S01]  /*9490*/  LDG.E.128 R4, desc[UR6][R24.64] ;  /* 0x0000000618047981 */ /* 0x000562000c1e1d00 */
[----:B------:R-:W-:Y:S01]  /*94a0*/  ISETP.GE.AND P0, PT, R14, UR5, PT ;  /* 0x000000050e007c0c */ /* 0x000fe2000bf06270 */
[----:B------:R-:W-:-:S12]  /*94b0*/  BSSY B0, `(.L_x_1870) ;  /* 0x0000057000007945 */ /* 0x000fd80003800000 */
[----:B------:R-:W-:Y:S05]  /*94c0*/  @P0 BRA `(.L_x_1871) ;  /* 0x0000000400540947 */ /* 0x000fea0003800000 */
[----:B------:R-:W-:Y:S01]  /*94d0*/  ISETP.GE.AND P0, PT, R14, R75, PT ;  /* 0x0000004b0e00720c */ /* 0x000fe20003f06270 */
[----:B-1----:R-:W-:Y:S01]  /*94e0*/  IMAD.MOV.U32 R8, RZ, RZ, RZ ;  /* 0x000000ffff087224 */ /* 0x002fe200078e00ff */
[----:B------:R-:W-:Y:S01]  /*94f0*/  IADD3 R3, P1, R0, R3, RZ ;  /* 0x0000000300037210 */ /* 0x000fe20007f3e0ff */
[----:B------:R-:W-:-:S03]  /*9500*/  ULDC.64 UR8, c[0x0][0x360] ;  /* 0x0000d80000087ab9 */ /* 0x000fc60000000a00 */
[----:B------:R-:W-:-:S07]  /*9510*/  LEA.HI.X.SX32 R0, R0, R73, 0x1, P1 ;  /* 0x0000004900007211 */ /* 0x000fce00008f0eff */
[--C-:B------:R-:W-:Y:S02]  /*9520*/  @P0 SHF.R.S32.HI R2, RZ, 0x1, R78.reuse ;  /* 0x00000001ff020819 */ /* 0x100fe4000001144e */
[----:B------:R-:W-:-:S03]  /*9530*/  @P0 SHF.R.S32.HI R9, RZ, 0x1, R78 ;  /* 0x00000001ff090819 */ /* 0x000fc6000001144e */
[----:B------:R-:W-:Y:S01]  /*9540*/  @P0 IMAD.MOV R8, RZ, RZ, -R2 ;  /* 0x000000ffff080224 */ /* 0x000fe200078e0a02 */
[----:B------:R-:W-:Y:S01]  /*9550*/  @P0 SHF.R.S32.HI R78, RZ, 0x1, R78 ;  /* 0x00000001ff4e0819 */ /* 0x000fe2000001144e */
[----:B------:R-:W-:-:S03]  /*9560*/  @P0 IMAD.MOV R75, RZ, RZ, -R9 ;  /* 0x000000ffff4b0224 */ /* 0x000fc600078e0a09 */
[----:B------:R-:W-:Y:S01]  /*9570*/  IADD3 R2, P1, R8, R3, RZ ;  /* 0x0000000308027210 */ /* 0x000fe20007f3e0ff */
[----:B------:R-:W-:-:S03]  /*9580*/  IMAD.WIDE R10, R75, 0x2, R24 ;  /* 0x000000024b0a7825 */ /* 0x000fc600078e0218 */
[----:B------:R-:W-:Y:S02]  /*9590*/  LEA.HI.X.SX32 R13, R8, R0, 0x1, P1 ;  /* 0x00000000080d7211 */ /* 0x000fe400008f0eff */
[C---:B------:R-:W-:Y:S01]  /*95a0*/  LEA R12, P1, R2.reuse, UR8, 0x1 ;  /* 0x00000008020c7c11 */ /* 0x040fe2000f8208ff */
[----:B------:R-:W3:Y:S03]  /*95b0*/  LDG.E.128 R8, desc[UR6][R10.64] ;  /* 0x000000060a087981 */ /* 0x000ee6000c1e1d00 */
[----:B------:R-:W-:Y:S01]  /*95c0*/  LEA.HI.X R13, R2, UR9, R13, 0x1, P1 ;  /* 0x00000009020d7c11 */ /* 0x000fe200088f0c0d */
[----:B------:R-:W-:Y:S01]  /*95d0*/  ULDC.64 UR8, c[0x0][0x358] ;  /* 0x0000d60000087ab9 */ /* 0x000fe20000000a00 */
[----:B------:R-:W-:Y:S01]  /*95e0*/  MOV R2, RZ ;  /* 0x000000ff00027202 */ /* 0x000fe20000000f00 */
[----:B------:R-:W-:-:S03]  /*95f0*/  @P0 IMAD.MOV R2, RZ, RZ, -R78 ;  /* 0x000000ffff020224 */ /* 0x000fc600078e0a4e */
[----:B------:R-:W4:Y:S02]  /*9600*/  LDG.E.128 R12, desc[UR6][R12.64] ;  /* 0x000000060c0c7981 */ /* 0x000f24000c1e1d00 */
[----:B------:R-:W-:-:S04]  /*9610*/  IADD3 R3, P1, R2, R3, RZ ;  /* 0x0000000302037210 */ /* 0x000fc80007f3e0ff */
[----:B------:R-:W-:Y:S02]  /*9620*/  LEA.HI.X.SX32 R0, R2, R0, 0x1, P1 ;  /* 0x0000000002007211 */ /* 0x000fe400008f0eff */
[----:B------:R-:W-:-:S04]  /*9630*/  LEA R20, P1, R3, UR8, 0x1 ;  /* 0x0000000803147c11 */ /* 0x000fc8000f8208ff */
[----:B------:R-:W-:-:S06]  /*9640*/  LEA.HI.X R21, R3, UR9, R0, 0x1, P1 ;  /* 0x0000000903157c11 */ /* 0x000fcc00088f0c00 */
[----:B------:R-:W4:Y:S01]  /*9650*/  LDG.E.128 R20, desc[UR6][R20.64] ;  /* 0x0000000614147981 */ /* 0x000f22000c1e1d00 */
[C---:B-----5:R-:W-:Y:S01]  /*9660*/  LOP3.LUT R0, R5.reuse, 0xffff0000, RZ, 0xc0, !PT ;  /* 0xffff000005007812 */ /* 0x060fe200078ec0ff */
[----:B------:R-:W-:Y:S01]  /*9670*/  IMAD.U32 R3, R4, 0x10000, RZ ;  /* 0x0001000004037824 */ /* 0x000fe200078e00ff */
[----:B------:R-:W-:Y:S01]  /*9680*/  SHF.L.U32 R18, R5, 0x10, RZ ;  /* 0x0000001005127819 */ /* 0x000fe200000006ff */
[----:B------:R-:W-:Y:S01]  /*9690*/  IMAD.U32 R17, R6, 0x10000, RZ ;  /* 0x0001000006117824 */ /* 0x000fe200078e00ff */
[----:B------:R-:W-:Y:S01]  /*96a0*/  LOP3.LUT R2, R4, 0xffff0000, RZ, 0xc0, !PT ;  /* 0xffff000004027812 */ /* 0x000fe200078ec0ff */
[C---:B--2---:R-:W-:Y:S01]  /*96b0*/  IMAD.U32 R24, R7.reuse, 0x10000, RZ ;  /* 0x0001000007187824 */ /* 0x044fe200078e00ff */
[----:B------:R-:W-:Y:S02]  /*96c0*/  LOP3.LUT R5, R6, 0xffff0000, RZ, 0xc0, !PT ;  /* 0xffff000006057812 */ /* 0x000fe400078ec0ff */
[----:B------:R-:W-:Y:S01]  /*96d0*/  LOP3.LUT R4, R7, 0xffff0000, RZ, 0xc0, !PT ;  /* 0xffff000007047812 */ /* 0x000fe200078ec0ff */
[C---:B---3--:R-:W-:Y:S01]  /*96e0*/  IMAD.U32 R6, R9.reuse, 0x10000, RZ ;  /* 0x0001000009067824 */ /* 0x048fe200078e00ff */
[----:B------:R-:W-:Y:S01]  /*96f0*/  LOP3.LUT R26, R9, 0xffff0000, RZ, 0xc0, !PT ;  /* 0xffff0000091a7812 */ /* 0x000fe200078ec0ff */
[----:B------:R-:W-:Y:S01]  /*9700*/  IMAD.U32 R25, R10, 0x10000, RZ ;  /* 0x000100000a197824 */ /* 0x000fe200078e00ff */
[----:B------:R-:W-:-:S02]  /*9710*/  SHF.L.U32 R19, R8, 0x10, RZ ;  /* 0x0000001008137819 */ /* 0x000fc400000006ff */
[----:B------:R-:W-:Y:S02]  /*9720*/  LOP3.LUT R7, R8, 0xffff0000, RZ, 0xc0, !PT ;  /* 0xffff000008077812 */ /* 0x000fe400078ec0ff */
[----:B------:R-:W-:Y:S02]  /*9730*/  LOP3.LUT R9, R10, 0xffff0000, RZ, 0xc0, !PT ;  /* 0xffff00000a097812 */ /* 0x000fe400078ec0ff */
[C---:B------:R-:W-:Y:S01]  /*9740*/  SHF.L.U32 R8, R11.reuse, 0x10, RZ ;  /* 0x000000100b087819 */ /* 0x040fe200000006ff */
[C---:B----4-:R-:W-:Y:S01]  /*9750*/  IMAD.U32 R28, R12.reuse, 0x10000, RZ ;  /* 0x000100000c1c7824 */ /* 0x050fe200078e00ff */
[----:B------:R-:W-:Y:S01]  /*9760*/  LOP3.LUT R27, R11, 0xffff0000, RZ, 0xc0, !PT ;  /* 0xffff00000b1b7812 */ /* 0x000fe200078ec0ff */
[C---:B------:R-:W-:Y:S01]  /*9770*/  IMAD.U32 R11, R13.reuse, 0x10000, RZ ;  /* 0x000100000d0b7824 */ /* 0x040fe200078e00ff */
[----:B------:R-:W-:Y:S01]  /*9780*/  LOP3.LUT R10, R12, 0xffff0000, RZ, 0xc0, !PT ;  /* 0xffff00000c0a7812 */ /* 0x000fe200078ec0ff */
[----:B------:R-:W-:Y:S01]  /*9790*/  @!P0 FADD.FTZ R28, -R28, -RZ ;  /* 0x800000ff1c1c8221 */ /* 0x000fe20000010100 */
        /* <DEDUP_REMOVED lines=8> */
[----:B------:R-:W-:Y:S01]  /*9820*/  @!P0 FADD.FTZ R29, -R29, -RZ ;  /* 0x800000ff1d1d8221 */ /* 0x000fe20000010100 */
[----:B------:R-:W-:Y:S01]  /*9830*/  @!P0 FADD.FTZ R12, -R12, -RZ ;  /* 0x800000ff0c0c8221 */ /* 0x000fe20000010100 */
[----:B------:R-:W-:Y:S01]  /*9840*/  @!P0 FADD.FTZ R30, -R30, -RZ ;  /* 0x800000ff1e1e8221 */ /* 0x000fe20000010100 */
[----:B------:R-:W-:Y:S01]  /*9850*/  @!P0 FADD.FTZ R14, -R14, -RZ ;  /* 0x800000ff0e0e8221 */ /* 0x000fe20000010100 */
[----:B------:R-:W-:Y:S01]  /*9860*/  FMUL.FTZ R13, R8, R13 ;  /* 0x0000000d080d7220 */ /* 0x000fe20000410000 */
[----:B------:R-:W-:Y:S01]  /*9870*/  FMUL.FTZ R12, R9, R12 ;  /* 0x0000000c090c7220 */ /* 0x000fe20000410000 */
[----:B------:R-:W-:Y:S01]  /*9880*/  FMUL.FTZ R11, R6, R11 ;  /* 0x0000000b060b7220 */ /* 0x000fe20000410000 */
[----:B------:R-:W-:Y:S01]  /*9890*/  FMUL.FTZ R27, R27, R14 ;  /* 0x0000000e1b1b7220 */ /* 0x000fe20000410000 */
[C---:B------:R-:W-:Y:S01]  /*98a0*/  IMAD.U32 R9, R20.reuse, 0x10000, RZ ;  /* 0x0001000014097824 */ /* 0x040fe200078e00ff */
[----:B------:R-:W-:Y:S01]  /*98b0*/  LOP3.LUT R8, R20, 0xffff0000, RZ, 0xc0, !PT ;  /* 0xffff000014087812 */ /* 0x000fe200078ec0ff */
[----:B------:R-:W-:Y:S01]  /*98c0*/  FMUL.FTZ R7, R7, R10 ;  /* 0x0000000a07077220 */ /* 0x000fe20000410000 */
[C---:B------:R-:W-:Y:S01]  /*98d0*/  SHF.L.U32 R6, R21.reuse, 0x10, RZ ;  /* 0x0000001015067819 */ /* 0x040fe200000006ff */
[----:B------:R-:W-:Y:S01]  /*98e0*/  IMAD.U32 R15, R22, 0x10000, RZ ;  /* 0x00010000160f7824 */ /* 0x000fe200078e00ff */
[----:B------:R-:W-:Y:S01]  /*98f0*/  LOP3.LUT R20, R21, 0xffff0000, RZ, 0xc0, !PT ;  /* 0xffff000015147812 */ /* 0x000fe200078ec0ff */
[----:B------:R-:W-:Y:S01]  /*9900*/  FMUL.FTZ R29, R26, R29 ;  /* 0x0000001d1a1d7220 */ /* 0x000fe20000410000 */
[----:B------:R-:W-:Y:S01]  /*9910*/  LOP3.LUT R14, R22, 0xffff0000, RZ, 0xc0, !PT ;  /* 0xffff0000160e7812 */ /* 0x000fe200078ec0ff */
[----:B------:R-:W-:Y:S01]  /*9920*/  FMUL.FTZ R28, R19, R28 ;  /* 0x0000001c131c7220 */ /* 0x000fe20000410000 */
[----:B------:R-:W-:Y:S01]  /*9930*/  SHF.L.U32 R10, R23, 0x10, RZ ;  /* 0x00000010170a7819 */ /* 0x000fe200000006ff */
        /* <DEDUP_REMOVED lines=14> */
.L_x_1871:
[----:B------:R-:W-:Y:S05]  /*9a20*/  BSYNC B0 ;  /* 0x0000000000007941 */ /* 0x000fea0003800000 */
.L_x_1870:
[----:B-----5:R3:W-:Y:S01]  /*9a30*/  STS.128 [R247+0x800], R4 ;  /* 0x00080004f7007388 */ /* 0x0207e20000000c00 */
[----:B------:R-:W-:Y:S05]  /*9a40*/  BRA `(.L_x_1863) ;  /* 0x0000000000447947 */ /* 0x000fea0003800000 */
.L_x_1857:
[----:B------:R-:W-:Y:S02]  /*9a50*/  IMAD.IADD R3, R242, 0x1, -R61 ;  /* 0x00000001f2037824 */ /* 0x000fe400078e0a3d */
[----:B--234-:R-:W-:-:S03]  /*9a60*/  VIADD R16, R134, 0x20 ;  /* 0x0000002086107836 */ /* 0x01cfc60000000000 */
[-C--:B------:R-:W-:Y:S02]  /*9a70*/  ISETP.GE.AND P3, PT, R134, R3.reuse, PT ;  /* 0x000000038600720c */ /* 0x080fe40003f66270 */
[----:B------:R-:W-:-:S11]  /*9a80*/  ISETP.GE.AND P2, PT, R16, R3, PT ;  /* 0x000000031000720c */ /* 0x000fd60003f46270 */
[----:B------:R-:W1:Y:S02]  /*9a90*/  @!P3 LDC.64 R4, c[0x0][0x210] ;  /* 0x00008400ff04bb82 */ /* 0x000e640000000a00 */
[----:B------:R-:W-:-:S04]  /*9aa0*/  @!P2 IADD3 R7, P0, R136, UR10, RZ ;  /* 0x0000000a8807ac10 */ /* 0x000fc8000ff1e0ff */
[----:B------:R-:W-:Y:S02]  /*9ab0*/  @!P2 IADD3.X R0, R72, UR11, RZ, P0, !PT ;  /* 0x0000000b4800ac10 */ /* 0x000fe400087fe4ff */
[----:B------:R-:W2:Y:S01]  /*9ac0*/  @!P2 LDC.64 R2, c[0x0][0x210] ;  /* 0x00008400ff02ab82 */ /* 0x000ea20000000a00 */
[----:B-1----:R-:W-:-:S04]  /*9ad0*/  @!P3 LEA R4, P1, R136, R4, 0x1 ;  /* 0x000000048804b211 */ /* 0x002fc800078208ff */
[----:B------:R-:W-:Y:S02]  /*9ae0*/  @!P3 LEA.HI.X R5, R136, R5, R72, 0x1, P1 ;  /* 0x000000058805b211 */ /* 0x000fe400008f0c48 */
[----:B--2---:R-:W-:-:S03]  /*9af0*/  @!P2 LEA R2, P0, R7, R2, 0x1 ;  /* 0x000000020702a211 */ /* 0x004fc600078008ff */
[----:B------:R-:W-:Y:S01]  /*9b00*/  @!PT LDS RZ, [RZ] ;  /* 0x00000000fffff984 */ /* 0x000fe20000000800 */
[----:B------:R-:W-:Y:S01]  /*9b10*/  @!PT LDS RZ, [RZ] ;  /* 0x00000000fffff984 */ /* 0x000fe20000000800 */
[----:B------:R-:W-:Y:S01]  /*9b20*/  @!PT LDS RZ, [RZ] ;  /* 0x00000000fffff984 */ /* 0x000fe20000000800 */
[----:B------:R4:W-:Y:S01]  /*9b30*/  @!P3 LDGSTS.E.BYPASS.LTC128B.128 [R247], desc[UR6][R4.64] ;  /* 0x0000000004f7bfae */ /* 0x0009e2000b901d46 */
[----:B------:R-:W-:-:S05]  /*9b40*/  @!P2 LEA.HI.X R3, R7, R3, R0, 0x1, P0 ;  /* 0x000000030703a211 */ /* 0x000fca00000f0c00 */
[----:B------:R4:W-:Y:S04]  /*9b50*/  @!P2 LDGSTS.E.BYPASS.LTC128B.128 [R247+0x800], desc[UR6][R2.64] ;  /* 0x0080000002f7afae */ /* 0x0009e8000b901d46 */
.L_x_1863:
[----:B------:R-:W-:Y:S05]  /*9b60*/  BSYNC B2 ;  /* 0x0000000000027941 */ /* 0x000fea0003800000 */
.L_x_1856:
[----:B------:R-:W-:Y:S01]  /*9b70*/  VIADD R246, R56, 0xffffffff ;  /* 0xffffffff38f67836 */ /* 0x000fe20000000000 */
[----:B------:R-:W-:Y:S01]  /*9b80*/  LOP3.LUT R0, R66, 0x7fffffe, RZ, 0xc0, !PT ;  /* 0x07fffffe42007812 */ /* 0x000fe200078ec0ff */
[----:B-12---:R-:W-:Y:S01]  /*9b90*/  VIADD R24, R134, 0x60 ;  /* 0x0000006086187836 */ /* 0x006fe20000000000 */
[----:B------:R-:W-:Y:S01]  /*9ba0*/  ULDC UR5, c[0x0][0x398] ;  /* 0x0000e60000057ab9 */ /* 0x000fe20000000800 */
[----:B----4-:R-:W-:Y:S02]  /*9bb0*/  IMAD.SHL.U32 R2, R246, 0x100, RZ ;  /* 0x00000100f6027824 */ /* 0x010fe400078e00ff */
[C---:B------:R-:W-:Y:S02]  /*9bc0*/  VIADD R26, R134.reuse, 0x40 ;  /* 0x00000040861a7836 */ /* 0x040fe40000000000 */
[----:B------:R-:W-:Y:S02]  /*9bd0*/  IMAD.IADD R19, R57, 0x1, -R2 ;  /* 0x0000000139137824 */ /* 0x000fe400078e0a02 */
[----:B------:R-:W-:-:S02]  /*9be0*/  VIADD R20, R134, 0xa0 ;  /* 0x000000a086147836 */ /* 0x000fc40000000000 */
[C---:B------:R-:W-:Y:S01]  /*9bf0*/  VIADD R18, R134.reuse, 0xc0 ;  /* 0x000000c086127836 */ /* 0x040fe20000000000 */
[CC--:B------:R-:W-:Y:S01]  /*9c00*/  ISETP.GE.AND P1, PT, R134.reuse, R19.reuse, PT ;  /* 0x000000138600720c */ /* 0x0c0fe20003f26270 */
[----:B------:R-:W-:Y:S01]  /*9c10*/  VIADD R22, R134, 0x80 ;  /* 0x0000008086167836 */ /* 0x000fe20000000000 */
[-C--:B------:R-:W-:Y:S01]  /*9c20*/  ISETP.GE.AND P0, PT, R16, R19.reuse, PT ;  /* 0x000000131000720c */ /* 0x080fe20003f06270 */
[----:B------:R-:W-:Y:S01]  /*9c30*/  VIADD R3, R134, 0xe0 ;  /* 0x000000e086037836 */ /* 0x000fe20000000000 */
[-C--:B------:R-:W-:Y:S01]  /*9c40*/  ISETP.GE.AND P5, PT, R24, R19.reuse, PT ;  /* 0x000000131800720c */ /* 0x080fe20003fa6270 */
[----:B------:R-:W-:Y:S01]  /*9c50*/  IMAD.IADD R0, R67, 0x1, -R0 ;  /* 0x0000000143007824 */ /* 0x000fe200078e0a00 */
[-C--:B------:R-:W-:Y:S01]  /*9c60*/  ISETP.GE.AND P6, PT, R26, R19.reuse, PT ;  /* 0x000000131a00720c */ /* 0x080fe20003fc6270 */
[----:B------:R-:W-:Y:S01]  /*9c70*/  IMAD.SHL.U32 R69, R69, 0x8, RZ ;  /* 0x0000000845457824 */ /* 0x000fe200078e00ff */
[-C--:B------:R-:W-:Y:S01]  /*9c80*/  ISETP.GE.AND P3, PT, R20, R19.reuse, PT ;  /* 0x000000131400720c */ /* 0x080fe20003f66270 */
[----:B------:R-:W-:Y:S01]  /*9c90*/  IMAD R52, R59, 0x10, R61 ;  /* 0x000000103b347824 */ /* 0x000fe200078e023d */
[-C--:B------:R-:W-:Y:S01]  /*9ca0*/  ISETP.GE.AND P2, PT, R18, R19.reuse, PT ;  /* 0x000000131200720c */ /* 0x080fe20003f46270 */
[----:B------:R-:W-:Y:S01]  /*9cb0*/  IMAD.SHL.U32 R51, R58, 0x2, RZ ;  /* 0x000000023a337824 */ /* 0x000fe200078e00ff */
[----:B------:R-:W-:Y:S01]  /*9cc0*/  ISETP.GE.AND P4, PT, R22, R19, PT ;  /* 0x000000131600720c */ /* 0x000fe20003f86270 */
[----:B------:R-:W-:-:S03]  /*9cd0*/  @!P1 IMAD.MOV.U32 R236, RZ, RZ, R238 ;  /* 0x000000ffffec9224 */ /* 0x000fc600078e00ee */
[----:B------:R-:W-:Y:S01]  /*9ce0*/  LOP3.LUT R51, R51, 0x6, RZ, 0xc0, !PT ;  /* 0x0000000633337812 */ /* 0x000fe200078ec0ff */
[----:B---3--:R-:W1:Y:S01]  /*9cf0*/  @!P5 LDC.64 R4, c[0x0][0x248] ;  /* 0x00009200ff04db82 */ /* 0x008e620000000a00 */
[----:B------:R-:W-:Y:S01]  /*9d00*/  @!PT LDS RZ, [RZ] ;  /* 0x00000000fffff984 */ /* 0x000fe20000000800 */
[----:B------:R-:W-:Y:S01]  /*9d10*/  @!PT LDS RZ, [RZ] ;  /* 0x00000000fffff984 */ /* 0x000fe20000000800 */
[----:B------:R-:W-:Y:S01]  /*9d20*/  @!PT LDS RZ, [RZ] ;  /* 0x00000000fffff984 */ /* 0x000fe20000000800 */
[----:B------:R2:W-:Y:S01]  /*9d30*/  @!P1 LDGSTS.E.BYPASS.LTC128B.128 [R247+0x1000], desc[UR6][R236.64] ;  /* 0x01000000ecf79fae */ /* 0x0005e2000b901d46 */
[C---:B------:R-:W-:Y:S02]  /*9d40*/  @!P0 LEA R28, P1, R63.reuse, R238, 0x1 ;  /* 0x000000ee3f1c8211 */ /* 0x040fe400078208ff */
[----:B------:R-:W-:Y:S02]  /*9d50*/  IMAD.IADD R51, R2, 0x1, R51 ;  /* 0x0000000102337824 */ /* 0x000fe400078e0233 */
[----:B------:R-:W-:Y:S02]  /*9d60*/  @!P0 LEA.HI.X R29, R63, R237, R60, 0x1, P1 ;  /* 0x000000ed3f1d8211 */ /* 0x000fe400008f0c3c */
[----:B------:R-:W-:Y:S01]  /*9d70*/  ISETP.GE.AND P1, PT, R3, R19, PT ;  /* 0x000000130300720c */ /* 0x000fe20003f26270 */
[----:B------:R-:W3:Y:S01]  /*9d80*/  @!P6 LDC.64 R6, c[0x0][0x248] ;  /* 0x00009200ff06eb82 */ /* 0x000ee20000000a00 */
[C---:B------:R-:W-:Y:S01]  /*9d90*/  VIADD R41, R51.reuse, 0x18 ;  /* 0x0000001833297836 */ /* 0x040fe20000000000 */
[----:B------:R4:W-:Y:S01]  /*9da0*/  @!P0 LDGSTS.E.BYPASS.LTC128B.128 [R247+0x1800], desc[UR6][R28.64] ;  /* 0x018000001cf78fae */ /* 0x0009e2000b901d46 */
[----:B------:R-:W-:-:S02]  /*9db0*/  VIADD R43, R51, 0x38 ;  /* 0x00000038332b7836 */ /* 0x000fc40000000000 */
[----:B------:R-:W-:-:S03]  /*9dc0*/  VIADD R53, R51, 0x40 ;  /* 0x0000004033357836 */ /* 0x000fc60000000000 */
[----:B------:R-:W5:Y:S01]  /*9dd0*/  @!P3 LDC.64 R12, c[0x0][0x248] ;  /* 0x00009200ff0cbb82 */ /* 0x000f620000000a00 */
[----:B-1----:R-:W-:-:S07]  /*9de0*/  @!P5 IMAD R5, R5, 0xc0, RZ ;  /* 0x000000c00505d824 */ /* 0x002fce00078e02ff */
[----:B------:R-:W1:Y:S01]  /*9df0*/  @!P2 LDC.64 R10, c[0x0][0x248] ;  /* 0x00009200ff0aab82 */ /* 0x000e620000000a00 */
[----:B--2---:R-:W-:-:S04]  /*9e00*/  @!P5 IMAD.MOV.U32 R236, RZ, RZ, R238 ;  /* 0x000000ffffecd224 */ /* 0x004fc800078e00ee */
[----:B------:R-:W-:-:S03]  /*9e10*/  @!P5 IMAD.WIDE.U32 R30, R4, 0xc0, R236 ;  /* 0x000000c0041ed825 */ /* 0x000fc600078e00ec */
[----:B------:R-:W2:Y:S01]  /*9e20*/  @!P4 LDC.64 R14, c[0x0][0x248] ;  /* 0x00009200ff0ecb82 */ /* 0x000ea20000000a00 */
[C---:B---3--:R-:W-:Y:S01]  /*9e30*/  @!P6 LEA R32, P0, R6.reuse, R238, 0x7 ;  /* 0x000000ee0620e211 */ /* 0x048fe200078038ff */
[----:B------:R-:W-:Y:S02]  /*9e40*/  @!P3 IMAD.MOV.U32 R236, RZ, RZ, R238 ;  /* 0x000000ffffecb224 */ /* 0x000fe400078e00ee */
[----:B------:R-:W-:Y:S01]  /*9e50*/  @!P5 IMAD.IADD R31, R5, 0x1, R31 ;  /* 0x00000001051fd824 */ /* 0x000fe200078e021f */
[----:B------:R-:W-:-:S03]  /*9e60*/  @!P6 LEA.HI.X R33, R6, R237, R7, 0x7, P0 ;  /* 0x000000ed0621e211 */ /* 0x000fc600000f3c07 */
[----:B------:R-:W4:Y:S01]  /*9e70*/  @!P1 LDC.64 R8, c[0x0][0x248] ;  /* 0x00009200ff089b82 */ /* 0x000f220000000a00 */
[----:B-----5:R-:W-:Y:S01]  /*9e80*/  @!P3 IMAD.WIDE.U32 R4, R12, 0x140, R236 ;  /* 0x000001400c04b825 */ /* 0x020fe200078e00ec */
[----:B------:R-:W-:Y:S01]  /*9e90*/  @!P6 LDGSTS.E.BYPASS.LTC128B.128 [R247+0x2000], desc[UR6][R32.64] ;  /* 0x0200000020f7efae */ /* 0x000fe2000b901d46 */
[-C--:B------:R-:W-:Y:S02]  /*9ea0*/  ISETP.GE.AND P6, PT, R26, R19.reuse, PT ;  /* 0x000000131a00720c */ /* 0x080fe40003fc6270 */
[----:B------:R-:W-:Y:S02]  /*9eb0*/  @!P2 IMAD.MOV.U32 R236, RZ, RZ, R238 ;  /* 0x000000ffffeca224 */ /* 0x000fe400078e00ee */
[----:B------:R-:W-:Y:S01]  /*9ec0*/  @!P3 IMAD R13, R13, 0x140, RZ ;  /* 0x000001400d0db824 */ /* 0x000fe200078e02ff */
[----:B------:R-:W-:Y:S01]  /*9ed0*/  @!P5 LDGSTS.E.BYPASS.LTC128B.128 [R247+0x2800], desc[UR6][R30.64] ;  /* 0x028000001ef7dfae */ /* 0x000fe2000b901d46 */
[----:B-1----:R-:W-:Y:S01]  /*9ee0*/  @!P2 IMAD.WIDE.U32 R6, R10, 0x180, R236 ;  /* 0x000001800a06a825 */ /* 0x002fe200078e00ec */
[----:B------:R-:W-:-:S03]  /*9ef0*/  ISETP.GE.AND P5, PT, R24, R19, PT ;  /* 0x000000131800720c */ /* 0x000fc60003fa6270 */
[----:B------:R-:W-:Y:S02]  /*9f00*/  @!P1 IMAD.MOV.U32 R236, RZ, RZ, R238 ;  /* 0x000000ffffec9224 */ /* 0x000fe400078e00ee */
[----:B------:R-:W-:Y:S01]  /*9f10*/  @!P2 IMAD R11, R11, 0x180, RZ ;  /* 0x000001800b0ba824 */ /* 0x000fe200078e02ff */
[C---:B--2---:R-:W-:Y:S01]  /*9f20*/  @!P4 LEA R34, P0, R14.reuse, R238, 0x8 ;  /* 0x000000ee0e22c211 */ /* 0x044fe200078040ff */
[----:B------:R-:W-:Y:S02]  /*9f30*/  @!P3 IMAD.IADD R5, R13, 0x1, R5 ;  /* 0x000000010d05b824 */ /* 0x000fe400078e0205 */
[----:B------:R-:W-:Y:S01]  /*9f40*/  @!P2 IMAD.IADD R7, R11, 0x1, R7 ;  /* 0x000000010b07a824 */ /* 0x000fe200078e0207 */
[----:B------:R-:W-:Y:S02]  /*9f50*/  @!P4 LEA.HI.X R35, R14, R237, R15, 0x8, P0 ;  /* 0x000000ed0e23c211 */ /* 0x000fe400000f440f */
[----:B------:R-:W-:Y:S01]  /*9f60*/  ISETP.GE.AND P0, PT, R16, R19, PT ;  /* 0x000000131000720c */ /* 0x000fe20003f06270 */
[----:B------:R-:W-:Y:S01]  /*9f70*/  IMAD.SHL.U32 R16, R64, 0x40, RZ ;  /* 0x0000004040107824 */ /* 0x000fe200078e00ff */
[----:B------:R-:W-:Y:S01]  /*9f80*/  SHF.R.S32.HI R11, RZ, 0x4, R68 ;  /* 0x00000004ff0b7819 */ /* 0x000fe20000011444 */
[----:B----4-:R-:W-:Y:S01]  /*9f90*/  @!P1 IMAD.WIDE.U32 R28, R8, 0x1c0, R236 ;  /* 0x000001c0081c9825 */ /* 0x010fe200078e00ec */
[----:B------:R-:W-:Y:S01]  /*9fa0*/  @!P4 LDGSTS.E.BYPASS.LTC128B.128 [R247+0x3000], desc[UR6][R34.64] ;  /* 0x0300000022f7cfae */ /* 0x000fe2000b901d46 */
[----:B------:R-:W-:-:S02]  /*9fb0*/  SHF.R.S32.HI R8, RZ, 0x1f, R67 ;  /* 0x0000001fff087819 */ /* 0x000fc40000011443 */
[----:B------:R-:W-:Y:S01]  /*9fc0*/  @!P1 IMAD R9, R9, 0x1c0, RZ ;  /* 0x000001c009099824 */ /* 0x000fe200078e02ff */
[----:B------:R1:W-:Y:S01]  /*9fd0*/  @!P3 LDGSTS.E.BYPASS.LTC128B.128 [R247+0x3800], desc[UR6][R4.64] ;  /* 0x0380000004f7bfae */ /* 0x0003e2000b901d46 */
[----:B------:R-:W-:Y:S02]  /*9fe0*/  LEA.HI R67, R8, R67, RZ, 0x3 ;  /* 0x0000004308437211 */ /* 0x000fe400078f18ff */
[----:B------:R-:W-:Y:S01]  /*9ff0*/  @!P1 IMAD.IADD R29, R9, 0x1, R29 ;  /* 0x00000001091d9824 */ /* 0x000fe200078e021d */
[----:B------:R2:W-:Y:S01]  /*a000*/  @!P2 LDGSTS.E.BYPASS.LTC128B.128 [R247+0x4000], desc[UR6][R6.64] ;  /* 0x0400000006f7afae */ /* 0x0005e2000b901d46 */
[----:B------:R-:W-:Y:S02]  /*a010*/  LOP3.LUT R9, R70, 0xfffffff8, RZ, 0xc0, !PT ;  /* 0xfffffff846097812 */ /* 0x000fe400078ec0ff */
[-C--:B------:R-:W-:Y:S01]  /*a020*/  ISETP.GE.AND P4, PT, R22, R19.reuse, PT ;  /* 0x000000131600720c */ /* 0x080fe20003f86270 */
[----:B------:R3:W-:Y:S01]  /*a030*/  @!P1 LDGSTS.E.BYPASS.LTC128B.128 [R247+0x4800], desc[UR6][R28.64] ;  /* 0x048000001cf79fae */ /* 0x0007e2000b901d46 */
[----:B------:R-:W-:Y:S01]  /*a040*/  ISETP.GE.AND P1, PT, R134, R19, PT ;  /* 0x000000138600720c */ /* 0x000fe20003f26270 */
[----:B------:R-:W-:Y:S01]  /*a050*/  IMAD.IADD R8, R58, 0x1, -R9 ;  /* 0x000000013a087824 */ /* 0x000fe200078e0a09 */
[----:B------:R-:W-:Y:S01]  /*a060*/  LEA.HI R68, R68, R11, RZ, 0x1 ;  /* 0x0000000b44447211 */ /* 0x000fe200078f08ff */
[----:B------:R-:W0:Y:S01]  /*a070*/  LDGDEPBAR ;  /* 0x00000000000079af */ /* 0x000e220000000000 */
[----:B------:R-:W-:-:S02]  /*a080*/  ISETP.GE.AND P3, PT, R20, R19, PT ;  /* 0x000000131400720c */ /* 0x000fc40003f66270 */
[----:B------:R-:W-:Y:S02]  /*a090*/  LEA.HI R9, R8, R8, RZ, 0x1 ;  /* 0x0000000808097211 */ /* 0x000fe400078f08ff */
[----:B------:R-:W-:Y:S02]  /*a0a0*/  LOP3.LUT R68, R68, 0xfffffffe, RZ, 0xc0, !PT ;  /* 0xfffffffe44447812 */ /* 0x000fe400078ec0ff */
[----:B------:R-:W-:Y:S02]  /*a0b0*/  SHF.R.S32.HI R17, RZ, 0x1, R9 ;  /* 0x00000001ff117819 */ /* 0x000fe40000011409 */
[----:B------:R-:W-:Y:S02]  /*a0c0*/  LOP3.LUT R9, R9, 0x3fffffe, RZ, 0xc0, !PT ;  /* 0x03fffffe09097812 */ /* 0x000fe400078ec0ff */
[----:B------:R-:W-:Y:S01]  /*a0d0*/  ISETP.GE.AND P2, PT, R18, R19, PT ;  /* 0x000000131200720c */ /* 0x000fe20003f46270 */
[----:B------:R-:W-:Y:S01]  /*a0e0*/  IMAD.SHL.U32 R10, R17, 0x40, RZ ;  /* 0x00000040110a7824 */ /* 0x000fe200078e00ff */
[----:B------:R-:W-:Y:S01]  /*a0f0*/  LOP3.LUT R16, R16, 0xc0, RZ, 0xc0, !PT ;  /* 0x000000c010107812 */ /* 0x000fe200078ec0ff */
[----:B------:R-:W-:Y:S01]  /*a100*/  IMAD.IADD R234, R8, 0x1, -R9 ;  /* 0x0000000108ea7824 */ /* 0x000fe200078e0a09 */
[----:B-1----:R-:W1:Y:S02]  /*a110*/  @!P5 LDC.64 R4, c[0x0][0x250] ;  /* 0x00009400ff04db82 */ /* 0x002e640000000a00 */
[----:B------:R-:W-:-:S04]  /*a120*/  LOP3.LUT R10, R10, 0xc0, RZ, 0xc0, !PT ;  /* 0x000000c00a0a7812 */ /* 0x000fc800078ec0ff */
[----:B------:R-:W-:Y:S02]  /*a130*/  LOP3.LUT R13, R10, 0x8, R69, 0xf8, !PT ;  /* 0x000000080a0d7812 */ /* 0x000fe400078ef845 */
[----:B--2---:R-:W2:Y:S01]  /*a140*/  @!P6 LDC.64 R6, c[0x0][0x250] ;  /* 0x00009400ff06eb82 */ /* 0x004ea20000000a00 */
[----:B------:R-:W-:-:S07]  /*a150*/  DEPBAR.LE SB0, 0x0 ;  /* 0x000080000000791a */ /* 0x000fce0000000000 */
[----:B------:R-:W-:Y:S01]  /*a160*/  BAR.SYNC.DEFER_BLOCKING 0x0 ;  /* 0x0000000000007b1d */ /* 0x000fe20000010000 */
[----:B------:R-:W-:Y:S01]  /*a170*/  SHF.R.U32.HI R12, RZ, 0x3, R10 ;  /* 0x00000003ff0c7819 */ /* 0x000fe2000001160a */
[----:B---3--:R-:W-:-:S03]  /*a180*/  VIADD R29, R51, 0x11 ;  /* 0x00000011331d7836 */ /* 0x008fc60000000000 */
[----:B------:R-:W-:-:S03]  /*a190*/  LOP3.LUT R13, R13, R12, RZ, 0x3c, !PT ;  /* 0x0000000c0d0d7212 */ /* 0x000fc600078e3cff */
[----:B------:R-:W3:Y:S01]  /*a1a0*/  @!P3 LDC.64 R8, c[0x0][0x250] ;  /* 0x00009400ff08bb82 */ /* 0x000ee20000000a00 */
[----:B-1----:R-:W-:-:S04]  /*a1b0*/  @!P5 IMAD.WIDE.U32 R14, R4, 0xc0, R240 ;  /* 0x000000c0040ed825 */ /* 0x002fc800078e00f0 */
[----:B------:R-:W-:-:S03]  /*a1c0*/  @!P5 IMAD R12, R5, 0xc0, RZ ;  /* 0x000000c0050cd824 */ /* 0x000fc600078e02ff */
[----:B------:R-:W1:Y:S01]  /*a1d0*/  @!P2 LDC.64 R4, c[0x0][0x250] ;  /* 0x00009400ff04ab82 */ /* 0x000e620000000a00 */
[----:B------:R-:W-:Y:S01]  /*a1e0*/  @!P5 IMAD.IADD R15, R12, 0x1, R15 ;  /* 0x000000010c0fd824 */ /* 0x000fe200078e020f */
[----:B------:R-:W-:Y:S04]  /*a1f0*/  @P1 STS [R247+0x5000], RZ ;  /* 0x005000fff7001388 */ /* 0x000fe80000000800 */
[----:B------:R-:W-:Y:S01]  /*a200*/  @P1 STS [R247+0x5004], RZ ;  /* 0x005004fff7001388 */ /* 0x000fe20000000800 */
[----:B---3--:R-:W-:-:S03]  /*a210*/  @!P3 IMAD R9, R9, 0x140, RZ ;  /* 0x000001400909b824 */ /* 0x008fc600078e02ff */
[----:B------:R-:W-:Y:S04]  /*a220*/  @P1 STS.64 [R247+0x5008], RZ ;  /* 0x005008fff7001388 */ /* 0x000fe80000000a00 */
[----:B------:R-:W-:Y:S01]  /*a230*/  @!PT LDS RZ, [RZ] ;  /* 0x00000000fffff984 */ /* 0x000fe20000000800 */
[----:B------:R-:W-:Y:S01]  /*a240*/  @!PT LDS RZ, [RZ] ;  /* 0x00000000fffff984 */ /* 0x000fe20000000800 */
[----:B------:R-:W-:Y:S01]  /*a250*/  @!PT LDS RZ, [RZ] ;  /* 0x00000000fffff984 */ /* 0x000fe20000000800 */
[----:B------:R-:W-:Y:S01]  /*a260*/  @!P1 LDGSTS.E.BYPASS.LTC128B.128 [R247+0x5000], desc[UR6][R240.64] ;  /* 0x05000000f0f79fae */ /* 0x000fe2000b901d46 */
[----:B------:R-:W-:-:S03]  /*a270*/  @!P0 LEA R20, P1, R65, R240, 0x1 ;  /* 0x000000f041148211 */ /* 0x000fc600078208ff */
[----:B------:R-:W-:Y:S01]  /*a280*/  @P0 STS.128 [R247+0x5800], RZ ;  /* 0x005800fff7000388 */ /* 0x000fe20000000c00 */
[----:B------:R-:W-:Y:S01]  /*a290*/  @!P0 LEA.HI.X R21, R65, R241, R62, 0x1, P1 ;  /* 0x000000f141158211 */ /* 0x000fe200008f0c3e */
[----:B-1----:R-:W-:Y:S01]  /*a2a0*/  @!P2 IMAD R5, R5, 0x180, RZ ;  /* 0x000001800505a824 */ /* 0x002fe200078e02ff */
[----:B------:R-:W-:Y:S01]  /*a2b0*/  ISETP.GE.AND P1, PT, R3, R19, PT ;  /* 0x000000130300720c */ /* 0x000fe20003f26270 */
[----:B------:R-:W-:Y:S02]  /*a2c0*/  IMAD.IADD R3, R11, 0x1, -R68 ;  /* 0x000000010b037824 */ /* 0x000fe400078e0a44 */
[----:B------:R-:W1:Y:S01]  /*a2d0*/  @!P4 LDC.64 R10, c[0x0][0x250] ;  /* 0x00009400ff0acb82 */ /* 0x000e620000000a00 */
[----:B------:R-:W-:Y:S01]  /*a2e0*/  @!PT LDS RZ, [RZ] ;  /* 0x00000000fffff984 */ /* 0x000fe20000000800 */
[----:B------:R-:W-:Y:S01]  /*a2f0*/  @!PT LDS RZ, [RZ] ;  /* 0x00000000fffff984 */ /* 0x000fe20000000800 */
[----:B------:R-:W-:Y:S01]  /*a300*/  @!PT LDS RZ, [RZ] ;  /* 0x00000000fffff984 */ /* 0x000fe20000000800 */
[----:B------:R-:W-:Y:S01]  /*a310*/  @!P0 LDGSTS.E.BYPASS.LTC128B.128 [R247+0x5800], desc[UR6][R20.64] ;  /* 0x0580000014f78fae */ /* 0x000fe2000b901d46 */
[C---:B------:R-:W-:Y:S01]  /*a320*/  IMAD R234, R3.reuse, 0x8, R234 ;  /* 0x0000000803ea7824 */ /* 0x040fe200078e02ea */
[----:B--2---:R-:W-:Y:S01]  /*a330*/  @!P6 LEA R18, P0, R6, R240, 0x7 ;  /* 0x000000f00612e211 */ /* 0x004fe200078038ff */
[----:B------:R-:W-:Y:S01]  /*a340*/  IMAD.SHL.U32 R3, R3, 0x8, RZ ;  /* 0x0000000803037824 */ /* 0x000fe200078e00ff */
[----:B------:R-:W-:Y:S01]  /*a350*/  @P6 STS.128 [R247+0x6000], RZ ;  /* 0x006000fff7006388 */ /* 0x000fe20000000c00 */
[----:B------:R-:W-:Y:S01]  /*a360*/  IMAD.U32 R234, R234, 0x20, R13 ;  /* 0x00000020eaea7824 */ /* 0x000fe200078e000d */
[----:B------:R-:W-:-:S02]  /*a370*/  @!P6 LEA.HI.X R19, R6, R241, R7, 0x7, P0 ;  /* 0x000000f10613e211 */ /* 0x000fc400000f3c07 */
[----:B------:R-:W-:Y:S01]  /*a380*/  LOP3.LUT R3, R16, 0x8, R3, 0xf8, !PT ;  /* 0x0000000810037812 */ /* 0x000fe200078ef803 */
[----:B------:R-:W2:Y:S01]  /*a390*/  @!P1 LDC.64 R6, c[0x0][0x250] ;  /* 0x00009400ff069b82 */ /* 0x000ea20000000a00 */
[----:B------:R-:W-:Y:S01]  /*a3a0*/  SHF.R.U32.HI R16, RZ, 0x3, R16 ;  /* 0x00000003ff107819 */ /* 0x000fe20000011610 */
[----:B------:R-:W-:Y:S01]  /*a3b0*/  @!PT LDS RZ, [RZ] ;  /* 0x00000000fffff984 */ /* 0x000fe20000000800 */
[----:B------:R-:W-:Y:S01]  /*a3c0*/  @!PT LDS RZ, [RZ] ;  /* 0x00000000fffff984 */ /* 0x000fe20000000800 */
[----:B------:R-:W-:Y:S01]  /*a3d0*/  @!PT LDS RZ, [RZ] ;  /* 0x00000000fffff984 */ /* 0x000fe20000000800 */
[----:B------:R3:W-:Y:S01]  /*a3e0*/  @!P6 LDGSTS.E.BYPASS.LTC128B.128 [R247+0x6000], desc[UR6][R18.64] ;  /* 0x0600000012f7efae */ /* 0x0007e2000b901d46 */
[----:B------:R-:W-:Y:S02]  /*a3f0*/  LEA R234, R234, UR4, 0x1 ;  /* 0x00000004eaea7c11 */ /* 0x000fe4000f8e08ff */
[----:B------:R-:W-:Y:S01]  /*a400*/  LOP3.LUT R3, R3, R16, RZ, 0x3c, !PT ;  /* 0x0000001003037212 */ /* 0x000fe200078e3cff */
[----:B------:R-:W-:Y:S01]  /*a410*/  IMAD.SHL.U32 R16, R67, 0x20, RZ ;  /* 0x0000002043107824 */ /* 0x000fe200078e00ff */
[----:B------:R-:W-:Y:S01]  /*a420*/  @P5 STS.128 [R247+0x6800], RZ ;  /* 0x006800fff7005388 */ /* 0x000fe20000000c00 */
[----:B------:R-:W-:-:S03]  /*a430*/  VIADD R233, R234, 0x1020 ;  /* 0x00001020eae97836 */ /* 0x000fc60000000000 */
[----:B------:R-:W-:Y:S01]  /*a440*/  LOP3.LUT R16, R16, 0xffffff00, RZ, 0xc0, !PT ;  /* 0xffffff0010107812 */ /* 0x000fe200078ec0ff */
[----:B------:R-:W-:Y:S01]  /*a450*/  @!PT LDS RZ, [RZ] ;  /* 0x00000000fffff984 */ /* 0x000fe20000000800 */
[----:B------:R-:W-:Y:S01]  /*a460*/  @!PT LDS RZ, [RZ] ;  /* 0x00000000fffff984 */ /* 0x000fe20000000800 */
[----:B------:R-:W-:Y:S01]  /*a470*/  @!PT LDS RZ, [RZ] ;  /* 0x00000000fffff984 */ /* 0x000fe20000000800 */
[----:B------:R4:W-:Y:S01]  /*a480*/  @!P5 LDGSTS.E.BYPASS.LTC128B.128 [R247+0x6800], desc[UR6][R14.64] ;  /* 0x068000000ef7dfae */ /* 0x0009e2000b901d46 */
[----:B-1----:R-:W-:-:S03]  /*a490*/  @!P4 LEA R12, P0, R10, R240, 0x8 ;  /* 0x000000f00a0cc211 */ /* 0x002fc600078040ff */
[----:B------:R-:W-:Y:S01]  /*a4a0*/  @P4 STS.128 [R247+0x7000], RZ ;  /* 0x007000fff7004388 */ /* 0x000fe20000000c00 */
[----:B------:R-:W-:Y:S01]  /*a4b0*/  @!P4 LEA.HI.X R13, R10, R241, R11, 0x8, P0 ;  /* 0x000000f10a0dc211 */ /* 0x000fe200000f440b */
[----:B------:R-:W-:Y:S01]  /*a4c0*/  @!P3 IMAD.WIDE.U32 R10, R8, 0x140, R240 ;  /* 0x00000140080ab825 */ /* 0x000fe200078e00f0 */
[----:B------:R-:W-:Y:S02]  /*a4d0*/  LOP3.LUT P0, RZ, R17, 0x2, RZ, 0xc0, !PT ;  /* 0x0000000211ff7812 */ /* 0x000fe4000780c0ff */
[----:B------:R-:W-:Y:S01]  /*a4e0*/  SHF.R.S32.HI R17, RZ, 0x1f, R58 ;  /* 0x0000001fff117819 */ /* 0x000fe2000001143a */
[----:B------:R-:W-:Y:S01]  /*a4f0*/  @!P3 IMAD.IADD R11, R9, 0x1, R11 ;  /* 0x00000001090bb824 */ /* 0x000fe200078e020b */
[----:B------:R-:W-:Y:S01]  /*a500*/  @!PT LDS RZ, [RZ] ;  /* 0x00000000fffff984 */ /* 0x000fe20000000800 */
[----:B------:R-:W-:Y:S01]  /*a510*/  @!PT LDS RZ, [RZ] ;  /* 0x00000000fffff984 */ /* 0x000fe20000000800 */
[----:B------:R-:W-:Y:S01]  /*a520*/  @!PT LDS RZ, [RZ] ;  /* 0x00000000fffff984 */ /* 0x000fe20000000800 */
[----:B------:R1:W-:Y:S01]  /*a530*/  @!P4 LDGSTS.E.BYPASS.LTC128B.128 [R247+0x7000], desc[UR6][R12.64] ;  /* 0x070000000cf7cfae */ /* 0x0003e2000b901d46 */
[----:B------:R-:W-:Y:S01]  /*a540*/  IMAD R9, R59, 0x200, R16 ;  /* 0x000002003b097824 */ /* 0x000fe200078e0210 */
[----:B------:R-:W-:Y:S01]  /*a550*/  LEA.HI R17, R17, R58, RZ, 0x5 ;  /* 0x0000003a11117211 */ /* 0x000fe200078f28ff */
[----:B--2---:R-:W-:Y:S01]  /*a560*/  @!P1 IMAD R7, R7, 0x1c0, RZ ;  /* 0x000001c007079824 */ /* 0x004fe200078e02ff */
[----:B------:R-:W-:Y:S01]  /*a570*/  @P3 STS.128 [R247+0x7800], RZ ;  /* 0x007800fff7003388 */ /* 0x000fe20000000c00 */
[----:B------:R-:W-:Y:S01]  /*a580*/  IMAD R236, R0, 0x20, R9 ;  /* 0x0000002000ec7824 */ /* 0x000fe200078e0209 */
[----:B------:R-:W-:Y:S01]  /*a590*/  LOP3.LUT R17, R17, 0xffffffe0, RZ, 0xc0, !PT ;  /* 0xffffffe011117812 */ /* 0x000fe200078ec0ff */
[----:B---3--:R-:W-:Y:S01]  /*a5a0*/  @!P2 IMAD.WIDE.U32 R18, R4, 0x180, R240 ;  /* 0x000001800412a825 */ /* 0x008fe200078e00f0 */
[----:B------:R-:W-:Y:S01]  /*a5b0*/  @!PT LDS RZ, [RZ] ;  /* 0x00000000fffff984 */ /* 0x000fe20000000800 */
[----:B------:R-:W-:Y:S01]  /*a5c0*/  @!PT LDS RZ, [RZ] ;  /* 0x00000000fffff984 */ /* 0x000fe20000000800 */
[----:B------:R-:W-:Y:S01]  /*a5d0*/  @!PT LDS RZ, [RZ] ;  /* 0x00000000fffff984 */ /* 0x000fe20000000800 */
[----:B------:R-:W-:Y:S03]  /*a5e0*/  @!P3 LDGSTS.E.BYPASS.LTC128B.128 [R247+0x7800], desc[UR6][R10.64] ;  /* 0x078000000af7bfae */ /* 0x000fe6000b901d46 */
[----:B------:R-:W-:Y:S01]  /*a5f0*/  IMAD.IADD R236, R3, 0x1, R236 ;  /* 0x0000000103ec7824 */ /* 0x000fe200078e02ec */
[----:B------:R-:W-:Y:S01]  /*a600*/  @P2 STS.128 [R247+0x8000], RZ ;  /* 0x008000fff7002388 */ /* 0x000fe20000000c00 */
[----:B------:R-:W-:-:S02]  /*a610*/  @!P2 IMAD.IADD R19, R5, 0x1, R19 ;  /* 0x000000010513a824 */ /* 0x000fc400078e0213 */
[----:B----4-:R-:W-:Y:S01]  /*a620*/  @!P1 IMAD.WIDE.U32 R14, R6, 0x1c0, R240 ;  /* 0x000001c0060e9825 */ /* 0x010fe200078e00f0 */
[----:B------:R-:W-:Y:S02]  /*a630*/  LEA R236, R236, UR4, 0x1 ;  /* 0x00000004ecec7c11 */ /* 0x000fe4000f8e08ff */
[----:B------:R-:W-:Y:S01]  /*a640*/  @!PT LDS RZ, [RZ] ;  /* 0x00000000fffff984 */ /* 0x000fe20000000800 */
[----:B------:R-:W-:Y:S01]  /*a650*/  @!PT LDS RZ, [RZ] ;  /* 0x00000000fffff984 */ /* 0x000fe20000000800 */
[----:B------:R-:W-:Y:S01]  /*a660*/  @!PT LDS RZ, [RZ] ;  /* 0x00000000fffff984 */ /* 0x000fe20000000800 */
[----:B------:R2:W-:Y:S01]  /*a670*/  @!P2 LDGSTS.E.BYPASS.LTC128B.128 [R247+0x8000], desc[UR6][R18.64] ;  /* 0x0800000012f7afae */ /* 0x0005e2000b901d46 */
[----:B------:R-:W-:Y:S02]  /*a680*/  @!P1 IMAD.IADD R21, R7, 0x1, R15 ;  /* 0x0000000107159824 */ /* 0x000fe400078e020f */
[----:B------:R-:W-:Y:S01]  /*a690*/  @!P1 IMAD.MOV.U32 R20, RZ, RZ, R14 ;  /* 0x000000ffff149224 */ /* 0x000fe200078e000e */
[----:B------:R-:W-:Y:S01]  /*a6a0*/  @P1 STS.128 [R247+0x8800], RZ ;  /* 0x008800fff7001388 */ /* 0x000fe20000000c00 */
[----:B------:R-:W-:Y:S02]  /*a6b0*/  VIADD R4, R234, 0x1000 ;  /* 0x00001000ea047836 */ /* 0x000fe40000000000 */
[----:B------:R-:W-:Y:S01]  /*a6c0*/  IMAD R235, R49, 0x2, R236 ;  /* 0x0000000231eb7824 */ /* 0x000fe200078e02ec */
[----:B------:R-:W-:Y:S01]  /*a6d0*/  @!PT LDS RZ, [RZ] ;  /* 0x00000000fffff984 */ /* 0x000fe20000000800 */
[----:B------:R-:W-:Y:S01]  /*a6e0*/  @!PT LDS RZ, [RZ] ;  /* 0x00000000fffff984 */ /* 0x000fe20000000800 */
[----:B------:R-:W-:Y:S01]  /*a6f0*/  @!PT LDS RZ, [RZ] ;  /* 0x00000000fffff984 */ /* 0x000fe20000000800 */
[----:B------:R3:W-:Y:S01]  /*a700*/  @!P1 LDGSTS.E.BYPASS.LTC128B.128 [R247+0x8800], desc[UR6][R20.64] ;  /* 0x0880000014f79fae */ /* 0x0007e2000b901d46 */
[----:B------:R-:W-:-:S02]  /*a710*/  @P0 VIADD R233, R4, 0xffffffe0 ;  /* 0xffffffe004e90836 */ /* 0x000fc40000000000 */
[----:B------:R-:W-:Y:S01]  /*a720*/  IMAD.IADD R17, R58, 0x1, -R17 ;  /* 0x000000013a117824 */ /* 0x000fe200078e0a11 */
[----:B-1----:R-:W-:Y:S01]  /*a730*/  LDSM.16.M88.4 R12, [R236] ;  /* 0x00000000ec0c783b */ /* 0x002fe20000000200 */
[----:B------:R-:W-:Y:S02]  /*a740*/  IMAD R0, R0, 0x20, R16 ;  /* 0x0000002000007824 */ /* 0x000fe400078e0210 */
[----:B------:R-:W-:Y:S01]  /*a750*/  VIADD R227, R233, 0x1000 ;  /* 0x00001000e9e37836 */ /* 0x000fe20000000000 */
[----:B------:R-:W1:Y:S01]  /*a760*/  LDSM.16.M88.4 R32, [R234+0x1000] ;  /* 0x00100000ea20783b */ /* 0x000e620000000200 */
[----:B------:R-:W-:Y:S02]  /*a770*/  IMAD.IADD R3, R3, 0x1, R0 ;  /* 0x0000000103037824 */ /* 0x000fe400078e0200 */
[C---:B------:R-:W-:Y:S01]  /*a780*/  VIADD R226, R233.reuse, 0x1400 ;  /* 0x00001400e9e27836 */ /* 0x040fe20000000000 */
[----:B------:R-:W4:Y:S01]  /*a790*/  LDSM.16.M88.4 R228, [R234+0x1400] ;  /* 0x00140000eae4783b */ /* 0x000f220000000200 */
[----:B------:R-:W-:-:S02]  /*a7a0*/  VIADD R225, R233, 0x1800 ;  /* 0x00001800e9e17836 */ /* 0x000fc40000000000 */
[C---:B------:R-:W-:Y:S01]  /*a7b0*/  VIADD R224, R233.reuse, 0x1c00 ;  /* 0x00001c00e9e07836 */ /* 0x040fe20000000000 */
[----:B------:R-:W-:Y:S01]  /*a7c0*/  LDSM.16.M88.4 R4, [R235] ;  /* 0x00000000eb04783b */ /* 0x000fe20000000200 */
[----:B------:R-:W-:Y:S01]  /*a7d0*/  VIADD R223, R233, 0x2000 ;  /* 0x00002000e9df7836 */ /* 0x000fe20000000000 */
[----:B--2---:R-:W-:Y:S02]  /*a7e0*/  SHF.R.S32.HI R18, RZ, 0x1f, R17 ;  /* 0x0000001fff127819 */ /* 0x004fe40000011411 */
[----:B------:R-:W2:Y:S01]  /*a7f0*/  LDSM.16.M88.4 R8, [R233] ;  /* 0x00000000e908783b */ /* 0x000ea20000000200 */
[----:B------:R-:W-:Y:S01]  /*a800*/  VIADD R19, R51, 0x8 ;  /* 0x0000000833137836 */ /* 0x000fe20000000000 */
[----:B------:R-:W-:Y:S02]  /*a810*/  LEA.HI R17, R18, R17, RZ, 0x2 ;  /* 0x0000001112117211 */ /* 0x000fe400078f10ff */
[----:B------:R-:W5:Y:S01]  /*a820*/  LDSM.16.M88.4 R248, [R234+0x1800] ;  /* 0x00180000eaf8783b */ /* 0x000f620000000200 */
[----:B------:R-:W-:Y:S01]  /*a830*/  VIADD R222, R233, 0x2400 ;  /* 0x00002400e9de7836 */ /* 0x000fe20000000000 */
[----:B------:R-:W-:-:S02]  /*a840*/  SHF.R.S32.HI R17, RZ, 0x2, R17 ;  /* 0x00000002ff117819 */ /* 0x000fc40000011411 */
[----:B------:R-:W5:Y:S01]  /*a850*/  LDSM.16.M88.4 R24, [R233+0x400] ;  /* 0x00040000e918783b */ /* 0x000f620000000200 */
[----:B------:R-:W-:Y:S01]  /*a860*/  VIADD R221, R233, 0x2800 ;  /* 0x00002800e9dd7836 */ /* 0x000fe20000000000 */
[----:B------:R-:W-:Y:S02]  /*a870*/  IADD3 R52, R52, 0x1, R17 ;  /* 0x0000000134347810 */ /* 0x000fe40007ffe011 */
[----:B---3--:R-:W3:Y:S01]  /*a880*/  LDSM.16.M88.4 R20, [R233+0x800] ;  /* 0x00080000e914783b */ /* 0x008ee20000000200 */
[----:B------:R-:W-:Y:S01]  /*a890*/  VIADD R17, R51, 0x1 ;  /* 0x0000000133117836 */ /* 0x000fe20000000000 */
[----:B------:R-:W-:Y:S02]  /*a8a0*/  IADD3 R52, R57, R52, -R242 ;  /* 0x0000003439347210 */ /* 0x000fe40007ffe8f2 */
[----:B------:R-:W-:Y:S01]  /*a8b0*/  LDSM.16.M88.4 R44, [R233+0x1000] ;  /* 0x00100000e92c783b */ /* 0x000fe20000000200 */
[C---:B------:R-:W-:Y:S02]  /*a8c0*/  VIADD R220, R233.reuse, 0x2c00 ;  /* 0x00002c00e9dc7836 */ /* 0x040fe40000000000 */
[----:B------:R-:W-:Y:S01]  /*a8d0*/  VIADD R219, R233, 0x3000 ;  /* 0x00003000e9db7836 */ /* 0x000fe20000000000 */
[----:B------:R-:W-:Y:S01]  /*a8e0*/  LDSM.16.M88.4 R200, [R234+0x2400] ;  /* 0x00240000eac8783b */ /* 0x000fe20000000200 */
[----:B------:R-:W-:-:S02]  /*a8f0*/  VIADD R52, R52, UR5 ;  /* 0x0000000534347c36 */ /* 0x000fc40008000000 */
[C---:B------:R-:W-:Y:S01]  /*a900*/  VIADD R218, R233.reuse, 0x3400 ;  /* 0x00003400e9da7836 */ /* 0x040fe20000000000 */
[----:B------:R-:W-:Y:S01]  /*a910*/  LDSM.16.M88.4 R172, [R234+0x2c00] ;  /* 0x002c0000eaac783b */ /* 0x000fe20000000200 */
[C---:B------:R-:W-:Y:S01]  /*a920*/  VIADD R217, R233.reuse, 0x3800 ;  /* 0x00003800e9d97836 */ /* 0x040fe20000000000 */
[C---:B------:R-:W-:Y:S01]  /*a930*/  VIMNMX R54, R52.reuse, R57, PT ;  /* 0x0000003934367248 */ /* 0x040fe20003fe0100 */
[----:B------:R-:W-:Y:S01]  /*a940*/  VIADD R216, R233, 0x3c00 ;  /* 0x00003c00e9d87836 */ /* 0x000fe20000000000 */
[C---:B-1----:R-:W-:Y:S01]  /*a950*/  HMMA.16816.F32.BF16 R68, R12.reuse, R32, RZ ;  /* 0x000000200c44723c */ /* 0x042fe200000418ff */
[----:B------:R-:W-:Y:S01]  /*a960*/  VIADDMNMX R52, R52, 0x8, R57, PT ;  /* 0x0000000834347846 */ /* 0x000fe20003800139 */
[----:B------:R-:W-:Y:S01]  /*a970*/  LDSM.16.M88.4 R176, [R234+0x3400] ;  /* 0x00340000eab0783b */ /* 0x000fe20000000200 */
[C---:B------:R-:W-:Y:S02]  /*a980*/  ISETP.GE.AND P0, PT, R17.reuse, R54, PT ;  /* 0x000000361100720c */ /* 0x040fe40003f06270 */
[----:B------:R-:W-:Y:S01]  /*a990*/  ISETP.GE.AND P5, PT, R17, R52, PT ;  /* 0x000000341100720c */ /* 0x000fe20003fa6270 */
[----:B------:R-:W-:Y:S01]  /*a9a0*/  HMMA.16816.F32.BF16 R32, R12, R34, RZ ;  /* 0x000000220c20723c */ /* 0x000fe200000418ff */
[----:B------:R-:W-:Y:S01]  /*a9b0*/  VIADD R17, R51, 0x9 ;  /* 0x0000000933117836 */ /* 0x000fe20000000000 */
[C---:B------:R-:W-:Y:S01]  /*a9c0*/  ISETP.GE.AND P2, PT, R19.reuse, R54, PT ;  /* 0x000000361300720c */ /* 0x040fe20003f46270 */
[----:B------:R-:W-:Y:S01]  /*a9d0*/  LDSM.16.M88.4 R60, [R234+0x4400] ;  /* 0x00440000ea3c783b */ /* 0x000fe20000000200 */
[----:B------:R-:W-:-:S02]  /*a9e0*/  ISETP.GE.AND P4, PT, R19, R52, PT ;  /* 0x000000341300720c */ /* 0x000fc40003f86270 */
[C---:B----4-:R-:W-:Y:S01]  /*a9f0*/  HMMA.16816.F32.BF16 R96, R12.reuse, R228, RZ ;  /* 0x000000e40c60723c */ /* 0x050fe200000418ff */
[C---:B------:R-:W-:Y:S01]  /*aa00*/  ISETP.GE.AND P1, PT, R17.reuse, R54, PT ;  /* 0x000000361100720c */ /* 0x040fe20003f26270 */
[----:B------:R-:W0:Y:S01]  /*aa10*/  LDGDEPBAR ;  /* 0x00000000000079af */ /* 0x000e220000000000 */
[-C--:B------:R-:W-:Y:S02]  /*aa20*/  ISETP.GE.AND P6, PT, R17, R52.reuse, PT ;  /* 0x000000341100720c */ /* 0x080fe40003fc6270 */
[C---:B------:R-:W-:Y:S01]  /*aa30*/  ISETP.GE.AND P3, PT, R51.reuse, R52, PT ;  /* 0x000000343300720c */ /* 0x040fe20003f66270 */
[----:B------:R-:W-:Y:S01]  /*aa40*/  HMMA.16816.F32.BF16 R228, R12, R230, RZ ;  /* 0x000000e60ce4723c */ /* 0x000fe200000418ff */
[----:B------:R-:W-:Y:S05]  /*aa50*/  LDSM.16.M88.4 R16, [R233+0xc00] ;  /* 0x000c0000e910783b */ /* 0x000fea0000000200 */
[C---:B--2---:R-:W-:Y:S06]  /*aa60*/  HMMA.16816.F32.BF16 R68, R4.reuse, R8, R68 ;  /* 0x000000080444723c */ /* 0x044fec0000041844 */
[----:B------:R-:W-:Y:S01]  /*aa70*/  HMMA.16816.F32.BF16 R32, R4, R10, R32 ;  /* 0x0000000a0420723c */ /* 0x000fe20000041820 */
[----:B------:R-:W1:Y:S05]  /*aa80*/  LDSM.16.M88.4 R8, [R234+0x1c00] ;  /* 0x001c0000ea08783b */ /* 0x000e6a0000000200 */
[----:B-----5:R-:W-:Y:S06]  /*aa90*/  HMMA.16816.F32.BF16 R36, R12, R248, RZ ;  /* 0x000000f80c24723c */ /* 0x020fec00000418ff */
[C---:B------:R-:W-:Y:S06]  /*aaa0*/  HMMA.16816.F32.BF16 R96, R4.reuse, R24, R96 ;  /* 0x000000180460723c */ /* 0x040fec0000041860 */
[----:B------:R-:W-:Y:S01]  /*aab0*/  FSEL R171, R70, -INF , !P3 ;  /* 0xff80000046ab7808 */ /* 0x000fe20005800000 */
[----:B------:R-:W-:Y:S01]  /*aac0*/  VIADD R25, R51, 0x10 ;  /* 0x0000001033197836 */ /* 0x000fe20000000000 */
[----:B------:R-:W-:Y:S01]  /*aad0*/  FSEL R104, R69, -INF , !P0 ;  /* 0xff80000045687808 */ /* 0x000fe20004000000 */
[----:B------:R-:W-:Y:S01]  /*aae0*/  HMMA.16816.F32.BF16 R228, R4, R26, R228 ;  /* 0x0000001a04e4723c */ /* 0x000fe200000418e4 */
[----:B------:R-:W-:-:S02]  /*aaf0*/  FSEL R120, R71, -INF , !P5 ;  /* 0xff80000047787808 */ /* 0x000fc40006800000 */
[C---:B------:R-:W-:Y:S02]  /*ab00*/  ISETP.GE.AND P3, PT, R25.reuse, R54, PT ;  /* 0x000000361900720c */ /* 0x040fe40003f66270 */
[----:B------:R-:W-:Y:S01]  /*ab10*/  ISETP.GE.AND P0, PT, R25, R52, PT ;  /* 0x000000341900720c */ /* 0x000fe20003f06270 */
[----:B------:R-:W-:Y:S01]  /*ab20*/  HMMA.16816.F32.BF16 R248, R12, R250, RZ ;  /* 0x000000fa0cf8723c */ /* 0x000fe200000418ff */
[----:B------:R-:W2:Y:S01]  /*ab30*/  LDSM.16.M88.4 R24, [R234+0x2000] ;  /* 0x00200000ea18783b */ /* 0x000ea20000000200 */
[----:B------:R-:W-:Y:S02]  /*ab40*/  FSEL R102, R32, -INF , !P2 ;  /* 0xff80000020667808 */ /* 0x000fe40005000000 */
[C---:B------:R-:W-:Y:S02]  /*ab50*/  ISETP.GE.AND P5, PT, R29.reuse, R54, PT ;  /* 0x000000361d00720c */ /* 0x040fe40003fa6270 */
[----:B------:R-:W-:Y:S01]  /*ab60*/  ISETP.GE.AND P2, PT, R29, R52, PT ;  /* 0x000000341d00720c */ /* 0x000fe20003f46270 */
[----:B---3--:R-:W-:Y:S01]  /*ab70*/  HMMA.16816.F32.BF16 R36, R4, R20, R36 ;  /* 0x000000140424723c */ /* 0x008fe20000041824 */
[----:B------:R-:W-:-:S02]  /*ab80*/  FSEL R118, R35, -INF , !P6 ;  /* 0xff80000023767808 */ /* 0x000fc40007000000 */
[----:B------:R-:W-:Y:S02]  /*ab90*/  FSEL R96, R96, -INF , !P3 ;  /* 0xff80000060607808 */ /* 0x000fe40005800000 */
[----:B------:R-:W-:Y:S01]  /*aba0*/  FSEL R165, R34, -INF , !P4 ;  /* 0xff80000022a57808 */ /* 0x000fe20006000000 */
[----:B-1----:R-:W-:Y:S01]  /*abb0*/  HMMA.16816.F32.BF16 R28, R12, R8, RZ ;  /* 0x000000080c1c723c */ /* 0x002fe200000418ff */
[-C--:B------:R-:W-:Y:S01]  /*abc0*/  ISETP.GE.AND P4, PT, R41, R54.reuse, PT ;  /* 0x000000362900720c */ /* 0x080fe20003f86270 */
[----:B------:R-:W-:Y:S01]  /*abd0*/  VIADD R21, R51, 0x21 ;  /* 0x0000002133157836 */ /* 0x000fe20000000000 */
[----:B------:R-:W-:Y:S01]  /*abe0*/  FSEL R100, R33, -INF , !P1 ;  /* 0xff80000021647808 */ /* 0x000fe20004800000 */
[----:B------:R-:W-:Y:S01]  /*abf0*/  VIADD R33, R51, 0x20 ;  /* 0x0000002033217836 */ /* 0x000fe20000000000 */
[----:B------:R-:W-:Y:S02]  /*ac00*/  FSEL R116, R99, -INF , !P2 ;  /* 0xff80000063747808 */ /* 0x000fe40005000000 */
[----:B------:R-:W-:Y:S01]  /*ac10*/  VIADD R9, R51, 0x19 ;  /* 0x0000001933097836 */ /* 0x000fe20000000000 */
[----:B------:R-:W-:Y:S01]  /*ac20*/  FSEL R92, R228, -INF , !P4 ;  /* 0xff800000e45c7808 */ /* 0x000fe20006000000 */
[----:B------:R-:W-:Y:S01]  /*ac30*/  VIADD R228, R233, 0xc00 ;  /* 0x00000c00e9e47836 */ /* 0x000fe20000000000 */
[-C--:B------:R-:W-:Y:S01]  /*ac40*/  ISETP.GE.AND P2, PT, R21, R54.reuse, PT ;  /* 0x000000361500720c */ /* 0x080fe20003f46270 */
[----:B------:R-:W-:Y:S01]  /*ac50*/  HMMA.16816.F32.BF16 R248, R4, R22, R248 ;  /* 0x0000001604f8723c */ /* 0x000fe200000418f8 */
[----:B------:R-:W-:-:S02]  /*ac60*/  ISETP.GE.AND P6, PT, R9, R54, PT ;  /* 0x000000360900720c */ /* 0x000fc40003fc6270 */
[-C--:B------:R-:W-:Y:S02]  /*ac70*/  ISETP.GE.AND P3, PT, R9, R52.reuse, PT ;  /* 0x000000340900720c */ /* 0x080fe40003f66270 */
[-C--:B------:R-:W-:Y:S01]  /*ac80*/  ISETP.GE.AND P4, PT, R21, R52.reuse, PT ;  /* 0x000000341500720c */ /* 0x080fe20003f86270 */
[----:B------:R-:W-:Y:S01]  /*ac90*/  HMMA.16816.F32.BF16 R8, R12, R10, RZ ;  /* 0x0000000a0c08723c */ /* 0x000fe200000418ff */
[----:B------:R-:W-:Y:S01]  /*aca0*/  ISETP.GE.AND P1, PT, R41, R52, PT ;  /* 0x000000342900720c */ /* 0x000fe20003f26270 */
[C---:B------:R-:W-:Y:S01]  /*acb0*/  VIADD R21, R51.reuse, 0x28 ;  /* 0x0000002833157836 */ /* 0x040fe20000000000 */
[----:B------:R-:W-:Y:S01]  /*acc0*/  FSEL R153, R98, -INF , !P0 ;  /* 0xff80000062997808 */ /* 0x000fe20004000000 */
[----:B------:R-:W-:Y:S01]  /*acd0*/  VIADD R41, R51, 0x39 ;  /* 0x0000003933297836 */ /* 0x000fe20000000000 */
[-C--:B------:R-:W-:Y:S02]  /*ace0*/  ISETP.GE.AND P0, PT, R33, R54.reuse, PT ;  /* 0x000000362100720c */ /* 0x080fe40003f06270 */
[----:B------:R-:W-:Y:S01]  /*acf0*/  HMMA.16816.F32.BF16 R28, R4, R16, R28 ;  /* 0x00000010041c723c */ /* 0x000fe2000004181c */
[----:B------:R-:W-:Y:S01]  /*ad00*/  FSEL R147, R230, -INF , !P1 ;  /* 0xff800000e6937808 */ /* 0x000fe20004800000 */
[----:B------:R-:W-:Y:S01]  /*ad10*/  VIADD R230, R233, 0x400 ;  /* 0x00000400e9e67836 */ /* 0x000fe20000000000 */
[----:B------:R-:W-:Y:S01]  /*ad20*/  FSEL R90, R229, -INF , !P6 ;  /* 0xff800000e55a7808 */ /* 0x000fe20007000000 */
[----:B------:R-:W-:Y:S01]  /*ad30*/  VIADD R229, R233, 0x800 ;  /* 0x00000800e9e57836 */ /* 0x000fe20000000000 */
[----:B------:R-:W-:-:S02]  /*ad40*/  ISETP.GE.AND P1, PT, R21, R54, PT ;  /* 0x000000361500720c */ /* 0x000fc40003f26270 */
[----:B------:R-:W-:Y:S01]  /*ad50*/  VIADD R17, R51, 0x29 ;  /* 0x0000002933117836 */ /* 0x000fe20000000000 */
[----:B------:R-:W-:Y:S02]  /*ad60*/  ISETP.GE.AND P6, PT, R21, R52, PT ;  /* 0x000000341500720c */ /* 0x000fe40003fc6270 */
[----:B------:R-:W-:Y:S01]  /*ad70*/  FSEL R231, R231, -INF , !P3 ;  /* 0xff800000e7e77808 */ /* 0x000fe20005800000 */
[----:B--2---:R-:W-:Y:S01]  /*ad80*/  HMMA.16816.F32.BF16 R20, R12, R24, RZ ;  /* 0x000000180c14723c */ /* 0x004fe200000418ff */
[----:B------:R-:W-:Y:S02]  /*ad90*/  FSEL R86, R36, -INF , !P0 ;  /* 0xff80000024567808 */ /* 0x000fe40004000000 */
[----:B------:R-:W-:Y:S02]  /*ada0*/  FSEL R94, R97, -INF , !P5 ;  /* 0xff800000615e7808 */ /* 0x000fe40006800000 */
[C---:B------:R-:W-:Y:S01]  /*adb0*/  ISETP.GE.AND P3, PT, R17.reuse, R54, PT ;  /* 0x000000361100720c */ /* 0x040fe20003f66270 */
[----:B------:R-:W-:Y:S01]  /*adc0*/  HMMA.16816.F32.BF16 R8, R4, R18, R8 ;  /* 0x000000120408723c */ /* 0x000fe20000041808 */
[-C--:B------:R-:W-:Y:S01]  /*add0*/  ISETP.GE.AND P0, PT, R17, R52.reuse, PT ;  /* 0x000000341100720c */ /* 0x080fe20003f06270 */
[----:B------:R-:W-:Y:S01]  /*ade0*/  VIADD R17, R51, 0x30 ;  /* 0x0000003033117836 */ /* 0x000fe20000000000 */
[----:B------:R-:W-:-:S02]  /*adf0*/  ISETP.GE.AND P5, PT, R33, R52, PT ;  /* 0x000000342100720c */ /* 0x000fc40003fa6270 */
[----:B------:R-:W-:Y:S01]  /*ae00*/  FSEL R84, R37, -INF , !P2 ;  /* 0xff80000025547808 */ /* 0x000fe20005000000 */
[----:B------:R-:W-:Y:S01]  /*ae10*/  HMMA.16816.F32.BF16 R24, R12, R26, RZ ;  /* 0x0000001a0c18723c */ /* 0x000fe200000418ff */
[----:B------:R-:W-:Y:S01]  /*ae20*/  FSEL R133, R38, -INF , !P5 ;  /* 0xff80000026857808 */ /* 0x000fe20006800000 */
[----:B------:R-:W-:Y:S01]  /*ae30*/  LDSM.16.M88.4 R32, [R233+0x1400] ;  /* 0x00140000e920783b */ /* 0x000fe20000000200 */
[----:B------:R-:W-:Y:S01]  /*ae40*/  ISETP.GE.AND P5, PT, R17, R54, PT ;  /* 0x000000361100720c */ /* 0x000fe20003fa6270 */
[----:B------:R-:W-:Y:S01]  /*ae50*/  VIADD R37, R51, 0x31 ;  /* 0x0000003133257836 */ /* 0x000fe20000000000 */
[----:B------:R-:W-:Y:S02]  /*ae60*/  ISETP.GE.AND P2, PT, R17, R52, PT ;  /* 0x000000341100720c */ /* 0x000fe40003f46270 */
[----:B------:R-:W1:Y:S01]  /*ae70*/  LDSM.16.M88.4 R16, [R234+0x2800] ;  /* 0x00280000ea10783b */ /* 0x000e620000000200 */
[----:B------:R-:W-:Y:S02]  /*ae80*/  FSEL R129, R250, -INF , !P6 ;  /* 0xff800000fa817808 */ /* 0x000fe40007000000 */
[----:B------:R-:W-:-:S02]  /*ae90*/  FSEL R80, R249, -INF , !P3 ;  /* 0xff800000f9507808 */ /* 0x000fc40005800000 */
[C---:B------:R-:W-:Y:S01]  /*aea0*/  HMMA.16816.F32.BF16 R20, R4.reuse, R44, R20 ;  /* 0x0000002c0414723c */ /* 0x040fe20000041814 */
[----:B------:R-:W-:Y:S02]  /*aeb0*/  FSEL R251, R251, -INF , !P0 ;  /* 0xff800000fbfb7808 */ /* 0x000fe40004000000 */
[----:B------:R-:W-:Y:S02]  /*aec0*/  FSEL R78, R28, -INF , !P5 ;  /* 0xff8000001c4e7808 */ /* 0x000fe40006800000 */
[C---:B------:R-:W-:Y:S02]  /*aed0*/  ISETP.GE.AND P6, PT, R43.reuse, R54, PT ;  /* 0x000000362b00720c */ /* 0x040fe40003fc6270 */
[----:B------:R-:W-:Y:S01]  /*aee0*/  ISETP.GE.AND P3, PT, R43, R52, PT ;  /* 0x000000342b00720c */ /* 0x000fe20003f66270 */
[----:B------:R-:W-:Y:S01]  /*aef0*/  VIADD R45, R51, 0x41 ;  /* 0x00000041332d7836 */ /* 0x000fe20000000000 */
[C---:B------:R-:W-:Y:S02]  /*af00*/  ISETP.GE.AND P0, PT, R41.reuse, R54, PT ;  /* 0x000000362900720c */ /* 0x040fe40003f06270 */
[----:B------:R-:W-:Y:S01]  /*af10*/  ISETP.GE.AND P5, PT, R41, R52, PT ;  /* 0x000000342900720c */ /* 0x000fe20003fa6270 */
[----:B------:R-:W-:Y:S01]  /*af20*/  HMMA.16816.F32.BF16 R24, R4, R46, R24 ;  /* 0x0000002e0418723c */ /* 0x000fe20000041818 */
[----:B------:R-:W2:Y:S01]  /*af30*/  LDSM.16.M88.4 R40, [R233+0x1800] ;  /* 0x00180000e928783b */ /* 0x000ea20000000200 */
[----:B------:R-:W-:-:S02]  /*af40*/  FSEL R112, R39, -INF , !P4 ;  /* 0xff80000027707808 */ /* 0x000fc40006000000 */
[----:B------:R-:W-:Y:S02]  /*af50*/  FSEL R82, R248, -INF , !P1 ;  /* 0xff800000f8527808 */ /* 0x000fe40004800000 */
[----:B------:R-:W-:Y:S01]  /*af60*/  ISETP.GE.AND P4, PT, R37, R54, PT ;  /* 0x000000362500720c */ /* 0x000fe20003f86270 */
[----:B------:R-:W-:Y:S01]  /*af70*/  VIADD R47, R51, 0x58 ;  /* 0x00000058332f7836 */ /* 0x000fe20000000000 */
[----:B------:R-:W-:Y:S02]  /*af80*/  ISETP.GE.AND P1, PT, R37, R52, PT ;  /* 0x000000342500720c */ /* 0x000fe40003f26270 */
[C---:B------:R-:W-:Y:S01]  /*af90*/  HMMA.16816.F32.BF16 R36, R12.reuse, R200, RZ ;  /* 0x000000c80c24723c */ /* 0x040fe200000418ff */
[----:B------:R-:W-:Y:S02]  /*afa0*/  FSEL R249, R30, -INF , !P2 ;  /* 0xff8000001ef97808 */ /* 0x000fe40005000000 */
[----:B------:R-:W-:Y:S01]  /*afb0*/  FSEL R76, R29, -INF , !P4 ;  /* 0xff8000001d4c7808 */ /* 0x000fe20006000000 */
[----:B------:R-:W-:Y:S01]  /*afc0*/  VIADD R29, R51, 0x49 ;  /* 0x00000049331d7836 */ /* 0x000fe20000000000 */
[----:B------:R-:W-:Y:S01]  /*afd0*/  FSEL R239, R31, -INF , !P1 ;  /* 0xff8000001fef7808 */ /* 0x000fe20004800000 */
[----:B------:R-:W-:Y:S01]  /*afe0*/  HMMA.16816.F32.BF16 R200, R12, R202, RZ ;  /* 0x000000ca0cc8723c */ /* 0x000fe200000418ff */
[----:B------:R-:W-:Y:S01]  /*aff0*/  ISETP.GE.AND P2, PT, R53, R54, PT ;  /* 0x000000363500720c */ /* 0x000fe20003f46270 */
[----:B------:R-:W-:Y:S01]  /*b000*/  VIADD R31, R51, 0x48 ;  /* 0x00000048331f7836 */ /* 0x000fe20000000000 */
[----:B------:R-:W-:-:S02]  /*b010*/  FSEL R74, R8, -INF , !P6 ;  /* 0xff800000084a7808 */ /* 0x000fc40007000000 */
[----:B------:R-:W-:Y:S02]  /*b020*/  FSEL R215, R10, -INF , !P3 ;  /* 0xff8000000ad77808 */ /* 0x000fe40005800000 */
[----:B------:R-:W-:Y:S02]  /*b030*/  FSEL R72, R9, -INF , !P0 ;  /* 0xff80000009487808 */ /* 0x000fe40004000000 */
[----:B------:R-:W-:Y:S02]  /*b040*/  FSEL R213, R11, -INF , !P5 ;  /* 0xff8000000bd57808 */ /* 0x000fe40006800000 */
[----:B-1----:R-:W-:Y:S01]  /*b050*/  HMMA.16816.F32.BF16 R8, R12, R16, RZ ;  /* 0x000000100c08723c */ /* 0x002fe200000418ff */
[----:B------:R-:W-:Y:S02]  /*b060*/  FSEL R70, R20, -INF , !P2 ;  /* 0xff80000014467808 */ /* 0x000fe40005000000 */
[C---:B------:R-:W-:Y:S02]  /*b070*/  ISETP.GE.AND P3, PT, R31.reuse, R54, PT ;  /* 0x000000361f00720c */ /* 0x040fe40003f66270 */
[----:B------:R-:W-:-:S02]  /*b080*/  ISETP.GE.AND P0, PT, R31, R52, PT ;  /* 0x000000341f00720c */ /* 0x000fc40003f06270 */
[C---:B------:R-:W-:Y:S01]  /*b090*/  ISETP.GE.AND P5, PT, R29.reuse, R54, PT ;  /* 0x000000361d00720c */ /* 0x040fe20003fa6270 */
[C---:B------:R-:W-:Y:S01]  /*b0a0*/  HMMA.16816.F32.BF16 R36, R4.reuse, R32, R36 ;  /* 0x000000200424723c */ /* 0x040fe20000041824 */
[----:B------:R-:W-:Y:S01]  /*b0b0*/  ISETP.GE.AND P2, PT, R29, R52, PT ;  /* 0x000000341d00720c */ /* 0x000fe20003f46270 */
[----:B------:R-:W-:Y:S01]  /*b0c0*/  VIADD R17, R51, 0x50 ;  /* 0x0000005033117836 */ /* 0x000fe20000000000 */
[----:B------:R-:W1:Y:S01]  /*b0d0*/  LDSM.16.M88.4 R28, [R233+0x1c00] ;  /* 0x001c0000e91c783b */ /* 0x000e620000000200 */
[C---:B------:R-:W-:Y:S02]  /*b0e0*/  ISETP.GE.AND P1, PT, R45.reuse, R54, PT ;  /* 0x000000362d00720c */ /* 0x040fe40003f26270 */
[C---:B------:R-:W-:Y:S01]  /*b0f0*/  HMMA.16816.F32.BF16 R200, R4.reuse, R34, R200 ;  /* 0x0000002204c8723c */ /* 0x040fe200000418c8 */
[-C--:B------:R-:W-:Y:S01]  /*b100*/  ISETP.GE.AND P6, PT, R45, R52.reuse, PT ;  /* 0x000000342d00720c */ /* 0x080fe20003fc6270 */
[----:B------:R-:W3:Y:S01]  /*b110*/  LDSM.16.M88.4 R32, [R234+0x3000] ;  /* 0x00300000ea20783b */ /* 0x000ee20000000200 */
[----:B------:R-:W-:Y:S01]  /*b120*/  FSEL R50, R21, -INF , !P1 ;  /* 0xff80000015327808 */ /* 0x000fe20004800000 */
[----:B------:R-:W-:Y:S01]  /*b130*/  VIADD R21, R51, 0x51 ;  /* 0x0000005133157836 */ /* 0x000fe20000000000 */
[----:B------:R-:W-:Y:S01]  /*b140*/  ISETP.GE.AND P4, PT, R53, R52, PT ;  /* 0x000000343500720c */ /* 0x000fe20003f86270 */
[----:B------:R-:W-:Y:S01]  /*b150*/  VIADD R45, R51, 0x59 ;  /* 0x00000059332d7836 */ /* 0x000fe20000000000 */
[----:B------:R-:W-:Y:S01]  /*b160*/  FSEL R123, R23, -INF , !P6 ;  /* 0xff800000177b7808 */ /* 0x000fe20007000000 */
[----:B------:R-:W-:Y:S01]  /*b170*/  VIADD R53, R51, 0x80 ;  /* 0x0000008033357836 */ /* 0x000fe20000000000 */
[----:B------:R-:W-:Y:S01]  /*b180*/  FSEL R48, R24, -INF , !P3 ;  /* 0xff80000018307808 */ /* 0x000fe20005800000 */
[----:B--2---:R-:W-:Y:S01]  /*b190*/  HMMA.16816.F32.BF16 R8, R4, R40, R8 ;  /* 0x000000280408723c */ /* 0x004fe20000041808 */
[----:B------:R-:W-:-:S02]  /*b1a0*/  FSEL R211, R22, -INF , !P4 ;  /* 0xff80000016d37808 */ /* 0x000fc40006000000 */
[C---:B------:R-:W-:Y:S02]  /*b1b0*/  ISETP.GE.AND P6, PT, R21.reuse, R54, PT ;  /* 0x000000361500720c */ /* 0x040fe40003fc6270 */
[----:B------:R-:W-:Y:S02]  /*b1c0*/  ISETP.GE.AND P3, PT, R21, R52, PT ;  /* 0x000000341500720c */ /* 0x000fe40003f66270 */
[C---:B------:R-:W-:Y:S01]  /*b1d0*/  HMMA.16816.F32.BF16 R20, R12.reuse, R172, RZ ;  /* 0x000000ac0c14723c */ /* 0x040fe200000418ff */
[----:B------:R-:W-:Y:S01]  /*b1e0*/  ISETP.GE.AND P4, PT, R17, R54, PT ;  /* 0x000000361100720c */ /* 0x000fe20003f86270 */
[----:B------:R-:W-:Y:S01]  /*b1f0*/  VIADD R41, R51, 0x61 ;  /* 0x0000006133297836 */ /* 0x000fe20000000000 */
[----:B------:R-:W-:Y:S02]  /*b200*/  ISETP.GE.AND P1, PT, R17, R52, PT ;  /* 0x000000341100720c */ /* 0x000fe40003f26270 */
[----:B------:R-:W-:Y:S01]  /*b210*/  FSEL R209, R26, -INF , !P0 ;  /* 0xff8000001ad17808 */ /* 0x000fe20004000000 */
[----:B------:R-:W-:Y:S01]  /*b220*/  HMMA.16816.F32.BF16 R16, R12, R18, RZ ;  /* 0x000000120c10723c */ /* 0x000fe200000418ff */
[----:B------:R-:W-:-:S02]  /*b230*/  FSEL R0, R25, -INF , !P5 ;  /* 0xff80000019007808 */ /* 0x000fc40006800000 */
[----:B------:R-:W-:Y:S02]  /*b240*/  FSEL R135, R27, -INF , !P2 ;  /* 0xff8000001b877808 */ /* 0x000fe40005000000 */
[----:B------:R-:W-:Y:S01]  /*b250*/  FSEL R88, R36, -INF , !P4 ;  /* 0xff80000024587808 */ /* 0x000fe20006000000 */
[----:B------:R-:W-:Y:S01]  /*b260*/  HMMA.16816.F32.BF16 R172, R12, R174, RZ ;  /* 0x000000ae0cac723c */ /* 0x000fe200000418ff */
[----:B------:R-:W2:Y:S01]  /*b270*/  LDSM.16.M88.4 R24, [R233+0x2000] ;  /* 0x00200000e918783b */ /* 0x000ea20000000200 */
[C---:B------:R-:W-:Y:S02]  /*b280*/  ISETP.GE.AND P2, PT, R45.reuse, R54, PT ;  /* 0x000000362d00720c */ /* 0x040fe40003f46270 */
[----:B------:R-:W-:Y:S01]  /*b290*/  ISETP.GE.AND P4, PT, R45, R52, PT ;  /* 0x000000342d00720c */ /* 0x000fe20003f86270 */
[----:B------:R-:W-:Y:S01]  /*b2a0*/  VIADD R45, R51, 0x60 ;  /* 0x00000060332d7836 */ /* 0x000fe20000000000 */
[----:B------:R-:W-:Y:S02]  /*b2b0*/  FSEL R207, R38, -INF , !P1 ;  /* 0xff80000026cf7808 */ /* 0x000fe40004800000 */
[----:B------:R-:W-:-:S02]  /*b2c0*/  ISETP.GE.AND P0, PT, R47, R54, PT ;  /* 0x000000362f00720c */ /* 0x000fc40003f06270 */
[----:B------:R-:W-:Y:S02]  /*b2d0*/  ISETP.GE.AND P1, PT, R45, R54, PT ;  /* 0x000000362d00720c */ /* 0x000fe40003f26270 */
[C---:B-1----:R-:W-:Y:S01]  /*b2e0*/  HMMA.16816.F32.BF16 R20, R4.reuse, R28, R20 ;  /* 0x0000001c0414723c */ /* 0x042fe20000041814 */
[----:B------:R-:W-:Y:S02]  /*b2f0*/  FSEL R203, R203, -INF , !P4 ;  /* 0xff800000cbcb7808 */ /* 0x000fe40006000000 */
[----:B------:R-:W-:Y:S02]  /*b300*/  FSEL R130, R8, -INF , !P1 ;  /* 0xff80000008827808 */ /* 0x000fe40004800000 */
[----:B------:R-:W-:Y:S01]  /*b310*/  FSEL R124, R37, -INF , !P6 ;  /* 0xff800000257c7808 */ /* 0x000fe20007000000 */
[C---:B------:R-:W-:Y:S01]  /*b320*/  HMMA.16816.F32.BF16 R16, R4.reuse, R42, R16 ;  /* 0x0000002a0410723c */ /* 0x040fe20000041810 */
[----:B------:R-:W-:Y:S01]  /*b330*/  VIADD R29, R51, 0x69 ;  /* 0x00000069331d7836 */ /* 0x000fe20000000000 */
[----:B------:R-:W-:Y:S01]  /*b340*/  FSEL R205, R39, -INF , !P3 ;  /* 0xff80000027cd7808 */ /* 0x000fe20005800000 */
[----:B------:R-:W-:Y:S01]  /*b350*/  VIADD R37, R51, 0x68 ;  /* 0x0000006833257836 */ /* 0x000fe20000000000 */
[----:B------:R-:W-:Y:S01]  /*b360*/  ISETP.GE.AND P6, PT, R45, R52, PT ;  /* 0x000000342d00720c */ /* 0x000fe20003fc6270 */
[----:B------:R-:W-:Y:S01]  /*b370*/  VIADD R45, R51, 0x79 ;  /* 0x00000079332d7836 */ /* 0x000fe20000000000 */
[C---:B------:R-:W-:Y:S01]  /*b380*/  ISETP.GE.AND P4, PT, R29.reuse, R54, PT ;  /* 0x000000361d00720c */ /* 0x040fe20003f86270 */
[----:B------:R-:W-:Y:S01]  /*b390*/  HMMA.16816.F32.BF16 R172, R4, R30, R172 ;  /* 0x0000001e04ac723c */ /* 0x000fe200000418ac */
[----:B------:R-:W-:Y:S01]  /*b3a0*/  ISETP.GE.AND P1, PT, R29, R52, PT ;  /* 0x000000341d00720c */ /* 0x000fe20003f26270 */
[----:B------:R-:W-:Y:S01]  /*b3b0*/  VIADD R29, R51, 0x70 ;  /* 0x00000070331d7836 */ /* 0x000fe20000000000 */
[----:B------:R-:W-:-:S02]  /*b3c0*/  ISETP.GE.AND P3, PT, R41, R54, PT ;  /* 0x000000362900720c */ /* 0x000fc40003f66270 */
[----:B------:R-:W-:Y:S02]  /*b3d0*/  FSEL R200, R200, -INF , !P0 ;  /* 0xff800000c8c87808 */ /* 0x000fe40004000000 */
[----:B------:R-:W-:Y:S02]  /*b3e0*/  ISETP.GE.AND P0, PT, R41, R52, PT ;  /* 0x000000342900720c */ /* 0x000fe40003f06270 */
[----:B------:R-:W-:Y:S01]  /*b3f0*/  FSEL R126, R201, -INF , !P2 ;  /* 0xff800000c97e7808 */ /* 0x000fe20005000000 */
[C---:B---3--:R-:W-:Y:S01]  /*b400*/  HMMA.16816.F32.BF16 R40, R12.reuse, R32, RZ ;  /* 0x000000200c28723c */ /* 0x048fe200000418ff */
[----:B------:R-:W-:Y:S02]  /*b410*/  FSEL R201, R10, -INF , !P6 ;  /* 0xff8000000ac97808 */ /* 0x000fe40007000000 */
[----:B------:R-:W-:Y:S01]  /*b420*/  FSEL R134, R9, -INF , !P3 ;  /* 0xff80000009867808 */ /* 0x000fe20005800000 */
[----:B------:R-:W-:Y:S01]  /*b430*/  VIADD R9, R51, 0x71 ;  /* 0x0000007133097836 */ /* 0x000fe20000000000 */
[C---:B------:R-:W-:Y:S01]  /*b440*/  ISETP.GE.AND P6, PT, R29.reuse, R54, PT ;  /* 0x000000361d00720c */ /* 0x040fe20003fc6270 */
[----:B------:R-:W-:Y:S01]  /*b450*/  HMMA.16816.F32.BF16 R32, R12, R34, RZ ;  /* 0x000000220c20723c */ /* 0x000fe200000418ff */
[----:B------:R-:W-:-:S02]  /*b460*/  ISETP.GE.AND P3, PT, R29, R52, PT ;  /* 0x000000341d00720c */ /* 0x000fc40003f66270 */
[-C--:B------:R-:W-:Y:S01]  /*b470*/  ISETP.GE.AND P5, PT, R47, R52.reuse, PT ;  /* 0x000000342f00720c */ /* 0x080fe20003fa6270 */
[----:B------:R-:W1:Y:S01]  /*b480*/  LDSM.16.M88.4 R28, [R234+0x3800] ;  /* 0x00380000ea1c783b */ /* 0x000e620000000200 */
[----:B------:R-:W-:Y:S01]  /*b490*/  ISETP.GE.AND P2, PT, R37, R52, PT ;  /* 0x000000342500720c */ /* 0x000fe20003f46270 */
[----:B------:R-:W-:Y:S01]  /*b4a0*/  VIADD R47, R51, 0x78 ;  /* 0x00000078332f7836 */ /* 0x000fe20000000000 */
[----:B------:R-:W-:Y:S02]  /*b4b0*/  FSEL R149, R202, -INF , !P5 ;  /* 0xff800000ca957808 */ /* 0x000fe40006800000 */
[----:B------:R-:W-:Y:S02]  /*b4c0*/  ISETP.GE.AND P5, PT, R37, R54, PT ;  /* 0x000000362500720c */ /* 0x000fe40003fa6270 */
[----:B------:R-:W3:Y:S01]  /*b4d0*/  LDSM.16.M88.4 R36, [R233+0x2400] ;  /* 0x00240000e924783b */ /* 0x000ee20000000200 */
[----:B------:R-:W-:Y:S02]  /*b4e0*/  FSEL R155, R11, -INF , !P0 ;  /* 0xff8000000b9b7808 */ /* 0x000fe40004000000 */
[----:B------:R-:W-:-:S02]  /*b4f0*/  FSEL R140, R16, -INF , !P5 ;  /* 0xff800000108c7808 */ /* 0x000fc40006800000 */
[C---:B------:R-:W-:Y:S02]  /*b500*/  ISETP.GE.AND P0, PT, R9.reuse, R54, PT ;  /* 0x000000360900720c */ /* 0x040fe40003f06270 */
[----:B------:R-:W-:Y:S01]  /*b510*/  ISETP.GE.AND P5, PT, R9, R52, PT ;  /* 0x000000340900720c */ /* 0x000fe20003fa6270 */
[----:B--2---:R-:W-:Y:S01]  /*b520*/  HMMA.16816.F32.BF16 R40, R4, R24, R40 ;  /* 0x000000180428723c */ /* 0x004fe20000041828 */
[----:B------:R-:W-:Y:S02]  /*b530*/  FSEL R199, R18, -INF , !P2 ;  /* 0xff80000012c77808 */ /* 0x000fe40005000000 */
[----:B------:R-:W-:Y:S02]  /*b540*/  FSEL R144, R17, -INF , !P4 ;  /* 0xff80000011907808 */ /* 0x000fe40006000000 */
[----:B------:R-:W-:Y:S01]  /*b550*/  FSEL R161, R19, -INF , !P1 ;  /* 0xff80000013a17808 */ /* 0x000fe20004800000 */
[C---:B------:R-:W-:Y:S01]  /*b560*/  HMMA.16816.F32.BF16 R8, R12.reuse, R176, RZ ;  /* 0x000000b00c08723c */ /* 0x040fe200000418ff */
[----:B------:R-:W-:Y:S01]  /*b570*/  FSEL R146, R20, -INF , !P6 ;  /* 0xff80000014927808 */ /* 0x000fe20007000000 */
[----:B------:R-:W2:Y:S01]  /*b580*/  LDSM.16.M88.4 R16, [R233+0x2800] ;  /* 0x00280000e910783b */ /* 0x000ea20000000200 */
[----:B------:R-:W-:Y:S01]  /*b590*/  ISETP.GE.AND P2, PT, R47, R54, PT ;  /* 0x000000362f00720c */ /* 0x000fe20003f46270 */
[----:B------:R-:W-:Y:S01]  /*b5a0*/  VIADD R25, R51, 0x81 ;  /* 0x0000008133197836 */ /* 0x000fe20000000000 */
[----:B------:R-:W-:Y:S01]  /*b5b0*/  ISETP.GE.AND P4, PT, R47, R52, PT ;  /* 0x000000342f00720c */ /* 0x000fe20003f86270 */
[----:B------:R-:W-:Y:S01]  /*b5c0*/  HMMA.16816.F32.BF16 R176, R12, R178, RZ ;  /* 0x000000b20cb0723c */ /* 0x000fe200000418ff */
[----:B------:R-:W-:-:S02]  /*b5d0*/  ISETP.GE.AND P1, PT, R45, R54, PT ;  /* 0x000000362d00720c */ /* 0x000fc40003f26270 */
[----:B------:R-:W-:Y:S02]  /*b5e0*/  ISETP.GE.AND P6, PT, R45, R52, PT ;  /* 0x000000342d00720c */ /* 0x000fe40003fc6270 */
[----:B------:R-:W4:Y:S01]  /*b5f0*/  LDSM.16.M88.4 R44, [R234+0x3c00] ;  /* 0x003c0000ea2c783b */ /* 0x000f220000000200 */
[----:B------:R-:W-:Y:S01]  /*b600*/  FSEL R169, R23, -INF , !P5 ;  /* 0xff80000017a97808 */ /* 0x000fe20006800000 */
[----:B------:R-:W-:Y:S01]  /*b610*/  HMMA.16816.F32.BF16 R32, R4, R26, R32 ;  /* 0x0000001a0420723c */ /* 0x000fe20000041820 */
[----:B------:R-:W-:Y:S01]  /*b620*/  FSEL R172, R172, -INF , !P2 ;  /* 0xff800000acac7808 */ /* 0x000fe20005000000 */
[----:B------:R-:W-:Y:S01]  /*b630*/  VIADD R23, R51, 0x88 ;  /* 0x0000008833177836 */ /* 0x000fe20000000000 */
[C---:B------:R-:W-:Y:S02]  /*b640*/  ISETP.GE.AND P5, PT, R25.reuse, R54, PT ;  /* 0x000000361900720c */ /* 0x040fe40003fa6270 */
[----:B------:R-:W-:Y:S02]  /*b650*/  ISETP.GE.AND P2, PT, R25, R52, PT ;  /* 0x000000341900720c */ /* 0x000fe40003f46270 */
[----:B------:R-:W-:Y:S01]  /*b660*/  FSEL R197, R22, -INF , !P3 ;  /* 0xff80000016c57808 */ /* 0x000fe20005800000 */
[----:B-1----:R-:W-:Y:S01]  /*b670*/  HMMA.16816.F32.BF16 R24, R12, R28, RZ ;  /* 0x0000001c0c18723c */ /* 0x002fe200000418ff */
[----:B------:R-:W-:Y:S01]  /*b680*/  FSEL R150, R21, -INF , !P0 ;  /* 0xff80000015967808 */ /* 0x000fe20004000000 */
[----:B------:R-:W-:Y:S01]  /*b690*/  VIADD R21, R51, 0x89 ;  /* 0x0000008933157836 */ /* 0x000fe20000000000 */
[----:B------:R-:W-:-:S02]  /*b6a0*/  ISETP.GE.AND P3, PT, R53, R54, PT ;  /* 0x000000363500720c */ /* 0x000fc40003f66270 */
[----:B------:R-:W-:Y:S01]  /*b6b0*/  FSEL R195, R174, -INF , !P4 ;  /* 0xff800000aec37808 */ /* 0x000fe20006000000 */
[C---:B---3--:R-:W-:Y:S01]  /*b6c0*/  HMMA.16816.F32.BF16 R8, R4.reuse, R36, R8 ;  /* 0x000000240408723c */ /* 0x048fe20000041808 */
[----:B------:R-:W-:Y:S01]  /*b6d0*/  FSEL R152, R173, -INF , !P1 ;  /* 0xff800000ad987808 */ /* 0x000fe20004800000 */
[----:B------:R-:W-:Y:S01]  /*b6e0*/  VIADD R29, R51, 0x90 ;  /* 0x00000090331d7836 */ /* 0x000fe20000000000 */
[----:B------:R-:W-:Y:S02]  /*b6f0*/  FSEL R175, R175, -INF , !P6 ;  /* 0xff800000afaf7808 */ /* 0x000fe40007000000 */
[----:B------:R-:W-:Y:S01]  /*b700*/  FSEL R156, R40, -INF , !P3 ;  /* 0xff800000289c7808 */ /* 0x000fe20005800000 */
[----:B------:R-:W-:Y:S01]  /*b710*/  HMMA.16816.F32.BF16 R176, R4, R38, R176 ;  /* 0x0000002604b0723c */ /* 0x000fe200000418b0 */
[C---:B------:R-:W-:Y:S01]  /*b720*/  ISETP.GE.AND P4, PT, R23.reuse, R54, PT ;  /* 0x000000361700720c */ /* 0x040fe20003f86270 */
[----:B------:R-:W-:Y:S01]  /*b730*/  LDSM.16.M88.4 R36, [R234+0x4000] ;  /* 0x00400000ea24783b */ /* 0x000fe20000000200 */
[----:B------:R-:W-:-:S02]  /*b740*/  ISETP.GE.AND P1, PT, R23, R52, PT ;  /* 0x000000341700720c */ /* 0x000fc40003f26270 */
[C---:B------:R-:W-:Y:S02]  /*b750*/  ISETP.GE.AND P6, PT, R21.reuse, R54, PT ;  /* 0x000000361500720c */ /* 0x040fe40003fc6270 */
[-C--:B------:R-:W-:Y:S02]  /*b760*/  ISETP.GE.AND P3, PT, R21, R52.reuse, PT ;  /* 0x000000341500720c */ /* 0x080fe40003f66270 */
[----:B------:R-:W1:Y:S01]  /*b770*/  LDSM.16.M88.4 R20, [R233+0x2c00] ;  /* 0x002c0000e914783b */ /* 0x000e620000000200 */
[----:B------:R-:W-:Y:S01]  /*b780*/  ISETP.GE.AND P0, PT, R53, R52, PT ;  /* 0x000000343500720c */ /* 0x000fe20003f06270 */
[----:B------:R-:W-:Y:S01]  /*b790*/  VIADD R53, R51, 0xc0 ;  /* 0x000000c033357836 */ /* 0x000fe20000000000 */
[----:B------:R-:W-:Y:S01]  /*b7a0*/  FSEL R158, R41, -INF , !P5 ;  /* 0xff800000299e7808 */ /* 0x000fe20006800000 */
[----:B--2---:R-:W-:Y:S01]  /*b7b0*/  HMMA.16816.F32.BF16 R24, R4, R16, R24 ;  /* 0x000000100418723c */ /* 0x004fe20000041818 */
[----:B------:R-:W-:Y:S01]  /*b7c0*/  FSEL R193, R42, -INF , !P0 ;  /* 0xff8000002ac17808 */ /* 0x000fe20004000000 */
[----:B------:R-:W-:Y:S01]  /*b7d0*/  VIADD R41, R51, 0x91 ;  /* 0x0000009133297836 */ /* 0x000fe20000000000 */
[----:B------:R-:W-:-:S02]  /*b7e0*/  ISETP.GE.AND P0, PT, R29, R54, PT ;  /* 0x000000361d00720c */ /* 0x000fc40003f06270 */
[----:B------:R-:W-:Y:S01]  /*b7f0*/  ISETP.GE.AND P5, PT, R29, R52, PT ;  /* 0x000000341d00720c */ /* 0x000fe20003fa6270 */
[C---:B----4-:R-:W-:Y:S01]  /*b800*/  HMMA.16816.F32.BF16 R136, R12.reuse, R44, RZ ;  /* 0x0000002c0c88723c */ /* 0x050fe200000418ff */
[----:B------:R-:W-:Y:S01]  /*b810*/  FSEL R160, R32, -INF , !P4 ;  /* 0xff80000020a07808 */ /* 0x000fe20006000000 */
[----:B------:R-:W-:Y:S01]  /*b820*/  VIADD R17, R51, 0xa1 ;  /* 0x000000a133117836 */ /* 0x000fe20000000000 */
[----:B------:R-:W-:Y:S02]  /*b830*/  FSEL R191, R34, -INF , !P1 ;  /* 0xff80000022bf7808 */ /* 0x000fe40004800000 */
[----:B------:R-:W-:Y:S01]  /*b840*/  FSEL R162, R33, -INF , !P6 ;  /* 0xff80000021a27808 */ /* 0x000fe20007000000 */
[C---:B------:R-:W-:Y:S01]  /*b850*/  HMMA.16816.F32.BF16 R28, R12.reuse, R30, RZ ;  /* 0x0000001e0c1c723c */ /* 0x040fe200000418ff */
[----:B------:R-:W-:Y:S02]  /*b860*/  FSEL R189, R35, -INF , !P3 ;  /* 0xff80000023bd7808 */ /* 0x000fe40005800000 */
[----:B------:R-:W-:Y:S01]  /*b870*/  FSEL R181, R43, -INF , !P2 ;  /* 0xff8000002bb57808 */ /* 0x000fe20005000000 */
[----:B------:R-:W2:Y:S01]  /*b880*/  LDSM.16.M88.4 R32, [R233+0x3000] ;  /* 0x00300000e920783b */ /* 0x000ea20000000200 */
[C---:B------:R-:W-:Y:S01]  /*b890*/  ISETP.GE.AND P2, PT, R41.reuse, R54, PT ;  /* 0x000000362900720c */ /* 0x040fe20003f46270 */
[----:B------:R-:W-:Y:S01]  /*b8a0*/  HMMA.16816.F32.BF16 R44, R12, R46, RZ ;  /* 0x0000002e0c2c723c */ /* 0x000fe200000418ff */
[----:B------:R-:W-:Y:S01]  /*b8b0*/  ISETP.GE.AND P4, PT, R41, R52, PT ;  /* 0x000000342900720c */ /* 0x000fe20003f86270 */
[C---:B------:R-:W-:Y:S01]  /*b8c0*/  VIADD R41, R51.reuse, 0x99 ;  /* 0x0000009933297836 */ /* 0x040fe20000000000 */
[----:B------:R-:W-:Y:S01]  /*b8d0*/  FSEL R164, R8, -INF , !P0 ;  /* 0xff80000008a47808 */ /* 0x000fe20004000000 */
[----:B------:R-:W-:Y:S01]  /*b8e0*/  VIADD R43, R51, 0x98 ;  /* 0x00000098332b7836 */ /* 0x000fe20000000000 */
[----:B------:R-:W-:-:S02]  /*b8f0*/  FSEL R187, R10, -INF , !P5 ;  /* 0xff8000000abb7808 */ /* 0x000fc40006800000 */
[C---:B------:R-:W-:Y:S02]  /*b900*/  ISETP.GE.AND P3, PT, R41.reuse, R54, PT ;  /* 0x000000362900720c */ /* 0x040fe40003f66270 */
[----:B------:R-:W-:Y:S01]  /*b910*/  ISETP.GE.AND P0, PT, R41, R52, PT ;  /* 0x000000342900720c */ /* 0x000fe20003f06270 */
[----:B------:R-:W-:Y:S01]  /*b920*/  VIADD R41, R51, 0xa0 ;  /* 0x000000a033297836 */ /* 0x000fe20000000000 */
[----:B------:R-:W-:Y:S02]  /*b930*/  ISETP.GE.AND P1, PT, R43, R54, PT ;  /* 0x000000362b00720c */ /* 0x000fe40003f26270 */
[----:B------:R-:W-:Y:S01]  /*b940*/  FSEL R166, R9, -INF , !P2 ;  /* 0xff80000009a67808 */ /* 0x000fe20005000000 */
[----:B------:R-:W-:Y:S01]  /*b950*/  VIADD R9, R51, 0xa9 ;  /* 0x000000a933097836 */ /* 0x000fe20000000000 */
[----:B------:R-:W-:Y:S01]  /*b960*/  FSEL R185, R11, -INF , !P4 ;  /* 0xff8000000bb97808 */ /* 0x000fe20006000000 */
[----:B------:R-:W-:Y:S01]  /*b970*/  VIADD R11, R51, 0xa8 ;  /* 0x000000a8330b7836 */ /* 0x000fe20000000000 */
[----:B------:R-:W-:Y:S01]  /*b980*/  ISETP.GE.AND P6, PT, R43, R52, PT ;  /* 0x000000342b00720c */ /* 0x000fe20003fc6270 */
[----:B------:R-:W-:Y:S01]  /*b990*/  HMMA.16816.F32.BF16 R28, R4, R18, R28 ;  /* 0x00000012041c723c */ /* 0x000fe2000004181c */
[----:B------:R-:W-:Y:S01]  /*b9a0*/  ISETP.GE.AND P5, PT, R41, R54, PT ;  /* 0x000000362900720c */ /* 0x000fe20003fa6270 */
[----:B------:R-:W-:Y:S01]  /*b9b0*/  VIADD R43, R51, 0xb8 ;  /* 0x000000b8332b7836 */ /* 0x000fe20000000000 */
[----:B------:R-:W-:-:S02]  /*b9c0*/  FSEL R176, R176, -INF , !P1 ;  /* 0xff800000b0b07808 */ /* 0x000fc40004800000 */
[C---:B------:R-:W-:Y:S01]  /*b9d0*/  ISETP.GE.AND P4, PT, R17.reuse, R54, PT ;  /* 0x000000361100720c */ /* 0x040fe20003f86270 */
[----:B-1----:R-:W-:Y:S01]  /*b9e0*/  HMMA.16816.F32.BF16 R136, R4, R20, R136 ;  /* 0x000000140488723c */ /* 0x002fe20000041888 */
[----:B------:R-:W-:Y:S02]  /*b9f0*/  ISETP.GE.AND P1, PT, R17, R52, PT ;  /* 0x000000341100720c */ /* 0x000fe40003f26270 */
[----:B------:R-:W-:Y:S02]  /*ba00*/  FSEL R183, R178, -INF , !P6 ;  /* 0xff800000b2b77808 */ /* 0x000fe40007000000 */
[----:B------:R-:W-:Y:S01]  /*ba10*/  FSEL R168, R177, -INF , !P3 ;  /* 0xff800000b1a87808 */ /* 0x000fe20005800000 */
[----:B------:R-:W-:Y:S01]  /*ba20*/  HMMA.16816.F32.BF16 R16, R12, R36, RZ ;  /* 0x000000240c10723c */ /* 0x000fe200000418ff */
[----:B------:R-:W-:Y:S02]  /*ba30*/  FSEL R179, R179, -INF , !P0 ;  /* 0xff800000b3b37808 */ /* 0x000fe40004000000 */
[----:B------:R-:W-:-:S02]  /*ba40*/  FSEL R170, R24, -INF , !P5 ;  /* 0xff80000018aa7808 */ /* 0x000fc40006800000 */
[C---:B------:R-:W-:Y:S01]  /*ba50*/  ISETP.GE.AND P6, PT, R11.reuse, R54, PT ;  /* 0x000000360b00720c */ /* 0x040fe20003fc6270 */
[----:B------:R-:W-:Y:S01]  /*ba60*/  HMMA.16816.F32.BF16 R44, R4, R22, R44 ;  /* 0x00000016042c723c */ /* 0x000fe2000004182c */
[----:B------:R-:W-:Y:S01]  /*ba70*/  ISETP.GE.AND P3, PT, R11, R52, PT ;  /* 0x000000340b00720c */ /* 0x000fe20003f66270 */
[----:B------:R-:W-:Y:S01]  /*ba80*/  VIADD R37, R51, 0xb0 ;  /* 0x000000b033257836 */ /* 0x000fe20000000000 */
[C---:B------:R-:W-:Y:S01]  /*ba90*/  ISETP.GE.AND P0, PT, R9.reuse, R54, PT ;  /* 0x000000360900720c */ /* 0x040fe20003f06270 */
[----:B------:R-:W-:Y:S01]  /*baa0*/  LDSM.16.M88.4 R20, [R234+0x4800] ;  /* 0x00480000ea14783b */ /* 0x000fe20000000200 */
[-C--:B------:R-:W-:Y:S02]  /*bab0*/  ISETP.GE.AND P5, PT, R9, R52.reuse, PT ;  /* 0x000000340900720c */ /* 0x080fe40003fa6270 */
[----:B------:R-:W-:Y:S01]  /*bac0*/  ISETP.GE.AND P2, PT, R41, R52, PT ;  /* 0x000000342900720c */ /* 0x000fe20003f46270 */
[----:B------:R-:W1:Y:S01]  /*bad0*/  LDSM.16.M88.4 R8, [R233+0x3400] ;  /* 0x00340000e908783b */ /* 0x000e620000000200 */
[----:B------:R-:W-:Y:S01]  /*bae0*/  VIADD R41, R51, 0xb1 ;  /* 0x000000b133297836 */ /* 0x000fe20000000000 */
[----:B------:R-:W-:-:S02]  /*baf0*/  FSEL R174, R25, -INF , !P4 ;  /* 0xff80000019ae7808 */ /* 0x000fc40006000000 */
[----:B------:R-:W-:Y:S02]  /*bb00*/  FSEL R177, R26, -INF , !P2 ;  /* 0xff8000001ab17808 */ /* 0x000fe40005000000 */
[C---:B------:R-:W-:Y:S02]  /*bb10*/  ISETP.GE.AND P2, PT, R37.reuse, R54, PT ;  /* 0x000000362500720c */ /* 0x040fe40003f46270 */
[----:B------:R-:W-:Y:S02]  /*bb20*/  ISETP.GE.AND P4, PT, R37, R52, PT ;  /* 0x000000342500720c */ /* 0x000fe40003f86270 */
        /* <DEDUP_REMOVED lines=8> */
[----:B------:R-:W-:Y:S01]  /*bbb0*/  FSEL R180, R29, -INF , !P0 ;  /* 0xff8000001db47808 */ /* 0x000fe20004000000 */
[----:B--2---:R-:W-:Y:S01]  /*bbc0*/  HMMA.16816.F32.BF16 R16, R4, R32, R16 ;  /* 0x000000200410723c */ /* 0x004fe20000041810 */
[----:B------:R-:W-:Y:S02]  /*bbd0*/  FSEL R151, R31, -INF , !P5 ;  /* 0xff8000001f977808 */ /* 0x000fe40006800000 */
[----:B------:R-:W-:Y:S01]  /*bbe0*/  FSEL R136, R136, -INF , !P2 ;  /* 0xff80000088887808 */ /* 0x000fe20005000000 */
[----:B------:R-:W-:Y:S01]  /*bbf0*/  LDSM.16.M88.4 R28, [R233+0x3800] ;  /* 0x00380000e91c783b */ /* 0x000fe20000000200 */
[C---:B------:R-:W-:Y:S01]  /*bc00*/  ISETP.GE.AND P3, PT, R43.reuse, R54, PT ;  /* 0x000000362b00720c */ /* 0x040fe20003f66270 */
[----:B------:R-:W-:Y:S01]  /*bc10*/  HMMA.16816.F32.BF16 R60, R12, R62, RZ ;  /* 0x0000003e0c3c723c */ /* 0x000fe200000418ff */
[----:B------:R-:W-:Y:S01]  /*bc20*/  ISETP.GE.AND P0, PT, R43, R52, PT ;  /* 0x000000342b00720c */ /* 0x000fe20003f06270 */
[----:B------:R-:W-:Y:S01]  /*bc30*/  VIADD R33, R51, 0xc1 ;  /* 0x000000c133217836 */ /* 0x000fe20000000000 */
[----:B------:R-:W-:-:S02]  /*bc40*/  ISETP.GE.AND P5, PT, R41, R54, PT ;  /* 0x000000362900720c */ /* 0x000fc40003fa6270 */
[----:B------:R-:W-:Y:S01]  /*bc50*/  ISETP.GE.AND P2, PT, R41, R52, PT ;  /* 0x000000342900720c */ /* 0x000fe20003f46270 */
[C---:B------:R-:W-:Y:S01]  /*bc60*/  HMMA.16816.F32.BF16 R36, R4.reuse, R34, R36 ;  /* 0x000000220424723c */ /* 0x040fe20000041824 */
[----:B------:R-:W2:Y:S01]  /*bc70*/  LDSM.16.M88.4 R40, [R234+0x4c00] ;  /* 0x004c0000ea28783b */ /* 0x000ea20000000200 */
[----:B------:R-:W-:Y:S02]  /*bc80*/  FSEL R143, R138, -INF , !P4 ;  /* 0xff8000008a8f7808 */ /* 0x000fe40006000000 */
[----:B------:R-:W-:Y:S02]  /*bc90*/  ISETP.GE.AND P4, PT, R53, R54, PT ;  /* 0x000000363500720c */ /* 0x000fe40003f86270 */
[----:B-1----:R-:W-:Y:S01]  /*bca0*/  HMMA.16816.F32.BF16 R24, R4, R8, R24 ;  /* 0x000000080418723c */ /* 0x002fe20000041818 */
[----:B------:R-:W-:Y:S02]  /*bcb0*/  FSEL R139, R139, -INF , !P6 ;  /* 0xff8000008b8b7808 */ /* 0x000fe40007000000 */
[----:B------:R-:W-:-:S02]  /*bcc0*/  FSEL R44, R44, -INF , !P3 ;  /* 0xff8000002c2c7808 */ /* 0x000fc40005800000 */
[----:B------:R-:W-:Y:S02]  /*bcd0*/  ISETP.GE.AND P6, PT, R33, R54, PT ;  /* 0x000000362100720c */ /* 0x000fe40003fc6270 */
[----:B------:R-:W-:Y:S01]  /*bce0*/  VIADD R9, R51, 0xc9 ;  /* 0x000000c933097836 */ /* 0x000fe20000000000 */
[----:B------:R-:W-:Y:S01]  /*bcf0*/  ISETP.GE.AND P3, PT, R33, R52, PT ;  /* 0x000000342100720c */ /* 0x000fe20003f66270 */
[----:B------:R-:W-:Y:S01]  /*bd00*/  VIADD R33, R51, 0xc8 ;  /* 0x000000c833217836 */ /* 0x000fe20000000000 */
[----:B------:R-:W-:Y:S02]  /*bd10*/  FSEL R125, R47, -INF , !P2 ;  /* 0xff8000002f7d7808 */ /* 0x000fe40005000000 */
[----:B------:R-:W-:Y:S01]  /*bd20*/  FSEL R182, R16, -INF , !P4 ;  /* 0xff80000010b67808 */ /* 0x000fe20006000000 */
[----:B------:R-:W-:Y:S01]  /*bd30*/  HMMA.16816.F32.BF16 R60, R4, R10, R60 ;  /* 0x0000000a043c723c */ /* 0x000fe2000004183c */
[C---:B------:R-:W-:Y:S02]  /*bd40*/  ISETP.GE.AND P2, PT, R9.reuse, R54, PT ;  /* 0x000000360900720c */ /* 0x040fe40003f46270 */
[----:B------:R-:W-:-:S02]  /*bd50*/  ISETP.GE.AND P4, PT, R9, R52, PT ;  /* 0x000000340900720c */ /* 0x000fc40003f86270 */
[----:B------:R-:W-:Y:S01]  /*bd60*/  FSEL R131, R46, -INF , !P0 ;  /* 0xff8000002e837808 */ /* 0x000fe20004000000 */
[----:B------:R-:W1:Y:S01]  /*bd70*/  LDSM.16.M88.4 R8, [R233+0x3c00] ;  /* 0x003c0000e908783b */ /* 0x000e620000000200 */
[----:B------:R-:W-:Y:S01]  /*bd80*/  FSEL R46, R45, -INF , !P5 ;  /* 0xff8000002d2e7808 */ /* 0x000fe20006800000 */
[----:B------:R-:W-:Y:S01]  /*bd90*/  VIADD R45, R51, 0xd8 ;  /* 0x000000d8332d7836 */ /* 0x000fe20000000000 */
[----:B------:R-:W-:Y:S01]  /*bda0*/  ISETP.GE.AND P0, PT, R33, R54, PT ;  /* 0x000000362100720c */ /* 0x000fe20003f06270 */
[----:B------:R-:W-:-:S04]  /*bdb0*/  DEPBAR.LE SB0, 0x0 ;  /* 0x000080000000791a */ /* 0x000fc80000000000 */
[----:B------:R-:W-:Y:S01]  /*bdc0*/  BAR.SYNC.DEFER_BLOCKING 0x0 ;  /* 0x0000000000007b1d */ /* 0x000fe20000010000 */
[-C--:B------:R-:W-:Y:S02]  /*bdd0*/  ISETP.GE.AND P5, PT, R33, R52.reuse, PT ;  /* 0x000000342100720c */ /* 0x080fe40003fa6270 */
[----:B------:R-:W-:Y:S01]  /*bde0*/  FSEL R138, R137, -INF , !P1 ;  /* 0xff800000898a7808 */ /* 0x000fe20004800000 */
[----:B------:R-:W-:Y:S01]  /*bdf0*/  HMMA.16816.F32.BF16 R32, R12, R20, RZ ;  /* 0x000000140c20723c */ /* 0x000fe200000418ff */
[----:B------:R-:W-:Y:S02]  /*be00*/  ISETP.GE.AND P1, PT, R53, R52, PT ;  /* 0x000000343500720c */ /* 0x000fe40003f26270 */
[----:B------:R-:W-:Y:S01]  /*be10*/  FSEL R184, R17, -INF , !P6 ;  /* 0xff80000011b87808 */ /* 0x000fe20007000000 */
[C---:B------:R-:W-:Y:S01]  /*be20*/  VIADD R17, R51.reuse, 0xd1 ;  /* 0x000000d133117836 */ /* 0x040fe20000000000 */
[----:B------:R-:W-:Y:S02]  /*be30*/  FSEL R119, R18, -INF , !P1 ;  /* 0xff80000012777808 */ /* 0x000fe40004800000 */
[----:B------:R-:W-:Y:S01]  /*be40*/  VIADD R21, R51, 0xd0 ;  /* 0x000000d033157836 */ /* 0x000fe20000000000 */
[----:B------:R-:W-:-:S02]  /*be50*/  FSEL R113, R19, -INF , !P3 ;  /* 0xff80000013717808 */ /* 0x000fc40005800000 */
[----:B------:R-:W-:Y:S02]  /*be60*/  FSEL R36, R36, -INF , !P0 ;  /* 0xff80000024247808 */ /* 0x000fe40004000000 */
[C---:B------:R-:W-:Y:S02]  /*be70*/  ISETP.GE.AND P1, PT, R21.reuse, R54, PT ;  /* 0x000000361500720c */ /* 0x040fe40003f26270 */
[----:B------:R-:W-:Y:S02]  /*be80*/  ISETP.GE.AND P6, PT, R21, R52, PT ;  /* 0x000000341500720c */ /* 0x000fe40003fc6270 */
[C---:B------:R-:W-:Y:S01]  /*be90*/  HMMA.16816.F32.BF16 R20, R12.reuse, R22, RZ ;  /* 0x000000160c14723c */ /* 0x040fe200000418ff */
[C---:B------:R-:W-:Y:S02]  /*bea0*/  ISETP.GE.AND P3, PT, R17.reuse, R54, PT ;  /* 0x000000361100720c */ /* 0x040fe40003f66270 */
[----:B------:R-:W-:Y:S02]  /*beb0*/  ISETP.GE.AND P0, PT, R17, R52, PT ;  /* 0x000000341100720c */ /* 0x000fe40003f06270 */
[----:B------:R-:W-:Y:S01]  /*bec0*/  FSEL R99, R26, -INF , !P6 ;  /* 0xff8000001a637808 */ /* 0x000fe20007000000 */
[----:B--2---:R-:W-:Y:S01]  /*bed0*/  HMMA.16816.F32.BF16 R16, R12, R40, RZ ;  /* 0x000000280c10723c */ /* 0x004fe200000418ff */
[----:B------:R-:W-:-:S02]  /*bee0*/  FSEL R109, R38, -INF , !P5 ;  /* 0xff800000266d7808 */ /* 0x000fc40006800000 */
[----:B------:R-:W-:Y:S01]  /*bef0*/  FSEL R26, R25, -INF , !P3 ;  /* 0xff800000191a7808 */ /* 0x000fe20005800000 */
[----:B------:R-:W-:Y:S01]  /*bf00*/  VIADD R25, R51, 0xe1 ;  /* 0x000000e133197836 */ /* 0x000fe20000000000 */
[----:B------:R-:W-:Y:S01]  /*bf10*/  ISETP.GE.AND P5, PT, R45, R54, PT ;  /* 0x000000362d00720c */ /* 0x000fe20003fa6270 */
[----:B------:R-:W-:Y:S01]  /*bf20*/  HMMA.16816.F32.BF16 R12, R12, R42, RZ ;  /* 0x0000002a0c0c723c */ /* 0x000fe200000418ff */
[----:B------:R-:W-:Y:S01]  /*bf30*/  FSEL R38, R37, -INF , !P2 ;  /* 0xff80000025267808 */ /* 0x000fe20005000000 */
[----:B------:R-:W-:Y:S01]  /*bf40*/  VIADD R37, R51, 0xd9 ;  /* 0x000000d933257836 */ /* 0x000fe20000000000 */
[----:B------:R-:W-:Y:S01]  /*bf50*/  FSEL R97, R27, -INF , !P0 ;  /* 0xff8000001b617808 */ /* 0x000fe20004000000 */
[----:B------:R-:W-:Y:S01]  /*bf60*/  VIADD R27, R51, 0xe8 ;  /* 0x000000e8331b7836 */ /* 0x000fe20000000000 */
[----:B------:R-:W-:Y:S01]  /*bf70*/  FSEL R105, R39, -INF , !P4 ;  /* 0xff80000027697808 */ /* 0x000fe20006000000 */
[----:B------:R-:W-:Y:S01]  /*bf80*/  HMMA.16816.F32.BF16 R32, R4, R28, R32 ;  /* 0x0000001c0420723c */ /* 0x000fe20000041820 */
[----:B------:R-:W-:-:S02]  /*bf90*/  FSEL R24, R24, -INF , !P1 ;  /* 0xff80000018187808 */ /* 0x000fc40004800000 */
[-C--:B------:R-:W-:Y:S02]  /*bfa0*/  ISETP.GE.AND P0, PT, R25, R54.reuse, PT ;  /* 0x000000361900720c */ /* 0x080fe40003f06270 */
[----:B------:R-:W-:Y:S01]  /*bfb0*/  ISETP.GE.AND P4, PT, R37, R54, PT ;  /* 0x000000362500720c */ /* 0x000fe20003f86270 */
[C---:B------:R-:W-:Y:S01]  /*bfc0*/  HMMA.16816.F32.BF16 R20, R4.reuse, R30, R20 ;  /* 0x0000001e0414723c */ /* 0x040fe20000041814 */
[----:B------:R-:W-:Y:S01]  /*bfd0*/  FSEL R28, R60, -INF , !P5 ;  /* 0xff8000003c1c7808 */ /* 0x000fe20006800000 */
[----:B------:R-:W-:Y:S01]  /*bfe0*/  VIADD R29, R51, 0xe0 ;  /* 0x000000e0331d7836 */ /* 0x000fe20000000000 */
[-C--:B------:R-:W-:Y:S01]  /*bff0*/  ISETP.GE.AND P5, PT, R25, R52.reuse, PT ;  /* 0x000000341900720c */ /* 0x080fe20003fa6270 */
[----:B------:R-:W-:Y:S01]  /*c000*/  VIADD R25, R51, 0xe9 ;  /* 0x000000e933197836 */ /* 0x000fe20000000000 */
[----:B------:R-:W-:Y:S01]  /*c010*/  ISETP.GE.AND P1, PT, R37, R52, PT ;  /* 0x000000342500720c */ /* 0x000fe20003f26270 */
[----:B-1----:R-:W-:Y:S01]  /*c020*/  HMMA.16816.F32.BF16 R16, R4, R8, R16 ;  /* 0x000000080410723c */ /* 0x002fe20000041810 */
[----:B------:R-:W-:-:S02]  /*c030*/  FSEL R30, R61, -INF , !P4 ;  /* 0xff8000003d1e7808 */ /* 0x000fc40006000000 */
[----:B------:R-:W-:Y:S02]  /*c040*/  FSEL R63, R63, -INF , !P1 ;  /* 0xff8000003f3f7808 */ /* 0x000fe40004800000 */
[----:B------:R-:W-:Y:S01]  /*c050*/  ISETP.GE.AND P4, PT, R27, R52, PT ;  /* 0x000000341b00720c */ /* 0x000fe20003f86270 */
[----:B------:R-:W-:Y:S01]  /*c060*/  HMMA.16816.F32.BF16 R12, R4, R10, R12 ;  /* 0x0000000a040c723c */ /* 0x000fe2000004180c */
[----:B------:R-:W-:Y:S01]  /*c070*/  ISETP.GE.AND P1, PT, R25, R54, PT ;  /* 0x000000361900720c */ /* 0x000fe20003f26270 */
[----:B------:R-:W-:Y:S01]  /*c080*/  VIADD R9, R51, 0xf0 ;  /* 0x000000f033097836 */ /* 0x000fe20000000000 */
[-C--:B------:R-:W-:Y:S02]  /*c090*/  ISETP.GE.AND P2, PT, R45, R52.reuse, PT ;  /* 0x000000342d00720c */ /* 0x080fe40003f46270 */
[----:B------:R-:W-:Y:S02]  /*c0a0*/  ISETP.GE.AND P3, PT, R29, R52, PT ;  /* 0x000000341d00720c */ /* 0x000fe40003f66270 */
[----:B------:R-:W-:Y:S01]  /*c0b0*/  VIADD R5, R51, 0xf8 ;  /* 0x000000f833057836 */ /* 0x000fe20000000000 */
[----:B------:R-:W-:-:S02]  /*c0c0*/  FSEL R8, R33, -INF , !P0 ;  /* 0xff80000021087808 */ /* 0x000fc40004000000 */
[----:B------:R-:W-:Y:S02]  /*c0d0*/  ISETP.GE.AND P0, PT, R9, R52, PT ;  /* 0x000000340900720c */ /* 0x000fe40003f06270 */
[----:B------:R-:W-:Y:S02]  /*c0e0*/  FSEL R60, R22, -INF , !P4 ;  /* 0xff800000163c7808 */ /* 0x000fe40006000000 */
[----:B------:R-:W-:Y:S02]  /*c0f0*/  FSEL R4, R21, -INF , !P1 ;  /* 0xff80000015047808 */ /* 0x000fe40004800000 */
[C---:B------:R-:W-:Y:S02]  /*c100*/  ISETP.GE.AND P4, PT, R5.reuse, R54, PT ;  /* 0x000000360500720c */ /* 0x040fe40003f86270 */
[----:B------:R-:W-:Y:S01]  /*c110*/  ISETP.GE.AND P1, PT, R5, R52, PT ;  /* 0x000000340500720c */ /* 0x000fe20003f26270 */
[----:B------:R-:W-:Y:S01]  /*c120*/  VIADD R5, R51, 0xf9 ;  /* 0x000000f933057836 */ /* 0x000fe20000000000 */
[----:B------:R-:W-:-:S02]  /*c130*/  FSEL R58, R18, -INF , !P0 ;  /* 0xff800000123a7808 */ /* 0x000fc40004000000 */
[----:B------:R-:W-:Y:S02]  /*c140*/  ISETP.GE.AND P6, PT, R29, R54, PT ;  /* 0x000000361d00720c */ /* 0x000fe40003fc6270 */
[----:B------:R-:W-:Y:S02]  /*c150*/  ISETP.GE.AND P0, PT, R5, R52, PT ;  /* 0x000000340500720c */ /* 0x000fe40003f06270 */
[----:B------:R-:W-:Y:S02]  /*c160*/  FSEL R64, R62, -INF , !P2 ;  /* 0xff8000003e407808 */ /* 0x000fe40005000000 */
[----:B------:R-:W-:Y:S02]  /*c170*/  FSEL R53, R15, -INF , !P0 ;  /* 0xff8000000f357808 */ /* 0x000fe40004000000 */
[----:B------:R-:W-:Y:S02]  /*c180*/  ISETP.GE.AND P0, PT, R56, 0x2, PT ;  /* 0x000000023800780c */ /* 0x000fe40003f06270 */
[----:B------:R-:W-:-:S02]  /*c190*/  FSEL R62, R34, -INF , !P3 ;  /* 0xff800000223e7808 */ /* 0x000fc40005800000 */
[----:B------:R-:W-:Y:S02]  /*c1a0*/  FSEL R32, R32, -INF , !P6 ;  /* 0xff80000020207808 */ /* 0x000fe40007000000 */
[-C--:B------:R-:W-:Y:S01]  /*c1b0*/  ISETP.GE.AND P3, PT, R9, R54.reuse, PT ;  /* 0x000000360900720c */ /* 0x080fe20003f66270 */
[----:B------:R-:W-:Y:S01]  /*c1c0*/  VIADD R9, R51, 0xf1 ;  /* 0x000000f133097836 */ /* 0x000fe20000000000 */
[----:B------:R-:W-:Y:S02]  /*c1d0*/  ISETP.GE.AND P2, PT, R27, R54, PT ;  /* 0x000000361b00720c */ /* 0x000fe40003f46270 */
[----:B------:R-:W-:Y:S02]  /*c1e0*/  ISETP.GE.AND P6, PT, R25, R52, PT ;  /* 0x000000341900720c */ /* 0x000fe40003fc6270 */
        /* <DEDUP_REMOVED lines=8> */
[----:B------:R-:W-:Y:S02]  /*c270*/  FSEL R68, R68, -INF , !P6 ;  /* 0xff80000044447808 */ /* 0x000fe40007000000 */
[----:B------:R-:W-:Y:S02]  /*c280*/  FSEL R98, R17, -INF , !P5 ;  /* 0xff80000011627808 */ /* 0x000fe40006800000 */
[----:B------:R-:W-:Y:S02]  /*c290*/  FSEL R57, R19, -INF , !P2 ;  /* 0xff80000013397808 */ /* 0x000fe40005000000 */
[----:B------:R-:W-:Y:S02]  /*c2a0*/  FSEL R66, R12, -INF , !P4 ;  /* 0xff8000000c427808 */ /* 0x000fe40006000000 */
[----:B------:R-:W-:Y:S02]  /*c2b0*/  FSEL R55, R14, -INF , !P1 ;  /* 0xff8000000e377808 */ /* 0x000fe40004800000 */
[----:B------:R-:W-:Y:S01]  /*c2c0*/  FSEL R65, R13, -INF , !P3 ;  /* 0xff8000000d417808 */ /* 0x000fe20005800000 */
[----:B------:R-:W-:Y:S06]  /*c2d0*/  @!P0 BRA `(.L_x_1872) ;  /* 0x0000000400888947 */ /* 0x000fec0003800000 */
[----:B------:R-:W-:-:S13]  /*c2e0*/  PLOP3.LUT P1, PT, PT, PT, UP0, 0x40, 0x0 ;  /* 0x000000000000781c */ /* 0x000fda0003f2e808 */
[----:B------:R-:W-:Y:S05]  /*c2f0*/  @P1 BRA `(.L_x_1873) ;  /* 0x0000000000ec1947 */ /* 0x000fea0003800000 */
[----:B------:R-:W1:Y:S01]  /*c300*/  LDC R7, c[0x0][0x380] ;  /* 0x0000e000ff077b82 */ /* 0x000e620000000800 */
[C---:B------:R-:W-:Y:S01]  /*c310*/  IADD3 R14, R2.reuse, -0x100, RZ ;  /* 0xffffff00020e7810 */ /* 0x040fe20007ffe0ff */
[----:B------:R-:W-:Y:S01]  /*c320*/  ULDC.64 UR10, c[0x0][0x248] ;  /* 0x00009200000a7ab9 */ /* 0x000fe20000000a00 */
[----:B------:R-:W-:Y:S01]  /*c330*/  IABS R11, R2 ;  /* 0x00000002000b7213 */ /* 0x000fe20000000000 */
[----:B------:R-:W-:Y:S01]  /*c340*/  ULDC.64 UR8, c[0x0][0x230] ;  /* 0x00008c0000087ab9 */ /* 0x000fe20000000a00 */
[----:B------:R-:W-:Y:S02]  /*c350*/  IABS R9, R14 ;  /* 0x0000000e00097213 */ /* 0x000fe40000000000 */
[-C--:B-1----:R-:W-:Y:S02]  /*c360*/  IABS R5, R7.reuse ;  /* 0x0000000700057213 */ /* 0x082fe40000000000 */
[-C--:B------:R-:W-:Y:S02]  /*c370*/  LOP3.LUT R2, R2, R7.reuse, RZ, 0x3c, !PT ;  /* 0x0000000702027212 */ /* 0x080fe400078e3cff */
[----:B------:R-:W1:Y:S01]  /*c380*/  I2F.RP R6, R5 ;  /* 0x0000000500067306 */ /* 0x000e620000209400 */
[----:B------:R-:W-:-:S02]  /*c390*/  LOP3.LUT R14, R14, R7, RZ, 0x3c, !PT ;  /* 0x000000070e0e7212 */ /* 0x000fc400078e3cff */
[----:B------:R-:W-:Y:S02]  /*c3a0*/  ISETP.GE.AND P3, PT, R2, RZ, PT ;  /* 0x000000ff0200720c */ /* 0x000fe40003f66270 */
[----:B------:R-:W-:Y:S02]  /*c3b0*/  ISETP.GE.AND P1, PT, R14, RZ, PT ;  /* 0x000000ff0e00720c */ /* 0x000fe40003f26270 */
[----:B------:R-:W-:Y:S01]  /*c3c0*/  LOP3.LUT R2, RZ, R7, RZ, 0x33, !PT ;  /* 0x00000007ff027212 */ /* 0x000fe200078e33ff */
        /* <DEDUP_REMOVED lines=21> */
[----:B------:R-:W-:-:S09]  /*c520*/  ISETP.NE.AND P2, PT, R7, RZ, PT ;  /* 0x000000ff0700720c */ /* 0x000fd20003f45270 */
        /* <DEDUP_REMOVED lines=24> */
.L_x_1873:
[----:B------:R-:W-:Y:S02]  /*c6b0*/  ULDC UR10, c[0x0][0x248] ;  /* 0x00009200000a7ab9 */ /* 0x000fe40000000800 */
[----:B------:R-:W-:-:S06]  /*c6c0*/  USHF.L.U32 UR5, UR10, 0x8, URZ ;  /* 0x000000080a057899 */ /* 0x000fcc000800063f */
[----:B------:R-:W-:-:S04]  /*c6d0*/  IADD3 R6, RZ, -UR5, RZ ;  /* 0x80000005ff067c10 */ /* 0x000fc8000fffe0ff */
[----:B------:R-:W-:-:S07]  /*c6e0*/  SHF.R.S32.HI R2, RZ, 0x1f, R6 ;  /* 0x0000001fff027819 */ /* 0x000fce0000011406 */
.L_x_1874:
[----:B------:R-:W-:Y:S01]  /*c6f0*/  USHF.L.U32 UR8, UR10, 0x6, URZ ;  /* 0x000000060a087899 */ /* 0x000fe2000800063f */
[C---:B------:R-:W-:Y:S01]  /*c700*/  LEA R238, P1, R6.reuse, R238, 0x1 ;  /* 0x000000ee06ee7211 */ /* 0x040fe200078208ff */
[----:B------:R-:W-:Y:S02]  /*c710*/  ULDC UR5, c[0x0][0x24c] ;  /* 0x0000930000057ab9 */ /* 0x000fe40000000800 */
[----:B------:R-:W-:Y:S01]  /*c720*/  USHF.L.U64.HI UR5, UR10, 0x6, UR5 ;  /* 0x000000060a057899 */ /* 0x000fe20008010205 */
        /* <DEDUP_REMOVED lines=29> */
.L_x_1872:
[----:B------:R-:W-:Y:S01]  /*c900*/  FMNMX.FTZ R5, R68, R104, !PT ;  /* 0x0000006844057209 */ /* 0x000fe20007810000 */
[----:B------:R-:W-:Y:S01]  /*c910*/  ULDC UR5, c[0x0][0x2ec] ;  /* 0x0000bb0000057ab9 */ /* 0x000fe20000000800 */
[----:B------:R-:W-:Y:S02]  /*c920*/  LEA R232, R3, UR4, 0x1 ;  /* 0x0000000403e87c11 */ /* 0x000fe4000f8e08ff */
[----:B------:R-:W-:-:S03]  /*c930*/  FMNMX.FTZ R5, R102, R5, !PT ;  /* 0x0000000566057209 */ /* 0x000fc60007810000 */
[----:B-1----:R-:W-:Y:S01]  /*c940*/  LDSM.16.MT88.4 R12, [R232+0x5000] ;  /* 0x00500000e80c783b */ /* 0x002fe20000004200 */
        /* <DEDUP_REMOVED lines=64> */
[----:B------:R-:W1:Y:S02]  /*cd50*/  SHFL.BFLY PT, R2, R5, 0x1, 0x1f ;  /* 0x0c201f0005027f89 */ /* 0x000e6400000e0000 */
        /* <DEDUP_REMOVED lines=46> */
[----:B------:R-:W-:Y:S01]  /*d040*/  LDSM.16.MT88.4 R20, [R232+0x5800] ;  /* 0x00580000e814783b */ /* 0x000fe20000004200 */
        /* <DEDUP_REMOVED lines=52> */
[----:B--2---:R-:W-:Y:S01]  /*d390*/  F2FP.BF16.F32.PACK_AB R38, R132, R145 ;  /* 0x000000918426723e */ /* 0x004fe200000010ff */
[----:B------:R-:W-:Y:S01]  /*d3a0*/  FADD.FTZ R154, R173, R154 ;  /* 0x0000009aad9a7221 */ /* 0x000fe20000010000 */
[----:B------:R-:W-:Y:S01]  /*d3b0*/  FMNMX.FTZ R0, R169, R0, !PT ;  /* 0x00000000a9007209 */ /* 0x000fe20007810000 */
[--C-:B------:R-:W-:Y:S01]  /*d3c0*/  FFMA.FTZ R80, R170, UR5, -R95.reuse ;  /* 0x00000005aa507c23 */ /* 0x100fe2000801085f */
[--C-:B------:R-:W-:Y:S01]  /*d3d0*/  FFMA.FTZ R79, R174, UR5, -R95.reuse ;  /* 0x00000005ae4f7c23 */ /* 0x100fe2000801085f */
[----:B------:R-:W-:Y:S01]  /*d3e0*/  FADD.FTZ R167, R167, R154 ;  /* 0x0000009aa7a77221 */ /* 0x000fe20000010000 */
[----:B------:R-:W-:Y:S01]  /*d3f0*/  FMNMX.FTZ R0, R195, R0, !PT ;  /* 0x00000000c3007209 */ /* 0x000fe20007810000 */
[----:B------:R-:W-:Y:S01]  /*d400*/  MUFU.EX2 R127, R127 ;  /* 0x0000007f007f7308 */ /* 0x000fe20000000800 */
[--C-:B------:R-:W-:Y:S01]  /*d410*/  FFMA.FTZ R78, R178, UR5, -R95.reuse ;  /* 0x00000005b24e7c23 */ /* 0x100fe2000801085f */
[--C-:B------:R-:W-:Y:S01]  /*d420*/  FFMA.FTZ R77, R180, UR5, -R95.reuse ;  /* 0x00000005b44d7c23 */ /* 0x100fe2000801085f */
[----:B------:R-:W-:Y:S01]  /*d430*/  FMNMX.FTZ R0, R175, R0, !PT ;  /* 0x00000000af007209 */ /* 0x000fe20007810000 */
[--C-:B------:R-:W-:Y:S01]  /*d440*/  FFMA.FTZ R72, R182, UR5, -R95.reuse ;  /* 0x00000005b6487c23 */ /* 0x100fe2000801085f */
[--C-:B------:R-:W-:Y:S01]  /*d450*/  FFMA.FTZ R71, R184, UR5, -R95.reuse ;  /* 0x00000005b8477c23 */ /* 0x100fe2000801085f */
[----:B------:R-:W-:Y:S01]  /*d460*/  FFMA.FTZ R66, R66, UR5, -R95 ;  /* 0x0000000542427c23 */ /* 0x000fe2000801085f */
        /* <DEDUP_REMOVED lines=63> */
[----:B------:R-:W-:-:S05]  /*d860*/  FSEL R68, R68, RZ, P1 ;  /* 0x000000ff44447208 */ /* 0x000fca0000800000 */
[----:B------:R-:W-:Y:S01]  /*d870*/  MUFU.EX2 R85, R85 ;  /* 0x0000005500557308 */ /* 0x000fe20000000800 */
[--C-:B------:R-:W-:Y:S01]  /*d880*/  FFMA.FTZ R134, R231, UR5, -R68.reuse ;  /* 0x00000005e7867c23 */ /* 0x100fe20008010844 */
[--C-:B------:R-:W-:Y:S01]  /*d890*/  FFMA.FTZ R171, R171, UR5, -R68.reuse ;  /* 0x00000005abab7c23 */ /* 0x100fe20008010844 */
[--C-:B------:R-:W-:Y:S01]  /*d8a0*/  FFMA.FTZ R152, R120, UR5, -R68.reuse ;  /* 0x0000000578987c23 */ /* 0x100fe20008010844 */
[--C-:B------:R-:W-:Y:S01]  /*d8b0*/  FFMA.FTZ R165, R165, UR5, -R68.reuse ;  /* 0x00000005a5a57c23 */ /* 0x100fe20008010844 */
[--C-:B------:R-:W-:Y:S01]  /*d8c0*/  FFMA.FTZ R146, R118, UR5, -R68.reuse ;  /* 0x0000000576927c23 */ /* 0x100fe20008010844 */
[----:B------:R-:W-:Y:S01]  /*d8d0*/  LEA R231, R49, R232, 0x1 ;  /* 0x000000e831e77211 */ /* 0x000fe200078e08ff */
        /* <DEDUP_REMOVED lines=63> */
[----:B------:R-:W-:Y:S01]  /*dcd0*/  FFMA.FTZ R59, R59, UR5, -R68 ;  /* 0x000000053b3b7c23 */ /* 0x000fe20008010844 */
        /* <DEDUP_REMOVED lines=98> */
[----:B------:R-:W-:Y:S03]  /*e300*/  MUFU.EX2 R84, R84 ;  /* 0x0000005400547308 */ /* 0x000fe60000000800 */
[----:B------:R-:W-:Y:S01]  /*e310*/  HMMA.16816.F32.BF16 R28, R36, R42, R28 ;  /* 0x0000002a241c723c */ /* 0x000fe2000004181c */
[----:B------:R-:W2:Y:S04]  /*e320*/  LDSM.16.MT88.4 R40, [R231+0x7400] ;  /* 0x00740000e728783b */ /* 0x000ea80000004200 */
[----:B------:R-:W1:Y:S01]  /*e330*/  MUFU.EX2 R83, R83 ;  /* 0x0000005300537308 */ /* 0x000e620000000800 */
[----:B---3--:R-:W-:Y:S01]  /*e340*/  F2FP.BF16.F32.PACK_AB R23, R189, R160 ;  /* 0x000000a0bd17723e */ /* 0x008fe200000010ff */
[----:B------:R-:W-:Y:S01]  /*e350*/  FADD.FTZ R36, R148, R167 ;  /* 0x000000a794247221 */ /* 0x000fe20000010000 */
[----:B------:R-:W-:Y:S01]  /*e360*/  FADD.FTZ R148, R146, R165 ;  /* 0x000000a592947221 */ /* 0x000fe20000010000 */
[----:B------:R-:W-:-:S02]  /*e370*/  FFMA.FTZ R146, R159, UR5, -R68 ;  /* 0x000000059f927c23 */ /* 0x000fc40008010844 */
[----:B------:R-:W-:Y:S01]  /*e380*/  FADD.FTZ R157, R157, R36 ;  /* 0x000000249d9d7221 */ /* 0x000fe20000010000 */
[----:B------:R-:W-:Y:S01]  /*e390*/  FADD.FTZ R153, R153, R148 ;  /* 0x0000009499997221 */ /* 0x000fe20000010000 */
[----:B------:R-:W-:Y:S01]  /*e3a0*/  MUFU.EX2 R82, R82 ;  /* 0x0000005200527308 */ /* 0x000fe20000000800 */
[----:B-----5:R-:W-:Y:S01]  /*e3b0*/  HMMA.16816.F32.BF16 R16, R20, R24, R16 ;  /* 0x000000181410723c */ /* 0x020fe20000041810 */
[----:B------:R-:W-:-:S04]  /*e3c0*/  FADD.FTZ R142, R142, R157 ;  /* 0x0000009d8e8e7221 */ /* 0x000fc80000010000 */
[----:B------:R-:W-:Y:S01]  /*e3d0*/  FADD.FTZ R145, R145, R142 ;  /* 0x0000008e91917221 */ /* 0x000fe20000010000 */
[C---:B------:R-:W-:Y:S01]  /*e3e0*/  HMMA.16816.F32.BF16 R12, R20.reuse, R26, R12 ;  /* 0x0000001a140c723c */ /* 0x040fe2000004180c */
[----:B------:R-:W3:Y:S01]  /*e3f0*/  MUFU.EX2 R81, R81 ;  /* 0x0000005100517308 */ /* 0x000ee20000000800 */
[----:B-1----:R-:W-:Y:S01]  /*e400*/  F2FP.BF16.F32.PACK_AB R36, R83, R84 ;  /* 0x000000545324723e */ /* 0x002fe200000010ff */
[----:B------:R-:W1:Y:S01]  /*e410*/  LDSM.16.MT88.4 R24, [R232+0x7800] ;  /* 0x00780000e818783b */ /* 0x000e620000004200 */
[----:B------:R-:W-:Y:S02]  /*e420*/  FADD.FTZ R132, R132, R145 ;  /* 0x0000009184847221 */ /* 0x000fe40000010000 */
[C---:B------:R-:W-:Y:S02]  /*e430*/  HMMA.16816.F32.BF16 R8, R20.reuse, R32, R8 ;  /* 0x000000201408723c */ /* 0x040fe40000041808 */
[----:B------:R-:W-:Y:S01]  /*e440*/  FADD.FTZ R141, R141, R132 ;  /* 0x000000848d8d7221 */ /* 0x000fe20000010000 */
[----:B------:R-:W-:Y:S03]  /*e450*/  MUFU.EX2 R162, R162 ;  /* 0x000000a200a27308 */ /* 0x000fe60000000800 */
[----:B------:R-:W-:Y:S01]  /*e460*/  FADD.FTZ R128, R128, R141 ;  /* 0x0000008d80807221 */ /* 0x000fe20000010000 */
[----:B------:R-:W-:Y:S01]  /*e470*/  HMMA.16816.F32.BF16 R28, R20, R34, R28 ;  /* 0x00000022141c723c */ /* 0x000fe2000004181c */
[----:B------:R-:W5:Y:S02]  /*e480*/  LDSM.16.MT88.4 R20, [R231+0x7800] ;  /* 0x00780000e714783b */ /* 0x000f640000004200 */
[----:B------:R-:W-:Y:S01]  /*e490*/  FADD.FTZ R127, R127, R128 ;  /* 0x000000807f7f7221 */ /* 0x000fe20000010000 */
[----:B------:R-:W4:Y:S01]  /*e4a0*/  MUFU.EX2 R185, R185 ;  /* 0x000000b900b97308 */ /* 0x000f220000000800 */
[----:B---3--:R-:W-:-:S02]  /*e4b0*/  F2FP.BF16.F32.PACK_AB R38, R81, R82 ;  /* 0x000000525126723e */ /* 0x008fc400000010ff */
[----:B------:R-:W-:-:S04]  /*e4c0*/  FADD.FTZ R122, R122, R127 ;  /* 0x0000007f7a7a7221 */ /* 0x000fc80000010000 */
[----:B------:R-:W-:Y:S01]  /*e4d0*/  FADD.FTZ R121, R121, R122 ;  /* 0x0000007a79797221 */ /* 0x000fe20000010000 */
[----:B------:R-:W-:Y:S03]  /*e4e0*/  MUFU.EX2 R164, R164 ;  /* 0x000000a400a47308 */ /* 0x000fe60000000800 */
[----:B------:R-:W-:-:S04]  /*e4f0*/  FADD.FTZ R110, R110, R121 ;  /* 0x000000796e6e7221 */ /* 0x000fc80000010000 */
[----:B------:R-:W-:Y:S01]  /*e500*/  FADD.FTZ R117, R117, R110 ;  /* 0x0000006e75757221 */ /* 0x000fe20000010000 */
[----:B------:R-:W3:Y:S01]  /*e510*/  MUFU.EX2 R177, R179 ;  /* 0x000000b300b17308 */ /* 0x000ee20000000800 */
[----:B----4-:R-:W-:Y:S02]  /*e520*/  F2FP.BF16.F32.PACK_AB R37, R185, R162 ;  /* 0x000000a2b925723e */ /* 0x010fe400000010ff */
[----:B------:R-:W-:-:S04]  /*e530*/  FADD.FTZ R108, R108, R117 ;  /* 0x000000756c6c7221 */ /* 0x000fc80000010000 */
        /* <DEDUP_REMOVED lines=8> */
[----:B------:R-:W-:Y:S01]  /*e5c0*/  HMMA.16816.F32.BF16 R16, R36, R4, R16 ;  /* 0x000000042410723c */ /* 0x000fe20000041810 */
[----:B------:R-:W-:Y:S02]  /*e5d0*/  MUFU.EX2 R78, R78 ;  /* 0x0000004e004e7308 */ /* 0x000fe40000000800 */
[----:B------:R-:W-:-:S03]  /*e5e0*/  FADD.FTZ R102, R102, R107 ;  /* 0x0000006b66667221 */ /* 0x000fc60000010000 */
[C---:B------:R-:W-:Y:S01]  /*e5f0*/  HMMA.16816.F32.BF16 R12, R36.reuse, R6, R12 ;  /* 0x00000006240c723c */ /* 0x040fe2000004180c */
[----:B------:R-:W-:Y:S01]  /*e600*/  FADD.FTZ R4, R136, R153 ;  /* 0x0000009988047221 */ /* 0x000fe20000010000 */
[----:B------:R-:W-:Y:S01]  /*e610*/  FFMA.FTZ R136, R143, UR5, -R68 ;  /* 0x000000058f887c23 */ /* 0x000fe20008010844 */
[----:B------:R-:W3:Y:S01]  /*e620*/  MUFU.EX2 R77, R77 ;  /* 0x0000004d004d7308 */ /* 0x000ee20000000800 */
[----:B----4-:R-:W-:Y:S01]  /*e630*/  F2FP.BF16.F32.PACK_AB R32, R79, R80 ;  /* 0x000000504f20723e */ /* 0x010fe200000010ff */
[----:B------:R-:W-:Y:S01]  /*e640*/  FADD.FTZ R147, R147, R4 ;  /* 0x0000000493937221 */ /* 0x000fe20000010000 */
[C---:B--2---:R-:W-:Y:S01]  /*e650*/  HMMA.16816.F32.BF16 R8, R36.reuse, R40, R8 ;  /* 0x000000282408723c */ /* 0x044fe20000041808 */
[----:B------:R-:W2:Y:S01]  /*e660*/  LDSM.16.MT88.4 R4, [R232+0x7c00] ;  /* 0x007c0000e804783b */ /* 0x000ea20000004200 */
        /* <DEDUP_REMOVED lines=10> */
[----:B---3--:R-:W-:Y:S01]  /*e710*/  F2FP.BF16.F32.PACK_AB R34, R77, R78 ;  /* 0x0000004e4d22723e */ /* 0x008fe200000010ff */
[----:B------:R-:W-:Y:S01]  /*e720*/  FADD.FTZ R129, R129, R126 ;  /* 0x0000007e81817221 */ /* 0x000fe20000010000 */
[--C-:B------:R-:W-:Y:S01]  /*e730*/  FFMA.FTZ R37, R131, UR5, -R68.reuse ;  /* 0x0000000583257c23 */ /* 0x100fe20008010844 */
[--C-:B------:R-:W-:Y:S01]  /*e740*/  FFMA.FTZ R38, R125, UR5, -R68.reuse ;  /* 0x000000057d267c23 */ /* 0x100fe20008010844 */
[--C-:B------:R-:W-:Y:S01]  /*e750*/  FFMA.FTZ R39, R119, UR5, -R68.reuse ;  /* 0x0000000577277c23 */ /* 0x100fe20008010844 */
[----:B------:R-:W-:Y:S01]  /*e760*/  FADD.FTZ R129, R118, R129 ;  /* 0x0000008176817221 */ /* 0x000fe20000010000 */
[--C-:B------:R-:W-:Y:S01]  /*e770*/  FFMA.FTZ R42, R109, UR5, -R68.reuse ;  /* 0x000000056d2a7c23 */ /* 0x100fe20008010844 */
[----:B------:R-:W-:Y:S01]  /*e780*/  MUFU.EX2 R146, R146 ;  /* 0x0000009200927308 */ /* 0x000fe20000000800 */
[----:B------:R-:W-:Y:S01]  /*e790*/  FFMA.FTZ R43, R105, UR5, -R68 ;  /* 0x00000005692b7c23 */ /* 0x000fe20008010844 */
[----:B------:R-:W-:Y:S01]  /*e7a0*/  FADD.FTZ R112, R112, R129 ;  /* 0x0000008170707221 */ /* 0x000fe20000010000 */
[----:B------:R-:W-:-:S03]  /*e7b0*/  FFMA.FTZ R36, R114, UR5, -R95 ;  /* 0x0000000572247c23 */ /* 0x000fc6000801085f */
[----:B------:R-:W-:Y:S01]  /*e7c0*/  FADD.FTZ R112, R49, R112 ;  /* 0x0000007031707221 */ /* 0x000fe20000010000 */
[----:B------:R-:W-:Y:S01]  /*e7d0*/  FFMA.FTZ R49, R97, UR5, -R68 ;  /* 0x0000000561317c23 */ /* 0x000fe20008010844 */
[----:B------:R-:W3:Y:S01]  /*e7e0*/  MUFU.EX2 R151, R151 ;  /* 0x0000009700977308 */ /* 0x000ee20000000800 */
[----:B----4-:R-:W-:Y:S01]  /*e7f0*/  F2FP.BF16.F32.PACK_AB R33, R163, R166 ;  /* 0x000000a6a321723e */ /* 0x010fe200000010ff */
[----:B------:R-:W-:Y:S01]  /*e800*/  FADD.FTZ R3, R3, R112 ;  /* 0x0000007003037221 */ /* 0x000fe20000010000 */
[----:B------:R-:W-:-:S03]  /*e810*/  FADD.FTZ R97, R96, R101 ;  /* 0x0000006560617221 */ /* 0x000fc60000010000 */
[----:B------:R-:W-:Y:S01]  /*e820*/  FADD.FTZ R3, R116, R3 ;  /* 0x0000000374037221 */ /* 0x000fe20000010000 */
[----:B------:R-:W-:Y:S01]  /*e830*/  FADD.FTZ R94, R94, R97 ;  /* 0x000000615e5e7221 */ /* 0x000fe20000010000 */
[----:B------:R-:W-:Y:S02]  /*e840*/  MUFU.EX2 R76, R76 ;  /* 0x0000004c004c7308 */ /* 0x000fe40000000800 */
[----:B------:R-:W-:Y:S01]  /*e850*/  FADD.FTZ R120, R120, R3 ;  /* 0x0000000378787221 */ /* 0x000fe20000010000 */
[----:B------:R-:W-:Y:S01]  /*e860*/  FADD.FTZ R93, R93, R94 ;  /* 0x0000005e5d5d7221 */ /* 0x000fe20000010000 */
[----:B------:R-:W-:Y:S01]  /*e870*/  FFMA.FTZ R3, R98, UR5, -R95 ;  /* 0x0000000562037c23 */ /* 0x000fe2000801085f */
[----:B------:R-:W-:Y:S01]  /*e880*/  FFMA.FTZ R98, R99, UR5, -R68 ;  /* 0x0000000563627c23 */ /* 0x000fe20008010844 */
[----:B------:R-:W-:Y:S01]  /*e890*/  FADD.FTZ R123, R123, R120 ;  /* 0x000000787b7b7221 */ /* 0x000fe20000010000 */
[----:B------:R-:W-:Y:S01]  /*e8a0*/  FADD.FTZ R92, R92, R93 ;  /* 0x0000005d5c5c7221 */ /* 0x000fe20000010000 */
[----:B------:R-:W4:Y:S01]  /*e8b0*/  MUFU.EX2 R75, R75 ;  /* 0x0000004b004b7308 */ /* 0x000f220000000800 */
[----:B---3--:R-:W-:Y:S01]  /*e8c0*/  F2FP.BF16.F32.PACK_AB R35, R151, R146 ;  /* 0x000000929723723e */ /* 0x008fe200000010ff */
[----:B------:R-:W-:Y:S01]  /*e8d0*/  FADD.FTZ R124, R124, R123 ;  /* 0x0000007b7c7c7221 */ /* 0x000fe20000010000 */
[----:B------:R-:W-:-:S03]  /*e8e0*/  FADD.FTZ R91, R91, R92 ;  /* 0x0000005c5b5b7221 */ /* 0x000fc60000010000 */
[----:B------:R-:W-:Y:S01]  /*e8f0*/  FADD.FTZ R135, R135, R124 ;  /* 0x0000007c87877221 */ /* 0x000fe20000010000 */
[----:B------:R-:W-:Y:S01]  /*e900*/  FADD.FTZ R90, R90, R91 ;  /* 0x0000005b5a5a7221 */ /* 0x000fe20000010000 */
[C---:B-1----:R-:W-:Y:S01]  /*e910*/  HMMA.16816.F32.BF16 R16, R32.reuse, R24, R16 ;  /* 0x000000182010723c */ /* 0x042fe20000041810 */
[----:B------:R-:W-:Y:S01]  /*e920*/  MUFU.EX2 R74, R74 ;  /* 0x0000004a004a7308 */ /* 0x000fe20000000800 */
[----:B------:R-:W-:Y:S01]  /*e930*/  FADD.FTZ R130, R130, R135 ;  /* 0x0000008782827221 */ /* 0x000fe20000010000 */
[----:B------:R-:W-:Y:S01]  /*e940*/  FADD.FTZ R89, R89, R90 ;  /* 0x0000005a59597221 */ /* 0x000fe20000010000 */
[----:B------:R-:W-:Y:S02]  /*e950*/  LDSM.16.MT88.4 R132, [R231+0x8c00] ;  /* 0x008c0000e784783b */ /* 0x000fe40000004200 */
[C---:B------:R-:W-:Y:S01]  /*e960*/  HMMA.16816.F32.BF16 R12, R32.reuse, R26, R12 ;  /* 0x0000001a200c723c */ /* 0x040fe2000004180c */
[----:B------:R-:W-:Y:S01]  /*e970*/  FADD.FTZ R130, R137, R130 ;  /* 0x0000008289827221 */ /* 0x000fe20000010000 */
[----:B------:R-:W1:Y:S01]  /*e980*/  LDSM.16.MT88.4 R24, [R231+0x7c00] ;  /* 0x007c0000e718783b */ /* 0x000e620000004200 */
[----:B------:R-:W3:Y:S01]  /*e990*/  MUFU.EX2 R73, R73 ;  /* 0x0000004900497308 */ /* 0x000ee20000000800 */
[----:B------:R-:W-:Y:S01]  /*e9a0*/  FADD.FTZ R88, R88, R89 ;  /* 0x0000005958587221 */ /* 0x000fe20000010000 */
[----:B------:R-:W-:Y:S01]  /*e9b0*/  FADD.FTZ R149, R149, R130 ;  /* 0x0000008295957221 */ /* 0x000fe20000010000 */
[----:B-----5:R-:W-:Y:S02]  /*e9c0*/  HMMA.16816.F32.BF16 R8, R32, R20, R8 ;  /* 0x000000142008723c */ /* 0x020fe40000041808 */
[----:B------:R-:W-:Y:S01]  /*e9d0*/  FADD.FTZ R87, R87, R88 ;  /* 0x0000005857577221 */ /* 0x000fe20000010000 */
[----:B------:R-:W-:-:S02]  /*e9e0*/  FADD.FTZ R149, R138, R149 ;  /* 0x000000958a957221 */ /* 0x000fc40000010000 */
[----:B------:R-:W-:Y:S01]  /*e9f0*/  MUFU.EX2 R136, R136 ;  /* 0x0000008800887308 */ /* 0x000fe20000000800 */
[----:B------:R-:W-:Y:S01]  /*ea00*/  HMMA.16816.F32.BF16 R28, R32, R22, R28 ;  /* 0x00000016201c723c */ /* 0x000fe2000004181c */
[----:B------:R-:W5:Y:S01]  /*ea10*/  LDSM.16.MT88.4 R32, [R232+0x8000] ;  /* 0x00800000e820783b */ /* 0x000f620000004200 */
[----:B----4-:R-:W-:Y:S01]  /*ea20*/  F2FP.BF16.F32.PACK_AB R20, R75, R76 ;  /* 0x0000004c4b14723e */ /* 0x010fe200000010ff */
[----:B------:R-:W-:Y:S01]  /*ea30*/  FADD.FTZ R140, R140, R149 ;  /* 0x000000958c8c7221 */ /* 0x000fe20000010000 */
[----:B------:R-:W-:-:S03]  /*ea40*/  FADD.FTZ R86, R86, R87 ;  /* 0x0000005756567221 */ /* 0x000fc60000010000 */
[----:B------:R-:W4:Y:S01]  /*ea50*/  MUFU.EX2 R41, R139 ;  /* 0x0000008b00297308 */ /* 0x000f220000000800 */
[----:B---3--:R-:W-:Y:S01]  /*ea60*/  F2FP.BF16.F32.PACK_AB R22, R73, R74 ;  /* 0x0000004a4916723e */ /* 0x008fe200000010ff */
[----:B------:R-:W-:Y:S01]  /*ea70*/  FADD.FTZ R155, R155, R140 ;  /* 0x0000008c9b9b7221 */ /* 0x000fe20000010000 */
[----:B------:R-:W-:Y:S01]  /*ea80*/  FADD.FTZ R85, R85, R86 ;  /* 0x0000005655557221 */ /* 0x000fe20000010000 */
[----:B------:R-:W-:Y:S02]  /*ea90*/  LDSM.16.MT88.4 R140, [R232+0x8c00] ;  /* 0x008c0000e88c783b */ /* 0x000fe40000004200 */
        /* <DEDUP_REMOVED lines=29> */
[----:B------:R-:W2:Y:S01]  /*ec70*/  LDSM.16.MT88.4 R4, [R231+0x8000] ;  /* 0x00800000e704783b */ /* 0x000ea20000004200 */
[----:B------:R-:W-:Y:S01]  /*ec80*/  FADD.FTZ R162, R162, R189 ;  /* 0x000000bda2a27221 */ /* 0x000fe20000010000 */
[----:B------:R-:W3:Y:S01]  /*ec90*/  MUFU.EX2 R69, R69 ;  /* 0x0000004500457308 */ /* 0x000ee20000000800 */
[----:B------:R-:W-:Y:S02]  /*eca0*/  FADD.FTZ R74, R74, R75 ;  /* 0x0000004b4a4a7221 */ /* 0x000fe40000010000 */
[----:B-1----:R-:W-:Y:S01]  /*ecb0*/  HMMA.16816.F32.BF16 R8, R20, R24, R8 ;  /* 0x000000181408723c */ /* 0x002fe20000041808 */
[----:B------:R-:W-:Y:S01]  /*ecc0*/  FADD.FTZ R185, R185, R162 ;  /* 0x000000a2b9b97221 */ /* 0x000fe20000010000 */
[----:B------:R-:W-:-:S03]  /*ecd0*/  FADD.FTZ R73, R73, R74 ;  /* 0x0000004a49497221 */ /* 0x000fc60000010000 */
[----:B------:R-:W-:Y:S01]  /*ece0*/  MUFU.EX2 R39, R39 ;  /* 0x0000002700277308 */ /* 0x000fe20000000800 */
[----:B------:R-:W-:Y:S01]  /*ecf0*/  HMMA.16816.F32.BF16 R28, R20, R26, R28 ;  /* 0x0000001a141c723c */ /* 0x000fe2000004181c */
[----:B------:R-:W1:Y:S01]  /*ed00*/  LDSM.16.MT88.4 R20, [R232+0x8400] ;  /* 0x00840000e814783b */ /* 0x000e620000004200 */
[----:B----4-:R-:W-:Y:S01]  /*ed10*/  F2FP.BF16.F32.PACK_AB R24, R71, R72 ;  /* 0x000000484718723e */ /* 0x010fe200000010ff */
[----:B------:R-:W-:Y:S01]  /*ed20*/  FADD.FTZ R164, R164, R185 ;  /* 0x000000b9a4a47221 */ /* 0x000fe20000010000 */
[----:B------:R-:W-:-:S03]  /*ed30*/  FADD.FTZ R72, R72, R73 ;  /* 0x0000004948487221 */ /* 0x000fc60000010000 */
[----:B------:R-:W4:Y:S01]  /*ed40*/  MUFU.EX2 R40, R40 ;  /* 0x0000002800287308 */ /* 0x000f220000000800 */
        /* <DEDUP_REMOVED lines=10> */
[----:B----4-:R-:W-:Y:S01]  /*edf0*/  F2FP.BF16.F32.PACK_AB R25, R40, R39 ;  /* 0x000000272819723e */ /* 0x010fe200000010ff */
[----:B------:R-:W-:-:S04]  /*ee00*/  FADD.FTZ R151, R151, R146 ;  /* 0x0000009297977221 */ /* 0x000fc80000010000 */
[----:B------:R-:W-:Y:S02]  /*ee10*/  FADD.FTZ R136, R136, R151 ;  /* 0x0000009788887221 */ /* 0x000fe40000010000 */
[----:B------:R-:W-:Y:S02]  /*ee20*/  MUFU.EX2 R67, R67 ;  /* 0x0000004300437308 */ /* 0x000fe40000000800 */
[----:B------:R-:W-:-:S04]  /*ee30*/  FADD.FTZ R136, R41, R136 ;  /* 0x0000008829887221 */ /* 0x000fc80000010000 */
[----:B------:R-:W-:Y:S02]  /*ee40*/  FADD.FTZ R37, R37, R136 ;  /* 0x0000008825257221 */ /* 0x000fe40000010000 */
[----:B------:R-:W4:Y:S01]  /*ee50*/  MUFU.EX2 R50, R50 ;  /* 0x0000003200327308 */ /* 0x000f220000000800 */
[----:B---3--:R-:W-:Y:S01]  /*ee60*/  F2FP.BF16.F32.PACK_AB R27, R43, R42 ;  /* 0x0000002a2b1b723e */ /* 0x008fe200000010ff */
[----:B------:R-:W-:-:S06]  /*ee70*/  FADD.FTZ R38, R38, R37 ;  /* 0x0000002526267221 */ /* 0x000fcc0000010000 */
        /* <DEDUP_REMOVED lines=8> */
[----:B----4-:R-:W-:Y:S01]  /*ef00*/  F2FP.BF16.F32.PACK_AB R4, R50, R67 ;  /* 0x000000433204723e */ /* 0x010fe200000010ff */
[----:B------:R-:W-:Y:S01]  /*ef10*/  LDSM.16.MT88.4 R24, [R232+0x8800] ;  /* 0x00880000e818783b */ /* 0x000fe20000004200 */
[----:B------:R-:W-:-:S02]  /*ef20*/  FADD.FTZ R67, R67, R70 ;  /* 0x0000004643437221 */ /* 0x000fc40000010000 */
[----:B------:R-:W2:Y:S02]  /*ef30*/  MUFU.EX2 R49, R49 ;  /* 0x0000003100317308 */ /* 0x000ea40000000800 */
[----:B---3--:R-:W-:Y:S01]  /*ef40*/  F2FP.BF16.F32.PACK_AB R6, R48, R51 ;  /* 0x000000333006723e */ /* 0x008fe200000010ff */
[----:B------:R-:W-:-:S04]  /*ef50*/  FADD.FTZ R50, R50, R67 ;  /* 0x0000004332327221 */ /* 0x000fc80000010000 */
[----:B------:R-:W-:Y:S01]  /*ef60*/  FADD.FTZ R51, R51, R50 ;  /* 0x0000003233337221 */ /* 0x000fe20000010000 */
[----:B------:R-:W-:Y:S03]  /*ef70*/  MUFU.EX2 R64, R64 ;  /* 0x0000004000407308 */ /* 0x000fe60000000800 */
[----:B------:R-:W-:-:S05]  /*ef80*/  FADD.FTZ R48, R48, R51 ;  /* 0x0000003330307221 */ /* 0x000fca0000010000 */
[----:B------:R-:W3:Y:S01]  /*ef90*/  MUFU.EX2 R63, R63 ;  /* 0x0000003f003f7308 */ /* 0x000ee20000000800 */
[----:B--2---:R-:W-:-:S07]  /*efa0*/  F2FP.BF16.F32.PACK_AB R5, R49, R98 ;  /* 0x000000623105723e */ /* 0x004fce00000010ff */
[----:B------:R-:W-:Y:S08]  /*efb0*/  MUFU.EX2 R47, R47 ;  /* 0x0000002f002f7308 */ /* 0x000ff00000000800 */
[----:B------:R-:W2:Y:S01]  /*efc0*/  MUFU.EX2 R46, R46 ;  /* 0x0000002e002e7308 */ /* 0x000ea20000000800 */
[----:B---3--:R-:W-:-:S07]  /*efd0*/  F2FP.BF16.F32.PACK_AB R7, R63, R64 ;  /* 0x000000403f07723e */ /* 0x008fce00000010ff */
[C---:B-1----:R-:W-:Y:S01]  /*efe0*/  HMMA.16816.F32.BF16 R16, R4.reuse, R20, R16 ;  /* 0x000000140410723c */ /* 0x042fe20000041810 */
[----:B------:R-:W-:Y:S05]  /*eff0*/  MUFU.EX2 R45, R45 ;  /* 0x0000002d002d7308 */ /* 0x000fea0000000800 */
[C---:B------:R-:W-:Y:S01]  /*f000*/  HMMA.16816.F32.BF16 R12, R4.reuse, R22, R12 ;  /* 0x00000016040c723c */ /* 0x040fe2000004180c */
[----:B------:R-:W1:Y:S02]  /*f010*/  LDSM.16.MT88.4 R20, [R231+0x8800] ;  /* 0x00880000e714783b */ /* 0x000e640000004200 */
[----:B------:R-:W3:Y:S03]  /*f020*/  MUFU.EX2 R44, R44 ;  /* 0x0000002c002c7308 */ /* 0x000ee60000000800 */
[C---:B-----5:R-:W-:Y:S05]  /*f030*/  HMMA.16816.F32.BF16 R8, R4.reuse, R32, R8 ;  /* 0x000000200408723c */ /* 0x060fea0000041808 */
[----:B------:R-:W-:Y:S01]  /*f040*/  MUFU.EX2 R62, R62 ;  /* 0x0000003e003e7308 */ /* 0x000fe20000000800 */
[----:B------:R-:W-:Y:S01]  /*f050*/  HMMA.16816.F32.BF16 R28, R4, R34, R28 ;  /* 0x00000022041c723c */ /* 0x000fe2000004181c */
[--C-:B------:R-:W-:Y:S01]  /*f060*/  FFMA.FTZ R32, R58, UR5, -R68.reuse ;  /* 0x000000053a207c23 */ /* 0x100fe20008010844 */
[----:B------:R-:W-:-:S05]  /*f070*/  FFMA.FTZ R33, R57, UR5, -R68 ;  /* 0x0000000539217c23 */ /* 0x000fca0008010844 */
[----:B------:R-:W4:Y:S01]  /*f080*/  MUFU.EX2 R61, R61 ;  /* 0x0000003d003d7308 */ /* 0x000f220000000800 */
[----:B--2---:R-:W-:Y:S01]  /*f090*/  F2FP.BF16.F32.PACK_AB R4, R46, R47 ;  /* 0x0000002f2e04723e */ /* 0x004fe200000010ff */
[----:B------:R-:W-:Y:S01]  /*f0a0*/  FADD.FTZ R47, R47, R48 ;  /* 0x000000302f2f7221 */ /* 0x000fe20000010000 */
[----:B---3--:R-:W-:-:S03]  /*f0b0*/  F2FP.BF16.F32.PACK_AB R6, R44, R45 ;  /* 0x0000002d2c06723e */ /* 0x008fc600000010ff */
[----:B------:R-:W-:Y:S02]  /*f0c0*/  FADD.FTZ R46, R46, R47 ;  /* 0x0000002f2e2e7221 */ /* 0x000fe40000010000 */
[----:B------:R-:W-:Y:S02]  /*f0d0*/  MUFU.EX2 R60, R60 ;  /* 0x0000003c003c7308 */ /* 0x000fe40000000800 */
[----:B------:R-:W-:-:S04]  /*f0e0*/  FADD.FTZ R45, R45, R46 ;  /* 0x0000002e2d2d7221 */ /* 0x000fc80000010000 */
[----:B------:R-:W-:Y:S02]  /*f0f0*/  FADD.FTZ R45, R44, R45 ;  /* 0x0000002d2c2d7221 */ /* 0x000fe40000010000 */
[----:B------:R-:W2:Y:S01]  /*f100*/  MUFU.EX2 R59, R59 ;  /* 0x0000003b003b7308 */ /* 0x000ea20000000800 */
[----:B----4-:R-:W-:-:S07]  /*f110*/  F2FP.BF16.F32.PACK_AB R5, R61, R62 ;  /* 0x0000003e3d05723e */ /* 0x010fce00000010ff */
        /* <DEDUP_REMOVED lines=51> */
[----:B------:R-:W-:Y:S01]  /*f450*/  ULDC.64 UR8, c[0x0][0x250] ;  /* 0x0000940000087ab9 */ /* 0x000fe20000000a00 */
[----:B------:R-:W-:-:S03]  /*f460*/  ULDC.64 UR4, c[0x0][0x238] ;  /* 0x00008e0000047ab9 */ /* 0x000fc60000000a00 */
        /* <DEDUP_REMOVED lines=46> */
[C---:B------:R-:W-:Y:S02]  /*f750*/  IMAD R3, R6.reuse, UR9, R3 ;  /* 0x0000000906037c24 */ /* 0x040fe4000f8e0203 */
        /* <DEDUP_REMOVED lines=9> */
.L_x_1876:
[----:B------:R-:W-:Y:S02]  /*f7f0*/  ULDC UR8, c[0x0][0x250] ;  /* 0x0000940000087ab9 */ /* 0x000fe40000000800 */
[----:B------:R-:W-:-:S06]  /*f800*/  USHF.L.U32 UR4, UR8, 0x8, URZ ;  /* 0x0000000808047899 */ /* 0x000fcc000800063f */
[----:B------:R-:W-:-:S04]  /*f810*/  IADD3 R8, RZ, -UR4, RZ ;  /* 0x80000004ff087c10 */ /* 0x000fc8000fffe0ff */
[----:B------:R-:W-:-:S07]  /*f820*/  SHF.R.S32.HI R4, RZ, 0x1f, R8 ;  /* 0x0000001fff047819 */ /* 0x000fce0000011408 */
.L_x_1877:
[----:B------:R-:W-:Y:S01]  /*f830*/  USHF.L.U32 UR5, UR8, 0x6, URZ ;  /* 0x0000000608057899 */ /* 0x000fe2000800063f */
[C---:B------:R-:W-:Y:S01]  /*f840*/  LEA R240, P0, R8.reuse, R240, 0x1 ;  /* 0x000000f008f07211 */ /* 0x040fe200078008ff */
[----:B------:R-:W-:Y:S01]  /*f850*/  ULDC UR4, c[0x0][0x254] ;  /* 0x0000950000047ab9 */ /* 0x000fe20000000800 */
[----:B------:R-:W1:Y:S01]  /*f860*/  S2R R3, SR_TID.X ;  /* 0x0000000000037919 */ /* 0x000e620000002100 */
[----:B------:R-:W-:Y:S01]  /*f870*/  USHF.L.U64.HI UR4, UR8, 0x6, UR4 ;  /* 0x0000000608047899 */ /* 0x000fe20008010204 */
[----:B------:R-:W-:Y:S02]  /*f880*/  LEA.HI.X R241, R8, R241, R4, 0x1, P0 ;  /* 0x000000f108f17211 */ /* 0x000fe400000f0c04 */
[----:B------:R-:W-:-:S03]  /*f890*/  IADD3 R6, P0, R240, UR5, RZ ;  /* 0x00000005f0067c10 */ /* 0x000fc6000ff1e0ff */
[----:B------:R-:W-:Y:S01]  /*f8a0*/  @!PT LDS RZ, [RZ] ;  /* 0x00000000fffff984 */ /* 0x000fe20000000800 */
[----:B------:R-:W-:Y:S01]  /*f8b0*/  @!PT LDS RZ, [RZ] ;  /* 0x00000000fffff984 */ /* 0x000fe20000000800 */
[----:B------:R-:W-:Y:S01]  /*f8c0*/  @!PT LDS RZ, [RZ] ;  /* 0x00000000fffff984 */ /* 0x000fe20000000800 */
[----:B------:R-:W-:Y:S01]  /*f8d0*/  LDGSTS.E.BYPASS.LTC128B.128 [R247+0x5000], desc[UR6][R240.64] ;  /* 0x05000000f0f77fae */ /* 0x000fe2000b901d46 */
[----:B------:R-:W-:Y:S02]  /*f8e0*/  IADD3.X R7, R241, UR4, RZ, P0, !PT ;  /* 0x00000004f1077c10 */ /* 0x000fe400087fe4ff */
[----:B------:R-:W-:-:S03]  /*f8f0*/  IADD3 R4, P0, R6, UR5, RZ ;  /* 0x0000000506047c10 */ /* 0x000fc6000ff1e0ff */
[----:B------:R-:W-:Y:S01]  /*f900*/  LDGSTS.E.BYPASS.LTC128B.128 [R247+0x5800], desc[UR6][R6.64] ;  /* 0x0580000006f77fae */ /* 0x000fe2000b901d46 */
[----:B------:R-:W-:Y:S02]  /*f910*/  IADD3.X R5, R7, UR4, RZ, P0, !PT ;  /* 0x0000000407057c10 */ /* 0x000fe400087fe4ff */
[----:B------:R-:W-:-:S03]  /*f920*/  IADD3 R8, P0, R4, UR5, RZ ;  /* 0x0000000504087c10 */ /* 0x000fc6000ff1e0ff */
[----:B------:R-:W-:Y:S01]  /*f930*/  LDGSTS.E.BYPASS.LTC128B.128 [R247+0x6000], desc[UR6][R4.64] ;  /* 0x0600000004f77fae */ /* 0x000fe2000b901d46 */
[----:B------:R-:W-:Y:S02]  /*f940*/  IADD3.X R9, R5, UR4, RZ, P0, !PT ;  /* 0x0000000405097c10 */ /* 0x000fe400087fe4ff */
[----:B------:R-:W-:-:S03]  /*f950*/  IADD3 R12, P0, R8, UR5, RZ ;  /* 0x00000005080c7c10 */ /* 0x000fc6000ff1e0ff */
[----:B------:R2:W-:Y:S01]  /*f960*/  LDGSTS.E.BYPASS.LTC128B.128 [R247+0x6800], desc[UR6][R8.64] ;  /* 0x0680000008f77fae */ /* 0x0005e2000b901d46 */
[----:B------:R-:W-:Y:S02]  /*f970*/  IADD3.X R13, R9, UR4, RZ, P0, !PT ;  /* 0x00000004090d7c10 */ /* 0x000fe400087fe4ff */
[----:B------:R-:W-:-:S03]  /*f980*/  IADD3 R16, P0, R12, UR5, RZ ;  /* 0x000000050c107c10 */ /* 0x000fc6000ff1e0ff */
[----:B------:R3:W-:Y:S01]  /*f990*/  LDGSTS.E.BYPASS.LTC128B.128 [R247+0x7000], desc[UR6][R12.64] ;  /* 0x070000000cf77fae */ /* 0x0007e2000b901d46 */
[----:B------:R-:W-:Y:S01]  /*f9a0*/  IADD3.X R17, R13, UR4, RZ, P0, !PT ;  /* 0x000000040d117c10 */ /* 0x000fe200087fe4ff */
[----:B-1----:R-:W-:Y:S01]  /*f9b0*/  IMAD.SHL.U32 R3, R3, 0x2, RZ ;  /* 0x0000000203037824 */ /* 0x002fe200078e00ff */
[----:B------:R-:W-:-:S03]  /*f9c0*/  IADD3 R18, P0, R16, UR5, RZ ;  /* 0x0000000510127c10 */ /* 0x000fc6000ff1e0ff */
[----:B------:R-:W-:Y:S01]  /*f9d0*/  LDGSTS.E.BYPASS.LTC128B.128 [R247+0x7800], desc[UR6][R16.64] ;  /* 0x0780000010f77fae */ /* 0x000fe2000b901d46 */
[----:B------:R-:W-:Y:S02]  /*f9e0*/  IADD3.X R19, R17, UR4, RZ, P0, !PT ;  /* 0x0000000411137c10 */ /* 0x000fe400087fe4ff */
[----:B------:R-:W-:Y:S02]  /*f9f0*/  IADD3 R20, P0, R18, UR5, RZ ;  /* 0x0000000512147c10 */ /* 0x000fe4000ff1e0ff */
[----:B------:R-:W-:Y:S01]  /*fa00*/  LOP3.LUT R65, R3, 0x6, RZ, 0xc0, !PT ;  /* 0x0000000603417812 */ /* 0x000fe200078ec0ff */
[----:B------:R1:W-:Y:S01]  /*fa10*/  LDGSTS.E.BYPASS.LTC128B.128 [R247+0x8000], desc[UR6][R18.64] ;  /* 0x0800000012f77fae */ /* 0x0003e2000b901d46 */
[----:B------:R-:W-:Y:S02]  /*fa20*/  IADD3.X R21, R19, UR4, RZ, P0, !PT ;  /* 0x0000000413157c10 */ /* 0x000fe400087fe4ff */
[----:B------:R-:W-:-:S03]  /*fa30*/  ISETP.GE.AND P0, PT, R56, 0x3, PT ;  /* 0x000000033800780c */ /* 0x000fc60003f06270 */
[----:B------:R4:W-:Y:S04]  /*fa40*/  LDGSTS.E.BYPASS.LTC128B.128 [R247+0x8800], desc[UR6][R20.64] ;  /* 0x0880000014f77fae */ /* 0x0009e8000b901d46 */
[----:B------:R-:W-:Y:S04]  /*fa50*/  LDSM.16.M88.4 R24, [R236] ;  /* 0x00000000ec18783b */ /* 0x000fe80000000200 */
[----:B------:R-:W5:Y:S04]  /*fa60*/  LDSM.16.M88.4 R32, [R234+0x1000] ;  /* 0x00100000ea20783b */ /* 0x000f680000000200 */
[----:B------:R-:W4:Y:S04]  /*fa70*/  LDSM.16.M88.4 R36, [R234+0x1400] ;  /* 0x00140000ea24783b */ /* 0x000f280000000200 */
[----:B--2---:R-:W2:Y:S04]  /*fa80*/  LDSM.16.M88.4 R8, [R234+0x1800] ;  /* 0x00180000ea08783b */ /* 0x004ea80000000200 */
[----:B------:R-:W-:Y:S04]  /*fa90*/  LDSM.16.M88.4 R4, [R235] ;  /* 0x00000000eb04783b */ /* 0x000fe80000000200 */
[----:B------:R-:W2:Y:S04]  /*faa0*/  LDSM.16.M88.4 R48, [R233] ;  /* 0x00000000e930783b */ /* 0x000ea80000000200 */
[----:B---3--:R-:W3:Y:S04]  /*fab0*/  LDSM.16.M88.4 R12, [R230] ;  /* 0x00000000e60c783b */ /* 0x008ee80000000200 */
[----:B-1----:R-:W1:Y:S04]  /*fac0*/  LDSM.16.M88.4 R16, [R234+0x1c00] ;  /* 0x001c0000ea10783b */ /* 0x002e680000000200 */
[----:B------:R-:W1:Y:S04]  /*fad0*/  LDSM.16.M88.4 R44, [R229] ;  /* 0x00000000e52c783b */ /* 0x000e680000000200 */
[----:B------:R-:W1:Y:S04]  /*fae0*/  LDSM.16.M88.4 R208, [R234+0x2000] ;  /* 0x00200000ead0783b */ /* 0x000e680000000200 */
[----:B------:R-:W1:Y:S01]  /*faf0*/  LDSM.16.M88.4 R40, [R228] ;  /* 0x00000000e428783b */ /* 0x000e620000000200 */
[C---:B-----5:R-:W-:Y:S03]  /*fb00*/  HMMA.16816.F32.BF16 R124, R24.reuse, R34, RZ ;  /* 0x00000022187c723c */ /* 0x060fe600000418ff */
[----:B------:R-:W5:Y:S04]  /*fb10*/  LDSM.16.M88.4 R200, [R234+0x2400] ;  /* 0x00240000eac8783b */ /* 0x000f680000000200 */
[----:B------:R-:W-:Y:S01]  /*fb20*/  LDSM.16.M88.4 R188, [R234+0x2800] ;  /* 0x00280000eabc783b */ /* 0x000fe20000000200 */
[C---:B----4-:R-:W-:Y:S03]  /*fb30*/  HMMA.16816.F32.BF16 R20, R24.reuse, R36, RZ ;  /* 0x000000241814723c */ /* 0x050fe600000418ff */
[----:B------:R-:W-:Y:S03]  /*fb40*/  LDSM.16.M88.4 R180, [R234+0x2c00] ;  /* 0x002c0000eab4783b */ /* 0x000fe60000000200 */
[C---:B------:R-:W-:Y:S01]  /*fb50*/  HMMA.16816.F32.BF16 R36, R24.reuse, R38, RZ ;  /* 0x000000261824723c */ /* 0x040fe200000418ff */
[----:B------:R-:W-:Y:S04]  /*fb60*/  LDSM.16.M88.4 R172, [R234+0x3000] ;  /* 0x00300000eaac783b */ /* 0x000fe80000000200 */
[----:B------:R-:W-:Y:S01]  /*fb70*/  LDSM.16.M88.4 R164, [R234+0x3400] ;  /* 0x00340000eaa4783b */ /* 0x000fe20000000200 */
[----:B--2---:R-:W-:Y:S03]  /*fb80*/  HMMA.16816.F32.BF16 R28, R24, R8, RZ ;  /* 0x00000008181c723c */ /* 0x004fe600000418ff */
[----:B------:R-:W-:Y:S03]  /*fb90*/  LDSM.16.M88.4 R156, [R234+0x3800] ;  /* 0x00380000ea9c783b */ /* 0x000fe60000000200 */
[C---:B------:R-:W-:Y:S01]  /*fba0*/  HMMA.16816.F32.BF16 R124, R4.reuse, R50, R124 ;  /* 0x00000032047c723c */ /* 0x040fe2000004187c */
[----:B------:R-:W-:Y:S04]  /*fbb0*/  LDSM.16.M88.4 R112, [R234+0x3c00] ;  /* 0x003c0000ea70783b */ /* 0x000fe80000000200 */
[----:B------:R-:W0:Y:S01]  /*fbc0*/  LDGDEPBAR ;  /* 0x00000000000079af */ /* 0x000e220000000000 */
[----:B---3--:R-:W-:Y:S01]  /*fbd0*/  HMMA.16816.F32.BF16 R20, R4, R12, R20 ;  /* 0x0000000c0414723c */ /* 0x008fe20000041814 */
[----:B------:R-:W-:-:S05]  /*fbe0*/  IMAD.SHL.U32 R50, R246, 0x100, RZ ;  /* 0x00000100f6327824 */ /* 0x000fca00078e00ff */
[----:B------:R-:W-:Y:S01]  /*fbf0*/  HMMA.16816.F32.BF16 R8, R24, R10, RZ ;  /* 0x0000000a1808723c */ /* 0x000fe200000418ff */
[C-C-:B------:R-:W-:Y:S02]  /*fc00*/  LOP3.LUT R3, R50.reuse, 0x8, R65.reuse, 0xfe, !PT ;  /* 0x0000000832037812 */ /* 0x140fe400078efe41 */
[C-C-:B------:R-:W-:Y:S02]  /*fc10*/  LOP3.LUT R13, R50.reuse, 0x10, R65.reuse, 0xfe, !PT ;  /* 0x00000010320d7812 */ /* 0x140fe400078efe41 */
[C---:B------:R-:W-:Y:S01]  /*fc20*/  ISETP.GE.AND P4, PT, R3.reuse, R54, PT ;  /* 0x000000360300720c */ /* 0x040fe20003f86270 */
[----:B------:R-:W-:Y:S01]  /*fc30*/  HMMA.16816.F32.BF16 R36, R4, R14, R36 ;  /* 0x0000000e0424723c */ /* 0x000fe20000041824 */
[----:B------:R-:W-:Y:S02]  /*fc40*/  ISETP.GE.AND P2, PT, R3, R52, PT ;  /* 0x000000340300720c */ /* 0x000fe40003f46270 */
[C---:B------:R-:W-:Y:S02]  /*fc50*/  LOP3.LUT R3, R50.reuse, R65, RZ, 0xfc, !PT ;  /* 0x0000004132037212 */ /* 0x040fe400078efcff */
[C---:B------:R-:W-:Y:S01]  /*fc60*/  ISETP.GE.AND P6, PT, R13.reuse, R54, PT ;  /* 0x000000360d00720c */ /* 0x040fe20003fc6270 */
[----:B-1----:R-:W-:Y:S01]  /*fc70*/  HMMA.16816.F32.BF16 R96, R24, R16, RZ ;  /* 0x000000101860723c */ /* 0x002fe200000418ff */
[----:B------:R-:W-:Y:S01]  /*fc80*/  ISETP.GE.AND P3, PT, R13, R52, PT ;  /* 0x000000340d00720c */ /* 0x000fe20003f66270 */
[C---:B------:R-:W-:Y:S01]  /*fc90*/  VIADD R13, R3.reuse, 0x9 ;  /* 0x00000009030d7836 */ /* 0x040fe20000000000 */
[----:B------:R-:W-:Y:S01]  /*fca0*/  LOP3.LUT R15, R50, 0x18, R65, 0xfe, !PT ;  /* 0x00000018320f7812 */ /* 0x000fe200078efe41 */
[----:B------:R-:W-:Y:S01]  /*fcb0*/  VIADD R35, R3, 0x11 ;  /* 0x0000001103237836 */ /* 0x000fe20000000000 */
[----:B------:R-:W-:Y:S01]  /*fcc0*/  FSEL R59, R124, -INF , !P4 ;  /* 0xff8000007c3b7808 */ /* 0x000fe20006000000 */
[----:B------:R-:W-:Y:S01]  /*fcd0*/  HMMA.16816.F32.BF16 R28, R4, R44, R28 ;  /* 0x0000002c041c723c */ /* 0x000fe2000004181c */
[----:B------:R-:W-:-:S02]  /*fce0*/  FSEL R126, R126, -INF , !P2 ;  /* 0xff8000007e7e7808 */ /* 0x000fc40005000000 */
[C---:B------:R-:W-:Y:S02]  /*fcf0*/  ISETP.GE.AND P5, PT, R15.reuse, R54, PT ;  /* 0x000000360f00720c */ /* 0x040fe40003fa6270 */
[----:B------:R-:W-:Y:S01]  /*fd00*/  ISETP.GE.AND P1, PT, R15, R52, PT ;  /* 0x000000340f00720c */ /* 0x000fe20003f26270 */
[----:B------:R-:W-:Y:S01]  /*fd10*/  HMMA.16816.F32.BF16 R16, R24, R18, RZ ;  /* 0x000000121810723c */ /* 0x000fe200000418ff */
[C---:B------:R-:W-:Y:S02]  /*fd20*/  ISETP.GE.AND P4, PT, R13.reuse, R54, PT ;  /* 0x000000360d00720c */ /* 0x040fe40003f86270 */
[----:B------:R-:W-:Y:S02]  /*fd30*/  ISETP.GE.AND P2, PT, R13, R52, PT ;  /* 0x000000340d00720c */ /* 0x000fe40003f46270 */
[----:B------:R-:W1:Y:S01]  /*fd40*/  LDSM.16.M88.4 R12, [R227] ;  /* 0x00000000e30c783b */ /* 0x000e620000000200 */
[----:B------:R-:W-:Y:S01]  /*fd50*/  FSEL R55, R20, -INF , !P6 ;  /* 0xff80000014377808 */ /* 0x000fe20007000000 */
[----:B------:R-:W-:Y:S01]  /*fd60*/  HMMA.16816.F32.BF16 R8, R4, R46, R8 ;  /* 0x0000002e0408723c */ /* 0x000fe20000041808 */
[----:B------:R-:W-:-:S02]  /*fd70*/  ISETP.GE.AND P6, PT, R35, R54, PT ;  /* 0x000000362300720c */ /* 0x000fc40003fc6270 */
[----:B------:R-:W-:Y:S02]  /*fd80*/  FSEL R51, R36, -INF , !P5 ;  /* 0xff80000024337808 */ /* 0x000fe40006800000 */
[----:B------:R-:W-:Y:S01]  /*fd90*/  FSEL R53, R21, -INF , !P6 ;  /* 0xff80000015357808 */ /* 0x000fe20007000000 */
[----:B------:R-:W-:Y:S01]  /*fda0*/  VIADD R21, R3, 0x19 ;  /* 0x0000001903157836 */ /* 0x000fe20000000000 */
[----:B------:R-:W-:Y:S01]  /*fdb0*/  FSEL R199, R22, -INF , !P3 ;  /* 0xff80000016c77808 */ /* 0x000fe20005800000 */
[----:B------:R-:W-:Y:S01]  /*fdc0*/  HMMA.16816.F32.BF16 R116, R24, R208, RZ ;  /* 0x000000d01874723c */ /* 0x000fe200000418ff */
[----:B------:R-:W-:Y:S02]  /*fdd0*/  LOP3.LUT R45, R50, 0x20, R65, 0xfe, !PT ;  /* 0x00000020322d7812 */ /* 0x000fe400078efe41 */
[----:B------:R-:W-:Y:S02]  /*fde0*/  ISETP.GE.AND P5, PT, R21, R54, PT ;  /* 0x000000361500720c */ /* 0x000fe40003fa6270 */
[----:B------:R-:W-:Y:S01]  /*fdf0*/  ISETP.GE.AND P3, PT, R35, R52, PT ;  /* 0x000000342300720c */ /* 0x000fe20003f66270 */
[----:B------:R-:W-:Y:S01]  /*fe00*/  HMMA.16816.F32.BF16 R96, R4, R40, R96 ;  /* 0x000000280460723c */ /* 0x000fe20000041860 */
[----:B------:R-:W-:-:S02]  /*fe10*/  FSEL R57, R125, -INF , !P4 ;  /* 0xff8000007d397808 */ /* 0x000fc40006000000 */
[----:B------:R-:W-:Y:S02]  /*fe20*/  FSEL R153, R38, -INF , !P1 ;  /* 0xff80000026997808 */ /* 0x000fe40004800000 */
[----:B------:R-:W-:Y:S01]  /*fe30*/  FSEL R61, R37, -INF , !P5 ;  /* 0xff800000253d7808 */ /* 0x000fe20006800000 */
[----:B------:R-:W-:Y:S01]  /*fe40*/  VIADD R37, R3, 0x21 ;  /* 0x0000002103257836 */ /* 0x000fe20000000000 */
[----:B------:R-:W-:Y:S01]  /*fe50*/  ISETP.GE.AND P4, PT, R45, R54, PT ;  /* 0x000000362d00720c */ /* 0x000fe20003f86270 */
[----:B------:R-:W-:Y:S01]  /*fe60*/  HMMA.16816.F32.BF16 R208, R24, R210, RZ ;  /* 0x000000d218d0723c */ /* 0x000fe200000418ff */
[----:B------:R-:W-:Y:S02]  /*fe70*/  FSEL R122, R23, -INF , !P3 ;  /* 0xff800000177a7808 */ /* 0x000fe40005800000 */
[----:B------:R-:W-:Y:S02]  /*fe80*/  ISETP.GE.AND P1, PT, R21, R52, PT ;  /* 0x000000341500720c */ /* 0x000fe40003f26270 */
[----:B------:R-:W2:Y:S01]  /*fe90*/  LDSM.16.M88.4 R20, [R226] ;  /* 0x00000000e214783b */ /* 0x000ea20000000200 */
[----:B------:R-:W-:Y:S01]  /*fea0*/  FSEL R63, R28, -INF , !P4 ;  /* 0xff8000001c3f7808 */ /* 0x000fe20006000000 */
[----:B------:R-:W-:Y:S01]  /*feb0*/  HMMA.16816.F32.BF16 R16, R4, R42, R16 ;  /* 0x0000002a0410723c */ /* 0x000fe20000041810 */
[----:B------:R-:W-:Y:S01]  /*fec0*/  ISETP.GE.AND P4, PT, R37, R54, PT ;  /* 0x000000362500720c */ /* 0x000fe20003f86270 */
[----:B------:R-:W-:Y:S01]  /*fed0*/  LDSM.16.M88.4 R40, [R234+0x4400] ;  /* 0x00440000ea28783b */ /* 0x000fe20000000200 */
[----:B------:R-:W-:-:S02]  /*fee0*/  LOP3.LUT R35, R50, 0x28, R65, 0xfe, !PT ;  /* 0x0000002832237812 */ /* 0x000fc400078efe41 */
[----:B------:R-:W-:Y:S01]  /*fef0*/  FSEL R67, R29, -INF , !P4 ;  /* 0xff8000001d437808 */ /* 0x000fe20006000000 */
[----:B------:R-:W-:Y:S01]  /*ff00*/  VIADD R29, R3, 0x29 ;  /* 0x00000029031d7836 */ /* 0x000fe20000000000 */
[C---:B------:R-:W-:Y:S01]  /*ff10*/  ISETP.GE.AND P6, PT, R35.reuse, R54, PT ;  /* 0x000000362300720c */ /* 0x040fe20003fc6270 */
[----:B-----5:R-:W-:Y:S01]  /*ff20*/  HMMA.16816.F32.BF16 R204, R24, R200, RZ ;  /* 0x000000c818cc723c */ /* 0x020fe200000418ff */
[----:B------:R-:W-:Y:S02]  /*ff30*/  ISETP.GE.AND P3, PT, R35, R52, PT ;  /* 0x000000342300720c */ /* 0x000fe40003f66270 */
[----:B------:R-:W-:Y:S02]  /*ff40*/  FSEL R69, R8, -INF , !P6 ;  /* 0xff80000008457808 */ /* 0x000fe40007000000 */
[----:B------:R-:W-:Y:S01]  /*ff50*/  FSEL R121, R10, -INF , !P3 ;  /* 0xff8000000a797808 */ /* 0x000fe20005800000 */
[----:B-1----:R-:W-:Y:S01]  /*ff60*/  HMMA.16816.F32.BF16 R116, R4, R12, R116 ;  /* 0x0000000c0474723c */ /* 0x002fe20000041874 */
[----:B------:R-:W-:-:S02]  /*ff70*/  ISETP.GE.AND P6, PT, R29, R54, PT ;  /* 0x000000361d00720c */ /* 0x000fc40003fc6270 */
[-C--:B------:R-:W-:Y:S02]  /*ff80*/  ISETP.GE.AND P3, PT, R29, R52.reuse, PT ;  /* 0x000000341d00720c */ /* 0x080fe40003f66270 */
[----:B------:R-:W-:Y:S01]  /*ff90*/  FSEL R124, R127, -INF , !P2 ;  /* 0xff8000007f7c7808 */ /* 0x000fe20005000000 */
[----:B------:R-:W-:Y:S01]  /*ffa0*/  HMMA.16816.F32.BF16 R200, R24, R202, RZ ;  /* 0x000000ca18c8723c */ /* 0x000fe200000418ff */
[----:B------:R-:W-:Y:S01]  /*ffb0*/  FSEL R71, R9, -INF , !P6 ;  /* 0xff80000009477808 */ /* 0x000fe20007000000 */
[----:B------:R-:W-:Y:S01]  /*ffc0*/  VIADD R13, R3, 0x31 ;  /* 0x00000031030d7836 */ /* 0x000fe20000000000 */
[----:B------:R-:W-:Y:S02]  /*ffd0*/  FSEL R102, R11, -INF , !P3 ;  /* 0xff8000000b667808 */ /* 0x000fe40005800000 */
[----:B------:R-:W-:Y:S01]  /*ffe0*/  ISETP.GE.AND P2, PT, R45, R52, PT ;  /* 0x000000342d00720c */ /* 0x000fe20003f46270 */
[----:B------:R-:W1:Y:S01]  /*fff0*/  LDSM.16.M88.4 R8, [R225] ;  /* 0x00000000e108783b */ /* 0x000e620000000200 */
[----:B------:R-:W-:Y:S01]  /*10000*/  LOP3.LUT R35, R50, 0x30, R65, 0xfe, !PT ;  /* 0x0000003032237812 */ /* 0x000fe200078efe41 */
[----:B------:R-:W-:Y:S01]  /*10010*/  HMMA.16816.F32.BF16 R208, R4, R14, R208 ;  /* 0x0000000e04d0723c */ /* 0x000fe200000418d0 */
[----:B------:R-:W-:-:S02]  /*10020*/  FSEL R110, R39, -INF , !P1 ;  /* 0xff800000276e7808 */ /* 0x000fc40004800000 */
[C---:B------:R-:W-:Y:S02]  /*10030*/  ISETP.GE.AND P5, PT, R35.reuse, R54, PT ;  /* 0x000000362300720c */ /* 0x040fe40003fa6270 */
[-C--:B------:R-:W-:Y:S01]  /*10040*/  ISETP.GE.AND P1, PT, R35, R52.reuse, PT ;  /* 0x000000342300720c */ /* 0x080fe20003f26270 */
[----:B------:R-:W-:Y:S01]  /*10050*/  HMMA.16816.F32.BF16 R192, R24, R188, RZ ;  /* 0x000000bc18c0723c */ /* 0x000fe200000418ff */
[----:B------:R-:W-:Y:S01]  /*10060*/  FSEL R127, R30, -INF , !P2 ;  /* 0xff8000001e7f7808 */ /* 0x000fe20005000000 */
[----:B------:R-:W-:Y:S01]  /*10070*/  VIADD R15, R3, 0x39 ;  /* 0x00000039030f7836 */ /* 0x000fe20000000000 */
[----:B------:R-:W-:Y:S02]  /*10080*/  ISETP.GE.AND P2, PT, R37, R52, PT ;  /* 0x000000342500720c */ /* 0x000fe40003f46270 */
[----:B------:R-:W-:Y:S01]  /*10090*/  LOP3.LUT R35, R50, 0x38, R65, 0xfe, !PT ;  /* 0x0000003832237812 */ /* 0x000fe200078efe41 */
[----:B--2---:R-:W-:Y:S01]  /*100a0*/  HMMA.16816.F32.BF16 R204, R4, R20, R204 ;  /* 0x0000001404cc723c */ /* 0x004fe200000418cc */
[----:B------:R-:W-:-:S02]  /*100b0*/  FSEL R73, R96, -INF , !P5 ;  /* 0xff80000060497808 */ /* 0x000fc40006800000 */
[----:B------:R-:W-:Y:S02]  /*100c0*/  FSEL R98, R98, -INF , !P1 ;  /* 0xff80000062627808 */ /* 0x000fe40004800000 */
[----:B------:R-:W-:Y:S01]  /*100d0*/  FSEL R106, R31, -INF , !P2 ;  /* 0xff8000001f6a7808 */ /* 0x000fe20005000000 */
[----:B------:R-:W-:Y:S01]  /*100e0*/  HMMA.16816.F32.BF16 R188, R24, R190, RZ ;  /* 0x000000be18bc723c */ /* 0x000fe200000418ff */
[C---:B------:R-:W-:Y:S02]  /*100f0*/  ISETP.GE.AND P5, PT, R13.reuse, R54, PT ;  /* 0x000000360d00720c */ /* 0x040fe40003fa6270 */
[----:B------:R-:W-:Y:S02]  /*10100*/  ISETP.GE.AND P1, PT, R13, R52, PT ;  /* 0x000000340d00720c */ /* 0x000fe40003f26270 */
[C---:B------:R-:W-:Y:S01]  /*10110*/  ISETP.GE.AND P4, PT, R35.reuse, R54, PT ;  /* 0x000000362300720c */ /* 0x040fe20003f86270 */
[----:B------:R-:W-:Y:S01]  /*10120*/  HMMA.16816.F32.BF16 R200, R4, R22, R200 ;  /* 0x0000001604c8723c */ /* 0x000fe200000418c8 */
[----:B------:R-:W-:Y:S01]  /*10130*/  ISETP.GE.AND P2, PT, R35, R52, PT ;  /* 0x000000342300720c */ /* 0x000fe20003f46270 */
[----:B------:R-:W-:Y:S01]  /*10140*/  VIADD R35, R3, 0xa9 ;  /* 0x000000a903237836 */ /* 0x000fe20000000000 */
[----:B------:R-:W-:-:S02]  /*10150*/  LOP3.LUT R13, R50, 0x48, R65, 0xfe, !PT ;  /* 0x00000048320d7812 */ /* 0x000fc400078efe41 */
[----:B------:R-:W-:Y:S01]  /*10160*/  FSEL R75, R97, -INF , !P5 ;  /* 0xff800000614b7808 */ /* 0x000fe20006800000 */
[C---:B------:R-:W-:Y:S01]  /*10170*/  HMMA.16816.F32.BF16 R184, R24.reuse, R180, RZ ;  /* 0x000000b418b8723c */ /* 0x040fe200000418ff */
[----:B------:R-:W-:Y:S02]  /*10180*/  FSEL R249, R99, -INF , !P1 ;  /* 0xff80000063f97808 */ /* 0x000fe40004800000 */
[----:B------:R-:W-:Y:S02]  /*10190*/  FSEL R77, R16, -INF , !P4 ;  /* 0xff800000104d7808 */ /* 0x000fe40006000000 */
[----:B------:R-:W-:Y:S01]  /*101a0*/  FSEL R105, R18, -INF , !P2 ;  /* 0xff80000012697808 */ /* 0x000fe20005000000 */
[----:B------:R-:W-:Y:S01]  /*101b0*/  HMMA.16816.F32.BF16 R180, R24, R182, RZ ;  /* 0x000000b618b4723c */ /* 0x000fe200000418ff */
[C---:B------:R-:W-:Y:S02]  /*101c0*/  ISETP.GE.AND P5, PT, R13.reuse, R54, PT ;  /* 0x000000360d00720c */ /* 0x040fe40003fa6270 */
[----:B------:R-:W-:-:S02]  /*101d0*/  ISETP.GE.AND P1, PT, R13, R52, PT ;  /* 0x000000340d00720c */ /* 0x000fc40003f26270 */
[C---:B------:R-:W-:Y:S01]  /*101e0*/  ISETP.GE.AND P4, PT, R15.reuse, R54, PT ;  /* 0x000000360f00720c */ /* 0x040fe20003f86270 */
[C---:B-1----:R-:W-:Y:S01]  /*101f0*/  HMMA.16816.F32.BF16 R192, R4.reuse, R8, R192 ;  /* 0x0000000804c0723c */ /* 0x042fe200000418c0 */
[----:B------:R-:W-:Y:S02]  /*10200*/  ISETP.GE.AND P2, PT, R15, R52, PT ;  /* 0x000000340f00720c */ /* 0x000fe40003f46270 */
[----:B------:R-:W1:Y:S01]  /*10210*/  LDSM.16.M88.4 R12, [R224] ;  /* 0x00000000e00c783b */ /* 0x000e620000000200 */
[----:B------:R-:W-:Y:S02]  /*10220*/  LOP3.LUT R29, R50, 0x40, R65, 0xfe, !PT ;  /* 0x00000040321d7812 */ /* 0x000fe400078efe41 */
[----:B------:R-:W-:Y:S01]  /*10230*/  FSEL R79, R17, -INF , !P4 ;  /* 0xff800000114f7808 */ /* 0x000fe20006000000 */
[----:B------:R-:W-:Y:S01]  /*10240*/  VIADD R17, R3, 0x41 ;  /* 0x0000004103117836 */ /* 0x000fe20000000000 */
[----:B------:R-:W-:Y:S01]  /*10250*/  ISETP.GE.AND P6, PT, R29, R54, PT ;  /* 0x000000361d00720c */ /* 0x000fe20003fc6270 */
[----:B------:R-:W-:Y:S01]  /*10260*/  VIADD R9, R3, 0x51 ;  /* 0x0000005103097836 */ /* 0x000fe20000000000 */
[----:B------:R-:W-:Y:S01]  /*10270*/  ISETP.GE.AND P3, PT, R29, R52, PT ;  /* 0x000000341d00720c */ /* 0x000fe20003f66270 */
[----:B------:R-:W-:Y:S01]  /*10280*/  HMMA.16816.F32.BF16 R188, R4, R10, R188 ;  /* 0x0000000a04bc723c */ /* 0x000fe200000418bc */
[----:B------:R-:W-:Y:S01]  /*10290*/  FSEL R81, R116, -INF , !P6 ;  /* 0xff80000074517808 */ /* 0x000fe20007000000 */
[----:B------:R-:W-:Y:S01]  /*102a0*/  LDSM.16.M88.4 R28, [R220] ;  /* 0x00000000dc1c783b */ /* 0x000fe20000000200 */
[----:B------:R-:W-:-:S02]  /*102b0*/  FSEL R215, R118, -INF , !P3 ;  /* 0xff80000076d77808 */ /* 0x000fc40005800000 */
[----:B------:R-:W-:Y:S01]  /*102c0*/  FSEL R239, R19, -INF , !P2 ;  /* 0xff80000013ef7808 */ /* 0x000fe20005000000 */
[C---:B------:R-:W-:Y:S01]  /*102d0*/  HMMA.16816.F32.BF16 R176, R24.reuse, R172, RZ ;  /* 0x000000ac18b0723c */ /* 0x040fe200000418ff */
[----:B------:R-:W-:Y:S01]  /*102e0*/  ISETP.GE.AND P6, PT, R17, R54, PT ;  /* 0x000000361100720c */ /* 0x000fe20003fc6270 */
[----:B------:R-:W-:Y:S01]  /*102f0*/  VIADD R11, R3, 0x59 ;  /* 0x00000059030b7836 */ /* 0x000fe20000000000 */
[----:B------:R-:W-:Y:S01]  /*10300*/  ISETP.GE.AND P3, PT, R17, R52, PT ;  /* 0x000000341100720c */ /* 0x000fe20003f66270 */
[----:B------:R-:W-:Y:S01]  /*10310*/  VIADD R17, R3, 0x49 ;  /* 0x0000004903117836 */ /* 0x000fe20000000000 */
[----:B------:R-:W-:Y:S01]  /*10320*/  LOP3.LUT R19, R50, 0x58, R65, 0xfe, !PT ;  /* 0x0000005832137812 */ /* 0x000fe200078efe41 */
[----:B------:R-:W-:Y:S01]  /*10330*/  HMMA.16816.F32.BF16 R172, R24, R174, RZ ;  /* 0x000000ae18ac723c */ /* 0x000fe200000418ff */
[----:B------:R-:W-:Y:S02]  /*10340*/  FSEL R83, R117, -INF , !P6 ;  /* 0xff80000075537808 */ /* 0x000fe40007000000 */
[----:B------:R-:W-:-:S02]  /*10350*/  FSEL R119, R119, -INF , !P3 ;  /* 0xff80000077777808 */ /* 0x000fc40005800000 */
[----:B------:R-:W-:Y:S01]  /*10360*/  FSEL R85, R208, -INF , !P5 ;  /* 0xff800000d0557808 */ /* 0x000fe20006800000 */
[C---:B------:R-:W-:Y:S01]  /*10370*/  HMMA.16816.F32.BF16 R168, R24.reuse, R164, RZ ;  /* 0x000000a418a8723c */ /* 0x040fe200000418ff */
[----:B------:R-:W-:Y:S02]  /*10380*/  FSEL R213, R210, -INF , !P1 ;  /* 0xff800000d2d57808 */ /* 0x000fe40004800000 */
[C---:B------:R-:W-:Y:S02]  /*10390*/  ISETP.GE.AND P6, PT, R19.reuse, R54, PT ;  /* 0x000000361300720c */ /* 0x040fe40003fc6270 */
[----:B------:R-:W-:Y:S01]  /*103a0*/  ISETP.GE.AND P3, PT, R19, R52, PT ;  /* 0x000000341300720c */ /* 0x000fe20003f66270 */
[----:B------:R-:W-:Y:S01]  /*103b0*/  HMMA.16816.F32.BF16 R164, R24, R166, RZ ;  /* 0x000000a618a4723c */ /* 0x000fe200000418ff */
[C---:B------:R-:W-:Y:S02]  /*103c0*/  ISETP.GE.AND P5, PT, R17.reuse, R54, PT ;  /* 0x000000361100720c */ /* 0x040fe40003fa6270 */
[----:B------:R-:W-:-:S02]  /*103d0*/  ISETP.GE.AND P1, PT, R17, R52, PT ;  /* 0x000000341100720c */ /* 0x000fc40003f26270 */
[----:B------:R-:W2:Y:S01]  /*103e0*/  LDSM.16.M88.4 R16, [R223] ;  /* 0x00000000df10783b */ /* 0x000ea20000000200 */
[----:B------:R-:W-:Y:S01]  /*103f0*/  LOP3.LUT R21, R50, 0x50, R65, 0xfe, !PT ;  /* 0x0000005032157812 */ /* 0x000fe200078efe41 */
[----:B------:R-:W-:Y:S01]  /*10400*/  HMMA.16816.F32.BF16 R160, R24, R156, RZ ;  /* 0x0000009c18a0723c */ /* 0x000fe200000418ff */
[----:B------:R-:W-:Y:S02]  /*10410*/  FSEL R87, R209, -INF , !P5 ;  /* 0xff800000d1577808 */ /* 0x000fe40006800000 */
[C---:B------:R-:W-:Y:S02]  /*10420*/  ISETP.GE.AND P4, PT, R21.reuse, R54, PT ;  /* 0x000000361500720c */ /* 0x040fe40003f86270 */
[----:B------:R-:W-:Y:S01]  /*10430*/  ISETP.GE.AND P2, PT, R21, R52, PT ;  /* 0x000000341500720c */ /* 0x000fe20003f46270 */
[----:B-1----:R-:W-:Y:S01]  /*10440*/  HMMA.16816.F32.BF16 R184, R4, R12, R184 ;  /* 0x0000000c04b8723c */ /* 0x002fe200000418b8 */
[----:B------:R-:W-:Y:S02]  /*10450*/  FSEL R91, R204, -INF , !P4 ;  /* 0xff800000cc5b7808 */ /* 0x000fe40006000000 */
[----:B------:R-:W-:-:S02]  /*10460*/  FSEL R209, R206, -INF , !P2 ;  /* 0xff800000ced17808 */ /* 0x000fc40005000000 */
[C---:B------:R-:W-:Y:S01]  /*10470*/  ISETP.GE.AND P4, PT, R9.reuse, R54, PT ;  /* 0x000000360900720c */ /* 0x040fe20003f86270 */
[----:B------:R-:W-:Y:S01]  /*10480*/  HMMA.16816.F32.BF16 R180, R4, R14, R180 ;  /* 0x0000000e04b4723c */ /* 0x000fe200000418b4 */
[----:B------:R-:W-:Y:S02]  /*10490*/  ISETP.GE.AND P2, PT, R9, R52, PT ;  /* 0x000000340900720c */ /* 0x000fe40003f46270 */
[----:B------:R-:W-:Y:S02]  /*104a0*/  LOP3.LUT R9, R50, 0x68, R65, 0xfe, !PT ;  /* 0x0000006832097812 */ /* 0x000fe400078efe41 */
[----:B------:R-:W-:Y:S01]  /*104b0*/  FSEL R56, R205, -INF , !P4 ;  /* 0xff800000cd387808 */ /* 0x000fe20006000000 */
[----:B------:R-:W-:Y:S01]  /*104c0*/  HMMA.16816.F32.BF16 R156, R24, R158, RZ ;  /* 0x0000009e189c723c */ /* 0x000fe200000418ff */
[----:B------:R-:W-:Y:S01]  /*104d0*/  FSEL R207, R207, -INF , !P2 ;  /* 0xff800000cfcf7808 */ /* 0x000fe20005000000 */
[----:B------:R-:W-:Y:S01]  /*104e0*/  VIADD R15, R3, 0x61 ;  /* 0x00000061030f7836 */ /* 0x000fe20000000000 */
[----:B------:R-:W-:-:S02]  /*104f0*/  FSEL R200, R200, -INF , !P6 ;  /* 0xff800000c8c87808 */ /* 0x000fc40007000000 */
[----:B------:R-:W-:Y:S01]  /*10500*/  FSEL R205, R202, -INF , !P3 ;  /* 0xff800000cacd7808 */ /* 0x000fe20005800000 */
[C---:B------:R-:W-:Y:S01]  /*10510*/  HMMA.16816.F32.BF16 R128, R24.reuse, R112, RZ ;  /* 0x000000701880723c */ /* 0x040fe200000418ff */
[C---:B------:R-:W-:Y:S02]  /*10520*/  ISETP.GE.AND P4, PT, R9.reuse, R54, PT ;  /* 0x000000360900720c */ /* 0x040fe40003f86270 */
[----:B------:R-:W-:Y:S02]  /*10530*/  ISETP.GE.AND P2, PT, R9, R52, PT ;  /* 0x000000340900720c */ /* 0x000fe40003f46270 */
[C---:B------:R-:W-:Y:S01]  /*10540*/  ISETP.GE.AND P6, PT, R11.reuse, R54, PT ;  /* 0x000000360b00720c */ /* 0x040fe20003fc6270 */
[----:B------:R-:W-:Y:S01]  /*10550*/  HMMA.16816.F32.BF16 R112, R24, R114, RZ ;  /* 0x000000721870723c */ /* 0x000fe200000418ff */
[----:B------:R-:W-:Y:S02]  /*10560*/  ISETP.GE.AND P3, PT, R11, R52, PT ;  /* 0x000000340b00720c */ /* 0x000fe40003f66270 */
[----:B------:R-:W1:Y:S01]  /*10570*/  LDSM.16.M88.4 R8, [R222] ;  /* 0x00000000de08783b */ /* 0x000e620000000200 */
[----:B------:R-:W-:-:S02]  /*10580*/  LOP3.LUT R21, R50, 0x60, R65, 0xfe, !PT ;  /* 0x0000006032157812 */ /* 0x000fc400078efe41 */
[----:B------:R-:W-:Y:S01]  /*10590*/  FSEL R211, R211, -INF , !P1 ;  /* 0xff800000d3d37808 */ /* 0x000fe20004800000 */
[----:B------:R-:W-:Y:S01]  /*105a0*/  HMMA.16816.F32.BF16 R44, R24, R40, RZ ;  /* 0x00000028182c723c */ /* 0x000fe200000418ff */
[C---:B------:R-:W-:Y:S02]  /*105b0*/  ISETP.GE.AND P5, PT, R21.reuse, R54, PT ;  /* 0x000000361500720c */ /* 0x040fe40003fa6270 */
[----:B------:R-:W-:Y:S02]  /*105c0*/  ISETP.GE.AND P1, PT, R21, R52, PT ;  /* 0x000000341500720c */ /* 0x000fe40003f26270 */
[----:B------:R-:W-:Y:S01]  /*105d0*/  LOP3.LUT R13, R50, 0x70, R65, 0xfe, !PT ;  /* 0x00000070320d7812 */ /* 0x000fe200078efe41 */
[----:B--2---:R-:W-:Y:S01]  /*105e0*/  HMMA.16816.F32.BF16 R176, R4, R16, R176 ;  /* 0x0000001004b0723c */ /* 0x004fe200000418b0 */
[----:B------:R-:W-:Y:S02]  /*105f0*/  FSEL R58, R201, -INF , !P6 ;  /* 0xff800000c93a7808 */ /* 0x000fe40007000000 */
[----:B------:R-:W-:-:S02]  /*10600*/  FSEL R203, R203, -INF , !P3 ;  /* 0xff800000cbcb7808 */ /* 0x000fc40005800000 */
[----:B------:R-:W-:Y:S01]  /*10610*/  FSEL R192, R192, -INF , !P5 ;  /* 0xff800000c0c07808 */ /* 0x000fe20006800000 */
[C---:B------:R-:W-:Y:S01]  /*10620*/  HMMA.16816.F32.BF16 R172, R4.reuse, R18, R172 ;  /* 0x0000001204ac723c */ /* 0x040fe200000418ac */
[----:B------:R-:W-:Y:S01]  /*10630*/  FSEL R197, R194, -INF , !P1 ;  /* 0xff800000c2c57808 */ /* 0x000fe20004800000 */
[----:B------:R-:W-:Y:S01]  /*10640*/  VIADD R17, R3, 0x71 ;  /* 0x0000007103117836 */ /* 0x000fe20000000000 */
[C---:B------:R-:W-:Y:S02]  /*10650*/  ISETP.GE.AND P6, PT, R13.reuse, R54, PT ;  /* 0x000000360d00720c */ /* 0x040fe40003fc6270 */
[----:B------:R-:W-:Y:S01]  /*10660*/  ISETP.GE.AND P3, PT, R13, R52, PT ;  /* 0x000000340d00720c */ /* 0x000fe20003f66270 */
[----:B------:R-:W-:Y:S01]  /*10670*/  VIADD R13, R3, 0x69 ;  /* 0x00000069030d7836 */ /* 0x000fe20000000000 */
[C---:B------:R-:W-:Y:S01]  /*10680*/  ISETP.GE.AND P5, PT, R15.reuse, R54, PT ;  /* 0x000000360f00720c */ /* 0x040fe20003fa6270 */
[----:B------:R-:W-:Y:S01]  /*10690*/  HMMA.16816.F32.BF16 R128, R4, R28, R128 ;  /* 0x0000001c0480723c */ /* 0x000fe20000041880 */
[----:B------:R-:W-:-:S02]  /*106a0*/  ISETP.GE.AND P1, PT, R15, R52, PT ;  /* 0x000000340f00720c */ /* 0x000fc40003f26270 */
[----:B------:R-:W-:Y:S02]  /*106b0*/  LOP3.LUT R15, R50, 0x78, R65, 0xfe, !PT ;  /* 0x00000078320f7812 */ /* 0x000fe400078efe41 */
[----:B------:R-:W-:Y:S01]  /*106c0*/  FSEL R60, R193, -INF , !P5 ;  /* 0xff800000c13c7808 */ /* 0x000fe20006800000 */
[----:B------:R-:W-:Y:S01]  /*106d0*/  HMMA.16816.F32.BF16 R112, R4, R30, R112 ;  /* 0x0000001e0470723c */ /* 0x000fe20000041870 */
[----:B------:R-:W-:Y:S01]  /*106e0*/  FSEL R195, R195, -INF , !P1 ;  /* 0xff800000c3c37808 */ /* 0x000fe20004800000 */
[----:B------:R-:W-:Y:S01]  /*106f0*/  VIADD R29, R3, 0x99 ;  /* 0x00000099031d7836 */ /* 0x000fe20000000000 */
[----:B------:R-:W-:Y:S02]  /*10700*/  FSEL R188, R188, -INF , !P4 ;  /* 0xff800000bcbc7808 */ /* 0x000fe40006000000 */
[----:B------:R-:W-:Y:S01]  /*10710*/  FSEL R193, R190, -INF , !P2 ;  /* 0xff800000bec17808 */ /* 0x000fe20005000000 */
[----:B------:R-:W-:Y:S01]  /*10720*/  HMMA.16816.F32.BF16 R40, R24, R42, RZ ;  /* 0x0000002a1828723c */ /* 0x000fe200000418ff */
[----:B------:R-:W-:-:S02]  /*10730*/  ISETP.GE.AND P5, PT, R15, R54, PT ;  /* 0x000000360f00720c */ /* 0x000fc40003fa6270 */
[----:B------:R-:W-:Y:S02]  /*10740*/  ISETP.GE.AND P1, PT, R15, R52, PT ;  /* 0x000000340f00720c */ /* 0x000fe40003f26270 */
[C---:B------:R-:W-:Y:S01]  /*10750*/  ISETP.GE.AND P4, PT, R13.reuse, R54, PT ;  /* 0x000000360d00720c */ /* 0x040fe20003f86270 */
[C---:B-1----:R-:W-:Y:S01]  /*10760*/  HMMA.16816.F32.BF16 R168, R4.reuse, R8, R168 ;  /* 0x0000000804a8723c */ /* 0x042fe200000418a8 */
[----:B------:R-:W-:Y:S02]  /*10770*/  ISETP.GE.AND P2, PT, R13, R52, PT ;  /* 0x000000340d00720c */ /* 0x000fe40003f46270 */
[----:B------:R-:W1:Y:S01]  /*10780*/  LDSM.16.M88.4 R12, [R221] ;  /* 0x00000000dd0c783b */ /* 0x000e620000000200 */
[----:B------:R-:W-:Y:S02]  /*10790*/  FSEL R62, R189, -INF , !P4 ;  /* 0xff800000bd3e7808 */ /* 0x000fe40006000000 */
[----:B------:R-:W-:Y:S01]  /*107a0*/  FSEL R184, R184, -INF , !P6 ;  /* 0xff800000b8b87808 */ /* 0x000fe20007000000 */
[----:B------:R-:W-:Y:S01]  /*107b0*/  VIADD R9, R3, 0x79 ;  /* 0x0000007903097836 */ /* 0x000fe20000000000 */
[----:B------:R-:W-:Y:S01]  /*107c0*/  FSEL R189, R186, -INF , !P3 ;  /* 0xff800000babd7808 */ /* 0x000fe20005800000 */
[----:B------:R-:W-:Y:S01]  /*107d0*/  HMMA.16816.F32.BF16 R164, R4, R10, R164 ;  /* 0x0000000a04a4723c */ /* 0x000fe200000418a4 */
[----:B------:R-:W-:-:S02]  /*107e0*/  ISETP.GE.AND P6, PT, R17, R54, PT ;  /* 0x000000361100720c */ /* 0x000fc40003fc6270 */
[----:B------:R-:W-:Y:S02]  /*107f0*/  ISETP.GE.AND P3, PT, R17, R52, PT ;  /* 0x000000341100720c */ /* 0x000fe40003f66270 */
[----:B------:R-:W-:Y:S02]  /*10800*/  LOP3.LUT R17, R50, 0x88, R65, 0xfe, !PT ;  /* 0x0000008832117812 */ /* 0x000fe400078efe41 */
[----:B------:R-:W-:Y:S01]  /*10810*/  FSEL R64, R185, -INF , !P6 ;  /* 0xff800000b9407808 */ /* 0x000fe20007000000 */
[----:B------:R-:W-:Y:S01]  /*10820*/  VIADD R11, R3, 0x81 ;  /* 0x00000081030b7836 */ /* 0x000fe20000000000 */
[----:B------:R-:W-:Y:S02]  /*10830*/  FSEL R187, R187, -INF , !P3 ;  /* 0xff800000bbbb7808 */ /* 0x000fe40005800000 */
[C---:B------:R-:W-:Y:S02]  /*10840*/  ISETP.GE.AND P6, PT, R17.reuse, R54, PT ;  /* 0x000000361100720c */ /* 0x040fe40003fc6270 */
[----:B------:R-:W-:-:S02]  /*10850*/  ISETP.GE.AND P3, PT, R17, R52, PT ;  /* 0x000000341100720c */ /* 0x000fc40003f66270 */
[----:B------:R-:W2:Y:S01]  /*10860*/  LDSM.16.M88.4 R16, [R234+0x4000] ;  /* 0x00400000ea10783b */ /* 0x000ea20000000200 */
[----:B------:R-:W-:Y:S02]  /*10870*/  LOP3.LUT R21, R50, 0x80, R65, 0xfe, !PT ;  /* 0x0000008032157812 */ /* 0x000fe400078efe41 */
[----:B------:R-:W-:Y:S02]  /*10880*/  FSEL R180, R180, -INF , !P5 ;  /* 0xff800000b4b47808 */ /* 0x000fe40006800000 */
[----:B------:R-:W-:Y:S02]  /*10890*/  FSEL R191, R191, -INF , !P2 ;  /* 0xff800000bfbf7808 */ /* 0x000fe40005000000 */
[-C--:B------:R-:W-:Y:S02]  /*108a0*/  ISETP.GE.AND P5, PT, R9, R54.reuse, PT ;  /* 0x000000360900720c */ /* 0x080fe40003fa6270 */
[----:B------:R-:W-:Y:S02]  /*108b0*/  FSEL R185, R182, -INF , !P1 ;  /* 0xff800000b6b97808 */ /* 0x000fe40004800000 */
[----:B------:R-:W-:-:S02]  /*108c0*/  ISETP.GE.AND P4, PT, R21, R54, PT ;  /* 0x000000361500720c */ /* 0x000fc40003f86270 */
[-C--:B------:R-:W-:Y:S02]  /*108d0*/  ISETP.GE.AND P2, PT, R21, R52.reuse, PT ;  /* 0x000000341500720c */ /* 0x080fe40003f46270 */
[----:B------:R-:W-:Y:S02]  /*108e0*/  ISETP.GE.AND P1, PT, R9, R52, PT ;  /* 0x000000340900720c */ /* 0x000fe40003f26270 */
[----:B------:R-:W-:Y:S02]  /*108f0*/  LOP3.LUT R9, R50, 0x90, R65, 0xfe, !PT ;  /* 0x0000009032097812 */ /* 0x000fe400078efe41 */
[----:B------:R-:W-:Y:S01]  /*10900*/  FSEL R66, R181, -INF , !P5 ;  /* 0xff800000b5427808 */ /* 0x000fe20006800000 */
[----:B-1----:R-:W-:Y:S01]  /*10910*/  HMMA.16816.F32.BF16 R160, R4, R12, R160 ;  /* 0x0000000c04a0723c */ /* 0x002fe200000418a0 */
[----:B------:R-:W-:Y:S02]  /*10920*/  FSEL R183, R183, -INF , !P1 ;  /* 0xff800000b7b77808 */ /* 0x000fe40004800000 */
[----:B------:R-:W-:-:S02]  /*10930*/  FSEL R176, R176, -INF , !P4 ;  /* 0xff800000b0b07808 */ /* 0x000fc40006000000 */
[----:B------:R-:W-:Y:S01]  /*10940*/  FSEL R181, R178, -INF , !P2 ;  /* 0xff800000b2b57808 */ /* 0x000fe20005000000 */
[----:B------:R-:W-:Y:S01]  /*10950*/  HMMA.16816.F32.BF16 R156, R4, R14, R156 ;  /* 0x0000000e049c723c */ /* 0x000fe2000004189c */
[----:B------:R-:W-:Y:S01]  /*10960*/  ISETP.GE.AND P5, PT, R9, R54, PT ;  /* 0x000000360900720c */ /* 0x000fe20003fa6270 */
[----:B------:R-:W-:Y:S01]  /*10970*/  VIADD R13, R3, 0x91 ;  /* 0x00000091030d7836 */ /* 0x000fe20000000000 */
[----:B------:R-:W-:Y:S01]  /*10980*/  ISETP.GE.AND P1, PT, R9, R52, PT ;  /* 0x000000340900720c */ /* 0x000fe20003f26270 */
[----:B------:R-:W-:Y:S01]  /*10990*/  VIADD R9, R3, 0x89 ;  /* 0x0000008903097836 */ /* 0x000fe20000000000 */
[C---:B------:R-:W-:Y:S02]  /*109a0*/  ISETP.GE.AND P4, PT, R11.reuse, R54, PT ;  /* 0x000000360b00720c */ /* 0x040fe40003f86270 */
[----:B------:R-:W-:Y:S02]  /*109b0*/  ISETP.GE.AND P2, PT, R11, R52, PT ;  /* 0x000000340b00720c */ /* 0x000fe40003f46270 */
        /* <DEDUP_REMOVED lines=9> */
[----:B------:R-:W1:Y:S01]  /*10a50*/  LDSM.16.M88.4 R8, [R219] ;  /* 0x00000000db08783b */ /* 0x000e620000000200 */
[----:B------:R-:W-:Y:S02]  /*10a60*/  LOP3.LUT R21, R50, 0xa0, R65, 0xfe, !PT ;  /* 0x000000a032157812 */ /* 0x000fe400078efe41 */
[----:B------:R-:W-:Y:S02]  /*10a70*/  FSEL R70, R173, -INF , !P6 ;  /* 0xff800000ad467808 */ /* 0x000fe40007000000 */
[----:B------:R-:W-:Y:S02]  /*10a80*/  FSEL R168, R168, -INF , !P5 ;  /* 0xff800000a8a87808 */ /* 0x000fe40006800000 */
[----:B------:R-:W-:-:S02]  /*10a90*/  FSEL R173, R170, -INF , !P1 ;  /* 0xff800000aaad7808 */ /* 0x000fc40004800000 */
[C---:B------:R-:W-:Y:S02]  /*10aa0*/  ISETP.GE.AND P5, PT, R13.reuse, R54, PT ;  /* 0x000000360d00720c */ /* 0x040fe40003fa6270 */
[----:B------:R-:W-:Y:S02]  /*10ab0*/  ISETP.GE.AND P1, PT, R13, R52, PT ;  /* 0x000000340d00720c */ /* 0x000fe40003f26270 */
[----:B------:R-:W-:Y:S02]  /*10ac0*/  LOP3.LUT R13, R50, 0xa8, R65, 0xfe, !PT ;  /* 0x000000a8320d7812 */ /* 0x000fe400078efe41 */
[----:B------:R-:W-:Y:S02]  /*10ad0*/  FSEL R175, R175, -INF , !P3 ;  /* 0xff800000afaf7808 */ /* 0x000fe40005800000 */
[C---:B------:R-:W-:Y:S02]  /*10ae0*/  ISETP.GE.AND P6, PT, R21.reuse, R54, PT ;  /* 0x000000361500720c */ /* 0x040fe40003fc6270 */
[----:B------:R-:W-:-:S02]  /*10af0*/  ISETP.GE.AND P3, PT, R21, R52, PT ;  /* 0x000000341500720c */ /* 0x000fc40003f66270 */
[----:B------:R-:W-:Y:S01]  /*10b00*/  FSEL R72, R169, -INF , !P5 ;  /* 0xff800000a9487808 */ /* 0x000fe20006800000 */
[----:B------:R-:W3:Y:S01]  /*10b10*/  LDSM.16.M88.4 R20, [R218] ;  /* 0x00000000da14783b */ /* 0x000ee20000000200 */
[----:B------:R-:W-:Y:S02]  /*10b20*/  FSEL R171, R171, -INF , !P1 ;  /* 0xff800000abab7808 */ /* 0x000fe40004800000 */
[C---:B------:R-:W-:Y:S02]  /*10b30*/  ISETP.GE.AND P5, PT, R13.reuse, R54, PT ;  /* 0x000000360d00720c */ /* 0x040fe40003fa6270 */
[----:B------:R-:W-:Y:S02]  /*10b40*/  ISETP.GE.AND P1, PT, R13, R52, PT ;  /* 0x000000340d00720c */ /* 0x000fe40003f26270 */
[----:B--2---:R-:W-:Y:S01]  /*10b50*/  HMMA.16816.F32.BF16 R12, R24, R16, RZ ;  /* 0x00000010180c723c */ /* 0x004fe200000418ff */
[----:B------:R-:W-:Y:S02]  /*10b60*/  FSEL R164, R164, -INF , !P4 ;  /* 0xff800000a4a47808 */ /* 0x000fe40006000000 */
[----:B------:R-:W-:-:S02]  /*10b70*/  FSEL R169, R166, -INF , !P2 ;  /* 0xff800000a6a97808 */ /* 0x000fc40005000000 */
[C---:B------:R-:W-:Y:S02]  /*10b80*/  ISETP.GE.AND P4, PT, R29.reuse, R54, PT ;  /* 0x000000361d00720c */ /* 0x040fe40003f86270 */
[----:B------:R-:W-:Y:S01]  /*10b90*/  ISETP.GE.AND P2, PT, R29, R52, PT ;  /* 0x000000341d00720c */ /* 0x000fe20003f46270 */
[----:B------:R-:W-:Y:S01]  /*10ba0*/  VIADD R29, R3, 0xa1 ;  /* 0x000000a1031d7836 */ /* 0x000fe20000000000 */
[----:B------:R-:W-:Y:S02]  /*10bb0*/  LOP3.LUT R17, R50, 0xb0, R65, 0xfe, !PT ;  /* 0x000000b032117812 */ /* 0x000fe400078efe41 */
[----:B------:R-:W-:Y:S02]  /*10bc0*/  FSEL R118, R165, -INF , !P4 ;  /* 0xff800000a5767808 */ /* 0x000fe40006000000 */
[----:B------:R-:W-:Y:S02]  /*10bd0*/  FSEL R167, R167, -INF , !P2 ;  /* 0xff800000a7a77808 */ /* 0x000fe40005000000 */
[----:B------:R-:W-:-:S02]  /*10be0*/  ISETP.GE.AND P4, PT, R17, R54, PT ;  /* 0x000000361100720c */ /* 0x000fc40003f86270 */
[----:B------:R-:W-:Y:S02]  /*10bf0*/  ISETP.GE.AND P2, PT, R17, R52, PT ;  /* 0x000000341100720c */ /* 0x000fe40003f46270 */
[----:B------:R-:W-:Y:S01]  /*10c00*/  HMMA.16816.F32.BF16 R16, R24, R18, RZ ;  /* 0x000000121810723c */ /* 0x000fe200000418ff */
[----:B------:R-:W-:Y:S02]  /*10c10*/  FSEL R160, R160, -INF , !P6 ;  /* 0xff800000a0a07808 */ /* 0x000fe40007000000 */
[----:B------:R-:W-:Y:S02]  /*10c20*/  FSEL R165, R162, -INF , !P3 ;  /* 0xff800000a2a57808 */ /* 0x000fe40005800000 */
[C---:B------:R-:W-:Y:S01]  /*10c30*/  ISETP.GE.AND P6, PT, R29.reuse, R54, PT ;  /* 0x000000361d00720c */ /* 0x040fe20003fc6270 */
[----:B-1----:R-:W-:Y:S01]  /*10c40*/  HMMA.16816.F32.BF16 R12, R4, R8, R12 ;  /* 0x00000008040c723c */ /* 0x002fe2000004180c */
[----:B------:R-:W-:Y:S02]  /*10c50*/  ISETP.GE.AND P3, PT, R29, R52, PT ;  /* 0x000000341d00720c */ /* 0x000fe40003f66270 */
[----:B------:R-:W1:Y:S01]  /*10c60*/  LDSM.16.M88.4 R28, [R234+0x4800] ;  /* 0x00480000ea1c783b */ /* 0x000e620000000200 */
[----:B------:R-:W-:-:S02]  /*10c70*/  FSEL R154, R161, -INF , !P6 ;  /* 0xff800000a19a7808 */ /* 0x000fc40007000000 */
[----:B------:R-:W-:Y:S01]  /*10c80*/  FSEL R156, R156, -INF , !P5 ;  /* 0xff8000009c9c7808 */ /* 0x000fe20006800000 */
[----:B------:R-:W-:Y:S01]  /*10c90*/  VIADD R9, R3, 0xb1 ;  /* 0x000000b103097836 */ /* 0x000fe20000000000 */
[----:B------:R-:W-:Y:S01]  /*10ca0*/  FSEL R161, R158, -INF , !P1 ;  /* 0xff8000009ea17808 */ /* 0x000fe20004800000 */
[C---:B---3--:R-:W-:Y:S01]  /*10cb0*/  HMMA.16816.F32.BF16 R44, R4.reuse, R20, R44 ;  /* 0x00000014042c723c */ /* 0x048fe2000004182c */
[----:B------:R-:W-:Y:S02]  /*10cc0*/  FSEL R162, R128, -INF , !P4 ;  /* 0xff80000080a27808 */ /* 0x000fe40006000000 */
[----:B------:R-:W-:Y:S02]  /*10cd0*/  FSEL R149, R130, -INF , !P2 ;  /* 0xff80000082957808 */ /* 0x000fe40005000000 */
[C---:B------:R-:W-:Y:S01]  /*10ce0*/  ISETP.GE.AND P5, PT, R35.reuse, R54, PT ;  /* 0x000000362300720c */ /* 0x040fe20003fa6270 */
[----:B------:R-:W-:Y:S01]  /*10cf0*/  HMMA.16816.F32.BF16 R40, R4, R22, R40 ;  /* 0x000000160428723c */ /* 0x000fe20000041828 */
[----:B------:R-:W-:Y:S01]  /*10d00*/  ISETP.GE.AND P1, PT, R35, R52, PT ;  /* 0x000000342300720c */ /* 0x000fe20003f26270 */
[----:B------:R-:W-:Y:S01]  /*10d10*/  VIADD R21, R3, 0xb9 ;  /* 0x000000b903157836 */ /* 0x000fe20000000000 */
[----:B------:R-:W-:-:S02]  /*10d20*/  ISETP.GE.AND P4, PT, R9, R54, PT ;  /* 0x000000360900720c */ /* 0x000fc40003f86270 */
[----:B------:R-:W-:Y:S01]  /*10d30*/  ISETP.GE.AND P2, PT, R9, R52, PT ;  /* 0x000000340900720c */ /* 0x000fe20003f46270 */
[----:B------:R-:W-:Y:S01]  /*10d40*/  HMMA.16816.F32.BF16 R16, R4, R10, R16 ;  /* 0x0000000a0410723c */ /* 0x000fe20000041810 */
[C-C-:B------:R-:W-:Y:S02]  /*10d50*/  LOP3.LUT R35, R50.reuse, 0xc0, R65.reuse, 0xfe, !PT ;  /* 0x000000c032237812 */ /* 0x140fe400078efe41 */
        /* <DEDUP_REMOVED lines=8> */
[C---:B------:R-:W-:Y:S01]  /*10de0*/  ISETP.GE.AND P5, PT, R35.reuse, R54, PT ;  /* 0x000000362300720c */ /* 0x040fe20003fa6270 */
[----:B------:R-:W-:Y:S01]  /*10df0*/  HMMA.16816.F32.BF16 R8, R24, R32, RZ ;  /* 0x000000201808723c */ /* 0x000fe200000418ff */
[----:B------:R-:W-:-:S02]  /*10e00*/  ISETP.GE.AND P1, PT, R35, R52, PT ;  /* 0x000000342300720c */ /* 0x000fc40003f26270 */
[----:B------:R-:W-:Y:S01]  /*10e10*/  LDSM.16.M88.4 R32, [R234+0x4c00] ;  /* 0x004c0000ea20783b */ /* 0x000fe20000000200 */
[----:B------:R-:W-:Y:S02]  /*10e20*/  FSEL R163, R163, -INF , !P3 ;  /* 0xff800000a3a37808 */ /* 0x000fe40005800000 */
[C---:B------:R-:W-:Y:S02]  /*10e30*/  ISETP.GE.AND P6, PT, R37.reuse, R54, PT ;  /* 0x000000362500720c */ /* 0x040fe40003fc6270 */
[----:B------:R-:W-:Y:S02]  /*10e40*/  ISETP.GE.AND P3, PT, R37, R52, PT ;  /* 0x000000342500720c */ /* 0x000fe40003f66270 */
[----:B------:R-:W2:Y:S01]  /*10e50*/  LDSM.16.M88.4 R36, [R217] ;  /* 0x00000000d924783b */ /* 0x000ea20000000200 */
[----:B------:R-:W-:Y:S02]  /*10e60*/  FSEL R112, R112, -INF , !P6 ;  /* 0xff80000070707808 */ /* 0x000fe40007000000 */
[----:B------:R-:W-:-:S02]  /*10e70*/  FSEL R125, R114, -INF , !P3 ;  /* 0xff800000727d7808 */ /* 0x000fc40005800000 */
[C---:B------:R-:W-:Y:S02]  /*10e80*/  ISETP.GE.AND P6, PT, R21.reuse, R54, PT ;  /* 0x000000361500720c */ /* 0x040fe40003fc6270 */
[----:B------:R-:W-:Y:S01]  /*10e90*/  ISETP.GE.AND P3, PT, R21, R52, PT ;  /* 0x000000341500720c */ /* 0x000fe20003f66270 */
[----:B------:R-:W-:Y:S01]  /*10ea0*/  VIADD R21, R3, 0xc1 ;  /* 0x000000c103157836 */ /* 0x000fe20000000000 */
[----:B------:R-:W-:Y:S02]  /*10eb0*/  FSEL R113, R113, -INF , !P6 ;  /* 0xff80000071717808 */ /* 0x000fe40007000000 */
[----:B------:R-:W-:Y:S02]  /*10ec0*/  FSEL R115, R115, -INF , !P3 ;  /* 0xff80000073737808 */ /* 0x000fe40005800000 */
[C---:B------:R-:W-:Y:S01]  /*10ed0*/  ISETP.GE.AND P6, PT, R21.reuse, R54, PT ;  /* 0x000000361500720c */ /* 0x040fe20003fc6270 */
[----:B------:R-:W-:Y:S01]  /*10ee0*/  HMMA.16816.F32.BF16 R8, R4, R48, R8 ;  /* 0x000000300408723c */ /* 0x000fe20000041808 */
[----:B------:R-:W-:-:S02]  /*10ef0*/  ISETP.GE.AND P3, PT, R21, R52, PT ;  /* 0x000000341500720c */ /* 0x000fc40003f66270 */
[----:B------:R-:W-:Y:S01]  /*10f00*/  FSEL R130, R13, -INF , !P6 ;  /* 0xff8000000d827808 */ /* 0x000fe20007000000 */
[----:B------:R-:W-:Y:S01]  /*10f10*/  VIADD R13, R3, 0xc9 ;  /* 0x000000c9030d7836 */ /* 0x000fe20000000000 */
[----:B------:R-:W-:Y:S01]  /*10f20*/  FSEL R166, R16, -INF , !P4 ;  /* 0xff80000010a67808 */ /* 0x000fe20006000000 */
[C---:B-1----:R-:W-:Y:S01]  /*10f30*/  HMMA.16816.F32.BF16 R20, R24.reuse, R28, RZ ;  /* 0x0000001c1814723c */ /* 0x042fe200000418ff */
[----:B------:R-:W-:Y:S02]  /*10f40*/  FSEL R97, R18, -INF , !P2 ;  /* 0xff80000012617808 */ /* 0x000fe40005000000 */
[----:B------:R-:W-:Y:S02]  /*10f50*/  FSEL R114, R12, -INF , !P5 ;  /* 0xff8000000c727808 */ /* 0x000fe40006800000 */
[----:B------:R-:W-:Y:S01]  /*10f60*/  FSEL R107, R14, -INF , !P1 ;  /* 0xff8000000e6b7808 */ /* 0x000fe20004800000 */
[----:B------:R-:W-:Y:S01]  /*10f70*/  HMMA.16816.F32.BF16 R28, R24, R30, RZ ;  /* 0x0000001e181c723c */ /* 0x000fe200000418ff */
[----:B------:R-:W-:-:S02]  /*10f80*/  FSEL R101, R15, -INF , !P3 ;  /* 0xff8000000f657808 */ /* 0x000fc40005800000 */
[C---:B------:R-:W-:Y:S02]  /*10f90*/  ISETP.GE.AND P4, PT, R13.reuse, R54, PT ;  /* 0x000000360d00720c */ /* 0x040fe40003f86270 */
[----:B------:R-:W-:Y:S02]  /*10fa0*/  ISETP.GE.AND P2, PT, R13, R52, PT ;  /* 0x000000340d00720c */ /* 0x000fe40003f46270 */
[----:B------:R-:W1:Y:S01]  /*10fb0*/  LDSM.16.M88.4 R12, [R216] ;  /* 0x00000000d80c783b */ /* 0x000e620000000200 */
[----:B------:R-:W-:Y:S01]  /*10fc0*/  LOP3.LUT R93, R50, 0xd0, R65, 0xfe, !PT ;  /* 0x000000d0325d7812 */ /* 0x000fe200078efe41 */
[----:B------:R-:W-:-:S04]  /*10fd0*/  DEPBAR.LE SB0, 0x0 ;  /* 0x000080000000791a */ /* 0x000fc80000000000 */
[----:B------:R-:W-:Y:S01]  /*10fe0*/  FSEL R170, R17, -INF , !P4 ;  /* 0xff80000011aa7808 */ /* 0x000fe20006000000 */
[----:B------:R-:W-:Y:S01]  /*10ff0*/  VIADD R17, R3, 0xd1 ;  /* 0x000000d103117836 */ /* 0x000fe20000000000 */
[----:B------:R-:W-:Y:S01]  /*11000*/  BAR.SYNC.DEFER_BLOCKING 0x0 ;  /* 0x0000000000007b1d */ /* 0x000fe20000010000 */
[C---:B------:R-:W-:Y:S02]  /*11010*/  ISETP.GE.AND P5, PT, R93.reuse, R54, PT ;  /* 0x000000365d00720c */ /* 0x040fe40003fa6270 */
[----:B------:R-:W-:Y:S01]  /*11020*/  ISETP.GE.AND P1, PT, R93, R52, PT ;  /* 0x000000345d00720c */ /* 0x000fe20003f26270 */
[C---:B--2---:R-:W-:Y:S01]  /*11030*/  HMMA.16816.F32.BF16 R20, R4.reuse, R36, R20 ;  /* 0x000000240414723c */ /* 0x044fe20000041814 */
[----:B------:R-:W-:Y:S02]  /*11040*/  FSEL R174, R44, -INF , !P5 ;  /* 0xff8000002cae7808 */ /* 0x000fe40006800000 */
[----:B------:R-:W-:Y:S02]  /*11050*/  FSEL R46, R46, -INF , !P1 ;  /* 0xff8000002e2e7808 */ /* 0x000fe40004800000 */
[----:B------:R-:W-:Y:S01]  /*11060*/  FSEL R93, R19, -INF , !P2 ;  /* 0xff800000135d7808 */ /* 0x000fe20005000000 */
[----:B------:R-:W-:Y:S01]  /*11070*/  HMMA.16816.F32.BF16 R28, R4, R38, R28 ;  /* 0x00000026041c723c */ /* 0x000fe2000004181c */
[----:B------:R-:W-:-:S02]  /*11080*/  ISETP.GE.AND P5, PT, R17, R54, PT ;  /* 0x000000361100720c */ /* 0x000fc40003fa6270 */
[----:B------:R-:W-:Y:S02]  /*11090*/  ISETP.GE.AND P1, PT, R17, R52, PT ;  /* 0x000000341100720c */ /* 0x000fe40003f26270 */
[C-C-:B------:R-:W-:Y:S01]  /*110a0*/  LOP3.LUT R89, R50.reuse, 0xd8, R65.reuse, 0xfe, !PT ;  /* 0x000000d832597812 */ /* 0x140fe200078efe41 */
[C---:B------:R-:W-:Y:S01]  /*110b0*/  HMMA.16816.F32.BF16 R16, R24.reuse, R32, RZ ;  /* 0x000000201810723c */ /* 0x040fe200000418ff */
[C-C-:B------:R-:W-:Y:S01]  /*110c0*/  LOP3.LUT R37, R50.reuse, 0xe8, R65.reuse, 0xfe, !PT ;  /* 0x000000e832257812 */ /* 0x140fe200078efe41 */
[----:B------:R-:W-:Y:S01]  /*110d0*/  VIADD R39, R3, 0xe1 ;  /* 0x000000e103277836 */ /* 0x000fe20000000000 */
[----:B------:R-:W-:Y:S02]  /*110e0*/  ISETP.GE.AND P6, PT, R89, R54, PT ;  /* 0x000000365900720c */ /* 0x000fe40003fc6270 */
[----:B------:R-:W-:Y:S01]  /*110f0*/  LOP3.LUT R49, R50, 0xe0, R65, 0xfe, !PT ;  /* 0x000000e032317812 */ /* 0x000fe200078efe41 */
[----:B------:R-:W-:Y:S01]  /*11100*/  HMMA.16816.F32.BF16 R24, R24, R34, RZ ;  /* 0x000000221818723c */ /* 0x000fe200000418ff */
[----:B------:R-:W-:-:S02]  /*11110*/  FSEL R33, R45, -INF , !P5 ;  /* 0xff8000002d217808 */ /* 0x000fc40006800000 */
[----:B------:R-:W-:Y:S01]  /*11120*/  FSEL R45, R47, -INF , !P1 ;  /* 0xff8000002f2d7808 */ /* 0x000fe20004800000 */
[----:B------:R-:W-:Y:S01]  /*11130*/  VIADD R47, R3, 0xd9 ;  /* 0x000000d9032f7836 */ /* 0x000fe20000000000 */
[C---:B------:R-:W-:Y:S02]  /*11140*/  ISETP.GE.AND P5, PT, R37.reuse, R54, PT ;  /* 0x000000362500720c */ /* 0x040fe40003fa6270 */
[----:B------:R-:W-:Y:S01]  /*11150*/  ISETP.GE.AND P1, PT, R37, R52, PT ;  /* 0x000000342500720c */ /* 0x000fe20003f26270 */
[----:B------:R-:W-:Y:S01]  /*11160*/  VIADD R37, R3, 0x1 ;  /* 0x0000000103257836 */ /* 0x000fe20000000000 */
[----:B------:R-:W-:Y:S02]  /*11170*/  FSEL R32, R40, -INF , !P6 ;  /* 0xff80000028207808 */ /* 0x000fe40007000000 */
[----:B------:R-:W-:Y:S02]  /*11180*/  ISETP.GE.AND P6, PT, R47, R54, PT ;  /* 0x000000362f00720c */ /* 0x000fe40003fc6270 */
[----:B------:R-:W-:-:S02]  /*11190*/  ISETP.GE.AND P3, PT, R89, R52, PT ;  /* 0x000000345900720c */ /* 0x000fc40003f66270 */
[----:B------:R-:W-:Y:S02]  /*111a0*/  ISETP.GE.AND P2, PT, R49, R52, PT ;  /* 0x000000343100720c */ /* 0x000fe40003f46270 */
[----:B------:R-:W-:Y:S01]  /*111b0*/  FSEL R35, R41, -INF , !P6 ;  /* 0xff80000029237808 */ /* 0x000fe20007000000 */
[C---:B-1----:R-:W-:Y:S01]  /*111c0*/  HMMA.16816.F32.BF16 R16, R4.reuse, R12, R16 ;  /* 0x0000000c0410723c */ /* 0x042fe20000041810 */
[----:B------:R-:W-:Y:S02]  /*111d0*/  FSEL R44, R42, -INF , !P3 ;  /* 0xff8000002a2c7808 */ /* 0x000fe40005800000 */
[-C--:B------:R-:W-:Y:S02]  /*111e0*/  ISETP.GE.AND P6, PT, R37, R54.reuse, PT ;  /* 0x000000362500720c */ /* 0x080fe40003fc6270 */
[----:B------:R-:W-:Y:S01]  /*111f0*/  ISETP.GE.AND P4, PT, R49, R54, PT ;  /* 0x000000363100720c */ /* 0x000fe20003f86270 */
[----:B------:R-:W-:Y:S01]  /*11200*/  HMMA.16816.F32.BF16 R24, R4, R14, R24 ;  /* 0x0000000e0418723c */ /* 0x000fe20000041818 */
[----:B------:R-:W-:-:S02]  /*11210*/  ISETP.GE.AND P3, PT, R47, R52, PT ;  /* 0x000000342f00720c */ /* 0x000fc40003f66270 */
[----:B------:R-:W-:Y:S02]  /*11220*/  LOP3.LUT R41, R50, 0xf0, R65, 0xfe, !PT ;  /* 0x000000f032297812 */ /* 0x000fe400078efe41 */
[----:B------:R-:W-:Y:S02]  /*11230*/  FSEL R42, R22, -INF , !P2 ;  /* 0xff800000162a7808 */ /* 0x000fe40005000000 */
[----:B------:R-:W-:Y:S01]  /*11240*/  ISETP.GE.AND P2, PT, R39, R52, PT ;  /* 0x000000342700720c */ /* 0x000fe20003f46270 */
[----:B------:R-:W-:Y:S01]  /*11250*/  VIADD R15, R3, 0xf1 ;  /* 0x000000f1030f7836 */ /* 0x000fe20000000000 */
[----:B------:R-:W-:Y:S02]  /*11260*/  FSEL R95, R9, -INF , !P6 ;  /* 0xff800000095f7808 */ /* 0x000fe40007000000 */
[----:B------:R-:W-:Y:S02]  /*11270*/  FSEL R43, R43, -INF , !P3 ;  /* 0xff8000002b2b7808 */ /* 0x000fe40005800000 */
[----:B------:R-:W-:-:S02]  /*11280*/  FSEL R9, R20, -INF , !P4 ;  /* 0xff80000014097808 */ /* 0x000fc40006000000 */
[C---:B------:R-:W-:Y:S02]  /*11290*/  ISETP.GE.AND P3, PT, R41.reuse, R54, PT ;  /* 0x000000362900720c */ /* 0x040fe40003f66270 */
[----:B------:R-:W-:Y:S02]  /*112a0*/  ISETP.GE.AND P4, PT, R41, R52, PT ;  /* 0x000000342900720c */ /* 0x000fe40003f86270 */
[----:B------:R-:W-:Y:S01]  /*112b0*/  FSEL R41, R23, -INF , !P2 ;  /* 0xff80000017297808 */ /* 0x000fe20005000000 */
[C---:B------:R-:W-:Y:S01]  /*112c0*/  VIADD R23, R3.reuse, 0xe9 ;  /* 0x000000e903177836 */ /* 0x040fe20000000000 */
[----:B------:R-:W-:Y:S02]  /*112d0*/  FSEL R40, R30, -INF , !P1 ;  /* 0xff8000001e287808 */ /* 0x000fe40004800000 */
[----:B------:R-:W-:Y:S02]  /*112e0*/  ISETP.GE.AND P1, PT, R3, R54, PT ;  /* 0x000000360300720c */ /* 0x000fe40003f26270 */
[----:B------:R-:W-:-:S02]  /*112f0*/  FSEL R13, R28, -INF , !P5 ;  /* 0xff8000001c0d7808 */ /* 0x000fc40006800000 */
[-C--:B------:R-:W-:Y:S02]  /*11300*/  ISETP.GE.AND P5, PT, R23, R54.reuse, PT ;  /* 0x000000361700720c */ /* 0x080fe40003fa6270 */
[----:B------:R-:W-:Y:S02]  /*11310*/  FSEL R7, R8, -INF , !P1 ;  /* 0xff80000008077808 */ /* 0x000fe40004800000 */
[----:B------:R-:W-:Y:S02]  /*11320*/  ISETP.GE.AND P6, PT, R39, R54, PT ;  /* 0x000000362700720c */ /* 0x000fe40003fc6270 */
[----:B------:R-:W-:Y:S02]  /*11330*/  ISETP.GE.AND P1, PT, R23, R52, PT ;  /* 0x000000341700720c */ /* 0x000fe40003f26270 */
[----:B------:R-:W-:Y:S02]  /*11340*/  FSEL R157, R29, -INF , !P5 ;  /* 0xff8000001d9d7808 */ /* 0x000fe40006800000 */
[----:B------:R-:W-:-:S02]  /*11350*/  FSEL R21, R21, -INF , !P6 ;  /* 0xff80000015157808 */ /* 0x000fc40007000000 */
[CC--:B------:R-:W-:Y:S01]  /*11360*/  ISETP.GE.AND P5, PT, R3.reuse, R52.reuse, PT ;  /* 0x000000340300720c */ /* 0x0c0fe20003fa6270 */
[----:B------:R-:W-:Y:S01]  /*11370*/  VIADD R3, R3, 0xf9 ;  /* 0x000000f903037836 */ /* 0x000fe20000000000 */
[----:B------:R-:W-:Y:S02]  /*11380*/  FSEL R39, R31, -INF , !P1 ;  /* 0xff8000001f277808 */ /* 0x000fe40004800000 */
[----:B------:R-:W-:Y:S02]  /*11390*/  ISETP.GE.AND P6, PT, R37, R52, PT ;  /* 0x000000342500720c */ /* 0x000fe40003fc6270 */
[----:B------:R-:W-:Y:S02]  /*113a0*/  ISETP.GE.AND P1, PT, R15, R54, PT ;  /* 0x000000360f00720c */ /* 0x000fe40003f26270 */
        /* <DEDUP_REMOVED lines=8> */
[-C--:B------:R-:W-:Y:S02]  /*11430*/  ISETP.GE.AND P3, PT, R15, R52.reuse, PT ;  /* 0x000000340f00720c */ /* 0x080fe40003f66270 */
[----:B------:R-:W-:Y:S02]  /*11440*/  ISETP.GE.AND P1, PT, R3, R52, PT ;  /* 0x000000340300720c */ /* 0x000fe40003f26270 */
[----:B------:R-:W-:Y:S02]  /*11450*/  FSEL R38, R18, -INF , !P4 ;  /* 0xff80000012267808 */ /* 0x000fe40006000000 */
        /* <DEDUP_REMOVED lines=68> */
.L_x_1879:
[----:B------:R-:W-:Y:S02]  /*118a0*/  ULDC UR6, c[0x0][0x248] ;  /* 0x0000920000067ab9 */ /* 0x000fe40000000800 */
[----:B------:R-:W-:-:S06]  /*118b0*/  USHF.L.U32 UR4, UR6, 0x8, URZ ;  /* 0x0000000806047899 */ /* 0x000fcc000800063f */
[----:B------:R-:W-:-:S04]  /*118c0*/  IADD3 R16, RZ, -UR4, RZ ;  /* 0x80000004ff107c10 */ /* 0x000fc8000fffe0ff */
[----:B------:R-:W-:-:S07]  /*118d0*/  SHF.R.S32.HI R4, RZ, 0x1f, R16 ;  /* 0x0000001fff047819 */ /* 0x000fce0000011410 */
.L_x_1880:
        /* <DEDUP_REMOVED lines=33> */
.L_x_1878:
[----:B------:R-:W-:Y:S01]  /*11af0*/  FMNMX.FTZ R4, R2, R7, !PT ;  /* 0x0000000702047209 */ /* 0x000fe20007810000 */
[----:B------:R-:W-:Y:S01]  /*11b00*/  ULDC UR4, c[0x0][0x2ec] ;  /* 0x0000bb0000047ab9 */ /* 0x000fe20000000800 */
[----:B-1----:R-:W-:Y:S02]  /*11b10*/  LDSM.16.MT88.4 R16, [R232+0x5000] ;  /* 0x00500000e810783b */ /* 0x002fe40000004200 */
[----:B------:R-:W-:Y:S02]  /*11b20*/  FMNMX.FTZ R4, R95, R4, !PT ;  /* 0x000000045f047209 */ /* 0x000fe40007810000 */
[----:B------:R-:W-:Y:S02]  /*11b30*/  LDSM.16.MT88.4 R24, [R231+0x5400] ;  /* 0x00540000e718783b */ /* 0x000fe40000004200 */
[----:B------:R-:W-:Y:S02]  /*11b40*/  FMNMX.FTZ R4, R59, R4, !PT ;  /* 0x000000043b047209 */ /* 0x000fe40007810000 */
[----:B------:R-:W-:Y:S02]  /*11b50*/  LDSM.16.MT88.4 R28, [R232+0x5800] ;  /* 0x00580000e81c783b */ /* 0x000fe40000004200 */
        /* <DEDUP_REMOVED lines=64> */
[----:B-1----:R-:W-:Y:S02]  /*11f60*/  FMNMX.FTZ R89, R4, R89, !PT ;  /* 0x0000005904597209 */ /* 0x002fe40007810000 */
[----:B------:R-:W-:Y:S02]  /*11f70*/  FMNMX.FTZ R4, R0, R5, !PT ;  /* 0x0000000500047209 */ /* 0x000fe40007810000 */
        /* <DEDUP_REMOVED lines=99> */
[----:B------:R-:W-:Y:S01]  /*125b0*/  FFMA.FTZ R57, R174, UR4, -R88 ;  /* 0x00000004ae397c23 */ /* 0x000fe20008010858 */
        /* <DEDUP_REMOVED lines=73> */
[----:B------:R-:W-:-:S05]  /*12a50*/  FSEL R50, R50, RZ, P0 ;  /* 0x000000ff32327208 */ /* 0x000fca0000000000 */
[--C-:B------:R-:W-:Y:S01]  /*12a60*/  FFMA.FTZ R154, R5, UR4, -R50.reuse ;  /* 0x00000004059a7c23 */ /* 0x100fe20008010832 */
[----:B------:R-:W-:Y:S01]  /*12a70*/  FSEL R5, R89, RZ, P1 ;  /* 0x000000ff59057208 */ /* 0x000fe20000800000 */
[--C-:B------:R-:W-:Y:S01]  /*12a80*/  FFMA.FTZ R130, R11, UR4, -R50.reuse ;  /* 0x000000040b827c23 */ /* 0x100fe20008010832 */
[--C-:B------:R-:W-:Y:S01]  /*12a90*/  FFMA.FTZ R113, R249, UR4, -R50.reuse ;  /* 0x00000004f9717c23 */ /* 0x100fe20008010832 */
[----:B------:R-:W1:Y:S01]  /*12aa0*/  LDSM.16.MT88.4 R8, [R231+0x5000] ;  /* 0x00500000e708783b */ /* 0x000e620000004200 */
[--C-:B------:R-:W-:Y:S01]  /*12ab0*/  FFMA.FTZ R126, R126, UR4, -R50.reuse ;  /* 0x000000047e7e7c23 */ /* 0x100fe20008010832 */
[----:B------:R-:W-:Y:S01]  /*12ac0*/  FADD.FTZ R2, R2, -R5 ;  /* 0x8000000502027221 */ /* 0x000fe20000010000 */
[----:B------:R-:W-:Y:S01]  /*12ad0*/  FSEL R5, R87, RZ, P0 ;  /* 0x000000ff57057208 */ /* 0x000fe20000000000 */
[--C-:B------:R-:W-:Y:S01]  /*12ae0*/  FFMA.FTZ R124, R124, UR4, -R50.reuse ;  /* 0x000000047c7c7c23 */ /* 0x100fe20008010832 */
[----:B------:R-:W-:Y:S01]  /*12af0*/  MUFU.EX2 R154, R154 ;  /* 0x0000009a009a7308 */ /* 0x000fe20000000800 */
[----:B------:R-:W-:Y:S01]  /*12b00*/  FMUL.FTZ R156, R2, UR4 ;  /* 0x00000004029c7c20 */ /* 0x000fe20008410000 */
[--C-:B------:R-:W-:Y:S01]  /*12b10*/  FFMA.FTZ R199, R199, UR4, -R50.reuse ;  /* 0x00000004c7c77c23 */ /* 0x100fe20008010832 */
[----:B------:R-:W-:Y:S01]  /*12b20*/  FADD.FTZ R5, R0, -R5 ;  /* 0x8000000500057221 */ /* 0x000fe20000010000 */
[--C-:B------:R-:W-:Y:S01]  /*12b30*/  FFMA.FTZ R118, R122, UR4, -R50.reuse ;  /* 0x000000047a767c23 */ /* 0x100fe20008010832 */
[--C-:B------:R-:W-:Y:S01]  /*12b40*/  FFMA.FTZ R153, R153, UR4, -R50.reuse ;  /* 0x0000000499997c23 */ /* 0x100fe20008010832 */
[--C-:B------:R-:W-:Y:S01]  /*12b50*/  FFMA.FTZ R114, R110, UR4, -R50.reuse ;  /* 0x000000046e727c23 */ /* 0x100fe20008010832 */
[----:B------:R-:W-:Y:S01]  /*12b60*/  FMUL.FTZ R249, R5, UR4 ;  /* 0x0000000405f97c20 */ /* 0x000fe20008410000 */
[----:B------:R-:W2:Y:S01]  /*12b70*/  MUFU.EX2 R130, R130 ;  /* 0x0000008200827308 */ /* 0x000ea20000000800 */
[----:B------:R-:W3:Y:S01]  /*12b80*/  LDSM.16.MT88.4 R4, [R232+0x5400] ;  /* 0x00540000e804783b */ /* 0x000ee20000004200 */
        /* <DEDUP_REMOVED lines=39> */
[-C--:B--2---:R-:W-:Y:S01]  /*12e00*/  FMUL.FTZ R136, R136, R156.reuse ;  /* 0x0000009c88887220 */ /* 0x084fe20000410000 */
[-C--:B------:R-:W-:Y:S01]  /*12e10*/  FMUL.FTZ R137, R137, R156.reuse ;  /* 0x0000009c89897220 */ /* 0x080fe20000410000 */
[-C--:B------:R-:W-:Y:S01]  /*12e20*/  FMUL.FTZ R132, R132, R156.reuse ;  /* 0x0000009c84847220 */ /* 0x080fe20000410000 */
[-C--:B------:R-:W-:Y:S01]  /*12e30*/  FMUL.FTZ R133, R133, R156.reuse ;  /* 0x0000009c85857220 */ /* 0x080fe20000410000 */
[-C--:B------:R-:W-:Y:S01]  /*12e40*/  FMUL.FTZ R20, R144, R156.reuse ;  /* 0x0000009c90147220 */ /* 0x080fe20000410000 */
[-C--:B------:R-:W-:Y:S01]  /*12e50*/  FMUL.FTZ R21, R145, R156.reuse ;  /* 0x0000009c91157220 */ /* 0x080fe20000410000 */
[-C--:B------:R-:W-:Y:S01]  /*12e60*/  FMUL.FTZ R140, R140, R156.reuse ;  /* 0x0000009c8c8c7220 */ /* 0x080fe20000410000 */
[----:B------:R-:W2:Y:S01]  /*12e70*/  MUFU.EX2 R118, R118 ;  /* 0x0000007600767308 */ /* 0x000ea20000000800 */
[-C--:B-----5:R-:W-:Y:S01]  /*12e80*/  FMUL.FTZ R138, R138, R249.reuse ;  /* 0x000000f98a8a7220 */ /* 0x0a0fe20000410000 */
[-C--:B------:R-:W-:Y:S01]  /*12e90*/  FMUL.FTZ R139, R139, R249.reuse ;  /* 0x000000f98b8b7220 */ /* 0x080fe20000410000 */
[-C--:B------:R-:W-:Y:S01]  /*12ea0*/  FMUL.FTZ R134, R134, R249.reuse ;  /* 0x000000f986867220 */ /* 0x080fe20000410000 */
[-C--:B------:R-:W-:Y:S01]  /*12eb0*/  FMUL.FTZ R135, R135, R249.reuse ;  /* 0x000000f987877220 */ /* 0x080fe20000410000 */
[-C--:B------:R-:W-:Y:S01]  /*12ec0*/  FMUL.FTZ R22, R146, R249.reuse ;  /* 0x000000f992167220 */ /* 0x080fe20000410000 */
[-C--:B------:R-:W-:Y:S01]  /*12ed0*/  FMUL.FTZ R23, R147, R249.reuse ;  /* 0x000000f993177220 */ /* 0x080fe20000410000 */
[-C--:B------:R-:W-:Y:S01]  /*12ee0*/  FMUL.FTZ R141, R141, R156.reuse ;  /* 0x0000009c8d8d7220 */ /* 0x080fe20000410000 */
[----:B------:R-:W-:Y:S01]  /*12ef0*/  MUFU.EX2 R153, R153 ;  /* 0x0000009900997308 */ /* 0x000fe20000000800 */
[C---:B-1----:R-:W-:Y:S01]  /*12f00*/  HMMA.16816.F32.BF16 R136, R12.reuse, R8, R136 ;  /* 0x000000080c88723c */ /* 0x042fe20000041888 */
[-C--:B------:R-:W-:Y:S01]  /*12f10*/  FMUL.FTZ R142, R142, R249.reuse ;  /* 0x000000f98e8e7220 */ /* 0x080fe20000410000 */
[----:B------:R-:W-:Y:S01]  /*12f20*/  FMUL.FTZ R143, R143, R249 ;  /* 0x000000f98f8f7220 */ /* 0x000fe20000410000 */
[--C-:B------:R-:W-:Y:S01]  /*12f30*/  FFMA.FTZ R145, R195, UR4, -R50.reuse ;  /* 0x00000004c3917c23 */ /* 0x100fe20008010832 */
[--C-:B------:R-:W-:Y:S01]  /*12f40*/  FFMA.FTZ R147, R191, UR4, -R50.reuse ;  /* 0x00000004bf937c23 */ /* 0x100fe20008010832 */
[--C-:B------:R-:W-:Y:S01]  /*12f50*/  FFMA.FTZ R144, R189, UR4, -R50.reuse ;  /* 0x00000004bd907c23 */ /* 0x100fe20008010832 */
[C---:B------:R-:W-:Y:S01]  /*12f60*/  HMMA.16816.F32.BF16 R132, R12.reuse, R10, R132 ;  /* 0x0000000a0c84723c */ /* 0x040fe20000041884 */
[----:B------:R-:W1:Y:S01]  /*12f70*/  MUFU.EX2 R114, R114 ;  /* 0x0000007200727308 */ /* 0x000e620000000800 */
[----:B------:R-:W4:Y:S01]  /*12f80*/  LDSM.16.MT88.4 R8, [R231+0x5800] ;  /* 0x00580000e708783b */ /* 0x000f220000004200 */
[----:B--2---:R-:W-:Y:S01]  /*12f90*/  F2FP.BF16.F32.PACK_AB R33, R118, R199 ;  /* 0x000000c77621723e */ /* 0x004fe200000010ff */
[----:B------:R-:W-:Y:S01]  /*12fa0*/  FFMA.FTZ R146, R185, UR4, -R50 ;  /* 0x00000004b9927c23 */ /* 0x000fe20008010832 */
[----:B------:R-:W-:Y:S01]  /*12fb0*/  FFMA.FTZ R169, R251, R156, R152 ;  /* 0x0000009cfba97223 */ /* 0x000fe20000010098 */
[C---:B------:R-:W-:Y:S01]  /*12fc0*/  HMMA.16816.F32.BF16 R20, R12.reuse, R16, R20 ;  /* 0x000000100c14723c */ /* 0x040fe20000041814 */
[----:B------:R-:W-:Y:S01]  /*12fd0*/  FFMA.FTZ R249, R250, R249, R154 ;  /* 0x000000f9faf97223 */ /* 0x000fe2000001009a */
[--C-:B------:R-:W-:Y:S01]  /*12fe0*/  FFMA.FTZ R39, R39, UR4, -R50.reuse ;  /* 0x0000000427277c23 */ /* 0x100fe20008010832 */
[----:B------:R-:W-:Y:S01]  /*12ff0*/  MUFU.EX2 R127, R127 ;  /* 0x0000007f007f7308 */ /* 0x000fe20000000800 */
[----:B------:R-:W-:Y:S01]  /*13000*/  FADD.FTZ R169, R150, R169 ;  /* 0x000000a996a97221 */ /* 0x000fe20000010000 */
[----:B------:R-:W-:Y:S01]  /*13010*/  FADD.FTZ R249, R130, R249 ;  /* 0x000000f982f97221 */ /* 0x000fe20000010000 */
[----:B------:R-:W-:Y:S01]  /*13020*/  HMMA.16816.F32.BF16 R16, R12, R18, R140 ;  /* 0x000000120c10723c */ /* 0x000fe2000004188c */
[--C-:B------:R-:W-:Y:S01]  /*13030*/  FFMA.FTZ R150, R165, UR4, -R50.reuse ;  /* 0x00000004a5967c23 */ /* 0x100fe20008010832 */
[----:B------:R-:W-:Y:S01]  /*13040*/  FADD.FTZ R169, R148, R169 ;  /* 0x000000a994a97221 */ /* 0x000fe20000010000 */
[----:B------:R-:W-:Y:S01]  /*13050*/  FADD.FTZ R249, R126, R249 ;  /* 0x000000f97ef97221 */ /* 0x000fe20000010000 */
[--C-:B------:R-:W-:Y:S01]  /*13060*/  FFMA.FTZ R3, R3, UR4, -R50.reuse ;  /* 0x0000000403037c23 */ /* 0x100fe20008010832 */
        /* <DEDUP_REMOVED lines=15> */
[----:B------:R-:W5:Y:S01]  /*13160*/  LDSM.16.MT88.4 R24, [R231+0x5c00] ;  /* 0x005c0000e718783b */ /* 0x000f620000004200 */
[----:B--2---:R-:W-:Y:S01]  /*13170*/  F2FP.BF16.F32.PACK_AB R13, R106, R127 ;  /* 0x0000007f6a0d723e */ /* 0x004fe200000010ff */
[----:B------:R-:W-:Y:S01]  /*13180*/  FADD.FTZ R199, R199, R124 ;  /* 0x0000007cc7c77221 */ /* 0x000fe20000010000 */
[----:B------:R-:W-:Y:S01]  /*13190*/  FADD.FTZ R120, R120, R201 ;  /* 0x000000c978787221 */ /* 0x000fe20000010000 */
[----:B---3--:R-:W-:Y:S03]  /*131a0*/  HMMA.16816.F32.BF16 R20, R32, R4, R20 ;  /* 0x000000042014723c */ /* 0x008fe60000041814 */
[----:B------:R-:W-:Y:S01]  /*131b0*/  MUFU.EX2 R98, R98 ;  /* 0x0000006200627308 */ /* 0x000fe20000000800 */
[----:B------:R-:W-:-:S02]  /*131c0*/  FADD.FTZ R155, R155, R120 ;  /* 0x000000789b9b7221 */ /* 0x000fc40000010000 */
[----:B------:R-:W-:Y:S01]  /*131d0*/  HMMA.16816.F32.BF16 R16, R32, R6, R16 ;  /* 0x000000062010723c */ /* 0x000fe20000041810 */
[----:B------:R-:W2:Y:S01]  /*131e0*/  LDSM.16.MT88.4 R4, [R232+0x5c00] ;  /* 0x005c0000e804783b */ /* 0x000ea20000004200 */
[----:B------:R-:W-:-:S03]  /*131f0*/  FADD.FTZ R116, R116, R155 ;  /* 0x0000009b74747221 */ /* 0x000fc60000010000 */
[----:B------:R-:W3:Y:S01]  /*13200*/  MUFU.EX2 R113, R113 ;  /* 0x0000007100717308 */ /* 0x000ee20000000800 */
[----:B-1----:R-:W-:Y:S01]  /*13210*/  F2FP.BF16.F32.PACK_AB R15, R102, R121 ;  /* 0x00000079660f723e */ /* 0x002fe200000010ff */
[----:B------:R-:W-:Y:S01]  /*13220*/  FADD.FTZ R151, R151, R116 ;  /* 0x0000007497977221 */ /* 0x000fe20000010000 */
[----:B------:R-:W-:Y:S02]  /*13230*/  F2FP.BF16.F32.PACK_AB R32, R100, R117 ;  /* 0x000000756420723e */ /* 0x000fe400000010ff */
[----:B------:R-:W-:Y:S01]  /*13240*/  F2FP.BF16.F32.PACK_AB R34, R96, R111 ;  /* 0x0000006f6022723e */ /* 0x000fe200000010ff */
[----:B------:R-:W-:Y:S02]  /*13250*/  FADD.FTZ R108, R108, R151 ;  /* 0x000000976c6c7221 */ /* 0x000fe40000010000 */
[----:B------:R-:W-:Y:S01]  /*13260*/  MUFU.EX2 R105, R105 ;  /* 0x0000006900697308 */ /* 0x000fe20000000800 */
[----:B----4-:R-:W-:Y:S01]  /*13270*/  HMMA.16816.F32.BF16 R136, R12, R8, R136 ;  /* 0x000000080c88723c */ /* 0x010fe20000041888 */
[----:B------:R-:W-:-:S04]  /*13280*/  FADD.FTZ R123, R123, R108 ;  /* 0x0000006c7b7b7221 */ /* 0x000fc80000010000 */
[----:B------:R-:W-:Y:S01]  /*13290*/  FADD.FTZ R104, R104, R123 ;  /* 0x0000007b68687221 */ /* 0x000fe20000010000 */
[C---:B------:R-:W-:Y:S01]  /*132a0*/  HMMA.16816.F32.BF16 R132, R12.reuse, R10, R132 ;  /* 0x0000000a0c84723c */ /* 0x040fe20000041884 */
[----:B------:R-:W1:Y:S01]  /*132b0*/  MUFU.EX2 R0, R0 ;  /* 0x0000000000007308 */ /* 0x000e620000000800 */
[----:B------:R-:W4:Y:S01]  /*132c0*/  LDSM.16.MT88.4 R8, [R231+0x6000] ;  /* 0x00600000e708783b */ /* 0x000f220000004200 */
[----:B---3--:R-:W-:Y:S01]  /*132d0*/  F2FP.BF16.F32.PACK_AB R33, R113, R98 ;  /* 0x000000627121723e */ /* 0x008fe200000010ff */
[----:B------:R-:W-:Y:S02]  /*132e0*/  FADD.FTZ R117, R117, R104 ;  /* 0x0000006875757221 */ /* 0x000fe40000010000 */
[C---:B------:R-:W-:Y:S02]  /*132f0*/  HMMA.16816.F32.BF16 R20, R12.reuse, R28, R20 ;  /* 0x0000001c0c14723c */ /* 0x040fe40000041814 */
[----:B------:R-:W-:Y:S01]  /*13300*/  FADD.FTZ R100, R100, R117 ;  /* 0x0000007564647221 */ /* 0x000fe20000010000 */
[----:B------:R-:W-:Y:S03]  /*13310*/  MUFU.EX2 R2, R2 ;  /* 0x0000000200027308 */ /* 0x000fe60000000800 */
[----:B------:R-:W-:Y:S01]  /*13320*/  HMMA.16816.F32.BF16 R28, R12, R30, R16 ;  /* 0x0000001e0c1c723c */ /* 0x000fe20000041810 */
[----:B------:R-:W3:Y:S01]  /*13330*/  LDSM.16.MT88.4 R16, [R232+0x6000] ;  /* 0x00600000e810783b */ /* 0x000ee20000004200 */
        /* <DEDUP_REMOVED lines=12> */
[----:B------:R-:W1:Y:S01]  /*13400*/  MUFU.EX2 R129, R129 ;  /* 0x0000008100817308 */ /* 0x000e620000000800 */
[----:B------:R-:W5:Y:S01]  /*13410*/  LDSM.16.MT88.4 R24, [R231+0x6400] ;  /* 0x00640000e718783b */ /* 0x000f620000004200 */
[----:B--2---:R-:W-:Y:S01]  /*13420*/  F2FP.BF16.F32.PACK_AB R13, R119, R2 ;  /* 0x00000002770d723e */ /* 0x004fe200000010ff */
[----:B------:R-:W-:Y:S02]  /*13430*/  FADD.FTZ R92, R92, R99 ;  /* 0x000000635c5c7221 */ /* 0x000fe40000010000 */
[C---:B------:R-:W-:Y:S03]  /*13440*/  HMMA.16816.F32.BF16 R20, R32.reuse, R4, R20 ;  /* 0x000000042014723c */ /* 0x040fe60000041814 */
[----:B------:R-:W-:Y:S03]  /*13450*/  MUFU.EX2 R112, R112 ;  /* 0x0000007000707308 */ /* 0x000fe60000000800 */
[----:B------:R-:W-:Y:S01]  /*13460*/  HMMA.16816.F32.BF16 R28, R32, R6, R28 ;  /* 0x00000006201c723c */ /* 0x000fe2000004181c */
[----:B------:R-:W2:Y:S04]  /*13470*/  LDSM.16.MT88.4 R4, [R232+0x6400] ;  /* 0x00640000e804783b */ /* 0x000ea80000004200 */
[----:B------:R-:W3:Y:S01]  /*13480*/  MUFU.EX2 R141, R141 ;  /* 0x0000008d008d7308 */ /* 0x000ee20000000800 */
[----:B-1----:R-:W-:-:S02]  /*13490*/  F2FP.BF16.F32.PACK_AB R15, R129, R110 ;  /* 0x0000006e810f723e */ /* 0x002fc400000010ff */
        /* <DEDUP_REMOVED lines=12> */
[C---:B------:R-:W-:Y:S03]  /*13560*/  HMMA.16816.F32.BF16 R20, R12.reuse, R16, R20 ;  /* 0x000000100c14723c */ /* 0x040fe60000041814 */
[----:B------:R-:W-:Y:S03]  /*13570*/  MUFU.EX2 R140, R140 ;  /* 0x0000008c008c7308 */ /* 0x000fe60000000800 */
[----:B------:R-:W-:Y:S01]  /*13580*/  HMMA.16816.F32.BF16 R28, R12, R18, R28 ;  /* 0x000000120c1c723c */ /* 0x000fe2000004181c */
[----:B------:R-:W3:Y:S04]  /*13590*/  LDSM.16.MT88.4 R16, [R232+0x6800] ;  /* 0x00680000e810783b */ /* 0x000ee80000004200 */
[----:B------:R-:W2:Y:S01]  /*135a0*/  MUFU.EX2 R145, R145 ;  /* 0x0000009100917308 */ /* 0x000ea20000000800 */
        /* <DEDUP_REMOVED lines=56> */
[----:B------:R-:W-:-:S04]  /*13930*/  FADD.FTZ R73, R73, R74 ;  /* 0x0000004a49497221 */ /* 0x000fc80000010000 */
[----:B------:R-:W-:Y:S01]  /*13940*/  MUFU.EX2 R162, R162 ;  /* 0x000000a200a27308 */ /* 0x000fe20000000800 */
[----:B----4-:R-:W-:Y:S01]  /*13950*/  HMMA.16816.F32.BF16 R136, R12, R8, R136 ;  /* 0x000000080c88723c */ /* 0x010fe20000041888 */
[----:B------:R-:W-:-:S05]  /*13960*/  FADD.FTZ R72, R72, R73 ;  /* 0x0000004948487221 */ /* 0x000fca0000010000 */
[C---:B------:R-:W-:Y:S01]  /*13970*/  HMMA.16816.F32.BF16 R132, R12.reuse, R10, R132 ;  /* 0x0000000a0c84723c */ /* 0x040fe20000041884 */
[----:B------:R-:W1:Y:S01]  /*13980*/  MUFU.EX2 R171, R171 ;  /* 0x000000ab00ab7308 */ /* 0x000e620000000800 */
[----:B------:R-:W4:Y:S01]  /*13990*/  LDSM.16.MT88.4 R8, [R231+0x7800] ;  /* 0x00780000e708783b */ /* 0x000f220000004200 */
[C---:B---3--:R-:W-:Y:S01]  /*139a0*/  F2FP.BF16.F32.PACK_AB R34, R70.reuse, R71 ;  /* 0x000000474622723e */ /* 0x048fe200000010ff */
[----:B------:R-:W-:Y:S02]  /*139b0*/  FADD.FTZ R71, R71, R72 ;  /* 0x0000004847477221 */ /* 0x000fe40000010000 */
[C---:B------:R-:W-:Y:S02]  /*139c0*/  HMMA.16816.F32.BF16 R20, R12.reuse, R16, R20 ;  /* 0x000000100c14723c */ /* 0x040fe40000041814 */
[----:B------:R-:W-:Y:S01]  /*139d0*/  FADD.FTZ R70, R70, R71 ;  /* 0x0000004746467221 */ /* 0x000fe20000010000 */
[----:B------:R-:W-:Y:S03]  /*139e0*/  MUFU.EX2 R164, R164 ;  /* 0x000000a400a47308 */ /* 0x000fe60000000800 */
[----:B------:R-:W-:Y:S01]  /*139f0*/  HMMA.16816.F32.BF16 R28, R12, R18, R28 ;  /* 0x000000120c1c723c */ /* 0x000fe2000004181c */
[----:B------:R-:W3:Y:S04]  /*13a00*/  LDSM.16.MT88.4 R16, [R232+0x7800] ;  /* 0x00780000e810783b */ /* 0x000ee80000004200 */
[----:B------:R-:W5:Y:S01]  /*13a10*/  MUFU.EX2 R167, R167 ;  /* 0x000000a700a77308 */ /* 0x000f620000000800 */
[----:B-1----:R-:W-:Y:S01]  /*13a20*/  F2FP.BF16.F32.PACK_AB R33, R171, R162 ;  /* 0x000000a2ab21723e */ /* 0x002fe200000010ff */
[----:B------:R-:W-:Y:S01]  /*13a30*/  FADD.FTZ R12, R118, R199 ;  /* 0x000000c7760c7221 */ /* 0x000fe20000010000 */
[----:B------:R-:W-:-:S03]  /*13a40*/  FFMA.FTZ R118, R157, UR4, -R88 ;  /* 0x000000049d767c23 */ /* 0x000fc60008010858 */
[----:B------:R-:W-:Y:S02]  /*13a50*/  FADD.FTZ R153, R153, R12 ;  /* 0x0000000c99997221 */ /* 0x000fe40000010000 */
[----:B------:R-:W-:Y:S02]  /*13a60*/  MUFU.EX2 R69, R69 ;  /* 0x0000004500457308 */ /* 0x000fe40000000800 */
[----:B------:R-:W-:-:S04]  /*13a70*/  FADD.FTZ R12, R114, R153 ;  /* 0x00000099720c7221 */ /* 0x000fc80000010000 */
[----:B------:R-:W-:Y:S02]  /*13a80*/  FADD.FTZ R127, R127, R12 ;  /* 0x0000000c7f7f7221 */ /* 0x000fe40000010000 */
[----:B------:R-:W1:Y:S01]  /*13a90*/  MUFU.EX2 R68, R68 ;  /* 0x0000004400447308 */ /* 0x000e620000000800 */
[----:B-----5:R-:W-:Y:S01]  /*13aa0*/  F2FP.BF16.F32.PACK_AB R35, R167, R164 ;  /* 0x000000a4a723723e */ /* 0x020fe200000010ff */
[----:B------:R-:W-:Y:S01]  /*13ab0*/  FADD.FTZ R106, R106, R127 ;  /* 0x0000007f6a6a7221 */ /* 0x000fe20000010000 */
[----:B------:R-:W5:Y:S03]  /*13ac0*/  LDSM.16.MT88.4 R12, [R232+0x7c00] ;  /* 0x007c0000e80c783b */ /* 0x000f660000004200 */
[----:B------:R-:W-:Y:S02]  /*13ad0*/  FADD.FTZ R121, R121, R106 ;  /* 0x0000006a79797221 */ /* 0x000fe40000010000 */
[----:B------:R-:W-:Y:S01]  /*13ae0*/  MUFU.EX2 R67, R67 ;  /* 0x0000004300437308 */ /* 0x000fe20000000800 */
[----:B------:R-:W-:Y:S01]  /*13af0*/  HMMA.16816.F32.BF16 R136, R32, R24, R136 ;  /* 0x000000182088723c */ /* 0x000fe20000041888 */
[----:B------:R-:W-:-:S05]  /*13b00*/  FADD.FTZ R121, R102, R121 ;  /* 0x0000007966797221 */ /* 0x000fca0000010000 */
[----:B--2---:R-:W-:Y:S01]  /*13b10*/  HMMA.16816.F32.BF16 R20, R32, R4, R20 ;  /* 0x000000042014723c */ /* 0x004fe20000041814 */
[----:B------:R-:W2:Y:S01]  /*13b20*/  MUFU.EX2 R66, R66 ;  /* 0x0000004200427308 */ /* 0x000ea20000000800 */
[----:B------:R-:W-:Y:S01]  /*13b30*/  FFMA.FTZ R25, R131, UR4, -R50 ;  /* 0x0000000483197c23 */ /* 0x000fe20008010832 */
[----:B------:R-:W-:-:S03]  /*13b40*/  FFMA.FTZ R24, R109, UR4, -R88 ;  /* 0x000000046d187c23 */ /* 0x000fc60008010858 */
[C---:B------:R-:W-:Y:S01]  /*13b50*/  HMMA.16816.F32.BF16 R28, R32.reuse, R6, R28 ;  /* 0x00000006201c723c */ /* 0x040fe2000004181c */
[C---:B-1----:R-:W-:Y:S01]  /*13b60*/  F2FP.BF16.F32.PACK_AB R4, R68.reuse, R69 ;  /* 0x000000454404723e */ /* 0x042fe200000010ff */
[----:B------:R-:W-:Y:S01]  /*13b70*/  FADD.FTZ R69, R69, R70 ;  /* 0x0000004645457221 */ /* 0x000fe20000010000 */
[----:B------:R-:W-:Y:S03]  /*13b80*/  MUFU.EX2 R150, R150 ;  /* 0x0000009600967308 */ /* 0x000fe60000000800 */
[----:B------:R-:W-:Y:S01]  /*13b90*/  HMMA.16816.F32.BF16 R132, R32, R26, R132 ;  /* 0x0000001a2084723c */ /* 0x000fe20000041884 */
[----:B------:R-:W-:-:S04]  /*13ba0*/  FADD.FTZ R68, R68, R69 ;  /* 0x0000004544447221 */ /* 0x000fc80000010000 */
[----:B------:R-:W1:Y:S01]  /*13bb0*/  MUFU.EX2 R163, R163 ;  /* 0x000000a300a37308 */ /* 0x000e620000000800 */
[----:B--2---:R-:W-:Y:S01]  /*13bc0*/  F2FP.BF16.F32.PACK_AB R6, R66, R67 ;  /* 0x000000434206723e */ /* 0x004fe200000010ff */
[--C-:B------:R-:W-:Y:S01]  /*13bd0*/  FFMA.FTZ R26, R125, UR4, -R50.reuse ;  /* 0x000000047d1a7c23 */ /* 0x100fe20008010832 */
[--C-:B------:R-:W-:Y:S01]  /*13be0*/  FFMA.FTZ R27, R115, UR4, -R50.reuse ;  /* 0x00000004731b7c23 */ /* 0x100fe20008010832 */
[--C-:B------:R-:W-:Y:S01]  /*13bf0*/  FFMA.FTZ R32, R107, UR4, -R50.reuse ;  /* 0x000000046b207c23 */ /* 0x100fe20008010832 */
[----:B------:R-:W-:Y:S01]  /*13c00*/  FFMA.FTZ R33, R101, UR4, -R50 ;  /* 0x0000000465217c23 */ /* 0x000fe20008010832 */
[----:B------:R-:W-:Y:S01]  /*13c10*/  FFMA.FTZ R35, R49, UR4, -R88 ;  /* 0x0000000431237c23 */ /* 0x000fe20008010858 */
[--C-:B------:R-:W-:Y:S01]  /*13c20*/  FFMA.FTZ R34, R44, UR4, -R50.reuse ;  /* 0x000000042c227c23 */ /* 0x100fe20008010832 */
[----:B------:R-:W-:Y:S01]  /*13c30*/  MUFU.EX2 R124, R161 ;  /* 0x000000a1007c7308 */ /* 0x000fe20000000800 */
[----:B------:R-:W-:Y:S01]  /*13c40*/  FFMA.FTZ R49, R43, UR4, -R50 ;  /* 0x000000042b317c23 */ /* 0x000fe20008010832 */
[----:B------:R-:W-:Y:S01]  /*13c50*/  FADD.FTZ R67, R67, R68 ;  /* 0x0000004443437221 */ /* 0x000fe20000010000 */
[--C-:B------:R-:W-:Y:S01]  /*13c60*/  FFMA.FTZ R43, R48, UR4, -R88.reuse ;  /* 0x00000004302b7c23 */ /* 0x100fe20008010858 */
[----:B------:R-:W-:-:S02]  /*13c70*/  FFMA.FTZ R44, R47, UR4, -R88 ;  /* 0x000000042f2c7c23 */ /* 0x000fc40008010858 */
[----:B------:R-:W-:Y:S02]  /*13c80*/  FADD.FTZ R66, R66, R67 ;  /* 0x0000004342427221 */ /* 0x000fe40000010000 */
[----:B------:R-:W2:Y:S01]  /*13c90*/  MUFU.EX2 R159, R159 ;  /* 0x0000009f009f7308 */ /* 0x000ea20000000800 */
[----:B-1----:R-:W-:-:S07]  /*13ca0*/  F2FP.BF16.F32.PACK_AB R5, R163, R150 ;  /* 0x00000096a305723e */ /* 0x002fce00000010ff */
[----:B------:R-:W-:Y:S08]  /*13cb0*/  MUFU.EX2 R65, R65 ;  /* 0x0000004100417308 */ /* 0x000ff00000000800 */
[----:B------:R-:W1:Y:S01]  /*13cc0*/  MUFU.EX2 R64, R64 ;  /* 0x0000004000407308 */ /* 0x000e620000000800 */
[----:B--2---:R-:W-:-:S07]  /*13cd0*/  F2FP.BF16.F32.PACK_AB R7, R159, R124 ;  /* 0x0000007c9f07723e */ /* 0x004fce00000010ff */
[C---:B----4-:R-:W-:Y:S01]  /*13ce0*/  HMMA.16816.F32.BF16 R136, R4.reuse, R8, R136 ;  /* 0x000000080488723c */ /* 0x050fe20000041888 */
[----:B------:R-:W-:Y:S05]  /*13cf0*/  MUFU.EX2 R63, R63 ;  /* 0x0000003f003f7308 */ /* 0x000fea0000000800 */
[C---:B---3--:R-:W-:Y:S01]  /*13d00*/  HMMA.16816.F32.BF16 R20, R4.reuse, R16, R20 ;  /* 0x000000100414723c */ /* 0x048fe20000041814 */
[----:B------:R-:W-:Y:S02]  /*13d10*/  FADD.FTZ R8, R98, R121 ;  /* 0x0000007962087221 */ /* 0x000fe40000010000 */
[----:B------:R-:W2:Y:S02]  /*13d20*/  MUFU.EX2 R62, R62 ;  /* 0x0000003e003e7308 */ /* 0x000ea40000000800 */
[----:B------:R-:W-:Y:S01]  /*13d30*/  FADD.FTZ R8, R113, R8 ;  /* 0x0000000871087221 */ /* 0x000fe20000010000 */
[----:B------:R-:W-:Y:S01]  /*13d40*/  HMMA.16816.F32.BF16 R28, R4, R18, R28 ;  /* 0x00000012041c723c */ /* 0x000fe2000004181c */
[----:B------:R-:W3:Y:S02]  /*13d50*/  LDSM.16.MT88.4 R16, [R231+0x7c00] ;  /* 0x007c0000e710783b */ /* 0x000ee40000004200 */
[----:B------:R-:W-:-:S02]  /*13d60*/  FADD.FTZ R105, R105, R8 ;  /* 0x0000000869697221 */ /* 0x000fc40000010000 */
[----:B------:R-:W-:Y:S01]  /*13d70*/  MUFU.EX2 R114, R149 ;  /* 0x0000009500727308 */ /* 0x000fe20000000800 */
[----:B------:R-:W-:Y:S01]  /*13d80*/  HMMA.16816.F32.BF16 R132, R4, R10, R132 ;  /* 0x0000000a0484723c */ /* 0x000fe20000041884 */
[----:B------:R-:W-:Y:S01]  /*13d90*/  FADD.FTZ R105, R0, R105 ;  /* 0x0000006900697221 */ /* 0x000fe20000010000 */
[----:B------:R-:W4:Y:S01]  /*13da0*/  LDSM.16.MT88.4 R8, [R232+0x8000] ;  /* 0x00800000e808783b */ /* 0x000f220000004200 */
[----:B------:R-:W-:Y:S02]  /*13db0*/  FFMA.FTZ R0, R97, UR4, -R50 ;  /* 0x0000000461007c23 */ /* 0x000fe40008010832 */
[----:B------:R-:W-:Y:S02]  /*13dc0*/  FADD.FTZ R2, R2, R105 ;  /* 0x0000006902027221 */ /* 0x000fe40000010000 */
[----:B------:R-:W5:Y:S01]  /*13dd0*/  MUFU.EX2 R25, R25 ;  /* 0x0000001900197308 */ /* 0x000f620000000800 */
[----:B-1----:R-:W-:Y:S01]  /*13de0*/  F2FP.BF16.F32.PACK_AB R4, R64, R65 ;  /* 0x000000414004723e */ /* 0x002fe200000010ff */
[----:B------:R-:W-:Y:S01]  /*13df0*/  FADD.FTZ R119, R119, R2 ;  /* 0x0000000277777221 */ /* 0x000fe20000010000 */
[----:B--2---:R-:W-:Y:S01]  /*13e00*/  F2FP.BF16.F32.PACK_AB R6, R62, R63 ;  /* 0x0000003f3e06723e */ /* 0x004fe200000010ff */
[----:B------:R-:W-:Y:S01]  /*13e10*/  FFMA.FTZ R2, R46, UR4, -R50 ;  /* 0x000000042e027c23 */ /* 0x000fe20008010832 */
[----:B------:R-:W-:Y:S01]  /*13e20*/  FADD.FTZ R65, R65, R66 ;  /* 0x0000004241417221 */ /* 0x000fe20000010000 */
[----:B------:R-:W-:-:S02]  /*13e30*/  FADD.FTZ R110, R110, R119 ;  /* 0x000000776e6e7221 */ /* 0x000fc40000010000 */
[----:B------:R-:W-:Y:S01]  /*13e40*/  MUFU.EX2 R26, R26 ;  /* 0x0000001a001a7308 */ /* 0x000fe20000000800 */
[----:B------:R-:W-:Y:S01]  /*13e50*/  FADD.FTZ R64, R64, R65 ;  /* 0x0000004140407221 */ /* 0x000fe20000010000 */
[----:B------:R-:W-:-:S03]  /*13e60*/  FADD.FTZ R129, R129, R110 ;  /* 0x0000006e81817221 */ /* 0x000fc60000010000 */
[----:B------:R-:W-:Y:S01]  /*13e70*/  FADD.FTZ R63, R63, R64 ;  /* 0x000000403f3f7221 */ /* 0x000fe20000010000 */
[----:B------:R-:W-:Y:S02]  /*13e80*/  FADD.FTZ R112, R112, R129 ;  /* 0x0000008170707221 */ /* 0x000fe40000010000 */
[----:B------:R-:W1:Y:S01]  /*13e90*/  MUFU.EX2 R27, R27 ;  /* 0x0000001b001b7308 */ /* 0x000e620000000800 */
[----:B-----5:R-:W-:Y:S01]  /*13ea0*/  F2FP.BF16.F32.PACK_AB R5, R25, R114 ;  /* 0x000000721905723e */ /* 0x020fe200000010ff */
        /* <DEDUP_REMOVED lines=10> */
[C---:B------:R-:W-:Y:S01]  /*13f50*/  HMMA.16816.F32.BF16 R20, R4.reuse, R12, R20 ;  /* 0x0000000c0414723c */ /* 0x040fe20000041814 */
[----:B------:R-:W-:Y:S01]  /*13f60*/  MUFU.EX2 R59, R59 ;  /* 0x0000003b003b7308 */ /* 0x000fe20000000800 */
[----:B------:R-:W-:Y:S02]  /*13f70*/  FADD.FTZ R147, R147, R142 ;  /* 0x0000008e93937221 */ /* 0x000fe40000010000 */
[----:B------:R-:W-:Y:S02]  /*13f80*/  LDSM.16.MT88.4 R140, [R232+0x8c00] ;  /* 0x008c0000e88c783b */ /* 0x000fe40000004200 */
[----:B------:R-:W-:Y:S01]  /*13f90*/  FADD.FTZ R144, R144, R147 ;  /* 0x0000009390907221 */ /* 0x000fe20000010000 */
[----:B------:R-:W-:Y:S01]  /*13fa0*/  HMMA.16816.F32.BF16 R28, R4, R14, R28 ;  /* 0x0000000e041c723c */ /* 0x000fe2000004181c */
[----:B------:R-:W1:Y:S01]  /*13fb0*/  LDSM.16.MT88.4 R12, [R231+0x8000] ;  /* 0x00800000e70c783b */ /* 0x000e620000004200 */
[----:B------:R-:W5:Y:S01]  /*13fc0*/  MUFU.EX2 R58, R58 ;  /* 0x0000003a003a7308 */ /* 0x000f620000000800 */
[----:B------:R-:W-:-:S03]  /*13fd0*/  FADD.FTZ R187, R187, R144 ;  /* 0x00000090bbbb7221 */ /* 0x000fc60000010000 */
[----:B---3--:R-:W-:Y:S01]  /*13fe0*/  HMMA.16816.F32.BF16 R136, R4, R16, R136 ;  /* 0x000000100488723c */ /* 0x008fe20000041888 */
[----:B------:R-:W-:-:S03]  /*13ff0*/  FADD.FTZ R146, R146, R187 ;  /* 0x000000bb92927221 */ /* 0x000fc60000010000 */
[----:B------:R-:W-:Y:S01]  /*14000*/  MUFU.EX2 R32, R32 ;  /* 0x0000002000207308 */ /* 0x000fe20000000800 */
[----:B------:R-:W-:Y:S01]  /*14010*/  FADD.FTZ R183, R183, R146 ;  /* 0x00000092b7b77221 */ /* 0x000fe20000010000 */
[----:B------:R-:W-:Y:S01]  /*14020*/  HMMA.16816.F32.BF16 R132, R4, R18, R132 ;  /* 0x000000120484723c */ /* 0x000fe20000041884 */
[----:B------:R-:W3:Y:S02]  /*14030*/  LDSM.16.MT88.4 R16, [R232+0x8400] ;  /* 0x00840000e810783b */ /* 0x000ee40000004200 */
[----:B------:R-:W-:-:S03]  /*14040*/  FADD.FTZ R158, R158, R183 ;  /* 0x000000b79e9e7221 */ /* 0x000fc60000010000 */
[----:B------:R-:W4:Y:S01]  /*14050*/  MUFU.EX2 R33, R33 ;  /* 0x0000002100217308 */ /* 0x000f220000000800 */
[----:B------:R-:W-:Y:S01]  /*14060*/  FADD.FTZ R179, R179, R158 ;  /* 0x0000009eb3b37221 */ /* 0x000fe20000010000 */
[----:B--2---:R-:W-:Y:S01]  /*14070*/  F2FP.BF16.F32.PACK_AB R4, R60, R61 ;  /* 0x0000003d3c04723e */ /* 0x004fe200000010ff */
[----:B------:R-:W-:Y:S01]  /*14080*/  FADD.FTZ R61, R61, R62 ;  /* 0x0000003e3d3d7221 */ /* 0x000fe20000010000 */
[----:B-----5:R-:W-:Y:S01]  /*14090*/  F2FP.BF16.F32.PACK_AB R6, R58, R59 ;  /* 0x0000003b3a06723e */ /* 0x020fe200000010ff */
[----:B------:R-:W-:Y:S02]  /*140a0*/  FADD.FTZ R160, R160, R179 ;  /* 0x000000b3a0a07221 */ /* 0x000fe40000010000 */
[----:B------:R-:W-:Y:S01]  /*140b0*/  FADD.FTZ R60, R60, R61 ;  /* 0x0000003d3c3c7221 */ /* 0x000fe20000010000 */
[----:B------:R-:W-:Y:S01]  /*140c0*/  MUFU.EX2 R0, R0 ;  /* 0x0000000000007308 */ /* 0x000fe20000000800 */
[----:B------:R-:W-:Y:S02]  /*140d0*/  FADD.FTZ R175, R175, R160 ;  /* 0x000000a0afaf7221 */ /* 0x000fe40000010000 */
[----:B------:R-:W-:-:S02]  /*140e0*/  FADD.FTZ R59, R59, R60 ;  /* 0x0000003c3b3b7221 */ /* 0x000fc40000010000 */
[----:B------:R-:W-:Y:S02]  /*140f0*/  FADD.FTZ R162, R162, R175 ;  /* 0x000000afa2a27221 */ /* 0x000fe40000010000 */
[----:B------:R-:W-:Y:S01]  /*14100*/  FADD.FTZ R58, R58, R59 ;  /* 0x0000003b3a3a7221 */ /* 0x000fe20000010000 */
[----:B------:R-:W2:Y:S01]  /*14110*/  MUFU.EX2 R93, R93 ;  /* 0x0000005d005d7308 */ /* 0x000ea20000000800 */
[----:B----4-:R-:W-:Y:S01]  /*14120*/  F2FP.BF16.F32.PACK_AB R5, R33, R32 ;  /* 0x000000202105723e */ /* 0x010fe200000010ff */
        /* <DEDUP_REMOVED lines=9> */
[----:B------:R-:W-:Y:S01]  /*141c0*/  MUFU.EX2 R55, R55 ;  /* 0x0000003700377308 */ /* 0x000fe20000000800 */
[----:B------:R-:W-:Y:S01]  /*141d0*/  HMMA.16816.F32.BF16 R20, R4, R8, R20 ;  /* 0x000000080414723c */ /* 0x000fe20000041814 */
[----:B------:R-:W-:-:S04]  /*141e0*/  FADD.FTZ R159, R159, R124 ;  /* 0x0000007c9f9f7221 */ /* 0x000fc80000010000 */
[----:B------:R-:W-:Y:S01]  /*141f0*/  FADD.FTZ R114, R114, R159 ;  /* 0x0000009f72727221 */ /* 0x000fe20000010000 */
[----:B------:R-:W-:Y:S01]  /*14200*/  HMMA.16816.F32.BF16 R28, R4, R10, R28 ;  /* 0x0000000a041c723c */ /* 0x000fe2000004181c */
[----:B------:R-:W2:Y:S01]  /*14210*/  MUFU.EX2 R54, R54 ;  /* 0x0000003600367308 */ /* 0x000ea20000000800 */
[----:B------:R-:W5:Y:S01]  /*14220*/  LDSM.16.MT88.4 R8, [R231+0x8400] ;  /* 0x00840000e708783b */ /* 0x000f620000004200 */
[----:B------:R-:W-:-:S03]  /*14230*/  FADD.FTZ R25, R25, R114 ;  /* 0x0000007219197221 */ /* 0x000fc60000010000 */
[C---:B-1----:R-:W-:Y:S01]  /*14240*/  HMMA.16816.F32.BF16 R136, R4.reuse, R12, R136 ;  /* 0x0000000c0488723c */ /* 0x042fe20000041888 */
[----:B------:R-:W-:Y:S02]  /*14250*/  FADD.FTZ R26, R26, R25 ;  /* 0x000000191a1a7221 */ /* 0x000fe40000010000 */
[----:B------:R-:W-:Y:S02]  /*14260*/  MUFU.EX2 R2, R2 ;  /* 0x0000000200027308 */ /* 0x000fe40000000800 */
[----:B------:R-:W-:Y:S01]  /*14270*/  FADD.FTZ R27, R27, R26 ;  /* 0x0000001a1b1b7221 */ /* 0x000fe20000010000 */
[----:B------:R-:W-:Y:S01]  /*14280*/  HMMA.16816.F32.BF16 R132, R4, R14, R132 ;  /* 0x0000000e0484723c */ /* 0x000fe20000041884 */
[----:B------:R-:W1:Y:S02]  /*14290*/  LDSM.16.MT88.4 R12, [R232+0x8800] ;  /* 0x00880000e80c783b */ /* 0x000e640000004200 */
[----:B------:R-:W-:Y:S02]  /*142a0*/  FADD.FTZ R32, R32, R27 ;  /* 0x0000001b20207221 */ /* 0x000fe40000010000 */
[----:B------:R-:W3:Y:S02]  /*142b0*/  MUFU.EX2 R45, R45 ;  /* 0x0000002d002d7308 */ /* 0x000ee40000000800 */
[----:B----4-:R-:W-:Y:S01]  /*142c0*/  F2FP.BF16.F32.PACK_AB R4, R56, R57 ;  /* 0x000000393804723e */ /* 0x010fe200000010ff */
[----:B------:R-:W-:Y:S01]  /*142d0*/  FADD.FTZ R33, R33, R32 ;  /* 0x0000002021217221 */ /* 0x000fe20000010000 */
[----:B--2---:R-:W-:Y:S01]  /*142e0*/  F2FP.BF16.F32.PACK_AB R6, R54, R55 ;  /* 0x000000373606723e */ /* 0x004fe200000010ff */
[----:B------:R-:W-:-:S02]  /*142f0*/  FADD.FTZ R57, R57, R58 ;  /* 0x0000003a39397221 */ /* 0x000fc40000010000 */
[----:B------:R-:W-:Y:S01]  /*14300*/  FADD.FTZ R0, R0, R33 ;  /* 0x0000002100007221 */ /* 0x000fe20000010000 */
[----:B------:R-:W-:Y:S01]  /*14310*/  MUFU.EX2 R34, R34 ;  /* 0x0000002200227308 */ /* 0x000fe20000000800 */
[----:B------:R-:W-:Y:S02]  /*14320*/  FADD.FTZ R56, R56, R57 ;  /* 0x0000003938387221 */ /* 0x000fe40000010000 */
[----:B------:R-:W-:Y:S02]  /*14330*/  FADD.FTZ R93, R93, R0 ;  /* 0x000000005d5d7221 */ /* 0x000fe40000010000 */
[----:B------:R-:W-:-:S03]  /*14340*/  FADD.FTZ R55, R55, R56 ;  /* 0x0000003837377221 */ /* 0x000fc60000010000 */
[----:B------:R-:W2:Y:S01]  /*14350*/  MUFU.EX2 R49, R49 ;  /* 0x0000003100317308 */ /* 0x000ea20000000800 */
[----:B---3--:R-:W-:Y:S01]  /*14360*/  F2FP.BF16.F32.PACK_AB R5, R45, R2 ;  /* 0x000000022d05723e */ /* 0x008fe200000010ff */
[----:B------:R-:W-:Y:S01]  /*14370*/  FADD.FTZ R2, R2, R93 ;  /* 0x0000005d02027221 */ /* 0x000fe20000010000 */
[----:B------:R-:W-:-:S03]  /*14380*/  FADD.FTZ R54, R54, R55 ;  /* 0x0000003736367221 */ /* 0x000fc60000010000 */
[----:B------:R-:W-:Y:S01]  /*14390*/  FADD.FTZ R45, R45, R2 ;  /* 0x000000022d2d7221 */ /* 0x000fe20000010000 */
[----:B------:R-:W-:Y:S01]  /*143a0*/  MOV R2, R89 ;  /* 0x0000005900027202 */ /* 0x000fe20000000f00 */
        /* <DEDUP_REMOVED lines=9> */
[----:B------:R-:W4:Y:S03]  /*14440*/  MUFU.EX2 R118, R118 ;  /* 0x0000007600767308 */ /* 0x000f260000000800 */
[C---:B-----5:R-:W-:Y:S05]  /*14450*/  HMMA.16816.F32.BF16 R136, R4.reuse, R8, R136 ;  /* 0x000000080488723c */ /* 0x060fea0000041888 */
[----:B------:R-:W-:Y:S01]  /*14460*/  MUFU.EX2 R42, R42 ;  /* 0x0000002a002a7308 */ /* 0x000fe20000000800 */
[----:B------:R-:W-:Y:S01]  /*14470*/  HMMA.16816.F32.BF16 R132, R4, R10, R132 ;  /* 0x0000000a0484723c */ /* 0x000fe20000041884 */
[--C-:B------:R-:W-:Y:S01]  /*14480*/  FFMA.FTZ R8, R38, UR4, -R50.reuse ;  /* 0x0000000426087c23 */ /* 0x100fe20008010832 */
[----:B------:R-:W-:-:S05]  /*14490*/  FFMA.FTZ R38, R37, UR4, -R50 ;  /* 0x0000000425267c23 */ /* 0x000fca0008010832 */
[----:B------:R-:W5:Y:S01]  /*144a0*/  MUFU.EX2 R41, R41 ;  /* 0x0000002900297308 */ /* 0x000f620000000800 */
[----:B---3--:R-:W-:Y:S01]  /*144b0*/  F2FP.BF16.F32.PACK_AB R4, R52, R53 ;  /* 0x000000353404723e */ /* 0x008fe200000010ff */
[----:B------:R-:W-:Y:S01]  /*144c0*/  FADD.FTZ R53, R53, R54 ;  /* 0x0000003635357221 */ /* 0x000fe20000010000 */
[----:B----4-:R-:W-:-:S03]  /*144d0*/  F2FP.BF16.F32.PACK_AB R6, R118, R51 ;  /* 0x000000337606723e */ /* 0x010fc600000010ff */
[----:B------:R-:W-:Y:S02]  /*144e0*/  FADD.FTZ R52, R52, R53 ;  /* 0x0000003534347221 */ /* 0x000fe40000010000 */
[----:B------:R-:W3:Y:S08]  /*144f0*/  MUFU.EX2 R40, R40 ;  /* 0x0000002800287308 */ /* 0x000ef00000000800 */
[----:B------:R-:W4:Y:S01]  /*14500*/  MUFU.EX2 R39, R39 ;  /* 0x0000002700277308 */ /* 0x000f220000000800 */
[----:B-----5:R-:W-:Y:S01]  /*14510*/  F2FP.BF16.F32.PACK_AB R5, R41, R42 ;  /* 0x0000002a2905723e */ /* 0x020fe200000010ff */
[----:B------:R-:W-:-:S04]  /*14520*/  FADD.FTZ R42, R42, R49 ;  /* 0x000000312a2a7221 */ /* 0x000fc80000010000 */
[----:B------:R-:W-:Y:S02]  /*14530*/  FADD.FTZ R41, R41, R42 ;  /* 0x0000002a29297221 */ /* 0x000fe40000010000 */
[----:B------:R5:W-:Y:S02]  /*14540*/  MUFU.EX2 R37, R8 ;  /* 0x0000000800257308 */ /* 0x000be40000000800 */
[----:B---3--:R-:W-:-:S06]  /*14550*/  FADD.FTZ R0, R40, R41 ;  /* 0x0000002928007221 */ /* 0x008fcc0000010000 */
[----:B------:R-:W-:Y:S01]  /*14560*/  MUFU.EX2 R24, R24 ;  /* 0x0000001800187308 */ /* 0x000fe20000000800 */
[C---:B----4-:R-:W-:Y:S01]  /*14570*/  F2FP.BF16.F32.PACK_AB R7, R39.reuse, R40 ;  /* 0x000000282707723e */ /* 0x050fe200000010ff */
[----:B------:R-:W-:-:S06]  /*14580*/  FADD.FTZ R0, R39, R0 ;  /* 0x0000000027007221 */ /* 0x000fcc0000010000 */
[C---:B-1----:R-:W-:Y:S01]  /*14590*/  HMMA.16816.F32.BF16 R20, R4.reuse, R12, R20 ;  /* 0x0000000c0414723c */ /* 0x042fe20000041814 */
[----:B-----5:R-:W1:Y:S01]  /*145a0*/  LDSM.16.MT88.4 R8, [R231+0x8c00] ;  /* 0x008c0000e708783b */ /* 0x020e620000004200 */
[----:B------:R-:W3:Y:S04]  /*145b0*/  MUFU.EX2 R35, R35 ;  /* 0x0000002300237308 */ /* 0x000ee80000000800 */
[----:B--2---:R-:W-:Y:S01]  /*145c0*/  HMMA.16816.F32.BF16 R136, R4, R16, R136 ;  /* 0x000000100488723c */ /* 0x004fe20000041888 */
[----:B------:R-:W-:-:S03]  /*145d0*/  FFMA.FTZ R12, R36, UR4, -R50 ;  /* 0x00000004240c7c23 */ /* 0x000fc60008010832 */
[----:B------:R-:W-:Y:S02]  /*145e0*/  MUFU.EX2 R43, R43 ;  /* 0x0000002b002b7308 */ /* 0x000fe40000000800 */
[C---:B------:R-:W-:Y:S06]  /*145f0*/  HMMA.16816.F32.BF16 R28, R4.reuse, R14, R28 ;  /* 0x0000000e041c723c */ /* 0x040fec000004181c */
[----:B------:R-:W2:Y:S01]  /*14600*/  MUFU.EX2 R44, R44 ;  /* 0x0000002c002c7308 */ /* 0x000ea20000000800 */
[----:B------:R-:W-:Y:S07]  /*14610*/  HMMA.16816.F32.BF16 R132, R4, R18, R132 ;  /* 0x000000120484723c */ /* 0x000fee0000041884 */
[----:B------:R-:W4:Y:S01]  /*14620*/  MUFU.EX2 R38, R38 ;  /* 0x0000002600267308 */ /* 0x000f220000000800 */
[----:B---3--:R-:W-:-:S07]  /*14630*/  F2FP.BF16.F32.PACK_AB R4, R35, R24 ;  /* 0x000000182304723e */ /* 0x008fce00000010ff */
[----:B------:R-:W-:Y:S01]  /*14640*/  MUFU.EX2 R12, R12 ;  /* 0x0000000c000c7308 */ /* 0x000fe20000000800 */
[----:B--2---:R-:W-:-:S07]  /*14650*/  F2FP.BF16.F32.PACK_AB R6, R44, R43 ;  /* 0x0000002b2c06723e */ /* 0x004fce00000010ff */
[----:B------:R-:W2:Y:S01]  /*14660*/  MUFU.EX2 R3, R3 ;  /* 0x0000000300037308 */ /* 0x000ea20000000800 */
[----:B----4-:R-:W-:Y:S01]  /*14670*/  F2FP.BF16.F32.PACK_AB R5, R38, R37 ;  /* 0x000000252605723e */ /* 0x010fe200000010ff */
[----:B------:R-:W-:Y:S01]  /*14680*/  FADD.FTZ R37, R37, R0 ;  /* 0x0000000025257221 */ /* 0x000fe20000010000 */
[----:B------:R-:W-:-:S03]  /*14690*/  MOV R0, R87 ;  /* 0x0000005700007202 */ /* 0x000fc60000000f00 */
[----:B------:R-:W-:Y:S01]  /*146a0*/  FADD.FTZ R37, R38, R37 ;  /* 0x0000002526257221 */ /* 0x000fe20000010000 */
[----:B--2---:R-:W-:-:S03]  /*146b0*/  F2FP.BF16.F32.PACK_AB R7, R3, R12 ;  /* 0x0000000c0307723e */ /* 0x004fc600000010ff */
[----:B------:R-:W-:-:S04]  /*146c0*/  FADD.FTZ R12, R12, R37 ;  /* 0x000000250c0c7221 */ /* 0x000fc80000010000 */
[----:B------:R-:W-:Y:S01]  /*146d0*/  FADD.FTZ R250, R3, R12 ;  /* 0x0000000c03fa7221 */ /* 0x000fe20000010000 */
[C---:B-1----:R-:W-:Y:S06]  /*146e0*/  HMMA.16816.F32.BF16 R136, R4.reuse, R8, R136 ;  /* 0x000000080488723c */ /* 0x042fec0000041888 */
[----:B------:R-:W-:Y:S01]  /*146f0*/  HMMA.16816.F32.BF16 R144, R4, R140, R20 ;  /* 0x0000008c0490723c */ /* 0x000fe20000041814 */
[----:B------:R-:W-:-:S04]  /*14700*/  FADD.FTZ R9, R51, R52 ;  /* 0x0000003433097221 */ /* 0x000fc80000010000 */
[----:B------:R-:W-:Y:S01]  /*14710*/  FADD.FTZ R9, R118, R9 ;  /* 0x0000000976097221 */ /* 0x000fe20000010000 */
[----:B------:R-:W-:Y:S03]  /*14720*/  HMMA.16816.F32.BF16 R140, R4, R142, R28 ;  /* 0x0000008e048c723c */ /* 0x000fe6000004181c */
[----:B------:R-:W-:-:S03]  /*14730*/  FADD.FTZ R24, R24, R9 ;  /* 0x0000000918187221 */ /* 0x000fc60000010000 */
[----:B------:R-:W-:Y:S01]  /*14740*/  HMMA.16816.F32.BF16 R132, R4, R10, R132 ;  /* 0x0000000a0484723c */ /* 0x000fe20000041884 */
[----:B------:R-:W-:-:S04]  /*14750*/  FADD.FTZ R24, R35, R24 ;  /* 0x0000001823187221 */ /* 0x000fc80000010000 */
[----:B------:R-:W-:-:S04]  /*14760*/  FADD.FTZ R43, R43, R24 ;  /* 0x000000182b2b7221 */ /* 0x000fc80000010000 */
[----:B------:R-:W-:-:S15]  /*14770*/  FADD.FTZ R251, R44, R43 ;  /* 0x0000002b2cfb7221 */ /* 0x000fde0000010000 */
.L_x_1875:
[----:B------:R-:W-:-:S13]  /*14780*/  ISETP.GE.AND P0, PT, R246, 0x1, PT ;  /* 0x00000001f600780c */ /* 0x000fda0003f06270 */
[----:B------:R-:W-:Y:S05]  /*14790*/  @!P0 BRA `(.L_x_1881) ;  /* 0x0000004000088947 */ /* 0x000fea0003800000 */
[----:B------:R-:W-:Y:S01]  /*147a0*/  ULDC UR7, c[0x0][0x250] ;  /* 0x0000940000077ab9 */ /* 0x000fe20000000800 */
[----:B------:R-:W-:Y:S01]  /*147b0*/  ULDC.64 UR10, c[0x0][0x250] ;  /* 0x00009400000a7ab9 */ /* 0x000fe20000000a00 */
[----:B------:R-:W-:Y:S01]  /*147c0*/  ULEA UR7, -UR7, URZ, 0x8 ;  /* 0x0000003f07077291 */ /* 0x000fe2000f8e413f */
[----:B------:R-:W-:Y:S01]  /*147d0*/  IMAD.MOV.U32 R3, RZ, RZ, R0 ;  /* 0x000000ffff037224 */ /* 0x000fe200078e0000 */
[----:B------:R-:W-:Y:S01]  /*147e0*/  ULDC UR9, c[0x0][0x248] ;  /* 0x0000920000097ab9 */ /* 0x000fe20000000800 */
[----:B------:R-:W-:Y:S01]  /*147f0*/  IMAD.MOV.U32 R149, RZ, RZ, R2 ;  /* 0x000000ffff957224 */ /* 0x000fe200078e0002 */
[----:B------:R-:W-:Y:S02]  /*14800*/  USHF.R.S32.HI UR4, URZ, 0x1f, UR7 ;  /* 0x0000001f3f047899 */ /* 0x000fe40008011407 */
[----:B------:R-:W-:Y:S01]  /*14810*/  MOV R249, UR7 ;  /* 0x0000000700f97c02 */ /* 0x000fe20008000f00 */
[----:B------:R-:W-:Y:S01]  /*14820*/  ULDC UR6, c[0x0][0x24c] ;  /* 0x0000930000067ab9 */ /* 0x000fe20000000800 */
[----:B------:R-:W-:-:S02]  /*14830*/  USHF.L.U64.HI UR11, UR10, 0x6, UR11 ;  /* 0x000000060a0b7899 */ /* 0x000fc4000801020b */
[----:B------:R-:W-:Y:S01]  /*14840*/  MOV R248, UR4 ;  /* 0x0000000400f87c02 */ /* 0x000fe20008000f00 */
[----:B------:R-:W-:Y:S02]  /*14850*/  USHF.L.U32 UR10, UR10, 0x6, URZ ;  /* 0x000000060a0a7899 */ /* 0x000fe4000800063f */
[----:B------:R-:W-:Y:S02]  /*14860*/  USHF.L.U64.HI UR6, UR9, 0x6, UR6 ;  /* 0x0000000609067899 */ /* 0x000fe40008010206 */
[----:B------:R-:W-:Y:S01]  /*14870*/  USHF.L.U32 UR5, UR9, 0x6, URZ ;  /* 0x0000000609057899 */ /* 0x000fe2000800063f */
[----:B------:R-:W-:Y:S01]  /*14880*/  ULDC UR4, c[0x0][0x2ec] ;  /* 0x0000bb0000047ab9 */ /* 0x000fe20000000800 */
[----:B------:R-:W-:-:S10]  /*14890*/  ULDC.64 UR12, c[0x0][0x208] ;  /* 0x00008200000c7ab9 */ /* 0x000fd40000000a00 */
.L_x_1885:
[----:B------:R-:W-:Y:S04]  /*148a0*/  DEPBAR.LE SB0, 0x0 ;  /* 0x000080000000791a */ /* 0x000fe80000000000 */
[----:B------:R-:W-:Y:S01]  /*148b0*/  BAR.SYNC.DEFER_BLOCKING 0x0 ;  /* 0x0000000000007b1d */ /* 0x000fe20000010000 */
[----:B------:R-:W-:Y:S01]  /*148c0*/  PLOP3.LUT P0, PT, PT, PT, UP0, 0x40, 0x0 ;  /* 0x000000000000781c */ /* 0x000fe20003f0e808 */
[----:B------:R-:W-:Y:S01]  /*148d0*/  IMAD.MOV.U32 R8, RZ, RZ, R249 ;  /* 0x000000ffff087224 */ /* 0x000fe200078e00f9 */
[----:B------:R-:W-:Y:S11]  /*148e0*/  MOV R0, R248 ;  /* 0x000000f800007202 */ /* 0x000ff60000000f00 */
[----:B------:R-:W-:Y:S05]  /*148f0*/  @P0 BRA `(.L_x_1882) ;  /* 0x0000000000f40947 */ /* 0x000fea0003800000 */
        /* <DEDUP_REMOVED lines=61> */
.L_x_1882:
        /* <DEDUP_REMOVED lines=29> */
[----:B------:R-:W4:Y:S04]  /*14ea0*/  LDSM.16.M88.4 R156, [R234+0x1000] ;  /* 0x00100000ea9c783b */ /* 0x000f280000000200 */
        /* <DEDUP_REMOVED lines=11> */
[----:B------:R-:W-:Y:S01]  /*14f60*/  LDSM.16.M88.4 R112, [R234+0x4400] ;  /* 0x00440000ea70783b */ /* 0x000fe20000000200 */
[C---:B------:R-:W-:Y:S03]  /*14f70*/  HMMA.16816.F32.BF16 R8, R152.reuse, R158, RZ ;  /* 0x0000009e9808723c */ /* 0x040fe600000418ff */
[----:B------:R-:W4:Y:S03]  /*14f80*/  LDSM.16.M88.4 R156, [R234+0x3000] ;  /* 0x00300000ea9c783b */ /* 0x000f260000000200 */
[C---:B-----5:R-:W-:Y:S01]  /*14f90*/  HMMA.16816.F32.BF16 R12, R152.reuse, R160, RZ ;  /* 0x000000a0980c723c */ /* 0x060fe200000418ff */
[----:B------:R-:W-:Y:S04]  /*14fa0*/  LDSM.16.M88.4 R120, [R234+0x4800] ;  /* 0x00480000ea78783b */ /* 0x000fe80000000200 */
[----:B------:R-:W-:Y:S01]  /*14fb0*/  LDSM.16.M88.4 R128, [R234+0x4c00] ;  /* 0x004c0000ea80783b */ /* 0x000fe20000000200 */
[C---:B------:R-:W-:Y:S03]  /*14fc0*/  HMMA.16816.F32.BF16 R16, R152.reuse, R162, RZ ;  /* 0x000000a29810723c */ /* 0x040fe600000418ff */
[----:B------:R-:W5:Y:S03]  /*14fd0*/  LDSM.16.M88.4 R160, [R234+0x3400] ;  /* 0x00340000eaa0783b */ /* 0x000f660000000200 */
[C---:B-1----:R-:W-:Y:S01]  /*14fe0*/  HMMA.16816.F32.BF16 R20, R152.reuse, R164, RZ ;  /* 0x000000a49814723c */ /* 0x042fe200000418ff */
[----:B------:R-:W-:Y:S04]  /*14ff0*/  LDSM.16.M88.4 R196, [R221] ;  /* 0x00000000ddc4783b */ /* 0x000fe80000000200 */
[----:B------:R-:W-:Y:S01]  /*15000*/  LDSM.16.M88.4 R200, [R220] ;  /* 0x00000000dcc8783b */ /* 0x000fe20000000200 */
[C---:B------:R-:W-:Y:S03]  /*15010*/  HMMA.16816.F32.BF16 R24, R152.reuse, R166, RZ ;  /* 0x000000a69818723c */ /* 0x040fe600000418ff */
[----:B------:R-:W1:Y:S03]  /*15020*/  LDSM.16.M88.4 R164, [R234+0x4000] ;  /* 0x00400000eaa4783b */ /* 0x000e660000000200 */
[C---:B--2---:R-:W-:Y:S01]  /*15030*/  HMMA.16816.F32.BF16 R28, R152.reuse, R168, RZ ;  /* 0x000000a8981c723c */ /* 0x044fe200000418ff */
[----:B------:R-:W-:Y:S04]  /*15040*/  LDSM.16.M88.4 R204, [R219] ;  /* 0x00000000dbcc783b */ /* 0x000fe80000000200 */
[----:B------:R-:W-:Y:S01]  /*15050*/  LDSM.16.M88.4 R208, [R218] ;  /* 0x00000000dad0783b */ /* 0x000fe20000000200 */
[C---:B------:R-:W-:Y:S03]  /*15060*/  HMMA.16816.F32.BF16 R32, R152.reuse, R170, RZ ;  /* 0x000000aa9820723c */ /* 0x040fe600000418ff */
[----:B------:R-:W-:Y:S03]  /*15070*/  LDSM.16.M88.4 R168, [R235] ;  /* 0x00000000eba8783b */ /* 0x000fe60000000200 */
[C---:B---3--:R-:W-:Y:S01]  /*15080*/  HMMA.16816.F32.BF16 R36, R152.reuse, R172, RZ ;  /* 0x000000ac9824723c */ /* 0x048fe200000418ff */
[----:B------:R-:W-:Y:S05]  /*15090*/  LDSM.16.M88.4 R212, [R217] ;  /* 0x00000000d9d4783b */ /* 0x000fea0000000200 */
[C---:B------:R-:W-:Y:S01]  /*150a0*/  HMMA.16816.F32.BF16 R40, R152.reuse, R174, RZ ;  /* 0x000000ae9828723c */ /* 0x040fe200000418ff */
[----:B------:R-:W-:Y:S05]  /*150b0*/  LDSM.16.M88.4 R172, [R228] ;  /* 0x00000000e4ac783b */ /* 0x000fea0000000200 */
[C---:B------:R-:W-:Y:S06]  /*150c0*/  HMMA.16816.F32.BF16 R44, R152.reuse, R176, RZ ;  /* 0x000000b0982c723c */ /* 0x040fec00000418ff */
        /* <DEDUP_REMOVED lines=10> */
[----:B------:R-:W2:Y:S05]  /*15170*/  LDSM.16.M88.4 R156, [R233] ;  /* 0x00000000e99c783b */ /* 0x000eaa0000000200 */
[C---:B-----5:R-:W-:Y:S06]  /*15180*/  HMMA.16816.F32.BF16 R76, R152.reuse, R160, RZ ;  /* 0x000000a0984c723c */ /* 0x060fec00000418ff */
[C---:B------:R-:W-:Y:S01]  /*15190*/  HMMA.16816.F32.BF16 R80, R152.reuse, R162, RZ ;  /* 0x000000a29850723c */ /* 0x040fe200000418ff */
[----:B------:R-:W3:Y:S05]  /*151a0*/  LDSM.16.M88.4 R160, [R230] ;  /* 0x00000000e6a0783b */ /* 0x000eea0000000200 */
        /* <DEDUP_REMOVED lines=9> */
[C---:B------:R-:W-:Y:S06]  /*15240*/  HMMA.16816.F32.BF16 R108, R152.reuse, R112, RZ ;  /* 0x00000070986c723c */ /* 0x040fec00000418ff */
[C---:B------:R-:W-:Y:S06]  /*15250*/  HMMA.16816.F32.BF16 R112, R152.reuse, R114, RZ ;  /* 0x000000729870723c */ /* 0x040fec00000418ff */
[C---:B------:R-:W-:Y:S06]  /*15260*/  HMMA.16816.F32.BF16 R116, R152.reuse, R120, RZ ;  /* 0x000000789874723c */ /* 0x040fec00000418ff */
[C---:B------:R-:W-:Y:S06]  /*15270*/  HMMA.16816.F32.BF16 R120, R152.reuse, R122, RZ ;  /* 0x0000007a9878723c */ /* 0x040fec00000418ff */
[C---:B------:R-:W-:Y:S06]  /*15280*/  HMMA.16816.F32.BF16 R124, R152.reuse, R128, RZ ;  /* 0x00000080987c723c */ /* 0x040fec00000418ff */
[----:B------:R-:W-:Y:S01]  /*15290*/  HMMA.16816.F32.BF16 R128, R152, R130, RZ ;  /* 0x000000829880723c */ /* 0x000fe200000418ff */
[----:B------:R-:W4:Y:S05]  /*152a0*/  LDSM.16.M88.4 R152, [R222] ;  /* 0x00000000de98783b */ /* 0x000f2a0000000200 */
[C---:B--2---:R-:W-:Y:S06]  /*152b0*/  HMMA.16816.F32.BF16 R4, R168.reuse, R156, R4 ;  /* 0x0000009ca804723c */ /* 0x044fec0000041804 */
[C---:B------:R-:W-:Y:S01]  /*152c0*/  HMMA.16816.F32.BF16 R8, R168.reuse, R158, R8 ;  /* 0x0000009ea808723c */ /* 0x040fe20000041808 */
[----:B------:R-:W2:Y:S01]  /*152d0*/  LDSM.16.M88.4 R156, [R216] ;  /* 0x00000000d89c783b */ /* 0x000ea20000000200 */
[----:B------:R-:W-:Y:S04]  /*152e0*/  DEPBAR.LE SB0, 0x0 ;  /* 0x000080000000791a */ /* 0x000fe80000000000 */
[C---:B---3--:R-:W-:Y:S01]  /*152f0*/  HMMA.16816.F32.BF16 R12, R168.reuse, R160, R12 ;  /* 0x000000a0a80c723c */ /* 0x048fe2000004180c */
        /* <DEDUP_REMOVED lines=33> */
[----:B------:R-:W-:Y:S01]  /*15510*/  PLOP3.LUT P0, PT, PT, PT, UP0, 0x40, 0x0 ;  /* 0x000000000000781c */ /* 0x000fe20003f0e808 */
[----:B------:R-:W-:Y:S04]  /*15520*/  ULEA UR8, -UR9, URZ, 0x8 ;  /* 0x0000003f09087291 */ /* 0x000fe8000f8e413f */
[----:B------:R-:W-:Y:S02]  /*15530*/  USHF.R.S32.HI UR7, URZ, 0x1f, UR8 ;  /* 0x0000001f3f077899 */ /* 0x000fe40008011408 */
[----:B------:R-:W-:Y:S04]  /*15540*/  IMAD.U32 R156, RZ, RZ, UR8 ;  /* 0x00000008ff9c7e24 */ /* 0x000fe8000f8e00ff */
[----:B------:R-:W-:Y:S02]  /*15550*/  MOV R153, UR7 ;  /* 0x0000000700997c02 */ /* 0x000fe40008000f00 */
[----:B------:R-:W-:Y:S05]  /*15560*/  @P0 BRA `(.L_x_1884) ;  /* 0x0000000000f80947 */ /* 0x000fea0003800000 */
        /* <DEDUP_REMOVED lines=62> */
.L_x_1884:
        /* <DEDUP_REMOVED lines=29> */
.L_x_1883:
        /* <DEDUP_REMOVED lines=714> */
.L_x_1881:
        /* <DEDUP_REMOVED lines=14> */
[----:B------:R-:W-:-:S04]  /*188a0*/  LEA.HI R3, R3, R4, RZ, 0x2 ;  /* 0x0000000403037211 */ /* 0x000fc800078f10ff */
[----:B------:R-:W-:Y:S01]  /*188b0*/  SHF.R.S32.HI R3, RZ, 0x2, R3 ;  /* 0x00000002ff037819 */ /* 0x000fe20000011403 */
[----:B-1----:R-:W-:Y:S01]  /*188c0*/  FADD.FTZ R7, R10, R7 ;  /* 0x000000070a077221 */ /* 0x002fe20000010000 */
[----:B--2---:R-:W-:-:S04]  /*188d0*/  FADD.FTZ R6, R11, R6 ;  /* 0x000000060b067221 */ /* 0x004fc80000010000 */
[----:B------:R-:W-:Y:S02]  /*188e0*/  FSETP.NE.FTZ.AND P3, PT, R7, RZ, PT ;  /* 0x000000ff0700720b */ /* 0x000fe40003f75000 */
[----:B------:R-:W-:-:S11]  /*188f0*/  FSETP.NE.FTZ.AND P2, PT, R6, RZ, PT ;  /* 0x000000ff0600720b */ /* 0x000fd60003f55000 */
[----:B------:R-:W1:Y:S01]  /*18900*/  @P3 MUFU.RCP R8, R7 ;  /* 0x0000000700083308 */ /* 0x000e620000001000 */
[----:B------:R-:W2:Y:S07]  /*18910*/  @P3 LDC R21, c[0x0][0x2e8] ;  /* 0x0000ba00ff153b82 */ /* 0x000eae0000000800 */
[----:B------:R-:W3:Y:S01]  /*18920*/  @P2 MUFU.RCP R9, R6 ;  /* 0x0000000600092308 */ /* 0x000ee20000001000 */
[----:B------:R-:W4:Y:S07]  /*18930*/  @P2 LDC R19, c[0x0][0x2e8] ;  /* 0x0000ba00ff132b82 */ /* 0x000f2e0000000800 */
        /* <DEDUP_REMOVED lines=11> */
[C---:B------:R-:W-:Y:S01]  /*189f0*/  FMUL.FTZ R146, R9.reuse, R146 ;  /* 0x0000009209927220 */ /* 0x040fe20000410000 */
[C---:B------:R-:W-:Y:S01]  /*18a00*/  FMUL.FTZ R143, R9.reuse, R143 ;  /* 0x0000008f098f7220 */ /* 0x040fe20000410000 */
[----:B------:R-:W-:Y:S01]  /*18a10*/  LEA.HI R8, R8, R3, RZ, 0x3 ;  /* 0x0000000308087211 */ /* 0x000fe200078f18ff */
[C---:B------:R-:W-:Y:S01]  /*18a20*/  FMUL.FTZ R142, R9.reuse, R142 ;  /* 0x0000008e098e7220 */ /* 0x040fe20000410000 */
[C---:B------:R-:W-:Y:S01]  /*18a30*/  FMUL.FTZ R139, R9.reuse, R139 ;  /* 0x0000008b098b7220 */ /* 0x040fe20000410000 */
[C---:B------:R-:W-:Y:S01]  /*18a40*/  FMUL.FTZ R138, R9.reuse, R138 ;  /* 0x0000008a098a7220 */ /* 0x040fe20000410000 */
[----:B------:R-:W-:Y:S01]  /*18a50*/  LOP3.LUT R10, R8, 0xfffffff8, RZ, 0xc0, !PT ;  /* 0xfffffff8080a7812 */ /* 0x000fe200078ec0ff */
[C---:B------:R-:W-:Y:S01]  /*18a60*/  FMUL.FTZ R135, R9.reuse, R135 ;  /* 0x0000008709877220 */ /* 0x040fe20000410000 */
[----:B-----5:R-:W-:Y:S01]  /*18a70*/  SHF.R.S32.HI R8, RZ, 0x1f, R5 ;  /* 0x0000001fff087819 */ /* 0x020fe20000011405 */
[----:B------:R-:W-:Y:S01]  /*18a80*/  FMUL.FTZ R134, R9, R134 ;  /* 0x0000008609867220 */ /* 0x000fe20000410000 */
[----:B------:R-:W-:Y:S01]  /*18a90*/  F2FP.BF16.F32.PACK_AB R144, R145, R144 ;  /* 0x000000909190723e */ /* 0x000fe200000010ff */
[----:B------:R-:W-:Y:S01]  /*18aa0*/  IMAD.IADD R10, R3, 0x1, -R10 ;  /* 0x00000001030a7824 */ /* 0x000fe200078e0a0a */
[CC--:B------:R-:W-:Y:S01]  /*18ab0*/  LEA.HI R9, R8.reuse, R5.reuse, RZ, 0x2 ;  /* 0x0000000508097211 */ /* 0x0c0fe200078f10ff */
[----:B------:R-:W1:Y:S01]  /*18ac0*/  @P2 MUFU.LG2 R6, R6 ;  /* 0x0000000600062308 */ /* 0x000e620000000c00 */
[----:B------:R-:W-:Y:S01]  /*18ad0*/  LEA.HI R8, R8, R5, RZ, 0x5 ;  /* 0x0000000508087211 */ /* 0x000fe200078f28ff */
[----:B------:R-:W-:Y:S01]  /*18ae0*/  @P3 FMUL.FTZ R7, R7, 0.69314718246459960938 ;  /* 0x3f31721807073820 */ /* 0x000fe20000410000 */
[----:B------:R-:W-:-:S02]  /*18af0*/  LEA.HI R11, R10, R10, RZ, 0x1 ;  /* 0x0000000a0a0b7211 */ /* 0x000fc400078f08ff */
[----:B------:R-:W-:Y:S02]  /*18b00*/  LOP3.LUT R12, R9, 0xfffffffc, RZ, 0xc0, !PT ;  /* 0xfffffffc090c7812 */ /* 0x000fe400078ec0ff */
[----:B------:R-:W-:Y:S02]  /*18b10*/  SHF.R.S32.HI R13, RZ, 0x1, R11 ;  /* 0x00000001ff0d7819 */ /* 0x000fe4000001140b */
[----:B------:R-:W-:Y:S02]  /*18b20*/  LOP3.LUT R11, R11, 0x3fffffe, RZ, 0xc0, !PT ;  /* 0x03fffffe0b0b7812 */ /* 0x000fe400078ec0ff */
[----:B------:R-:W-:Y:S01]  /*18b30*/  SHF.R.S32.HI R9, RZ, 0x5, R8 ;  /* 0x00000005ff097819 */ /* 0x000fe20000011408 */
[C---:B------:R-:W-:Y:S01]  /*18b40*/  IMAD.SHL.U32 R14, R13.reuse, 0x40, RZ ;  /* 0x000000400d0e7824 */ /* 0x040fe200078e00ff */
[----:B------:R-:W-:Y:S01]  /*18b50*/  IADD3 R12, -R12, R5, RZ ;  /* 0x000000050c0c7210 */ /* 0x000fe20007ffe1ff */
[----:B------:R-:W-:Y:S01]  /*18b60*/  IMAD.IADD R11, R10, 0x1, -R11 ;  /* 0x000000010a0b7824 */ /* 0x000fe200078e0a0b */
[----:B------:R-:W-:-:S02]  /*18b70*/  LOP3.LUT P0, RZ, R13, 0x2, RZ, 0xc0, !PT ;  /* 0x000000020dff7812 */ /* 0x000fc4000780c0ff */
[----:B------:R-:W-:Y:S02]  /*18b80*/  LEA R10, R9, R12, 0x8 ;  /* 0x0000000c090a7211 */ /* 0x000fe400078e40ff */
[----:B------:R-:W-:Y:S02]  /*18b90*/  LOP3.LUT R14, R14, 0xc0, RZ, 0xc0, !PT ;  /* 0x000000c00e0e7812 */ /* 0x000fe400078ec0ff */
[----:B------:R-:W-:Y:S01]  /*18ba0*/  LOP3.LUT R13, R13, 0x1, RZ, 0xc0, !PT ;  /* 0x000000010d0d7812 */ /* 0x000fe200078ec0ff */
[----:B------:R-:W-:Y:S01]  /*18bb0*/  IMAD R10, R11, 0x10, R10 ;  /* 0x000000100b0a7824 */ /* 0x000fe200078e020a */
[----:B------:R-:W-:Y:S02]  /*18bc0*/  LEA.HI R11, R14, R14, RZ, 0x1d ;  /* 0x0000000e0e0b7211 */ /* 0x000fe400078fe8ff */
[----:B------:R-:W-:Y:S01]  /*18bd0*/  ISETP.NE.U32.AND P1, PT, R13, 0x1, PT ;  /* 0x000000010d00780c */ /* 0x000fe20003f25070 */
[----:B------:R-:W-:Y:S01]  /*18be0*/  IMAD.MOV.U32 R13, RZ, RZ, -0x10 ;  /* 0xfffffff0ff0d7424 */ /* 0x000fe200078e00ff */
[----:B------:R-:W-:-:S02]  /*18bf0*/  LEA R10, R10, R11, 0x1 ;  /* 0x0000000b0a0a7211 */ /* 0x000fc400078e08ff */
[----:B------:R-:W-:Y:S02]  /*18c00*/  F2FP.BF16.F32.PACK_AB R146, R147, R146 ;  /* 0x000000929392723e */ /* 0x000fe400000010ff */
[----:B------:R-:W-:Y:S01]  /*18c10*/  LEA R11, R10, UR4, 0x1 ;  /* 0x000000040a0b7c11 */ /* 0x000fe2000f8e08ff */
[----:B------:R-:W-:Y:S01]  /*18c20*/  ULDC.U8 UR4, c[0x0][0x3d8] ;  /* 0x0000f60000047ab9 */ /* 0x000fe20000000000 */
[----:B------:R-:W-:Y:S01]  /*18c30*/  SEL R13, R13, 0x10, !P1 ;  /* 0x000000100d0d7807 */ /* 0x000fe20004800000 */
[----:B------:R-:W-:Y:S01]  /*18c40*/  IMAD.MOV.U32 R10, RZ, RZ, 0x7f800000 ;  /* 0x7f800000ff0a7424 */ /* 0x000fe200078e00ff */
        /* <DEDUP_REMOVED lines=11> */
[----:B--2---:R-:W-:Y:S01]  /*18d00*/  @P3 FFMA.FTZ R10, R2, R21, R7 ;  /* 0x00000015020a3223 */ /* 0x004fe20000010007 */
[----:B------:R-:W-:Y:S01]  /*18d10*/  F2FP.BF16.F32.PACK_AB R134, R135, R134 ;  /* 0x000000868786723e */ /* 0x000fe200000010ff */
[----:B------:R-:W-:Y:S01]  /*18d20*/  STS [R17], R140 ;  /* 0x0000008c11007388 */ /* 0x000fe20000000800 */
[----:B------:R-:W-:-:S03]  /*18d30*/  ISETP.NE.AND P0, PT, RZ, UR4, PT ;  /* 0x00000004ff007c0c */ /* 0x000fc6000bf05270 */
[----:B------:R1:W-:Y:S04]  /*18d40*/  STS [R17+0x200], R142 ;  /* 0x0002008e11007388 */ /* 0x0003e80000000800 */
[----:B------:R2:W-:Y:S04]  /*18d50*/  STS [R15], R136 ;  /* 0x000000880f007388 */ /* 0x0005e80000000800 */
[----:B------:R2:W-:Y:S04]  /*18d60*/  STS [R15+0x200], R138 ;  /* 0x0002008a0f007388 */ /* 0x0005e80000000800 */
[----:B------:R2:W-:Y:S04]  /*18d70*/  STS [R13], R132 ;  /* 0x000000840d007388 */ /* 0x0005e80000000800 */
[----:B------:R2:W-:Y:S01]  /*18d80*/  STS [R13+0x200], R134 ;  /* 0x000200860d007388 */ /* 0x0005e20000000800 */
[----:B---3--:R-:W-:Y:S01]  /*18d90*/  MOV R11, 0x7f800000 ;  /* 0x7f800000000b7802 */ /* 0x008fe20000000f00 */
[----:B-1----:R-:W-:-:S04]  /*18da0*/  @P2 FMUL.FTZ R17, R6, 0.69314718246459960938 ;  /* 0x3f31721806112820 */ /* 0x002fc80000410000 */
[----:B----4-:R-:W-:Y:S01]  /*18db0*/  @P2 FFMA.FTZ R11, R0, R19, R17 ;  /* 0x00000013000b2223 */ /* 0x010fe20000010011 */
[----:B------:R-:W-:Y:S06]  /*18dc0*/  @!P0 BRA `(.L_x_1886) ;  /* 0x0000000000248947 */ /* 0x000fec0003800000 */
[----:B------:R-:W1:Y:S01]  /*18dd0*/  S2R R0, SR_CTAID.Y ;  /* 0x0000000000007919 */ /* 0x000e620000002600 */
[----:B------:R-:W1:Y:S01]  /*18de0*/  LDC R7, c[0x0][0x2c4] ;  /* 0x0000b100ff077b82 */ /* 0x000e620000000800 */
[----:B------:R-:W-:Y:S01]  /*18df0*/  ISETP.NE.AND P0, PT, R243, -0x1, PT ;  /* 0xfffffffff300780c */ /* 0x000fe20003f05270 */
[----:B--2---:R-:W2:Y:S06]  /*18e00*/  S2R R13, SR_CTAID.Z ;  /* 0x00000000000d7919 */ /* 0x004eac0000002700 */
[----:B------:R-:W2:Y:S01]  /*18e10*/  LDC R6, c[0x0][0x2e4] ;  /* 0x0000b900ff067b82 */ /* 0x000ea20000000800 */
[----:B-1----:R-:W-:-:S05]  /*18e20*/  IMAD R2, R0, R7, RZ ;  /* 0x0000000700027224 */ /* 0x002fca00078e02ff */
[----:B------:R-:W-:-:S05]  /*18e30*/  SEL R2, R2, R243, !P0 ;  /* 0x000000f302027207 */ /* 0x000fca0004000000 */
[----:B--2---:R-:W-:Y:S01]  /*18e40*/  IMAD R6, R13, R6, R2 ;  /* 0x000000060d067224 */ /* 0x004fe200078e0202 */
[----:B------:R-:W-:Y:S06]  /*18e50*/  BRA `(.L_x_1887) ;  /* 0x0000000000187947 */ /* 0x000fec0003800000 */
.L_x_1886:
[----:B--2---:R-:W1:Y:S01]  /*18e60*/  S2R R13, SR_CTAID.Z ;  /* 0x00000000000d7919 */ /* 0x004e620000002700 */
[----:B------:R-:W1:Y:S01]  /*18e70*/  LDC R2, c[0x0][0x270] ;  /* 0x00009c00ff027b82 */ /* 0x000e620000000800 */
[----:B------:R-:W1:Y:S07]  /*18e80*/  S2R R0, SR_CTAID.Y ;  /* 0x0000000000007919 */ /* 0x000e6e0000002600 */
[----:B------:R-:W2:Y:S01]  /*18e90*/  LDC R6, c[0x0][0x2c4] ;  /* 0x0000b100ff067b82 */ /* 0x000ea20000000800 */
[----:B-1----:R-:W-:-:S04]  /*18ea0*/  IMAD R7, R0, R2, R13 ;  /* 0x0000000200077224 */ /* 0x002fc800078e020d */
[----:B--2---:R-:W-:-:S07]  /*18eb0*/  IMAD R6, R7, R6, RZ ;  /* 0x0000000607067224 */ /* 0x004fce00078e02ff */
.L_x_1887:
[----:B------:R-:W-:Y:S01]  /*18ec0*/  SHF.R.S32.HI R7, RZ, 0x1f, R4 ;  /* 0x0000001fff077819 */ /* 0x000fe20000011404 */
[----:B------:R-:W-:Y:S01]  /*18ed0*/  ULDC.64 UR6, c[0x0][0x208] ;  /* 0x0000820000067ab9 */ /* 0x000fe20000000a00 */
[----:B------:R-:W-:Y:S01]  /*18ee0*/  LOP3.LUT R8, R8, 0xffffffe0, RZ, 0xc0, !PT ;  /* 0xffffffe008087812 */ /* 0x000fe200078ec0ff */
[----:B------:R-:W-:Y:S01]  /*18ef0*/  BAR.SYNC.DEFER_BLOCKING 0x0 ;  /* 0x0000000000007b1d */ /* 0x000fe20000010000 */
[----:B------:R-:W-:Y:S02]  /*18f00*/  LEA.HI R7, R7, R4, RZ, 0x5 ;  /* 0x0000000407077211 */ /* 0x000fe400078f28ff */
[----:B------:R-:W-:Y:S01]  /*18f10*/  SHF.R.S32.HI R2, RZ, 0x1f, R9 ;  /* 0x0000001fff027819 */ /* 0x000fe20000011409 */
[----:B------:R-:W-:Y:S01]  /*18f20*/  IMAD.IADD R8, R5, 0x1, -R8 ;  /* 0x0000000105087824 */ /* 0x000fe200078e0a08 */
[----:B------:R-:W-:Y:S01]  /*18f30*/  LOP3.LUT R7, R7, 0xffffffe0, RZ, 0xc0, !PT ;  /* 0xffffffe007077812 */ /* 0x000fe200078ec0ff */
[----:B------:R-:W-:Y:S03]  /*18f40*/  BSSY B0, `(.L_x_1888) ;  /* 0x0000019000007945 */ /* 0x000fe60003800000 */
[----:B------:R-:W-:Y:S01]  /*18f50*/  LOP3.LUT P0, RZ, R8, 0x3, RZ, 0xc0, !PT ;  /* 0x0000000308ff7812 */ /* 0x000fe2000780c0ff */
[----:B------:R-:W-:Y:S01]  /*18f60*/  IMAD.IADD R7, R4, 0x1, -R7 ;  /* 0x0000000104077824 */ /* 0x000fe200078e0a07 */
[----:B------:R-:W-:-:S04]  /*18f70*/  LEA.HI R4, R2, R9, RZ, 0x2 ;  /* 0x0000000902047211 */ /* 0x000fc800078f10ff */
[----:B------:R-:W-:Y:S02]  /*18f80*/  SHF.R.S32.HI R2, RZ, 0x1f, R7 ;  /* 0x0000001fff027819 */ /* 0x000fe40000011407 */
[----:B------:R-:W-:Y:S02]  /*18f90*/  LOP3.LUT R4, R4, 0xffffffc, RZ, 0xc0, !PT ;  /* 0x0ffffffc04047812 */ /* 0x000fe400078ec0ff */
[----:B------:R-:W-:-:S03]  /*18fa0*/  LEA.HI R2, R2, R7, RZ, 0x2 ;  /* 0x0000000702027211 */ /* 0x000fc600078f10ff */
[----:B------:R-:W-:Y:S01]  /*18fb0*/  IMAD.IADD R4, R9, 0x1, -R4 ;  /* 0x0000000109047824 */ /* 0x000fe200078e0a04 */
[----:B------:R-:W-:-:S05]  /*18fc0*/  SHF.R.S32.HI R5, RZ, 0x2, R2 ;  /* 0x00000002ff057819 */ /* 0x000fca0000011402 */
[----:B------:R-:W-:Y:S01]  /*18fd0*/  IMAD R2, R4, 0x10, R5 ;  /* 0x0000001004027824 */ /* 0x000fe200078e0205 */
[----:B------:R-:W-:Y:S06]  /*18fe0*/  @P0 BRA `(.L_x_1889) ;  /* 0x0000000000380947 */ /* 0x000fec0003800000 */
        /* <DEDUP_REMOVED lines=14> */
.L_x_1889:
[----:B------:R-:W-:Y:S05]  /*190d0*/  BSYNC B0 ;  /* 0x0000000000007941 */ /* 0x000fea0003800000 */
.L_x_1888:
[----:B------:R-:W2:Y:S01]  /*190e0*/  S2UR UR8, SR_CTAID.X ;  /* 0x00000000000879c3 */ /* 0x000ea20000002500 */
[----:B------:R-:W-:Y:S01]  /*190f0*/  SHF.R.S32.HI R15, RZ, 0x1f, R0 ;  /* 0x0000001fff0f7819 */ /* 0x000fe20000011400 */
[----:B-1----:R1:W3:Y:S01]  /*19100*/  LDS.128 R8, [R247+0x800] ;  /* 0x00080000f7087984 */ /* 0x0022e20000000c00 */
[----:B------:R-:W-:Y:S01]  /*19110*/  SHF.L.U32 R16, R12, 0x3, RZ ;  /* 0x000000030c107819 */ /* 0x000fe200000006ff */
[----:B------:R-:W-:Y:S01]  /*19120*/  BSSY B0, `(.L_x_1890) ;  /* 0x0000029000007945 */ /* 0x000fe20003800000 */
[----:B------:R-:W-:Y:S02]  /*19130*/  ISETP.NE.AND P0, PT, R243, -0x1, PT ;  /* 0xfffffffff300780c */ /* 0x000fe40003f05270 */
[----:B------:R-:W-:Y:S01]  /*19140*/  SHF.R.S32.HI R17, RZ, 0x1f, R16 ;  /* 0x0000001fff117819 */ /* 0x000fe20000011410 */
[----:B------:R-:W4:Y:S01]  /*19150*/  LDC.64 R4, c[0x0][0x290] ;  /* 0x0000a400ff047b82 */ /* 0x000f220000000a00 */
[----:B------:R-:W-:-:S07]  /*19160*/  SHF.R.S32.HI R2, RZ, 0x1f, R13 ;  /* 0x0000001fff027819 */ /* 0x000fce000001140d */
[----:B------:R-:W5:Y:S01]  /*19170*/  LDC.64 R6, c[0x0][0x298] ;  /* 0x0000a600ff067b82 */ /* 0x000f620000000a00 */
[----:B--2---:R-:W-:-:S04]  /*19180*/  USHF.L.U32 UR8, UR8, 0x6, URZ ;  /* 0x0000000608087899 */ /* 0x004fc8000800063f */
[----:B------:R-:W-:Y:S02]  /*19190*/  USHF.R.S32.HI UR4, URZ, 0x1f, UR8 ;  /* 0x0000001f3f047899 */ /* 0x000fe40008011408 */
[----:B------:R-:W-:Y:S01]  /*191a0*/  IADD3 R242, R242, -UR8, RZ ;  /* 0x80000008f2f27c10 */ /* 0x000fe2000fffe0ff */
[----:B----4-:R-:W-:-:S04]  /*191b0*/  IMAD R15, R15, R4, RZ ;  /* 0x000000040f0f7224 */ /* 0x010fc800078e02ff */
[C---:B------:R-:W-:Y:S02]  /*191c0*/  IMAD R5, R0.reuse, R5, R15 ;  /* 0x0000000500057224 */ /* 0x040fe400078e020f */
[----:B------:R-:W-:-:S04]  /*191d0*/  IMAD.WIDE.U32 R14, R0, R4, RZ ;  /* 0x00000004000e7225 */ /* 0x000fc800078e00ff */
[----:B-----5:R-:W-:-:S04]  /*191e0*/  IMAD.WIDE.U32 R18, R243, R6, RZ ;  /* 0x00000006f3127225 */ /* 0x020fc800078e00ff */
[----:B------:R-:W-:Y:S01]  /*191f0*/  IMAD.WIDE.U32 R16, R6, UR8, R16 ;  /* 0x0000000806107c25 */ /* 0x000fe2000f8e0010 */
[----:B------:R-:W-:-:S03]  /*19200*/  SEL R18, R14, R18, !P0 ;  /* 0x000000120e127207 */ /* 0x000fc60004000000 */
[----:B------:R-:W-:Y:S01]  /*19210*/  IMAD R0, R6, UR4, RZ ;  /* 0x0000000406007c24 */ /* 0x000fe2000f8e02ff */
[----:B------:R-:W-:Y:S01]  /*19220*/  ULDC.64 UR4, c[0x0][0x2a0] ;  /* 0x0000a80000047ab9 */ /* 0x000fe20000000a00 */
[----:B------:R-:W-:Y:S01]  /*19230*/  IMAD R243, R243, R7, R19 ;  /* 0x00000007f3f37224 */ /* 0x000fe200078e0213 */
[----:B------:R-:W-:Y:S01]  /*19240*/  @!P0 IADD3 R243, R15, R5, RZ ;  /* 0x000000050ff38210 */ /* 0x000fe20007ffe0ff */
[----:B------:R-:W-:Y:S01]  /*19250*/  IMAD R0, R7, UR8, R0 ;  /* 0x0000000807007c24 */ /* 0x000fe2000f8e0200 */
[----:B------:R-:W-:Y:S01]  /*19260*/  IADD3 R18, P0, R18, R16, RZ ;  /* 0x0000001012127210 */ /* 0x000fe20007f1e0ff */
[----:B------:R-:W-:Y:S01]  /*19270*/  VIADD R4, R3, 0x20 ;  /* 0x0000002003047836 */ /* 0x000fe20000000000 */
[----:B------:R-:W-:Y:S02]  /*19280*/  SHF.R.S32.HI R5, RZ, 0x1f, R3 ;  /* 0x0000001fff057819 */ /* 0x000fe40000011403 */
[----:B------:R-:W-:Y:S01]  /*19290*/  IADD3.X R19, R243, R0, R17, P0, !PT ;  /* 0x00000000f3137210 */ /* 0x000fe200007fe411 */
[----:B------:R-:W-:Y:S01]  /*192a0*/  IMAD R0, R2, UR4, RZ ;  /* 0x0000000402007c24 */ /* 0x000fe2000f8e02ff */
[----:B------:R-:W-:-:S02]  /*192b0*/  ISETP.GE.AND P0, PT, R3, R242, PT ;  /* 0x000000f20300720c */ /* 0x000fc40003f06270 */
[----:B------:R-:W-:Y:S01]  /*192c0*/  ISETP.GE.AND P1, PT, R4, R242, PT ;  /* 0x000000f20400720c */ /* 0x000fe20003f26270 */
[C---:B------:R-:W-:Y:S02]  /*192d0*/  IMAD R0, R13.reuse, UR5, R0 ;  /* 0x000000050d007c24 */ /* 0x040fe4000f8e0200 */
[----:B------:R-:W-:Y:S02]  /*192e0*/  IMAD.WIDE.U32 R18, R13, UR4, R18 ;  /* 0x000000040d127c25 */ /* 0x000fe4000f8e0012 */
[----:B------:R1:W2:Y:S02]  /*192f0*/  LDS.128 R12, [R247] ;  /* 0x00000000f70c7984 */ /* 0x0002a40000000c00 */
[----:B------:R-:W-:-:S04]  /*19300*/  IMAD.IADD R17, R0, 0x1, R19 ;  /* 0x0000000100117824 */ /* 0x000fc800078e0213 */
[----:B---3--:R-:W-:Y:S05]  /*19310*/  @P0 BRA `(.L_x_1891) ;  /* 0x0000000000240947 */ /* 0x008fea0003800000 */
        /* <DEDUP_REMOVED lines=9> */
.L_x_1891:
[----:B------:R-:W-:Y:S05]  /*193b0*/  BSYNC B0 ;  /* 0x0000000000007941 */ /* 0x000fea0003800000 */
.L_x_1890:
        /* <DEDUP_REMOVED lines=13> */
.L_x_1892:
        /* <DEDUP_REMOVED lines=15> */
.L_x_5334:


//--------------------- .text._ZN5flash24flash_fwd_splitkv_kernelI23Flash_fwd_kernel_traitsILi32ELi64ELi256ELi4ELb0ELb0EN7cutlass10bfloat16_tE19Flash_kernel_traitsILi32ELi64ELi256ELi4ES3_EELb1ELb0ELb0ELb0ELb1ELb1ELb0ELb1EEEvNS_16Flash_fwd_paramsE --------------------------
	.section	.text._ZN5flash24flash_fwd_splitkv_kernelI23Flash_fwd_kernel_traitsILi32ELi64ELi256ELi4ELb0ELb0EN7cutlass10bfloat16_tE19Flash_kernel_traitsILi32ELi64ELi256ELi4ES3_EELb1ELb0ELb0ELb0ELb1ELb1ELb0ELb1EEEvNS_16Flash_fwd_paramsE,"ax",@progbits
	.align	128
        .global         _ZN5flash24flash_fwd_splitkv_kernelI23Flash_fwd_kernel_traitsILi32ELi64ELi256ELi4ELb0ELb0EN7cutlass10bfloat16_tE19Flash_kernel_traitsILi32ELi64ELi256ELi4ES3_EELb1ELb0ELb0ELb0ELb1ELb1ELb0ELb1EEEvNS_16Flash_fwd_paramsE
        .type           _ZN5flash24flash_fwd_splitkv_kernelI23Flash_fwd_kernel_traitsILi32ELi64ELi256ELi4ELb0ELb0EN7cutlass10bfloat16_tE19Flash_kernel_traitsILi32ELi64ELi256ELi4ES3_EELb1ELb0ELb0ELb0ELb1ELb1ELb0ELb1EEEvNS_16Flash_fwd_paramsE,@function
        .size           _ZN5flash24flash_fwd_splitkv_kernelI23Flash_fwd_kernel_traitsILi32ELi64ELi256ELi4ELb0ELb0EN7cutlass10bfloat16_tE19Flash_kernel_traitsILi32ELi64ELi256ELi4ES3_EELb1ELb0ELb0ELb0ELb1ELb1ELb0ELb1EEEvNS_16Flash_fwd_paramsE,(.L_x_5335 - _ZN5flash24flash_fwd_splitkv_kernelI23Flash_fwd_kernel_traitsILi32ELi64ELi256ELi4ELb0ELb0EN7cutlass10bfloat16_tE19Flash_kernel_traitsILi32ELi64ELi256ELi4ES3_EELb1ELb0ELb0ELb0ELb1ELb1ELb0ELb1EEEvNS_16Flash_fwd_paramsE)
        .other          _ZN5flash24flash_fwd_splitkv_kernelI23Flash_fwd_kernel_traitsILi32ELi64ELi256ELi4ELb0ELb0EN7cutlass10bfloat16_tE19Flash_kernel_traitsILi32ELi64ELi256ELi4ES3_EELb1ELb0ELb0ELb0ELb1ELb1ELb0ELb1EEEvNS_16Flash_fwd_paramsE,@"STO_CUDA_ENTRY STV_DEFAULT"
_ZN5flash24flash_fwd_splitkv_kernelI23Flash_fwd_kernel_traitsILi32ELi64ELi256ELi4ELb0ELb0EN7cutlass10bfloat16_tE19Flash_kernel_traitsILi32ELi64ELi256ELi4ES3_EELb1ELb0ELb0ELb0ELb1ELb1ELb0ELb1EEEvNS_16Flash_fwd_paramsE:
.text._ZN5flash24flash_fwd_splitkv_kernelI23Flash_fwd_kernel_traitsILi32ELi64ELi256ELi4ELb0ELb0EN7cutlass10bfloat16_tE19Flash_kernel_traitsILi32ELi64ELi256ELi4ES3_EELb1ELb0ELb0ELb0ELb1ELb1ELb0ELb1EEEvNS_16Flash_fwd_paramsE:
        /* <DEDUP_REMOVED lines=11> */
[----:B------:R-:W-:-:S07]  /*00b0*/  ISETP.NE.AND.EX P0, PT, R3, RZ, PT, P0 ;  /* 0x000000ff0300720c */ /* 0x000fce0003f05300 */
[----:B------:R-:W4:Y:S01]  /*00c0*/  LDC.64 R2, c[0x0][0x2f8] ;  /* 0x0000be00ff027b82 */ /* 0x000f220000000a00 */
[----:B---3--:R-:W-:-:S05]  /*00d0*/  IMAD.WIDE R6, R15, 0x4, R4 ;  /* 0x000000040f067825 */ /* 0x008fca00078e0204 */
[----:B------:R-:W3:Y:S02]  /*00e0*/  @P0 LDG.E R225, desc[UR6][R6.64] ;  /* 0x0000000606e10981 */ /* 0x000ee4000c1e1900 */
[----:B------:R-:W2:Y:S02]  /*00f0*/  LDC.64 R4, c[0x0][0x2f8] ;  /* 0x0000be00ff047b82 */ /* 0x000ea40000000a00 */
[----:B------:R-:W3:Y:S01]  /*0100*/  @P0 LDG.E R224, desc[UR6][R6.64+0x4] ;  /* 0x0000040606e00981 */ /* 0x000ee2000c1e1900 */
[----:B-1----:R-:W-:Y:S02]  /*0110*/  ISETP.NE.AND P1, PT, R0, RZ, PT ;  /* 0x000000ff0000720c */ /* 0x002fe40003f25270 */
[----:B------:R-:W-:-:S04]  /*0120*/  ISETP.NE.U32.AND P4, PT, RZ, UR8, PT ;  /* 0x00000008ff007c0c */ /* 0x000fc8000bf85070 */
[----:B------:R-:W-:Y:S02]  /*0130*/  ISETP.NE.AND.EX P4, PT, RZ, UR9, PT, P4 ;  /* 0x00000009ff007c0c */ /* 0x000fe4000bf85340 */
[----:B----4-:R-:W-:-:S04]  /*0140*/  ISETP.EQ.U32.AND P2, PT, R2, RZ, PT ;  /* 0x000000ff0200720c */ /* 0x010fc80003f42070 */
        /* <DEDUP_REMOVED lines=8> */
[----:B------:R-:W4:Y:S01]  /*01d0*/  S2R R136, SR_CTAID.Z ;  /* 0x0000000000887919 */ /* 0x000f220000002700 */
[----:B------:R-:W1:Y:S01]  /*01e0*/  S2R R58, SR_TID.X ;  /* 0x00000000003a7919 */ /* 0x000e620000002100 */
[--C-:B------:R-:W-:Y:S01]  /*01f0*/  SHF.R.S32.HI R9, RZ, 0x1f, R15.reuse ;  /* 0x0000001fff097819 */ /* 0x100fe2000001140f */
[----:B------:R-:W-:Y:S02]  /*0200*/  IMAD.MOV.U32 R11, RZ, RZ, R15 ;  /* 0x000000ffff0b7224 */ /* 0x000fe400078e000f */
[----:B---3--:R-:W-:-:S06]  /*0210*/  @P0 IMAD.IADD R224, R224, 0x1, -R225 ;  /* 0x00000001e0e00824 */ /* 0x008fcc00078e0ae1 */
[----:B------:R-:W3:Y:S01]  /*0220*/  @!P0 LDC R224, c[0x0][0x2c4] ;  /* 0x0000b100ffe08b82 */ /* 0x000ee20000000800 */
[----:B------:R-:W-:-:S04]  /*0230*/  ISETP.NE.U32.AND P0, PT, R2, RZ, PT ;  /* 0x000000ff0200720c */ /* 0x000fc80003f05070 */
[----:B------:R-:W-:-:S13]  /*0240*/  ISETP.NE.AND.EX P0, PT, R3, RZ, PT, P0 ;  /* 0x000000ff0300720c */ /* 0x000fda0003f05300 */
[----:B-12-4-:R-:W-:Y:S05]  /*0250*/  @!P0 BRA `(.L_x_1893) ;  /* 0x0000000000108947 */ /* 0x016fea0003800000 */
[----:B------:R-:W2:Y:S02]  /*0260*/  @P1 LDG.E R2, desc[UR6][R4.64+0x4] ;  /* 0x0000040604021981 */ /* 0x000ea4000c1e1900 */
[----:B--2--5:R-:W-:-:S06]  /*0270*/  @P1 IADD3 R71, R2, -R17, RZ ;  /* 0x8000001102471210 */ /* 0x024fcc0007ffe0ff */
[----:B------:R2:W5:Y:S01]  /*0280*/  @!P1 LDG.E R71, desc[UR6][R4.64] ;  /* 0x0000000604479981 */ /* 0x000562000c1e1900 */
[----:B------:R-:W-:Y:S05]  /*0290*/  BRA `(.L_x_1894) ;  /* 0x0000000000047947 */ /* 0x000fea0003800000 */
.L_x_1893:
[----:B------:R-:W1:Y:S02]  /*02a0*/  LDC R71, c[0x0][0x2c8] ;  /* 0x0000b200ff477b82 */ /* 0x000e640000000800 */
.L_x_1894:
[----:B------:R-:W4:Y:S02]  /*02b0*/  LDC.64 R2, c[0x0][0x308] ;  /* 0x0000c200ff027b82 */ /* 0x000f240000000a00 */
[----:B----4-:R-:W-:-:S04]  /*02c0*/  ISETP.NE.U32.AND P1, PT, R2, RZ, PT ;  /* 0x000000ff0200720c */ /* 0x010fc80003f25070 */
[----:B------:R-:W-:-:S13]  /*02d0*/  ISETP.NE.AND.EX P1, PT, R3, RZ, PT, P1 ;  /* 0x000000ff0300720c */ /* 0x000fda0003f25310 */
[----:B------:R-:W4:Y:S01]  /*02e0*/  @P1 LDC.64 R2, c[0x0][0x308] ;  /* 0x0000c200ff021b82 */ /* 0x000f220000000a00 */
[----:B------:R-:W-:-:S07]  /*02f0*/  IMAD.SHL.U32 R61, R27, 0x40, RZ ;  /* 0x000000401b3d7824 */ /* 0x000fce00078e00ff */
[----:B--2---:R-:W2:Y:S01]  /*0300*/  @!P1 LDC R5, c[0x0][0x2cc] ;  /* 0x0000b300ff059b82 */ /* 0x004ea20000000800 */
[----:B----4-:R-:W-:-:S07]  /*0310*/  @P1 IMAD.WIDE R6, R15, 0x4, R2 ;  /* 0x000000040f061825 */ /* 0x010fce00078e0202 */
[----:B------:R-:W4:Y:S01]  /*0320*/  @!P1 LDC.64 R2, c[0x0][0x318] ;  /* 0x0000c600ff029b82 */ /* 0x000f220000000a00 */
[----:B------:R1:W5:Y:S01]  /*0330*/  @P1 LDG.E R57, desc[UR6][R6.64] ;  /* 0x0000000606391981 */ /* 0x000362000c1e1900 */
[----:B---3--:R-:W-:-:S13]  /*0340*/  ISETP.GT.AND P0, PT, R224, R61, PT ;  /* 0x0000003de000720c */ /* 0x008fda0003f04270 */
[----:B--2---:R-:W-:Y:S05]  /*0350*/  @!P0 EXIT ;  /* 0x000000000000894d */ /* 0x004fea0003800000 */
        /* <DEDUP_REMOVED lines=76> */
.L_x_1897:
[----:B------:R-:W-:Y:S05]  /*0820*/  BSYNC B0 ;  /* 0x0000000000007941 */ /* 0x000fea0003800000 */
.L_x_1896:
        /* <DEDUP_REMOVED lines=13> */
.L_x_1899:
[----:B------:R-:W-:Y:S05]  /*0900*/  BSYNC B0 ;  /* 0x0000000000007941 */ /* 0x000fea0003800000 */
.L_x_1898:
        /* <DEDUP_REMOVED lines=11> */
.L_x_1895:
        /* <DEDUP_REMOVED lines=27> */
.L_x_1900:
        /* <DEDUP_REMOVED lines=81> */
.L_x_1901:
        /* <DEDUP_REMOVED lines=49> */
.L_x_1903:
        /* <DEDUP_REMOVED lines=31> */
.L_x_1902:
        /* <DEDUP_REMOVED lines=263> */
.L_x_1958:
        /* <DEDUP_REMOVED lines=133> */
.L_x_1908:
[----:B------:R-:W-:Y:S05]  /*2e40*/  BSYNC B0 ;  /* 0x0000000000007941 */ /* 0x000fea0003800000 */
.L_x_1907:
        /* <DEDUP_REMOVED lines=61> */
.L_x_1910:
[----:B------:R-:W-:Y:S05]  /*3220*/  BSYNC B0 ;  /* 0x0000000000007941 */ /* 0x000fea0003800000 */
.L_x_1909:
        /* <DEDUP_REMOVED lines=57> */
.L_x_1912:
[----:B------:R-:W-:Y:S05]  /*35c0*/  BSYNC B0 ;  /* 0x0000000000007941 */ /* 0x000fea0003800000 */
.L_x_1911:
        /* <DEDUP_REMOVED lines=62> */
.L_x_1914:
[----:B------:R-:W-:Y:S05]  /*39b0*/  BSYNC B0 ;  /* 0x0000000000007941 */ /* 0x000fea0003800000 */
.L_x_1913:
        /* <DEDUP_REMOVED lines=57> */
.L_x_1916:
[----:B------:R-:W-:Y:S05]  /*3d50*/  BSYNC B0 ;  /* 0x0000000000007941 */ /* 0x000fea0003800000 */
.L_x_1915:
        /* <DEDUP_REMOVED lines=62> */
.L_x_1918:
[----:B------:R-:W-:Y:S05]  /*4140*/  BSYNC B0 ;  /* 0x0000000000007941 */ /* 0x000fea0003800000 */
.L_x_1917:
        /* <DEDUP_REMOVED lines=62> */
.L_x_1920:
[----:B------:R-:W-:Y:S05]  /*4530*/  BSYNC B0 ;  /* 0x0000000000007941 */ /* 0x000fea0003800000 */
.L_x_1919:
        /* <DEDUP_REMOVED lines=62> */
.L_x_1922:
[----:B------:R-:W-:Y:S05]  /*4920*/  BSYNC B0 ;  /* 0x0000000000007941 */ /* 0x000fea0003800000 */
.L_x_1921:
[C---:B------:R-:W-:Y:S01]  /*4930*/  LEA R50, P1, R33.reuse, R50, 0x1 ;  /* 0x0000003221327211 */ /* 0x040fe200078208ff */
[----:B------:R-:W-:Y:S01]  /*4940*/  IMAD.MOV.U32 R8, RZ, RZ, R10 ;  /* 0x000000ffff087224 */ /* 0x000fe200078e000a */
[----:B------:R-:W-:Y:S02]  /*4950*/  UMOV UR4, UR29 ;  /* 0x0000001d00047c82 */ /* 0x000fe40008000000 */
[C---:B------:R-:W-:Y:S02]  /*4960*/  LEA.HI.X.SX32 R51, R33.reuse, R51, 0x1, P1 ;  /* 0x0000003321337211 */ /* 0x040fe400008f0eff */
[C---:B------:R-:W-:Y:S04]  /*4970*/  LEA R10, P0, R33.reuse, R8, 0x1 ;  /* 0x00000008210a7211 */ /* 0x040fe800078008ff */
[----:B------:R-:W-:Y:S01]  /*4980*/  LEA.HI.X.SX32 R9, R33, R9, 0x1, P0 ;  /* 0x0000000921097211 */ /* 0x000fe200000f0eff */
[----:B------:R-:W-:Y:S08]  /*4990*/  BRA `(.L_x_1923) ;  /* 0x0000003400587947 */ /* 0x000ff00003800000 */
.L_x_1906:
        /* <DEDUP_REMOVED lines=92> */
.L_x_1927:
[----:B------:R-:W-:Y:S05]  /*4f60*/  BSYNC B0 ;  /* 0x0000000000007941 */ /* 0x000fea0003800000 */
.L_x_1926:
[----:B-----5:R2:W-:Y:S02]  /*4f70*/  STG.E.128 desc[UR6][R96.64], R44 ;  /* 0x0000002c60007986 */ /* 0x0205e4000c101d06 */
.L_x_1925:
[----:B------:R-:W-:Y:S05]  /*4f80*/  BSYNC B1 ;  /* 0x0000000000017941 */ /* 0x000fea0003800000 */
.L_x_1924:
        /* <DEDUP_REMOVED lines=97> */
.L_x_1931:
[----:B------:R-:W-:Y:S05]  /*55a0*/  BSYNC B0 ;  /* 0x0000000000007941 */ /* 0x000fea0003800000 */
.L_x_1930:
[----:B-----5:R4:W-:Y:S02]  /*55b0*/  STG.E.128 desc[UR6][R154.64], R44 ;  /* 0x0000002c9a007986 */ /* 0x0209e4000c101d06 */
.L_x_1929:
[----:B------:R-:W-:Y:S05]  /*55c0*/  BSYNC B1 ;  /* 0x0000000000017941 */ /* 0x000fea0003800000 */
.L_x_1928:
        /* <DEDUP_REMOVED lines=90> */
.L_x_1935:
[----:B------:R-:W-:Y:S05]  /*5b70*/  BSYNC B0 ;  /* 0x0000000000007941 */ /* 0x000fea0003800000 */
.L_x_1934:
[----:B-----5:R3:W-:Y:S02]  /*5b80*/  STG.E.128 desc[UR6][R154.64], R44 ;  /* 0x0000002c9a007986 */ /* 0x0207e4000c101d06 */
.L_x_1933:
[----:B------:R-:W-:Y:S05]  /*5b90*/  BSYNC B1 ;  /* 0x0000000000017941 */ /* 0x000fea0003800000 */
.L_x_1932:
        /* <DEDUP_REMOVED lines=95> */
.L_x_1939:
[----:B------:R-:W-:Y:S05]  /*6190*/  BSYNC B0 ;  /* 0x0000000000007941 */ /* 0x000fea0003800000 */
.L_x_1938:
[----:B-----5:R1:W-:Y:S02]  /*61a0*/  STG.E.128 desc[UR6][R154.64], R44 ;  /* 0x0000002c9a007986 */ /* 0x0203e4000c101d06 */
.L_x_1937:
[----:B------:R-:W-:Y:S05]  /*61b0*/  BSYNC B1 ;  /* 0x0000000000017941 */ /* 0x000fea0003800000 */
.L_x_1936:
        /* <DEDUP_REMOVED lines=90> */
.L_x_1943:
[----:B------:R-:W-:Y:S05]  /*6760*/  BSYNC B0 ;  /* 0x0000000000007941 */ /* 0x000fea0003800000 */
.L_x_1942:
[----:B-----5:R2:W-:Y:S02]  /*6770*/  STG.E.128 desc[UR6][R154.64], R44 ;  /* 0x0000002c9a007986 */ /* 0x0205e4000c101d06 */
.L_x_1941:
[----:B------:R-:W-:Y:S05]  /*6780*/  BSYNC B1 ;  /* 0x0000000000017941 */ /* 0x000fea0003800000 */
.L_x_1940:
        /* <DEDUP_REMOVED lines=95> */
.L_x_1947:
[----:B------:R-:W-:Y:S05]  /*6d80*/  BSYNC B0 ;  /* 0x0000000000007941 */ /* 0x000fea0003800000 */
.L_x_1946:
[----:B-----5:R1:W-:Y:S02]  /*6d90*/  STG.E.128 desc[UR6][R154.64], R44 ;  /* 0x0000002c9a007986 */ /* 0x0203e4000c101d06 */
.L_x_1945:
[----:B------:R-:W-:Y:S05]  /*6da0*/  BSYNC B1 ;  /* 0x0000000000017941 */ /* 0x000fea0003800000 */
.L_x_1944:
        /* <DEDUP_REMOVED lines=95> */
.L_x_1951:
[----:B------:R-:W-:Y:S05]  /*73a0*/  BSYNC B0 ;  /* 0x0000000000007941 */ /* 0x000fea0003800000 */
.L_x_1950:
[----:B-----5:R1:W-:Y:S02]  /*73b0*/  STG.E.128 desc[UR6][R154.64], R44 ;  /* 0x0000002c9a007986 */ /* 0x0203e4000c101d06 */
.L_x_1949:
[----:B------:R-:W-:Y:S05]  /*73c0*/  BSYNC B1 ;  /* 0x0000000000017941 */ /* 0x000fea0003800000 */
.L_x_1948:
        /* <DEDUP_REMOVED lines=94> */
.L_x_1955:
[----:B------:R-:W-:Y:S05]  /*79b0*/  BSYNC B0 ;  /* 0x0000000000007941 */ /* 0x000fea0003800000 */
.L_x_1954:
[----:B-----5:R1:W-:Y:S02]  /*79c0*/  STG.E.128 desc[UR6][R156.64], R44 ;  /* 0x0000002c9c007986 */ /* 0x0203e4000c101d06 */
.L_x_1953:
[----:B------:R-:W-:Y:S05]  /*79d0*/  BSYNC B1 ;  /* 0x0000000000017941 */ /* 0x000fea0003800000 */
.L_x_1952:
        /* <DEDUP_REMOVED lines=10> */
.L_x_1905:
        /* <DEDUP_REMOVED lines=72> */
.L_x_1923:
        /* <DEDUP_REMOVED lines=83> */
.L_x_1956:
        /* <DEDUP_REMOVED lines=8> */
.L_x_1957:
[----:B------:R-:W-:Y:S04]  /*84b0*/  IADD3 R11, R11, -0x1, RZ ;  /* 0xffffffff0b0b7810 */ /* 0x000fe80007ffe0ff */
[----:B------:R-:W-:Y:S11]  /*84c0*/  ISETP.GT.AND P0, PT, R11, R94, PT ;  /* 0x0000005e0b00720c */ /* 0x000ff60003f04270 */
[----:B------:R-:W-:Y:S02]  /*84d0*/  @!UPT UIADD3 URZ, URZ, URZ, URZ ;  /* 0x0000003f3f3ff290 */ /* 0x000fe4000fffe03f */
[----:B------:R-:W-:Y:S05]  /*84e0*/  @P0 BRA `(.L_x_1958) ;  /* 0xffffffa000400947 */ /* 0x000fea000383ffff */
.L_x_1904:
        /* <DEDUP_REMOVED lines=89> */
.L_x_1965:
[----:B------:R-:W-:Y:S05]  /*8a80*/  BSYNC B0 ;  /* 0x0000000000007941 */ /* 0x000fea0003800000 */
.L_x_1964:
[----:B-----5:R1:W-:Y:S02]  /*8a90*/  STS.128 [R229], R8 ;  /* 0x00000008e5007388 */ /* 0x0203e40000000c00 */
.L_x_1963:
[----:B------:R-:W-:Y:S05]  /*8aa0*/  BSYNC B1 ;  /* 0x0000000000017941 */ /* 0x000fea0003800000 */
.L_x_1962:
        /* <DEDUP_REMOVED lines=57> */
.L_x_1968:
[----:B------:R-:W-:Y:S05]  /*8e40*/  BSYNC B0 ;  /* 0x0000000000007941 */ /* 0x000fea0003800000 */
.L_x_1967:
[----:B-----5:R2:W-:Y:S01]  /*8e50*/  STS.128 [R229+0x800], R8 ;  /* 0x00080008e5007388 */ /* 0x0205e20000000c00 */
[----:B------:R-:W-:Y:S05]  /*8e60*/  BRA `(.L_x_1966) ;  /* 0x0000000c00407947 */ /* 0x000fea0003800000 */
.L_x_1961:
        /* <DEDUP_REMOVED lines=92> */
.L_x_1972:
[----:B------:R-:W-:Y:S05]  /*9430*/  BSYNC B0 ;  /* 0x0000000000007941 */ /* 0x000fea0003800000 */
.L_x_1971:
[----:B-----5:R1:W-:Y:S02]  /*9440*/  STS.128 [R229], R20 ;  /* 0x00000014e5007388 */ /* 0x0203e40000000c00 */
.L_x_1970:
[----:B------:R-:W-:Y:S05]  /*9450*/  BSYNC B1 ;  /* 0x0000000000017941 */ /* 0x000fea0003800000 */
.L_x_1969:
        /* <DEDUP_REMOVED lines=93> */
.L_x_1974:
[----:B------:R-:W-:Y:S05]  /*9a30*/  BSYNC B0 ;  /* 0x0000000000007941 */ /* 0x000fea0003800000 */
.L_x_1973:
[----:B-----5:R3:W-:Y:S01]  /*9a40*/  STS.128 [R229+0x800], R4 ;  /* 0x00080004e5007388 */ /* 0x0207e20000000c00 */
[----:B------:R-:W-:Y:S05]  /*9a50*/  BRA `(.L_x_1966) ;  /* 0x0000000000447947 */ /* 0x000fea0003800000 */
.L_x_1960:
        /* <DEDUP_REMOVED lines=17> */
.L_x_1966:
[----:B------:R-:W-:Y:S05]  /*9b70*/  BSYNC B2 ;  /* 0x0000000000027941 */ /* 0x000fea0003800000 */
.L_x_1959:
[----:B------:R-:W-:Y:S01]  /*9b80*/  VIADD R228, R56, 0xffffffff ;  /* 0xffffffff38e47836 */ /* 0x000fe20000000000 */
[----:B------:R-:W-:Y:S01]  /*9b90*/  ULDC.64 UR8, c[0x0][0x398] ;  /* 0x0000e60000087ab9 */ /* 0x000fe20000000a00 */
[----:B-12---:R-:W-:Y:S02]  /*9ba0*/  VIADD R24, R134, 0x60 ;  /* 0x0000006086187836 */ /* 0x006fe40000000000 */
[----:B------:R-:W-:Y:S02]  /*9bb0*/  IMAD.SHL.U32 R0, R228, 0x100, RZ ;  /* 0x00000100e4007824 */ /* 0x000fe400078e00ff */
        /* <DEDUP_REMOVED lines=9> */
[----:B------:R-:W-:Y:S01]  /*9c50*/  IMAD.SHL.U32 R69, R69, 0x8, RZ ;  /* 0x0000000845457824 */ /* 0x000fe200078e00ff */
[-C--:B------:R-:W-:Y:S02]  /*9c60*/  ISETP.GE.AND P6, PT, R26, R15.reuse, PT ;  /* 0x0000000f1a00720c */ /* 0x080fe40003fc6270 */
[-C--:B------:R-:W-:Y:S02]  /*9c70*/  ISETP.GE.AND P3, PT, R20, R15.reuse, PT ;  /* 0x0000000f1400720c */ /* 0x080fe40003f66270 */
[----:B------:R-:W-:-:S02]  /*9c80*/  ISETP.GE.AND P2, PT, R18, R15, PT ;  /* 0x0000000f1200720c */ /* 0x000fc40003f46270 */
[----:B------:R-:W-:Y:S01]  /*9c90*/  ISETP.GE.AND P4, PT, R22, R15, PT ;  /* 0x0000000f1600720c */ /* 0x000fe20003f86270 */
[----:B------:R-:W-:-:S04]  /*9ca0*/  @!P1 IMAD.MOV.U32 R218, RZ, RZ, R220 ;  /* 0x000000ffffda9224 */ /* 0x000fc800078e00dc */
[----:B----4-:R-:W1:Y:S01]  /*9cb0*/  @!P5 LDC.64 R2, c[0x0][0x248] ;  /* 0x00009200ff02db82 */ /* 0x010e620000000a00 */
[----:B------:R-:W-:Y:S01]  /*9cc0*/  @!PT LDS RZ, [RZ] ;  /* 0x00000000fffff984 */ /* 0x000fe20000000800 */
[----:B------:R-:W-:Y:S01]  /*9cd0*/  @!PT LDS RZ, [RZ] ;  /* 0x00000000fffff984 */ /* 0x000fe20000000800 */
[----:B------:R-:W-:Y:S01]  /*9ce0*/  @!PT LDS RZ, [RZ] ;  /* 0x00000000fffff984 */ /* 0x000fe20000000800 */
[----:B------:R2:W-:Y:S01]  /*9cf0*/  @!P1 LDGSTS.E.BYPASS.LTC128B.128 [R229+0x1000], desc[UR6][R218.64] ;  /* 0x01000000dae59fae */ /* 0x0005e2000b901d46 */
[----:B------:R-:W-:-:S04]  /*9d00*/  @!P0 LEA R28, P1, R63, R220, 0x1 ;  /* 0x000000dc3f1c8211 */ /* 0x000fc800078208ff */
[----:B------:R-:W-:Y:S02]  /*9d10*/  @!P0 LEA.HI.X R29, R63, R219, R60, 0x1, P1 ;  /* 0x000000db3f1d8211 */ /* 0x000fe400008f0c3c */
[----:B------:R-:W-:Y:S01]  /*9d20*/  ISETP.GE.AND P1, PT, R14, R15, PT ;  /* 0x0000000f0e00720c */ /* 0x000fe20003f26270 */
[----:B---3--:R-:W3:Y:S02]  /*9d30*/  @!P6 LDC.64 R4, c[0x0][0x248] ;  /* 0x00009200ff04eb82 */ /* 0x008ee40000000a00 */
[----:B------:R4:W-:Y:S06]  /*9d40*/  @!P0 LDGSTS.E.BYPASS.LTC128B.128 [R229+0x1800], desc[UR6][R28.64] ;  /* 0x018000001ce58fae */ /* 0x0009ec000b901d46 */
        /* <DEDUP_REMOVED lines=21> */
[----:B--2---:R-:W-:Y:S01]  /*9ea0*/  @!P4 LEA R34, P0, R12, R220, 0x8 ;  /* 0x000000dc0c22c211 */ /* 0x004fe200078040ff */
[----:B------:R-:W-:Y:S01]  /*9eb0*/  @!P3 IMAD.IADD R11, R11, 0x1, R3 ;  /* 0x000000010b0bb824 */ /* 0x000fe200078e0203 */
[----:B------:R-:W-:Y:S01]  /*9ec0*/  LOP3.LUT R3, R70, 0xfffffff8, RZ, 0xc0, !PT ;  /* 0xfffffff846037812 */ /* 0x000fe200078ec0ff */
[----:B------:R-:W-:Y:S01]  /*9ed0*/  @!P3 IMAD.MOV.U32 R10, RZ, RZ, R2 ;  /* 0x000000ffff0ab224 */ /* 0x000fe200078e0002 */
[----:B------:R-:W-:Y:S01]  /*9ee0*/  @!P4 LEA.HI.X R35, R12, R219, R13, 0x8, P0 ;  /* 0x000000db0c23c211 */ /* 0x000fe200000f440d */
[----:B------:R-:W-:Y:S01]  /*9ef0*/  @!P2 IMAD.IADD R5, R9, 0x1, R5 ;  /* 0x000000010905a824 */ /* 0x000fe200078e0205 */
[----:B------:R-:W-:Y:S01]  /*9f00*/  LOP3.LUT R2, R66, 0x7fffffe, RZ, 0xc0, !PT ;  /* 0x07fffffe42027812 */ /* 0x000fe200078ec0ff */
[----:B------:R-:W-:Y:S01]  /*9f10*/  IMAD.IADD R3, R58, 0x1, -R3 ;  /* 0x000000013a037824 */ /* 0x000fe200078e0a03 */
[----:B------:R-:W-:Y:S01]  /*9f20*/  ISETP.GE.AND P0, PT, R16, R15, PT ;  /* 0x0000000f1000720c */ /* 0x000fe20003f06270 */
[----:B----4-:R-:W-:Y:S01]  /*9f30*/  @!P1 IMAD.WIDE.U32 R28, R6, 0x1c0, R218 ;  /* 0x000001c0061c9825 */ /* 0x010fe200078e00da */
[----:B------:R-:W-:Y:S01]  /*9f40*/  @!P4 LDGSTS.E.BYPASS.LTC128B.128 [R229+0x3000], desc[UR6][R34.64] ;  /* 0x0300000022e5cfae */ /* 0x000fe2000b901d46 */
[----:B------:R-:W-:-:S02]  /*9f50*/  SHF.R.S32.HI R6, RZ, 0x1f, R67 ;  /* 0x0000001fff067819 */ /* 0x000fc40000011443 */
[----:B------:R-:W-:Y:S01]  /*9f60*/  @!P1 IMAD R7, R7, 0x1c0, RZ ;  /* 0x000001c007079824 */ /* 0x000fe200078e02ff */
[----:B------:R1:W-:Y:S01]  /*9f70*/  @!P3 LDGSTS.E.BYPASS.LTC128B.128 [R229+0x3800], desc[UR6][R10.64] ;  /* 0x038000000ae5bfae */ /* 0x0003e2000b901d46 */
[----:B------:R-:W-:Y:S01]  /*9f80*/  LEA.HI R8, R3, R3, RZ, 0x1 ;  /* 0x0000000303087211 */ /* 0x000fe200078f08ff */
[----:B------:R-:W-:Y:S01]  /*9f90*/  IMAD.IADD R2, R67, 0x1, -R2 ;  /* 0x0000000143027824 */ /* 0x000fe200078e0a02 */
[----:B------:R-:W-:Y:S01]  /*9fa0*/  SHF.R.S32.HI R9, RZ, 0x4, R68 ;  /* 0x00000004ff097819 */ /* 0x000fe20000011444 */
[----:B------:R-:W-:Y:S01]  /*9fb0*/  @!P1 IMAD.IADD R29, R7, 0x1, R29 ;  /* 0x00000001071d9824 */ /* 0x000fe200078e021d */
[----:B------:R2:W-:Y:S01]  /*9fc0*/  @!P2 LDGSTS.E.BYPASS.LTC128B.128 [R229+0x4000], desc[UR6][R4.64] ;  /* 0x0400000004e5afae */ /* 0x0005e2000b901d46 */
[----:B------:R-:W-:Y:S02]  /*9fd0*/  SHF.R.S32.HI R16, RZ, 0x1, R8 ;  /* 0x00000001ff107819 */ /* 0x000fe40000011408 */
[-C--:B------:R-:W-:Y:S01]  /*9fe0*/  ISETP.GE.AND P4, PT, R22, R15.reuse, PT ;  /* 0x0000000f1600720c */ /* 0x080fe20003f86270 */
[----:B------:R-:W-:Y:S01]  /*9ff0*/  @!P1 LDGSTS.E.BYPASS.LTC128B.128 [R229+0x4800], desc[UR6][R28.64] ;  /* 0x048000001ce59fae */ /* 0x000fe2000b901d46 */
[----:B------:R-:W-:-:S02]  /*a000*/  ISETP.GE.AND P1, PT, R134, R15, PT ;  /* 0x0000000f8600720c */ /* 0x000fc40003f26270 */
[----:B------:R-:W-:Y:S01]  /*a010*/  LEA.HI R67, R6, R67, RZ, 0x3 ;  /* 0x0000004306437211 */ /* 0x000fe200078f18ff */
[----:B------:R-:W0:Y:S01]  /*a020*/  LDGDEPBAR ;  /* 0x00000000000079af */ /* 0x000e220000000000 */
[----:B------:R-:W3:Y:S01]  /*a030*/  @!P6 LDC.64 R6, c[0x0][0x250] ;  /* 0x00009400ff06eb82 */ /* 0x000ee20000000a00 */
[----:B------:R-:W-:Y:S02]  /*a040*/  LEA.HI R68, R68, R9, RZ, 0x1 ;  /* 0x0000000944447211 */ /* 0x000fe400078f08ff */
[-C--:B------:R-:W-:Y:S01]  /*a050*/  ISETP.GE.AND P3, PT, R20, R15.reuse, PT ;  /* 0x0000000f1400720c */ /* 0x080fe20003f66270 */
[----:B------:R-:W-:Y:S01]  /*a060*/  IMAD.SHL.U32 R20, R64, 0x40, RZ ;  /* 0x0000004040147824 */ /* 0x000fe200078e00ff */
[----:B------:R-:W-:Y:S01]  /*a070*/  LOP3.LUT R68, R68, 0xfffffffe, RZ, 0xc0, !PT ;  /* 0xfffffffe44447812 */ /* 0x000fe200078ec0ff */
[----:B------:R-:W-:Y:S01]  /*a080*/  IMAD.SHL.U32 R48, R67, 0x20, RZ ;  /* 0x0000002043307824 */ /* 0x000fe200078e00ff */
[----:B------:R-:W-:Y:S02]  /*a090*/  LOP3.LUT R216, R8, 0x3fffffe, RZ, 0xc0, !PT ;  /* 0x03fffffe08d87812 */ /* 0x000fe400078ec0ff */
[----:B------:R-:W-:Y:S01]  /*a0a0*/  ISETP.GE.AND P2, PT, R18, R15, PT ;  /* 0x0000000f1200720c */ /* 0x000fe20003f46270 */
[----:B------:R-:W-:Y:S01]  /*a0b0*/  IMAD.IADD R9, R9, 0x1, -R68 ;  /* 0x0000000109097824 */ /* 0x000fe200078e0a44 */
[----:B------:R-:W-:Y:S01]  /*a0c0*/  LOP3.LUT R20, R20, 0xc0, RZ, 0xc0, !PT ;  /* 0x000000c014147812 */ /* 0x000fe200078ec0ff */
[----:B------:R-:W-:Y:S01]  /*a0d0*/  IMAD.IADD R216, R3, 0x1, -R216 ;  /* 0x0000000103d87824 */ /* 0x000fe200078e0ad8 */
[----:B------:R-:W-:Y:S01]  /*a0e0*/  LOP3.LUT R48, R48, 0xffffff00, RZ, 0xc0, !PT ;  /* 0xffffff0030307812 */ /* 0x000fe200078ec0ff */
[----:B-1----:R-:W-:-:S02]  /*a0f0*/  IMAD.SHL.U32 R10, R16, 0x40, RZ ;  /* 0x00000040100a7824 */ /* 0x002fc400078e00ff */
[C---:B------:R-:W-:Y:S01]  /*a100*/  IMAD R216, R9.reuse, 0x8, R216 ;  /* 0x0000000809d87824 */ /* 0x040fe200078e02d8 */
[----:B--2---:R-:W1:Y:S02]  /*a110*/  @!P5 LDC.64 R4, c[0x0][0x250] ;  /* 0x00009400ff04db82 */ /* 0x004e640000000a00 */
[----:B------:R-:W-:Y:S01]  /*a120*/  LOP3.LUT R10, R10, 0xc0, RZ, 0xc0, !PT ;  /* 0x000000c00a0a7812 */ /* 0x000fe200078ec0ff */
[----:B------:R-:W-:Y:S01]  /*a130*/  IMAD.SHL.U32 R3, R9, 0x8, RZ ;  /* 0x0000000809037824 */ /* 0x000fe200078e00ff */
[----:B------:R-:W-:-:S04]  /*a140*/  DEPBAR.LE SB0, 0x0 ;  /* 0x000080000000791a */ /* 0x000fc80000000000 */
[----:B------:R-:W-:Y:S01]  /*a150*/  BAR.SYNC.DEFER_BLOCKING 0x0 ;  /* 0x0000000000007b1d */ /* 0x000fe20000010000 */
[----:B------:R-:W-:Y:S02]  /*a160*/  LOP3.LUT R13, R10, 0x8, R69, 0xf8, !PT ;  /* 0x000000080a0d7812 */ /* 0x000fe400078ef845 */
[----:B------:R-:W-:Y:S02]  /*a170*/  SHF.R.U32.HI R8, RZ, 0x3, R10 ;  /* 0x00000003ff087819 */ /* 0x000fe4000001160a */
[----:B------:R-:W-:-:S03]  /*a180*/  LOP3.LUT R3, R20, 0x8, R3, 0xf8, !PT ;  /* 0x0000000814037812 */ /* 0x000fc600078ef803 */
[----:B------:R-:W2:Y:S01]  /*a190*/  @!P4 LDC.64 R10, c[0x0][0x250] ;  /* 0x00009400ff0acb82 */ /* 0x000ea20000000a00 */
[----:B------:R-:W-:Y:S02]  /*a1a0*/  LOP3.LUT R13, R13, R8, RZ, 0x3c, !PT ;  /* 0x000000080d0d7212 */ /* 0x000fe400078e3cff */
[----:B------:R-:W-:-:S03]  /*a1b0*/  SHF.R.U32.HI R20, RZ, 0x3, R20 ;  /* 0x00000003ff147819 */ /* 0x000fc60000011614 */
[----:B------:R-:W-:Y:S01]  /*a1c0*/  IMAD.U32 R216, R216, 0x20, R13 ;  /* 0x00000020d8d87824 */ /* 0x000fe200078e000d */
[----:B------:R-:W-:Y:S01]  /*a1d0*/  LOP3.LUT R3, R3, R20, RZ, 0x3c, !PT ;  /* 0x0000001403037212 */ /* 0x000fe200078e3cff */
[----:B------:R-:W4:Y:S01]  /*a1e0*/  @!P3 LDC.64 R8, c[0x0][0x250] ;  /* 0x00009400ff08bb82 */ /* 0x000f220000000a00 */
[----:B-1----:R-:W-:Y:S02]  /*a1f0*/  @!P5 IMAD R12, R5, 0xc0, RZ ;  /* 0x000000c0050cd824 */ /* 0x002fe400078e02ff */
[----:B------:R-:W-:-:S05]  /*a200*/  LEA R216, R216, UR4, 0x1 ;  /* 0x00000004d8d87c11 */ /* 0x000fca000f8e08ff */
[----:B------:R-:W-:Y:S01]  /*a210*/  VIADD R215, R216, 0x1020 ;  /* 0x00001020d8d77836 */ /* 0x000fe20000000000 */
[----:B------:R-:W-:Y:S04]  /*a220*/  @P1 STS [R229+0x5000], RZ ;  /* 0x005000ffe5001388 */ /* 0x000fe80000000800 */
[----:B------:R-:W-:Y:S04]  /*a230*/  @P1 STS [R229+0x5004], RZ ;  /* 0x005004ffe5001388 */ /* 0x000fe80000000800 */
[----:B------:R-:W-:Y:S04]  /*a240*/  @P1 STS.64 [R229+0x5008], RZ ;  /* 0x005008ffe5001388 */ /* 0x000fe80000000a00 */
[----:B------:R-:W-:Y:S01]  /*a250*/  @!PT LDS RZ, [RZ] ;  /* 0x00000000fffff984 */ /* 0x000fe20000000800 */
[----:B------:R-:W-:Y:S01]  /*a260*/  @!PT LDS RZ, [RZ] ;  /* 0x00000000fffff984 */ /* 0x000fe20000000800 */
[----:B------:R-:W-:Y:S01]  /*a270*/  @!PT LDS RZ, [RZ] ;  /* 0x00000000fffff984 */ /* 0x000fe20000000800 */
[----:B------:R-:W-:Y:S01]  /*a280*/  @!P1 LDGSTS.E.BYPASS.LTC128B.128 [R229+0x5000], desc[UR6][R222.64] ;  /* 0x05000000dee59fae */ /* 0x000fe2000b901d46 */
[----:B------:R-:W-:Y:S01]  /*a290*/  @!P0 LEA R22, P1, R65, R222, 0x1 ;  /* 0x000000de41168211 */ /* 0x000fe200078208ff */
[----:B----4-:R-:W-:-:S02]  /*a2a0*/  @!P3 IMAD R9, R9, 0x140, RZ ;  /* 0x000001400909b824 */ /* 0x010fc400078e02ff */
[----:B------:R-:W-:Y:S01]  /*a2b0*/  @P0 STS.128 [R229+0x5800], RZ ;  /* 0x005800ffe5000388 */ /* 0x000fe20000000c00 */
[----:B------:R-:W-:Y:S02]  /*a2c0*/  @!P0 LEA.HI.X R23, R65, R223, R62, 0x1, P1 ;  /* 0x000000df41178211 */ /* 0x000fe400008f0c3e */
[----:B------:R-:W-:Y:S01]  /*a2d0*/  ISETP.GE.AND P1, PT, R14, R15, PT ;  /* 0x0000000f0e00720c */ /* 0x000fe20003f26270 */
[----:B------:R-:W-:Y:S02]  /*a2e0*/  @!P5 IMAD.WIDE.U32 R14, R4, 0xc0, R222 ;  /* 0x000000c0040ed825 */ /* 0x000fe400078e00de */
[----:B------:R-:W-:Y:S01]  /*a2f0*/  @!PT LDS RZ, [RZ] ;  /* 0x00000000fffff984 */ /* 0x000fe20000000800 */
[----:B------:R-:W-:Y:S01]  /*a300*/  @!PT LDS RZ, [RZ] ;  /* 0x00000000fffff984 */ /* 0x000fe20000000800 */
[----:B------:R-:W-:Y:S01]  /*a310*/  @!PT LDS RZ, [RZ] ;  /* 0x00000000fffff984 */ /* 0x000fe20000000800 */
[----:B------:R-:W-:Y:S01]  /*a320*/  @!P0 LDGSTS.E.BYPASS.LTC128B.128 [R229+0x5800], desc[UR6][R22.64] ;  /* 0x0580000016e58fae */ /* 0x000fe2000b901d46 */
[----:B---3--:R-:W-:Y:S01]  /*a330*/  @!P6 LEA R18, P0, R6, R222, 0x7 ;  /* 0x000000de0612e211 */ /* 0x008fe200078038ff */
[----:B------:R-:W1:Y:S01]  /*a340*/  @!P2 LDC.64 R4, c[0x0][0x250] ;  /* 0x00009400ff04ab82 */ /* 0x000e620000000a00 */
[----:B------:R-:W-:Y:S01]  /*a350*/  @!P5 IMAD.IADD R15, R12, 0x1, R15 ;  /* 0x000000010c0fd824 */ /* 0x000fe200078e020f */
[----:B------:R-:W-:Y:S01]  /*a360*/  @P6 STS.128 [R229+0x6000], RZ ;  /* 0x006000ffe5006388 */ /* 0x000fe20000000c00 */
[----:B------:R-:W-:-:S02]  /*a370*/  @!P6 LEA.HI.X R19, R6, R223, R7, 0x7, P0 ;  /* 0x000000df0613e211 */ /* 0x000fc400000f3c07 */
[----:B--2---:R-:W-:-:S03]  /*a380*/  @!P4 LEA R12, P0, R10, R222, 0x8 ;  /* 0x000000de0a0cc211 */ /* 0x004fc600078040ff */
[----:B------:R-:W2:Y:S01]  /*a390*/  @!P1 LDC.64 R6, c[0x0][0x250] ;  /* 0x00009400ff069b82 */ /* 0x000ea20000000a00 */
[----:B------:R-:W-:Y:S01]  /*a3a0*/  @!P4 LEA.HI.X R13, R10, R223, R11, 0x8, P0 ;  /* 0x000000df0a0dc211 */ /* 0x000fe200000f440b */
[----:B------:R-:W-:Y:S01]  /*a3b0*/  @!P3 IMAD.WIDE.U32 R10, R8, 0x140, R222 ;  /* 0x00000140080ab825 */ /* 0x000fe200078e00de */
[----:B------:R-:W-:Y:S01]  /*a3c0*/  @!PT LDS RZ, [RZ] ;  /* 0x00000000fffff984 */ /* 0x000fe20000000800 */
[----:B------:R-:W-:Y:S01]  /*a3d0*/  @!PT LDS RZ, [RZ] ;  /* 0x00000000fffff984 */ /* 0x000fe20000000800 */
[----:B------:R-:W-:Y:S01]  /*a3e0*/  @!PT LDS RZ, [RZ] ;  /* 0x00000000fffff984 */ /* 0x000fe20000000800 */
[----:B------:R3:W-:Y:S01]  /*a3f0*/  @!P6 LDGSTS.E.BYPASS.LTC128B.128 [R229+0x6000], desc[UR6][R18.64] ;  /* 0x0600000012e5efae */ /* 0x0007e2000b901d46 */
[----:B------:R-:W-:Y:S02]  /*a400*/  LOP3.LUT P0, RZ, R16, 0x2, RZ, 0xc0, !PT ;  /* 0x0000000210ff7812 */ /* 0x000fe4000780c0ff */
[----:B------:R-:W-:Y:S01]  /*a410*/  @!P3 IMAD.IADD R11, R9, 0x1, R11 ;  /* 0x00000001090bb824 */ /* 0x000fe200078e020b */
[----:B------:R-:W-:Y:S01]  /*a420*/  @P5 STS.128 [R229+0x6800], RZ ;  /* 0x006800ffe5005388 */ /* 0x000fe20000000c00 */
[C---:B------:R-:W-:Y:S02]  /*a430*/  IMAD R9, R59.reuse, 0x200, R48 ;  /* 0x000002003b097824 */ /* 0x040fe400078e0230 */
[----:B------:R-:W-:Y:S01]  /*a440*/  IMAD R59, R59, 0x10, R61 ;  /* 0x000000103b3b7824 */ /* 0x000fe200078e023d */
[----:B------:R-:W-:Y:S01]  /*a450*/  @!PT LDS RZ, [RZ] ;  /* 0x00000000fffff984 */ /* 0x000fe20000000800 */
[----:B------:R-:W-:Y:S01]  /*a460*/  @!PT LDS RZ, [RZ] ;  /* 0x00000000fffff984 */ /* 0x000fe20000000800 */
[----:B------:R-:W-:Y:S01]  /*a470*/  @!PT LDS RZ, [RZ] ;  /* 0x00000000fffff984 */ /* 0x000fe20000000800 */
[----:B------:R4:W-:Y:S01]  /*a480*/  @!P5 LDGSTS.E.BYPASS.LTC128B.128 [R229+0x6800], desc[UR6][R14.64] ;  /* 0x068000000ee5dfae */ /* 0x0009e2000b901d46 */
[----:B------:R-:W-:-:S02]  /*a490*/  IMAD R218, R2, 0x20, R9 ;  /* 0x0000002002da7824 */ /* 0x000fc400078e0209 */
[----:B------:R-:W-:Y:S01]  /*a4a0*/  IMAD R2, R2, 0x20, R48 ;  /* 0x0000002002027824 */ /* 0x000fe200078e0230 */
[----:B------:R-:W-:Y:S01]  /*a4b0*/  @P4 STS.128 [R229+0x7000], RZ ;  /* 0x007000ffe5004388 */ /* 0x000fe20000000c00 */
[----:B-1----:R-:W-:Y:S02]  /*a4c0*/  @!P2 IMAD R5, R5, 0x180, RZ ;  /* 0x000001800505a824 */ /* 0x002fe400078e02ff */
[C---:B------:R-:W-:Y:S01]  /*a4d0*/  IMAD.IADD R218, R3.reuse, 0x1, R218 ;  /* 0x0000000103da7824 */ /* 0x040fe200078e02da */
[----:B------:R-:W-:Y:S01]  /*a4e0*/  @!PT LDS RZ, [RZ] ;  /* 0x00000000fffff984 */ /* 0x000fe20000000800 */
[----:B------:R-:W-:Y:S01]  /*a4f0*/  @!PT LDS RZ, [RZ] ;  /* 0x00000000fffff984 */ /* 0x000fe20000000800 */
[----:B------:R-:W-:Y:S01]  /*a500*/  @!PT LDS RZ, [RZ] ;  /* 0x00000000fffff984 */ /* 0x000fe20000000800 */
[----:B------:R1:W-:Y:S01]  /*a510*/  @!P4 LDGSTS.E.BYPASS.LTC128B.128 [R229+0x7000], desc[UR6][R12.64] ;  /* 0x070000000ce5cfae */ /* 0x0003e2000b901d46 */
[----:B------:R-:W-:-:S03]  /*a520*/  IMAD.IADD R3, R3, 0x1, R2 ;  /* 0x0000000103037824 */ /* 0x000fc600078e0202 */
[----:B------:R-:W-:Y:S01]  /*a530*/  @P3 STS.128 [R229+0x7800], RZ ;  /* 0x007800ffe5003388 */ /* 0x000fe20000000c00 */
[----:B--2---:R-:W-:Y:S01]  /*a540*/  @!P1 IMAD R7, R7, 0x1c0, RZ ;  /* 0x000001c007079824 */ /* 0x004fe200078e02ff */
[----:B------:R-:W-:Y:S02]  /*a550*/  LEA R218, R218, UR4, 0x1 ;  /* 0x00000004dada7c11 */ /* 0x000fe4000f8e08ff */
[----:B------:R-:W-:Y:S01]  /*a560*/  @!PT LDS RZ, [RZ] ;  /* 0x00000000fffff984 */ /* 0x000fe20000000800 */
[----:B------:R-:W-:Y:S01]  /*a570*/  @!PT LDS RZ, [RZ] ;  /* 0x00000000fffff984 */ /* 0x000fe20000000800 */
[----:B------:R-:W-:Y:S01]  /*a580*/  @!PT LDS RZ, [RZ] ;  /* 0x00000000fffff984 */ /* 0x000fe20000000800 */
[----:B------:R-:W-:Y:S01]  /*a590*/  @!P3 LDGSTS.E.BYPASS.LTC128B.128 [R229+0x7800], desc[UR6][R10.64] ;  /* 0x078000000ae5bfae */ /* 0x000fe2000b901d46 */
[----:B---3--:R-:W-:-:S03]  /*a5a0*/  @!P2 IMAD.WIDE.U32 R18, R4, 0x180, R222 ;  /* 0x000001800412a825 */ /* 0x008fc600078e00de */
[----:B------:R-:W-:Y:S01]  /*a5b0*/  @P2 STS.128 [R229+0x8000], RZ ;  /* 0x008000ffe5002388 */ /* 0x000fe20000000c00 */
[----:B------:R-:W-:Y:S02]  /*a5c0*/  @!P2 IMAD.IADD R19, R5, 0x1, R19 ;  /* 0x000000010513a824 */ /* 0x000fe400078e0213 */
[----:B------:R-:W-:Y:S02]  /*a5d0*/  VIADD R4, R216, 0x1000 ;  /* 0x00001000d8047836 */ /* 0x000fe40000000000 */
[----:B----4-:R-:W-:Y:S01]  /*a5e0*/  @!P1 IMAD.WIDE.U32 R14, R6, 0x1c0, R222 ;  /* 0x000001c0060e9825 */ /* 0x010fe200078e00de */
[----:B------:R-:W-:Y:S01]  /*a5f0*/  @!PT LDS RZ, [RZ] ;  /* 0x00000000fffff984 */ /* 0x000fe20000000800 */
[----:B------:R-:W-:Y:S01]  /*a600*/  @!PT LDS RZ, [RZ] ;  /* 0x00000000fffff984 */ /* 0x000fe20000000800 */
[----:B------:R-:W-:Y:S01]  /*a610*/  @!PT LDS RZ, [RZ] ;  /* 0x00000000fffff984 */ /* 0x000fe20000000800 */
[----:B------:R2:W-:Y:S03]  /*a620*/  @!P2 LDGSTS.E.BYPASS.LTC128B.128 [R229+0x8000], desc[UR6][R18.64] ;  /* 0x0800000012e5afae */ /* 0x0005e6000b901d46 */
[----:B------:R-:W-:Y:S01]  /*a630*/  @!P1 IMAD.IADD R9, R7, 0x1, R15 ;  /* 0x0000000107099824 */ /* 0x000fe200078e020f */
[----:B------:R-:W-:Y:S01]  /*a640*/  @P1 STS.128 [R229+0x8800], RZ ;  /* 0x008800ffe5001388 */ /* 0x000fe20000000c00 */
[----:B------:R-:W-:-:S02]  /*a650*/  @!P1 IMAD.MOV.U32 R8, RZ, RZ, R14 ;  /* 0x000000ffff089224 */ /* 0x000fc400078e000e */
[----:B------:R-:W-:Y:S02]  /*a660*/  IMAD R217, R49, 0x2, R218 ;  /* 0x0000000231d97824 */ /* 0x000fe400078e02da */
[----:B------:R-:W-:Y:S01]  /*a670*/  @P0 VIADD R215, R4, 0xffffffe0 ;  /* 0xffffffe004d70836 */ /* 0x000fe20000000000 */
[----:B------:R-:W-:Y:S01]  /*a680*/  @!PT LDS RZ, [RZ] ;  /* 0x00000000fffff984 */ /* 0x000fe20000000800 */
[----:B------:R-:W-:Y:S01]  /*a690*/  @!PT LDS RZ, [RZ] ;  /* 0x00000000fffff984 */ /* 0x000fe20000000800 */
[----:B------:R-:W-:Y:S01]  /*a6a0*/  @!PT LDS RZ, [RZ] ;  /* 0x00000000fffff984 */ /* 0x000fe20000000800 */
[----:B------:R3:W-:Y:S03]  /*a6b0*/  @!P1 LDGSTS.E.BYPASS.LTC128B.128 [R229+0x8800], desc[UR6][R8.64] ;  /* 0x0880000008e59fae */ /* 0x0007e6000b901d46 */
[C---:B------:R-:W-:Y:S01]  /*a6c0*/  VIADD R212, R215.reuse, 0x400 ;  /* 0x00000400d7d47836 */ /* 0x040fe20000000000 */
[----:B-1----:R-:W-:Y:S01]  /*a6d0*/  LDSM.16.M88.4 R12, [R218] ;  /* 0x00000000da0c783b */ /* 0x002fe20000000200 */
[C---:B------:R-:W-:Y:S02]  /*a6e0*/  VIADD R211, R215.reuse, 0x800 ;  /* 0x00000800d7d37836 */ /* 0x040fe40000000000 */
[C---:B------:R-:W-:Y:S01]  /*a6f0*/  VIADD R210, R215.reuse, 0xc00 ;  /* 0x00000c00d7d27836 */ /* 0x040fe20000000000 */
[----:B------:R-:W1:Y:S01]  /*a700*/  LDSM.16.M88.4 R20, [R216+0x1000] ;  /* 0x00100000d814783b */ /* 0x000e620000000200 */
[----:B------:R-:W-:-:S02]  /*a710*/  VIADD R209, R215, 0x1000 ;  /* 0x00001000d7d17836 */ /* 0x000fc40000000000 */
[C---:B------:R-:W-:Y:S01]  /*a720*/  VIADD R208, R215.reuse, 0x1400 ;  /* 0x00001400d7d07836 */ /* 0x040fe20000000000 */
[----:B------:R-:W-:Y:S01]  /*a730*/  LDSM.16.M88.4 R4, [R217] ;  /* 0x00000000d904783b */ /* 0x000fe20000000200 */
[C---:B------:R-:W-:Y:S02]  /*a740*/  VIADD R207, R215.reuse, 0x1800 ;  /* 0x00001800d7cf7836 */ /* 0x040fe40000000000 */
[C---:B------:R-:W-:Y:S01]  /*a750*/  VIADD R206, R215.reuse, 0x1c00 ;  /* 0x00001c00d7ce7836 */ /* 0x040fe20000000000 */
[----:B------:R-:W4:Y:S01]  /*a760*/  LDSM.16.M88.4 R28, [R216+0x1400] ;  /* 0x00140000d81c783b */ /* 0x000f220000000200 */
[C---:B------:R-:W-:Y:S02]  /*a770*/  VIADD R205, R215.reuse, 0x2000 ;  /* 0x00002000d7cd7836 */ /* 0x040fe40000000000 */
[C---:B------:R-:W-:Y:S01]  /*a780*/  VIADD R204, R215.reuse, 0x2400 ;  /* 0x00002400d7cc7836 */ /* 0x040fe20000000000 */
[----:B--2---:R-:W2:Y:S01]  /*a790*/  LDSM.16.M88.4 R16, [R215] ;  /* 0x00000000d710783b */ /* 0x004ea20000000200 */
[----:B------:R-:W-:-:S02]  /*a7a0*/  VIADD R203, R215, 0x2800 ;  /* 0x00002800d7cb7836 */ /* 0x000fc40000000000 */
[C---:B------:R-:W-:Y:S01]  /*a7b0*/  VIADD R202, R215.reuse, 0x2c00 ;  /* 0x00002c00d7ca7836 */ /* 0x040fe20000000000 */
[----:B------:R-:W5:Y:S01]  /*a7c0*/  LDSM.16.M88.4 R32, [R215+0x400] ;  /* 0x00040000d720783b */ /* 0x000f620000000200 */
[C---:B------:R-:W-:Y:S02]  /*a7d0*/  VIADD R201, R215.reuse, 0x3000 ;  /* 0x00003000d7c97836 */ /* 0x040fe40000000000 */
[C---:B------:R-:W-:Y:S01]  /*a7e0*/  VIADD R200, R215.reuse, 0x3400 ;  /* 0x00003400d7c87836 */ /* 0x040fe20000000000 */
[----:B---3--:R-:W3:Y:S01]  /*a7f0*/  LDSM.16.M88.4 R8, [R216+0x1800] ;  /* 0x00180000d808783b */ /* 0x008ee20000000200 */
[C---:B------:R-:W-:Y:S02]  /*a800*/  VIADD R150, R215.reuse, 0x3800 ;  /* 0x00003800d7967836 */ /* 0x040fe40000000000 */
[----:B------:R-:W-:Y:S01]  /*a810*/  VIADD R148, R215, 0x3c00 ;  /* 0x00003c00d7947836 */ /* 0x000fe20000000000 */
[----:B------:R-:W3:Y:S04]  /*a820*/  LDSM.16.M88.4 R36, [R215+0x800] ;  /* 0x00080000d724783b */ /* 0x000ee80000000200 */
[----:B------:R-:W0:Y:S01]  /*a830*/  LDGDEPBAR ;  /* 0x00000000000079af */ /* 0x000e220000000000 */
[C---:B-1----:R-:W-:Y:S06]  /*a840*/  HMMA.16816.F32.BF16 R44, R12.reuse, R20, RZ ;  /* 0x000000140c2c723c */ /* 0x042fec00000418ff */
[C---:B------:R-:W-:Y:S06]  /*a850*/  HMMA.16816.F32.BF16 R20, R12.reuse, R22, RZ ;  /* 0x000000160c14723c */ /* 0x040fec00000418ff */
[C---:B----4-:R-:W-:Y:S06]  /*a860*/  HMMA.16816.F32.BF16 R24, R12.reuse, R28, RZ ;  /* 0x0000001c0c18723c */ /* 0x050fec00000418ff */
[----:B------:R-:W-:Y:S06]  /*a870*/  HMMA.16816.F32.BF16 R28, R12, R30, RZ ;  /* 0x0000001e0c1c723c */ /* 0x000fec00000418ff */
[C---:B--2---:R-:W-:Y:S06]  /*a880*/  HMMA.16816.F32.BF16 R44, R4.reuse, R16, R44 ;  /* 0x00000010042c723c */ /* 0x044fec000004182c */
[C---:B------:R-:W-:Y:S06]  /*a890*/  HMMA.16816.F32.BF16 R20, R4.reuse, R18, R20 ;  /* 0x000000120414723c */ /* 0x040fec0000041814 */
[C---:B-----5:R-:W-:Y:S06]  /*a8a0*/  HMMA.16816.F32.BF16 R24, R4.reuse, R32, R24 ;  /* 0x000000200418723c */ /* 0x060fec0000041818 */
[----:B------:R-:W-:Y:S01]  /*a8b0*/  HMMA.16816.F32.BF16 R28, R4, R34, R28 ;  /* 0x00000022041c723c */ /* 0x000fe2000004181c */
[----:B------:R-:W-:Y:S05]  /*a8c0*/  LDSM.16.M88.4 R32, [R215+0xc00] ;  /* 0x000c0000d720783b */ /* 0x000fea0000000200 */
[----:B---3--:R-:W-:Y:S01]  /*a8d0*/  HMMA.16816.F32.BF16 R16, R12, R8, RZ ;  /* 0x000000080c10723c */ /* 0x008fe200000418ff */
[----:B------:R-:W-:Y:S01]  /*a8e0*/  FMUL.FTZ R45, R45, UR9 ;  /* 0x000000092d2d7c20 */ /* 0x000fe20008410000 */
[----:B------:R-:W-:Y:S01]  /*a8f0*/  FMUL.FTZ R46, R46, UR9 ;  /* 0x000000092e2e7c20 */ /* 0x000fe20008410000 */
[----:B------:R-:W-:-:S02]  /*a900*/  FMUL.FTZ R47, R47, UR9 ;  /* 0x000000092f2f7c20 */ /* 0x000fc40008410000 */
[----:B------:R1:W2:Y:S01]  /*a910*/  MUFU.TANH R79, R45 ;  /* 0x0000002d004f7308 */ /* 0x0002a20000002400 */
[----:B------:R-:W-:Y:S01]  /*a920*/  FMUL.FTZ R69, R20, UR9 ;  /* 0x0000000914457c20 */ /* 0x000fe20008410000 */
[----:B------:R-:W-:Y:S01]  /*a930*/  FMUL.FTZ R67, R21, UR9 ;  /* 0x0000000915437c20 */ /* 0x000fe20008410000 */
[----:B------:R-:W-:Y:S01]  /*a940*/  FMUL.FTZ R99, R22, UR9 ;  /* 0x0000000916637c20 */ /* 0x000fe20008410000 */
[----:B------:R-:W-:Y:S01]  /*a950*/  FMUL.FTZ R98, R23, UR9 ;  /* 0x0000000917627c20 */ /* 0x000fe20008410000 */
[----:B------:R-:W-:Y:S01]  /*a960*/  HMMA.16816.F32.BF16 R8, R12, R10, RZ ;  /* 0x0000000a0c08723c */ /* 0x000fe200000418ff */
[----:B------:R-:W3:Y:S01]  /*a970*/  LDSM.16.M88.4 R20, [R216+0x1c00] ;  /* 0x001c0000d814783b */ /* 0x000ee20000000200 */
        /* <DEDUP_REMOVED lines=8> */
[----:B-1----:R-:W-:-:S02]  /*aa00*/  FMUL.FTZ R45, R28, UR9 ;  /* 0x000000091c2d7c20 */ /* 0x002fc40008410000 */
[----:B------:R-:W1:Y:S01]  /*aa10*/  LDSM.16.M88.4 R28, [R216+0x2000] ;  /* 0x00200000d81c783b */ /* 0x000e620000000200 */
[----:B------:R-:W-:Y:S01]  /*aa20*/  MUFU.TANH R51, R25 ;  /* 0x0000001900337308 */ /* 0x000fe20000002400 */
[C---:B------:R-:W-:Y:S07]  /*aa30*/  HMMA.16816.F32.BF16 R16, R4.reuse, R36, R16 ;  /* 0x000000240410723c */ /* 0x040fee0000041810 */
[----:B------:R3:W-:Y:S02]  /*aa40*/  MUFU.TANH R97, R26 ;  /* 0x0000001a00617308 */ /* 0x0007e40000002400 */
[----:B------:R-:W-:Y:S01]  /*aa50*/  HMMA.16816.F32.BF16 R8, R4, R38, R8 ;  /* 0x000000260408723c */ /* 0x000fe20000041808 */
[----:B------:R-:W-:Y:S05]  /*aa60*/  LDSM.16.M88.4 R36, [R215+0x1000] ;  /* 0x00100000d724783b */ /* 0x000fea0000000200 */
[----:B------:R-:W4:Y:S08]  /*aa70*/  MUFU.TANH R101, R46 ;  /* 0x0000002e00657308 */ /* 0x000f300000002400 */
[----:B------:R-:W5:Y:S01]  /*aa80*/  MUFU.TANH R100, R47 ;  /* 0x0000002f00647308 */ /* 0x000f620000002400 */
[----:B------:R-:W-:Y:S01]  /*aa90*/  FMUL.FTZ R16, R16, UR9 ;  /* 0x0000000910107c20 */ /* 0x000fe20008410000 */
[----:B---3--:R-:W-:Y:S01]  /*aaa0*/  HMMA.16816.F32.BF16 R24, R12, R20, RZ ;  /* 0x000000140c18723c */ /* 0x008fe200000418ff */
[----:B------:R-:W-:Y:S01]  /*aab0*/  FMUL.FTZ R17, R17, UR9 ;  /* 0x0000000911117c20 */ /* 0x000fe20008410000 */
[----:B------:R-:W-:Y:S01]  /*aac0*/  FMUL.FTZ R18, R18, UR9 ;  /* 0x0000000912127c20 */ /* 0x000fe20008410000 */
[----:B------:R-:W-:-:S03]  /*aad0*/  FMUL.FTZ R91, R19, UR9 ;  /* 0x00000009135b7c20 */ /* 0x000fc60008410000 */
[----:B------:R-:W-:Y:S02]  /*aae0*/  HMMA.16816.F32.BF16 R20, R12, R22, RZ ;  /* 0x000000160c14723c */ /* 0x000fe400000418ff */
[----:B------:R-:W-:Y:S01]  /*aaf0*/  FMUL.FTZ R90, R8, UR9 ;  /* 0x00000009085a7c20 */ /* 0x000fe20008410000 */
[----:B------:R-:W-:Y:S01]  /*ab00*/  FMUL.FTZ R89, R9, UR9 ;  /* 0x0000000909597c20 */ /* 0x000fe20008410000 */
[----:B------:R-:W-:Y:S01]  /*ab10*/  FMUL.FTZ R42, R10, UR9 ;  /* 0x000000090a2a7c20 */ /* 0x000fe20008410000 */
[----:B------:R-:W-:Y:S01]  /*ab20*/  FMUL.FTZ R40, R11, UR9 ;  /* 0x000000090b287c20 */ /* 0x000fe20008410000 */
[----:B------:R-:W-:Y:S01]  /*ab30*/  MUFU.TANH R41, R16 ;  /* 0x0000001000297308 */ /* 0x000fe20000002400 */
[----:B------:R-:W3:Y:S07]  /*ab40*/  LDSM.16.M88.4 R8, [R216+0x2400] ;  /* 0x00240000d808783b */ /* 0x000eee0000000200 */
[----:B------:R-:W-:Y:S04]  /*ab50*/  MUFU.TANH R92, R17 ;  /* 0x00000011005c7308 */ /* 0x000fe80000002400 */
[C---:B------:R-:W-:Y:S04]  /*ab60*/  HMMA.16816.F32.BF16 R24, R4.reuse, R32, R24 ;  /* 0x000000200418723c */ /* 0x040fe80000041818 */
[----:B------:R1:W-:Y:S02]  /*ab70*/  MUFU.TANH R93, R18 ;  /* 0x00000012005d7308 */ /* 0x0003e40000002400 */
[----:B------:R-:W-:Y:S06]  /*ab80*/  HMMA.16816.F32.BF16 R20, R4, R34, R20 ;  /* 0x000000220414723c */ /* 0x000fec0000041814 */
[----:B------:R-:W5:Y:S08]  /*ab90*/  MUFU.TANH R69, R69 ;  /* 0x0000004500457308 */ /* 0x000f700000002400 */
[----:B------:R-:W-:Y:S01]  /*aba0*/  MUFU.TANH R67, R67 ;  /* 0x0000004300437308 */ /* 0x000fe20000002400 */
[C---:B-1----:R-:W-:Y:S03]  /*abb0*/  HMMA.16816.F32.BF16 R16, R12.reuse, R28, RZ ;  /* 0x0000001c0c10723c */ /* 0x042fe600000418ff */
[----:B------:R-:W-:Y:S01]  /*abc0*/  FMUL.FTZ R88, R24, UR9 ;  /* 0x0000000918587c20 */ /* 0x000fe20008410000 */
[----:B------:R-:W-:Y:S01]  /*abd0*/  FMUL.FTZ R77, R25, UR9 ;  /* 0x00000009194d7c20 */ /* 0x000fe20008410000 */
[----:B------:R-:W-:Y:S01]  /*abe0*/  FMUL.FTZ R87, R26, UR9 ;  /* 0x000000091a577c20 */ /* 0x000fe20008410000 */
[----:B------:R-:W-:Y:S01]  /*abf0*/  FMUL.FTZ R86, R27, UR9 ;  /* 0x000000091b567c20 */ /* 0x000fe20008410000 */
[C---:B---3--:R-:W-:Y:S01]  /*ac00*/  HMMA.16816.F32.BF16 R32, R12.reuse, R8, RZ ;  /* 0x000000080c20723c */ /* 0x048fe200000418ff */
[----:B------:R-:W1:Y:S01]  /*ac10*/  MUFU.TANH R99, R99 ;  /* 0x0000006300637308 */ /* 0x000e620000002400 */
[----:B------:R-:W-:Y:S01]  /*ac20*/  FMUL.FTZ R20, R20, UR9 ;  /* 0x0000000914147c20 */ /* 0x000fe20008410000 */
[----:B------:R-:W-:Y:S01]  /*ac30*/  FMUL.FTZ R73, R21, UR9 ;  /* 0x0000000915497c20 */ /* 0x000fe20008410000 */
[----:B------:R-:W-:Y:S01]  /*ac40*/  FMUL.FTZ R85, R22, UR9 ;  /* 0x0000000916557c20 */ /* 0x000fe20008410000 */
[----:B------:R-:W-:Y:S01]  /*ac50*/  FMUL.FTZ R84, R23, UR9 ;  /* 0x0000000917547c20 */ /* 0x000fe20008410000 */
[C---:B------:R-:W-:Y:S01]  /*ac60*/  HMMA.16816.F32.BF16 R24, R12.reuse, R30, RZ ;  /* 0x0000001e0c18723c */ /* 0x040fe200000418ff */
[----:B------:R-:W3:Y:S02]  /*ac70*/  LDSM.16.M88.4 R28, [R215+0x1400] ;  /* 0x00140000d71c783b */ /* 0x000ee40000000200 */
[----:B------:R2:W-:Y:S03]  /*ac80*/  MUFU.TANH R75, R20 ;  /* 0x00000014004b7308 */ /* 0x0005e60000002400 */
[----:B------:R-:W-:Y:S05]  /*ac90*/  HMMA.16816.F32.BF16 R8, R12, R10, RZ ;  /* 0x0000000a0c08723c */ /* 0x000fea00000418ff */
[----:B------:R-:W1:Y:S01]  /*aca0*/  MUFU.TANH R96, R96 ;  /* 0x0000006000607308 */ /* 0x000e620000002400 */
[C---:B------:R-:W-:Y:S07]  /*acb0*/  HMMA.16816.F32.BF16 R16, R4.reuse, R36, R16 ;  /* 0x000000240410723c */ /* 0x040fee0000041810 */
[----:B------:R-:W1:Y:S01]  /*acc0*/  MUFU.TANH R45, R45 ;  /* 0x0000002d002d7308 */ /* 0x000e620000002400 */
[----:B--2---:R-:W2:Y:S04]  /*acd0*/  LDSM.16.M88.4 R20, [R216+0x2800] ;  /* 0x00280000d814783b */ /* 0x004ea80000000200 */
[C---:B------:R-:W-:Y:S01]  /*ace0*/  HMMA.16816.F32.BF16 R24, R4.reuse, R38, R24 ;  /* 0x000000260418723c */ /* 0x040fe20000041818 */
[----:B------:R-:W-:Y:S02]  /*acf0*/  LDSM.16.M88.4 R36, [R215+0x1c00] ;  /* 0x001c0000d724783b */ /* 0x000fe40000000200 */
[----:B------:R-:W1:Y:S08]  /*ad00*/  MUFU.TANH R98, R98 ;  /* 0x0000006200627308 */ /* 0x000e700000002400 */
[----:B------:R-:W-:Y:S01]  /*ad10*/  MUFU.TANH R43, R43 ;  /* 0x0000002b002b7308 */ /* 0x000fe20000002400 */
[----:B------:R-:W-:Y:S01]  /*ad20*/  FMUL.FTZ R16, R16, UR9 ;  /* 0x0000000910107c20 */ /* 0x000fe20008410000 */
[----:B------:R-:W-:Y:S01]  /*ad30*/  FMUL.FTZ R82, R17, UR9 ;  /* 0x0000000911527c20 */ /* 0x000fe20008410000 */
[----:B------:R-:W-:Y:S01]  /*ad40*/  FMUL.FTZ R83, R18, UR9 ;  /* 0x0000000912537c20 */ /* 0x000fe20008410000 */
[----:B------:R-:W-:Y:S01]  /*ad50*/  FMUL.FTZ R81, R19, UR9 ;  /* 0x0000000913517c20 */ /* 0x000fe20008410000 */
[C---:B---3--:R-:W-:Y:S03]  /*ad60*/  HMMA.16816.F32.BF16 R32, R4.reuse, R28, R32 ;  /* 0x0000001c0420723c */ /* 0x048fe60000041820 */
[----:B------:R3:W-:Y:S03]  /*ad70*/  MUFU.TANH R71, R16 ;  /* 0x0000001000477308 */ /* 0x0007e60000002400 */
[----:B------:R-:W-:Y:S01]  /*ad80*/  HMMA.16816.F32.BF16 R8, R4, R30, R8 ;  /* 0x0000001e0408723c */ /* 0x000fe20000041808 */
[----:B------:R-:W4:Y:S01]  /*ad90*/  LDSM.16.M88.4 R28, [R216+0x2c00] ;  /* 0x002c0000d81c783b */ /* 0x000f220000000200 */
[----:B------:R-:W-:Y:S01]  /*ada0*/  FMUL.FTZ R80, R24, UR9 ;  /* 0x0000000918507c20 */ /* 0x000fe20008410000 */
[----:B------:R-:W-:Y:S01]  /*adb0*/  FMUL.FTZ R76, R25, UR9 ;  /* 0x00000009194c7c20 */ /* 0x000fe20008410000 */
[----:B------:R-:W-:Y:S01]  /*adc0*/  FMUL.FTZ R78, R26, UR9 ;  /* 0x000000091a4e7c20 */ /* 0x000fe20008410000 */
[----:B------:R-:W-:Y:S01]  /*add0*/  FMUL.FTZ R74, R27, UR9 ;  /* 0x000000091b4a7c20 */ /* 0x000fe20008410000 */
[----:B------:R-:W1:Y:S01]  /*ade0*/  MUFU.TANH R95, R95 ;  /* 0x0000005f005f7308 */ /* 0x000e620000002400 */
[----:B---3--:R-:W3:Y:S01]  /*adf0*/  LDSM.16.M88.4 R16, [R215+0x1800] ;  /* 0x00180000d710783b */ /* 0x008ee20000000200 */
[C---:B--2---:R-:W-:Y:S06]  /*ae00*/  HMMA.16816.F32.BF16 R24, R12.reuse, R20, RZ ;  /* 0x000000140c18723c */ /* 0x044fec00000418ff */
[----:B------:R-:W2:Y:S04]  /*ae10*/  MUFU.TANH R94, R94 ;  /* 0x0000005e005e7308 */ /* 0x000ea80000002400 */
[----:B------:R-:W-:Y:S01]  /*ae20*/  FMUL.FTZ R32, R32, UR9 ;  /* 0x0000000920207c20 */ /* 0x000fe20008410000 */
[----:B------:R-:W-:Y:S01]  /*ae30*/  FMUL.FTZ R33, R33, UR9 ;  /* 0x0000000921217c20 */ /* 0x000fe20008410000 */
[----:B------:R-:W-:Y:S01]  /*ae40*/  HMMA.16816.F32.BF16 R20, R12, R22, RZ ;  /* 0x000000160c14723c */ /* 0x000fe200000418ff */
[----:B------:R-:W-:Y:S01]  /*ae50*/  FMUL.FTZ R34, R34, UR9 ;  /* 0x0000000922227c20 */ /* 0x000fe20008410000 */
[----:B------:R-:W-:Y:S01]  /*ae60*/  FMUL.FTZ R35, R35, UR9 ;  /* 0x0000000923237c20 */ /* 0x000fe20008410000 */
[----:B------:R-:W-:Y:S01]  /*ae70*/  MUFU.TANH R72, R32 ;  /* 0x0000002000487308 */ /* 0x000fe20000002400 */
[----:B------:R-:W-:Y:S01]  /*ae80*/  FMUL.FTZ R65, R8, UR9 ;  /* 0x0000000908417c20 */ /* 0x000fe20008410000 */
[----:B------:R-:W-:Y:S01]  /*ae90*/  FMUL.FTZ R63, R9, UR9 ;  /* 0x00000009093f7c20 */ /* 0x000fe20008410000 */
[----:B------:R-:W-:Y:S01]  /*aea0*/  FMUL.FTZ R64, R10, UR9 ;  /* 0x000000090a407c20 */ /* 0x000fe20008410000 */
[----:B------:R-:W-:-:S04]  /*aeb0*/  FMUL.FTZ R62, R11, UR9 ;  /* 0x000000090b3e7c20 */ /* 0x000fc80008410000 */
[----:B------:R-:W-:Y:S08]  /*aec0*/  MUFU.TANH R68, R33 ;  /* 0x0000002100447308 */ /* 0x000ff00000002400 */
[----:B------:R-:W-:Y:S01]  /*aed0*/  MUFU.TANH R70, R34 ;  /* 0x0000002200467308 */ /* 0x000fe20000002400 */
[C---:B----4-:R-:W-:Y:S06]  /*aee0*/  HMMA.16816.F32.BF16 R8, R12.reuse, R28, RZ ;  /* 0x0000001c0c08723c */ /* 0x050fec00000418ff */
[----:B------:R-:W-:Y:S01]  /*aef0*/  HMMA.16816.F32.BF16 R28, R12, R30, RZ ;  /* 0x0000001e0c1c723c */ /* 0x000fe200000418ff */
[----:B------:R4:W-:Y:S05]  /*af00*/  MUFU.TANH R66, R35 ;  /* 0x0000002300427308 */ /* 0x0009ea0000002400 */
[C---:B---3--:R-:W-:Y:S03]  /*af10*/  HMMA.16816.F32.BF16 R24, R4.reuse, R16, R24 ;  /* 0x000000100418723c */ /* 0x048fe60000041818 */
[----:B------:R-:W3:Y:S03]  /*af20*/  MUFU.TANH R91, R91 ;  /* 0x0000005b005b7308 */ /* 0x000ee60000002400 */
[C---:B------:R-:W-:Y:S01]  /*af30*/  HMMA.16816.F32.BF16 R20, R4.reuse, R18, R20 ;  /* 0x000000120414723c */ /* 0x040fe20000041814 */
[----:B------:R-:W5:Y:S04]  /*af40*/  LDSM.16.M88.4 R16, [R216+0x3000] ;  /* 0x00300000d810783b */ /* 0x000f680000000200 */
[----:B------:R-:W3:Y:S01]  /*af50*/  MUFU.TANH R90, R90 ;  /* 0x0000005a005a7308 */ /* 0x000ee20000002400 */
[----:B----4-:R-:W4:Y:S01]  /*af60*/  LDSM.16.M88.4 R32, [R215+0x2000] ;  /* 0x00200000d720783b */ /* 0x010f220000000200 */
[C---:B------:R-:W-:Y:S06]  /*af70*/  HMMA.16816.F32.BF16 R8, R4.reuse, R36, R8 ;  /* 0x000000240408723c */ /* 0x040fec0000041808 */
[----:B------:R-:W-:Y:S01]  /*af80*/  HMMA.16816.F32.BF16 R28, R4, R38, R28 ;  /* 0x00000026041c723c */ /* 0x000fe2000004181c */
[----:B------:R-:W-:Y:S04]  /*af90*/  MUFU.TANH R89, R89 ;  /* 0x0000005900597308 */ /* 0x000fe80000002400 */
        /* <DEDUP_REMOVED lines=18> */
[----:B------:R-:W-:-:S05]  /*b0c0*/  FMUL.FTZ R182, R31, UR9 ;  /* 0x000000091fb67c20 */ /* 0x000fca0008410000 */
[----:B------:R-:W-:Y:S08]  /*b0d0*/  MUFU.TANH R54, R25 ;  /* 0x0000001900367308 */ /* 0x000ff00000002400 */
[----:B------:R5:W-:Y:S01]  /*b0e0*/  MUFU.TANH R55, R26 ;  /* 0x0000001a00377308 */ /* 0x000be20000002400 */
[----:B-1----:R-:W1:Y:S07]  /*b0f0*/  LDSM.16.M88.4 R20, [R216+0x3400] ;  /* 0x00340000d814783b */ /* 0x002e6e0000000200 */
[----:B------:R-:W-:Y:S08]  /*b100*/  MUFU.TANH R105, R8 ;  /* 0x0000000800697308 */ /* 0x000ff00000002400 */
[----:B------:R2:W-:Y:S01]  /*b110*/  MUFU.TANH R104, R9 ;  /* 0x0000000900687308 */ /* 0x0005e20000002400 */
[C---:B-----5:R-:W-:Y:S06]  /*b120*/  HMMA.16816.F32.BF16 R24, R12.reuse, R16, RZ ;  /* 0x000000100c18723c */ /* 0x060fec00000418ff */
[----:B------:R-:W-:Y:S01]  /*b130*/  HMMA.16816.F32.BF16 R16, R12, R18, RZ ;  /* 0x000000120c10723c */ /* 0x000fe200000418ff */
[----:B------:R1:W-:Y:S08]  /*b140*/  MUFU.TANH R109, R28 ;  /* 0x0000001c006d7308 */ /* 0x0003f00000002400 */
[----:B------:R-:W5:Y:S01]  /*b150*/  MUFU.TANH R42, R42 ;  /* 0x0000002a002a7308 */ /* 0x000f620000002400 */
[----:B--2---:R-:W2:Y:S07]  /*b160*/  LDSM.16.M88.4 R8, [R215+0x2400] ;  /* 0x00240000d708783b */ /* 0x004eae0000000200 */
[----:B------:R-:W5:Y:S01]  /*b170*/  MUFU.TANH R40, R40 ;  /* 0x0000002800287308 */ /* 0x000f620000002400 */
[C---:B----4-:R-:W-:Y:S06]  /*b180*/  HMMA.16816.F32.BF16 R24, R4.reuse, R32, R24 ;  /* 0x000000200418723c */ /* 0x050fec0000041818 */
[----:B------:R-:W-:Y:S01]  /*b190*/  HMMA.16816.F32.BF16 R16, R4, R34, R16 ;  /* 0x000000220410723c */ /* 0x000fe20000041810 */
[----:B------:R-:W4:Y:S05]  /*b1a0*/  MUFU.TANH R88, R88 ;  /* 0x0000005800587308 */ /* 0x000f2a0000002400 */
[----:B-1----:R-:W-:Y:S03]  /*b1b0*/  HMMA.16816.F32.BF16 R28, R12, R20, RZ ;  /* 0x000000140c1c723c */ /* 0x002fe600000418ff */
[----:B------:R-:W1:Y:S04]  /*b1c0*/  MUFU.TANH R86, R86 ;  /* 0x0000005600567308 */ /* 0x000e680000002400 */
[----:B------:R-:W-:-:S04]  /*b1d0*/  SHF.R.S32.HI R21, RZ, 0x1f, R58 ;  /* 0x0000001fff157819 */ /* 0x000fc8000001143a */
[----:B------:R-:W-:Y:S01]  /*b1e0*/  LEA.HI R21, R21, R58, RZ, 0x5 ;  /* 0x0000003a15157211 */ /* 0x000fe200078f28ff */
[----:B------:R-:W-:Y:S01]  /*b1f0*/  FMUL.FTZ R24, R24, UR9 ;  /* 0x0000000918187c20 */ /* 0x000fe20008410000 */
[----:B------:R-:W-:Y:S01]  /*b200*/  FMUL.FTZ R25, R25, UR9 ;  /* 0x0000000919197c20 */ /* 0x000fe20008410000 */
[----:B------:R-:W-:Y:S01]  /*b210*/  FMUL.FTZ R230, R26, UR9 ;  /* 0x000000091ae67c20 */ /* 0x000fe20008410000 */
[----:B------:R-:W-:Y:S01]  /*b220*/  LOP3.LUT R21, R21, 0xffffffe0, RZ, 0xc0, !PT ;  /* 0xffffffe015157812 */ /* 0x000fe200078ec0ff */
[----:B------:R-:W-:Y:S01]  /*b230*/  MUFU.TANH R106, R24 ;  /* 0x00000018006a7308 */ /* 0x000fe20000002400 */
[----:B------:R-:W-:Y:S01]  /*b240*/  FMUL.FTZ R188, R27, UR9 ;  /* 0x000000091bbc7c20 */ /* 0x000fe20008410000 */
[----:B------:R-:W-:Y:S01]  /*b250*/  FMUL.FTZ R110, R16, UR9 ;  /* 0x00000009106e7c20 */ /* 0x000fe20008410000 */
[----:B------:R-:W-:Y:S01]  /*b260*/  FMUL.FTZ R17, R17, UR9 ;  /* 0x0000000911117c20 */ /* 0x000fe20008410000 */
[----:B------:R-:W-:Y:S02]  /*b270*/  IMAD.IADD R16, R58, 0x1, -R21 ;  /* 0x000000013a107824 */ /* 0x000fe400078e0a15 */
[----:B------:R-:W-:Y:S01]  /*b280*/  FMUL.FTZ R198, R18, UR9 ;  /* 0x0000000912c67c20 */ /* 0x000fe20008410000 */
[----:B------:R-:W-:Y:S01]  /*b290*/  HMMA.16816.F32.BF16 R20, R12, R22, RZ ;  /* 0x000000160c14723c */ /* 0x000fe200000418ff */
[----:B------:R-:W-:Y:S01]  /*b2a0*/  FMUL.FTZ R192, R19, UR9 ;  /* 0x0000000913c07c20 */ /* 0x000fe20008410000 */
[----:B------:R3:W-:Y:S04]  /*b2b0*/  MUFU.TANH R107, R25 ;  /* 0x00000019006b7308 */ /* 0x0007e80000002400 */
[----:B--2---:R-:W-:Y:S04]  /*b2c0*/  HMMA.16816.F32.BF16 R28, R4, R8, R28 ;  /* 0x00000008041c723c */ /* 0x004fe8000004181c */
[----:B------:R2:W-:Y:S03]  /*b2d0*/  MUFU.TANH R108, R17 ;  /* 0x00000011006c7308 */ /* 0x0005e60000002400 */
[----:B------:R-:W-:-:S04]  /*b2e0*/  SHF.R.S32.HI R9, RZ, 0x1f, R16 ;  /* 0x0000001fff097819 */ /* 0x000fc80000011410 */
[----:B------:R-:W-:Y:S01]  /*b2f0*/  LEA.HI R16, R9, R16, RZ, 0x2 ;  /* 0x0000001009107211 */ /* 0x000fe200078f10ff */
[----:B------:R-:W-:Y:S01]  /*b300*/  IMAD.SHL.U32 R9, R58, 0x2, RZ ;  /* 0x000000023a097824 */ /* 0x000fe200078e00ff */
[----:B---3--:R-:W3:Y:S01]  /*b310*/  LDSM.16.M88.4 R24, [R216+0x3800] ;  /* 0x00380000d818783b */ /* 0x008ee20000000200 */
[----:B------:R-:W-:Y:S01]  /*b320*/  MUFU.TANH R73, R73 ;  /* 0x0000004900497308 */ /* 0x000fe20000002400 */
[----:B------:R-:W-:Y:S02]  /*b330*/  SHF.R.S32.HI R16, RZ, 0x2, R16 ;  /* 0x00000002ff107819 */ /* 0x000fe40000011410 */
[----:B------:R-:W-:Y:S01]  /*b340*/  LOP3.LUT R9, R9, 0x6, RZ, 0xc0, !PT ;  /* 0x0000000609097812 */ /* 0x000fe200078ec0ff */
[----:B------:R-:W-:Y:S01]  /*b350*/  HMMA.16816.F32.BF16 R20, R4, R10, R20 ;  /* 0x0000000a0414723c */ /* 0x000fe20000041814 */
[----:B------:R-:W-:-:S03]  /*b360*/  IADD3 R16, R59, 0x1, R16 ;  /* 0x000000013b107810 */ /* 0x000fc60007ffe010 */
[----:B------:R-:W-:Y:S01]  /*b370*/  IMAD.IADD R2, R0, 0x1, R9 ;  /* 0x0000000100027824 */ /* 0x000fe200078e0209 */
[----:B------:R-:W-:Y:S01]  /*b380*/  IADD3 R8, R57, R16, -R224 ;  /* 0x0000001039087210 */ /* 0x000fe20007ffe8e0 */
[----:B------:R-:W-:Y:S01]  /*b390*/  FMUL.FTZ R58, R29, UR9 ;  /* 0x000000091d3a7c20 */ /* 0x000fe20008410000 */
[----:B--2---:R-:W2:Y:S01]  /*b3a0*/  LDSM.16.M88.4 R16, [R215+0x2800] ;  /* 0x00280000d710783b */ /* 0x004ea20000000200 */
[----:B------:R-:W-:Y:S02]  /*b3b0*/  VIADD R9, R2, 0x8 ;  /* 0x0000000802097836 */ /* 0x000fe40000000000 */
[----:B------:R-:W-:Y:S01]  /*b3c0*/  FMUL.FTZ R28, R28, UR9 ;  /* 0x000000091c1c7c20 */ /* 0x000fe20008410000 */
[----:B------:R-:W-:Y:S02]  /*b3d0*/  VIADD R8, R8, UR8 ;  /* 0x0000000808087c36 */ /* 0x000fe40008000000 */
[----:B------:R-:W-:Y:S01]  /*b3e0*/  FMUL.FTZ R30, R30, UR9 ;  /* 0x000000091e1e7c20 */ /* 0x000fe20008410000 */
[----:B------:R-:W-:-:S02]  /*b3f0*/  VIADD R29, R2, 0x9 ;  /* 0x00000009021d7836 */ /* 0x000fc40000000000 */
[----:B------:R-:W-:Y:S01]  /*b400*/  FMUL.FTZ R194, R31, UR9 ;  /* 0x000000091fc27c20 */ /* 0x000fe20008410000 */
[----:B------:R-:W1:Y:S01]  /*b410*/  MUFU.TANH R85, R85 ;  /* 0x0000005500557308 */ /* 0x000e620000002400 */
[C---:B------:R-:W-:Y:S02]  /*b420*/  VIMNMX R48, R8.reuse, R57, PT ;  /* 0x0000003908307248 */ /* 0x040fe40003fe0100 */
[----:B------:R-:W-:Y:S01]  /*b430*/  VIADDMNMX R47, R8, 0x8, R57, PT ;  /* 0x00000008082f7846 */ /* 0x000fe20003800139 */
[----:B------:R-:W-:Y:S01]  /*b440*/  VIADD R8, R2, 0x1 ;  /* 0x0000000102087836 */ /* 0x000fe20000000000 */
[CC--:B------:R-:W-:Y:S02]  /*b450*/  ISETP.GE.AND P3, PT, R9.reuse, R48.reuse, PT ;  /* 0x000000300900720c */ /* 0x0c0fe40003f66270 */
[-C--:B------:R-:W-:Y:S01]  /*b460*/  ISETP.GE.AND P5, PT, R9, R47.reuse, PT ;  /* 0x0000002f0900720c */ /* 0x080fe20003fa6270 */
[----:B------:R-:W-:Y:S01]  /*b470*/  MUFU.TANH R57, R28 ;  /* 0x0000001c00397308 */ /* 0x000fe20000002400 */
[-C--:B------:R-:W-:Y:S01]  /*b480*/  ISETP.GE.AND P6, PT, R8, R48.reuse, PT ;  /* 0x000000300800720c */ /* 0x080fe20003fc6270 */
[----:B------:R-:W-:Y:S01]  /*b490*/  FMUL.FTZ R20, R20, UR9 ;  /* 0x0000000914147c20 */ /* 0x000fe20008410000 */
[-C--:B------:R-:W-:Y:S01]  /*b4a0*/  ISETP.GE.AND P0, PT, R8, R47.reuse, PT ;  /* 0x0000002f0800720c */ /* 0x080fe20003f06270 */
[----:B------:R-:W-:Y:S01]  /*b4b0*/  FMUL.FTZ R21, R21, UR9 ;  /* 0x0000000915157c20 */ /* 0x000fe20008410000 */
[C---:B------:R-:W-:Y:S01]  /*b4c0*/  ISETP.GE.AND P2, PT, R29.reuse, R48, PT ;  /* 0x000000301d00720c */ /* 0x040fe20003f46270 */
[----:B------:R-:W-:Y:S01]  /*b4d0*/  FMUL.FTZ R190, R22, UR9 ;  /* 0x0000000916be7c20 */ /* 0x000fe20008410000 */
[-C--:B------:R-:W-:Y:S01]  /*b4e0*/  ISETP.GE.AND P4, PT, R29, R47.reuse, PT ;  /* 0x0000002f1d00720c */ /* 0x080fe20003f86270 */
[----:B------:R5:W-:Y:S01]  /*b4f0*/  MUFU.TANH R196, R30 ;  /* 0x0000001e00c47308 */ /* 0x000be20000002400 */
[----:B------:R-:W-:Y:S01]  /*b500*/  ISETP.GE.AND P1, PT, R2, R47, PT ;  /* 0x0000002f0200720c */ /* 0x000fe20003f26270 */
[----:B------:R-:W-:Y:S01]  /*b510*/  FMUL.FTZ R186, R23, UR9 ;  /* 0x0000000917ba7c20 */ /* 0x000fe20008410000 */
[----:B------:R-:W-:Y:S01]  /*b520*/  FSEL R79, R79, -INF , !P6 ;  /* 0xff8000004f4f7808 */ /* 0x000fe20007000000 */
[----:B---3--:R-:W-:Y:S01]  /*b530*/  HMMA.16816.F32.BF16 R8, R12, R24, RZ ;  /* 0x000000180c08723c */ /* 0x008fe200000418ff */
[----:B------:R-:W-:-:S02]  /*b540*/  FSEL R178, R101, -INF , !P1 ;  /* 0xff80000065b27808 */ /* 0x000fc40004800000 */
[----:B------:R-:W-:Y:S01]  /*b550*/  FSEL R248, R100, -INF , !P0 ;  /* 0xff80000064f87808 */ /* 0x000fe20004000000 */
[----:B------:R-:W-:Y:S01]  /*b560*/  MUFU.TANH R59, R20 ;  /* 0x00000014003b7308 */ /* 0x000fe20000002400 */
[----:B------:R-:W-:Y:S02]  /*b570*/  FSEL R69, R69, -INF , !P3 ;  /* 0xff80000045457808 */ /* 0x000fe40005800000 */
[C---:B------:R-:W-:Y:S01]  /*b580*/  VIADD R24, R2.reuse, 0x10 ;  /* 0x0000001002187836 */ /* 0x040fe20000000000 */
[----:B------:R-:W-:Y:S01]  /*b590*/  FSEL R172, R99, -INF , !P5 ;  /* 0xff80000063ac7808 */ /* 0x000fe20006800000 */
[----:B------:R-:W-:Y:S01]  /*b5a0*/  VIADD R25, R2, 0x11 ;  /* 0x0000001102197836 */ /* 0x000fe20000000000 */
[----:B------:R-:W-:Y:S01]  /*b5b0*/  FSEL R67, R67, -INF , !P2 ;  /* 0xff80000043437808 */ /* 0x000fe20005000000 */
[----:B-----5:R-:W3:Y:S01]  /*b5c0*/  LDSM.16.M88.4 R28, [R216+0x3c00] ;  /* 0x003c0000d81c783b */ /* 0x020ee20000000200 */
[CC--:B------:R-:W-:Y:S01]  /*b5d0*/  ISETP.GE.AND P1, PT, R24.reuse, R48.reuse, PT ;  /* 0x000000301800720c */ /* 0x0c0fe20003f26270 */
[----:B------:R5:W-:Y:S01]  /*b5e0*/  MUFU.TANH R61, R21 ;  /* 0x00000015003d7308 */ /* 0x000be20000002400 */
[----:B------:R-:W-:Y:S01]  /*b5f0*/  ISETP.GE.AND P6, PT, R24, R47, PT ;  /* 0x0000002f1800720c */ /* 0x000fe20003fc6270 */
[----:B------:R-:W-:Y:S01]  /*b600*/  VIADD R24, R2, 0x18 ;  /* 0x0000001802187836 */ /* 0x000fe20000000000 */
[----:B------:R-:W-:-:S02]  /*b610*/  ISETP.GE.AND P0, PT, R25, R48, PT ;  /* 0x000000301900720c */ /* 0x000fc40003f06270 */
[-C--:B------:R-:W-:Y:S02]  /*b620*/  ISETP.GE.AND P3, PT, R25, R47.reuse, PT ;  /* 0x0000002f1900720c */ /* 0x080fe40003f66270 */
[CC--:B------:R-:W-:Y:S01]  /*b630*/  ISETP.GE.AND P5, PT, R24.reuse, R48.reuse, PT ;  /* 0x000000301800720c */ /* 0x0c0fe20003fa6270 */
[----:B------:R-:W1:Y:S01]  /*b640*/  MUFU.TANH R87, R87 ;  /* 0x0000005700577308 */ /* 0x000e620000002400 */
[----:B------:R-:W-:Y:S02]  /*b650*/  ISETP.GE.AND P2, PT, R24, R47, PT ;  /* 0x0000002f1800720c */ /* 0x000fe40003f46270 */
[----:B--2---:R-:W-:Y:S01]  /*b660*/  HMMA.16816.F32.BF16 R8, R4, R16, R8 ;  /* 0x000000100408723c */ /* 0x004fe20000041808 */
[----:B------:R-:W-:Y:S02]  /*b670*/  FSEL R160, R97, -INF , !P6 ;  /* 0xff80000061a07808 */ /* 0x000fe40007000000 */
[----:B------:R-:W-:Y:S02]  /*b680*/  FSEL R51, R51, -INF , !P0 ;  /* 0xff80000033337808 */ /* 0x000fe40004000000 */
[----:B------:R-:W-:Y:S01]  /*b690*/  FSEL R154, R96, -INF , !P3 ;  /* 0xff800000609a7808 */ /* 0x000fe20005800000 */
[----:B------:R-:W-:Y:S01]  /*b6a0*/  HMMA.16816.F32.BF16 R24, R12, R26, RZ ;  /* 0x0000001a0c18723c */ /* 0x000fe200000418ff */
[C---:B------:R-:W-:Y:S01]  /*b6b0*/  VIADD R16, R2.reuse, 0x20 ;  /* 0x0000002002107836 */ /* 0x040fe20000000000 */
[----:B-----5:R-:W2:Y:S01]  /*b6c0*/  LDSM.16.M88.4 R20, [R215+0x2c00] ;  /* 0x002c0000d714783b */ /* 0x020ea20000000200 */
[----:B------:R-:W-:Y:S01]  /*b6d0*/  VIADD R17, R2, 0x19 ;  /* 0x0000001902117836 */ /* 0x000fe20000000000 */
[----:B------:R-:W-:Y:S01]  /*b6e0*/  FSEL R45, R45, -INF , !P5 ;  /* 0xff8000002d2d7808 */ /* 0x000fe20006800000 */
[----:B------:R-:W5:Y:S01]  /*b6f0*/  MUFU.TANH R77, R77 ;  /* 0x0000004d004d7308 */ /* 0x000f620000002400 */
[----:B------:R-:W-:-:S02]  /*b700*/  ISETP.GE.AND P6, PT, R16, R48, PT ;  /* 0x000000301000720c */ /* 0x000fc40003fc6270 */
[-C--:B------:R-:W-:Y:S01]  /*b710*/  ISETP.GE.AND P0, PT, R16, R47.reuse, PT ;  /* 0x0000002f1000720c */ /* 0x080fe20003f06270 */
[----:B------:R-:W-:Y:S01]  /*b720*/  VIADD R16, R2, 0x21 ;  /* 0x0000002102107836 */ /* 0x000fe20000000000 */
[----:B------:R-:W-:Y:S02]  /*b730*/  FSEL R214, R98, -INF , !P4 ;  /* 0xff80000062d67808 */ /* 0x000fe40006000000 */
[----:B------:R-:W-:Y:S01]  /*b740*/  FSEL R53, R53, -INF , !P1 ;  /* 0xff80000035357808 */ /* 0x000fe20004800000 */
[----:B------:R-:W5:Y:S01]  /*b750*/  MUFU.TANH R84, R84 ;  /* 0x0000005400547308 */ /* 0x000f620000002400 */
[CC--:B------:R-:W-:Y:S02]  /*b760*/  ISETP.GE.AND P3, PT, R16.reuse, R48.reuse, PT ;  /* 0x000000301000720c */ /* 0x0c0fe40003f66270 */
[-C--:B------:R-:W-:Y:S01]  /*b770*/  ISETP.GE.AND P5, PT, R16, R47.reuse, PT ;  /* 0x0000002f1000720c */ /* 0x080fe20003fa6270 */
[----:B------:R-:W-:Y:S02]  /*b780*/  VIADD R16, R2, 0x28 ;  /* 0x0000002802107836 */ /* 0x000fe40000000000 */
[----:B------:R-:W-:Y:S01]  /*b790*/  FMUL.FTZ R96, R8, UR9 ;  /* 0x0000000908607c20 */ /* 0x000fe20008410000 */
[CC--:B------:R-:W-:Y:S01]  /*b7a0*/  ISETP.GE.AND P4, PT, R17.reuse, R48.reuse, PT ;  /* 0x000000301100720c */ /* 0x0c0fe20003f86270 */
[----:B------:R-:W-:Y:S01]  /*b7b0*/  VIADD R8, R2, 0x29 ;  /* 0x0000002902087836 */ /* 0x000fe20000000000 */
[-C--:B------:R-:W-:Y:S01]  /*b7c0*/  ISETP.GE.AND P1, PT, R17, R47.reuse, PT ;  /* 0x0000002f1100720c */ /* 0x080fe20003f26270 */
[----:B------:R-:W-:Y:S01]  /*b7d0*/  FMUL.FTZ R10, R10, UR9 ;  /* 0x000000090a0a7c20 */ /* 0x000fe20008410000 */
[----:B------:R-:W-:Y:S01]  /*b7e0*/  FSEL R136, R95, -INF , !P2 ;  /* 0xff8000005f887808 */ /* 0x000fe20005000000 */
[----:B------:R-:W-:Y:S01]  /*b7f0*/  HMMA.16816.F32.BF16 R24, R4, R18, R24 ;  /* 0x000000120418723c */ /* 0x000fe20000041818 */
[----:B------:R-:W-:Y:S01]  /*b800*/  FSEL R43, R43, -INF , !P4 ;  /* 0xff8000002b2b7808 */ /* 0x000fe20006000000 */
[----:B------:R1:W-:Y:S01]  /*b810*/  MUFU.TANH R184, R10 ;  /* 0x0000000a00b87308 */ /* 0x0003e20000002400 */
[----:B------:R-:W-:Y:S01]  /*b820*/  FSEL R132, R94, -INF , !P1 ;  /* 0xff8000005e847808 */ /* 0x000fe20004800000 */
[----:B------:R-:W-:Y:S01]  /*b830*/  FMUL.FTZ R94, R9, UR9 ;  /* 0x00000009095e7c20 */ /* 0x000fe20008410000 */
[----:B------:R-:W-:Y:S01]  /*b840*/  FSEL R41, R41, -INF , !P6 ;  /* 0xff80000029297808 */ /* 0x000fe20007000000 */
[----:B------:R-:W-:Y:S01]  /*b850*/  VIADD R9, R2, 0x30 ;  /* 0x0000003002097836 */ /* 0x000fe20000000000 */
[CC--:B------:R-:W-:Y:S01]  /*b860*/  ISETP.GE.AND P2, PT, R16.reuse, R48.reuse, PT ;  /* 0x000000301000720c */ /* 0x0c0fe20003f46270 */
[----:B------:R-:W-:Y:S01]  /*b870*/  FMUL.FTZ R170, R11, UR9 ;  /* 0x000000090baa7c20 */ /* 0x000fe20008410000 */
[-C--:B------:R-:W-:Y:S01]  /*b880*/  ISETP.GE.AND P4, PT, R16, R47.reuse, PT ;  /* 0x0000002f1000720c */ /* 0x080fe20003f86270 */
[----:B------:R-:W5:Y:S01]  /*b890*/  MUFU.TANH R83, R83 ;  /* 0x0000005300537308 */ /* 0x000f620000002400 */
[C---:B------:R-:W-:Y:S01]  /*b8a0*/  ISETP.GE.AND P1, PT, R8.reuse, R48, PT ;  /* 0x000000300800720c */ /* 0x040fe20003f26270 */
[----:B---3--:R-:W-:Y:S01]  /*b8b0*/  HMMA.16816.F32.BF16 R16, R12, R28, RZ ;  /* 0x0000001c0c10723c */ /* 0x008fe200000418ff */
[----:B------:R-:W-:Y:S01]  /*b8c0*/  ISETP.GE.AND P6, PT, R8, R47, PT ;  /* 0x0000002f0800720c */ /* 0x000fe20003fc6270 */
[----:B------:R-:W-:Y:S01]  /*b8d0*/  VIADD R8, R2, 0x31 ;  /* 0x0000003102087836 */ /* 0x000fe20000000000 */
[----:B------:R-:W-:-:S02]  /*b8e0*/  FSEL R124, R93, -INF , !P0 ;  /* 0xff8000005d7c7808 */ /* 0x000fc40004000000 */
[----:B------:R-:W-:Y:S01]  /*b8f0*/  FSEL R39, R92, -INF , !P3 ;  /* 0xff8000005c277808 */ /* 0x000fe20005800000 */
[----:B------:R-:W-:Y:S01]  /*b900*/  HMMA.16816.F32.BF16 R28, R12, R30, RZ ;  /* 0x0000001e0c1c723c */ /* 0x000fe200000418ff */
[----:B------:R-:W-:Y:S01]  /*b910*/  FSEL R122, R91, -INF , !P5 ;  /* 0xff8000005b7a7808 */ /* 0x000fe20006800000 */
[----:B------:R-:W3:Y:S01]  /*b920*/  MUFU.TANH R82, R82 ;  /* 0x0000005200527308 */ /* 0x000ee20000002400 */
[----:B------:R-:W-:Y:S02]  /*b930*/  FSEL R37, R90, -INF , !P2 ;  /* 0xff8000005a257808 */ /* 0x000fe40005000000 */
[CC--:B------:R-:W-:Y:S01]  /*b940*/  ISETP.GE.AND P0, PT, R9.reuse, R48.reuse, PT ;  /* 0x000000300900720c */ /* 0x0c0fe20003f06270 */
[----:B------:R-:W-:Y:S01]  /*b950*/  FMUL.FTZ R24, R24, UR9 ;  /* 0x0000000918187c20 */ /* 0x000fe20008410000 */
[-C--:B------:R-:W-:Y:S01]  /*b960*/  ISETP.GE.AND P3, PT, R9, R47.reuse, PT ;  /* 0x0000002f0900720c */ /* 0x080fe20003f66270 */
[----:B------:R-:W-:Y:S01]  /*b970*/  VIADD R9, R2, 0x38 ;  /* 0x0000003802097836 */ /* 0x000fe20000000000 */
[CC--:B------:R-:W-:Y:S01]  /*b980*/  ISETP.GE.AND P5, PT, R8.reuse, R48.reuse, PT ;  /* 0x000000300800720c */ /* 0x0c0fe20003fa6270 */
[----:B------:R-:W-:Y:S01]  /*b990*/  FMUL.FTZ R25, R25, UR9 ;  /* 0x0000000919197c20 */ /* 0x000fe20008410000 */
[-C--:B------:R-:W-:Y:S01]  /*b9a0*/  ISETP.GE.AND P2, PT, R8, R47.reuse, PT ;  /* 0x0000002f0800720c */ /* 0x080fe20003f46270 */
[----:B------:R-:W-:Y:S01]  /*b9b0*/  VIADD R8, R2, 0x39 ;  /* 0x0000003902087836 */ /* 0x000fe20000000000 */
[----:B------:R-:W-:Y:S01]  /*b9c0*/  FSEL R42, R42, -INF , !P4 ;  /* 0xff8000002a2a7808 */ /* 0x000fe20006000000 */
[----:B------:R-:W-:Y:S01]  /*b9d0*/  MUFU.TANH R90, R24 ;  /* 0x00000018005a7308 */ /* 0x000fe20000002400 */
[----:B------:R-:W-:Y:S01]  /*b9e0*/  FSEL R35, R89, -INF , !P1 ;  /* 0xff80000059237808 */ /* 0x000fe20004800000 */
[----:B------:R-:W-:Y:S01]  /*b9f0*/  FMUL.FTZ R166, R26, UR9 ;  /* 0x000000091aa67c20 */ /* 0x000fe20008410000 */
[----:B------:R-:W-:Y:S01]  /*ba00*/  FSEL R40, R40, -INF , !P6 ;  /* 0xff80000028287808 */ /* 0x000fe20007000000 */
[C---:B--2---:R-:W-:Y:S01]  /*ba10*/  HMMA.16816.F32.BF16 R16, R4.reuse, R20, R16 ;  /* 0x000000140410723c */ /* 0x044fe20000041810 */
[----:B----4-:R-:W-:Y:S01]  /*ba20*/  FSEL R33, R88, -INF , !P0 ;  /* 0xff80000058217808 */ /* 0x010fe20004000000 */
[----:B------:R-:W-:Y:S01]  /*ba30*/  FMUL.FTZ R158, R27, UR9 ;  /* 0x000000091b9e7c20 */ /* 0x000fe20008410000 */
[CC--:B------:R-:W-:Y:S01]  /*ba40*/  ISETP.GE.AND P4, PT, R9.reuse, R48.reuse, PT ;  /* 0x000000300900720c */ /* 0x0c0fe20003f86270 */
[----:B------:R2:W-:Y:S01]  /*ba50*/  MUFU.TANH R88, R25 ;  /* 0x0000001900587308 */ /* 0x0005e20000002400 */
[-C--:B------:R-:W-:Y:S01]  /*ba60*/  ISETP.GE.AND P1, PT, R9, R47.reuse, PT ;  /* 0x0000002f0900720c */ /* 0x080fe20003f26270 */
[----:B------:R-:W-:Y:S01]  /*ba70*/  HMMA.16816.F32.BF16 R28, R4, R22, R28 ;  /* 0x00000016041c723c */ /* 0x000fe2000004181c */
[----:B------:R-:W-:Y:S01]  /*ba80*/  ISETP.GE.AND P6, PT, R8, R48, PT ;  /* 0x000000300800720c */ /* 0x000fe20003fc6270 */
[----:B------:R-:W-:Y:S01]  /*ba90*/  VIADD R20, R2, 0x41 ;  /* 0x0000004102147836 */ /* 0x000fe20000000000 */
[----:B------:R-:W-:Y:S01]  /*baa0*/  ISETP.GE.AND P0, PT, R8, R47, PT ;  /* 0x0000002f0800720c */ /* 0x000fe20003f06270 */
[----:B------:R-:W-:Y:S01]  /*bab0*/  VIADD R21, R2, 0x40 ;  /* 0x0000004002157836 */ /* 0x000fe20000000000 */
[----:B-1----:R-:W1:Y:S01]  /*bac0*/  LDSM.16.M88.4 R8, [R216+0x4000] ;  /* 0x00400000d808783b */ /* 0x002e620000000200 */
[----:B------:R-:W-:Y:S01]  /*bad0*/  FSEL R36, R86, -INF , !P2 ;  /* 0xff80000056247808 */ /* 0x000fe20005000000 */
[----:B------:R-:W4:Y:S01]  /*bae0*/  MUFU.TANH R81, R81 ;  /* 0x0000005100517308 */ /* 0x000f220000002400 */
[----:B------:R-:W-:-:S02]  /*baf0*/  FSEL R75, R75, -INF , !P4 ;  /* 0xff8000004b4b7808 */ /* 0x000fc40006000000 */
[CC--:B------:R-:W-:Y:S02]  /*bb00*/  ISETP.GE.AND P2, PT, R20.reuse, R48.reuse, PT ;  /* 0x000000301400720c */ /* 0x0c0fe40003f46270 */
[----:B------:R-:W-:Y:S01]  /*bb10*/  ISETP.GE.AND P4, PT, R20, R47, PT ;  /* 0x0000002f1400720c */ /* 0x000fe20003f86270 */
[----:B------:R-:W-:Y:S01]  /*bb20*/  VIADD R20, R2, 0x48 ;  /* 0x0000004802147836 */ /* 0x000fe20000000000 */
[----:B------:R-:W-:Y:S01]  /*bb30*/  FSEL R34, R85, -INF , !P1 ;  /* 0xff80000055227808 */ /* 0x000fe20004800000 */
[----:B--2---:R-:W2:Y:S01]  /*bb40*/  LDSM.16.M88.4 R24, [R215+0x3000] ;  /* 0x00300000d718783b */ /* 0x004ea20000000200 */
[----:B------:R-:W4:Y:S01]  /*bb50*/  MUFU.TANH R80, R80 ;  /* 0x0000005000507308 */ /* 0x000f220000002400 */
[----:B------:R-:W-:Y:S01]  /*bb60*/  FSEL R73, R73, -INF , !P6 ;  /* 0xff80000049497808 */ /* 0x000fe20007000000 */
[----:B------:R-:W-:Y:S01]  /*bb70*/  FMUL.FTZ R18, R18, UR9 ;  /* 0x0000000912127c20 */ /* 0x000fe20008410000 */
[----:B------:R-:W-:Y:S01]  /*bb80*/  FSEL R38, R87, -INF , !P3 ;  /* 0xff80000057267808 */ /* 0x000fe20005800000 */
[----:B------:R-:W-:Y:S01]  /*bb90*/  FMUL.FTZ R142, R19, UR9 ;  /* 0x00000009138e7c20 */ /* 0x000fe20008410000 */
[----:B------:R-:W-:-:S02]  /*bba0*/  ISETP.GE.AND P1, PT, R20, R48, PT ;  /* 0x000000301400720c */ /* 0x000fc40003f26270 */
[-C--:B------:R-:W-:Y:S01]  /*bbb0*/  ISETP.GE.AND P6, PT, R20, R47.reuse, PT ;  /* 0x0000002f1400720c */ /* 0x080fe20003fc6270 */
[----:B------:R-:W-:Y:S01]  /*bbc0*/  MUFU.TANH R76, R76 ;  /* 0x0000004c004c7308 */ /* 0x000fe20000002400 */
[-C--:B------:R-:W-:Y:S01]  /*bbd0*/  ISETP.GE.AND P3, PT, R21, R48.reuse, PT ;  /* 0x000000301500720c */ /* 0x080fe20003f66270 */
[----:B------:R-:W-:Y:S01]  /*bbe0*/  VIADD R20, R2, 0x49 ;  /* 0x0000004902147836 */ /* 0x000fe20000000000 */
[----:B-----5:R-:W-:Y:S01]  /*bbf0*/  FSEL R77, R77, -INF , !P5 ;  /* 0xff8000004d4d7808 */ /* 0x020fe20006800000 */
[----:B------:R-:W-:Y:S01]  /*bc00*/  FMUL.FTZ R28, R28, UR9 ;  /* 0x000000091c1c7c20 */ /* 0x000fe20008410000 */
[----:B------:R-:W-:Y:S01]  /*bc10*/  FSEL R32, R84, -INF , !P0 ;  /* 0xff80000054207808 */ /* 0x000fe20004000000 */
[----:B------:R-:W-:Y:S01]  /*bc20*/  FMUL.FTZ R84, R16, UR9 ;  /* 0x0000000910547c20 */ /* 0x000fe20008410000 */
[-C--:B------:R-:W-:Y:S01]  /*bc30*/  ISETP.GE.AND P5, PT, R21, R47.reuse, PT ;  /* 0x0000002f1500720c */ /* 0x080fe20003fa6270 */
[----:B------:R-:W5:Y:S01]  /*bc40*/  MUFU.TANH R78, R78 ;  /* 0x0000004e004e7308 */ /* 0x000f620000002400 */
[----:B------:R-:W-:Y:S01]  /*bc50*/  VIADD R16, R2, 0x50 ;  /* 0x0000005002107836 */ /* 0x000fe20000000000 */
[----:B------:R-:W-:Y:S01]  /*bc60*/  FSEL R71, R71, -INF , !P3 ;  /* 0xff80000047477808 */ /* 0x000fe20005800000 */
[----:B------:R-:W-:Y:S01]  /*bc70*/  FMUL.FTZ R29, R29, UR9 ;  /* 0x000000091d1d7c20 */ /* 0x000fe20008410000 */
[-C--:B------:R-:W-:Y:S01]  /*bc80*/  ISETP.GE.AND P0, PT, R20, R48.reuse, PT ;  /* 0x000000301400720c */ /* 0x080fe20003f06270 */
[----:B------:R-:W-:Y:S01]  /*bc90*/  FMUL.FTZ R134, R30, UR9 ;  /* 0x000000091e867c20 */ /* 0x000fe20008410000 */
[-C--:B------:R-:W-:Y:S01]  /*bca0*/  ISETP.GE.AND P3, PT, R20, R47.reuse, PT ;  /* 0x0000002f1400720c */ /* 0x080fe20003f66270 */
[----:B------:R-:W-:Y:S01]  /*bcb0*/  FMUL.FTZ R128, R31, UR9 ;  /* 0x000000091f807c20 */ /* 0x000fe20008410000 */
[----:B------:R-:W-:Y:S01]  /*bcc0*/  FSEL R246, R83, -INF , !P5 ;  /* 0xff80000053f67808 */ /* 0x000fe20006800000 */
[----:B------:R-:W2:Y:S01]  /*bcd0*/  MUFU.TANH R74, R74 ;  /* 0x0000004a004a7308 */ /* 0x000ea20000002400 */
[----:B---3--:R-:W-:Y:S01]  /*bce0*/  FSEL R83, R82, -INF , !P2 ;  /* 0xff80000052537808 */ /* 0x008fe20005000000 */
[----:B------:R-:W-:Y:S01]  /*bcf0*/  FMUL.FTZ R82, R17, UR9 ;  /* 0x0000000911527c20 */ /* 0x000fe20008410000 */
[CC--:B------:R-:W-:Y:S01]  /*bd00*/  ISETP.GE.AND P5, PT, R16.reuse, R48.reuse, PT ;  /* 0x000000301000720c */ /* 0x0c0fe20003fa6270 */
[----:B-1----:R-:W-:Y:S01]  /*bd10*/  HMMA.16816.F32.BF16 R20, R12, R8, RZ ;  /* 0x000000080c14723c */ /* 0x002fe200000418ff */
[----:B------:R-:W-:Y:S01]  /*bd20*/  ISETP.GE.AND P2, PT, R16, R47, PT ;  /* 0x0000002f1000720c */ /* 0x000fe20003f46270 */
[C---:B------:R-:W-:Y:S01]  /*bd30*/  VIADD R17, R2.reuse, 0x51 ;  /* 0x0000005102117836 */ /* 0x040fe20000000000 */
[----:B----4-:R-:W-:Y:S01]  /*bd40*/  FSEL R126, R81, -INF , !P4 ;  /* 0xff800000517e7808 */ /* 0x010fe20006000000 */
[----:B------:R-:W-:Y:S01]  /*bd50*/  VIADD R16, R2, 0x58 ;  /* 0x0000005802107836 */ /* 0x000fe20000000000 */
[----:B------:R-:W-:Y:S01]  /*bd60*/  FSEL R81, R80, -INF , !P1 ;  /* 0xff80000050517808 */ /* 0x000fe20004800000 */
[----:B------:R1:W-:Y:S01]  /*bd70*/  MUFU.TANH R146, R18 ;  /* 0x0000001200927308 */ /* 0x0003e20000002400 */
[----:B-----5:R-:W-:Y:S01]  /*bd80*/  FSEL R244, R78, -INF , !P6 ;  /* 0xff8000004ef47808 */ /* 0x020fe20007000000 */
[----:B------:R-:W-:Y:S01]  /*bd90*/  VIADD R9, R2, 0x59 ;  /* 0x0000005902097836 */ /* 0x000fe20000000000 */
[----:B------:R-:W-:Y:S01]  /*bda0*/  FSEL R85, R76, -INF , !P0 ;  /* 0xff8000004c557808 */ /* 0x000fe20004000000 */
[----:B------:R-:W-:Y:S01]  /*bdb0*/  VIADD R8, R2, 0x60 ;  /* 0x0000006002087836 */ /* 0x000fe20000000000 */
[----:B------:R-:W-:-:S02]  /*bdc0*/  ISETP.GE.AND P4, PT, R17, R48, PT ;  /* 0x000000301100720c */ /* 0x000fc40003f86270 */
[-C--:B------:R-:W-:Y:S01]  /*bdd0*/  ISETP.GE.AND P1, PT, R17, R47.reuse, PT ;  /* 0x0000002f1100720c */ /* 0x080fe20003f26270 */
[----:B------:R-:W-:Y:S01]  /*bde0*/  MUFU.TANH R63, R63 ;  /* 0x0000003f003f7308 */ /* 0x000fe20000002400 */
[C---:B------:R-:W-:Y:S02]  /*bdf0*/  ISETP.GE.AND P6, PT, R16.reuse, R48, PT ;  /* 0x000000301000720c */ /* 0x040fe40003fc6270 */
[----:B------:R-:W-:Y:S02]  /*be00*/  ISETP.GE.AND P0, PT, R16, R47, PT ;  /* 0x0000002f1000720c */ /* 0x000fe40003f06270 */
[----:B--2---:R-:W-:Y:S02]  /*be10*/  FSEL R138, R74, -INF , !P3 ;  /* 0xff8000004a8a7808 */ /* 0x004fe40005800000 */
[----:B------:R-:W-:Y:S01]  /*be20*/  FSEL R87, R72, -INF , !P5 ;  /* 0xff80000048577808 */ /* 0x000fe20006800000 */
[----:B------:R-:W2:Y:S01]  /*be30*/  MUFU.TANH R64, R64 ;  /* 0x0000004000407308 */ /* 0x000ea20000002400 */
[----:B-1----:R-:W1:Y:S01]  /*be40*/  LDSM.16.M88.4 R16, [R216+0x4400] ;  /* 0x00440000d810783b */ /* 0x002e620000000200 */
[----:B------:R-:W-:Y:S01]  /*be50*/  FSEL R242, R70, -INF , !P2 ;  /* 0xff80000046f27808 */ /* 0x000fe20005000000 */
[----:B------:R-:W-:Y:S01]  /*be60*/  HMMA.16816.F32.BF16 R20, R4, R24, R20 ;  /* 0x000000180414723c */ /* 0x000fe20000041814 */
[----:B------:R-:W-:-:S02]  /*be70*/  FSEL R89, R68, -INF , !P4 ;  /* 0xff80000044597808 */ /* 0x000fc40006000000 */
[CC--:B------:R-:W-:Y:S02]  /*be80*/  ISETP.GE.AND P3, PT, R9.reuse, R48.reuse, PT ;  /* 0x000000300900720c */ /* 0x0c0fe40003f66270 */
[-C--:B------:R-:W-:Y:S01]  /*be90*/  ISETP.GE.AND P5, PT, R9, R47.reuse, PT ;  /* 0x0000002f0900720c */ /* 0x080fe20003fa6270 */
[----:B------:R-:W3:Y:S01]  /*bea0*/  MUFU.TANH R62, R62 ;  /* 0x0000003e003e7308 */ /* 0x000ee20000002400 */
[----:B------:R-:W-:Y:S01]  /*beb0*/  ISETP.GE.AND P2, PT, R8, R48, PT ;  /* 0x000000300800720c */ /* 0x000fe20003f46270 */
[----:B------:R-:W-:Y:S01]  /*bec0*/  VIADD R24, R2, 0x68 ;  /* 0x0000006802187836 */ /* 0x000fe20000000000 */
[----:B------:R-:W-:Y:S01]  /*bed0*/  ISETP.GE.AND P4, PT, R8, R47, PT ;  /* 0x0000002f0800720c */ /* 0x000fe20003f86270 */
[----:B------:R-:W-:Y:S01]  /*bee0*/  VIADD R25, R2, 0x61 ;  /* 0x0000006102197836 */ /* 0x000fe20000000000 */
[----:B------:R-:W-:Y:S01]  /*bef0*/  HMMA.16816.F32.BF16 R8, R12, R10, RZ ;  /* 0x0000000a0c08723c */ /* 0x000fe200000418ff */
[----:B------:R-:W-:Y:S02]  /*bf00*/  FSEL R140, R66, -INF , !P1 ;  /* 0xff800000428c7808 */ /* 0x000fe40004800000 */
[----:B------:R-:W4:Y:S01]  /*bf10*/  MUFU.TANH R65, R65 ;  /* 0x0000004100417308 */ /* 0x000f220000002400 */
[----:B--2---:R-:W-:-:S02]  /*bf20*/  FSEL R156, R64, -INF , !P0 ;  /* 0xff800000409c7808 */ /* 0x004fc40004000000 */
[----:B------:R-:W-:Y:S02]  /*bf30*/  FSEL R93, R63, -INF , !P3 ;  /* 0xff8000003f5d7808 */ /* 0x000fe40005800000 */
[CC--:B------:R-:W-:Y:S02]  /*bf40*/  ISETP.GE.AND P0, PT, R24.reuse, R48.reuse, PT ;  /* 0x000000301800720c */ /* 0x0c0fe40003f06270 */
[----:B------:R-:W-:Y:S01]  /*bf50*/  ISETP.GE.AND P3, PT, R24, R47, PT ;  /* 0x0000002f1800720c */ /* 0x000fe20003f66270 */
[----:B------:R-:W-:Y:S01]  /*bf60*/  MUFU.TANH R68, R28 ;  /* 0x0000001c00447308 */ /* 0x000fe20000002400 */
[----:B------:R-:W-:Y:S01]  /*bf70*/  VIADD R24, R2, 0x69 ;  /* 0x0000006902187836 */ /* 0x000fe20000000000 */
[----:B---3--:R-:W-:Y:S01]  /*bf80*/  FSEL R240, R62, -INF , !P5 ;  /* 0xff8000003ef07808 */ /* 0x008fe20006800000 */
[----:B------:R-:W-:Y:S01]  /*bf90*/  FMUL.FTZ R22, R22, UR9 ;  /* 0x0000000916167c20 */ /* 0x000fe20008410000 */
[----:B------:R-:W-:Y:S01]  /*bfa0*/  FSEL R95, R60, -INF , !P2 ;  /* 0xff8000003c5f7808 */ /* 0x000fe20005000000 */
[----:B------:R-:W-:Y:S01]  /*bfb0*/  FMUL.FTZ R23, R23, UR9 ;  /* 0x0000000917177c20 */ /* 0x000fe20008410000 */
[----:B------:R-:W-:-:S02]  /*bfc0*/  ISETP.GE.AND P5, PT, R24, R48, PT ;  /* 0x000000301800720c */ /* 0x000fc40003fa6270 */
[----:B------:R2:W-:Y:S01]  /*bfd0*/  MUFU.TANH R66, R29 ;  /* 0x0000001d00427308 */ /* 0x0005e20000002400 */
[-C--:B------:R-:W-:Y:S01]  /*bfe0*/  ISETP.GE.AND P2, PT, R24, R47.reuse, PT ;  /* 0x0000002f1800720c */ /* 0x080fe20003f46270 */
[----:B------:R-:W-:Y:S01]  /*bff0*/  VIADD R24, R2, 0x70 ;  /* 0x0000007002187836 */ /* 0x000fe20000000000 */
[-C--:B------:R-:W-:Y:S02]  /*c000*/  ISETP.GE.AND P1, PT, R25, R48.reuse, PT ;  /* 0x000000301900720c */ /* 0x080fe40003f26270 */
[----:B----4-:R-:W-:Y:S01]  /*c010*/  FSEL R91, R65, -INF , !P6 ;  /* 0xff800000415b7808 */ /* 0x010fe20007000000 */
[----:B------:R-:W-:Y:S01]  /*c020*/  HMMA.16816.F32.BF16 R8, R4, R26, R8 ;  /* 0x0000001a0408723c */ /* 0x000fe20000041808 */
[----:B------:R-:W-:Y:S01]  /*c030*/  FSEL R238, R55, -INF , !P4 ;  /* 0xff80000037ee7808 */ /* 0x000fe20006000000 */
[----:B------:R-:W3:Y:S01]  /*c040*/  MUFU.TANH R52, R52 ;  /* 0x0000003400347308 */ /* 0x000ee20000002400 */
[----:B------:R-:W-:Y:S01]  /*c050*/  FSEL R115, R54, -INF , !P1 ;  /* 0xff80000036737808 */ /* 0x000fe20004800000 */
[----:B------:R-:W-:Y:S01]  /*c060*/  FMUL.FTZ R55, R20, UR9 ;  /* 0x0000000914377c20 */ /* 0x000fe20008410000 */
[----:B------:R-:W-:Y:S01]  /*c070*/  ISETP.GE.AND P6, PT, R25, R47, PT ;  /* 0x0000002f1900720c */ /* 0x000fe20003fc6270 */
[----:B------:R-:W-:Y:S01]  /*c080*/  VIADD R20, R2, 0x71 ;  /* 0x0000007102147836 */ /* 0x000fe20000000000 */
[----:B------:R-:W-:-:S02]  /*c090*/  ISETP.GE.AND P4, PT, R24, R48, PT ;  /* 0x000000301800720c */ /* 0x000fc40003f86270 */
[-C--:B------:R-:W-:Y:S01]  /*c0a0*/  ISETP.GE.AND P1, PT, R24, R47.reuse, PT ;  /* 0x0000002f1800720c */ /* 0x080fe20003f26270 */
[----:B------:R-:W4:Y:S01]  /*c0b0*/  MUFU.TANH R50, R50 ;  /* 0x0000003200327308 */ /* 0x000f220000002400 */
[----:B--2---:R-:W2:Y:S01]  /*c0c0*/  LDSM.16.M88.4 R28, [R215+0x3400] ;  /* 0x00340000d71c783b */ /* 0x004ea20000000200 */
[----:B-1----:R-:W-:Y:S01]  /*c0d0*/  HMMA.16816.F32.BF16 R24, R12, R16, RZ ;  /* 0x000000100c18723c */ /* 0x002fe200000418ff */
[----:B------:R-:W-:Y:S02]  /*c0e0*/  FSEL R117, R102, -INF , !P0 ;  /* 0xff80000066757808 */ /* 0x000fe40004000000 */
[-C--:B------:R-:W-:Y:S02]  /*c0f0*/  ISETP.GE.AND P0, PT, R20, R47.reuse, PT ;  /* 0x0000002f1400720c */ /* 0x080fe40003f06270 */
[----:B------:R-:W-:Y:S01]  /*c100*/  FSEL R121, R46, -INF , !P5 ;  /* 0xff8000002e797808 */ /* 0x000fe20006800000 */
[----:B------:R-:W1:Y:S01]  /*c110*/  MUFU.TANH R168, R168 ;  /* 0x000000a800a87308 */ /* 0x000e620000002400 */
[----:B---3--:R-:W-:Y:S01]  /*c120*/  FSEL R162, R52, -INF , !P6 ;  /* 0xff80000034a27808 */ /* 0x008fe20007000000 */
[----:B------:R-:W-:Y:S01]  /*c130*/  FMUL.FTZ R52, R21, UR9 ;  /* 0x0000000915347c20 */ /* 0x000fe20008410000 */
[-C--:B------:R-:W-:Y:S01]  /*c140*/  ISETP.GE.AND P6, PT, R20, R48.reuse, PT ;  /* 0x000000301400720c */ /* 0x080fe20003fc6270 */
[C---:B------:R-:W-:Y:S01]  /*c150*/  VIADD R21, R2.reuse, 0x78 ;  /* 0x0000007802157836 */ /* 0x040fe20000000000 */
[----:B------:R-:W-:Y:S01]  /*c160*/  FSEL R123, R105, -INF , !P4 ;  /* 0xff800000697b7808 */ /* 0x000fe20006000000 */
[----:B------:R-:W-:Y:S01]  /*c170*/  VIADD R20, R2, 0x79 ;  /* 0x0000007902147836 */ /* 0x000fe20000000000 */
[----:B------:R-:W-:Y:S01]  /*c180*/  FSEL R127, R104, -INF , !P6 ;  /* 0xff800000687f7808 */ /* 0x000fe20007000000 */
[----:B------:R-:W3:Y:S01]  /*c190*/  MUFU.TANH R234, R234 ;  /* 0x000000ea00ea7308 */ /* 0x000ee20000002400 */
[----:B----4-:R-:W-:Y:S01]  /*c1a0*/  FSEL R236, R50, -INF , !P3 ;  /* 0xff80000032ec7808 */ /* 0x010fe20005800000 */
[C---:B------:R-:W-:Y:S01]  /*c1b0*/  VIADD R17, R2.reuse, 0x80 ;  /* 0x0000008002117836 */ /* 0x040fe20000000000 */
[CC--:B------:R-:W-:Y:S01]  /*c1c0*/  ISETP.GE.AND P3, PT, R21.reuse, R48.reuse, PT ;  /* 0x000000301500720c */ /* 0x0c0fe20003f66270 */
[----:B------:R-:W-:Y:S01]  /*c1d0*/  VIADD R16, R2, 0x81 ;  /* 0x0000008102107836 */ /* 0x000fe20000000000 */
[-C--:B------:R-:W-:Y:S01]  /*c1e0*/  ISETP.GE.AND P5, PT, R21, R47.reuse, PT ;  /* 0x0000002f1500720c */ /* 0x080fe20003fa6270 */
[----:B------:R-:W-:Y:S01]  /*c1f0*/  FMUL.FTZ R46, R8, UR9 ;  /* 0x00000009082e7c20 */ /* 0x000fe20008410000 */
[-C--:B------:R-:W-:Y:S01]  /*c200*/  ISETP.GE.AND P4, PT, R20, R47.reuse, PT ;  /* 0x0000002f1400720c */ /* 0x080fe20003f86270 */
[----:B------:R-:W4:Y:S01]  /*c210*/  MUFU.TANH R176, R176 ;  /* 0x000000b000b07308 */ /* 0x000f220000002400 */
[----:B-1----:R-:W-:Y:S01]  /*c220*/  FSEL R168, R168, -INF , !P2 ;  /* 0xff800000a8a87808 */ /* 0x002fe20005000000 */
[----:B------:R-:W-:Y:S01]  /*c230*/  VIADD R8, R2, 0x89 ;  /* 0x0000008902087836 */ /* 0x000fe20000000000 */
[-C--:B------:R-:W-:Y:S01]  /*c240*/  ISETP.GE.AND P2, PT, R20, R48.reuse, PT ;  /* 0x000000301400720c */ /* 0x080fe20003f46270 */
[----:B------:R-:W-:Y:S01]  /*c250*/  FMUL.FTZ R9, R9, UR9 ;  /* 0x0000000909097c20 */ /* 0x000fe20008410000 */
[----:B------:R-:W-:Y:S01]  /*c260*/  FSEL R131, R109, -INF , !P3 ;  /* 0xff8000006d837808 */ /* 0x000fe20005800000 */
[----:B------:R-:W-:Y:S01]  /*c270*/  FMUL.FTZ R10, R10, UR9 ;  /* 0x000000090a0a7c20 */ /* 0x000fe20008410000 */
[----:B------:R-:W-:Y:S01]  /*c280*/  ISETP.GE.AND P6, PT, R17, R47, PT ;  /* 0x0000002f1100720c */ /* 0x000fe20003fc6270 */
[----:B------:R-:W1:Y:S01]  /*c290*/  MUFU.TANH R182, R182 ;  /* 0x000000b600b67308 */ /* 0x000e620000002400 */
[----:B---3--:R-:W-:Y:S01]  /*c2a0*/  FSEL R234, R234, -INF , !P1 ;  /* 0xff800000eaea7808 */ /* 0x008fe20004800000 */
[----:B------:R-:W-:Y:S01]  /*c2b0*/  FMUL.FTZ R104, R11, UR9 ;  /* 0x000000090b687c20 */ /* 0x000fe20008410000 */
[----:B------:R-:W-:-:S02]  /*c2c0*/  ISETP.GE.AND P1, PT, R17, R48, PT ;  /* 0x000000301100720c */ /* 0x000fc40003f26270 */
[-C--:B------:R-:W-:Y:S02]  /*c2d0*/  ISETP.GE.AND P3, PT, R16, R47.reuse, PT ;  /* 0x0000002f1000720c */ /* 0x080fe40003f66270 */
[----:B------:R-:W-:Y:S01]  /*c2e0*/  FSEL R135, R106, -INF , !P1 ;  /* 0xff8000006a877808 */ /* 0x000fe20004800000 */
[----:B------:R-:W-:Y:S01]  /*c2f0*/  MUFU.TANH R118, R22 ;  /* 0x0000001600767308 */ /* 0x000fe20000002400 */
[----:B----4-:R-:W-:Y:S01]  /*c300*/  FSEL R176, R176, -INF , !P0 ;  /* 0xff800000b0b07808 */ /* 0x010fe20004000000 */
[----:B--2---:R-:W-:Y:S01]  /*c310*/  HMMA.16816.F32.BF16 R24, R4, R28, R24 ;  /* 0x0000001c0418723c */ /* 0x004fe20000041818 */
[-C--:B------:R-:W-:Y:S02]  /*c320*/  ISETP.GE.AND P0, PT, R16, R48.reuse, PT ;  /* 0x000000301000720c */ /* 0x080fe40003f06270 */
[----:B------:R-:W-:Y:S02]  /*c330*/  ISETP.GE.AND P1, PT, R8, R47, PT ;  /* 0x0000002f0800720c */ /* 0x000fe40003f26270 */
[----:B------:R-:W-:Y:S01]  /*c340*/  FSEL R137, R107, -INF , !P0 ;  /* 0xff8000006b897808 */ /* 0x000fe20004000000 */
[----:B------:R2:W-:Y:S01]  /*c350*/  MUFU.TANH R112, R23 ;  /* 0x0000001700707308 */ /* 0x0005e20000002400 */
[----:B------:R-:W-:Y:S01]  /*c360*/  HMMA.16816.F32.BF16 R16, R12, R18, RZ ;  /* 0x000000120c10723c */ /* 0x000fe200000418ff */
[----:B-1----:R-:W-:Y:S01]  /*c370*/  FSEL R182, R182, -INF , !P4 ;  /* 0xff800000b6b67808 */ /* 0x002fe20006000000 */
[----:B------:R-:W-:Y:S01]  /*c380*/  VIADD R28, R2, 0x88 ;  /* 0x00000088021c7836 */ /* 0x000fe20000000000 */
[----:B------:R-:W-:Y:S01]  /*c390*/  ISETP.GE.AND P4, PT, R8, R48, PT ;  /* 0x000000300800720c */ /* 0x000fe20003f86270 */
[----:B------:R-:W-:-:S03]  /*c3a0*/  VIADD R8, R2, 0x90 ;  /* 0x0000009002087836 */ /* 0x000fc60000000000 */
[----:B------:R-:W1:Y:S01]  /*c3b0*/  MUFU.TANH R230, R230 ;  /* 0x000000e600e67308 */ /* 0x000e620000002400 */
[----:B------:R-:W-:Y:S02]  /*c3c0*/  FSEL R143, R108, -INF , !P4 ;  /* 0xff8000006c8f7808 */ /* 0x000fe40006000000 */
[----:B------:R-:W-:-:S04]  /*c3d0*/  ISETP.GE.AND P0, PT, R8, R47, PT ;  /* 0x0000002f0800720c */ /* 0x000fc80003f06270 */
[----:B------:R-:W-:Y:S01]  /*c3e0*/  FSEL R196, R196, -INF , !P0 ;  /* 0xff800000c4c47808 */ /* 0x000fe20004000000 */
[----:B------:R-:W3:Y:S01]  /*c3f0*/  MUFU.TANH R103, R103 ;  /* 0x0000006700677308 */ /* 0x000ee20000002400 */
[----:B--2---:R-:W2:Y:S01]  /*c400*/  LDSM.16.M88.4 R20, [R216+0x4800] ;  /* 0x00480000d814783b */ /* 0x004ea20000000200 */
[----:B------:R-:W-:Y:S01]  /*c410*/  FMUL.FTZ R60, R24, UR9 ;  /* 0x00000009183c7c20 */ /* 0x000fe20008410000 */
[----:B------:R-:W-:Y:S02]  /*c420*/  VIADD R24, R2, 0x99 ;  /* 0x0000009902187836 */ /* 0x000fe40000000000 */
[----:B------:R-:W-:Y:S01]  /*c430*/  FMUL.FTZ R25, R25, UR9 ;  /* 0x0000000919197c20 */ /* 0x000fe20008410000 */
[----:B------:R-:W-:Y:S01]  /*c440*/  FMUL.FTZ R26, R26, UR9 ;  /* 0x000000091a1a7c20 */ /* 0x000fe20008410000 */
[----:B------:R-:W-:Y:S01]  /*c450*/  FMUL.FTZ R27, R27, UR9 ;  /* 0x000000091b1b7c20 */ /* 0x000fe20008410000 */
[----:B------:R-:W4:Y:S01]  /*c460*/  MUFU.TANH R232, R232 ;  /* 0x000000e800e87308 */ /* 0x000f220000002400 */
[----:B-1----:R-:W-:Y:S01]  /*c470*/  FSEL R230, R230, -INF , !P6 ;  /* 0xff800000e6e67808 */ /* 0x002fe20007000000 */
[----:B------:R-:W-:Y:S01]  /*c480*/  HMMA.16816.F32.BF16 R16, R4, R30, R16 ;  /* 0x0000001e0410723c */ /* 0x000fe20000041810 */
[----:B------:R-:W-:-:S04]  /*c490*/  ISETP.GE.AND P6, PT, R8, R48, PT ;  /* 0x000000300800720c */ /* 0x000fc80003fc6270 */
[----:B------:R-:W-:Y:S01]  /*c4a0*/  FSEL R147, R57, -INF , !P6 ;  /* 0xff80000039937808 */ /* 0x000fe20007000000 */
[----:B------:R-:W1:Y:S01]  /*c4b0*/  MUFU.TANH R188, R188 ;  /* 0x000000bc00bc7308 */ /* 0x000e620000002400 */
[----:B---3--:R-:W-:Y:S02]  /*c4c0*/  FSEL R133, R103, -INF , !P2 ;  /* 0xff80000067857808 */ /* 0x008fe40005000000 */
[-C--:B------:R-:W-:Y:S02]  /*c4d0*/  ISETP.GE.AND P2, PT, R28, R47.reuse, PT ;  /* 0x0000002f1c00720c */ /* 0x080fe40003f46270 */
[----:B------:R-:W-:-:S03]  /*c4e0*/  ISETP.GE.AND P6, PT, R24, R47, PT ;  /* 0x0000002f1800720c */ /* 0x000fc60003fc6270 */
[----:B------:R-:W3:Y:S01]  /*c4f0*/  MUFU.TANH R110, R110 ;  /* 0x0000006e006e7308 */ /* 0x000ee20000002400 */
[----:B----4-:R-:W-:Y:S02]  /*c500*/  FSEL R232, R232, -INF , !P5 ;  /* 0xff800000e8e87808 */ /* 0x010fe40006800000 */
[----:B------:R-:W-:Y:S01]  /*c510*/  ISETP.GE.AND P5, PT, R28, R48, PT ;  /* 0x000000301c00720c */ /* 0x000fe20003fa6270 */
[----:B------:R-:W-:-:S04]  /*c520*/  VIADD R28, R2, 0x91 ;  /* 0x00000091021c7836 */ /* 0x000fc80000000000 */
[----:B------:R-:W4:Y:S01]  /*c530*/  MUFU.TANH R198, R198 ;  /* 0x000000c600c67308 */ /* 0x000f220000002400 */
[----:B-1----:R-:W-:Y:S01]  /*c540*/  FSEL R188, R188, -INF , !P3 ;  /* 0xff800000bcbc7808 */ /* 0x002fe20005800000 */
[----:B------:R-:W-:Y:S01]  /*c550*/  FMUL.FTZ R16, R16, UR9 ;  /* 0x0000000910107c20 */ /* 0x000fe20008410000 */
[----:B------:R-:W-:Y:S01]  /*c560*/  ISETP.GE.AND P3, PT, R28, R48, PT ;  /* 0x000000301c00720c */ /* 0x000fe20003f66270 */
[----:B------:R-:W-:Y:S01]  /*c570*/  FMUL.FTZ R17, R17, UR9 ;  /* 0x0000000911117c20 */ /* 0x000fe20008410000 */
[----:B------:R-:W-:Y:S01]  /*c580*/  FMUL.FTZ R18, R18, UR9 ;  /* 0x0000000912127c20 */ /* 0x000fe20008410000 */
[----:B------:R-:W-:Y:S02]  /*c590*/  FMUL.FTZ R63, R19, UR9 ;  /* 0x00000009133f7c20 */ /* 0x000fe40008410000 */
[----:B------:R-:W-:Y:S01]  /*c5a0*/  MUFU.TANH R54, R55 ;  /* 0x0000003700367308 */ /* 0x000fe20000002400 */
[----:B---3--:R-:W-:Y:S02]  /*c5b0*/  FSEL R141, R110, -INF , !P5 ;  /* 0xff8000006e8d7808 */ /* 0x008fe40006800000 */
[----:B------:R-:W-:Y:S01]  /*c5c0*/  ISETP.GE.AND P5, PT, R28, R47, PT ;  /* 0x0000002f1c00720c */ /* 0x000fe20003fa6270 */
[----:B------:R-:W-:-:S04]  /*c5d0*/  VIADD R28, R2, 0x98 ;  /* 0x00000098021c7836 */ /* 0x000fc80000000000 */
[----:B------:R-:W-:Y:S01]  /*c5e0*/  MUFU.TANH R50, R9 ;  /* 0x0000000900327308 */ /* 0x000fe20000002400 */
[----:B----4-:R-:W-:Y:S02]  /*c5f0*/  FSEL R198, R198, -INF , !P2 ;  /* 0xff800000c6c67808 */ /* 0x010fe40005000000 */
[C---:B------:R-:W-:Y:S02]  /*c600*/  ISETP.GE.AND P2, PT, R28.reuse, R48, PT ;  /* 0x000000301c00720c */ /* 0x040fe40003f46270 */
[----:B------:R-:W-:Y:S02]  /*c610*/  ISETP.GE.AND P4, PT, R28, R47, PT ;  /* 0x0000002f1c00720c */ /* 0x000fe40003f86270 */
[----:B--2---:R-:W-:Y:S01]  /*c620*/  HMMA.16816.F32.BF16 R28, R12, R20, RZ ;  /* 0x000000140c1c723c */ /* 0x004fe200000418ff */
[----:B------:R1:W-:Y:S01]  /*c630*/  MUFU.TANH R55, R10 ;  /* 0x0000000a00377308 */ /* 0x0003e20000002400 */
[----:B------:R-:W-:Y:S01]  /*c640*/  FSEL R153, R59, -INF , !P2 ;  /* 0xff8000003b997808 */ /* 0x000fe20005000000 */
[----:B------:R-:W-:-:S04]  /*c650*/  VIADD R59, R2, 0xc1 ;  /* 0x000000c1023b7836 */ /* 0x000fc80000000000 */
[C---:B------:R-:W-:Y:S02]  /*c660*/  VIADD R20, R2.reuse, 0xa0 ;  /* 0x000000a002147836 */ /* 0x040fe40000000000 */
[----:B------:R-:W2:Y:S01]  /*c670*/  MUFU.TANH R192, R192 ;  /* 0x000000c000c07308 */ /* 0x000ea20000002400 */
[----:B------:R-:W-:Y:S02]  /*c680*/  VIADD R21, R2, 0xa1 ;  /* 0x000000a102157836 */ /* 0x000fe40000000000 */
[----:B------:R-:W-:-:S03]  /*c690*/  ISETP.GE.AND P0, PT, R20, R48, PT ;  /* 0x000000301400720c */ /* 0x000fc60003f06270 */
[----:B------:R-:W-:Y:S02]  /*c6a0*/  ISETP.GE.AND P2, PT, R21, R47, PT ;  /* 0x0000002f1500720c */ /* 0x000fe40003f46270 */
[----:B------:R-:W3:Y:S01]  /*c6b0*/  MUFU.TANH R58, R58 ;  /* 0x0000003a003a7308 */ /* 0x000ee20000002400 */
[----:B-1----:R-:W1:Y:S07]  /*c6c0*/  LDSM.16.M88.4 R8, [R215+0x3800] ;  /* 0x00380000d708783b */ /* 0x002e6e0000000200 */
[----:B------:R-:W4:Y:S01]  /*c6d0*/  MUFU.TANH R194, R194 ;  /* 0x000000c200c27308 */ /* 0x000f220000002400 */
[----:B--2---:R-:W-:-:S02]  /*c6e0*/  FSEL R192, R192, -INF , !P1 ;  /* 0xff800000c0c07808 */ /* 0x004fc40004800000 */
[----:B------:R-:W-:-:S04]  /*c6f0*/  ISETP.GE.AND P1, PT, R24, R48, PT ;  /* 0x000000301800720c */ /* 0x000fc80003f26270 */
[----:B------:R-:W-:Y:S01]  /*c700*/  FSEL R155, R61, -INF , !P1 ;  /* 0xff8000003d9b7808 */ /* 0x000fe20004800000 */
[----:B------:R-:W2:Y:S01]  /*c710*/  MUFU.TANH R190, R190 ;  /* 0x000000be00be7308 */ /* 0x000ea20000002400 */
[----:B---3--:R-:W-:Y:S02]  /*c720*/  FSEL R149, R58, -INF , !P3 ;  /* 0xff8000003a957808 */ /* 0x008fe40005800000 */
[----:B------:R-:W-:Y:S01]  /*c730*/  ISETP.GE.AND P3, PT, R20, R47, PT ;  /* 0x0000002f1400720c */ /* 0x000fe20003f66270 */
[----:B------:R-:W-:-:S03]  /*c740*/  VIADD R20, R2, 0xa8 ;  /* 0x000000a802147836 */ /* 0x000fc60000000000 */
[----:B------:R-:W-:Y:S01]  /*c750*/  FSEL R184, R184, -INF , !P3 ;  /* 0xff800000b8b87808 */ /* 0x000fe20005800000 */
[----:B------:R-:W-:Y:S01]  /*c760*/  MUFU.TANH R62, R25 ;  /* 0x00000019003e7308 */ /* 0x000fe20000002400 */
[----:B----4-:R-:W-:Y:S02]  /*c770*/  FSEL R194, R194, -INF , !P5 ;  /* 0xff800000c2c27808 */ /* 0x010fe40006800000 */
[----:B------:R-:W-:Y:S02]  /*c780*/  ISETP.GE.AND P5, PT, R21, R48, PT ;  /* 0x000000301500720c */ /* 0x000fe40003fa6270 */
[----:B------:R-:W-:-:S03]  /*c790*/  ISETP.GE.AND P1, PT, R20, R47, PT ;  /* 0x0000002f1400720c */ /* 0x000fc60003f26270 */
[----:B------:R-:W-:Y:S01]  /*c7a0*/  MUFU.TANH R100, R26 ;  /* 0x0000001a00647308 */ /* 0x000fe20000002400 */
[----:B--2---:R-:W-:Y:S02]  /*c7b0*/  FSEL R190, R190, -INF , !P4 ;  /* 0xff800000bebe7808 */ /* 0x004fe40006000000 */
[----:B------:R-:W-:Y:S02]  /*c7c0*/  ISETP.GE.AND P4, PT, R20, R48, PT ;  /* 0x000000301400720c */ /* 0x000fe40003f86270 */
[----:B------:R-:W-:Y:S02]  /*c7d0*/  HMMA.16816.F32.BF16 R20, R12, R22, RZ ;  /* 0x000000160c14723c */ /* 0x000fe400000418ff */
[----:B------:R-:W-:Y:S01]  /*c7e0*/  FSEL R161, R90, -INF , !P4 ;  /* 0xff8000005aa17808 */ /* 0x000fe20006000000 */
[----:B------:R2:W-:Y:S03]  /*c7f0*/  MUFU.TANH R98, R27 ;  /* 0x0000001b00627308 */ /* 0x0005e60000002400 */
[----:B-1----:R-:W-:Y:S05]  /*c800*/  HMMA.16816.F32.BF16 R28, R4, R8, R28 ;  /* 0x00000008041c723c */ /* 0x002fea000004181c */
[----:B------:R-:W1:Y:S02]  /*c810*/  MUFU.TANH R186, R186 ;  /* 0x000000ba00ba7308 */ /* 0x000e640000002400 */
[----:B------:R-:W-:-:S02]  /*c820*/  VIADD R8, R2, 0xa9 ;  /* 0x000000a902087836 */ /* 0x000fc40000000000 */
[----:B------:R-:W-:-:S04]  /*c830*/  VIADD R9, R2, 0xb0 ;  /* 0x000000b002097836 */ /* 0x000fc80000000000 */
[----:B------:R-:W3:Y:S01]  /*c840*/  MUFU.TANH R96, R96 ;  /* 0x0000006000607308 */ /* 0x000ee20000002400 */
[----:B--2---:R-:W2:Y:S01]  /*c850*/  LDSM.16.M88.4 R24, [R216+0x4c00] ;  /* 0x004c0000d818783b */ /* 0x004ea20000000200 */
[----:B------:R-:W-:-:S03]  /*c860*/  ISETP.GE.AND P3, PT, R9, R48, PT ;  /* 0x000000300900720c */ /* 0x000fc60003f66270 */
[----:B------:R-:W-:Y:S03]  /*c870*/  HMMA.16816.F32.BF16 R20, R4, R10, R20 ;  /* 0x0000000a0414723c */ /* 0x000fe60000041814 */
[----:B------:R-:W4:Y:S01]  /*c880*/  MUFU.TANH R94, R94 ;  /* 0x0000005e005e7308 */ /* 0x000f220000002400 */
[----:B-1----:R-:W-:Y:S02]  /*c890*/  FSEL R186, R186, -INF , !P6 ;  /* 0xff800000baba7808 */ /* 0x002fe40007000000 */
[----:B------:R-:W-:Y:S01]  /*c8a0*/  ISETP.GE.AND P6, PT, R8, R48, PT ;  /* 0x000000300800720c */ /* 0x000fe20003fc6270 */
[----:B------:R-:W-:Y:S01]  /*c8b0*/  FMUL.FTZ R58, R29, UR9 ;  /* 0x000000091d3a7c20 */ /* 0x000fe20008410000 */
[----:B------:R-:W-:Y:S02]  /*c8c0*/  VIADD R29, R2, 0xc0 ;  /* 0x000000c0021d7836 */ /* 0x000fe40000000000 */
[----:B------:R-:W-:Y:S01]  /*c8d0*/  FMUL.FTZ R28, R28, UR9 ;  /* 0x000000091c1c7c20 */ /* 0x000fe20008410000 */
[----:B------:R-:W-:Y:S01]  /*c8e0*/  FSEL R163, R88, -INF , !P6 ;  /* 0xff80000058a37808 */ /* 0x000fe20007000000 */
[----:B------:R-:W1:Y:S01]  /*c8f0*/  MUFU.TANH R170, R170 ;  /* 0x000000aa00aa7308 */ /* 0x000e620000002400 */
[----:B---3--:R-:W-:Y:S01]  /*c900*/  FSEL R157, R96, -INF , !P0 ;  /* 0xff800000609d7808 */ /* 0x008fe20004000000 */
[----:B------:R-:W-:Y:S01]  /*c910*/  FMUL.FTZ R61, R31, UR9 ;  /* 0x000000091f3d7c20 */ /* 0x000fe20008410000 */
[----:B------:R-:W-:Y:S01]  /*c920*/  ISETP.GE.AND P0, PT, R8, R47, PT ;  /* 0x0000002f0800720c */ /* 0x000fe20003f06270 */
[----:B------:R-:W-:-:S04]  /*c930*/  VIADD R8, R2, 0xb1 ;  /* 0x000000b102087836 */ /* 0x000fc80000000000 */
[----:B------:R-:W3:Y:S01]  /*c940*/  MUFU.TANH R166, R166 ;  /* 0x000000a600a67308 */ /* 0x000ee20000002400 */
[----:B----4-:R-:W-:Y:S02]  /*c950*/  FSEL R159, R94, -INF , !P5 ;  /* 0xff8000005e9f7808 */ /* 0x010fe40006800000 */
[-C--:B------:R-:W-:Y:S01]  /*c960*/  ISETP.GE.AND P5, PT, R9, R47.reuse, PT ;  /* 0x0000002f0900720c */ /* 0x080fe20003fa6270 */
[----:B------:R-:W-:Y:S01]  /*c970*/  VIADD R9, R2, 0xb8 ;  /* 0x000000b802097836 */ /* 0x000fe20000000000 */
[-C--:B------:R-:W-:Y:S01]  /*c980*/  ISETP.GE.AND P4, PT, R8, R47.reuse, PT ;  /* 0x0000002f0800720c */ /* 0x080fe20003f86270 */
[----:B------:R-:W-:Y:S01]  /*c990*/  FMUL.FTZ R20, R20, UR9 ;  /* 0x0000000914147c20 */ /* 0x000fe20008410000 */
[----:B------:R-:W-:Y:S01]  /*c9a0*/  FSEL R146, R146, -INF , !P5 ;  /* 0xff80000092927808 */ /* 0x000fe20006800000 */
[----:B------:R-:W4:Y:S01]  /*c9b0*/  MUFU.TANH R158, R158 ;  /* 0x0000009e009e7308 */ /* 0x000f220000002400 */
[----:B-1----:R-:W-:Y:S01]  /*c9c0*/  FSEL R170, R170, -INF , !P2 ;  /* 0xff800000aaaa7808 */ /* 0x002fe20005000000 */
[----:B------:R-:W-:Y:S01]  /*c9d0*/  FMUL.FTZ R22, R22, UR9 ;  /* 0x0000000916167c20 */ /* 0x000fe20008410000 */
[----:B------:R-:W-:Y:S01]  /*c9e0*/  ISETP.GE.AND P2, PT, R8, R48, PT ;  /* 0x000000300800720c */ /* 0x000fe20003f46270 */
[----:B------:R-:W-:Y:S01]  /*c9f0*/  VIADD R8, R2, 0xb9 ;  /* 0x000000b902087836 */ /* 0x000fe20000000000 */
[----:B------:R-:W-:-:S02]  /*ca00*/  ISETP.GE.AND P6, PT, R9, R47, PT ;  /* 0x0000002f0900720c */ /* 0x000fc40003fc6270 */
[-C--:B------:R-:W-:Y:S01]  /*ca10*/  ISETP.GE.AND P5, PT, R29, R48.reuse, PT ;  /* 0x000000301d00720c */ /* 0x080fe20003fa6270 */
[----:B------:R-:W1:Y:S01]  /*ca20*/  MUFU.TANH R84, R84 ;  /* 0x0000005400547308 */ /* 0x000e620000002400 */
[----:B---3--:R-:W-:Y:S02]  /*ca30*/  FSEL R166, R166, -INF , !P1 ;  /* 0xff800000a6a67808 */ /* 0x008fe40004800000 */
[----:B------:R-:W-:Y:S02]  /*ca40*/  ISETP.GE.AND P1, PT, R9, R48, PT ;  /* 0x000000300900720c */ /* 0x000fe40003f26270 */
[----:B------:R-:W-:-:S03]  /*ca50*/  FSEL R167, R54, -INF , !P5 ;  /* 0xff80000036a77808 */ /* 0x000fc60006800000 */
[----:B------:R-:W-:Y:S01]  /*ca60*/  MUFU.TANH R171, R16 ;  /* 0x0000001000ab7308 */ /* 0x000fe20000002400 */
[----:B----4-:R-:W-:Y:S02]  /*ca70*/  FSEL R158, R158, -INF , !P0 ;  /* 0xff8000009e9e7808 */ /* 0x010fe40004000000 */
[----:B------:R-:W-:-:S04]  /*ca80*/  ISETP.GE.AND P0, PT, R8, R48, PT ;  /* 0x000000300800720c */ /* 0x000fc80003f06270 */
[----:B------:R-:W-:Y:S01]  /*ca90*/  FSEL R31, R66, -INF , !P0 ;  /* 0xff800000421f7808 */ /* 0x000fe20004000000 */
[----:B------:R-:W-:Y:S01]  /*caa0*/  MUFU.TANH R57, R17 ;  /* 0x0000001100397308 */ /* 0x000fe20000002400 */
[----:B-1----:R-:W-:Y:S02]  /*cab0*/  FSEL R165, R84, -INF , !P3 ;  /* 0xff80000054a57808 */ /* 0x002fe40005800000 */
[----:B------:R-:W-:Y:S02]  /*cac0*/  ISETP.GE.AND P3, PT, R8, R47, PT ;  /* 0x0000002f0800720c */ /* 0x000fe40003f66270 */
[C---:B--2---:R-:W-:Y:S03]  /*cad0*/  HMMA.16816.F32.BF16 R8, R12.reuse, R24, RZ ;  /* 0x000000180c08723c */ /* 0x044fe600000418ff */
[----:B------:R1:W-:Y:S03]  /*cae0*/  MUFU.TANH R64, R18 ;  /* 0x0000001200407308 */ /* 0x0003e60000002400 */
[----:B------:R-:W-:Y:S01]  /*caf0*/  HMMA.16816.F32.BF16 R12, R12, R26, RZ ;  /* 0x0000001a0c0c723c */ /* 0x000fe200000418ff */
[----:B------:R-:W-:Y:S01]  /*cb00*/  FMUL.FTZ R24, R30, UR9 ;  /* 0x000000091e187c20 */ /* 0x000fe20008410000 */
[----:B------:R-:W-:-:S03]  /*cb10*/  VIADD R30, R2, 0xc9 ;  /* 0x000000c9021e7836 */ /* 0x000fc60000000000 */
[----:B------:R-:W2:Y:S02]  /*cb20*/  MUFU.TANH R82, R82 ;  /* 0x0000005200527308 */ /* 0x000ea40000002400 */
[----:B------:R-:W-:Y:S01]  /*cb30*/  ISETP.GE.AND P5, PT, R30, R47, PT ;  /* 0x0000002f1e00720c */ /* 0x000fe20003fa6270 */
[----:B------:R-:W-:-:S05]  /*cb40*/  VIADD R26, R2, 0xe0 ;  /* 0x000000e0021a7836 */ /* 0x000fca0000000000 */
[----:B------:R-:W3:Y:S01]  /*cb50*/  MUFU.TANH R142, R142 ;  /* 0x0000008e008e7308 */ /* 0x000ee20000002400 */
[----:B-1----:R-:W1:Y:S01]  /*cb60*/  LDSM.16.M88.4 R16, [R215+0x3c00] ;  /* 0x003c0000d710783b */ /* 0x002e620000000200 */
[----:B------:R-:W-:-:S06]  /*cb70*/  DEPBAR.LE SB0, 0x0 ;  /* 0x000080000000791a */ /* 0x000fcc0000000000 */
[----:B------:R-:W4:Y:S01]  /*cb80*/  MUFU.TANH R134, R134 ;  /* 0x0000008600867308 */ /* 0x000f220000002400 */
[----:B--2---:R-:W-:Y:S02]  /*cb90*/  FSEL R25, R82, -INF , !P2 ;  /* 0xff80000052197808 */ /* 0x004fe40005000000 */
[-C--:B------:R-:W-:Y:S02]  /*cba0*/  ISETP.GE.AND P2, PT, R29, R47.reuse, PT ;  /* 0x0000002f1d00720c */ /* 0x080fe40003f46270 */
[----:B------:R-:W-:Y:S02]  /*cbb0*/  FSEL R29, R68, -INF , !P1 ;  /* 0xff800000441d7808 */ /* 0x000fe40004800000 */
[C---:B------:R-:W-:Y:S01]  /*cbc0*/  ISETP.GE.AND P1, PT, R59.reuse, R47, PT ;  /* 0x0000002f3b00720c */ /* 0x040fe20003f26270 */
[----:B------:R-:W2:Y:S01]  /*cbd0*/  MUFU.TANH R46, R46 ;  /* 0x0000002e002e7308 */ /* 0x000ea20000002400 */
[----:B---3--:R-:W-:Y:S02]  /*cbe0*/  FSEL R142, R142, -INF , !P4 ;  /* 0xff8000008e8e7808 */ /* 0x008fe40006000000 */
[----:B------:R-:W-:Y:S01]  /*cbf0*/  ISETP.GE.AND P4, PT, R59, R48, PT ;  /* 0x000000303b00720c */ /* 0x000fe20003f86270 */
[----:B------:R-:W-:Y:S01]  /*cc00*/  VIADD R59, R2, 0xc8 ;  /* 0x000000c8023b7836 */ /* 0x000fe20000000000 */
[----:B------:R-:W-:-:S02]  /*cc10*/  FSEL R112, R112, -INF , !P1 ;  /* 0xff80000070707808 */ /* 0x000fc40004800000 */
[----:B------:R-:W-:Y:S01]  /*cc20*/  FSEL R118, R118, -INF , !P2 ;  /* 0xff80000076767808 */ /* 0x000fe20005000000 */
[----:B------:R-:W3:Y:S01]  /*cc30*/  MUFU.TANH R128, R128 ;  /* 0x0000008000807308 */ /* 0x000ee20000002400 */
[----:B----4-:R-:W-:Y:S02]  /*cc40*/  FSEL R134, R134, -INF , !P6 ;  /* 0xff80000086867808 */ /* 0x010fe40007000000 */
[C---:B------:R-:W-:Y:S02]  /*cc50*/  ISETP.GE.AND P6, PT, R59.reuse, R48, PT ;  /* 0x000000303b00720c */ /* 0x040fe40003fc6270 */
[----:B------:R-:W-:Y:S01]  /*cc60*/  ISETP.GE.AND P0, PT, R59, R47, PT ;  /* 0x0000002f3b00720c */ /* 0x000fe20003f06270 */
[----:B------:R-:W-:Y:S02]  /*cc70*/  FMUL.FTZ R59, R23, UR9 ;  /* 0x00000009173b7c20 */ /* 0x000fe40008410000 */
[----:B------:R-:W4:Y:S01]  /*cc80*/  MUFU.TANH R52, R52 ;  /* 0x0000003400347308 */ /* 0x000f220000002400 */
[----:B--2---:R-:W-:-:S02]  /*cc90*/  FSEL R27, R46, -INF , !P6 ;  /* 0xff8000002e1b7808 */ /* 0x004fc40007000000 */
[----:B------:R-:W-:-:S05]  /*cca0*/  FSEL R108, R55, -INF , !P0 ;  /* 0xff800000376c7808 */ /* 0x000fca0004000000 */
[----:B------:R-:W2:Y:S01]  /*ccb0*/  MUFU.TANH R104, R104 ;  /* 0x0000006800687308 */ /* 0x000ea20000002400 */
[C---:B-1----:R-:W-:Y:S01]  /*ccc0*/  HMMA.16816.F32.BF16 R8, R4.reuse, R16, R8 ;  /* 0x000000100408723c */ /* 0x042fe20000041808 */
[----:B---3--:R-:W-:Y:S02]  /*ccd0*/  FSEL R128, R128, -INF , !P3 ;  /* 0xff80000080807808 */ /* 0x008fe40005800000 */
[----:B------:R-:W-:Y:S01]  /*cce0*/  ISETP.GE.AND P3, PT, R30, R48, PT ;  /* 0x000000301e00720c */ /* 0x000fe20003f66270 */
[C---:B------:R-:W-:Y:S02]  /*ccf0*/  VIADD R30, R2.reuse, 0xd0 ;  /* 0x000000d0021e7836 */ /* 0x040fe40000000000 */
[----:B------:R-:W-:Y:S01]  /*cd00*/  HMMA.16816.F32.BF16 R12, R4, R18, R12 ;  /* 0x00000012040c723c */ /* 0x000fe2000004180c */
[----:B------:R-:W-:Y:S01]  /*cd10*/  FMUL.FTZ R16, R21, UR9 ;  /* 0x0000000915107c20 */ /* 0x000fe20008410000 */
[----:B------:R-:W-:Y:S01]  /*cd20*/  VIADD R21, R2, 0xd1 ;  /* 0x000000d102157836 */ /* 0x000fe20000000000 */
[----:B------:R-:W1:Y:S01]  /*cd30*/  MUFU.TANH R60, R60 ;  /* 0x0000003c003c7308 */ /* 0x000e620000002400 */
[----:B------:R-:W-:-:S02]  /*cd40*/  FSEL R169, R50, -INF , !P3 ;  /* 0xff80000032a97808 */ /* 0x000fc40005800000 */
[----:B----4-:R-:W-:Y:S01]  /*cd50*/  FSEL R17, R52, -INF , !P4 ;  /* 0xff80000034117808 */ /* 0x010fe20006000000 */
[C---:B------:R-:W-:Y:S01]  /*cd60*/  VIADD R5, R2.reuse, 0xe1 ;  /* 0x000000e102057836 */ /* 0x040fe20000000000 */
[CC--:B------:R-:W-:Y:S01]  /*cd70*/  ISETP.GE.AND P1, PT, R21.reuse, R48.reuse, PT ;  /* 0x000000301500720c */ /* 0x0c0fe20003f26270 */
[C---:B------:R-:W-:Y:S01]  /*cd80*/  VIADD R4, R2.reuse, 0xe8 ;  /* 0x000000e802047836 */ /* 0x040fe20000000000 */
[-C--:B------:R-:W-:Y:S01]  /*cd90*/  ISETP.GE.AND P6, PT, R21, R47.reuse, PT ;  /* 0x0000002f1500720c */ /* 0x080fe20003fc6270 */
[----:B------:R-:W3:Y:S01]  /*cda0*/  MUFU.TANH R63, R63 ;  /* 0x0000003f003f7308 */ /* 0x000ee20000002400 */
[----:B------:R-:W-:Y:S01]  /*cdb0*/  VIADD R21, R2, 0xd8 ;  /* 0x000000d802157836 */ /* 0x000fe20000000000 */
[-C--:B------:R-:W-:Y:S01]  /*cdc0*/  ISETP.GE.AND P2, PT, R30, R48.reuse, PT ;  /* 0x000000301e00720c */ /* 0x080fe20003f46270 */
[----:B------:R-:W-:Y:S01]  /*cdd0*/  VIADD R6, R2, 0xf0 ;  /* 0x000000f002067836 */ /* 0x000fe20000000000 */
[-C--:B------:R-:W-:Y:S02]  /*cde0*/  ISETP.GE.AND P4, PT, R30, R47.reuse, PT ;  /* 0x0000002f1e00720c */ /* 0x080fe40003f86270 */
[-C--:B------:R-:W-:Y:S01]  /*cdf0*/  ISETP.GE.AND P0, PT, R21, R48.reuse, PT ;  /* 0x000000301500720c */ /* 0x080fe20003f06270 */
[----:B------:R-:W-:Y:S01]  /*ce00*/  FMUL.FTZ R9, R9, UR9 ;  /* 0x0000000909097c20 */ /* 0x000fe20008410000 */
[----:B------:R-:W4:Y:S01]  /*ce10*/  MUFU.TANH R28, R28 ;  /* 0x0000001c001c7308 */ /* 0x000f220000002400 */
[-C--:B------:R-:W-:Y:S01]  /*ce20*/  ISETP.GE.AND P3, PT, R21, R47.reuse, PT ;  /* 0x0000002f1500720c */ /* 0x080fe20003f66270 */
[----:B------:R-:W-:Y:S01]  /*ce30*/  VIADD R21, R2, 0xd9 ;  /* 0x000000d902157836 */ /* 0x000fe20000000000 */
[----:B--2---:R-:W-:Y:S01]  /*ce40*/  FSEL R104, R104, -INF , !P5 ;  /* 0xff80000068687808 */ /* 0x004fe20006800000 */
[----:B------:R-:W-:Y:S01]  /*ce50*/  FMUL.FTZ R8, R8, UR9 ;  /* 0x0000000908087c20 */ /* 0x000fe20008410000 */
[----:B------:R-:W-:Y:S01]  /*ce60*/  FSEL R98, R98, -INF , !P6 ;  /* 0xff80000062627808 */ /* 0x000fe20007000000 */
[----:B------:R-:W-:Y:S01]  /*ce70*/  FMUL.FTZ R13, R13, UR9 ;  /* 0x000000090d0d7c20 */ /* 0x000fe20008410000 */
[-C--:B------:R-:W-:Y:S01]  /*ce80*/  ISETP.GE.AND P5, PT, R21, R48.reuse, PT ;  /* 0x000000301500720c */ /* 0x080fe20003fa6270 */
[----:B------:R-:W2:Y:S01]  /*ce90*/  MUFU.TANH R61, R61 ;  /* 0x0000003d003d7308 */ /* 0x000ea20000002400 */
[----:B------:R-:W-:Y:S01]  /*cea0*/  FSEL R171, R171, -INF , !P0 ;  /* 0xff800000abab7808 */ /* 0x000fe20004000000 */
[----:B------:R-:W-:Y:S01]  /*ceb0*/  FMUL.FTZ R10, R10, UR9 ;  /* 0x000000090a0a7c20 */ /* 0x000fe20008410000 */
[----:B-1----:R-:W-:Y:S01]  /*cec0*/  FSEL R23, R60, -INF , !P2 ;  /* 0xff8000003c177808 */ /* 0x002fe20005000000 */
[----:B------:R-:W-:Y:S01]  /*ced0*/  FMUL.FTZ R12, R12, UR9 ;  /* 0x000000090c0c7c20 */ /* 0x000fe20008410000 */
[----:B------:R-:W-:Y:S01]  /*cee0*/  FSEL R100, R100, -INF , !P4 ;  /* 0xff80000064647808 */ /* 0x000fe20006000000 */
[----:B------:R-:W-:Y:S01]  /*cef0*/  FMUL.FTZ R14, R14, UR9 ;  /* 0x000000090e0e7c20 */ /* 0x000fe20008410000 */
[CC--:B------:R-:W-:Y:S01]  /*cf00*/  ISETP.GE.AND P6, PT, R5.reuse, R48.reuse, PT ;  /* 0x000000300500720c */ /* 0x0c0fe20003fc6270 */
[----:B------:R-:W1:Y:S01]  /*cf10*/  MUFU.TANH R99, R9 ;  /* 0x0000000900637308 */ /* 0x000e620000002400 */
[-C--:B------:R-:W-:Y:S01]  /*cf20*/  ISETP.GE.AND P0, PT, R5, R47.reuse, PT ;  /* 0x0000002f0500720c */ /* 0x080fe20003f06270 */
[----:B------:R-:W-:Y:S01]  /*cf30*/  VIADD R5, R2, 0xe9 ;  /* 0x000000e902057836 */ /* 0x000fe20000000000 */
[----:B------:R-:W-:Y:S01]  /*cf40*/  ISETP.GE.AND P2, PT, R21, R47, PT ;  /* 0x0000002f1500720c */ /* 0x000fe20003f46270 */
[----:B------:R-:W-:Y:S01]  /*cf50*/  FMUL.FTZ R15, R15, UR9 ;  /* 0x000000090f0f7c20 */ /* 0x000fe20008410000 */
[----:B------:R-:W-:-:S02]  /*cf60*/  ISETP.GE.AND P4, PT, R26, R48, PT ;  /* 0x000000301a00720c */ /* 0x000fc40003f86270 */
[----:B------:R-:W-:Y:S01]  /*cf70*/  FSEL R19, R57, -INF , !P5 ;  /* 0xff80000039137808 */ /* 0x000fe20006800000 */
[----:B------:R-:W-:Y:S01]  /*cf80*/  MUFU.TANH R58, R58 ;  /* 0x0000003a003a7308 */ /* 0x000fe20000002400 */
[----:B------:R-:W-:Y:S01]  /*cf90*/  FMUL.FTZ R57, R11, UR9 ;  /* 0x000000090b397c20 */ /* 0x000fe20008410000 */
[----:B---3--:R-:W-:Y:S02]  /*cfa0*/  FSEL R63, R63, -INF , !P2 ;  /* 0xff8000003f3f7808 */ /* 0x008fe40005000000 */
[----:B----4-:R-:W-:Y:S02]  /*cfb0*/  FSEL R11, R28, -INF , !P4 ;  /* 0xff8000001c0b7808 */ /* 0x010fe40006000000 */
[C---:B------:R-:W-:Y:S02]  /*cfc0*/  ISETP.GE.AND P2, PT, R5.reuse, R48, PT ;  /* 0x000000300500720c */ /* 0x040fe40003f46270 */
[----:B------:R-:W3:Y:S01]  /*cfd0*/  MUFU.TANH R24, R24 ;  /* 0x0000001800187308 */ /* 0x000ee20000002400 */
[----:B------:R-:W-:Y:S01]  /*cfe0*/  ISETP.GE.AND P4, PT, R5, R47, PT ;  /* 0x0000002f0500720c */ /* 0x000fe20003f86270 */
[----:B------:R-:W-:Y:S01]  /*cff0*/  VIADD R5, R2, 0xf1 ;  /* 0x000000f102057836 */ /* 0x000fe20000000000 */
[----:B------:R-:W-:-:S02]  /*d000*/  FSEL R64, R64, -INF , !P3 ;  /* 0xff80000040407808 */ /* 0x000fc40005800000 */
[CC--:B------:R-:W-:Y:S02]  /*d010*/  ISETP.GE.AND P3, PT, R4.reuse, R48.reuse, PT ;  /* 0x000000300400720c */ /* 0x0c0fe40003f66270 */
[-C--:B------:R-:W-:Y:S01]  /*d020*/  ISETP.GE.AND P5, PT, R4, R47.reuse, PT ;  /* 0x0000002f0400720c */ /* 0x080fe20003fa6270 */
[----:B------:R-:W4:Y:S01]  /*d030*/  MUFU.TANH R20, R20 ;  /* 0x0000001400147308 */ /* 0x000f220000002400 */
[----:B--2---:R-:W-:Y:S02]  /*d040*/  FSEL R61, R61, -INF , !P0 ;  /* 0xff8000003d3d7808 */ /* 0x004fe40004000000 */
[----:B------:R-:W-:Y:S02]  /*d050*/  ISETP.GE.AND P0, PT, R5, R48, PT ;  /* 0x000000300500720c */ /* 0x000fe40003f06270 */
[----:B------:R-:W-:Y:S02]  /*d060*/  FSEL R21, R62, -INF , !P1 ;  /* 0xff8000003e157808 */ /* 0x000fe40004800000 */
[----:B-1----:R-:W-:Y:S01]  /*d070*/  FSEL R99, R99, -INF , !P0 ;  /* 0xff80000063637808 */ /* 0x002fe20004000000 */
[----:B------:R1:W-:Y:S01]  /*d080*/  MUFU.TANH R65, R13 ;  /* 0x0000000d00417308 */ /* 0x0003e20000002400 */
[----:B------:R-:W-:-:S02]  /*d090*/  ISETP.GE.AND P1, PT, R26, R47, PT ;  /* 0x0000002f1a00720c */ /* 0x000fc40003f26270 */
[----:B------:R-:W-:Y:S02]  /*d0a0*/  ISETP.GE.AND P0, PT, R56, 0x2, PT ;  /* 0x000000023800780c */ /* 0x000fe40003f06270 */
[----:B---3--:R-:W-:Y:S02]  /*d0b0*/  FSEL R62, R24, -INF , !P1 ;  /* 0xff800000183e7808 */ /* 0x008fe40004800000 */
[----:B------:R-:W-:Y:S01]  /*d0c0*/  FSEL R9, R58, -INF , !P6 ;  /* 0xff8000003a097808 */ /* 0x000fe20007000000 */
[----:B------:R-:W2:Y:S01]  /*d0d0*/  MUFU.TANH R16, R16 ;  /* 0x0000001000107308 */ /* 0x000ea20000002400 */
[C---:B------:R-:W-:Y:S02]  /*d0e0*/  ISETP.GE.AND P1, PT, R6.reuse, R48, PT ;  /* 0x000000300600720c */ /* 0x040fe40003f26270 */
[----:B------:R-:W-:Y:S01]  /*d0f0*/  ISETP.GE.AND P6, PT, R6, R47, PT ;  /* 0x0000002f0600720c */ /* 0x000fe20003fc6270 */
[----:B------:R-:W-:Y:S01]  /*d100*/  VIADD R6, R2, 0xf9 ;  /* 0x000000f902067836 */ /* 0x000fe20000000000 */
[----:B----4-:R-:W-:-:S02]  /*d110*/  FSEL R7, R20, -INF , !P3 ;  /* 0xff80000014077808 */ /* 0x010fc40005800000 */
[----:B------:R-:W-:Y:S01]  /*d120*/  ISETP.GE.AND P3, PT, R5, R47, PT ;  /* 0x0000002f0500720c */ /* 0x000fe20003f66270 */
[----:B------:R-:W3:Y:S01]  /*d130*/  MUFU.TANH R22, R22 ;  /* 0x0000001600167308 */ /* 0x000ee20000002400 */
[----:B-1----:R-:W-:-:S07]  /*d140*/  FMUL.FTZ R13, R44, UR9 ;  /* 0x000000092c0d7c20 */ /* 0x002fce0008410000 */
[----:B------:R-:W1:Y:S01]  /*d150*/  MUFU.TANH R59, R59 ;  /* 0x0000003b003b7308 */ /* 0x000e620000002400 */
[----:B--2---:R-:W-:-:S07]  /*d160*/  FSEL R5, R16, -INF , !P2 ;  /* 0xff80000010057808 */ /* 0x004fce0005000000 */
[----:B------:R2:W4:Y:S01]  /*d170*/  MUFU.TANH R113, R8 ;  /* 0x0000000800717308 */ /* 0x0005220000002400 */
[----:B---3--:R-:W-:-:S07]  /*d180*/  FSEL R60, R22, -INF , !P5 ;  /* 0xff800000163c7808 */ /* 0x008fce0006800000 */
[----:B------:R-:W3:Y:S01]  /*d190*/  MUFU.TANH R4, R10 ;  /* 0x0000000a00047308 */ /* 0x000ee20000002400 */
[----:B-1----:R-:W-:Y:S02]  /*d1a0*/  FSEL R59, R59, -INF , !P4 ;  /* 0xff8000003b3b7808 */ /* 0x002fe40006000000 */
[----:B------:R-:W-:-:S04]  /*d1b0*/  ISETP.GE.AND P4, PT, R6, R48, PT ;  /* 0x000000300600720c */ /* 0x000fc80003f86270 */
[----:B------:R-:W-:Y:S01]  /*d1c0*/  FSEL R65, R65, -INF , !P4 ;  /* 0xff80000041417808 */ /* 0x000fe20006000000 */
[----:B------:R-:W1:Y:S01]  /*d1d0*/  MUFU.TANH R57, R57 ;  /* 0x0000003900397308 */ /* 0x000e620000002400 */
[----:B--2---:R-:W-:Y:S01]  /*d1e0*/  VIADD R8, R2, 0xf8 ;  /* 0x000000f802087836 */ /* 0x004fe20000000000 */
[----:B----4-:R-:W-:Y:S02]  /*d1f0*/  FSEL R113, R113, -INF , !P1 ;  /* 0xff80000071717808 */ /* 0x010fe40004800000 */
[-C--:B------:R-:W-:Y:S02]  /*d200*/  ISETP.GE.AND P1, PT, R6, R47.reuse, PT ;  /* 0x0000002f0600720c */ /* 0x080fe40003f26270 */
[----:B------:R-:W-:Y:S02]  /*d210*/  ISETP.GE.AND P5, PT, R8, R48, PT ;  /* 0x000000300800720c */ /* 0x000fe40003fa6270 */
[----:B------:R-:W2:Y:S01]  /*d220*/  MUFU.TANH R66, R12 ;  /* 0x0000000c00427308 */ /* 0x000ea20000002400 */
[----:B---3--:R-:W-:Y:S01]  /*d230*/  FSEL R58, R4, -INF , !P6 ;  /* 0xff800000043a7808 */ /* 0x008fe20007000000 */
[----:B------:R-:W-:Y:S01]  /*d240*/  BAR.SYNC.DEFER_BLOCKING 0x0 ;  /* 0x0000000000007b1d */ /* 0x000fe20000010000 */
[----:B------:R-:W-:-:S02]  /*d250*/  ISETP.GE.AND P2, PT, R8, R47, PT ;  /* 0x0000002f0800720c */ /* 0x000fc40003f46270 */
[----:B------:R-:W-:-:S03]  /*d260*/  ISETP.GE.AND P6, PT, R2, R48, PT ;  /* 0x000000300200720c */ /* 0x000fc60003fc6270 */
[----:B------:R-:W3:Y:S01]  /*d270*/  MUFU.TANH R55, R14 ;  /* 0x0000000e00377308 */ /* 0x000ee20000002400 */
[----:B-1----:R-:W-:-:S07]  /*d280*/  FSEL R57, R57, -INF , !P3 ;  /* 0xff80000039397808 */ /* 0x002fce0005800000 */
[----:B------:R-:W1:Y:S01]  /*d290*/  MUFU.TANH R54, R15 ;  /* 0x0000000f00367308 */ /* 0x000e620000002400 */
[----:B--2---:R-:W-:-:S07]  /*d2a0*/  FSEL R66, R66, -INF , !P5 ;  /* 0xff80000042427808 */ /* 0x004fce0006800000 */
[----:B------:R-:W2:Y:S01]  /*d2b0*/  MUFU.TANH R13, R13 ;  /* 0x0000000d000d7308 */ /* 0x000ea20000002400 */
[----:B---3--:R-:W-:Y:S02]  /*d2c0*/  FSEL R55, R55, -INF , !P2 ;  /* 0xff80000037377808 */ /* 0x008fe40005000000 */
[----:B-1----:R-:W-:Y:S02]  /*d2d0*/  FSEL R54, R54, -INF , !P1 ;  /* 0xff80000036367808 */ /* 0x002fe40004800000 */
[----:B--2---:R-:W-:Y:S01]  /*d2e0*/  FSEL R13, R13, -INF , !P6 ;  /* 0xff8000000d0d7808 */ /* 0x004fe20007000000 */
        /* <DEDUP_REMOVED lines=62> */
.L_x_1976:
[----:B------:R-:W-:Y:S02]  /*d6d0*/  ULDC UR10, c[0x0][0x248] ;  /* 0x00009200000a7ab9 */ /* 0x000fe40000000800 */
[----:B------:R-:W-:-:S06]  /*d6e0*/  USHF.L.U32 UR5, UR10, 0x8, URZ ;  /* 0x000000080a057899 */ /* 0x000fcc000800063f */
[----:B------:R-:W-:-:S04]  /*d6f0*/  IADD3 R96, RZ, -UR5, RZ ;  /* 0x80000005ff607c10 */ /* 0x000fc8000fffe0ff */
[----:B------:R-:W-:-:S07]  /*d700*/  SHF.R.S32.HI R0, RZ, 0x1f, R96 ;  /* 0x0000001fff007819 */ /* 0x000fce0000011460 */
.L_x_1977:
[----:B------:R-:W-:Y:S01]  /*d710*/  USHF.L.U32 UR8, UR10, 0x6, URZ ;  /* 0x000000060a087899 */ /* 0x000fe2000800063f */
[C---:B------:R-:W-:Y:S01]  /*d720*/  LEA R220, P1, R96.reuse, R220, 0x1 ;  /* 0x000000dc60dc7211 */ /* 0x040fe200078208ff */
[----:B------:R-:W-:Y:S02]  /*d730*/  ULDC UR5, c[0x0][0x24c] ;  /* 0x0000930000057ab9 */ /* 0x000fe40000000800 */
[----:B------:R-:W-:Y:S01]  /*d740*/  USHF.L.U64.HI UR5, UR10, 0x6, UR5 ;  /* 0x000000060a057899 */ /* 0x000fe20008010205 */
        /* <DEDUP_REMOVED lines=28> */
.L_x_1975:
        /* <DEDUP_REMOVED lines=162> */
[----:B------:R-:W-:Y:S01]  /*e330*/  FADD.FTZ R151, R180, R151 ;  /* 0x00000097b4977221 */ /* 0x000fe20000010000 */
[----:B------:R-:W-:Y:S01]  /*e340*/  MUFU.EX2 R130, R130 ;  /* 0x0000008200827308 */ /* 0x000fe20000000800 */
[----:B------:R-:W-:Y:S01]  /*e350*/  FMNMX.FTZ R13, R238, R13, !PT ;  /* 0x0000000dee0d7209 */ /* 0x000fe20007810000 */
[--C-:B------:R-:W-:Y:S01]  /*e360*/  FFMA.FTZ R77, R165, UR5, -R94.reuse ;  /* 0x00000005a54d7c23 */ /* 0x100fe2000801085e */
[----:B------:R-:W-:Y:S01]  /*e370*/  FADD.FTZ R174, R174, R151 ;  /* 0x00000097aeae7221 */ /* 0x000fe20000010000 */
        /* <DEDUP_REMOVED lines=63> */
[----:B------:R-:W3:Y:S06]  /*e770*/  SHFL.BFLY PT, R13, R0, 0x2, 0x1f ;  /* 0x0c401f00000d7f89 */ /* 0x000eec00000e0000 */
[----:B------:R-:W-:Y:S08]  /*e780*/  MUFU.EX2 R88, R88 ;  /* 0x0000005800587308 */ /* 0x000ff00000000800 */
[----:B------:R-:W-:Y:S08]  /*e790*/  MUFU.EX2 R89, R89 ;  /* 0x0000005900597308 */ /* 0x000ff00000000800 */
[----:B------:R-:W-:Y:S01]  /*e7a0*/  MUFU.EX2 R86, R86 ;  /* 0x0000005600567308 */ /* 0x000fe20000000800 */
[----:B---3--:R-:W-:-:S05]  /*e7b0*/  FMNMX.FTZ R4, R0, R13, !PT ;  /* 0x0000000d00047209 */ /* 0x008fca0007810000 */
[----:B------:R-:W3:Y:S02]  /*e7c0*/  SHFL.BFLY PT, R13, R4, 0x1, 0x1f ;  /* 0x0c201f00040d7f89 */ /* 0x000ee400000e0000 */
[----:B------:R-:W-:Y:S08]  /*e7d0*/  MUFU.EX2 R87, R87 ;  /* 0x0000005700577308 */ /* 0x000ff00000000800 */
[----:B------:R-:W-:Y:S08]  /*e7e0*/  MUFU.EX2 R84, R84 ;  /* 0x0000005400547308 */ /* 0x000ff00000000800 */
[----:B------:R-:W-:Y:S01]  /*e7f0*/  MUFU.EX2 R85, R85 ;  /* 0x0000005500557308 */ /* 0x000fe20000000800 */
[----:B---3--:R-:W-:-:S07]  /*e800*/  FMNMX.FTZ R0, R4, R13, !PT ;  /* 0x0000000d04007209 */ /* 0x008fce0007810000 */
[----:B------:R-:W-:Y:S01]  /*e810*/  MUFU.EX2 R82, R82 ;  /* 0x0000005200527308 */ /* 0x000fe20000000800 */
[C---:B------:R-:W-:Y:S01]  /*e820*/  FSETP.NEU.FTZ.AND P1, PT, R0.reuse, -INF , PT ;  /* 0xff8000000000780b */ /* 0x040fe20003f3d000 */
[----:B------:R-:W-:-:S06]  /*e830*/  FMUL.FTZ R67, R0, UR5 ;  /* 0x0000000500437c20 */ /* 0x000fcc0008410000 */
[----:B------:R-:W-:Y:S01]  /*e840*/  MUFU.EX2 R83, R83 ;  /* 0x0000005300537308 */ /* 0x000fe20000000800 */
[----:B------:R-:W-:-:S05]  /*e850*/  FSEL R67, R67, RZ, P1 ;  /* 0x000000ff43437208 */ /* 0x000fca0000800000 */
[--C-:B------:R-:W-:Y:S01]  /*e860*/  FFMA.FTZ R143, R214, UR5, -R67.reuse ;  /* 0x00000005d68f7c23 */ /* 0x100fe20008010843 */
[----:B------:R-:W-:Y:S01]  /*e870*/  LEA R214, R3, UR4, 0x1 ;  /* 0x0000000403d67c11 */ /* 0x000fe2000f8e08ff */
[--C-:B------:R-:W-:Y:S01]  /*e880*/  FFMA.FTZ R178, R178, UR5, -R67.reuse ;  /* 0x00000005b2b27c23 */ /* 0x100fe20008010843 */
[--C-:B------:R-:W-:Y:S01]  /*e890*/  FFMA.FTZ R149, R248, UR5, -R67.reuse ;  /* 0x00000005f8957c23 */ /* 0x100fe20008010843 */
[--C-:B------:R-:W-:Y:S01]  /*e8a0*/  FFMA.FTZ R172, R172, UR5, -R67.reuse ;  /* 0x00000005acac7c23 */ /* 0x100fe20008010843 */
[----:B------:R-:W-:Y:S01]  /*e8b0*/  LEA R213, R49, R214, 0x1 ;  /* 0x000000d631d57211 */ /* 0x000fe200078e08ff */
[----:B------:R-:W3:Y:S01]  /*e8c0*/  LDSM.16.MT88.4 R12, [R214+0x5000] ;  /* 0x00500000d60c783b */ /* 0x000ee20000004200 */
[----:B------:R-:W-:Y:S01]  /*e8d0*/  MUFU.EX2 R143, R143 ;  /* 0x0000008f008f7308 */ /* 0x000fe20000000800 */
[--C-:B------:R-:W-:Y:S01]  /*e8e0*/  FFMA.FTZ R133, R154, UR5, -R67.reuse ;  /* 0x000000059a857c23 */ /* 0x100fe20008010843 */
[--C-:B------:R-:W-:Y:S01]  /*e8f0*/  FFMA.FTZ R160, R160, UR5, -R67.reuse ;  /* 0x00000005a0a07c23 */ /* 0x100fe20008010843 */
[----:B------:R-:W4:Y:S01]  /*e900*/  LDSM.16.MT88.4 R24, [R213+0x5000] ;  /* 0x00500000d518783b */ /* 0x000f220000004200 */
        /* <DEDUP_REMOVED lines=10> */
[----:B-1----:R-:W-:Y:S01]  /*e9b0*/  F2FP.BF16.F32.PACK_AB R36, R139, R164 ;  /* 0x000000a48b24723e */ /* 0x002fe200000010ff */
[----:B------:R-:W1:Y:S01]  /*e9c0*/  LDSM.16.MT88.4 R20, [R214+0x5800] ;  /* 0x00580000d614783b */ /* 0x000e620000004200 */
[----:B------:R-:W3:Y:S01]  /*e9d0*/  MUFU.EX2 R149, R149 ;  /* 0x0000009500957308 */ /* 0x000ee20000000800 */
[----:B--2---:R-:W-:Y:S01]  /*e9e0*/  F2FP.BF16.F32.PACK_AB R38, R129, R152 ;  /* 0x000000988126723e */ /* 0x004fe200000010ff */
[--C-:B------:R-:W-:Y:S01]  /*e9f0*/  FFMA.FTZ R136, R124, UR5, -R67.reuse ;  /* 0x000000057c887c23 */ /* 0x100fe20008010843 */
[--C-:B------:R-:W-:Y:S01]  /*ea00*/  FFMA.FTZ R3, R34, UR5, -R67.reuse ;  /* 0x0000000522037c23 */ /* 0x100fe20008010843 */
[--C-:B------:R-:W-:Y:S01]  /*ea10*/  FFMA.FTZ R124, R32, UR5, -R67.reuse ;  /* 0x00000005207c7c23 */ /* 0x100fe20008010843 */
[--C-:B------:R-:W-:Y:S01]  /*ea20*/  FFMA.FTZ R117, R246, UR5, -R67.reuse ;  /* 0x00000005f6757c23 */ /* 0x100fe20008010843 */
[----:B------:R-:W2:Y:S01]  /*ea30*/  LDSM.16.MT88.4 R32, [R213+0x5800] ;  /* 0x00580000d520783b */ /* 0x000ea20000004200 */
        /* <DEDUP_REMOVED lines=27> */
[--C-:B------:R-:W-:Y:S01]  /*ebf0*/  FFMA.FTZ R194, R194, UR5, -R67.reuse ;  /* 0x00000005c2c27c23 */ /* 0x100fe20008010843 */
[--C-:B------:R-:W-:Y:S01]  /*ec00*/  FFMA.FTZ R161, R190, UR5, -R67.reuse ;  /* 0x00000005bea17c23 */ /* 0x100fe20008010843 */
[--C-:B------:R-:W-:Y:S01]  /*ec10*/  FFMA.FTZ R186, R186, UR5, -R67.reuse ;  /* 0x00000005baba7c23 */ /* 0x100fe20008010843 */
[----:B------:R-:W-:Y:S01]  /*ec20*/  FFMA.FTZ R163, R184, UR5, -R67 ;  /* 0x00000005b8a37c23 */ /* 0x000fe20008010843 */
[----:B------:R-:W-:Y:S01]  /*ec30*/  FADD.FTZ R149, R178, R149 ;  /* 0x00000095b2957221 */ /* 0x000fe20000010000 */
[C---:B------:R-:W-:Y:S01]  /*ec40*/  HMMA.16816.F32.BF16 R12, R28.reuse, R14, RZ ;  /* 0x0000000e1c0c723c */ /* 0x040fe200000418ff */
[----:B------:R-:W4:Y:S01]  /*ec50*/  MUFU.EX2 R131, R131 ;  /* 0x0000008300837308 */ /* 0x000f220000000800 */
[----:B---3--:R-:W-:Y:S01]  /*ec60*/  F2FP.BF16.F32.PACK_AB R37, R133, R160 ;  /* 0x000000a08525723e */ /* 0x008fe200000010ff */
[----:B------:R-:W-:Y:S01]  /*ec70*/  FADD.FTZ R172, R172, R149 ;  /* 0x00000095acac7221 */ /* 0x000fe20000010000 */
[--C-:B------:R-:W-:Y:S01]  /*ec80*/  FFMA.FTZ R170, R170, UR5, -R67.reuse ;  /* 0x00000005aaaa7c23 */ /* 0x100fe20008010843 */
[--C-:B------:R-:W-:Y:S01]  /*ec90*/  FFMA.FTZ R158, R158, UR5, -R67.reuse ;  /* 0x000000059e9e7c23 */ /* 0x100fe20008010843 */
[C---:B------:R-:W-:Y:S01]  /*eca0*/  HMMA.16816.F32.BF16 R8, R28.reuse, R24, RZ ;  /* 0x000000181c08723c */ /* 0x040fe200000418ff */
[--C-:B------:R-:W-:Y:S01]  /*ecb0*/  FFMA.FTZ R142, R142, UR5, -R67.reuse ;  /* 0x000000058e8e7c23 */ /* 0x100fe20008010843 */
        /* <DEDUP_REMOVED lines=8> */
[----:B------:R-:W-:Y:S01]  /*ed40*/  FFMA.FTZ R59, R59, UR5, -R67 ;  /* 0x000000053b3b7c23 */ /* 0x000fe20008010843 */
[----:B------:R-:W3:Y:S01]  /*ed50*/  MUFU.EX2 R123, R123 ;  /* 0x0000007b007b7308 */ /* 0x000ee20000000800 */
[----:B----4-:R-:W-:-:S02]  /*ed60*/  F2FP.BF16.F32.PACK_AB R39, R131, R154 ;  /* 0x0000009a8327723e */ /* 0x010fc400000010ff */
[----:B------:R-:W-:-:S05]  /*ed70*/  F2FP.BF16.F32.PACK_AB R26, R119, R130 ;  /* 0x00000082771a723e */ /* 0x000fca00000010ff */
[----:B------:R-:W-:Y:S01]  /*ed80*/  MUFU.EX2 R132, R132 ;  /* 0x0000008400847308 */ /* 0x000fe20000000800 */
[C---:B-----5:R-:W-:Y:S06]  /*ed90*/  HMMA.16816.F32.BF16 R16, R36.reuse, R4, R16 ;  /* 0x000000042410723c */ /* 0x060fec0000041810 */
[----:B------:R-:W-:Y:S01]  /*eda0*/  HMMA.16816.F32.BF16 R12, R36, R6, R12 ;  /* 0x00000006240c723c */ /* 0x000fe2000004180c */
[----:B------:R-:W4:Y:S01]  /*edb0*/  MUFU.EX2 R115, R115 ;  /* 0x0000007300737308 */ /* 0x000f220000000800 */
[----:B------:R-:W5:Y:S01]  /*edc0*/  LDSM.16.MT88.4 R4, [R214+0x5c00] ;  /* 0x005c0000d604783b */ /* 0x000f620000004200 */
[----:B---3--:R-:W-:-:S03]  /*edd0*/  F2FP.BF16.F32.PACK_AB R25, R123, R136 ;  /* 0x000000887b19723e */ /* 0x008fc600000010ff */
[C---:B------:R-:W-:Y:S03]  /*ede0*/  HMMA.16816.F32.BF16 R8, R36.reuse, R40, R8 ;  /* 0x000000282408723c */ /* 0x040fe60000041808 */
[----:B------:R-:W-:Y:S03]  /*edf0*/  MUFU.EX2 R122, R122 ;  /* 0x0000007a007a7308 */ /* 0x000fe60000000800 */
[----:B------:R-:W-:Y:S01]  /*ee00*/  HMMA.16816.F32.BF16 R28, R36, R42, R28 ;  /* 0x0000002a241c723c */ /* 0x000fe2000004181c */
[----:B------:R-:W3:Y:S04]  /*ee10*/  LDSM.16.MT88.4 R36, [R213+0x5c00] ;  /* 0x005c0000d524783b */ /* 0x000ee80000004200 */
[----:B------:R-:W5:Y:S01]  /*ee20*/  MUFU.EX2 R49, R49 ;  /* 0x0000003100317308 */ /* 0x000f620000000800 */
[----:B----4-:R-:W-:Y:S01]  /*ee30*/  F2FP.BF16.F32.PACK_AB R27, R115, R132 ;  /* 0x00000084731b723e */ /* 0x010fe200000010ff */
[----:B------:R-:W-:Y:S06]  /*ee40*/  LDSM.16.MT88.4 R40, [R213+0x6000] ;  /* 0x00600000d528783b */ /* 0x000fec0000004200 */
[----:B------:R-:W-:Y:S01]  /*ee50*/  MUFU.EX2 R3, R3 ;  /* 0x0000000300037308 */ /* 0x000fe20000000800 */
[C---:B-1----:R-:W-:Y:S06]  /*ee60*/  HMMA.16816.F32.BF16 R16, R24.reuse, R20, R16 ;  /* 0x000000141810723c */ /* 0x042fec0000041810 */
[C---:B------:R-:W-:Y:S01]  /*ee70*/  HMMA.16816.F32.BF16 R12, R24.reuse, R22, R12 ;  /* 0x00000016180c723c */ /* 0x040fe2000004180c */
[----:B------:R-:W1:Y:S01]  /*ee80*/  MUFU.EX2 R124, R124 ;  /* 0x0000007c007c7308 */ /* 0x000e620000000800 */
[----:B------:R-:W4:Y:S04]  /*ee90*/  LDSM.16.MT88.4 R20, [R214+0x6000] ;  /* 0x00600000d614783b */ /* 0x000f280000004200 */
[C---:B--2---:R-:W-:Y:S03]  /*eea0*/  HMMA.16816.F32.BF16 R8, R24.reuse, R32, R8 ;  /* 0x000000201808723c */ /* 0x044fe60000041808 */
[----:B------:R-:W-:Y:S03]  /*eeb0*/  MUFU.EX2 R117, R117 ;  /* 0x0000007500757308 */ /* 0x000fe60000000800 */
[----:B------:R-:W-:Y:S01]  /*eec0*/  HMMA.16816.F32.BF16 R28, R24, R34, R28 ;  /* 0x00000022181c723c */ /* 0x000fe2000004181c */
[----:B------:R-:W-:-:S04]  /*eed0*/  F2FP.BF16.F32.PACK_AB R32, R107, R114 ;  /* 0x000000726b20723e */ /* 0x000fc800000010ff */
[----:B------:R-:W2:Y:S02]  /*eee0*/  MUFU.EX2 R126, R126 ;  /* 0x0000007e007e7308 */ /* 0x000ea40000000800 */
[----:B------:R-:W-:Y:S02]  /*eef0*/  F2FP.BF16.F32.PACK_AB R24, R111, R120 ;  /* 0x000000786f18723e */ /* 0x000fe400000010ff */
[----:B-----5:R-:W-:Y:S02]  /*ef00*/  F2FP.BF16.F32.PACK_AB R25, R49, R122 ;  /* 0x0000007a3119723e */ /* 0x020fe400000010ff */
[----:B------:R-:W-:Y:S02]  /*ef10*/  F2FP.BF16.F32.PACK_AB R26, R109, R116 ;  /* 0x000000746d1a723e */ /* 0x000fe400000010ff */
[----:B-1----:R-:W-:Y:S01]  /*ef20*/  F2FP.BF16.F32.PACK_AB R27, R124, R3 ;  /* 0x000000037c1b723e */ /* 0x002fe200000010ff */
[----:B------:R-:W-:Y:S01]  /*ef30*/  MUFU.EX2 R121, R121 ;  /* 0x0000007900797308 */ /* 0x000fe20000000800 */
[----:B------:R-:W-:-:S05]  /*ef40*/  F2FP.BF16.F32.PACK_AB R34, R105, R110 ;  /* 0x0000006e6922723e */ /* 0x000fca00000010ff */
[----:B------:R-:W-:Y:S02]  /*ef50*/  HMMA.16816.F32.BF16 R16, R24, R4, R16 ;  /* 0x000000041810723c */ /* 0x000fe40000041810 */
[----:B------:R-:W1:Y:S01]  /*ef60*/  MUFU.EX2 R138, R138 ;  /* 0x0000008a008a7308 */ /* 0x000e620000000800 */
[----:B--2---:R-:W-:-:S03]  /*ef70*/  F2FP.BF16.F32.PACK_AB R33, R126, R117 ;  /* 0x000000757e21723e */ /* 0x004fc600000010ff */
[C---:B------:R-:W-:Y:S01]  /*ef80*/  HMMA.16816.F32.BF16 R12, R24.reuse, R6, R12 ;  /* 0x00000006180c723c */ /* 0x040fe2000004180c */
[----:B------:R-:W2:Y:S03]  /*ef90*/  LDSM.16.MT88.4 R4, [R214+0x6400] ;  /* 0x00640000d604783b */ /* 0x000ea60000004200 */
[----:B------:R-:W-:Y:S02]  /*efa0*/  MUFU.EX2 R127, R127 ;  /* 0x0000007f007f7308 */ /* 0x000fe40000000800 */
[C---:B---3--:R-:W-:Y:S06]  /*efb0*/  HMMA.16816.F32.BF16 R8, R24.reuse, R36, R8 ;  /* 0x000000241808723c */ /* 0x048fec0000041808 */
[----:B------:R-:W-:Y:S01]  /*efc0*/  HMMA.16816.F32.BF16 R28, R24, R38, R28 ;  /* 0x00000026181c723c */ /* 0x000fe2000004181c */
[----:B-1----:R-:W-:Y:S01]  /*efd0*/  F2FP.BF16.F32.PACK_AB R35, R138, R121 ;  /* 0x000000798a23723e */ /* 0x002fe200000010ff */
[----:B------:R-:W1:Y:S01]  /*efe0*/  MUFU.EX2 R140, R140 ;  /* 0x0000008c008c7308 */ /* 0x000e620000000800 */
[----:B------:R-:W3:Y:S04]  /*eff0*/  LDSM.16.MT88.4 R36, [R213+0x6400] ;  /* 0x00640000d524783b */ /* 0x000ee80000004200 */
[----:B------:R-:W5:Y:S01]  /*f000*/  LDSM.16.MT88.4 R24, [R214+0x6800] ;  /* 0x00680000d618783b */ /* 0x000f620000004200 */
[C---:B----4-:R-:W-:Y:S02]  /*f010*/  HMMA.16816.F32.BF16 R16, R32.reuse, R20, R16 ;  /* 0x000000142010723c */ /* 0x050fe40000041810 */
[----:B------:R-:W-:Y:S04]  /*f020*/  MUFU.EX2 R156, R156 ;  /* 0x0000009c009c7308 */ /* 0x000fe80000000800 */
[----:B------:R-:W-:Y:S01]  /*f030*/  HMMA.16816.F32.BF16 R12, R32, R22, R12 ;  /* 0x00000016200c723c */ /* 0x000fe2000004180c */
[----:B------:R-:W-:-:S03]  /*f040*/  F2FP.BF16.F32.PACK_AB R20, R103, R106 ;  /* 0x0000006a6714723e */ /* 0x000fc600000010ff */
[----:B------:R-:W4:Y:S01]  /*f050*/  MUFU.EX2 R135, R135 ;  /* 0x0000008700877308 */ /* 0x000f220000000800 */
[----:B-1----:R-:W-:Y:S01]  /*f060*/  F2FP.BF16.F32.PACK_AB R21, R140, R127 ;  /* 0x0000007f8c15723e */ /* 0x002fe200000010ff */
[----:B------:R-:W-:Y:S01]  /*f070*/  HMMA.16816.F32.BF16 R8, R32, R40, R8 ;  /* 0x000000282008723c */ /* 0x000fe20000041808 */
[----:B------:R-:W-:-:S05]  /*f080*/  F2FP.BF16.F32.PACK_AB R22, R101, R102 ;  /* 0x000000666516723e */ /* 0x000fca00000010ff */
[----:B------:R-:W-:Y:S01]  /*f090*/  HMMA.16816.F32.BF16 R28, R32, R42, R28 ;  /* 0x0000002a201c723c */ /* 0x000fe2000004181c */
[----:B------:R-:W-:Y:S01]  /*f0a0*/  MUFU.EX2 R137, R137 ;  /* 0x0000008900897308 */ /* 0x000fe20000000800 */
[----:B------:R-:W1:Y:S04]  /*f0b0*/  LDSM.16.MT88.4 R32, [R213+0x6800] ;  /* 0x00680000d520783b */ /* 0x000e680000004200 */
[----:B------:R-:W-:Y:S01]  /*f0c0*/  LDSM.16.MT88.4 R40, [R213+0x6c00] ;  /* 0x006c0000d528783b */ /* 0x000fe20000004200 */
[----:B----4-:R-:W-:Y:S02]  /*f0d0*/  F2FP.BF16.F32.PACK_AB R23, R135, R156 ;  /* 0x0000009c8717723e */ /* 0x010fe400000010ff */
[----:B------:R-:W4:Y:S05]  /*f0e0*/  MUFU.EX2 R162, R162 ;  /* 0x000000a200a27308 */ /* 0x000f2a0000000800 */
[C---:B--2---:R-:W-:Y:S03]  /*f0f0*/  HMMA.16816.F32.BF16 R16, R20.reuse, R4, R16 ;  /* 0x000000041410723c */ /* 0x044fe60000041810 */
[----:B------:R-:W-:Y:S03]  /*f100*/  MUFU.EX2 R141, R141 ;  /* 0x0000008d008d7308 */ /* 0x000fe60000000800 */
[C---:B------:R-:W-:Y:S01]  /*f110*/  HMMA.16816.F32.BF16 R12, R20.reuse, R6, R12 ;  /* 0x00000006140c723c */ /* 0x040fe2000004180c */
[----:B------:R-:W2:Y:S04]  /*f120*/  LDSM.16.MT88.4 R4, [R214+0x6c00] ;  /* 0x006c0000d604783b */ /* 0x000ea80000004200 */
[----:B------:R-:W5:Y:S01]  /*f130*/  MUFU.EX2 R168, R168 ;  /* 0x000000a800a87308 */ /* 0x000f620000000800 */
[C---:B---3--:R-:W-:Y:S06]  /*f140*/  HMMA.16816.F32.BF16 R8, R20.reuse, R36, R8 ;  /* 0x000000241408723c */ /* 0x048fec0000041808 */
[----:B------:R-:W-:Y:S01]  /*f150*/  HMMA.16816.F32.BF16 R28, R20, R38, R28 ;  /* 0x00000026141c723c */ /* 0x000fe2000004181c */
[----:B------:R-:W-:Y:S01]  /*f160*/  MUFU.EX2 R147, R147 ;  /* 0x0000009300937308 */ /* 0x000fe20000000800 */
[----:B------:R-:W-:-:S05]  /*f170*/  F2FP.BF16.F32.PACK_AB R36, R90, R93 ;  /* 0x0000005d5a24723e */ /* 0x000fca00000010ff */
[----:B------:R-:W-:Y:S02]  /*f180*/  F2FP.BF16.F32.PACK_AB R20, R96, R97 ;  /* 0x000000616014723e */ /* 0x000fe400000010ff */
[----:B----4-:R-:W-:Y:S01]  /*f190*/  F2FP.BF16.F32.PACK_AB R21, R162, R137 ;  /* 0x00000089a215723e */ /* 0x010fe200000010ff */
[----:B------:R-:W3:Y:S01]  /*f1a0*/  MUFU.EX2 R176, R176 ;  /* 0x000000b000b07308 */ /* 0x000ee20000000800 */
[----:B------:R-:W-:Y:S02]  /*f1b0*/  F2FP.BF16.F32.PACK_AB R22, R92, R95 ;  /* 0x0000005f5c16723e */ /* 0x000fe400000010ff */
[----:B-----5:R-:W-:Y:S02]  /*f1c0*/  F2FP.BF16.F32.PACK_AB R23, R168, R141 ;  /* 0x0000008da817723e */ /* 0x020fe400000010ff */
        /* <DEDUP_REMOVED lines=22> */
[----:B------:R-:W3:Y:S03]  /*f330*/  MUFU.EX2 R80, R80 ;  /* 0x0000005000507308 */ /* 0x000ee60000000800 */
[----:B------:R-:W-:Y:S01]  /*f340*/  HMMA.16816.F32.BF16 R28, R36, R42, R28 ;  /* 0x0000002a241c723c */ /* 0x000fe2000004181c */
[----:B------:R-:W4:Y:S04]  /*f350*/  LDSM.16.MT88.4 R40, [R213+0x7400] ;  /* 0x00740000d528783b */ /* 0x000f280000004200 */
[----:B------:R-:W-:Y:S01]  /*f360*/  MUFU.EX2 R159, R159 ;  /* 0x0000009f009f7308 */ /* 0x000fe20000000800 */
[----:B--2---:R-:W-:Y:S01]  /*f370*/  F2FP.BF16.F32.PACK_AB R23, R192, R157 ;  /* 0x0000009dc017723e */ /* 0x004fe200000010ff */
[----:B------:R-:W-:Y:S01]  /*f380*/  FADD.FTZ R37, R145, R174 ;  /* 0x000000ae91257221 */ /* 0x000fe20000010000 */
[----:B------:R-:W-:Y:S01]  /*f390*/  FADD.FTZ R145, R143, R172 ;  /* 0x000000ac8f917221 */ /* 0x000fe20000010000 */
[----:B------:R-:W-:Y:S01]  /*f3a0*/  F2FP.BF16.F32.PACK_AB R36, R82, R85 ;  /* 0x000000555224723e */ /* 0x000fe200000010ff */
[----:B------:R-:W-:Y:S01]  /*f3b0*/  FFMA.FTZ R143, R166, UR5, -R67 ;  /* 0x00000005a68f7c23 */ /* 0x000fe20008010843 */
[----:B------:R-:W-:Y:S01]  /*f3c0*/  FADD.FTZ R164, R164, R37 ;  /* 0x00000025a4a47221 */ /* 0x000fe20000010000 */
[----:B------:R-:W-:Y:S01]  /*f3d0*/  FADD.FTZ R160, R160, R145 ;  /* 0x00000091a0a07221 */ /* 0x000fe20000010000 */
[----:B------:R-:W2:Y:S01]  /*f3e0*/  MUFU.EX2 R194, R194 ;  /* 0x000000c200c27308 */ /* 0x000ea20000000800 */
[----:B-----5:R-:W-:Y:S01]  /*f3f0*/  HMMA.16816.F32.BF16 R16, R20, R24, R16 ;  /* 0x000000181410723c */ /* 0x020fe20000041810 */
[----:B---3--:R-:W-:Y:S01]  /*f400*/  F2FP.BF16.F32.PACK_AB R38, R80, R83 ;  /* 0x000000535026723e */ /* 0x008fe200000010ff */
[----:B------:R-:W-:-:S04]  /*f410*/  FADD.FTZ R139, R139, R164 ;  /* 0x000000a48b8b7221 */ /* 0x000fc80000010000 */
[----:B------:R-:W-:Y:S01]  /*f420*/  HMMA.16816.F32.BF16 R12, R20, R26, R12 ;  /* 0x0000001a140c723c */ /* 0x000fe2000004180c */
[----:B------:R-:W-:Y:S01]  /*f430*/  MUFU.EX2 R161, R161 ;  /* 0x000000a100a17308 */ /* 0x000fe20000000800 */
[----:B------:R-:W3:Y:S01]  /*f440*/  LDSM.16.MT88.4 R24, [R214+0x7800] ;  /* 0x00780000d618783b */ /* 0x000ee20000004200 */
[----:B------:R-:W-:-:S03]  /*f450*/  FADD.FTZ R152, R152, R139 ;  /* 0x0000008b98987221 */ /* 0x000fc60000010000 */
[C---:B-1----:R-:W-:Y:S01]  /*f460*/  HMMA.16816.F32.BF16 R8, R20.reuse, R32, R8 ;  /* 0x000000201408723c */ /* 0x042fe20000041808 */
[----:B------:R-:W-:Y:S02]  /*f470*/  FADD.FTZ R129, R129, R152 ;  /* 0x0000009881817221 */ /* 0x000fe40000010000 */
[----:B------:R-:W1:Y:S01]  /*f480*/  MUFU.EX2 R184, R186 ;  /* 0x000000ba00b87308 */ /* 0x000e620000000800 */
[----:B--2---:R-:W-:Y:S01]  /*f490*/  F2FP.BF16.F32.PACK_AB R37, R194, R159 ;  /* 0x0000009fc225723e */ /* 0x004fe200000010ff */
[----:B------:R-:W-:Y:S01]  /*f4a0*/  FADD.FTZ R144, R144, R129 ;  /* 0x0000008190907221 */ /* 0x000fe20000010000 */
[----:B------:R-:W-:Y:S01]  /*f4b0*/  HMMA.16816.F32.BF16 R28, R20, R34, R28 ;  /* 0x00000022141c723c */ /* 0x000fe2000004181c */
[----:B------:R-:W2:Y:S02]  /*f4c0*/  LDSM.16.MT88.4 R20, [R213+0x7800] ;  /* 0x00780000d514783b */ /* 0x000ea40000004200 */
        /* <DEDUP_REMOVED lines=18> */
[----:B------:R-:W-:Y:S01]  /*f5f0*/  FADD.FTZ R109, R109, R116 ;  /* 0x000000746d6d7221 */ /* 0x000fe20000010000 */
[----:B------:R-:W-:Y:S01]  /*f600*/  LDSM.16.MT88.4 R4, [R214+0x7c00] ;  /* 0x007c0000d604783b */ /* 0x000fe20000004200 */
        /* <DEDUP_REMOVED lines=23> */
[--C-:B------:R-:W-:Y:S01]  /*f780*/  FFMA.FTZ R49, R64, UR5, -R67.reuse ;  /* 0x0000000540317c23 */ /* 0x100fe20008010843 */
[----:B------:R-:W1:Y:S01]  /*f790*/  MUFU.EX2 R158, R158 ;  /* 0x0000009e009e7308 */ /* 0x000e620000000800 */
[----:B----4-:R-:W-:Y:S01]  /*f7a0*/  F2FP.BF16.F32.PACK_AB R33, R170, R163 ;  /* 0x000000a3aa21723e */ /* 0x010fe200000010ff */
[----:B------:R-:W-:Y:S01]  /*f7b0*/  FADD.FTZ R3, R3, R122 ;  /* 0x0000007a03037221 */ /* 0x000fe20000010000 */
[----:B------:R-:W-:Y:S01]  /*f7c0*/  FADD.FTZ R103, R103, R106 ;  /* 0x0000006a67677221 */ /* 0x000fe20000010000 */
[----:B------:R-:W-:Y:S01]  /*f7d0*/  FFMA.FTZ R64, R63, UR5, -R67 ;  /* 0x000000053f407c23 */ /* 0x000fe20008010843 */
[--C-:B------:R-:W-:Y:S01]  /*f7e0*/  FFMA.FTZ R36, R113, UR5, -R94.reuse ;  /* 0x0000000571247c23 */ /* 0x100fe2000801085e */
[----:B------:R-:W-:Y:S01]  /*f7f0*/  FADD.FTZ R124, R124, R3 ;  /* 0x000000037c7c7221 */ /* 0x000fe20000010000 */
[--C-:B------:R-:W-:Y:S01]  /*f800*/  FFMA.FTZ R3, R99, UR5, -R94.reuse ;  /* 0x0000000563037c23 */ /* 0x100fe2000801085e */
[----:B------:R-:W-:Y:S01]  /*f810*/  MUFU.EX2 R77, R77 ;  /* 0x0000004d004d7308 */ /* 0x000fe20000000800 */
[----:B------:R-:W-:Y:S01]  /*f820*/  FFMA.FTZ R63, R66, UR5, -R94 ;  /* 0x00000005423f7c23 */ /* 0x000fe2000801085e */
[----:B------:R-:W-:-:S04]  /*f830*/  FADD.FTZ R117, R117, R124 ;  /* 0x0000007c75757221 */ /* 0x000fc80000010000 */
[----:B------:R-:W-:Y:S02]  /*f840*/  FADD.FTZ R126, R126, R117 ;  /* 0x000000757e7e7221 */ /* 0x000fe40000010000 */
[----:B------:R-:W4:Y:S01]  /*f850*/  MUFU.EX2 R74, R74 ;  /* 0x0000004a004a7308 */ /* 0x000f220000000800 */
[----:B-1----:R-:W-:Y:S01]  /*f860*/  F2FP.BF16.F32.PACK_AB R35, R158, R143 ;  /* 0x0000008f9e23723e */ /* 0x002fe200000010ff */
[----:B------:R-:W-:-:S04]  /*f870*/  FADD.FTZ R121, R121, R126 ;  /* 0x0000007e79797221 */ /* 0x000fc80000010000 */
[----:B------:R-:W-:Y:S02]  /*f880*/  FADD.FTZ R138, R138, R121 ;  /* 0x000000798a8a7221 */ /* 0x000fe40000010000 */
[----:B---3--:R-:W-:Y:S01]  /*f890*/  HMMA.16816.F32.BF16 R16, R32, R24, R16 ;  /* 0x000000182010723c */ /* 0x008fe20000041810 */
[----:B------:R-:W-:Y:S01]  /*f8a0*/  MUFU.EX2 R75, R75 ;  /* 0x0000004b004b7308 */ /* 0x000fe20000000800 */
[----:B------:R-:W-:-:S04]  /*f8b0*/  FADD.FTZ R127, R127, R138 ;  /* 0x0000008a7f7f7221 */ /* 0x000fc80000010000 */
[C---:B------:R-:W-:Y:S01]  /*f8c0*/  HMMA.16816.F32.BF16 R12, R32.reuse, R26, R12 ;  /* 0x0000001a200c723c */ /* 0x040fe2000004180c */
[----:B------:R-:W1:Y:S01]  /*f8d0*/  LDSM.16.MT88.4 R24, [R213+0x7c00] ;  /* 0x007c0000d518783b */ /* 0x000e620000004200 */
[----:B------:R-:W-:Y:S01]  /*f8e0*/  FADD.FTZ R127, R140, R127 ;  /* 0x0000007f8c7f7221 */ /* 0x000fe20000010000 */
[----:B------:R-:W3:Y:S03]  /*f8f0*/  MUFU.EX2 R72, R72 ;  /* 0x0000004800487308 */ /* 0x000ee60000000800 */
[----:B--2---:R-:W-:Y:S01]  /*f900*/  HMMA.16816.F32.BF16 R8, R32, R20, R8 ;  /* 0x000000142008723c */ /* 0x004fe20000041808 */
[----:B------:R-:W-:-:S04]  /*f910*/  FADD.FTZ R156, R156, R127 ;  /* 0x0000007f9c9c7221 */ /* 0x000fc80000010000 */
[----:B------:R-:W-:Y:S01]  /*f920*/  MUFU.EX2 R133, R133 ;  /* 0x0000008500857308 */ /* 0x000fe20000000800 */
[----:B------:R-:W-:Y:S01]  /*f930*/  HMMA.16816.F32.BF16 R28, R32, R22, R28 ;  /* 0x00000016201c723c */ /* 0x000fe2000004181c */
[----:B----4-:R-:W-:Y:S01]  /*f940*/  F2FP.BF16.F32.PACK_AB R20, R74, R77 ;  /* 0x0000004d4a14723e */ /* 0x010fe200000010ff */
[----:B------:R-:W-:Y:S01]  /*f950*/  FADD.FTZ R156, R135, R156 ;  /* 0x0000009c879c7221 */ /* 0x000fe20000010000 */
[----:B------:R-:W2:Y:S03]  /*f960*/  LDSM.16.MT88.4 R32, [R214+0x8000] ;  /* 0x00800000d620783b */ /* 0x000ea60000004200 */
[----:B------:R-:W-:Y:S01]  /*f970*/  FADD.FTZ R137, R137, R156 ;  /* 0x0000009c89897221 */ /* 0x000fe20000010000 */
[----:B------:R-:W4:Y:S01]  /*f980*/  MUFU.EX2 R40, R142 ;  /* 0x0000008e00287308 */ /* 0x000f220000000800 */
[----:B---3--:R-:W-:Y:S02]  /*f990*/  F2FP.BF16.F32.PACK_AB R22, R72, R75 ;  /* 0x0000004b4816723e */ /* 0x008fe400000010ff */
        /* <DEDUP_REMOVED lines=25> */
[----:B------:R-:W3:Y:S01]  /*fb30*/  LDSM.16.MT88.4 R4, [R213+0x8000] ;  /* 0x00800000d504783b */ /* 0x000ee20000004200 */
[----:B------:R-:W-:Y:S01]  /*fb40*/  FADD.FTZ R194, R194, R159 ;  /* 0x0000009fc2c27221 */ /* 0x000fe20000010000 */
[----:B------:R-:W-:Y:S01]  /*fb50*/  FADD.FTZ R97, R97, R24 ;  /* 0x0000001861617221 */ /* 0x000fe20000010000 */
[----:B----4-:R-:W-:Y:S01]  /*fb60*/  F2FP.BF16.F32.PACK_AB R24, R70, R73 ;  /* 0x000000494618723e */ /* 0x010fe200000010ff */
[----:B------:R-:W-:Y:S01]  /*fb70*/  MUFU.EX2 R39, R39 ;  /* 0x0000002700277308 */ /* 0x000fe20000000800 */
[----:B------:R-:W-:Y:S01]  /*fb80*/  HMMA.16816.F32.BF16 R28, R20, R26, R28 ;  /* 0x0000001a141c723c */ /* 0x000fe2000004181c */
[----:B------:R-:W-:Y:S01]  /*fb90*/  FADD.FTZ R96, R96, R97 ;  /* 0x0000006160607221 */ /* 0x000fe20000010000 */
[----:B------:R-:W4:Y:S01]  /*fba0*/  LDSM.16.MT88.4 R20, [R214+0x8400] ;  /* 0x00840000d614783b */ /* 0x000f220000004200 */
[----:B------:R-:W-:-:S02]  /*fbb0*/  FADD.FTZ R161, R161, R194 ;  /* 0x000000c2a1a17221 */ /* 0x000fc40000010000 */
[----:B------:R-:W-:Y:S02]  /*fbc0*/  FADD.FTZ R95, R95, R96 ;  /* 0x000000605f5f7221 */ /* 0x000fe40000010000 */
[----:B------:R-:W5:Y:S01]  /*fbd0*/  MUFU.EX2 R42, R42 ;  /* 0x0000002a002a7308 */ /* 0x000f620000000800 */
        /* <DEDUP_REMOVED lines=13> */
[----:B------:R-:W-:Y:S02]  /*fcb0*/  FADD.FTZ R158, R158, R143 ;  /* 0x0000008f9e9e7221 */ /* 0x000fe40000010000 */
[----:B------:R-:W-:Y:S01]  /*fcc0*/  LDSM.16.MT88.4 R140, [R214+0x8c00] ;  /* 0x008c0000d68c783b */ /* 0x000fe20000004200 */
[----:B------:R-:W-:Y:S01]  /*fcd0*/  FADD.FTZ R89, R89, R88 ;  /* 0x0000005859597221 */ /* 0x000fe20000010000 */
[----:B------:R-:W-:Y:S01]  /*fce0*/  FADD.FTZ R133, R133, R158 ;  /* 0x0000009e85857221 */ /* 0x000fe20000010000 */
[----:B------:R-:W-:Y:S02]  /*fcf0*/  MUFU.EX2 R69, R69 ;  /* 0x0000004500457308 */ /* 0x000fe40000000800 */
[----:B------:R-:W-:Y:S01]  /*fd00*/  FADD.FTZ R86, R86, R89 ;  /* 0x0000005956567221 */ /* 0x000fe20000010000 */
[----:B------:R-:W-:-:S02]  /*fd10*/  FADD.FTZ R40, R40, R133 ;  /* 0x0000008528287221 */ /* 0x000fc40000010000 */
[----:B------:R-:W-:Y:S01]  /*fd20*/  LDSM.16.MT88.4 R132, [R213+0x8c00] ;  /* 0x008c0000d584783b */ /* 0x000fe20000004200 */
[----:B------:R-:W-:Y:S01]  /*fd30*/  FADD.FTZ R87, R87, R86 ;  /* 0x0000005657577221 */ /* 0x000fe20000010000 */
[----:B------:R-:W-:Y:S01]  /*fd40*/  FADD.FTZ R37, R37, R40 ;  /* 0x0000002825257221 */ /* 0x000fe20000010000 */
[----:B------:R-:W5:Y:S01]  /*fd50*/  MUFU.EX2 R52, R52 ;  /* 0x0000003400347308 */ /* 0x000f620000000800 */
[----:B-1----:R-:W-:Y:S01]  /*fd60*/  F2FP.BF16.F32.PACK_AB R27, R104, R41 ;  /* 0x00000029681b723e */ /* 0x002fe200000010ff */
[----:B------:R-:W-:Y:S01]  /*fd70*/  FADD.FTZ R84, R84, R87 ;  /* 0x0000005754547221 */ /* 0x000fe20000010000 */
[----:B------:R-:W-:-:S03]  /*fd80*/  FADD.FTZ R38, R38, R37 ;  /* 0x0000002526267221 */ /* 0x000fc60000010000 */
[----:B------:R-:W-:Y:S01]  /*fd90*/  FADD.FTZ R85, R85, R84 ;  /* 0x0000005455557221 */ /* 0x000fe20000010000 */
[----:B------:R-:W-:Y:S01]  /*fda0*/  FADD.FTZ R39, R39, R38 ;  /* 0x0000002627277221 */ /* 0x000fe20000010000 */
[----:B------:R-:W-:Y:S01]  /*fdb0*/  MUFU.EX2 R53, R53 ;  /* 0x0000003500357308 */ /* 0x000fe20000000800 */
[----:B--2---:R-:W-:Y:S01]  /*fdc0*/  HMMA.16816.F32.BF16 R16, R24, R32, R16 ;  /* 0x000000201810723c */ /* 0x004fe20000041810 */
[----:B------:R-:W-:Y:S01]  /*fdd0*/  FADD.FTZ R82, R82, R85 ;  /* 0x0000005552527221 */ /* 0x000fe20000010000 */
[----:B------:R-:W-:-:S03]  /*fde0*/  FADD.FTZ R42, R42, R39 ;  /* 0x000000272a2a7221 */ /* 0x000fc60000010000 */
[----:B------:R-:W-:Y:S01]  /*fdf0*/  FADD.FTZ R83, R83, R82 ;  /* 0x0000005253537221 */ /* 0x000fe20000010000 */
[C---:B------:R-:W-:Y:S01]  /*fe00*/  HMMA.16816.F32.BF16 R12, R24.reuse, R34, R12 ;  /* 0x00000022180c723c */ /* 0x040fe2000004180c */
[----:B------:R-:W1:Y:S01]  /*fe10*/  MUFU.EX2 R50, R50 ;  /* 0x0000003200327308 */ /* 0x000e620000000800 */
[----:B------:R-:W2:Y:S01]  /*fe20*/  LDSM.16.MT88.4 R32, [R213+0x8400] ;  /* 0x00840000d520783b */ /* 0x000ea20000004200 */
[----:B------:R-:W-:Y:S01]  /*fe30*/  FADD.FTZ R80, R80, R83 ;  /* 0x0000005350507221 */ /* 0x000fe20000010000 */
[----:B------:R-:W-:Y:S02]  /*fe40*/  FADD.FTZ R41, R41, R42 ;  /* 0x0000002a29297221 */ /* 0x000fe40000010000 */
[C---:B---3--:R-:W-:Y:S01]  /*fe50*/  HMMA.16816.F32.BF16 R8, R24.reuse, R4, R8 ;  /* 0x000000041808723c */ /* 0x048fe20000041808 */
[----:B------:R-:W-:Y:S01]  /*fe60*/  FADD.FTZ R81, R81, R80 ;  /* 0x0000005051517221 */ /* 0x000fe20000010000 */
[----:B------:R-:W-:Y:S01]  /*fe70*/  FADD.FTZ R41, R104, R41 ;  /* 0x0000002968297221 */ /* 0x000fe20000010000 */
[----:B------:R-:W-:Y:S02]  /*fe80*/  MUFU.EX2 R98, R100 ;  /* 0x0000006400627308 */ /* 0x000fe40000000800 */
[----:B------:R-:W-:Y:S01]  /*fe90*/  FADD.FTZ R78, R78, R81 ;  /* 0x000000514e4e7221 */ /* 0x000fe20000010000 */
[----:B------:R-:W-:Y:S01]  /*fea0*/  HMMA.16816.F32.BF16 R28, R24, R6, R28 ;  /* 0x00000006181c723c */ /* 0x000fe2000004181c */
[----:B-----5:R-:W-:Y:S01]  /*feb0*/  F2FP.BF16.F32.PACK_AB R4, R52, R69 ;  /* 0x000000453404723e */ /* 0x020fe200000010ff */
[----:B------:R-:W3:Y:S01]  /*fec0*/  LDSM.16.MT88.4 R24, [R214+0x8800] ;  /* 0x00880000d618783b */ /* 0x000ee20000004200 */
[----:B------:R-:W-:-:S02]  /*fed0*/  FADD.FTZ R79, R79, R78 ;  /* 0x0000004e4f4f7221 */ /* 0x000fc40000010000 */
[----:B------:R-:W5:Y:S02]  /*fee0*/  MUFU.EX2 R43, R43 ;  /* 0x0000002b002b7308 */ /* 0x000f640000000800 */
[----:B------:R-:W-:Y:S01]  /*fef0*/  FADD.FTZ R76, R76, R79 ;  /* 0x0000004f4c4c7221 */ /* 0x000fe20000010000 */
[----:B-1----:R-:W-:-:S03]  /*ff00*/  F2FP.BF16.F32.PACK_AB R6, R50, R53 ;  /* 0x000000353206723e */ /* 0x002fc600000010ff */
[----:B------:R-:W-:Y:S02]  /*ff10*/  FADD.FTZ R77, R77, R76 ;  /* 0x0000004c4d4d7221 */ /* 0x000fe40000010000 */
[----:B------:R-:W-:Y:S02]  /*ff20*/  MUFU.EX2 R49, R49 ;  /* 0x0000003100317308 */ /* 0x000fe40000000800 */
[----:B------:R-:W-:-:S04]  /*ff30*/  FADD.FTZ R74, R74, R77 ;  /* 0x0000004d4a4a7221 */ /* 0x000fc80000010000 */
        /* <DEDUP_REMOVED lines=8> */
[----:B------:R-:W-:-:S04]  /*ffc0*/  FADD.FTZ R70, R70, R73 ;  /* 0x0000004946467221 */ /* 0x000fc80000010000 */
[----:B------:R-:W-:Y:S02]  /*ffd0*/  FADD.FTZ R71, R71, R70 ;  /* 0x0000004647477221 */ /* 0x000fe40000010000 */
[----:B------:R-:W5:Y:S01]  /*ffe0*/  MUFU.EX2 R46, R46 ;  /* 0x0000002e002e7308 */ /* 0x000f620000000800 */
        /* <DEDUP_REMOVED lines=8> */
[C---:B------:R-:W-:Y:S01]  /*10070*/  HMMA.16816.F32.BF16 R12, R4.reuse, R22, R12 ;  /* 0x00000016040c723c */ /* 0x040fe2000004180c */
[----:B------:R-:W1:Y:S01]  /*10080*/  LDSM.16.MT88.4 R20, [R213+0x8800] ;  /* 0x00880000d514783b */ /* 0x000e620000004200 */
[----:B------:R-:W-:Y:S01]  /*10090*/  FADD.FTZ R53, R53, R52 ;  /* 0x0000003435357221 */ /* 0x000fe20000010000 */
[----:B------:R-:W4:Y:S03]  /*100a0*/  MUFU.EX2 R44, R44 ;  /* 0x0000002c002c7308 */ /* 0x000f260000000800 */
[----:B--2---:R-:W-:Y:S01]  /*100b0*/  HMMA.16816.F32.BF16 R8, R4, R32, R8 ;  /* 0x000000200408723c */ /* 0x004fe20000041808 */
[----:B------:R-:W-:-:S04]  /*100c0*/  FADD.FTZ R50, R50, R53 ;  /* 0x0000003532327221 */ /* 0x000fc80000010000 */
[----:B------:R-:W-:Y:S01]  /*100d0*/  MUFU.EX2 R62, R62 ;  /* 0x0000003e003e7308 */ /* 0x000fe20000000800 */
[----:B------:R-:W-:Y:S01]  /*100e0*/  HMMA.16816.F32.BF16 R28, R4, R34, R28 ;  /* 0x00000022041c723c */ /* 0x000fe2000004181c */
[----:B------:R-:W-:-:S06]  /*100f0*/  FFMA.FTZ R33, R58, UR5, -R67 ;  /* 0x000000053a217c23 */ /* 0x000fcc0008010843 */
[----:B------:R-:W2:Y:S01]  /*10100*/  MUFU.EX2 R61, R61 ;  /* 0x0000003d003d7308 */ /* 0x000ea20000000800 */
[----:B-----5:R-:W-:Y:S01]  /*10110*/  F2FP.BF16.F32.PACK_AB R4, R46, R51 ;  /* 0x000000332e04723e */ /* 0x020fe200000010ff */
[----:B------:R-:W-:Y:S01]  /*10120*/  FFMA.FTZ R34, R57, UR5, -R67 ;  /* 0x0000000539227c23 */ /* 0x000fe20008010843 */
[----:B----4-:R-:W-:Y:S01]  /*10130*/  F2FP.BF16.F32.PACK_AB R6, R44, R45 ;  /* 0x0000002d2c06723e */ /* 0x010fe200000010ff */
[----:B------:R-:W-:-:S04]  /*10140*/  FADD.FTZ R51, R51, R50 ;  /* 0x0000003233337221 */ /* 0x000fc80000010000 */
[----:B------:R-:W-:Y:S01]  /*10150*/  MUFU.EX2 R60, R60 ;  /* 0x0000003c003c7308 */ /* 0x000fe20000000800 */
[----:B------:R-:W-:-:S04]  /*10160*/  FADD.FTZ R46, R46, R51 ;  /* 0x000000332e2e7221 */ /* 0x000fc80000010000 */
[----:B------:R-:W-:-:S03]  /*10170*/  FADD.FTZ R45, R45, R46 ;  /* 0x0000002e2d2d7221 */ /* 0x000fc60000010000 */
[----:B------:R-:W4:Y:S01]  /*10180*/  MUFU.EX2 R59, R59 ;  /* 0x0000003b003b7308 */ /* 0x000f220000000800 */
[----:B--2---:R-:W-:Y:S01]  /*10190*/  F2FP.BF16.F32.PACK_AB R5, R61, R62 ;  /* 0x0000003e3d05723e */ /* 0x004fe200000010ff */
[----:B------:R-:W-:Y:S01]  /*101a0*/  FADD.FTZ R62, R62, R49 ;  /* 0x000000313e3e7221 */ /* 0x000fe20000010000 */
[----:B------:R-:W-:-:S03]  /*101b0*/  FADD.FTZ R45, R44, R45 ;  /* 0x0000002d2c2d7221 */ /* 0x000fc60000010000 */
[----:B------:R-:W-:Y:S02]  /*101c0*/  FADD.FTZ R61, R61, R62 ;  /* 0x0000003e3d3d7221 */ /* 0x000fe40000010000 */
[----:B------:R-:W-:Y:S08]  /*101d0*/  MUFU.EX2 R36, R36 ;  /* 0x0000002400247308 */ /* 0x000ff00000000800 */
[----:B------:R-:W2:Y:S01]  /*101e0*/  MUFU.EX2 R3, R3 ;  /* 0x0000000300037308 */ /* 0x000ea20000000800 */
[----:B----4-:R-:W-:Y:S01]  /*101f0*/  F2FP.BF16.F32.PACK_AB R7, R59, R60 ;  /* 0x0000003c3b07723e */ /* 0x010fe200000010ff */
[----:B------:R-:W-:-:S04]  /*10200*/  FADD.FTZ R60, R60, R61 ;  /* 0x0000003d3c3c7221 */ /* 0x000fc80000010000 */
[----:B------:R-:W-:Y:S02]  /*10210*/  FADD.FTZ R60, R59, R60 ;  /* 0x0000003c3b3c7221 */ /* 0x000fe40000010000 */
[C---:B---3--:R-:W-:Y:S01]  /*10220*/  HMMA.16816.F32.BF16 R16, R4.reuse, R24, R16 ;  /* 0x000000180410723c */ /* 0x048fe20000041810 */
[----:B------:R-:W-:Y:S05]  /*10230*/  MUFU.EX2 R33, R33 ;  /* 0x0000002100217308 */ /* 0x000fea0000000800 */
[C---:B-1----:R-:W-:Y:S01]  /*10240*/  HMMA.16816.F32.BF16 R8, R4.reuse, R20, R8 ;  /* 0x000000140408723c */ /* 0x042fe20000041808 */
[--C-:B------:R-:W-:Y:S01]  /*10250*/  FFMA.FTZ R24, R55, UR5, -R67.reuse ;  /* 0x0000000537187c23 */ /* 0x100fe20008010843 */
[----:B------:R-:W-:Y:S01]  /*10260*/  FFMA.FTZ R25, R54, UR5, -R67 ;  /* 0x0000000536197c23 */ /* 0x000fe20008010843 */
[----:B------:R-:W1:Y:S03]  /*10270*/  MUFU.EX2 R34, R34 ;  /* 0x0000002200227308 */ /* 0x000e660000000800 */
[C---:B------:R-:W-:Y:S05]  /*10280*/  HMMA.16816.F32.BF16 R12, R4.reuse, R26, R12 ;  /* 0x0000001a040c723c */ /* 0x040fea000004180c */
[----:B------:R-:W-:Y:S01]  /*10290*/  MUFU.EX2 R63, R63 ;  /* 0x0000003f003f7308 */ /* 0x000fe20000000800 */
[----:B------:R-:W-:Y:S07]  /*102a0*/  HMMA.16816.F32.BF16 R28, R4, R22, R28 ;  /* 0x00000016041c723c */ /* 0x000fee000004181c */
[----:B------:R-:W3:Y:S01]  /*102b0*/  MUFU.EX2 R32, R65 ;  /* 0x0000004100207308 */ /* 0x000ee20000000800 */
[----:B--2---:R-:W-:Y:S01]  /*102c0*/  F2FP.BF16.F32.PACK_AB R4, R3, R36 ;  /* 0x000000240304723e */ /* 0x004fe200000010ff */
[----:B------:R-:W-:Y:S01]  /*102d0*/  FADD.FTZ R36, R36, R45 ;  /* 0x0000002d24247221 */ /* 0x000fe20000010000 */
[----:B-1----:R-:W-:Y:S01]  /*102e0*/  F2FP.BF16.F32.PACK_AB R5, R34, R33 ;  /* 0x000000212205723e */ /* 0x002fe200000010ff */
[----:B------:R-:W-:-:S02]  /*102f0*/  FADD.FTZ R33, R33, R60 ;  /* 0x0000003c21217221 */ /* 0x000fc40000010000 */
[----:B------:R-:W-:Y:S02]  /*10300*/  FADD.FTZ R36, R3, R36 ;  /* 0x0000002403247221 */ /* 0x000fe40000010000 */
[----:B------:R-:W-:Y:S01]  /*10310*/  MUFU.EX2 R24, R24 ;  /* 0x0000001800187308 */ /* 0x000fe20000000800 */
[----:B------:R-:W-:-:S07]  /*10320*/  FADD.FTZ R33, R34, R33 ;  /* 0x0000002122217221 */ /* 0x000fce0000010000 */
[----:B------:R-:W1:Y:S01]  /*10330*/  MUFU.EX2 R25, R25 ;  /* 0x0000001900197308 */ /* 0x000e620000000800 */
[----:B---3--:R-:W-:Y:S01]  /*10340*/  F2FP.BF16.F32.PACK_AB R6, R32, R63 ;  /* 0x0000003f2006723e */ /* 0x008fe200000010ff */
        /* <DEDUP_REMOVED lines=75> */
.L_x_1979:
[----:B------:R-:W-:Y:S02]  /*10800*/  ULDC UR8, c[0x0][0x250] ;  /* 0x0000940000087ab9 */ /* 0x000fe40000000800 */
[----:B------:R-:W-:-:S06]  /*10810*/  USHF.L.U32 UR4, UR8, 0x8, URZ ;  /* 0x0000000808047899 */ /* 0x000fcc000800063f */
[----:B------:R-:W-:-:S04]  /*10820*/  IADD3 R8, RZ, -UR4, RZ ;  /* 0x80000004ff087c10 */ /* 0x000fc8000fffe0ff */
[----:B------:R-:W-:-:S07]  /*10830*/  SHF.R.S32.HI R4, RZ, 0x1f, R8 ;  /* 0x0000001fff047819 */ /* 0x000fce0000011408 */
.L_x_1980:
        /* <DEDUP_REMOVED lines=13> */
[----:B------:R2:W-:Y:S01]  /*10910*/  LDGSTS.E.BYPASS.LTC128B.128 [R229+0x5800], desc[UR6][R8.64] ;  /* 0x0580000008e57fae */ /* 0x0005e2000b901d46 */
        /* <DEDUP_REMOVED lines=15> */
[----:B------:R-:W-:Y:S01]  /*10a10*/  IADD3.X R35, R33, UR4, RZ, P0, !PT ;  /* 0x0000000421237c10 */ /* 0x000fe200087fe4ff */
[----:B------:R-:W-:Y:S01]  /*10a20*/  ULDC UR4, c[0x0][0x39c] ;  /* 0x0000e70000047ab9 */ /* 0x000fe20000000800 */
[----:B------:R-:W-:-:S03]  /*10a30*/  ISETP.GE.AND P0, PT, R56, 0x3, PT ;  /* 0x000000033800780c */ /* 0x000fc60003f06270 */
[----:B------:R3:W-:Y:S04]  /*10a40*/  LDGSTS.E.BYPASS.LTC128B.128 [R229+0x8800], desc[UR6][R34.64] ;  /* 0x0880000022e57fae */ /* 0x0007e8000b901d46 */
[----:B------:R-:W-:Y:S04]  /*10a50*/  LDSM.16.M88.4 R12, [R218] ;  /* 0x00000000da0c783b */ /* 0x000fe80000000200 */
[----:B------:R-:W4:Y:S04]  /*10a60*/  LDSM.16.M88.4 R28, [R216+0x1000] ;  /* 0x00100000d81c783b */ /* 0x000f280000000200 */
[----:B--2---:R-:W-:Y:S04]  /*10a70*/  LDSM.16.M88.4 R8, [R217] ;  /* 0x00000000d908783b */ /* 0x004fe80000000200 */
[----:B------:R-:W-:Y:S04]  /*10a80*/  LDSM.16.M88.4 R24, [R215] ;  /* 0x00000000d718783b */ /* 0x000fe80000000200 */
[----:B------:R-:W2:Y:S04]  /*10a90*/  LDSM.16.M88.4 R20, [R216+0x1400] ;  /* 0x00140000d814783b */ /* 0x000ea80000000200 */
[----:B------:R-:W5:Y:S04]  /*10aa0*/  LDSM.16.M88.4 R36, [R212] ;  /* 0x00000000d424783b */ /* 0x000f680000000200 */
[----:B---3--:R-:W3:Y:S04]  /*10ab0*/  LDSM.16.M88.4 R32, [R216+0x1800] ;  /* 0x00180000d820783b */ /* 0x008ee80000000200 */
[----:B------:R-:W0:Y:S01]  /*10ac0*/  LDGDEPBAR ;  /* 0x00000000000079af */ /* 0x000e220000000000 */
[C---:B----4-:R-:W-:Y:S06]  /*10ad0*/  HMMA.16816.F32.BF16 R4, R12.reuse, R28, RZ ;  /* 0x0000001c0c04723c */ /* 0x050fec00000418ff */
[C---:B------:R-:W-:Y:S06]  /*10ae0*/  HMMA.16816.F32.BF16 R28, R12.reuse, R30, RZ ;  /* 0x0000001e0c1c723c */ /* 0x040fec00000418ff */
[----:B--2---:R-:W-:-:S12]  /*10af0*/  HMMA.16816.F32.BF16 R16, R12, R20, RZ ;  /* 0x000000140c10723c */ /* 0x004fd800000418ff */
[C---:B------:R-:W-:Y:S06]  /*10b00*/  HMMA.16816.F32.BF16 R4, R8.reuse, R24, R4 ;  /* 0x000000180804723c */ /* 0x040fec0000041804 */
[C---:B------:R-:W-:Y:S01]  /*10b10*/  HMMA.16816.F32.BF16 R28, R8.reuse, R26, R28 ;  /* 0x0000001a081c723c */ /* 0x040fe2000004181c */
[----:B------:R-:W2:Y:S05]  /*10b20*/  LDSM.16.M88.4 R24, [R211] ;  /* 0x00000000d318783b */ /* 0x000eaa0000000200 */
[----:B-----5:R-:W-:-:S12]  /*10b30*/  HMMA.16816.F32.BF16 R16, R8, R36, R16 ;  /* 0x000000240810723c */ /* 0x020fd80000041810 */
[----:B------:R-:W-:Y:S01]  /*10b40*/  FMUL.FTZ R49, R4, UR4 ;  /* 0x0000000404317c20 */ /* 0x000fe20008410000 */
[----:B------:R-:W-:Y:S01]  /*10b50*/  FMUL.FTZ R40, R5, UR4 ;  /* 0x0000000405287c20 */ /* 0x000fe20008410000 */
[----:B------:R-:W-:Y:S01]  /*10b60*/  FMUL.FTZ R3, R6, UR4 ;  /* 0x0000000406037c20 */ /* 0x000fe20008410000 */
[----:B------:R-:W-:Y:S02]  /*10b70*/  FMUL.FTZ R105, R7, UR4 ;  /* 0x0000000407697c20 */ /* 0x000fe40008410000 */
[C---:B------:R-:W-:Y:S01]  /*10b80*/  HMMA.16816.F32.BF16 R4, R12.reuse, R22, RZ ;  /* 0x000000160c04723c */ /* 0x040fe200000418ff */
[----:B------:R-:W-:Y:S01]  /*10b90*/  FMUL.FTZ R42, R28, UR4 ;  /* 0x000000041c2a7c20 */ /* 0x000fe20008410000 */
[----:B------:R-:W-:Y:S01]  /*10ba0*/  FMUL.FTZ R41, R29, UR4 ;  /* 0x000000041d297c20 */ /* 0x000fe20008410000 */
[----:B------:R-:W-:Y:S01]  /*10bb0*/  FMUL.FTZ R121, R30, UR4 ;  /* 0x000000041e797c20 */ /* 0x000fe20008410000 */
[----:B------:R-:W-:Y:S01]  /*10bc0*/  FMUL.FTZ R119, R31, UR4 ;  /* 0x000000041f777c20 */ /* 0x000fe20008410000 */
[----:B------:R-:W-:Y:S01]  /*10bd0*/  MUFU.TANH R40, R40 ;  /* 0x0000002800287308 */ /* 0x000fe20000002400 */
[C---:B---3--:R-:W-:Y:S01]  /*10be0*/  HMMA.16816.F32.BF16 R20, R12.reuse, R32, RZ ;  /* 0x000000200c14723c */ /* 0x048fe200000418ff */
[----:B------:R-:W3:Y:S01]  /*10bf0*/  LDSM.16.M88.4 R28, [R216+0x1c00] ;  /* 0x001c0000d81c783b */ /* 0x000ee20000000200 */
[----:B------:R-:W-:Y:S01]  /*10c00*/  FMUL.FTZ R44, R16, UR4 ;  /* 0x00000004102c7c20 */ /* 0x000fe20008410000 */
[----:B------:R-:W-:Y:S01]  /*10c10*/  FMUL.FTZ R43, R17, UR4 ;  /* 0x00000004112b7c20 */ /* 0x000fe20008410000 */
[----:B------:R-:W-:Y:S01]  /*10c20*/  FMUL.FTZ R113, R18, UR4 ;  /* 0x0000000412717c20 */ /* 0x000fe20008410000 */
[----:B------:R-:W-:Y:S01]  /*10c30*/  FMUL.FTZ R127, R19, UR4 ;  /* 0x00000004137f7c20 */ /* 0x000fe20008410000 */
[----:B------:R-:W-:Y:S01]  /*10c40*/  HMMA.16816.F32.BF16 R32, R12, R34, RZ ;  /* 0x000000220c20723c */ /* 0x000fe200000418ff */
[----:B------:R-:W4:Y:S01]  /*10c50*/  LDSM.16.M88.4 R16, [R210] ;  /* 0x00000000d210783b */ /* 0x000f220000000200 */
[----:B------:R-:W-:Y:S08]  /*10c60*/  MUFU.TANH R105, R105 ;  /* 0x0000006900697308 */ /* 0x000ff00000002400 */
[----:B------:R-:W5:Y:S02]  /*10c70*/  MUFU.TANH R42, R42 ;  /* 0x0000002a002a7308 */ /* 0x000f640000002400 */
[C---:B------:R-:W-:Y:S06]  /*10c80*/  HMMA.16816.F32.BF16 R4, R8.reuse, R38, R4 ;  /* 0x000000260804723c */ /* 0x040fec0000041804 */
[C---:B--2---:R-:W-:Y:S01]  /*10c90*/  HMMA.16816.F32.BF16 R20, R8.reuse, R24, R20 ;  /* 0x000000180814723c */ /* 0x044fe20000041814 */
[----:B------:R-:W2:Y:S05]  /*10ca0*/  MUFU.TANH R121, R121 ;  /* 0x0000007900797308 */ /* 0x000eaa0000002400 */
[----:B------:R-:W-:Y:S03]  /*10cb0*/  HMMA.16816.F32.BF16 R32, R8, R26, R32 ;  /* 0x0000001a0820723c */ /* 0x000fe60000041820 */
[----:B------:R-:W2:Y:S03]  /*10cc0*/  MUFU.TANH R41, R41 ;  /* 0x0000002900297308 */ /* 0x000ea60000002400 */
[C---:B---3--:R-:W-:Y:S06]  /*10cd0*/  HMMA.16816.F32.BF16 R36, R12.reuse, R28, RZ ;  /* 0x0000001c0c24723c */ /* 0x048fec00000418ff */
[----:B------:R-:W-:Y:S01]  /*10ce0*/  FMUL.FTZ R46, R4, UR4 ;  /* 0x00000004042e7c20 */ /* 0x000fe20008410000 */
[----:B------:R-:W-:Y:S01]  /*10cf0*/  FMUL.FTZ R45, R5, UR4 ;  /* 0x00000004052d7c20 */ /* 0x000fe20008410000 */
[----:B------:R-:W-:Y:S01]  /*10d00*/  FMUL.FTZ R153, R6, UR4 ;  /* 0x0000000406997c20 */ /* 0x000fe20008410000 */
[----:B------:R-:W-:Y:S01]  /*10d10*/  FMUL.FTZ R251, R7, UR4 ;  /* 0x0000000407fb7c20 */ /* 0x000fe20008410000 */
[----:B------:R-:W3:Y:S01]  /*10d20*/  MUFU.TANH R119, R119 ;  /* 0x0000007700777308 */ /* 0x000ee20000002400 */
[----:B------:R-:W1:Y:S01]  /*10d30*/  LDSM.16.M88.4 R4, [R216+0x2000] ;  /* 0x00200000d804783b */ /* 0x000e620000000200 */
[----:B------:R-:W-:Y:S01]  /*10d40*/  FMUL.FTZ R52, R20, UR4 ;  /* 0x0000000414347c20 */ /* 0x000fe20008410000 */
[----:B------:R-:W-:Y:S01]  /*10d50*/  FMUL.FTZ R51, R21, UR4 ;  /* 0x0000000415337c20 */ /* 0x000fe20008410000 */
[----:B------:R-:W-:Y:S01]  /*10d60*/  FMUL.FTZ R249, R22, UR4 ;  /* 0x0000000416f97c20 */ /* 0x000fe20008410000 */
[----:B------:R-:W-:Y:S01]  /*10d70*/  FMUL.FTZ R247, R23, UR4 ;  /* 0x0000000417f77c20 */ /* 0x000fe20008410000 */
[----:B------:R-:W-:Y:S01]  /*10d80*/  HMMA.16816.F32.BF16 R28, R12, R30, RZ ;  /* 0x0000001e0c1c723c */ /* 0x000fe200000418ff */
[----:B------:R-:W5:Y:S01]  /*10d90*/  LDSM.16.M88.4 R20, [R209] ;  /* 0x00000000d114783b */ /* 0x000f620000000200 */
[----:B------:R-:W-:Y:S01]  /*10da0*/  FMUL.FTZ R54, R32, UR4 ;  /* 0x0000000420367c20 */ /* 0x000fe20008410000 */
[----:B------:R-:W-:Y:S01]  /*10db0*/  FMUL.FTZ R53, R33, UR4 ;  /* 0x0000000421357c20 */ /* 0x000fe20008410000 */
[----:B------:R-:W-:Y:S01]  /*10dc0*/  FMUL.FTZ R98, R34, UR4 ;  /* 0x0000000422627c20 */ /* 0x000fe20008410000 */
[----:B------:R-:W-:Y:S01]  /*10dd0*/  FMUL.FTZ R102, R35, UR4 ;  /* 0x0000000423667c20 */ /* 0x000fe20008410000 */
[----:B------:R-:W3:Y:S01]  /*10de0*/  MUFU.TANH R44, R44 ;  /* 0x0000002c002c7308 */ /* 0x000ee20000002400 */
[----:B------:R-:W2:Y:S01]  /*10df0*/  LDSM.16.M88.4 R32, [R216+0x2400] ;  /* 0x00240000d820783b */ /* 0x000ea20000000200 */
[C---:B----4-:R-:W-:Y:S06]  /*10e00*/  HMMA.16816.F32.BF16 R36, R8.reuse, R16, R36 ;  /* 0x000000100824723c */ /* 0x050fec0000041824 */
[----:B------:R-:W4:Y:S08]  /*10e10*/  MUFU.TANH R113, R113 ;  /* 0x0000007100717308 */ /* 0x000f300000002400 */
[----:B------:R-:W4:Y:S02]  /*10e20*/  MUFU.TANH R43, R43 ;  /* 0x0000002b002b7308 */ /* 0x000f240000002400 */
[----:B------:R-:W-:Y:S01]  /*10e30*/  HMMA.16816.F32.BF16 R28, R8, R18, R28 ;  /* 0x00000012081c723c */ /* 0x000fe2000004181c */
[----:B------:R-:W3:Y:S05]  /*10e40*/  LDSM.16.M88.4 R16, [R208] ;  /* 0x00000000d010783b */ /* 0x000eea0000000200 */
[----:B------:R-:W4:Y:S01]  /*10e50*/  MUFU.TANH R127, R127 ;  /* 0x0000007f007f7308 */ /* 0x000f220000002400 */
[----:B-1----:R-:W-:Y:S01]  /*10e60*/  HMMA.16816.F32.BF16 R24, R12, R4, RZ ;  /* 0x000000040c18723c */ /* 0x002fe200000418ff */
[----:B------:R-:W-:Y:S01]  /*10e70*/  FMUL.FTZ R36, R36, UR4 ;  /* 0x0000000424247c20 */ /* 0x000fe20008410000 */
[----:B------:R-:W-:Y:S01]  /*10e80*/  FMUL.FTZ R37, R37, UR4 ;  /* 0x0000000425257c20 */ /* 0x000fe20008410000 */
[----:B------:R-:W-:Y:S01]  /*10e90*/  FMUL.FTZ R38, R38, UR4 ;  /* 0x0000000426267c20 */ /* 0x000fe20008410000 */
[----:B------:R-:W-:-:S02]  /*10ea0*/  FMUL.FTZ R112, R39, UR4 ;  /* 0x0000000427707c20 */ /* 0x000fc40008410000 */
[----:B------:R-:W-:Y:S01]  /*10eb0*/  HMMA.16816.F32.BF16 R4, R12, R6, RZ ;  /* 0x000000060c04723c */ /* 0x000fe200000418ff */
[----:B------:R-:W-:Y:S10]  /*10ec0*/  MUFU.TANH R58, R36 ;  /* 0x00000024003a7308 */ /* 0x000ff40000002400 */
[----:B------:R-:W-:Y:S01]  /*10ed0*/  FMUL.FTZ R28, R28, UR4 ;  /* 0x000000041c1c7c20 */ /* 0x000fe20008410000 */
[----:B------:R-:W-:Y:S01]  /*10ee0*/  FMUL.FTZ R29, R29, UR4 ;  /* 0x000000041d1d7c20 */ /* 0x000fe20008410000 */
[----:B------:R-:W-:Y:S01]  /*10ef0*/  MUFU.TANH R57, R37 ;  /* 0x0000002500397308 */ /* 0x000fe20000002400 */
[----:B------:R-:W-:Y:S01]  /*10f00*/  FMUL.FTZ R30, R30, UR4 ;  /* 0x000000041e1e7c20 */ /* 0x000fe20008410000 */
[----:B------:R-:W-:-:S06]  /*10f10*/  FMUL.FTZ R31, R31, UR4 ;  /* 0x000000041f1f7c20 */ /* 0x000fcc0008410000 */
[----:B------:R2:W-:Y:S01]  /*10f20*/  MUFU.TANH R122, R38 ;  /* 0x00000026007a7308 */ /* 0x0005e20000002400 */
[C---:B-----5:R-:W-:Y:S06]  /*10f30*/  HMMA.16816.F32.BF16 R24, R8.reuse, R20, R24 ;  /* 0x000000140818723c */ /* 0x060fec0000041818 */
[----:B------:R-:W-:Y:S01]  /*10f40*/  HMMA.16816.F32.BF16 R4, R8, R22, R4 ;  /* 0x000000160804723c */ /* 0x000fe20000041804 */
[----:B------:R-:W1:Y:S01]  /*10f50*/  LDSM.16.M88.4 R20, [R216+0x2800] ;  /* 0x00280000d814783b */ /* 0x000e620000000200 */
[----:B------:R-:W-:Y:S04]  /*10f60*/  MUFU.TANH R60, R28 ;  /* 0x0000001c003c7308 */ /* 0x000fe80000002400 */
[C---:B--2---:R-:W-:Y:S04]  /*10f70*/  HMMA.16816.F32.BF16 R36, R12.reuse, R32, RZ ;  /* 0x000000200c24723c */ /* 0x044fe800000418ff */
[----:B------:R-:W-:Y:S02]  /*10f80*/  MUFU.TANH R59, R29 ;  /* 0x0000001d003b7308 */ /* 0x000fe40000002400 */
[----:B------:R-:W-:Y:S06]  /*10f90*/  HMMA.16816.F32.BF16 R32, R12, R34, RZ ;  /* 0x000000220c20723c */ /* 0x000fec00000418ff */
        /* <DEDUP_REMOVED lines=9> */
[----:B------:R5:W-:Y:S01]  /*11030*/  MUFU.TANH R72, R4 ;  /* 0x0000000400487308 */ /* 0x000be20000002400 */
[C---:B---3--:R-:W-:Y:S07]  /*11040*/  HMMA.16816.F32.BF16 R36, R8.reuse, R16, R36 ;  /* 0x000000100824723c */ /* 0x048fee0000041824 */
[----:B------:R-:W-:Y:S01]  /*11050*/  MUFU.TANH R66, R30 ;  /* 0x0000001e00427308 */ /* 0x000fe20000002400 */
[----:B--2---:R-:W2:Y:S01]  /*11060*/  LDSM.16.M88.4 R24, [R207] ;  /* 0x00000000cf18783b */ /* 0x004ea20000000200 */
[----:B------:R-:W-:Y:S03]  /*11070*/  HMMA.16816.F32.BF16 R32, R8, R18, R32 ;  /* 0x000000120820723c */ /* 0x000fe60000041820 */
[----:B------:R-:W-:Y:S03]  /*11080*/  LDSM.16.M88.4 R16, [R206] ;  /* 0x00000000ce10783b */ /* 0x000fe60000000200 */
[----:B------:R1:W-:Y:S01]  /*11090*/  MUFU.TANH R110, R31 ;  /* 0x0000001f006e7308 */ /* 0x0003e20000002400 */
[----:B-----5:R-:W3:Y:S07]  /*110a0*/  LDSM.16.M88.4 R4, [R216+0x2c00] ;  /* 0x002c0000d804783b */ /* 0x020eee0000000200 */
[----:B------:R-:W5:Y:S01]  /*110b0*/  MUFU.TANH R46, R46 ;  /* 0x0000002e002e7308 */ /* 0x000f620000002400 */
[----:B------:R-:W-:Y:S01]  /*110c0*/  FMUL.FTZ R36, R36, UR4 ;  /* 0x0000000424247c20 */ /* 0x000fe20008410000 */
[----:B------:R-:W-:Y:S01]  /*110d0*/  FMUL.FTZ R37, R37, UR4 ;  /* 0x0000000425257c20 */ /* 0x000fe20008410000 */
[----:B------:R-:W-:Y:S01]  /*110e0*/  FMUL.FTZ R38, R38, UR4 ;  /* 0x0000000426267c20 */ /* 0x000fe20008410000 */
[----:B------:R-:W-:-:S04]  /*110f0*/  FMUL.FTZ R39, R39, UR4 ;  /* 0x0000000427277c20 */ /* 0x000fc80008410000 */
[----:B------:R-:W-:Y:S01]  /*11100*/  MUFU.TANH R74, R36 ;  /* 0x00000024004a7308 */ /* 0x000fe20000002400 */
[C---:B-1----:R-:W-:Y:S01]  /*11110*/  HMMA.16816.F32.BF16 R28, R12.reuse, R20, RZ ;  /* 0x000000140c1c723c */ /* 0x042fe200000418ff */
[----:B------:R-:W-:Y:S01]  /*11120*/  FMUL.FTZ R32, R32, UR4 ;  /* 0x0000000420207c20 */ /* 0x000fe20008410000 */
[----:B------:R-:W-:Y:S01]  /*11130*/  FMUL.FTZ R76, R33, UR4 ;  /* 0x00000004214c7c20 */ /* 0x000fe20008410000 */
[----:B------:R-:W-:Y:S01]  /*11140*/  FMUL.FTZ R241, R34, UR4 ;  /* 0x0000000422f17c20 */ /* 0x000fe20008410000 */
[----:B------:R-:W-:Y:S02]  /*11150*/  FMUL.FTZ R239, R35, UR4 ;  /* 0x0000000423ef7c20 */ /* 0x000fe40008410000 */
[----:B------:R-:W-:Y:S01]  /*11160*/  HMMA.16816.F32.BF16 R20, R12, R22, RZ ;  /* 0x000000160c14723c */ /* 0x000fe200000418ff */
[----:B------:R1:W-:Y:S08]  /*11170*/  MUFU.TANH R78, R32 ;  /* 0x00000020004e7308 */ /* 0x0003f00000002400 */
[----:B------:R-:W-:Y:S08]  /*11180*/  MUFU.TANH R68, R37 ;  /* 0x0000002500447308 */ /* 0x000ff00000002400 */
[----:B------:R-:W-:Y:S01]  /*11190*/  MUFU.TANH R245, R38 ;  /* 0x0000002600f57308 */ /* 0x000fe20000002400 */
[C---:B--2---:R-:W-:Y:S01]  /*111a0*/  HMMA.16816.F32.BF16 R28, R8.reuse, R24, R28 ;  /* 0x00000018081c723c */ /* 0x044fe2000004181c */
[----:B-1----:R-:W1:Y:S05]  /*111b0*/  LDSM.16.M88.4 R32, [R216+0x3000] ;  /* 0x00300000d820783b */ /* 0x002e6a0000000200 */
[----:B------:R-:W-:Y:S01]  /*111c0*/  HMMA.16816.F32.BF16 R20, R8, R26, R20 ;  /* 0x0000001a0814723c */ /* 0x000fe20000041814 */
[----:B------:R-:W-:Y:S05]  /*111d0*/  MUFU.TANH R243, R39 ;  /* 0x0000002700f37308 */ /* 0x000fea0000002400 */
[C---:B---3--:R-:W-:Y:S03]  /*111e0*/  HMMA.16816.F32.BF16 R24, R12.reuse, R4, RZ ;  /* 0x000000040c18723c */ /* 0x048fe600000418ff */
[----:B------:R-:W2:Y:S03]  /*111f0*/  MUFU.TANH R153, R153 ;  /* 0x0000009900997308 */ /* 0x000ea60000002400 */
[----:B------:R-:W-:Y:S05]  /*11200*/  HMMA.16816.F32.BF16 R4, R12, R6, RZ ;  /* 0x000000060c04723c */ /* 0x000fea00000418ff */
[----:B------:R-:W3:Y:S01]  /*11210*/  MUFU.TANH R45, R45 ;  /* 0x0000002d002d7308 */ /* 0x000ee20000002400 */
[----:B------:R-:W-:Y:S01]  /*11220*/  FMUL.FTZ R28, R28, UR4 ;  /* 0x000000041c1c7c20 */ /* 0x000fe20008410000 */
[----:B------:R-:W-:Y:S01]  /*11230*/  FMUL.FTZ R80, R29, UR4 ;  /* 0x000000041d507c20 */ /* 0x000fe20008410000 */
[----:B------:R-:W-:Y:S01]  /*11240*/  FMUL.FTZ R237, R30, UR4 ;  /* 0x000000041eed7c20 */ /* 0x000fe20008410000 */
[----:B------:R-:W-:-:S03]  /*11250*/  FMUL.FTZ R235, R31, UR4 ;  /* 0x000000041feb7c20 */ /* 0x000fc60008410000 */
[----:B------:R-:W-:Y:S01]  /*11260*/  FMUL.FTZ R84, R20, UR4 ;  /* 0x0000000414547c20 */ /* 0x000fe20008410000 */
[----:B------:R-:W-:Y:S01]  /*11270*/  FMUL.FTZ R82, R21, UR4 ;  /* 0x0000000415527c20 */ /* 0x000fe20008410000 */
[----:B------:R-:W-:Y:S01]  /*11280*/  FMUL.FTZ R231, R22, UR4 ;  /* 0x0000000416e77c20 */ /* 0x000fe20008410000 */
[----:B------:R-:W-:Y:S01]  /*11290*/  FMUL.FTZ R221, R23, UR4 ;  /* 0x0000000417dd7c20 */ /* 0x000fe20008410000 */
[----:B------:R4:W-:Y:S01]  /*112a0*/  MUFU.TANH R81, R28 ;  /* 0x0000001c00517308 */ /* 0x0009e20000002400 */
[----:B------:R-:W5:Y:S01]  /*112b0*/  LDSM.16.M88.4 R20, [R216+0x3400] ;  /* 0x00340000d814783b */ /* 0x000f620000000200 */
[C---:B------:R-:W-:Y:S06]  /*112c0*/  HMMA.16816.F32.BF16 R24, R8.reuse, R16, R24 ;  /* 0x000000100818723c */ /* 0x040fec0000041818 */
[----:B------:R-:W-:Y:S01]  /*112d0*/  HMMA.16816.F32.BF16 R4, R8, R18, R4 ;  /* 0x000000120804723c */ /* 0x000fe20000041804 */
[----:B------:R-:W3:Y:S05]  /*112e0*/  MUFU.TANH R251, R251 ;  /* 0x000000fb00fb7308 */ /* 0x000eea0000002400 */
[C---:B-1----:R-:W-:Y:S01]  /*112f0*/  HMMA.16816.F32.BF16 R16, R12.reuse, R32, RZ ;  /* 0x000000200c10723c */ /* 0x042fe200000418ff */
[----:B----4-:R-:W1:Y:S02]  /*11300*/  LDSM.16.M88.4 R28, [R205] ;  /* 0x00000000cd1c783b */ /* 0x010e640000000200 */
[----:B------:R-:W4:Y:S03]  /*11310*/  MUFU.TANH R52, R52 ;  /* 0x0000003400347308 */ /* 0x000f260000002400 */
        /* <DEDUP_REMOVED lines=11> */
[C---:B-----5:R-:W-:Y:S07]  /*113d0*/  HMMA.16816.F32.BF16 R36, R12.reuse, R20, RZ ;  /* 0x000000140c24723c */ /* 0x060fee00000418ff */
[----:B------:R-:W5:Y:S01]  /*113e0*/  MUFU.TANH R249, R249 ;  /* 0x000000f900f97308 */ /* 0x000f620000002400 */
[----:B--2---:R-:W2:Y:S01]  /*113f0*/  LDSM.16.M88.4 R24, [R204] ;  /* 0x00000000cc18783b */ /* 0x004ea20000000200 */
[----:B------:R-:W-:Y:S06]  /*11400*/  HMMA.16816.F32.BF16 R20, R12, R22, RZ ;  /* 0x000000160c14723c */ /* 0x000fec00000418ff */
[----:B------:R-:W5:Y:S01]  /*11410*/  MUFU.TANH R51, R51 ;  /* 0x0000003300337308 */ /* 0x000f620000002400 */
[----:B---3--:R-:W3:Y:S01]  /*11420*/  LDSM.16.M88.4 R4, [R216+0x3800] ;  /* 0x00380000d804783b */ /* 0x008ee20000000200 */
[C---:B-1----:R-:W-:Y:S06]  /*11430*/  HMMA.16816.F32.BF16 R16, R8.reuse, R28, R16 ;  /* 0x0000001c0810723c */ /* 0x042fec0000041810 */
[----:B------:R-:W1:Y:S01]  /*11440*/  MUFU.TANH R247, R247 ;  /* 0x000000f700f77308 */ /* 0x000e620000002400 */
[----:B------:R-:W-:Y:S07]  /*11450*/  HMMA.16816.F32.BF16 R32, R8, R30, R32 ;  /* 0x0000001e0820723c */ /* 0x000fee0000041820 */
[----:B------:R-:W1:Y:S08]  /*11460*/  MUFU.TANH R54, R54 ;  /* 0x0000003600367308 */ /* 0x000e700000002400 */
[----:B------:R-:W1:Y:S02]  /*11470*/  MUFU.TANH R98, R98 ;  /* 0x0000006200627308 */ /* 0x000e640000002400 */
[----:B------:R-:W-:Y:S01]  /*11480*/  FMUL.FTZ R16, R16, UR4 ;  /* 0x0000000410107c20 */ /* 0x000fe20008410000 */
[----:B------:R-:W-:Y:S01]  /*11490*/  FMUL.FTZ R17, R17, UR4 ;  /* 0x0000000411117c20 */ /* 0x000fe20008410000 */
[----:B------:R-:W-:Y:S01]  /*114a0*/  FMUL.FTZ R195, R18, UR4 ;  /* 0x0000000412c37c20 */ /* 0x000fe20008410000 */
[----:B------:R-:W-:-:S03]  /*114b0*/  FMUL.FTZ R191, R19, UR4 ;  /* 0x0000000413bf7c20 */ /* 0x000fc60008410000 */
[----:B------:R-:W-:Y:S01]  /*114c0*/  MUFU.TANH R94, R16 ;  /* 0x00000010005e7308 */ /* 0x000fe20000002400 */
[C---:B--2---:R-:W-:Y:S01]  /*114d0*/  HMMA.16816.F32.BF16 R36, R8.reuse, R24, R36 ;  /* 0x000000180824723c */ /* 0x044fe20000041824 */
[----:B------:R-:W-:Y:S01]  /*114e0*/  FMUL.FTZ R32, R32, UR4 ;  /* 0x0000000420207c20 */ /* 0x000fe20008410000 */
[----:B------:R-:W-:Y:S01]  /*114f0*/  FMUL.FTZ R33, R33, UR4 ;  /* 0x0000000421217c20 */ /* 0x000fe20008410000 */
[----:B------:R-:W-:Y:S01]  /*11500*/  FMUL.FTZ R34, R34, UR4 ;  /* 0x0000000422227c20 */ /* 0x000fe20008410000 */
[----:B------:R-:W-:Y:S02]  /*11510*/  FMUL.FTZ R35, R35, UR4 ;  /* 0x0000000423237c20 */ /* 0x000fe40008410000 */
[----:B------:R-:W-:Y:S01]  /*11520*/  HMMA.16816.F32.BF16 R20, R8, R26, R20 ;  /* 0x0000001a0814723c */ /* 0x000fe20000041814 */
[----:B------:R2:W-:Y:S05]  /*11530*/  MUFU.TANH R89, R17 ;  /* 0x0000001100597308 */ /* 0x0005ea0000002400 */
[----:B---3--:R-:W-:Y:S03]  /*11540*/  HMMA.16816.F32.BF16 R28, R12, R4, RZ ;  /* 0x000000040c1c723c */ /* 0x008fe600000418ff */
[----:B------:R-:W-:Y:S04]  /*11550*/  MUFU.TANH R92, R32 ;  /* 0x00000020005c7308 */ /* 0x000fe80000002400 */
[----:B------:R-:W-:-:S02]  /*11560*/  IMAD.SHL.U32 R4, R50, 0x2, RZ ;  /* 0x0000000232047824 */ /* 0x000fc400078e00ff */
[----:B------:R-:W-:Y:S02]  /*11570*/  IMAD.SHL.U32 R50, R228, 0x100, RZ ;  /* 0x00000100e4327824 */ /* 0x000fe400078e00ff */
[----:B------:R-:W-:Y:S01]  /*11580*/  MUFU.TANH R93, R33 ;  /* 0x00000021005d7308 */ /* 0x000fe20000002400 */
[----:B--2---:R-:W2:Y:S01]  /*11590*/  LDSM.16.M88.4 R16, [R203] ;  /* 0x00000000cb10783b */ /* 0x004ea20000000200 */
[----:B------:R-:W-:Y:S01]  /*115a0*/  FMUL.FTZ R24, R37, UR4 ;  /* 0x0000000425187c20 */ /* 0x000fe20008410000 */
[----:B------:R-:W-:Y:S01]  /*115b0*/  LOP3.LUT R37, R4, 0x6, RZ, 0xc0, !PT ;  /* 0x0000000604257812 */ /* 0x000fe200078ec0ff */
[----:B------:R-:W-:Y:S01]  /*115c0*/  FMUL.FTZ R96, R36, UR4 ;  /* 0x0000000424607c20 */ /* 0x000fe20008410000 */
[----:B------:R-:W-:Y:S01]  /*115d0*/  FMUL.FTZ R38, R38, UR4 ;  /* 0x0000000426267c20 */ /* 0x000fe20008410000 */
[----:B------:R-:W-:Y:S01]  /*115e0*/  FMUL.FTZ R183, R39, UR4 ;  /* 0x0000000427b77c20 */ /* 0x000fe20008410000 */
[C-C-:B------:R-:W-:Y:S01]  /*115f0*/  LOP3.LUT R5, R50.reuse, 0x8, R37.reuse, 0xfe, !PT ;  /* 0x0000000832057812 */ /* 0x140fe200078efe25 */
[----:B------:R3:W-:Y:S01]  /*11600*/  MUFU.TANH R56, R24 ;  /* 0x0000001800387308 */ /* 0x0007e20000002400 */
[----:B------:R-:W-:Y:S01]  /*11610*/  LOP3.LUT R36, R50, R37, RZ, 0xfc, !PT ;  /* 0x0000002532247212 */ /* 0x000fe200078efcff */
[----:B------:R-:W-:Y:S01]  /*11620*/  FMUL.FTZ R20, R20, UR4 ;  /* 0x0000000414147c20 */ /* 0x000fe20008410000 */
[CC--:B------:R-:W-:Y:S01]  /*11630*/  ISETP.GE.AND P6, PT, R5.reuse, R48.reuse, PT ;  /* 0x000000300500720c */ /* 0x0c0fe20003fc6270 */
[----:B------:R-:W-:Y:S01]  /*11640*/  FMUL.FTZ R181, R22, UR4 ;  /* 0x0000000416b57c20 */ /* 0x000fe20008410000 */
[----:B------:R-:W-:Y:S01]  /*11650*/  ISETP.GE.AND P2, PT, R5, R47, PT ;  /* 0x0000002f0500720c */ /* 0x000fe20003f46270 */
[----:B------:R-:W-:Y:S01]  /*11660*/  VIADD R5, R36, 0x1 ;  /* 0x0000000124057836 */ /* 0x000fe20000000000 */
[----:B------:R-:W-:Y:S01]  /*11670*/  LOP3.LUT R4, R50, 0x10, R37, 0xfe, !PT ;  /* 0x0000001032047812 */ /* 0x000fe200078efe25 */
[----:B------:R-:W-:Y:S01]  /*11680*/  MUFU.TANH R193, R34 ;  /* 0x0000002200c17308 */ /* 0x000fe20000002400 */
[----:B------:R-:W-:Y:S01]  /*11690*/  FSEL R61, R42, -INF , !P6 ;  /* 0xff8000002a3d7808 */ /* 0x000fe20007000000 */
[----:B------:R-:W-:Y:S01]  /*116a0*/  FMUL.FTZ R177, R23, UR4 ;  /* 0x0000000417b17c20 */ /* 0x000fe20008410000 */
[----:B------:R-:W-:-:S02]  /*116b0*/  ISETP.GE.AND P1, PT, R5, R48, PT ;  /* 0x000000300500720c */ /* 0x000fc40003f26270 */
[-C--:B------:R-:W-:Y:S01]  /*116c0*/  ISETP.GE.AND P4, PT, R5, R47.reuse, PT ;  /* 0x0000002f0500720c */ /* 0x080fe20003f86270 */
[----:B------:R-:W-:Y:S01]  /*116d0*/  VIADD R5, R36, 0x9 ;  /* 0x0000000924057836 */ /* 0x000fe20000000000 */
[C---:B------:R-:W-:Y:S01]  /*116e0*/  ISETP.GE.AND P3, PT, R4.reuse, R48, PT ;  /* 0x000000300400720c */ /* 0x040fe20003f66270 */
[----:B------:R4:W-:Y:S01]  /*116f0*/  MUFU.TANH R189, R35 ;  /* 0x0000002300bd7308 */ /* 0x0009e20000002400 */
[----:B---3--:R-:W3:Y:S01]  /*11700*/  LDSM.16.M88.4 R24, [R216+0x3c00] ;  /* 0x003c0000d818783b */ /* 0x008ee20000000200 */
[----:B------:R-:W-:Y:S02]  /*11710*/  ISETP.GE.AND P5, PT, R4, R47, PT ;  /* 0x0000002f0400720c */ /* 0x000fe40003fa6270 */
[----:B------:R-:W-:Y:S02]  /*11720*/  LOP3.LUT R4, R50, 0x18, R37, 0xfe, !PT ;  /* 0x0000001832047812 */ /* 0x000fe400078efe25 */
[----:B------:R-:W-:Y:S02]  /*11730*/  FSEL R55, R40, -INF , !P1 ;  /* 0xff80000028377808 */ /* 0x000fe40004800000 */
[----:B------:R-:W-:Y:S01]  /*11740*/  FSEL R105, R105, -INF , !P4 ;  /* 0xff80000069697808 */ /* 0x000fe20006000000 */
[----:B------:R5:W-:Y:S01]  /*11750*/  MUFU.TANH R187, R38 ;  /* 0x0000002600bb7308 */ /* 0x000be20000002400 */
[----:B------:R-:W-:-:S02]  /*11760*/  FSEL R121, R121, -INF , !P2 ;  /* 0xff80000079797808 */ /* 0x000fc40005000000 */
[CC--:B------:R-:W-:Y:S02]  /*11770*/  ISETP.GE.AND P1, PT, R4.reuse, R48.reuse, PT ;  /* 0x000000300400720c */ /* 0x0c0fe40003f26270 */
[-C--:B------:R-:W-:Y:S02]  /*11780*/  ISETP.GE.AND P4, PT, R4, R47.reuse, PT ;  /* 0x0000002f0400720c */ /* 0x080fe40003f86270 */
[CC--:B------:R-:W-:Y:S01]  /*11790*/  ISETP.GE.AND P6, PT, R5.reuse, R48.reuse, PT ;  /* 0x000000300500720c */ /* 0x0c0fe20003fc6270 */
[----:B----4-:R-:W-:Y:S01]  /*117a0*/  HMMA.16816.F32.BF16 R32, R12, R6, RZ ;  /* 0x000000060c20723c */ /* 0x010fe200000418ff */
[-C--:B------:R-:W-:Y:S01]  /*117b0*/  ISETP.GE.AND P2, PT, R5, R47.reuse, PT ;  /* 0x0000002f0500720c */ /* 0x080fe20003f46270 */
[----:B------:R4:W-:Y:S01]  /*117c0*/  MUFU.TANH R39, R20 ;  /* 0x0000001400277308 */ /* 0x0009e20000002400 */
[----:B------:R-:W-:Y:S01]  /*117d0*/  LOP3.LUT R4, R50, 0x20, R37, 0xfe, !PT ;  /* 0x0000002032047812 */ /* 0x000fe200078efe25 */
[----:B------:R-:W-:Y:S01]  /*117e0*/  VIADD R5, R36, 0x19 ;  /* 0x0000001924057836 */ /* 0x000fe20000000000 */
[----:B------:R-:W-:Y:S01]  /*117f0*/  FSEL R63, R41, -INF , !P6 ;  /* 0xff800000293f7808 */ /* 0x000fe20007000000 */
[----:B--2---:R-:W-:Y:S01]  /*11800*/  HMMA.16816.F32.BF16 R28, R8, R16, R28 ;  /* 0x00000010081c723c */ /* 0x004fe2000004181c */
[----:B------:R-:W-:Y:S01]  /*11810*/  FSEL R119, R119, -INF , !P2 ;  /* 0xff80000077777808 */ /* 0x000fe20005000000 */
[----:B-----5:R-:W-:Y:S01]  /*11820*/  FMUL.FTZ R38, R21, UR4 ;  /* 0x0000000415267c20 */ /* 0x020fe20008410000 */
[C---:B------:R-:W-:Y:S01]  /*11830*/  ISETP.GE.AND P6, PT, R4.reuse, R48, PT ;  /* 0x000000300400720c */ /* 0x040fe20003fc6270 */
[----:B------:R-:W2:Y:S01]  /*11840*/  MUFU.TANH R53, R53 ;  /* 0x0000003500357308 */ /* 0x000ea20000002400 */
[----:B------:R-:W-:Y:S01]  /*11850*/  ISETP.GE.AND P2, PT, R4, R47, PT ;  /* 0x0000002f0400720c */ /* 0x000fe20003f46270 */
[----:B------:R-:W-:Y:S01]  /*11860*/  VIADD R4, R36, 0x11 ;  /* 0x0000001124047836 */ /* 0x000fe20000000000 */
[----:B------:R-:W-:-:S02]  /*11870*/  FSEL R65, R44, -INF , !P3 ;  /* 0xff8000002c417808 */ /* 0x000fc40005800000 */
[----:B------:R-:W-:Y:S02]  /*11880*/  FSEL R113, R113, -INF , !P5 ;  /* 0xff80000071717808 */ /* 0x000fe40006800000 */
[C---:B------:R-:W-:Y:S01]  /*11890*/  ISETP.GE.AND P3, PT, R4.reuse, R48, PT ;  /* 0x000000300400720c */ /* 0x040fe20003f66270 */
[----:B----4-:R-:W4:Y:S01]  /*118a0*/  LDSM.16.M88.4 R20, [R202] ;  /* 0x00000000ca14783b */ /* 0x010f220000000200 */
[----:B------:R-:W-:Y:S01]  /*118b0*/  ISETP.GE.AND P5, PT, R4, R47, PT ;  /* 0x0000002f0400720c */ /* 0x000fe20003fa6270 */
[----:B------:R-:W5:Y:S01]  /*118c0*/  MUFU.TANH R102, R102 ;  /* 0x0000006600667308 */ /* 0x000f620000002400 */
[----:B------:R-:W-:Y:S02]  /*118d0*/  LOP3.LUT R4, R50, 0x28, R37, 0xfe, !PT ;  /* 0x0000002832047812 */ /* 0x000fe400078efe25 */
[----:B------:R-:W-:Y:S01]  /*118e0*/  FSEL R69, R43, -INF , !P3 ;  /* 0xff8000002b457808 */ /* 0x000fe20005800000 */
[----:B------:R-:W-:Y:S01]  /*118f0*/  HMMA.16816.F32.BF16 R32, R8, R18, R32 ;  /* 0x000000120820723c */ /* 0x000fe20000041820 */
[----:B------:R-:W-:-:S02]  /*11900*/  FSEL R127, R127, -INF , !P5 ;  /* 0xff8000007f7f7808 */ /* 0x000fc40006800000 */
[----:B------:R-:W-:Y:S01]  /*11910*/  FSEL R73, R46, -INF , !P1 ;  /* 0xff8000002e497808 */ /* 0x000fe20004800000 */
[----:B------:R-:W5:Y:S01]  /*11920*/  MUFU.TANH R112, R112 ;  /* 0x0000007000707308 */ /* 0x000f620000002400 */
[----:B------:R-:W-:Y:S01]  /*11930*/  FSEL R153, R153, -INF , !P4 ;  /* 0xff80000099997808 */ /* 0x000fe20006000000 */
[----:B---3--:R-:W-:Y:S01]  /*11940*/  HMMA.16816.F32.BF16 R16, R12, R24, RZ ;  /* 0x000000180c10723c */ /* 0x008fe200000418ff */
[-C--:B------:R-:W-:Y:S01]  /*11950*/  ISETP.GE.AND P3, PT, R4, R48.reuse, PT ;  /* 0x000000300400720c */ /* 0x080fe20003f66270 */
[----:B------:R-:W-:Y:S01]  /*11960*/  FMUL.FTZ R28, R28, UR4 ;  /* 0x000000041c1c7c20 */ /* 0x000fe20008410000 */
[-C--:B------:R-:W-:Y:S01]  /*11970*/  ISETP.GE.AND P5, PT, R4, R47.reuse, PT ;  /* 0x0000002f0400720c */ /* 0x080fe20003fa6270 */
[----:B------:R-:W-:Y:S01]  /*11980*/  FMUL.FTZ R29, R29, UR4 ;  /* 0x000000041d1d7c20 */ /* 0x000fe20008410000 */
[C---:B------:R-:W-:Y:S01]  /*11990*/  ISETP.GE.AND P1, PT, R5.reuse, R48, PT ;  /* 0x000000300500720c */ /* 0x040fe20003f26270 */
[----:B------:R-:W-:Y:S01]  /*119a0*/  FMUL.FTZ R30, R30, UR4 ;  /* 0x000000041e1e7c20 */ /* 0x000fe20008410000 */
[----:B------:R-:W-:Y:S01]  /*119b0*/  ISETP.GE.AND P4, PT, R5, R47, PT ;  /* 0x0000002f0500720c */ /* 0x000fe20003f86270 */
[----:B------:R-:W-:Y:S01]  /*119c0*/  VIADD R5, R36, 0x21 ;  /* 0x0000002124057836 */ /* 0x000fe20000000000 */
[----:B------:R-:W-:Y:S01]  /*119d0*/  LOP3.LUT R4, R50, 0x30, R37, 0xfe, !PT ;  /* 0x0000003032047812 */ /* 0x000fe200078efe25 */
[----:B------:R-:W-:Y:S01]  /*119e0*/  FMUL.FTZ R31, R31, UR4 ;  /* 0x000000041f1f7c20 */ /* 0x000fe20008410000 */
[----:B------:R-:W-:Y:S01]  /*119f0*/  FSEL R77, R45, -INF , !P1 ;  /* 0xff8000002d4d7808 */ /* 0x000fe20004800000 */
[----:B------:R-:W-:Y:S01]  /*11a00*/  MUFU.TANH R40, R28 ;  /* 0x0000001c00287308 */ /* 0x000fe20000002400 */
[----:B------:R-:W-:-:S02]  /*11a10*/  FSEL R251, R251, -INF , !P4 ;  /* 0xff800000fbfb7808 */ /* 0x000fc40006000000 */
[CC--:B------:R-:W-:Y:S02]  /*11a20*/  ISETP.GE.AND P1, PT, R4.reuse, R48.reuse, PT ;  /* 0x000000300400720c */ /* 0x0c0fe40003f26270 */
[-C--:B------:R-:W-:Y:S01]  /*11a30*/  ISETP.GE.AND P4, PT, R4, R47.reuse, PT ;  /* 0x0000002f0400720c */ /* 0x080fe20003f86270 */
[----:B------:R-:W-:Y:S01]  /*11a40*/  FMUL.FTZ R32, R32, UR4 ;  /* 0x0000000420207c20 */ /* 0x000fe20008410000 */
[----:B------:R-:W-:Y:S01]  /*11a50*/  FSEL R79, R52, -INF , !P6 ;  /* 0xff800000344f7808 */ /* 0x000fe20007000000 */
[----:B------:R-:W-:Y:S01]  /*11a60*/  MUFU.TANH R41, R29 ;  /* 0x0000001d00297308 */ /* 0x000fe20000002400 */
[----:B------:R-:W-:Y:S01]  /*11a70*/  FSEL R249, R249, -INF , !P2 ;  /* 0xff800000f9f97808 */ /* 0x000fe20005000000 */
[----:B------:R-:W-:Y:S01]  /*11a80*/  FMUL.FTZ R34, R34, UR4 ;  /* 0x0000000422227c20 */ /* 0x000fe20008410000 */
[----:B------:R-:W-:Y:S01]  /*11a90*/  LOP3.LUT R4, R50, 0x38, R37, 0xfe, !PT ;  /* 0x0000003832047812 */ /* 0x000fe200078efe25 */
[----:B------:R-:W-:Y:S01]  /*11aa0*/  FMUL.FTZ R35, R35, UR4 ;  /* 0x0000000423237c20 */ /* 0x000fe20008410000 */
[----:B------:R-:W-:Y:S01]  /*11ab0*/  ISETP.GE.AND P6, PT, R5, R48, PT ;  /* 0x000000300500720c */ /* 0x000fe20003fc6270 */
[----:B------:R-:W-:Y:S01]  /*11ac0*/  FMUL.FTZ R33, R33, UR4 ;  /* 0x0000000421217c20 */ /* 0x000fe20008410000 */
[----:B------:R-:W-:Y:S01]  /*11ad0*/  ISETP.GE.AND P2, PT, R5, R47, PT ;  /* 0x0000002f0500720c */ /* 0x000fe20003f46270 */
[----:B------:R-:W-:Y:S01]  /*11ae0*/  MUFU.TANH R173, R30 ;  /* 0x0000001e00ad7308 */ /* 0x000fe20000002400 */
[----:B------:R-:W-:Y:S01]  /*11af0*/  FSEL R51, R51, -INF , !P6 ;  /* 0xff80000033337808 */ /* 0x000fe20007000000 */
[----:B----4-:R-:W-:Y:S01]  /*11b00*/  HMMA.16816.F32.BF16 R16, R8, R20, R16 ;  /* 0x000000140810723c */ /* 0x010fe20000041810 */
[----:B-1----:R-:W-:-:S02]  /*11b10*/  FSEL R247, R247, -INF , !P2 ;  /* 0xff800000f7f77808 */ /* 0x002fc40005000000 */
[CC--:B------:R-:W-:Y:S02]  /*11b20*/  ISETP.GE.AND P6, PT, R4.reuse, R48.reuse, PT ;  /* 0x000000300400720c */ /* 0x0c0fe40003fc6270 */
[-C--:B------:R-:W-:Y:S01]  /*11b30*/  ISETP.GE.AND P2, PT, R4, R47.reuse, PT ;  /* 0x0000002f0400720c */ /* 0x080fe20003f46270 */
[----:B------:R1:W-:Y:S01]  /*11b40*/  MUFU.TANH R169, R31 ;  /* 0x0000001f00a97308 */ /* 0x0003e20000002400 */
[----:B------:R-:W3:Y:S01]  /*11b50*/  LDSM.16.M88.4 R4, [R216+0x4000] ;  /* 0x00400000d804783b */ /* 0x000ee20000000200 */
[----:B------:R-:W-:Y:S01]  /*11b60*/  VIADD R21, R36, 0x29 ;  /* 0x0000002924157836 */ /* 0x000fe20000000000 */
[----:B------:R-:W-:Y:S02]  /*11b70*/  FSEL R83, R54, -INF , !P3 ;  /* 0xff80000036537808 */ /* 0x000fe40005800000 */
[----:B------:R-:W-:Y:S02]  /*11b80*/  FSEL R98, R98, -INF , !P5 ;  /* 0xff80000062627808 */ /* 0x000fe40006800000 */
[C---:B------:R-:W-:Y:S01]  /*11b90*/  ISETP.GE.AND P3, PT, R21.reuse, R48, PT ;  /* 0x000000301500720c */ /* 0x040fe20003f66270 */
[----:B------:R4:W-:Y:S01]  /*11ba0*/  MUFU.TANH R42, R32 ;  /* 0x00000020002a7308 */ /* 0x0009e20000002400 */
[----:B------:R-:W-:Y:S01]  /*11bb0*/  ISETP.GE.AND P5, PT, R21, R47, PT ;  /* 0x0000002f1500720c */ /* 0x000fe20003fa6270 */
[----:B------:R-:W-:Y:S01]  /*11bc0*/  VIADD R21, R36, 0x31 ;  /* 0x0000003124157836 */ /* 0x000fe20000000000 */
[----:B------:R-:W-:-:S02]  /*11bd0*/  LOP3.LUT R20, R50, 0x40, R37, 0xfe, !PT ;  /* 0x0000004032147812 */ /* 0x000fc400078efe25 */
[----:B--2---:R-:W-:Y:S02]  /*11be0*/  FSEL R53, R53, -INF , !P3 ;  /* 0xff80000035357808 */ /* 0x004fe40005800000 */
[----:B-----5:R-:W-:Y:S01]  /*11bf0*/  FSEL R102, R102, -INF , !P5 ;  /* 0xff80000066667808 */ /* 0x020fe20006800000 */
[----:B------:R-:W-:Y:S01]  /*11c00*/  MUFU.TANH R67, R67 ;  /* 0x0000004300437308 */ /* 0x000fe20000002400 */
[----:B-1----:R-:W-:Y:S01]  /*11c10*/  HMMA.16816.F32.BF16 R28, R12, R26, RZ ;  /* 0x0000001a0c1c723c */ /* 0x002fe200000418ff */
[----:B------:R-:W1:Y:S01]  /*11c20*/  LDSM.16.M88.4 R24, [R201] ;  /* 0x00000000c918783b */ /* 0x000e620000000200 */
[----:B------:R-:W-:Y:S01]  /*11c30*/  FSEL R87, R58, -INF , !P1 ;  /* 0xff8000003a577808 */ /* 0x000fe20004800000 */
[----:B------:R-:W-:Y:S01]  /*11c40*/  FMUL.FTZ R44, R17, UR4 ;  /* 0x00000004112c7c20 */ /* 0x000fe20008410000 */
[----:B------:R-:W-:Y:S01]  /*11c50*/  FSEL R122, R122, -INF , !P4 ;  /* 0xff8000007a7a7808 */ /* 0x000fe20006000000 */
[----:B------:R-:W-:Y:S01]  /*11c60*/  FMUL.FTZ R45, R16, UR4 ;  /* 0x00000004102d7c20 */ /* 0x000fe20008410000 */
[CC--:B------:R-:W-:Y:S01]  /*11c70*/  ISETP.GE.AND P3, PT, R20.reuse, R48.reuse, PT ;  /* 0x000000301400720c */ /* 0x0c0fe20003f66270 */
[----:B------:R-:W-:Y:S01]  /*11c80*/  MUFU.TANH R62, R62 ;  /* 0x0000003e003e7308 */ /* 0x000fe20000002400 */
[-C--:B------:R-:W-:Y:S01]  /*11c90*/  ISETP.GE.AND P5, PT, R20, R47.reuse, PT ;  /* 0x0000002f1400720c */ /* 0x080fe20003fa6270 */
[----:B------:R-:W-:Y:S01]  /*11ca0*/  VIADD R17, R36, 0x41 ;  /* 0x0000004124117836 */ /* 0x000fe20000000000 */
[C---:B------:R-:W-:Y:S01]  /*11cb0*/  ISETP.GE.AND P1, PT, R21.reuse, R48, PT ;  /* 0x000000301500720c */ /* 0x040fe20003f26270 */
[----:B------:R-:W-:Y:S01]  /*11cc0*/  FMUL.FTZ R18, R18, UR4 ;  /* 0x0000000412127c20 */ /* 0x000fe20008410000 */
[----:B------:R-:W-:Y:S01]  /*11cd0*/  ISETP.GE.AND P4, PT, R21, R47, PT ;  /* 0x0000002f1500720c */ /* 0x000fe20003f86270 */
[----:B------:R-:W-:Y:S01]  /*11ce0*/  FMUL.FTZ R131, R19, UR4 ;  /* 0x0000000413837c20 */ /* 0x000fe20008410000 */
[----:B------:R-:W-:Y:S01]  /*11cf0*/  LOP3.LUT R20, R50, 0x48, R37, 0xfe, !PT ;  /* 0x0000004832147812 */ /* 0x000fe200078efe25 */
[----:B------:R-:W-:Y:S01]  /*11d00*/  MUFU.TANH R70, R70 ;  /* 0x0000004600467308 */ /* 0x000fe20000002400 */
[----:B------:R-:W-:-:S02]  /*11d10*/  FSEL R57, R57, -INF , !P1 ;  /* 0xff80000039397808 */ /* 0x000fc40004800000 */
[----:B------:R-:W-:Y:S02]  /*11d20*/  FSEL R112, R112, -INF , !P4 ;  /* 0xff80000070707808 */ /* 0x000fe40006000000 */
[CC--:B------:R-:W-:Y:S02]  /*11d30*/  ISETP.GE.AND P1, PT, R20.reuse, R48.reuse, PT ;  /* 0x000000301400720c */ /* 0x0c0fe40003f26270 */
[----:B------:R-:W-:Y:S01]  /*11d40*/  ISETP.GE.AND P4, PT, R20, R47, PT ;  /* 0x0000002f1400720c */ /* 0x000fe20003f86270 */
[----:B------:R-:W-:Y:S01]  /*11d50*/  VIADD R20, R36, 0x39 ;  /* 0x0000003924147836 */ /* 0x000fe20000000000 */
[----:B------:R-:W-:Y:S01]  /*11d60*/  FSEL R91, R60, -INF , !P6 ;  /* 0xff8000003c5b7808 */ /* 0x000fe20007000000 */
[----:B------:R-:W-:Y:S01]  /*11d70*/  HMMA.16816.F32.BF16 R28, R8, R22, R28 ;  /* 0x00000016081c723c */ /* 0x000fe2000004181c */
[----:B----4-:R-:W-:Y:S01]  /*11d80*/  FSEL R32, R66, -INF , !P2 ;  /* 0xff80000042207808 */ /* 0x010fe20005000000 */
[----:B------:R-:W-:Y:S01]  /*11d90*/  MUFU.TANH R75, R75 ;  /* 0x0000004b004b7308 */ /* 0x000fe20000002400 */
[----:B------:R-:W-:-:S02]  /*11da0*/  ISETP.GE.AND P6, PT, R20, R48, PT ;  /* 0x000000301400720c */ /* 0x000fc40003fc6270 */
[----:B------:R-:W-:Y:S02]  /*11db0*/  ISETP.GE.AND P2, PT, R20, R47, PT ;  /* 0x0000002f1400720c */ /* 0x000fe40003f46270 */
[----:B---3--:R-:W-:Y:S01]  /*11dc0*/  HMMA.16816.F32.BF16 R20, R12, R4, RZ ;  /* 0x000000040c14723c */ /* 0x008fe200000418ff */
[----:B------:R-:W-:Y:S02]  /*11dd0*/  LOP3.LUT R16, R50, 0x50, R37, 0xfe, !PT ;  /* 0x0000005032107812 */ /* 0x000fe400078efe25 */
[----:B------:R-:W2:Y:S01]  /*11de0*/  MUFU.TANH R71, R71 ;  /* 0x0000004700477308 */ /* 0x000ea20000002400 */
[----:B------:R-:W-:Y:S02]  /*11df0*/  FSEL R59, R59, -INF , !P6 ;  /* 0xff8000003b3b7808 */ /* 0x000fe40007000000 */
[----:B------:R-:W-:Y:S01]  /*11e00*/  FSEL R110, R110, -INF , !P2 ;  /* 0xff8000006e6e7808 */ /* 0x000fe20005000000 */
[----:B------:R-:W-:Y:S01]  /*11e10*/  VIADD R5, R36, 0x49 ;  /* 0x0000004924057836 */ /* 0x000fe20000000000 */
[----:B------:R-:W-:-:S02]  /*11e20*/  FSEL R95, R64, -INF , !P3 ;  /* 0xff800000405f7808 */ /* 0x000fc40005800000 */
[CC--:B------:R-:W-:Y:S01]  /*11e30*/  ISETP.GE.AND P6, PT, R16.reuse, R48.reuse, PT ;  /* 0x000000301000720c */ /* 0x0c0fe20003fc6270 */
[----:B------:R-:W3:Y:S01]  /*11e40*/  MUFU.TANH R129, R129 ;  /* 0x0000008100817308 */ /* 0x000ee20000002400 */
[----:B------:R-:W-:Y:S02]  /*11e50*/  ISETP.GE.AND P2, PT, R16, R47, PT ;  /* 0x0000002f1000720c */ /* 0x000fe40003f46270 */
[-C--:B------:R-:W-:Y:S02]  /*11e60*/  ISETP.GE.AND P3, PT, R17, R48.reuse, PT ;  /* 0x000000301100720c */ /* 0x080fe40003f66270 */
[--C-:B------:R-:W-:Y:S01]  /*11e70*/  LOP3.LUT R16, R50, 0x58, R37.reuse, 0xfe, !PT ;  /* 0x0000005832107812 */ /* 0x100fe200078efe25 */
[----:B------:R-:W-:Y:S01]  /*11e80*/  FMUL.FTZ R28, R28, UR4 ;  /* 0x000000041c1c7c20 */ /* 0x000fe20008410000 */
[----:B------:R-:W-:Y:S01]  /*11e90*/  FSEL R99, R72, -INF , !P1 ;  /* 0xff80000048637808 */ /* 0x000fe20004800000 */
[----:B------:R4:W-:Y:S01]  /*11ea0*/  MUFU.TANH R165, R34 ;  /* 0x0000002200a57308 */ /* 0x0009e20000002400 */
[-C--:B------:R-:W-:Y:S01]  /*11eb0*/  ISETP.GE.AND P1, PT, R5, R48.reuse, PT ;  /* 0x000000300500720c */ /* 0x080fe20003f26270 */
[----:B------:R-:W-:Y:S01]  /*11ec0*/  FMUL.FTZ R29, R29, UR4 ;  /* 0x000000041d1d7c20 */ /* 0x000fe20008410000 */
[----:B------:R-:W-:Y:S01]  /*11ed0*/  LOP3.LUT R4, R50, 0x60, R37, 0xfe, !PT ;  /* 0x0000006032047812 */ /* 0x000fe200078efe25 */
[----:B------:R-:W-:Y:S01]  /*11ee0*/  FMUL.FTZ R125, R30, UR4 ;  /* 0x000000041e7d7c20 */ /* 0x000fe20008410000 */
[----:B--2---:R-:W-:Y:S01]  /*11ef0*/  FSEL R71, R71, -INF , !P1 ;  /* 0xff80000047477808 */ /* 0x004fe20004800000 */
[----:B------:R-:W-:Y:S01]  /*11f00*/  FMUL.FTZ R115, R31, UR4 ;  /* 0x000000041f737c20 */ /* 0x000fe20008410000 */
[----:B------:R-:W-:Y:S01]  /*11f10*/  ISETP.GE.AND P1, PT, R4, R48, PT ;  /* 0x000000300400720c */ /* 0x000fe20003f26270 */
[----:B------:R2:W-:Y:S01]  /*11f20*/  MUFU.TANH R159, R35 ;  /* 0x00000023009f7308 */ /* 0x0005e20000002400 */
[----:B------:R-:W-:Y:S01]  /*11f30*/  FSEL R245, R245, -INF , !P2 ;  /* 0xff800000f5f57808 */ /* 0x000fe20005000000 */
[----:B------:R-:W-:Y:S01]  /*11f40*/  VIADD R72, R36, 0x89 ;  /* 0x0000008924487836 */ /* 0x000fe20000000000 */
[----:B------:R-:W-:-:S05]  /*11f50*/  FSEL R81, R81, -INF , !P1 ;  /* 0xff80000051517808 */ /* 0x000fca0004800000 */
[----:B------:R1:W-:Y:S01]  /*11f60*/  MUFU.TANH R149, R18 ;  /* 0x0000001200957308 */ /* 0x0003e20000002400 */
[----:B----4-:R-:W-:Y:S02]  /*11f70*/  FSEL R34, R67, -INF , !P5 ;  /* 0xff80000043227808 */ /* 0x010fe40006800000 */
[-C--:B------:R-:W-:Y:S02]  /*11f80*/  ISETP.GE.AND P5, PT, R17, R47.reuse, PT ;  /* 0x0000002f1100720c */ /* 0x080fe40003fa6270 */
[----:B------:R-:W-:Y:S02]  /*11f90*/  FSEL R67, R62, -INF , !P3 ;  /* 0xff8000003e437808 */ /* 0x000fe40005800000 */
[----:B------:R-:W-:Y:S01]  /*11fa0*/  ISETP.GE.AND P3, PT, R16, R48, PT ;  /* 0x000000301000720c */ /* 0x000fe20003f66270 */
[----:B------:R4:W-:Y:S01]  /*11fb0*/  MUFU.TANH R43, R33 ;  /* 0x00000021002b7308 */ /* 0x0009e20000002400 */
[----:B--2---:R-:W-:Y:S02]  /*11fc0*/  FSEL R35, R70, -INF , !P5 ;  /* 0xff80000046237808 */ /* 0x004fe40006800000 */
[----:B------:R-:W-:-:S02]  /*11fd0*/  ISETP.GE.AND P5, PT, R16, R47, PT ;  /* 0x0000002f1000720c */ /* 0x000fc40003fa6270 */
[----:B------:R-:W-:-:S03]  /*11fe0*/  FSEL R167, R78, -INF , !P3 ;  /* 0xff8000004ea77808 */ /* 0x000fc60005800000 */
[----:B------:R-:W2:Y:S01]  /*11ff0*/  MUFU.TANH R241, R241 ;  /* 0x000000f100f17308 */ /* 0x000ea20000002400 */
[----:B-1----:R-:W-:Y:S01]  /*12000*/  HMMA.16816.F32.BF16 R16, R8, R24, R20 ;  /* 0x000000180810723c */ /* 0x002fe20000041814 */
[----:B------:R-:W1:Y:S06]  /*12010*/  LDSM.16.M88.4 R20, [R216+0x4400] ;  /* 0x00440000d814783b */ /* 0x000e6c0000000200 */
[----:B------:R-:W-:Y:S01]  /*12020*/  VIADD R25, R36, 0x51 ;  /* 0x0000005124197836 */ /* 0x000fe20000000000 */
[----:B----4-:R-:W-:Y:S01]  /*12030*/  FSEL R33, R75, -INF , !P4 ;  /* 0xff8000004b217808 */ /* 0x010fe20006000000 */
[----:B------:R-:W4:Y:S01]  /*12040*/  MUFU.TANH R76, R76 ;  /* 0x0000004c004c7308 */ /* 0x000f220000002400 */
[----:B------:R-:W-:-:S02]  /*12050*/  ISETP.GE.AND P4, PT, R5, R47, PT ;  /* 0x0000002f0500720c */ /* 0x000fc40003f86270 */
[----:B------:R-:W-:Y:S02]  /*12060*/  FSEL R75, R74, -INF , !P6 ;  /* 0xff8000004a4b7808 */ /* 0x000fe40007000000 */
[----:B---3--:R-:W-:Y:S02]  /*12070*/  FSEL R129, R129, -INF , !P4 ;  /* 0xff80000081817808 */ /* 0x008fe40006000000 */
[-C--:B------:R-:W-:Y:S01]  /*12080*/  ISETP.GE.AND P4, PT, R4, R47.reuse, PT ;  /* 0x0000002f0400720c */ /* 0x080fe20003f86270 */
[----:B------:R-:W3:Y:S01]  /*12090*/  MUFU.TANH R239, R239 ;  /* 0x000000ef00ef7308 */ /* 0x000ee20000002400 */
[----:B------:R-:W-:Y:S01]  /*120a0*/  HMMA.16816.F32.BF16 R4, R12, R6, RZ ;  /* 0x000000060c04723c */ /* 0x000fe200000418ff */
[CC--:B------:R-:W-:Y:S02]  /*120b0*/  ISETP.GE.AND P6, PT, R25.reuse, R48.reuse, PT ;  /* 0x000000301900720c */ /* 0x0c0fe40003fc6270 */
[----:B------:R-:W-:Y:S02]  /*120c0*/  ISETP.GE.AND P2, PT, R25, R47, PT ;  /* 0x0000002f1900720c */ /* 0x000fe40003f46270 */
[----:B------:R-:W-:Y:S01]  /*120d0*/  LOP3.LUT R24, R50, 0x68, R37, 0xfe, !PT ;  /* 0x0000006832187812 */ /* 0x000fe200078efe25 */
[----:B------:R-:W-:Y:S01]  /*120e0*/  FMUL.FTZ R74, R16, UR4 ;  /* 0x00000004104a7c20 */ /* 0x000fe20008410000 */
[----:B------:R-:W5:Y:S01]  /*120f0*/  MUFU.TANH R237, R237 ;  /* 0x000000ed00ed7308 */ /* 0x000f620000002400 */
[----:B------:R-:W-:Y:S01]  /*12100*/  FSEL R161, R68, -INF , !P6 ;  /* 0xff80000044a17808 */ /* 0x000fe20007000000 */
[----:B------:R-:W-:Y:S01]  /*12110*/  FMUL.FTZ R18, R18, UR4 ;  /* 0x0000000412127c20 */ /* 0x000fe20008410000 */
[----:B------:R-:W-:Y:S01]  /*12120*/  FSEL R243, R243, -INF , !P2 ;  /* 0xff800000f3f37808 */ /* 0x000fe20005000000 */
[----:B------:R-:W-:Y:S01]  /*12130*/  FMUL.FTZ R101, R19, UR4 ;  /* 0x0000000413657c20 */ /* 0x000fe20008410000 */
[----:B------:R-:W-:-:S02]  /*12140*/  ISETP.GE.AND P6, PT, R24, R48, PT ;  /* 0x000000301800720c */ /* 0x000fc40003fc6270 */
[-C--:B------:R-:W-:Y:S01]  /*12150*/  ISETP.GE.AND P2, PT, R24, R47.reuse, PT ;  /* 0x0000002f1800720c */ /* 0x080fe20003f46270 */
[----:B------:R-:W-:Y:S01]  /*12160*/  VIADD R24, R36, 0x59 ;  /* 0x0000005924187836 */ /* 0x000fe20000000000 */
[----:B------:R-:W1:Y:S01]  /*12170*/  MUFU.TANH R80, R80 ;  /* 0x0000005000507308 */ /* 0x000e620000002400 */
[----:B--2---:R-:W-:Y:S02]  /*12180*/  FSEL R241, R241, -INF , !P5 ;  /* 0xff800000f1f17808 */ /* 0x004fe40006800000 */
[--C-:B------:R-:W-:Y:S02]  /*12190*/  LOP3.LUT R16, R50, 0x78, R37.reuse, 0xfe, !PT ;  /* 0x0000007832107812 */ /* 0x100fe400078efe25 */
[CC--:B------:R-:W-:Y:S02]  /*121a0*/  ISETP.GE.AND P3, PT, R24.reuse, R48.reuse, PT ;  /* 0x000000301800720c */ /* 0x0c0fe40003f66270 */
[-C--:B------:R-:W-:Y:S01]  /*121b0*/  ISETP.GE.AND P5, PT, R24, R47.reuse, PT ;  /* 0x0000002f1800720c */ /* 0x080fe20003fa6270 */
[----:B------:R-:W2:Y:S01]  /*121c0*/  MUFU.TANH R235, R235 ;  /* 0x000000eb00eb7308 */ /* 0x000ea20000002400 */
[----:B------:R-:W-:Y:S01]  /*121d0*/  LOP3.LUT R24, R50, 0x70, R37, 0xfe, !PT ;  /* 0x0000007032187812 */ /* 0x000fe200078efe25 */
[----:B------:R-:W-:Y:S01]  /*121e0*/  HMMA.16816.F32.BF16 R4, R8, R26, R4 ;  /* 0x0000001a0804723c */ /* 0x000fe20000041804 */
[----:B----4-:R-:W-:Y:S01]  /*121f0*/  FSEL R175, R76, -INF , !P3 ;  /* 0xff8000004caf7808 */ /* 0x010fe20005800000 */
[----:B------:R-:W-:Y:S01]  /*12200*/  FMUL.FTZ R76, R17, UR4 ;  /* 0x00000004114c7c20 */ /* 0x000fe20008410000 */
[----:B---3--:R-:W-:Y:S01]  /*12210*/  FSEL R239, R239, -INF , !P5 ;  /* 0xff800000efef7808 */ /* 0x008fe20006800000 */
[----:B------:R-:W-:Y:S01]  /*12220*/  VIADD R17, R36, 0x69 ;  /* 0x0000006924117836 */ /* 0x000fe20000000000 */
[C---:B------:R-:W-:Y:S01]  /*12230*/  ISETP.GE.AND P3, PT, R24.reuse, R48, PT ;  /* 0x000000301800720c */ /* 0x040fe20003f66270 */
[----:B------:R-:W3:Y:S01]  /*12240*/  MUFU.TANH R84, R84 ;  /* 0x0000005400547308 */ /* 0x000ee20000002400 */
[----:B------:R-:W-:Y:S01]  /*12250*/  ISETP.GE.AND P5, PT, R24, R47, PT ;  /* 0x0000002f1800720c */ /* 0x000fe20003fa6270 */
[----:B------:R-:W-:Y:S01]  /*12260*/  VIADD R24, R36, 0x61 ;  /* 0x0000006124187836 */ /* 0x000fe20000000000 */
[----:B-----5:R-:W-:-:S02]  /*12270*/  FSEL R237, R237, -INF , !P4 ;  /* 0xff800000eded7808 */ /* 0x020fc40006000000 */
[----:B------:R-:W-:Y:S02]  /*12280*/  FSEL R54, R90, -INF , !P3 ;  /* 0xff8000005a367808 */ /* 0x000fe40005800000 */
[CC--:B------:R-:W-:Y:S01]  /*12290*/  ISETP.GE.AND P1, PT, R24.reuse, R48.reuse, PT ;  /* 0x000000301800720c */ /* 0x0c0fe20003f26270 */
[----:B------:R-:W4:Y:S01]  /*122a0*/  MUFU.TANH R231, R231 ;  /* 0x000000e700e77308 */ /* 0x000f220000002400 */
[-C--:B------:R-:W-:Y:S02]  /*122b0*/  ISETP.GE.AND P4, PT, R24, R47.reuse, PT ;  /* 0x0000002f1800720c */ /* 0x080fe40003f86270 */
[----:B-1----:R-:W-:Y:S01]  /*122c0*/  FSEL R80, R80, -INF , !P1 ;  /* 0xff80000050507808 */ /* 0x002fe20004800000 */
[C---:B------:R-:W-:Y:S01]  /*122d0*/  HMMA.16816.F32.BF16 R24, R12.reuse, R20, RZ ;  /* 0x000000140c18723c */ /* 0x040fe200000418ff */
[----:B--2---:R-:W-:Y:S02]  /*122e0*/  FSEL R235, R235, -INF , !P4 ;  /* 0xff800000ebeb7808 */ /* 0x004fe40006000000 */
[-C--:B------:R-:W-:Y:S01]  /*122f0*/  ISETP.GE.AND P1, PT, R16, R48.reuse, PT ;  /* 0x000000301000720c */ /* 0x080fe20003f26270 */
[----:B------:R-:W-:Y:S01]  /*12300*/  MUFU.TANH R70, R28 ;  /* 0x0000001c00467308 */ /* 0x000fe20000002400 */
[----:B---3--:R-:W-:Y:S01]  /*12310*/  FSEL R52, R84, -INF , !P6 ;  /* 0xff80000054347808 */ /* 0x008fe20007000000 */
[----:B------:R-:W-:Y:S01]  /*12320*/  FMUL.FTZ R78, R4, UR4 ;  /* 0x00000004044e7c20 */ /* 0x000fe20008410000 */
[-C--:B------:R-:W-:Y:S01]  /*12330*/  ISETP.GE.AND P4, PT, R16, R47.reuse, PT ;  /* 0x0000002f1000720c */ /* 0x080fe20003f86270 */
[----:B------:R-:W-:Y:S01]  /*12340*/  FMUL.FTZ R84, R5, UR4 ;  /* 0x0000000405547c20 */ /* 0x000fe20008410000 */
[-C--:B------:R-:W-:Y:S01]  /*12350*/  ISETP.GE.AND P6, PT, R17, R48.reuse, PT ;  /* 0x000000301100720c */ /* 0x080fe20003fc6270 */
[----:B------:R-:W-:Y:S01]  /*12360*/  VIADD R5, R36, 0x79 ;  /* 0x0000007924057836 */ /* 0x000fe20000000000 */
[--C-:B------:R-:W-:Y:S01]  /*12370*/  LOP3.LUT R16, R50, 0x80, R37.reuse, 0xfe, !PT ;  /* 0x0000008032107812 */ /* 0x100fe200078efe25 */
[----:B------:R1:W-:Y:S01]  /*12380*/  MUFU.TANH R46, R29 ;  /* 0x0000001d002e7308 */ /* 0x0003e20000002400 */
[----:B----4-:R-:W-:Y:S01]  /*12390*/  FSEL R231, R231, -INF , !P2 ;  /* 0xff800000e7e77808 */ /* 0x010fe20005000000 */
[----:B------:R-:W-:Y:S01]  /*123a0*/  HMMA.16816.F32.BF16 R20, R12, R22, RZ ;  /* 0x000000160c14723c */ /* 0x000fe200000418ff */
[----:B------:R-:W-:Y:S01]  /*123b0*/  ISETP.GE.AND P2, PT, R17, R47, PT ;  /* 0x0000002f1100720c */ /* 0x000fe20003f46270 */
[----:B------:R-:W-:Y:S01]  /*123c0*/  VIADD R17, R36, 0x71 ;  /* 0x0000007124117836 */ /* 0x000fe20000000000 */
[----:B------:R-:W-:Y:S01]  /*123d0*/  LOP3.LUT R4, R50, 0x88, R37, 0xfe, !PT ;  /* 0x0000008832047812 */ /* 0x000fe200078efe25 */
[----:B------:R-:W-:Y:S01]  /*123e0*/  FMUL.FTZ R97, R6, UR4 ;  /* 0x0000000406617c20 */ /* 0x000fe20008410000 */
[----:B------:R-:W-:Y:S01]  /*123f0*/  FSEL R60, R88, -INF , !P1 ;  /* 0xff800000583c7808 */ /* 0x000fe20004800000 */
[----:B------:R-:W2:Y:S01]  /*12400*/  MUFU.TANH R82, R82 ;  /* 0x0000005200527308 */ /* 0x000ea20000002400 */
[----:B------:R-:W-:-:S02]  /*12410*/  ISETP.GE.AND P3, PT, R17, R48, PT ;  /* 0x000000301100720c */ /* 0x000fc40003f66270 */
[----:B------:R-:W-:-:S05]  /*12420*/  ISETP.GE.AND P1, PT, R5, R48, PT ;  /* 0x000000300500720c */ /* 0x000fca0003f26270 */
[----:B------:R-:W3:Y:S01]  /*12430*/  MUFU.TANH R221, R221 ;  /* 0x000000dd00dd7308 */ /* 0x000ee20000002400 */
[----:B-1----:R-:W1:Y:S07]  /*12440*/  LDSM.16.M88.4 R28, [R200] ;  /* 0x00000000c81c783b */ /* 0x002e6e0000000200 */
[----:B------:R-:W4:Y:S01]  /*12450*/  MUFU.TANH R199, R199 ;  /* 0x000000c700c77308 */ /* 0x000f220000002400 */
[----:B--2---:R-:W-:Y:S02]  /*12460*/  FSEL R82, R82, -INF , !P6 ;  /* 0xff80000052527808 */ /* 0x004fe40007000000 */
[----:B------:R-:W-:-:S04]  /*12470*/  ISETP.GE.AND P6, PT, R16, R48, PT ;  /* 0x000000301000720c */ /* 0x000fc80003fc6270 */
[----:B------:R-:W-:Y:S01]  /*12480*/  FSEL R64, R94, -INF , !P6 ;  /* 0xff8000005e407808 */ /* 0x000fe20007000000 */
[----:B------:R-:W2:Y:S01]  /*12490*/  MUFU.TANH R85, R85 ;  /* 0x0000005500557308 */ /* 0x000ea20000002400 */
[----:B---3--:R-:W-:Y:S02]  /*124a0*/  FSEL R221, R221, -INF , !P2 ;  /* 0xff800000dddd7808 */ /* 0x008fe40005000000 */
[----:B------:R-:W-:-:S05]  /*124b0*/  ISETP.GE.AND P2, PT, R16, R47, PT ;  /* 0x0000002f1000720c */ /* 0x000fca0003f46270 */
[----:B------:R-:W3:Y:S01]  /*124c0*/  MUFU.TANH R179, R179 ;  /* 0x000000b300b37308 */ /* 0x000ee20000002400 */
[----:B----4-:R-:W-:Y:S02]  /*124d0*/  FSEL R199, R199, -INF , !P5 ;  /* 0xff800000c7c77808 */ /* 0x010fe40006800000 */
[----:B------:R-:W-:-:S05]  /*124e0*/  ISETP.GE.AND P5, PT, R17, R47, PT ;  /* 0x0000002f1100720c */ /* 0x000fca0003fa6270 */
[----:B------:R4:W-:Y:S01]  /*124f0*/  MUFU.TANH R107, R18 ;  /* 0x00000012006b7308 */ /* 0x0009e20000002400 */
[----:B--2---:R-:W-:Y:S01]  /*12500*/  FSEL R58, R85, -INF , !P3 ;  /* 0xff800000553a7808 */ /* 0x004fe20005800000 */
[----:B------:R-:W-:Y:S01]  /*12510*/  FMUL.FTZ R85, R7, UR4 ;  /* 0x0000000407557c20 */ /* 0x000fe20008410000 */
[----:B------:R-:W-:-:S04]  /*12520*/  ISETP.GE.AND P3, PT, R4, R48, PT ;  /* 0x000000300400720c */ /* 0x000fc80003f66270 */
[----:B------:R-:W-:Y:S01]  /*12530*/  FSEL R68, R92, -INF , !P3 ;  /* 0xff8000005c447808 */ /* 0x000fe20005800000 */
[----:B------:R-:W2:Y:S01]  /*12540*/  MUFU.TANH R197, R197 ;  /* 0x000000c500c57308 */ /* 0x000ea20000002400 */
[----:B---3--:R-:W-:Y:S01]  /*12550*/  FSEL R179, R179, -INF , !P5 ;  /* 0xff800000b3b37808 */ /* 0x008fe20006800000 */
[C---:B-1----:R-:W-:Y:S01]  /*12560*/  HMMA.16816.F32.BF16 R24, R8.reuse, R28, R24 ;  /* 0x0000001c0818723c */ /* 0x042fe20000041818 */
[----:B------:R-:W-:Y:S02]  /*12570*/  ISETP.GE.AND P5, PT, R4, R47, PT ;  /* 0x0000002f0400720c */ /* 0x000fe40003fa6270 */
[----:B------:R-:W-:Y:S02]  /*12580*/  LOP3.LUT R4, R50, 0x90, R37, 0xfe, !PT ;  /* 0x0000009032047812 */ /* 0x000fe400078efe25 */
[----:B------:R-:W-:Y:S01]  /*12590*/  FSEL R193, R193, -INF , !P5 ;  /* 0xff800000c1c17808 */ /* 0x000fe20006800000 */
[----:B------:R-:W1:Y:S01]  /*125a0*/  MUFU.TANH R86, R86 ;  /* 0x0000005600567308 */ /* 0x000e620000002400 */
[----:B----4-:R-:W3:Y:S01]  /*125b0*/  LDSM.16.M88.4 R16, [R216+0x4800] ;  /* 0x00480000d810783b */ /* 0x010ee20000000200 */
[----:B------:R-:W-:Y:S01]  /*125c0*/  VIADD R28, R36, 0x81 ;  /* 0x00000081241c7836 */ /* 0x000fe20000000000 */
[----:B------:R-:W-:Y:S01]  /*125d0*/  HMMA.16816.F32.BF16 R20, R8, R30, R20 ;  /* 0x0000001e0814723c */ /* 0x000fe20000041814 */
[----:B------:R-:W-:-:S02]  /*125e0*/  ISETP.GE.AND P3, PT, R72, R48, PT ;  /* 0x000000304800720c */ /* 0x000fc40003f66270 */
[-C--:B------:R-:W-:Y:S02]  /*125f0*/  ISETP.GE.AND P5, PT, R72, R47.reuse, PT ;  /* 0x0000002f4800720c */ /* 0x080fe40003fa6270 */
[----:B------:R-:W4:Y:S01]  /*12600*/  MUFU.TANH R185, R185 ;  /* 0x000000b900b97308 */ /* 0x000f220000002400 */
[----:B--2---:R-:W-:Y:S02]  /*12610*/  FSEL R197, R197, -INF , !P4 ;  /* 0xff800000c5c57808 */ /* 0x004fe40006000000 */
[-C--:B------:R-:W-:Y:S02]  /*12620*/  ISETP.GE.AND P4, PT, R5, R47.reuse, PT ;  /* 0x0000002f0500720c */ /* 0x080fe40003f86270 */
[-C--:B------:R-:W-:Y:S02]  /*12630*/  ISETP.GE.AND P6, PT, R28, R48.reuse, PT ;  /* 0x000000301c00720c */ /* 0x080fe40003fc6270 */
[----:B------:R-:W-:Y:S01]  /*12640*/  FSEL R72, R93, -INF , !P3 ;  /* 0xff8000005d487808 */ /* 0x000fe20005800000 */
[----:B------:R-:W2:Y:S01]  /*12650*/  MUFU.TANH R195, R195 ;  /* 0x000000c300c37308 */ /* 0x000ea20000002400 */
[----:B-1----:R-:W-:Y:S01]  /*12660*/  FSEL R62, R86, -INF , !P1 ;  /* 0xff800000563e7808 */ /* 0x002fe20004800000 */
[----:B------:R-:W-:Y:S01]  /*12670*/  FMUL.FTZ R86, R24, UR4 ;  /* 0x0000000418567c20 */ /* 0x000fe20008410000 */
[----:B------:R-:W-:Y:S01]  /*12680*/  ISETP.GE.AND P1, PT, R4, R48, PT ;  /* 0x000000300400720c */ /* 0x000fe20003f26270 */
[----:B------:R-:W-:Y:S01]  /*12690*/  FMUL.FTZ R25, R25, UR4 ;  /* 0x0000000419197c20 */ /* 0x000fe20008410000 */
[----:B------:R-:W-:Y:S01]  /*126a0*/  FSEL R66, R89, -INF , !P6 ;  /* 0xff80000059427808 */ /* 0x000fe20007000000 */
[----:B------:R-:W-:Y:S01]  /*126b0*/  FMUL.FTZ R26, R26, UR4 ;  /* 0x000000041a1a7c20 */ /* 0x000fe20008410000 */
[--C-:B------:R-:W-:Y:S01]  /*126c0*/  LOP3.LUT R24, R50, 0xa0, R37.reuse, 0xfe, !PT ;  /* 0x000000a032187812 */ /* 0x100fe200078efe25 */
[----:B------:R-:W1:Y:S01]  /*126d0*/  MUFU.TANH R191, R191 ;  /* 0x000000bf00bf7308 */ /* 0x000e620000002400 */
[----:B----4-:R-:W-:Y:S01]  /*126e0*/  FSEL R185, R185, -INF , !P4 ;  /* 0xff800000b9b97808 */ /* 0x010fe20006000000 */
[----:B------:R-:W-:Y:S01]  /*126f0*/  FMUL.FTZ R90, R27, UR4 ;  /* 0x000000041b5a7c20 */ /* 0x000fe20008410000 */
[-C--:B------:R-:W-:Y:S01]  /*12700*/  ISETP.GE.AND P4, PT, R4, R47.reuse, PT ;  /* 0x0000002f0400720c */ /* 0x080fe20003f86270 */
[----:B------:R-:W-:Y:S01]  /*12710*/  FMUL.FTZ R20, R20, UR4 ;  /* 0x0000000414147c20 */ /* 0x000fe20008410000 */
[----:B------:R-:W4:Y:S01]  /*12720*/  LDSM.16.M88.4 R4, [R150] ;  /* 0x000000009604783b */ /* 0x000f220000000200 */
[----:B------:R-:W-:Y:S01]  /*12730*/  FSEL R189, R189, -INF , !P5 ;  /* 0xff800000bdbd7808 */ /* 0x000fe20006800000 */
[----:B------:R-:W-:Y:S01]  /*12740*/  FMUL.FTZ R21, R21, UR4 ;  /* 0x0000000415157c20 */ /* 0x000fe20008410000 */
[----:B------:R-:W5:Y:S01]  /*12750*/  MUFU.TANH R96, R96 ;  /* 0x0000006000607308 */ /* 0x000f620000002400 */
[----:B--2---:R-:W-:Y:S01]  /*12760*/  FSEL R195, R195, -INF , !P2 ;  /* 0xff800000c3c37808 */ /* 0x004fe20005000000 */
[----:B------:R-:W-:Y:S01]  /*12770*/  FMUL.FTZ R22, R22, UR4 ;  /* 0x0000000416167c20 */ /* 0x000fe20008410000 */
[----:B------:R-:W-:Y:S01]  /*12780*/  ISETP.GE.AND P2, PT, R28, R47, PT ;  /* 0x0000002f1c00720c */ /* 0x000fe20003f46270 */
[----:B------:R-:W-:Y:S01]  /*12790*/  FMUL.FTZ R94, R23, UR4 ;  /* 0x00000004175e7c20 */ /* 0x000fe20008410000 */
[----:B------:R-:W-:-:S02]  /*127a0*/  LOP3.LUT R28, R50, 0x98, R37, 0xfe, !PT ;  /* 0x00000098321c7812 */ /* 0x000fc400078efe25 */
[-C--:B------:R-:W-:Y:S01]  /*127b0*/  ISETP.GE.AND P3, PT, R24, R48.reuse, PT ;  /* 0x000000301800720c */ /* 0x080fe20003f66270 */
[----:B------:R-:W2:Y:S01]  /*127c0*/  MUFU.TANH R183, R183 ;  /* 0x000000b700b77308 */ /* 0x000ea20000002400 */
[----:B-1----:R-:W-:Y:S02]  /*127d0*/  FSEL R191, R191, -INF , !P2 ;  /* 0xff800000bfbf7808 */ /* 0x002fe40005000000 */
[C---:B------:R-:W-:Y:S02]  /*127e0*/  ISETP.GE.AND P6, PT, R28.reuse, R48, PT ;  /* 0x000000301c00720c */ /* 0x040fe40003fc6270 */
[-C--:B------:R-:W-:Y:S02]  /*127f0*/  ISETP.GE.AND P2, PT, R28, R47.reuse, PT ;  /* 0x0000002f1c00720c */ /* 0x080fe40003f46270 */
[----:B---3--:R-:W-:Y:S01]  /*12800*/  HMMA.16816.F32.BF16 R28, R12, R16, RZ ;  /* 0x000000100c1c723c */ /* 0x008fe200000418ff */
[----:B------:R-:W-:Y:S01]  /*12810*/  MUFU.TANH R88, R25 ;  /* 0x0000001900587308 */ /* 0x000fe20000002400 */
[----:B------:R-:W-:-:S02]  /*12820*/  ISETP.GE.AND P5, PT, R24, R47, PT ;  /* 0x0000002f1800720c */ /* 0x000fc40003fa6270 */
[----:B-----5:R-:W-:Y:S02]  /*12830*/  FSEL R106, R96, -INF , !P1 ;  /* 0xff800000606a7808 */ /* 0x020fe40004800000 */
[----:B------:R-:W-:Y:S01]  /*12840*/  FSEL R187, R187, -INF , !P4 ;  /* 0xff800000bbbb7808 */ /* 0x000fe20006000000 */
[----:B------:R-:W-:Y:S01]  /*12850*/  VIADD R17, R36, 0x91 ;  /* 0x0000009124117836 */ /* 0x000fe20000000000 */
[----:B------:R-:W-:Y:S01]  /*12860*/  LOP3.LUT R16, R50, 0xa8, R37, 0xfe, !PT ;  /* 0x000000a832107812 */ /* 0x000fe200078efe25 */
[----:B------:R1:W-:Y:S01]  /*12870*/  MUFU.TANH R89, R26 ;  /* 0x0000001a00597308 */ /* 0x0003e20000002400 */
[----:B------:R-:W-:Y:S02]  /*12880*/  FSEL R114, R39, -INF , !P6 ;  /* 0xff80000027727808 */ /* 0x000fe40007000000 */
[C---:B------:R-:W-:Y:S02]  /*12890*/  ISETP.GE.AND P1, PT, R17.reuse, R48, PT ;  /* 0x000000301100720c */ /* 0x040fe40003f26270 */
[----:B------:R-:W-:-:S02]  /*128a0*/  ISETP.GE.AND P4, PT, R17, R47, PT ;  /* 0x0000002f1100720c */ /* 0x000fc40003f86270 */
[----:B------:R-:W-:Y:S01]  /*128b0*/  FSEL R56, R56, -INF , !P1 ;  /* 0xff80000038387808 */ /* 0x000fe20004800000 */
[----:B------:R-:W3:Y:S01]  /*128c0*/  MUFU.TANH R181, R181 ;  /* 0x000000b500b57308 */ /* 0x000ee20000002400 */
[----:B--2---:R-:W-:Y:S02]  /*128d0*/  FSEL R183, R183, -INF , !P4 ;  /* 0xff800000b7b77808 */ /* 0x004fe40006000000 */
[C---:B------:R-:W-:Y:S02]  /*128e0*/  ISETP.GE.AND P1, PT, R16.reuse, R48, PT ;  /* 0x000000301000720c */ /* 0x040fe40003f26270 */
[----:B------:R-:W-:Y:S02]  /*128f0*/  ISETP.GE.AND P4, PT, R16, R47, PT ;  /* 0x0000002f1000720c */ /* 0x000fe40003f86270 */
[----:B----4-:R-:W-:Y:S01]  /*12900*/  HMMA.16816.F32.BF16 R28, R8, R4, R28 ;  /* 0x00000004081c723c */ /* 0x010fe2000004181c */
[----:B------:R-:W2:Y:S01]  /*12910*/  MUFU.TANH R38, R38 ;  /* 0x0000002600267308 */ /* 0x000ea20000002400 */
[----:B-1----:R-:W1:Y:S01]  /*12920*/  LDSM.16.M88.4 R24, [R216+0x4c00] ;  /* 0x004c0000d818783b */ /* 0x002e620000000200 */
[----:B------:R-:W-:-:S02]  /*12930*/  FSEL R124, R40, -INF , !P3 ;  /* 0xff800000287c7808 */ /* 0x000fc40005800000 */
[----:B------:R-:W-:Y:S01]  /*12940*/  FSEL R173, R173, -INF , !P5 ;  /* 0xff800000adad7808 */ /* 0x000fe20006800000 */
[----:B------:R-:W-:Y:S01]  /*12950*/  HMMA.16816.F32.BF16 R16, R12, R18, RZ ;  /* 0x000000120c10723c */ /* 0x000fe200000418ff */
[----:B------:R-:W-:Y:S01]  /*12960*/  VIADD R5, R36, 0x99 ;  /* 0x0000009924057836 */ /* 0x000fe20000000000 */
[----:B------:R-:W-:Y:S01]  /*12970*/  LOP3.LUT R4, R50, 0xb0, R37, 0xfe, !PT ;  /* 0x000000b032047812 */ /* 0x000fe200078efe25 */
[----:B------:R-:W4:Y:S01]  /*12980*/  MUFU.TANH R177, R177 ;  /* 0x000000b100b17308 */ /* 0x000f220000002400 */
[----:B---3--:R-:W-:Y:S02]  /*12990*/  FSEL R181, R181, -INF , !P2 ;  /* 0xff800000b5b57808 */ /* 0x008fe40005000000 */
[C---:B------:R-:W-:Y:S02]  /*129a0*/  ISETP.GE.AND P6, PT, R5.reuse, R48, PT ;  /* 0x000000300500720c */ /* 0x040fe40003fc6270 */
[----:B------:R-:W-:Y:S01]  /*129b0*/  ISETP.GE.AND P2, PT, R5, R47, PT ;  /* 0x0000002f0500720c */ /* 0x000fe20003f46270 */
[----:B------:R-:W-:Y:S01]  /*129c0*/  VIADD R5, R36, 0xa1 ;  /* 0x000000a124057836 */ /* 0x000fe20000000000 */
[----:B------:R-:W-:Y:S01]  /*129d0*/  FSEL R165, R165, -INF , !P4 ;  /* 0xff800000a5a57808 */ /* 0x000fe20006000000 */
[----:B------:R-:W-:Y:S01]  /*129e0*/  MUFU.TANH R92, R20 ;  /* 0x00000014005c7308 */ /* 0x000fe20000002400 */
[----:B--2---:R-:W-:-:S02]  /*129f0*/  FSEL R118, R38, -INF , !P6 ;  /* 0xff80000026767808 */ /* 0x004fc40007000000 */
[CC--:B------:R-:W-:Y:S02]  /*12a00*/  ISETP.GE.AND P6, PT, R4.reuse, R48.reuse, PT ;  /* 0x000000300400720c */ /* 0x0c0fe40003fc6270 */
[CC--:B------:R-:W-:Y:S02]  /*12a10*/  ISETP.GE.AND P3, PT, R5.reuse, R48.reuse, PT ;  /* 0x000000300500720c */ /* 0x0c0fe40003f66270 */
[-C--:B------:R-:W-:Y:S01]  /*12a20*/  ISETP.GE.AND P5, PT, R5, R47.reuse, PT ;  /* 0x0000002f0500720c */ /* 0x080fe20003fa6270 */
[----:B------:R-:W-:Y:S01]  /*12a30*/  MUFU.TANH R39, R21 ;  /* 0x0000001500277308 */ /* 0x000fe20000002400 */
[----:B----4-:R-:W-:Y:S02]  /*12a40*/  FSEL R177, R177, -INF , !P2 ;  /* 0xff800000b1b17808 */ /* 0x010fe40005000000 */
[----:B------:R-:W-:Y:S02]  /*12a50*/  ISETP.GE.AND P2, PT, R4, R47, PT ;  /* 0x0000002f0400720c */ /* 0x000fe40003f46270 */
[----:B------:R-:W-:Y:S01]  /*12a60*/  LOP3.LUT R4, R50, 0xb8, R37, 0xfe, !PT ;  /* 0x000000b832047812 */ /* 0x000fe200078efe25 */
[----:B------:R-:W-:Y:S01]  /*12a70*/  HMMA.16816.F32.BF16 R16, R8, R6, R16 ;  /* 0x000000060810723c */ /* 0x000fe20000041810 */
[----:B------:R-:W-:Y:S01]  /*12a80*/  FSEL R126, R41, -INF , !P3 ;  /* 0xff800000297e7808 */ /* 0x000fe20005800000 */
[----:B------:R2:W-:Y:S01]  /*12a90*/  MUFU.TANH R38, R22 ;  /* 0x0000001600267308 */ /* 0x0005e20000002400 */
[----:B------:R-:W-:Y:S01]  /*12aa0*/  FSEL R169, R169, -INF , !P5 ;  /* 0xff800000a9a97808 */ /* 0x000fe20006800000 */
[----:B------:R-:W-:Y:S01]  /*12ab0*/  FMUL.FTZ R41, R28, UR4 ;  /* 0x000000041c297c20 */ /* 0x000fe20008410000 */
[----:B------:R-:W-:-:S02]  /*12ac0*/  ISETP.GE.AND P3, PT, R4, R48, PT ;  /* 0x000000300400720c */ /* 0x000fc40003f66270 */
[-C--:B------:R-:W-:Y:S01]  /*12ad0*/  ISETP.GE.AND P5, PT, R4, R47.reuse, PT ;  /* 0x0000002f0400720c */ /* 0x080fe20003fa6270 */
[----:B------:R-:W-:Y:S01]  /*12ae0*/  VIADD R4, R36, 0xa9 ;  /* 0x000000a924047836 */ /* 0x000fe20000000000 */
[----:B------:R-:W-:Y:S01]  /*12af0*/  FSEL R28, R42, -INF , !P1 ;  /* 0xff8000002a1c7808 */ /* 0x000fe20004800000 */
[----:B------:R-:W3:Y:S01]  /*12b00*/  MUFU.TANH R45, R45 ;  /* 0x0000002d002d7308 */ /* 0x000ee20000002400 */
[----:B------:R-:W-:Y:S01]  /*12b10*/  LOP3.LUT R93, R50, 0xc0, R37, 0xfe, !PT ;  /* 0x000000c0325d7812 */ /* 0x000fe200078efe25 */
[----:B------:R-:W-:Y:S01]  /*12b20*/  FMUL.FTZ R42, R30, UR4 ;  /* 0x000000041e2a7c20 */ /* 0x000fe20008410000 */
[C---:B------:R-:W-:Y:S02]  /*12b30*/  ISETP.GE.AND P1, PT, R4.reuse, R48, PT ;  /* 0x000000300400720c */ /* 0x040fe40003f26270 */
[----:B------:R-:W-:Y:S02]  /*12b40*/  ISETP.GE.AND P4, PT, R4, R47, PT ;  /* 0x0000002f0400720c */ /* 0x000fe40003f86270 */
[----:B-1----:R-:W-:Y:S01]  /*12b50*/  HMMA.16816.F32.BF16 R4, R12, R24, RZ ;  /* 0x000000180c04723c */ /* 0x002fe200000418ff */
[----:B------:R-:W-:Y:S01]  /*12b60*/  MUFU.TANH R44, R44 ;  /* 0x0000002c002c7308 */ /* 0x000fe20000002400 */
[----:B--2---:R-:W1:Y:S01]  /*12b70*/  LDSM.16.M88.4 R20, [R148] ;  /* 0x000000009414783b */ /* 0x004e620000000200 */
[----:B------:R-:W-:Y:S01]  /*12b80*/  FSEL R159, R159, -INF , !P4 ;  /* 0xff8000009f9f7808 */ /* 0x000fe20006000000 */
[----:B------:R-:W-:-:S04]  /*12b90*/  DEPBAR.LE SB0, 0x0 ;  /* 0x000080000000791a */ /* 0x000fc80000000000 */
[----:B------:R-:W-:Y:S01]  /*12ba0*/  HMMA.16816.F32.BF16 R12, R12, R26, RZ ;  /* 0x0000001a0c0c723c */ /* 0x000fe200000418ff */
[----:B------:R-:W-:Y:S01]  /*12bb0*/  MUFU.TANH R131, R131 ;  /* 0x0000008300837308 */ /* 0x000fe20000002400 */
[----:B---3--:R-:W-:Y:S01]  /*12bc0*/  FSEL R25, R45, -INF , !P6 ;  /* 0xff8000002d197808 */ /* 0x008fe20007000000 */
[----:B------:R-:W-:Y:S01]  /*12bd0*/  FMUL.FTZ R157, R17, UR4 ;  /* 0x00000004119d7c20 */ /* 0x000fe20008410000 */
[----:B------:R-:W-:Y:S01]  /*12be0*/  FSEL R149, R149, -INF , !P2 ;  /* 0xff80000095957808 */ /* 0x000fe20005000000 */
[----:B------:R-:W-:Y:S01]  /*12bf0*/  FMUL.FTZ R24, R31, UR4 ;  /* 0x000000041f187c20 */ /* 0x000fe20008410000 */
[----:B------:R-:W-:Y:S01]  /*12c00*/  ISETP.GE.AND P4, PT, R93, R47, PT ;  /* 0x0000002f5d00720c */ /* 0x000fe20003f86270 */
[----:B------:R-:W-:Y:S01]  /*12c10*/  VIADD R26, R36, 0xb9 ;  /* 0x000000b9241a7836 */ /* 0x000fe20000000000 */
[----:B------:R-:W-:Y:S01]  /*12c20*/  LOP3.LUT R30, R50, 0xc8, R37, 0xfe, !PT ;  /* 0x000000c8321e7812 */ /* 0x000fe200078efe25 */
[----:B------:R-:W-:Y:S01]  /*12c30*/  MUFU.TANH R74, R74 ;  /* 0x0000004a004a7308 */ /* 0x000fe20000002400 */
[----:B------:R-:W-:Y:S01]  /*12c40*/  FSEL R107, R107, -INF , !P4 ;  /* 0xff8000006b6b7808 */ /* 0x000fe20006000000 */
[----:B------:R-:W-:Y:S01]  /*12c50*/  FMUL.FTZ R16, R16, UR4 ;  /* 0x0000000410107c20 */ /* 0x000fe20008410000 */
[----:B------:R-:W-:Y:S01]  /*12c60*/  FSEL R31, R70, -INF , !P3 ;  /* 0xff800000461f7808 */ /* 0x000fe20005800000 */
[----:B------:R-:W-:Y:S01]  /*12c70*/  FMUL.FTZ R18, R18, UR4 ;  /* 0x0000000412127c20 */ /* 0x000fe20008410000 */
[----:B------:R-:W-:-:S03]  /*12c80*/  ISETP.GE.AND P3, PT, R26, R48, PT ;  /* 0x000000301a00720c */ /* 0x000fc60003f66270 */
[----:B------:R-:W-:Y:S08]  /*12c90*/  MUFU.TANH R76, R76 ;  /* 0x0000004c004c7308 */ /* 0x000ff00000002400 */
[----:B------:R-:W2:Y:S08]  /*12ca0*/  MUFU.TANH R101, R101 ;  /* 0x0000006500657308 */ /* 0x000eb00000002400 */
[----:B------:R-:W3:Y:S01]  /*12cb0*/  MUFU.TANH R78, R78 ;  /* 0x0000004e004e7308 */ /* 0x000ee20000002400 */
[C---:B-1----:R-:W-:Y:S06]  /*12cc0*/  HMMA.16816.F32.BF16 R4, R8.reuse, R20, R4 ;  /* 0x000000140804723c */ /* 0x042fec0000041804 */
[----:B------:R-:W-:Y:S01]  /*12cd0*/  HMMA.16816.F32.BF16 R12, R8, R22, R12 ;  /* 0x00000016080c723c */ /* 0x000fe2000004180c */
[----:B------:R-:W1:Y:S01]  /*12ce0*/  MUFU.TANH R97, R97 ;  /* 0x0000006100617308 */ /* 0x000e620000002400 */
[----:B------:R-:W-:Y:S01]  /*12cf0*/  VIADD R20, R36, 0xc1 ;  /* 0x000000c124147836 */ /* 0x000fe20000000000 */
[----:B------:R-:W-:-:S04]  /*12d00*/  FSEL R21, R46, -INF , !P3 ;  /* 0xff8000002e157808 */ /* 0x000fc80005800000 */
[-C--:B------:R-:W-:Y:S01]  /*12d10*/  ISETP.GE.AND P4, PT, R20, R47.reuse, PT ;  /* 0x0000002f1400720c */ /* 0x080fe20003f86270 */
[----:B------:R-:W-:Y:S01]  /*12d20*/  VIADD R10, R36, 0xc9 ;  /* 0x000000c9240a7836 */ /* 0x000fe20000000000 */
[----:B------:R4:W-:Y:S01]  /*12d30*/  MUFU.TANH R40, R94 ;  /* 0x0000005e00287308 */ /* 0x0009e20000002400 */
[----:B------:R-:W-:Y:S02]  /*12d40*/  LOP3.LUT R8, R50, 0xd8, R37, 0xfe, !PT ;  /* 0x000000d832087812 */ /* 0x000fe400078efe25 */
[----:B--2---:R-:W-:Y:S02]  /*12d50*/  FSEL R101, R101, -INF , !P4 ;  /* 0xff80000065657808 */ /* 0x004fe40006000000 */
[----:B------:R-:W-:-:S03]  /*12d60*/  ISETP.GE.AND P4, PT, R8, R47, PT ;  /* 0x0000002f0800720c */ /* 0x000fc60003f86270 */
[----:B------:R-:W2:Y:S01]  /*12d70*/  MUFU.TANH R125, R125 ;  /* 0x0000007d007d7308 */ /* 0x000ea20000002400 */
[----:B------:R-:W-:Y:S01]  /*12d80*/  FMUL.FTZ R22, R5, UR4 ;  /* 0x0000000405167c20 */ /* 0x000fe20008410000 */
[----:B------:R-:W-:Y:S01]  /*12d90*/  FMUL.FTZ R109, R4, UR4 ;  /* 0x00000004046d7c20 */ /* 0x000fe20008410000 */
[----:B------:R-:W-:-:S04]  /*12da0*/  LOP3.LUT R4, R50, 0xe8, R37, 0xfe, !PT ;  /* 0x000000e832047812 */ /* 0x000fc800078efe25 */
[----:B------:R-:W-:Y:S01]  /*12db0*/  FMUL.FTZ R13, R13, UR4 ;  /* 0x000000040d0d7c20 */ /* 0x000fe20008410000 */
[----:B------:R-:W5:Y:S01]  /*12dc0*/  MUFU.TANH R84, R84 ;  /* 0x0000005400547308 */ /* 0x000f620000002400 */
[----:B----4-:R-:W-:Y:S01]  /*12dd0*/  FMUL.FTZ R94, R29, UR4 ;  /* 0x000000041d5e7c20 */ /* 0x010fe20008410000 */
[----:B------:R-:W-:Y:S01]  /*12de0*/  FSEL R29, R43, -INF , !P1 ;  /* 0xff8000002b1d7808 */ /* 0x000fe20004800000 */
[----:B------:R-:W-:Y:S01]  /*12df0*/  VIADD R43, R36, 0xb1 ;  /* 0x000000b1242b7836 */ /* 0x000fe20000000000 */
[-C--:B------:R-:W-:Y:S01]  /*12e00*/  ISETP.GE.AND P1, PT, R93, R48.reuse, PT ;  /* 0x000000305d00720c */ /* 0x080fe20003f26270 */
[----:B------:R-:W-:Y:S01]  /*12e10*/  FMUL.FTZ R12, R12, UR4 ;  /* 0x000000040c0c7c20 */ /* 0x000fe20008410000 */
[----:B------:R-:W-:Y:S02]  /*12e20*/  FMUL.FTZ R14, R14, UR4 ;  /* 0x000000040e0e7c20 */ /* 0x000fe40008410000 */
[----:B------:R-:W4:Y:S01]  /*12e30*/  MUFU.TANH R85, R85 ;  /* 0x0000005500557308 */ /* 0x000f220000002400 */
[----:B------:R-:W-:-:S02]  /*12e40*/  ISETP.GE.AND P6, PT, R43, R48, PT ;  /* 0x000000302b00720c */ /* 0x000fc40003fc6270 */
[-C--:B------:R-:W-:Y:S02]  /*12e50*/  ISETP.GE.AND P2, PT, R43, R47.reuse, PT ;  /* 0x0000002f2b00720c */ /* 0x080fe40003f46270 */
[----:B------:R-:W-:Y:S02]  /*12e60*/  FSEL R27, R44, -INF , !P6 ;  /* 0xff8000002c1b7808 */ /* 0x000fe40007000000 */
[----:B------:R-:W-:Y:S01]  /*12e70*/  FSEL R131, R131, -INF , !P2 ;  /* 0xff80000083837808 */ /* 0x000fe20005000000 */
[----:B------:R-:W4:Y:S01]  /*12e80*/  MUFU.TANH R115, R115 ;  /* 0x0000007300737308 */ /* 0x000f220000002400 */
[----:B------:R-:W-:Y:S02]  /*12e90*/  FSEL R17, R74, -INF , !P1 ;  /* 0xff8000004a117808 */ /* 0x000fe40004800000 */
[CC--:B------:R-:W-:Y:S02]  /*12ea0*/  ISETP.GE.AND P6, PT, R30.reuse, R48.reuse, PT ;  /* 0x000000301e00720c */ /* 0x0c0fe40003fc6270 */
[----:B------:R-:W-:Y:S01]  /*12eb0*/  ISETP.GE.AND P2, PT, R30, R47, PT ;  /* 0x0000002f1e00720c */ /* 0x000fe20003f46270 */
[----:B------:R-:W-:Y:S01]  /*12ec0*/  VIADD R30, R36, 0xe1 ;  /* 0x000000e1241e7836 */ /* 0x000fe20000000000 */
[----:B------:R-:W-:Y:S01]  /*12ed0*/  ISETP.GE.AND P1, PT, R20, R48, PT ;  /* 0x000000301400720c */ /* 0x000fe20003f26270 */
[----:B------:R-:W4:Y:S01]  /*12ee0*/  MUFU.TANH R86, R86 ;  /* 0x0000005600567308 */ /* 0x000f220000002400 */
[----:B---3--:R-:W-:Y:S01]  /*12ef0*/  FSEL R11, R78, -INF , !P6 ;  /* 0xff8000004e0b7808 */ /* 0x008fe20007000000 */
[----:B------:R-:W-:Y:S01]  /*12f00*/  FMUL.FTZ R20, R19, UR4 ;  /* 0x0000000413147c20 */ /* 0x000fe20008410000 */
[----:B------:R-:W-:-:S02]  /*12f10*/  FSEL R9, R76, -INF , !P1 ;  /* 0xff8000004c097808 */ /* 0x000fc40004800000 */
[----:B-1----:R-:W-:Y:S02]  /*12f20*/  FSEL R97, R97, -INF , !P2 ;  /* 0xff80000061617808 */ /* 0x002fe40005000000 */
[----:B--2---:R-:W-:Y:S01]  /*12f30*/  FSEL R125, R125, -INF , !P5 ;  /* 0xff8000007d7d7808 */ /* 0x004fe20006800000 */
[----:B------:R-:W1:Y:S01]  /*12f40*/  MUFU.TANH R90, R90 ;  /* 0x0000005a005a7308 */ /* 0x000e620000002400 */
[-C--:B------:R-:W-:Y:S02]  /*12f50*/  ISETP.GE.AND P1, PT, R8, R48.reuse, PT ;  /* 0x000000300800720c */ /* 0x080fe40003f26270 */
[C---:B------:R-:W-:Y:S02]  /*12f60*/  ISETP.GE.AND P6, PT, R10.reuse, R48, PT ;  /* 0x000000300a00720c */ /* 0x040fe40003fc6270 */
[-C--:B------:R-:W-:Y:S02]  /*12f70*/  ISETP.GE.AND P2, PT, R10, R47.reuse, PT ;  /* 0x0000002f0a00720c */ /* 0x080fe40003f46270 */
[----:B------:R-:W-:Y:S01]  /*12f80*/  ISETP.GE.AND P5, PT, R26, R47, PT ;  /* 0x0000002f1a00720c */ /* 0x000fe20003fa6270 */
[----:B------:R-:W2:Y:S01]  /*12f90*/  MUFU.TANH R41, R41 ;  /* 0x0000002900297308 */ /* 0x000ea20000002400 */
[----:B------:R-:W-:-:S02]  /*12fa0*/  LOP3.LUT R8, R50, 0xe0, R37, 0xfe, !PT ;  /* 0x000000e032087812 */ /* 0x000fc400078efe25 */
[----:B------:R-:W-:Y:S02]  /*12fb0*/  LOP3.LUT R26, R50, 0xd0, R37, 0xfe, !PT ;  /* 0x000000d0321a7812 */ /* 0x000fe400078efe25 */
[----:B-----5:R-:W-:Y:S02]  /*12fc0*/  FSEL R19, R84, -INF , !P6 ;  /* 0xff80000054137808 */ /* 0x020fe40007000000 */
[----:B----4-:R-:W-:Y:S01]  /*12fd0*/  FSEL R93, R85, -INF , !P2 ;  /* 0xff800000555d7808 */ /* 0x010fe20005000000 */
[----:B------:R-:W3:Y:S01]  /*12fe0*/  MUFU.TANH R42, R42 ;  /* 0x0000002a002a7308 */ /* 0x000ee20000002400 */
[----:B------:R-:W-:Y:S02]  /*12ff0*/  FSEL R115, R115, -INF , !P5 ;  /* 0xff80000073737808 */ /* 0x000fe40006800000 */
[CC--:B------:R-:W-:Y:S02]  /*13000*/  ISETP.GE.AND P6, PT, R8.reuse, R48.reuse, PT ;  /* 0x000000300800720c */ /* 0x0c0fe40003fc6270 */
[-C--:B------:R-:W-:Y:S01]  /*13010*/  ISETP.GE.AND P2, PT, R8, R47.reuse, PT ;  /* 0x0000002f0800720c */ /* 0x080fe20003f46270 */
[----:B------:R-:W-:Y:S01]  /*13020*/  VIADD R8, R36, 0xd1 ;  /* 0x000000d124087836 */ /* 0x000fe20000000000 */
[C---:B------:R-:W-:Y:S01]  /*13030*/  ISETP.GE.AND P3, PT, R26.reuse, R48, PT ;  /* 0x000000301a00720c */ /* 0x040fe20003f66270 */
[----:B------:R-:W-:Y:S01]  /*13040*/  MUFU.TANH R94, R94 ;  /* 0x0000005e005e7308 */ /* 0x000fe20000002400 */
[----:B------:R-:W-:-:S02]  /*13050*/  ISETP.GE.AND P5, PT, R26, R47, PT ;  /* 0x0000002f1a00720c */ /* 0x000fc40003fa6270 */
[----:B------:R-:W-:Y:S02]  /*13060*/  FSEL R5, R86, -INF , !P3 ;  /* 0xff80000056057808 */ /* 0x000fe40005800000 */
[----:B------:R-:W-:Y:S02]  /*13070*/  FSEL R46, R89, -INF , !P5 ;  /* 0xff800000592e7808 */ /* 0x000fe40006800000 */
[C---:B------:R-:W-:Y:S01]  /*13080*/  ISETP.GE.AND P3, PT, R8.reuse, R48, PT ;  /* 0x000000300800720c */ /* 0x040fe20003f66270 */
[----:B------:R-:W4:Y:S01]  /*13090*/  MUFU.TANH R24, R24 ;  /* 0x0000001800187308 */ /* 0x000f220000002400 */
[----:B------:R-:W-:Y:S01]  /*130a0*/  ISETP.GE.AND P5, PT, R8, R47, PT ;  /* 0x0000002f0800720c */ /* 0x000fe20003fa6270 */
[----:B------:R-:W-:Y:S01]  /*130b0*/  VIADD R8, R36, 0xd9 ;  /* 0x000000d924087836 */ /* 0x000fe20000000000 */
[----:B------:R-:W-:Y:S02]  /*130c0*/  FSEL R23, R88, -INF , !P3 ;  /* 0xff80000058177808 */ /* 0x000fe40005800000 */
[----:B-1----:R-:W-:-:S02]  /*130d0*/  FSEL R45, R90, -INF , !P5 ;  /* 0xff8000005a2d7808 */ /* 0x002fc40006800000 */
[----:B------:R-:W-:Y:S01]  /*130e0*/  FSEL R10, R92, -INF , !P1 ;  /* 0xff8000005c0a7808 */ /* 0x000fe20004800000 */
[----:B------:R-:W1:Y:S01]  /*130f0*/  MUFU.TANH R16, R16 ;  /* 0x0000001000107308 */ /* 0x000e620000002400 */
[----:B------:R-:W-:Y:S01]  /*13100*/  FSEL R44, R38, -INF , !P4 ;  /* 0xff800000262c7808 */ /* 0x000fe20006000000 */
[----:B------:R-:W-:Y:S01]  /*13110*/  FMUL.FTZ R38, R6, UR4 ;  /* 0x0000000406267c20 */ /* 0x000fe20008410000 */
[CC--:B------:R-:W-:Y:S02]  /*13120*/  ISETP.GE.AND P3, PT, R4.reuse, R48.reuse, PT ;  /* 0x000000300400720c */ /* 0x0c0fe40003f66270 */
[-C--:B------:R-:W-:Y:S02]  /*13130*/  ISETP.GE.AND P5, PT, R4, R47.reuse, PT ;  /* 0x0000002f0400720c */ /* 0x080fe40003fa6270 */
[C---:B------:R-:W-:Y:S01]  /*13140*/  ISETP.GE.AND P1, PT, R8.reuse, R48, PT ;  /* 0x000000300800720c */ /* 0x040fe20003f26270 */
[----:B------:R-:W5:Y:S01]  /*13150*/  MUFU.TANH R18, R18 ;  /* 0x0000001200127308 */ /* 0x000f620000002400 */
[----:B------:R-:W-:-:S02]  /*13160*/  ISETP.GE.AND P4, PT, R8, R47, PT ;  /* 0x0000002f0800720c */ /* 0x000fc40003f86270 */
[----:B------:R-:W-:Y:S02]  /*13170*/  LOP3.LUT R4, R50, 0xf0, R37, 0xfe, !PT ;  /* 0x000000f032047812 */ /* 0x000fe400078efe25 */
[----:B------:R-:W-:Y:S02]  /*13180*/  FSEL R8, R39, -INF , !P1 ;  /* 0xff80000027087808 */ /* 0x000fe40004800000 */
[----:B------:R-:W-:Y:S01]  /*13190*/  FSEL R43, R40, -INF , !P4 ;  /* 0xff800000282b7808 */ /* 0x000fe20006000000 */
[----:B------:R-:W5:Y:S01]  /*131a0*/  MUFU.TANH R157, R157 ;  /* 0x0000009d009d7308 */ /* 0x000f620000002400 */
[C---:B------:R-:W-:Y:S02]  /*131b0*/  ISETP.GE.AND P1, PT, R4.reuse, R48, PT ;  /* 0x000000300400720c */ /* 0x040fe40003f26270 */
[----:B------:R-:W-:Y:S02]  /*131c0*/  ISETP.GE.AND P4, PT, R4, R47, PT ;  /* 0x0000002f0400720c */ /* 0x000fe40003f86270 */
[----:B--2---:R-:W-:-:S02]  /*131d0*/  FSEL R4, R41, -INF , !P6 ;  /* 0xff80000029047808 */ /* 0x004fc40007000000 */
[----:B---3--:R-:W-:Y:S01]  /*131e0*/  FSEL R42, R42, -INF , !P2 ;  /* 0xff8000002a2a7808 */ /* 0x008fe20005000000 */
[----:B------:R-:W2:Y:S01]  /*131f0*/  MUFU.TANH R20, R20 ;  /* 0x0000001400147308 */ /* 0x000ea20000002400 */
[C---:B------:R-:W-:Y:S02]  /*13200*/  ISETP.GE.AND P6, PT, R30.reuse, R48, PT ;  /* 0x000000301e00720c */ /* 0x040fe40003fc6270 */
[-C--:B------:R-:W-:Y:S01]  /*13210*/  ISETP.GE.AND P2, PT, R30, R47.reuse, PT ;  /* 0x0000002f1e00720c */ /* 0x080fe20003f46270 */
[----:B------:R-:W-:Y:S01]  /*13220*/  VIADD R30, R36, 0xe9 ;  /* 0x000000e9241e7836 */ /* 0x000fe20000000000 */
[----:B------:R-:W-:Y:S01]  /*13230*/  LOP3.LUT R6, R50, 0xf8, R37, 0xfe, !PT ;  /* 0x000000f832067812 */ /* 0x000fe200078efe25 */
[----:B------:R-:W-:Y:S01]  /*13240*/  FMUL.FTZ R37, R7, UR4 ;  /* 0x0000000407257c20 */ /* 0x000fe20008410000 */
[----:B----4-:R-:W-:Y:S01]  /*13250*/  FSEL R41, R24, -INF , !P2 ;  /* 0xff80000018297808 */ /* 0x010fe20005000000 */
[----:B------:R-:W3:Y:S01]  /*13260*/  MUFU.TANH R49, R49 ;  /* 0x0000003100317308 */ /* 0x000ee20000002400 */
[----:B------:R-:W-:-:S02]  /*13270*/  ISETP.GE.AND P2, PT, R6, R47, PT ;  /* 0x0000002f0600720c */ /* 0x000fc40003f46270 */
[----:B-1----:R-:W-:Y:S01]  /*13280*/  FSEL R7, R16, -INF , !P3 ;  /* 0xff80000010077808 */ /* 0x002fe20005800000 */
[----:B------:R-:W-:Y:S01]  /*13290*/  VIADD R16, R36, 0xf1 ;  /* 0x000000f124107836 */ /* 0x000fe20000000000 */
[-C--:B------:R-:W-:Y:S02]  /*132a0*/  ISETP.GE.AND P3, PT, R30, R48.reuse, PT ;  /* 0x000000301e00720c */ /* 0x080fe40003f66270 */
[----:B-----5:R-:W-:Y:S01]  /*132b0*/  FSEL R40, R18, -INF , !P5 ;  /* 0xff80000012287808 */ /* 0x020fe20006800000 */
[----:B------:R1:W-:Y:S01]  /*132c0*/  MUFU.TANH R26, R13 ;  /* 0x0000000d001a7308 */ /* 0x0003e20000002400 */
[----:B------:R-:W-:Y:S02]  /*132d0*/  ISETP.GE.AND P5, PT, R30, R47, PT ;  /* 0x0000002f1e00720c */ /* 0x000fe40003fa6270 */
[----:B------:R-:W-:Y:S02]  /*132e0*/  FSEL R157, R157, -INF , !P3 ;  /* 0xff8000009d9d7808 */ /* 0x000fe40005800000 */
[----:B------:R-:W-:-:S02]  /*132f0*/  ISETP.GE.AND P3, PT, R36, R48, PT ;  /* 0x000000302400720c */ /* 0x000fc40003f66270 */
[----:B--2---:R-:W-:Y:S01]  /*13300*/  FSEL R39, R20, -INF , !P5 ;  /* 0xff80000014277808 */ /* 0x004fe20006800000 */
[----:B------:R-:W2:Y:S01]  /*13310*/  MUFU.TANH R3, R3 ;  /* 0x0000000300037308 */ /* 0x000ea20000002400 */
[C---:B------:R-:W-:Y:S01]  /*13320*/  ISETP.GE.AND P5, PT, R36.reuse, R47, PT ;  /* 0x0000002f2400720c */ /* 0x040fe20003fa6270 */
[----:B------:R-:W-:Y:S01]  /*13330*/  VIADD R36, R36, 0xf9 ;  /* 0x000000f924247836 */ /* 0x000fe20000000000 */
[----:B---3--:R-:W-:Y:S02]  /*13340*/  FSEL R85, R49, -INF , !P3 ;  /* 0xff80000031557808 */ /* 0x008fe40005800000 */
[----:B------:R-:W-:-:S03]  /*13350*/  ISETP.GE.AND P3, PT, R16, R48, PT ;  /* 0x000000301000720c */ /* 0x000fc60003f66270 */
[----:B------:R-:W3:Y:S01]  /*13360*/  MUFU.TANH R109, R109 ;  /* 0x0000006d006d7308 */ /* 0x000ee20000002400 */
[----:B-1----:R-:W-:Y:S01]  /*13370*/  FSEL R13, R94, -INF , !P6 ;  /* 0xff8000005e0d7808 */ /* 0x002fe20007000000 */
[----:B------:R-:W-:Y:S01]  /*13380*/  BAR.SYNC.DEFER_BLOCKING 0x0 ;  /* 0x0000000000007b1d */ /* 0x000fe20000010000 */
[----:B------:R-:W-:Y:S01]  /*13390*/  ISETP.GE.AND P6, PT, R6, R48, PT ;  /* 0x000000300600720c */ /* 0x000fe20003fc6270 */
[----:B------:R-:W-:-:S04]  /*133a0*/  FMUL.FTZ R6, R15, UR4 ;  /* 0x000000040f067c20 */ /* 0x000fc80008410000 */
[----:B------:R-:W1:Y:S01]  /*133b0*/  MUFU.TANH R22, R22 ;  /* 0x0000001600167308 */ /* 0x000e620000002400 */
[----:B--2---:R-:W-:Y:S02]  /*133c0*/  FSEL R15, R3, -INF , !P5 ;  /* 0xff800000030f7808 */ /* 0x004fe40006800000 */
[----:B------:R-:W-:-:S05]  /*133d0*/  ISETP.GE.AND P5, PT, R36, R48, PT ;  /* 0x000000302400720c */ /* 0x000fca0003fa6270 */
[----:B------:R-:W2:Y:S01]  /*133e0*/  MUFU.TANH R12, R12 ;  /* 0x0000000c000c7308 */ /* 0x000ea20000002400 */
[----:B---3--:R-:W-:Y:S02]  /*133f0*/  FSEL R109, R109, -INF , !P1 ;  /* 0xff8000006d6d7808 */ /* 0x008fe40004800000 */
[----:B------:R-:W-:-:S05]  /*13400*/  ISETP.GE.AND P1, PT, R36, R47, PT ;  /* 0x0000002f2400720c */ /* 0x000fca0003f26270 */
[----:B------:R-:W3:Y:S01]  /*13410*/  MUFU.TANH R38, R38 ;  /* 0x0000002600267308 */ /* 0x000ee20000002400 */
[----:B-1----:R-:W-:Y:S02]  /*13420*/  FSEL R49, R22, -INF , !P3 ;  /* 0xff80000016317808 */ /* 0x002fe40005800000 */
[----:B------:R-:W-:Y:S02]  /*13430*/  ISETP.GE.AND P3, PT, R16, R47, PT ;  /* 0x0000002f1000720c */ /* 0x000fe40003f66270 */
[----:B------:R-:W-:-:S03]  /*13440*/  FSEL R47, R26, -INF , !P5 ;  /* 0xff8000001a2f7808 */ /* 0x000fc60006800000 */
        /* <DEDUP_REMOVED lines=64> */
[----:B--2---:R-:W-:-:S04]  /*13850*/  IMAD.IADD R14, R14, 0x1, -R103 ;  /* 0x000000010e0e7824 */ /* 0x004fc800078e0a67 */
[----:B------:R-:W-:Y:S01]  /*13860*/  IMAD.WIDE.U32 R116, R14, UR4, R116 ;  /* 0x000000040e747c25 */ /* 0x000fe2000f8e0074 */
[----:B------:R-:W-:-:S05]  /*13870*/  SHF.R.S32.HI R12, RZ, 0x1f, R14 ;  /* 0x0000001fff0c7819 */ /* 0x000fca000001140e */
[----:B------:R-:W-:-:S04]  /*13880*/  IMAD R89, R12, UR4, RZ ;  /* 0x000000040c597c24 */ /* 0x000fc8000f8e02ff */
[----:B------:R-:W-:-:S04]  /*13890*/  IMAD R89, R14, UR5, R89 ;  /* 0x000000050e597c24 */ /* 0x000fc8000f8e0259 */
[----:B------:R-:W-:Y:S01]  /*138a0*/  IMAD.IADD R6, R117, 0x1, R89 ;  /* 0x0000000175067824 */ /* 0x000fe200078e0259 */
[----:B------:R-:W-:Y:S06]  /*138b0*/  BRA `(.L_x_1983) ;  /* 0x0000000000107947 */ /* 0x000fec0003800000 */
.L_x_1982:
[----:B------:R-:W-:Y:S02]  /*138c0*/  ULDC UR6, c[0x0][0x248] ;  /* 0x0000920000067ab9 */ /* 0x000fe40000000800 */
[----:B------:R-:W-:-:S06]  /*138d0*/  USHF.L.U32 UR4, UR6, 0x8, URZ ;  /* 0x0000000806047899 */ /* 0x000fcc000800063f */
[----:B------:R-:W-:-:S04]  /*138e0*/  IADD3 R116, RZ, -UR4, RZ ;  /* 0x80000004ff747c10 */ /* 0x000fc8000fffe0ff */
[----:B------:R-:W-:-:S07]  /*138f0*/  SHF.R.S32.HI R6, RZ, 0x1f, R116 ;  /* 0x0000001fff067819 */ /* 0x000fce0000011474 */
.L_x_1983:
[C---:B------:R-:W-:Y:S01]  /*13900*/  LEA R220, P0, R116.reuse, R220, 0x1 ;  /* 0x000000dc74dc7211 */ /* 0x040fe200078008ff */
[----:B------:R1:W-:Y:S01]  /*13910*/  STL.64 [R1], R2 ;  /* 0x0000000201007387 */ /* 0x0003e20000100a00 */
[----:B------:R-:W-:Y:S02]  /*13920*/  USHF.L.U32 UR4, UR6, 0x6, URZ ;  /* 0x0000000606047899 */ /* 0x000fe4000800063f */
[----:B------:R-:W-:Y:S01]  /*13930*/  LEA.HI.X R219, R116, R219, R6, 0x1, P0 ;  /* 0x000000db74db7211 */ /* 0x000fe200000f0c06 */
[----:B------:R-:W-:Y:S02]  /*13940*/  ULDC UR5, c[0x0][0x24c] ;  /* 0x0000930000057ab9 */ /* 0x000fe40000000800 */
[----:B------:R-:W-:Y:S01]  /*13950*/  USHF.L.U64.HI UR5, UR6, 0x6, UR5 ;  /* 0x0000000606057899 */ /* 0x000fe20008010205 */
[----:B------:R-:W-:-:S05]  /*13960*/  IADD3 R170, P0, R220, UR4, RZ ;  /* 0x00000004dcaa7c10 */ /* 0x000fca000ff1e0ff */
[----:B------:R-:W-:Y:S02]  /*13970*/  IADD3.X R171, R219, UR5, RZ, P0, !PT ;  /* 0x00000005dbab7c10 */ /* 0x000fe400087fe4ff */
[----:B------:R-:W-:-:S04]  /*13980*/  IADD3 R162, P0, R170, UR4, RZ ;  /* 0x00000004aaa27c10 */ /* 0x000fc8000ff1e0ff */
[----:B------:R-:W-:Y:S02]  /*13990*/  IADD3.X R163, R171, UR5, RZ, P0, !PT ;  /* 0x00000005aba37c10 */ /* 0x000fe400087fe4ff */
[----:B------:R-:W-:-:S04]  /*139a0*/  IADD3 R154, P0, R162, UR4, RZ ;  /* 0x00000004a29a7c10 */ /* 0x000fc8000ff1e0ff */
[----:B------:R-:W-:Y:S02]  /*139b0*/  IADD3.X R155, R163, UR5, RZ, P0, !PT ;  /* 0x00000005a39b7c10 */ /* 0x000fe400087fe4ff */
[----:B------:R-:W-:Y:S01]  /*139c0*/  IADD3 R116, P0, R154, UR4, RZ ;  /* 0x000000049a747c10 */ /* 0x000fe2000ff1e0ff */
[----:B-1----:R-:W-:Y:S02]  /*139d0*/  IMAD.MOV.U32 R2, RZ, RZ, R220 ;  /* 0x000000ffff027224 */ /* 0x002fe400078e00dc */
[----:B------:R-:W-:Y:S01]  /*139e0*/  IMAD.MOV.U32 R3, RZ, RZ, R219 ;  /* 0x000000ffff037224 */ /* 0x000fe200078e00db */
[----:B------:R-:W-:Y:S02]  /*139f0*/  IADD3.X R117, R155, UR5, RZ, P0, !PT ;  /* 0x000000059b757c10 */ /* 0x000fe400087fe4ff */
[----:B------:R-:W-:Y:S02]  /*13a00*/  IADD3 R88, P0, R116, UR4, RZ ;  /* 0x0000000474587c10 */ /* 0x000fe4000ff1e0ff */
[----:B------:R-:W-:Y:S01]  /*13a10*/  @!PT LDS RZ, [RZ] ;  /* 0x00000000fffff984 */ /* 0x000fe20000000800 */
[----:B------:R-:W-:Y:S01]  /*13a20*/  @!PT LDS RZ, [RZ] ;  /* 0x00000000fffff984 */ /* 0x000fe20000000800 */
[----:B------:R-:W-:Y:S01]  /*13a30*/  @!PT LDS RZ, [RZ] ;  /* 0x00000000fffff984 */ /* 0x000fe20000000800 */
[----:B------:R-:W-:Y:S02]  /*13a40*/  LDGSTS.E.BYPASS.LTC128B.128 [R229+0x1000], desc[UR8][R2.64] ;  /* 0x0100000002e57fae */ /* 0x000fe4000b901d48 */
[----:B------:R-:W-:-:S02]  /*13a50*/  IADD3.X R89, R117, UR5, RZ, P0, !PT ;  /* 0x0000000575597c10 */ /* 0x000fc400087fe4ff */
[----:B------:R1:W-:Y:S04]  /*13a60*/  LDGSTS.E.BYPASS.LTC128B.128 [R229+0x1800], desc[UR8][R170.64] ;  /* 0x01800000aae57fae */ /* 0x0003e8000b901d48 */
[----:B------:R2:W-:Y:S04]  /*13a70*/  LDGSTS.E.BYPASS.LTC128B.128 [R229+0x2000], desc[UR8][R162.64] ;  /* 0x02000000a2e57fae */ /* 0x0005e8000b901d48 */
[----:B------:R3:W-:Y:S04]  /*13a80*/  LDGSTS.E.BYPASS.LTC128B.128 [R229+0x2800], desc[UR8][R154.64] ;  /* 0x028000009ae57fae */ /* 0x0007e8000b901d48 */
[----:B------:R3:W-:Y:S04]  /*13a90*/  LDGSTS.E.BYPASS.LTC128B.128 [R229+0x3000], desc[UR8][R116.64] ;  /* 0x0300000074e57fae */ /* 0x0007e8000b901d48 */
[----:B------:R3:W-:Y:S04]  /*13aa0*/  LDGSTS.E.BYPASS.LTC128B.128 [R229+0x3800], desc[UR8][R88.64] ;  /* 0x0380000058e57fae */ /* 0x0007e8000b901d48 */
[----:B------:R3:W5:Y:S01]  /*13ab0*/  LDL.LU.64 R2, [R1] ;  /* 0x0000000001027983 */ /* 0x0007620000300a00 */
[----:B-1----:R-:W-:-:S04]  /*13ac0*/  IADD3 R170, P0, R88, UR4, RZ ;  /* 0x0000000458aa7c10 */ /* 0x002fc8000ff1e0ff */
[----:B------:R-:W-:Y:S02]  /*13ad0*/  IADD3.X R171, R89, UR5, RZ, P0, !PT ;  /* 0x0000000559ab7c10 */ /* 0x000fe400087fe4ff */
[----:B--2---:R-:W-:-:S03]  /*13ae0*/  IADD3 R162, P0, R170, UR4, RZ ;  /* 0x00000004aaa27c10 */ /* 0x004fc6000ff1e0ff */
[----:B------:R3:W-:Y:S01]  /*13af0*/  LDGSTS.E.BYPASS.LTC128B.128 [R229+0x4000], desc[UR8][R170.64] ;  /* 0x04000000aae57fae */ /* 0x0007e2000b901d48 */
[----:B------:R-:W-:-:S05]  /*13b00*/  IADD3.X R163, R171, UR5, RZ, P0, !PT ;  /* 0x00000005aba37c10 */ /* 0x000fca00087fe4ff */
[----:B------:R3:W-:Y:S04]  /*13b10*/  LDGSTS.E.BYPASS.LTC128B.128 [R229+0x4800], desc[UR8][R162.64] ;  /* 0x04800000a2e57fae */ /* 0x0007e8000b901d48 */
[----:B------:R-:W0:Y:S02]  /*13b20*/  LDGDEPBAR ;  /* 0x00000000000079af */ /* 0x000e240000000000 */
.L_x_1981:
[----:B-----5:R-:W-:Y:S01]  /*13b30*/  FMNMX.FTZ R6, R2, R85, !PT ;  /* 0x0000005502067209 */ /* 0x020fe20007810000 */
        /* <DEDUP_REMOVED lines=24> */
[----:B---3--:R-:W-:-:S04]  /*13cc0*/  FMNMX.FTZ R89, R81, R6, !PT ;  /* 0x0000000651597209 */ /* 0x008fc80007810000 */
        /* <DEDUP_REMOVED lines=61> */
[----:B------:R-:W-:Y:S01]  /*140a0*/  FSEL R5, R89, RZ, P1 ;  /* 0x000000ff59057208 */ /* 0x000fe20000800000 */
        /* <DEDUP_REMOVED lines=15> */
[----:B------:R-:W-:Y:S01]  /*141a0*/  FADD.FTZ R2, R2, -R5 ;  /* 0x8000000502027221 */ /* 0x000fe20000010000 */
        /* <DEDUP_REMOVED lines=14> */
[----:B------:R-:W-:Y:S01]  /*14290*/  LDSM.16.MT88.4 R16, [R214+0x5000] ;  /* 0x00500000d610783b */ /* 0x000fe20000004200 */
[--C-:B------:R-:W-:Y:S01]  /*142a0*/  FFMA.FTZ R91, R167, UR4, -R88.reuse ;  /* 0x00000004a75b7c23 */ /* 0x100fe20008010858 */
[--C-:B------:R-:W-:Y:S01]  /*142b0*/  FFMA.FTZ R86, R175, UR4, -R88.reuse ;  /* 0x00000004af567c23 */ /* 0x100fe20008010858 */
[----:B------:R-:W-:Y:S01]  /*142c0*/  FMNMX.FTZ R51, R110, R51, !PT ;  /* 0x000000336e337209 */ /* 0x000fe20007810000 */
[--C-:B------:R-:W-:Y:S01]  /*142d0*/  FFMA.FTZ R68, R126, UR4, -R88.reuse ;  /* 0x000000047e447c23 */ /* 0x100fe20008010858 */
[--C-:B------:R-:W-:Y:S01]  /*142e0*/  FFMA.FTZ R128, R63, UR4, -R88.reuse ;  /* 0x000000043f807c23 */ /* 0x100fe20008010858 */
[----:B------:R-:W-:Y:S01]  /*142f0*/  FMUL.FTZ R158, R2, UR4 ;  /* 0x00000004029e7c20 */ /* 0x000fe20008410000 */
        /* <DEDUP_REMOVED lines=43> */
[----:B------:R-:W-:Y:S01]  /*145b0*/  FFMA.FTZ R82, R82, UR4, -R88 ;  /* 0x0000000452527c23 */ /* 0x000fe20008010858 */
[----:B------:R-:W-:-:S04]  /*145c0*/  FMNMX.FTZ R6, R221, R6, !PT ;  /* 0x00000006dd067209 */ /* 0x000fc80007810000 */
[----:B------:R-:W-:Y:S01]  /*145d0*/  FMNMX.FTZ R6, R199, R6, !PT ;  /* 0x00000006c7067209 */ /* 0x000fe20007810000 */
[----:B------:R-:W1:Y:S01]  /*145e0*/  MUFU.EX2 R120, R120 ;  /* 0x0000007800787308 */ /* 0x000e620000000800 */
[-C--:B--2---:R-:W-:Y:S01]  /*145f0*/  FMUL.FTZ R136, R136, R158.reuse ;  /* 0x0000009e88887220 */ /* 0x084fe20000410000 */
[----:B------:R-:W-:Y:S01]  /*14600*/  FMUL.FTZ R137, R137, R158 ;  /* 0x0000009e89897220 */ /* 0x000fe20000410000 */
[----:B------:R-:W-:Y:S01]  /*14610*/  FMNMX.FTZ R6, R179, R6, !PT ;  /* 0x00000006b3067209 */ /* 0x000fe20007810000 */
[-C--:B------:R-:W-:Y:S01]  /*14620*/  FMUL.FTZ R132, R132, R158.reuse ;  /* 0x0000009e84847220 */ /* 0x080fe20000410000 */
[-C--:B------:R-:W-:Y:S01]  /*14630*/  FMUL.FTZ R133, R133, R158.reuse ;  /* 0x0000009e85857220 */ /* 0x080fe20000410000 */
[----:B------:R-:W-:Y:S01]  /*14640*/  FMUL.FTZ R20, R144, R158 ;  /* 0x0000009e90147220 */ /* 0x000fe20000410000 */
[----:B------:R-:W-:Y:S01]  /*14650*/  FMNMX.FTZ R6, R197, R6, !PT ;  /* 0x00000006c5067209 */ /* 0x000fe20007810000 */
[----:B------:R-:W-:Y:S01]  /*14660*/  MUFU.EX2 R155, R155 ;  /* 0x0000009b009b7308 */ /* 0x000fe20000000800 */
[-C--:B------:R-:W-:Y:S01]  /*14670*/  FMUL.FTZ R21, R145, R158.reuse ;  /* 0x0000009e91157220 */ /* 0x080fe20000410000 */
[----:B------:R-:W-:Y:S01]  /*14680*/  FMUL.FTZ R140, R140, R158 ;  /* 0x0000009e8c8c7220 */ /* 0x000fe20000410000 */
[----:B------:R-:W-:Y:S01]  /*14690*/  FMNMX.FTZ R6, R185, R6, !PT ;  /* 0x00000006b9067209 */ /* 0x000fe20007810000 */
[-C--:B------:R-:W-:Y:S01]  /*146a0*/  FMUL.FTZ R141, R141, R158.reuse ;  /* 0x0000009e8d8d7220 */ /* 0x080fe20000410000 */
[----:B------:R-:W-:-:S02]  /*146b0*/  FFMA.FTZ R233, R233, R158, R156 ;  /* 0x0000009ee9e97223 */ /* 0x000fc4000001009c */
[----:B------:R-:W-:Y:S01]  /*146c0*/  FMNMX.FTZ R6, R195, R6, !PT ;  /* 0x00000006c3067209 */ /* 0x000fe20007810000 */
[----:B------:R-:W2:Y:S03]  /*146d0*/  MUFU.EX2 R116, R116 ;  /* 0x0000007400747308 */ /* 0x000ea60000000800 */
        /* <DEDUP_REMOVED lines=41> */
[----:B------:R-:W-:Y:S01]  /*14970*/  FFMA.FTZ R51, R7, UR4, -R88 ;  /* 0x0000000407337c23 */ /* 0x000fe20008010858 */
[----:B------:R-:W-:Y:S02]  /*14980*/  MUFU.EX2 R90, R90 ;  /* 0x0000005a005a7308 */ /* 0x000fe40000000800 */
[----:B------:R-:W-:-:S04]  /*14990*/  FMNMX.FTZ R29, R37, R6, !PT ;  /* 0x00000006251d7209 */ /* 0x000fc80007810000 */
[----:B------:R-:W-:Y:S02]  /*149a0*/  FMNMX.FTZ R12, R36, R29, !PT ;  /* 0x0000001d240c7209 */ /* 0x000fe40007810000 */
[----:B------:R-:W-:Y:S01]  /*149b0*/  LDSM.16.MT88.4 R28, [R214+0x5800] ;  /* 0x00580000d61c783b */ /* 0x000fe20000004200 */
[----:B------:R-:W-:Y:S01]  /*149c0*/  MUFU.EX2 R91, R91 ;  /* 0x0000005b005b7308 */ /* 0x000fe20000000800 */
[----:B------:R-:W-:-:S05]  /*149d0*/  FMNMX.FTZ R12, R3, R12, !PT ;  /* 0x0000000c030c7209 */ /* 0x000fca0007810000 */
[----:B------:R-:W3:Y:S02]  /*149e0*/  SHFL.BFLY PT, R25, R12, 0x2, 0x1f ;  /* 0x0c401f000c197f89 */ /* 0x000ee400000e0000 */
[----:B------:R-:W-:Y:S08]  /*149f0*/  MUFU.EX2 R86, R86 ;  /* 0x0000005600567308 */ /* 0x000ff00000000800 */
[----:B------:R-:W-:Y:S08]  /*14a00*/  MUFU.EX2 R85, R85 ;  /* 0x0000005500557308 */ /* 0x000ff00000000800 */
[----:B------:R-:W-:Y:S01]  /*14a10*/  MUFU.EX2 R84, R84 ;  /* 0x0000005400547308 */ /* 0x000fe20000000800 */
[----:B---3--:R-:W-:-:S02]  /*14a20*/  FMNMX.FTZ R6, R12, R25, !PT ;  /* 0x000000190c067209 */ /* 0x008fc40007810000 */
[----:B------:R-:W-:Y:S01]  /*14a30*/  LDSM.16.MT88.4 R24, [R213+0x5400] ;  /* 0x00540000d518783b */ /* 0x000fe20000004200 */
[----:B------:R-:W-:-:S04]  /*14a40*/  F2FP.BF16.F32.PACK_AB R12, R152, R156 ;  /* 0x0000009c980c723e */ /* 0x000fc800000010ff */
[----:B------:R-:W-:Y:S01]  /*14a50*/  MUFU.EX2 R83, R83 ;  /* 0x0000005300537308 */ /* 0x000fe20000000800 */
[----:B------:R-:W3:Y:S07]  /*14a60*/  SHFL.BFLY PT, R87, R6, 0x1, 0x1f ;  /* 0x0c201f0006577f89 */ /* 0x000eee00000e0000 */
[----:B------:R-:W-:Y:S08]  /*14a70*/  MUFU.EX2 R82, R82 ;  /* 0x0000005200527308 */ /* 0x000ff00000000800 */
[----:B------:R-:W-:Y:S08]  /*14a80*/  MUFU.EX2 R81, R81 ;  /* 0x0000005100517308 */ /* 0x000ff00000000800 */
[----:B------:R-:W-:Y:S01]  /*14a90*/  MUFU.EX2 R80, R80 ;  /* 0x0000005000507308 */ /* 0x000fe20000000800 */
[----:B---3--:R-:W-:-:S04]  /*14aa0*/  FMNMX.FTZ R87, R6, R87, !PT ;  /* 0x0000005706577209 */ /* 0x008fc80007810000 */
[C---:B------:R-:W-:Y:S01]  /*14ab0*/  FSETP.NEU.FTZ.AND P0, PT, R87.reuse, -INF , PT ;  /* 0xff8000005700780b */ /* 0x040fe20003f1d000 */
[C---:B------:R-:W-:Y:S02]  /*14ac0*/  FMUL.FTZ R50, R87.reuse, UR4 ;  /* 0x0000000457327c20 */ /* 0x040fe40008410000 */
[----:B------:R-:W-:Y:S01]  /*14ad0*/  MUFU.EX2 R79, R79 ;  /* 0x0000004f004f7308 */ /* 0x000fe20000000800 */
[----:B------:R-:W-:Y:S02]  /*14ae0*/  FSEL R5, R87, RZ, P0 ;  /* 0x000000ff57057208 */ /* 0x000fe40000000000 */
[----:B------:R-:W-:-:S03]  /*14af0*/  FSEL R50, R50, RZ, P0 ;  /* 0x000000ff32327208 */ /* 0x000fc60000000000 */
[----:B------:R-:W-:Y:S02]  /*14b00*/  FADD.FTZ R5, R0, -R5 ;  /* 0x8000000500057221 */ /* 0x000fe40000010000 */
[----:B------:R-:W-:Y:S01]  /*14b10*/  MUFU.EX2 R78, R78 ;  /* 0x0000004e004e7308 */ /* 0x000fe20000000800 */
[--C-:B------:R-:W-:Y:S01]  /*14b20*/  FFMA.FTZ R175, R15, UR4, -R50.reuse ;  /* 0x000000040faf7c23 */ /* 0x100fe20008010832 */
[--C-:B------:R-:W-:Y:S01]  /*14b30*/  FFMA.FTZ R130, R105, UR4, -R50.reuse ;  /* 0x0000000469827c23 */ /* 0x100fe20008010832 */
[--C-:B------:R-:W-:Y:S01]  /*14b40*/  FFMA.FTZ R167, R121, UR4, -R50.reuse ;  /* 0x0000000479a77c23 */ /* 0x100fe20008010832 */
[--C-:B------:R-:W-:Y:S01]  /*14b50*/  FFMA.FTZ R126, R119, UR4, -R50.reuse ;  /* 0x00000004777e7c23 */ /* 0x100fe20008010832 */
[----:B------:R-:W-:Y:S01]  /*14b60*/  FMUL.FTZ R154, R5, UR4 ;  /* 0x00000004059a7c20 */ /* 0x000fe20008410000 */
        /* <DEDUP_REMOVED lines=12> */
[----:B-1----:R-:W-:Y:S01]  /*14c30*/  F2FP.BF16.F32.PACK_AB R32, R120, R163 ;  /* 0x000000a37820723e */ /* 0x002fe200000010ff */
[--C-:B------:R-:W-:Y:S01]  /*14c40*/  FFMA.FTZ R127, R249, UR4, -R50.reuse ;  /* 0x00000004f97f7c23 */ /* 0x100fe20008010832 */
[----:B--2---:R-:W-:Y:S01]  /*14c50*/  F2FP.BF16.F32.PACK_AB R34, R116, R155 ;  /* 0x0000009b7422723e */ /* 0x004fe200000010ff */
        /* <DEDUP_REMOVED lines=32> */
[--C-:B------:R-:W-:Y:S01]  /*14e60*/  FFMA.FTZ R42, R42, UR4, -R50.reuse ;  /* 0x000000042a2a7c23 */ /* 0x100fe20008010832 */
[--C-:B------:R-:W-:Y:S01]  /*14e70*/  FFMA.FTZ R41, R41, UR4, -R50.reuse ;  /* 0x0000000429297c23 */ /* 0x100fe20008010832 */
[--C-:B------:R-:W-:Y:S01]  /*14e80*/  FFMA.FTZ R40, R40, UR4, -R50.reuse ;  /* 0x0000000428287c23 */ /* 0x100fe20008010832 */
[----:B------:R-:W1:Y:S01]  /*14e90*/  MUFU.EX2 R118, R118 ;  /* 0x0000007600767308 */ /* 0x000e620000000800 */
[-C--:B--2---:R-:W-:Y:S01]  /*14ea0*/  FMUL.FTZ R138, R138, R154.reuse ;  /* 0x0000009a8a8a7220 */ /* 0x084fe20000410000 */
        /* <DEDUP_REMOVED lines=14> */
[----:B------:R-:W2:Y:S01]  /*14f90*/  MUFU.EX2 R114, R114 ;  /* 0x0000007200727308 */ /* 0x000ea20000000800 */
[----:B------:R-:W4:Y:S01]  /*14fa0*/  LDSM.16.MT88.4 R8, [R213+0x5800] ;  /* 0x00580000d508783b */ /* 0x000f220000004200 */
[----:B-1----:R-:W-:Y:S01]  /*14fb0*/  F2FP.BF16.F32.PACK_AB R33, R118, R161 ;  /* 0x000000a17621723e */ /* 0x002fe200000010ff */
[----:B------:R-:W-:Y:S01]  /*14fc0*/  FADD.FTZ R130, R130, R177 ;  /* 0x000000b182827221 */ /* 0x000fe20000010000 */
[----:B------:R-:W-:Y:S01]  /*14fd0*/  FADD.FTZ R171, R171, R154 ;  /* 0x0000009aabab7221 */ /* 0x000fe20000010000 */
[C---:B------:R-:W-:Y:S01]  /*14fe0*/  HMMA.16816.F32.BF16 R20, R12.reuse, R16, R20 ;  /* 0x000000100c14723c */ /* 0x040fe20000041814 */
[--C-:B------:R-:W-:Y:S01]  /*14ff0*/  FFMA.FTZ R152, R173, UR4, -R50.reuse ;  /* 0x00000004ad987c23 */ /* 0x100fe20008010832 */
[--C-:B------:R-:W-:Y:S01]  /*15000*/  FFMA.FTZ R39, R39, UR4, -R50.reuse ;  /* 0x0000000427277c23 */ /* 0x100fe20008010832 */
[----:B------:R-:W-:Y:S01]  /*15010*/  MUFU.EX2 R127, R127 ;  /* 0x0000007f007f7308 */ /* 0x000fe20000000800 */
[----:B------:R-:W-:Y:S01]  /*15020*/  FADD.FTZ R128, R128, R171 ;  /* 0x000000ab80807221 */ /* 0x000fe20000010000 */
[----:B------:R-:W-:Y:S01]  /*15030*/  FFMA.FTZ R3, R3, UR4, -R50 ;  /* 0x0000000403037c23 */ /* 0x000fe20008010832 */
[----:B------:R-:W-:Y:S02]  /*15040*/  HMMA.16816.F32.BF16 R16, R12, R18, R140 ;  /* 0x000000120c10723c */ /* 0x000fe4000004188c */
[----:B------:R-:W-:-:S03]  /*15050*/  FADD.FTZ R163, R163, R128 ;  /* 0x00000080a3a37221 */ /* 0x000fc60000010000 */
[----:B------:R-:W1:Y:S01]  /*15060*/  MUFU.EX2 R106, R106 ;  /* 0x0000006a006a7308 */ /* 0x000e620000000800 */
[----:B--2---:R-:W-:Y:S01]  /*15070*/  F2FP.BF16.F32.PACK_AB R35, R114, R153 ;  /* 0x000000997223723e */ /* 0x004fe200000010ff */
        /* <DEDUP_REMOVED lines=8> */
[----:B------:R-:W-:-:S04]  /*15100*/  FADD.FTZ R120, R120, R163 ;  /* 0x000000a378787221 */ /* 0x000fc80000010000 */
[----:B------:R-:W-:Y:S01]  /*15110*/  FADD.FTZ R155, R155, R120 ;  /* 0x000000789b9b7221 */ /* 0x000fe20000010000 */
[C---:B------:R-:W-:Y:S01]  /*15120*/  HMMA.16816.F32.BF16 R132, R32.reuse, R26, R132 ;  /* 0x0000001a2084723c */ /* 0x040fe20000041884 */
[----:B------:R-:W2:Y:S01]  /*15130*/  MUFU.EX2 R102, R102 ;  /* 0x0000006600667308 */ /* 0x000ea20000000800 */
[----:B------:R-:W4:Y:S01]  /*15140*/  LDSM.16.MT88.4 R24, [R213+0x5c00] ;  /* 0x005c0000d518783b */ /* 0x000f220000004200 */
[----:B-1----:R-:W-:Y:S01]  /*15150*/  F2FP.BF16.F32.PACK_AB R13, R106, R127 ;  /* 0x0000007f6a0d723e */ /* 0x002fe200000010ff */
[----:B------:R-:W-:Y:S02]  /*15160*/  FADD.FTZ R116, R116, R155 ;  /* 0x0000009b74747221 */ /* 0x000fe40000010000 */
[C---:B---3--:R-:W-:Y:S02]  /*15170*/  HMMA.16816.F32.BF16 R20, R32.reuse, R4, R20 ;  /* 0x000000042014723c */ /* 0x048fe40000041814 */
[----:B------:R-:W-:Y:S01]  /*15180*/  FADD.FTZ R151, R151, R116 ;  /* 0x0000007497977221 */ /* 0x000fe20000010000 */
[----:B------:R-:W-:Y:S03]  /*15190*/  MUFU.EX2 R98, R98 ;  /* 0x0000006200627308 */ /* 0x000fe60000000800 */
[----:B------:R-:W-:Y:S01]  /*151a0*/  HMMA.16816.F32.BF16 R16, R32, R6, R16 ;  /* 0x000000062010723c */ /* 0x000fe20000041810 */
[----:B------:R-:W1:Y:S01]  /*151b0*/  LDSM.16.MT88.4 R4, [R214+0x5c00] ;  /* 0x005c0000d604783b */ /* 0x000e620000004200 */
[----:B------:R-:W-:-:S03]  /*151c0*/  FADD.FTZ R108, R108, R151 ;  /* 0x000000976c6c7221 */ /* 0x000fc60000010000 */
[----:B------:R-:W3:Y:S01]  /*151d0*/  MUFU.EX2 R113, R113 ;  /* 0x0000007100717308 */ /* 0x000ee20000000800 */
[----:B--2---:R-:W-:Y:S01]  /*151e0*/  F2FP.BF16.F32.PACK_AB R15, R102, R121 ;  /* 0x00000079660f723e */ /* 0x004fe200000010ff */
        /* <DEDUP_REMOVED lines=9> */
[----:B------:R-:W2:Y:S01]  /*15280*/  MUFU.EX2 R0, R0 ;  /* 0x0000000000007308 */ /* 0x000ea20000000800 */
[----:B------:R-:W4:Y:S01]  /*15290*/  LDSM.16.MT88.4 R8, [R213+0x6000] ;  /* 0x00600000d508783b */ /* 0x000f220000004200 */
[----:B---3--:R-:W-:Y:S01]  /*152a0*/  F2FP.BF16.F32.PACK_AB R33, R113, R98 ;  /* 0x000000627121723e */ /* 0x008fe200000010ff */
[----:B------:R-:W-:Y:S02]  /*152b0*/  FADD.FTZ R111, R111, R100 ;  /* 0x000000646f6f7221 */ /* 0x000fe40000010000 */
[C---:B------:R-:W-:Y:S02]  /*152c0*/  HMMA.16816.F32.BF16 R20, R12.reuse, R28, R20 ;  /* 0x0000001c0c14723c */ /* 0x040fe40000041814 */
[----:B------:R-:W-:Y:S01]  /*152d0*/  FADD.FTZ R96, R96, R111 ;  /* 0x0000006f60607221 */ /* 0x000fe20000010000 */
[----:B------:R-:W-:Y:S03]  /*152e0*/  MUFU.EX2 R2, R2 ;  /* 0x0000000200027308 */ /* 0x000fe60000000800 */
[----:B------:R-:W-:Y:S01]  /*152f0*/  HMMA.16816.F32.BF16 R28, R12, R30, R16 ;  /* 0x0000001e0c1c723c */ /* 0x000fe20000041810 */
[----:B------:R-:W3:Y:S04]  /*15300*/  LDSM.16.MT88.4 R16, [R214+0x6000] ;  /* 0x00600000d610783b */ /* 0x000ee80000004200 */
[----:B------:R-:W1:Y:S01]  /*15310*/  MUFU.EX2 R119, R119 ;  /* 0x0000007700777308 */ /* 0x000e620000000800 */
[----:B--2---:R-:W-:-:S02]  /*15320*/  F2FP.BF16.F32.PACK_AB R35, R0, R105 ;  /* 0x000000690023723e */ /* 0x004fc400000010ff */
[----:B------:R-:W-:Y:S01]  /*15330*/  F2FP.BF16.F32.PACK_AB R12, R94, R103 ;  /* 0x000000675e0c723e */ /* 0x000fe200000010ff */
[----:B------:R-:W-:Y:S01]  /*15340*/  FADD.FTZ R103, R103, R96 ;  /* 0x0000006067677221 */ /* 0x000fe20000010000 */
[----:B------:R-:W-:-:S03]  /*15350*/  F2FP.BF16.F32.PACK_AB R14, R92, R99 ;  /* 0x000000635c0e723e */ /* 0x000fc600000010ff */
[----:B------:R-:W-:Y:S01]  /*15360*/  MUFU.EX2 R110, R110 ;  /* 0x0000006e006e7308 */ /* 0x000fe20000000800 */
[----:B------:R-:W-:Y:S01]  /*15370*/  HMMA.16816.F32.BF16 R136, R32, R24, R136 ;  /* 0x000000182088723c */ /* 0x000fe20000041888 */
        /* <DEDUP_REMOVED lines=11> */
[----:B------:R-:W3:Y:S01]  /*15430*/  MUFU.EX2 R141, R141 ;  /* 0x0000008d008d7308 */ /* 0x000ee20000000800 */
[----:B--2---:R-:W-:-:S02]  /*15440*/  F2FP.BF16.F32.PACK_AB R15, R129, R110 ;  /* 0x0000006e810f723e */ /* 0x004fc400000010ff */
        /* <DEDUP_REMOVED lines=12> */
[C---:B------:R-:W-:Y:S03]  /*15510*/  HMMA.16816.F32.BF16 R20, R12.reuse, R16, R20 ;  /* 0x000000100c14723c */ /* 0x040fe60000041814 */
        /* <DEDUP_REMOVED lines=40> */
[----:B--2---:R-:W-:-:S07]  /*157a0*/  F2FP.BF16.F32.PACK_AB R35, R185, R144 ;  /* 0x00000090b923723e */ /* 0x004fce00000010ff */
[----:B------:R-:W-:Y:S01]  /*157b0*/  MUFU.EX2 R75, R75 ;  /* 0x0000004b004b7308 */ /* 0x000fe20000000800 */
[C---:B------:R-:W-:Y:S06]  /*157c0*/  HMMA.16816.F32.BF16 R136, R32.reuse, R24, R136 ;  /* 0x000000182088723c */ /* 0x040fec0000041888 */
[----:B------:R-:W-:Y:S01]  /*157d0*/  HMMA.16816.F32.BF16 R132, R32, R26, R132 ;  /* 0x0000001a2084723c */ /* 0x000fe20000041884 */
[----:B------:R-:W2:Y:S01]  /*157e0*/  MUFU.EX2 R74, R74 ;  /* 0x0000004a004a7308 */ /* 0x000ea20000000800 */
[----:B------:R-:W3:Y:S01]  /*157f0*/  LDSM.16.MT88.4 R24, [R213+0x7400] ;  /* 0x00740000d518783b */ /* 0x000ee20000004200 */
[----:B-1----:R-:W-:Y:S01]  /*15800*/  F2FP.BF16.F32.PACK_AB R12, R76, R77 ;  /* 0x0000004d4c0c723e */ /* 0x002fe200000010ff */
[----:B------:R-:W-:-:S02]  /*15810*/  FADD.FTZ R77, R77, R78 ;  /* 0x0000004e4d4d7221 */ /* 0x000fc40000010000 */
[C---:B------:R-:W-:Y:S02]  /*15820*/  HMMA.16816.F32.BF16 R20, R32.reuse, R4, R20 ;  /* 0x000000042014723c */ /* 0x040fe40000041814 */
[----:B------:R-:W-:Y:S01]  /*15830*/  FADD.FTZ R76, R76, R77 ;  /* 0x0000004d4c4c7221 */ /* 0x000fe20000010000 */
[----:B------:R-:W-:Y:S03]  /*15840*/  MUFU.EX2 R146, R146 ;  /* 0x0000009200927308 */ /* 0x000fe60000000800 */
[----:B------:R-:W-:Y:S01]  /*15850*/  HMMA.16816.F32.BF16 R28, R32, R6, R28 ;  /* 0x00000006201c723c */ /* 0x000fe2000004181c */
[----:B------:R-:W1:Y:S04]  /*15860*/  LDSM.16.MT88.4 R4, [R214+0x7400] ;  /* 0x00740000d604783b */ /* 0x000e680000004200 */
[----:B------:R-:W4:Y:S01]  /*15870*/  MUFU.EX2 R191, R191 ;  /* 0x000000bf00bf7308 */ /* 0x000f220000000800 */
[----:B--2---:R-:W-:Y:S01]  /*15880*/  F2FP.BF16.F32.PACK_AB R14, R74, R75 ;  /* 0x0000004b4a0e723e */ /* 0x004fe200000010ff */
[----:B------:R-:W-:-:S04]  /*15890*/  FADD.FTZ R75, R75, R76 ;  /* 0x0000004c4b4b7221 */ /* 0x000fc80000010000 */
[----:B------:R-:W-:Y:S02]  /*158a0*/  FADD.FTZ R74, R74, R75 ;  /* 0x0000004b4a4a7221 */ /* 0x000fe40000010000 */
[----:B------:R-:W-:Y:S08]  /*158b0*/  MUFU.EX2 R160, R160 ;  /* 0x000000a000a07308 */ /* 0x000ff00000000800 */
[----:B------:R-:W2:Y:S01]  /*158c0*/  MUFU.EX2 R189, R189 ;  /* 0x000000bd00bd7308 */ /* 0x000ea20000000800 */
[----:B----4-:R-:W-:-:S07]  /*158d0*/  F2FP.BF16.F32.PACK_AB R13, R191, R146 ;  /* 0x00000092bf0d723e */ /* 0x010fce00000010ff */
[----:B------:R-:W-:Y:S08]  /*158e0*/  MUFU.EX2 R73, R73 ;  /* 0x0000004900497308 */ /* 0x000ff00000000800 */
[----:B------:R-:W4:Y:S01]  /*158f0*/  MUFU.EX2 R72, R72 ;  /* 0x0000004800487308 */ /* 0x000f220000000800 */
[----:B--2---:R-:W-:-:S07]  /*15900*/  F2FP.BF16.F32.PACK_AB R15, R189, R160 ;  /* 0x000000a0bd0f723e */ /* 0x004fce00000010ff */
[----:B------:R-:W-:Y:S01]  /*15910*/  MUFU.EX2 R71, R71 ;  /* 0x0000004700477308 */ /* 0x000fe20000000800 */
[C---:B------:R-:W-:Y:S06]  /*15920*/  HMMA.16816.F32.BF16 R136, R12.reuse, R8, R136 ;  /* 0x000000080c88723c */ /* 0x040fec0000041888 */
[----:B------:R-:W-:Y:S01]  /*15930*/  HMMA.16816.F32.BF16 R132, R12, R10, R132 ;  /* 0x0000000a0c84723c */ /* 0x000fe20000041884 */
[----:B------:R-:W2:Y:S01]  /*15940*/  MUFU.EX2 R70, R70 ;  /* 0x0000004600467308 */ /* 0x000ea20000000800 */
[----:B------:R-:W1:Y:S01]  /*15950*/  LDSM.16.MT88.4 R8, [R213+0x7800] ;  /* 0x00780000d508783b */ /* 0x000e620000004200 */
[----:B----4-:R-:W-:Y:S01]  /*15960*/  F2FP.BF16.F32.PACK_AB R32, R72, R73 ;  /* 0x000000494820723e */ /* 0x010fe200000010ff */
[----:B------:R-:W-:-:S02]  /*15970*/  FADD.FTZ R73, R73, R74 ;  /* 0x0000004a49497221 */ /* 0x000fc40000010000 */
[C---:B---3--:R-:W-:Y:S02]  /*15980*/  HMMA.16816.F32.BF16 R20, R12.reuse, R16, R20 ;  /* 0x000000100c14723c */ /* 0x048fe40000041814 */
[----:B------:R-:W-:Y:S01]  /*15990*/  FADD.FTZ R72, R72, R73 ;  /* 0x0000004948487221 */ /* 0x000fe20000010000 */
[----:B------:R-:W-:Y:S03]  /*159a0*/  MUFU.EX2 R162, R162 ;  /* 0x000000a200a27308 */ /* 0x000fe60000000800 */
[----:B------:R-:W-:Y:S01]  /*159b0*/  HMMA.16816.F32.BF16 R28, R12, R18, R28 ;  /* 0x000000120c1c723c */ /* 0x000fe2000004181c */
[----:B------:R-:W-:-:S04]  /*159c0*/  FADD.FTZ R17, R167, R130 ;  /* 0x00000082a7117221 */ /* 0x000fc80000010000 */
[----:B------:R-:W3:Y:S01]  /*159d0*/  MUFU.EX2 R183, R183 ;  /* 0x000000b700b77308 */ /* 0x000ee20000000800 */
[----:B------:R-:W-:Y:S01]  /*159e0*/  FADD.FTZ R126, R126, R17 ;  /* 0x000000117e7e7221 */ /* 0x000fe20000010000 */
[----:B--2---:R-:W-:Y:S01]  /*159f0*/  F2FP.BF16.F32.PACK_AB R34, R70, R71 ;  /* 0x000000474622723e */ /* 0x004fe200000010ff */
[----:B------:R-:W2:Y:S01]  /*15a00*/  LDSM.16.MT88.4 R16, [R214+0x7800] ;  /* 0x00780000d610783b */ /* 0x000ea20000004200 */
[----:B------:R-:W-:Y:S01]  /*15a10*/  FADD.FTZ R71, R71, R72 ;  /* 0x0000004847477221 */ /* 0x000fe20000010000 */
[----:B------:R-:W-:-:S03]  /*15a20*/  FADD.FTZ R161, R161, R126 ;  /* 0x0000007ea1a17221 */ /* 0x000fc60000010000 */
[----:B------:R-:W-:Y:S01]  /*15a30*/  MUFU.EX2 R164, R164 ;  /* 0x000000a400a47308 */ /* 0x000fe20000000800 */
[----:B------:R-:W-:Y:S01]  /*15a40*/  FADD.FTZ R12, R118, R161 ;  /* 0x000000a1760c7221 */ /* 0x000fe20000010000 */
[----:B------:R-:W-:Y:S01]  /*15a50*/  FADD.FTZ R70, R70, R71 ;  /* 0x0000004746467221 */ /* 0x000fe20000010000 */
[----:B------:R-:W-:Y:S02]  /*15a60*/  FFMA.FTZ R118, R157, UR4, -R88 ;  /* 0x000000049d767c23 */ /* 0x000fe40008010858 */
[----:B------:R-:W-:-:S03]  /*15a70*/  FADD.FTZ R153, R153, R12 ;  /* 0x0000000c99997221 */ /* 0x000fc60000010000 */
[----:B------:R-:W4:Y:S01]  /*15a80*/  MUFU.EX2 R175, R156 ;  /* 0x0000009c00af7308 */ /* 0x000f220000000800 */
[----:B---3--:R-:W-:Y:S01]  /*15a90*/  F2FP.BF16.F32.PACK_AB R33, R183, R162 ;  /* 0x000000a2b721723e */ /* 0x008fe200000010ff */
[----:B------:R-:W-:-:S04]  /*15aa0*/  FADD.FTZ R12, R114, R153 ;  /* 0x00000099720c7221 */ /* 0x000fc80000010000 */
[----:B------:R-:W-:Y:S02]  /*15ab0*/  FADD.FTZ R127, R127, R12 ;  /* 0x0000000c7f7f7221 */ /* 0x000fe40000010000 */
[----:B------:R-:W-:Y:S01]  /*15ac0*/  MUFU.EX2 R69, R69 ;  /* 0x0000004500457308 */ /* 0x000fe20000000800 */
[----:B------:R-:W3:Y:S01]  /*15ad0*/  LDSM.16.MT88.4 R12, [R214+0x7c00] ;  /* 0x007c0000d60c783b */ /* 0x000ee20000004200 */
[----:B------:R-:W-:-:S04]  /*15ae0*/  FADD.FTZ R106, R106, R127 ;  /* 0x0000007f6a6a7221 */ /* 0x000fc80000010000 */
[----:B------:R-:W-:Y:S02]  /*15af0*/  FADD.FTZ R121, R121, R106 ;  /* 0x0000006a79797221 */ /* 0x000fe40000010000 */
[----:B------:R-:W2:Y:S01]  /*15b00*/  MUFU.EX2 R68, R68 ;  /* 0x0000004400447308 */ /* 0x000ea20000000800 */
[----:B----4-:R-:W-:Y:S01]  /*15b10*/  F2FP.BF16.F32.PACK_AB R35, R175, R164 ;  /* 0x000000a4af23723e */ /* 0x010fe200000010ff */
[----:B------:R-:W-:-:S06]  /*15b20*/  FADD.FTZ R121, R102, R121 ;  /* 0x0000007966797221 */ /* 0x000fcc0000010000 */
[----:B------:R-:W-:Y:S01]  /*15b30*/  MUFU.EX2 R67, R67 ;  /* 0x0000004300437308 */ /* 0x000fe20000000800 */
[C---:B------:R-:W-:Y:S06]  /*15b40*/  HMMA.16816.F32.BF16 R136, R32.reuse, R24, R136 ;  /* 0x000000182088723c */ /* 0x040fec0000041888 */
[----:B-1----:R-:W-:Y:S01]  /*15b50*/  HMMA.16816.F32.BF16 R20, R32, R4, R20 ;  /* 0x000000042014723c */ /* 0x002fe20000041814 */
[----:B------:R-:W1:Y:S01]  /*15b60*/  MUFU.EX2 R66, R66 ;  /* 0x0000004200427308 */ /* 0x000e620000000800 */
[----:B------:R-:W-:Y:S01]  /*15b70*/  FFMA.FTZ R25, R131, UR4, -R50 ;  /* 0x0000000483197c23 */ /* 0x000fe20008010832 */
[----:B------:R-:W-:-:S03]  /*15b80*/  FFMA.FTZ R24, R109, UR4, -R88 ;  /* 0x000000046d187c23 */ /* 0x000fc60008010858 */
[C---:B------:R-:W-:Y:S01]  /*15b90*/  HMMA.16816.F32.BF16 R28, R32.reuse, R6, R28 ;  /* 0x00000006201c723c */ /* 0x040fe2000004181c */
[C---:B--2---:R-:W-:Y:S01]  /*15ba0*/  F2FP.BF16.F32.PACK_AB R4, R68.reuse, R69 ;  /* 0x000000454404723e */ /* 0x044fe200000010ff */
[----:B------:R-:W-:Y:S01]  /*15bb0*/  FADD.FTZ R69, R69, R70 ;  /* 0x0000004645457221 */ /* 0x000fe20000010000 */
[----:B------:R-:W-:Y:S03]  /*15bc0*/  MUFU.EX2 R152, R152 ;  /* 0x0000009800987308 */ /* 0x000fe60000000800 */
[----:B------:R-:W-:Y:S01]  /*15bd0*/  HMMA.16816.F32.BF16 R132, R32, R26, R132 ;  /* 0x0000001a2084723c */ /* 0x000fe20000041884 */
[----:B------:R-:W-:-:S04]  /*15be0*/  FADD.FTZ R68, R68, R69 ;  /* 0x0000004544447221 */ /* 0x000fc80000010000 */
[----:B------:R-:W2:Y:S01]  /*15bf0*/  MUFU.EX2 R167, R169 ;  /* 0x000000a900a77308 */ /* 0x000ea20000000800 */
[----:B-1----:R-:W-:Y:S01]  /*15c00*/  F2FP.BF16.F32.PACK_AB R6, R66, R67 ;  /* 0x000000434206723e */ /* 0x002fe200000010ff */
        /* <DEDUP_REMOVED lines=12> */
[----:B------:R-:W1:Y:S01]  /*15cd0*/  MUFU.EX2 R159, R159 ;  /* 0x0000009f009f7308 */ /* 0x000e620000000800 */
[----:B--2---:R-:W-:-:S07]  /*15ce0*/  F2FP.BF16.F32.PACK_AB R5, R167, R152 ;  /* 0x00000098a705723e */ /* 0x004fce00000010ff */
[----:B------:R-:W-:Y:S08]  /*15cf0*/  MUFU.EX2 R65, R65 ;  /* 0x0000004100417308 */ /* 0x000ff00000000800 */
[----:B------:R-:W2:Y:S01]  /*15d00*/  MUFU.EX2 R64, R64 ;  /* 0x0000004000407308 */ /* 0x000ea20000000800 */
[----:B-1----:R-:W-:-:S07]  /*15d10*/  F2FP.BF16.F32.PACK_AB R7, R159, R126 ;  /* 0x0000007e9f07723e */ /* 0x002fce00000010ff */
[C---:B------:R-:W-:Y:S01]  /*15d20*/  HMMA.16816.F32.BF16 R136, R4.reuse, R8, R136 ;  /* 0x000000080488723c */ /* 0x040fe20000041888 */
[----:B------:R-:W-:Y:S05]  /*15d30*/  MUFU.EX2 R63, R63 ;  /* 0x0000003f003f7308 */ /* 0x000fea0000000800 */
[C---:B------:R-:W-:Y:S01]  /*15d40*/  HMMA.16816.F32.BF16 R20, R4.reuse, R16, R20 ;  /* 0x000000100414723c */ /* 0x040fe20000041814 */
[----:B------:R-:W-:Y:S02]  /*15d50*/  FADD.FTZ R8, R98, R121 ;  /* 0x0000007962087221 */ /* 0x000fe40000010000 */
[----:B------:R-:W1:Y:S02]  /*15d60*/  MUFU.EX2 R62, R62 ;  /* 0x0000003e003e7308 */ /* 0x000e640000000800 */
[----:B------:R-:W-:Y:S01]  /*15d70*/  FADD.FTZ R8, R113, R8 ;  /* 0x0000000871087221 */ /* 0x000fe20000010000 */
[----:B------:R-:W-:Y:S01]  /*15d80*/  HMMA.16816.F32.BF16 R28, R4, R18, R28 ;  /* 0x00000012041c723c */ /* 0x000fe2000004181c */
[----:B------:R-:W4:Y:S02]  /*15d90*/  LDSM.16.MT88.4 R16, [R213+0x7c00] ;  /* 0x007c0000d510783b */ /* 0x000f240000004200 */
[----:B------:R-:W-:-:S02]  /*15da0*/  FADD.FTZ R105, R105, R8 ;  /* 0x0000000869697221 */ /* 0x000fc40000010000 */
[----:B------:R-:W-:Y:S01]  /*15db0*/  MUFU.EX2 R114, R149 ;  /* 0x0000009500727308 */ /* 0x000fe20000000800 */
[----:B------:R-:W-:Y:S01]  /*15dc0*/  HMMA.16816.F32.BF16 R132, R4, R10, R132 ;  /* 0x0000000a0484723c */ /* 0x000fe20000041884 */
[----:B------:R-:W-:Y:S01]  /*15dd0*/  FADD.FTZ R105, R0, R105 ;  /* 0x0000006900697221 */ /* 0x000fe20000010000 */
[----:B------:R-:W4:Y:S01]  /*15de0*/  LDSM.16.MT88.4 R8, [R214+0x8000] ;  /* 0x00800000d608783b */ /* 0x000f220000004200 */
[----:B------:R-:W-:Y:S02]  /*15df0*/  FFMA.FTZ R0, R97, UR4, -R50 ;  /* 0x0000000461007c23 */ /* 0x000fe40008010832 */
[----:B------:R-:W-:Y:S02]  /*15e00*/  FADD.FTZ R2, R2, R105 ;  /* 0x0000006902027221 */ /* 0x000fe40000010000 */
[----:B------:R-:W3:Y:S01]  /*15e10*/  MUFU.EX2 R25, R25 ;  /* 0x0000001900197308 */ /* 0x000ee20000000800 */
[----:B--2---:R-:W-:Y:S01]  /*15e20*/  F2FP.BF16.F32.PACK_AB R4, R64, R65 ;  /* 0x000000414004723e */ /* 0x004fe200000010ff */
[----:B------:R-:W-:Y:S01]  /*15e30*/  FADD.FTZ R119, R119, R2 ;  /* 0x0000000277777221 */ /* 0x000fe20000010000 */
[----:B-1----:R-:W-:Y:S01]  /*15e40*/  F2FP.BF16.F32.PACK_AB R6, R62, R63 ;  /* 0x0000003f3e06723e */ /* 0x002fe200000010ff */
        /* <DEDUP_REMOVED lines=9> */
[----:B---3--:R-:W-:Y:S01]  /*15ee0*/  F2FP.BF16.F32.PACK_AB R5, R25, R114 ;  /* 0x000000721905723e */ /* 0x008fe200000010ff */
        /* <DEDUP_REMOVED lines=10> */
[----:B------:R-:W-:Y:S01]  /*15f90*/  HMMA.16816.F32.BF16 R20, R4, R12, R20 ;  /* 0x0000000c0414723c */ /* 0x000fe20000041814 */
[----:B------:R-:W-:Y:S01]  /*15fa0*/  MUFU.EX2 R59, R59 ;  /* 0x0000003b003b7308 */ /* 0x000fe20000000800 */
[----:B------:R-:W-:-:S04]  /*15fb0*/  FADD.FTZ R147, R147, R140 ;  /* 0x0000008c93937221 */ /* 0x000fc80000010000 */
[----:B------:R-:W-:Y:S01]  /*15fc0*/  FADD.FTZ R142, R142, R147 ;  /* 0x000000938e8e7221 */ /* 0x000fe20000010000 */
[C---:B------:R-:W-:Y:S01]  /*15fd0*/  HMMA.16816.F32.BF16 R28, R4.reuse, R14, R28 ;  /* 0x0000000e041c723c */ /* 0x040fe2000004181c */
[----:B------:R-:W1:Y:S01]  /*15fe0*/  LDSM.16.MT88.4 R12, [R213+0x8000] ;  /* 0x00800000d50c783b */ /* 0x000e620000004200 */
[----:B------:R-:W3:Y:S01]  /*15ff0*/  MUFU.EX2 R58, R58 ;  /* 0x0000003a003a7308 */ /* 0x000ee20000000800 */
[----:B------:R-:W-:Y:S02]  /*16000*/  FADD.FTZ R179, R179, R142 ;  /* 0x0000008eb3b37221 */ /* 0x000fe40000010000 */
[----:B------:R-:W-:Y:S01]  /*16010*/  LDSM.16.MT88.4 R140, [R214+0x8c00] ;  /* 0x008c0000d68c783b */ /* 0x000fe20000004200 */
[----:B----4-:R-:W-:Y:S01]  /*16020*/  HMMA.16816.F32.BF16 R136, R4, R16, R136 ;  /* 0x000000100488723c */ /* 0x010fe20000041888 */
[----:B------:R-:W-:-:S03]  /*16030*/  FADD.FTZ R144, R144, R179 ;  /* 0x000000b390907221 */ /* 0x000fc60000010000 */
[----:B------:R-:W-:Y:S01]  /*16040*/  MUFU.EX2 R32, R32 ;  /* 0x0000002000207308 */ /* 0x000fe20000000800 */
[----:B------:R-:W-:Y:S01]  /*16050*/  FADD.FTZ R185, R185, R144 ;  /* 0x00000090b9b97221 */ /* 0x000fe20000010000 */
[----:B------:R-:W-:Y:S01]  /*16060*/  HMMA.16816.F32.BF16 R132, R4, R18, R132 ;  /* 0x000000120484723c */ /* 0x000fe20000041884 */
[----:B------:R-:W4:Y:S02]  /*16070*/  LDSM.16.MT88.4 R16, [R214+0x8400] ;  /* 0x00840000d610783b */ /* 0x000f240000004200 */
[----:B------:R-:W-:-:S03]  /*16080*/  FADD.FTZ R146, R146, R185 ;  /* 0x000000b992927221 */ /* 0x000fc60000010000 */
[----:B------:R-:W1:Y:S01]  /*16090*/  MUFU.EX2 R33, R33 ;  /* 0x0000002100217308 */ /* 0x000e620000000800 */
[----:B------:R-:W-:Y:S01]  /*160a0*/  FADD.FTZ R191, R191, R146 ;  /* 0x00000092bfbf7221 */ /* 0x000fe20000010000 */
[----:B--2---:R-:W-:Y:S01]  /*160b0*/  F2FP.BF16.F32.PACK_AB R4, R60, R61 ;  /* 0x0000003d3c04723e */ /* 0x004fe200000010ff */
        /* <DEDUP_REMOVED lines=10> */
[----:B-1----:R-:W-:Y:S01]  /*16160*/  F2FP.BF16.F32.PACK_AB R5, R33, R32 ;  /* 0x000000202105723e */ /* 0x002fe200000010ff */
[----:B------:R-:W-:-:S04]  /*16170*/  FADD.FTZ R183, R183, R162 ;  /* 0x000000a2b7b77221 */ /* 0x000fc80000010000 */
[----:B------:R-:W-:Y:S02]  /*16180*/  FADD.FTZ R164, R164, R183 ;  /* 0x000000b7a4a47221 */ /* 0x000fe40000010000 */
[----:B------:R-:W-:Y:S02]  /*16190*/  MUFU.EX2 R57, R57 ;  /* 0x0000003900397308 */ /* 0x000fe40000000800 */
[----:B------:R-:W-:-:S04]  /*161a0*/  FADD.FTZ R175, R175, R164 ;  /* 0x000000a4afaf7221 */ /* 0x000fc80000010000 */
[----:B------:R-:W-:Y:S02]  /*161b0*/  FADD.FTZ R152, R152, R175 ;  /* 0x000000af98987221 */ /* 0x000fe40000010000 */
[----:B------:R-:W1:Y:S01]  /*161c0*/  MUFU.EX2 R56, R56 ;  /* 0x0000003800387308 */ /* 0x000e620000000800 */
        /* <DEDUP_REMOVED lines=9> */
[----:B------:R-:W3:Y:S01]  /*16260*/  LDSM.16.MT88.4 R8, [R213+0x8400] ;  /* 0x00840000d508783b */ /* 0x000ee20000004200 */
[----:B------:R-:W-:-:S03]  /*16270*/  FADD.FTZ R25, R25, R114 ;  /* 0x0000007219197221 */ /* 0x000fc60000010000 */
[C---:B------:R-:W-:Y:S01]  /*16280*/  HMMA.16816.F32.BF16 R136, R4.reuse, R12, R136 ;  /* 0x0000000c0488723c */ /* 0x040fe20000041888 */
[----:B------:R-:W-:Y:S02]  /*16290*/  FADD.FTZ R26, R26, R25 ;  /* 0x000000191a1a7221 */ /* 0x000fe40000010000 */
[----:B------:R-:W-:Y:S02]  /*162a0*/  MUFU.EX2 R2, R2 ;  /* 0x0000000200027308 */ /* 0x000fe40000000800 */
[----:B------:R-:W-:Y:S01]  /*162b0*/  FADD.FTZ R27, R27, R26 ;  /* 0x0000001a1b1b7221 */ /* 0x000fe20000010000 */
[----:B------:R-:W-:Y:S01]  /*162c0*/  HMMA.16816.F32.BF16 R132, R4, R14, R132 ;  /* 0x0000000e0484723c */ /* 0x000fe20000041884 */
[----:B------:R-:W3:Y:S02]  /*162d0*/  LDSM.16.MT88.4 R12, [R214+0x8800] ;  /* 0x00880000d60c783b */ /* 0x000ee40000004200 */
[----:B------:R-:W-:Y:S02]  /*162e0*/  FADD.FTZ R32, R32, R27 ;  /* 0x0000001b20207221 */ /* 0x000fe40000010000 */
[----:B------:R-:W4:Y:S02]  /*162f0*/  MUFU.EX2 R45, R45 ;  /* 0x0000002d002d7308 */ /* 0x000f240000000800 */
[----:B-1----:R-:W-:Y:S01]  /*16300*/  F2FP.BF16.F32.PACK_AB R4, R56, R57 ;  /* 0x000000393804723e */ /* 0x002fe200000010ff */
        /* <DEDUP_REMOVED lines=12> */
[----:B------:R-:W-:Y:S01]  /*163d0*/  FADD.FTZ R45, R45, R2 ;  /* 0x000000022d2d7221 */ /* 0x000fe20000010000 */
[----:B------:R-:W-:Y:S01]  /*163e0*/  MOV R2, R89 ;  /* 0x0000005900027202 */ /* 0x000fe20000000f00 */
[----:B------:R-:W-:Y:S08]  /*163f0*/  MUFU.EX2 R53, R53 ;  /* 0x0000003500357308 */ /* 0x000ff00000000800 */
[----:B------:R-:W2:Y:S01]  /*16400*/  MUFU.EX2 R52, R52 ;  /* 0x0000003400347308 */ /* 0x000ea20000000800 */
        /* <DEDUP_REMOVED lines=8> */
[C---:B---3--:R-:W-:Y:S05]  /*16490*/  HMMA.16816.F32.BF16 R136, R4.reuse, R8, R136 ;  /* 0x000000080488723c */ /* 0x048fea0000041888 */
[----:B------:R-:W-:Y:S01]  /*164a0*/  MUFU.EX2 R42, R42 ;  /* 0x0000002a002a7308 */ /* 0x000fe20000000800 */
[----:B------:R-:W-:Y:S01]  /*164b0*/  HMMA.16816.F32.BF16 R132, R4, R10, R132 ;  /* 0x0000000a0484723c */ /* 0x000fe20000041884 */
[--C-:B------:R-:W-:Y:S01]  /*164c0*/  FFMA.FTZ R8, R38, UR4, -R50.reuse ;  /* 0x0000000426087c23 */ /* 0x100fe20008010832 */
[----:B------:R-:W-:-:S05]  /*164d0*/  FFMA.FTZ R38, R37, UR4, -R50 ;  /* 0x0000000425267c23 */ /* 0x000fca0008010832 */
[----:B------:R-:W3:Y:S01]  /*164e0*/  MUFU.EX2 R41, R41 ;  /* 0x0000002900297308 */ /* 0x000ee20000000800 */
[----:B--2---:R-:W-:Y:S01]  /*164f0*/  F2FP.BF16.F32.PACK_AB R4, R52, R53 ;  /* 0x000000353404723e */ /* 0x004fe200000010ff */
[----:B------:R-:W-:Y:S01]  /*16500*/  FADD.FTZ R53, R53, R54 ;  /* 0x0000003635357221 */ /* 0x000fe20000010000 */
[----:B----4-:R-:W-:-:S03]  /*16510*/  F2FP.BF16.F32.PACK_AB R6, R118, R51 ;  /* 0x000000337606723e */ /* 0x010fc600000010ff */
[----:B------:R-:W-:Y:S02]  /*16520*/  FADD.FTZ R52, R52, R53 ;  /* 0x0000003534347221 */ /* 0x000fe40000010000 */
[----:B------:R-:W2:Y:S08]  /*16530*/  MUFU.EX2 R40, R40 ;  /* 0x0000002800287308 */ /* 0x000eb00000000800 */
[----:B------:R-:W4:Y:S01]  /*16540*/  MUFU.EX2 R39, R39 ;  /* 0x0000002700277308 */ /* 0x000f220000000800 */
[----:B---3--:R-:W-:Y:S01]  /*16550*/  F2FP.BF16.F32.PACK_AB R5, R41, R42 ;  /* 0x0000002a2905723e */ /* 0x008fe200000010ff */
[----:B------:R-:W-:-:S04]  /*16560*/  FADD.FTZ R42, R42, R49 ;  /* 0x000000312a2a7221 */ /* 0x000fc80000010000 */
[----:B------:R-:W-:Y:S02]  /*16570*/  FADD.FTZ R41, R41, R42 ;  /* 0x0000002a29297221 */ /* 0x000fe40000010000 */
[----:B------:R3:W-:Y:S02]  /*16580*/  MUFU.EX2 R37, R8 ;  /* 0x0000000800257308 */ /* 0x0007e40000000800 */
[----:B--2---:R-:W-:-:S06]  /*16590*/  FADD.FTZ R0, R40, R41 ;  /* 0x0000002928007221 */ /* 0x004fcc0000010000 */
[----:B------:R-:W-:Y:S01]  /*165a0*/  MUFU.EX2 R24, R24 ;  /* 0x0000001800187308 */ /* 0x000fe20000000800 */
[C---:B----4-:R-:W-:Y:S01]  /*165b0*/  F2FP.BF16.F32.PACK_AB R7, R39.reuse, R40 ;  /* 0x000000282707723e */ /* 0x050fe200000010ff */
[----:B------:R-:W-:-:S06]  /*165c0*/  FADD.FTZ R0, R39, R0 ;  /* 0x0000000027007221 */ /* 0x000fcc0000010000 */
[C---:B------:R-:W-:Y:S01]  /*165d0*/  HMMA.16816.F32.BF16 R20, R4.reuse, R12, R20 ;  /* 0x0000000c0414723c */ /* 0x040fe20000041814 */
[----:B---3--:R-:W2:Y:S01]  /*165e0*/  LDSM.16.MT88.4 R8, [R213+0x8c00] ;  /* 0x008c0000d508783b */ /* 0x008ea20000004200 */
[----:B------:R-:W3:Y:S04]  /*165f0*/  MUFU.EX2 R35, R35 ;  /* 0x0000002300237308 */ /* 0x000ee80000000800 */
[----:B-1----:R-:W-:Y:S01]  /*16600*/  HMMA.16816.F32.BF16 R136, R4, R16, R136 ;  /* 0x000000100488723c */ /* 0x002fe20000041888 */
[----:B------:R-:W-:-:S03]  /*16610*/  FFMA.FTZ R12, R36, UR4, -R50 ;  /* 0x00000004240c7c23 */ /* 0x000fc60008010832 */
[----:B------:R-:W-:Y:S02]  /*16620*/  MUFU.EX2 R43, R43 ;  /* 0x0000002b002b7308 */ /* 0x000fe40000000800 */
[C---:B------:R-:W-:Y:S06]  /*16630*/  HMMA.16816.F32.BF16 R28, R4.reuse, R14, R28 ;  /* 0x0000000e041c723c */ /* 0x040fec000004181c */
[----:B------:R-:W1:Y:S01]  /*16640*/  MUFU.EX2 R44, R44 ;  /* 0x0000002c002c7308 */ /* 0x000e620000000800 */
[----:B------:R-:W-:Y:S07]  /*16650*/  HMMA.16816.F32.BF16 R132, R4, R18, R132 ;  /* 0x000000120484723c */ /* 0x000fee0000041884 */
[----:B------:R-:W4:Y:S01]  /*16660*/  MUFU.EX2 R38, R38 ;  /* 0x0000002600267308 */ /* 0x000f220000000800 */
[----:B---3--:R-:W-:-:S07]  /*16670*/  F2FP.BF16.F32.PACK_AB R4, R35, R24 ;  /* 0x000000182304723e */ /* 0x008fce00000010ff */
[----:B------:R-:W-:Y:S01]  /*16680*/  MUFU.EX2 R12, R12 ;  /* 0x0000000c000c7308 */ /* 0x000fe20000000800 */
[----:B-1----:R-:W-:-:S07]  /*16690*/  F2FP.BF16.F32.PACK_AB R6, R44, R43 ;  /* 0x0000002b2c06723e */ /* 0x002fce00000010ff */
[----:B------:R-:W1:Y:S01]  /*166a0*/  MUFU.EX2 R3, R3 ;  /* 0x0000000300037308 */ /* 0x000e620000000800 */
[----:B----4-:R-:W-:Y:S01]  /*166b0*/  F2FP.BF16.F32.PACK_AB R5, R38, R37 ;  /* 0x000000252605723e */ /* 0x010fe200000010ff */
[----:B------:R-:W-:Y:S01]  /*166c0*/  FADD.FTZ R37, R37, R0 ;  /* 0x0000000025257221 */ /* 0x000fe20000010000 */
[----:B------:R-:W-:-:S03]  /*166d0*/  MOV R0, R87 ;  /* 0x0000005700007202 */ /* 0x000fc60000000f00 */
[----:B------:R-:W-:Y:S01]  /*166e0*/  FADD.FTZ R37, R38, R37 ;  /* 0x0000002526257221 */ /* 0x000fe20000010000 */
[----:B-1----:R-:W-:-:S03]  /*166f0*/  F2FP.BF16.F32.PACK_AB R7, R3, R12 ;  /* 0x0000000c0307723e */ /* 0x002fc600000010ff */
[----:B------:R-:W-:-:S04]  /*16700*/  FADD.FTZ R12, R12, R37 ;  /* 0x000000250c0c7221 */ /* 0x000fc80000010000 */
[----:B------:R-:W-:Y:S01]  /*16710*/  FADD.FTZ R232, R3, R12 ;  /* 0x0000000c03e87221 */ /* 0x000fe20000010000 */
[C---:B--2---:R-:W-:Y:S06]  /*16720*/  HMMA.16816.F32.BF16 R136, R4.reuse, R8, R136 ;  /* 0x000000080488723c */ /* 0x044fec0000041888 */
        /* <DEDUP_REMOVED lines=9> */
.L_x_1978:
        /* <DEDUP_REMOVED lines=17> */
[----:B------:R-:W-:Y:S01]  /*168d0*/  ULDC UR10, c[0x0][0x39c] ;  /* 0x0000e700000a7ab9 */ /* 0x000fe20000000800 */
[----:B------:R-:W-:-:S09]  /*168e0*/  ULDC.64 UR14, c[0x0][0x208] ;  /* 0x00008200000e7ab9 */ /* 0x000fd20000000a00 */
.L_x_1988:
        /* <DEDUP_REMOVED lines=67> */
.L_x_1985:
        /* <DEDUP_REMOVED lines=17> */
[----:B------:R-:W-:Y:S01]  /*16e30*/  LDGSTS.E.BYPASS.LTC128B.128 [R229+0x6800], desc[UR14][R6.64] ;  /* 0x0680000006e57fae */ /* 0x000fe2000b901d4e */
[----:B------:R-:W-:Y:S02]  /*16e40*/  IADD3.X R3, R5, UR12, RZ, P0, !PT ;  /* 0x0000000c05037c10 */ /* 0x000fe400087fe4ff */
[----:B------:R-:W-:Y:S04]  /*16e50*/  IADD3 R12, P0, R2, UR11, RZ ;  /* 0x0000000b020c7c10 */ /* 0x000fe8000ff1e0ff */
[----:B------:R-:W-:Y:S01]  /*16e60*/  IADD3.X R13, R3, UR12, RZ, P0, !PT ;  /* 0x0000000c030d7c10 */ /* 0x000fe200087fe4ff */
[----:B------:R1:W-:Y:S01]  /*16e70*/  LDGSTS.E.BYPASS.LTC128B.128 [R229+0x7000], desc[UR14][R4.64] ;  /* 0x0700000004e57fae */ /* 0x0003e2000b901d4e */
[----:B------:R-:W-:Y:S04]  /*16e80*/  IADD3 R14, P0, R12, UR11, RZ ;  /* 0x0000000b0c0e7c10 */ /* 0x000fe8000ff1e0ff */
[----:B------:R-:W-:Y:S02]  /*16e90*/  IADD3.X R15, R13, UR12, RZ, P0, !PT ;  /* 0x0000000c0d0f7c10 */ /* 0x000fe400087fe4ff */
[----:B------:R-:W-:Y:S01]  /*16ea0*/  ISETP.GE.AND P0, PT, R228, 0x2, PT ;  /* 0x00000002e400780c */ /* 0x000fe20003f06270 */
[----:B------:R-:W-:Y:S08]  /*16eb0*/  LDGSTS.E.BYPASS.LTC128B.128 [R229+0x7800], desc[UR14][R2.64] ;  /* 0x0780000002e57fae */ /* 0x000ff0000b901d4e */
[----:B------:R-:W-:Y:S08]  /*16ec0*/  LDGSTS.E.BYPASS.LTC128B.128 [R229+0x8000], desc[UR14][R12.64] ;  /* 0x080000000ce57fae */ /* 0x000ff0000b901d4e */
[----:B------:R2:W-:Y:S08]  /*16ed0*/  LDGSTS.E.BYPASS.LTC128B.128 [R229+0x8800], desc[UR14][R14.64] ;  /* 0x088000000ee57fae */ /* 0x0005f0000b901d4e */
[----:B------:R-:W-:Y:S08]  /*16ee0*/  LDSM.16.M88.4 R152, [R218] ;  /* 0x00000000da98783b */ /* 0x000ff00000000200 */
[----:B------:R-:W0:Y:S08]  /*16ef0*/  LDGDEPBAR ;  /* 0x00000000000079af */ /* 0x000e300000000000 */
[----:B------:R-:W1:Y:S08]  /*16f00*/  LDSM.16.M88.4 R156, [R216+0x1000] ;  /* 0x00100000d89c783b */ /* 0x000e700000000200 */
        /* <DEDUP_REMOVED lines=56> */
[----:B------:R-:W-:Y:S02]  /*17290*/  FMUL.FTZ R241, R7, UR10 ;  /* 0x0000000a07f17c20 */ /* 0x000fe40008410000 */
[----:B------:R-:W2:Y:S01]  /*172a0*/  LDSM.16.M88.4 R4, [R211] ;  /* 0x00000000d304783b */ /* 0x000ea20000000200 */
[----:B------:R-:W3:Y:S01]  /*172b0*/  MUFU.TANH R199, R199 ;  /* 0x000000c700c77308 */ /* 0x000ee20000002400 */
[----:B------:R-:W-:Y:S01]  /*172c0*/  FMUL.FTZ R8, R8, UR10 ;  /* 0x0000000a08087c20 */ /* 0x000fe20008410000 */
[----:B------:R-:W-:Y:S01]  /*172d0*/  FMUL.FTZ R9, R9, UR10 ;  /* 0x0000000a09097c20 */ /* 0x000fe20008410000 */
[----:B------:R-:W-:Y:S01]  /*172e0*/  FMUL.FTZ R10, R10, UR10 ;  /* 0x0000000a0a0a7c20 */ /* 0x000fe20008410000 */
[----:B------:R-:W-:Y:S01]  /*172f0*/  FMUL.FTZ R11, R11, UR10 ;  /* 0x0000000a0b0b7c20 */ /* 0x000fe20008410000 */
[C---:B-1----:R-:W-:Y:S05]  /*17300*/  HMMA.16816.F32.BF16 R12, R192.reuse, R152, R12 ;  /* 0x00000098c00c723c */ /* 0x042fea000004180c */
[----:B------:R-:W1:Y:S01]  /*17310*/  MUFU.TANH R243, R8 ;  /* 0x0000000800f37308 */ /* 0x000e620000002400 */
[C---:B------:R-:W-:Y:S09]  /*17320*/  HMMA.16816.F32.BF16 R16, R192.reuse, R154, R16 ;  /* 0x0000009ac010723c */ /* 0x040ff20000041810 */
[----:B------:R-:W4:Y:S10]  /*17330*/  MUFU.TANH R245, R9 ;  /* 0x0000000900f57308 */ /* 0x000f340000002400 */
[----:B------:R-:W1:Y:S01]  /*17340*/  MUFU.TANH R247, R10 ;  /* 0x0000000a00f77308 */ /* 0x000e620000002400 */
[----:B------:R-:W-:Y:S01]  /*17350*/  FMUL.FTZ R12, R12, UR10 ;  /* 0x0000000a0c0c7c20 */ /* 0x000fe20008410000 */
[----:B------:R-:W-:Y:S01]  /*17360*/  FMUL.FTZ R14, R14, UR10 ;  /* 0x0000000a0e0e7c20 */ /* 0x000fe20008410000 */
[----:B------:R-:W-:Y:S07]  /*17370*/  FMUL.FTZ R13, R13, UR10 ;  /* 0x0000000a0d0d7c20 */ /* 0x000fee0008410000 */
[----:B------:R5:W1:Y:S01]  /*17380*/  MUFU.TANH R153, R11 ;  /* 0x0000000b00997308 */ /* 0x000a620000002400 */
[----:B------:R-:W-:Y:S01]  /*17390*/  FMUL.FTZ R15, R15, UR10 ;  /* 0x0000000a0f0f7c20 */ /* 0x000fe20008410000 */
[----:B------:R-:W-:Y:S01]  /*173a0*/  FMUL.FTZ R16, R16, UR10 ;  /* 0x0000000a10107c20 */ /* 0x000fe20008410000 */
[----:B------:R-:W-:Y:S01]  /*173b0*/  FMUL.FTZ R18, R18, UR10 ;  /* 0x0000000a12127c20 */ /* 0x000fe20008410000 */
[----:B------:R-:W-:Y:S01]  /*173c0*/  FMUL.FTZ R17, R17, UR10 ;  /* 0x0000000a11117c20 */ /* 0x000fe20008410000 */
[----:B------:R-:W-:Y:S01]  /*173d0*/  FMUL.FTZ R19, R19, UR10 ;  /* 0x0000000a13137c20 */ /* 0x000fe20008410000 */
[C---:B--2---:R-:W-:Y:S04]  /*173e0*/  HMMA.16816.F32.BF16 R20, R192.reuse, R4, R20 ;  /* 0x00000004c014723c */ /* 0x044fe80000041814 */
[----:B------:R2:W1:Y:S02]  /*173f0*/  MUFU.TANH R155, R12 ;  /* 0x0000000c009b7308 */ /* 0x0004640000002400 */
[C---:B------:R-:W-:Y:S01]  /*17400*/  HMMA.16816.F32.BF16 R24, R192.reuse, R6, R24 ;  /* 0x00000006c018723c */ /* 0x040fe20000041818 */
[----:B------:R-:W-:Y:S07]  /*17410*/  LDSM.16.M88.4 R4, [R209] ;  /* 0x00000000d104783b */ /* 0x000fee0000000200 */
[----:B------:R-:W1:Y:S01]  /*17420*/  MUFU.TANH R163, R16 ;  /* 0x0000001000a37308 */ /* 0x000e620000002400 */
[----:B-----5:R-:W5:Y:S09]  /*17430*/  LDSM.16.M88.4 R8, [R210] ;  /* 0x00000000d208783b */ /* 0x020f720000000200 */
[----:B------:R3:W1:Y:S01]  /*17440*/  MUFU.TANH R157, R14 ;  /* 0x0000000e009d7308 */ /* 0x0006620000002400 */
[----:B------:R-:W-:Y:S09]  /*17450*/  FMUL.FTZ R20, R20, UR10 ;  /* 0x0000000a14147c20 */ /* 0x000ff20008410000 */
[----:B------:R4:W1:Y:S01]  /*17460*/  MUFU.TANH R165, R18 ;  /* 0x0000001200a57308 */ /* 0x0008620000002400 */
[----:B------:R-:W-:Y:S01]  /*17470*/  FMUL.FTZ R23, R23, UR10 ;  /* 0x0000000a17177c20 */ /* 0x000fe20008410000 */
[----:B------:R-:W-:Y:S01]  /*17480*/  FMUL.FTZ R21, R21, UR10 ;  /* 0x0000000a15157c20 */ /* 0x000fe20008410000 */
[----:B------:R-:W-:Y:S01]  /*17490*/  FMUL.FTZ R22, R22, UR10 ;  /* 0x0000000a16167c20 */ /* 0x000fe20008410000 */
[----:B------:R-:W-:Y:S01]  /*174a0*/  FMUL.FTZ R26, R26, UR10 ;  /* 0x0000000a1a1a7c20 */ /* 0x000fe20008410000 */
[----:B------:R-:W-:Y:S01]  /*174b0*/  FMUL.FTZ R24, R24, UR10 ;  /* 0x0000000a18187c20 */ /* 0x000fe20008410000 */
[----:B------:R-:W-:Y:S04]  /*174c0*/  FMUL.FTZ R25, R25, UR10 ;  /* 0x0000000a19197c20 */ /* 0x000fe80008410000 */
[----:B------:R-:W1:Y:S01]  /*174d0*/  MUFU.TANH R169, R20 ;  /* 0x0000001400a97308 */ /* 0x000e620000002400 */
[----:B------:R-:W-:Y:S09]  /*174e0*/  FMUL.FTZ R27, R27, UR10 ;  /* 0x0000000a1b1b7c20 */ /* 0x000ff20008410000 */
[----:B------:R1:W1:Y:S10]  /*174f0*/  MUFU.TANH R185, R26 ;  /* 0x0000001a00b97308 */ /* 0x0002740000002400 */
[----:B------:R1:W1:Y:S01]  /*17500*/  MUFU.TANH R183, R24 ;  /* 0x0000001800b77308 */ /* 0x0002620000002400 */
[C---:B-----5:R-:W-:Y:S09]  /*17510*/  HMMA.16816.F32.BF16 R28, R192.reuse, R8, R28 ;  /* 0x00000008c01c723c */ /* 0x060ff2000004181c */
[----:B------:R-:W1:Y:S01]  /*17520*/  MUFU.TANH R179, R23 ;  /* 0x0000001700b37308 */ /* 0x000e620000002400 */
[C---:B------:R-:W-:Y:S01]  /*17530*/  HMMA.16816.F32.BF16 R32, R192.reuse, R10, R32 ;  /* 0x0000000ac020723c */ /* 0x040fe20000041820 */
[----:B------:R-:W5:Y:S08]  /*17540*/  LDSM.16.M88.4 R8, [R208] ;  /* 0x00000000d008783b */ /* 0x000f700000000200 */
[----:B------:R-:W1:Y:S01]  /*17550*/  MUFU.TANH R197, R197 ;  /* 0x000000c500c57308 */ /* 0x000e620000002400 */
[C---:B------:R-:W-:Y:S09]  /*17560*/  HMMA.16816.F32.BF16 R36, R192.reuse, R4, R36 ;  /* 0x00000004c024723c */ /* 0x040ff20000041824 */
[----:B------:R-:W1:Y:S01]  /*17570*/  MUFU.TANH R235, R235 ;  /* 0x000000eb00eb7308 */ /* 0x000e620000002400 */
[C---:B------:R-:W-:Y:S01]  /*17580*/  HMMA.16816.F32.BF16 R40, R192.reuse, R6, R40 ;  /* 0x00000006c028723c */ /* 0x040fe20000041828 */
[----:B------:R-:W5:Y:S02]  /*17590*/  LDSM.16.M88.4 R4, [R207] ;  /* 0x00000000cf04783b */ /* 0x000f640000000200 */
[----:B------:R-:W-:Y:S01]  /*175a0*/  FMUL.FTZ R28, R28, UR10 ;  /* 0x0000000a1c1c7c20 */ /* 0x000fe20008410000 */
[----:B------:R-:W-:Y:S05]  /*175b0*/  FMUL.FTZ R30, R30, UR10 ;  /* 0x0000000a1e1e7c20 */ /* 0x000fea0008410000 */
[----:B------:R-:W1:Y:S02]  /*175c0*/  MUFU.TANH R241, R241 ;  /* 0x000000f100f17308 */ /* 0x000e640000002400 */
[----:B------:R-:W-:Y:S01]  /*175d0*/  FMUL.FTZ R29, R29, UR10 ;  /* 0x0000000a1d1d7c20 */ /* 0x000fe20008410000 */
[----:B--2---:R-:W-:Y:S01]  /*175e0*/  FMUL.FTZ R12, R32, UR10 ;  /* 0x0000000a200c7c20 */ /* 0x004fe20008410000 */
[----:B---3--:R-:W-:Y:S01]  /*175f0*/  FMUL.FTZ R14, R34, UR10 ;  /* 0x0000000a220e7c20 */ /* 0x008fe20008410000 */
[----:B------:R-:W-:Y:S01]  /*17600*/  FMUL.FTZ R31, R31, UR10 ;  /* 0x0000000a1f1f7c20 */ /* 0x000fe20008410000 */
[----:B------:R-:W-:Y:S04]  /*17610*/  FMUL.FTZ R33, R33, UR10 ;  /* 0x0000000a21217c20 */ /* 0x000fe80008410000 */
[----:B------:R2:W3:Y:S01]  /*17620*/  MUFU.TANH R189, R28 ;  /* 0x0000001c00bd7308 */ /* 0x0004e20000002400 */
[----:B------:R-:W-:Y:S01]  /*17630*/  FMUL.FTZ R35, R35, UR10 ;  /* 0x0000000a23237c20 */ /* 0x000fe20008410000 */
[----:B------:R-:W-:Y:S01]  /*17640*/  FMUL.FTZ R16, R36, UR10 ;  /* 0x0000000a24107c20 */ /* 0x000fe20008410000 */
[----:B----4-:R-:W-:Y:S01]  /*17650*/  FMUL.FTZ R18, R38, UR10 ;  /* 0x0000000a26127c20 */ /* 0x010fe20008410000 */
[----:B------:R-:W-:Y:S01]  /*17660*/  FMUL.FTZ R37, R37, UR10 ;  /* 0x0000000a25257c20 */ /* 0x000fe20008410000 */
[----:B------:R-:W-:Y:S05]  /*17670*/  FMUL.FTZ R39, R39, UR10 ;  /* 0x0000000a27277c20 */ /* 0x000fea0008410000 */
[----:B------:R4:W2:Y:S01]  /*17680*/  MUFU.TANH R191, R30 ;  /* 0x0000001e00bf7308 */ /* 0x0008a20000002400 */
[----:B-1----:R-:W-:Y:S01]  /*17690*/  FMUL.FTZ R26, R41, UR10 ;  /* 0x0000000a291a7c20 */ /* 0x002fe20008410000 */
[----:B------:R-:W-:Y:S01]  /*176a0*/  FMUL.FTZ R41, R42, UR10 ;  /* 0x0000000a2a297c20 */ /* 0x000fe20008410000 */
[----:B------:R-:W-:Y:S01]  /*176b0*/  FMUL.FTZ R32, R43, UR10 ;  /* 0x0000000a2b207c20 */ /* 0x000fe20008410000 */
[----:B------:R-:W-:Y:S01]  /*176c0*/  FMUL.FTZ R24, R40, UR10 ;  /* 0x0000000a28187c20 */ /* 0x000fe20008410000 */
[C---:B-----5:R-:W-:Y:S05]  /*176d0*/  HMMA.16816.F32.BF16 R44, R192.reuse, R8, R44 ;  /* 0x00000008c02c723c */ /* 0x060fea000004182c */
[----:B------:R-:W1:Y:S01]  /*176e0*/  MUFU.TANH R13, R13 ;  /* 0x0000000d000d7308 */ /* 0x000e620000002400 */
[C---:B------:R-:W-:Y:S01]  /*176f0*/  HMMA.16816.F32.BF16 R48, R192.reuse, R10, R48 ;  /* 0x0000000ac030723c */ /* 0x040fe20000041830 */
[----:B------:R-:W5:Y:S08]  /*17700*/  LDSM.16.M88.4 R8, [R206] ;  /* 0x00000000ce08783b */ /* 0x000f700000000200 */
[----:B------:R-:W1:Y:S01]  /*17710*/  MUFU.TANH R15, R15 ;  /* 0x0000000f000f7308 */ /* 0x000e620000002400 */
[C---:B------:R-:W-:Y:S09]  /*17720*/  HMMA.16816.F32.BF16 R52, R192.reuse, R4, R52 ;  /* 0x00000004c034723c */ /* 0x040ff20000041834 */
[----:B------:R-:W1:Y:S01]  /*17730*/  MUFU.TANH R17, R17 ;  /* 0x0000001100117308 */ /* 0x000e620000002400 */
[C---:B------:R-:W-:Y:S01]  /*17740*/  HMMA.16816.F32.BF16 R56, R192.reuse, R6, R56 ;  /* 0x00000006c038723c */ /* 0x040fe20000041838 */
[----:B------:R-:W3:Y:S02]  /*17750*/  LDSM.16.M88.4 R4, [R205] ;  /* 0x00000000cd04783b */ /* 0x000ee40000000200 */
[----:B--2---:R-:W-:Y:S01]  /*17760*/  FMUL.FTZ R28, R45, UR10 ;  /* 0x0000000a2d1c7c20 */ /* 0x004fe20008410000 */
[----:B------:R-:W-:Y:S01]  /*17770*/  FMUL.FTZ R45, R46, UR10 ;  /* 0x0000000a2e2d7c20 */ /* 0x000fe20008410000 */
[----:B----4-:R-:W-:Y:S04]  /*17780*/  FMUL.FTZ R30, R44, UR10 ;  /* 0x0000000a2c1e7c20 */ /* 0x010fe80008410000 */
[----:B------:R-:W2:Y:S02]  /*17790*/  MUFU.TANH R19, R19 ;  /* 0x0000001300137308 */ /* 0x000ea40000002400 */
[----:B------:R-:W-:Y:S01]  /*177a0*/  FMUL.FTZ R43, R47, UR10 ;  /* 0x0000000a2f2b7c20 */ /* 0x000fe20008410000 */
[----:B------:R-:W-:Y:S01]  /*177b0*/  FMUL.FTZ R36, R49, UR10 ;  /* 0x0000000a31247c20 */ /* 0x000fe20008410000 */
[----:B------:R-:W-:Y:S01]  /*177c0*/  FMUL.FTZ R47, R51, UR10 ;  /* 0x0000000a332f7c20 */ /* 0x000fe20008410000 */
[----:B------:R-:W-:Y:S01]  /*177d0*/  FMUL.FTZ R38, R48, UR10 ;  /* 0x0000000a30267c20 */ /* 0x000fe20008410000 */
[----:B------:R-:W-:Y:S04]  /*177e0*/  FMUL.FTZ R34, R50, UR10 ;  /* 0x0000000a32227c20 */ /* 0x000fe80008410000 */
[----:B------:R-:W4:Y:S01]  /*177f0*/  MUFU.TANH R173, R21 ;  /* 0x0000001500ad7308 */ /* 0x000f220000002400 */
        /* <DEDUP_REMOVED lines=8> */
[C---:B-----5:R-:W-:Y:S03]  /*17880*/  HMMA.16816.F32.BF16 R60, R192.reuse, R8, R60 ;  /* 0x00000008c03c723c */ /* 0x060fe6000004183c */
[----:B------:R-:W-:Y:S03]  /*17890*/  FMUL.FTZ R52, R59, UR10 ;  /* 0x0000000a3b347c20 */ /* 0x000fe60008410000 */
[----:B------:R-:W1:Y:S01]  /*178a0*/  MUFU.TANH R25, R25 ;  /* 0x0000001900197308 */ /* 0x000e620000002400 */
[C---:B------:R-:W-:Y:S01]  /*178b0*/  HMMA.16816.F32.BF16 R64, R192.reuse, R10, R64 ;  /* 0x0000000ac040723c */ /* 0x040fe20000041840 */
[----:B------:R-:W5:Y:S08]  /*178c0*/  LDSM.16.M88.4 R8, [R204] ;  /* 0x00000000cc08783b */ /* 0x000f700000000200 */
[----:B------:R-:W1:Y:S01]  /*178d0*/  MUFU.TANH R27, R27 ;  /* 0x0000001b001b7308 */ /* 0x000e620000002400 */
[C---:B---3--:R-:W-:Y:S09]  /*178e0*/  HMMA.16816.F32.BF16 R68, R192.reuse, R4, R68 ;  /* 0x00000004c044723c */ /* 0x048ff20000041844 */
[----:B------:R-:W3:Y:S01]  /*178f0*/  MUFU.TANH R29, R29 ;  /* 0x0000001d001d7308 */ /* 0x000ee20000002400 */
[C---:B------:R-:W-:Y:S01]  /*17900*/  HMMA.16816.F32.BF16 R72, R192.reuse, R6, R72 ;  /* 0x00000006c048723c */ /* 0x040fe20000041848 */
[----:B------:R-:W2:Y:S02]  /*17910*/  LDSM.16.M88.4 R4, [R203] ;  /* 0x00000000cb04783b */ /* 0x000ea40000000200 */
        /* <DEDUP_REMOVED lines=17> */
[C---:B-----5:R-:W-:Y:S03]  /*17a30*/  HMMA.16816.F32.BF16 R76, R192.reuse, R8, R76 ;  /* 0x00000008c04c723c */ /* 0x060fe6000004184c */
[----:B------:R-:W-:Y:S01]  /*17a40*/  FMUL.FTZ R73, R73, UR10 ;  /* 0x0000000a49497c20 */ /* 0x000fe20008410000 */
[----:B------:R-:W-:Y:S03]  /*17a50*/  FMUL.FTZ R71, R74, UR10 ;  /* 0x0000000a4a477c20 */ /* 0x000fe60008410000 */
[----:B------:R-:W1:Y:S01]  /*17a60*/  MUFU.TANH R12, R12 ;  /* 0x0000000c000c7308 */ /* 0x000e620000002400 */
[C---:B------:R-:W-:Y:S01]  /*17a70*/  HMMA.16816.F32.BF16 R80, R192.reuse, R10, R80 ;  /* 0x0000000ac050723c */ /* 0x040fe20000041850 */
[----:B------:R-:W5:Y:S08]  /*17a80*/  LDSM.16.M88.4 R8, [R202] ;  /* 0x00000000ca08783b */ /* 0x000f700000000200 */
[----:B------:R-:W1:Y:S01]  /*17a90*/  MUFU.TANH R33, R33 ;  /* 0x0000002100217308 */ /* 0x000e620000002400 */
[C---:B--2---:R-:W-:Y:S09]  /*17aa0*/  HMMA.16816.F32.BF16 R84, R192.reuse, R4, R84 ;  /* 0x00000004c054723c */ /* 0x044ff20000041854 */
[----:B------:R-:W2:Y:S01]  /*17ab0*/  MUFU.TANH R14, R14 ;  /* 0x0000000e000e7308 */ /* 0x000ea20000002400 */
[C---:B------:R-:W-:Y:S01]  /*17ac0*/  HMMA.16816.F32.BF16 R88, R192.reuse, R6, R88 ;  /* 0x00000006c058723c */ /* 0x040fe20000041858 */
[----:B------:R-:W4:Y:S02]  /*17ad0*/  LDSM.16.M88.4 R4, [R201] ;  /* 0x00000000c904783b */ /* 0x000f240000000200 */
        /* <DEDUP_REMOVED lines=15> */
[----:B------:R-:W-:Y:S01]  /*17bd0*/  FMUL.FTZ R90, R90, UR10 ;  /* 0x0000000a5a5a7c20 */ /* 0x000fe20008410000 */
[C---:B-----5:R-:W-:Y:S03]  /*17be0*/  HMMA.16816.F32.BF16 R92, R192.reuse, R8, R92 ;  /* 0x00000008c05c723c */ /* 0x060fe6000004185c */
[----:B------:R-:W-:Y:S01]  /*17bf0*/  FMUL.FTZ R79, R91, UR10 ;  /* 0x0000000a5b4f7c20 */ /* 0x000fe20008410000 */
[----:B------:R-:W-:Y:S01]  /*17c00*/  FMUL.FTZ R88, R88, UR10 ;  /* 0x0000000a58587c20 */ /* 0x000fe20008410000 */
[----:B------:R-:W-:Y:S03]  /*17c10*/  FMUL.FTZ R89, R89, UR10 ;  /* 0x0000000a59597c20 */ /* 0x000fe60008410000 */
[----:B------:R5:W1:Y:S01]  /*17c20*/  MUFU.TANH R236, R90 ;  /* 0x0000005a00ec7308 */ /* 0x000a620000002400 */
[C---:B------:R-:W-:Y:S01]  /*17c30*/  HMMA.16816.F32.BF16 R96, R192.reuse, R10, R96 ;  /* 0x0000000ac060723c */ /* 0x040fe20000041860 */
[----:B------:R-:W2:Y:S08]  /*17c40*/  LDSM.16.M88.4 R8, [R200] ;  /* 0x00000000c808783b */ /* 0x000eb00000000200 */
[----:B------:R1:W1:Y:S01]  /*17c50*/  MUFU.TANH R174, R80 ;  /* 0x0000005000ae7308 */ /* 0x0002620000002400 */
[C---:B----4-:R-:W-:Y:S09]  /*17c60*/  HMMA.16816.F32.BF16 R100, R192.reuse, R4, R100 ;  /* 0x00000004c064723c */ /* 0x050ff20000041864 */
[----:B------:R-:W4:Y:S01]  /*17c70*/  MUFU.TANH R170, R81 ;  /* 0x0000005100aa7308 */ /* 0x000f220000002400 */
[C---:B------:R-:W-:Y:S01]  /*17c80*/  HMMA.16816.F32.BF16 R104, R192.reuse, R6, R104 ;  /* 0x00000006c068723c */ /* 0x040fe20000041868 */
[----:B------:R-:W4:Y:S02]  /*17c90*/  LDSM.16.M88.4 R4, [R150] ;  /* 0x000000009604783b */ /* 0x000f240000000200 */
[----:B---3--:R-:W-:Y:S01]  /*17ca0*/  FMUL.FTZ R85, R93, UR10 ;  /* 0x0000000a5d557c20 */ /* 0x008fe20008410000 */
[----:B------:R-:W-:Y:S01]  /*17cb0*/  FMUL.FTZ R196, R94, UR10 ;  /* 0x0000000a5ec47c20 */ /* 0x000fe20008410000 */
[----:B------:R-:W-:Y:S04]  /*17cc0*/  FMUL.FTZ R66, R92, UR10 ;  /* 0x0000000a5c427c20 */ /* 0x000fe80008410000 */
[----:B------:R-:W3:Y:S02]  /*17cd0*/  MUFU.TANH R162, R83 ;  /* 0x0000005300a27308 */ /* 0x000ee40000002400 */
[----:B-----5:R-:W-:Y:S01]  /*17ce0*/  FMUL.FTZ R90, R97, UR10 ;  /* 0x0000000a615a7c20 */ /* 0x020fe20008410000 */
[----:B------:R-:W-:Y:S01]  /*17cf0*/  FMUL.FTZ R94, R95, UR10 ;  /* 0x0000000a5f5e7c20 */ /* 0x000fe20008410000 */
[----:B------:R-:W-:Y:S01]  /*17d00*/  FMUL.FTZ R76, R96, UR10 ;  /* 0x0000000a604c7c20 */ /* 0x000fe20008410000 */
[----:B-1----:R-:W-:Y:S05]  /*17d10*/  FMUL.FTZ R80, R98, UR10 ;  /* 0x0000000a62507c20 */ /* 0x002fea0008410000 */
[----:B------:R1:W1:Y:S01]  /*17d20*/  MUFU.TANH R182, R86 ;  /* 0x0000005600b67308 */ /* 0x0002620000002400 */
[----:B------:R-:W-:Y:S01]  /*17d30*/  FMUL.FTZ R103, R103, UR10 ;  /* 0x0000000a67677c20 */ /* 0x000fe20008410000 */
[----:B------:R-:W-:Y:S01]  /*17d40*/  FMUL.FTZ R100, R100, UR10 ;  /* 0x0000000a64647c20 */ /* 0x000fe20008410000 */
[----:B------:R-:W-:Y:S01]  /*17d50*/  FMUL.FTZ R101, R101, UR10 ;  /* 0x0000000a65657c20 */ /* 0x000fe20008410000 */
[----:B------:R-:W-:Y:S06]  /*17d60*/  FMUL.FTZ R102, R102, UR10 ;  /* 0x0000000a66667c20 */ /* 0x000fec0008410000 */
[----:B------:R-:W1:Y:S01]  /*17d70*/  MUFU.TANH R171, R103 ;  /* 0x0000006700ab7308 */ /* 0x000e620000002400 */
[----:B------:R-:W-:Y:S01]  /*17d80*/  FMUL.FTZ R105, R105, UR10 ;  /* 0x0000000a69697c20 */ /* 0x000fe20008410000 */
[C---:B--2---:R-:W-:Y:S03]  /*17d90*/  HMMA.16816.F32.BF16 R108, R192.reuse, R8, R108 ;  /* 0x00000008c06c723c */ /* 0x044fe6000004186c */
[----:B------:R-:W-:Y:S01]  /*17da0*/  FMUL.FTZ R104, R104, UR10 ;  /* 0x0000000a68687c20 */ /* 0x000fe20008410000 */
[----:B------:R-:W-:Y:S01]  /*17db0*/  FMUL.FTZ R106, R106, UR10 ;  /* 0x0000000a6a6a7c20 */ /* 0x000fe20008410000 */
[----:B------:R-:W-:Y:S03]  /*17dc0*/  FMUL.FTZ R107, R107, UR10 ;  /* 0x0000000a6b6b7c20 */ /* 0x000fe60008410000 */
[----:B------:R2:W2:Y:S01]  /*17dd0*/  MUFU.TANH R161, R105 ;  /* 0x0000006900a17308 */ /* 0x0004a20000002400 */
[C---:B------:R-:W-:Y:S01]  /*17de0*/  HMMA.16816.F32.BF16 R112, R192.reuse, R10, R112 ;  /* 0x0000000ac070723c */ /* 0x040fe20000041870 */
[----:B------:R-:W5:Y:S01]  /*17df0*/  LDSM.16.M88.4 R8, [R148] ;  /* 0x000000009408783b */ /* 0x000f620000000200 */
[----:B------:R-:W-:Y:S04]  /*17e00*/  DEPBAR.LE SB0, 0x0 ;  /* 0x000080000000791a */ /* 0x000fe80000000000 */
[----:B-1----:R-:W-:Y:S03]  /*17e10*/  FMUL.FTZ R86, R99, UR10 ;  /* 0x0000000a63567c20 */ /* 0x002fe60008410000 */
[----:B------:R-:W1:Y:S01]  /*17e20*/  MUFU.TANH R16, R16 ;  /* 0x0000001000107308 */ /* 0x000e620000002400 */
[C---:B----4-:R-:W-:Y:S09]  /*17e30*/  HMMA.16816.F32.BF16 R116, R192.reuse, R4, R116 ;  /* 0x00000004c074723c */ /* 0x050ff20000041874 */
[----:B------:R-:W4:Y:S01]  /*17e40*/  MUFU.TANH R37, R37 ;  /* 0x0000002500257308 */ /* 0x000f220000002400 */
[----:B------:R-:W-:Y:S01]  /*17e50*/  BAR.SYNC.DEFER_BLOCKING 0x0 ;  /* 0x0000000000007b1d */ /* 0x000fe20000010000 */
[C---:B------:R-:W-:Y:S03]  /*17e60*/  HMMA.16816.F32.BF16 R120, R192.reuse, R6, R120 ;  /* 0x00000006c078723c */ /* 0x040fe60000041878 */
[----:B--2---:R-:W-:Y:S01]  /*17e70*/  FMUL.FTZ R105, R111, UR10 ;  /* 0x0000000a6f697c20 */ /* 0x004fe20008410000 */
[----:B------:R-:W-:Y:S01]  /*17e80*/  FMUL.FTZ R108, R108, UR10 ;  /* 0x0000000a6c6c7c20 */ /* 0x000fe20008410000 */
[----:B------:R-:W-:Y:S03]  /*17e90*/  FMUL.FTZ R109, R109, UR10 ;  /* 0x0000000a6d6d7c20 */ /* 0x000fe60008410000 */
[----:B------:R-:W2:Y:S03]  /*17ea0*/  MUFU.TANH R18, R18 ;  /* 0x0000001200127308 */ /* 0x000ea60000002400 */
        /* <DEDUP_REMOVED lines=14> */
[----:B------:R-:W-:Y:S04]  /*17f90*/  FMUL.FTZ R61, R122, UR10 ;  /* 0x0000000a7a3d7c20 */ /* 0x000fe80008410000 */
[----:B------:R-:W1:Y:S01]  /*17fa0*/  MUFU.TANH R26, R26 ;  /* 0x0000001a001a7308 */ /* 0x000e620000002400 */
[----:B------:R-:W-:Y:S03]  /*17fb0*/  HMMA.16816.F32.BF16 R128, R192, R10, R128 ;  /* 0x0000000ac080723c */ /* 0x000fe60000041880 */
[----:B------:R-:W-:Y:S06]  /*17fc0*/  FMUL.FTZ R57, R123, UR10 ;  /* 0x0000000a7b397c20 */ /* 0x000fec0008410000 */
[----:B------:R-:W1:Y:S10]  /*17fd0*/  MUFU.TANH R41, R41 ;  /* 0x0000002900297308 */ /* 0x000e740000002400 */
        /* <DEDUP_REMOVED lines=9> */
[----:B------:R-:W-:Y:S06]  /*18070*/  FMUL.FTZ R3, R131, UR10 ;  /* 0x0000000a83037c20 */ /* 0x000fec0008410000 */
        /* <DEDUP_REMOVED lines=77> */
[----:B------:R-:W-:Y:S01]  /*18550*/  PLOP3.LUT P0, PT, PT, PT, UP0, 0x40, 0x0 ;  /* 0x000000000000781c */ /* 0x000fe20003f0e808 */
[----:B------:R-:W-:Y:S04]  /*18560*/  ULEA UR8, -UR9, URZ, 0x8 ;  /* 0x0000003f09087291 */ /* 0x000fe8000f8e413f */
[----:B------:R-:W-:Y:S02]  /*18570*/  USHF.R.S32.HI UR7, URZ, 0x1f, UR8 ;  /* 0x0000001f3f077899 */ /* 0x000fe40008011408 */
[----:B------:R-:W-:Y:S04]  /*18580*/  IMAD.U32 R10, RZ, RZ, UR8 ;  /* 0x00000008ff0a7e24 */ /* 0x000fe8000f8e00ff */
[----:B------:R-:W-:Y:S02]  /*18590*/  MOV R7, UR7 ;  /* 0x0000000700077c02 */ /* 0x000fe40008000f00 */
[----:B------:R-:W-:Y:S05]  /*185a0*/  @P0 BRA `(.L_x_1987) ;  /* 0x0000000000f80947 */ /* 0x000fea0003800000 */
[----:B-1----:R-:W1:Y:S01]  /*185b0*/  LDC R0, c[0x0][0x380] ;  /* 0x0000e000ff007b82 */ /* 0x002e620000000800 */
        /* <DEDUP_REMOVED lines=61> */
.L_x_1987:
[C---:B------:R-:W-:Y:S04]  /*18990*/  LEA R220, P0, R10.reuse, R220, 0x1 ;  /* 0x000000dc0adc7211 */ /* 0x040fe800078008ff */
[----:B------:R-:W-:Y:S02]  /*189a0*/  LEA.HI.X R219, R10, R219, R7, 0x1, P0 ;  /* 0x000000db0adb7211 */ /* 0x000fe400000f0c07 */
[----:B-1----:R-:W-:Y:S03]  /*189b0*/  IADD3 R88, P0, R220, UR5, RZ ;  /* 0x00000005dc587c10 */ /* 0x002fe6000ff1e0ff */
        /* <DEDUP_REMOVED lines=26> */
.L_x_1986:
        /* <DEDUP_REMOVED lines=26> */
[----:B--2---:R-:W-:Y:S02]  /*18d00*/  FMNMX.FTZ R7, R31, R2, !PT ;  /* 0x000000021f077209 */ /* 0x004fe40007810000 */
[----:B------:R-:W-:Y:S02]  /*18d10*/  FMNMX.FTZ R5, R29, R0, !PT ;  /* 0x000000001d057209 */ /* 0x000fe40007810000 */
[----:B------:R-:W-:Y:S02]  /*18d20*/  FMNMX.FTZ R2, R14, R7, !PT ;  /* 0x000000070e027209 */ /* 0x000fe40007810000 */
[----:B------:R-:W-:Y:S04]  /*18d30*/  FMNMX.FTZ R0, R12, R5, !PT ;  /* 0x000000050c007209 */ /* 0x000fe80007810000 */
        /* <DEDUP_REMOVED lines=113> */
[C---:B------:R-:W-:Y:S01]  /*19450*/  FADD.FTZ R4, -R0.reuse, R149 ;  /* 0x0000009500047221 */ /* 0x040fe20000010100 */
[----:B------:R-:W-:Y:S02]  /*19460*/  FSETP.NEU.FTZ.AND P0, PT, R0, -INF , PT ;  /* 0xff8000000000780b */ /* 0x000fe40003f1d000 */
[--C-:B------:R-:W-:Y:S01]  /*19470*/  FFMA.FTZ R101, R13, UR4, -R50.reuse ;  /* 0x000000040d657c23 */ /* 0x100fe20008010832 */
[--C-:B------:R-:W-:Y:S01]  /*19480*/  FFMA.FTZ R127, R12, UR4, -R50.reuse ;  /* 0x000000040c7f7c23 */ /* 0x100fe20008010832 */
[----:B------:R-:W1:Y:S01]  /*19490*/  MUFU.EX2 R22, R22 ;  /* 0x0000001600167308 */ /* 0x000e620000000800 */
        /* <DEDUP_REMOVED lines=9> */
[----:B------:R-:W-:Y:S01]  /*19530*/  FFMA.FTZ R164, R163, UR4, -R50 ;  /* 0x00000004a3a47c23 */ /* 0x000fe20008010832 */
[--C-:B------:R-:W-:Y:S01]  /*19540*/  FFMA.FTZ R168, R15, UR4, -R48.reuse ;  /* 0x000000040fa87c23 */ /* 0x100fe20008010830 */
[--C-:B------:R-:W-:Y:S01]  /*19550*/  FFMA.FTZ R183, R14, UR4, -R48.reuse ;  /* 0x000000040eb77c23 */ /* 0x100fe20008010830 */
[--C-:B------:R-:W-:Y:S01]  /*19560*/  FFMA.FTZ R124, R31, UR4, -R48.reuse ;  /* 0x000000041f7c7c23 */ /* 0x100fe20008010830 */
[----:B------:R-:W2:Y:S01]  /*19570*/  LDSM.16.MT88.4 R12, [R214+0x5000] ;  /* 0x00500000d60c783b */ /* 0x000ea20000004200 */
[--C-:B------:R-:W-:Y:S03]  /*19580*/  FFMA.FTZ R118, R39, UR4, -R48.reuse ;  /* 0x0000000427767c23 */ /* 0x100fe60008010830 */
[----:B------:R-:W-:Y:S01]  /*19590*/  MUFU.EX2 R164, R164 ;  /* 0x000000a400a47308 */ /* 0x000fe20000000800 */
[C---:B-1----:R-:W-:Y:S01]  /*195a0*/  FMUL.FTZ R8, R22.reuse, R140 ;  /* 0x0000008c16087220 */ /* 0x042fe20000410000 */
[----:B------:R-:W-:Y:S01]  /*195b0*/  FMUL.FTZ R9, R22, R141 ;  /* 0x0000008d16097220 */ /* 0x000fe20000410000 */
[--C-:B------:R-:W-:Y:S01]  /*195c0*/  FFMA.FTZ R169, R41, UR4, -R48.reuse ;  /* 0x0000000429a97c23 */ /* 0x100fe20008010830 */
[--C-:B------:R-:W-:Y:S01]  /*195d0*/  FFMA.FTZ R110, R43, UR4, -R48.reuse ;  /* 0x000000042b6e7c23 */ /* 0x100fe20008010830 */
[--C-:B------:R-:W-:Y:S01]  /*195e0*/  FFMA.FTZ R149, R42, UR4, -R48.reuse ;  /* 0x000000042a957c23 */ /* 0x100fe20008010830 */
[--C-:B------:R-:W-:Y:S01]  /*195f0*/  FFMA.FTZ R100, R40, UR4, -R48.reuse ;  /* 0x0000000428647c23 */ /* 0x100fe20008010830 */
[--C-:B------:R-:W-:Y:S03]  /*19600*/  FFMA.FTZ R163, R45, UR4, -R48.reuse ;  /* 0x000000042da37c23 */ /* 0x100fe60008010830 */
[----:B------:R-:W-:Y:S01]  /*19610*/  MUFU.EX2 R168, R168 ;  /* 0x000000a800a87308 */ /* 0x000fe20000000800 */
[----:B------:R-:W-:Y:S01]  /*19620*/  LDSM.16.MT88.4 R40, [R213+0x5400] ;  /* 0x00540000d528783b */ /* 0x000fe20000004200 */
[--C-:B------:R-:W-:Y:S01]  /*19630*/  FFMA.FTZ R106, R47, UR4, -R48.reuse ;  /* 0x000000042f6a7c23 */ /* 0x100fe20008010830 */
[----:B------:R-:W-:Y:S01]  /*19640*/  FFMA.FTZ R221, R153, UR4, -R48 ;  /* 0x0000000499dd7c23 */ /* 0x000fe20008010830 */
[--C-:B------:R-:W-:Y:S01]  /*19650*/  FFMA.FTZ R153, R46, UR4, -R50.reuse ;  /* 0x000000042e997c23 */ /* 0x100fe20008010832 */
[----:B------:R-:W-:Y:S01]  /*19660*/  FMUL.FTZ R21, R4, UR4 ;  /* 0x0000000404157c20 */ /* 0x000fe20008410000 */
[----:B------:R-:W-:Y:S01]  /*19670*/  FFMA.FTZ R192, R199, UR4, -R50 ;  /* 0x00000004c7c07c23 */ /* 0x000fe20008010832 */
[----:B------:R-:W-:Y:S03]  /*19680*/  FFMA.FTZ R199, R157, UR4, -R48 ;  /* 0x000000049dc77c23 */ /* 0x000fe60008010830 */
[----:B------:R-:W-:Y:S01]  /*19690*/  MUFU.EX2 R195, R195 ;  /* 0x000000c300c37308 */ /* 0x000fe20000000800 */
[----:B------:R-:W-:Y:S01]  /*196a0*/  LDSM.16.MT88.4 R44, [R214+0x5800] ;  /* 0x00580000d62c783b */ /* 0x000fe20000004200 */
[--C-:B------:R-:W-:Y:S01]  /*196b0*/  FFMA.FTZ R157, R38, UR4, -R50.reuse ;  /* 0x00000004269d7c23 */ /* 0x100fe20008010832 */
[----:B------:R-:W-:Y:S01]  /*196c0*/  FFMA.FTZ R188, R197, UR4, -R50 ;  /* 0x00000004c5bc7c23 */ /* 0x000fe20008010832 */
[----:B------:R-:W-:Y:S01]  /*196d0*/  FFMA.FTZ R197, R165, UR4, -R48 ;  /* 0x00000004a5c57c23 */ /* 0x000fe20008010830 */
[--C-:B------:R-:W-:Y:S01]  /*196e0*/  FFMA.FTZ R165, R30, UR4, -R50.reuse ;  /* 0x000000041ea57c23 */ /* 0x100fe20008010832 */
[----:B------:R-:W-:Y:S01]  /*196f0*/  FFMA.FTZ R121, R25, UR4, -R50 ;  /* 0x0000000419797c23 */ /* 0x000fe20008010832 */
[----:B------:R-:W-:Y:S03]  /*19700*/  FFMA.FTZ R193, R27, UR4, -R48 ;  /* 0x000000041bc17c23 */ /* 0x000fe60008010830 */
[----:B------:R-:W1:Y:S01]  /*19710*/  MUFU.EX2 R21, R21 ;  /* 0x0000001500157308 */ /* 0x000e620000000800 */
[----:B------:R-:W3:Y:S01]  /*19720*/  LDSM.16.MT88.4 R28, [R213+0x5000] ;  /* 0x00500000d51c783b */ /* 0x000ee20000004200 */
[--C-:B------:R-:W-:Y:S01]  /*19730*/  FFMA.FTZ R116, R26, UR4, -R50.reuse ;  /* 0x000000041a747c23 */ /* 0x100fe20008010832 */
[C---:B------:R-:W-:Y:S01]  /*19740*/  FMUL.FTZ R4, R22.reuse, R144 ;  /* 0x0000009016047220 */ /* 0x040fe20000410000 */
[C---:B------:R-:W-:Y:S01]  /*19750*/  FMUL.FTZ R5, R22.reuse, R145 ;  /* 0x0000009116057220 */ /* 0x040fe20000410000 */
[----:B------:R-:W-:Y:S01]  /*19760*/  FFMA.FTZ R113, R17, UR4, -R50 ;  /* 0x0000000411717c23 */ /* 0x000fe20008010832 */
[----:B------:R-:W-:Y:S01]  /*19770*/  FMUL.FTZ R17, R22, R133 ;  /* 0x0000008516117220 */ /* 0x000fe20000410000 */
[----:B------:R-:W-:Y:S03]  /*19780*/  FFMA.FTZ R160, R19, UR4, -R48 ;  /* 0x0000000413a07c23 */ /* 0x000fe60008010830 */
[----:B------:R-:W-:Y:S01]  /*19790*/  MUFU.EX2 R192, R192 ;  /* 0x000000c000c07308 */ /* 0x000fe20000000800 */
[----:B------:R-:W4:Y:S01]  /*197a0*/  LDSM.16.MT88.4 R36, [R214+0x5400] ;  /* 0x00540000d624783b */ /* 0x000f220000004200 */
[----:B------:R-:W-:Y:S01]  /*197b0*/  FFMA.FTZ R120, R33, UR4, -R50 ;  /* 0x0000000421787c23 */ /* 0x000fe20008010832 */
[--C-:B------:R-:W-:Y:S01]  /*197c0*/  FFMA.FTZ R122, R35, UR4, -R48.reuse ;  /* 0x00000004237a7c23 */ /* 0x100fe20008010830 */
[----:B------:R-:W-:Y:S01]  /*197d0*/  FFMA.FTZ R112, R32, UR4, -R48 ;  /* 0x0000000420707c23 */ /* 0x000fe20008010830 */
[----:B------:R-:W-:Y:S01]  /*197e0*/  FFMA.FTZ R181, R181, UR4, -R50 ;  /* 0x00000004b5b57c23 */ /* 0x000fe20008010832 */
[----:B------:R-:W-:Y:S01]  /*197f0*/  FFMA.FTZ R177, R177, UR4, -R48 ;  /* 0x00000004b1b17c23 */ /* 0x000fe20008010830 */
[----:B------:R-:W-:Y:S03]  /*19800*/  FFMA.FTZ R161, R161, UR4, -R50 ;  /* 0x00000004a1a17c23 */ /* 0x000fe60008010832 */
[----:B------:R-:W5:Y:S01]  /*19810*/  MUFU.EX2 R188, R188 ;  /* 0x000000bc00bc7308 */ /* 0x000f620000000800 */
[C---:B-1----:R-:W-:Y:S01]  /*19820*/  FMUL.FTZ R10, R21.reuse, R142 ;  /* 0x0000008e150a7220 */ /* 0x042fe20000410000 */
[C---:B------:R-:W-:Y:S01]  /*19830*/  FMUL.FTZ R11, R21.reuse, R143 ;  /* 0x0000008f150b7220 */ /* 0x040fe20000410000 */
[C---:B------:R-:W-:Y:S01]  /*19840*/  FMUL.FTZ R19, R21.reuse, R135 ;  /* 0x0000008715137220 */ /* 0x040fe20000410000 */
[----:B------:R-:W-:Y:S01]  /*19850*/  LDSM.16.MT88.4 R140, [R214+0x8c00] ;  /* 0x008c0000d68c783b */ /* 0x000fe20000004200 */
[C---:B------:R-:W-:Y:S01]  /*19860*/  FMUL.FTZ R6, R21.reuse, R146 ;  /* 0x0000009215067220 */ /* 0x040fe20000410000 */
[----:B------:R-:W-:Y:S01]  /*19870*/  FMUL.FTZ R7, R21, R147 ;  /* 0x0000009315077220 */ /* 0x000fe20000410000 */
[--C-:B------:R-:W-:Y:S03]  /*19880*/  FFMA.FTZ R159, R159, UR4, -R48.reuse ;  /* 0x000000049f9f7c23 */ /* 0x100fe60008010830 */
[----:B------:R-:W-:Y:S01]  /*19890*/  MUFU.EX2 R221, R221 ;  /* 0x000000dd00dd7308 */ /* 0x000fe20000000800 */
[--C-:B------:R-:W-:Y:S01]  /*198a0*/  FFMA.FTZ R194, R235, UR4, -R48.reuse ;  /* 0x00000004ebc27c23 */ /* 0x100fe20008010830 */
[----:B------:R-:W-:Y:S01]  /*198b0*/  FFMA.FTZ R184, R241, UR4, -R48 ;  /* 0x00000004f1b87c23 */ /* 0x000fe20008010830 */
[--C-:B------:R-:W-:Y:S01]  /*198c0*/  FFMA.FTZ R235, R243, UR4, -R50.reuse ;  /* 0x00000004f3eb7c23 */ /* 0x100fe20008010832 */
[----:B------:R-:W-:Y:S01]  /*198d0*/  FFMA.FTZ R176, R245, UR4, -R50 ;  /* 0x00000004f5b07c23 */ /* 0x000fe20008010832 */
[----:B------:R-:W-:Y:S01]  /*198e0*/  FFMA.FTZ R180, R247, UR4, -R48 ;  /* 0x00000004f7b47c23 */ /* 0x000fe20008010830 */
[--C-:B------:R-:W-:Y:S01]  /*198f0*/  FFMA.FTZ R152, R173, UR4, -R50.reuse ;  /* 0x00000004ad987c23 */ /* 0x100fe20008010832 */
[--C-:B------:R-:W-:Y:S03]  /*19900*/  FFMA.FTZ R173, R24, UR4, -R50.reuse ;  /* 0x0000000418ad7c23 */ /* 0x100fe60008010832 */
[----:B------:R-:W-:Y:S01]  /*19910*/  MUFU.EX2 R194, R194 ;  /* 0x000000c200c27308 */ /* 0x000fe20000000800 */
[----:B-----5:R-:W-:Y:S01]  /*19920*/  F2FP.BF16.F32.PACK_AB R24, R188, R192 ;  /* 0x000000c0bc18723e */ /* 0x020fe200000010ff */
[----:B------:R-:W-:Y:S01]  /*19930*/  FFMA.FTZ R172, R155, UR4, -R50 ;  /* 0x000000049bac7c23 */ /* 0x000fe20008010832 */
[--C-:B------:R-:W-:Y:S01]  /*19940*/  FFMA.FTZ R155, R34, UR4, -R48.reuse ;  /* 0x00000004229b7c23 */ /* 0x100fe20008010830 */
[----:B------:R-:W-:Y:S01]  /*19950*/  FFMA.FTZ R156, R175, UR4, -R48 ;  /* 0x00000004af9c7c23 */ /* 0x000fe20008010830 */
[----:B------:R-:W-:Y:S01]  /*19960*/  FFMA.FTZ R175, R16, UR4, -R50 ;  /* 0x0000000410af7c23 */ /* 0x000fe20008010832 */
[----:B------:R-:W-:Y:S01]  /*19970*/  FMUL.FTZ R16, R22, R132 ;  /* 0x0000008416107220 */ /* 0x000fe20000410000 */
[--C-:B------:R-:W-:Y:S03]  /*19980*/  FFMA.FTZ R119, R179, UR4, -R48.reuse ;  /* 0x00000004b3777c23 */ /* 0x100fe60008010830 */
[----:B------:R-:W1:Y:S01]  /*19990*/  MUFU.EX2 R184, R184 ;  /* 0x000000b800b87308 */ /* 0x000e620000000800 */
[--C-:B------:R-:W-:Y:S01]  /*199a0*/  FFMA.FTZ R179, R18, UR4, -R48.reuse ;  /* 0x0000000412b37c23 */ /* 0x100fe20008010830 */
[----:B------:R-:W-:Y:S01]  /*199b0*/  FMUL.FTZ R18, R21, R134 ;  /* 0x0000008615127220 */ /* 0x000fe20000410000 */
[----:B------:R-:W-:Y:S01]  /*199c0*/  FFMA.FTZ R128, R185, UR4, -R48 ;  /* 0x00000004b9807c23 */ /* 0x000fe20008010830 */
[----:B------:R-:W-:Y:S01]  /*199d0*/  FFMA.FTZ R185, R189, UR4, -R50 ;  /* 0x00000004bdb97c23 */ /* 0x000fe20008010832 */
[----:B------:R-:W-:Y:S01]  /*199e0*/  FFMA.FTZ R189, R191, UR4, -R48 ;  /* 0x00000004bfbd7c23 */ /* 0x000fe20008010830 */
[--C-:B------:R-:W-:Y:S01]  /*199f0*/  FFMA.FTZ R131, R198, UR4, -R50.reuse ;  /* 0x00000004c6837c23 */ /* 0x100fe20008010832 */
[----:B------:R-:W-:Y:S03]  /*19a00*/  FFMA.FTZ R98, R56, UR4, -R50 ;  /* 0x0000000438627c23 */ /* 0x000fe60008010832 */
[----:B------:R-:W-:Y:S01]  /*19a10*/  MUFU.EX2 R235, R235 ;  /* 0x000000eb00eb7308 */ /* 0x000fe20000000800 */
[--C-:B------:R-:W-:Y:S01]  /*19a20*/  FFMA.FTZ R129, R54, UR4, -R48.reuse ;  /* 0x0000000436817c23 */ /* 0x100fe20008010830 */
[----:B------:R-:W-:Y:S01]  /*19a30*/  FFMA.FTZ R96, R52, UR4, -R48 ;  /* 0x0000000434607c23 */ /* 0x000fe20008010830 */
[--C-:B------:R-:W-:Y:S01]  /*19a40*/  FFMA.FTZ R125, R234, UR4, -R50.reuse ;  /* 0x00000004ea7d7c23 */ /* 0x100fe20008010832 */
[----:B------:R-:W-:Y:S01]  /*19a50*/  FFMA.FTZ R92, R60, UR4, -R50 ;  /* 0x000000043c5c7c23 */ /* 0x000fe20008010832 */
[--C-:B------:R-:W-:Y:S01]  /*19a60*/  FFMA.FTZ R123, R58, UR4, -R48.reuse ;  /* 0x000000043a7b7c23 */ /* 0x100fe20008010830 */
[----:B------:R-:W-:Y:S01]  /*19a70*/  FFMA.FTZ R88, R238, UR4, -R48 ;  /* 0x00000004ee587c23 */ /* 0x000fe20008010830 */
[----:B------:R-:W-:Y:S03]  /*19a80*/  FFMA.FTZ R117, R64, UR4, -R50 ;  /* 0x0000000440757c23 */ /* 0x000fe60008010832 */
[----:B------:R-:W5:Y:S01]  /*19a90*/  MUFU.EX2 R176, R176 ;  /* 0x000000b000b07308 */ /* 0x000f620000000800 */
[----:B-1----:R-:W-:Y:S01]  /*19aa0*/  F2FP.BF16.F32.PACK_AB R25, R184, R194 ;  /* 0x000000c2b819723e */ /* 0x002fe200000010ff */
[----:B------:R-:W-:Y:S01]  /*19ab0*/  FFMA.FTZ R194, R21, R232, R194 ;  /* 0x000000e815c27223 */ /* 0x000fe200000100c2 */
[----:B------:R-:W-:Y:S01]  /*19ac0*/  FFMA.FTZ R84, R62, UR4, -R50 ;  /* 0x000000043e547c23 */ /* 0x000fe20008010832 */
[--C-:B------:R-:W-:Y:S01]  /*19ad0*/  FFMA.FTZ R115, R63, UR4, -R48.reuse ;  /* 0x000000043f737c23 */ /* 0x100fe20008010830 */
[----:B------:R-:W-:Y:S01]  /*19ae0*/  FFMA.FTZ R82, R244, UR4, -R48 ;  /* 0x00000004f4527c23 */ /* 0x000fe20008010830 */
[--C-:B------:R-:W-:Y:S01]  /*19af0*/  FFMA.FTZ R99, R70, UR4, -R50.reuse ;  /* 0x0000000446637c23 */ /* 0x100fe20008010832 */
[--C-:B------:R-:W-:Y:S03]  /*19b00*/  FFMA.FTZ R109, R242, UR4, -R50.reuse ;  /* 0x00000004f26d7c23 */ /* 0x100fe60008010832 */
[----:B------:R-:W1:Y:S01]  /*19b10*/  MUFU.EX2 R180, R180 ;  /* 0x000000b400b47308 */ /* 0x000e620000000800 */
[----:B------:R-:W-:Y:S01]  /*19b20*/  FFMA.FTZ R78, R240, UR4, -R50 ;  /* 0x00000004f04e7c23 */ /* 0x000fe20008010832 */
[--C-:B------:R-:W-:Y:S01]  /*19b30*/  FFMA.FTZ R107, R68, UR4, -R48.reuse ;  /* 0x00000004446b7c23 */ /* 0x100fe20008010830 */
[----:B------:R-:W-:Y:S01]  /*19b40*/  FFMA.FTZ R74, R248, UR4, -R48 ;  /* 0x00000004f84a7c23 */ /* 0x000fe20008010830 */
[----:B------:R-:W-:Y:S01]  /*19b50*/  FFMA.FTZ R72, R73, UR4, -R50 ;  /* 0x0000000449487c23 */ /* 0x000fe20008010832 */
[--C-:B------:R-:W-:Y:S01]  /*19b60*/  FFMA.FTZ R95, R71, UR4, -R48.reuse ;  /* 0x00000004475f7c23 */ /* 0x100fe20008010830 */
[--C-:B------:R-:W-:Y:S01]  /*19b70*/  FFMA.FTZ R70, R158, UR4, -R48.reuse ;  /* 0x000000049e467c23 */ /* 0x100fe20008010830 */
[--C-:B------:R-:W-:Y:S03]  /*19b80*/  FFMA.FTZ R87, R77, UR4, -R48.reuse ;  /* 0x000000044d577c23 */ /* 0x100fe60008010830 */
[----:B------:R-:W3:Y:S01]  /*19b90*/  MUFU.EX2 R172, R172 ;  /* 0x000000ac00ac7308 */ /* 0x000ee20000000800 */
        /* <DEDUP_REMOVED lines=8> */
[----:B-1----:R-:W-:Y:S01]  /*19c20*/  F2FP.BF16.F32.PACK_AB R27, R221, R180 ;  /* 0x000000b4dd1b723e */ /* 0x002fe200000010ff */
[----:B------:R-:W-:Y:S01]  /*19c30*/  FFMA.FTZ R60, R162, UR4, -R48 ;  /* 0x00000004a23c7c23 */ /* 0x000fe20008010830 */
[--C-:B------:R-:W-:Y:S01]  /*19c40*/  FFMA.FTZ R73, R190, UR4, -R50.reuse ;  /* 0x00000004be497c23 */ /* 0x100fe20008010832 */
[----:B------:R-:W-:Y:S01]  /*19c50*/  FFMA.FTZ R56, R186, UR4, -R50 ;  /* 0x00000004ba387c23 */ /* 0x000fe20008010832 */
[--C-:B------:R-:W-:Y:S01]  /*19c60*/  FFMA.FTZ R71, R182, UR4, -R48.reuse ;  /* 0x00000004b6477c23 */ /* 0x100fe20008010830 */
[----:B------:R-:W-:Y:S01]  /*19c70*/  FFMA.FTZ R52, R250, UR4, -R48 ;  /* 0x00000004fa347c23 */ /* 0x000fe20008010830 */
[--C-:B------:R-:W-:Y:S03]  /*19c80*/  FFMA.FTZ R63, R178, UR4, -R50.reuse ;  /* 0x00000004b23f7c23 */ /* 0x100fe60008010832 */
[----:B------:R-:W1:Y:S01]  /*19c90*/  MUFU.EX2 R113, R113 ;  /* 0x0000007100717308 */ /* 0x000e620000000800 */
[C---:B--2---:R-:W-:Y:S05]  /*19ca0*/  HMMA.16816.F32.BF16 R4, R24.reuse, R12, R4 ;  /* 0x0000000c1804723c */ /* 0x044fea0000041804 */
[----:B---3--:R-:W-:Y:S01]  /*19cb0*/  F2FP.BF16.F32.PACK_AB R32, R101, R172 ;  /* 0x000000ac6520723e */ /* 0x008fe200000010ff */
[C---:B------:R-:W-:Y:S03]  /*19cc0*/  HMMA.16816.F32.BF16 R8, R24.reuse, R14, R8 ;  /* 0x0000000e1808723c */ /* 0x040fe60000041808 */
[----:B------:R-:W-:Y:S01]  /*19cd0*/  MUFU.EX2 R197, R197 ;  /* 0x000000c500c57308 */ /* 0x000fe20000000800 */
[----:B------:R-:W-:Y:S02]  /*19ce0*/  ISETP.GT.AND P0, PT, R228, 0x1, PT ;  /* 0x00000001e400780c */ /* 0x000fe40003f04270 */
[----:B-----5:R-:W-:Y:S01]  /*19cf0*/  F2FP.BF16.F32.PACK_AB R33, R168, R199 ;  /* 0x000000c7a821723e */ /* 0x020fe200000010ff */
[C---:B------:R-:W-:Y:S01]  /*19d00*/  FMUL.FTZ R12, R22.reuse, R136 ;  /* 0x00000088160c7220 */ /* 0x040fe20000410000 */
[----:B------:R-:W-:Y:S03]  /*19d10*/  FMUL.FTZ R13, R22, R137 ;  /* 0x00000089160d7220 */ /* 0x000fe60000410000 */
[C---:B------:R-:W-:Y:S02]  /*19d20*/  FMUL.FTZ R14, R21.reuse, R138 ;  /* 0x0000008a150e7220 */ /* 0x040fe40000410000 */
[----:B------:R-:W2:Y:S01]  /*19d30*/  MUFU.EX2 R160, R160 ;  /* 0x000000a000a07308 */ /* 0x000ea20000000800 */
[----:B------:R-:W-:Y:S01]  /*19d40*/  FMUL.FTZ R15, R21, R139 ;  /* 0x0000008b150f7220 */ /* 0x000fe20000410000 */
[----:B-1----:R-:W-:Y:S01]  /*19d50*/  F2FP.BF16.F32.PACK_AB R34, R113, R164 ;  /* 0x000000a47122723e */ /* 0x002fe200000010ff */
[----:B------:R-:W-:Y:S01]  /*19d60*/  FFMA.FTZ R54, R246, UR4, -R50 ;  /* 0x00000004f6367c23 */ /* 0x000fe20008010832 */
[--C-:B------:R-:W-:Y:S01]  /*19d70*/  FFMA.FTZ R58, R236, UR4, -R48.reuse ;  /* 0x00000004ec3a7c23 */ /* 0x100fe20008010830 */
[----:B------:R-:W-:Y:S01]  /*19d80*/  FFMA.FTZ R79, R79, UR4, -R48 ;  /* 0x000000044f4f7c23 */ /* 0x000fe20008010830 */
[--C-:B------:R-:W-:Y:S04]  /*19d90*/  FFMA.FTZ R66, R66, UR4, -R50.reuse ;  /* 0x0000000442427c23 */ /* 0x100fe80008010832 */
[----:B------:R-:W1:Y:S01]  /*19da0*/  MUFU.EX2 R152, R152 ;  /* 0x0000009800987308 */ /* 0x000e620000000800 */
[C---:B------:R-:W-:Y:S03]  /*19db0*/  HMMA.16816.F32.BF16 R12, R24.reuse, R28, R12 ;  /* 0x0000001c180c723c */ /* 0x040fe6000004180c */
[----:B------:R-:W-:Y:S01]  /*19dc0*/  FFMA.FTZ R85, R85, UR4, -R50 ;  /* 0x0000000455557c23 */ /* 0x000fe20008010832 */
[----:B------:R-:W-:Y:S01]  /*19dd0*/  FFMA.FTZ R21, R94, UR4, -R48 ;  /* 0x000000045e157c23 */ /* 0x000fe20008010830 */
[--C-:B------:R-:W-:Y:S01]  /*19de0*/  FFMA.FTZ R94, R167, UR4, -R50.reuse ;  /* 0x00000004a75e7c23 */ /* 0x100fe20008010832 */
[----:B------:R-:W-:Y:S03]  /*19df0*/  HMMA.16816.F32.BF16 R16, R24, R30, R16 ;  /* 0x0000001e1810723c */ /* 0x000fe60000041810 */
[----:B------:R-:W-:Y:S01]  /*19e00*/  MUFU.EX2 R156, R156 ;  /* 0x0000009c009c7308 */ /* 0x000fe20000000800 */
[----:B------:R-:W3:Y:S01]  /*19e10*/  LDSM.16.MT88.4 R28, [R213+0x5800] ;  /* 0x00580000d51c783b */ /* 0x000ee20000004200 */
[----:B--2---:R-:W-:Y:S01]  /*19e20*/  F2FP.BF16.F32.PACK_AB R35, R160, R197 ;  /* 0x000000c5a023723e */ /* 0x004fe200000010ff */
[----:B------:R-:W-:Y:S01]  /*19e30*/  FFMA.FTZ R76, R76, UR4, -R50 ;  /* 0x000000044c4c7c23 */ /* 0x000fe20008010832 */
[----:B------:R-:W-:Y:S01]  /*19e40*/  FFMA.FTZ R80, R80, UR4, -R48 ;  /* 0x0000000450507c23 */ /* 0x000fe20008010830 */
[----:B------:R-:W-:Y:S05]  /*19e50*/  FFMA.FTZ R90, R90, UR4, -R50 ;  /* 0x000000045a5a7c23 */ /* 0x000fea0008010832 */
[----:B------:R-:W2:Y:S01]  /*19e60*/  MUFU.EX2 R119, R119 ;  /* 0x0000007700777308 */ /* 0x000ea20000000800 */
[----:B-1----:R-:W-:Y:S01]  /*19e70*/  F2FP.BF16.F32.PACK_AB R24, R152, R195 ;  /* 0x000000c39818723e */ /* 0x002fe200000010ff */
[C---:B----4-:R-:W-:Y:S08]  /*19e80*/  HMMA.16816.F32.BF16 R4, R32.reuse, R36, R4 ;  /* 0x000000242004723c */ /* 0x050ff00000041804 */
[----:B------:R-:W-:Y:S01]  /*19e90*/  MUFU.EX2 R130, R130 ;  /* 0x0000008200827308 */ /* 0x000fe20000000800 */
[C---:B------:R-:W-:Y:S01]  /*19ea0*/  HMMA.16816.F32.BF16 R8, R32.reuse, R38, R8 ;  /* 0x000000262008723c */ /* 0x040fe20000041808 */
[----:B------:R-:W1:Y:S02]  /*19eb0*/  LDSM.16.MT88.4 R36, [R214+0x5c00] ;  /* 0x005c0000d624783b */ /* 0x000e640000004200 */
[----:B------:R-:W-:Y:S03]  /*19ec0*/  FFMA.FTZ R192, R22, R233, R192 ;  /* 0x000000e916c07223 */ /* 0x000fe600000100c0 */
[C---:B------:R-:W-:Y:S03]  /*19ed0*/  HMMA.16816.F32.BF16 R12, R32.reuse, R40, R12 ;  /* 0x00000028200c723c */ /* 0x040fe6000004180c */
[----:B------:R-:W4:Y:S02]  /*19ee0*/  MUFU.EX2 R121, R121 ;  /* 0x0000007900797308 */ /* 0x000f240000000800 */
[----:B--2---:R-:W-:Y:S01]  /*19ef0*/  F2FP.BF16.F32.PACK_AB R25, R119, R156 ;  /* 0x0000009c7719723e */ /* 0x004fe200000010ff */
[----:B------:R-:W-:Y:S01]  /*19f00*/  HMMA.16816.F32.BF16 R16, R32, R42, R16 ;  /* 0x0000002a2010723c */ /* 0x000fe20000041810 */
[----:B------:R-:W2:Y:S06]  /*19f10*/  LDSM.16.MT88.4 R40, [R213+0x5c00] ;  /* 0x005c0000d528783b */ /* 0x000eac0000004200 */
[----:B------:R-:W-:Y:S01]  /*19f20*/  MUFU.EX2 R128, R128 ;  /* 0x0000008000807308 */ /* 0x000fe20000000800 */
[----:B------:R-:W-:Y:S03]  /*19f30*/  FFMA.FTZ R22, R196, UR4, -R48 ;  /* 0x00000004c4167c23 */ /* 0x000fe60008010830 */
[----:B------:R-:W-:Y:S01]  /*19f40*/  FADD.FTZ R192, R188, R192 ;  /* 0x000000c0bcc07221 */ /* 0x000fe20000010000 */
[----:B------:R-:W-:Y:S01]  /*19f50*/  FADD.FTZ R33, R184, R194 ;  /* 0x000000c2b8217221 */ /* 0x000fe20000010000 */
[----:B------:R-:W-:Y:S04]  /*19f60*/  FFMA.FTZ R135, R239, UR4, -R50 ;  /* 0x00000004ef877c23 */ /* 0x000fe80008010832 */
[----:B------:R-:W5:Y:S01]  /*19f70*/  MUFU.EX2 R193, R193 ;  /* 0x000000c100c17308 */ /* 0x000f620000000800 */
        /* <DEDUP_REMOVED lines=16> */
[----:B-----5:R-:W-:Y:S01]  /*1a080*/  F2FP.BF16.F32.PACK_AB R27, R193, R128 ;  /* 0x00000080c11b723e */ /* 0x020fe200000010ff */
        /* <DEDUP_REMOVED lines=10> */
[----:B------:R-:W5:Y:S01]  /*1a130*/  MUFU.EX2 R124, R124 ;  /* 0x0000007c007c7308 */ /* 0x000f620000000800 */
        /* <DEDUP_REMOVED lines=8> */
[----:B-----5:R-:W-:Y:S01]  /*1a1c0*/  F2FP.BF16.F32.PACK_AB R33, R124, R189 ;  /* 0x000000bd7c21723e */ /* 0x020fe200000010ff */
[----:B------:R-:W-:Y:S01]  /*1a1d0*/  FFMA.FTZ R26, R86, UR4, -R48 ;  /* 0x00000004561a7c23 */ /* 0x000fe20008010830 */
[--C-:B------:R-:W-:Y:S01]  /*1a1e0*/  FFMA.FTZ R86, R187, UR4, -R50.reuse ;  /* 0x00000004bb567c23 */ /* 0x100fe20008010832 */
[----:B------:R-:W-:Y:S01]  /*1a1f0*/  FADD.FTZ R133, R152, R133 ;  /* 0x0000008598857221 */ /* 0x000fe20000010000 */
[----:B------:R-:W-:Y:S03]  /*1a200*/  FFMA.FTZ R83, R83, UR4, -R50 ;  /* 0x0000000453537c23 */ /* 0x000fe60008010832 */
[----:B------:R-:W-:Y:S01]  /*1a210*/  MUFU.EX2 R183, R183 ;  /* 0x000000b700b77308 */ /* 0x000fe20000000800 */
[--C-:B------:R-:W-:Y:S01]  /*1a220*/  FFMA.FTZ R69, R69, UR4, -R48.reuse ;  /* 0x0000000445457c23 */ /* 0x100fe20008010830 */
[----:B------:R-:W-:Y:S01]  /*1a230*/  FADD.FTZ R130, R130, R133 ;  /* 0x0000008582827221 */ /* 0x000fe20000010000 */
[----:B------:R-:W-:Y:S01]  /*1a240*/  FFMA.FTZ R133, R251, UR4, -R48 ;  /* 0x00000004fb857c23 */ /* 0x000fe20008010830 */
[----:B------:R-:W-:Y:S01]  /*1a250*/  FFMA.FTZ R67, R67, UR4, -R50 ;  /* 0x0000000443437c23 */ /* 0x000fe20008010832 */
[----:B------:R-:W-:Y:S01]  /*1a260*/  FFMA.FTZ R61, R61, UR4, -R48 ;  /* 0x000000043d3d7c23 */ /* 0x000fe20008010830 */
[----:B------:R-:W-:Y:S01]  /*1a270*/  FADD.FTZ R130, R121, R130 ;  /* 0x0000008279827221 */ /* 0x000fe20000010000 */
[----:B------:R-:W-:Y:S03]  /*1a280*/  FFMA.FTZ R93, R93, UR4, -R50 ;  /* 0x000000045d5d7c23 */ /* 0x000fe60008010832 */
[----:B------:R-:W5:Y:S01]  /*1a290*/  MUFU.EX2 R122, R122 ;  /* 0x0000007a007a7308 */ /* 0x000f620000000800 */
[----:B----4-:R-:W-:Y:S01]  /*1a2a0*/  F2FP.BF16.F32.PACK_AB R34, R120, R127 ;  /* 0x0000007f7822723e */ /* 0x010fe200000010ff */
[----:B------:R-:W-:Y:S01]  /*1a2b0*/  FADD.FTZ R185, R185, R130 ;  /* 0x00000082b9b97221 */ /* 0x000fe20000010000 */
[----:B------:R-:W-:Y:S01]  /*1a2c0*/  FFMA.FTZ R81, R81, UR4, -R48 ;  /* 0x0000000451517c23 */ /* 0x000fe20008010830 */
[----:B------:R-:W-:Y:S01]  /*1a2d0*/  FFMA.FTZ R65, R65, UR4, -R50 ;  /* 0x0000000441417c23 */ /* 0x000fe20008010832 */
[----:B------:R-:W-:Y:S01]  /*1a2e0*/  FFMA.FTZ R57, R57, UR4, -R48 ;  /* 0x0000000439397c23 */ /* 0x000fe20008010830 */
[----:B------:R-:W-:Y:S01]  /*1a2f0*/  FADD.FTZ R126, R126, R185 ;  /* 0x000000b97e7e7221 */ /* 0x000fe20000010000 */
[--C-:B------:R-:W-:Y:S03]  /*1a300*/  FFMA.FTZ R59, R59, UR4, -R50.reuse ;  /* 0x000000043b3b7c23 */ /* 0x100fe60008010832 */
[----:B------:R-:W-:Y:S01]  /*1a310*/  MUFU.EX2 R175, R175 ;  /* 0x000000af00af7308 */ /* 0x000fe20000000800 */
[----:B------:R-:W-:Y:S01]  /*1a320*/  FFMA.FTZ R55, R55, UR4, -R50 ;  /* 0x0000000437377c23 */ /* 0x000fe20008010832 */
[----:B------:R-:W-:Y:S04]  /*1a330*/  FADD.FTZ R127, R127, R126 ;  /* 0x0000007e7f7f7221 */ /* 0x000fe80000010000 */
[----:B------:R-:W-:Y:S04]  /*1a340*/  FADD.FTZ R120, R120, R127 ;  /* 0x0000007f78787221 */ /* 0x000fe80000010000 */
[----:B------:R-:W4:Y:S01]  /*1a350*/  MUFU.EX2 R102, R102 ;  /* 0x0000006600667308 */ /* 0x000f220000000800 */
[----:B-----5:R-:W-:Y:S09]  /*1a360*/  F2FP.BF16.F32.PACK_AB R35, R122, R183 ;  /* 0x000000b77a23723e */ /* 0x020ff200000010ff */
[----:B------:R-:W-:Y:S01]  /*1a370*/  MUFU.EX2 R179, R179 ;  /* 0x000000b300b37308 */ /* 0x000fe20000000800 */
[C---:B-1----:R-:W-:Y:S06]  /*1a380*/  HMMA.16816.F32.BF16 R4, R32.reuse, R36, R4 ;  /* 0x000000242004723c */ /* 0x042fec0000041804 */
        /* <DEDUP_REMOVED lines=198> */
[----:B------:R-:W-:Y:S03]  /*1aff0*/  FADD.FTZ R85, R85, R66 ;  /* 0x0000004255557221 */ /* 0x000fe60000010000 */
[----:B------:R-:W-:Y:S02]  /*1b000*/  FADD.FTZ R71, R71, R24 ;  /* 0x0000001847477221 */ /* 0x000fe40000010000 */
[----:B------:R-:W4:Y:S02]  /*1b010*/  MUFU.EX2 R80, R80 ;  /* 0x0000005000507308 */ /* 0x000f240000000800 */
[----:B------:R-:W-:Y:S01]  /*1b020*/  FADD.FTZ R71, R52, R71 ;  /* 0x0000004734477221 */ /* 0x000fe20000010000 */
[--C-:B------:R-:W-:Y:S01]  /*1b030*/  FFMA.FTZ R52, R53, UR4, -R48.reuse ;  /* 0x0000000435347c23 */ /* 0x100fe20008010830 */
[----:B------:R-:W-:Y:S01]  /*1b040*/  FFMA.FTZ R53, R51, UR4, -R48 ;  /* 0x0000000433357c23 */ /* 0x000fe20008010830 */
[--C-:B------:R-:W-:Y:S01]  /*1b050*/  FFMA.FTZ R51, R49, UR4, -R50.reuse ;  /* 0x0000000431337c23 */ /* 0x100fe20008010832 */
[----:B------:R-:W-:Y:S01]  /*1b060*/  FADD.FTZ R58, R58, R71 ;  /* 0x000000473a3a7221 */ /* 0x000fe20000010000 */
[----:B------:R-:W-:Y:S03]  /*1b070*/  FFMA.FTZ R50, R23, UR4, -R50 ;  /* 0x0000000417327c23 */ /* 0x000fe60008010832 */
[----:B------:R-:W-:Y:S01]  /*1b080*/  MUFU.EX2 R86, R86 ;  /* 0x0000005600567308 */ /* 0x000fe20000000800 */
[----:B---3--:R-:W-:Y:S01]  /*1b090*/  F2FP.BF16.F32.PACK_AB R34, R101, R76 ;  /* 0x0000004c6522723e */ /* 0x008fe200000010ff */
[----:B------:R-:W-:Y:S01]  /*1b0a0*/  FFMA.FTZ R90, R171, UR4, -R48 ;  /* 0x00000004ab5a7c23 */ /* 0x000fe20008010830 */
[----:B------:R-:W-:Y:S01]  /*1b0b0*/  FADD.FTZ R79, R79, R58 ;  /* 0x0000003a4f4f7221 */ /* 0x000fe20000010000 */
[----:B------:R-:W-:Y:S03]  /*1b0c0*/  FADD.FTZ R76, R76, R85 ;  /* 0x000000554c4c7221 */ /* 0x000fe60000010000 */
[----:B------:R-:W-:Y:S03]  /*1b0d0*/  FADD.FTZ R22, R22, R79 ;  /* 0x0000004f16167221 */ /* 0x000fe60000010000 */
[----:B------:R-:W3:Y:S01]  /*1b0e0*/  MUFU.EX2 R119, R181 ;  /* 0x000000b500777308 */ /* 0x000ee20000000800 */
[----:B----4-:R-:W-:Y:S01]  /*1b0f0*/  F2FP.BF16.F32.PACK_AB R35, R113, R80 ;  /* 0x000000507123723e */ /* 0x010fe200000010ff */
[----:B------:R-:W-:Y:S01]  /*1b100*/  FADD.FTZ R101, R101, R76 ;  /* 0x0000004c65657221 */ /* 0x000fe20000010000 */
[----:B------:R-:W-:Y:S04]  /*1b110*/  FADD.FTZ R21, R21, R22 ;  /* 0x0000001615157221 */ /* 0x000fe80000010000 */
[----:B------:R-:W-:Y:S03]  /*1b120*/  FADD.FTZ R80, R80, R21 ;  /* 0x0000001550507221 */ /* 0x000fe60000010000 */
[----:B------:R-:W-:Y:S01]  /*1b130*/  MUFU.EX2 R121, R177 ;  /* 0x000000b100797308 */ /* 0x000fe20000000800 */
[C---:B-----5:R-:W-:Y:S05]  /*1b140*/  HMMA.16816.F32.BF16 R4, R32.reuse, R36, R4 ;  /* 0x000000242004723c */ /* 0x060fea0000041804 */
[----:B------:R-:W-:Y:S01]  /*1b150*/  FADD.FTZ R80, R113, R80 ;  /* 0x0000005071507221 */ /* 0x000fe20000010000 */
        /* <DEDUP_REMOVED lines=68> */
[----:B------:R-:W-:Y:S10]  /*1b5a0*/  MUFU.EX2 R56, R59 ;  /* 0x0000003b00387308 */ /* 0x000ff40000000800 */
[----:B------:R-:W2:Y:S01]  /*1b5b0*/  MUFU.EX2 R55, R55 ;  /* 0x0000003700377308 */ /* 0x000ea20000000800 */
[C---:B---3--:R-:W-:Y:S01]  /*1b5c0*/  F2FP.BF16.F32.PACK_AB R23, R60.reuse, R61 ;  /* 0x0000003d3c17723e */ /* 0x048fe200000010ff */
[----:B------:R-:W-:Y:S04]  /*1b5d0*/  FADD.FTZ R61, R61, R78 ;  /* 0x0000004e3d3d7221 */ /* 0x000fe80000010000 */
[----:B------:R-:W-:Y:S04]  /*1b5e0*/  FADD.FTZ R61, R60, R61 ;  /* 0x0000003d3c3d7221 */ /* 0x000fe80000010000 */
[----:B------:R-:W-:Y:S01]  /*1b5f0*/  MUFU.EX2 R52, R52 ;  /* 0x0000003400347308 */ /* 0x000fe20000000800 */
[C---:B------:R-:W-:Y:S06]  /*1b600*/  HMMA.16816.F32.BF16 R4, R20.reuse, R44, R4 ;  /* 0x0000002c1404723c */ /* 0x040fec0000041804 */
[C---:B------:R-:W-:Y:S03]  /*1b610*/  HMMA.16816.F32.BF16 R8, R20.reuse, R46, R8 ;  /* 0x0000002e1408723c */ /* 0x040fe60000041808 */
[----:B------:R-:W3:Y:S02]  /*1b620*/  MUFU.EX2 R49, R53 ;  /* 0x0000003500317308 */ /* 0x000ee40000000800 */
[----:B--2---:R-:W-:Y:S01]  /*1b630*/  F2FP.BF16.F32.PACK_AB R132, R55, R56 ;  /* 0x000000383784723e */ /* 0x004fe200000010ff */
[C---:B-1----:R-:W-:Y:S07]  /*1b640*/  HMMA.16816.F32.BF16 R12, R20.reuse, R24, R12 ;  /* 0x00000018140c723c */ /* 0x042fee000004180c */
[----:B------:R-:W-:Y:S01]  /*1b650*/  MUFU.EX2 R51, R51 ;  /* 0x0000003300337308 */ /* 0x000fe20000000800 */
[----:B------:R-:W-:Y:S09]  /*1b660*/  HMMA.16816.F32.BF16 R16, R20, R26, R16 ;  /* 0x0000001a1410723c */ /* 0x000ff20000041810 */
[----:B------:R-:W1:Y:S02]  /*1b670*/  MUFU.EX2 R50, R50 ;  /* 0x0000003200327308 */ /* 0x000e640000000800 */
[C---:B---3--:R-:W-:Y:S01]  /*1b680*/  F2FP.BF16.F32.PACK_AB R133, R49.reuse, R52 ;  /* 0x000000343185723e */ /* 0x048fe200000010ff */
[----:B------:R-:W-:Y:S04]  /*1b690*/  FADD.FTZ R52, R52, R61 ;  /* 0x0000003d34347221 */ /* 0x000fe80000010000 */
[----:B------:R-:W-:Y:S03]  /*1b6a0*/  FADD.FTZ R49, R49, R52 ;  /* 0x0000003431317221 */ /* 0x000fe60000010000 */
[----:B------:R-:W-:Y:S10]  /*1b6b0*/  MUFU.EX2 R36, R36 ;  /* 0x0000002400247308 */ /* 0x000ff40000000800 */
        /* <DEDUP_REMOVED lines=20> */
.L_x_1984:
        /* <DEDUP_REMOVED lines=106> */
.L_x_1989:
[----:B--2---:R-:W1:Y:S01]  /*1bea0*/  S2R R13, SR_CTAID.Z ;  /* 0x00000000000d7919 */ /* 0x004e620000002700 */
[----:B------:R-:W1:Y:S01]  /*1beb0*/  LDC R2, c[0x0][0x270] ;  /* 0x00009c00ff027b82 */ /* 0x000e620000000800 */
[----:B------:R-:W1:Y:S07]  /*1bec0*/  S2R R0, SR_CTAID.Y ;  /* 0x0000000000007919 */ /* 0x000e6e0000002600 */
[----:B------:R-:W2:Y:S01]  /*1bed0*/  LDC R6, c[0x0][0x2c4] ;  /* 0x0000b100ff067b82 */ /* 0x000ea20000000800 */
[----:B-1----:R-:W-:-:S04]  /*1bee0*/  IMAD R7, R0, R2, R13 ;  /* 0x0000000200077224 */ /* 0x002fc800078e020d */
[----:B--2---:R-:W-:-:S07]  /*1bef0*/  IMAD R6, R7, R6, RZ ;  /* 0x0000000607067224 */ /* 0x004fce00078e02ff */
.L_x_1990:
        /* <DEDUP_REMOVED lines=33> */
.L_x_1992:
[----:B------:R-:W-:Y:S05]  /*1c110*/  BSYNC B0 ;  /* 0x0000000000007941 */ /* 0x000fea0003800000 */
.L_x_1991:
        /* <DEDUP_REMOVED lines=45> */
.L_x_1994:
[----:B------:R-:W-:Y:S05]  /*1c3f0*/  BSYNC B0 ;  /* 0x0000000000007941 */ /* 0x000fea0003800000 */
.L_x_1993:
        /* <DEDUP_REMOVED lines=13> */
.L_x_1995:
        /* <DEDUP_REMOVED lines=11> */
.L_x_5335:


//--------------------- .text._ZN5flash24flash_fwd_splitkv_kernelI23Flash_fwd_kernel_traitsILi32ELi64ELi256ELi4ELb0ELb0EN7cutlass10bfloat16_tE19Flash_kernel_traitsILi32ELi64ELi256ELi4ES3_EELb1ELb0ELb1ELb0ELb0ELb0ELb0ELb1EEEvNS_16Flash_fwd_paramsE --------------------------
	.section	.text._ZN5flash24flash_fwd_splitkv_kernelI23Flash_fwd_kernel_traitsILi32ELi64ELi256ELi4ELb0ELb0EN7cutlass10bfloat16_tE19Flash_kernel_traitsILi32ELi64ELi256ELi4ES3_EELb1ELb0ELb1ELb0ELb0ELb0ELb0ELb1EEEvNS_16Flash_fwd_paramsE,"ax",@progbits
	.align	128
        .global         _ZN5flash24flash_fwd_splitkv_kernelI23Flash_fwd_kernel_traitsILi32ELi64ELi256ELi4ELb0ELb0EN7cutlass10bfloat16_tE19Flash_kernel_traitsILi32ELi64ELi256ELi4ES3_EELb1ELb0ELb1ELb0ELb0ELb0ELb0ELb1EEEvNS_16Flash_fwd_paramsE
        .type           _ZN5flash24flash_fwd_splitkv_kernelI23Flash_fwd_kernel_traitsILi32ELi64ELi256ELi4ELb0ELb0EN7cutlass10bfloat16_tE19Flash_kernel_traitsILi32ELi64ELi256ELi4ES3_EELb1ELb0ELb1ELb0ELb0ELb0ELb0ELb1EEEvNS_16Flash_fwd_paramsE,@function
        .size           _ZN5flash24flash_fwd_splitkv_kernelI23Flash_fwd_kernel_traitsILi32ELi64ELi256ELi4ELb0ELb0EN7cutlass10bfloat16_tE19Flash_kernel_traitsILi32ELi64ELi256ELi4ES3_EELb1ELb0ELb1ELb0ELb0ELb0ELb0ELb1EEEvNS_16Flash_fwd_paramsE,(.L_x_5336 - _ZN5flash24flash_fwd_splitkv_kernelI23Flash_fwd_kernel_traitsILi32ELi64ELi256ELi4ELb0ELb0EN7cutlass10bfloat16_tE19Flash_kernel_traitsILi32ELi64ELi256ELi4ES3_EELb1ELb0ELb1ELb0ELb0ELb0ELb0ELb1EEEvNS_16Flash_fwd_paramsE)
        .other          _ZN5flash24flash_fwd_splitkv_kernelI23Flash_fwd_kernel_traitsILi32ELi64ELi256ELi4ELb0ELb0EN7cutlass10bfloat16_tE19Flash_kernel_traitsILi32ELi64ELi256ELi4ES3_EELb1ELb0ELb1ELb0ELb0ELb0ELb0ELb1EEEvNS_16Flash_fwd_paramsE,@"STO_CUDA_ENTRY STV_DEFAULT"
_ZN5flash24flash_fwd_splitkv_kernelI23Flash_fwd_kernel_traitsILi32ELi64ELi256ELi4ELb0ELb0EN7cutlass10bfloat16_tE19Flash_kernel_traitsILi32ELi64ELi256ELi4ES3_EELb1ELb0ELb1ELb0ELb0ELb0ELb0ELb1EEEvNS_16Flash_fwd_paramsE:
.text._ZN5flash24flash_fwd_splitkv_kernelI23Flash_fwd_kernel_traitsILi32ELi64ELi256ELi4ELb0ELb0EN7cutlass10bfloat16_tE19Flash_kernel_traitsILi32ELi64ELi256ELi4ES3_EELb1ELb0ELb1ELb0ELb0ELb0ELb0ELb1EEEvNS_16Flash_fwd_paramsE:
[----:B------:R-:W-:Y:S08]  /*0000*/  LDC R1, c[0x0][0x28] ;  /* 0x00000a00ff017b82 */ /* 0x000ff00000000800 */
[----:B------:R-:W1:Y:S01]  /*0010*/  S2UR UR12, SR_CTAID.Y ;  /* 0x00000000000c79c3 */ /* 0x000e620000002600 */
[----:B------:R-:W-:Y:S01]  /*0020*/  ULDC.64 UR4, c[0x0][0x2f0] ;  /* 0x0000bc0000047ab9 */ /* 0x000fe20000000a00 */
[----:B------:R-:W-:Y:S01]  /*0030*/  ULDC.U8 UR6, c[0x0][0x3c2] ;  /* 0x0000f08000067ab9 */ /* 0x000fe20000000000 */
[----:B------:R-:W-:-:S02]  /*0040*/  UISETP.NE.U32.AND UP1, UPT, UR4, URZ, UPT ;  /* 0x0000003f0400728c */ /* 0x000fc4000bf25070 */
[----:B------:R-:W-:Y:S02]  /*0050*/  UISETP.NE.AND UP2, UPT, UR6, URZ, UPT ;  /* 0x0000003f0600728c */ /* 0x000fe4000bf45270 */
[----:B------:R-:W-:Y:S01]  /*0060*/  UISETP.NE.AND.EX UP1, UPT, UR5, URZ, UPT, UP1 ;  /* 0x0000003f0500728c */ /* 0x000fe2000bf25310 */
[----:B------:R-:W-:Y:S02]  /*0070*/  ULDC.64 UR8, c[0x0][0x2f0] ;  /* 0x0000bc0000087ab9 */ /* 0x000fe40000000a00 */
[----:B------:R-:W-:Y:S01]  /*0080*/  ULDC.64 UR4, c[0x0][0x2f8] ;  /* 0x0000be0000047ab9 */ /* 0x000fe20000000a00 */
[----:B------:R-:W-:Y:S01]  /*0090*/  ULDC.64 UR14, c[0x0][0x2f8] ;  /* 0x0000be00000e7ab9 */ /* 0x000fe20000000a00 */
[----:B------:R-:W-:Y:S01]  /*00a0*/  UISETP.EQ.U32.AND UP0, UPT, UR4, URZ, UPT ;  /* 0x0000003f0400728c */ /* 0x000fe2000bf02070 */
[----:B------:R-:W-:Y:S01]  /*00b0*/  PLOP3.LUT P1, PT, PT, PT, UP1, 0x80, 0x0 ;  /* 0x000000000000781c */ /* 0x000fe20003f2f018 */
[----:B------:R-:W-:Y:S01]  /*00c0*/  ULDC.64 UR6, c[0x0][0x208] ;  /* 0x0000820000067ab9 */ /* 0x000fe20000000a00 */
[----:B------:R-:W-:Y:S01]  /*00d0*/  ULDC.64 UR10, c[0x0][0x300] ;  /* 0x0000c000000a7ab9 */ /* 0x000fe20000000a00 */
[----:B------:R-:W-:-:S06]  /*00e0*/  UISETP.EQ.OR.EX UP0, UPT, UR5, URZ, !UP2, UP0 ;  /* 0x0000003f0500728c */ /* 0x000fcc000d702700 */
[----:B------:R-:W-:Y:S01]  /*00f0*/  PLOP3.LUT P0, PT, PT, PT, UP0, 0x80, 0x0 ;  /* 0x000000000000781c */ /* 0x000fe20003f0f008 */
[----:B-1----:R-:W-:Y:S02]  /*0100*/  UIMAD.WIDE UR8, UR12, 0x4, UR8 ;  /* 0x000000040c0878a5 */ /* 0x002fe4000f8e0208 */
[----:B------:R-:W-:-:S04]  /*0110*/  UIMAD.WIDE UR14, UR12, 0x4, UR14 ;  /* 0x000000040c0e78a5 */ /* 0x000fc8000f8e020e */
[----:B------:R-:W-:Y:S02]  /*0120*/  IMAD.U32 R2, RZ, RZ, UR8 ;  /* 0x00000008ff027e24 */ /* 0x000fe4000f8e00ff */
[----:B------:R-:W-:Y:S01]  /*0130*/  IMAD.U32 R3, RZ, RZ, UR9 ;  /* 0x00000009ff037e24 */ /* 0x000fe2000f8e00ff */
[----:B------:R-:W-:Y:S01]  /*0140*/  ULDC.64 UR8, c[0x0][0x300] ;  /* 0x0000c00000087ab9 */ /* 0x000fe20000000a00 */
[----:B------:R-:W-:Y:S01]  /*0150*/  IMAD.U32 R6, RZ, RZ, UR14 ;  /* 0x0000000eff067e24 */ /* 0x000fe2000f8e00ff */
[----:B------:R-:W-:Y:S01]  /*0160*/  ISETP.NE.U32.AND P4, PT, RZ, UR8, PT ;  /* 0x00000008ff007c0c */ /* 0x000fe2000bf85070 */
[----:B------:R-:W-:Y:S01]  /*0170*/  IMAD.U32 R7, RZ, RZ, UR15 ;  /* 0x0000000fff077e24 */ /* 0x000fe2000f8e00ff */
[----:B------:R-:W2:Y:S04]  /*0180*/  @P1 LDG.E R4, desc[UR6][R2.64] ;  /* 0x0000000602041981 */ /* 0x000ea8000c1e1900 */
[----:B------:R-:W3:Y:S01]  /*0190*/  @P1 LDG.E R0, desc[UR6][R2.64+0x4] ;  /* 0x0000040602001981 */ /* 0x000ee2000c1e1900 */
[----:B------:R-:W-:Y:S01]  /*01a0*/  ISETP.NE.AND.EX P4, PT, RZ, UR9, PT, P4 ;  /* 0x00000009ff007c0c */ /* 0x000fe2000bf85340 */
[----:B------:R-:W-:-:S06]  /*01b0*/  UIMAD.WIDE UR10, UR12, 0x4, UR10 ;  /* 0x000000040c0a78a5 */ /* 0x000fcc000f8e020a */
[----:B------:R-:W-:Y:S02]  /*01c0*/  IMAD.U32 R112, RZ, RZ, UR10 ;  /* 0x0000000aff707e24 */ /* 0x000fe4000f8e00ff */
[----:B------:R-:W-:Y:S01]  /*01d0*/  IMAD.U32 R113, RZ, RZ, UR11 ;  /* 0x0000000bff717e24 */ /* 0x000fe2000f8e00ff */
[----:B------:R-:W4:Y:S04]  /*01e0*/  @!P0 LDG.E R3, desc[UR6][R6.64] ;  /* 0x0000000606038981 */ /* 0x000f28000c1e1900 */
[----:B------:R-:W5:Y:S01]  /*01f0*/  @P4 LDG.E R2, desc[UR6][R112.64] ;  /* 0x0000000670024981 */ /* 0x000f62000c1e1900 */
[----:B------:R-:W-:Y:S01]  /*0200*/  UMOV UR21, 0xffffffff ;  /* 0xffffffff00157882 */ /* 0x000fe20000000000 */
[----:B------:R-:W-:Y:S01]  /*0210*/  UMOV UR14, 0xffffffff ;  /* 0xffffffff000e7882 */ /* 0x000fe20000000000 */
[----:B------:R-:W-:Y:S01]  /*0220*/  UMOV UR13, URZ ;  /* 0x0000003f000d7c82 */ /* 0x000fe20008000000 */
[----:B------:R-:W1:Y:S01]  /*0230*/  S2R R33, SR_TID.X ;  /* 0x0000000000217919 */ /* 0x000e620000002100 */
[----:B------:R-:W1:Y:S01]  /*0240*/  S2UR UR27, SR_CTAID.X ;  /* 0x00000000001b79c3 */ /* 0x000e620000002500 */
[----:B------:R-:W-:Y:S01]  /*0250*/  USHF.R.S32.HI UR24, URZ, 0x1f, UR12 ;  /* 0x0000001f3f187899 */ /* 0x000fe2000801140c */
[----:B------:R-:W-:-:S06]  /*0260*/  UMOV UR26, UR12 ;  /* 0x0000000c001a7c82 */ /* 0x000fcc0008000000 */
[----:B------:R-:W1:Y:S01]  /*0270*/  S2UR UR28, SR_CTAID.Z ;  /* 0x00000000001c79c3 */ /* 0x000e620000002700 */
[----:B--2---:R-:W-:Y:S02]  /*0280*/  @P1 R2UR UR21, R4 ;  /* 0x00000000041512ca */ /* 0x004fe400000e0000 */
[----:B---3--:R-:W-:-:S13]  /*0290*/  @P1 R2UR UR20, R0 ;  /* 0x00000000001412ca */ /* 0x008fda00000e0000 */
[----:B------:R-:W-:-:S07]  /*02a0*/  @UP1 UIADD3 UR20, UR20, -UR21, URZ ;  /* 0x8000001514141290 */ /* 0x000fce000fffe03f */
[----:B------:R-:W-:Y:S01]  /*02b0*/  @!UP1 ULDC UR20, c[0x0][0x2c4] ;  /* 0x0000b10000149ab9 */ /* 0x000fe20000000800 */
[----:B----4-:R-:W-:Y:S02]  /*02c0*/  @!P0 R2UR UR14, R3 ;  /* 0x00000000030e82ca */ /* 0x010fe400000e0000 */
[----:B------:R-:W-:Y:S02]  /*02d0*/  ISETP.NE.U32.AND P0, PT, RZ, UR4, PT ;  /* 0x00000004ff007c0c */ /* 0x000fe4000bf05070 */
[----:B-----5:R-:W-:Y:S02]  /*02e0*/  @P4 R2UR UR13, R2 ;  /* 0x00000000020d42ca */ /* 0x020fe400000e0000 */
[----:B------:R-:W-:-:S13]  /*02f0*/  ISETP.NE.AND.EX P0, PT, RZ, UR5, PT, P0 ;  /* 0x00000005ff007c0c */ /* 0x000fda000bf05300 */
        /* <DEDUP_REMOVED lines=8> */
.L_x_1996:
[----:B------:R-:W-:-:S05]  /*0380*/  ULDC UR29, c[0x0][0x2c8] ;  /* 0x0000b200001d7ab9 */ /* 0x000fca0000000800 */
.L_x_1997:
        /* <DEDUP_REMOVED lines=12> */
[----:B------:R-:W-:Y:S02]  /*0450*/  @!UP2 UISETP.NE.U32.AND UP0, UPT, UR4, URZ, UPT ;  /* 0x0000003f0400a28c */ /* 0x000fe4000bf05070 */
[----:B------:R-:W-:Y:S02]  /*0460*/  UIADD3 UR29, UR29, -UR13, URZ ;  /* 0x8000000d1d1d7290 */ /* 0x000fe4000fffe03f */
[----:B------:R-:W-:-:S03]  /*0470*/  @!UP2 UISETP.NE.AND.EX UP0, UPT, UR5, URZ, UPT, UP0 ;  /* 0x0000003f0500a28c */ /* 0x000fc6000bf05300 */
[----:B------:R-:W-:Y:S02]  /*0480*/  @!UP2 ULDC UR5, c[0x0][0x2cc] ;  /* 0x0000b3000005aab9 */ /* 0x000fe40000000800 */
[----:B------:R-:W-:Y:S01]  /*0490*/  @!UP2 USEL UR5, UR5, URZ, UP0 ;  /* 0x0000003f0505a287 */ /* 0x000fe20008000000 */
[----:B--2---:R-:W-:Y:S02]  /*04a0*/  @P0 R2UR UR23, R0 ;  /* 0x00000000001702ca */ /* 0x004fe400000e0000 */
[----:B------:R-:W-:-:S11]  /*04b0*/  PLOP3.LUT P0, PT, PT, PT, UP1, 0x80, 0x0 ;  /* 0x000000000000781c */ /* 0x000fd60003f0f018 */
[----:B------:R-:W-:Y:S02]  /*04c0*/  @UP2 UIADD3 UR23, UR23, -UR13, URZ ;  /* 0x8000000d17172290 */ /* 0x000fe4000fffe03f */
[----:B------:R-:W-:Y:S10]  /*04d0*/  @!P0 EXIT ;  /* 0x000000000000894d */ /* 0x000ff40003800000 */
[----:B------:R-:W-:Y:S02]  /*04e0*/  UIADD3 UR4, -UR20, 0x13f, UR27 ;  /* 0x0000013f14047890 */ /* 0x000fe4000fffe11b */
[----:B------:R-:W-:Y:S01]  /*04f0*/  @!UP2 UIADD3 UR23, UR29, UR5, URZ ;  /* 0x000000051d17a290 */ /* 0x000fe2000fffe03f */
[----:B------:R-:W-:Y:S02]  /*0500*/  ULDC UR16, c[0x0][0x2c8] ;  /* 0x0000b20000107ab9 */ /* 0x000fe40000000800 */
[----:B------:R-:W-:Y:S01]  /*0510*/  ULDC UR5, c[0x0][0x398] ;  /* 0x0000e60000057ab9 */ /* 0x000fe20000000800 */
[----:B------:R-:W-:Y:S02]  /*0520*/  UIADD3 UR11, UR23, 0xff, URZ ;  /* 0x000000ff170b7890 */ /* 0x000fe4000fffe03f */
[----:B------:R-:W-:Y:S02]  /*0530*/  UIADD3 UR5, UR4, UR5, UR23 ;  /* 0x0000000504057290 */ /* 0x000fe4000fffe017 */
        /* <DEDUP_REMOVED lines=15> */
[----:B------:R-:W-:Y:S05]  /*0630*/  @P0 BRA `(.L_x_1998) ;  /* 0x0000000400540947 */ /* 0x000fea0003800000 */
[----:B------:R-:W-:Y:S01]  /*0640*/  SHF.R.S32.HI R6, RZ, 0x1f, R33 ;  /* 0x0000001fff067819 */ /* 0x000fe20000011421 */
[----:B------:R-:W-:Y:S01]  /*0650*/  UISETP.NE.AND UP0, UPT, UR21, -0x1, UPT ;  /* 0xffffffff1500788c */ /* 0x000fe2000bf05270 */
[----:B------:R-:W-:Y:S01]  /*0660*/  BSSY B0, `(.L_x_1999) ;  /* 0x0000038000007945 */ /* 0x000fe20003800000 */
[----:B------:R-:W-:Y:S01]  /*0670*/  USHF.R.S32.HI UR16, URZ, 0x1f, UR27 ;  /* 0x0000001f3f107899 */ /* 0x000fe2000801141b */
[----:B------:R-:W-:Y:S01]  /*0680*/  LEA.HI R6, R6, R33, RZ, 0x2 ;  /* 0x0000002106067211 */ /* 0x000fe200078f10ff */
[----:B------:R-:W-:Y:S01]  /*0690*/  ULDC UR10, c[0x0][0x2d0] ;  /* 0x0000b400000a7ab9 */ /* 0x000fe20000000800 */
[----:B------:R-:W-:Y:S02]  /*06a0*/  UIADD3 UR20, -UR27, UR20, URZ ;  /* 0x000000141b147290 */ /* 0x000fe4000fffe13f */
[----:B------:R-:W-:Y:S01]  /*06b0*/  LOP3.LUT R0, R6, 0xfffffffc, RZ, 0xc0, !PT ;  /* 0xfffffffc06007812 */ /* 0x000fe200078ec0ff */
[----:B------:R-:W-:Y:S01]  /*06c0*/  USHF.R.S32.HI UR15, URZ, 0x1f, UR28 ;  /* 0x0000001f3f0f7899 */ /* 0x000fe2000801141c */
[----:B------:R-:W-:Y:S01]  /*06d0*/  SHF.R.S32.HI R6, RZ, 0x2, R6 ;  /* 0x00000002ff067819 */ /* 0x000fe20000011406 */
[----:B------:R-:W-:Y:S01]  /*06e0*/  ULDC.64 UR8, c[0x0][0x2a0] ;  /* 0x0000a80000087ab9 */ /* 0x000fe20000000a00 */
[----:B------:R-:W-:Y:S01]  /*06f0*/  @!UP0 ULDC.64 UR4, c[0x0][0x290] ;  /* 0x0000a40000048ab9 */ /* 0x000fe20000000a00 */
[----:B------:R-:W-:Y:S01]  /*0700*/  IMAD.IADD R33, R33, 0x1, -R0 ;  /* 0x0000000121217824 */ /* 0x000fe200078e0a00 */
[----:B------:R-:W-:Y:S01]  /*0710*/  @!UP0 UIMAD UR14, UR24, UR4, URZ ;  /* 0x00000004180e82a4 */ /* 0x000fe2000f8e023f */
[----:B------:R-:W-:Y:S01]  /*0720*/  IMAD.U32 R8, RZ, RZ, UR8 ;  /* 0x00000008ff087e24 */ /* 0x000fe2000f8e00ff */
[----:B------:R-:W-:Y:S01]  /*0730*/  @!UP0 UIMAD.WIDE.U32 UR18, UR12, UR4, URZ ;  /* 0x000000040c1282a5 */ /* 0x000fe2000f8e003f */
[C---:B------:R-:W-:Y:S01]  /*0740*/  IMAD.SHL.U32 R2, R33.reuse, 0x8, RZ ;  /* 0x0000000821027824 */ /* 0x040fe200078e00ff */
[----:B------:R-:W-:Y:S01]  /*0750*/  @!UP0 UIMAD UR14, UR12, UR5, UR14 ;  /* 0x000000050c0e82a4 */ /* 0x000fe2000f8e020e */
[----:B------:R-:W-:Y:S01]  /*0760*/  ISETP.NE.AND P2, PT, R33, RZ, PT ;  /* 0x000000ff2100720c */ /* 0x000fe20003f45270 */
[----:B------:R-:W-:Y:S01]  /*0770*/  UIMAD UR15, UR15, UR8, URZ ;  /* 0x000000080f0f72a4 */ /* 0x000fe2000f8e023f */
        /* <DEDUP_REMOVED lines=12> */
[----:B------:R-:W-:Y:S01]  /*0840*/  @!UP0 UMOV UR22, UR18 ;  /* 0x0000001200168c82 */ /* 0x000fe20008000000 */
[----:B------:R-:W-:Y:S01]  /*0850*/  IMAD.U32 R0, RZ, RZ, UR16 ;  /* 0x00000010ff007e24 */ /* 0x000fe2000f8e00ff */
[----:B------:R-:W-:Y:S01]  /*0860*/  IADD3 R10, P0, R4, UR22, RZ ;  /* 0x00000016040a7c10 */ /* 0x000fe2000ff1e0ff */
[----:B------:R-:W-:Y:S01]  /*0870*/  ULDC UR13, c[0x0][0x270] ;  /* 0x00009c00000d7ab9 */ /* 0x000fe20000000800 */
[----:B------:R-:W-:Y:S01]  /*0880*/  UIMAD UR9, UR28, UR9, UR15 ;  /* 0x000000091c0972a4 */ /* 0x000fe2000f8e020f */
[----:B------:R-:W-:Y:S01]  /*0890*/  SHF.R.S32.HI R4, RZ, 0x1f, R6 ;  /* 0x0000001fff047819 */ /* 0x000fe20000011406 */
[----:B------:R-:W-:Y:S01]  /*08a0*/  UIMAD UR13, UR12, UR13, UR28 ;  /* 0x0000000d0c0d72a4 */ /* 0x000fe2000f8e021c */
[----:B------:R-:W-:Y:S01]  /*08b0*/  IADD3.X R11, R5, UR21, R0, P0, !PT ;  /* 0x00000015050b7c10 */ /* 0x000fe200087fe400 */
[----:B------:R-:W-:Y:S01]  /*08c0*/  ULDC UR11, c[0x0][0x2c4] ;  /* 0x0000b100000b7ab9 */ /* 0x000fe20000000800 */
[----:B------:R-:W-:Y:S01]  /*08d0*/  VIADD R5, R6, 0x20 ;  /* 0x0000002006057836 */ /* 0x000fe20000000000 */
[----:B------:R-:W-:Y:S01]  /*08e0*/  UIMAD UR11, UR13, UR11, UR27 ;  /* 0x0000000b0d0b72a4 */ /* 0x000fe2000f8e021b */
[----:B------:R-:W-:-:S03]  /*08f0*/  IMAD.WIDE.U32 R8, R8, UR28, R10 ;  /* 0x0000001c08087c25 */ /* 0x000fc6000f8e000a */
[----:B------:R-:W-:Y:S01]  /*0900*/  ISETP.GE.OR P3, PT, R5, UR20, P3 ;  /* 0x0000001405007c0c */ /* 0x000fe20009f66670 */
[----:B------:R-:W-:Y:S01]  /*0910*/  VIADD R11, R9, UR9 ;  /* 0x00000009090b7c36 */ /* 0x000fe20008000000 */
[----:B------:R-:W-:Y:S01]  /*0920*/  IADD3 R3, P0, R6, UR11, RZ ;  /* 0x0000000b06037c10 */ /* 0x000fe2000ff1e0ff */
[----:B------:R-:W-:Y:S01]  /*0930*/  IMAD.U32 R0, RZ, RZ, UR11 ;  /* 0x0000000bff007e24 */ /* 0x000fe2000f8e00ff */
        /* <DEDUP_REMOVED lines=10> */
.L_x_2000:
[----:B------:R-:W-:Y:S05]  /*09e0*/  BSYNC B0 ;  /* 0x0000000000007941 */ /* 0x000fea0003800000 */
.L_x_1999:
        /* <DEDUP_REMOVED lines=13> */
.L_x_2002:
[----:B------:R-:W-:Y:S05]  /*0ac0*/  BSYNC B0 ;  /* 0x0000000000007941 */ /* 0x000fea0003800000 */
.L_x_2001:
        /* <DEDUP_REMOVED lines=12> */
.L_x_1998:
[----:B------:R-:W-:Y:S01]  /*0b90*/  ULDC.64 UR4, c[0x0][0x368] ;  /* 0x0000da0000047ab9 */ /* 0x000fe20000000a00 */
[----:B------:R-:W-:Y:S01]  /*0ba0*/  ULDC.64 UR10, c[0x0][0x370] ;  /* 0x0000dc00000a7ab9 */ /* 0x000fe20000000a00 */
[----:B------:R-:W-:-:S04]  /*0bb0*/  UISETP.NE.U32.AND UP0, UPT, UR4, URZ, UPT ;  /* 0x0000003f0400728c */ /* 0x000fc8000bf05070 */
[----:B------:R-:W-:-:S06]  /*0bc0*/  UISETP.NE.AND.EX UP0, UPT, UR5, URZ, UPT, UP0 ;  /* 0x0000003f0500728c */ /* 0x000fcc000bf05300 */
[----:B------:R-:W-:-:S05]  /*0bd0*/  PLOP3.LUT P0, PT, PT, PT, UP0, 0x80, 0x0 ;  /* 0x000000000000781c */ /* 0x000fca0003f0f008 */
[----:B------:R-:W-:Y:S02]  /*0be0*/  @UP0 ULDC.64 UR4, c[0x0][0x368] ;  /* 0x0000da0000040ab9 */ /* 0x000fe40000000a00 */
[----:B------:R-:W-:-:S06]  /*0bf0*/  @UP0 UIMAD.WIDE UR4, UR12, 0x4, UR4 ;  /* 0x000000040c0408a5 */ /* 0x000fcc000f8e0204 */
[----:B------:R-:W-:Y:S02]  /*0c00*/  IMAD.U32 R2, RZ, RZ, UR4 ;  /* 0x00000004ff027e24 */ /* 0x000fe4000f8e00ff */
[----:B------:R-:W-:-:S05]  /*0c10*/  IMAD.U32 R3, RZ, RZ, UR5 ;  /* 0x00000005ff037e24 */ /* 0x000fca000f8e00ff */
[----:B------:R-:W2:Y:S01]  /*0c20*/  @P0 LDG.E R0, desc[UR6][R2.64] ;  /* 0x0000000602000981 */ /* 0x000ea2000c1e1900 */
[----:B------:R-:W-:Y:S01]  /*0c30*/  ISETP.NE.U32.AND P1, PT, RZ, UR10, PT ;  /* 0x0000000aff007c0c */ /* 0x000fe2000bf25070 */
[----:B------:R-:W-:Y:S01]  /*0c40*/  UPLOP3.LUT UP1, UPT, UPT, UPT, UPT, 0x40, 0x0 ;  /* 0x000000000000789c */ /* 0x000fe20003f2e870 */
[----:B------:R-:W-:Y:S02]  /*0c50*/  CS2R R240, SRZ ;  /* 0x0000000000f07805 */ /* 0x000fe4000001ff00 */
[----:B------:R-:W-:Y:S02]  /*0c60*/  ISETP.NE.AND.EX P1, PT, RZ, UR11, PT, P1 ;  /* 0x0000000bff007c0c */ /* 0x000fe4000bf25310 */
[----:B--2---:R-:W-:-:S11]  /*0c70*/  @P0 R2UR UR12, R0 ;  /* 0x00000000000c02ca */ /* 0x004fd600000e0000 */
[----:B------:R-:W-:Y:S05]  /*0c80*/  @!P1 BRA `(.L_x_2003) ;  /* 0x0000000000309947 */ /* 0x000fea0003800000 */
[----:B------:R-:W-:Y:S02]  /*0c90*/  ULDC.64 UR4, c[0x0][0x378] ;  /* 0x0000de0000047ab9 */ /* 0x000fe40000000a00 */
[----:B------:R-:W-:Y:S02]  /*0ca0*/  UIMAD UR15, UR24, UR4, URZ ;  /* 0x00000004180f72a4 */ /* 0x000fe4000f8e023f */
[----:B------:R-:W-:Y:S02]  /*0cb0*/  UIMAD.WIDE.U32 UR16, UR26, UR4, URZ ;  /* 0x000000041a1072a5 */ /* 0x000fe4000f8e003f */
[----:B------:R-:W-:Y:S02]  /*0cc0*/  UIMAD UR5, UR26, UR5, UR15 ;  /* 0x000000051a0572a4 */ /* 0x000fe4000f8e020f */
[----:B------:R-:W-:Y:S02]  /*0cd0*/  ULEA UR10, UP0, UR16, UR10, 0x2 ;  /* 0x0000000a100a7291 */ /* 0x000fe4000f80103f */
[----:B------:R-:W-:-:S02]  /*0ce0*/  UIADD3 UR5, UR17, UR5, URZ ;  /* 0x0000000511057290 */ /* 0x000fc4000fffe03f */
[----:B------:R-:W-:Y:S02]  /*0cf0*/  UISETP.NE.U32.AND UP1, UPT, UR10, URZ, UPT ;  /* 0x0000003f0a00728c */ /* 0x000fe4000bf25070 */
[----:B------:R-:W-:Y:S01]  /*0d00*/  USHF.L.U64.HI UR5, UR16, 0x2, UR5 ;  /* 0x0000000210057899 */ /* 0x000fe20008010205 */
[----:B------:R-:W-:-:S03]  /*0d10*/  MOV R241, UR10 ;  /* 0x0000000a00f17c02 */ /* 0x000fc60008000f00 */
[----:B------:R-:W-:-:S04]  /*0d20*/  UIADD3.X UR5, UR5, UR11, URZ, UP0, !UPT ;  /* 0x0000000b05057290 */ /* 0x000fc800087fe43f */
[----:B------:R-:W-:Y:S02]  /*0d30*/  UISETP.NE.AND.EX UP1, UPT, UR5, URZ, UPT, UP1 ;  /* 0x0000003f0500728c */ /* 0x000fe4000bf25310 */
[----:B------:R-:W-:-:S09]  /*0d40*/  MOV R240, UR5 ;  /* 0x0000000500f07c02 */ /* 0x000fd20008000f00 */
.L_x_2003:
[----:B------:R-:W-:Y:S02]  /*0d50*/  PLOP3.LUT P0, PT, PT, PT, UP1, 0x40, 0x0 ;  /* 0x000000000000781c */ /* 0x000fe40003f0e818 */
[----:B------:R-:W-:-:S04]  /*0d60*/  LOP3.LUT R241, R241, R240, RZ, 0x3c, !PT ;  /* 0x000000f0f1f17212 */ /* 0x000fc800078e3cff */
[----:B------:R-:W-:-:S04]  /*0d70*/  LOP3.LUT R240, R241, R240, RZ, 0x3c, !PT ;  /* 0x000000f0f1f07212 */ /* 0x000fc800078e3cff */
[----:B------:R-:W-:-:S03]  /*0d80*/  LOP3.LUT R241, R241, R240, RZ, 0x3c, !PT ;  /* 0x000000f0f1f17212 */ /* 0x000fc600078e3cff */
[----:B------:R-:W-:Y:S05]  /*0d90*/  @P0 BRA `(.L_x_2004) ;  /* 0x0000000400600947 */ /* 0x000fea0003800000 */
[----:B------:R-:W1:Y:S01]  /*0da0*/  LDC R8, c[0x0][0x380] ;  /* 0x0000e000ff087b82 */ /* 0x000e620000000800 */
[----:B------:R-:W-:Y:S01]  /*0db0*/  ULEA UR4, UR22, 0xffffff00, 0x8 ;  /* 0xffffff0016047891 */ /* 0x000fe2000f8e403f */
[----:B------:R-:W-:-:S05]  /*0dc0*/  ULDC.64 UR30, c[0x0][0x248] ;  /* 0x00009200001e7ab9 */ /* 0x000fca0000000a00 */
[----:B------:R-:W-:Y:S01]  /*0dd0*/  MOV R32, UR4 ;  /* 0x0000000400207c02 */ /* 0x000fe20008000f00 */
[----:B------:R-:W-:-:S03]  /*0de0*/  ULDC.64 UR4, c[0x0][0x230] ;  /* 0x00008c0000047ab9 */ /* 0x000fc60000000a00 */
        /* <DEDUP_REMOVED lines=20> */
[----:B------:R-:W1:Y:S05]  /*0f30*/  LDC R0, c[0x0][0x278] ;  /* 0x00009e00ff007b82 */ /* 0x000e6a0000000800 */
[----:B------:R-:W-:-:S06]  /*0f40*/  @P2 VIADD R6, R6, 0x1 ;  /* 0x0000000106062836 */ /* 0x000fcc0000000000 */
[----:B------:R-:W-:Y:S02]  /*0f50*/  @!P0 IADD3 R6, -R6, RZ, RZ ;  /* 0x000000ff06068210 */ /* 0x000fe40007ffe1ff */
[----:B------:R-:W-:-:S05]  /*0f60*/  @!P1 LOP3.LUT R6, RZ, R8, RZ, 0x33, !PT ;  /* 0x00000008ff069212 */ /* 0x000fca00078e33ff */
[----:B------:R-:W-:-:S06]  /*0f70*/  IMAD.WIDE R2, R6, 0x4, R240 ;  /* 0x0000000406027825 */ /* 0x000fcc00078e02f0 */
[----:B------:R2:W3:Y:S01]  /*0f80*/  LDG.E R3, desc[UR6][R2.64] ;  /* 0x0000000602037981 */ /* 0x0004e2000c1e1900 */
[----:B-1----:R-:W-:Y:S01]  /*0f90*/  IABS R5, R0 ;  /* 0x0000000000057213 */ /* 0x002fe20000000000 */
[----:B------:R-:W-:-:S03]  /*0fa0*/  IMAD.MOV R6, RZ, RZ, -R6 ;  /* 0x000000ffff067224 */ /* 0x000fc600078e0a06 */
[----:B------:R-:W1:Y:S01]  /*0fb0*/  I2F.RP R10, R5 ;  /* 0x00000005000a7306 */ /* 0x000e620000209400 */
[----:B------:R-:W-:-:S07]  /*0fc0*/  IMAD R8, R8, R6, R32 ;  /* 0x0000000608087224 */ /* 0x000fce00078e0220 */
[----:B-1----:R-:W1:Y:S01]  /*0fd0*/  MUFU.RCP R10, R10 ;  /* 0x0000000a000a7308 */ /* 0x002e620000001000 */
[----:B--2---:R-:W2:Y:S01]  /*0fe0*/  S2R R2, SR_CTAID.Z ;  /* 0x0000000000027919 */ /* 0x004ea20000002700 */
[----:B-1----:R-:W-:-:S06]  /*0ff0*/  VIADD R10, R10, 0xffffffe ;  /* 0x0ffffffe0a0a7836 */ /* 0x002fcc0000000000 */
[----:B------:R-:W1:Y:S02]  /*1000*/  F2I.FTZ.U32.TRUNC.NTZ R11, R10 ;  /* 0x0000000a000b7305 */ /* 0x000e64000021f000 */
[----:B-1----:R-:W-:Y:S01]  /*1010*/  IADD3 R4, RZ, -R11, RZ ;  /* 0x8000000bff047210 */ /* 0x002fe20007ffe0ff */
[----:B------:R-:W-:Y:S01]  /*1020*/  IMAD.MOV.U32 R10, RZ, RZ, RZ ;  /* 0x000000ffff0a7224 */ /* 0x000fe200078e00ff */
[----:B--2---:R-:W-:-:S03]  /*1030*/  IABS R2, R2 ;  /* 0x0000000200027213 */ /* 0x004fc60000000000 */
[----:B------:R-:W-:Y:S01]  /*1040*/  IMAD R4, R4, R5, RZ ;  /* 0x0000000504047224 */ /* 0x000fe200078e02ff */
[----:B------:R-:W-:-:S03]  /*1050*/  MOV R7, R2 ;  /* 0x0000000200077202 */ /* 0x000fc60000000f00 */
[----:B------:R-:W-:-:S06]  /*1060*/  IMAD.HI.U32 R4, R11, R4, R10 ;  /* 0x000000040b047227 */ /* 0x000fcc00078e000a */
[----:B------:R-:W-:-:S04]  /*1070*/  IMAD.HI.U32 R2, R4, R7, RZ ;  /* 0x0000000704027227 */ /* 0x000fc800078e00ff */
[----:B------:R-:W-:-:S04]  /*1080*/  IMAD.MOV R4, RZ, RZ, -R2 ;  /* 0x000000ffff047224 */ /* 0x000fc800078e0a02 */
[----:B------:R-:W-:Y:S01]  /*1090*/  IMAD R4, R5, R4, R7 ;  /* 0x0000000405047224 */ /* 0x000fe200078e0207 */
[----:B------:R-:W-:-:S04]  /*10a0*/  SHF.R.S32.HI R7, RZ, 0x1f, R8 ;  /* 0x0000001fff077819 */ /* 0x000fc80000011408 */
[----:B------:R-:W-:-:S13]  /*10b0*/  ISETP.GT.U32.AND P1, PT, R5, R4, PT ;  /* 0x000000040500720c */ /* 0x000fda0003f24070 */
[-C--:B------:R-:W-:Y:S02]  /*10c0*/  @!P1 IADD3 R4, R4, -R5.reuse, RZ ;  /* 0x8000000504049210 */ /* 0x080fe40007ffe0ff */
[----:B------:R-:W-:Y:S02]  /*10d0*/  @!P1 IADD3 R2, R2, 0x1, RZ ;  /* 0x0000000102029810 */ /* 0x000fe40007ffe0ff */
[----:B------:R-:W-:Y:S02]  /*10e0*/  ISETP.GE.U32.AND P2, PT, R4, R5, PT ;  /* 0x000000050400720c */ /* 0x000fe40003f46070 */
[----:B------:R-:W-:-:S11]  /*10f0*/  ISETP.NE.AND P1, PT, R0, RZ, PT ;  /* 0x000000ff0000720c */ /* 0x000fd60003f25270 */
[----:B------:R-:W-:-:S05]  /*1100*/  @P2 VIADD R2, R2, 0x1 ;  /* 0x0000000102022836 */ /* 0x000fca0000000000 */
[----:B------:R-:W-:Y:S01]  /*1110*/  MOV R4, R2 ;  /* 0x0000000200047202 */ /* 0x000fe20000000f00 */
[----:B------:R-:W-:Y:S01]  /*1120*/  IMAD R2, R7, UR30, RZ ;  /* 0x0000001e07027c24 */ /* 0x000fe2000f8e02ff */
[----:B---3--:R-:W-:Y:S02]  /*1130*/  R2UR UR13, R3 ;  /* 0x00000000030d72ca */ /* 0x008fe400000e0000 */
        /* <DEDUP_REMOVED lines=8> */
[----:B------:R-:W-:Y:S01]  /*11c0*/  MOV R10, UR14 ;  /* 0x0000000e000a7c02 */ /* 0x000fe20008000f00 */
[----:B------:R-:W-:Y:S01]  /*11d0*/  IMAD R0, R8, UR31, R2 ;  /* 0x0000001f08007c24 */ /* 0x000fe2000f8e0202 */
[----:B------:R-:W-:Y:S01]  /*11e0*/  SHF.R.S32.HI R88, RZ, 0x1f, R4 ;  /* 0x0000001fff587819 */ /* 0x000fe20000011404 */
[----:B------:R-:W-:Y:S01]  /*11f0*/  UIADD3 UR4, UR15, UR4, URZ ;  /* 0x000000040f047290 */ /* 0x000fe2000fffe03f */
[----:B------:R-:W-:Y:S01]  /*1200*/  IMAD.U32 R11, RZ, RZ, UR15 ;  /* 0x0000000fff0b7e24 */ /* 0x000fe2000f8e00ff */
[----:B------:R-:W-:Y:S01]  /*1210*/  ULDC.64 UR10, c[0x0][0x260] ;  /* 0x00009800000a7ab9 */ /* 0x000fe20000000a00 */
[----:B------:R-:W-:-:S03]  /*1220*/  IMAD.MOV.U32 R2, RZ, RZ, R10 ;  /* 0x000000ffff027224 */ /* 0x000fc600078e000a */
[----:B------:R-:W-:Y:S01]  /*1230*/  MOV R3, UR4 ;  /* 0x0000000400037c02 */ /* 0x000fe20008000f00 */
[----:B------:R-:W-:Y:S02]  /*1240*/  ULDC.64 UR4, c[0x0][0x238] ;  /* 0x00008e0000047ab9 */ /* 0x000fe40000000a00 */
[----:B------:R-:W-:Y:S01]  /*1250*/  UIMAD UR12, UR12, UR4, URZ ;  /* 0x000000040c0c72a4 */ /* 0x000fe2000f8e023f */
[----:B------:R-:W-:Y:S01]  /*1260*/  IMAD.WIDE.U32 R2, R8, UR30, R2 ;  /* 0x0000001e08027c25 */ /* 0x000fe2000f8e0002 */
[----:B------:R-:W-:Y:S02]  /*1270*/  UIMAD.WIDE.U32 UR16, UR13, UR4, URZ ;  /* 0x000000040d1072a5 */ /* 0x000fe4000f8e003f */
[----:B------:R-:W-:Y:S02]  /*1280*/  UIMAD UR5, UR13, UR5, UR12 ;  /* 0x000000050d0572a4 */ /* 0x000fe4000f8e020c */
[----:B------:R-:W-:Y:S01]  /*1290*/  IADD3 R3, R3, R0, RZ ;  /* 0x0000000003037210 */ /* 0x000fe20007ffe0ff */
[----:B------:R-:W-:Y:S01]  /*12a0*/  IMAD R0, R88, UR10, RZ ;  /* 0x0000000a58007c24 */ /* 0x000fe2000f8e02ff */
[----:B------:R-:W-:-:S03]  /*12b0*/  UIADD3 UR14, UR17, UR5, URZ ;  /* 0x00000005110e7290 */ /* 0x000fc6000fffe03f */
[C---:B------:R-:W-:Y:S02]  /*12c0*/  IMAD R0, R4.reuse, UR11, R0 ;  /* 0x0000000b04007c24 */ /* 0x040fe4000f8e0200 */
[----:B------:R-:W-:-:S04]  /*12d0*/  IMAD.WIDE.U32 R10, R4, UR10, R2 ;  /* 0x0000000a040a7c25 */ /* 0x000fc8000f8e0002 */
[----:B------:R-:W-:Y:S01]  /*12e0*/  IMAD.IADD R2, R11, 0x1, R0 ;  /* 0x000000010b027824 */ /* 0x000fe200078e0200 */
[----:B------:R-:W-:Y:S01]  /*12f0*/  MOV R3, R10 ;  /* 0x0000000a00037202 */ /* 0x000fe20000000f00 */
[----:B------:R-:W-:Y:S01]  /*1300*/  IMAD.MOV.U32 R0, RZ, RZ, R4 ;  /* 0x000000ffff007224 */ /* 0x000fe200078e0004 */
[----:B------:R-:W-:Y:S06]  /*1310*/  BRA `(.L_x_2005) ;  /* 0x0000000400447947 */ /* 0x000fec0003800000 */
.L_x_2004:
[----:B------:R-:W1:Y:S01]  /*1320*/  LDC R4, c[0x0][0x278] ;  /* 0x00009e00ff047b82 */ /* 0x000e620000000800 */
[----:B------:R-:W2:Y:S01]  /*1330*/  S2R R0, SR_CTAID.Z ;  /* 0x0000000000007919 */ /* 0x000ea20000002700 */
[----:B------:R-:W-:Y:S02]  /*1340*/  UISETP.NE.AND UP0, UPT, UR14, -0x1, UPT ;  /* 0xffffffff0e00788c */ /* 0x000fe4000bf05270 */
[----:B------:R-:W-:-:S04]  /*1350*/  ULEA UR5, UR22, 0xffffff00, 0x8 ;  /* 0xffffff0016057891 */ /* 0x000fc8000f8e403f */
[----:B------:R-:W-:Y:S02]  /*1360*/  PLOP3.LUT P0, PT, PT, PT, UP0, 0x80, 0x0 ;  /* 0x000000000000781c */ /* 0x000fe40003f0f008 */
[----:B------:R-:W-:-:S03]  /*1370*/  MOV R32, UR5 ;  /* 0x0000000500207c02 */ /* 0x000fc60008000f00 */
[----:B------:R-:W-:Y:S01]  /*1380*/  @UP0 UIADD3 UR4, UR13, UR14, URZ ;  /* 0x0000000e0d040290 */ /* 0x000fe2000fffe03f */
[----:B------:R-:W-:-:S03]  /*1390*/  @UP0 ULDC.64 UR30, c[0x0][0x248] ;  /* 0x00009200001e0ab9 */ /* 0x000fc60000000a00 */
[----:B------:R-:W-:Y:S02]  /*13a0*/  @UP0 UIMAD.WIDE.U32 UR10, UR4, UR30, URZ ;  /* 0x0000001e040a02a5 */ /* 0x000fe4000f8e003f */
[----:B------:R-:W-:-:S04]  /*13b0*/  @UP0 UIMAD UR4, UR4, UR31, URZ ;  /* 0x0000001f040402a4 */ /* 0x000fc8000f8e023f */
[----:B------:R-:W-:Y:S01]  /*13c0*/  @UP0 UIADD3 UR4, UR11, UR4, URZ ;  /* 0x000000040b040290 */ /* 0x000fe2000fffe03f */
[----:B-1----:R-:W-:-:S04]  /*13d0*/  IABS R5, R4 ;  /* 0x0000000400057213 */ /* 0x002fc80000000000 */
[----:B------:R-:W1:Y:S01]  /*13e0*/  I2F.RP R6, R5 ;  /* 0x0000000500067306 */ /* 0x000e620000209400 */
[----:B--2---:R-:W-:-:S07]  /*13f0*/  IABS R0, R0 ;  /* 0x0000000000007213 */ /* 0x004fce0000000000 */
[----:B-1----:R-:W1:Y:S02]  /*1400*/  MUFU.RCP R6, R6 ;  /* 0x0000000600067308 */ /* 0x002e640000001000 */
[----:B-1----:R-:W-:-:S06]  /*1410*/  VIADD R6, R6, 0xffffffe ;  /* 0x0ffffffe06067836 */ /* 0x002fcc0000000000 */
[----:B------:R-:W1:Y:S02]  /*1420*/  F2I.FTZ.U32.TRUNC.NTZ R7, R6 ;  /* 0x0000000600077305 */ /* 0x000e64000021f000 */
[----:B-1----:R-:W-:Y:S02]  /*1430*/  IMAD.MOV R2, RZ, RZ, -R7 ;  /* 0x000000ffff027224 */ /* 0x002fe400078e0a07 */
[----:B------:R-:W-:Y:S02]  /*1440*/  IMAD.MOV.U32 R6, RZ, RZ, RZ ;  /* 0x000000ffff067224 */ /* 0x000fe400078e00ff */
[----:B------:R-:W-:-:S04]  /*1450*/  IMAD R2, R2, R5, RZ ;  /* 0x0000000502027224 */ /* 0x000fc800078e02ff */
[----:B------:R-:W-:Y:S01]  /*1460*/  IMAD.HI.U32 R6, R7, R2, R6 ;  /* 0x0000000207067227 */ /* 0x000fe200078e0006 */
[----:B------:R-:W-:Y:S02]  /*1470*/  MOV R2, R0 ;  /* 0x0000000000027202 */ /* 0x000fe40000000f00 */
[----:B------:R-:W-:-:S03]  /*1480*/  SHF.R.S32.HI R7, RZ, 0x1f, R32 ;  /* 0x0000001fff077819 */ /* 0x000fc60000011420 */
[----:B------:R-:W-:-:S04]  /*1490*/  IMAD.HI.U32 R0, R6, R2, RZ ;  /* 0x0000000206007227 */ /* 0x000fc800078e00ff */
[----:B------:R-:W-:-:S04]  /*14a0*/  IMAD.MOV R6, RZ, RZ, -R0 ;  /* 0x000000ffff067224 */ /* 0x000fc800078e0a00 */
[C---:B------:R-:W-:Y:S02]  /*14b0*/  IMAD R6, R5.reuse, R6, R2 ;  /* 0x0000000605067224 */ /* 0x040fe400078e0202 */
[----:B------:R-:W1:Y:S03]  /*14c0*/  LDC.64 R2, c[0x0][0x260] ;  /* 0x00009800ff027b82 */ /* 0x000e660000000a00 */
[----:B------:R-:W-:-:S13]  /*14d0*/  ISETP.GT.U32.AND P1, PT, R5, R6, PT ;  /* 0x000000060500720c */ /* 0x000fda0003f24070 */
[----:B------:R-:W-:Y:S02]  /*14e0*/  @!P1 IMAD.IADD R6, R6, 0x1, -R5 ;  /* 0x0000000106069824 */ /* 0x000fe400078e0a05 */
[----:B------:R-:W-:Y:S01]  /*14f0*/  @!P1 VIADD R0, R0, 0x1 ;  /* 0x0000000100009836 */ /* 0x000fe20000000000 */
[----:B------:R-:W-:Y:S02]  /*1500*/  ISETP.NE.AND P1, PT, R4, RZ, PT ;  /* 0x000000ff0400720c */ /* 0x000fe40003f25270 */
[----:B------:R-:W-:Y:S02]  /*1510*/  ISETP.GE.U32.AND P3, PT, R6, R5, PT ;  /* 0x000000050600720c */ /* 0x000fe40003f66070 */
[----:B------:R-:W-:-:S04]  /*1520*/  LOP3.LUT R5, R4, UR28, RZ, 0x3c, !PT ;  /* 0x0000001c04057c12 */ /* 0x000fc8000f8e3cff */
[----:B------:R-:W-:-:S07]  /*1530*/  ISETP.GE.AND P2, PT, R5, RZ, PT ;  /* 0x000000ff0500720c */ /* 0x000fce0003f46270 */
        /* <DEDUP_REMOVED lines=8> */
[----:B------:R-:W-:-:S03]  /*15c0*/  ULDC.64 UR4, c[0x0][0x230] ;  /* 0x00008c0000047ab9 */ /* 0x000fc60000000a00 */
[----:B------:R-:W-:Y:S02]  /*15d0*/  UIADD3 UR17, UR17, UR10, URZ ;  /* 0x0000000a11117290 */ /* 0x000fe4000fffe03f */
[----:B------:R-:W-:Y:S02]  /*15e0*/  UIMAD UR11, UR11, UR4, URZ ;  /* 0x000000040b0b72a4 */ /* 0x000fe4000f8e023f */
[----:B------:R-:W-:Y:S02]  /*15f0*/  UIMAD.WIDE.U32 UR16, UR12, UR4, UR16 ;  /* 0x000000040c1072a5 */ /* 0x000fe4000f8e0010 */
[----:B------:R-:W-:-:S04]  /*1600*/  UIMAD UR5, UR12, UR5, UR11 ;  /* 0x000000050c0572a4 */ /* 0x000fc8000f8e020b */
[----:B------:R-:W-:Y:S01]  /*1610*/  UIADD3 UR4, UR17, UR5, URZ ;  /* 0x0000000511047290 */ /* 0x000fe2000fffe03f */
[----:B------:R-:W-:-:S11]  /*1620*/  UMOV UR10, UR16 ;  /* 0x00000010000a7c82 */ /* 0x000fd60008000000 */
.L_x_2006:
[----:B------:R-:W-:Y:S01]  /*1630*/  MOV R8, UR10 ;  /* 0x0000000a00087c02 */ /* 0x000fe20008000f00 */
[----:B------:R-:W-:Y:S01]  /*1640*/  IMAD R5, R7, UR30, RZ ;  /* 0x0000001e07057c24 */ /* 0x000fe2000f8e02ff */
[----:B------:R-:W-:Y:S01]  /*1650*/  MOV R9, UR4 ;  /* 0x0000000400097c02 */ /* 0x000fe20008000f00 */
[----:B------:R-:W-:Y:S01]  /*1660*/  @UP0 UIADD3 UR14, UR13, UR14, URZ ;  /* 0x0000000e0d0e0290 */ /* 0x000fe2000fffe03f */
[----:B------:R-:W-:Y:S01]  /*1670*/  @!P2 IADD3 R0, -R0, RZ, RZ ;  /* 0x000000ff0000a210 */ /* 0x000fe20007ffe1ff */
[----:B------:R-:W-:Y:S01]  /*1680*/  @UP0 ULDC.64 UR4, c[0x0][0x250] ;  /* 0x0000940000040ab9 */ /* 0x000fe20000000a00 */
[----:B------:R-:W-:Y:S01]  /*1690*/  @!P1 LOP3.LUT R0, RZ, R4, RZ, 0x33, !PT ;  /* 0x00000004ff009212 */ /* 0x000fe200078e33ff */
[C---:B------:R-:W-:Y:S01]  /*16a0*/  IMAD R4, R32.reuse, UR31, R5 ;  /* 0x0000001f20047c24 */ /* 0x040fe2000f8e0205 */
[----:B------:R-:W-:Y:S01]  /*16b0*/  @UP0 UIMAD.WIDE.U32 UR16, UR14, UR4, URZ ;  /* 0x000000040e1002a5 */ /* 0x000fe2000f8e003f */
[----:B------:R-:W-:Y:S01]  /*16c0*/  IMAD.WIDE.U32 R8, R32, UR30, R8 ;  /* 0x0000001e20087c25 */ /* 0x000fe2000f8e0008 */
[----:B------:R-:W-:-:S02]  /*16d0*/  SHF.R.S32.HI R88, RZ, 0x1f, R0 ;  /* 0x0000001fff587819 */ /* 0x000fc40000011400 */
[----:B------:R-:W-:Y:S02]  /*16e0*/  @UP0 UIMAD UR14, UR14, UR5, UR17 ;  /* 0x000000050e0e02a4 */ /* 0x000fe4000f8e0211 */
[----:B------:R-:W-:Y:S01]  /*16f0*/  IADD3 R9, R9, R4, RZ ;  /* 0x0000000409097210 */ /* 0x000fe20007ffe0ff */
[-C--:B-1----:R-:W-:Y:S02]  /*1700*/  IMAD R4, R88, R2.reuse, RZ ;  /* 0x0000000258047224 */ /* 0x082fe400078e02ff */
[----:B------:R-:W-:-:S04]  /*1710*/  IMAD.WIDE.U32 R8, R0, R2, R8 ;  /* 0x0000000200087225 */ /* 0x000fc800078e0008 */
[----:B------:R-:W-:Y:S01]  /*1720*/  IMAD R4, R0, R3, R4 ;  /* 0x0000000300047224 */ /* 0x000fe200078e0204 */
[----:B------:R-:W-:Y:S02]  /*1730*/  MOV R3, R8 ;  /* 0x0000000800037202 */ /* 0x000fe40000000f00 */
[----:B------:R-:W-:Y:S02]  /*1740*/  MOV R8, R32 ;  /* 0x0000002000087202 */ /* 0x000fe40000000f00 */
[----:B------:R-:W-:Y:S01]  /*1750*/  IADD3 R2, R9, R4, RZ ;  /* 0x0000000409027210 */ /* 0x000fe20007ffe0ff */
        /* <DEDUP_REMOVED lines=9> */
[----:B------:R-:W-:-:S02]  /*17f0*/  UIMAD UR10, UR10, UR4, URZ ;  /* 0x000000040a0a72a4 */ /* 0x000fc4000f8e023f */
[----:B------:R-:W-:Y:S02]  /*1800*/  UIMAD.WIDE.U32 UR16, UR12, UR4, UR14 ;  /* 0x000000040c1072a5 */ /* 0x000fe4000f8e000e */
[----:B------:R-:W-:-:S04]  /*1810*/  UIMAD UR5, UR12, UR5, UR10 ;  /* 0x000000050c0572a4 */ /* 0x000fc8000f8e020a */
[----:B------:R-:W-:-:S12]  /*1820*/  UIADD3 UR14, UR17, UR5, URZ ;  /* 0x00000005110e7290 */ /* 0x000fd8000fffe03f */
.L_x_2005:
[----:B------:R1:W5:Y:S01]  /*1830*/  @P4 LDG.E R5, desc[UR6][R112.64] ;  /* 0x0000000670054981 */ /* 0x000362000c1e1900 */
[----:B------:R-:W-:Y:S01]  /*1840*/  SHF.R.S32.HI R42, RZ, 0x1f, R33 ;  /* 0x0000001fff2a7819 */ /* 0x000fe20000011421 */
[----:B------:R-:W-:Y:S01]  /*1850*/  UISETP.NE.AND UP0, UPT, UR21, -0x1, UPT ;  /* 0xffffffff1500788c */ /* 0x000fe2000bf05270 */
[----:B------:R-:W2:Y:S01]  /*1860*/  LDC R51, c[0x0][0x2e0] ;  /* 0x0000b800ff337b82 */ /* 0x000ea20000000800 */
[----:B------:R-:W3:Y:S01]  /*1870*/  S2R R14, SR_CTAID.X ;  /* 0x00000000000e7919 */ /* 0x000ee20000002500 */
[CC--:B------:R-:W-:Y:S01]  /*1880*/  LEA.HI R102, R42.reuse, R33.reuse, RZ, 0x2 ;  /* 0x000000212a667211 */ /* 0x0c0fe200078f10ff */
[----:B------:R-:W-:Y:S01]  /*1890*/  ULDC.64 UR10, c[0x0][0x240] ;  /* 0x00009000000a7ab9 */ /* 0x000fe20000000a00 */
[-C--:B------:R-:W-:Y:S01]  /*18a0*/  LEA.HI R44, R42, R33.reuse, RZ, 0x3 ;  /* 0x000000212a2c7211 */ /* 0x080fe200078f18ff */
[----:B------:R-:W-:Y:S01]  /*18b0*/  USHF.R.S32.HI UR25, URZ, 0x1f, UR28 ;  /* 0x0000001f3f197899 */ /* 0x000fe2000801141c */
[C---:B------:R-:W-:Y:S02]  /*18c0*/  LOP3.LUT R49, R102.reuse, 0xfffffffc, RZ, 0xc0, !PT ;  /* 0xfffffffc66317812 */ /* 0x040fe400078ec0ff */
[----:B------:R-:W-:Y:S01]  /*18d0*/  SHF.R.S32.HI R43, RZ, 0x3, R44 ;  /* 0x00000003ff2b7819 */ /* 0x000fe2000001142c */
[----:B------:R-:W4:Y:S01]  /*18e0*/  LDC.64 R116, c[0x0][0x250] ;  /* 0x00009400ff747b82 */ /* 0x000f220000000a00 */
[----:B------:R-:W-:Y:S01]  /*18f0*/  SHF.R.S32.HI R110, RZ, 0x2, R102 ;  /* 0x00000002ff6e7819 */ /* 0x000fe20000011466 */
[----:B------:R-:W-:Y:S01]  /*1900*/  IMAD.IADD R49, R33, 0x1, -R49 ;  /* 0x0000000121317824 */ /* 0x000fe200078e0a31 */
[----:B------:R-:W-:Y:S01]  /*1910*/  @!UP0 ULDC.64 UR4, c[0x0][0x228] ;  /* 0x00008a0000048ab9 */ /* 0x000fe20000000a00 */
[----:B------:R-:W-:Y:S01]  /*1920*/  IMAD.SHL.U32 R4, R43, 0x40, RZ ;  /* 0x000000402b047824 */ /* 0x000fe200078e00ff */
[----:B------:R-:W-:Y:S01]  /*1930*/  LEA.HI R102, R102, R110, RZ, 0x1 ;  /* 0x0000006e66667211 */ /* 0x000fe200078f08ff */
[----:B------:R-:W-:Y:S01]  /*1940*/  IMAD.SHL.U32 R196, R49, 0x8, RZ ;  /* 0x0000000831c47824 */ /* 0x000fe200078e00ff */
[-C--:B------:R-:W-:Y:S01]  /*1950*/  LEA.HI R34, R42, R33.reuse, RZ, 0x5 ;  /* 0x000000212a227211 */ /* 0x080fe200078f28ff */
[----:B------:R-:W-:Y:S01]  /*1960*/  @!UP0 UIMAD UR12, UR24, UR4, URZ ;  /* 0x00000004180c82a4 */ /* 0x000fe2000f8e023f */
[----:B------:R-:W-:Y:S01]  /*1970*/  LOP3.LUT R4, R4, 0xc0, RZ, 0xc0, !PT ;  /* 0x000000c004047812 */ /* 0x000fe200078ec0ff */
[----:B------:R-:W-:Y:S01]  /*1980*/  @UP0 UIMAD.WIDE.U32 UR32, UR21, UR10, URZ ;  /* 0x0000000a152002a5 */ /* 0x000fe2000f8e003f */
[----:B------:R-:W-:Y:S01]  /*1990*/  LOP3.LUT R102, R102, 0x7fffffe, RZ, 0xc0, !PT ;  /* 0x07fffffe66667812 */ /* 0x000fe200078ec0ff */
[----:B------:R-:W-:Y:S01]  /*19a0*/  @!UP0 UIMAD.WIDE.U32 UR18, UR26, UR4, URZ ;  /* 0x000000041a1282a5 */ /* 0x000fe2000f8e003f */
[----:B------:R-:W-:Y:S01]  /*19b0*/  LOP3.LUT R6, R4, 0x18, R196, 0xf8, !PT ;  /* 0x0000001804067812 */ /* 0x000fe200078ef8c4 */
[----:B------:R-:W-:Y:S01]  /*19c0*/  @!UP0 UIMAD UR12, UR26, UR5, UR12 ;  /* 0x000000051a0c82a4 */ /* 0x000fe2000f8e020c */
[----:B------:R-:W-:Y:S01]  /*19d0*/  SHF.R.U32.HI R4, RZ, 0x3, R4 ;  /* 0x00000003ff047819 */ /* 0x000fe20000011604 */
[----:B------:R-:W-:Y:S01]  /*19e0*/  IMAD.IADD R102, R110, 0x1, -R102 ;  /* 0x000000016e667824 */ /* 0x000fe200078e0a66 */
[----:B------:R-:W-:Y:S01]  /*19f0*/  SHF.R.S32.HI R34, RZ, 0x5, R34 ;  /* 0x00000005ff227819 */ /* 0x000fe20000011422 */
[----:B------:R-:W-:Y:S01]  /*1a00*/  @UP0 UIMAD UR13, UR21, UR11, UR33 ;  /* 0x0000000b150d02a4 */ /* 0x000fe2000f8e0221 */
[----:B------:R-:W-:Y:S01]  /*1a10*/  LOP3.LUT R4, R6, R4, RZ, 0x3c, !PT ;  /* 0x0000000406047212 */ /* 0x000fe200078e3cff */
[----:B------:R-:W-:Y:S01]  /*1a20*/  @!UP0 UMOV UR32, UR18 ;  /* 0x0000001200208c82 */ /* 0x000fe20008000000 */
[----:B------:R-:W-:Y:S01]  /*1a30*/  SHF.R.S32.HI R111, RZ, 0x1f, R110 ;  /* 0x0000001fff6f7819 */ /* 0x000fe2000001146e */
[----:B------:R-:W-:Y:S01]  /*1a40*/  IMAD R102, R34, 0x8, R102 ;  /* 0x0000000822667824 */ /* 0x000fe200078e0266 */
[----:B------:R-:W-:Y:S01]  /*1a50*/  @!UP0 UIADD3 UR13, UR19, UR12, URZ ;  /* 0x0000000c130d8290 */ /* 0x000fe2000fffe03f */
[----:B------:R-:W-:Y:S01]  /*1a60*/  SHF.R.S32.HI R197, RZ, 0x1f, R196 ;  /* 0x0000001fffc57819 */ /* 0x000fe200000114c4 */
[----:B------:R-:W-:Y:S01]  /*1a70*/  ULDC.64 UR4, c[0x0][0x268] ;  /* 0x00009a0000047ab9 */ /* 0x000fe20000000a00 */
[----:B------:R-:W-:Y:S01]  /*1a80*/  IADD3 R10, P0, R196, UR16, RZ ;  /* 0x00000010c40a7c10 */ /* 0x000fe2000ff1e0ff */
[----:B------:R-:W-:Y:S01]  /*1a90*/  IMAD.U32 R102, R102, 0x20, R4 ;  /* 0x0000002066667824 */ /* 0x000fe200078e0004 */
[----:B------:R-:W-:Y:S01]  /*1aa0*/  IADD3 R12, P1, R196, UR32, RZ ;  /* 0x00000020c40c7c10 */ /* 0x000fe2000ff3e0ff */
[----:B---3--:R-:W-:Y:S01]  /*1ab0*/  IMAD.WIDE R14, R14, 0x40, R110 ;  /* 0x000000400e0e7825 */ /* 0x008fe200078e026e */
[C---:B------:R-:W-:Y:S01]  /*1ac0*/  IADD3.X R11, R197.reuse, UR14, RZ, P0, !PT ;  /* 0x0000000ec50b7c10 */ /* 0x040fe200087fe4ff */
[----:B------:R-:W-:Y:S01]  /*1ad0*/  USHF.L.U64.HI UR18, UR30, 0x5, UR31 ;  /* 0x000000051e127899 */ /* 0x000fe2000801021f */
[----:B------:R-:W-:Y:S01]  /*1ae0*/  LEA.HI R42, R42, R33, RZ, 0x4 ;  /* 0x000000212a2a7211 */ /* 0x000fe200078f20ff */
[----:B------:R-:W-:Y:S01]  /*1af0*/  IMAD R4, R88, UR4, RZ ;  /* 0x0000000458047c24 */ /* 0x000fe2000f8e02ff */
[----:B------:R-:W-:Y:S01]  /*1b00*/  IADD3.X R13, R197, UR13, RZ, P1, !PT ;  /* 0x0000000dc50d7c10 */ /* 0x000fe20008ffe4ff */
[----:B------:R-:W-:Y:S01]  /*1b10*/  IMAD.WIDE.U32 R10, R0, UR4, R10 ;  /* 0x00000004000a7c25 */ /* 0x000fe2000f8e000a */
[----:B------:R-:W-:Y:S01]  /*1b20*/  LOP3.LUT R41, R42, 0xfffffff0, RZ, 0xc0, !PT ;  /* 0xfffffff02a297812 */ /* 0x000fe200078ec0ff */
[----:B------:R-:W-:Y:S01]  /*1b30*/  USHF.L.U32 UR19, UR30, 0x5, URZ ;  /* 0x000000051e137899 */ /* 0x000fe2000800063f */
[----:B------:R-:W-:Y:S01]  /*1b40*/  IADD3 R104, P0, R110, R8, RZ ;  /* 0x000000086e687210 */ /* 0x000fe20007f1e0ff */
[----:B------:R-:W-:Y:S01]  /*1b50*/  IMAD R4, R0, UR5, R4 ;  /* 0x0000000500047c24 */ /* 0x000fe2000f8e0204 */
[----:B------:R-:W-:Y:S01]  /*1b60*/  ULDC.64 UR4, c[0x0][0x258] ;  /* 0x0000960000047ab9 */ /* 0x000fe20000000a00 */
[----:B------:R-:W-:Y:S01]  /*1b70*/  IMAD R6, R15, UR10, RZ ;  /* 0x0000000a0f067c24 */ /* 0x000fe2000f8e02ff */
[----:B--2---:R-:W-:Y:S01]  /*1b80*/  LEA.HI R51, R51, R51, RZ, 0x1 ;  /* 0x0000003333337211 */ /* 0x004fe200078f08ff */
[----:B------:R-:W-:Y:S01]  /*1b90*/  IMAD.WIDE.U32 R12, R14, UR10, R12 ;  /* 0x0000000a0e0c7c25 */ /* 0x000fe2000f8e000c */
[----:B------:R-:W-:Y:S01]  /*1ba0*/  UIMAD UR10, UR25, UR4, URZ ;  /* 0x00000004190a72a4 */ /* 0x000fe2000f8e023f */
[----:B----4-:R-:W-:-:S02]  /*1bb0*/  SHF.L.U64.HI R221, R116, 0x5, R117 ;  /* 0x0000000574dd7819 */ /* 0x010fc40000010275 */
[----:B------:R-:W-:Y:S01]  /*1bc0*/  IMAD.U32 R114, RZ, RZ, UR4 ;  /* 0x00000004ff727e24 */ /* 0x000fe2000f8e00ff */
[----:B------:R-:W-:Y:S01]  /*1bd0*/  USHF.R.S32.HI UR4, URZ, 0x1f, UR29 ;  /* 0x0000001f3f047899 */ /* 0x000fe2000801141d */
[----:B------:R-:W-:Y:S01]  /*1be0*/  IMAD.IADD R41, R33, 0x1, -R41 ;  /* 0x0000000121297824 */ /* 0x000fe200078e0a29 */
[----:B------:R-:W-:Y:S01]  /*1bf0*/  SHF.R.S32.HI R48, RZ, 0x1, R51 ;  /* 0x00000001ff307819 */ /* 0x000fe20000011433 */
[----:B------:R-:W-:Y:S01]  /*1c00*/  IMAD.X R103, R111, 0x1, R7, P0 ;  /* 0x000000016f677824 */ /* 0x000fe200000e0607 */
[----:B------:R-:W-:Y:S01]  /*1c10*/  ULEA.HI UR4, UR4, UR29, URZ, 0x8 ;  /* 0x0000001d04047291 */ /* 0x000fe2000f8f403f */
[----:B------:R-:W-:Y:S01]  /*1c20*/  IADD3 R106, P0, R196, R3, RZ ;  /* 0x00000003c46a7210 */ /* 0x000fe20007f1e0ff */
[----:B------:R-:W-:Y:S01]  /*1c30*/  IMAD R6, R14, UR11, R6 ;  /* 0x0000000b0e067c24 */ /* 0x000fe2000f8e0206 */
[----:B------:R-:W-:Y:S01]  /*1c40*/  LEA.HI R40, R41, R41, RZ, 0x1 ;  /* 0x0000002929287211 */ /* 0x000fe200078f08ff */
[----:B------:R-:W-:Y:S01]  /*1c50*/  USHF.R.S32.HI UR4, URZ, 0x8, UR4 ;  /* 0x000000083f047899 */ /* 0x000fe20008011404 */
[----:B------:R-:W-:Y:S01]  /*1c60*/  IMAD.SHL.U32 R49, R49, 0x4, RZ ;  /* 0x0000000431317824 */ /* 0x000fe200078e00ff */
[----:B------:R-:W-:Y:S01]  /*1c70*/  UIMAD UR5, UR28, UR5, UR10 ;  /* 0x000000051c0572a4 */ /* 0x000fe2000f8e020a */
[----:B------:R-:W-:Y:S01]  /*1c80*/  SHF.R.S32.HI R9, RZ, 0x1, R40 ;  /* 0x00000001ff097819 */ /* 0x000fe20000011428 */
[----:B------:R-:W-:Y:S01]  /*1c90*/  IMAD.X R107, R197, 0x1, R2, P0 ;  /* 0x00000001c56b7824 */ /* 0x000fe200000e0602 */
[----:B------:R-:W-:Y:S01]  /*1ca0*/  SHF.R.S32.HI R35, RZ, 0x1f, R40 ;  /* 0x0000001fff237819 */ /* 0x000fe20000011428 */
[----:B------:R-:W-:Y:S01]  /*1cb0*/  IMAD.IADD R13, R13, 0x1, R6 ;  /* 0x000000010d0d7824 */ /* 0x000fe200078e0206 */
[----:B------:R-:W-:Y:S01]  /*1cc0*/  VIMNMX R67, RZ, UR4, !PT ;  /* 0x00000004ff437c48 */ /* 0x000fe2000ffe0100 */
[----:B------:R-:W-:Y:S01]  /*1cd0*/  IMAD R103, R103, R116, RZ ;  /* 0x0000007467677224 */ /* 0x000fe200078e02ff */
[----:B------:R-:W-:Y:S01]  /*1ce0*/  LEA.HI R35, R35, R9, RZ, 0x2 ;  /* 0x0000000923237211 */ /* 0x000fe200078f10ff */
[----:B------:R-:W-:Y:S01]  /*1cf0*/  IMAD R50, R110, R48, R49 ;  /* 0x000000306e327224 */ /* 0x000fe200078e0231 */
[----:B------:R-:W-:Y:S01]  /*1d00*/  ISETP.LT.AND P0, PT, R67, UR22, PT ;  /* 0x0000001643007c0c */ /* 0x000fe2000bf01270 */
[----:B------:R-:W-:Y:S01]  /*1d10*/  IMAD.IADD R11, R11, 0x1, R4 ;  /* 0x000000010b0b7824 */ /* 0x000fe200078e0204 */
[----:B------:R-:W-:Y:S01]  /*1d20*/  LOP3.LUT R35, R35, 0xfffffffc, RZ, 0xc0, !PT ;  /* 0xfffffffc23237812 */ /* 0x000fe200078ec0ff */
[----:B------:R-:W-:Y:S01]  /*1d30*/  IMAD R108, R111, UR30, RZ ;  /* 0x0000001e6f6c7c24 */ /* 0x000fe2000f8e02ff */
[----:B------:R-:W-:Y:S01]  /*1d40*/  SHF.R.S32.HI R47, RZ, 0x1f, R50 ;  /* 0x0000001fff2f7819 */ /* 0x000fe20000011432 */
[----:B------:R-:W-:-:S04]  /*1d50*/  IMAD.WIDE.U32 R114, R114, UR28, R12 ;  /* 0x0000001c72727c25 */ /* 0x000fc8000f8e000c */
[----:B------:R-:W-:Y:S02]  /*1d60*/  IMAD.IADD R35, R9, 0x1, -R35 ;  /* 0x0000000109237824 */ /* 0x000fe400078e0a23 */
[C---:B------:R-:W-:Y:S02]  /*1d70*/  IMAD R103, R104.reuse, R117, R103 ;  /* 0x0000007568677224 */ /* 0x040fe400078e0267 */
[----:B------:R-:W-:Y:S01]  /*1d80*/  IMAD.MOV.U32 R9, RZ, RZ, 0x10 ;  /* 0x00000010ff097424 */ /* 0x000fe200078e00ff */
[----:B------:R-:W-:Y:S01]  /*1d90*/  LOP3.LUT P1, RZ, R35, 0x2, RZ, 0xc0, !PT ;  /* 0x0000000223ff7812 */ /* 0x000fe2000782c0ff */
[----:B------:R-:W-:Y:S02]  /*1da0*/  IMAD.IADD R49, R49, 0x1, R50 ;  /* 0x0000000131317824 */ /* 0x000fe400078e0232 */
[----:B------:R-:W-:Y:S01]  /*1db0*/  IMAD.WIDE.U32 R104, R104, R116, R10 ;  /* 0x0000007468687225 */ /* 0x000fe200078e000a */
[----:B------:R-:W-:Y:S02]  /*1dc0*/  SEL R9, R9, 0xfffffff0, !P1 ;  /* 0xfffffff009097807 */ /* 0x000fe40004800000 */
[----:B------:R-:W-:Y:S01]  /*1dd0*/  SHF.R.S32.HI R46, RZ, 0x1f, R49 ;  /* 0x0000001fff2e7819 */ /* 0x000fe20000011431 */
[----:B------:R-:W-:-:S02]  /*1de0*/  IMAD R108, R110, UR31, R108 ;  /* 0x0000001f6e6c7c24 */ /* 0x000fc4000f8e026c */
[----:B------:R-:W-:-:S04]  /*1df0*/  IMAD.WIDE.U32 R106, R110, UR30, R106 ;  /* 0x0000001e6e6a7c25 */ /* 0x000fc8000f8e006a */
[----:B------:R-:W-:Y:S02]  /*1e00*/  VIADD R45, R115, UR5 ;  /* 0x00000005732d7c36 */ /* 0x000fe40008000000 */
[----:B------:R-:W-:Y:S02]  /*1e10*/  IMAD.SHL.U32 R222, R116, 0x20, RZ ;  /* 0x0000002074de7824 */ /* 0x000fe400078e00ff */
[----:B------:R-:W-:Y:S02]  /*1e20*/  IMAD.IADD R109, R107, 0x1, R108 ;  /* 0x000000016b6d7824 */ /* 0x000fe400078e026c */
[----:B------:R-:W-:Y:S02]  /*1e30*/  IMAD.IADD R103, R105, 0x1, R103 ;  /* 0x0000000169677824 */ /* 0x000fe400078e0267 */
[----:B------:R-:W-:Y:S01]  /*1e40*/  @!P4 IMAD.MOV.U32 R5, RZ, RZ, RZ ;  /* 0x000000ffff05c224 */ /* 0x000fe200078e00ff */
[----:B-1----:R-:W-:Y:S06]  /*1e50*/  @!P0 BRA `(.L_x_2007) ;  /* 0x0000006c00d48947 */ /* 0x002fec0003800000 */
[----:B------:R-:W1:Y:S01]  /*1e60*/  LDC.64 R2, c[0x0][0x338] ;  /* 0x0000ce00ff027b82 */ /* 0x000e620000000a00 */
[----:B------:R-:W-:Y:S01]  /*1e70*/  ULDC.64 UR10, c[0x0][0x330] ;  /* 0x0000cc00000a7ab9 */ /* 0x000fe20000000a00 */
[----:B------:R-:W-:Y:S01]  /*1e80*/  ULDC.64 UR4, c[0x0][0x328] ;  /* 0x0000ca0000047ab9 */ /* 0x000fe20000000a00 */
[----:B------:R-:W-:Y:S01]  /*1e90*/  IMAD.U32 R6, RZ, RZ, UR10 ;  /* 0x0000000aff067e24 */ /* 0x000fe2000f8e00ff */
[----:B------:R-:W-:Y:S01]  /*1ea0*/  UIMAD UR12, UR24, UR4, URZ ;  /* 0x00000004180c72a4 */ /* 0x000fe2000f8e023f */
[----:B------:R-:W-:Y:S01]  /*1eb0*/  IMAD.U32 R4, RZ, RZ, UR4 ;  /* 0x00000004ff047e24 */ /* 0x000fe2000f8e00ff */
[----:B------:R-:W-:Y:S01]  /*1ec0*/  USHF.R.S32.HI UR4, URZ, 0x1f, UR29 ;  /* 0x0000001f3f047899 */ /* 0x000fe2000801141d */
[----:B------:R-:W-:Y:S01]  /*1ed0*/  IMAD.WIDE.U32 R12, R6, UR26, R196 ;  /* 0x0000001a060c7c25 */ /* 0x000fe2000f8e00c4 */
[----:B------:R-:W-:Y:S01]  /*1ee0*/  UIMAD UR13, UR24, UR10, URZ ;  /* 0x0000000a180d72a4 */ /* 0x000fe2000f8e023f */
[----:B------:R-:W-:Y:S01]  /*1ef0*/  IADD3 R6, P1, P0, R32, -UR29, R110 ;  /* 0x8000001d20067c10 */ /* 0x000fe2000f83e06e */
[----:B------:R-:W-:Y:S01]  /*1f00*/  UIMAD UR5, UR26, UR5, UR12 ;  /* 0x000000051a0572a4 */ /* 0x000fe2000f8e020c */
[----:B------:R-:W-:Y:S01]  /*1f10*/  IMAD.WIDE.U32 R10, R4, UR26, R196 ;  /* 0x0000001a040a7c25 */ /* 0x000fe2000f8e00c4 */
[--C-:B------:R-:W-:Y:S01]  /*1f20*/  SHF.R.S32.HI R4, RZ, 0x1f, R32.reuse ;  /* 0x0000001fff047819 */ /* 0x100fe20000011420 */
[----:B------:R-:W-:Y:S01]  /*1f30*/  UIMAD UR11, UR26, UR11, UR13 ;  /* 0x0000000b1a0b72a4 */ /* 0x000fe2000f8e020d */
[----:B------:R-:W2:Y:S01]  /*1f40*/  LDC R68, c[0x0][0x340] ;  /* 0x0000d000ff447b82 */ /* 0x000ea20000000800 */
[----:B------:R-:W-:Y:S01]  /*1f50*/  ULDC.64 UR14, c[0x0][0x340] ;  /* 0x0000d000000e7ab9 */ /* 0x000fe20000000a00 */
[----:B------:R-:W-:Y:S01]  /*1f60*/  IADD3.X R4, R4, ~UR4, R111, P1, P0 ;  /* 0x8000000404047c10 */ /* 0x000fe20008fe046f */
[----:B-----5:R-:W-:Y:S01]  /*1f70*/  IMAD.IADD R32, R5, 0x1, R32 ;  /* 0x0000000105207824 */ /* 0x020fe200078e0220 */
[----:B------:R-:W-:Y:S01]  /*1f80*/  ULDC.64 UR12, c[0x0][0x320] ;  /* 0x0000c800000c7ab9 */ /* 0x000fe20000000a00 */
[----:B------:R-:W-:Y:S01]  /*1f90*/  IADD3 R13, R13, UR11, RZ ;  /* 0x0000000b0d0d7c10 */ /* 0x000fe2000fffe0ff */
[----:B------:R-:W-:Y:S01]  /*1fa0*/  VIADD R11, R11, UR5 ;  /* 0x000000050b0b7c36 */ /* 0x000fe20008000000 */
[----:B------:R-:W-:Y:S01]  /*1fb0*/  ULDC.64 UR4, c[0x0][0x350] ;  /* 0x0000d40000047ab9 */ /* 0x000fe20000000a00 */
[C---:B------:R-:W-:Y:S01]  /*1fc0*/  IMAD R5, R4.reuse, UR14, RZ ;  /* 0x0000000e04057c24 */ /* 0x040fe2000f8e02ff */
[----:B------:R-:W-:Y:S01]  /*1fd0*/  ULDC.64 UR10, c[0x0][0x348] ;  /* 0x0000d200000a7ab9 */ /* 0x000fe20000000a00 */
[-C--:B-1----:R-:W-:Y:S01]  /*1fe0*/  IMAD R4, R4, R2.reuse, RZ ;  /* 0x0000000204047224 */ /* 0x082fe200078e02ff */
[C---:B------:R-:W-:Y:S01]  /*1ff0*/  SHF.L.U32 R76, R117.reuse, 0x7, RZ ;  /* 0x00000007754c7819 */ /* 0x040fe200000006ff */
[C---:B------:R-:W-:Y:S01]  /*2000*/  IMAD R5, R6.reuse, UR15, R5 ;  /* 0x0000000f06057c24 */ /* 0x040fe2000f8e0205 */
[----:B------:R-:W-:Y:S01]  /*2010*/  SHF.L.U32 R73, R117, 0x6, RZ ;  /* 0x0000000675497819 */ /* 0x000fe200000006ff */
[----:B------:R-:W-:Y:S01]  /*2020*/  IMAD.WIDE.U32 R12, R6, UR14, R12 ;  /* 0x0000000e060c7c25 */ /* 0x000fe2000f8e000c */
[----:B------:R-:W-:Y:S01]  /*2030*/  USHF.L.U64.HI UR36, UR14, 0x5, UR15 ;  /* 0x000000050e247899 */ /* 0x000fe2000801020f */
[----:B------:R-:W-:Y:S01]  /*2040*/  SHF.L.U32 R66, R48, 0x5, RZ ;  /* 0x0000000530427819 */ /* 0x000fe200000006ff */
[----:B------:R-:W-:Y:S01]  /*2050*/  UIMAD UR42, UR15, 0xc0, URZ ;  /* 0x000000c00f2a78a4 */ /* 0x000fe2000f8e023f */
[C---:B------:R-:W-:Y:S01]  /*2060*/  IMAD R4, R6.reuse, R3, R4 ;  /* 0x0000000306047224 */ /* 0x040fe200078e0204 */
[----:B------:R-:W-:Y:S01]  /*2070*/  IADD3 R5, R13, R5, RZ ;  /* 0x000000050d057210 */ /* 0x000fe20007ffe0ff */
[----:B------:R-:W-:Y:S01]  /*2080*/  IMAD.WIDE.U32 R6, R6, R2, R10 ;  /* 0x0000000206067225 */ /* 0x000fe200078e000a */
[----:B------:R-:W-:Y:S01]  /*2090*/  USHF.L.U64.HI UR43, UR14, 0x7, UR15 ;  /* 0x000000070e2b7899 */ /* 0x000fe2000801020f */
[----:B------:R-:W-:Y:S01]  /*20a0*/  SHF.L.U32 R60, R48, 0x7, RZ ;  /* 0x00000007303c7819 */ /* 0x000fe200000006ff */
[----:B------:R-:W-:Y:S01]  /*20b0*/  UIMAD UR39, UR15, 0x140, URZ ;  /* 0x000001400f2778a4 */ /* 0x000fe2000f8e023f */
[C---:B------:R-:W-:Y:S01]  /*20c0*/  IMAD R86, R88.reuse, UR4, RZ ;  /* 0x0000000458567c24 */ /* 0x040fe2000f8e02ff */
[----:B------:R-:W-:Y:S01]  /*20d0*/  UIMAD UR38, UR15, 0x180, URZ ;  /* 0x000001800f2678a4 */ /* 0x000fe2000f8e023f */
[----:B------:R-:W-:Y:S01]  /*20e0*/  IMAD.IADD R7, R7, 0x1, R4 ;  /* 0x0000000107077824 */ /* 0x000fe200078e0204 */
[----:B------:R-:W-:Y:S01]  /*20f0*/  UIMAD.WIDE.U32 UR32, UR30, 0x80, URZ ;  /* 0x000000801e2078a5 */ /* 0x000fe2000f8e003f */
[----:B------:R-:W-:Y:S01]  /*2100*/  IMAD R88, R88, UR10, RZ ;  /* 0x0000000a58587c24 */ /* 0x000fe2000f8e02ff */
[----:B------:R-:W-:Y:S01]  /*2110*/  USHF.L.U32 UR35, UR31, 0x7, URZ ;  /* 0x000000071f237899 */ /* 0x000fe2000800063f */
[----:B------:R-:W-:Y:S01]  /*2120*/  IMAD R32, R48, R32, RZ ;  /* 0x0000002030207224 */ /* 0x000fe200078e02ff */
[----:B------:R-:W-:Y:S01]  /*2130*/  USHF.L.U32 UR34, UR31, 0x6, URZ ;  /* 0x000000061f227899 */ /* 0x000fe2000800063f */
[----:B------:R-:W-:Y:S01]  /*2140*/  IMAD.MOV.U32 R4, RZ, RZ, R12 ;  /* 0x000000ffff047224 */ /* 0x000fe200078e000c */
[----:B------:R-:W-:Y:S01]  /*2150*/  USHF.L.U32 UR37, UR14, 0x5, URZ ;  /* 0x000000050e257899 */ /* 0x000fe2000800063f */
[C---:B------:R-:W-:Y:S01]  /*2160*/  IMAD R88, R0.reuse, UR11, R88 ;  /* 0x0000000b00587c24 */ /* 0x040fe2000f8e0258 */
[----:B------:R-:W-:Y:S01]  /*2170*/  SHF.R.S32.HI R31, RZ, 0x1f, R32 ;  /* 0x0000001fff1f7819 */ /* 0x000fe20000011420 */
[----:B------:R-:W-:Y:S01]  /*2180*/  IMAD.WIDE.U32 R6, R0, UR10, R6 ;  /* 0x0000000a00067c25 */ /* 0x000fe2000f8e0006 */
[-C--:B------:R-:W-:Y:S01]  /*2190*/  IADD3 R93, P2, R49, R32.reuse, RZ ;  /* 0x00000020315d7210 */ /* 0x080fe20007f5e0ff */
[----:B------:R-:W-:Y:S01]  /*21a0*/  ULDC.64 UR10, c[0x0][0x218] ;  /* 0x00008600000a7ab9 */ /* 0x000fe20000000a00 */
[----:B------:R-:W-:Y:S01]  /*21b0*/  IADD3 R32, P3, R50, R32, RZ ;  /* 0x0000002032207210 */ /* 0x000fe20007f7e0ff */
[----:B------:R-:W-:Y:S01]  /*21c0*/  IMAD R86, R0, UR5, R86 ;  /* 0x0000000500567c24 */ /* 0x000fe2000f8e0256 */
[----:B------:R-:W-:Y:S01]  /*21d0*/  IADD3.X R92, R46, R31, RZ, P2, !PT ;  /* 0x0000001f2e5c7210 */ /* 0x000fe200017fe4ff */
[----:B------:R-:W-:Y:S01]  /*21e0*/  IMAD.WIDE.U32 R4, R0, UR4, R4 ;  /* 0x0000000400047c25 */ /* 0x000fe2000f8e0004 */
[----:B------:R-:W-:Y:S01]  /*21f0*/  ULDC.64 UR4, c[0x0][0x318] ;  /* 0x0000c60000047ab9 */ /* 0x000fe20000000a00 */
[----:B------:R-:W-:Y:S01]  /*2200*/  USHF.L.U32 UR44, UR14, 0x7, URZ ;  /* 0x000000070e2c7899 */ /* 0x000fe2000800063f */
[----:B------:R-:W-:Y:S01]  /*2210*/  LEA R89, P0, R6, UR4, 0x1 ;  /* 0x0000000406597c11 */ /* 0x000fe2000f8008ff */
[----:B------:R-:W-:Y:S01]  /*2220*/  IMAD.IADD R88, R7, 0x1, R88 ;  /* 0x0000000107587824 */ /* 0x000fe200078e0258 */
[----:B------:R-:W-:Y:S01]  /*2230*/  IADD3 R86, R5, R86, RZ ;  /* 0x0000005605567210 */ /* 0x000fe20007ffe0ff */
[----:B------:R-:W-:Y:S01]  /*2240*/  IMAD.X R31, R47, 0x1, R31, P3 ;  /* 0x000000012f1f7824 */ /* 0x000fe200018e061f */
[----:B------:R-:W-:Y:S01]  /*2250*/  LEA R87, P1, R4, UR12, 0x1 ;  /* 0x0000000c04577c11 */ /* 0x000fe2000f8208ff */
[----:B------:R-:W-:Y:S01]  /*2260*/  IMAD.WIDE.U32 R14, R116, 0x80, RZ ;  /* 0x00000080740e7825 */ /* 0x000fe200078e00ff */
[----:B------:R-:W-:Y:S01]  /*2270*/  LEA.HI.X R88, R6, UR5, R88, 0x1, P0 ;  /* 0x0000000506587c11 */ /* 0x000fe200080f0c58 */
[----:B------:R-:W-:Y:S01]  /*2280*/  ULDC.64 UR4, c[0x0][0x220] ;  /* 0x0000880000047ab9 */ /* 0x000fe20000000a00 */
[----:B------:R-:W-:Y:S01]  /*2290*/  LEA.HI.X R86, R4, UR13, R86, 0x1, P1 ;  /* 0x0000000d04567c11 */ /* 0x000fe200088f0c56 */
[----:B------:R-:W-:Y:S01]  /*22a0*/  IMAD.WIDE.U32 R10, R116, 0x40, RZ ;  /* 0x00000040740a7825 */ /* 0x000fe200078e00ff */
[----:B------:R-:W-:Y:S01]  /*22b0*/  LEA R82, P1, R106, UR10, 0x1 ;  /* 0x0000000a6a527c11 */ /* 0x000fe2000f8208ff */
[----:B------:R-:W-:Y:S01]  /*22c0*/  USHF.L.U64.HI UR12, UR14, 0x6, UR15 ;  /* 0x000000060e0c7899 */ /* 0x000fe2000801020f */
[----:B------:R-:W-:Y:S01]  /*22d0*/  LEA R85, P0, R104, UR4, 0x1 ;  /* 0x0000000468557c11 */ /* 0x000fe2000f8008ff */
[----:B------:R-:W-:Y:S01]  /*22e0*/  IMAD.IADD R76, R15, 0x1, R76 ;  /* 0x000000010f4c7824 */ /* 0x000fe200078e024c */
[C---:B------:R-:W-:Y:S01]  /*22f0*/  SHF.L.U64.HI R31, R32.reuse, 0x1, R31 ;  /* 0x00000001201f7819 */ /* 0x040fe2000001021f */
[----:B------:R-:W-:Y:S01]  /*2300*/  IMAD.SHL.U32 R32, R32, 0x2, RZ ;  /* 0x0000000220207824 */ /* 0x000fe200078e00ff */
[----:B------:R-:W-:Y:S01]  /*2310*/  SHF.L.U64.HI R92, R93, 0x1, R92 ;  /* 0x000000015d5c7819 */ /* 0x000fe2000001025c */
[----:B------:R-:W-:Y:S01]  /*2320*/  IMAD.IADD R73, R11, 0x1, R73 ;  /* 0x000000010b497824 */ /* 0x000fe200078e0249 */
[----:B------:R-:W-:Y:S01]  /*2330*/  SHF.L.U32 R93, R93, 0x1, RZ ;  /* 0x000000015d5d7819 */ /* 0x000fe200000006ff */
[C---:B------:R-:W-:Y:S01]  /*2340*/  IMAD R75, R117.reuse, 0xc0, RZ ;  /* 0x000000c0754b7824 */ /* 0x040fe200078e02ff */
[----:B------:R-:W-:Y:S01]  /*2350*/  LEA.HI.X R81, R106, UR11, R109, 0x1, P1 ;  /* 0x0000000b6a517c11 */ /* 0x000fe200088f0c6d */
[C---:B------:R-:W-:Y:S01]  /*2360*/  IMAD R78, R117.reuse, 0x140, RZ ;  /* 0x00000140754e7824 */ /* 0x040fe200078e02ff */
[----:B------:R-:W-:Y:S01]  /*2370*/  LEA.HI.X R84, R104, UR5, R103, 0x1, P0 ;  /* 0x0000000568547c11 */ /* 0x000fe200080f0c67 */
[C---:B------:R-:W-:Y:S01]  /*2380*/  IMAD R79, R117.reuse, 0x180, RZ ;  /* 0x00000180754f7824 */ /* 0x040fe200078e02ff */
[----:B------:R-:W-:Y:S01]  /*2390*/  ULDC.64 UR10, c[0x0][0x360] ;  /* 0x0000d800000a7ab9 */ /* 0x000fe20000000a00 */
[----:B------:R-:W-:Y:S01]  /*23a0*/  IMAD R80, R117, 0x1c0, RZ ;  /* 0x000001c075507824 */ /* 0x000fe200078e02ff */
[----:B------:R-:W-:Y:S01]  /*23b0*/  USHF.L.U32 UR13, UR14, 0x6, URZ ;  /* 0x000000060e0d7899 */ /* 0x000fe2000800063f */
[C---:B------:R-:W-:Y:S01]  /*23c0*/  IMAD.WIDE.U32 R122, R116.reuse, 0xc0, RZ ;  /* 0x000000c0747a7825 */ /* 0x040fe200078e00ff */
[----:B------:R-:W-:Y:S01]  /*23d0*/  UIMAD UR15, UR15, 0x1c0, URZ ;  /* 0x000001c00f0f78a4 */ /* 0x000fe2000f8e023f */
[C---:B------:R-:W-:Y:S01]  /*23e0*/  IADD3 R91, P3, R93.reuse, UR10, RZ ;  /* 0x0000000a5d5b7c10 */ /* 0x040fe2000ff7e0ff */
[----:B------:R-:W-:Y:S01]  /*23f0*/  ULDC.64 UR4, c[0x0][0x358] ;  /* 0x0000d60000047ab9 */ /* 0x000fe20000000a00 */
[----:B------:R-:W-:Y:S01]  /*2400*/  IMAD.WIDE.U32 R120, R116, 0x140, RZ ;  /* 0x0000014074787825 */ /* 0x000fe200078e00ff */
[----:B------:R-:W-:Y:S01]  /*2410*/  IADD3 R11, P1, R32, UR10, RZ ;  /* 0x0000000a200b7c10 */ /* 0x000fe2000ff3e0ff */
[----:B------:R-:W-:Y:S01]  /*2420*/  UIMAD.WIDE.U32 UR50, UR14, 0x1c0, URZ ;  /* 0x000001c00e3278a5 */ /* 0x000fe2000f8e003f */
[----:B------:R-:W-:Y:S01]  /*2430*/  IADD3 R93, P2, R93, UR4, RZ ;  /* 0x000000045d5d7c10 */ /* 0x000fe2000ff5e0ff */
[----:B------:R-:W-:Y:S01]  /*2440*/  IMAD.WIDE.U32 R118, R116, 0x180, RZ ;  /* 0x0000018074767825 */ /* 0x000fe200078e00ff */
[----:B------:R-:W-:Y:S01]  /*2450*/  IADD3 R32, P0, R32, UR4, RZ ;  /* 0x0000000420207c10 */ /* 0x000fe2000ff1e0ff */
[----:B------:R-:W-:Y:S01]  /*2460*/  UIMAD.WIDE.U32 UR30, UR30, 0x40, URZ ;  /* 0x000000401e1e78a5 */ /* 0x000fe2000f8e003f */
[----:B------:R-:W-:Y:S01]  /*2470*/  SHF.L.U64.HI R76, R14, 0x1, R76 ;  /* 0x000000010e4c7819 */ /* 0x000fe2000001024c */
[C---:B------:R-:W-:Y:S01]  /*2480*/  IMAD.SHL.U32 R64, R48.reuse, 0x40, RZ ;  /* 0x0000004030407824 */ /* 0x040fe200078e00ff */
[----:B------:R-:W-:Y:S01]  /*2490*/  UIMAD.WIDE.U32 UR48, UR14, 0xc0, URZ ;  /* 0x000000c00e3078a5 */ /* 0x000fe2000f8e003f */
[C---:B------:R-:W-:Y:S01]  /*24a0*/  IMAD R62, R48.reuse, 0x60, RZ ;  /* 0x00000060303e7824 */ /* 0x040fe200078e02ff */
[----:B------:R-:W-:Y:S01]  /*24b0*/  UIMAD.WIDE.U32 UR46, UR14, 0x140, URZ ;  /* 0x000001400e2e78a5 */ /* 0x000fe2000f8e003f */
[C---:B------:R-:W-:Y:S01]  /*24c0*/  IMAD R58, R48.reuse, 0xa0, RZ ;  /* 0x000000a0303a7824 */ /* 0x040fe200078e02ff */
[----:B------:R-:W-:Y:S01]  /*24d0*/  UIMAD.WIDE.U32 UR40, UR14, 0x180, URZ ;  /* 0x000001800e2878a5 */ /* 0x000fe2000f8e003f */
[----:B------:R-:W-:Y:S01]  /*24e0*/  IMAD R56, R48, 0xc0, RZ ;  /* 0x000000c030387824 */ /* 0x000fe200078e02ff */
[----:B------:R-:W-:Y:S01]  /*24f0*/  SHF.L.U64.HI R73, R10, 0x1, R73 ;  /* 0x000000010a497819 */ /* 0x000fe20000010249 */
[----:B------:R-:W-:Y:S01]  /*2500*/  IMAD R54, R48, 0xe0, RZ ;  /* 0x000000e030367824 */ /* 0x000fe200078e02ff */
[--C-:B------:R-:W-:Y:S01]  /*2510*/  SHF.L.U64.HI R69, R2, 0x6, R3.reuse ;  /* 0x0000000602457819 */ /* 0x100fe20000010203 */
[----:B------:R-:W-:Y:S01]  /*2520*/  IMAD.WIDE.U32 R116, R116, 0x1c0, RZ ;  /* 0x000001c074747825 */ /* 0x000fe200078e00ff */
[C-C-:B------:R-:W-:Y:S01]  /*2530*/  SHF.L.U64.HI R71, R2.reuse, 0x7, R3.reuse ;  /* 0x0000000702477819 */ /* 0x140fe20000010203 */
[----:B------:R-:W-:Y:S01]  /*2540*/  USHF.L.U64.HI UR36, UR37, 0x1, UR36 ;  /* 0x0000000125247899 */ /* 0x000fe20008010224 */
[----:B------:R-:W-:Y:S01]  /*2550*/  SHF.L.U64.HI R94, R2, 0x5, R3 ;  /* 0x00000005025e7819 */ /* 0x000fe20000010203 */
[----:B------:R-:W-:Y:S01]  /*2560*/  IMAD.SHL.U32 R77, R14, 0x2, RZ ;  /* 0x000000020e4d7824 */ /* 0x000fe200078e00ff */
[----:B------:R-:W-:Y:S01]  /*2570*/  SHF.L.U32 R70, R2, 0x6, RZ ;  /* 0x0000000602467819 */ /* 0x000fe200000006ff */
[----:B------:R-:W-:Y:S01]  /*2580*/  IMAD.SHL.U32 R74, R10, 0x2, RZ ;  /* 0x000000020a4a7824 */ /* 0x000fe200078e00ff */
[C---:B------:R-:W-:Y:S01]  /*2590*/  SHF.L.U32 R95, R2.reuse, 0x5, RZ ;  /* 0x00000005025f7819 */ /* 0x040fe200000006ff */
[----:B------:R-:W-:Y:S01]  /*25a0*/  IMAD.SHL.U32 R72, R2, 0x80, RZ ;  /* 0x0000008002487824 */ /* 0x000fe200078e00ff */
[C---:B------:R-:W-:Y:S01]  /*25b0*/  IADD3 R101, R110.reuse, 0x40, RZ ;  /* 0x000000406e657810 */ /* 0x040fe20007ffe0ff */
[C---:B------:R-:W-:Y:S01]  /*25c0*/  VIADD R52, R110.reuse, 0x20 ;  /* 0x000000206e347836 */ /* 0x040fe20000000000 */
[C---:B------:R-:W-:Y:S01]  /*25d0*/  IADD3 R99, R110.reuse, 0x80, RZ ;  /* 0x000000806e637810 */ /* 0x040fe20007ffe0ff */
[C---:B------:R-:W-:Y:S01]  /*25e0*/  VIADD R100, R110.reuse, 0x60 ;  /* 0x000000606e647836 */ /* 0x040fe20000000000 */
[C---:B------:R-:W-:Y:S01]  /*25f0*/  IADD3 R97, R110.reuse, 0xc0, RZ ;  /* 0x000000c06e617810 */ /* 0x040fe20007ffe0ff */
[C---:B------:R-:W-:Y:S01]  /*2600*/  VIADD R98, R110.reuse, 0xa0 ;  /* 0x000000a06e627836 */ /* 0x040fe20000000000 */
[----:B------:R-:W-:Y:S01]  /*2610*/  IADD3 R75, R123, R75, RZ ;  /* 0x0000004b7b4b7210 */ /* 0x000fe20007ffe0ff */
[----:B------:R-:W-:Y:S01]  /*2620*/  VIADD R96, R110, 0xe0 ;  /* 0x000000e06e607836 */ /* 0x000fe20000000000 */
[----:B------:R-:W-:Y:S01]  /*2630*/  IADD3 R79, R119, R79, RZ ;  /* 0x0000004f774f7210 */ /* 0x000fe20007ffe0ff */
[----:B------:R-:W-:Y:S01]  /*2640*/  IMAD.U32 R12, RZ, RZ, UR22 ;  /* 0x00000016ff0c7e24 */ /* 0x000fe2000f8e00ff */
[----:B------:R-:W-:Y:S01]  /*2650*/  SHF.R.S32.HI R65, RZ, 0x1f, R66 ;  /* 0x0000001fff417819 */ /* 0x000fe20000011442 */
[----:B------:R-:W-:Y:S01]  /*2660*/  IMAD.IADD R78, R121, 0x1, R78 ;  /* 0x00000001794e7824 */ /* 0x000fe200078e024e */
[----:B------:R-:W-:Y:S01]  /*2670*/  SHF.R.S32.HI R63, RZ, 0x1f, R64 ;  /* 0x0000001fff3f7819 */ /* 0x000fe20000011440 */
[----:B------:R-:W-:Y:S01]  /*2680*/  IMAD.IADD R80, R117, 0x1, R80 ;  /* 0x0000000175507824 */ /* 0x000fe200078e0250 */
[----:B------:R-:W-:Y:S01]  /*2690*/  SHF.R.S32.HI R61, RZ, 0x1f, R62 ;  /* 0x0000001fff3d7819 */ /* 0x000fe2000001143e */
[----:B------:R-:W-:Y:S01]  /*26a0*/  USHF.L.U64.HI UR54, UR13, 0x1, UR12 ;  /* 0x000000010d367899 */ /* 0x000fe2000801020c */
[----:B------:R-:W-:Y:S01]  /*26b0*/  SHF.R.S32.HI R59, RZ, 0x1f, R60 ;  /* 0x0000001fff3b7819 */ /* 0x000fe2000001143c */
[----:B------:R-:W-:Y:S01]  /*26c0*/  USHF.L.U32 UR55, UR13, 0x1, URZ ;  /* 0x000000010d377899 */ /* 0x000fe2000800063f */
[----:B------:R-:W-:Y:S01]  /*26d0*/  SHF.R.S32.HI R57, RZ, 0x1f, R58 ;  /* 0x0000001fff397819 */ /* 0x000fe2000001143a */
[----:B------:R-:W-:Y:S01]  /*26e0*/  USHF.L.U64.HI UR43, UR44, 0x1, UR43 ;  /* 0x000000012c2b7899 */ /* 0x000fe2000801022b */
[----:B------:R-:W-:Y:S01]  /*26f0*/  SHF.R.S32.HI R55, RZ, 0x1f, R56 ;  /* 0x0000001fff377819 */ /* 0x000fe20000011438 */
[----:B------:R-:W-:Y:S01]  /*2700*/  UIADD3 UR57, UR51, UR15, URZ ;  /* 0x0000000f33397290 */ /* 0x000fe2000fffe03f */
[----:B------:R-:W-:Y:S01]  /*2710*/  SHF.R.S32.HI R53, RZ, 0x1f, R54 ;  /* 0x0000001fff357819 */ /* 0x000fe20000011436 */
[----:B------:R-:W-:Y:S01]  /*2720*/  ULDC UR52, c[0x0][0x2d0] ;  /* 0x0000b40000347ab9 */ /* 0x000fe20000000800 */
[----:B--2---:R-:W-:Y:S01]  /*2730*/  LEA R68, -R68, RZ, 0x8 ;  /* 0x000000ff44447211 */ /* 0x004fe200078e41ff */
[----:B------:R-:W-:Y:S01]  /*2740*/  ULDC UR4, c[0x0][0x2e0] ;  /* 0x0000b80000047ab9 */ /* 0x000fe20000000800 */
[C---:B------:R-:W-:Y:S01]  /*2750*/  IADD3.X R90, R92.reuse, UR11, RZ, P3, !PT ;  /* 0x0000000b5c5a7c10 */ /* 0x040fe20009ffe4ff */
[----:B------:R-:W-:Y:S01]  /*2760*/  ULDC.U8 UR53, c[0x0][0x3c3] ;  /* 0x0000f0c000357ab9 */ /* 0x000fe20000000000 */
[C---:B------:R-:W-:Y:S01]  /*2770*/  IADD3.X R10, R31.reuse, UR11, RZ, P1, !PT ;  /* 0x0000000b1f0a7c10 */ /* 0x040fe20008ffe4ff */
[----:B------:R-:W-:Y:S01]  /*2780*/  ULDC UR45, c[0x0][0x2e0] ;  /* 0x0000b800002d7ab9 */ /* 0x000fe20000000800 */
[----:B------:R-:W-:Y:S01]  /*2790*/  IADD3.X R92, R92, UR5, RZ, P2, !PT ;  /* 0x000000055c5c7c10 */ /* 0x000fe200097fe4ff */
[----:B------:R-:W-:Y:S01]  /*27a0*/  ULDC.64 UR10, c[0x0][0x248] ;  /* 0x00009200000a7ab9 */ /* 0x000fe20000000a00 */
[----:B------:R-:W-:Y:S01]  /*27b0*/  IADD3.X R31, R31, UR5, RZ, P0, !PT ;  /* 0x000000051f1f7c10 */ /* 0x000fe200087fe4ff */
[----:B------:R-:W-:Y:S01]  /*27c0*/  ULDC UR5, c[0x0][0x2e0] ;  /* 0x0000b80000057ab9 */ /* 0x000fe20000000800 */
[----:B------:R-:W-:Y:S01]  /*27d0*/  ULDC.64 UR16, c[0x0][0x250] ;  /* 0x0000940000107ab9 */ /* 0x000fe20000000a00 */
[----:B------:R-:W-:-:S02]  /*27e0*/  UIADD3 UR35, UR33, UR35, URZ ;  /* 0x0000002321237290 */ /* 0x000fc4000fffe03f */
[----:B------:R-:W-:Y:S02]  /*27f0*/  UIADD3 UR34, UR31, UR34, URZ ;  /* 0x000000221f227290 */ /* 0x000fe4000fffe03f */
[----:B------:R-:W-:Y:S02]  /*2800*/  USHF.L.U32 UR37, UR37, 0x1, URZ ;  /* 0x0000000125257899 */ /* 0x000fe4000800063f */
[----:B------:R-:W-:Y:S02]  /*2810*/  UIADD3 UR42, UR49, UR42, URZ ;  /* 0x0000002a312a7290 */ /* 0x000fe4000fffe03f */
[----:B------:R-:W-:Y:S02]  /*2820*/  USHF.L.U32 UR44, UR44, 0x1, URZ ;  /* 0x000000012c2c7899 */ /* 0x000fe4000800063f */
[----:B------:R-:W-:Y:S02]  /*2830*/  UIADD3 UR39, UR47, UR39, URZ ;  /* 0x000000272f277290 */ /* 0x000fe4000fffe03f */
[----:B------:R-:W-:Y:S01]  /*2840*/  UIADD3 UR38, UR41, UR38, URZ ;  /* 0x0000002629267290 */ /* 0x000fe2000fffe03f */
[----:B------:R-:W-:Y:S01]  /*2850*/  ULDC.64 UR12, c[0x0][0x230] ;  /* 0x00008c00000c7ab9 */ /* 0x000fe20000000a00 */
[----:B------:R-:W-:-:S10]  /*2860*/  ULDC.64 UR14, c[0x0][0x238] ;  /* 0x00008e00000e7ab9 */ /* 0x000fd40000000a00 */
.L_x_2061:
[----:B------:R-:W-:Y:S01]  /*2870*/  ISETP.GE.AND P1, PT, R196, UR52, PT ;  /* 0x00000034c4007c0c */ /* 0x000fe2000bf26270 */
[----:B------:R-:W-:Y:S02]  /*2880*/  IMAD.SHL.U32 R14, R12, 0x100, RZ ;  /* 0x000001000c0e7824 */ /* 0x000fe400078e00ff */
[----:B------:R-:W-:Y:S02]  /*2890*/  IMAD.MOV.U32 R2, RZ, RZ, R87 ;  /* 0x000000ffff027224 */ /* 0x000fe400078e0057 */
[----:B------:R-:W-:Y:S02]  /*28a0*/  VIADD R13, R14, 0xffffff00 ;  /* 0xffffff000e0d7836 */ /* 0x000fe40000000000 */
[----:B------:R-:W-:Y:S03]  /*28b0*/  IMAD.MOV.U32 R3, RZ, RZ, R86 ;  /* 0x000000ffff037224 */ /* 0x000fe600078e0056 */
[C---:B------:R-:W-:Y:S02]  /*28c0*/  IADD3 R125, -R13.reuse, UR23, RZ ;  /* 0x000000170d7d7c10 */ /* 0x040fe4000fffe1ff */
[----:B------:R-:W-:Y:S02]  /*28d0*/  IADD3 R124, -R13, UR29, RZ ;  /* 0x0000001d0d7c7c10 */ /* 0x000fe4000fffe1ff */
[-C--:B------:R-:W-:Y:S02]  /*28e0*/  ISETP.GE.OR P0, PT, R110, R125.reuse, P1 ;  /* 0x0000007d6e00720c */ /* 0x080fe40000f06670 */
[-C--:B------:R-:W-:Y:S02]  /*28f0*/  ISETP.GE.OR P2, PT, R52, R125.reuse, P1 ;  /* 0x0000007d3400720c */ /* 0x080fe40000f46670 */
[-C--:B------:R-:W-:Y:S02]  /*2900*/  ISETP.LT.OR P0, PT, R110, R124.reuse, P0 ;  /* 0x0000007c6e00720c */ /* 0x080fe40000701670 */
[-C--:B------:R-:W-:Y:S11]  /*2910*/  ISETP.LT.OR P2, PT, R52, R124.reuse, P2 ;  /* 0x0000007c3400720c */ /* 0x080ff60001741670 */
[----:B-12---:R-:W2:Y:S01]  /*2920*/  @!P0 LDG.E.128 R4, desc[UR6][R2.64] ;  /* 0x0000000602048981 */ /* 0x006ea2000c1e1d00 */
[----:B---34-:R-:W-:Y:S01]  /*2930*/  @!P0 IMAD.MOV.U32 R18, RZ, RZ, R85 ;  /* 0x000000ffff128224 */ /* 0x018fe200078e0055 */
[----:B------:R-:W-:Y:S01]  /*2940*/  @!P2 IADD3 R16, P3, R87, UR37, RZ ;  /* 0x000000255710ac10 */ /* 0x000fe2000ff7e0ff */
[----:B------:R-:W-:Y:S03]  /*2950*/  @!P0 IMAD.MOV.U32 R19, RZ, RZ, R84 ;  /* 0x000000ffff138224 */ /* 0x000fe600078e0054 */
[----:B------:R-:W-:Y:S02]  /*2960*/  @!P2 IADD3.X R17, R86, UR36, RZ, P3, !PT ;  /* 0x000000245611ac10 */ /* 0x000fe40009ffe4ff */
[C---:B------:R-:W-:Y:S04]  /*2970*/  ISETP.GE.OR P3, PT, R101.reuse, R125, P1 ;  /* 0x0000007d6500720c */ /* 0x040fe80000f66670 */
[----:B------:R-:W-:Y:S01]  /*2980*/  ISETP.LT.OR P3, PT, R101, R124, P3 ;  /* 0x0000007c6500720c */ /* 0x000fe20001f61670 */
[----:B--2---:R1:W-:Y:S02]  /*2990*/  @!P0 STG.E.128 desc[UR6][R18.64], R4 ;  /* 0x0000000412008986 */ /* 0x0043e4000c101d06 */
[C---:B-1----:R-:W-:Y:S02]  /*29a0*/  @!P2 LEA R18, P5, R222.reuse, R85, 0x1 ;  /* 0x00000055de12a211 */ /* 0x042fe400078a08ff */
[----:B------:R1:W2:Y:S02]  /*29b0*/  @!P2 LDG.E.128 R4, desc[UR6][R16.64] ;  /* 0x000000061004a981 */ /* 0x0002a4000c1e1d00 */
[----:B------:R-:W-:Y:S06]  /*29c0*/  @!P2 LEA.HI.X R19, R222, R84, R221, 0x1, P5 ;  /* 0x00000054de13a211 */ /* 0x000fec00028f0cdd */
[----:B-1----:R-:W-:Y:S04]  /*29d0*/  @!P3 IADD3 R16, P4, R87, UR55, RZ ;  /* 0x000000375710bc10 */ /* 0x002fe8000ff9e0ff */
[----:B------:R-:W-:Y:S01]  /*29e0*/  @!P3 IADD3.X R17, R86, UR54, RZ, P4, !PT ;  /* 0x000000365611bc10 */ /* 0x000fe2000a7fe4ff */
[----:B--2---:R1:W-:Y:S01]  /*29f0*/  @!P2 STG.E.128 desc[UR6][R18.64], R4 ;  /* 0x000000041200a986 */ /* 0x0043e2000c101d06 */
[CC--:B------:R-:W-:Y:S04]  /*2a00*/  ISETP.GE.OR P2, PT, R100.reuse, R125.reuse, P1 ;  /* 0x0000007d6400720c */ /* 0x0c0fe80000f46670 */
[----:B------:R-:W-:Y:S02]  /*2a10*/  ISETP.LT.OR P2, PT, R100, R124, P2 ;  /* 0x0000007c6400720c */ /* 0x000fe40001741670 */
[----:B-1----:R-:W-:Y:S01]  /*2a20*/  @!P3 IADD3 R18, P5, R85, R74, RZ ;  /* 0x0000004a5512b210 */ /* 0x002fe20007fbe0ff */
[----:B------:R1:W2:Y:S04]  /*2a30*/  @!P3 LDG.E.128 R4, desc[UR6][R16.64] ;  /* 0x000000061004b981 */ /* 0x0002a8000c1e1d00 */
[----:B------:R-:W-:Y:S06]  /*2a40*/  @!P3 IMAD.X R19, R84, 0x1, R73, P5 ;  /* 0x000000015413b824 */ /* 0x000fec00028e0649 */
        /* <DEDUP_REMOVED lines=11> */
[C---:B------:R-:W-:Y:S04]  /*2b00*/  ISETP.GE.OR P2, PT, R98.reuse, R125, P1 ;  /* 0x0000007d6200720c */ /* 0x040fe80000f46670 */
[-C--:B------:R-:W-:Y:S02]  /*2b10*/  ISETP.LT.OR P2, PT, R98, R124.reuse, P2 ;  /* 0x0000007c6200720c */ /* 0x080fe40001741670 */
[----:B-1----:R-:W-:Y:S01]  /*2b20*/  @!P3 IADD3 R18, P5, R85, R77, RZ ;  /* 0x0000004d5512b210 */ /* 0x002fe20007fbe0ff */
[----:B------:R1:W2:Y:S04]  /*2b30*/  @!P3 LDG.E.128 R4, desc[UR6][R16.64] ;  /* 0x000000061004b981 */ /* 0x0002a8000c1e1d00 */
[----:B------:R-:W-:Y:S06]  /*2b40*/  @!P3 IMAD.X R19, R84, 0x1, R76, P5 ;  /* 0x000000015413b824 */ /* 0x000fec00028e064c */
[----:B-1----:R-:W-:Y:S04]  /*2b50*/  @!P2 IADD3 R16, P4, R87, UR46, RZ ;  /* 0x0000002e5710ac10 */ /* 0x002fe8000ff9e0ff */
[----:B------:R-:W-:Y:S01]  /*2b60*/  @!P2 IADD3.X R17, R86, UR39, RZ, P4, !PT ;  /* 0x000000275611ac10 */ /* 0x000fe2000a7fe4ff */
[----:B--2---:R1:W-:Y:S01]  /*2b70*/  @!P3 STG.E.128 desc[UR6][R18.64], R4 ;  /* 0x000000041200b986 */ /* 0x0043e2000c101d06 */
[CC--:B------:R-:W-:Y:S04]  /*2b80*/  ISETP.GE.OR P3, PT, R97.reuse, R125.reuse, P1 ;  /* 0x0000007d6100720c */ /* 0x0c0fe80000f66670 */
[----:B------:R-:W-:Y:S01]  /*2b90*/  ISETP.LT.OR P3, PT, R97, R124, P3 ;  /* 0x0000007c6100720c */ /* 0x000fe20001f61670 */
[----:B-1----:R1:W2:Y:S01]  /*2ba0*/  @!P2 LDG.E.128 R4, desc[UR6][R16.64] ;  /* 0x000000061004a981 */ /* 0x0022a2000c1e1d00 */
[----:B------:R-:W-:Y:S05]  /*2bb0*/  @!P2 IADD3 R18, P5, R85, R120, RZ ;  /* 0x000000785512a210 */ /* 0x000fea0007fbe0ff */
[----:B------:R-:W-:Y:S06]  /*2bc0*/  @!P2 IMAD.X R19, R84, 0x1, R78, P5 ;  /* 0x000000015413a824 */ /* 0x000fec00028e064e */
[C---:B-1----:R-:W-:Y:S04]  /*2bd0*/  @!P3 IADD3 R16, P4, R87.reuse, UR40, RZ ;  /* 0x000000285710bc10 */ /* 0x042fe8000ff9e0ff */
[----:B------:R-:W-:Y:S01]  /*2be0*/  @!P3 IADD3.X R17, R86, UR38, RZ, P4, !PT ;  /* 0x000000265611bc10 */ /* 0x000fe2000a7fe4ff */
[----:B--2---:R1:W-:Y:S01]  /*2bf0*/  @!P2 STG.E.128 desc[UR6][R18.64], R4 ;  /* 0x000000041200a986 */ /* 0x0043e2000c101d06 */
[C---:B------:R-:W-:Y:S04]  /*2c00*/  ISETP.GE.OR P2, PT, R96.reuse, R125, P1 ;  /* 0x0000007d6000720c */ /* 0x040fe80000f46670 */
[----:B------:R-:W-:Y:S01]  /*2c10*/  ISETP.LT.OR P2, PT, R96, R124, P2 ;  /* 0x0000007c6000720c */ /* 0x000fe20001741670 */
[----:B-1----:R1:W2:Y:S11]  /*2c20*/  @!P3 LDG.E.128 R4, desc[UR6][R16.64] ;  /* 0x000000061004b981 */ /* 0x0022b6000c1e1d00 */
[----:B------:R-:W-:Y:S01]  /*2c30*/  @!UPT UIADD3 URZ, URZ, URZ, URZ ;  /* 0x0000003f3f3ff290 */ /* 0x000fe2000fffe03f */
[----:B------:R-:W-:Y:S04]  /*2c40*/  @!P2 IADD3 R18, P4, R87, UR50, RZ ;  /* 0x000000325712ac10 */ /* 0x000fe8000ff9e0ff */
[----:B------:R-:W-:Y:S02]  /*2c50*/  @!P2 IADD3.X R19, R86, UR57, RZ, P4, !PT ;  /* 0x000000395613ac10 */ /* 0x000fe4000a7fe4ff */
[C---:B-1----:R-:W-:Y:S05]  /*2c60*/  @!P3 IADD3 R16, P5, R85.reuse, R118, RZ ;  /* 0x000000765510b210 */ /* 0x042fea0007fbe0ff */
[C---:B------:R-:W-:Y:S05]  /*2c70*/  @!P3 IMAD.X R17, R84.reuse, 0x1, R79, P5 ;  /* 0x000000015411b824 */ /* 0x040fea00028e064f */
[----:B--2---:R1:W-:Y:S04]  /*2c80*/  @!P3 STG.E.128 desc[UR6][R16.64], R4 ;  /* 0x000000041000b986 */ /* 0x0043e8000c101d06 */
[----:B-1----:R-:W2:Y:S01]  /*2c90*/  @!P2 LDG.E.128 R4, desc[UR6][R18.64] ;  /* 0x000000061204a981 */ /* 0x002ea2000c1e1d00 */
[----:B------:R-:W-:Y:S05]  /*2ca0*/  @!P2 IADD3 R16, P3, R85, R116, RZ ;  /* 0x000000745510a210 */ /* 0x000fea0007f7e0ff */
[----:B------:R-:W-:Y:S01]  /*2cb0*/  @!P2 IMAD.X R17, R84, 0x1, R80, P3 ;  /* 0x000000015411a824 */ /* 0x000fe200018e0650 */
[----:B------:R-:W-:Y:S04]  /*2cc0*/  ISETP.NE.AND P3, PT, RZ, UR4, PT ;  /* 0x00000004ff007c0c */ /* 0x000fe8000bf65270 */
[----:B--2---:R1:W-:Y:S01]  /*2cd0*/  @!P2 STG.E.128 desc[UR6][R16.64], R4 ;  /* 0x000000041000a986 */ /* 0x0043e2000c101d06 */
[C---:B------:R-:W-:Y:S04]  /*2ce0*/  LEA R87, P2, R68.reuse, R2, 0x1 ;  /* 0x0000000244577211 */ /* 0x040fe800078408ff */
[----:B------:R-:W-:Y:S04]  /*2cf0*/  LEA.HI.X.SX32 R86, R68, R3, 0x1, P2 ;  /* 0x0000000344567211 */ /* 0x000fe800010f0eff */
        /* <DEDUP_REMOVED lines=14> */
[----:B------:R-:W-:Y:S01]  /*2de0*/  MOV R2, R89 ;  /* 0x0000005900027202 */ /* 0x000fe20000000f00 */
[----:B------:R-:W-:Y:S01]  /*2df0*/  IMAD.MOV.U32 R3, RZ, RZ, R88 ;  /* 0x000000ffff037224 */ /* 0x000fe200078e0058 */
[----:B------:R-:W-:Y:S01]  /*2e00*/  ISETP.GE.AND P0, PT, R196, UR4, PT ;  /* 0x00000004c4007c0c */ /* 0x000fe2000bf06270 */
[----:B------:R-:W-:Y:S03]  /*2e10*/  IMAD.MOV.U32 R83, RZ, RZ, R81 ;  /* 0x000000ffff537224 */ /* 0x000fe600078e0051 */
[----:B-1----:R1:W3:Y:S09]  /*2e20*/  LDG.E.128 R16, desc[UR6][R2.64] ;  /* 0x0000000602107981 */ /* 0x0022f2000c1e1d00 */
[----:B------:R-:W-:Y:S05]  /*2e30*/  @!P0 MOV R30, R32 ;  /* 0x00000020001e8202 */ /* 0x000fea0000000f00 */
[----:B------:R-:W4:Y:S01]  /*2e40*/  @!P0 LDG.E.64 R22, desc[UR6][R30.64] ;  /* 0x000000061e168981 */ /* 0x000f22000c1e1b00 */
[----:B-1----:R-:W-:Y:S01]  /*2e50*/  @!P0 MOV R3, R10 ;  /* 0x0000000a00038202 */ /* 0x002fe20000000f00 */
[----:B------:R-:W-:Y:S06]  /*2e60*/  @!P0 IMAD.MOV.U32 R2, RZ, RZ, R11 ;  /* 0x000000ffff028224 */ /* 0x000fec00078e000b */
[----:B------:R-:W5:Y:S01]  /*2e70*/  @!P0 LDG.E.64 R2, desc[UR6][R2.64] ;  /* 0x0000000602028981 */ /* 0x000f62000c1e1b00 */
[C---:B---3--:R-:W-:Y:S01]  /*2e80*/  @!P0 LOP3.LUT R7, R16.reuse, 0xffff0000, RZ, 0xc0, !PT ;  /* 0xffff000010078812 */ /* 0x048fe200078ec0ff */
[----:B------:R-:W-:Y:S01]  /*2e90*/  @!P0 IMAD.U32 R6, R16, 0x10000, RZ ;  /* 0x0001000010068824 */ /* 0x000fe200078e00ff */
[----:B------:R-:W-:Y:S02]  /*2ea0*/  @!P0 LOP3.LUT R20, R18, 0xffff0000, RZ, 0xc0, !PT ;  /* 0xffff000012148812 */ /* 0x000fe400078ec0ff */
[C---:B----4-:R-:W-:Y:S02]  /*2eb0*/  @!P0 SHF.L.U32 R8, R22.reuse, 0x10, RZ ;  /* 0x0000001016088819 */ /* 0x050fe400000006ff */
[----:B------:R-:W-:Y:S02]  /*2ec0*/  @!P0 LOP3.LUT R15, R22, 0xffff0000, RZ, 0xc0, !PT ;  /* 0xffff0000160f8812 */ /* 0x000fe400078ec0ff */
[----:B------:R-:W-:Y:S02]  /*2ed0*/  @!P0 LOP3.LUT R22, R19, 0xffff0000, RZ, 0xc0, !PT ;  /* 0xffff000013168812 */ /* 0x000fe400078ec0ff */
[C---:B------:R-:W-:Y:S02]  /*2ee0*/  @!P0 SHF.L.U32 R21, R23.reuse, 0x10, RZ ;  /* 0x0000001017158819 */ /* 0x040fe400000006ff */
[----:B------:R-:W-:Y:S02]  /*2ef0*/  @!P0 LOP3.LUT R23, R23, 0xffff0000, RZ, 0xc0, !PT ;  /* 0xffff000017178812 */ /* 0x000fe400078ec0ff */
[C---:B-----5:R-:W-:Y:S01]  /*2f00*/  @!P0 LOP3.LUT R4, R3.reuse, 0xffff0000, RZ, 0xc0, !PT ;  /* 0xffff000003048812 */ /* 0x060fe200078ec0ff */
[C---:B------:R-:W-:Y:S01]  /*2f10*/  @!P0 IMAD.U32 R0, R2.reuse, 0x10000, RZ ;  /* 0x0001000002008824 */ /* 0x040fe200078e00ff */
[----:B------:R-:W-:Y:S01]  /*2f20*/  @!P0 LOP3.LUT R2, R2, 0xffff0000, RZ, 0xc0, !PT ;  /* 0xffff000002028812 */ /* 0x000fe200078ec0ff */
[----:B------:R-:W-:Y:S01]  /*2f30*/  @!P0 IMAD.U32 R5, R3, 0x10000, RZ ;  /* 0x0001000003058824 */ /* 0x000fe200078e00ff */
[----:B------:R-:W-:Y:S01]  /*2f40*/  @!P0 SHF.L.U32 R3, R17, 0x10, RZ ;  /* 0x0000001011038819 */ /* 0x000fe200000006ff */
[CC--:B------:R-:W-:Y:S01]  /*2f50*/  @!P0 FMUL.FTZ R25, R7.reuse, R0.reuse ;  /* 0x0000000007198220 */ /* 0x0c0fe20000410000 */
[----:B------:R-:W-:Y:S01]  /*2f60*/  @!P0 FMUL.FTZ R0, R6, R0 ;  /* 0x0000000006008220 */ /* 0x000fe20000410000 */
[----:B------:R-:W-:Y:S01]  /*2f70*/  @!P0 FMUL.FTZ R27, R22, R4 ;  /* 0x00000004161b8220 */ /* 0x000fe20000410000 */
[----:B------:R-:W-:Y:S01]  /*2f80*/  @!P0 FMUL.FTZ R28, R20, R5 ;  /* 0x00000005141c8220 */ /* 0x000fe20000410000 */
[-C--:B------:R-:W-:Y:S01]  /*2f90*/  @!P0 FFMA.FTZ R25, R6, R8.reuse, -R25 ;  /* 0x0000000806198223 */ /* 0x080fe20000010819 */
[----:B------:R-:W-:Y:S01]  /*2fa0*/  @!P0 FFMA.FTZ R0, R7, R8, R0 ;  /* 0x0000000807008223 */ /* 0x000fe20000010000 */
[----:B------:R-:W-:Y:S01]  /*2fb0*/  @!P0 LOP3.LUT R8, R17, 0xffff0000, RZ, 0xc0, !PT ;  /* 0xffff000011088812 */ /* 0x000fe200078ec0ff */
[----:B------:R-:W-:Y:S01]  /*2fc0*/  @!P0 IMAD.U32 R6, R19, 0x10000, RZ ;  /* 0x0001000013068824 */ /* 0x000fe200078e00ff */
[----:B------:R-:W-:Y:S02]  /*2fd0*/  @!P0 SHF.L.U32 R7, R18, 0x10, RZ ;  /* 0x0000001012078819 */ /* 0x000fe400000006ff */
[----:B------:R-:W-:Y:S01]  /*2fe0*/  @!P0 F2FP.BF16.F32.PACK_AB R0, R0, R25 ;  /* 0x000000190000823e */ /* 0x000fe200000010ff */
[-C--:B------:R-:W-:Y:S01]  /*2ff0*/  @!P0 FMUL.FTZ R26, R8, R2.reuse ;  /* 0x00000002081a8220 */ /* 0x080fe20000410000 */
[C---:B------:R-:W-:Y:S01]  /*3000*/  @!P0 FMUL.FTZ R2, R3.reuse, R2 ;  /* 0x0000000203028220 */ /* 0x040fe20000410000 */
[----:B------:R-:W-:Y:S01]  /*3010*/  @!P0 FMUL.FTZ R4, R6, R4 ;  /* 0x0000000406048220 */ /* 0x000fe20000410000 */
[----:B------:R-:W-:Y:S01]  /*3020*/  @!P0 MOV R16, R0 ;  /* 0x0000000000108202 */ /* 0x000fe20000000f00 */
[----:B------:R-:W-:Y:S01]  /*3030*/  @!P0 FFMA.FTZ R26, R3, R15, -R26 ;  /* 0x0000000f031a8223 */ /* 0x000fe2000001081a */
[C---:B------:R-:W-:Y:S01]  /*3040*/  @!P0 FMUL.FTZ R3, R7.reuse, R5 ;  /* 0x0000000507038220 */ /* 0x040fe20000410000 */
[----:B------:R-:W-:Y:S01]  /*3050*/  @!P0 FFMA.FTZ R2, R8, R15, R2 ;  /* 0x0000000f08028223 */ /* 0x000fe20000010002 */
[----:B------:R-:W-:Y:S01]  /*3060*/  @!P0 FFMA.FTZ R7, R7, R21, -R28 ;  /* 0x0000001507078223 */ /* 0x000fe2000001081c */
[----:B------:R-:W-:Y:S01]  /*3070*/  @!P0 FFMA.FTZ R27, R6, R23, -R27 ;  /* 0x00000017061b8223 */ /* 0x000fe2000001081b */
[----:B------:R-:W-:Y:S01]  /*3080*/  @!P0 FFMA.FTZ R3, R20, R21, R3 ;  /* 0x0000001514038223 */ /* 0x000fe20000010003 */
[----:B------:R-:W-:Y:S01]  /*3090*/  @!P0 FFMA.FTZ R4, R22, R23, R4 ;  /* 0x0000001716048223 */ /* 0x000fe20000010004 */
[----:B------:R-:W-:Y:S03]  /*30a0*/  @!P0 F2FP.BF16.F32.PACK_AB R2, R2, R26 ;  /* 0x0000001a0202823e */ /* 0x000fe600000010ff */
[----:B------:R-:W-:Y:S02]  /*30b0*/  @!P0 F2FP.BF16.F32.PACK_AB R3, R3, R7 ;  /* 0x000000070303823e */ /* 0x000fe400000010ff */
[----:B------:R-:W-:Y:S02]  /*30c0*/  @!P0 F2FP.BF16.F32.PACK_AB R4, R4, R27 ;  /* 0x0000001b0404823e */ /* 0x000fe400000010ff */
[----:B------:R-:W-:Y:S02]  /*30d0*/  @!P0 MOV R17, R2 ;  /* 0x0000000200118202 */ /* 0x000fe40000000f00 */
[----:B------:R-:W-:Y:S02]  /*30e0*/  @!P0 MOV R18, R3 ;  /* 0x0000000300128202 */ /* 0x000fe40000000f00 */
[----:B------:R-:W-:Y:S05]  /*30f0*/  @!P0 MOV R19, R4 ;  /* 0x0000000400138202 */ /* 0x000fea0000000f00 */
[----:B------:R3:W-:Y:S02]  /*3100*/  STG.E.128 desc[UR6][R82.64], R16 ;  /* 0x0000001052007986 */ /* 0x0007e4000c101d06 */
.L_x_2011:
[----:B------:R-:W-:Y:S05]  /*3110*/  BSYNC B0 ;  /* 0x0000000000007941 */ /* 0x000fea0003800000 */
.L_x_2010:
[----:B------:R-:W-:Y:S04]  /*3120*/  BSSY B0, `(.L_x_2012) ;  /* 0x000003c000007945 */ /* 0x000fe80003800000 */
[----:B------:R-:W-:Y:S05]  /*3130*/  @P3 BRA `(.L_x_2013) ;  /* 0x0000000000e83947 */ /* 0x000fea0003800000 */
[----:B------:R-:W-:Y:S02]  /*3140*/  ISETP.GE.AND P0, PT, R196, UR4, PT ;  /* 0x00000004c4007c0c */ /* 0x000fe4000bf06270 */
[C---:B-1-3--:R-:W-:Y:S04]  /*3150*/  LEA R16, P3, R95.reuse, R89, 0x1 ;  /* 0x000000595f107211 */ /* 0x04afe800078608ff */
[----:B------:R-:W-:Y:S06]  /*3160*/  LEA.HI.X R17, R95, R88, R94, 0x1, P3 ;  /* 0x000000585f117211 */ /* 0x000fec00018f0c5e */
[----:B------:R-:W3:Y:S01]  /*3170*/  LDG.E.128 R16, desc[UR6][R16.64] ;  /* 0x0000000610107981 */ /* 0x000ee2000c1e1d00 */
[C---:B------:R-:W-:Y:S01]  /*3180*/  @!P0 SHF.L.U64.HI R0, R66.reuse, 0x1, R65 ;  /* 0x0000000142008819 */ /* 0x040fe20000010241 */
[----:B------:R-:W-:Y:S05]  /*3190*/  @!P0 IMAD.SHL.U32 R2, R66, 0x2, RZ ;  /* 0x0000000242028824 */ /* 0x000fea00078e00ff */
[C---:B------:R-:W-:Y:S02]  /*31a0*/  @!P0 IADD3 R22, P6, R2.reuse, R32, RZ ;  /* 0x0000002002168210 */ /* 0x040fe40007fde0ff */
[----:B------:R-:W-:Y:S03]  /*31b0*/  @!P0 IADD3 R2, P3, R2, R11, RZ ;  /* 0x0000000b02028210 */ /* 0x000fe60007f7e0ff */
[C---:B------:R-:W-:Y:S01]  /*31c0*/  @!P0 IMAD.X R23, R0.reuse, 0x1, R31, P6 ;  /* 0x0000000100178824 */ /* 0x040fe200030e061f */
[----:B------:R-:W-:Y:S05]  /*31d0*/  @!P0 IADD3.X R3, R0, R10, RZ, P3, !PT ;  /* 0x0000000a00038210 */ /* 0x000fea0001ffe4ff */
[----:B------:R-:W4:Y:S06]  /*31e0*/  @!P0 LDG.E.64 R22, desc[UR6][R22.64] ;  /* 0x0000000616168981 */ /* 0x000f2c000c1e1b00 */
[----:B------:R-:W5:Y:S01]  /*31f0*/  @!P0 LDG.E.64 R2, desc[UR6][R2.64] ;  /* 0x0000000602028981 */ /* 0x000f62000c1e1b00 */
[C---:B---3--:R-:W-:Y:S01]  /*3200*/  @!P0 LOP3.LUT R7, R16.reuse, 0xffff0000, RZ, 0xc0, !PT ;  /* 0xffff000010078812 */ /* 0x048fe200078ec0ff */
[----:B------:R-:W-:Y:S01]  /*3210*/  @!P0 IMAD.U32 R6, R16, 0x10000, RZ ;  /* 0x0001000010068824 */ /* 0x000fe200078e00ff */
[----:B------:R-:W-:Y:S02]  /*3220*/  @!P0 LOP3.LUT R15, R17, 0xffff0000, RZ, 0xc0, !PT ;  /* 0xffff0000110f8812 */ /* 0x000fe400078ec0ff */
[C---:B----4-:R-:W-:Y:S01]  /*3230*/  @!P0 LOP3.LUT R20, R22.reuse, 0xffff0000, RZ, 0xc0, !PT ;  /* 0xffff000016148812 */ /* 0x050fe200078ec0ff */
[----:B------:R-:W-:Y:S01]  /*3240*/  @!P0 IMAD.U32 R8, R22, 0x10000, RZ ;  /* 0x0001000016088824 */ /* 0x000fe200078e00ff */
[----:B------:R-:W-:Y:S01]  /*3250*/  @!P0 LOP3.LUT R22, R19, 0xffff0000, RZ, 0xc0, !PT ;  /* 0xffff000013168812 */ /* 0x000fe200078ec0ff */
[C---:B------:R-:W-:Y:S01]  /*3260*/  @!P0 IMAD.U32 R21, R23.reuse, 0x10000, RZ ;  /* 0x0001000017158824 */ /* 0x040fe200078e00ff */
[----:B------:R-:W-:Y:S02]  /*3270*/  @!P0 LOP3.LUT R23, R23, 0xffff0000, RZ, 0xc0, !PT ;  /* 0xffff000017178812 */ /* 0x000fe400078ec0ff */
[C---:B-----5:R-:W-:Y:S02]  /*3280*/  @!P0 SHF.L.U32 R0, R2.reuse, 0x10, RZ ;  /* 0x0000001002008819 */ /* 0x060fe400000006ff */
[----:B------:R-:W-:Y:S02]  /*3290*/  @!P0 LOP3.LUT R2, R2, 0xffff0000, RZ, 0xc0, !PT ;  /* 0xffff000002028812 */ /* 0x000fe400078ec0ff */
[----:B------:R-:W-:Y:S01]  /*32a0*/  @!P0 SHF.L.U32 R5, R3, 0x10, RZ ;  /* 0x0000001003058819 */ /* 0x000fe200000006ff */
[-C--:B------:R-:W-:Y:S01]  /*32b0*/  @!P0 FMUL.FTZ R25, R7, R0.reuse ;  /* 0x0000000007198220 */ /* 0x080fe20000410000 */
[----:B------:R-:W-:Y:S01]  /*32c0*/  @!P0 LOP3.LUT R4, R3, 0xffff0000, RZ, 0xc0, !PT ;  /* 0xffff000003048812 */ /* 0x000fe200078ec0ff */
[C---:B------:R-:W-:Y:S01]  /*32d0*/  @!P0 FMUL.FTZ R0, R6.reuse, R0 ;  /* 0x0000000006008220 */ /* 0x040fe20000410000 */
[----:B------:R-:W-:Y:S02]  /*32e0*/  @!P0 IMAD.U32 R3, R17, 0x10000, RZ ;  /* 0x0001000011038824 */ /* 0x000fe400078e00ff */
[----:B------:R-:W-:Y:S01]  /*32f0*/  @!P0 FFMA.FTZ R25, R6, R8, -R25 ;  /* 0x0000000806198223 */ /* 0x000fe20000010819 */
[----:B------:R-:W-:Y:S01]  /*3300*/  @!P0 FMUL.FTZ R26, R15, R2 ;  /* 0x000000020f1a8220 */ /* 0x000fe20000410000 */
[----:B------:R-:W-:Y:S01]  /*3310*/  @!P0 FFMA.FTZ R0, R7, R8, R0 ;  /* 0x0000000807008223 */ /* 0x000fe20000010000 */
[C---:B------:R-:W-:Y:S01]  /*3320*/  @!P0 LOP3.LUT R8, R18.reuse, 0xffff0000, RZ, 0xc0, !PT ;  /* 0xffff000012088812 */ /* 0x040fe200078ec0ff */
[----:B------:R-:W-:Y:S01]  /*3330*/  @!P0 IMAD.U32 R6, R19, 0x10000, RZ ;  /* 0x0001000013068824 */ /* 0x000fe200078e00ff */
[----:B------:R-:W-:Y:S01]  /*3340*/  @!P0 SHF.L.U32 R7, R18, 0x10, RZ ;  /* 0x0000001012078819 */ /* 0x000fe200000006ff */
[C---:B------:R-:W-:Y:S01]  /*3350*/  @!P0 FFMA.FTZ R26, R3.reuse, R20, -R26 ;  /* 0x00000014031a8223 */ /* 0x040fe2000001081a */
[----:B------:R-:W-:Y:S01]  /*3360*/  @!P0 F2FP.BF16.F32.PACK_AB R0, R0, R25 ;  /* 0x000000190000823e */ /* 0x000fe200000010ff */
[----:B------:R-:W-:Y:S01]  /*3370*/  @!P0 FMUL.FTZ R2, R3, R2 ;  /* 0x0000000203028220 */ /* 0x000fe20000410000 */
[-C--:B------:R-:W-:Y:S01]  /*3380*/  @!P0 FMUL.FTZ R28, R8, R5.reuse ;  /* 0x00000005081c8220 */ /* 0x080fe20000410000 */
[----:B------:R-:W-:Y:S01]  /*3390*/  @!P0 FMUL.FTZ R3, R7, R5 ;  /* 0x0000000507038220 */ /* 0x000fe20000410000 */
[----:B------:R-:W-:Y:S01]  /*33a0*/  MOV R5, UR18 ;  /* 0x0000001200057c02 */ /* 0x000fe20008000f00 */
[-C--:B------:R-:W-:Y:S01]  /*33b0*/  @!P0 FMUL.FTZ R27, R22, R4.reuse ;  /* 0x00000004161b8220 */ /* 0x080fe20000410000 */
[----:B------:R-:W-:Y:S01]  /*33c0*/  @!P0 FMUL.FTZ R4, R6, R4 ;  /* 0x0000000406048220 */ /* 0x000fe20000410000 */
[----:B------:R-:W-:Y:S01]  /*33d0*/  @!P0 FFMA.FTZ R2, R15, R20, R2 ;  /* 0x000000140f028223 */ /* 0x000fe20000010002 */
[-C--:B------:R-:W-:Y:S01]  /*33e0*/  @!P0 FFMA.FTZ R7, R7, R21.reuse, -R28 ;  /* 0x0000001507078223 */ /* 0x080fe2000001081c */
[----:B------:R-:W-:Y:S01]  /*33f0*/  MOV R28, UR19 ;  /* 0x00000013001c7c02 */ /* 0x000fe20008000f00 */
[----:B------:R-:W-:Y:S01]  /*3400*/  @!P0 FFMA.FTZ R3, R8, R21, R3 ;  /* 0x0000001508038223 */ /* 0x000fe20000010003 */
[-C--:B------:R-:W-:Y:S01]  /*3410*/  @!P0 FFMA.FTZ R27, R6, R23.reuse, -R27 ;  /* 0x00000017061b8223 */ /* 0x080fe2000001081b */
[----:B------:R-:W-:Y:S01]  /*3420*/  @!P0 F2FP.BF16.F32.PACK_AB R2, R2, R26 ;  /* 0x0000001a0202823e */ /* 0x000fe200000010ff */
[----:B------:R-:W-:Y:S01]  /*3430*/  @!P0 FFMA.FTZ R4, R22, R23, R4 ;  /* 0x0000001716048223 */ /* 0x000fe20000010004 */
[----:B------:R-:W-:Y:S01]  /*3440*/  LEA R28, P3, R28, R82, 0x1 ;  /* 0x000000521c1c7211 */ /* 0x000fe200078608ff */
[----:B------:R-:W-:Y:S01]  /*3450*/  @!P0 IMAD.MOV.U32 R16, RZ, RZ, R0 ;  /* 0x000000ffff108224 */ /* 0x000fe200078e0000 */
[----:B------:R-:W-:Y:S01]  /*3460*/  @!P0 F2FP.BF16.F32.PACK_AB R3, R3, R7 ;  /* 0x000000070303823e */ /* 0x000fe200000010ff */
[----:B------:R-:W-:Y:S01]  /*3470*/  IMAD.U32 R6, RZ, RZ, UR19 ;  /* 0x00000013ff067e24 */ /* 0x000fe2000f8e00ff */
[----:B------:R-:W-:Y:S02]  /*3480*/  @!P0 F2FP.BF16.F32.PACK_AB R4, R4, R27 ;  /* 0x0000001b0404823e */ /* 0x000fe400000010ff */
[----:B------:R-:W-:Y:S01]  /*3490*/  @!P0 MOV R17, R2 ;  /* 0x0000000200118202 */ /* 0x000fe20000000f00 */
[----:B------:R-:W-:Y:S01]  /*34a0*/  @!P0 IMAD.MOV.U32 R18, RZ, RZ, R3 ;  /* 0x000000ffff128224 */ /* 0x000fe200078e0003 */
[----:B------:R-:W-:Y:S02]  /*34b0*/  LEA.HI.X R29, R6, R81, R5, 0x1, P3 ;  /* 0x00000051061d7211 */ /* 0x000fe400018f0c05 */
[----:B------:R-:W-:Y:S05]  /*34c0*/  @!P0 MOV R19, R4 ;  /* 0x0000000400138202 */ /* 0x000fea0000000f00 */
[----:B------:R4:W-:Y:S02]  /*34d0*/  STG.E.128 desc[UR6][R28.64], R16 ;  /* 0x000000101c007986 */ /* 0x0009e4000c101d06 */
.L_x_2013:
[----:B------:R-:W-:Y:S05]  /*34e0*/  BSYNC B0 ;  /* 0x0000000000007941 */ /* 0x000fea0003800000 */
.L_x_2012:
[----:B------:R-:W-:Y:S01]  /*34f0*/  ISETP.GE.OR P3, PT, R98, R125, P1 ;  /* 0x0000007d6200720c */ /* 0x000fe20000f66670 */
[----:B------:R-:W-:Y:S04]  /*3500*/  BSSY B0, `(.L_x_2014) ;  /* 0x000003c000007945 */ /* 0x000fe80003800000 */
[----:B------:R-:W-:Y:S08]  /*3510*/  @P2 BRA `(.L_x_2015) ;  /* 0x0000000000e82947 */ /* 0x000ff00003800000 */
[----:B------:R-:W-:Y:S01]  /*3520*/  ISETP.GE.AND P0, PT, R196, UR4, PT ;  /* 0x00000004c4007c0c */ /* 0x000fe2000bf06270 */
[----:B----4-:R-:W-:Y:S01]  /*3530*/  IMAD.U32 R29, RZ, RZ, UR31 ;  /* 0x0000001fff1d7e24 */ /* 0x010fe2000f8e00ff */
[C---:B-1-3--:R-:W-:Y:S02]  /*3540*/  LEA R16, P2, R70.reuse, R89, 0x1 ;  /* 0x0000005946107211 */ /* 0x04afe400078408ff */
[----:B------:R-:W-:Y:S02]  /*3550*/  MOV R28, UR30 ;  /* 0x0000001e001c7c02 */ /* 0x000fe40008000f00 */
[----:B------:R-:W-:Y:S06]  /*3560*/  LEA.HI.X R17, R70, R88, R69, 0x1, P2 ;  /* 0x0000005846117211 */ /* 0x000fec00010f0c45 */
[----:B------:R-:W3:Y:S01]  /*3570*/  LDG.E.128 R16, desc[UR6][R16.64] ;  /* 0x0000000610107981 */ /* 0x000ee2000c1e1d00 */
[C---:B------:R-:W-:Y:S01]  /*3580*/  @!P0 SHF.L.U64.HI R0, R64.reuse, 0x1, R63 ;  /* 0x0000000140008819 */ /* 0x040fe2000001023f */
[----:B------:R-:W-:Y:S05]  /*3590*/  @!P0 IMAD.SHL.U32 R2, R64, 0x2, RZ ;  /* 0x0000000240028824 */ /* 0x000fea00078e00ff */
[C---:B------:R-:W-:Y:S02]  /*35a0*/  @!P0 IADD3 R22, P6, R2.reuse, R32, RZ ;  /* 0x0000002002168210 */ /* 0x040fe40007fde0ff */
[----:B------:R-:W-:Y:S03]  /*35b0*/  @!P0 IADD3 R2, P2, R2, R11, RZ ;  /* 0x0000000b02028210 */ /* 0x000fe60007f5e0ff */
[C---:B------:R-:W-:Y:S01]  /*35c0*/  @!P0 IMAD.X R23, R0.reuse, 0x1, R31, P6 ;  /* 0x0000000100178824 */ /* 0x040fe200030e061f */
[----:B------:R-:W-:Y:S02]  /*35d0*/  @!P0 IADD3.X R3, R0, R10, RZ, P2, !PT ;  /* 0x0000000a00038210 */ /* 0x000fe400017fe4ff */
[----:B------:R-:W-:Y:S03]  /*35e0*/  LEA R36, P2, R28, R82, 0x1 ;  /* 0x000000521c247211 */ /* 0x000fe600078408ff */
        /* <DEDUP_REMOVED lines=28> */
[-C--:B------:R-:W-:Y:S01]  /*37b0*/  @!P0 FMUL.FTZ R5, R22, R4.reuse ;  /* 0x0000000416058220 */ /* 0x080fe20000410000 */
[----:B------:R-:W-:Y:S01]  /*37c0*/  @!P0 FMUL.FTZ R4, R6, R4 ;  /* 0x0000000406048220 */ /* 0x000fe20000410000 */
[----:B------:R-:W-:Y:S01]  /*37d0*/  @!P0 FFMA.FTZ R2, R15, R20, R2 ;  /* 0x000000140f028223 */ /* 0x000fe20000010002 */
[-C--:B------:R-:W-:Y:S01]  /*37e0*/  @!P0 FFMA.FTZ R7, R7, R21.reuse, -R27 ;  /* 0x0000001507078223 */ /* 0x080fe2000001081b */
[----:B------:R-:W-:Y:S01]  /*37f0*/  @!P0 FFMA.FTZ R3, R8, R21, R3 ;  /* 0x0000001508038223 */ /* 0x000fe20000010003 */
[-C--:B------:R-:W-:Y:S01]  /*3800*/  @!P0 FFMA.FTZ R6, R6, R23.reuse, -R5 ;  /* 0x0000001706068223 */ /* 0x080fe20000010805 */
[----:B------:R-:W-:Y:S01]  /*3810*/  MOV R5, UR34 ;  /* 0x0000002200057c02 */ /* 0x000fe20008000f00 */
[----:B------:R-:W-:Y:S01]  /*3820*/  @!P0 FFMA.FTZ R4, R22, R23, R4 ;  /* 0x0000001716048223 */ /* 0x000fe20000010004 */
[----:B------:R-:W-:Y:S01]  /*3830*/  @!P0 F2FP.BF16.F32.PACK_AB R2, R2, R26 ;  /* 0x0000001a0202823e */ /* 0x000fe200000010ff */
[----:B------:R-:W-:Y:S01]  /*3840*/  @!P0 IMAD.MOV.U32 R16, RZ, RZ, R0 ;  /* 0x000000ffff108224 */ /* 0x000fe200078e0000 */
[----:B------:R-:W-:Y:S02]  /*3850*/  @!P0 F2FP.BF16.F32.PACK_AB R3, R3, R7 ;  /* 0x000000070303823e */ /* 0x000fe400000010ff */
[----:B------:R-:W-:Y:S02]  /*3860*/  @!P0 F2FP.BF16.F32.PACK_AB R4, R4, R6 ;  /* 0x000000060404823e */ /* 0x000fe400000010ff */
[----:B------:R-:W-:Y:S01]  /*3870*/  LEA.HI.X R37, R28, R81, R5, 0x1, P2 ;  /* 0x000000511c257211 */ /* 0x000fe200010f0c05 */
[----:B------:R-:W-:Y:S01]  /*3880*/  @!P0 IMAD.MOV.U32 R18, RZ, RZ, R3 ;  /* 0x000000ffff128224 */ /* 0x000fe200078e0003 */
[----:B------:R-:W-:Y:S02]  /*3890*/  @!P0 MOV R17, R2 ;  /* 0x0000000200118202 */ /* 0x000fe40000000f00 */
[----:B------:R-:W-:Y:S05]  /*38a0*/  @!P0 MOV R19, R4 ;  /* 0x0000000400138202 */ /* 0x000fea0000000f00 */
[----:B------:R1:W-:Y:S02]  /*38b0*/  STG.E.128 desc[UR6][R36.64], R16 ;  /* 0x0000001024007986 */ /* 0x0003e4000c101d06 */
.L_x_2015:
[----:B------:R-:W-:Y:S05]  /*38c0*/  BSYNC B0 ;  /* 0x0000000000007941 */ /* 0x000fea0003800000 */
.L_x_2014:
[-C--:B------:R-:W-:Y:S01]  /*38d0*/  ISETP.LT.OR P0, PT, R100, R124.reuse, P5 ;  /* 0x0000007c6400720c */ /* 0x080fe20002f01670 */
[----:B------:R-:W-:Y:S01]  /*38e0*/  BSSY B0, `(.L_x_2016) ;  /* 0x0000049000007945 */ /* 0x000fe20003800000 */
[-C--:B------:R-:W-:Y:S01]  /*38f0*/  ISETP.GE.OR P2, PT, R97, R125.reuse, P1 ;  /* 0x0000007d6100720c */ /* 0x080fe20000f46670 */
[----:B--2---:R-:W-:Y:S01]  /*3900*/  IMAD.U32 R24, R24, -0x80, RZ ;  /* 0xffffff8018187824 */ /* 0x004fe200078e00ff */
[----:B------:R-:W-:Y:S01]  /*3910*/  ISETP.GE.OR P1, PT, R96, R125, P1 ;  /* 0x0000007d6000720c */ /* 0x000fe20000f26670 */
[----:B------:R-:W-:Y:S01]  /*3920*/  IMAD.MOV.U32 R30, RZ, RZ, R32 ;  /* 0x000000ffff1e7224 */ /* 0x000fe200078e0020 */
[-C--:B------:R-:W-:Y:S02]  /*3930*/  ISETP.LT.OR P4, PT, R99, R124.reuse, P4 ;  /* 0x0000007c6300720c */ /* 0x080fe40002781670 */
[-C--:B------:R-:W-:Y:S02]  /*3940*/  ISETP.LT.OR P3, PT, R98, R124.reuse, P3 ;  /* 0x0000007c6200720c */ /* 0x080fe40001f61670 */
[-C--:B------:R-:W-:Y:S02]  /*3950*/  ISETP.LT.OR P2, PT, R97, R124.reuse, P2 ;  /* 0x0000007c6100720c */ /* 0x080fe40001741670 */
[----:B------:R-:W-:Y:S01]  /*3960*/  ISETP.LT.OR P1, PT, R96, R124, P1 ;  /* 0x0000007c6000720c */ /* 0x000fe20000f21670 */
[----:B------:R-:W-:Y:S01]  /*3970*/  @!UPT UIADD3 URZ, URZ, URZ, URZ ;  /* 0x0000003f3f3ff290 */ /* 0x000fe2000fffe03f */
[----:B------:R-:W-:Y:S11]  /*3980*/  @P0 BRA `(.L_x_2017) ;  /* 0x0000000000f80947 */ /* 0x000ff60003800000 */
[----:B------:R-:W-:Y:S01]  /*3990*/  ISETP.GE.AND P0, PT, R196, UR4, PT ;  /* 0x00000004c4007c0c */ /* 0x000fe2000bf06270 */
[----:B------:R-:W2:Y:S01]  /*39a0*/  LDC.64 R2, c[0x0][0x338] ;  /* 0x0000ce00ff027b82 */ /* 0x000ea20000000a00 */
[----:B-1----:R-:W-:Y:S01]  /*39b0*/  MOV R4, R89 ;  /* 0x0000005900047202 */ /* 0x002fe20000000f00 */
[----:B------:R-:W-:Y:S02]  /*39c0*/  IMAD.MOV.U32 R5, RZ, RZ, R88 ;  /* 0x000000ffff057224 */ /* 0x000fe400078e0058 */
[----:B---3--:R-:W-:Y:S04]  /*39d0*/  IMAD.MOV.U32 R83, RZ, RZ, R81 ;  /* 0x000000ffff537224 */ /* 0x008fe800078e0051 */
[----:B------:R-:W1:Y:S04]  /*39e0*/  LDC.64 R26, c[0x0][0x248] ;  /* 0x00009200ff1a7b82 */ /* 0x000e680000000a00 */
[----:B------:R-:W-:Y:S01]  /*39f0*/  @!P0 SHF.L.U64.HI R0, R62, 0x1, R61 ;  /* 0x000000013e008819 */ /* 0x000fe2000001023d */
[----:B-1----:R-:W-:Y:S02]  /*3a00*/  IMAD R27, R27, 0xc0, RZ ;  /* 0x000000c01b1b7824 */ /* 0x002fe400078e02ff */
[----:B--2---:R-:W-:Y:S01]  /*3a10*/  IMAD.WIDE.U32 R4, R2, 0xc0, R4 ;  /* 0x000000c002047825 */ /* 0x004fe200078e0004 */
[----:B------:R-:W-:Y:S03]  /*3a20*/  @!P0 SHF.L.U32 R2, R62, 0x1, RZ ;  /* 0x000000013e028819 */ /* 0x000fe600000006ff */
[----:B------:R-:W-:Y:S01]  /*3a30*/  IMAD R3, R3, 0xc0, RZ ;  /* 0x000000c003037824 */ /* 0x000fe200078e02ff */
[C---:B------:R-:W-:Y:S02]  /*3a40*/  @!P0 IADD3 R22, P6, R2.reuse, R32, RZ ;  /* 0x0000002002168210 */ /* 0x040fe40007fde0ff */
[----:B------:R-:W-:Y:S01]  /*3a50*/  @!P0 IADD3 R2, P5, R2, R11, RZ ;  /* 0x0000000b02028210 */ /* 0x000fe20007fbe0ff */
[----:B------:R-:W-:Y:S01]  /*3a60*/  IMAD.IADD R5, R5, 0x1, R3 ;  /* 0x0000000105057824 */ /* 0x000fe200078e0203 */
[C---:B------:R-:W-:Y:S03]  /*3a70*/  @!P0 IADD3.X R23, R0.reuse, R31, RZ, P6, !PT ;  /* 0x0000001f00178210 */ /* 0x040fe600037fe4ff */
[----:B------:R-:W-:Y:S01]  /*3a80*/  @!P0 IMAD.X R3, R0, 0x1, R10, P5 ;  /* 0x0000000100038824 */ /* 0x000fe200028e060a */
[----:B----4-:R-:W2:Y:S08]  /*3a90*/  LDG.E.128 R16, desc[UR6][R4.64] ;  /* 0x0000000604107981 */ /* 0x010eb0000c1e1d00 */
[----:B------:R-:W3:Y:S06]  /*3aa0*/  @!P0 LDG.E.64 R2, desc[UR6][R2.64] ;  /* 0x0000000602028981 */ /* 0x000eec000c1e1b00 */
[----:B------:R-:W4:Y:S01]  /*3ab0*/  @!P0 LDG.E.64 R22, desc[UR6][R22.64] ;  /* 0x0000000616168981 */ /* 0x000f22000c1e1b00 */
[C---:B--2---:R-:W-:Y:S02]  /*3ac0*/  @!P0 LOP3.LUT R7, R16.reuse, 0xffff0000, RZ, 0xc0, !PT ;  /* 0xffff000010078812 */ /* 0x044fe400078ec0ff */
[----:B------:R-:W-:Y:S02]  /*3ad0*/  @!P0 SHF.L.U32 R6, R16, 0x10, RZ ;  /* 0x0000001010068819 */ /* 0x000fe400000006ff */
[----:B------:R-:W-:Y:S02]  /*3ae0*/  @!P0 LOP3.LUT R20, R18, 0xffff0000, RZ, 0xc0, !PT ;  /* 0xffff000012148812 */ /* 0x000fe400078ec0ff */
[C---:B---3--:R-:W-:Y:S02]  /*3af0*/  @!P0 SHF.L.U32 R0, R2.reuse, 0x10, RZ ;  /* 0x0000001002008819 */ /* 0x048fe400000006ff */
[----:B------:R-:W-:Y:S02]  /*3b00*/  @!P0 LOP3.LUT R2, R2, 0xffff0000, RZ, 0xc0, !PT ;  /* 0xffff000002028812 */ /* 0x000fe400078ec0ff */
[----:B------:R-:W-:Y:S01]  /*3b10*/  @!P0 SHF.L.U32 R5, R3, 0x10, RZ ;  /* 0x0000001003058819 */ /* 0x000fe200000006ff */
[-C--:B------:R-:W-:Y:S01]  /*3b20*/  @!P0 FMUL.FTZ R25, R7, R0.reuse ;  /* 0x0000000007198220 */ /* 0x080fe20000410000 */
[C---:B----4-:R-:W-:Y:S01]  /*3b30*/  @!P0 LOP3.LUT R15, R22.reuse, 0xffff0000, RZ, 0xc0, !PT ;  /* 0xffff0000160f8812 */ /* 0x050fe200078ec0ff */
[----:B------:R-:W-:Y:S01]  /*3b40*/  @!P0 IMAD.U32 R8, R22, 0x10000, RZ ;  /* 0x0001000016088824 */ /* 0x000fe200078e00ff */
[----:B------:R-:W-:Y:S01]  /*3b50*/  @!P0 LOP3.LUT R4, R3, 0xffff0000, RZ, 0xc0, !PT ;  /* 0xffff000003048812 */ /* 0x000fe200078ec0ff */
[C---:B------:R-:W-:Y:S01]  /*3b60*/  @!P0 FMUL.FTZ R0, R6.reuse, R0 ;  /* 0x0000000006008220 */ /* 0x040fe20000410000 */
[C---:B------:R-:W-:Y:S01]  /*3b70*/  @!P0 LOP3.LUT R22, R19.reuse, 0xffff0000, RZ, 0xc0, !PT ;  /* 0xffff000013168812 */ /* 0x040fe200078ec0ff */
[-C--:B------:R-:W-:Y:S01]  /*3b80*/  @!P0 FFMA.FTZ R25, R6, R8.reuse, -R25 ;  /* 0x0000000806198223 */ /* 0x080fe20000010819 */
[----:B------:R-:W-:Y:S01]  /*3b90*/  @!P0 SHF.L.U32 R6, R19, 0x10, RZ ;  /* 0x0000001013068819 */ /* 0x000fe200000006ff */
[----:B------:R-:W-:Y:S01]  /*3ba0*/  @!P0 FFMA.FTZ R0, R7, R8, R0 ;  /* 0x0000000807008223 */ /* 0x000fe20000010000 */
[C---:B------:R-:W-:Y:S01]  /*3bb0*/  @!P0 LOP3.LUT R8, R17.reuse, 0xffff0000, RZ, 0xc0, !PT ;  /* 0xffff000011088812 */ /* 0x040fe200078ec0ff */
[----:B------:R-:W-:Y:S01]  /*3bc0*/  @!P0 IMAD.U32 R3, R17, 0x10000, RZ ;  /* 0x0001000011038824 */ /* 0x000fe200078e00ff */
[----:B------:R-:W-:Y:S01]  /*3bd0*/  @!P0 SHF.L.U32 R7, R18, 0x10, RZ ;  /* 0x0000001012078819 */ /* 0x000fe200000006ff */
[C---:B------:R-:W-:Y:S01]  /*3be0*/  @!P0 IMAD.U32 R21, R23.reuse, 0x10000, RZ ;  /* 0x0001000017158824 */ /* 0x040fe200078e00ff */
[----:B------:R-:W-:Y:S01]  /*3bf0*/  @!P0 LOP3.LUT R23, R23, 0xffff0000, RZ, 0xc0, !PT ;  /* 0xffff000017178812 */ /* 0x000fe200078ec0ff */
[-C--:B------:R-:W-:Y:S01]  /*3c00*/  @!P0 FMUL.FTZ R28, R8, R2.reuse ;  /* 0x00000002081c8220 */ /* 0x080fe20000410000 */
[----:B------:R-:W-:Y:S01]  /*3c10*/  @!P0 F2FP.BF16.F32.PACK_AB R0, R0, R25 ;  /* 0x000000190000823e */ /* 0x000fe200000010ff */
[C---:B------:R-:W-:Y:S01]  /*3c20*/  @!P0 FMUL.FTZ R2, R3.reuse, R2 ;  /* 0x0000000203028220 */ /* 0x040fe20000410000 */
[----:B------:R-:W-:Y:S01]  /*3c30*/  @!P0 FMUL.FTZ R29, R22, R4 ;  /* 0x00000004161d8220 */ /* 0x000fe20000410000 */
[----:B------:R-:W-:Y:S01]  /*3c40*/  @!P0 FFMA.FTZ R28, R3, R15, -R28 ;  /* 0x0000000f031c8223 */ /* 0x000fe2000001081c */
[----:B------:R-:W-:Y:S01]  /*3c50*/  @!P0 MOV R16, R0 ;  /* 0x0000000000108202 */ /* 0x000fe20000000f00 */
[CC--:B------:R-:W-:Y:S01]  /*3c60*/  @!P0 FMUL.FTZ R3, R7.reuse, R5.reuse ;  /* 0x0000000507038220 */ /* 0x0c0fe20000410000 */
[----:B------:R-:W-:Y:S01]  /*3c70*/  @!P0 FMUL.FTZ R36, R20, R5 ;  /* 0x0000000514248220 */ /* 0x000fe20000410000 */
[----:B------:R-:W-:Y:S01]  /*3c80*/  @!P0 FMUL.FTZ R4, R6, R4 ;  /* 0x0000000406048220 */ /* 0x000fe20000410000 */
[----:B------:R-:W-:Y:S01]  /*3c90*/  @!P0 FFMA.FTZ R2, R8, R15, R2 ;  /* 0x0000000f08028223 */ /* 0x000fe20000010002 */
[-C--:B------:R-:W-:Y:S01]  /*3ca0*/  @!P0 FFMA.FTZ R3, R20, R21.reuse, R3 ;  /* 0x0000001514038223 */ /* 0x080fe20000010003 */
[----:B------:R-:W-:Y:S01]  /*3cb0*/  @!P0 FFMA.FTZ R7, R7, R21, -R36 ;  /* 0x0000001507078223 */ /* 0x000fe20000010824 */
[-C--:B------:R-:W-:Y:S01]  /*3cc0*/  @!P0 FFMA.FTZ R29, R6, R23.reuse, -R29 ;  /* 0x00000017061d8223 */ /* 0x080fe2000001081d */
[----:B------:R-:W-:Y:S01]  /*3cd0*/  @!P0 FFMA.FTZ R4, R22, R23, R4 ;  /* 0x0000001716048223 */ /* 0x000fe20000010004 */
[----:B------:R-:W-:Y:S01]  /*3ce0*/  @!P0 F2FP.BF16.F32.PACK_AB R2, R2, R28 ;  /* 0x0000001c0202823e */ /* 0x000fe200000010ff */
[----:B------:R-:W-:Y:S01]  /*3cf0*/  IMAD.WIDE.U32 R20, R26, 0xc0, R82 ;  /* 0x000000c01a147825 */ /* 0x000fe200078e0052 */
[----:B------:R-:W-:Y:S02]  /*3d00*/  @!P0 F2FP.BF16.F32.PACK_AB R3, R3, R7 ;  /* 0x000000070303823e */ /* 0x000fe400000010ff */
[----:B------:R-:W-:Y:S01]  /*3d10*/  @!P0 F2FP.BF16.F32.PACK_AB R4, R4, R29 ;  /* 0x0000001d0404823e */ /* 0x000fe200000010ff */
[----:B------:R-:W-:Y:S01]  /*3d20*/  @!P0 IMAD.MOV.U32 R17, RZ, RZ, R2 ;  /* 0x000000ffff118224 */ /* 0x000fe200078e0002 */
[----:B------:R-:W-:Y:S02]  /*3d30*/  IADD3 R21, R21, R27, RZ ;  /* 0x0000001b15157210 */ /* 0x000fe40007ffe0ff */
[----:B------:R-:W-:Y:S02]  /*3d40*/  @!P0 MOV R18, R3 ;  /* 0x0000000300128202 */ /* 0x000fe40000000f00 */
[----:B------:R-:W-:Y:S05]  /*3d50*/  @!P0 MOV R19, R4 ;  /* 0x0000000400138202 */ /* 0x000fea0000000f00 */
[----:B------:R2:W-:Y:S02]  /*3d60*/  STG.E.128 desc[UR6][R20.64], R16 ;  /* 0x0000001014007986 */ /* 0x0005e4000c101d06 */
.L_x_2017:
[----:B------:R-:W-:Y:S05]  /*3d70*/  BSYNC B0 ;  /* 0x0000000000007941 */ /* 0x000fea0003800000 */
.L_x_2016:
[----:B------:R-:W-:Y:S04]  /*3d80*/  BSSY B0, `(.L_x_2018) ;  /* 0x000003c000007945 */ /* 0x000fe80003800000 */
[----:B------:R-:W-:Y:S05]  /*3d90*/  @P4 BRA `(.L_x_2019) ;  /* 0x0000000000e84947 */ /* 0x000fea0003800000 */
[----:B------:R-:W-:Y:S01]  /*3da0*/  ISETP.GE.AND P0, PT, R196, UR4, PT ;  /* 0x00000004c4007c0c */ /* 0x000fe2000bf06270 */
[----:B----4-:R-:W-:Y:S01]  /*3db0*/  IMAD.U32 R29, RZ, RZ, UR33 ;  /* 0x00000021ff1d7e24 */ /* 0x010fe2000f8e00ff */
[C---:B-123--:R-:W-:Y:S02]  /*3dc0*/  LEA R16, P4, R72.reuse, R89, 0x1 ;  /* 0x0000005948107211 */ /* 0x04efe400078808ff */
[----:B------:R-:W-:Y:S02]  /*3dd0*/  MOV R28, UR32 ;  /* 0x00000020001c7c02 */ /* 0x000fe40008000f00 */
[----:B------:R-:W-:Y:S06]  /*3de0*/  LEA.HI.X R17, R72, R88, R71, 0x1, P4 ;  /* 0x0000005848117211 */ /* 0x000fec00020f0c47 */
[----:B------:R-:W2:Y:S01]  /*3df0*/  LDG.E.128 R16, desc[UR6][R16.64] ;  /* 0x0000000610107981 */ /* 0x000ea2000c1e1d00 */
[C---:B------:R-:W-:Y:S01]  /*3e00*/  @!P0 SHF.L.U64.HI R0, R60.reuse, 0x1, R59 ;  /* 0x000000013c008819 */ /* 0x040fe2000001023b */
[----:B------:R-:W-:Y:S05]  /*3e10*/  @!P0 IMAD.SHL.U32 R2, R60, 0x2, RZ ;  /* 0x000000023c028824 */ /* 0x000fea00078e00ff */
[C---:B------:R-:W-:Y:S02]  /*3e20*/  @!P0 IADD3 R22, P5, R2.reuse, R32, RZ ;  /* 0x0000002002168210 */ /* 0x040fe40007fbe0ff */
[----:B------:R-:W-:Y:S03]  /*3e30*/  @!P0 IADD3 R2, P4, R2, R11, RZ ;  /* 0x0000000b02028210 */ /* 0x000fe60007f9e0ff */
[C---:B------:R-:W-:Y:S01]  /*3e40*/  @!P0 IMAD.X R23, R0.reuse, 0x1, R31, P5 ;  /* 0x0000000100178824 */ /* 0x040fe200028e061f */
[----:B------:R-:W-:Y:S02]  /*3e50*/  @!P0 IADD3.X R3, R0, R10, RZ, P4, !PT ;  /* 0x0000000a00038210 */ /* 0x000fe400027fe4ff */
[----:B------:R-:W-:Y:S03]  /*3e60*/  LEA R36, P4, R28, R82, 0x1 ;  /* 0x000000521c247211 */ /* 0x000fe600078808ff */
[----:B------:R-:W3:Y:S06]  /*3e70*/  @!P0 LDG.E.64 R22, desc[UR6][R22.64] ;  /* 0x0000000616168981 */ /* 0x000eec000c1e1b00 */
[----:B------:R-:W4:Y:S01]  /*3e80*/  @!P0 LDG.E.64 R2, desc[UR6][R2.64] ;  /* 0x0000000602028981 */ /* 0x000f22000c1e1b00 */
[C---:B--2---:R-:W-:Y:S01]  /*3e90*/  @!P0 LOP3.LUT R7, R16.reuse, 0xffff0000, RZ, 0xc0, !PT ;  /* 0xffff000010078812 */ /* 0x044fe200078ec0ff */
[----:B------:R-:W-:Y:S01]  /*3ea0*/  @!P0 IMAD.U32 R6, R16, 0x10000, RZ ;  /* 0x0001000010068824 */ /* 0x000fe200078e00ff */
[----:B------:R-:W-:Y:S02]  /*3eb0*/  @!P0 LOP3.LUT R15, R17, 0xffff0000, RZ, 0xc0, !PT ;  /* 0xffff0000110f8812 */ /* 0x000fe400078ec0ff */
[C---:B---3--:R-:W-:Y:S01]  /*3ec0*/  @!P0 LOP3.LUT R20, R22.reuse, 0xffff0000, RZ, 0xc0, !PT ;  /* 0xffff000016148812 */ /* 0x048fe200078ec0ff */
[----:B------:R-:W-:Y:S01]  /*3ed0*/  @!P0 IMAD.U32 R8, R22, 0x10000, RZ ;  /* 0x0001000016088824 */ /* 0x000fe200078e00ff */
[----:B------:R-:W-:Y:S01]  /*3ee0*/  @!P0 LOP3.LUT R22, R19, 0xffff0000, RZ, 0xc0, !PT ;  /* 0xffff000013168812 */ /* 0x000fe200078ec0ff */
[C---:B------:R-:W-:Y:S01]  /*3ef0*/  @!P0 IMAD.U32 R21, R23.reuse, 0x10000, RZ ;  /* 0x0001000017158824 */ /* 0x040fe200078e00ff */
[----:B------:R-:W-:Y:S02]  /*3f00*/  @!P0 LOP3.LUT R23, R23, 0xffff0000, RZ, 0xc0, !PT ;  /* 0xffff000017178812 */ /* 0x000fe400078ec0ff */
[C---:B----4-:R-:W-:Y:S02]  /*3f10*/  @!P0 SHF.L.U32 R0, R2.reuse, 0x10, RZ ;  /* 0x0000001002008819 */ /* 0x050fe400000006ff */
        /* <DEDUP_REMOVED lines=34> */
.L_x_2019:
[----:B------:R-:W-:Y:S05]  /*4140*/  BSYNC B0 ;  /* 0x0000000000007941 */ /* 0x000fea0003800000 */
.L_x_2018:
[----:B------:R-:W-:Y:S04]  /*4150*/  BSSY B0, `(.L_x_2020) ;  /* 0x0000040000007945 */ /* 0x000fe80003800000 */
[----:B------:R-:W-:Y:S05]  /*4160*/  @P3 BRA `(.L_x_2021) ;  /* 0x0000000000f83947 */ /* 0x000fea0003800000 */
[----:B------:R-:W-:Y:S01]  /*4170*/  ISETP.GE.AND P0, PT, R196, UR4, PT ;  /* 0x00000004c4007c0c */ /* 0x000fe2000bf06270 */
[----:B------:R-:W5:Y:S01]  /*4180*/  LDC.64 R2, c[0x0][0x338] ;  /* 0x0000ce00ff027b82 */ /* 0x000f620000000a00 */
[----:B-1----:R-:W-:Y:S01]  /*4190*/  MOV R4, R89 ;  /* 0x0000005900047202 */ /* 0x002fe20000000f00 */
[----:B------:R-:W-:Y:S02]  /*41a0*/  IMAD.MOV.U32 R5, RZ, RZ, R88 ;  /* 0x000000ffff057224 */ /* 0x000fe400078e0058 */
[----:B---3--:R-:W-:Y:S04]  /*41b0*/  IMAD.MOV.U32 R83, RZ, RZ, R81 ;  /* 0x000000ffff537224 */ /* 0x008fe800078e0051 */
[----:B------:R-:W1:Y:S04]  /*41c0*/  LDC.64 R26, c[0x0][0x248] ;  /* 0x00009200ff1a7b82 */ /* 0x000e680000000a00 */
[----:B------:R-:W-:Y:S01]  /*41d0*/  @!P0 SHF.L.U64.HI R0, R58, 0x1, R57 ;  /* 0x000000013a008819 */ /* 0x000fe20000010239 */
[----:B-1----:R-:W-:Y:S02]  /*41e0*/  IMAD R27, R27, 0x140, RZ ;  /* 0x000001401b1b7824 */ /* 0x002fe400078e02ff */
[----:B-----5:R-:W-:Y:S01]  /*41f0*/  IMAD.WIDE.U32 R4, R2, 0x140, R4 ;  /* 0x0000014002047825 */ /* 0x020fe200078e0004 */
[----:B------:R-:W-:Y:S03]  /*4200*/  @!P0 SHF.L.U32 R2, R58, 0x1, RZ ;  /* 0x000000013a028819 */ /* 0x000fe600000006ff */
[----:B------:R-:W-:Y:S01]  /*4210*/  IMAD R3, R3, 0x140, RZ ;  /* 0x0000014003037824 */ /* 0x000fe200078e02ff */
[C---:B------:R-:W-:Y:S02]  /*4220*/  @!P0 IADD3 R22, P4, R2.reuse, R32, RZ ;  /* 0x0000002002168210 */ /* 0x040fe40007f9e0ff */
[----:B------:R-:W-:Y:S01]  /*4230*/  @!P0 IADD3 R2, P3, R2, R11, RZ ;  /* 0x0000000b02028210 */ /* 0x000fe20007f7e0ff */
[----:B------:R-:W-:Y:S01]  /*4240*/  IMAD.IADD R5, R5, 0x1, R3 ;  /* 0x0000000105057824 */ /* 0x000fe200078e0203 */
[C---:B------:R-:W-:Y:S03]  /*4250*/  @!P0 IADD3.X R23, R0.reuse, R31, RZ, P4, !PT ;  /* 0x0000001f00178210 */ /* 0x040fe600027fe4ff */
[----:B------:R-:W-:Y:S01]  /*4260*/  @!P0 IMAD.X R3, R0, 0x1, R10, P3 ;  /* 0x0000000100038824 */ /* 0x000fe200018e060a */
[----:B--2-4-:R-:W2:Y:S08]  /*4270*/  LDG.E.128 R16, desc[UR6][R4.64] ;  /* 0x0000000604107981 */ /* 0x014eb0000c1e1d00 */
        /* <DEDUP_REMOVED lines=45> */
.L_x_2021:
[----:B------:R-:W-:Y:S05]  /*4550*/  BSYNC B0 ;  /* 0x0000000000007941 */ /* 0x000fea0003800000 */
.L_x_2020:
        /* <DEDUP_REMOVED lines=64> */
.L_x_2023:
[----:B------:R-:W-:Y:S05]  /*4960*/  BSYNC B0 ;  /* 0x0000000000007941 */ /* 0x000fea0003800000 */
.L_x_2022:
        /* <DEDUP_REMOVED lines=64> */
.L_x_2025:
[----:B------:R-:W-:Y:S05]  /*4d70*/  BSYNC B0 ;  /* 0x0000000000007941 */ /* 0x000fea0003800000 */
.L_x_2024:
[C---:B------:R-:W-:Y:S01]  /*4d80*/  LEA R32, P1, R24.reuse, R30, 0x1 ;  /* 0x0000001e18207211 */ /* 0x040fe200078208ff */
[----:B------:R-:W-:Y:S01]  /*4d90*/  IMAD.MOV.U32 R2, RZ, RZ, R11 ;  /* 0x000000ffff027224 */ /* 0x000fe200078e000b */
[----:B------:R-:W-:Y:S01]  /*4da0*/  UMOV UR4, UR45 ;  /* 0x0000002d00047c82 */ /* 0x000fe20008000000 */
[----:B------:R-:W-:Y:S01]  /*4db0*/  IMAD.MOV.U32 R3, RZ, RZ, R10 ;  /* 0x000000ffff037224 */ /* 0x000fe200078e000a */
[C---:B------:R-:W-:Y:S02]  /*4dc0*/  LEA.HI.X.SX32 R31, R24.reuse, R31, 0x1, P1 ;  /* 0x0000001f181f7211 */ /* 0x040fe400008f0eff */
[C---:B------:R-:W-:Y:S04]  /*4dd0*/  LEA R11, P0, R24.reuse, R2, 0x1 ;  /* 0x00000002180b7211 */ /* 0x040fe800078008ff */
[----:B------:R-:W-:Y:S01]  /*4de0*/  LEA.HI.X.SX32 R10, R24, R3, 0x1, P0 ;  /* 0x00000003180a7211 */ /* 0x000fe200000f0eff */
[----:B------:R-:W-:Y:S08]  /*4df0*/  BRA `(.L_x_2026) ;  /* 0x00000038005c7947 */ /* 0x000ff00003800000 */
.L_x_2009:
[----:B------:R-:W-:Y:S01]  /*4e00*/  ULEA.HI UR56, UR4, UR4, URZ, 0x1 ;  /* 0x0000000404387291 */ /* 0x000fe2000f8f083f */
[----:B------:R-:W-:Y:S03]  /*4e10*/  BSSY B1, `(.L_x_2027) ;  /* 0x000005d000017945 */ /* 0x000fe60003800000 */
[----:B------:R-:W-:Y:S06]  /*4e20*/  USHF.R.S32.HI UR56, URZ, 0x1, UR56 ;  /* 0x000000013f387899 */ /* 0x000fec0008011438 */
[----:B------:R-:W-:Y:S01]  /*4e30*/  MOV R126, UR56 ;  /* 0x00000038007e7c02 */ /* 0x000fe20008000f00 */
[----:B------:R-:W-:Y:S05]  /*4e40*/  @P0 BRA `(.L_x_2028) ;  /* 0x0000000400640947 */ /* 0x000fea0003800000 */
[----:B-1----:R-:W-:Y:S01]  /*4e50*/  IMAD.MOV.U32 R4, RZ, RZ, R89 ;  /* 0x000000ffff047224 */ /* 0x002fe200078e0059 */
[----:B------:R-:W-:Y:S01]  /*4e60*/  MOV R5, R88 ;  /* 0x0000005800057202 */ /* 0x000fe20000000f00 */
[----:B------:R-:W-:Y:S01]  /*4e70*/  BSSY B0, `(.L_x_2029) ;  /* 0x0000055000007945 */ /* 0x000fe20003800000 */
[----:B------:R-:W-:Y:S01]  /*4e80*/  ISETP.GE.AND P0, PT, R196, UR4, PT ;  /* 0x00000004c4007c0c */ /* 0x000fe2000bf06270 */
[----:B------:R-:W-:Y:S02]  /*4e90*/  IMAD.MOV.U32 R83, RZ, RZ, R81 ;  /* 0x000000ffff537224 */ /* 0x000fe400078e0051 */
[----:B------:R1:W5:Y:S10]  /*4ea0*/  LDG.E.128 R16, desc[UR6][R4.64] ;  /* 0x0000000604107981 */ /* 0x000374000c1e1d00 */
[----:B------:R-:W-:Y:S05]  /*4eb0*/  @P0 BRA `(.L_x_2030) ;  /* 0x0000000400400947 */ /* 0x000fea0003800000 */
[----:B------:R-:W-:Y:S01]  /*4ec0*/  ISETP.GE.AND P2, PT, R196, R126, PT ;  /* 0x0000007ec400720c */ /* 0x000fe20003f46270 */
[----:B------:R-:W-:Y:S01]  /*4ed0*/  IMAD.MOV.U32 R3, RZ, RZ, R126 ;  /* 0x000000ffff037224 */ /* 0x000fe200078e007e */
[----:B------:R-:W-:Y:S01]  /*4ee0*/  MOV R0, RZ ;  /* 0x000000ff00007202 */ /* 0x000fe20000000f00 */
[----:B------:R-:W-:Y:S01]  /*4ef0*/  IMAD.MOV.U32 R21, RZ, RZ, R90 ;  /* 0x000000ffff157224 */ /* 0x000fe200078e005a */
[----:B------:R-:W-:Y:S01]  /*4f00*/  MOV R20, R91 ;  /* 0x0000005b00147202 */ /* 0x000fe20000000f00 */
[----:B-----5:R-:W-:Y:S01]  /*4f10*/  IMAD.U32 R25, R17, 0x10000, RZ ;  /* 0x0001000011197824 */ /* 0x020fe200078e00ff */
[C---:B------:R-:W-:Y:S01]  /*4f20*/  SHF.L.U32 R23, R16.reuse, 0x10, RZ ;  /* 0x0000001010177819 */ /* 0x040fe200000006ff */
[----:B------:R-:W-:Y:S01]  /*4f30*/  IMAD.U32 R29, R19, 0x10000, RZ ;  /* 0x00010000131d7824 */ /* 0x000fe200078e00ff */
[----:B------:R-:W-:Y:S02]  /*4f40*/  LOP3.LUT R24, R16, 0xffff0000, RZ, 0xc0, !PT ;  /* 0xffff000010187812 */ /* 0x000fe400078ec0ff */
[----:B------:R-:W-:Y:S02]  /*4f50*/  LOP3.LUT R26, R17, 0xffff0000, RZ, 0xc0, !PT ;  /* 0xffff0000111a7812 */ /* 0x000fe400078ec0ff */
[C---:B------:R-:W-:Y:S01]  /*4f60*/  SHF.L.U32 R27, R18.reuse, 0x10, RZ ;  /* 0x00000010121b7819 */ /* 0x040fe200000006ff */
[----:B------:R-:W-:Y:S01]  /*4f70*/  @P2 IMAD R3, RZ, RZ, -UR56 ;  /* 0x80000038ff032e24 */ /* 0x000fe2000f8e02ff */
[----:B------:R-:W-:Y:S01]  /*4f80*/  LOP3.LUT R28, R18, 0xffff0000, RZ, 0xc0, !PT ;  /* 0xffff0000121c7812 */ /* 0x000fe200078ec0ff */
[----:B------:R-:W-:Y:S01]  /*4f90*/  @P2 IMAD R0, RZ, RZ, -UR56 ;  /* 0x80000038ff002e24 */ /* 0x000fe2000f8e02ff */
[----:B------:R-:W-:Y:S02]  /*4fa0*/  LOP3.LUT R30, R19, 0xffff0000, RZ, 0xc0, !PT ;  /* 0xffff0000131e7812 */ /* 0x000fe400078ec0ff */
[C---:B------:R-:W-:Y:S04]  /*4fb0*/  LEA R2, P0, R3.reuse, R4, 0x1 ;  /* 0x0000000403027211 */ /* 0x040fe800078008ff */
[----:B------:R-:W-:Y:S02]  /*4fc0*/  LEA.HI.X.SX32 R3, R3, R5, 0x1, P0 ;  /* 0x0000000503037211 */ /* 0x000fe400000f0eff */
[C---:B------:R-:W-:Y:S03]  /*4fd0*/  LEA R128, P0, R0.reuse, R20, 0x1 ;  /* 0x0000001400807211 */ /* 0x040fe600078008ff */
[----:B-1----:R1:W2:Y:S01]  /*4fe0*/  LDG.E.128 R4, desc[UR6][R2.64] ;  /* 0x0000000602047981 */ /* 0x0022a2000c1e1d00 */
[----:B------:R-:W-:Y:S02]  /*4ff0*/  LEA.HI.X.SX32 R129, R0, R21, 0x1, P0 ;  /* 0x0000001500817211 */ /* 0x000fe400000f0eff */
[----:B------:R-:W-:Y:S01]  /*5000*/  MOV R0, RZ ;  /* 0x000000ff00007202 */ /* 0x000fe20000000f00 */
[----:B------:R-:W-:Y:S04]  /*5010*/  @P2 IMAD R0, RZ, RZ, -UR56 ;  /* 0x80000038ff002e24 */ /* 0x000fe8000f8e02ff */
[----:B------:R-:W3:Y:S01]  /*5020*/  LDG.E.128 R128, desc[UR6][R128.64] ;  /* 0x0000000680807981 */ /* 0x000ee2000c1e1d00 */
[----:B-1----:R-:W-:Y:S01]  /*5030*/  MOV R2, R93 ;  /* 0x0000005d00027202 */ /* 0x002fe20000000f00 */
[----:B------:R-:W-:Y:S03]  /*5040*/  IMAD.MOV.U32 R3, RZ, RZ, R92 ;  /* 0x000000ffff037224 */ /* 0x000fe600078e005c */
[C---:B------:R-:W-:Y:S04]  /*5050*/  LEA R2, P0, R0.reuse, R2, 0x1 ;  /* 0x0000000200027211 */ /* 0x040fe800078008ff */
[----:B------:R-:W-:Y:S05]  /*5060*/  LEA.HI.X.SX32 R3, R0, R3, 0x1, P0 ;  /* 0x0000000300037211 */ /* 0x000fea00000f0eff */
[----:B------:R1:W4:Y:S01]  /*5070*/  LDG.E.128 R36, desc[UR6][R2.64] ;  /* 0x0000000602247981 */ /* 0x000322000c1e1d00 */
[C---:B--2---:R-:W-:Y:S01]  /*5080*/  LOP3.LUT R16, R7.reuse, 0xffff0000, RZ, 0xc0, !PT ;  /* 0xffff000007107812 */ /* 0x044fe200078ec0ff */
[----:B------:R-:W-:Y:S01]  /*5090*/  IMAD.U32 R8, R7, 0x10000, RZ ;  /* 0x0001000007087824 */ /* 0x000fe200078e00ff */
[C---:B------:R-:W-:Y:S01]  /*50a0*/  SHF.L.U32 R0, R4.reuse, 0x10, RZ ;  /* 0x0000001004007819 */ /* 0x040fe200000006ff */
[C---:B-1----:R-:W-:Y:S01]  /*50b0*/  IMAD.U32 R3, R5.reuse, 0x10000, RZ ;  /* 0x0001000005037824 */ /* 0x042fe200078e00ff */
[----:B------:R-:W-:Y:S02]  /*50c0*/  LOP3.LUT R2, R4, 0xffff0000, RZ, 0xc0, !PT ;  /* 0xffff000004027812 */ /* 0x000fe400078ec0ff */
[----:B------:R-:W-:Y:S02]  /*50d0*/  LOP3.LUT R4, R5, 0xffff0000, RZ, 0xc0, !PT ;  /* 0xffff000005047812 */ /* 0x000fe400078ec0ff */
[C---:B---3--:R-:W-:Y:S01]  /*50e0*/  LOP3.LUT R15, R131.reuse, 0xffff0000, RZ, 0xc0, !PT ;  /* 0xffff0000830f7812 */ /* 0x048fe200078ec0ff */
[----:B------:R-:W-:Y:S01]  /*50f0*/  IMAD.U32 R7, R131, 0x10000, RZ ;  /* 0x0001000083077824 */ /* 0x000fe200078e00ff */
[C---:B------:R-:W-:Y:S01]  /*5100*/  SHF.L.U32 R22, R128.reuse, 0x10, RZ ;  /* 0x0000001080167819 */ /* 0x040fe200000006ff */
[----:B------:R-:W-:Y:S01]  /*5110*/  IMAD.U32 R20, R129, 0x10000, RZ ;  /* 0x0001000081147824 */ /* 0x000fe200078e00ff */
[----:B------:R-:W-:Y:S01]  /*5120*/  LOP3.LUT R21, R128, 0xffff0000, RZ, 0xc0, !PT ;  /* 0xffff000080157812 */ /* 0x000fe200078ec0ff */
[----:B------:R-:W-:Y:S01]  /*5130*/  @!P2 FADD.FTZ R7, -R7, -RZ ;  /* 0x800000ff0707a221 */ /* 0x000fe20000010100 */
[C---:B------:R-:W-:Y:S01]  /*5140*/  SHF.L.U32 R18, R130.reuse, 0x10, RZ ;  /* 0x0000001082127819 */ /* 0x040fe200000006ff */
        /* <DEDUP_REMOVED lines=17> */
[----:B------:R-:W-:Y:S01]  /*5260*/  FMUL.FTZ R3, R3, R20 ;  /* 0x0000001403037220 */ /* 0x000fe20000410000 */
[----:B------:R-:W-:Y:S01]  /*5270*/  FMUL.FTZ R4, R4, R19 ;  /* 0x0000001304047220 */ /* 0x000fe20000410000 */
[C---:B----4-:R-:W-:Y:S01]  /*5280*/  SHF.L.U32 R15, R36.reuse, 0x10, RZ ;  /* 0x00000010240f7819 */ /* 0x050fe200000006ff */
[----:B------:R-:W-:Y:S01]  /*5290*/  IMAD.U32 R17, R37, 0x10000, RZ ;  /* 0x0001000025117824 */ /* 0x000fe200078e00ff */
[----:B------:R-:W-:Y:S01]  /*52a0*/  LOP3.LUT R16, R36, 0xffff0000, RZ, 0xc0, !PT ;  /* 0xffff000024107812 */ /* 0x000fe200078ec0ff */
[----:B------:R-:W-:Y:S01]  /*52b0*/  IMAD.U32 R21, R39, 0x10000, RZ ;  /* 0x0001000027157824 */ /* 0x000fe200078e00ff */
[----:B------:R-:W-:Y:S01]  /*52c0*/  LOP3.LUT R18, R37, 0xffff0000, RZ, 0xc0, !PT ;  /* 0xffff000025127812 */ /* 0x000fe200078ec0ff */
[----:B------:R-:W-:Y:S01]  /*52d0*/  FFMA.FTZ R0, R23, R15, R0 ;  /* 0x0000000f17007223 */ /* 0x000fe20000010000 */
[----:B------:R-:W-:Y:S01]  /*52e0*/  SHF.L.U32 R19, R38, 0x10, RZ ;  /* 0x0000001026137819 */ /* 0x000fe200000006ff */
        /* <DEDUP_REMOVED lines=13> */
.L_x_2030:
[----:B------:R-:W-:Y:S05]  /*53c0*/  BSYNC B0 ;  /* 0x0000000000007941 */ /* 0x000fea0003800000 */
.L_x_2029:
[----:B-----5:R2:W-:Y:S02]  /*53d0*/  STG.E.128 desc[UR6][R82.64], R16 ;  /* 0x0000001052007986 */ /* 0x0205e4000c101d06 */
.L_x_2028:
[----:B------:R-:W-:Y:S05]  /*53e0*/  BSYNC B1 ;  /* 0x0000000000017941 */ /* 0x000fea0003800000 */
.L_x_2027:
[C---:B------:R-:W-:Y:S01]  /*53f0*/  ISETP.GE.OR P0, PT, R52.reuse, R125, P1 ;  /* 0x0000007d3400720c */ /* 0x040fe20000f06670 */
[----:B------:R-:W-:Y:S03]  /*5400*/  BSSY B1, `(.L_x_2031) ;  /* 0x0000061000017945 */ /* 0x000fe60003800000 */
[----:B------:R-:W-:Y:S11]  /*5410*/  ISETP.LT.OR P0, PT, R52, R124, P0 ;  /* 0x0000007c3400720c */ /* 0x000ff60000701670 */
[----:B------:R-:W-:Y:S02]  /*5420*/  @!UPT UIADD3 URZ, URZ, URZ, URZ ;  /* 0x0000003f3f3ff290 */ /* 0x000fe4000fffe03f */
[----:B------:R-:W-:Y:S05]  /*5430*/  @P0 BRA `(.L_x_2032) ;  /* 0x0000000400740947 */ /* 0x000fea0003800000 */
[C---:B-1----:R-:W-:Y:S01]  /*5440*/  LEA R4, P0, R95.reuse, R89, 0x1 ;  /* 0x000000595f047211 */ /* 0x042fe200078008ff */
[----:B------:R-:W-:Y:S01]  /*5450*/  IMAD.U32 R132, RZ, RZ, UR19 ;  /* 0x00000013ff847e24 */ /* 0x000fe2000f8e00ff */
[----:B------:R-:W-:Y:S01]  /*5460*/  ISETP.GE.AND P2, PT, R196, UR4, PT ;  /* 0x00000004c4007c0c */ /* 0x000fe2000bf46270 */
[----:B------:R-:W-:Y:S01]  /*5470*/  IMAD.U32 R2, RZ, RZ, UR19 ;  /* 0x00000013ff027e24 */ /* 0x000fe2000f8e00ff */
[----:B------:R-:W-:Y:S01]  /*5480*/  LEA.HI.X R5, R95, R88, R94, 0x1, P0 ;  /* 0x000000585f057211 */ /* 0x000fe200000f0c5e */
[----:B------:R-:W-:Y:S01]  /*5490*/  IMAD.U32 R0, RZ, RZ, UR18 ;  /* 0x00000012ff007e24 */ /* 0x000fe2000f8e00ff */
[----:B------:R-:W-:Y:S01]  /*54a0*/  LEA R132, P0, R132, R82, 0x1 ;  /* 0x0000005284847211 */ /* 0x000fe200078008ff */
[----:B------:R-:W-:Y:S02]  /*54b0*/  BSSY B0, `(.L_x_2033) ;  /* 0x0000054000007945 */ /* 0x000fe40003800000 */
[----:B--2---:R1:W5:Y:S01]  /*54c0*/  LDG.E.128 R16, desc[UR6][R4.64] ;  /* 0x0000000604107981 */ /* 0x004362000c1e1d00 */
        /* <DEDUP_REMOVED lines=15> */
[C---:B------:R-:W-:Y:S02]  /*55c0*/  LEA R2, P0, R3.reuse, R4, 0x1 ;  /* 0x0000000403027211 */ /* 0x040fe400078008ff */
[----:B------:R-:W-:Y:S02]  /*55d0*/  IADD3 R8, P3, R66, R0, RZ ;  /* 0x0000000042087210 */ /* 0x000fe40007f7e0ff */
[----:B------:R-:W-:Y:S02]  /*55e0*/  LEA.HI.X.SX32 R3, R3, R5, 0x1, P0 ;  /* 0x0000000503037211 */ /* 0x000fe400000f0eff */
[----:B------:R-:W-:Y:S02]  /*55f0*/  LEA.HI.X.SX32 R0, R0, R65, 0x1, P3 ;  /* 0x0000004100007211 */ /* 0x000fe400018f0eff */
[C---:B------:R-:W-:Y:S01]  /*5600*/  LEA R128, P0, R8.reuse, R91, 0x1 ;  /* 0x0000005b08807211 */ /* 0x040fe200078008ff */
[----:B-1----:R1:W2:Y:S03]  /*5610*/  LDG.E.128 R4, desc[UR6][R2.64] ;  /* 0x0000000602047981 */ /* 0x0022a6000c1e1d00 */
[----:B------:R-:W-:Y:S01]  /*5620*/  LEA.HI.X R129, R8, R90, R0, 0x1, P0 ;  /* 0x0000005a08817211 */ /* 0x000fe200000f0c00 */
[----:B------:R-:W-:Y:S01]  /*5630*/  IMAD.MOV.U32 R0, RZ, RZ, RZ ;  /* 0x000000ffff007224 */ /* 0x000fe200078e00ff */
[----:B------:R-:W-:Y:S04]  /*5640*/  @P2 IADD3 R0, RZ, -UR56, RZ ;  /* 0x80000038ff002c10 */ /* 0x000fe8000fffe0ff */
[----:B------:R-:W3:Y:S01]  /*5650*/  LDG.E.128 R128, desc[UR6][R128.64] ;  /* 0x0000000680807981 */ /* 0x000ee2000c1e1d00 */
[----:B-1----:R-:W-:Y:S04]  /*5660*/  IADD3 R3, P0, R66, R0, RZ ;  /* 0x0000000042037210 */ /* 0x002fe80007f1e0ff */
[----:B------:R-:W-:Y:S02]  /*5670*/  LEA.HI.X.SX32 R0, R0, R65, 0x1, P0 ;  /* 0x0000004100007211 */ /* 0x000fe400000f0eff */
[C---:B------:R-:W-:Y:S04]  /*5680*/  LEA R2, P0, R3.reuse, R93, 0x1 ;  /* 0x0000005d03027211 */ /* 0x040fe800078008ff */
[----:B------:R-:W-:Y:S05]  /*5690*/  LEA.HI.X R3, R3, R92, R0, 0x1, P0 ;  /* 0x0000005c03037211 */ /* 0x000fea00000f0c00 */
[----:B------:R1:W4:Y:S01]  /*56a0*/  LDG.E.128 R36, desc[UR6][R2.64] ;  /* 0x0000000602247981 */ /* 0x000322000c1e1d00 */
[C---:B--2---:R-:W-:Y:S01]  /*56b0*/  SHF.L.U32 R8, R7.reuse, 0x10, RZ ;  /* 0x0000001007087819 */ /* 0x044fe200000006ff */
[C---:B------:R-:W-:Y:S01]  /*56c0*/  IMAD.U32 R0, R4.reuse, 0x10000, RZ ;  /* 0x0001000004007824 */ /* 0x040fe200078e00ff */
[----:B------:R-:W-:Y:S02]  /*56d0*/  LOP3.LUT R16, R7, 0xffff0000, RZ, 0xc0, !PT ;  /* 0xffff000007107812 */ /* 0x000fe400078ec0ff */
[----:B-1----:R-:W-:Y:S02]  /*56e0*/  LOP3.LUT R2, R4, 0xffff0000, RZ, 0xc0, !PT ;  /* 0xffff000004027812 */ /* 0x002fe400078ec0ff */
[C---:B------:R-:W-:Y:S02]  /*56f0*/  SHF.L.U32 R3, R5.reuse, 0x10, RZ ;  /* 0x0000001005037819 */ /* 0x040fe400000006ff */
[----:B------:R-:W-:Y:S01]  /*5700*/  LOP3.LUT R4, R5, 0xffff0000, RZ, 0xc0, !PT ;  /* 0xffff000005047812 */ /* 0x000fe200078ec0ff */
[----:B---3--:R-:W-:Y:S01]  /*5710*/  IMAD.U32 R22, R128, 0x10000, RZ ;  /* 0x0001000080167824 */ /* 0x008fe200078e00ff */
[C---:B------:R-:W-:Y:S01]  /*5720*/  SHF.L.U32 R7, R131.reuse, 0x10, RZ ;  /* 0x0000001083077819 */ /* 0x040fe200000006ff */
[----:B------:R-:W-:Y:S01]  /*5730*/  IMAD.U32 R18, R130, 0x10000, RZ ;  /* 0x0001000082127824 */ /* 0x000fe200078e00ff */
[----:B------:R-:W-:Y:S01]  /*5740*/  LOP3.LUT R15, R131, 0xffff0000, RZ, 0xc0, !PT ;  /* 0xffff0000830f7812 */ /* 0x000fe200078ec0ff */
[----:B------:R-:W-:Y:S01]  /*5750*/  IMAD.U32 R5, R6, 0x10000, RZ ;  /* 0x0001000006057824 */ /* 0x000fe200078e00ff */
[----:B------:R-:W-:Y:S01]  /*5760*/  LOP3.LUT R17, R130, 0xffff0000, RZ, 0xc0, !PT ;  /* 0xffff000082117812 */ /* 0x000fe200078ec0ff */
[----:B------:R-:W-:Y:S01]  /*5770*/  @!P2 FADD.FTZ R7, -R7, -RZ ;  /* 0x800000ff0707a221 */ /* 0x000fe20000010100 */
        /* <DEDUP_REMOVED lines=10> */
[----:B------:R-:W-:Y:S01]  /*5820*/  FMUL.FTZ R7, R8, R7 ;  /* 0x0000000708077220 */ /* 0x000fe20000410000 */
        /* <DEDUP_REMOVED lines=16> */
[----:B------:R-:W-:Y:S01]  /*5930*/  SHF.L.U32 R21, R39, 0x10, RZ ;  /* 0x0000001027157819 */ /* 0x000fe200000006ff */
        /* <DEDUP_REMOVED lines=11> */
.L_x_2034:
[----:B------:R-:W-:Y:S05]  /*59f0*/  BSYNC B0 ;  /* 0x0000000000007941 */ /* 0x000fea0003800000 */
.L_x_2033:
[----:B-----5:R3:W-:Y:S02]  /*5a00*/  STG.E.128 desc[UR6][R132.64], R16 ;  /* 0x0000001084007986 */ /* 0x0207e4000c101d06 */
.L_x_2032:
[----:B------:R-:W-:Y:S05]  /*5a10*/  BSYNC B1 ;  /* 0x0000000000017941 */ /* 0x000fea0003800000 */
.L_x_2031:
[C---:B------:R-:W-:Y:S01]  /*5a20*/  ISETP.GE.OR P0, PT, R101.reuse, R125, P1 ;  /* 0x0000007d6500720c */ /* 0x040fe20000f06670 */
[----:B------:R-:W-:Y:S03]  /*5a30*/  BSSY B1, `(.L_x_2035) ;  /* 0x0000061000017945 */ /* 0x000fe60003800000 */
[----:B------:R-:W-:Y:S11]  /*5a40*/  ISETP.LT.OR P0, PT, R101, R124, P0 ;  /* 0x0000007c6500720c */ /* 0x000ff60000701670 */
[----:B------:R-:W-:Y:S02]  /*5a50*/  @!UPT UIADD3 URZ, URZ, URZ, URZ ;  /* 0x0000003f3f3ff290 */ /* 0x000fe4000fffe03f */
[----:B------:R-:W-:Y:S05]  /*5a60*/  @P0 BRA `(.L_x_2036) ;  /* 0x0000000400740947 */ /* 0x000fea0003800000 */
[----:B-1----:R-:W-:Y:S01]  /*5a70*/  LEA R4, P0, R70, R89, 0x1 ;  /* 0x0000005946047211 */ /* 0x002fe200078008ff */
[----:B------:R-:W-:Y:S01]  /*5a80*/  IMAD.U32 R2, RZ, RZ, UR30 ;  /* 0x0000001eff027e24 */ /* 0x000fe2000f8e00ff */
[----:B------:R-:W-:Y:S01]  /*5a90*/  ISETP.GE.AND P2, PT, R196, UR4, PT ;  /* 0x00000004c4007c0c */ /* 0x000fe2000bf46270 */
[----:B------:R-:W-:Y:S01]  /*5aa0*/  IMAD.U32 R0, RZ, RZ, UR34 ;  /* 0x00000022ff007e24 */ /* 0x000fe2000f8e00ff */
[----:B------:R-:W-:Y:S01]  /*5ab0*/  LEA.HI.X R5, R70, R88, R69, 0x1, P0 ;  /* 0x0000005846057211 */ /* 0x000fe200000f0c45 */
[----:B------:R-:W-:Y:S01]  /*5ac0*/  IMAD.U32 R3, RZ, RZ, UR31 ;  /* 0x0000001fff037e24 */ /* 0x000fe2000f8e00ff */
[C---:B---3--:R-:W-:Y:S01]  /*5ad0*/  LEA R132, P0, R2.reuse, R82, 0x1 ;  /* 0x0000005202847211 */ /* 0x048fe200078008ff */
        /* <DEDUP_REMOVED lines=84> */
.L_x_2038:
[----:B------:R-:W-:Y:S05]  /*6020*/  BSYNC B0 ;  /* 0x0000000000007941 */ /* 0x000fea0003800000 */
.L_x_2037:
[----:B-----5:R4:W-:Y:S02]  /*6030*/  STG.E.128 desc[UR6][R132.64], R16 ;  /* 0x0000001084007986 */ /* 0x0209e4000c101d06 */
.L_x_2036:
[----:B------:R-:W-:Y:S05]  /*6040*/  BSYNC B1 ;  /* 0x0000000000017941 */ /* 0x000fea0003800000 */
.L_x_2035:
[C---:B------:R-:W-:Y:S01]  /*6050*/  ISETP.GE.OR P0, PT, R100.reuse, R125, P1 ;  /* 0x0000007d6400720c */ /* 0x040fe20000f06670 */
[----:B------:R-:W-:Y:S03]  /*6060*/  BSSY B1, `(.L_x_2039) ;  /* 0x0000065000017945 */ /* 0x000fe60003800000 */
[----:B------:R-:W-:Y:S11]  /*6070*/  ISETP.LT.OR P0, PT, R100, R124, P0 ;  /* 0x0000007c6400720c */ /* 0x000ff60000701670 */
[----:B------:R-:W-:Y:S02]  /*6080*/  @!UPT UIADD3 URZ, URZ, URZ, URZ ;  /* 0x0000003f3f3ff290 */ /* 0x000fe4000fffe03f */
[----:B------:R-:W-:Y:S05]  /*6090*/  @P0 BRA `(.L_x_2040) ;  /* 0x0000000400840947 */ /* 0x000fea0003800000 */
[----:B------:R-:W3:Y:S01]  /*60a0*/  LDC.64 R2, c[0x0][0x338] ;  /* 0x0000ce00ff027b82 */ /* 0x000ee20000000a00 */
[----:B-1----:R-:W-:Y:S01]  /*60b0*/  MOV R4, R89 ;  /* 0x0000005900047202 */ /* 0x002fe20000000f00 */
[----:B------:R-:W-:Y:S01]  /*60c0*/  BSSY B0, `(.L_x_2041) ;  /* 0x000005d000007945 */ /* 0x000fe20003800000 */
[----:B------:R-:W-:Y:S02]  /*60d0*/  MOV R5, R88 ;  /* 0x0000005800057202 */ /* 0x000fe40000000f00 */
[----:B------:R-:W-:Y:S02]  /*60e0*/  ISETP.GE.AND P0, PT, R196, UR4, PT ;  /* 0x00000004c4007c0c */ /* 0x000fe4000bf06270 */
[----:B--2---:R-:W-:Y:S01]  /*60f0*/  MOV R83, R81 ;  /* 0x0000005100537202 */ /* 0x004fe20000000f00 */
[----:B---3--:R-:W-:Y:S04]  /*6100*/  IMAD.WIDE.U32 R4, R2, 0xc0, R4 ;  /* 0x000000c002047825 */ /* 0x008fe800078e0004 */
        /* <DEDUP_REMOVED lines=26> */
[----:B------:R1:W2:Y:S03]  /*62b0*/  LDG.E.128 R4, desc[UR6][R2.64] ;  /* 0x0000000602047981 */ /* 0x0002a6000c1e1d00 */
        /* <DEDUP_REMOVED lines=61> */
.L_x_2042:
[----:B------:R-:W-:Y:S05]  /*6690*/  BSYNC B0 ;  /* 0x0000000000007941 */ /* 0x000fea0003800000 */
.L_x_2041:
[----:B-----5:R1:W-:Y:S02]  /*66a0*/  STG.E.128 desc[UR6][R132.64], R16 ;  /* 0x0000001084007986 */ /* 0x0203e4000c101d06 */
.L_x_2040:
[----:B------:R-:W-:Y:S05]  /*66b0*/  BSYNC B1 ;  /* 0x0000000000017941 */ /* 0x000fea0003800000 */
.L_x_2039:
        /* <DEDUP_REMOVED lines=11> */
[C---:B---34-:R-:W-:Y:S01]  /*6770*/  LEA R132, P0, R2.reuse, R82, 0x1 ;  /* 0x0000005202847211 */ /* 0x058fe200078008ff */
        /* <DEDUP_REMOVED lines=84> */
.L_x_2046:
[----:B------:R-:W-:Y:S05]  /*6cc0*/  BSYNC B0 ;  /* 0x0000000000007941 */ /* 0x000fea0003800000 */
.L_x_2045:
[----:B-----5:R2:W-:Y:S02]  /*6cd0*/  STG.E.128 desc[UR6][R132.64], R16 ;  /* 0x0000001084007986 */ /* 0x0205e4000c101d06 */
.L_x_2044:
[----:B------:R-:W-:Y:S05]  /*6ce0*/  BSYNC B1 ;  /* 0x0000000000017941 */ /* 0x000fea0003800000 */
.L_x_2043:
        /* <DEDUP_REMOVED lines=100> */
.L_x_2050:
[----:B------:R-:W-:Y:S05]  /*7330*/  BSYNC B0 ;  /* 0x0000000000007941 */ /* 0x000fea0003800000 */
.L_x_2049:
[----:B-----5:R1:W-:Y:S02]  /*7340*/  STG.E.128 desc[UR6][R132.64], R16 ;  /* 0x0000001084007986 */ /* 0x0203e4000c101d06 */
.L_x_2048:
[----:B------:R-:W-:Y:S05]  /*7350*/  BSYNC B1 ;  /* 0x0000000000017941 */ /* 0x000fea0003800000 */
.L_x_2047:
        /* <DEDUP_REMOVED lines=100> */
.L_x_2054:
[----:B------:R-:W-:Y:S05]  /*79a0*/  BSYNC B0 ;  /* 0x0000000000007941 */ /* 0x000fea0003800000 */
.L_x_2053:
[----:B-----5:R1:W-:Y:S02]  /*79b0*/  STG.E.128 desc[UR6][R132.64], R16 ;  /* 0x0000001084007986 */ /* 0x0203e4000c101d06 */
.L_x_2052:
[----:B------:R-:W-:Y:S05]  /*79c0*/  BSYNC B1 ;  /* 0x0000000000017941 */ /* 0x000fea0003800000 */
.L_x_2051:
        /* <DEDUP_REMOVED lines=36> */
[C---:B------:R-:W-:Y:S01]  /*7c10*/  LEA R124, P0, R0.reuse, R91, 0x1 ;  /* 0x0000005b007c7211 */ /* 0x040fe200078008ff */
[----:B------:R1:W2:Y:S03]  /*7c20*/  LDG.E.128 R4, desc[UR6][R2.64] ;  /* 0x0000000602047981 */ /* 0x0002a6000c1e1d00 */
[----:B------:R-:W-:Y:S01]  /*7c30*/  LEA.HI.X R125, R0, R90, R8, 0x1, P0 ;  /* 0x0000005a007d7211 */ /* 0x000fe200000f0c08 */
[----:B------:R-:W-:Y:S02]  /*7c40*/  IMAD.MOV.U32 R0, RZ, RZ, RZ ;  /* 0x000000ffff007224 */ /* 0x000fe400078e00ff */
[----:B------:R-:W-:Y:S03]  /*7c50*/  @P1 IMAD R0, RZ, RZ, -UR56 ;  /* 0x80000038ff001e24 */ /* 0x000fe6000f8e02ff */
[----:B------:R-:W3:Y:S02]  /*7c60*/  LDG.E.128 R124, desc[UR6][R124.64] ;  /* 0x000000067c7c7981 */ /* 0x000ee4000c1e1d00 */
[----:B-1----:R-:W-:Y:S04]  /*7c70*/  IADD3 R3, P0, R54, R0, RZ ;  /* 0x0000000036037210 */ /* 0x002fe80007f1e0ff */
[----:B------:R-:W-:Y:S02]  /*7c80*/  LEA.HI.X.SX32 R0, R0, R53, 0x1, P0 ;  /* 0x0000003500007211 */ /* 0x000fe400000f0eff */
[C---:B------:R-:W-:Y:S04]  /*7c90*/  LEA R2, P0, R3.reuse, R93, 0x1 ;  /* 0x0000005d03027211 */ /* 0x040fe800078008ff */
[----:B------:R-:W-:Y:S05]  /*7ca0*/  LEA.HI.X R3, R3, R92, R0, 0x1, P0 ;  /* 0x0000005c03037211 */ /* 0x000fea00000f0c00 */
[----:B------:R1:W4:Y:S01]  /*7cb0*/  LDG.E.128 R36, desc[UR6][R2.64] ;  /* 0x0000000602247981 */ /* 0x000322000c1e1d00 */
[C---:B--2---:R-:W-:Y:S01]  /*7cc0*/  LOP3.LUT R16, R7.reuse, 0xffff0000, RZ, 0xc0, !PT ;  /* 0xffff000007107812 */ /* 0x044fe200078ec0ff */
[----:B------:R-:W-:Y:S01]  /*7cd0*/  IMAD.U32 R8, R7, 0x10000, RZ ;  /* 0x0001000007087824 */ /* 0x000fe200078e00ff */
[C---:B-1----:R-:W-:Y:S01]  /*7ce0*/  LOP3.LUT R2, R4.reuse, 0xffff0000, RZ, 0xc0, !PT ;  /* 0xffff000004027812 */ /* 0x042fe200078ec0ff */
[----:B------:R-:W-:Y:S01]  /*7cf0*/  IMAD.U32 R0, R4, 0x10000, RZ ;  /* 0x0001000004007824 */ /* 0x000fe200078e00ff */
[C---:B------:R-:W-:Y:S01]  /*7d00*/  LOP3.LUT R4, R5.reuse, 0xffff0000, RZ, 0xc0, !PT ;  /* 0xffff000005047812 */ /* 0x040fe200078ec0ff */
[----:B------:R-:W-:Y:S01]  /*7d10*/  IMAD.U32 R3, R5, 0x10000, RZ ;  /* 0x0001000005037824 */ /* 0x000fe200078e00ff */
[C---:B------:R-:W-:Y:S02]  /*7d20*/  SHF.L.U32 R5, R6.reuse, 0x10, RZ ;  /* 0x0000001006057819 */ /* 0x040fe400000006ff */
[----:B------:R-:W-:Y:S01]  /*7d30*/  LOP3.LUT R6, R6, 0xffff0000, RZ, 0xc0, !PT ;  /* 0xffff000006067812 */ /* 0x000fe200078ec0ff */
[----:B---3--:R-:W-:Y:S01]  /*7d40*/  IMAD.U32 R22, R124, 0x10000, RZ ;  /* 0x000100007c167824 */ /* 0x008fe200078e00ff */
        /* <DEDUP_REMOVED lines=43> */
.L_x_2058:
[----:B------:R-:W-:Y:S05]  /*8000*/  BSYNC B0 ;  /* 0x0000000000007941 */ /* 0x000fea0003800000 */
.L_x_2057:
[----:B-----5:R1:W-:Y:S02]  /*8010*/  STG.E.128 desc[UR6][R128.64], R16 ;  /* 0x0000001080007986 */ /* 0x0203e4000c101d06 */
.L_x_2056:
[----:B------:R-:W-:Y:S05]  /*8020*/  BSYNC B1 ;  /* 0x0000000000017941 */ /* 0x000fea0003800000 */
.L_x_2055:
        /* <DEDUP_REMOVED lines=12> */
.L_x_2008:
[----:B------:R-:W-:Y:S01]  /*80f0*/  @!P0 IMAD.MOV.U32 R2, RZ, RZ, R89 ;  /* 0x000000ffff028224 */ /* 0x000fe200078e0059 */
[----:B------:R-:W-:Y:S01]  /*8100*/  @!P0 MOV R83, R81 ;  /* 0x0000005100538202 */ /* 0x000fe20000000f00 */
[----:B------:R-:W-:Y:S01]  /*8110*/  @!P0 IMAD.MOV.U32 R3, RZ, RZ, R88 ;  /* 0x000000ffff038224 */ /* 0x000fe200078e0058 */
[C---:B------:R-:W-:Y:S01]  /*8120*/  ISETP.GE.OR P2, PT, R52.reuse, R125, P1 ;  /* 0x0000007d3400720c */ /* 0x040fe20000f46670 */
[----:B------:R-:W-:Y:S01]  /*8130*/  UMOV UR4, URZ ;  /* 0x0000003f00047c82 */ /* 0x000fe20008000000 */
[----:B------:R-:W-:Y:S02]  /*8140*/  MOV R0, UR18 ;  /* 0x0000001200007c02 */ /* 0x000fe40008000f00 */
[----:B-1----:R1:W2:Y:S01]  /*8150*/  @!P0 LDG.E.128 R4, desc[UR6][R2.64] ;  /* 0x0000000602048981 */ /* 0x0022a2000c1e1d00 */
[----:B------:R-:W-:Y:S11]  /*8160*/  ISETP.LT.OR P2, PT, R52, R124, P2 ;  /* 0x0000007c3400720c */ /* 0x000ff60001741670 */
[----:B------:R-:W-:Y:S02]  /*8170*/  @!UPT UIADD3 URZ, URZ, URZ, URZ ;  /* 0x0000003f3f3ff290 */ /* 0x000fe4000fffe03f */
[C---:B-1----:R-:W-:Y:S04]  /*8180*/  @!P2 LEA R2, P3, R95.reuse, R89, 0x1 ;  /* 0x000000595f02a211 */ /* 0x042fe800078608ff */
[----:B------:R-:W-:Y:S01]  /*8190*/  @!P2 LEA.HI.X R3, R95, R88, R94, 0x1, P3 ;  /* 0x000000585f03a211 */ /* 0x000fe200018f0c5e */
[----:B--2---:R1:W-:Y:S01]  /*81a0*/  @!P0 STG.E.128 desc[UR6][R82.64], R4 ;  /* 0x0000000452008986 */ /* 0x0043e2000c101d06 */
[C---:B------:R-:W-:Y:S04]  /*81b0*/  ISETP.GE.OR P0, PT, R101.reuse, R125, P1 ;  /* 0x0000007d6500720c */ /* 0x040fe80000f06670 */
[----:B------:R-:W-:Y:S11]  /*81c0*/  ISETP.LT.OR P0, PT, R101, R124, P0 ;  /* 0x0000007c6500720c */ /* 0x000ff60000701670 */
[----:B------:R-:W-:Y:S02]  /*81d0*/  @!UPT UIADD3 URZ, URZ, URZ, URZ ;  /* 0x0000003f3f3ff290 */ /* 0x000fe4000fffe03f */
[C---:B------:R-:W-:Y:S04]  /*81e0*/  @!P0 LEA R16, P3, R70.reuse, R89, 0x1 ;  /* 0x0000005946108211 */ /* 0x040fe800078608ff */
[----:B------:R-:W-:Y:S01]  /*81f0*/  @!P0 LEA.HI.X R17, R70, R88, R69, 0x1, P3 ;  /* 0x0000005846118211 */ /* 0x000fe200018f0c45 */
[----:B-1----:R1:W2:Y:S02]  /*8200*/  @!P2 LDG.E.128 R4, desc[UR6][R2.64] ;  /* 0x000000060204a981 */ /* 0x0022a4000c1e1d00 */
[----:B-1----:R-:W-:Y:S02]  /*8210*/  IMAD.U32 R3, RZ, RZ, UR19 ;  /* 0x00000013ff037e24 */ /* 0x002fe4000f8e00ff */
[----:B------:R-:W-:Y:S03]  /*8220*/  IMAD.U32 R2, RZ, RZ, UR19 ;  /* 0x00000013ff027e24 */ /* 0x000fe6000f8e00ff */
[----:B------:R-:W-:Y:S04]  /*8230*/  @!P2 LEA R18, P4, R3, R82, 0x1 ;  /* 0x000000520312a211 */ /* 0x000fe800078808ff */
[----:B------:R-:W-:Y:S01]  /*8240*/  @!P2 LEA.HI.X R19, R2, R81, R0, 0x1, P4 ;  /* 0x000000510213a211 */ /* 0x000fe200020f0c00 */
[----:B------:R-:W-:Y:S04]  /*8250*/  IMAD.U32 R0, RZ, RZ, UR34 ;  /* 0x00000022ff007e24 */ /* 0x000fe8000f8e00ff */
[----:B--2---:R1:W-:Y:S01]  /*8260*/  @!P2 STG.E.128 desc[UR6][R18.64], R4 ;  /* 0x000000041200a986 */ /* 0x0043e2000c101d06 */
[C---:B------:R-:W-:Y:S04]  /*8270*/  ISETP.GE.OR P2, PT, R100.reuse, R125, P1 ;  /* 0x0000007d6400720c */ /* 0x040fe80000f46670 */
[----:B------:R-:W-:Y:S11]  /*8280*/  ISETP.LT.OR P2, PT, R100, R124, P2 ;  /* 0x0000007c6400720c */ /* 0x000ff60001741670 */
[----:B------:R-:W-:Y:S02]  /*8290*/  @!UPT UIADD3 URZ, URZ, URZ, URZ ;  /* 0x0000003f3f3ff290 */ /* 0x000fe4000fffe03f */
[----:B------:R-:W-:Y:S01]  /*82a0*/  @!P2 IMAD.MOV.U32 R83, RZ, RZ, R81 ;  /* 0x000000ffff53a224 */ /* 0x000fe200078e0051 */
[----:B------:R-:W2:Y:S01]  /*82b0*/  @!P2 LDC.64 R2, c[0x0][0x338] ;  /* 0x0000ce00ff02ab82 */ /* 0x000ea20000000a00 */
[----:B-1----:R-:W-:Y:S01]  /*82c0*/  @!P2 IMAD.MOV.U32 R19, RZ, RZ, R88 ;  /* 0x000000ffff13a224 */ /* 0x002fe200078e0058 */
[----:B------:R1:W3:Y:S01]  /*82d0*/  @!P0 LDG.E.128 R4, desc[UR6][R16.64] ;  /* 0x0000000610048981 */ /* 0x0002e2000c1e1d00 */
[----:B------:R-:W-:Y:S05]  /*82e0*/  @!P2 MOV R18, R89 ;  /* 0x000000590012a202 */ /* 0x000fea0000000f00 */
[----:B--2---:R-:W-:Y:S04]  /*82f0*/  @!P2 IMAD.WIDE.U32 R18, R2, 0xc0, R18 ;  /* 0x000000c00212a825 */ /* 0x004fe800078e0012 */
[----:B------:R-:W-:Y:S05]  /*8300*/  @!P2 IMAD R3, R3, 0xc0, RZ ;  /* 0x000000c00303a824 */ /* 0x000fea00078e02ff */
[----:B------:R-:W-:Y:S02]  /*8310*/  @!P2 IADD3 R19, R19, R3, RZ ;  /* 0x000000031313a210 */ /* 0x000fe40007ffe0ff */
[----:B------:R-:W2:Y:S01]  /*8320*/  @!P2 LDC.64 R2, c[0x0][0x248] ;  /* 0x00009200ff02ab82 */ /* 0x000ea20000000a00 */
[----:B-1----:R-:W-:Y:S02]  /*8330*/  IMAD.U32 R16, RZ, RZ, UR30 ;  /* 0x0000001eff107e24 */ /* 0x002fe4000f8e00ff */
[----:B------:R-:W-:Y:S03]  /*8340*/  IMAD.U32 R17, RZ, RZ, UR31 ;  /* 0x0000001fff117e24 */ /* 0x000fe6000f8e00ff */
[C---:B------:R-:W-:Y:S04]  /*8350*/  @!P0 LEA R20, P3, R16.reuse, R82, 0x1 ;  /* 0x0000005210148211 */ /* 0x040fe800078608ff */
[----:B------:R-:W-:Y:S01]  /*8360*/  @!P0 LEA.HI.X R21, R16, R81, R0, 0x1, P3 ;  /* 0x0000005110158211 */ /* 0x000fe200018f0c00 */
[----:B------:R-:W-:Y:S02]  /*8370*/  IMAD.U32 R0, RZ, RZ, UR35 ;  /* 0x00000023ff007e24 */ /* 0x000fe4000f8e00ff */
[----:B--2---:R-:W-:Y:S04]  /*8380*/  @!P2 IMAD.WIDE.U32 R16, R2, 0xc0, R82 ;  /* 0x000000c00210a825 */ /* 0x004fe800078e0052 */
[----:B------:R-:W-:Y:S04]  /*8390*/  @!P2 IMAD R3, R3, 0xc0, RZ ;  /* 0x000000c00303a824 */ /* 0x000fe800078e02ff */
[----:B------:R-:W-:Y:S01]  /*83a0*/  @!P2 IMAD.IADD R17, R17, 0x1, R3 ;  /* 0x000000011111a824 */ /* 0x000fe200078e0203 */
[----:B---3--:R1:W-:Y:S01]  /*83b0*/  @!P0 STG.E.128 desc[UR6][R20.64], R4 ;  /* 0x0000000414008986 */ /* 0x0083e2000c101d06 */
[C---:B------:R-:W-:Y:S04]  /*83c0*/  ISETP.GE.OR P0, PT, R99.reuse, R125, P1 ;  /* 0x0000007d6300720c */ /* 0x040fe80000f06670 */
[----:B------:R-:W-:Y:S01]  /*83d0*/  ISETP.LT.OR P0, PT, R99, R124, P0 ;  /* 0x0000007c6300720c */ /* 0x000fe20000701670 */
[----:B-1----:R1:W2:Y:S11]  /*83e0*/  @!P2 LDG.E.128 R4, desc[UR6][R18.64] ;  /* 0x000000061204a981 */ /* 0x0022b6000c1e1d00 */
[----:B------:R-:W-:Y:S01]  /*83f0*/  @!UPT UIADD3 URZ, URZ, URZ, URZ ;  /* 0x0000003f3f3ff290 */ /* 0x000fe2000fffe03f */
[C---:B-1----:R-:W-:Y:S04]  /*8400*/  @!P0 LEA R18, P3, R72.reuse, R89, 0x1 ;  /* 0x0000005948128211 */ /* 0x042fe800078608ff */
[----:B------:R-:W-:Y:S01]  /*8410*/  @!P0 LEA.HI.X R19, R72, R88, R71, 0x1, P3 ;  /* 0x0000005848138211 */ /* 0x000fe200018f0c47 */
[----:B--2---:R1:W-:Y:S01]  /*8420*/  @!P2 STG.E.128 desc[UR6][R16.64], R4 ;  /* 0x000000041000a986 */ /* 0x0043e2000c101d06 */
[C---:B------:R-:W-:Y:S04]  /*8430*/  ISETP.GE.OR P2, PT, R98.reuse, R125, P1 ;  /* 0x0000007d6200720c */ /* 0x040fe80000f46670 */
[----:B------:R-:W-:Y:S11]  /*8440*/  ISETP.LT.OR P2, PT, R98, R124, P2 ;  /* 0x0000007c6200720c */ /* 0x000ff60001741670 */
[----:B------:R-:W-:Y:S02]  /*8450*/  @!UPT UIADD3 URZ, URZ, URZ, URZ ;  /* 0x0000003f3f3ff290 */ /* 0x000fe4000fffe03f */
[----:B------:R-:W2:Y:S01]  /*8460*/  @!P2 LDC.64 R2, c[0x0][0x338] ;  /* 0x0000ce00ff02ab82 */ /* 0x000ea20000000a00 */
[-C--:B------:R-:W-:Y:S01]  /*8470*/  @!P2 MOV R83, R81.reuse ;  /* 0x000000510053a202 */ /* 0x080fe20000000f00 */
[----:B-1----:R-:W-:Y:S01]  /*8480*/  IMAD.U32 R17, RZ, RZ, UR33 ;  /* 0x00000021ff117e24 */ /* 0x002fe2000f8e00ff */
[----:B------:R1:W3:Y:S01]  /*8490*/  @!P0 LDG.E.128 R4, desc[UR6][R18.64] ;  /* 0x0000000612048981 */ /* 0x0002e2000c1e1d00 */
[----:B------:R-:W-:Y:S04]  /*84a0*/  MOV R16, UR32 ;  /* 0x0000002000107c02 */ /* 0x000fe80008000f00 */
[C---:B------:R-:W-:Y:S01]  /*84b0*/  @!P0 LEA R20, P3, R16.reuse, R82, 0x1 ;  /* 0x0000005210148211 */ /* 0x040fe200078608ff */
[----:B--2---:R-:W-:Y:S03]  /*84c0*/  @!P2 IMAD R3, R3, 0x140, RZ ;  /* 0x000001400303a824 */ /* 0x004fe600078e02ff */
[----:B------:R-:W-:Y:S01]  /*84d0*/  @!P0 LEA.HI.X R21, R16, R81, R0, 0x1, P3 ;  /* 0x0000005110158211 */ /* 0x000fe200018f0c00 */
[----:B-1----:R-:W-:Y:S01]  /*84e0*/  @!P2 IMAD.MOV.U32 R18, RZ, RZ, R89 ;  /* 0x000000ffff12a224 */ /* 0x002fe200078e0059 */
[----:B------:R-:W-:Y:S03]  /*84f0*/  @!P2 MOV R19, R88 ;  /* 0x000000580013a202 */ /* 0x000fe60000000f00 */
[----:B------:R-:W-:Y:S04]  /*8500*/  @!P2 IMAD.WIDE.U32 R18, R2, 0x140, R18 ;  /* 0x000001400212a825 */ /* 0x000fe800078e0012 */
[----:B------:R-:W-:Y:S01]  /*8510*/  @!P2 IMAD.IADD R19, R19, 0x1, R3 ;  /* 0x000000011313a824 */ /* 0x000fe200078e0203 */
[----:B---3--:R1:W-:Y:S01]  /*8520*/  @!P0 STG.E.128 desc[UR6][R20.64], R4 ;  /* 0x0000000414008986 */ /* 0x0083e2000c101d06 */
[CC--:B------:R-:W-:Y:S02]  /*8530*/  ISETP.GE.OR P0, PT, R97.reuse, R125.reuse, P1 ;  /* 0x0000007d6100720c */ /* 0x0c0fe40000f06670 */
[C---:B------:R-:W-:Y:S03]  /*8540*/  ISETP.GE.OR P1, PT, R96.reuse, R125, P1 ;  /* 0x0000007d6000720c */ /* 0x040fe60000f26670 */
[----:B------:R-:W2:Y:S01]  /*8550*/  @!P2 LDG.E.128 R16, desc[UR6][R18.64] ;  /* 0x000000061210a981 */ /* 0x000ea2000c1e1d00 */
[-C--:B------:R-:W-:Y:S02]  /*8560*/  ISETP.LT.OR P0, PT, R97, R124.reuse, P0 ;  /* 0x0000007c6100720c */ /* 0x080fe40000701670 */
[----:B------:R-:W-:Y:S11]  /*8570*/  ISETP.LT.OR P1, PT, R96, R124, P1 ;  /* 0x0000007c6000720c */ /* 0x000ff60000f21670 */
[----:B------:R-:W3:Y:S01]  /*8580*/  @!P0 LDC.64 R2, c[0x0][0x338] ;  /* 0x0000ce00ff028b82 */ /* 0x000ee20000000a00 */
[----:B-1----:R-:W-:Y:S07]  /*8590*/  @!P0 IMAD.MOV.U32 R20, RZ, RZ, R89 ;  /* 0x000000ffff148224 */ /* 0x002fee00078e0059 */
[----:B------:R-:W1:Y:S01]  /*85a0*/  @!P2 LDC.64 R4, c[0x0][0x248] ;  /* 0x00009200ff04ab82 */ /* 0x000e620000000a00 */
[----:B------:R-:W-:Y:S02]  /*85b0*/  @!P0 IMAD.MOV.U32 R21, RZ, RZ, R88 ;  /* 0x000000ffff158224 */ /* 0x000fe400078e0058 */
[----:B---3--:R-:W-:Y:S04]  /*85c0*/  @!P0 IMAD.WIDE.U32 R20, R2, 0x180, R20 ;  /* 0x0000018002148825 */ /* 0x008fe800078e0014 */
[----:B------:R-:W-:Y:S04]  /*85d0*/  @!P0 IMAD R3, R3, 0x180, RZ ;  /* 0x0000018003038824 */ /* 0x000fe800078e02ff */
[----:B------:R-:W-:Y:S02]  /*85e0*/  @!P0 IMAD.IADD R21, R21, 0x1, R3 ;  /* 0x0000000115158824 */ /* 0x000fe400078e0203 */
[----:B------:R-:W3:Y:S01]  /*85f0*/  @!P1 LDC.64 R2, c[0x0][0x338] ;  /* 0x0000ce00ff029b82 */ /* 0x000ee20000000a00 */
[----:B-1----:R-:W-:Y:S01]  /*8600*/  @!P2 IMAD.WIDE.U32 R6, R4, 0x140, R82 ;  /* 0x000001400406a825 */ /* 0x002fe200078e0052 */
[----:B------:R-:W-:Y:S03]  /*8610*/  @!P0 MOV R83, R81 ;  /* 0x0000005100538202 */ /* 0x000fe60000000f00 */
[----:B------:R-:W-:Y:S05]  /*8620*/  @!P2 IMAD R5, R5, 0x140, RZ ;  /* 0x000001400505a824 */ /* 0x000fea00078e02ff */
[----:B------:R-:W-:Y:S02]  /*8630*/  @!P2 IADD3 R7, R7, R5, RZ ;  /* 0x000000050707a210 */ /* 0x000fe40007ffe0ff */
[----:B------:R-:W1:Y:S01]  /*8640*/  @!P0 LDC.64 R4, c[0x0][0x248] ;  /* 0x00009200ff048b82 */ /* 0x000e620000000a00 */
[----:B---3--:R-:W-:Y:S02]  /*8650*/  @!P1 IMAD R3, R3, 0x1c0, RZ ;  /* 0x000001c003039824 */ /* 0x008fe400078e02ff */
[----:B-1----:R-:W-:Y:S01]  /*8660*/  @!P0 IMAD R5, R5, 0x180, RZ ;  /* 0x0000018005058824 */ /* 0x002fe200078e02ff */
[----:B--2---:R1:W-:Y:S02]  /*8670*/  @!P2 STG.E.128 desc[UR6][R6.64], R16 ;  /* 0x000000100600a986 */ /* 0x0043e4000c101d06 */
[----:B-1----:R-:W-:Y:S04]  /*8680*/  @!P0 IMAD.WIDE.U32 R6, R4, 0x180, R82 ;  /* 0x0000018004068825 */ /* 0x002fe800078e0052 */
[----:B------:R1:W2:Y:S01]  /*8690*/  @!P0 LDG.E.128 R16, desc[UR6][R20.64] ;  /* 0x0000000614108981 */ /* 0x0002a2000c1e1d00 */
[----:B------:R-:W-:Y:S02]  /*86a0*/  @!P0 IMAD.IADD R7, R7, 0x1, R5 ;  /* 0x0000000107078824 */ /* 0x000fe400078e0205 */
[----:B------:R-:W-:Y:S01]  /*86b0*/  @!P1 IMAD.MOV.U32 R83, RZ, RZ, R81 ;  /* 0x000000ffff539224 */ /* 0x000fe200078e0051 */
[----:B-1----:R-:W-:Y:S01]  /*86c0*/  @!P1 MOV R21, R88 ;  /* 0x0000005800159202 */ /* 0x002fe20000000f00 */
[----:B------:R-:W-:Y:S04]  /*86d0*/  @!P1 IMAD.MOV.U32 R20, RZ, RZ, R89 ;  /* 0x000000ffff149224 */ /* 0x000fe800078e0059 */
[----:B------:R-:W-:Y:S05]  /*86e0*/  @!P1 IMAD.WIDE.U32 R20, R2, 0x1c0, R20 ;  /* 0x000001c002149825 */ /* 0x000fea00078e0014 */
[----:B------:R-:W-:Y:S02]  /*86f0*/  @!P1 IADD3 R21, R21, R3, RZ ;  /* 0x0000000315159210 */ /* 0x000fe40007ffe0ff */
[----:B------:R-:W1:Y:S02]  /*8700*/  @!P1 LDC.64 R2, c[0x0][0x248] ;  /* 0x00009200ff029b82 */ /* 0x000e640000000a00 */
[----:B-1----:R-:W-:Y:S01]  /*8710*/  @!P1 IMAD R3, R3, 0x1c0, RZ ;  /* 0x000001c003039824 */ /* 0x002fe200078e02ff */
[----:B--2---:R1:W-:Y:S06]  /*8720*/  @!P0 STG.E.128 desc[UR6][R6.64], R16 ;  /* 0x0000001006008986 */ /* 0x0043ec000c101d06 */
[----:B-1----:R-:W2:Y:S01]  /*8730*/  @!P1 LDG.E.128 R4, desc[UR6][R20.64] ;  /* 0x0000000614049981 */ /* 0x002ea2000c1e1d00 */
[----:B------:R-:W-:Y:S05]  /*8740*/  @!P1 IMAD.WIDE.U32 R16, R2, 0x1c0, R82 ;  /* 0x000001c002109825 */ /* 0x000fea00078e0052 */
[----:B------:R-:W-:Y:S05]  /*8750*/  @!P1 IADD3 R17, R17, R3, RZ ;  /* 0x0000000311119210 */ /* 0x000fea0007ffe0ff */
[----:B--2---:R1:W-:Y:S02]  /*8760*/  @!P1 STG.E.128 desc[UR6][R16.64], R4 ;  /* 0x0000000410009986 */ /* 0x0043e4000c101d06 */
.L_x_2026:
[----:B------:R-:W-:Y:S01]  /*8770*/  PLOP3.LUT P0, PT, PT, PT, UP1, 0x40, 0x0 ;  /* 0x000000000000781c */ /* 0x000fe20003f0e818 */
[----:B------:R-:W-:Y:S01]  /*8780*/  IMAD.MOV.U32 R2, RZ, RZ, R89 ;  /* 0x000000ffff027224 */ /* 0x000fe200078e0059 */
[----:B------:R-:W5:Y:S01]  /*8790*/  LDC R0, c[0x0][0x338] ;  /* 0x0000ce00ff007b82 */ /* 0x000f620000000800 */
[----:B------:R-:W-:Y:S02]  /*87a0*/  IMAD.MOV.U32 R3, RZ, RZ, R88 ;  /* 0x000000ffff037224 */ /* 0x000fe400078e0058 */
        /* <DEDUP_REMOVED lines=8> */
[----:B------:R-:W5:Y:S01]  /*8830*/  LDC R3, c[0x0][0x380] ;  /* 0x0000e000ff037b82 */ /* 0x000f620000000800 */
[----:B------:R-:W-:Y:S02]  /*8840*/  IADD3 R0, R14, -0x200, RZ ;  /* 0xfffffe000e007810 */ /* 0x000fe40007ffe0ff */
[----:B------:R-:W-:Y:S02]  /*8850*/  IABS R14, R13 ;  /* 0x0000000d000e7213 */ /* 0x000fe40000000000 */
[----:B-1----:R-:W-:Y:S02]  /*8860*/  IABS R7, R0 ;  /* 0x0000000000077213 */ /* 0x002fe40000000000 */
[----:B-----5:R-:W-:Y:S04]  /*8870*/  IABS R2, R3 ;  /* 0x0000000300027213 */ /* 0x020fe80000000000 */
        /* <DEDUP_REMOVED lines=9> */
[----:B------:R-:W-:Y:S04]  /*8910*/  IMAD.HI.U32 R5, R5, R14, RZ ;  /* 0x0000000e05057227 */ /* 0x000fe800078e00ff */
[----:B------:R-:W-:Y:S01]  /*8920*/  IMAD.MOV R6, RZ, RZ, -R4 ;  /* 0x000000ffff067224 */ /* 0x000fe200078e0a04 */
[----:B------:R-:W-:Y:S03]  /*8930*/  IADD3 R8, -R5, RZ, RZ ;  /* 0x000000ff05087210 */ /* 0x000fe60007ffe1ff */
[C---:B------:R-:W-:Y:S01]  /*8940*/  IMAD R7, R2.reuse, R6, R7 ;  /* 0x0000000602077224 */ /* 0x040fe200078e0207 */
[----:B------:R-:W-:Y:S01]  /*8950*/  LOP3.LUT R6, R13, R3, RZ, 0x3c, !PT ;  /* 0x000000030d067212 */ /* 0x000fe200078e3cff */
[C---:B------:R-:W-:Y:S03]  /*8960*/  IMAD R14, R2.reuse, R8, R14 ;  /* 0x00000008020e7224 */ /* 0x040fe600078e020e */
[C---:B------:R-:W-:Y:S02]  /*8970*/  ISETP.GT.U32.AND P0, PT, R2.reuse, R7, PT ;  /* 0x000000070200720c */ /* 0x040fe40003f04070 */
[----:B------:R-:W-:Y:S02]  /*8980*/  ISETP.GT.U32.AND P3, PT, R2, R14, PT ;  /* 0x0000000e0200720c */ /* 0x000fe40003f64070 */
[----:B------:R-:W-:Y:S09]  /*8990*/  ISETP.GE.AND P2, PT, R6, RZ, PT ;  /* 0x000000ff0600720c */ /* 0x000ff20003f46270 */
[--C-:B------:R-:W-:Y:S01]  /*89a0*/  @!P0 IMAD.IADD R7, R7, 0x1, -R2.reuse ;  /* 0x0000000107078824 */ /* 0x100fe200078e0a02 */
[----:B------:R-:W-:Y:S01]  /*89b0*/  @!P0 IADD3 R4, R4, 0x1, RZ ;  /* 0x0000000104048810 */ /* 0x000fe20007ffe0ff */
[----:B------:R-:W-:Y:S01]  /*89c0*/  @!P3 IMAD.IADD R14, R14, 0x1, -R2 ;  /* 0x000000010e0eb824 */ /* 0x000fe200078e0a02 */
[----:B------:R-:W-:Y:S01]  /*89d0*/  ISETP.NE.AND P0, PT, R3, RZ, PT ;  /* 0x000000ff0300720c */ /* 0x000fe20003f05270 */
[----:B------:R-:W-:Y:S01]  /*89e0*/  @!P3 VIADD R5, R5, 0x1 ;  /* 0x000000010505b836 */ /* 0x000fe20000000000 */
[-C--:B------:R-:W-:Y:S02]  /*89f0*/  ISETP.GE.U32.AND P4, PT, R7, R2.reuse, PT ;  /* 0x000000020700720c */ /* 0x080fe40003f86070 */
[----:B------:R-:W-:Y:S02]  /*8a00*/  ISETP.GE.U32.AND P5, PT, R14, R2, PT ;  /* 0x000000020e00720c */ /* 0x000fe40003fa6070 */
[CC--:B------:R-:W-:Y:S01]  /*8a10*/  LOP3.LUT R2, R0.reuse, R3.reuse, RZ, 0x3c, !PT ;  /* 0x0000000300027212 */ /* 0x0c0fe200078e3cff */
[----:B------:R-:W-:Y:S03]  /*8a20*/  IMAD.IADD R0, R0, 0x1, -R13 ;  /* 0x0000000100007824 */ /* 0x000fe600078e0a0d */
[----:B------:R-:W-:Y:S02]  /*8a30*/  ISETP.GE.AND P1, PT, R2, RZ, PT ;  /* 0x000000ff0200720c */ /* 0x000fe40003f26270 */
[----:B------:R-:W-:Y:S03]  /*8a40*/  LOP3.LUT R2, RZ, R3, RZ, 0x33, !PT ;  /* 0x00000003ff027212 */ /* 0x000fe600078e33ff */
[----:B------:R-:W-:Y:S02]  /*8a50*/  @P4 VIADD R4, R4, 0x1 ;  /* 0x0000000104044836 */ /* 0x000fe40000000000 */
[----:B------:R-:W-:Y:S04]  /*8a60*/  @P5 IADD3 R5, R5, 0x1, RZ ;  /* 0x0000000105055810 */ /* 0x000fe80007ffe0ff */
[----:B------:R-:W-:Y:S02]  /*8a70*/  @!P2 IADD3 R5, -R5, RZ, RZ ;  /* 0x000000ff0505a210 */ /* 0x000fe40007ffe1ff */
[----:B------:R-:W-:Y:S05]  /*8a80*/  @!P1 IMAD.MOV R4, RZ, RZ, -R4 ;  /* 0x000000ffff049224 */ /* 0x000fea00078e0a04 */
[C---:B------:R-:W-:Y:S02]  /*8a90*/  SEL R4, R2.reuse, R4, !P0 ;  /* 0x0000000402047207 */ /* 0x040fe40004000000 */
[----:B------:R-:W-:Y:S02]  /*8aa0*/  SEL R2, R2, R5, !P0 ;  /* 0x0000000502027207 */ /* 0x000fe40004000000 */
[-C--:B------:R-:W-:Y:S02]  /*8ab0*/  LEA R14, P1, R4, R240.reuse, 0x2 ;  /* 0x000000f0040e7211 */ /* 0x080fe400078210ff */
[----:B------:R-:W-:Y:S02]  /*8ac0*/  LEA R6, P0, R2, R240, 0x2 ;  /* 0x000000f002067211 */ /* 0x000fe400078010ff */
[-C--:B------:R-:W-:Y:S02]  /*8ad0*/  LEA.HI.X.SX32 R15, R4, R241.reuse, 0x2, P1 ;  /* 0x000000f1040f7211 */ /* 0x080fe400008f16ff */
[C---:B------:R-:W-:Y:S02]  /*8ae0*/  LEA.HI.X.SX32 R7, R2.reuse, R241, 0x2, P0 ;  /* 0x000000f102077211 */ /* 0x040fe400000f16ff */
[----:B------:R-:W-:Y:S01]  /*8af0*/  IADD3 R2, R2, -R4, RZ ;  /* 0x8000000402027210 */ /* 0x000fe20007ffe0ff */
[----:B------:R1:W5:Y:S04]  /*8b00*/  LDG.E R5, desc[UR6][R14.64] ;  /* 0x000000060e057981 */ /* 0x000368000c1e1900 */
[----:B------:R-:W-:Y:S01]  /*8b10*/  IMAD R0, R2, R3, R0 ;  /* 0x0000000302007224 */ /* 0x000fe200078e0200 */
[----:B------:R-:W5:Y:S04]  /*8b20*/  LDG.E R6, desc[UR6][R6.64] ;  /* 0x0000000606067981 */ /* 0x000f68000c1e1900 */
[----:B------:R-:W-:Y:S05]  /*8b30*/  SHF.R.S32.HI R4, RZ, 0x1f, R0 ;  /* 0x0000001fff047819 */ /* 0x000fea0000011400 */
[C---:B------:R-:W-:Y:S02]  /*8b40*/  IMAD R3, R4.reuse, UR16, RZ ;  /* 0x0000001004037c24 */ /* 0x040fe4000f8e02ff */
[----:B------:R-:W-:Y:S02]  /*8b50*/  IMAD R4, R4, UR10, RZ ;  /* 0x0000000a04047c24 */ /* 0x000fe4000f8e02ff */
[C---:B------:R-:W-:Y:S02]  /*8b60*/  IMAD R3, R0.reuse, UR17, R3 ;  /* 0x0000001100037c24 */ /* 0x040fe4000f8e0203 */
[C---:B------:R-:W-:Y:S02]  /*8b70*/  IMAD R4, R0.reuse, UR11, R4 ;  /* 0x0000000b00047c24 */ /* 0x040fe4000f8e0204 */
[----:B-1----:R-:W-:Y:S05]  /*8b80*/  IMAD.WIDE.U32 R14, R0, UR16, RZ ;  /* 0x00000010000e7c25 */ /* 0x002fea000f8e00ff */
[----:B------:R-:W-:Y:S01]  /*8b90*/  IADD3 R15, R15, R3, RZ ;  /* 0x000000030f0f7210 */ /* 0x000fe20007ffe0ff */
[----:B-----5:R-:W-:Y:S04]  /*8ba0*/  IMAD.IADD R6, R5, 0x1, -R6 ;  /* 0x0000000105067824 */ /* 0x020fe800078e0a06 */
[C---:B--234-:R-:W-:Y:S01]  /*8bb0*/  IMAD.WIDE.U32 R16, R6.reuse, UR12, RZ ;  /* 0x0000000c06107c25 */ /* 0x05cfe2000f8e00ff */
[----:B------:R-:W-:Y:S03]  /*8bc0*/  SHF.R.S32.HI R5, RZ, 0x1f, R6 ;  /* 0x0000001fff057819 */ /* 0x000fe60000011406 */
[----:B------:R-:W-:Y:S04]  /*8bd0*/  IMAD.WIDE.U32 R14, R6, UR14, R14 ;  /* 0x0000000e060e7c25 */ /* 0x000fe8000f8e000e */
[C---:B------:R-:W-:Y:S01]  /*8be0*/  IMAD R2, R5.reuse, UR12, RZ ;  /* 0x0000000c05027c24 */ /* 0x040fe2000f8e02ff */
[----:B------:R-:W-:Y:S01]  /*8bf0*/  LEA R85, P1, R14, R85, 0x1 ;  /* 0x000000550e557211 */ /* 0x000fe200078208ff */
[----:B------:R-:W-:Y:S02]  /*8c00*/  IMAD R5, R5, UR14, RZ ;  /* 0x0000000e05057c24 */ /* 0x000fe4000f8e02ff */
[C---:B------:R-:W-:Y:S02]  /*8c10*/  IMAD R2, R6.reuse, UR13, R2 ;  /* 0x0000000d06027c24 */ /* 0x040fe4000f8e0202 */
[----:B------:R-:W-:Y:S02]  /*8c20*/  IMAD R5, R6, UR15, R5 ;  /* 0x0000000f06057c24 */ /* 0x000fe4000f8e0205 */
[----:B------:R-:W-:Y:S01]  /*8c30*/  IMAD.IADD R3, R17, 0x1, R2 ;  /* 0x0000000111037824 */ /* 0x000fe200078e0202 */
[----:B------:R-:W-:Y:S01]  /*8c40*/  MOV R2, R16 ;  /* 0x0000001000027202 */ /* 0x000fe20000000f00 */
[----:B------:R-:W-:Y:S04]  /*8c50*/  IMAD.IADD R5, R15, 0x1, R5 ;  /* 0x000000010f057824 */ /* 0x000fe800078e0205 */
[----:B------:R-:W-:Y:S01]  /*8c60*/  IMAD.WIDE.U32 R2, R0, UR10, R2 ;  /* 0x0000000a00027c25 */ /* 0x000fe2000f8e0002 */
[----:B------:R-:W-:Y:S02]  /*8c70*/  LEA.HI.X R84, R14, R84, R5, 0x1, P1 ;  /* 0x000000540e547211 */ /* 0x000fe400008f0c05 */
[C---:B------:R-:W-:Y:S02]  /*8c80*/  LEA R82, P0, R2.reuse, R82, 0x1 ;  /* 0x0000005202527211 */ /* 0x040fe400078008ff */
[----:B------:R-:W-:Y:S04]  /*8c90*/  IADD3 R4, R3, R4, RZ ;  /* 0x0000000403047210 */ /* 0x000fe80007ffe0ff */
[----:B------:R-:W-:Y:S01]  /*8ca0*/  LEA.HI.X R81, R2, R81, R4, 0x1, P0 ;  /* 0x0000005102517211 */ /* 0x000fe200000f0c04 */
[----:B------:R-:W-:Y:S06]  /*8cb0*/  BRA `(.L_x_2060) ;  /* 0x00000000002c7947 */ /* 0x000fec0003800000 */
.L_x_2059:
[----:B-1----:R-:W-:Y:S01]  /*8cc0*/  MOV R4, R85 ;  /* 0x0000005500047202 */ /* 0x002fe20000000f00 */
[----:B------:R-:W1:Y:S01]  /*8cd0*/  LDC R2, c[0x0][0x250] ;  /* 0x00009400ff027b82 */ /* 0x000e620000000800 */
[----:B--23--:R-:W-:Y:S01]  /*8ce0*/  MOV R83, R81 ;  /* 0x0000005100537202 */ /* 0x00cfe20000000f00 */
[----:B------:R-:W-:Y:S06]  /*8cf0*/  IMAD.MOV.U32 R5, RZ, RZ, R84 ;  /* 0x000000ffff057224 */ /* 0x000fec00078e0054 */
[----:B------:R-:W2:Y:S02]  /*8d00*/  LDC R0, c[0x0][0x248] ;  /* 0x00009200ff007b82 */ /* 0x000ea40000000800 */
[----:B--2---:R-:W-:Y:S02]  /*8d10*/  IMAD.U32 R0, R0, -0x100, RZ ;  /* 0xffffff0000007824 */ /* 0x004fe400078e00ff */
[----:B-1----:R-:W-:Y:S03]  /*8d20*/  IMAD.U32 R2, R2, -0x100, RZ ;  /* 0xffffff0002027824 */ /* 0x002fe600078e00ff */
[----:B------:R-:W-:Y:S02]  /*8d30*/  LEA R82, P0, R0, R82, 0x1 ;  /* 0x0000005200527211 */ /* 0x000fe400078008ff */
[----:B------:R-:W-:Y:S02]  /*8d40*/  LEA R85, P1, R2, R4, 0x1 ;  /* 0x0000000402557211 */ /* 0x000fe400078208ff */
[----:B------:R-:W-:Y:S02]  /*8d50*/  LEA.HI.X.SX32 R81, R0, R83, 0x1, P0 ;  /* 0x0000005300517211 */ /* 0x000fe400000f0eff */
[----:B------:R-:W-:Y:S09]  /*8d60*/  LEA.HI.X.SX32 R84, R2, R5, 0x1, P1 ;  /* 0x0000000502547211 */ /* 0x000ff200008f0eff */
.L_x_2060:
[----:B------:R-:W-:Y:S04]  /*8d70*/  IADD3 R12, R12, -0x1, RZ ;  /* 0xffffffff0c0c7810 */ /* 0x000fe80007ffe0ff */
[----:B------:R-:W-:Y:S11]  /*8d80*/  ISETP.GT.AND P0, PT, R12, R67, PT ;  /* 0x000000430c00720c */ /* 0x000ff60003f04270 */
[----:B------:R-:W-:Y:S02]  /*8d90*/  @!UPT UIADD3 URZ, URZ, URZ, URZ ;  /* 0x0000003f3f3ff290 */ /* 0x000fe4000fffe03f */
[----:B------:R-:W-:Y:S05]  /*8da0*/  @P0 BRA `(.L_x_2061) ;  /* 0xffffff9800b00947 */ /* 0x000fea000383ffff */
.L_x_2007:
        /* <DEDUP_REMOVED lines=12> */
[----:B------:R-:W-:-:S04]  /*8e70*/  ISETP.NE.U32.AND P0, PT, RZ, UR8, PT ;  /* 0x00000008ff007c0c */ /* 0x000fc8000bf05070 */
[----:B------:R-:W-:-:S13]  /*8e80*/  ISETP.NE.AND.EX P0, PT, RZ, UR9, PT, P0 ;  /* 0x00000009ff007c0c */ /* 0x000fda000bf05300 */
[----:B------:R-:W2:Y:S01]  /*8e90*/  @P0 LDG.E R112, desc[UR6][R112.64] ;  /* 0x0000000670700981 */ /* 0x000ea2000c1e1900 */
[----:B------:R-:W-:Y:S01]  /*8ea0*/  UMOV UR8, URZ ;  /* 0x0000003f00087c82 */ /* 0x000fe20008000000 */
[----:B------:R-:W-:Y:S01]  /*8eb0*/  ULDC.U8 UR12, c[0x0][0x3c3] ;  /* 0x0000f0c0000c7ab9 */ /* 0x000fe20000000000 */
[----:B------:R-:W-:Y:S01]  /*8ec0*/  IADD3 R3, P1, R114, UR10, RZ ;  /* 0x0000000a72037c10 */ /* 0x000fe2000ff3e0ff */
[----:B------:R-:W-:-:S03]  /*8ed0*/  IMAD.SHL.U32 R8, R48, 0x20, RZ ;  /* 0x0000002030087824 */ /* 0x000fc600078e00ff */
[----:B------:R-:W-:Y:S02]  /*8ee0*/  IADD3.X R2, R45, UR11, RZ, P1, !PT ;  /* 0x0000000b2d027c10 */ /* 0x000fe40008ffe4ff */
[----:B--2---:R-:W-:Y:S02]  /*8ef0*/  @P0 R2UR UR8, R112 ;  /* 0x00000000700802ca */ /* 0x004fe400000e0000 */
[----:B------:R-:W-:Y:S01]  /*8f00*/  ISETP.NE.AND P0, PT, RZ, UR12, PT ;  /* 0x0000000cff007c0c */ /* 0x000fe2000bf05270 */
[----:B------:R-:W-:-:S10]  /*8f10*/  UIADD3 UR12, -UR27, UR20, URZ ;  /* 0x000000141b0c7290 */ /* 0x000fd4000fffe13f */
[----:B------:R-:W-:-:S03]  /*8f20*/  UIADD3 UR29, UR8, UR29, UR27 ;  /* 0x0000001d081d7290 */ /* 0x000fc6000fffe01b */
[----:B------:R-:W-:Y:S02]  /*8f30*/  ULDC.64 UR8, c[0x0][0x210] ;  /* 0x0000840000087ab9 */ /* 0x000fe40000000a00 */
[----:B------:R-:W-:Y:S01]  /*8f40*/  LEA R12, P2, R114, UR8, 0x1 ;  /* 0x00000008720c7c11 */ /* 0x000fe2000f8408ff */
[----:B------:R-:W-:Y:S01]  /*8f50*/  IMAD R4, R48, UR29, RZ ;  /* 0x0000001d30047c24 */ /* 0x000fe2000f8e02ff */
[----:B----4-:R-:W-:Y:S02]  /*8f60*/  LEA R28, P1, R3, UR8, 0x1 ;  /* 0x00000008031c7c11 */ /* 0x010fe4000f8208ff */
[----:B------:R-:W-:Y:S02]  /*8f70*/  LEA.HI.X R13, R114, UR9, R45, 0x1, P2 ;  /* 0x00000009720d7c11 */ /* 0x000fe400090f0c2d */
[-C--:B------:R-:W-:Y:S02]  /*8f80*/  IADD3 R50, P4, R50, R4.reuse, RZ ;  /* 0x0000000432327210 */ /* 0x080fe40007f9e0ff */
[----:B------:R-:W-:-:S02]  /*8f90*/  IADD3 R0, P3, R49, R4, RZ ;  /* 0x0000000431007210 */ /* 0x000fc40007f7e0ff */
[----:B------:R-:W-:Y:S02]  /*8fa0*/  SHF.R.S32.HI R4, RZ, 0x1f, R4 ;  /* 0x0000001fff047819 */ /* 0x000fe40000011404 */
[----:B------:R-:W-:-:S03]  /*8fb0*/  LEA.HI.X R29, R3, UR9, R2, 0x1, P1 ;  /* 0x00000009031d7c11 */ /* 0x000fc600088f0c02 */
[--C-:B------:R-:W-:Y:S02]  /*8fc0*/  IMAD.X R47, R47, 0x1, R4.reuse, P4 ;  /* 0x000000012f2f7824 */ /* 0x100fe400020e0604 */
[----:B------:R-:W-:Y:S01]  /*8fd0*/  IMAD.X R2, R46, 0x1, R4, P3 ;  /* 0x000000012e027824 */ /* 0x000fe200018e0604 */
[----:B------:R-:W-:Y:S06]  /*8fe0*/  @!P0 BRA `(.L_x_2064) ;  /* 0x0000000800148947 */ /* 0x000fec0003800000 */
[----:B------:R-:W-:Y:S01]  /*8ff0*/  ISETP.GE.AND P0, PT, R110, UR12, PT ;  /* 0x0000000c6e007c0c */ /* 0x000fe2000bf06270 */
        /* <DEDUP_REMOVED lines=17> */
[C---:B------:R-:W-:Y:S02]  /*9110*/  IADD3 R6, P0, R2.reuse, UR8, RZ ;  /* 0x0000000802067c10 */ /* 0x040fe4000ff1e0ff */
[----:B------:R-:W-:Y:S02]  /*9120*/  IADD3 R4, P1, R2, UR10, RZ ;  /* 0x0000000a02047c10 */ /* 0x000fe4000ff3e0ff */
[C---:B------:R-:W-:Y:S02]  /*9130*/  IADD3.X R7, R0.reuse, UR9, RZ, P0, !PT ;  /* 0x0000000900077c10 */ /* 0x040fe400087fe4ff */
[----:B-----5:R-:W-:-:S03]  /*9140*/  IADD3.X R5, R0, UR11, RZ, P1, !PT ;  /* 0x0000000b00057c10 */ /* 0x020fc60008ffe4ff */
[----:B------:R2:W4:Y:S04]  /*9150*/  LDG.E.64 R2, desc[UR6][R6.64] ;  /* 0x0000000606027981 */ /* 0x000528000c1e1b00 */
[----:B------:R-:W4:Y:S01]  /*9160*/  LDG.E.64 R4, desc[UR6][R4.64] ;  /* 0x0000000604047981 */ /* 0x000f22000c1e1b00 */
[----:B------:R-:W-:Y:S02]  /*9170*/  LOP3.LUT R0, R13, 0xffff0000, RZ, 0xc0, !PT ;  /* 0xffff00000d007812 */ /* 0x000fe400078ec0ff */
[----:B---3--:R-:W-:Y:S02]  /*9180*/  LOP3.LUT R16, R12, 0xffff0000, RZ, 0xc0, !PT ;  /* 0xffff00000c107812 */ /* 0x008fe400078ec0ff */
[----:B------:R-:W-:Y:S02]  /*9190*/  LOP3.LUT R11, R15, 0xffff0000, RZ, 0xc0, !PT ;  /* 0xffff00000f0b7812 */ /* 0x000fe400078ec0ff */
[----:B------:R-:W-:Y:S01]  /*91a0*/  LOP3.LUT R19, R14, 0xffff0000, RZ, 0xc0, !PT ;  /* 0xffff00000e137812 */ /* 0x000fe200078ec0ff */
[----:B--2---:R-:W-:Y:S01]  /*91b0*/  IMAD.U32 R6, R13, 0x10000, RZ ;  /* 0x000100000d067824 */ /* 0x004fe200078e00ff */
[----:B------:R-:W-:Y:S01]  /*91c0*/  SHF.L.U32 R7, R12, 0x10, RZ ;  /* 0x000000100c077819 */ /* 0x000fe200000006ff */
[----:B------:R-:W-:Y:S01]  /*91d0*/  IMAD.U32 R12, R15, 0x10000, RZ ;  /* 0x000100000f0c7824 */ /* 0x000fe200078e00ff */
[----:B------:R-:W-:-:S02]  /*91e0*/  SHF.L.U32 R13, R14, 0x10, RZ ;  /* 0x000000100e0d7819 */ /* 0x000fc400000006ff */
[C---:B----4-:R-:W-:Y:S01]  /*91f0*/  LOP3.LUT R10, R2.reuse, 0xffff0000, RZ, 0xc0, !PT ;  /* 0xffff0000020a7812 */ /* 0x050fe200078ec0ff */
[----:B------:R-:W-:Y:S01]  /*9200*/  IMAD.U32 R2, R2, 0x10000, RZ ;  /* 0x0001000002027824 */ /* 0x000fe200078e00ff */
[C---:B------:R-:W-:Y:S02]  /*9210*/  LOP3.LUT R15, R3.reuse, 0xffff0000, RZ, 0xc0, !PT ;  /* 0xffff0000030f7812 */ /* 0x040fe400078ec0ff */
[----:B------:R-:W-:Y:S01]  /*9220*/  LOP3.LUT R18, R4, 0xffff0000, RZ, 0xc0, !PT ;  /* 0xffff000004127812 */ /* 0x000fe200078ec0ff */
[-C--:B------:R-:W-:Y:S01]  /*9230*/  FMUL.FTZ R14, R0, R10.reuse ;  /* 0x0000000a000e7220 */ /* 0x080fe20000410000 */
[----:B------:R-:W-:Y:S01]  /*9240*/  FMUL.FTZ R20, R6, R10 ;  /* 0x0000000a06147220 */ /* 0x000fe20000410000 */
[----:B------:R-:W-:Y:S01]  /*9250*/  SHF.L.U32 R3, R3, 0x10, RZ ;  /* 0x0000001003037819 */ /* 0x000fe200000006ff */
[----:B------:R-:W-:Y:S02]  /*9260*/  IMAD.U32 R4, R4, 0x10000, RZ ;  /* 0x0001000004047824 */ /* 0x000fe400078e00ff */
[-C--:B------:R-:W-:Y:S01]  /*9270*/  FFMA.FTZ R14, R6, R18.reuse, -R14 ;  /* 0x00000012060e7223 */ /* 0x080fe2000001080e */
[----:B------:R-:W-:Y:S01]  /*9280*/  FFMA.FTZ R20, R0, R18, R20 ;  /* 0x0000001200147223 */ /* 0x000fe20000010014 */
[----:B------:R-:W-:Y:S01]  /*9290*/  LOP3.LUT R17, R5, 0xffff0000, RZ, 0xc0, !PT ;  /* 0xffff000005117812 */ /* 0x000fe200078ec0ff */
[CC--:B------:R-:W-:Y:S01]  /*92a0*/  FMUL.FTZ R0, R16.reuse, R2.reuse ;  /* 0x0000000210007220 */ /* 0x0c0fe20000410000 */
[----:B------:R-:W-:Y:S01]  /*92b0*/  FMUL.FTZ R6, R7, R2 ;  /* 0x0000000207067220 */ /* 0x000fe20000410000 */
[----:B------:R-:W-:Y:S01]  /*92c0*/  SHF.L.U32 R5, R5, 0x10, RZ ;  /* 0x0000001005057819 */ /* 0x000fe200000006ff */
[-C--:B------:R-:W-:Y:S01]  /*92d0*/  FMUL.FTZ R2, R19, R3.reuse ;  /* 0x0000000313027220 */ /* 0x080fe20000410000 */
[----:B------:R-:W-:Y:S01]  /*92e0*/  FMUL.FTZ R3, R13, R3 ;  /* 0x000000030d037220 */ /* 0x000fe20000410000 */
[-C--:B------:R-:W-:Y:S01]  /*92f0*/  FMUL.FTZ R10, R11, R15.reuse ;  /* 0x0000000f0b0a7220 */ /* 0x080fe20000410000 */
[-C--:B------:R-:W-:Y:S01]  /*9300*/  FFMA.FTZ R0, R7, R4.reuse, -R0 ;  /* 0x0000000407007223 */ /* 0x080fe20000010800 */
[----:B------:R-:W-:Y:S01]  /*9310*/  FFMA.FTZ R6, R16, R4, R6 ;  /* 0x0000000410067223 */ /* 0x000fe20000010006 */
[C---:B------:R-:W-:Y:S01]  /*9320*/  FMUL.FTZ R15, R12.reuse, R15 ;  /* 0x0000000f0c0f7220 */ /* 0x040fe20000410000 */
[-C--:B------:R-:W-:Y:S01]  /*9330*/  FFMA.FTZ R2, R13, R5.reuse, -R2 ;  /* 0x000000050d027223 */ /* 0x080fe20000010802 */
[----:B------:R-:W-:Y:S01]  /*9340*/  FFMA.FTZ R3, R19, R5, R3 ;  /* 0x0000000513037223 */ /* 0x000fe20000010003 */
[-C--:B------:R-:W-:Y:S01]  /*9350*/  FFMA.FTZ R10, R12, R17.reuse, -R10 ;  /* 0x000000110c0a7223 */ /* 0x080fe2000001080a */
[----:B------:R-:W-:Y:S01]  /*9360*/  FFMA.FTZ R15, R11, R17, R15 ;  /* 0x000000110b0f7223 */ /* 0x000fe2000001000f */
[----:B------:R-:W-:-:S02]  /*9370*/  F2FP.BF16.F32.PACK_AB R14, R20, R14 ;  /* 0x0000000e140e723e */ /* 0x000fc400000010ff */
[----:B------:R-:W-:Y:S02]  /*9380*/  F2FP.BF16.F32.PACK_AB R0, R6, R0 ;  /* 0x000000000600723e */ /* 0x000fe400000010ff */
[----:B------:R-:W-:Y:S02]  /*9390*/  F2FP.BF16.F32.PACK_AB R2, R3, R2 ;  /* 0x000000020302723e */ /* 0x000fe400000010ff */
[----:B------:R-:W-:Y:S01]  /*93a0*/  MOV R13, R14 ;  /* 0x0000000e000d7202 */ /* 0x000fe20000000f00 */
[----:B------:R-:W-:Y:S01]  /*93b0*/  IMAD.MOV.U32 R12, RZ, RZ, R0 ;  /* 0x000000ffff0c7224 */ /* 0x000fe200078e0000 */
[----:B------:R-:W-:Y:S02]  /*93c0*/  F2FP.BF16.F32.PACK_AB R15, R15, R10 ;  /* 0x0000000a0f0f723e */ /* 0x000fe400000010ff */
[----:B------:R-:W-:Y:S02]  /*93d0*/  MOV R14, R2 ;  /* 0x00000002000e7202 */ /* 0x000fe40000000f00 */
.L_x_2068:
[----:B------:R-:W-:Y:S05]  /*93e0*/  BSYNC B0 ;  /* 0x0000000000007941 */ /* 0x000fea0003800000 */
.L_x_2067:
[----:B-----5:R2:W-:Y:S02]  /*93f0*/  STS.128 [R243], R12 ;  /* 0x0000000cf3007388 */ /* 0x0205e40000000c00 */
.L_x_2066:
[----:B------:R-:W-:Y:S05]  /*9400*/  BSYNC B1 ;  /* 0x0000000000017941 */ /* 0x000fea0003800000 */
.L_x_2065:
[----:B------:R-:W-:-:S05]  /*9410*/  VIADD R6, R110, 0x20 ;  /* 0x000000206e067836 */ /* 0x000fca0000000000 */
[----:B------:R-:W-:-:S04]  /*9420*/  ISETP.GE.AND P0, PT, R6, UR12, PT ;  /* 0x0000000c06007c0c */ /* 0x000fc8000bf06270 */
[----:B------:R-:W-:-:S13]  /*9430*/  ISETP.LT.OR P0, PT, R33, -0x83, P0 ;  /* 0xffffff7d2100780c */ /* 0x000fda0000701670 */
[----:B------:R-:W-:Y:S05]  /*9440*/  @P0 BRA `(.L_x_2069) ;  /* 0x0000001000c80947 */ /* 0x000fea0003800000 */
[----:B------:R-:W-:Y:S02]  /*9450*/  ULDC UR8, c[0x0][0x2d0] ;  /* 0x0000b40000087ab9 */ /* 0x000fe40000000800 */
[----:B------:R-:W-:-:S13]  /*9460*/  ISETP.GE.AND P0, PT, R196, UR8, PT ;  /* 0x00000008c4007c0c */ /* 0x000fda000bf06270 */
[----:B------:R4:W-:Y:S01]  /*9470*/  @P0 STS.128 [R243+0x800], RZ ;  /* 0x000800fff3000388 */ /* 0x0009e20000000c00 */
[----:B------:R-:W-:Y:S05]  /*9480*/  @P0 BRA `(.L_x_2069) ;  /* 0x0000001000b80947 */ /* 0x000fea0003800000 */
[----:B------:R-:W5:Y:S01]  /*9490*/  LDG.E.128 R28, desc[UR6][R28.64] ;  /* 0x000000061c1c7981 */ /* 0x000f62000c1e1d00 */
        /* <DEDUP_REMOVED lines=12> */
[----:B-----5:R-:W-:-:S04]  /*9560*/  IADD3.X R5, R8, UR11, RZ, P1, !PT ;  /* 0x0000000b08057c10 */ /* 0x020fc80008ffe4ff */
[----:B------:R-:W3:Y:S04]  /*9570*/  LDG.E.64 R2, desc[UR6][R2.64] ;  /* 0x0000000602027981 */ /* 0x000ee8000c1e1b00 */
[----:B------:R-:W4:Y:S01]  /*9580*/  LDG.E.64 R4, desc[UR6][R4.64] ;  /* 0x0000000604047981 */ /* 0x000f22000c1e1b00 */
[C---:B------:R-:W-:Y:S01]  /*9590*/  LOP3.LUT R0, R29.reuse, 0xffff0000, RZ, 0xc0, !PT ;  /* 0xffff00001d007812 */ /* 0x040fe200078ec0ff */
[----:B------:R-:W-:Y:S01]  /*95a0*/  IMAD.U32 R7, R29, 0x10000, RZ ;  /* 0x000100001d077824 */ /* 0x000fe200078e00ff */
[C---:B------:R-:W-:Y:S01]  /*95b0*/  SHF.L.U32 R8, R28.reuse, 0x10, RZ ;  /* 0x000000101c087819 */ /* 0x040fe200000006ff */
[----:B--2---:R-:W-:Y:S01]  /*95c0*/  IMAD.U32 R12, R31, 0x10000, RZ ;  /* 0x000100001f0c7824 */ /* 0x004fe200078e00ff */
[----:B------:R-:W-:Y:S02]  /*95d0*/  LOP3.LUT R28, R28, 0xffff0000, RZ, 0xc0, !PT ;  /* 0xffff00001c1c7812 */ /* 0x000fe400078ec0ff */
[----:B------:R-:W-:-:S02]  /*95e0*/  SHF.L.U32 R13, R30, 0x10, RZ ;  /* 0x000000101e0d7819 */ /* 0x000fc400000006ff */
[----:B------:R-:W-:Y:S02]  /*95f0*/  LOP3.LUT R30, R30, 0xffff0000, RZ, 0xc0, !PT ;  /* 0xffff00001e1e7812 */ /* 0x000fe400078ec0ff */
[----:B------:R-:W-:Y:S02]  /*9600*/  LOP3.LUT R11, R31, 0xffff0000, RZ, 0xc0, !PT ;  /* 0xffff00001f0b7812 */ /* 0x000fe400078ec0ff */
[C---:B---3--:R-:W-:Y:S01]  /*9610*/  LOP3.LUT R10, R2.reuse, 0xffff0000, RZ, 0xc0, !PT ;  /* 0xffff0000020a7812 */ /* 0x048fe200078ec0ff */
[----:B------:R-:W-:Y:S01]  /*9620*/  IMAD.U32 R2, R2, 0x10000, RZ ;  /* 0x0001000002027824 */ /* 0x000fe200078e00ff */
[----:B------:R-:W-:Y:S02]  /*9630*/  LOP3.LUT R15, R3, 0xffff0000, RZ, 0xc0, !PT ;  /* 0xffff0000030f7812 */ /* 0x000fe400078ec0ff */
[----:B----4-:R-:W-:Y:S01]  /*9640*/  LOP3.LUT R17, R4, 0xffff0000, RZ, 0xc0, !PT ;  /* 0xffff000004117812 */ /* 0x010fe200078ec0ff */
[CC--:B------:R-:W-:Y:S01]  /*9650*/  FMUL.FTZ R14, R0.reuse, R10.reuse ;  /* 0x0000000a000e7220 */ /* 0x0c0fe20000410000 */
[----:B------:R-:W-:Y:S01]  /*9660*/  FMUL.FTZ R18, R7, R10 ;  /* 0x0000000a07127220 */ /* 0x000fe20000410000 */
[----:B------:R-:W-:Y:S01]  /*9670*/  SHF.L.U32 R3, R3, 0x10, RZ ;  /* 0x0000001003037819 */ /* 0x000fe200000006ff */
[----:B------:R-:W-:Y:S01]  /*9680*/  FMUL.FTZ R10, R11, R15 ;  /* 0x0000000f0b0a7220 */ /* 0x000fe20000410000 */
[-C--:B------:R-:W-:Y:S01]  /*9690*/  FFMA.FTZ R14, R7, R17.reuse, -R14 ;  /* 0x00000011070e7223 */ /* 0x080fe2000001080e */
[----:B------:R-:W-:Y:S01]  /*96a0*/  FFMA.FTZ R18, R0, R17, R18 ;  /* 0x0000001100127223 */ /* 0x000fe20000010012 */
[C---:B------:R-:W-:Y:S01]  /*96b0*/  LOP3.LUT R16, R5.reuse, 0xffff0000, RZ, 0xc0, !PT ;  /* 0xffff000005107812 */ /* 0x040fe200078ec0ff */
[-C--:B------:R-:W-:Y:S01]  /*96c0*/  FMUL.FTZ R0, R28, R2.reuse ;  /* 0x000000021c007220 */ /* 0x080fe20000410000 */
[----:B------:R-:W-:Y:S01]  /*96d0*/  FMUL.FTZ R7, R8, R2 ;  /* 0x0000000208077220 */ /* 0x000fe20000410000 */
[----:B------:R-:W-:Y:S01]  /*96e0*/  SHF.L.U32 R5, R5, 0x10, RZ ;  /* 0x0000001005057819 */ /* 0x000fe200000006ff */
[----:B------:R-:W-:Y:S01]  /*96f0*/  FMUL.FTZ R2, R30, R3 ;  /* 0x000000031e027220 */ /* 0x000fe20000410000 */
[----:B------:R-:W-:-:S02]  /*9700*/  IMAD.U32 R4, R4, 0x10000, RZ ;  /* 0x0001000004047824 */ /* 0x000fc400078e00ff */
[C---:B------:R-:W-:Y:S01]  /*9710*/  FMUL.FTZ R3, R13.reuse, R3 ;  /* 0x000000030d037220 */ /* 0x040fe20000410000 */
[----:B------:R-:W-:Y:S01]  /*9720*/  FMUL.FTZ R15, R12, R15 ;  /* 0x0000000f0c0f7220 */ /* 0x000fe20000410000 */
[-C--:B------:R-:W-:Y:S01]  /*9730*/  FFMA.FTZ R2, R13, R5.reuse, -R2 ;  /* 0x000000050d027223 */ /* 0x080fe20000010802 */
[-C--:B------:R-:W-:Y:S01]  /*9740*/  FFMA.FTZ R0, R8, R4.reuse, -R0 ;  /* 0x0000000408007223 */ /* 0x080fe20000010800 */
[----:B------:R-:W-:Y:S01]  /*9750*/  FFMA.FTZ R7, R28, R4, R7 ;  /* 0x000000041c077223 */ /* 0x000fe20000010007 */
[----:B------:R-:W-:Y:S01]  /*9760*/  FFMA.FTZ R3, R30, R5, R3 ;  /* 0x000000051e037223 */ /* 0x000fe20000010003 */
[-C--:B------:R-:W-:Y:S01]  /*9770*/  FFMA.FTZ R10, R12, R16.reuse, -R10 ;  /* 0x000000100c0a7223 */ /* 0x080fe2000001080a */
[----:B------:R-:W-:Y:S01]  /*9780*/  FFMA.FTZ R15, R11, R16, R15 ;  /* 0x000000100b0f7223 */ /* 0x000fe2000001000f */
[----:B------:R-:W-:Y:S02]  /*9790*/  F2FP.BF16.F32.PACK_AB R14, R18, R14 ;  /* 0x0000000e120e723e */ /* 0x000fe400000010ff */
[----:B------:R-:W-:-:S02]  /*97a0*/  F2FP.BF16.F32.PACK_AB R0, R7, R0 ;  /* 0x000000000700723e */ /* 0x000fc400000010ff */
[----:B------:R-:W-:Y:S02]  /*97b0*/  F2FP.BF16.F32.PACK_AB R2, R3, R2 ;  /* 0x000000020302723e */ /* 0x000fe400000010ff */
[----:B------:R-:W-:Y:S01]  /*97c0*/  F2FP.BF16.F32.PACK_AB R10, R15, R10 ;  /* 0x0000000a0f0a723e */ /* 0x000fe200000010ff */
[----:B------:R-:W-:Y:S01]  /*97d0*/  IMAD.MOV.U32 R28, RZ, RZ, R0 ;  /* 0x000000ffff1c7224 */ /* 0x000fe200078e0000 */
[----:B------:R-:W-:Y:S01]  /*97e0*/  MOV R29, R14 ;  /* 0x0000000e001d7202 */ /* 0x000fe20000000f00 */
[----:B------:R-:W-:Y:S01]  /*97f0*/  IMAD.MOV.U32 R30, RZ, RZ, R2 ;  /* 0x000000ffff1e7224 */ /* 0x000fe200078e0002 */
[----:B------:R-:W-:Y:S02]  /*9800*/  MOV R31, R10 ;  /* 0x0000000a001f7202 */ /* 0x000fe40000000f00 */
.L_x_2071:
[----:B------:R-:W-:Y:S05]  /*9810*/  BSYNC B0 ;  /* 0x0000000000007941 */ /* 0x000fea0003800000 */
.L_x_2070:
[----:B-----5:R1:W-:Y:S01]  /*9820*/  STS.128 [R243+0x800], R28 ;  /* 0x0008001cf3007388 */ /* 0x0203e20000000c00 */
[----:B------:R-:W-:Y:S05]  /*9830*/  BRA `(.L_x_2069) ;  /* 0x0000000c00cc7947 */ /* 0x000fea0003800000 */
.L_x_2064:
        /* <DEDUP_REMOVED lines=17> */
[----:B-----5:R-:W-:-:S10]  /*9950*/  IMAD.MOV.U32 R5, RZ, RZ, R48 ;  /* 0x000000ffff057224 */ /* 0x020fd400078e0030 */
[--C-:B------:R-:W-:Y:S02]  /*9960*/  @P0 SHF.R.S32.HI R3, RZ, 0x1, R51.reuse ;  /* 0x00000001ff030819 */ /* 0x100fe40000011433 */
[----:B------:R-:W-:Y:S02]  /*9970*/  @P0 SHF.R.S32.HI R6, RZ, 0x1, R51 ;  /* 0x00000001ff060819 */ /* 0x000fe40000011433 */
[----:B------:R-:W-:-:S03]  /*9980*/  @P0 IADD3 R4, -R3, RZ, RZ ;  /* 0x000000ff03040210 */ /* 0x000fc60007ffe1ff */
[----:B------:R-:W-:Y:S01]  /*9990*/  @P0 IMAD.MOV R5, RZ, RZ, -R6 ;  /* 0x000000ffff050224 */ /* 0x000fe200078e0a06 */
[----:B------:R-:W-:-:S03]  /*99a0*/  IADD3 R3, P1, R4, R0, RZ ;  /* 0x0000000004037210 */ /* 0x000fc60007f3e0ff */
[----:B------:R-:W-:Y:S01]  /*99b0*/  IMAD.WIDE R6, R5, 0x2, R12 ;  /* 0x0000000205067825 */ /* 0x000fe200078e020c */
[----:B------:R-:W-:Y:S02]  /*99c0*/  LEA.HI.X.SX32 R10, R4, R2, 0x1, P1 ;  /* 0x00000002040a7211 */ /* 0x000fe400008f0eff */
[----:B--2---:R-:W-:-:S03]  /*99d0*/  LEA R12, P1, R3, UR8, 0x1 ;  /* 0x00000008030c7c11 */ /* 0x004fc6000f8208ff */
[----:B------:R-:W2:Y:S01]  /*99e0*/  LDG.E.128 R4, desc[UR6][R6.64] ;  /* 0x0000000606047981 */ /* 0x000ea2000c1e1d00 */
[----:B------:R-:W-:Y:S01]  /*99f0*/  LEA.HI.X R13, R3, UR9, R10, 0x1, P1 ;  /* 0x00000009030d7c11 */ /* 0x000fe200088f0c0a */
[----:B------:R-:W-:Y:S01]  /*9a00*/  IMAD.MOV.U32 R10, RZ, RZ, RZ ;  /* 0x000000ffff0a7224 */ /* 0x000fe200078e00ff */
[----:B------:R-:W-:Y:S01]  /*9a10*/  @P0 SHF.R.S32.HI R3, RZ, 0x1, R51 ;  /* 0x00000001ff030819 */ /* 0x000fe20000011433 */
[----:B------:R-:W-:-:S03]  /*9a20*/  ULDC.64 UR8, c[0x0][0x358] ;  /* 0x0000d60000087ab9 */ /* 0x000fc60000000a00 */
[----:B------:R-:W-:Y:S01]  /*9a30*/  @P0 IADD3 R10, -R3, RZ, RZ ;  /* 0x000000ff030a0210 */ /* 0x000fe20007ffe1ff */
[----:B------:R-:W4:Y:S03]  /*9a40*/  LDG.E.128 R12, desc[UR6][R12.64] ;  /* 0x000000060c0c7981 */ /* 0x000f26000c1e1d00 */
[----:B------:R-:W-:-:S04]  /*9a50*/  IADD3 R3, P1, R10, R0, RZ ;  /* 0x000000000a037210 */ /* 0x000fc80007f3e0ff */
[----:B------:R-:W-:Y:S02]  /*9a60*/  LEA.HI.X.SX32 R10, R10, R2, 0x1, P1 ;  /* 0x000000020a0a7211 */ /* 0x000fe400008f0eff */
[----:B---3--:R-:W-:-:S04]  /*9a70*/  LEA R16, P1, R3, UR8, 0x1 ;  /* 0x0000000803107c11 */ /* 0x008fc8000f8208ff */
[----:B------:R-:W-:-:S06]  /*9a80*/  LEA.HI.X R17, R3, UR9, R10, 0x1, P1 ;  /* 0x0000000903117c11 */ /* 0x000fcc00088f0c0a */
[----:B------:R-:W3:Y:S01]  /*9a90*/  LDG.E.128 R16, desc[UR6][R16.64] ;  /* 0x0000000610107981 */ /* 0x000ee2000c1e1d00 */
[C---:B------:R-:W-:Y:S01]  /*9aa0*/  IMAD.U32 R11, R20.reuse, 0x10000, RZ ;  /* 0x00010000140b7824 */ /* 0x040fe200078e00ff */
[----:B------:R-:W-:Y:S01]  /*9ab0*/  LOP3.LUT R10, R20, 0xffff0000, RZ, 0xc0, !PT ;  /* 0xffff0000140a7812 */ /* 0x000fe200078ec0ff */
[C---:B------:R-:W-:Y:S01]  /*9ac0*/  IMAD.U32 R25, R21.reuse, 0x10000, RZ ;  /* 0x0001000015197824 */ /* 0x040fe200078e00ff */
[----:B------:R-:W-:Y:S01]  /*9ad0*/  LOP3.LUT R3, R21, 0xffff0000, RZ, 0xc0, !PT ;  /* 0xffff000015037812 */ /* 0x000fe200078ec0ff */
[C---:B------:R-:W-:Y:S01]  /*9ae0*/  IMAD.U32 R26, R23.reuse, 0x10000, RZ ;  /* 0x00010000171a7824 */ /* 0x040fe200078e00ff */
[C---:B------:R-:W-:Y:S02]  /*9af0*/  SHF.L.U32 R24, R22.reuse, 0x10, RZ ;  /* 0x0000001016187819 */ /* 0x040fe400000006ff */
[----:B------:R-:W-:Y:S02]  /*9b00*/  LOP3.LUT R21, R22, 0xffff0000, RZ, 0xc0, !PT ;  /* 0xffff000016157812 */ /* 0x000fe400078ec0ff */
[----:B------:R-:W-:Y:S01]  /*9b10*/  LOP3.LUT R20, R23, 0xffff0000, RZ, 0xc0, !PT ;  /* 0xffff000017147812 */ /* 0x000fe200078ec0ff */
[C---:B--2---:R-:W-:Y:S01]  /*9b20*/  IMAD.U32 R23, R4.reuse, 0x10000, RZ ;  /* 0x0001000004177824 */ /* 0x044fe200078e00ff */
[----:B------:R-:W-:Y:S01]  /*9b30*/  LOP3.LUT R22, R4, 0xffff0000, RZ, 0xc0, !PT ;  /* 0xffff000004167812 */ /* 0x000fe200078ec0ff */
[----:B------:R-:W-:Y:S01]  /*9b40*/  IMAD.U32 R27, R6, 0x10000, RZ ;  /* 0x00010000061b7824 */ /* 0x000fe200078e00ff */
[----:B------:R-:W-:-:S02]  /*9b50*/  SHF.L.U32 R4, R5, 0x10, RZ ;  /* 0x0000001005047819 */ /* 0x000fc400000006ff */
[----:B------:R-:W-:Y:S02]  /*9b60*/  LOP3.LUT R30, R5, 0xffff0000, RZ, 0xc0, !PT ;  /* 0xffff0000051e7812 */ /* 0x000fe400078ec0ff */
[C---:B------:R-:W-:Y:S01]  /*9b70*/  SHF.L.U32 R5, R7.reuse, 0x10, RZ ;  /* 0x0000001007057819 */ /* 0x040fe200000006ff */
[----:B----4-:R-:W-:Y:S01]  /*9b80*/  IMAD.U32 R31, R12, 0x10000, RZ ;  /* 0x000100000c1f7824 */ /* 0x010fe200078e00ff */
        /* <DEDUP_REMOVED lines=15> */
[----:B------:R-:W-:Y:S01]  /*9c80*/  @!P0 FADD.FTZ R15, -R15, -RZ ;  /* 0x800000ff0f0f8221 */ /* 0x000fe20000010100 */
[----:B------:R-:W-:Y:S01]  /*9c90*/  FMUL.FTZ R22, R22, R12 ;  /* 0x0000000c16167220 */ /* 0x000fe20000410000 */
[----:B------:R-:W-:Y:S01]  /*9ca0*/  @!P0 FADD.FTZ R14, -R14, -RZ ;  /* 0x800000ff0e0e8221 */ /* 0x000fe20000010100 */
[----:B------:R-:W-:Y:S01]  /*9cb0*/  FMUL.FTZ R5, R5, R13 ;  /* 0x0000000d05057220 */ /* 0x000fe20000410000 */
[----:B------:R-:W-:Y:S01]  /*9cc0*/  FMUL.FTZ R4, R4, R7 ;  /* 0x0000000704047220 */ /* 0x000fe20000410000 */
[----:B------:R-:W-:Y:S01]  /*9cd0*/  FMUL.FTZ R32, R32, R15 ;  /* 0x0000000f20207220 */ /* 0x000fe20000410000 */
[C---:B---3--:R-:W-:Y:S01]  /*9ce0*/  IMAD.U32 R13, R16.reuse, 0x10000, RZ ;  /* 0x00010000100d7824 */ /* 0x048fe200078e00ff */
[----:B------:R-:W-:Y:S01]  /*9cf0*/  LOP3.LUT R12, R16, 0xffff0000, RZ, 0xc0, !PT ;  /* 0xffff0000100c7812 */ /* 0x000fe200078ec0ff */
[----:B------:R-:W-:Y:S01]  /*9d00*/  FMUL.FTZ R6, R6, R14 ;  /* 0x0000000e06067220 */ /* 0x000fe20000410000 */
[----:B------:R-:W-:Y:S01]  /*9d10*/  SHF.L.U32 R7, R17, 0x10, RZ ;  /* 0x0000001011077819 */ /* 0x000fe200000006ff */
[C---:B------:R-:W-:Y:S01]  /*9d20*/  IMAD.U32 R16, R18.reuse, 0x10000, RZ ;  /* 0x0001000012107824 */ /* 0x040fe200078e00ff */
[----:B------:R-:W-:Y:S01]  /*9d30*/  LOP3.LUT R15, R18, 0xffff0000, RZ, 0xc0, !PT ;  /* 0xffff0000120f7812 */ /* 0x000fe200078ec0ff */
[----:B------:R-:W-:Y:S01]  /*9d40*/  FMUL.FTZ R23, R23, R31 ;  /* 0x0000001f17177220 */ /* 0x000fe20000410000 */
        /* <DEDUP_REMOVED lines=15> */
[----:B------:R-:W-:Y:S01]  /*9e40*/  F2FP.BF16.F32.PACK_AB R3, R3, R4 ;  /* 0x000000040303723e */ /* 0x000fe200000010ff */
[----:B------:R-:W-:Y:S01]  /*9e50*/  IMAD.MOV.U32 R20, RZ, RZ, R10 ;  /* 0x000000ffff147224 */ /* 0x000fe200078e000a */
[----:B------:R-:W-:Y:S01]  /*9e60*/  F2FP.BF16.F32.PACK_AB R5, R18, R5 ;  /* 0x000000051205723e */ /* 0x000fe200000010ff */
[----:B------:R-:W-:Y:S01]  /*9e70*/  IMAD.MOV.U32 R22, RZ, RZ, R6 ;  /* 0x000000ffff167224 */ /* 0x000fe200078e0006 */
[----:B------:R-:W-:Y:S02]  /*9e80*/  MOV R21, R3 ;  /* 0x0000000300157202 */ /* 0x000fe40000000f00 */
[----:B------:R-:W-:Y:S02]  /*9e90*/  MOV R23, R5 ;  /* 0x0000000500177202 */ /* 0x000fe40000000f00 */
.L_x_2075:
[----:B------:R-:W-:Y:S05]  /*9ea0*/  BSYNC B0 ;  /* 0x0000000000007941 */ /* 0x000fea0003800000 */
.L_x_2074:
[----:B-----5:R4:W-:Y:S02]  /*9eb0*/  STS.128 [R243], R20 ;  /* 0x00000014f3007388 */ /* 0x0209e40000000c00 */
.L_x_2073:
[----:B------:R-:W-:Y:S05]  /*9ec0*/  BSYNC B1 ;  /* 0x0000000000017941 */ /* 0x000fea0003800000 */
.L_x_2072:
        /* <DEDUP_REMOVED lines=8> */
[----:B--2---:R2:W5:Y:S01]  /*9f50*/  LDG.E.128 R12, desc[UR6][R28.64] ;  /* 0x000000061c0c7981 */ /* 0x004562000c1e1d00 */
[----:B------:R-:W-:Y:S01]  /*9f60*/  ISETP.GE.AND P0, PT, R196, UR5, PT ;  /* 0x00000005c4007c0c */ /* 0x000fe2000bf06270 */
[----:B------:R-:W-:-:S12]  /*9f70*/  BSSY B0, `(.L_x_2076) ;  /* 0x000005b000007945 */ /* 0x000fd80003800000 */
[----:B------:R-:W-:Y:S05]  /*9f80*/  @P0 BRA `(.L_x_2077) ;  /* 0x0000000400640947 */ /* 0x000fea0003800000 */
[----:B------:R-:W-:Y:S01]  /*9f90*/  ISETP.GE.AND P0, PT, R196, R48, PT ;  /* 0x00000030c400720c */ /* 0x000fe20003f06270 */
[----:B------:R-:W-:Y:S01]  /*9fa0*/  IMAD.MOV.U32 R4, RZ, RZ, RZ ;  /* 0x000000ffff047224 */ /* 0x000fe200078e00ff */
[----:B------:R-:W-:Y:S01]  /*9fb0*/  IADD3 R0, P1, R8, R0, RZ ;  /* 0x0000000008007210 */ /* 0x000fe20007f3e0ff */
[----:B------:R-:W-:-:S03]  /*9fc0*/  ULDC.64 UR8, c[0x0][0x360] ;  /* 0x0000d80000087ab9 */ /* 0x000fc60000000a00 */
[----:B------:R-:W-:-:S07]  /*9fd0*/  LEA.HI.X.SX32 R2, R8, R2, 0x1, P1 ;  /* 0x0000000208027211 */ /* 0x000fce00008f0eff */
[--C-:B------:R-:W-:Y:S02]  /*9fe0*/  @P0 SHF.R.S32.HI R3, RZ, 0x1, R51.reuse ;  /* 0x00000001ff030819 */ /* 0x100fe40000011433 */
[----:B-----5:R-:W-:-:S03]  /*9ff0*/  @P0 SHF.R.S32.HI R5, RZ, 0x1, R51 ;  /* 0x00000001ff050819 */ /* 0x020fc60000011433 */
[----:B------:R-:W-:Y:S01]  /*a000*/  @P0 IMAD.MOV R4, RZ, RZ, -R3 ;  /* 0x000000ffff040224 */ /* 0x000fe200078e0a03 */
[----:B------:R-:W-:-:S04]  /*a010*/  @P0 IADD3 R48, -R5, RZ, RZ ;  /* 0x000000ff05300210 */ /* 0x000fc80007ffe1ff */
[----:B------:R-:W-:Y:S01]  /*a020*/  IADD3 R3, P1, R4, R0, RZ ;  /* 0x0000000004037210 */ /* 0x000fe20007f3e0ff */
[----:B---3--:R-:W-:Y:S01]  /*a030*/  IMAD.WIDE R16, R48, 0x2, R28 ;  /* 0x0000000230107825 */ /* 0x008fe200078e021c */
[----:B------:R-:W-:Y:S02]  /*a040*/  @P0 SHF.R.S32.HI R51, RZ, 0x1, R51 ;  /* 0x00000001ff330819 */ /* 0x000fe40000011433 */
[----:B------:R-:W-:Y:S02]  /*a050*/  LEA.HI.X.SX32 R4, R4, R2, 0x1, P1 ;  /* 0x0000000204047211 */ /* 0x000fe400008f0eff */
[C---:B----4-:R-:W-:Y:S01]  /*a060*/  LEA R20, P1, R3.reuse, UR8, 0x1 ;  /* 0x0000000803147c11 */ /* 0x050fe2000f8208ff */
[----:B------:R-:W3:Y:S03]  /*a070*/  LDG.E.128 R16, desc[UR6][R16.64] ;  /* 0x0000000610107981 */ /* 0x000ee6000c1e1d00 */
[----:B------:R-:W-:Y:S01]  /*a080*/  LEA.HI.X R21, R3, UR9, R4, 0x1, P1 ;  /* 0x0000000903157c11 */ /* 0x000fe200088f0c04 */
[----:B------:R-:W-:Y:S01]  /*a090*/  IMAD.MOV.U32 R3, RZ, RZ, RZ ;  /* 0x000000ffff037224 */ /* 0x000fe200078e00ff */
[----:B------:R-:W-:Y:S01]  /*a0a0*/  ULDC.64 UR8, c[0x0][0x358] ;  /* 0x0000d60000087ab9 */ /* 0x000fe20000000a00 */
[----:B------:R-:W-:-:S03]  /*a0b0*/  @P0 IMAD.MOV R3, RZ, RZ, -R51 ;  /* 0x000000ffff030224 */ /* 0x000fc600078e0a33 */
[----:B------:R-:W4:Y:S02]  /*a0c0*/  LDG.E.128 R20, desc[UR6][R20.64] ;  /* 0x0000000614147981 */ /* 0x000f24000c1e1d00 */
[----:B------:R-:W-:-:S04]  /*a0d0*/  IADD3 R0, P1, R3, R0, RZ ;  /* 0x0000000003007210 */ /* 0x000fc80007f3e0ff */
[----:B------:R-:W-:Y:S02]  /*a0e0*/  LEA.HI.X.SX32 R2, R3, R2, 0x1, P1 ;  /* 0x0000000203027211 */ /* 0x000fe400008f0eff */
[----:B------:R-:W-:-:S04]  /*a0f0*/  LEA R24, P1, R0, UR8, 0x1 ;  /* 0x0000000800187c11 */ /* 0x000fc8000f8208ff */
[----:B------:R-:W-:-:S06]  /*a100*/  LEA.HI.X R25, R0, UR9, R2, 0x1, P1 ;  /* 0x0000000900197c11 */ /* 0x000fcc00088f0c02 */
[----:B------:R-:W4:Y:S01]  /*a110*/  LDG.E.128 R24, desc[UR6][R24.64] ;  /* 0x0000000618187981 */ /* 0x000f22000c1e1d00 */
[C---:B------:R-:W-:Y:S01]  /*a120*/  IMAD.U32 R7, R14.reuse, 0x10000, RZ ;  /* 0x000100000e077824 */ /* 0x040fe200078e00ff */
[----:B------:R-:W-:Y:S02]  /*a130*/  LOP3.LUT R5, R14, 0xffff0000, RZ, 0xc0, !PT ;  /* 0xffff00000e057812 */ /* 0x000fe400078ec0ff */
[C---:B------:R-:W-:Y:S02]  /*a140*/  LOP3.LUT R4, R15.reuse, 0xffff0000, RZ, 0xc0, !PT ;  /* 0xffff00000f047812 */ /* 0x040fe400078ec0ff */
[----:B------:R-:W-:Y:S02]  /*a150*/  SHF.L.U32 R14, R15, 0x10, RZ ;  /* 0x000000100f0e7819 */ /* 0x000fe400000006ff */
[C---:B------:R-:W-:Y:S02]  /*a160*/  SHF.L.U32 R3, R12.reuse, 0x10, RZ ;  /* 0x000000100c037819 */ /* 0x040fe400000006ff */
[----:B------:R-:W-:Y:S01]  /*a170*/  LOP3.LUT R2, R12, 0xffff0000, RZ, 0xc0, !PT ;  /* 0xffff00000c027812 */ /* 0x000fe200078ec0ff */
[C---:B------:R-:W-:Y:S01]  /*a180*/  IMAD.U32 R12, R13.reuse, 0x10000, RZ ;  /* 0x000100000d0c7824 */ /* 0x040fe200078e00ff */
[----:B------:R-:W-:Y:S01]  /*a190*/  LOP3.LUT R0, R13, 0xffff0000, RZ, 0xc0, !PT ;  /* 0xffff00000d007812 */ /* 0x000fe200078ec0ff */
[C---:B---3--:R-:W-:Y:S01]  /*a1a0*/  IMAD.U32 R11, R16.reuse, 0x10000, RZ ;  /* 0x00010000100b7824 */ /* 0x048fe200078e00ff */
[----:B------:R-:W-:Y:S01]  /*a1b0*/  LOP3.LUT R10, R16, 0xffff0000, RZ, 0xc0, !PT ;  /* 0xffff0000100a7812 */ /* 0x000fe200078ec0ff */
[----:B------:R-:W-:Y:S01]  /*a1c0*/  IMAD.U32 R13, R19, 0x10000, RZ ;  /* 0x00010000130d7824 */ /* 0x000fe200078e00ff */
[C---:B------:R-:W-:Y:S01]  /*a1d0*/  SHF.L.U32 R16, R18.reuse, 0x10, RZ ;  /* 0x0000001012107819 */ /* 0x040fe200000006ff */
[----:B------:R-:W-:Y:S01]  /*a1e0*/  IMAD.U32 R8, R17, 0x10000, RZ ;  /* 0x0001000011087824 */ /* 0x000fe200078e00ff */
[----:B------:R-:W-:-:S02]  /*a1f0*/  LOP3.LUT R15, R18, 0xffff0000, RZ, 0xc0, !PT ;  /* 0xffff0000120f7812 */ /* 0x000fc400078ec0ff */
[----:B--2---:R-:W-:Y:S02]  /*a200*/  LOP3.LUT R29, R19, 0xffff0000, RZ, 0xc0, !PT ;  /* 0xffff0000131d7812 */ /* 0x004fe400078ec0ff */
[C---:B----4-:R-:W-:Y:S01]  /*a210*/  SHF.L.U32 R18, R21.reuse, 0x10, RZ ;  /* 0x0000001015127819 */ /* 0x050fe200000006ff */
[----:B------:R-:W-:Y:S01]  /*a220*/  IMAD.U32 R30, R22, 0x10000, RZ ;  /* 0x00010000161e7824 */ /* 0x000fe200078e00ff */
[----:B------:R-:W-:Y:S01]  /*a230*/  LOP3.LUT R31, R21, 0xffff0000, RZ, 0xc0, !PT ;  /* 0xffff0000151f7812 */ /* 0x000fe200078ec0ff */
[----:B------:R-:W-:Y:S01]  /*a240*/  IMAD.U32 R28, R20, 0x10000, RZ ;  /* 0x00010000141c7824 */ /* 0x000fe200078e00ff */
[----:B------:R-:W-:Y:S01]  /*a250*/  LOP3.LUT R21, R22, 0xffff0000, RZ, 0xc0, !PT ;  /* 0xffff000016157812 */ /* 0x000fe200078ec0ff */
[----:B------:R-:W-:Y:S01]  /*a260*/  @!P0 FADD.FTZ R18, -R18, -RZ ;  /* 0x800000ff12128221 */ /* 0x000fe20000010100 */
[----:B------:R-:W-:Y:S01]  /*a270*/  LOP3.LUT R19, R20, 0xffff0000, RZ, 0xc0, !PT ;  /* 0xffff000014137812 */ /* 0x000fe200078ec0ff */
[C---:B------:R-:W-:Y:S01]  /*a280*/  IMAD.U32 R20, R23.reuse, 0x10000, RZ ;  /* 0x0001000017147824 */ /* 0x040fe200078e00ff */
        /* <DEDUP_REMOVED lines=13> */
[----:B------:R-:W-:Y:S01]  /*a360*/  SHF.L.U32 R20, R24, 0x10, RZ ;  /* 0x0000001018147819 */ /* 0x000fe200000006ff */
[----:B------:R-:W-:Y:S01]  /*a370*/  IMAD.U32 R23, R26, 0x10000, RZ ;  /* 0x000100001a177824 */ /* 0x000fe200078e00ff */
[----:B------:R-:W-:Y:S01]  /*a380*/  LOP3.LUT R19, R24, 0xffff0000, RZ, 0xc0, !PT ;  /* 0xffff000018137812 */ /* 0x000fe200078ec0ff */
[----:B------:R-:W-:Y:S01]  /*a390*/  FMUL.FTZ R11, R11, R28 ;  /* 0x0000001c0b0b7220 */ /* 0x000fe20000410000 */
[----:B------:R-:W-:Y:S01]  /*a3a0*/  LOP3.LUT R22, R26, 0xffff0000, RZ, 0xc0, !PT ;  /* 0xffff00001a167812 */ /* 0x000fe200078ec0ff */
[----:B------:R-:W-:Y:S01]  /*a3b0*/  FMUL.FTZ R8, R8, R18 ;  /* 0x0000001208087220 */ /* 0x000fe20000410000 */
[----:B------:R-:W-:Y:S01]  /*a3c0*/  FMUL.FTZ R16, R16, R30 ;  /* 0x0000001e10107220 */ /* 0x000fe20000410000 */
[----:B------:R-:W-:Y:S01]  /*a3d0*/  LOP3.LUT R24, R25, 0xffff0000, RZ, 0xc0, !PT ;  /* 0xffff000019187812 */ /* 0x000fe200078ec0ff */
[----:B------:R-:W-:Y:S01]  /*a3e0*/  FMUL.FTZ R17, R17, R31 ;  /* 0x0000001f11117220 */ /* 0x000fe20000410000 */
[----:B------:R-:W-:Y:S01]  /*a3f0*/  SHF.L.U32 R21, R27, 0x10, RZ ;  /* 0x000000101b157819 */ /* 0x000fe200000006ff */
[----:B------:R-:W-:Y:S01]  /*a400*/  IMAD.U32 R18, R25, 0x10000, RZ ;  /* 0x0001000019127824 */ /* 0x000fe200078e00ff */
        /* <DEDUP_REMOVED lines=17> */
.L_x_2077:
[----:B------:R-:W-:Y:S05]  /*a520*/  BSYNC B0 ;  /* 0x0000000000007941 */ /* 0x000fea0003800000 */
.L_x_2076:
[----:B-----5:R1:W-:Y:S01]  /*a530*/  STS.128 [R243+0x800], R12 ;  /* 0x0008000cf3007388 */ /* 0x0203e20000000c00 */
[----:B------:R-:W-:Y:S05]  /*a540*/  BRA `(.L_x_2069) ;  /* 0x0000000000887947 */ /* 0x000fea0003800000 */
.L_x_2063:
[----:B------:R-:W-:Y:S01]  /*a550*/  UIADD3 UR5, -UR27, UR20, URZ ;  /* 0x000000141b057290 */ /* 0x000fe2000fffe13f */
[C---:B------:R-:W-:Y:S01]  /*a560*/  VIADD R6, R110.reuse, 0x20 ;  /* 0x000000206e067836 */ /* 0x040fe20000000000 */
[----:B------:R-:W-:Y:S04]  /*a570*/  BSSY B0, `(.L_x_2078) ;  /* 0x0000011000007945 */ /* 0x000fe80003800000 */
[----:B------:R-:W-:Y:S02]  /*a580*/  ISETP.GE.AND P0, PT, R110, UR5, PT ;  /* 0x000000056e007c0c */ /* 0x000fe4000bf06270 */
[----:B------:R-:W-:-:S11]  /*a590*/  ISETP.GE.AND P1, PT, R6, UR5, PT ;  /* 0x0000000506007c0c */ /* 0x000fd6000bf26270 */
        /* <DEDUP_REMOVED lines=14> */
.L_x_2079:
[----:B------:R-:W-:Y:S05]  /*a680*/  BSYNC B0 ;  /* 0x0000000000007941 */ /* 0x000fea0003800000 */
.L_x_2078:
[----:B------:R-:W-:Y:S05]  /*a690*/  @P1 BRA `(.L_x_2069) ;  /* 0x0000000000341947 */ /* 0x000fea0003800000 */
[----:B------:R-:W-:Y:S02]  /*a6a0*/  ULDC UR5, c[0x0][0x2d0] ;  /* 0x0000b40000057ab9 */ /* 0x000fe40000000800 */
[----:B------:R-:W-:-:S13]  /*a6b0*/  ISETP.GE.AND P0, PT, R196, UR5, PT ;  /* 0x00000005c4007c0c */ /* 0x000fda000bf06270 */
[----:B------:R1:W-:Y:S01]  /*a6c0*/  @P0 STS.128 [R243+0x800], RZ ;  /* 0x000800fff3000388 */ /* 0x0003e20000000c00 */
[----:B------:R-:W-:Y:S05]  /*a6d0*/  @P0 BRA `(.L_x_2069) ;  /* 0x0000000000240947 */ /* 0x000fea0003800000 */
[----:B------:R-:W-:Y:S01]  /*a6e0*/  IADD3 R114, P0, R114, UR10, RZ ;  /* 0x0000000a72727c10 */ /* 0x000fe2000ff1e0ff */
[----:B------:R-:W-:-:S03]  /*a6f0*/  ULDC.64 UR8, c[0x0][0x210] ;  /* 0x0000840000087ab9 */ /* 0x000fc60000000a00 */
[----:B------:R-:W-:Y:S02]  /*a700*/  IADD3.X R45, R45, UR11, RZ, P0, !PT ;  /* 0x0000000b2d2d7c10 */ /* 0x000fe400087fe4ff */
[----:B-1----:R-:W-:-:S04]  /*a710*/  LEA R2, P0, R114, UR8, 0x1 ;  /* 0x0000000872027c11 */ /* 0x002fc8000f8008ff */
[----:B------:R-:W-:-:S05]  /*a720*/  LEA.HI.X R3, R114, UR9, R45, 0x1, P0 ;  /* 0x0000000972037c11 */ /* 0x000fca00080f0c2d */
[----:B------:R-:W-:Y:S01]  /*a730*/  @!PT LDS RZ, [RZ] ;  /* 0x00000000fffff984 */ /* 0x000fe20000000800 */
[----:B------:R-:W-:Y:S01]  /*a740*/  @!PT LDS RZ, [RZ] ;  /* 0x00000000fffff984 */ /* 0x000fe20000000800 */
[----:B------:R-:W-:Y:S01]  /*a750*/  @!PT LDS RZ, [RZ] ;  /* 0x00000000fffff984 */ /* 0x000fe20000000800 */
[----:B------:R1:W-:Y:S04]  /*a760*/  LDGSTS.E.BYPASS.LTC128B.128 [R243+0x800], desc[UR6][R2.64] ;  /* 0x0080000002f37fae */ /* 0x0003e8000b901d46 */
.L_x_2069:
[----:B------:R-:W-:Y:S05]  /*a770*/  BSYNC B2 ;  /* 0x0000000000027941 */ /* 0x000fea0003800000 */
.L_x_2062:
[----:B------:R-:W-:Y:S01]  /*a780*/  UIADD3 UR8, UR22, -0x1, URZ ;  /* 0xffffffff16087890 */ /* 0x000fe2000fffe03f */
[C---:B------:R-:W-:Y:S01]  /*a790*/  VIADD R11, R110.reuse, 0x40 ;  /* 0x000000406e0b7836 */ /* 0x040fe20000000000 */
[----:B------:R-:W-:Y:S01]  /*a7a0*/  ULDC.64 UR10, c[0x0][0x218] ;  /* 0x00008600000a7ab9 */ /* 0x000fe20000000a00 */
[----:B------:R-:W-:Y:S01]  /*a7b0*/  VIADD R10, R110, 0x60 ;  /* 0x000000606e0a7836 */ /* 0x000fe20000000000 */
[----:B------:R-:W-:Y:S01]  /*a7c0*/  USHF.L.U32 UR9, UR8, 0x8, URZ ;  /* 0x0000000808097899 */ /* 0x000fe2000800063f */
[----:B------:R-:W-:Y:S01]  /*a7d0*/  LEA R242, P0, R106, UR10, 0x1 ;  /* 0x0000000a6af27c11 */ /* 0x000fe2000f8008ff */
[C---:B------:R-:W-:Y:S01]  /*a7e0*/  VIADD R8, R110.reuse, 0x80 ;  /* 0x000000806e087836 */ /* 0x040fe20000000000 */
[----:B------:R-:W-:Y:S01]  /*a7f0*/  BSSY B0, `(.L_x_2080) ;  /* 0x000001a000007945 */ /* 0x000fe20003800000 */
[----:B------:R-:W-:Y:S01]  /*a800*/  UIADD3 UR5, -UR9, UR23, URZ ;  /* 0x0000001709057290 */ /* 0x000fe2000fffe13f */
[----:B------:R-:W-:Y:S01]  /*a810*/  VIADD R7, R110, 0xa0 ;  /* 0x000000a06e077836 */ /* 0x000fe20000000000 */
[----:B------:R-:W-:Y:S01]  /*a820*/  LEA.HI.X R223, R106, UR11, R109, 0x1, P0 ;  /* 0x0000000b6adf7c11 */ /* 0x000fe200080f0c6d */
[----:B------:R-:W-:-:S02]  /*a830*/  VIADD R0, R110, 0xc0 ;  /* 0x000000c06e007836 */ /* 0x000fc40000000000 */
[C---:B------:R-:W-:Y:S01]  /*a840*/  VIADD R4, R110.reuse, 0xe0 ;  /* 0x000000e06e047836 */ /* 0x040fe20000000000 */
[----:B------:R-:W-:Y:S02]  /*a850*/  ISETP.GE.AND P1, PT, R110, UR5, PT ;  /* 0x000000056e007c0c */ /* 0x000fe4000bf26270 */
[----:B------:R-:W-:Y:S02]  /*a860*/  ISETP.GE.AND P0, PT, R6, UR5, PT ;  /* 0x0000000506007c0c */ /* 0x000fe4000bf06270 */
[----:B------:R-:W-:Y:S02]  /*a870*/  ISETP.GE.AND P6, PT, R11, UR5, PT ;  /* 0x000000050b007c0c */ /* 0x000fe4000bfc6270 */
[----:B------:R-:W-:Y:S02]  /*a880*/  ISETP.GE.AND P5, PT, R10, UR5, PT ;  /* 0x000000050a007c0c */ /* 0x000fe4000bfa6270 */
[----:B------:R-:W-:Y:S02]  /*a890*/  ISETP.GE.AND P4, PT, R8, UR5, PT ;  /* 0x0000000508007c0c */ /* 0x000fe4000bf86270 */
[----:B------:R-:W-:-:S02]  /*a8a0*/  ISETP.GE.AND P3, PT, R7, UR5, PT ;  /* 0x0000000507007c0c */ /* 0x000fc4000bf66270 */
[----:B------:R-:W-:Y:S01]  /*a8b0*/  ISETP.GE.AND P2, PT, R0, UR5, PT ;  /* 0x0000000500007c0c */ /* 0x000fe2000bf46270 */
[----:B------:R-:W-:-:S12]  /*a8c0*/  @P1 BRA `(.L_x_2081) ;  /* 0x0000000000301947 */ /* 0x000fd80003800000 */
[----:B------:R-:W-:Y:S02]  /*a8d0*/  ULDC UR12, c[0x0][0x2d0] ;  /* 0x0000b400000c7ab9 */ /* 0x000fe40000000800 */
[----:B------:R-:W-:-:S13]  /*a8e0*/  ISETP.GE.AND P1, PT, R196, UR12, PT ;  /* 0x0000000cc4007c0c */ /* 0x000fda000bf26270 */
[----:B------:R1:W-:Y:S04]  /*a8f0*/  @P1 STS [R243+0x1000], RZ ;  /* 0x001000fff3001388 */ /* 0x0003e80000000800 */
[----:B------:R1:W-:Y:S04]  /*a900*/  @P1 STS [R243+0x1004], RZ ;  /* 0x001004fff3001388 */ /* 0x0003e80000000800 */
[----:B------:R1:W-:Y:S01]  /*a910*/  @P1 STS.64 [R243+0x1008], RZ ;  /* 0x001008fff3001388 */ /* 0x0003e20000000a00 */
[----:B------:R-:W-:Y:S05]  /*a920*/  @P1 BRA `(.L_x_2081) ;  /* 0x0000000000181947 */ /* 0x000fea0003800000 */
[----:B-1----:R-:W-:Y:S02]  /*a930*/  MOV R2, R242 ;  /* 0x000000f200027202 */ /* 0x002fe40000000f00 */
[----:B------:R-:W-:-:S05]  /*a940*/  MOV R3, R223 ;  /* 0x000000df00037202 */ /* 0x000fca0000000f00 */
[----:B------:R-:W-:Y:S01]  /*a950*/  @!PT LDS RZ, [RZ] ;  /* 0x00000000fffff984 */ /* 0x000fe20000000800 */
[----:B------:R-:W-:Y:S01]  /*a960*/  @!PT LDS RZ, [RZ] ;  /* 0x00000000fffff984 */ /* 0x000fe20000000800 */
[----:B------:R-:W-:Y:S01]  /*a970*/  @!PT LDS RZ, [RZ] ;  /* 0x00000000fffff984 */ /* 0x000fe20000000800 */
[----:B------:R1:W-:Y:S02]  /*a980*/  LDGSTS.E.BYPASS.LTC128B.128 [R243+0x1000], desc[UR6][R2.64] ;  /* 0x0100000002f37fae */ /* 0x0003e4000b901d46 */
.L_x_2081:
[----:B------:R-:W-:Y:S05]  /*a990*/  BSYNC B0 ;  /* 0x0000000000007941 */ /* 0x000fea0003800000 */
.L_x_2080:
[----:B-----5:R-:W-:Y:S01]  /*a9a0*/  LOP3.LUT R5, R40, 0x7fffffe, RZ, 0xc0, !PT ;  /* 0x07fffffe28057812 */ /* 0x020fe200078ec0ff */
[----:B------:R-:W-:Y:S01]  /*a9b0*/  BSSY B0, `(.L_x_2082) ;  /* 0x0000012000007945 */ /* 0x000fe20003800000 */
[----:B------:R-:W-:Y:S02]  /*a9c0*/  ISETP.GE.AND P1, PT, R4, UR5, PT ;  /* 0x0000000504007c0c */ /* 0x000fe4000bf26270 */
[----:B-12---:R-:W-:Y:S01]  /*a9d0*/  SHF.R.S32.HI R12, RZ, 0x1f, R41 ;  /* 0x0000001fff0c7819 */ /* 0x006fe20000011429 */
[----:B------:R-:W-:Y:S01]  /*a9e0*/  IMAD.IADD R5, R41, 0x1, -R5 ;  /* 0x0000000129057824 */ /* 0x000fe200078e0a05 */
        /* <DEDUP_REMOVED lines=14> */
.L_x_2083:
[----:B------:R-:W-:Y:S05]  /*aad0*/  BSYNC B0 ;  /* 0x0000000000007941 */ /* 0x000fea0003800000 */
.L_x_2082:
[----:B------:R-:W-:Y:S04]  /*aae0*/  BSSY B0, `(.L_x_2084) ;  /* 0x000000d000007945 */ /* 0x000fe80003800000 */
[----:B------:R-:W-:Y:S05]  /*aaf0*/  @P6 BRA `(.L_x_2085) ;  /* 0x00000000002c6947 */ /* 0x000fea0003800000 */
[----:B------:R-:W-:Y:S02]  /*ab00*/  ULDC UR12, c[0x0][0x2d0] ;  /* 0x0000b400000c7ab9 */ /* 0x000fe40000000800 */
[----:B------:R-:W-:-:S13]  /*ab10*/  ISETP.GE.AND P0, PT, R196, UR12, PT ;  /* 0x0000000cc4007c0c */ /* 0x000fda000bf06270 */
[----:B------:R1:W-:Y:S01]  /*ab20*/  @P0 STS.128 [R243+0x2000], RZ ;  /* 0x002000fff3000388 */ /* 0x0003e20000000c00 */
[----:B------:R-:W-:Y:S05]  /*ab30*/  @P0 BRA `(.L_x_2085) ;  /* 0x00000000001c0947 */ /* 0x000fea0003800000 */
[----:B------:R-:W2:Y:S02]  /*ab40*/  LDC.64 R2, c[0x0][0x248] ;  /* 0x00009200ff027b82 */ /* 0x000ea40000000a00 */
[----:B--2---:R-:W-:-:S04]  /*ab50*/  LEA R14, P0, R2, R242, 0x7 ;  /* 0x000000f2020e7211 */ /* 0x004fc800078038ff */
[----:B------:R-:W-:-:S05]  /*ab60*/  LEA.HI.X R15, R2, R223, R3, 0x7, P0 ;  /* 0x000000df020f7211 */ /* 0x000fca00000f3c03 */
[----:B------:R-:W-:Y:S01]  /*ab70*/  @!PT LDS RZ, [RZ] ;  /* 0x00000000fffff984 */ /* 0x000fe20000000800 */
[----:B------:R-:W-:Y:S01]  /*ab80*/  @!PT LDS RZ, [RZ] ;  /* 0x00000000fffff984 */ /* 0x000fe20000000800 */
[----:B------:R-:W-:Y:S01]  /*ab90*/  @!PT LDS RZ, [RZ] ;  /* 0x00000000fffff984 */ /* 0x000fe20000000800 */
[----:B------:R2:W-:Y:S04]  /*aba0*/  LDGSTS.E.BYPASS.LTC128B.128 [R243+0x2000], desc[UR6][R14.64] ;  /* 0x020000000ef37fae */ /* 0x0005e8000b901d46 */
.L_x_2085:
[----:B------:R-:W-:Y:S05]  /*abb0*/  BSYNC B0 ;  /* 0x0000000000007941 */ /* 0x000fea0003800000 */
.L_x_2084:
[----:B------:R-:W-:Y:S04]  /*abc0*/  BSSY B0, `(.L_x_2086) ;  /* 0x0000010000007945 */ /* 0x000fe80003800000 */
[----:B------:R-:W-:Y:S05]  /*abd0*/  @P5 BRA `(.L_x_2087) ;  /* 0x0000000000385947 */ /* 0x000fea0003800000 */
[----:B------:R-:W-:Y:S02]  /*abe0*/  ULDC UR12, c[0x0][0x2d0] ;  /* 0x0000b400000c7ab9 */ /* 0x000fe40000000800 */
[----:B------:R-:W-:-:S13]  /*abf0*/  ISETP.GE.AND P0, PT, R196, UR12, PT ;  /* 0x0000000cc4007c0c */ /* 0x000fda000bf06270 */
[----:B------:R1:W-:Y:S01]  /*ac00*/  @P0 STS.128 [R243+0x2800], RZ ;  /* 0x002800fff3000388 */ /* 0x0003e20000000c00 */
[----:B------:R-:W-:Y:S05]  /*ac10*/  @P0 BRA `(.L_x_2087) ;  /* 0x0000000000280947 */ /* 0x000fea0003800000 */
[----:B------:R-:W5:Y:S01]  /*ac20*/  LDC.64 R2, c[0x0][0x248] ;  /* 0x00009200ff027b82 */ /* 0x000f620000000a00 */
[----:B--2---:R-:W-:Y:S02]  /*ac30*/  MOV R14, R242 ;  /* 0x000000f2000e7202 */ /* 0x004fe40000000f00 */
        /* <DEDUP_REMOVED lines=8> */
.L_x_2087:
[----:B------:R-:W-:Y:S05]  /*acc0*/  BSYNC B0 ;  /* 0x0000000000007941 */ /* 0x000fea0003800000 */
.L_x_2086:
        /* <DEDUP_REMOVED lines=13> */
.L_x_2089:
[----:B------:R-:W-:Y:S05]  /*ada0*/  BSYNC B0 ;  /* 0x0000000000007941 */ /* 0x000fea0003800000 */
.L_x_2088:
        /* <DEDUP_REMOVED lines=16> */
.L_x_2091:
[----:B------:R-:W-:Y:S05]  /*aeb0*/  BSYNC B0 ;  /* 0x0000000000007941 */ /* 0x000fea0003800000 */
.L_x_2090:
        /* <DEDUP_REMOVED lines=16> */
.L_x_2093:
[----:B------:R-:W-:Y:S05]  /*afc0*/  BSYNC B0 ;  /* 0x0000000000007941 */ /* 0x000fea0003800000 */
.L_x_2092:
        /* <DEDUP_REMOVED lines=16> */
.L_x_2095:
[----:B------:R-:W-:Y:S05]  /*b0d0*/  BSYNC B0 ;  /* 0x0000000000007941 */ /* 0x000fea0003800000 */
.L_x_2094:
[----:B------:R-:W-:Y:S01]  /*b0e0*/  ULDC.64 UR12, c[0x0][0x3d0] ;  /* 0x0000f400000c7ab9 */ /* 0x000fe20000000a00 */
[----:B------:R-:W0:Y:S01]  /*b0f0*/  LDGDEPBAR ;  /* 0x00000000000079af */ /* 0x000e220000000000 */
[----:B------:R-:W-:Y:S01]  /*b100*/  UIMAD UR24, UR24, UR12, URZ ;  /* 0x0000000c181872a4 */ /* 0x000fe2000f8e023f */
[----:B------:R-:W-:Y:S01]  /*b110*/  ISETP.GE.AND P6, PT, R11, UR5, PT ;  /* 0x000000050b007c0c */ /* 0x000fe2000bfc6270 */
[----:B------:R-:W-:Y:S01]  /*b120*/  UMOV UR29, UR25 ;  /* 0x00000019001d7c82 */ /* 0x000fe20008000000 */
[----:B------:R-:W-:Y:S01]  /*b130*/  ISETP.GE.AND P5, PT, R10, UR5, PT ;  /* 0x000000050a007c0c */ /* 0x000fe2000bfa6270 */
[----:B------:R-:W-:Y:S01]  /*b140*/  UIMAD.WIDE.U32 UR14, UR26, UR12, UR28 ;  /* 0x0000000c1a0e72a5 */ /* 0x000fe2000f8e001c */
[----:B------:R-:W-:Y:S01]  /*b150*/  LOP3.LUT R213, R44, 0xfffffff8, RZ, 0xc0, !PT ;  /* 0xfffffff82cd57812 */ /* 0x000fe200078ec0ff */
[----:B------:R-:W-:Y:S01]  /*b160*/  UIMAD UR24, UR26, UR13, UR24 ;  /* 0x0000000d1a1872a4 */ /* 0x000fe2000f8e0218 */
[----:B------:R-:W-:Y:S02]  /*b170*/  ISETP.GE.AND P1, PT, R110, UR5, PT ;  /* 0x000000056e007c0c */ /* 0x000fe4000bf26270 */
[----:B------:R-:W-:Y:S01]  /*b180*/  ULDC.64 UR12, c[0x0][0x3c8] ;  /* 0x0000f200000c7ab9 */ /* 0x000fe20000000a00 */
[----:B------:R-:W-:Y:S01]  /*b190*/  UIADD3 UR24, UR15, UR24, URZ ;  /* 0x000000180f187290 */ /* 0x000fe2000fffe03f */
[----:B------:R-:W-:Y:S01]  /*b1a0*/  IMAD.IADD R213, R33, 0x1, -R213 ;  /* 0x0000000121d57824 */ /* 0x000fe200078e0ad5 */
[----:B------:R-:W-:Y:S01]  /*b1b0*/  ULEA UR16, UP0, UR14, UR12, 0x2 ;  /* 0x0000000c0e107291 */ /* 0x000fe2000f80103f */
[----:B------:R-:W-:-:S02]  /*b1c0*/  ISETP.GE.AND P0, PT, R6, UR5, PT ;  /* 0x0000000506007c0c */ /* 0x000fc4000bf06270 */
[----:B------:R-:W-:Y:S01]  /*b1d0*/  SHF.R.S32.HI R6, RZ, 0x4, R42 ;  /* 0x00000004ff067819 */ /* 0x000fe2000001142a */
[----:B------:R-:W-:Y:S01]  /*b1e0*/  ULEA.HI.X UR24, UR14, UR13, UR24, 0x2, UP0 ;  /* 0x0000000d0e187291 */ /* 0x000fe200080f1418 */
[----:B------:R-:W-:Y:S01]  /*b1f0*/  LEA.HI R2, R213, R213, RZ, 0x1 ;  /* 0x000000d5d5027211 */ /* 0x000fe200078f08ff */
[----:B------:R-:W-:Y:S01]  /*b200*/  IMAD.U32 R10, RZ, RZ, UR16 ;  /* 0x00000010ff0a7e24 */ /* 0x000fe2000f8e00ff */
[----:B------:R-:W-:Y:S01]  /*b210*/  ULDC.64 UR12, c[0x0][0x220] ;  /* 0x00008800000c7ab9 */ /* 0x000fe20000000a00 */
[----:B------:R-:W-:Y:S01]  /*b220*/  ISETP.GE.AND P3, PT, R7, UR5, PT ;  /* 0x0000000507007c0c */ /* 0x000fe2000bf66270 */
[----:B------:R-:W-:Y:S01]  /*b230*/  ULDC UR14, c[0x0][0x2e8] ;  /* 0x0000ba00000e7ab9 */ /* 0x000fe20000000800 */
[----:B------:R-:W-:Y:S01]  /*b240*/  LEA R193, P2, R104, UR12, 0x1 ;  /* 0x0000000c68c17c11 */ /* 0x000fe2000f8408ff */
[----:B------:R-:W-:Y:S01]  /*b250*/  IMAD.U32 R11, RZ, RZ, UR24 ;  /* 0x00000018ff0b7e24 */ /* 0x000fe2000f8e00ff */
[----:B------:R-:W-:-:S04]  /*b260*/  DEPBAR.LE SB0, 0x0 ;  /* 0x000080000000791a */ /* 0x000fc80000000000 */
[----:B------:R-:W-:Y:S02]  /*b270*/  LEA.HI.X R192, R104, UR13, R103, 0x1, P2 ;  /* 0x0000000d68c07c11 */ /* 0x000fe400090f0c67 */
[----:B------:R-:W-:Y:S02]  /*b280*/  ISETP.GE.AND P2, PT, R0, UR5, PT ;  /* 0x0000000500007c0c */ /* 0x000fe4000bf46270 */
[----:B------:R3:W5:Y:S01]  /*b290*/  LDG.E R0, desc[UR6][R10.64] ;  /* 0x000000060a007981 */ /* 0x000762000c1e1900 */
[----:B------:R-:W-:Y:S02]  /*b2a0*/  LEA.HI R42, R42, R6, RZ, 0x1 ;  /* 0x000000062a2a7211 */ /* 0x000fe400078f08ff */
[----:B------:R-:W-:Y:S01]  /*b2b0*/  LEA.HI R12, R12, R41, RZ, 0x3 ;  /* 0x000000290c0c7211 */ /* 0x000fe200078f18ff */
[----:B------:R-:W-:Y:S01]  /*b2c0*/  BAR.SYNC.DEFER_BLOCKING 0x0 ;  /* 0x0000000000007b1d */ /* 0x000fe20000010000 */
[----:B------:R-:W-:Y:S02]  /*b2d0*/  LOP3.LUT R7, R2, 0x3fffffe, RZ, 0xc0, !PT ;  /* 0x03fffffe02077812 */ /* 0x000fe400078ec0ff */
[----:B------:R-:W-:-:S02]  /*b2e0*/  SHF.R.S32.HI R2, RZ, 0x1, R2 ;  /* 0x00000001ff027819 */ /* 0x000fc40000011402 */
[----:B------:R-:W-:Y:S01]  /*b2f0*/  LOP3.LUT R42, R42, 0xfffffffe, RZ, 0xc0, !PT ;  /* 0xfffffffe2a2a7812 */ /* 0x000fe200078ec0ff */
[----:B------:R-:W-:Y:S01]  /*b300*/  IMAD.IADD R213, R213, 0x1, -R7 ;  /* 0x00000001d5d57824 */ /* 0x000fe200078e0a07 */
[----:B------:R-:W-:Y:S01]  /*b310*/  ISETP.GE.AND P4, PT, R8, UR5, PT ;  /* 0x0000000508007c0c */ /* 0x000fe2000bf86270 */
[----:B------:R-:W-:Y:S02]  /*b320*/  IMAD.SHL.U32 R7, R43, 0x8, RZ ;  /* 0x000000082b077824 */ /* 0x000fe400078e00ff */
[----:B------:R-:W-:Y:S02]  /*b330*/  IMAD.IADD R6, R6, 0x1, -R42 ;  /* 0x0000000106067824 */ /* 0x000fe400078e0a2a */
[----:B------:R-:W-:Y:S02]  /*b340*/  IMAD.SHL.U32 R3, R12, 0x20, RZ ;  /* 0x000000200c037824 */ /* 0x000fe400078e00ff */
[----:B---3--:R-:W-:Y:S01]  /*b350*/  IMAD.SHL.U32 R10, R2, 0x40, RZ ;  /* 0x00000040020a7824 */ /* 0x008fe200078e00ff */
[----:B------:R3:W-:Y:S04]  /*b360*/  @P1 STS [R243+0x5000], RZ ;  /* 0x005000fff3001388 */ /* 0x0007e80000000800 */
[----:B------:R3:W-:Y:S04]  /*b370*/  @P1 STS [R243+0x5004], RZ ;  /* 0x005004fff3001388 */ /* 0x0007e80000000800 */
[----:B------:R3:W-:Y:S01]  /*b380*/  @P1 STS.64 [R243+0x5008], RZ ;  /* 0x005008fff3001388 */ /* 0x0007e20000000a00 */
[----:B------:R-:W-:Y:S01]  /*b390*/  IMAD.SHL.U32 R11, R35, 0x40, RZ ;  /* 0x00000040230b7824 */ /* 0x000fe200078e00ff */
[----:B------:R-:W-:Y:S01]  /*b3a0*/  LOP3.LUT R10, R10, 0xc0, RZ, 0xc0, !PT ;  /* 0x000000c00a0a7812 */ /* 0x000fe200078ec0ff */
[----:B------:R-:W-:Y:S01]  /*b3b0*/  IMAD.SHL.U32 R8, R6, 0x8, RZ ;  /* 0x0000000806087824 */ /* 0x000fe200078e00ff */
[----:B------:R-:W-:-:S02]  /*b3c0*/  LOP3.LUT R3, R3, 0xffffff00, RZ, 0xc0, !PT ;  /* 0xffffff0003037812 */ /* 0x000fc400078ec0ff */
[----:B------:R-:W-:Y:S02]  /*b3d0*/  LOP3.LUT R7, R10, 0x8, R7, 0xf8, !PT ;  /* 0x000000080a077812 */ /* 0x000fe400078ef807 */
[----:B------:R-:W-:Y:S02]  /*b3e0*/  LOP3.LUT R11, R11, 0xc0, RZ, 0xc0, !PT ;  /* 0x000000c00b0b7812 */ /* 0x000fe400078ec0ff */
[----:B------:R-:W-:Y:S01]  /*b3f0*/  SHF.R.U32.HI R10, RZ, 0x3, R10 ;  /* 0x00000003ff0a7819 */ /* 0x000fe2000001160a */
[----:B------:R-:W-:Y:S01]  /*b400*/  IMAD R12, R34, 0x200, R3 ;  /* 0x00000200220c7824 */ /* 0x000fe200078e0203 */
[----:B------:R-:W-:Y:S01]  /*b410*/  LOP3.LUT R8, R11, 0x8, R8, 0xf8, !PT ;  /* 0x000000080b087812 */ /* 0x000fe200078ef808 */
[----:B------:R-:W-:Y:S01]  /*b420*/  BSSY B0, `(.L_x_2096) ;  /* 0x0000014000007945 */ /* 0x000fe20003800000 */
[----:B------:R-:W-:Y:S02]  /*b430*/  SHF.R.U32.HI R11, RZ, 0x3, R11 ;  /* 0x00000003ff0b7819 */ /* 0x000fe4000001160b */
[----:B------:R-:W-:-:S02]  /*b440*/  LOP3.LUT R7, R7, R10, RZ, 0x3c, !PT ;  /* 0x0000000a07077212 */ /* 0x000fc400078e3cff */
[----:B------:R-:W1:Y:S01]  /*b450*/  MUFU.RCP R10, UR14 ;  /* 0x0000000e000a7d08 */ /* 0x000e620008001000 */
[----:B------:R-:W-:Y:S01]  /*b460*/  IMAD R5, R5, 0x20, R12 ;  /* 0x0000002005057824 */ /* 0x000fe200078e020c */
[----:B------:R-:W-:Y:S01]  /*b470*/  LOP3.LUT R8, R8, R11, RZ, 0x3c, !PT ;  /* 0x0000000b08087212 */ /* 0x000fe200078e3cff */
[----:B------:R-:W-:Y:S01]  /*b480*/  IMAD R213, R6, 0x8, R213 ;  /* 0x0000000806d57824 */ /* 0x000fe200078e02d5 */
[----:B------:R-:W-:Y:S06]  /*b490*/  @P1 BRA `(.L_x_2097) ;  /* 0x0000000000301947 */ /* 0x000fec0003800000 */
        /* <DEDUP_REMOVED lines=12> */
.L_x_2097:
[----:B------:R-:W-:Y:S05]  /*b560*/  BSYNC B0 ;  /* 0x0000000000007941 */ /* 0x000fea0003800000 */
.L_x_2096:
[----:B------:R1:W-:Y:S01]  /*b570*/  @P0 STS.128 [R243+0x5800], RZ ;  /* 0x005800fff3000388 */ /* 0x0003e20000000c00 */
[----:B------:R-:W-:Y:S01]  /*b580*/  IMAD.IADD R215, R8, 0x1, R5 ;  /* 0x0000000108d77824 */ /* 0x000fe200078e0205 */
[----:B------:R-:W-:Y:S01]  /*b590*/  BSSY B0, `(.L_x_2098) ;  /* 0x0000010000007945 */ /* 0x000fe20003800000 */
[----:B------:R-:W-:Y:S01]  /*b5a0*/  IMAD.U32 R213, R213, 0x20, R7 ;  /* 0x00000020d5d57824 */ /* 0x000fe200078e0007 */
        /* <DEDUP_REMOVED lines=14> */
.L_x_2099:
[----:B------:R-:W-:Y:S05]  /*b690*/  BSYNC B0 ;  /* 0x0000000000007941 */ /* 0x000fea0003800000 */
.L_x_2098:
[----:B------:R1:W-:Y:S01]  /*b6a0*/  @P6 STS.128 [R243+0x6000], RZ ;  /* 0x006000fff3006388 */ /* 0x0003e20000000c00 */
[----:B------:R-:W-:Y:S04]  /*b6b0*/  BSSY B0, `(.L_x_2100) ;  /* 0x000000d000007945 */ /* 0x000fe80003800000 */
[----:B------:R-:W-:Y:S05]  /*b6c0*/  @P6 BRA `(.L_x_2101) ;  /* 0x00000000002c6947 */ /* 0x000fea0003800000 */
[----:B------:R-:W-:Y:S02]  /*b6d0*/  ULDC UR14, c[0x0][0x2d0] ;  /* 0x0000b400000e7ab9 */ /* 0x000fe40000000800 */
[----:B------:R-:W-:-:S13]  /*b6e0*/  ISETP.GE.AND P0, PT, R196, UR14, PT ;  /* 0x0000000ec4007c0c */ /* 0x000fda000bf06270 */
[----:B------:R1:W-:Y:S01]  /*b6f0*/  @P0 STS.128 [R243+0x6000], RZ ;  /* 0x006000fff3000388 */ /* 0x0003e20000000c00 */
[----:B------:R-:W-:Y:S05]  /*b700*/  @P0 BRA `(.L_x_2101) ;  /* 0x00000000001c0947 */ /* 0x000fea0003800000 */
[----:B-1----:R-:W1:Y:S02]  /*b710*/  LDC.64 R4, c[0x0][0x250] ;  /* 0x00009400ff047b82 */ /* 0x002e640000000a00 */
[----:B-1----:R-:W-:-:S04]  /*b720*/  LEA R6, P0, R4, R193, 0x7 ;  /* 0x000000c104067211 */ /* 0x002fc800078038ff */
[----:B------:R-:W-:-:S05]  /*b730*/  LEA.HI.X R7, R4, R192, R5, 0x7, P0 ;  /* 0x000000c004077211 */ /* 0x000fca00000f3c05 */
[----:B------:R-:W-:Y:S01]  /*b740*/  @!PT LDS RZ, [RZ] ;  /* 0x00000000fffff984 */ /* 0x000fe20000000800 */
[----:B------:R-:W-:Y:S01]  /*b750*/  @!PT LDS RZ, [RZ] ;  /* 0x00000000fffff984 */ /* 0x000fe20000000800 */
[----:B------:R-:W-:Y:S01]  /*b760*/  @!PT LDS RZ, [RZ] ;  /* 0x00000000fffff984 */ /* 0x000fe20000000800 */
[----:B------:R1:W-:Y:S04]  /*b770*/  LDGSTS.E.BYPASS.LTC128B.128 [R243+0x6000], desc[UR6][R6.64] ;  /* 0x0600000006f37fae */ /* 0x0003e8000b901d46 */
.L_x_2101:
[----:B------:R-:W-:Y:S05]  /*b780*/  BSYNC B0 ;  /* 0x0000000000007941 */ /* 0x000fea0003800000 */
.L_x_2100:
[----:B------:R1:W-:Y:S01]  /*b790*/  @P5 STS.128 [R243+0x6800], RZ ;  /* 0x006800fff3005388 */ /* 0x0003e20000000c00 */
[----:B------:R-:W-:Y:S04]  /*b7a0*/  BSSY B0, `(.L_x_2102) ;  /* 0x0000010000007945 */ /* 0x000fe80003800000 */
[----:B------:R-:W-:Y:S05]  /*b7b0*/  @P5 BRA `(.L_x_2103) ;  /* 0x0000000000385947 */ /* 0x000fea0003800000 */
[----:B------:R-:W-:Y:S02]  /*b7c0*/  ULDC UR14, c[0x0][0x2d0] ;  /* 0x0000b400000e7ab9 */ /* 0x000fe40000000800 */
[----:B------:R-:W-:-:S13]  /*b7d0*/  ISETP.GE.AND P0, PT, R196, UR14, PT ;  /* 0x0000000ec4007c0c */ /* 0x000fda000bf06270 */
[----:B------:R1:W-:Y:S01]  /*b7e0*/  @P0 STS.128 [R243+0x6800], RZ ;  /* 0x006800fff3000388 */ /* 0x0003e20000000c00 */
[----:B------:R-:W-:Y:S05]  /*b7f0*/  @P0 BRA `(.L_x_2103) ;  /* 0x0000000000280947 */ /* 0x000fea0003800000 */
[----:B-1----:R-:W1:Y:S01]  /*b800*/  LDC.64 R4, c[0x0][0x250] ;  /* 0x00009400ff047b82 */ /* 0x002e620000000a00 */
[----:B------:R-:W-:Y:S02]  /*b810*/  MOV R6, R193 ;  /* 0x000000c100067202 */ /* 0x000fe40000000f00 */
[----:B------:R-:W-:-:S03]  /*b820*/  MOV R7, R192 ;  /* 0x000000c000077202 */ /* 0x000fc60000000f00 */
[----:B-1----:R-:W-:-:S04]  /*b830*/  IMAD.WIDE.U32 R6, R4, 0xc0, R6 ;  /* 0x000000c004067825 */ /* 0x002fc800078e0006 */
[----:B------:R-:W-:-:S05]  /*b840*/  IMAD R5, R5, 0xc0, RZ ;  /* 0x000000c005057824 */ /* 0x000fca00078e02ff */
[----:B------:R-:W-:-:S05]  /*b850*/  IADD3 R7, R5, R7, RZ ;  /* 0x0000000705077210 */ /* 0x000fca0007ffe0ff */
[----:B------:R-:W-:Y:S01]  /*b860*/  @!PT LDS RZ, [RZ] ;  /* 0x00000000fffff984 */ /* 0x000fe20000000800 */
[----:B------:R-:W-:Y:S01]  /*b870*/  @!PT LDS RZ, [RZ] ;  /* 0x00000000fffff984 */ /* 0x000fe20000000800 */
[----:B------:R-:W-:Y:S01]  /*b880*/  @!PT LDS RZ, [RZ] ;  /* 0x00000000fffff984 */ /* 0x000fe20000000800 */
[----:B------:R1:W-:Y:S02]  /*b890*/  LDGSTS.E.BYPASS.LTC128B.128 [R243+0x6800], desc[UR6][R6.64] ;  /* 0x0680000006f37fae */ /* 0x0003e4000b901d46 */
.L_x_2103:
[----:B------:R-:W-:Y:S05]  /*b8a0*/  BSYNC B0 ;  /* 0x0000000000007941 */ /* 0x000fea0003800000 */
.L_x_2102:
        /* <DEDUP_REMOVED lines=14> */
.L_x_2105:
[----:B------:R-:W-:Y:S05]  /*b990*/  BSYNC B0 ;  /* 0x0000000000007941 */ /* 0x000fea0003800000 */
.L_x_2104:
        /* <DEDUP_REMOVED lines=17> */
.L_x_2107:
[----:B------:R-:W-:Y:S05]  /*bab0*/  BSYNC B0 ;  /* 0x0000000000007941 */ /* 0x000fea0003800000 */
.L_x_2106:
        /* <DEDUP_REMOVED lines=17> */
.L_x_2109:
[----:B------:R-:W-:Y:S05]  /*bbd0*/  BSYNC B0 ;  /* 0x0000000000007941 */ /* 0x000fea0003800000 */
.L_x_2108:
        /* <DEDUP_REMOVED lines=17> */
.L_x_2111:
[----:B------:R-:W-:Y:S05]  /*bcf0*/  BSYNC B0 ;  /* 0x0000000000007941 */ /* 0x000fea0003800000 */
.L_x_2110:
[----:B------:R-:W-:Y:S01]  /*bd00*/  LDSM.16.M88.4 R36, [R215] ;  /* 0x00000000d724783b */ /* 0x000fe20000000200 */
[----:B------:R-:W-:Y:S01]  /*bd10*/  LOP3.LUT P0, RZ, R2, 0x2, RZ, 0xc0, !PT ;  /* 0x0000000202ff7812 */ /* 0x000fe2000780c0ff */
[C---:B------:R-:W-:Y:S01]  /*bd20*/  VIADD R2, R213.reuse, 0x1000 ;  /* 0x00001000d5027836 */ /* 0x040fe20000000000 */
[----:B------:R-:W-:Y:S01]  /*bd30*/  SHF.R.S32.HI R11, RZ, 0x1f, R33 ;  /* 0x0000001fff0b7819 */ /* 0x000fe20000011421 */
[----:B------:R-:W2:Y:S01]  /*bd40*/  LDSM.16.M88.4 R24, [R213+0x1000] ;  /* 0x00100000d518783b */ /* 0x000ea20000000200 */
[----:B------:R-:W-:Y:S02]  /*bd50*/  VIADD R212, R213, 0x1020 ;  /* 0x00001020d5d47836 */ /* 0x000fe40000000000 */
[----:B-1---5:R-:W-:Y:S01]  /*bd60*/  FMUL.FTZ R0, R0, R10 ;  /* 0x0000000a00007220 */ /* 0x022fe20000410000 */
[----:B------:R-:W-:Y:S01]  /*bd70*/  IMAD R214, R9, 0x2, R215 ;  /* 0x0000000209d67824 */ /* 0x000fe200078e02d7 */
[----:B----4-:R-:W1:Y:S01]  /*bd80*/  LDSM.16.M88.4 R16, [R213+0x1400] ;  /* 0x00140000d510783b */ /* 0x010e620000000200 */
[----:B------:R-:W-:Y:S01]  /*bd90*/  LEA.HI R11, R11, R33, RZ, 0x5 ;  /* 0x000000210b0b7211 */ /* 0x000fe200078f28ff */
[----:B------:R-:W-:Y:S01]  /*bda0*/  IMAD.SHL.U32 R110, R33, 0x2, RZ ;  /* 0x00000002216e7824 */ /* 0x000fe200078e00ff */
[----:B------:R-:W-:Y:S01]  /*bdb0*/  LEA R34, R34, UR27, 0x4 ;  /* 0x0000001b22227c11 */ /* 0x000fe2000f8e20ff */
[----:B------:R-:W-:Y:S01]  /*bdc0*/  LDSM.16.M88.4 R48, [R214] ;  /* 0x00000000d630783b */ /* 0x000fe20000000200 */
[----:B------:R-:W-:Y:S01]  /*bdd0*/  LOP3.LUT R35, R11, 0xffffffe0, RZ, 0xc0, !PT ;  /* 0xffffffe00b237812 */ /* 0x000fe200078ec0ff */
[----:B------:R-:W-:Y:S01]  /*bde0*/  @P0 VIADD R212, R2, 0xffffffe0 ;  /* 0xffffffe002d40836 */ /* 0x000fe20000000000 */
[----:B------:R-:W-:Y:S01]  /*bdf0*/  LOP3.LUT R110, R110, 0x6, RZ, 0xc0, !PT ;  /* 0x000000066e6e7812 */ /* 0x000fe200078ec0ff */
[----:B------:R-:W4:Y:S01]  /*be00*/  S2R R2, SR_TID.X ;  /* 0x0000000000027919 */ /* 0x000f220000002100 */
[----:B------:R-:W-:Y:S01]  /*be10*/  R2UR UR5, R0 ;  /* 0x00000000000572ca */ /* 0x000fe200000e0000 */
[----:B------:R-:W-:Y:S01]  /*be20*/  IMAD.U32 R0, RZ, RZ, UR23 ;  /* 0x00000017ff007e24 */ /* 0x000fe2000f8e00ff */
[----:B------:R-:W-:Y:S01]  /*be30*/  ULDC UR4, c[0x0][0x398] ;  /* 0x0000e60000047ab9 */ /* 0x000fe20000000800 */
[----:B------:R-:W3:Y:S01]  /*be40*/  LDSM.16.M88.4 R160, [R212] ;  /* 0x00000000d4a0783b */ /* 0x000ee20000000200 */
[----:B------:R-:W-:Y:S01]  /*be50*/  VIADD R111, R110, UR9 ;  /* 0x000000096e6f7c36 */ /* 0x000fe20008000000 */
[----:B------:R-:W-:Y:S01]  /*be60*/  UISETP.GE.AND UP0, UPT, UR22, 0x2, UPT ;  /* 0x000000021600788c */ /* 0x000fe2000bf06270 */
[C---:B------:R-:W-:Y:S01]  /*be70*/  VIADD R199, R212.reuse, 0x3400 ;  /* 0x00003400d4c77836 */ /* 0x040fe20000000000 */
[----:B------:R-:W3:Y:S01]  /*be80*/  LDSM.16.M88.4 R4, [R213+0x1800] ;  /* 0x00180000d504783b */ /* 0x000ee20000000200 */
[----:B------:R-:W-:-:S03]  /*be90*/  VIADD R198, R212, 0x3800 ;  /* 0x00003800d4c67836 */ /* 0x000fc60000000000 */
[----:B------:R-:W3:Y:S04]  /*bea0*/  LDSM.16.M88.4 R156, [R212+0x400] ;  /* 0x00040000d49c783b */ /* 0x000ee80000000200 */
[----:B------:R-:W3:Y:S04]  /*beb0*/  LDSM.16.M88.4 R124, [R213+0x2800] ;  /* 0x00280000d57c783b */ /* 0x000ee80000000200 */
[----:B------:R-:W3:Y:S04]  /*bec0*/  LDSM.16.M88.4 R64, [R213+0x4000] ;  /* 0x00400000d540783b */ /* 0x000ee80000000200 */
[----:B------:R-:W3:Y:S01]  /*bed0*/  LDSM.16.M88.4 R208, [R212+0x800] ;  /* 0x00080000d4d0783b */ /* 0x000ee20000000200 */
[----:B--2---:R-:W-:Y:S03]  /*bee0*/  HMMA.16816.F32.BF16 R28, R36, R24, RZ ;  /* 0x00000018241c723c */ /* 0x004fe600000418ff */
[----:B------:R-:W2:Y:S01]  /*bef0*/  LDSM.16.M88.4 R148, [R213+0x1c00] ;  /* 0x001c0000d594783b */ /* 0x000ea20000000200 */
[----:B----4-:R-:W-:-:S03]  /*bf00*/  SHF.R.S32.HI R32, RZ, 0x1f, R2 ;  /* 0x0000001fff207819 */ /* 0x010fc60000011402 */
[----:B------:R-:W4:Y:S01]  /*bf10*/  LDSM.16.M88.4 R140, [R213+0x2000] ;  /* 0x00200000d58c783b */ /* 0x000f220000000200 */
[C---:B------:R-:W-:Y:S01]  /*bf20*/  HMMA.16816.F32.BF16 R24, R36.reuse, R26, RZ ;  /* 0x0000001a2418723c */ /* 0x040fe200000418ff */
[----:B------:R-:W-:Y:S01]  /*bf30*/  LEA.HI R11, R32, R2, RZ, 0x4 ;  /* 0x00000002200b7211 */ /* 0x000fe200078f20ff */
[----:B------:R-:W-:Y:S01]  /*bf40*/  IMAD.IADD R32, R33, 0x1, -R35 ;  /* 0x0000000121207824 */ /* 0x000fe200078e0a23 */
[----:B------:R-:W4:Y:S01]  /*bf50*/  LDSM.16.M88.4 R132, [R213+0x2400] ;  /* 0x00240000d584783b */ /* 0x000f220000000200 */
[----:B------:R-:W-:Y:S01]  /*bf60*/  VIADD R33, R111, 0x11 ;  /* 0x000000116f217836 */ /* 0x000fe20000000000 */
[----:B------:R-:W-:Y:S01]  /*bf70*/  LOP3.LUT R11, R11, 0xfffffff0, RZ, 0xc0, !PT ;  /* 0xfffffff00b0b7812 */ /* 0x000fe200078ec0ff */
[C---:B-1----:R-:W-:Y:S01]  /*bf80*/  HMMA.16816.F32.BF16 R20, R36.reuse, R16, RZ ;  /* 0x000000102414723c */ /* 0x042fe200000418ff */
[----:B------:R-:W-:Y:S01]  /*bf90*/  SHF.R.S32.HI R35, RZ, 0x1f, R32 ;  /* 0x0000001fff237819 */ /* 0x000fe20000011420 */
[----:B------:R-:W1:Y:S02]  /*bfa0*/  LDSM.16.M88.4 R116, [R213+0x2c00] ;  /* 0x002c0000d574783b */ /* 0x000e640000000200 */
[----:B------:R-:W-:Y:S01]  /*bfb0*/  IMAD.IADD R11, R2, 0x1, -R11 ;  /* 0x00000001020b7824 */ /* 0x000fe200078e0a0b */
[----:B------:R-:W-:Y:S01]  /*bfc0*/  LEA.HI R32, R35, R32, RZ, 0x2 ;  /* 0x0000002023207211 */ /* 0x000fe200078f10ff */
[----:B------:R-:W-:Y:S01]  /*bfd0*/  HMMA.16816.F32.BF16 R16, R36, R18, RZ ;  /* 0x000000122410723c */ /* 0x000fe200000418ff */
[----:B------:R-:W1:Y:S02]  /*bfe0*/  LDSM.16.M88.4 R96, [R213+0x3000] ;  /* 0x00300000d560783b */ /* 0x000e640000000200 */
[----:B------:R-:W-:-:S02]  /*bff0*/  LEA.HI R10, R11, R11, RZ, 0x1 ;  /* 0x0000000b0b0a7211 */ /* 0x000fc400078f08ff */
[----:B------:R-:W-:Y:S01]  /*c000*/  SHF.R.S32.HI R35, RZ, 0x2, R32 ;  /* 0x00000002ff237819 */ /* 0x000fe20000011420 */
[----:B---3--:R-:W-:Y:S01]  /*c010*/  HMMA.16816.F32.BF16 R28, R48, R160, R28 ;  /* 0x000000a0301c723c */ /* 0x008fe2000004181c */
[----:B------:R-:W-:Y:S01]  /*c020*/  LOP3.LUT R32, R10, 0x7fffffe, RZ, 0xc0, !PT ;  /* 0x07fffffe0a207812 */ /* 0x000fe200078ec0ff */
[----:B------:R-:W3:Y:S01]  /*c030*/  LDSM.16.M88.4 R88, [R213+0x3400] ;  /* 0x00340000d558783b */ /* 0x000ee20000000200 */
[----:B------:R-:W-:-:S03]  /*c040*/  IADD3 R10, R34, 0x1, R35 ;  /* 0x00000001220a7810 */ /* 0x000fc60007ffe023 */
[----:B------:R-:W-:Y:S01]  /*c050*/  HMMA.16816.F32.BF16 R24, R48, R162, R24 ;  /* 0x000000a23018723c */ /* 0x000fe20000041818 */
[----:B------:R-:W3:Y:S01]  /*c060*/  LDSM.16.M88.4 R80, [R213+0x3800] ;  /* 0x00380000d550783b */ /* 0x000ee20000000200 */
[----:B------:R-:W-:Y:S01]  /*c070*/  IMAD.IADD R11, R11, 0x1, -R32 ;  /* 0x000000010b0b7824 */ /* 0x000fe200078e0a20 */
[----:B------:R-:W-:Y:S01]  /*c080*/  IADD3 R10, R0, -UR20, R10 ;  /* 0x80000014000a7c10 */ /* 0x000fe2000fffe00a */
[----:B------:R-:W-:Y:S01]  /*c090*/  IMAD.MOV.U32 R0, RZ, RZ, 0x8 ;  /* 0x00000008ff007424 */ /* 0x000fe200078e00ff */
[----:B------:R-:W3:Y:S01]  /*c0a0*/  LDSM.16.M88.4 R72, [R213+0x3c00] ;  /* 0x003c0000d548783b */ /* 0x000ee20000000200 */
[----:B------:R-:W-:Y:S01]  /*c0b0*/  IMAD R11, R11, 0x20, R3 ;  /* 0x000000200b0b7824 */ /* 0x000fe200078e0203 */
[----:B------:R-:W-:Y:S01]  /*c0c0*/  HMMA.16816.F32.BF16 R12, R36, R4, RZ ;  /* 0x00000004240c723c */ /* 0x000fe200000418ff */
[----:B------:R-:W-:Y:S01]  /*c0d0*/  VIADD R3, R111, 0x1 ;  /* 0x000000016f037836 */ /* 0x000fe20000000000 */
[----:B------:R-:W3:Y:S01]  /*c0e0*/  LDSM.16.M88.4 R56, [R213+0x4400] ;  /* 0x00440000d538783b */ /* 0x000ee20000000200 */
[----:B------:R-:W-:-:S02]  /*c0f0*/  IMAD.IADD R244, R8, 0x1, R11 ;  /* 0x0000000108f47824 */ /* 0x000fc400078e020b */
[----:B------:R-:W-:Y:S01]  /*c100*/  VIADD R194, R10, UR4 ;  /* 0x000000040ac27c36 */ /* 0x000fe20008000000 */
[----:B------:R-:W3:Y:S01]  /*c110*/  LDSM.16.M88.4 R44, [R213+0x4800] ;  /* 0x00480000d52c783b */ /* 0x000ee20000000200 */
[----:B------:R-:W-:Y:S01]  /*c120*/  HMMA.16816.F32.BF16 R20, R48, R156, R20 ;  /* 0x0000009c3014723c */ /* 0x000fe20000041814 */
[-C--:B------:R-:W-:Y:S01]  /*c130*/  I2FP.F32.S32 R32, R3.reuse ;  /* 0x0000000300207245 */ /* 0x080fe20000201400 */
[C---:B------:R-:W-:Y:S01]  /*c140*/  VIADD R10, R111.reuse, 0x8 ;  /* 0x000000086f0a7836 */ /* 0x040fe20000000000 */
[----:B------:R-:W3:Y:S01]  /*c150*/  LDSM.16.M88.4 R164, [R213+0x4c00] ;  /* 0x004c0000d5a4783b */ /* 0x000ee20000000200 */
[----:B------:R-:W-:Y:S02]  /*c160*/  I2FP.F32.S32 R8, R3 ;  /* 0x0000000300087245 */ /* 0x000fe40000201400 */
[----:B------:R-:W-:Y:S01]  /*c170*/  FFMA.FTZ R32, R32, UR5, R29 ;  /* 0x0000000520207c23 */ /* 0x000fe2000801001d */
[----:B------:R-:W3:Y:S01]  /*c180*/  LDSM.16.M88.4 R184, [R212+0x1800] ;  /* 0x00180000d4b8783b */ /* 0x000ee20000000200 */
[----:B------:R-:W-:Y:S01]  /*c190*/  I2FP.F32.S32 R29, R10 ;  /* 0x0000000a001d7245 */ /* 0x000fe20000201400 */
[----:B------:R-:W-:Y:S01]  /*c1a0*/  FFMA.FTZ R31, R8, UR5, R31 ;  /* 0x00000005081f7c23 */ /* 0x000fe2000801001f */
[C---:B------:R-:W-:Y:S01]  /*c1b0*/  HMMA.16816.F32.BF16 R128, R36.reuse, R124, RZ ;  /* 0x0000007c2480723c */ /* 0x040fe200000418ff */
[----:B------:R-:W3:Y:S01]  /*c1c0*/  LDSM.16.M88.4 R160, [R212+0x3000] ;  /* 0x00300000d4a0783b */ /* 0x000ee20000000200 */
[C---:B------:R-:W-:Y:S01]  /*c1d0*/  VIADDMNMX R0, R194.reuse, R0, UR23, PT ;  /* 0x00000017c2007e46 */ /* 0x040fe2000b800100 */
[----:B------:R-:W-:Y:S01]  /*c1e0*/  VIADD R8, R111, 0x9 ;  /* 0x000000096f087836 */ /* 0x000fe20000000000 */
[----:B------:R-:W-:Y:S01]  /*c1f0*/  VIMNMX R194, R194, UR23, PT ;  /* 0x00000017c2c27c48 */ /* 0x000fe2000bfe0100 */
[----:B------:R-:W3:Y:S01]  /*c200*/  LDSM.16.M88.4 R204, [R212+0xc00] ;  /* 0x000c0000d4cc783b */ /* 0x000ee20000000200 */
[C---:B------:R-:W-:Y:S01]  /*c210*/  HMMA.16816.F32.BF16 R68, R36.reuse, R64, RZ ;  /* 0x000000402444723c */ /* 0x040fe200000418ff */
[----:B------:R-:W-:Y:S01]  /*c220*/  FFMA.FTZ R29, R29, UR5, R24 ;  /* 0x000000051d1d7c23 */ /* 0x000fe20008010018 */
[C---:B------:R-:W-:Y:S01]  /*c230*/  ISETP.GE.AND P5, PT, R3.reuse, R194, PT ;  /* 0x000000c20300720c */ /* 0x040fe20003fa6270 */
[----:B------:R-:W3:Y:S01]  /*c240*/  LDSM.16.M88.4 R200, [R212+0x1000] ;  /* 0x00100000d4c8783b */ /* 0x000ee20000000200 */
[----:B------:R-:W-:Y:S01]  /*c250*/  ISETP.GE.AND P1, PT, R3, R0, PT ;  /* 0x000000000300720c */ /* 0x000fe20003f26270 */
[----:B------:R-:W-:Y:S01]  /*c260*/  VIADD R3, R111, 0x10 ;  /* 0x000000106f037836 */ /* 0x000fe20000000000 */
[----:B------:R-:W-:Y:S01]  /*c270*/  HMMA.16816.F32.BF16 R124, R36, R126, RZ ;  /* 0x0000007e247c723c */ /* 0x000fe200000418ff */
[----:B------:R-:W-:Y:S01]  /*c280*/  I2FP.F32.S32 R24, R8 ;  /* 0x0000000800187245 */ /* 0x000fe20000201400 */
[----:B------:R-:W3:Y:S01]  /*c290*/  LDSM.16.M88.4 R188, [R212+0x1400] ;  /* 0x00140000d4bc783b */ /* 0x000ee20000000200 */
[----:B------:R-:W-:-:S02]  /*c2a0*/  I2FP.F32.S32 R11, R10 ;  /* 0x0000000a000b7245 */ /* 0x000fc40000201400 */
[----:B------:R-:W-:Y:S01]  /*c2b0*/  ISETP.GE.AND P0, PT, R10, R194, PT ;  /* 0x000000c20a00720c */ /* 0x000fe20003f06270 */
[----:B------:R-:W-:Y:S01]  /*c2c0*/  HMMA.16816.F32.BF16 R64, R36, R66, RZ ;  /* 0x000000422440723c */ /* 0x000fe200000418ff */
[----:B------:R-:W-:Y:S01]  /*c2d0*/  FFMA.FTZ R27, R24, UR5, R27 ;  /* 0x00000005181b7c23 */ /* 0x000fe2000801001b */
[-C--:B------:R-:W-:Y:S01]  /*c2e0*/  I2FP.F32.S32 R24, R3.reuse ;  /* 0x0000000300187245 */ /* 0x080fe20000201400 */
[----:B------:R-:W-:Y:S01]  /*c2f0*/  FFMA.FTZ R11, R11, UR5, R26 ;  /* 0x000000050b0b7c23 */ /* 0x000fe2000801001a */
[----:B------:R-:W-:Y:S01]  /*c300*/  ISETP.GE.AND P3, PT, R10, R0, PT ;  /* 0x000000000a00720c */ /* 0x000fe20003f66270 */
[----:B------:R-:W3:Y:S01]  /*c310*/  LDSM.16.M88.4 R180, [R212+0x1c00] ;  /* 0x001c0000d4b4783b */ /* 0x000ee20000000200 */
[----:B------:R-:W-:Y:S01]  /*c320*/  HMMA.16816.F32.BF16 R16, R48, R158, R16 ;  /* 0x0000009e3010723c */ /* 0x000fe20000041810 */
[----:B------:R-:W-:Y:S02]  /*c330*/  I2FP.F32.S32 R26, R8 ;  /* 0x00000008001a7245 */ /* 0x000fe40000201400 */
[----:B------:R-:W-:Y:S01]  /*c340*/  I2FP.F32.S32 R10, R3 ;  /* 0x00000003000a7245 */ /* 0x000fe20000201400 */
[----:B------:R-:W3:Y:S01]  /*c350*/  LDSM.16.M88.4 R176, [R212+0x2000] ;  /* 0x00200000d4b0783b */ /* 0x000ee20000000200 */
[C---:B------:R-:W-:Y:S01]  /*c360*/  ISETP.GE.AND P6, PT, R8.reuse, R194, PT ;  /* 0x000000c20800720c */ /* 0x040fe20003fc6270 */
[----:B------:R-:W-:Y:S01]  /*c370*/  HMMA.16816.F32.BF16 R4, R36, R6, RZ ;  /* 0x000000062404723c */ /* 0x000fe200000418ff */
[----:B------:R-:W-:Y:S01]  /*c380*/  ISETP.GE.AND P2, PT, R8, R0, PT ;  /* 0x000000000800720c */ /* 0x000fe20003f46270 */
[----:B------:R-:W-:Y:S01]  /*c390*/  FFMA.FTZ R8, R24, UR5, R22 ;  /* 0x0000000518087c23 */ /* 0x000fe20008010016 */
[----:B------:R-:W-:Y:S01]  /*c3a0*/  FSEL R22, R32, -INF , !P5 ;  /* 0xff80000020167808 */ /* 0x000fe20006800000 */
[----:B------:R-:W-:-:S02]  /*c3b0*/  VIADD R32, R111, 0x18 ;  /* 0x000000186f207836 */ /* 0x000fc40000000000 */
[----:B------:R-:W-:Y:S01]  /*c3c0*/  FFMA.FTZ R10, R10, UR5, R20 ;  /* 0x000000050a0a7c23 */ /* 0x000fe20008010014 */
[----:B------:R-:W-:Y:S01]  /*c3d0*/  HMMA.16816.F32.BF16 R12, R48, R208, R12 ;  /* 0x000000d0300c723c */ /* 0x000fe2000004180c */
[-C--:B------:R-:W-:Y:S01]  /*c3e0*/  I2FP.F32.S32 R24, R33.reuse ;  /* 0x0000002100187245 */ /* 0x080fe20000201400 */
[----:B------:R-:W-:Y:S01]  /*c3f0*/  FFMA.FTZ R25, R26, UR5, R25 ;  /* 0x000000051a197c23 */ /* 0x000fe20008010019 */
[----:B------:R-:W-:Y:S01]  /*c400*/  I2FP.F32.S32 R20, R33 ;  /* 0x0000002100147245 */ /* 0x000fe20000201400 */
[----:B------:R-:W-:Y:S01]  /*c410*/  VIADD R26, R111, 0x19 ;  /* 0x000000196f1a7836 */ /* 0x000fe20000000000 */
[----:B------:R-:W-:Y:S01]  /*c420*/  I2FP.F32.S32 R34, R32 ;  /* 0x0000002000227245 */ /* 0x000fe20000201400 */
[C---:B--2---:R-:W-:Y:S01]  /*c430*/  HMMA.16816.F32.BF16 R152, R36.reuse, R148, RZ ;  /* 0x000000942498723c */ /* 0x044fe200000418ff */
[C---:B------:R-:W-:Y:S01]  /*c440*/  ISETP.GE.AND P4, PT, R3.reuse, R194, PT ;  /* 0x000000c20300720c */ /* 0x040fe20003f86270 */
[----:B------:R-:W2:Y:S01]  /*c450*/  LDSM.16.M88.4 R172, [R212+0x2400] ;  /* 0x00240000d4ac783b */ /* 0x000ea20000000200 */
[----:B------:R-:W-:Y:S01]  /*c460*/  ISETP.GE.AND P5, PT, R3, R0, PT ;  /* 0x000000000300720c */ /* 0x000fe20003fa6270 */
[----:B------:R-:W-:Y:S01]  /*c470*/  FFMA.FTZ R24, R24, UR5, R21 ;  /* 0x0000000518187c23 */ /* 0x000fe20008010015 */
[----:B------:R-:W-:Y:S01]  /*c480*/  FFMA.FTZ R3, R20, UR5, R23 ;  /* 0x0000000514037c23 */ /* 0x000fe20008010017 */
[C---:B----4-:R-:W-:Y:S01]  /*c490*/  HMMA.16816.F32.BF16 R144, R36.reuse, R140, RZ ;  /* 0x0000008c2490723c */ /* 0x050fe200000418ff */
[----:B------:R-:W4:Y:S01]  /*c4a0*/  LDSM.16.M88.4 R168, [R212+0x2800] ;  /* 0x00280000d4a8783b */ /* 0x000f220000000200 */
[----:B------:R-:W-:Y:S01]  /*c4b0*/  I2FP.F32.S32 R23, R32 ;  /* 0x0000002000177245 */ /* 0x000fe20000201400 */
[----:B------:R-:W-:Y:S01]  /*c4c0*/  VIADD R209, R212, 0xc00 ;  /* 0x00000c00d4d17836 */ /* 0x000fe20000000000 */
[----:B------:R-:W-:Y:S01]  /*c4d0*/  FSEL R21, R29, -INF , !P0 ;  /* 0xff8000001d157808 */ /* 0x000fe20004000000 */
[----:B------:R-:W-:Y:S01]  /*c4e0*/  LDSM.16.M88.4 R156, [R212+0x3400] ;  /* 0x00340000d49c783b */ /* 0x000fe20000000200 */
[C---:B------:R-:W-:Y:S01]  /*c4f0*/  HMMA.16816.F32.BF16 R136, R36.reuse, R132, RZ ;  /* 0x000000842488723c */ /* 0x040fe200000418ff */
[----:B------:R-:W-:Y:S01]  /*c500*/  FFMA.FTZ R29, R34, UR5, R16 ;  /* 0x00000005221d7c23 */ /* 0x000fe20008010010 */
[----:B------:R-:W-:Y:S01]  /*c510*/  FSEL R20, R31, -INF , !P1 ;  /* 0xff8000001f147808 */ /* 0x000fe20004800000 */
[----:B------:R-:W-:Y:S01]  /*c520*/  VIADD R31, R111, 0x20 ;  /* 0x000000206f1f7836 */ /* 0x000fe20000000000 */
[----:B------:R-:W-:Y:S01]  /*c530*/  I2FP.F32.S32 R34, R26 ;  /* 0x0000001a00227245 */ /* 0x000fe20000201400 */
[----:B------:R-:W-:Y:S01]  /*c540*/  FFMA.FTZ R16, R23, UR5, R18 ;  /* 0x0000000517107c23 */ /* 0x000fe20008010012 */
[C---:B-1----:R-:W-:Y:S01]  /*c550*/  HMMA.16816.F32.BF16 R120, R36.reuse, R116, RZ ;  /* 0x000000742478723c */ /* 0x042fe200000418ff */
[C---:B------:R-:W-:Y:S01]  /*c560*/  ISETP.GE.AND P1, PT, R33.reuse, R194, PT ;  /* 0x000000c22100720c */ /* 0x040fe20003f26270 */
[----:B------:R-:W0:Y:S01]  /*c570*/  LDGDEPBAR ;  /* 0x00000000000079af */ /* 0x000e220000000000 */
[----:B------:R-:W-:Y:S01]  /*c580*/  ISETP.GE.AND P0, PT, R33, R0, PT ;  /* 0x000000002100720c */ /* 0x000fe20003f06270 */
[----:B------:R-:W-:Y:S01]  /*c590*/  VIADD R208, R212, 0x1000 ;  /* 0x00001000d4d07836 */ /* 0x000fe20000000000 */
[----:B------:R-:W-:Y:S01]  /*c5a0*/  I2FP.F32.S32 R33, R26 ;  /* 0x0000001a00217245 */ /* 0x000fe20000201400 */
[C---:B------:R-:W-:Y:S01]  /*c5b0*/  HMMA.16816.F32.BF16 R112, R36.reuse, R96, RZ ;  /* 0x000000602470723c */ /* 0x040fe200000418ff */
[----:B------:R-:W-:Y:S01]  /*c5c0*/  FSEL R23, R25, -INF , !P6 ;  /* 0xff80000019177808 */ /* 0x000fe20007000000 */
[----:B------:R-:W-:Y:S01]  /*c5d0*/  FFMA.FTZ R25, R34, UR5, R17 ;  /* 0x0000000522197c23 */ /* 0x000fe20008010011 */
[----:B------:R-:W-:Y:S01]  /*c5e0*/  FSEL R18, R11, -INF , !P3 ;  /* 0xff8000000b127808 */ /* 0x000fe20005800000 */
[----:B------:R-:W-:Y:S01]  /*c5f0*/  FFMA.FTZ R11, R33, UR5, R19 ;  /* 0x00000005210b7c23 */ /* 0x000fe20008010013 */
[----:B------:R-:W-:Y:S01]  /*c600*/  I2FP.F32.S32 R34, R31 ;  /* 0x0000001f00227245 */ /* 0x000fe20000201400 */
[----:B---3--:R-:W-:Y:S01]  /*c610*/  HMMA.16816.F32.BF16 R92, R36, R88, RZ ;  /* 0x00000058245c723c */ /* 0x008fe200000418ff */
[----:B------:R-:W-:Y:S01]  /*c620*/  VIADD R33, R111, 0x21 ;  /* 0x000000216f217836 */ /* 0x000fe20000000000 */
[----:B------:R-:W-:-:S02]  /*c630*/  FSEL R17, R27, -INF , !P2 ;  /* 0xff8000001b117808 */ /* 0x000fc40005000000 */
[----:B------:R-:W-:Y:S02]  /*c640*/  FSEL R19, R10, -INF , !P4 ;  /* 0xff8000000a137808 */ /* 0x000fe40006000000 */
[C---:B------:R-:W-:Y:S01]  /*c650*/  HMMA.16816.F32.BF16 R84, R36.reuse, R80, RZ ;  /* 0x000000502454723c */ /* 0x040fe200000418ff */
[C---:B------:R-:W-:Y:S02]  /*c660*/  ISETP.GE.AND P3, PT, R32.reuse, R194, PT ;  /* 0x000000c22000720c */ /* 0x040fe40003f66270 */
[----:B------:R-:W-:Y:S02]  /*c670*/  ISETP.GE.AND P6, PT, R32, R0, PT ;  /* 0x000000002000720c */ /* 0x000fe40003fc6270 */
[C---:B------:R-:W-:Y:S01]  /*c680*/  ISETP.GE.AND P2, PT, R26.reuse, R194, PT ;  /* 0x000000c21a00720c */ /* 0x040fe20003f46270 */
[----:B------:R-:W-:Y:S01]  /*c690*/  HMMA.16816.F32.BF16 R76, R36, R72, RZ ;  /* 0x00000048244c723c */ /* 0x000fe200000418ff */
[----:B------:R-:W-:Y:S01]  /*c6a0*/  ISETP.GE.AND P4, PT, R26, R0, PT ;  /* 0x000000001a00720c */ /* 0x000fe20003f86270 */
[----:B------:R-:W-:Y:S01]  /*c6b0*/  FFMA.FTZ R26, R34, UR5, R12 ;  /* 0x00000005221a7c23 */ /* 0x000fe2000801000c */
[----:B------:R-:W-:-:S02]  /*c6c0*/  I2FP.F32.S32 R32, R31 ;  /* 0x0000001f00207245 */ /* 0x000fc40000201400 */
[----:B------:R-:W-:Y:S01]  /*c6d0*/  FSEL R12, R8, -INF , !P5 ;  /* 0xff800000080c7808 */ /* 0x000fe20006800000 */
[C---:B------:R-:W-:Y:S01]  /*c6e0*/  HMMA.16816.F32.BF16 R60, R36.reuse, R56, RZ ;  /* 0x00000038243c723c */ /* 0x040fe200000418ff */
[----:B------:R-:W-:Y:S01]  /*c6f0*/  FSEL R24, R24, -INF , !P1 ;  /* 0xff80000018187808 */ /* 0x000fe20004800000 */
[----:B------:R-:W-:Y:S01]  /*c700*/  FFMA.FTZ R10, R32, UR5, R14 ;  /* 0x00000005200a7c23 */ /* 0x000fe2000801000e */
[-C--:B------:R-:W-:Y:S01]  /*c710*/  I2FP.F32.S32 R27, R33.reuse ;  /* 0x00000021001b7245 */ /* 0x080fe20000201400 */
[----:B------:R-:W-:Y:S01]  /*c720*/  VIADD R32, R111, 0x29 ;  /* 0x000000296f207836 */ /* 0x000fe20000000000 */
[C---:B------:R-:W-:Y:S01]  /*c730*/  ISETP.GE.AND P5, PT, R31.reuse, R194, PT ;  /* 0x000000c21f00720c */ /* 0x040fe20003fa6270 */
[C---:B------:R-:W-:Y:S01]  /*c740*/  HMMA.16816.F32.BF16 R52, R36.reuse, R44, RZ ;  /* 0x0000002c2434723c */ /* 0x040fe200000418ff */
[----:B------:R-:W-:Y:S01]  /*c750*/  ISETP.GE.AND P1, PT, R31, R0, PT ;  /* 0x000000001f00720c */ /* 0x000fe20003f26270 */
[----:B------:R-:W-:Y:S01]  /*c760*/  VIADD R31, R111, 0x28 ;  /* 0x000000286f1f7836 */ /* 0x000fe20000000000 */
[----:B------:R-:W-:Y:S01]  /*c770*/  I2FP.F32.S32 R14, R33 ;  /* 0x00000021000e7245 */ /* 0x000fe20000201400 */
[----:B------:R-:W-:Y:S01]  /*c780*/  FFMA.FTZ R27, R27, UR5, R13 ;  /* 0x000000051b1b7c23 */ /* 0x000fe2000801000d */
[----:B------:R-:W-:Y:S01]  /*c790*/  FSEL R26, R26, -INF , !P5 ;  /* 0xff8000001a1a7808 */ /* 0x000fe20006800000 */
[----:B------:R-:W-:Y:S01]  /*c7a0*/  HMMA.16816.F32.BF16 R148, R36, R150, RZ ;  /* 0x000000962494723c */ /* 0x000fe200000418ff */
[-C--:B------:R-:W-:Y:S01]  /*c7b0*/  I2FP.F32.S32 R13, R31.reuse ;  /* 0x0000001f000d7245 */ /* 0x080fe20000201400 */
[----:B------:R-:W-:Y:S01]  /*c7c0*/  FFMA.FTZ R8, R14, UR5, R15 ;  /* 0x000000050e087c23 */ /* 0x000fe2000801000f */
[----:B------:R-:W-:-:S02]  /*c7d0*/  I2FP.F32.S32 R34, R31 ;  /* 0x0000001f00227245 */ /* 0x000fc40000201400 */
[----:B------:R-:W-:Y:S01]  /*c7e0*/  FSEL R14, R3, -INF , !P0 ;  /* 0xff800000030e7808 */ /* 0x000fe20004000000 */
[C---:B------:R-:W-:Y:S01]  /*c7f0*/  HMMA.16816.F32.BF16 R140, R36.reuse, R142, RZ ;  /* 0x0000008e248c723c */ /* 0x040fe200000418ff */
[----:B------:R-:W-:Y:S02]  /*c800*/  FSEL R15, R29, -INF , !P3 ;  /* 0xff8000001d0f7808 */ /* 0x000fe40005800000 */
[C---:B------:R-:W-:Y:S02]  /*c810*/  ISETP.GE.AND P0, PT, R33.reuse, R194, PT ;  /* 0x000000c22100720c */ /* 0x040fe40003f06270 */
[----:B------:R-:W-:Y:S01]  /*c820*/  ISETP.GE.AND P3, PT, R33, R0, PT ;  /* 0x000000002100720c */ /* 0x000fe20003f66270 */
[----:B------:R-:W-:Y:S01]  /*c830*/  HMMA.16816.F32.BF16 R132, R36, R134, RZ ;  /* 0x000000862484723c */ /* 0x000fe200000418ff */
[----:B------:R-:W-:Y:S02]  /*c840*/  I2FP.F32.S32 R33, R32 ;  /* 0x0000002000217245 */ /* 0x000fe40000201400 */
[----:B------:R-:W-:-:S02]  /*c850*/  ISETP.GE.AND P5, PT, R32, R0, PT ;  /* 0x000000002000720c */ /* 0x000fc40003fa6270 */
[----:B------:R-:W-:Y:S01]  /*c860*/  FSEL R25, R25, -INF , !P2 ;  /* 0xff80000019197808 */ /* 0x000fe20005000000 */
[----:B------:R-:W-:Y:S01]  /*c870*/  HMMA.16816.F32.BF16 R116, R36, R118, RZ ;  /* 0x000000762474723c */ /* 0x000fe200000418ff */
[----:B------:R-:W-:Y:S02]  /*c880*/  ISETP.GE.AND P2, PT, R31, R0, PT ;  /* 0x000000001f00720c */ /* 0x000fe40003f46270 */
[----:B------:R-:W-:-:S03]  /*c890*/  FSEL R27, R27, -INF , !P0 ;  /* 0xff8000001b1b7808 */ /* 0x000fc60004000000 */
        /* <DEDUP_REMOVED lines=11> */
[----:B------:R-:W3:Y:S05]  /*c950*/  LDSM.16.M88.4 R184, [R212+0x3800] ;  /* 0x00380000d4b8783b */ /* 0x000eea0000000200 */
[C---:B------:R-:W-:Y:S06]  /*c960*/  HMMA.16816.F32.BF16 R68, R48.reuse, R160, R68 ;  /* 0x000000a03044723c */ /* 0x040fec0000041844 */
[----:B------:R-:W-:Y:S01]  /*c970*/  HMMA.16816.F32.BF16 R64, R48, R162, R64 ;  /* 0x000000a23040723c */ /* 0x000fe20000041840 */
[----:B------:R-:W3:Y:S01]  /*c980*/  LDSM.16.M88.4 R160, [R212+0x3c00] ;  /* 0x003c0000d4a0783b */ /* 0x000ee20000000200 */
[----:B------:R-:W-:-:S04]  /*c990*/  DEPBAR.LE SB0, 0x0 ;  /* 0x000080000000791a */ /* 0x000fc80000000000 */
[C---:B------:R-:W-:Y:S06]  /*c9a0*/  HMMA.16816.F32.BF16 R4, R48.reuse, R210, R4 ;  /* 0x000000d23004723c */ /* 0x040fec0000041804 */
[----:B------:R-:W-:Y:S01]  /*c9b0*/  HMMA.16816.F32.BF16 R152, R48, R204, R152 ;  /* 0x000000cc3098723c */ /* 0x000fe20000041898 */
[C---:B------:R-:W-:Y:S02]  /*c9c0*/  VIADD R211, R212.reuse, 0x400 ;  /* 0x00000400d4d37836 */ /* 0x040fe40000000000 */
[----:B------:R-:W-:-:S03]  /*c9d0*/  VIADD R210, R212, 0x800 ;  /* 0x00000800d4d27836 */ /* 0x000fc60000000000 */
[----:B------:R-:W-:Y:S01]  /*c9e0*/  HMMA.16816.F32.BF16 R148, R48, R206, R148 ;  /* 0x000000ce3094723c */ /* 0x000fe20000041894 */
[C---:B------:R-:W-:Y:S02]  /*c9f0*/  VIADD R205, R212.reuse, 0x1c00 ;  /* 0x00001c00d4cd7836 */ /* 0x040fe40000000000 */
[----:B------:R-:W-:-:S03]  /*ca00*/  VIADD R204, R212, 0x2000 ;  /* 0x00002000d4cc7836 */ /* 0x000fc60000000000 */
[----:B------:R-:W-:Y:S01]  /*ca10*/  HMMA.16816.F32.BF16 R144, R48, R200, R144 ;  /* 0x000000c83090723c */ /* 0x000fe20000041890 */
[C---:B------:R-:W-:Y:S02]  /*ca20*/  VIADD R207, R212.reuse, 0x1400 ;  /* 0x00001400d4cf7836 */ /* 0x040fe40000000000 */
[----:B------:R-:W-:-:S03]  /*ca30*/  VIADD R206, R212, 0x1800 ;  /* 0x00001800d4ce7836 */ /* 0x000fc60000000000 */
[----:B------:R-:W-:Y:S01]  /*ca40*/  FFMA.FTZ R3, R13, UR5, R6 ;  /* 0x000000050d037c23 */ /* 0x000fe20008010006 */
[----:B------:R-:W-:Y:S01]  /*ca50*/  I2FP.F32.S32 R6, R32 ;  /* 0x0000002000067245 */ /* 0x000fe20000201400 */
[----:B------:R-:W-:Y:S01]  /*ca60*/  FFMA.FTZ R29, R34, UR5, R4 ;  /* 0x00000005221d7c23 */ /* 0x000fe20008010004 */
[----:B------:R-:W-:Y:S01]  /*ca70*/  FSEL R13, R16, -INF , !P6 ;  /* 0xff800000100d7808 */ /* 0x000fe20007000000 */
[----:B------:R-:W-:Y:S01]  /*ca80*/  VIADD R4, R111, 0x30 ;  /* 0x000000306f047836 */ /* 0x000fe20000000000 */
[-C--:B------:R-:W-:Y:S01]  /*ca90*/  ISETP.GE.AND P6, PT, R31, R194.reuse, PT ;  /* 0x000000c21f00720c */ /* 0x080fe20003fc6270 */
[----:B------:R-:W-:Y:S01]  /*caa0*/  FFMA.FTZ R16, R6, UR5, R7 ;  /* 0x0000000506107c23 */ /* 0x000fe20008010007 */
[----:B------:R-:W-:Y:S01]  /*cab0*/  FSEL R7, R11, -INF , !P4 ;  /* 0xff8000000b077808 */ /* 0x000fe20006000000 */
[----:B------:R-:W-:Y:S01]  /*cac0*/  FFMA.FTZ R31, R33, UR5, R5 ;  /* 0x00000005211f7c23 */ /* 0x000fe20008010005 */
[----:B------:R-:W-:Y:S01]  /*cad0*/  ISETP.GE.AND P4, PT, R32, R194, PT ;  /* 0x000000c22000720c */ /* 0x000fe20003f86270 */
[C---:B------:R-:W-:Y:S01]  /*cae0*/  VIADD R32, R111.reuse, 0x38 ;  /* 0x000000386f207836 */ /* 0x040fe20000000000 */
[-C--:B------:R-:W-:Y:S01]  /*caf0*/  I2FP.F32.S32 R6, R4.reuse ;  /* 0x0000000400067245 */ /* 0x080fe20000201400 */
[----:B------:R-:W-:Y:S01]  /*cb00*/  HMMA.16816.F32.BF16 R140, R48, R202, R140 ;  /* 0x000000ca308c723c */ /* 0x000fe2000004188c */
[----:B------:R-:W-:Y:S01]  /*cb10*/  VIADD R5, R111, 0x31 ;  /* 0x000000316f057836 */ /* 0x000fe20000000000 */
[----:B------:R-:W-:Y:S01]  /*cb20*/  I2FP.F32.S32 R33, R4 ;  /* 0x0000000400217245 */ /* 0x000fe20000201400 */
[----:B------:R-:W-:-:S02]  /*cb30*/  VIADD R201, R212, 0x2c00 ;  /* 0x00002c00d4c97836 */ /* 0x000fc40000000000 */
[----:B------:R-:W-:Y:S01]  /*cb40*/  FFMA.FTZ R11, R6, UR5, R154 ;  /* 0x00000005060b7c23 */ /* 0x000fe2000801009a */
[----:B------:R-:W-:Y:S01]  /*cb50*/  FSEL R6, R10, -INF , !P1 ;  /* 0xff8000000a067808 */ /* 0x000fe20004800000 */
[C---:B------:R-:W-:Y:S01]  /*cb60*/  HMMA.16816.F32.BF16 R136, R48.reuse, R188, R136 ;  /* 0x000000bc3088723c */ /* 0x040fe20000041888 */
[C---:B------:R-:W-:Y:S01]  /*cb70*/  ISETP.GE.AND P1, PT, R4.reuse, R194, PT ;  /* 0x000000c20400720c */ /* 0x040fe20003f26270 */
[----:B------:R-:W-:Y:S01]  /*cb80*/  FFMA.FTZ R33, R33, UR5, R152 ;  /* 0x0000000521217c23 */ /* 0x000fe20008010098 */
[----:B------:R-:W-:Y:S01]  /*cb90*/  ISETP.GE.AND P0, PT, R4, R0, PT ;  /* 0x000000000400720c */ /* 0x000fe20003f06270 */
[----:B------:R-:W-:Y:S01]  /*cba0*/  VIADD R203, R212, 0x2400 ;  /* 0x00002400d4cb7836 */ /* 0x000fe20000000000 */
[-C--:B------:R-:W-:Y:S01]  /*cbb0*/  I2FP.F32.S32 R35, R5.reuse ;  /* 0x0000000500237245 */ /* 0x080fe20000201400 */
[C---:B------:R-:W-:Y:S01]  /*cbc0*/  HMMA.16816.F32.BF16 R132, R48.reuse, R190, R132 ;  /* 0x000000be3084723c */ /* 0x040fe20000041884 */
[----:B------:R-:W-:Y:S01]  /*cbd0*/  FSEL R4, R8, -INF , !P3 ;  /* 0xff80000008047808 */ /* 0x000fe20005800000 */
[----:B------:R-:W-:Y:S01]  /*cbe0*/  VIADD R202, R212, 0x2800 ;  /* 0x00002800d4ca7836 */ /* 0x000fe20000000000 */
[----:B------:R-:W-:Y:S01]  /*cbf0*/  I2FP.F32.S32 R34, R5 ;  /* 0x0000000500227245 */ /* 0x000fe20000201400 */
[----:B------:R-:W-:Y:S01]  /*cc00*/  FFMA.FTZ R10, R35, UR5, R155 ;  /* 0x00000005230a7c23 */ /* 0x000fe2000801009b */
[----:B------:R-:W-:Y:S01]  /*cc10*/  FSEL R29, R29, -INF , !P6 ;  /* 0xff8000001d1d7808 */ /* 0x000fe20007000000 */
[C---:B------:R-:W-:Y:S01]  /*cc20*/  HMMA.16816.F32.BF16 R120, R48.reuse, R180, R120 ;  /* 0x000000b43078723c */ /* 0x040fe20000041878 */
[C---:B------:R-:W-:Y:S01]  /*cc30*/  ISETP.GE.AND P3, PT, R5.reuse, R194, PT ;  /* 0x000000c20500720c */ /* 0x040fe20003f66270 */
[----:B------:R-:W-:Y:S01]  /*cc40*/  FFMA.FTZ R34, R34, UR5, R153 ;  /* 0x0000000522227c23 */ /* 0x000fe20008010099 */
[----:B------:R-:W-:Y:S01]  /*cc50*/  ISETP.GE.AND P6, PT, R5, R0, PT ;  /* 0x000000000500720c */ /* 0x000fe20003fc6270 */
[----:B------:R-:W-:Y:S01]  /*cc60*/  VIADD R200, R212, 0x3000 ;  /* 0x00003000d4c87836 */ /* 0x000fe20000000000 */
[----:B------:R-:W-:Y:S01]  /*cc70*/  FSEL R5, R3, -INF , !P2 ;  /* 0xff80000003057808 */ /* 0x000fe20005000000 */
[----:B------:R-:W-:Y:S01]  /*cc80*/  HMMA.16816.F32.BF16 R116, R48, R182, R116 ;  /* 0x000000b63074723c */ /* 0x000fe20000041874 */
[----:B------:R-:W-:Y:S01]  /*cc90*/  FSEL R31, R31, -INF , !P4 ;  /* 0xff8000001f1f7808 */ /* 0x000fe20006000000 */
[----:B------:R-:W-:Y:S01]  /*cca0*/  VIADD R3, R111, 0x40 ;  /* 0x000000406f037836 */ /* 0x000fe20000000000 */
[----:B------:R-:W-:-:S02]  /*ccb0*/  I2FP.F32.S32 R35, R32 ;  /* 0x0000002000237245 */ /* 0x000fc40000201400 */
[C---:B------:R-:W-:Y:S01]  /*ccc0*/  ISETP.GE.AND P2, PT, R32.reuse, R194, PT ;  /* 0x000000c22000720c */ /* 0x040fe20003f46270 */
[C---:B------:R-:W-:Y:S01]  /*ccd0*/  HMMA.16816.F32.BF16 R112, R48.reuse, R176, R112 ;  /* 0x000000b03070723c */ /* 0x040fe20000041870 */
[----:B------:R-:W-:Y:S01]  /*cce0*/  ISETP.GE.AND P4, PT, R32, R0, PT ;  /* 0x000000002000720c */ /* 0x000fe20003f86270 */
[----:B------:R-:W-:Y:S01]  /*ccf0*/  FFMA.FTZ R35, R35, UR5, R148 ;  /* 0x0000000523237c23 */ /* 0x000fe20008010094 */
[----:B------:R-:W-:Y:S02]  /*cd00*/  FSEL R16, R16, -INF , !P5 ;  /* 0xff80000010107808 */ /* 0x000fe40006800000 */
[----:B------:R-:W-:Y:S01]  /*cd10*/  FSEL R33, R33, -INF , !P1 ;  /* 0xff80000021217808 */ /* 0x000fe20004800000 */
[----:B------:R-:W-:Y:S01]  /*cd20*/  HMMA.16816.F32.BF16 R96, R48, R178, R96 ;  /* 0x000000b23060723c */ /* 0x000fe20000041860 */
[----:B------:R-:W-:Y:S02]  /*cd30*/  FSEL R11, R11, -INF , !P0 ;  /* 0xff8000000b0b7808 */ /* 0x000fe40004000000 */
[----:B------:R-:W-:-:S02]  /*cd40*/  FSEL R34, R34, -INF , !P3 ;  /* 0xff80000022227808 */ /* 0x000fc40005800000 */
[----:B------:R-:W-:Y:S01]  /*cd50*/  I2FP.F32.S32 R100, R3 ;  /* 0x0000000300647245 */ /* 0x000fe20000201400 */
[C---:B--2---:R-:W-:Y:S01]  /*cd60*/  HMMA.16816.F32.BF16 R92, R48.reuse, R172, R92 ;  /* 0x000000ac305c723c */ /* 0x044fe2000004185c */
[C---:B------:R-:W-:Y:S02]  /*cd70*/  ISETP.GE.AND P0, PT, R3.reuse, R194, PT ;  /* 0x000000c20300720c */ /* 0x040fe40003f06270 */
[----:B------:R-:W-:Y:S01]  /*cd80*/  ISETP.GE.AND P3, PT, R3, R0, PT ;  /* 0x000000000300720c */ /* 0x000fe20003f66270 */
[----:B------:R-:W-:Y:S01]  /*cd90*/  FFMA.FTZ R100, R100, UR5, R144 ;  /* 0x0000000564647c23 */ /* 0x000fe20008010090 */
[----:B------:R-:W-:Y:S01]  /*cda0*/  FSEL R10, R10, -INF , !P6 ;  /* 0xff8000000a0a7808 */ /* 0x000fe20007000000 */
[----:B------:R-:W-:Y:S01]  /*cdb0*/  HMMA.16816.F32.BF16 R88, R48, R174, R88 ;  /* 0x000000ae3058723c */ /* 0x000fe20000041858 */
[----:B------:R-:W-:Y:S02]  /*cdc0*/  FSEL R35, R35, -INF , !P2 ;  /* 0xff80000023237808 */ /* 0x000fe40005000000 */
[----:B------:R-:W-:-:S03]  /*cdd0*/  FSEL R100, R100, -INF , !P0 ;  /* 0xff80000064647808 */ /* 0x000fc60004000000 */
[C---:B----4-:R-:W-:Y:S06]  /*cde0*/  HMMA.16816.F32.BF16 R84, R48.reuse, R168, R84 ;  /* 0x000000a83054723c */ /* 0x050fec0000041854 */
[C---:B------:R-:W-:Y:S06]  /*cdf0*/  HMMA.16816.F32.BF16 R80, R48.reuse, R170, R80 ;  /* 0x000000aa3050723c */ /* 0x040fec0000041850 */
[C---:B-1----:R-:W-:Y:S06]  /*ce00*/  HMMA.16816.F32.BF16 R76, R48.reuse, R164, R76 ;  /* 0x000000a4304c723c */ /* 0x042fec000004184c */
[C---:B------:R-:W-:Y:S06]  /*ce10*/  HMMA.16816.F32.BF16 R72, R48.reuse, R166, R72 ;  /* 0x000000a63048723c */ /* 0x040fec0000041848 */
[C---:B------:R-:W-:Y:S06]  /*ce20*/  HMMA.16816.F32.BF16 R60, R48.reuse, R156, R60 ;  /* 0x0000009c303c723c */ /* 0x040fec000004183c */
[C---:B------:R-:W-:Y:S06]  /*ce30*/  HMMA.16816.F32.BF16 R56, R48.reuse, R158, R56 ;  /* 0x0000009e3038723c */ /* 0x040fec0000041838 */
[C---:B---3--:R-:W-:Y:S06]  /*ce40*/  HMMA.16816.F32.BF16 R52, R48.reuse, R184, R52 ;  /* 0x000000b83034723c */ /* 0x048fec0000041834 */
[C---:B------:R-:W-:Y:S06]  /*ce50*/  HMMA.16816.F32.BF16 R44, R48.reuse, R186, R44 ;  /* 0x000000ba302c723c */ /* 0x040fec000004182c */
[C---:B------:R-:W-:Y:S06]  /*ce60*/  HMMA.16816.F32.BF16 R40, R48.reuse, R160, R40 ;  /* 0x000000a03028723c */ /* 0x040fec0000041828 */
[----:B------:R-:W-:Y:S07]  /*ce70*/  HMMA.16816.F32.BF16 R36, R48, R162, R36 ;  /* 0x000000a23024723c */ /* 0x000fee0000041824 */
[----:B------:R-:W-:Y:S01]  /*ce80*/  I2FP.F32.S32 R48, R32 ;  /* 0x0000002000307245 */ /* 0x000fe20000201400 */
[C---:B------:R-:W-:Y:S01]  /*ce90*/  VIADD R49, R111.reuse, 0x39 ;  /* 0x000000396f317836 */ /* 0x040fe20000000000 */
[----:B------:R-:W-:Y:S01]  /*cea0*/  I2FP.F32.S32 R51, R3 ;  /* 0x0000000300337245 */ /* 0x000fe20000201400 */
[----:B------:R-:W-:-:S02]  /*ceb0*/  VIADD R3, R111, 0x48 ;  /* 0x000000486f037836 */ /* 0x000fc40000000000 */
[----:B------:R-:W-:Y:S01]  /*cec0*/  FFMA.FTZ R8, R48, UR5, R150 ;  /* 0x0000000530087c23 */ /* 0x000fe20008010096 */
[-C--:B------:R-:W-:Y:S01]  /*ced0*/  I2FP.F32.S32 R48, R49.reuse ;  /* 0x0000003100307245 */ /* 0x080fe20000201400 */
[----:B------:R-:W-:Y:S01]  /*cee0*/  FFMA.FTZ R146, R51, UR5, R146 ;  /* 0x0000000533927c23 */ /* 0x000fe20008010092 */
[----:B------:R-:W-:Y:S02]  /*cef0*/  I2FP.F32.S32 R50, R49 ;  /* 0x0000003100327245 */ /* 0x000fe40000201400 */
[----:B------:R-:W-:Y:S01]  /*cf00*/  ISETP.GE.AND P5, PT, R49, R194, PT ;  /* 0x000000c23100720c */ /* 0x000fe20003fa6270 */
[----:B------:R-:W-:Y:S01]  /*cf10*/  FFMA.FTZ R32, R48, UR5, R151 ;  /* 0x0000000530207c23 */ /* 0x000fe20008010097 */
[----:B------:R-:W-:Y:S01]  /*cf20*/  VIADD R48, R111, 0x41 ;  /* 0x000000416f307836 */ /* 0x000fe20000000000 */
        /* <DEDUP_REMOVED lines=8> */
[----:B------:R-:W-:Y:S01]  /*cfb0*/  VIADD R49, R111, 0x49 ;  /* 0x000000496f317836 */ /* 0x000fe20000000000 */
[----:B------:R-:W-:Y:S02]  /*cfc0*/  I2FP.F32.S32 R180, R3 ;  /* 0x0000000300b47245 */ /* 0x000fe40000201400 */
[C---:B------:R-:W-:Y:S02]  /*cfd0*/  ISETP.GE.AND P4, PT, R3.reuse, R194, PT ;  /* 0x000000c20300720c */ /* 0x040fe40003f86270 */
[----:B------:R-:W-:Y:S01]  /*cfe0*/  ISETP.GE.AND P5, PT, R3, R0, PT ;  /* 0x000000000300720c */ /* 0x000fe20003fa6270 */
[----:B------:R-:W-:Y:S01]  /*cff0*/  VIADD R3, R111, 0x50 ;  /* 0x000000506f037836 */ /* 0x000fe20000000000 */
[----:B------:R-:W-:Y:S01]  /*d000*/  I2FP.F32.S32 R140, R49 ;  /* 0x00000031008c7245 */ /* 0x000fe20000201400 */
[----:B------:R-:W-:Y:S01]  /*d010*/  FFMA.FTZ R180, R180, UR5, R142 ;  /* 0x00000005b4b47c23 */ /* 0x000fe2000801008e */
[----:B------:R-:W-:-:S02]  /*d020*/  I2FP.F32.S32 R101, R48 ;  /* 0x0000003000657245 */ /* 0x000fc40000201400 */
[----:B------:R-:W-:Y:S01]  /*d030*/  ISETP.GE.AND P6, PT, R48, R194, PT ;  /* 0x000000c23000720c */ /* 0x000fe20003fc6270 */
[----:B------:R-:W-:Y:S01]  /*d040*/  FFMA.FTZ R140, R140, UR5, R143 ;  /* 0x000000058c8c7c23 */ /* 0x000fe2000801008f */
[----:B------:R-:W-:Y:S01]  /*d050*/  ISETP.GE.AND P2, PT, R48, R0, PT ;  /* 0x000000003000720c */ /* 0x000fe20003f46270 */
[----:B------:R-:W-:Y:S01]  /*d060*/  VIADD R143, R111, 0x51 ;  /* 0x000000516f8f7836 */ /* 0x000fe20000000000 */
[----:B------:R-:W-:Y:S01]  /*d070*/  I2FP.F32.S32 R48, R49 ;  /* 0x0000003100307245 */ /* 0x000fe20000201400 */
[----:B------:R-:W-:Y:S01]  /*d080*/  FFMA.FTZ R101, R101, UR5, R145 ;  /* 0x0000000565657c23 */ /* 0x000fe20008010091 */
[-C--:B------:R-:W-:Y:S02]  /*d090*/  I2FP.F32.S32 R142, R3.reuse ;  /* 0x00000003008e7245 */ /* 0x080fe40000201400 */
[----:B------:R-:W-:Y:S01]  /*d0a0*/  FSEL R32, R32, -INF , !P1 ;  /* 0xff80000020207808 */ /* 0x000fe20004800000 */
[----:B------:R-:W-:Y:S01]  /*d0b0*/  FFMA.FTZ R48, R48, UR5, R141 ;  /* 0x0000000530307c23 */ /* 0x000fe2000801008d */
[----:B------:R-:W-:Y:S01]  /*d0c0*/  I2FP.F32.S32 R141, R3 ;  /* 0x00000003008d7245 */ /* 0x000fe20000201400 */
[----:B------:R-:W-:Y:S01]  /*d0d0*/  FFMA.FTZ R138, R142, UR5, R138 ;  /* 0x000000058e8a7c23 */ /* 0x000fe2000801008a */
[C---:B------:R-:W-:Y:S01]  /*d0e0*/  ISETP.GE.AND P1, PT, R49.reuse, R194, PT ;  /* 0x000000c23100720c */ /* 0x040fe20003f26270 */
[----:B------:R-:W-:Y:S01]  /*d0f0*/  BAR.SYNC.DEFER_BLOCKING 0x0 ;  /* 0x0000000000007b1d */ /* 0x000fe20000010000 */
[----:B------:R-:W-:Y:S01]  /*d100*/  ISETP.GE.AND P0, PT, R49, R0, PT ;  /* 0x000000003100720c */ /* 0x000fe20003f06270 */
[----:B------:R-:W-:Y:S01]  /*d110*/  VIADD R49, R111, 0x58 ;  /* 0x000000586f317836 */ /* 0x000fe20000000000 */
[----:B------:R-:W-:Y:S01]  /*d120*/  I2FP.F32.S32 R142, R143 ;  /* 0x0000008f008e7245 */ /* 0x000fe20000201400 */
[----:B------:R-:W-:Y:S01]  /*d130*/  FFMA.FTZ R141, R141, UR5, R136 ;  /* 0x000000058d8d7c23 */ /* 0x000fe20008010088 */
[----:B------:R-:W-:-:S02]  /*d140*/  FSEL R182, R146, -INF , !P3 ;  /* 0xff80000092b67808 */ /* 0x000fc40005800000 */
[----:B------:R-:W-:Y:S02]  /*d150*/  FSEL R101, R101, -INF , !P6 ;  /* 0xff80000065657808 */ /* 0x000fe40007000000 */
[----:B------:R-:W-:Y:S02]  /*d160*/  I2FP.F32.S32 R136, R143 ;  /* 0x0000008f00887245 */ /* 0x000fe40000201400 */
[C---:B------:R-:W-:Y:S02]  /*d170*/  ISETP.GE.AND P3, PT, R3.reuse, R194, PT ;  /* 0x000000c20300720c */ /* 0x040fe40003f66270 */
[----:B------:R-:W-:Y:S01]  /*d180*/  ISETP.GE.AND P6, PT, R3, R0, PT ;  /* 0x000000000300720c */ /* 0x000fe20003fc6270 */
[----:B------:R-:W-:Y:S01]  /*d190*/  FFMA.FTZ R3, R142, UR5, R137 ;  /* 0x000000058e037c23 */ /* 0x000fe20008010089 */
[-C--:B------:R-:W-:Y:S01]  /*d1a0*/  I2FP.F32.S32 R154, R49.reuse ;  /* 0x00000031009a7245 */ /* 0x080fe20000201400 */
[----:B------:R-:W-:Y:S01]  /*d1b0*/  VIADD R142, R111, 0x59 ;  /* 0x000000596f8e7836 */ /* 0x000fe20000000000 */
[----:B------:R-:W-:Y:S01]  /*d1c0*/  I2FP.F32.S32 R137, R49 ;  /* 0x0000003100897245 */ /* 0x000fe20000201400 */
[----:B------:R-:W-:Y:S01]  /*d1d0*/  FFMA.FTZ R139, R136, UR5, R139 ;  /* 0x00000005888b7c23 */ /* 0x000fe2000801008b */
[----:B------:R-:W-:Y:S01]  /*d1e0*/  FSEL R136, R51, -INF , !P4 ;  /* 0xff80000033887808 */ /* 0x000fe20006000000 */
[----:B------:R-:W-:Y:S01]  /*d1f0*/  FFMA.FTZ R154, R154, UR5, R134 ;  /* 0x000000059a9a7c23 */ /* 0x000fe20008010086 */
[----:B------:R-:W-:Y:S01]  /*d200*/  FSEL R180, R180, -INF , !P5 ;  /* 0xff800000b4b47808 */ /* 0x000fe20006800000 */
[----:B------:R-:W-:Y:S01]  /*d210*/  FFMA.FTZ R51, R137, UR5, R132 ;  /* 0x0000000589337c23 */ /* 0x000fe20008010084 */
[----:B------:R-:W-:Y:S01]  /*d220*/  FSEL R134, R48, -INF , !P1 ;  /* 0xff80000030867808 */ /* 0x000fe20004800000 */
[----:B------:R-:W-:Y:S01]  /*d230*/  VIADD R137, R111, 0x61 ;  /* 0x000000616f897836 */ /* 0x000fe20000000000 */
[----:B------:R-:W-:-:S02]  /*d240*/  I2FP.F32.S32 R132, R142 ;  /* 0x0000008e00847245 */ /* 0x000fc40000201400 */
[C---:B------:R-:W-:Y:S02]  /*d250*/  ISETP.GE.AND P5, PT, R49.reuse, R194, PT ;  /* 0x000000c23100720c */ /* 0x040fe40003fa6270 */
[----:B------:R-:W-:Y:S01]  /*d260*/  ISETP.GE.AND P1, PT, R49, R0, PT ;  /* 0x000000003100720c */ /* 0x000fe20003f26270 */
[----:B------:R-:W-:Y:S01]  /*d270*/  VIADD R49, R111, 0x60 ;  /* 0x000000606f317836 */ /* 0x000fe20000000000 */
[----:B------:R-:W-:Y:S01]  /*d280*/  I2FP.F32.S32 R151, R142 ;  /* 0x0000008e00977245 */ /* 0x000fe20000201400 */
[----:B------:R-:W-:Y:S01]  /*d290*/  FFMA.FTZ R48, R132, UR5, R133 ;  /* 0x0000000584307c23 */ /* 0x000fe20008010085 */
[----:B------:R-:W-:Y:S02]  /*d2a0*/  FSEL R181, R147, -INF , !P2 ;  /* 0xff80000093b57808 */ /* 0x000fe40005000000 */
[----:B------:R-:W-:Y:S01]  /*d2b0*/  I2FP.F32.S32 R132, R49 ;  /* 0x0000003100847245 */ /* 0x000fe20000201400 */
[----:B------:R-:W-:Y:S01]  /*d2c0*/  FFMA.FTZ R151, R151, UR5, R135 ;  /* 0x0000000597977c23 */ /* 0x000fe20008010087 */
[----:B------:R-:W-:-:S02]  /*d2d0*/  ISETP.GE.AND P2, PT, R143, R194, PT ;  /* 0x000000c28f00720c */ /* 0x000fc40003f46270 */
[----:B------:R-:W-:Y:S01]  /*d2e0*/  FSEL R140, R140, -INF , !P0 ;  /* 0xff8000008c8c7808 */ /* 0x000fe20004000000 */
        /* <DEDUP_REMOVED lines=8> */
[-C--:B------:R-:W-:Y:S02]  /*d370*/  I2FP.F32.S32 R133, R137.reuse ;  /* 0x0000008900857245 */ /* 0x080fe40000201400 */
[C---:B------:R-:W-:Y:S02]  /*d380*/  ISETP.GE.AND P6, PT, R49.reuse, R194, PT ;  /* 0x000000c23100720c */ /* 0x040fe40003fc6270 */
[----:B------:R-:W-:Y:S01]  /*d390*/  ISETP.GE.AND P2, PT, R49, R0, PT ;  /* 0x000000003100720c */ /* 0x000fe20003f46270 */
[----:B------:R-:W-:Y:S01]  /*d3a0*/  VIADD R49, R111, 0x68 ;  /* 0x000000686f317836 */ /* 0x000fe20000000000 */
[----:B------:R-:W-:Y:S01]  /*d3b0*/  I2FP.F32.S32 R130, R137 ;  /* 0x0000008900827245 */ /* 0x000fe20000201400 */
[----:B------:R-:W-:Y:S01]  /*d3c0*/  FFMA.FTZ R3, R133, UR5, R129 ;  /* 0x0000000585037c23 */ /* 0x000fe20008010081 */
[----:B------:R-:W-:Y:S01]  /*d3d0*/  VIADD R133, R111, 0x69 ;  /* 0x000000696f857836 */ /* 0x000fe20000000000 */
[----:B------:R-:W-:-:S02]  /*d3e0*/  FSEL R154, R154, -INF , !P1 ;  /* 0xff8000009a9a7808 */ /* 0x000fc40004800000 */
[-C--:B------:R-:W-:Y:S01]  /*d3f0*/  I2FP.F32.S32 R129, R49.reuse ;  /* 0x0000003100817245 */ /* 0x080fe20000201400 */
[----:B------:R-:W-:Y:S01]  /*d400*/  FFMA.FTZ R131, R130, UR5, R131 ;  /* 0x0000000582837c23 */ /* 0x000fe20008010083 */
[----:B------:R-:W-:Y:S02]  /*d410*/  I2FP.F32.S32 R160, R49 ;  /* 0x0000003100a07245 */ /* 0x000fe40000201400 */
[----:B------:R-:W-:Y:S01]  /*d420*/  FSEL R130, R51, -INF , !P5 ;  /* 0xff80000033827808 */ /* 0x000fe20006800000 */
[----:B------:R-:W-:Y:S01]  /*d430*/  FFMA.FTZ R51, R129, UR5, R124 ;  /* 0x0000000581337c23 */ /* 0x000fe2000801007c */
[----:B------:R-:W-:Y:S01]  /*d440*/  FSEL R124, R48, -INF , !P0 ;  /* 0xff800000307c7808 */ /* 0x000fe20004000000 */
[----:B------:R-:W-:Y:S01]  /*d450*/  FFMA.FTZ R160, R160, UR5, R126 ;  /* 0x00000005a0a07c23 */ /* 0x000fe2000801007e */
[----:B------:R-:W-:Y:S02]  /*d460*/  I2FP.F32.S32 R126, R133 ;  /* 0x00000085007e7245 */ /* 0x000fe40000201400 */
[----:B------:R-:W-:-:S02]  /*d470*/  ISETP.GE.AND P1, PT, R49, R194, PT ;  /* 0x000000c23100720c */ /* 0x000fc40003f26270 */
[-C--:B------:R-:W-:Y:S01]  /*d480*/  ISETP.GE.AND P0, PT, R49, R0.reuse, PT ;  /* 0x000000003100720c */ /* 0x080fe20003f06270 */
[----:B------:R-:W-:Y:S01]  /*d490*/  VIADD R49, R111, 0x70 ;  /* 0x000000706f317836 */ /* 0x000fe20000000000 */
[----:B------:R-:W-:Y:S01]  /*d4a0*/  ISETP.GE.AND P4, PT, R143, R0, PT ;  /* 0x000000008f00720c */ /* 0x000fe20003f86270 */
[----:B------:R-:W-:Y:S01]  /*d4b0*/  FFMA.FTZ R127, R126, UR5, R127 ;  /* 0x000000057e7f7c23 */ /* 0x000fe2000801007f */
[----:B------:R-:W-:Y:S02]  /*d4c0*/  I2FP.F32.S32 R129, R133 ;  /* 0x0000008500817245 */ /* 0x000fe40000201400 */
[----:B------:R-:W-:Y:S02]  /*d4d0*/  I2FP.F32.S32 R126, R49 ;  /* 0x00000031007e7245 */ /* 0x000fe40000201400 */
[----:B------:R-:W-:Y:S01]  /*d4e0*/  FSEL R143, R139, -INF , !P4 ;  /* 0xff8000008b8f7808 */ /* 0x000fe20006000000 */
[----:B------:R-:W-:Y:S01]  /*d4f0*/  FFMA.FTZ R48, R129, UR5, R125 ;  /* 0x0000000581307c23 */ /* 0x000fe2000801007d */
[C---:B------:R-:W-:Y:S01]  /*d500*/  ISETP.GE.AND P4, PT, R137.reuse, R194, PT ;  /* 0x000000c28900720c */ /* 0x040fe20003f86270 */
[----:B------:R-:W-:Y:S01]  /*d510*/  FFMA.FTZ R122, R126, UR5, R122 ;  /* 0x000000057e7a7c23 */ /* 0x000fe2000801007a */
[----:B------:R-:W-:Y:S01]  /*d520*/  ISETP.GE.AND P5, PT, R137, R0, PT ;  /* 0x000000008900720c */ /* 0x000fe20003fa6270 */
[----:B------:R-:W-:Y:S01]  /*d530*/  VIADD R129, R111, 0x71 ;  /* 0x000000716f817836 */ /* 0x000fe20000000000 */
[----:B------:R-:W-:-:S02]  /*d540*/  FSEL R153, R153, -INF , !P2 ;  /* 0xff80000099997808 */ /* 0x000fc40005000000 */
[----:B------:R-:W-:Y:S01]  /*d550*/  FSEL R126, R3, -INF , !P4 ;  /* 0xff800000037e7808 */ /* 0x000fe20006000000 */
[----:B------:R-:W-:Y:S01]  /*d560*/  VIADD R3, R111, 0x79 ;  /* 0x000000796f037836 */ /* 0x000fe20000000000 */
[----:B------:R-:W-:Y:S02]  /*d570*/  I2FP.F32.S32 R137, R49 ;  /* 0x0000003100897245 */ /* 0x000fe40000201400 */
[C---:B------:R-:W-:Y:S02]  /*d580*/  ISETP.GE.AND P2, PT, R49.reuse, R194, PT ;  /* 0x000000c23100720c */ /* 0x040fe40003f46270 */
[----:B------:R-:W-:Y:S01]  /*d590*/  ISETP.GE.AND P4, PT, R49, R0, PT ;  /* 0x000000003100720c */ /* 0x000fe20003f86270 */
[----:B------:R-:W-:Y:S01]  /*d5a0*/  VIADD R49, R111, 0x78 ;  /* 0x000000786f317836 */ /* 0x000fe20000000000 */
[----:B------:R-:W-:Y:S01]  /*d5b0*/  FSEL R125, R132, -INF , !P6 ;  /* 0xff800000847d7808 */ /* 0x000fe20007000000 */
[----:B------:R-:W-:Y:S01]  /*d5c0*/  FFMA.FTZ R120, R137, UR5, R120 ;  /* 0x0000000589787c23 */ /* 0x000fe20008010078 */
[----:B------:R-:W-:-:S02]  /*d5d0*/  FSEL R151, R151, -INF , !P3 ;  /* 0xff80000097977808 */ /* 0x000fc40005800000 */
[----:B------:R-:W-:Y:S02]  /*d5e0*/  I2FP.F32.S32 R176, R49 ;  /* 0x0000003100b07245 */ /* 0x000fe40000201400 */
[----:B------:R-:W-:Y:S02]  /*d5f0*/  I2FP.F32.S32 R132, R129 ;  /* 0x0000008100847245 */ /* 0x000fe40000201400 */
[----:B------:R-:W-:Y:S01]  /*d600*/  ISETP.GE.AND P3, PT, R133, R194, PT ;  /* 0x000000c28500720c */ /* 0x000fe20003f66270 */
[----:B------:R-:W-:Y:S01]  /*d610*/  FFMA.FTZ R176, R176, UR5, R118 ;  /* 0x00000005b0b07c23 */ /* 0x000fe20008010076 */
[----:B------:R-:W-:Y:S01]  /*d620*/  FSEL R159, R131, -INF , !P5 ;  /* 0xff800000839f7808 */ /* 0x000fe20006800000 */
[----:B------:R-:W-:Y:S01]  /*d630*/  FFMA.FTZ R123, R132, UR5, R123 ;  /* 0x00000005847b7c23 */ /* 0x000fe2000801007b */
[----:B------:R-:W-:Y:S02]  /*d640*/  FSEL R131, R51, -INF , !P1 ;  /* 0xff80000033837808 */ /* 0x000fe40004800000 */
[----:B------:R-:W-:-:S02]  /*d650*/  FSEL R160, R160, -INF , !P0 ;  /* 0xff800000a0a07808 */ /* 0x000fc40004000000 */
[----:B------:R-:W-:Y:S02]  /*d660*/  FSEL R118, R48, -INF , !P3 ;  /* 0xff80000030767808 */ /* 0x000fe40005800000 */
[----:B------:R-:W-:Y:S02]  /*d670*/  I2FP.F32.S32 R132, R49 ;  /* 0x0000003100847245 */ /* 0x000fe40000201400 */
[-C--:B------:R-:W-:Y:S02]  /*d680*/  I2FP.F32.S32 R51, R3.reuse ;  /* 0x0000000300337245 */ /* 0x080fe40000201400 */
[C---:B------:R-:W-:Y:S01]  /*d690*/  ISETP.GE.AND P0, PT, R49.reuse, R194, PT ;  /* 0x000000c23100720c */ /* 0x040fe20003f06270 */
[----:B------:R-:W-:Y:S01]  /*d6a0*/  FFMA.FTZ R116, R132, UR5, R116 ;  /* 0x0000000584747c23 */ /* 0x000fe20008010074 */
[-C--:B------:R-:W-:Y:S01]  /*d6b0*/  ISETP.GE.AND P3, PT, R49, R0.reuse, PT ;  /* 0x000000003100720c */ /* 0x080fe20003f66270 */
[----:B------:R-:W-:Y:S01]  /*d6c0*/  VIADD R49, R111, 0x81 ;  /* 0x000000816f317836 */ /* 0x000fe20000000000 */
[----:B------:R-:W-:Y:S01]  /*d6d0*/  I2FP.F32.S32 R177, R3 ;  /* 0x0000000300b17245 */ /* 0x000fe20000201400 */
[----:B------:R-:W-:Y:S01]  /*d6e0*/  FFMA.FTZ R117, R51, UR5, R117 ;  /* 0x0000000533757c23 */ /* 0x000fe20008010075 */
[----:B------:R-:W-:-:S02]  /*d6f0*/  ISETP.GE.AND P6, PT, R133, R0, PT ;  /* 0x000000008500720c */ /* 0x000fc40003fc6270 */
[----:B------:R-:W-:Y:S01]  /*d700*/  I2FP.F32.S32 R48, R111 ;  /* 0x0000006f00307245 */ /* 0x000fe20000201400 */
[----:B------:R-:W-:Y:S01]  /*d710*/  FFMA.FTZ R177, R177, UR5, R119 ;  /* 0x00000005b1b17c23 */ /* 0x000fe20008010077 */
[----:B------:R-:W-:Y:S02]  /*d720*/  FSEL R166, R122, -INF , !P4 ;  /* 0xff8000007aa67808 */ /* 0x000fe40006000000 */
[----:B------:R-:W-:Y:S01]  /*d730*/  I2FP.F32.S32 R51, R49 ;  /* 0x0000003100337245 */ /* 0x000fe20000201400 */
[----:B------:R-:W-:Y:S01]  /*d740*/  FFMA.FTZ R48, R48, UR5, R28 ;  /* 0x0000000530307c23 */ /* 0x000fe2000801001c */
[C---:B------:R-:W-:Y:S01]  /*d750*/  ISETP.GE.AND P4, PT, R111.reuse, R194, PT ;  /* 0x000000c26f00720c */ /* 0x040fe20003f86270 */
[----:B------:R-:W-:Y:S01]  /*d760*/  VIADD R111, R111, 0x80 ;  /* 0x000000806f6f7836 */ /* 0x000fe20000000000 */
[----:B------:R-:W-:Y:S01]  /*d770*/  I2FP.F32.S32 R133, R129 ;  /* 0x0000008100857245 */ /* 0x000fe20000201400 */
[----:B------:R-:W-:Y:S01]  /*d780*/  FFMA.FTZ R113, R51, UR5, R113 ;  /* 0x0000000533717c23 */ /* 0x000fe20008010071 */
[----:B------:R-:W-:-:S02]  /*d790*/  FSEL R162, R127, -INF , !P6 ;  /* 0xff8000007fa27808 */ /* 0x000fc40007000000 */
[----:B------:R-:W-:Y:S01]  /*d7a0*/  FSEL R119, R120, -INF , !P2 ;  /* 0xff80000078777808 */ /* 0x000fe20005000000 */
[----:B------:R-:W-:Y:S01]  /*d7b0*/  FFMA.FTZ R121, R133, UR5, R121 ;  /* 0x0000000585797c23 */ /* 0x000fe20008010079 */
[C---:B------:R-:W-:Y:S02]  /*d7c0*/  ISETP.GE.AND P6, PT, R3.reuse, R194, PT ;  /* 0x000000c20300720c */ /* 0x040fe40003fc6270 */
[----:B------:R-:W-:Y:S01]  /*d7d0*/  ISETP.GE.AND P2, PT, R3, R0, PT ;  /* 0x000000000300720c */ /* 0x000fe20003f46270 */
[----:B------:R-:W-:Y:S01]  /*d7e0*/  VIADD R3, R110, UR9 ;  /* 0x000000096e037c36 */ /* 0x000fe20008000000 */
[----:B------:R-:W-:Y:S02]  /*d7f0*/  I2FP.F32.S32 R28, R49 ;  /* 0x00000031001c7245 */ /* 0x000fe40000201400 */
[----:B------:R-:W-:Y:S01]  /*d800*/  I2FP.F32.S32 R51, R111 ;  /* 0x0000006f00337245 */ /* 0x000fe20000201400 */
[----:B------:R-:W-:Y:S01]  /*d810*/  VIADD R110, R3, 0x88 ;  /* 0x00000088036e7836 */ /* 0x000fe20000000000 */
[C---:B------:R-:W-:Y:S01]  /*d820*/  ISETP.GE.AND P5, PT, R129.reuse, R194, PT ;  /* 0x000000c28100720c */ /* 0x040fe20003fa6270 */
[----:B------:R-:W-:Y:S01]  /*d830*/  FFMA.FTZ R115, R28, UR5, R115 ;  /* 0x000000051c737c23 */ /* 0x000fe20008010073 */
[----:B------:R-:W-:Y:S01]  /*d840*/  ISETP.GE.AND P1, PT, R129, R0, PT ;  /* 0x000000008100720c */ /* 0x000fe20003f26270 */
[----:B------:R-:W-:Y:S01]  /*d850*/  FFMA.FTZ R114, R51, UR5, R114 ;  /* 0x0000000533727c23 */ /* 0x000fe20008010072 */
[----:B------:R-:W-:-:S02]  /*d860*/  FSEL R28, R121, -INF , !P5 ;  /* 0xff800000791c7808 */ /* 0x000fc40006800000 */
[----:B------:R-:W-:Y:S02]  /*d870*/  FSEL R170, R123, -INF , !P1 ;  /* 0xff8000007baa7808 */ /* 0x000fe40004800000 */
[C---:B------:R-:W-:Y:S02]  /*d880*/  ISETP.GE.AND P5, PT, R49.reuse, R194, PT ;  /* 0x000000c23100720c */ /* 0x040fe40003fa6270 */
[----:B------:R-:W-:Y:S01]  /*d890*/  ISETP.GE.AND P1, PT, R49, R0, PT ;  /* 0x000000003100720c */ /* 0x000fe20003f26270 */
[----:B------:R-:W-:Y:S01]  /*d8a0*/  VIADD R49, R3, 0x89 ;  /* 0x0000008903317836 */ /* 0x000fe20000000000 */
[----:B------:R-:W-:Y:S02]  /*d8b0*/  I2FP.F32.S32 R51, R110 ;  /* 0x0000006e00337245 */ /* 0x000fe40000201400 */
[----:B------:R-:W-:Y:S02]  /*d8c0*/  I2FP.F32.S32 R120, R111 ;  /* 0x0000006f00787245 */ /* 0x000fe40000201400 */
[----:B------:R-:W-:Y:S01]  /*d8d0*/  FSEL R138, R116, -INF , !P0 ;  /* 0xff800000748a7808 */ /* 0x000fe20004000000 */
[C---:B------:R-:W-:Y:S01]  /*d8e0*/  FFMA.FTZ R148, R51.reuse, UR5, R96 ;  /* 0x0000000533947c23 */ /* 0x040fe20008010060 */
[----:B------:R-:W-:Y:S01]  /*d8f0*/  I2FP.F32.S32 R96, R49 ;  /* 0x0000003100607245 */ /* 0x000fe20000201400 */
[----:B------:R-:W-:Y:S01]  /*d900*/  FFMA.FTZ R112, R120, UR5, R112 ;  /* 0x0000000578707c23 */ /* 0x000fe20008010070 */
[----:B------:R-:W-:Y:S01]  /*d910*/  FFMA.FTZ R98, R51, UR5, R98 ;  /* 0x0000000533627c23 */ /* 0x000fe20008010062 */
[----:B------:R-:W-:Y:S01]  /*d920*/  FSEL R144, R113, -INF , !P5 ;  /* 0xff80000071907808 */ /* 0x000fe20006800000 */
[----:B------:R-:W-:-:S02]  /*d930*/  VIADD R51, R3, 0x90 ;  /* 0x0000009003337836 */ /* 0x000fc40000000000 */
[C---:B------:R-:W-:Y:S01]  /*d940*/  FFMA.FTZ R97, R96.reuse, UR5, R97 ;  /* 0x0000000560617c23 */ /* 0x040fe20008010061 */
[----:B------:R-:W-:Y:S01]  /*d950*/  FFMA.FTZ R99, R96, UR5, R99 ;  /* 0x0000000560637c23 */ /* 0x000fe20008010063 */
[----:B------:R-:W-:Y:S01]  /*d960*/  FSEL R96, R48, -INF , !P4 ;  /* 0xff80000030607808 */ /* 0x000fe20006000000 */
[----:B------:R-:W-:Y:S01]  /*d970*/  VIADD R48, R3, 0x91 ;  /* 0x0000009103307836 */ /* 0x000fe20000000000 */
[-C--:B------:R-:W-:Y:S02]  /*d980*/  ISETP.GE.AND P0, PT, R111, R194.reuse, PT ;  /* 0x000000c26f00720c */ /* 0x080fe40003f06270 */
[C---:B------:R-:W-:Y:S02]  /*d990*/  ISETP.GE.AND P4, PT, R49.reuse, R194, PT ;  /* 0x000000c23100720c */ /* 0x040fe40003f86270 */
[----:B------:R-:W-:Y:S01]  /*d9a0*/  ISETP.GE.AND P5, PT, R49, R0, PT ;  /* 0x000000003100720c */ /* 0x000fe20003fa6270 */
[----:B------:R-:W-:Y:S01]  /*d9b0*/  VIADD R49, R3, 0x98 ;  /* 0x0000009803317836 */ /* 0x000fe20000000000 */
[----:B------:R-:W-:-:S02]  /*d9c0*/  FSEL R147, R117, -INF , !P6 ;  /* 0xff80000075937808 */ /* 0x000fc40007000000 */
[----:B------:R-:W-:Y:S02]  /*d9d0*/  FSEL R177, R177, -INF , !P2 ;  /* 0xff800000b1b17808 */ /* 0x000fe40005000000 */
[C---:B------:R-:W-:Y:S02]  /*d9e0*/  ISETP.GE.AND P6, PT, R110.reuse, R194, PT ;  /* 0x000000c26e00720c */ /* 0x040fe40003fc6270 */
[----:B------:R-:W-:Y:S02]  /*d9f0*/  ISETP.GE.AND P2, PT, R110, R0, PT ;  /* 0x000000006e00720c */ /* 0x000fe40003f46270 */
[----:B------:R-:W-:Y:S02]  /*da00*/  FSEL R178, R115, -INF , !P1 ;  /* 0xff80000073b27808 */ /* 0x000fe40004800000 */
[----:B------:R-:W-:Y:S02]  /*da10*/  FSEL R155, R112, -INF , !P0 ;  /* 0xff800000709b7808 */ /* 0x000fe40004000000 */
[----:B------:R-:W-:-:S02]  /*da20*/  I2FP.F32.S32 R110, R51 ;  /* 0x00000033006e7245 */ /* 0x000fc40000201400 */
[C---:B------:R-:W-:Y:S02]  /*da30*/  ISETP.GE.AND P1, PT, R51.reuse, R194, PT ;  /* 0x000000c23300720c */ /* 0x040fe40003f26270 */
[-C--:B------:R-:W-:Y:S01]  /*da40*/  ISETP.GE.AND P0, PT, R51, R0.reuse, PT ;  /* 0x000000003300720c */ /* 0x080fe20003f06270 */
[C---:B------:R-:W-:Y:S01]  /*da50*/  FFMA.FTZ R92, R110.reuse, UR5, R92 ;  /* 0x000000056e5c7c23 */ /* 0x040fe2000801005c */
[----:B------:R-:W-:Y:S01]  /*da60*/  I2FP.F32.S32 R51, R49 ;  /* 0x0000003100337245 */ /* 0x000fe20000201400 */
[----:B------:R-:W-:Y:S01]  /*da70*/  FFMA.FTZ R94, R110, UR5, R94 ;  /* 0x000000056e5e7c23 */ /* 0x000fe2000801005e */
[----:B------:R-:W-:Y:S02]  /*da80*/  FSEL R176, R176, -INF , !P3 ;  /* 0xff800000b0b07808 */ /* 0x000fe40005800000 */
[----:B------:R-:W-:Y:S01]  /*da90*/  ISETP.GE.AND P3, PT, R111, R0, PT ;  /* 0x000000006f00720c */ /* 0x000fe20003f66270 */
[C---:B------:R-:W-:Y:S01]  /*daa0*/  FFMA.FTZ R88, R51.reuse, UR5, R88 ;  /* 0x0000000533587c23 */ /* 0x040fe20008010058 */
[----:B------:R-:W-:Y:S01]  /*dab0*/  FFMA.FTZ R90, R51, UR5, R90 ;  /* 0x00000005335a7c23 */ /* 0x000fe2000801005a */
[----:B------:R-:W-:Y:S01]  /*dac0*/  VIADD R51, R3, 0xa0 ;  /* 0x000000a003337836 */ /* 0x000fe20000000000 */
[----:B------:R-:W-:-:S02]  /*dad0*/  FSEL R175, R98, -INF , !P2 ;  /* 0xff80000062af7808 */ /* 0x000fc40005000000 */
[----:B------:R-:W-:Y:S02]  /*dae0*/  FSEL R163, R97, -INF , !P4 ;  /* 0xff80000061a37808 */ /* 0x000fe40006000000 */
[----:B------:R-:W-:Y:S02]  /*daf0*/  I2FP.F32.S32 R110, R48 ;  /* 0x00000030006e7245 */ /* 0x000fe40000201400 */
[C---:B------:R-:W-:Y:S02]  /*db00*/  ISETP.GE.AND P2, PT, R49.reuse, R194, PT ;  /* 0x000000c23100720c */ /* 0x040fe40003f46270 */
[----:B------:R-:W-:Y:S01]  /*db10*/  ISETP.GE.AND P4, PT, R49, R0, PT ;  /* 0x000000003100720c */ /* 0x000fe20003f86270 */
[C---:B------:R-:W-:Y:S01]  /*db20*/  FFMA.FTZ R93, R110.reuse, UR5, R93 ;  /* 0x000000056e5d7c23 */ /* 0x040fe2000801005d */
[----:B------:R-:W-:Y:S01]  /*db30*/  I2FP.F32.S32 R49, R51 ;  /* 0x0000003300317245 */ /* 0x000fe20000201400 */
[----:B------:R-:W-:Y:S01]  /*db40*/  FFMA.FTZ R95, R110, UR5, R95 ;  /* 0x000000056e5f7c23 */ /* 0x000fe2000801005f */
[----:B------:R-:W-:-:S02]  /*db50*/  FSEL R179, R114, -INF , !P3 ;  /* 0xff80000072b37808 */ /* 0x000fc40005800000 */
[----:B------:R-:W-:Y:S01]  /*db60*/  FSEL R148, R148, -INF , !P6 ;  /* 0xff80000094947808 */ /* 0x000fe20007000000 */
[C---:B------:R-:W-:Y:S01]  /*db70*/  FFMA.FTZ R84, R49.reuse, UR5, R84 ;  /* 0x0000000531547c23 */ /* 0x040fe20008010054 */
[C---:B------:R-:W-:Y:S01]  /*db80*/  ISETP.GE.AND P3, PT, R48.reuse, R194, PT ;  /* 0x000000c23000720c */ /* 0x040fe20003f66270 */
[----:B------:R-:W-:Y:S01]  /*db90*/  FFMA.FTZ R86, R49, UR5, R86 ;  /* 0x0000000531567c23 */ /* 0x000fe20008010056 */
[----:B------:R-:W-:Y:S01]  /*dba0*/  ISETP.GE.AND P6, PT, R48, R0, PT ;  /* 0x000000003000720c */ /* 0x000fe20003fc6270 */
[C---:B------:R-:W-:Y:S01]  /*dbb0*/  VIADD R48, R3.reuse, 0x99 ;  /* 0x0000009903307836 */ /* 0x040fe20000000000 */
[----:B------:R-:W-:Y:S01]  /*dbc0*/  FSEL R165, R94, -INF , !P0 ;  /* 0xff8000005ea57808 */ /* 0x000fe20004000000 */
[----:B------:R-:W-:Y:S01]  /*dbd0*/  VIADD R49, R3, 0xa8 ;  /* 0x000000a803317836 */ /* 0x000fe20000000000 */
[----:B------:R-:W-:Y:S02]  /*dbe0*/  FSEL R171, R93, -INF , !P3 ;  /* 0xff8000005dab7808 */ /* 0x000fe40005800000 */
[----:B------:R-:W-:-:S02]  /*dbf0*/  I2FP.F32.S32 R110, R48 ;  /* 0x00000030006e7245 */ /* 0x000fc40000201400 */
[C---:B------:R-:W-:Y:S02]  /*dc00*/  ISETP.GE.AND P0, PT, R51.reuse, R194, PT ;  /* 0x000000c23300720c */ /* 0x040fe40003f06270 */
[----:B------:R-:W-:Y:S01]  /*dc10*/  ISETP.GE.AND P3, PT, R51, R0, PT ;  /* 0x000000003300720c */ /* 0x000fe20003f66270 */
[C---:B------:R-:W-:Y:S01]  /*dc20*/  FFMA.FTZ R89, R110.reuse, UR5, R89 ;  /* 0x000000056e597c23 */ /* 0x040fe20008010059 */
[----:B------:R-:W-:Y:S01]  /*dc30*/  I2FP.F32.S32 R51, R49 ;  /* 0x0000003100337245 */ /* 0x000fe20000201400 */
[----:B------:R-:W-:Y:S01]  /*dc40*/  FFMA.FTZ R91, R110, UR5, R91 ;  /* 0x000000056e5b7c23 */ /* 0x000fe2000801005b */
[----:B------:R-:W-:Y:S02]  /*dc50*/  FSEL R169, R99, -INF , !P5 ;  /* 0xff80000063a97808 */ /* 0x000fe40006800000 */
        /* <DEDUP_REMOVED lines=8> */
[----:B------:R-:W-:-:S02]  /*dce0*/  FSEL R183, R89, -INF , !P5 ;  /* 0xff80000059b77808 */ /* 0x000fc40006800000 */
[----:B------:R-:W-:Y:S02]  /*dcf0*/  FSEL R158, R95, -INF , !P6 ;  /* 0xff8000005f9e7808 */ /* 0x000fe40007000000 */
[----:B------:R-:W-:Y:S02]  /*dd00*/  FSEL R172, R88, -INF , !P2 ;  /* 0xff80000058ac7808 */ /* 0x000fe40005000000 */
[C---:B------:R-:W-:Y:S02]  /*dd10*/  ISETP.GE.AND P4, PT, R49.reuse, R194, PT ;  /* 0x000000c23100720c */ /* 0x040fe40003f86270 */
[----:B------:R-:W-:Y:S01]  /*dd20*/  ISETP.GE.AND P5, PT, R49, R0, PT ;  /* 0x000000003100720c */ /* 0x000fe20003fa6270 */
[----:B------:R-:W-:Y:S01]  /*dd30*/  VIADD R49, R3, 0xb1 ;  /* 0x000000b103317836 */ /* 0x000fe20000000000 */
[----:B------:R-:W-:Y:S02]  /*dd40*/  I2FP.F32.S32 R92, R48 ;  /* 0x00000030005c7245 */ /* 0x000fe40000201400 */
[----:B------:R-:W-:-:S02]  /*dd50*/  ISETP.GE.AND P6, PT, R48, R194, PT ;  /* 0x000000c23000720c */ /* 0x000fc40003fc6270 */
[----:B------:R-:W-:Y:S01]  /*dd60*/  ISETP.GE.AND P2, PT, R48, R0, PT ;  /* 0x000000003000720c */ /* 0x000fe20003f46270 */
[----:B------:R-:W-:Y:S01]  /*dd70*/  VIADD R48, R3, 0xa9 ;  /* 0x000000a903307836 */ /* 0x000fe20000000000 */
[----:B------:R-:W-:Y:S01]  /*dd80*/  I2FP.F32.S32 R123, R51 ;  /* 0x00000033007b7245 */ /* 0x000fe20000201400 */
[C---:B------:R-:W-:Y:S01]  /*dd90*/  FFMA.FTZ R85, R92.reuse, UR5, R85 ;  /* 0x000000055c557c23 */ /* 0x040fe20008010055 */
[----:B------:R-:W-:Y:S01]  /*dda0*/  FSEL R152, R91, -INF , !P1 ;  /* 0xff8000005b987808 */ /* 0x000fe20004800000 */
[----:B------:R-:W-:Y:S01]  /*ddb0*/  FFMA.FTZ R87, R92, UR5, R87 ;  /* 0x000000055c577c23 */ /* 0x000fe20008010057 */
[----:B------:R-:W-:Y:S02]  /*ddc0*/  FSEL R184, R84, -INF , !P0 ;  /* 0xff80000054b87808 */ /* 0x000fe40004000000 */
[----:B------:R-:W-:Y:S02]  /*ddd0*/  I2FP.F32.S32 R117, R49 ;  /* 0x0000003100757245 */ /* 0x000fe40000201400 */
[----:B------:R-:W-:-:S02]  /*dde0*/  I2FP.F32.S32 R88, R48 ;  /* 0x0000003000587245 */ /* 0x000fc40000201400 */
[C---:B------:R-:W-:Y:S01]  /*ddf0*/  ISETP.GE.AND P1, PT, R48.reuse, R194, PT ;  /* 0x000000c23000720c */ /* 0x040fe20003f26270 */
[----:B------:R-:W-:Y:S01]  /*de00*/  FFMA.FTZ R77, R117, UR5, R77 ;  /* 0x00000005754d7c23 */ /* 0x000fe2000801004d */
[----:B------:R-:W-:Y:S01]  /*de10*/  ISETP.GE.AND P0, PT, R48, R0, PT ;  /* 0x000000003000720c */ /* 0x000fe20003f06270 */
[C---:B------:R-:W-:Y:S01]  /*de20*/  FFMA.FTZ R48, R123.reuse, UR5, R76 ;  /* 0x000000057b307c23 */ /* 0x040fe2000801004c */
[----:B------:R-:W-:Y:S01]  /*de30*/  FFMA.FTZ R123, R123, UR5, R78 ;  /* 0x000000057b7b7c23 */ /* 0x000fe2000801004e */
[----:B------:R-:W-:Y:S02]  /*de40*/  VIADD R78, R3, 0xb8 ;  /* 0x000000b8034e7836 */ /* 0x000fe40000000000 */
[----:B------:R-:W-:Y:S01]  /*de50*/  FFMA.FTZ R117, R117, UR5, R79 ;  /* 0x0000000575757c23 */ /* 0x000fe2000801004f */
[----:B------:R-:W-:Y:S02]  /*de60*/  VIADD R79, R3, 0xb9 ;  /* 0x000000b9034f7836 */ /* 0x000fe40000000000 */
[----:B------:R-:W-:Y:S01]  /*de70*/  FFMA.FTZ R81, R88, UR5, R81 ;  /* 0x0000000558517c23 */ /* 0x000fe20008010051 */
[----:B------:R-:W-:Y:S01]  /*de80*/  FSEL R150, R86, -INF , !P3 ;  /* 0xff80000056967808 */ /* 0x000fe20005800000 */
[----:B------:R-:W-:Y:S01]  /*de90*/  FFMA.FTZ R83, R88, UR5, R83 ;  /* 0x0000000558537c23 */ /* 0x000fe20008010053 */
[----:B------:R-:W-:-:S02]  /*dea0*/  I2FP.F32.S32 R84, R78 ;  /* 0x0000004e00547245 */ /* 0x000fc40000201400 */
[----:B------:R-:W-:Y:S02]  /*deb0*/  FSEL R76, R85, -INF , !P6 ;  /* 0xff800000554c7808 */ /* 0x000fe40007000000 */
[----:B------:R-:W-:Y:S01]  /*dec0*/  FSEL R141, R87, -INF , !P2 ;  /* 0xff800000578d7808 */ /* 0x000fe20005000000 */
[----:B------:R-:W-:Y:S01]  /*ded0*/  FFMA.FTZ R74, R84, UR5, R74 ;  /* 0x00000005544a7c23 */ /* 0x000fe2000801004a */
[----:B------:R-:W-:Y:S02]  /*dee0*/  FSEL R185, R80, -INF , !P4 ;  /* 0xff80000050b97808 */ /* 0x000fe40006000000 */
[----:B------:R-:W-:Y:S02]  /*def0*/  I2FP.F32.S32 R111, R79 ;  /* 0x0000004f006f7245 */ /* 0x000fe40000201400 */
[C---:B------:R-:W-:Y:S02]  /*df00*/  ISETP.GE.AND P3, PT, R51.reuse, R194, PT ;  /* 0x000000c23300720c */ /* 0x040fe40003f66270 */
[----:B------:R-:W-:Y:S01]  /*df10*/  ISETP.GE.AND P6, PT, R51, R0, PT ;  /* 0x000000003300720c */ /* 0x000fe20003fc6270 */
[----:B------:R-:W-:Y:S01]  /*df20*/  FFMA.FTZ R51, R84, UR5, R72 ;  /* 0x0000000554337c23 */ /* 0x000fe20008010048 */
[----:B------:R-:W-:-:S02]  /*df30*/  ISETP.GE.AND P2, PT, R49, R194, PT ;  /* 0x000000c23100720c */ /* 0x000fc40003f46270 */
[----:B------:R-:W-:Y:S01]  /*df40*/  ISETP.GE.AND P4, PT, R49, R0, PT ;  /* 0x000000003100720c */ /* 0x000fe20003f86270 */
[----:B------:R-:W-:Y:S01]  /*df50*/  VIADD R49, R3, 0xc0 ;  /* 0x000000c003317836 */ /* 0x000fe20000000000 */
[----:B------:R-:W-:Y:S02]  /*df60*/  FSEL R139, R82, -INF , !P5 ;  /* 0xff800000528b7808 */ /* 0x000fe40006800000 */
[----:B------:R-:W-:Y:S02]  /*df70*/  FSEL R72, R81, -INF , !P1 ;  /* 0xff80000051487808 */ /* 0x000fe40004800000 */
[C---:B------:R-:W-:Y:S02]  /*df80*/  ISETP.GE.AND P5, PT, R78.reuse, R194, PT ;  /* 0x000000c24e00720c */ /* 0x040fe40003fa6270 */
[----:B------:R-:W-:Y:S01]  /*df90*/  ISETP.GE.AND P1, PT, R78, R0, PT ;  /* 0x000000004e00720c */ /* 0x000fe20003f26270 */
[C---:B------:R-:W-:Y:S01]  /*dfa0*/  FFMA.FTZ R78, R111.reuse, UR5, R73 ;  /* 0x000000056f4e7c23 */ /* 0x040fe20008010049 */
[----:B------:R-:W-:Y:S01]  /*dfb0*/  FFMA.FTZ R111, R111, UR5, R75 ;  /* 0x000000056f6f7c23 */ /* 0x000fe2000801004b */
[----:B------:R-:W-:Y:S01]  /*dfc0*/  I2FP.F32.S32 R80, R49 ;  /* 0x0000003100507245 */ /* 0x000fe20000201400 */
[----:B------:R-:W-:Y:S01]  /*dfd0*/  VIADD R75, R3, 0xc1 ;  /* 0x000000c1034b7836 */ /* 0x000fe20000000000 */
[----:B------:R-:W-:-:S02]  /*dfe0*/  FSEL R127, R83, -INF , !P0 ;  /* 0xff800000537f7808 */ /* 0x000fc40004000000 */
[----:B------:R-:W-:Y:S01]  /*dff0*/  FSEL R73, R48, -INF , !P3 ;  /* 0xff80000030497808 */ /* 0x000fe20005800000 */
[C---:B------:R-:W-:Y:S01]  /*e000*/  FFMA.FTZ R48, R80.reuse, UR5, R68 ;  /* 0x0000000550307c23 */ /* 0x040fe20008010044 */
[C---:B------:R-:W-:Y:S01]  /*e010*/  ISETP.GE.AND P0, PT, R79.reuse, R194, PT ;  /* 0x000000c24f00720c */ /* 0x040fe20003f06270 */
[----:B------:R-:W-:Y:S01]  /*e020*/  FFMA.FTZ R70, R80, UR5, R70 ;  /* 0x0000000550467c23 */ /* 0x000fe20008010046 */
[----:B------:R-:W-:Y:S01]  /*e030*/  ISETP.GE.AND P3, PT, R79, R0, PT ;  /* 0x000000004f00720c */ /* 0x000fe20003f66270 */
[----:B------:R-:W-:Y:S01]  /*e040*/  VIADD R79, R3, 0xc8 ;  /* 0x000000c8034f7836 */ /* 0x000fe20000000000 */
[----:B------:R-:W-:Y:S02]  /*e050*/  I2FP.F32.S32 R97, R75 ;  /* 0x0000004b00617245 */ /* 0x000fe40000201400 */
[----:B------:R-:W-:Y:S01]  /*e060*/  FSEL R68, R77, -INF , !P2 ;  /* 0xff8000004d447808 */ /* 0x000fe20005000000 */
[----:B------:R-:W-:Y:S01]  /*e070*/  VIADD R77, R3, 0xc9 ;  /* 0x000000c9034d7836 */ /* 0x000fe20000000000 */
[----:B------:R-:W-:-:S02]  /*e080*/  FSEL R123, R123, -INF , !P6 ;  /* 0xff8000007b7b7808 */ /* 0x000fc40007000000 */
[C---:B------:R-:W-:Y:S02]  /*e090*/  ISETP.GE.AND P6, PT, R49.reuse, R194, PT ;  /* 0x000000c23100720c */ /* 0x040fe40003fc6270 */
[----:B------:R-:W-:Y:S01]  /*e0a0*/  ISETP.GE.AND P2, PT, R49, R0, PT ;  /* 0x000000003100720c */ /* 0x000fe20003f46270 */
[C---:B------:R-:W-:Y:S01]  /*e0b0*/  FFMA.FTZ R49, R97.reuse, UR5, R69 ;  /* 0x0000000561317c23 */ /* 0x040fe20008010045 */
[----:B------:R-:W-:Y:S01]  /*e0c0*/  I2FP.F32.S32 R95, R79 ;  /* 0x0000004f005f7245 */ /* 0x000fe20000201400 */
[----:B------:R-:W-:Y:S01]  /*e0d0*/  FFMA.FTZ R97, R97, UR5, R71 ;  /* 0x0000000561617c23 */ /* 0x000fe20008010047 */
        /* <DEDUP_REMOVED lines=8> */
[----:B------:R-:W-:Y:S01]  /*e160*/  FSEL R112, R74, -INF , !P1 ;  /* 0xff8000004a707808 */ /* 0x000fe20004800000 */
[C---:B------:R-:W-:Y:S01]  /*e170*/  VIADD R74, R3.reuse, 0xd8 ;  /* 0x000000d8034a7836 */ /* 0x040fe20000000000 */
[----:B------:R-:W-:Y:S01]  /*e180*/  I2FP.F32.S32 R66, R75 ;  /* 0x0000004b00427245 */ /* 0x000fe20000201400 */
[C---:B------:R-:W-:Y:S01]  /*e190*/  FFMA.FTZ R71, R94.reuse, UR5, R65 ;  /* 0x000000055e477c23 */ /* 0x040fe20008010041 */
[----:B------:R-:W-:Y:S01]  /*e1a0*/  FFMA.FTZ R94, R94, UR5, R67 ;  /* 0x000000055e5e7c23 */ /* 0x000fe20008010043 */
[----:B------:R-:W-:Y:S01]  /*e1b0*/  VIADD R67, R3, 0xd1 ;  /* 0x000000d103437836 */ /* 0x000fe20000000000 */
[----:B------:R-:W-:Y:S01]  /*e1c0*/  FSEL R65, R48, -INF , !P6 ;  /* 0xff80000030417808 */ /* 0x000fe20007000000 */
[C---:B------:R-:W-:Y:S01]  /*e1d0*/  FFMA.FTZ R48, R66.reuse, UR5, R62 ;  /* 0x0000000542307c23 */ /* 0x040fe2000801003e */
[----:B------:R-:W-:Y:S01]  /*e1e0*/  ISETP.GE.AND P1, PT, R79, R194, PT ;  /* 0x000000c24f00720c */ /* 0x000fe20003f26270 */
[----:B------:R-:W-:Y:S01]  /*e1f0*/  FFMA.FTZ R60, R66, UR5, R60 ;  /* 0x00000005423c7c23 */ /* 0x000fe2000801003c */
[----:B------:R-:W-:-:S02]  /*e200*/  I2FP.F32.S32 R62, R67 ;  /* 0x00000043003e7245 */ /* 0x000fc40000201400 */
[----:B------:R-:W-:Y:S02]  /*e210*/  FSEL R66, R49, -INF , !P4 ;  /* 0xff80000031427808 */ /* 0x000fe40006000000 */
[----:B------:R-:W-:Y:S01]  /*e220*/  FSEL R110, R70, -INF , !P2 ;  /* 0xff800000466e7808 */ /* 0x000fe20005000000 */
[C---:B------:R-:W-:Y:S01]  /*e230*/  FFMA.FTZ R49, R62.reuse, UR5, R63 ;  /* 0x000000053e317c23 */ /* 0x040fe2000801003f */
[----:B------:R-:W-:Y:S01]  /*e240*/  I2FP.F32.S32 R70, R74 ;  /* 0x0000004a00467245 */ /* 0x000fe20000201400 */
[----:B------:R-:W-:Y:S01]  /*e250*/  FFMA.FTZ R61, R62, UR5, R61 ;  /* 0x000000053e3d7c23 */ /* 0x000fe2000801003d */
[----:B------:R-:W-:Y:S01]  /*e260*/  FSEL R63, R51, -INF , !P1 ;  /* 0xff800000333f7808 */ /* 0x000fe20004800000 */
[----:B------:R-:W-:Y:S01]  /*e270*/  VIADD R51, R3, 0xd9 ;  /* 0x000000d903337836 */ /* 0x000fe20000000000 */
[----:B------:R-:W-:Y:S01]  /*e280*/  FSEL R111, R111, -INF , !P3 ;  /* 0xff8000006f6f7808 */ /* 0x000fe20005800000 */
[C---:B------:R-:W-:Y:S01]  /*e290*/  FFMA.FTZ R62, R70.reuse, UR5, R56 ;  /* 0x00000005463e7c23 */ /* 0x040fe20008010038 */
[C---:B------:R-:W-:Y:S01]  /*e2a0*/  ISETP.GE.AND P2, PT, R75.reuse, R194, PT ;  /* 0x000000c24b00720c */ /* 0x040fe20003f46270 */
[----:B------:R-:W-:Y:S01]  /*e2b0*/  FFMA.FTZ R58, R70, UR5, R58 ;  /* 0x00000005463a7c23 */ /* 0x000fe2000801003a */
[----:B------:R-:W-:Y:S01]  /*e2c0*/  ISETP.GE.AND P4, PT, R75, R0, PT ;  /* 0x000000004b00720c */ /* 0x000fe20003f86270 */
[----:B------:R-:W-:Y:S01]  /*e2d0*/  VIADD R70, R3, 0xe0 ;  /* 0x000000e003467836 */ /* 0x000fe20000000000 */
[----:B------:R-:W-:-:S02]  /*e2e0*/  ISETP.GE.AND P3, PT, R77, R194, PT ;  /* 0x000000c24d00720c */ /* 0x000fc40003f66270 */
[----:B------:R-:W-:Y:S02]  /*e2f0*/  I2FP.F32.S32 R75, R51 ;  /* 0x00000033004b7245 */ /* 0x000fe40000201400 */
[----:B------:R-:W-:Y:S02]  /*e300*/  FSEL R97, R97, -INF , !P5 ;  /* 0xff80000061617808 */ /* 0x000fe40006800000 */
[----:B------:R-:W-:Y:S01]  /*e310*/  ISETP.GE.AND P5, PT, R67, R194, PT ;  /* 0x000000c24300720c */ /* 0x000fe20003fa6270 */
[----:B------:R-:W-:Y:S01]  /*e320*/  FFMA.FTZ R56, R75, UR5, R57 ;  /* 0x000000054b387c23 */ /* 0x000fe20008010039 */
[----:B------:R-:W-:Y:S01]  /*e330*/  ISETP.GE.AND P1, PT, R67, R0, PT ;  /* 0x000000004300720c */ /* 0x000fe20003f26270 */
[----:B------:R-:W-:Y:S01]  /*e340*/  VIADD R57, R3, 0xe1 ;  /* 0x000000e103397836 */ /* 0x000fe20000000000 */
[----:B------:R-:W-:Y:S01]  /*e350*/  FSEL R67, R71, -INF , !P3 ;  /* 0xff80000047437808 */ /* 0x000fe20005800000 */
[----:B------:R-:W-:Y:S01]  /*e360*/  FFMA.FTZ R59, R75, UR5, R59 ;  /* 0x000000054b3b7c23 */ /* 0x000fe2000801003b */
[----:B------:R-:W-:-:S02]  /*e370*/  I2FP.F32.S32 R71, R70 ;  /* 0x0000004600477245 */ /* 0x000fc40000201400 */
[----:B------:R-:W-:Y:S02]  /*e380*/  ISETP.GE.AND P6, PT, R77, R0, PT ;  /* 0x000000004d00720c */ /* 0x000fe40003fc6270 */
[----:B------:R-:W-:Y:S01]  /*e390*/  FSEL R186, R60, -INF , !P2 ;  /* 0xff8000003cba7808 */ /* 0x000fe20005000000 */
[----:B------:R-:W-:Y:S01]  /*e3a0*/  FFMA.FTZ R60, R71, UR5, R52 ;  /* 0x00000005473c7c23 */ /* 0x000fe20008010034 */
[----:B------:R-:W-:Y:S02]  /*e3b0*/  FSEL R94, R94, -INF , !P6 ;  /* 0xff8000005e5e7808 */ /* 0x000fe40007000000 */
[----:B------:R-:W-:Y:S02]  /*e3c0*/  FSEL R64, R78, -INF , !P0 ;  /* 0xff8000004e407808 */ /* 0x000fe40004000000 */
[C---:B------:R-:W-:Y:S02]  /*e3d0*/  ISETP.GE.AND P6, PT, R51.reuse, R194, PT ;  /* 0x000000c23300720c */ /* 0x040fe40003fc6270 */
[-C--:B------:R-:W-:Y:S01]  /*e3e0*/  ISETP.GE.AND P2, PT, R51, R0.reuse, PT ;  /* 0x000000003300720c */ /* 0x080fe20003f46270 */
[----:B------:R-:W-:Y:S01]  /*e3f0*/  FFMA.FTZ R51, R71, UR5, R54 ;  /* 0x0000000547337c23 */ /* 0x000fe20008010036 */
[----:B------:R-:W-:Y:S01]  /*e400*/  I2FP.F32.S32 R52, R57 ;  /* 0x0000003900347245 */ /* 0x000fe20000201400 */
[----:B------:R-:W-:Y:S01]  /*e410*/  VIADD R71, R3, 0xe8 ;  /* 0x000000e803477836 */ /* 0x000fe20000000000 */
[----:B------:R-:W-:-:S02]  /*e420*/  ISETP.GE.AND P0, PT, R79, R0, PT ;  /* 0x000000004f00720c */ /* 0x000fc40003f06270 */
[----:B------:R-:W-:Y:S02]  /*e430*/  FSEL R48, R48, -INF , !P4 ;  /* 0xff80000030307808 */ /* 0x000fe40006000000 */
[----:B------:R-:W-:Y:S01]  /*e440*/  FSEL R54, R61, -INF , !P5 ;  /* 0xff8000003d367808 */ /* 0x000fe20006800000 */
[----:B------:R-:W-:Y:S01]  /*e450*/  FFMA.FTZ R61, R52, UR5, R53 ;  /* 0x00000005343d7c23 */ /* 0x000fe20008010035 */
[----:B------:R-:W-:Y:S01]  /*e460*/  ISETP.GE.AND P4, PT, R70, R194, PT ;  /* 0x000000c24600720c */ /* 0x000fe20003f86270 */
[----:B------:R-:W-:Y:S01]  /*e470*/  FFMA.FTZ R52, R52, UR5, R55 ;  /* 0x0000000534347c23 */ /* 0x000fe20008010037 */
[----:B------:R-:W-:Y:S01]  /*e480*/  ISETP.GE.AND P5, PT, R70, R0, PT ;  /* 0x000000004600720c */ /* 0x000fe20003fa6270 */
[----:B------:R-:W-:Y:S01]  /*e490*/  VIADD R70, R3, 0xe9 ;  /* 0x000000e903467836 */ /* 0x000fe20000000000 */
[----:B------:R-:W-:Y:S02]  /*e4a0*/  FSEL R95, R95, -INF , !P0 ;  /* 0xff8000005f5f7808 */ /* 0x000fe40004000000 */
[----:B------:R-:W-:-:S02]  /*e4b0*/  ISETP.GE.AND P0, PT, R74, R194, PT ;  /* 0x000000c24a00720c */ /* 0x000fc40003f06270 */
[----:B------:R-:W-:Y:S02]  /*e4c0*/  I2FP.F32.S32 R55, R71 ;  /* 0x0000004700377245 */ /* 0x000fe40000201400 */
[----:B------:R-:W-:Y:S02]  /*e4d0*/  ISETP.GE.AND P3, PT, R74, R0, PT ;  /* 0x000000004a00720c */ /* 0x000fe40003f66270 */
[----:B------:R-:W-:Y:S02]  /*e4e0*/  I2FP.F32.S32 R74, R70 ;  /* 0x00000046004a7245 */ /* 0x000fe40000201400 */
[----:B------:R-:W-:Y:S02]  /*e4f0*/  FSEL R49, R49, -INF , !P1 ;  /* 0xff80000031317808 */ /* 0x000fe40004800000 */
[----:B------:R-:W-:Y:S01]  /*e500*/  FSEL R53, R62, -INF , !P0 ;  /* 0xff8000003e357808 */ /* 0x000fe20004000000 */
[----:B------:R-:W-:Y:S01]  /*e510*/  VIADD R62, R3, 0xf0 ;  /* 0x000000f0033e7836 */ /* 0x000fe20000000000 */
[----:B------:R-:W-:-:S02]  /*e520*/  ISETP.GE.AND P1, PT, R57, R194, PT ;  /* 0x000000c23900720c */ /* 0x000fc40003f26270 */
[----:B------:R-:W-:Y:S01]  /*e530*/  ISETP.GE.AND P0, PT, R57, R0, PT ;  /* 0x000000003900720c */ /* 0x000fe20003f06270 */
[C---:B------:R-:W-:Y:S01]  /*e540*/  FFMA.FTZ R57, R55.reuse, UR5, R44 ;  /* 0x0000000537397c23 */ /* 0x040fe2000801002c */
[----:B------:R-:W-:Y:S01]  /*e550*/  FSEL R44, R56, -INF , !P6 ;  /* 0xff800000382c7808 */ /* 0x000fe20007000000 */
[----:B------:R-:W-:Y:S01]  /*e560*/  FFMA.FTZ R56, R74, UR5, R47 ;  /* 0x000000054a387c23 */ /* 0x000fe2000801002f */
[----:B------:R-:W-:Y:S01]  /*e570*/  FSEL R47, R60, -INF , !P4 ;  /* 0xff8000003c2f7808 */ /* 0x000fe20006000000 */
[----:B------:R-:W-:Y:S01]  /*e580*/  FFMA.FTZ R55, R55, UR5, R46 ;  /* 0x0000000537377c23 */ /* 0x000fe2000801002e */
[----:B------:R-:W-:Y:S01]  /*e590*/  VIADD R60, R3, 0xf1 ;  /* 0x000000f1033c7836 */ /* 0x000fe20000000000 */
        /* <DEDUP_REMOVED lines=9> */
[C---:B------:R-:W-:Y:S01]  /*e630*/  FFMA.FTZ R98, R70.reuse, UR5, R41 ;  /* 0x0000000546627c23 */ /* 0x040fe20008010029 */
[----:B------:R-:W-:Y:S01]  /*e640*/  I2FP.F32.S32 R71, R62 ;  /* 0x0000003e00477245 */ /* 0x000fe20000201400 */
[----:B------:R-:W-:Y:S01]  /*e650*/  FFMA.FTZ R43, R70, UR5, R43 ;  /* 0x00000005462b7c23 */ /* 0x000fe2000801002b */
[----:B------:R-:W-:-:S02]  /*e660*/  FSEL R52, R52, -INF , !P0 ;  /* 0xff80000034347808 */ /* 0x000fc40004000000 */
[----:B------:R-:W-:Y:S01]  /*e670*/  ISETP.GE.AND P0, PT, R60, R194, PT ;  /* 0x000000c23c00720c */ /* 0x000fe20003f06270 */
[----:B------:R-:W-:Y:S01]  /*e680*/  FFMA.FTZ R120, R71, UR5, R40 ;  /* 0x0000000547787c23 */ /* 0x000fe20008010028 */
[----:B------:R-:W-:Y:S01]  /*e690*/  FSEL R40, R61, -INF , !P1 ;  /* 0xff8000003d287808 */ /* 0x000fe20004800000 */
[----:B------:R-:W-:Y:S01]  /*e6a0*/  FFMA.FTZ R42, R71, UR5, R42 ;  /* 0x00000005472a7c23 */ /* 0x000fe2000801002a */
[----:B------:R-:W-:Y:S01]  /*e6b0*/  FSEL R41, R57, -INF , !P3 ;  /* 0xff80000039297808 */ /* 0x000fe20005800000 */
[----:B------:R-:W-:Y:S01]  /*e6c0*/  VIADD R57, R3, 0xf9 ;  /* 0x000000f903397836 */ /* 0x000fe20000000000 */
[----:B------:R-:W-:Y:S02]  /*e6d0*/  I2FP.F32.S32 R61, R59 ;  /* 0x0000003b003d7245 */ /* 0x000fe40000201400 */
[----:B------:R-:W-:Y:S02]  /*e6e0*/  FSEL R98, R98, -INF , !P0 ;  /* 0xff80000062627808 */ /* 0x000fe40004000000 */
[----:B------:R-:W-:Y:S01]  /*e6f0*/  PLOP3.LUT P0, PT, PT, PT, UP0, 0x80, 0x0 ;  /* 0x000000000000781c */ /* 0x000fe20003f0f008 */
[----:B------:R-:W-:Y:S01]  /*e700*/  FFMA.FTZ R38, R61, UR5, R38 ;  /* 0x000000053d267c23 */ /* 0x000fe20008010026 */
[----:B------:R-:W-:-:S02]  /*e710*/  FSEL R51, R51, -INF , !P5 ;  /* 0xff80000033337808 */ /* 0x000fc40006800000 */
[C---:B------:R-:W-:Y:S02]  /*e720*/  ISETP.GE.AND P5, PT, R62.reuse, R194, PT ;  /* 0x000000c23e00720c */ /* 0x040fe40003fa6270 */
[-C--:B------:R-:W-:Y:S01]  /*e730*/  ISETP.GE.AND P1, PT, R62, R0.reuse, PT ;  /* 0x000000003e00720c */ /* 0x080fe20003f26270 */
[----:B------:R-:W-:Y:S01]  /*e740*/  FFMA.FTZ R62, R61, UR5, R36 ;  /* 0x000000053d3e7c23 */ /* 0x000fe20008010024 */
[----:B------:R-:W-:Y:S02]  /*e750*/  ISETP.GE.AND P3, PT, R60, R0, PT ;  /* 0x000000003c00720c */ /* 0x000fe40003f66270 */
[----:B------:R-:W-:Y:S02]  /*e760*/  I2FP.F32.S32 R60, R57 ;  /* 0x00000039003c7245 */ /* 0x000fe40000201400 */
[----:B------:R-:W-:Y:S02]  /*e770*/  I2FP.F32.S32 R61, R3 ;  /* 0x00000003003d7245 */ /* 0x000fe40000201400 */
[----:B------:R-:W-:Y:S01]  /*e780*/  FSEL R55, R55, -INF , !P6 ;  /* 0xff80000037377808 */ /* 0x000fe20007000000 */
[C---:B------:R-:W-:Y:S01]  /*e790*/  FFMA.FTZ R37, R60.reuse, UR5, R37 ;  /* 0x000000053c257c23 */ /* 0x040fe20008010025 */
[----:B------:R-:W-:Y:S01]  /*e7a0*/  FFMA.FTZ R39, R60, UR5, R39 ;  /* 0x000000053c277c23 */ /* 0x000fe20008010027 */
[----:B------:R-:W-:Y:S01]  /*e7b0*/  FSEL R36, R58, -INF , !P2 ;  /* 0xff8000003a247808 */ /* 0x000fe20005000000 */
[----:B------:R-:W-:Y:S01]  /*e7c0*/  FFMA.FTZ R30, R61, UR5, R30 ;  /* 0x000000053d1e7c23 */ /* 0x000fe2000801001e */
[----:B------:R-:W-:-:S02]  /*e7d0*/  FSEL R56, R56, -INF , !P4 ;  /* 0xff80000038387808 */ /* 0x000fc40006000000 */
[----:B------:R-:W-:Y:S02]  /*e7e0*/  FSEL R120, R120, -INF , !P5 ;  /* 0xff80000078787808 */ /* 0x000fe40006800000 */
[----:B------:R-:W-:Y:S02]  /*e7f0*/  FSEL R60, R42, -INF , !P1 ;  /* 0xff8000002a3c7808 */ /* 0x000fe40004800000 */
[C---:B------:R-:W-:Y:S02]  /*e800*/  ISETP.GE.AND P6, PT, R59.reuse, R194, PT ;  /* 0x000000c23b00720c */ /* 0x040fe40003fc6270 */
[-C--:B------:R-:W-:Y:S02]  /*e810*/  ISETP.GE.AND P2, PT, R59, R0.reuse, PT ;  /* 0x000000003b00720c */ /* 0x080fe40003f46270 */
[----:B------:R-:W-:Y:S01]  /*e820*/  ISETP.GE.AND P4, PT, R3, R0, PT ;  /* 0x000000000300720c */ /* 0x000fe20003f86270 */
[----:B------:R-:W-:Y:S01]  /*e830*/  VIADD R3, R212, 0x3c00 ;  /* 0x00003c00d4037836 */ /* 0x000fe20000000000 */
        /* <DEDUP_REMOVED lines=57> */
[----:B------:R-:W-:Y:S01]  /*ebd0*/  IMAD.IADD R43, R42, 0x1, -R43 ;  /* 0x000000012a2b7824 */ /* 0x000fe200078e0a2b */
[----:B------:R-:W-:-:S03]  /*ebe0*/  MOV R42, UR14 ;  /* 0x0000000e002a7c02 */ /* 0x000fc60008000f00 */
[----:B------:R-:W-:-:S05]  /*ebf0*/  IMAD R43, R43, R38, -0x100 ;  /* 0xffffff002b2b7424 */ /* 0x000fca00078e0226 */
[----:B------:R-:W-:-:S05]  /*ec00*/  SHF.R.S32.HI R38, RZ, 0x1f, R43 ;  /* 0x0000001fff267819 */ /* 0x000fca000001142b */
[----:B------:R-:W-:-:S04]  /*ec10*/  IMAD R38, R38, R42, RZ ;  /* 0x0000002a26267224 */ /* 0x000fc800078e02ff */
[C---:B------:R-:W-:Y:S01]  /*ec20*/  IMAD R38, R43.reuse, UR15, R38 ;  /* 0x0000000f2b267c24 */ /* 0x040fe2000f8e0226 */
[----:B------:R-:W-:Y:S01]  /*ec30*/  ULDC.64 UR14, c[0x0][0x230] ;  /* 0x00008c00000e7ab9 */ /* 0x000fe20000000a00 */
[----:B-1----:R-:W-:-:S05]  /*ec40*/  IMAD.WIDE.U32 R70, R43, R42, RZ ;  /* 0x0000002a2b467225 */ /* 0x002fca00078e00ff */
        /* <DEDUP_REMOVED lines=8> */
.L_x_2113:
[----:B------:R-:W1:Y:S02]  /*ecd0*/  LDC R42, c[0x0][0x248] ;  /* 0x00009200ff2a7b82 */ /* 0x000e640000000800 */
[----:B-1----:R-:W-:-:S05]  /*ece0*/  IMAD.SHL.U32 R70, R42, 0x100, RZ ;  /* 0x000001002a467824 */ /* 0x002fca00078e00ff */
[----:B------:R-:W-:-:S04]  /*ecf0*/  IADD3 R70, -R70, RZ, RZ ;  /* 0x000000ff46467210 */ /* 0x000fc80007ffe1ff */
[----:B------:R-:W-:-:S07]  /*ed00*/  SHF.R.S32.HI R43, RZ, 0x1f, R70 ;  /* 0x0000001fff2b7819 */ /* 0x000fce0000011446 */
.L_x_2114:
[----:B------:R-:W-:Y:S01]  /*ed10*/  ULDC UR4, c[0x0][0x2d0] ;  /* 0x0000b40000047ab9 */ /* 0x000fe20000000800 */
[----:B------:R-:W-:Y:S01]  /*ed20*/  BSSY B0, `(.L_x_2115) ;  /* 0x0000063000007945 */ /* 0x000fe20003800000 */
[----:B------:R-:W-:-:S13]  /*ed30*/  ISETP.GE.AND P1, PT, R196, UR4, PT ;  /* 0x00000004c4007c0c */ /* 0x000fda000bf26270 */
[----:B------:R-:W1:Y:S01]  /*ed40*/  @!P1 LDC R75, c[0x0][0x24c] ;  /* 0x00009300ff4b9b82 */ /* 0x000e620000000800 */
[--C-:B------:R-:W-:Y:S01]  /*ed50*/  @!P1 IADD3 R38, P3, P2, R70, UR19, R106.reuse ;  /* 0x0000001346269c10 */ /* 0x100fe2000fa7e06a */
[----:B------:R-:W-:Y:S01]  /*ed60*/  @!P1 IMAD.MOV.U32 R108, RZ, RZ, R106 ;  /* 0x000000ffff6c9224 */ /* 0x000fe200078e006a */
[C---:B------:R-:W-:Y:S01]  /*ed70*/  @!P1 LEA R74, P4, R42.reuse, R106, 0x6 ;  /* 0x0000006a2a4a9211 */ /* 0x040fe200078830ff */
[----:B------:R2:W-:Y:S01]  /*ed80*/  @P1 STS [R243+0x1000], RZ ;  /* 0x001000fff3001388 */ /* 0x0005e20000000800 */
[--C-:B------:R-:W-:Y:S01]  /*ed90*/  @!P1 IADD3.X R37, R43, UR18, R109.reuse, P3, P2 ;  /* 0x000000122b259c10 */ /* 0x100fe20009fe446d */
[----:B------:R-:W-:Y:S01]  /*eda0*/  @!P1 IMAD.WIDE.U32 R78, R42, 0x60, R108 ;  /* 0x000000602a4e9825 */ /* 0x000fe200078e006c */
[----:B------:R-:W-:Y:S01]  /*edb0*/  @!P1 LEA R82, P2, R38, UR10, 0x1 ;  /* 0x0000000a26529c11 */ /* 0x000fe2000f8408ff */
[----:B------:R-:W3:Y:S01]  /*edc0*/  @!P1 LDC R71, c[0x0][0x24c] ;  /* 0x00009300ff479b82 */ /* 0x000ee20000000800 */
[----:B------:R-:W-:Y:S01]  /*edd0*/  @!P1 IADD3 R74, P3, R70, R74, RZ ;  /* 0x0000004a464a9210 */ /* 0x000fe20007f7e0ff */
[----:B------:R2:W-:Y:S01]  /*ede0*/  @P1 STS [R243+0x1004], RZ ;  /* 0x001004fff3001388 */ /* 0x0005e20000000800 */
[----:B------:R-:W-:Y:S01]  /*edf0*/  @!P1 LEA.HI.X R83, R38, UR11, R37, 0x1, P2 ;  /* 0x0000000b26539c11 */ /* 0x000fe200090f0c25 */
[----:B------:R-:W-:Y:S01]  /*ee00*/  @!P1 IMAD.MOV.U32 R84, RZ, RZ, R106 ;  /* 0x000000ffff549224 */ /* 0x000fe200078e006a */
[C---:B------:R-:W-:Y:S01]  /*ee10*/  @!P1 LEA R80, P2, R70.reuse, R242, 0x1 ;  /* 0x000000f246509211 */ /* 0x040fe200078408ff */
[----:B------:R2:W-:Y:S01]  /*ee20*/  @P1 STS.64 [R243+0x1008], RZ ;  /* 0x001008fff3001388 */ /* 0x0005e20000000a00 */
[----:B------:R-:W-:Y:S01]  /*ee30*/  @!P1 IMAD.MOV.U32 R85, RZ, RZ, R109 ;  /* 0x000000ffff559224 */ /* 0x000fe200078e006d */
[----:B------:R-:W4:Y:S01]  /*ee40*/  @!P1 LDC R37, c[0x0][0x24c] ;  /* 0x00009300ff259b82 */ /* 0x000f220000000800 */
[----:B------:R-:W-:-:S02]  /*ee50*/  @!P1 LEA.HI.X R81, R70, R223, R43, 0x1, P2 ;  /* 0x000000df46519211 */ /* 0x000fc400010f0c2b */
[----:B------:R-:W-:Y:S01]  /*ee60*/  @!P1 IADD3 R77, P2, R70, R78, RZ ;  /* 0x0000004e464d9210 */ /* 0x000fe20007f5e0ff */
[C---:B------:R-:W-:Y:S02]  /*ee70*/  @!P1 IMAD.WIDE.U32 R84, R42.reuse, 0xa0, R84 ;  /* 0x000000a02a549825 */ /* 0x040fe400078e0054 */
[----:B------:R-:W-:Y:S01]  /*ee80*/  @!PT LDS RZ, [RZ] ;  /* 0x00000000fffff984 */ /* 0x000fe20000000800 */
[----:B------:R-:W-:Y:S01]  /*ee90*/  @!PT LDS RZ, [RZ] ;  /* 0x00000000fffff984 */ /* 0x000fe20000000800 */
[----:B------:R-:W-:Y:S01]  /*eea0*/  @!PT LDS RZ, [RZ] ;  /* 0x00000000fffff984 */ /* 0x000fe20000000800 */
[----:B------:R5:W-:Y:S02]  /*eeb0*/  @!P1 LDGSTS.E.BYPASS.LTC128B.128 [R243+0x1000], desc[UR6][R80.64] ;  /* 0x0100000050f39fae */ /* 0x000be4000b901d46 */
[----:B------:R-:W2:Y:S01]  /*eec0*/  @!P1 LDC R39, c[0x0][0x24c] ;  /* 0x00009300ff279b82 */ /* 0x000ea20000000800 */
[----:B-1----:R-:W-:Y:S01]  /*eed0*/  @!P1 IMAD R75, R75, 0x60, RZ ;  /* 0x000000604b4b9824 */ /* 0x002fe200078e02ff */
[----:B------:R1:W-:Y:S04]  /*eee0*/  @P1 STS.128 [R243+0x1800], RZ ;  /* 0x001800fff3001388 */ /* 0x0003e80000000c00 */
[----:B------:R-:W-:Y:S01]  /*eef0*/  @!P1 IADD3.X R75, R43, R79, R75, P2, !PT ;  /* 0x0000004f2b4b9210 */ /* 0x000fe200017fe44b */
[----:B------:R-:W-:Y:S01]  /*ef00*/  @!PT LDS RZ, [RZ] ;  /* 0x00000000fffff984 */ /* 0x000fe20000000800 */
[----:B------:R-:W-:Y:S01]  /*ef10*/  @!PT LDS RZ, [RZ] ;  /* 0x00000000fffff984 */ /* 0x000fe20000000800 */
[----:B------:R-:W-:Y:S01]  /*ef20*/  @!PT LDS RZ, [RZ] ;  /* 0x00000000fffff984 */ /* 0x000fe20000000800 */
[----:B------:R1:W-:Y:S01]  /*ef30*/  @!P1 LDGSTS.E.BYPASS.LTC128B.128 [R243+0x1800], desc[UR6][R82.64] ;  /* 0x0180000052f39fae */ /* 0x0003e2000b901d46 */
[----:B------:R-:W2:Y:S01]  /*ef40*/  @!P1 LDC R38, c[0x0][0x24c] ;  /* 0x00009300ff269b82 */ /* 0x000ea20000000800 */
[----:B---3--:R-:W-:-:S02]  /*ef50*/  @!P1 LEA.HI.X R71, R42, R109, R71, 0x6, P4 ;  /* 0x0000006d2a479211 */ /* 0x008fc400020f3447 */
[----:B------:R3:W-:Y:S03]  /*ef60*/  @P1 STS.128 [R243+0x2000], RZ ;  /* 0x002000fff3001388 */ /* 0x0007e60000000c00 */
[----:B------:R-:W-:Y:S01]  /*ef70*/  @!P1 IMAD.X R71, R43, 0x1, R71, P3 ;  /* 0x000000012b479824 */ /* 0x000fe200018e0647 */
[----:B------:R-:W-:Y:S01]  /*ef80*/  @!P1 LEA R78, P3, R77, UR10, 0x1 ;  /* 0x0000000a4d4e9c11 */ /* 0x000fe2000f8608ff */
[----:B----4-:R-:W-:-:S03]  /*ef90*/  @!P1 IMAD R37, R37, 0xc0, RZ ;  /* 0x000000c025259824 */ /* 0x010fc600078e02ff */
[----:B------:R-:W-:Y:S02]  /*efa0*/  @!P1 LEA.HI.X R79, R77, UR11, R75, 0x1, P3 ;  /* 0x0000000b4d4f9c11 */ /* 0x000fe400098f0c4b */
[----:B-----5:R-:W-:-:S04]  /*efb0*/  @!P1 LEA R80, P2, R74, UR10, 0x1 ;  /* 0x0000000a4a509c11 */ /* 0x020fc8000f8408ff */
[----:B------:R-:W-:Y:S02]  /*efc0*/  @!P1 LEA.HI.X R81, R74, UR11, R71, 0x1, P2 ;  /* 0x0000000b4a519c11 */ /* 0x000fe400090f0c47 */
[----:B------:R-:W-:Y:S01]  /*efd0*/  @!P1 LEA R71, P5, R42, R106, 0x7 ;  /* 0x0000006a2a479211 */ /* 0x000fe200078a38ff */
[----:B--2---:R-:W-:Y:S01]  /*efe0*/  @!P1 IMAD R38, R38, 0xa0, RZ ;  /* 0x000000a026269824 */ /* 0x004fe200078e02ff */
[C---:B------:R-:W-:Y:S01]  /*eff0*/  @!P1 IADD3 R74, P3, R70.reuse, R84, RZ ;  /* 0x00000054464a9210 */ /* 0x040fe20007f7e0ff */
[----:B-1----:R-:W-:Y:S01]  /*f000*/  @!P1 IMAD.MOV.U32 R82, RZ, RZ, R106 ;  /* 0x000000ffff529224 */ /* 0x002fe200078e006a */
[----:B------:R-:W-:Y:S01]  /*f010*/  @!P1 IADD3 R71, P4, R70, R71, RZ ;  /* 0x0000004746479210 */ /* 0x000fe20007f9e0ff */
[----:B------:R-:W-:Y:S01]  /*f020*/  @!P1 IMAD.MOV.U32 R83, RZ, RZ, R109 ;  /* 0x000000ffff539224 */ /* 0x000fe200078e006d */
[C---:B------:R-:W-:Y:S01]  /*f030*/  @!P1 LEA.HI.X R39, R42.reuse, R109, R39, 0x7, P5 ;  /* 0x0000006d2a279211 */ /* 0x040fe200028f3c27 */
[----:B------:R-:W-:Y:S01]  /*f040*/  @!PT LDS RZ, [RZ] ;  /* 0x00000000fffff984 */ /* 0x000fe20000000800 */
[----:B------:R-:W-:Y:S01]  /*f050*/  @!PT LDS RZ, [RZ] ;  /* 0x00000000fffff984 */ /* 0x000fe20000000800 */
[----:B------:R-:W-:Y:S01]  /*f060*/  @!PT LDS RZ, [RZ] ;  /* 0x00000000fffff984 */ /* 0x000fe20000000800 */
[----:B------:R3:W-:Y:S01]  /*f070*/  @!P1 LDGSTS.E.BYPASS.LTC128B.128 [R243+0x2000], desc[UR6][R80.64] ;  /* 0x0200000050f39fae */ /* 0x0007e2000b901d46 */
[----:B------:R-:W-:Y:S01]  /*f080*/  @!P1 IADD3.X R38, R43, R85, R38, P3, !PT ;  /* 0x000000552b269210 */ /* 0x000fe20001ffe426 */
[----:B------:R-:W-:-:S02]  /*f090*/  @!P1 IMAD.WIDE.U32 R82, R42, 0xc0, R82 ;  /* 0x000000c02a529825 */ /* 0x000fc400078e0052 */
[----:B------:R3:W-:Y:S02]  /*f0a0*/  @P1 STS.128 [R243+0x2800], RZ ;  /* 0x002800fff3001388 */ /* 0x0007e40000000c00 */
[C---:B------:R-:W-:Y:S01]  /*f0b0*/  @!P1 IMAD.X R39, R43.reuse, 0x1, R39, P4 ;  /* 0x000000012b279824 */ /* 0x040fe200020e0627 */
[----:B------:R-:W-:Y:S01]  /*f0c0*/  @!P1 IADD3 R75, P2, R70, R82, RZ ;  /* 0x00000052464b9210 */ /* 0x000fe20007f5e0ff */
[----:B------:R-:W-:Y:S01]  /*f0d0*/  @!PT LDS RZ, [RZ] ;  /* 0x00000000fffff984 */ /* 0x000fe20000000800 */
[----:B------:R-:W-:Y:S01]  /*f0e0*/  @!PT LDS RZ, [RZ] ;  /* 0x00000000fffff984 */ /* 0x000fe20000000800 */
[----:B------:R-:W-:Y:S01]  /*f0f0*/  @!PT LDS RZ, [RZ] ;  /* 0x00000000fffff984 */ /* 0x000fe20000000800 */
[----:B------:R3:W-:Y:S01]  /*f100*/  @!P1 LDGSTS.E.BYPASS.LTC128B.128 [R243+0x2800], desc[UR6][R78.64] ;  /* 0x028000004ef39fae */ /* 0x0007e2000b901d46 */
[----:B------:R-:W-:Y:S02]  /*f110*/  @!P1 LEA R86, P4, R74, UR10, 0x1 ;  /* 0x0000000a4a569c11 */ /* 0x000fe4000f8808ff */
[----:B------:R-:W-:Y:S01]  /*f120*/  @!P1 IADD3.X R37, R43, R37, R83, P2, !PT ;  /* 0x000000252b259210 */ /* 0x000fe200017fe453 */
[----:B------:R3:W-:Y:S01]  /*f130*/  @P1 STS.128 [R243+0x3000], RZ ;  /* 0x003000fff3001388 */ /* 0x0007e20000000c00 */
[----:B------:R-:W-:Y:S02]  /*f140*/  @!P1 LEA R82, P2, R71, UR10, 0x1 ;  /* 0x0000000a47529c11 */ /* 0x000fe4000f8408ff */
[----:B------:R-:W-:-:S02]  /*f150*/  @!P1 LEA R84, P3, R75, UR10, 0x1 ;  /* 0x0000000a4b549c11 */ /* 0x000fc4000f8608ff */
        /* <DEDUP_REMOVED lines=19> */
[----:B------:R-:W-:Y:S01]  /*f290*/  IMAD.MOV.U32 R107, RZ, RZ, R109 ;  /* 0x000000ffff6b7224 */ /* 0x000fe200078e006d */
[----:B------:R-:W-:Y:S02]  /*f2a0*/  ULDC UR4, c[0x0][0x24c] ;  /* 0x0000930000047ab9 */ /* 0x000fe40000000800 */
        /* <DEDUP_REMOVED lines=10> */
.L_x_2116:
[----:B------:R-:W-:Y:S05]  /*f350*/  BSYNC B0 ;  /* 0x0000000000007941 */ /* 0x000fea0003800000 */
.L_x_2115:
[----:B------:R-:W0:Y:S01]  /*f360*/  LDGDEPBAR ;  /* 0x00000000000079af */ /* 0x000e220000000000 */
[----:B------:R-:W-:-:S04]  /*f370*/  LEA R242, P1, R70, R242, 0x1 ;  /* 0x000000f246f27211 */ /* 0x000fc800078208ff */
[----:B------:R-:W-:-:S09]  /*f380*/  LEA.HI.X R223, R70, R223, R43, 0x1, P1 ;  /* 0x000000df46df7211 */ /* 0x000fd200008f0c2b */
.L_x_2112:
[----:B------:R-:W-:Y:S01]  /*f390*/  FMNMX.FTZ R38, R96, R22, !PT ;  /* 0x0000001660267209 */ /* 0x000fe20007810000 */
        /* <DEDUP_REMOVED lines=78> */
[----:B------:R-:W-:Y:S01]  /*f880*/  FMNMX.FTZ R15, R30, R20, !PT ;  /* 0x000000141e0f7209 */ /* 0x000fe20007810000 */
[--C-:B------:R-:W-:Y:S01]  /*f890*/  FFMA.FTZ R108, R134, UR10, -R91.reuse ;  /* 0x0000000a866c7c23 */ /* 0x100fe2000801085b */
[--C-:B------:R-:W-:Y:S01]  /*f8a0*/  FFMA.FTZ R70, R65, UR10, -R91.reuse ;  /* 0x0000000a41467c23 */ /* 0x100fe2000801085b */
[--C-:B---3--:R-:W-:Y:S01]  /*f8b0*/  FFMA.FTZ R87, R147, UR10, -R91.reuse ;  /* 0x0000000a93577c23 */ /* 0x108fe2000801085b */
        /* <DEDUP_REMOVED lines=34> */
[--C-:B-1----:R-:W-:Y:S01]  /*fae0*/  FFMA.FTZ R74, R73, UR10, -R91.reuse ;  /* 0x0000000a494a7c23 */ /* 0x102fe2000801085b */
        /* <DEDUP_REMOVED lines=42> */
[----:B------:R-:W-:Y:S01]  /*fd90*/  FFMA.FTZ R93, R131, UR10, -R91 ;  /* 0x0000000a835d7c23 */ /* 0x000fe2000801085b */
[----:B-1----:R-:W-:Y:S01]  /*fda0*/  F2FP.BF16.F32.PACK_AB R36, R156, R161 ;  /* 0x000000a19c24723e */ /* 0x002fe200000010ff */
[----:B------:R-:W-:Y:S01]  /*fdb0*/  FADD.FTZ R173, R174, R173 ;  /* 0x000000adaead7221 */ /* 0x000fe20000010000 */
[----:B------:R-:W-:Y:S01]  /*fdc0*/  FMNMX.FTZ R134, R154, R134, !PT ;  /* 0x000000869a867209 */ /* 0x000fe20007810000 */
[--C-:B------:R-:W-:Y:S01]  /*fdd0*/  FFMA.FTZ R79, R183, UR10, -R91.reuse ;  /* 0x0000000ab74f7c23 */ /* 0x100fe2000801085b */
        /* <DEDUP_REMOVED lines=8> */
[----:B------:R-:W-:Y:S01]  /*fe60*/  FFMA.FTZ R75, R72, UR10, -R91 ;  /* 0x0000000a484b7c23 */ /* 0x000fe2000801085b */
[----:B------:R-:W-:Y:S01]  /*fe70*/  MUFU.EX2 R137, R137 ;  /* 0x0000008900897308 */ /* 0x000fe20000000800 */
[----:B------:R-:W-:Y:S01]  /*fe80*/  FMNMX.FTZ R134, R159, R134, !PT ;  /* 0x000000869f867209 */ /* 0x000fe20007810000 */
[----:B------:R-:W-:Y:S01]  /*fe90*/  FADD.FTZ R161, R161, R173 ;  /* 0x000000ada1a17221 */ /* 0x000fe20000010000 */
[----:B--2---:R-:W-:Y:S01]  /*fea0*/  F2FP.BF16.F32.PACK_AB R38, R146, R149 ;  /* 0x000000959226723e */ /* 0x004fe200000010ff */
[----:B------:R-:W-:Y:S01]  /*feb0*/  FFMA.FTZ R72, R69, UR10, -R91 ;  /* 0x0000000a45487c23 */ /* 0x000fe2000801085b */
        /* <DEDUP_REMOVED lines=64> */
[----:B------:R-:W-:-:S05]  /*102c0*/  FMNMX.FTZ R134, R57, R134, !PT ;  /* 0x0000008639867209 */ /* 0x000fca0007810000 */
[----:B------:R-:W1:Y:S02]  /*102d0*/  SHFL.BFLY PT, R15, R134, 0x2, 0x1f ;  /* 0x0c401f00860f7f89 */ /* 0x000e6400000e0000 */
        /* <DEDUP_REMOVED lines=19> */
[----:B------:R-:W1:Y:S01]  /*10410*/  LDSM.16.MT88.4 R12, [R244+0x5000] ;  /* 0x00500000f40c783b */ /* 0x000e620000004200 */
        /* <DEDUP_REMOVED lines=8> */
[----:B------:R-:W-:Y:S01]  /*104a0*/  F2FP.BF16.F32.PACK_AB R30, R164, R168 ;  /* 0x000000a8a41e723e */ /* 0x000fe200000010ff */
[----:B------:R-:W2:Y:S01]  /*104b0*/  LDSM.16.MT88.4 R4, [R244+0x5400] ;  /* 0x00540000f404783b */ /* 0x000ea20000004200 */
        /* <DEDUP_REMOVED lines=8> */
[----:B------:R-:W5:Y:S01]  /*10540*/  LDSM.16.MT88.4 R32, [R245+0x5800] ;  /* 0x00580000f520783b */ /* 0x000f620000004200 */
[--C-:B------:R-:W-:Y:S01]  /*10550*/  FFMA.FTZ R130, R181, UR10, -R65.reuse ;  /* 0x0000000ab5827c23 */ /* 0x100fe20008010841 */
        /* <DEDUP_REMOVED lines=17> */
[----:B------:R-:W-:Y:S01]  /*10670*/  FFMA.FTZ R177, R177, UR10, -R65 ;  /* 0x0000000ab1b17c23 */ /* 0x000fe20008010841 */
[----:B------:R-:W-:Y:S01]  /*10680*/  FADD.FTZ R171, R172, R171 ;  /* 0x000000abacab7221 */ /* 0x000fe20000010000 */
[--C-:B------:R-:W-:Y:S01]  /*10690*/  FFMA.FTZ R179, R179, UR10, -R65.reuse ;  /* 0x0000000ab3b37c23 */ /* 0x100fe20008010841 */
[--C-:B------:R-:W-:Y:S01]  /*106a0*/  FFMA.FTZ R178, R178, UR10, -R65.reuse ;  /* 0x0000000ab2b27c23 */ /* 0x100fe20008010841 */
[----:B------:R-:W-:Y:S01]  /*106b0*/  FFMA.FTZ R175, R175, UR10, -R65 ;  /* 0x0000000aafaf7c23 */ /* 0x000fe20008010841 */
[----:B-1----:R-:W-:Y:S01]  /*106c0*/  FADD.FTZ R171, R167, R171 ;  /* 0x000000aba7ab7221 */ /* 0x002fe20000010000 */
[----:B------:R-:W-:Y:S01]  /*106d0*/  FFMA.FTZ R169, R169, UR10, -R65 ;  /* 0x0000000aa9a97c23 */ /* 0x000fe20008010841 */
[----:B------:R-:W1:Y:S01]  /*106e0*/  MUFU.EX2 R148, R148 ;  /* 0x0000009400947308 */ /* 0x000e620000000800 */
[C---:B------:R-:W-:Y:S01]  /*106f0*/  F2FP.BF16.F32.PACK_AB R31, R163.reuse, R167 ;  /* 0x000000a7a31f723e */ /* 0x040fe200000010ff */
[----:B------:R-:W-:Y:S01]  /*10700*/  FADD.FTZ R163, R163, R171 ;  /* 0x000000aba3a37221 */ /* 0x000fe20000010000 */
[--C-:B------:R-:W-:Y:S01]  /*10710*/  FFMA.FTZ R165, R165, UR10, -R65.reuse ;  /* 0x0000000aa5a57c23 */ /* 0x100fe20008010841 */
[--C-:B------:R-:W-:Y:S01]  /*10720*/  FFMA.FTZ R158, R158, UR10, -R65.reuse ;  /* 0x0000000a9e9e7c23 */ /* 0x100fe20008010841 */
[--C-:B------:R-:W-:Y:S01]  /*10730*/  FFMA.FTZ R157, R157, UR10, -R65.reuse ;  /* 0x0000000a9d9d7c23 */ /* 0x100fe20008010841 */
[--C-:B------:R-:W-:Y:S01]  /*10740*/  FFMA.FTZ R141, R141, UR10, -R65.reuse ;  /* 0x0000000a8d8d7c23 */ /* 0x100fe20008010841 */
[----:B------:R-:W-:Y:S01]  /*10750*/  FFMA.FTZ R139, R139, UR10, -R65 ;  /* 0x0000000a8b8b7c23 */ /* 0x000fe20008010841 */
[C---:B------:R-:W-:Y:S01]  /*10760*/  HMMA.16816.F32.BF16 R16, R28.reuse, R12, RZ ;  /* 0x0000000c1c10723c */ /* 0x040fe200000418ff */
[----:B------:R-:W-:Y:S01]  /*10770*/  MUFU.EX2 R147, R147 ;  /* 0x0000009300937308 */ /* 0x000fe20000000800 */
[----:B---3--:R-:W-:Y:S01]  /*10780*/  FADD.FTZ R163, R155, R163 ;  /* 0x000000a39ba37221 */ /* 0x008fe20000010000 */
[--C-:B------:R-:W-:Y:S01]  /*10790*/  FFMA.FTZ R127, R127, UR10, -R65.reuse ;  /* 0x0000000a7f7f7c23 */ /* 0x100fe20008010841 */
[--C-:B------:R-:W-:Y:S01]  /*107a0*/  FFMA.FTZ R123, R123, UR10, -R65.reuse ;  /* 0x0000000a7b7b7c23 */ /* 0x100fe20008010841 */
[--C-:B------:R-:W-:Y:S01]  /*107b0*/  FFMA.FTZ R117, R117, UR10, -R65.reuse ;  /* 0x0000000a75757c23 */ /* 0x100fe20008010841 */
[C---:B------:R-:W-:Y:S01]  /*107c0*/  HMMA.16816.F32.BF16 R12, R28.reuse, R14, RZ ;  /* 0x0000000e1c0c723c */ /* 0x040fe200000418ff */
[--C-:B------:R-:W-:Y:S01]  /*107d0*/  FFMA.FTZ R94, R94, UR10, -R65.reuse ;  /* 0x0000000a5e5e7c23 */ /* 0x100fe20008010841 */
[----:B------:R-:W-:Y:S01]  /*107e0*/  FFMA.FTZ R46, R46, UR10, -R65 ;  /* 0x0000000a2e2e7c23 */ /* 0x000fe20008010841 */
[----:B------:R-:W3:Y:S01]  /*107f0*/  MUFU.EX2 R144, R144 ;  /* 0x0000009000907308 */ /* 0x000ee20000000800 */
[C---:B-1----:R-:W-:Y:S01]  /*10800*/  F2FP.BF16.F32.PACK_AB R37, R148.reuse, R155 ;  /* 0x0000009b9425723e */ /* 0x042fe200000010ff */
[----:B------:R-:W-:Y:S01]  /*10810*/  FADD.FTZ R163, R148, R163 ;  /* 0x000000a394a37221 */ /* 0x000fe20000010000 */
[C---:B------:R-:W-:Y:S01]  /*10820*/  HMMA.16816.F32.BF16 R8, R28.reuse, R24, RZ ;  /* 0x000000181c08723c */ /* 0x040fe200000418ff */
[--C-:B------:R-:W-:Y:S01]  /*10830*/  FFMA.FTZ R45, R45, UR10, -R65.reuse ;  /* 0x0000000a2d2d7c23 */ /* 0x100fe20008010841 */
[--C-:B------:R-:W-:Y:S01]  /*10840*/  FFMA.FTZ R51, R51, UR10, -R65.reuse ;  /* 0x0000000a33337c23 */ /* 0x100fe20008010841 */
[--C-:B------:R-:W-:Y:S01]  /*10850*/  FFMA.FTZ R52, R52, UR10, -R65.reuse ;  /* 0x0000000a34347c23 */ /* 0x100fe20008010841 */
[----:B------:R-:W-:Y:S01]  /*10860*/  FFMA.FTZ R55, R55, UR10, -R65 ;  /* 0x0000000a37377c23 */ /* 0x000fe20008010841 */
[----:B------:R-:W1:Y:S01]  /*10870*/  MUFU.EX2 R138, R138 ;  /* 0x0000008a008a7308 */ /* 0x000e620000000800 */
[----:B------:R-:W-:Y:S01]  /*10880*/  HMMA.16816.F32.BF16 R28, R28, R26, RZ ;  /* 0x0000001a1c1c723c */ /* 0x000fe200000418ff */
[----:B------:R-:W-:Y:S01]  /*10890*/  F2FP.BF16.F32.PACK_AB R24, R137, R145 ;  /* 0x000000918918723e */ /* 0x000fe200000010ff */
[----:B------:R-:W-:Y:S01]  /*108a0*/  FADD.FTZ R145, R145, R161 ;  /* 0x000000a191917221 */ /* 0x000fe20000010000 */
[--C-:B------:R-:W-:Y:S01]  /*108b0*/  FFMA.FTZ R56, R56, UR10, -R65.reuse ;  /* 0x0000000a38387c23 */ /* 0x100fe20008010841 */
[----:B------:R-:W-:-:S02]  /*108c0*/  FFMA.FTZ R217, R57, UR10, -R65 ;  /* 0x0000000a39d97c23 */ /* 0x000fc40008010841 */
[----:B------:R-:W-:Y:S01]  /*108d0*/  FADD.FTZ R145, R137, R145 ;  /* 0x0000009189917221 */ /* 0x000fe20000010000 */
[----:B------:R-:W4:Y:S01]  /*108e0*/  MUFU.EX2 R136, R136 ;  /* 0x0000008800887308 */ /* 0x000f220000000800 */
[C---:B---3--:R-:W-:Y:S01]  /*108f0*/  F2FP.BF16.F32.PACK_AB R39, R144.reuse, R147 ;  /* 0x000000939027723e */ /* 0x048fe200000010ff */
[----:B------:R-:W-:Y:S01]  /*10900*/  FADD.FTZ R147, R147, R163 ;  /* 0x000000a393937221 */ /* 0x000fe20000010000 */
[----:B------:R-:W-:Y:S01]  /*10910*/  F2FP.BF16.F32.PACK_AB R26, R129, R133 ;  /* 0x00000085811a723e */ /* 0x000fe200000010ff */
[----:B------:R-:W-:Y:S02]  /*10920*/  FADD.FTZ R145, R133, R145 ;  /* 0x0000009185917221 */ /* 0x000fe40000010000 */
[----:B------:R-:W-:Y:S02]  /*10930*/  FADD.FTZ R144, R144, R147 ;  /* 0x0000009390907221 */ /* 0x000fe40000010000 */
[----:B------:R-:W-:Y:S01]  /*10940*/  MUFU.EX2 R135, R135 ;  /* 0x0000008700877308 */ /* 0x000fe20000000800 */
[----:B--2---:R-:W-:Y:S01]  /*10950*/  HMMA.16816.F32.BF16 R16, R36, R4, R16 ;  /* 0x000000042410723c */ /* 0x004fe20000041810 */
[----:B-1----:R-:W-:Y:S01]  /*10960*/  FADD.FTZ R144, R138, R144 ;  /* 0x000000908a907221 */ /* 0x002fe20000010000 */
[----:B------:R-:W-:-:S04]  /*10970*/  FADD.FTZ R145, R129, R145 ;  /* 0x0000009181917221 */ /* 0x000fc80000010000 */
[C---:B------:R-:W-:Y:S01]  /*10980*/  HMMA.16816.F32.BF16 R12, R36.reuse, R6, R12 ;  /* 0x00000006240c723c */ /* 0x040fe2000004180c */
[----:B------:R-:W1:Y:S01]  /*10990*/  MUFU.EX2 R126, R126 ;  /* 0x0000007e007e7308 */ /* 0x000e620000000800 */
[----:B------:R-:W2:Y:S01]  /*109a0*/  LDSM.16.MT88.4 R4, [R244+0x5c00] ;  /* 0x005c0000f404783b */ /* 0x000ea20000004200 */
[C---:B----4-:R-:W-:Y:S01]  /*109b0*/  F2FP.BF16.F32.PACK_AB R25, R136.reuse, R138 ;  /* 0x0000008a8819723e */ /* 0x050fe200000010ff */
[----:B------:R-:W-:Y:S01]  /*109c0*/  FADD.FTZ R144, R136, R144 ;  /* 0x0000009088907221 */ /* 0x000fe20000010000 */
[----:B------:R-:W-:Y:S01]  /*109d0*/  FADD.FTZ R145, R122, R145 ;  /* 0x000000917a917221 */ /* 0x000fe20000010000 */
[C---:B------:R-:W-:Y:S03]  /*109e0*/  HMMA.16816.F32.BF16 R8, R36.reuse, R40, R8 ;  /* 0x000000282408723c */ /* 0x040fe60000041808 */
[----:B------:R-:W3:Y:S03]  /*109f0*/  MUFU.EX2 R124, R124 ;  /* 0x0000007c007c7308 */ /* 0x000ee60000000800 */
[----:B------:R-:W-:Y:S01]  /*10a00*/  HMMA.16816.F32.BF16 R28, R36, R42, R28 ;  /* 0x0000002a241c723c */ /* 0x000fe2000004181c */
[----:B------:R-:W4:Y:S04]  /*10a10*/  LDSM.16.MT88.4 R36, [R245+0x5c00] ;  /* 0x005c0000f524783b */ /* 0x000f280000004200 */
[----:B------:R-:W5:Y:S01]  /*10a20*/  MUFU.EX2 R119, R119 ;  /* 0x0000007700777308 */ /* 0x000f620000000800 */
[----:B-1----:R-:W-:Y:S01]  /*10a30*/  F2FP.BF16.F32.PACK_AB R27, R126, R135 ;  /* 0x000000877e1b723e */ /* 0x002fe200000010ff */
[----:B------:R-:W-:Y:S01]  /*10a40*/  LDSM.16.MT88.4 R40, [R245+0x6000] ;  /* 0x00600000f528783b */ /* 0x000fe20000004200 */
[----:B------:R-:W-:-:S04]  /*10a50*/  FADD.FTZ R135, R135, R144 ;  /* 0x0000009087877221 */ /* 0x000fc80000010000 */
[----:B------:R-:W-:Y:S01]  /*10a60*/  FADD.FTZ R135, R126, R135 ;  /* 0x000000877e877221 */ /* 0x000fe20000010000 */
[----:B------:R-:W1:Y:S01]  /*10a70*/  MUFU.EX2 R118, R118 ;  /* 0x0000007600767308 */ /* 0x000e620000000800 */
[----:B------:R-:W-:Y:S02]  /*10a80*/  HMMA.16816.F32.BF16 R16, R24, R20, R16 ;  /* 0x000000141810723c */ /* 0x000fe40000041810 */
[----:B---3--:R-:W-:-:S04]  /*10a90*/  FADD.FTZ R135, R124, R135 ;  /* 0x000000877c877221 */ /* 0x008fc80000010000 */
[----:B------:R-:W-:Y:S01]  /*10aa0*/  HMMA.16816.F32.BF16 R12, R24, R22, R12 ;  /* 0x00000016180c723c */ /* 0x000fe2000004180c */
[----:B------:R-:W3:Y:S01]  /*10ab0*/  MUFU.EX2 R125, R125 ;  /* 0x0000007d007d7308 */ /* 0x000ee20000000800 */
[----:B------:R-:W4:Y:S01]  /*10ac0*/  LDSM.16.MT88.4 R20, [R244+0x6000] ;  /* 0x00600000f414783b */ /* 0x000f220000004200 */
[----:B-----5:R-:W-:-:S03]  /*10ad0*/  FADD.FTZ R135, R119, R135 ;  /* 0x0000008777877221 */ /* 0x020fc60000010000 */
[C---:B------:R-:W-:Y:S03]  /*10ae0*/  HMMA.16816.F32.BF16 R8, R24.reuse, R32, R8 ;  /* 0x000000201808723c */ /* 0x040fe60000041808 */
[----:B------:R-:W-:Y:S01]  /*10af0*/  MUFU.EX2 R128, R128 ;  /* 0x0000008000807308 */ /* 0x000fe20000000800 */
[----:B-1----:R-:W-:Y:S02]  /*10b00*/  FADD.FTZ R135, R118, R135 ;  /* 0x0000008776877221 */ /* 0x002fe40000010000 */
[----:B------:R-:W-:Y:S01]  /*10b10*/  HMMA.16816.F32.BF16 R28, R24, R34, R28 ;  /* 0x00000022181c723c */ /* 0x000fe2000004181c */
[----:B------:R-:W-:-:S04]  /*10b20*/  F2FP.BF16.F32.PACK_AB R32, R113, R114 ;  /* 0x000000727120723e */ /* 0x000fc800000010ff */
[----:B------:R-:W1:Y:S02]  /*10b30*/  MUFU.EX2 R130, R130 ;  /* 0x0000008200827308 */ /* 0x000e640000000800 */
[C---:B------:R-:W-:Y:S01]  /*10b40*/  F2FP.BF16.F32.PACK_AB R24, R121.reuse, R122 ;  /* 0x0000007a7918723e */ /* 0x040fe200000010ff */
[----:B------:R-:W-:Y:S01]  /*10b50*/  FADD.FTZ R121, R121, R145 ;  /* 0x0000009179797221 */ /* 0x000fe20000010000 */
[----:B------:R-:W-:Y:S02]  /*10b60*/  F2FP.BF16.F32.PACK_AB R25, R119, R124 ;  /* 0x0000007c7719723e */ /* 0x000fe400000010ff */
[----:B------:R-:W-:Y:S01]  /*10b70*/  F2FP.BF16.F32.PACK_AB R26, R115, R116 ;  /* 0x00000074731a723e */ /* 0x000fe200000010ff */
[----:B------:R-:W-:Y:S01]  /*10b80*/  FADD.FTZ R121, R116, R121 ;  /* 0x0000007974797221 */ /* 0x000fe20000010000 */
[----:B---3--:R-:W-:Y:S01]  /*10b90*/  F2FP.BF16.F32.PACK_AB R27, R125, R118 ;  /* 0x000000767d1b723e */ /* 0x008fe200000010ff */
[----:B------:R-:W3:Y:S01]  /*10ba0*/  MUFU.EX2 R131, R131 ;  /* 0x0000008300837308 */ /* 0x000ee20000000800 */
[----:B------:R-:W-:Y:S01]  /*10bb0*/  F2FP.BF16.F32.PACK_AB R34, R108, R109 ;  /* 0x0000006d6c22723e */ /* 0x000fe200000010ff */
[----:B------:R-:W-:Y:S01]  /*10bc0*/  FADD.FTZ R121, R115, R121 ;  /* 0x0000007973797221 */ /* 0x000fe20000010000 */
[----:B------:R-:W-:-:S03]  /*10bd0*/  FADD.FTZ R125, R125, R135 ;  /* 0x000000877d7d7221 */ /* 0x000fc60000010000 */
[C---:B--2---:R-:W-:Y:S01]  /*10be0*/  HMMA.16816.F32.BF16 R16, R24.reuse, R4, R16 ;  /* 0x000000041810723c */ /* 0x044fe20000041810 */
[----:B------:R-:W-:Y:S01]  /*10bf0*/  FADD.FTZ R114, R114, R121 ;  /* 0x0000007972727221 */ /* 0x000fe20000010000 */
[----:B------:R-:W2:Y:S01]  /*10c00*/  MUFU.EX2 R140, R140 ;  /* 0x0000008c008c7308 */ /* 0x000ea20000000800 */
[----:B-1----:R-:W-:Y:S01]  /*10c10*/  F2FP.BF16.F32.PACK_AB R33, R130, R128 ;  /* 0x000000808221723e */ /* 0x002fe200000010ff */
[----:B------:R-:W-:Y:S01]  /*10c20*/  FADD.FTZ R125, R128, R125 ;  /* 0x0000007d807d7221 */ /* 0x000fe20000010000 */
[----:B------:R-:W-:Y:S01]  /*10c30*/  FADD.FTZ R114, R113, R114 ;  /* 0x0000007271727221 */ /* 0x000fe20000010000 */
[C---:B------:R-:W-:Y:S01]  /*10c40*/  HMMA.16816.F32.BF16 R12, R24.reuse, R6, R12 ;  /* 0x00000006180c723c */ /* 0x040fe2000004180c */
[----:B------:R-:W1:Y:S01]  /*10c50*/  LDSM.16.MT88.4 R4, [R244+0x6400] ;  /* 0x00640000f404783b */ /* 0x000e620000004200 */
[----:B------:R-:W-:Y:S01]  /*10c60*/  FADD.FTZ R130, R130, R125 ;  /* 0x0000007d82827221 */ /* 0x000fe20000010000 */
[----:B------:R-:W-:Y:S01]  /*10c70*/  FADD.FTZ R109, R109, R114 ;  /* 0x000000726d6d7221 */ /* 0x000fe20000010000 */
[----:B------:R-:W5:Y:S02]  /*10c80*/  MUFU.EX2 R142, R142 ;  /* 0x0000008e008e7308 */ /* 0x000f640000000800 */
[----:B----4-:R-:W-:Y:S01]  /*10c90*/  HMMA.16816.F32.BF16 R8, R24, R36, R8 ;  /* 0x000000241808723c */ /* 0x010fe20000041808 */
[----:B---3--:R-:W-:Y:S01]  /*10ca0*/  FADD.FTZ R130, R131, R130 ;  /* 0x0000008283827221 */ /* 0x008fe20000010000 */
[----:B------:R-:W-:-:S04]  /*10cb0*/  FADD.FTZ R109, R108, R109 ;  /* 0x0000006d6c6d7221 */ /* 0x000fc80000010000 */
[----:B------:R-:W-:Y:S01]  /*10cc0*/  HMMA.16816.F32.BF16 R28, R24, R38, R28 ;  /* 0x00000026181c723c */ /* 0x000fe2000004181c */
[C---:B--2---:R-:W-:Y:S01]  /*10cd0*/  F2FP.BF16.F32.PACK_AB R35, R140.reuse, R131 ;  /* 0x000000838c23723e */ /* 0x044fe200000010ff */
[----:B------:R-:W2:Y:S01]  /*10ce0*/  MUFU.EX2 R143, R143 ;  /* 0x0000008f008f7308 */ /* 0x000ea20000000800 */
[----:B------:R-:W3:Y:S01]  /*10cf0*/  LDSM.16.MT88.4 R36, [R245+0x6400] ;  /* 0x00640000f524783b */ /* 0x000ee20000004200 */
[----:B------:R-:W-:-:S03]  /*10d00*/  FADD.FTZ R140, R140, R130 ;  /* 0x000000828c8c7221 */ /* 0x000fc60000010000 */
[----:B------:R-:W4:Y:S01]  /*10d10*/  LDSM.16.MT88.4 R24, [R244+0x6800] ;  /* 0x00680000f418783b */ /* 0x000f220000004200 */
[C---:B------:R-:W-:Y:S01]  /*10d20*/  HMMA.16816.F32.BF16 R16, R32.reuse, R20, R16 ;  /* 0x000000142010723c */ /* 0x040fe20000041810 */
[----:B-----5:R-:W-:Y:S01]  /*10d30*/  FADD.FTZ R140, R142, R140 ;  /* 0x0000008c8e8c7221 */ /* 0x020fe20000010000 */
[----:B------:R-:W-:Y:S04]  /*10d40*/  MUFU.EX2 R154, R154 ;  /* 0x0000009a009a7308 */ /* 0x000fe80000000800 */
[C---:B------:R-:W-:Y:S01]  /*10d50*/  HMMA.16816.F32.BF16 R12, R32.reuse, R22, R12 ;  /* 0x00000016200c723c */ /* 0x040fe2000004180c */
[----:B------:R-:W-:Y:S01]  /*10d60*/  F2FP.BF16.F32.PACK_AB R20, R106, R107 ;  /* 0x0000006b6a14723e */ /* 0x000fe200000010ff */
[----:B------:R-:W-:Y:S02]  /*10d70*/  FADD.FTZ R107, R107, R109 ;  /* 0x0000006d6b6b7221 */ /* 0x000fe40000010000 */
[----:B------:R-:W5:Y:S01]  /*10d80*/  MUFU.EX2 R151, R151 ;  /* 0x0000009700977308 */ /* 0x000f620000000800 */
[C---:B--2---:R-:W-:Y:S01]  /*10d90*/  F2FP.BF16.F32.PACK_AB R21, R143.reuse, R142 ;  /* 0x0000008e8f15723e */ /* 0x044fe200000010ff */
[----:B------:R-:W-:Y:S01]  /*10da0*/  HMMA.16816.F32.BF16 R8, R32, R40, R8 ;  /* 0x000000282008723c */ /* 0x000fe20000041808 */
[----:B------:R-:W-:Y:S01]  /*10db0*/  F2FP.BF16.F32.PACK_AB R22, R100, R101 ;  /* 0x000000656416723e */ /* 0x000fe200000010ff */
[----:B------:R-:W-:Y:S01]  /*10dc0*/  FADD.FTZ R107, R106, R107 ;  /* 0x0000006b6a6b7221 */ /* 0x000fe20000010000 */
[----:B------:R-:W-:-:S03]  /*10dd0*/  FADD.FTZ R140, R143, R140 ;  /* 0x0000008c8f8c7221 */ /* 0x000fc60000010000 */
[----:B------:R-:W-:Y:S01]  /*10de0*/  HMMA.16816.F32.BF16 R28, R32, R42, R28 ;  /* 0x0000002a201c723c */ /* 0x000fe2000004181c */
[----:B------:R-:W2:Y:S01]  /*10df0*/  MUFU.EX2 R153, R153 ;  /* 0x0000009900997308 */ /* 0x000ea20000000800 */
[----:B------:R-:W4:Y:S01]  /*10e00*/  LDSM.16.MT88.4 R32, [R245+0x6800] ;  /* 0x00680000f520783b */ /* 0x000f220000004200 */
[----:B------:R-:W-:-:S03]  /*10e10*/  FADD.FTZ R107, R101, R107 ;  /* 0x0000006b656b7221 */ /* 0x000fc60000010000 */
[----:B------:R-:W-:Y:S01]  /*10e20*/  LDSM.16.MT88.4 R40, [R245+0x6c00] ;  /* 0x006c0000f528783b */ /* 0x000fe20000004200 */
[----:B------:R-:W-:Y:S01]  /*10e30*/  FADD.FTZ R100, R100, R107 ;  /* 0x0000006b64647221 */ /* 0x000fe20000010000 */
[----:B-----5:R-:W-:Y:S01]  /*10e40*/  F2FP.BF16.F32.PACK_AB R23, R151, R154 ;  /* 0x0000009a9717723e */ /* 0x020fe200000010ff */
[----:B------:R-:W5:Y:S01]  /*10e50*/  MUFU.EX2 R159, R159 ;  /* 0x0000009f009f7308 */ /* 0x000f620000000800 */
[----:B------:R-:W-:Y:S01]  /*10e60*/  FADD.FTZ R154, R154, R140 ;  /* 0x0000008c9a9a7221 */ /* 0x000fe20000010000 */
[----:B------:R-:W-:-:S03]  /*10e70*/  FADD.FTZ R100, R99, R100 ;  /* 0x0000006463647221 */ /* 0x000fc60000010000 */
[----:B------:R-:W-:Y:S01]  /*10e80*/  FADD.FTZ R154, R151, R154 ;  /* 0x0000009a979a7221 */ /* 0x000fe20000010000 */
[----:B-1----:R-:W-:Y:S02]  /*10e90*/  HMMA.16816.F32.BF16 R16, R20, R4, R16 ;  /* 0x000000041410723c */ /* 0x002fe40000041810 */
[----:B------:R-:W-:Y:S01]  /*10ea0*/  MUFU.EX2 R160, R160 ;  /* 0x000000a000a07308 */ /* 0x000fe20000000800 */
[----:B--2---:R-:W-:-:S03]  /*10eb0*/  FADD.FTZ R154, R153, R154 ;  /* 0x0000009a999a7221 */ /* 0x004fc60000010000 */
[C---:B------:R-:W-:Y:S01]  /*10ec0*/  HMMA.16816.F32.BF16 R12, R20.reuse, R6, R12 ;  /* 0x00000006140c723c */ /* 0x040fe2000004180c */
[----:B------:R-:W1:Y:S03]  /*10ed0*/  LDSM.16.MT88.4 R4, [R244+0x6c00] ;  /* 0x006c0000f404783b */ /* 0x000e660000004200 */
[----:B------:R-:W2:Y:S02]  /*10ee0*/  MUFU.EX2 R162, R162 ;  /* 0x000000a200a27308 */ /* 0x000ea40000000800 */
[C---:B---3--:R-:W-:Y:S06]  /*10ef0*/  HMMA.16816.F32.BF16 R8, R20.reuse, R36, R8 ;  /* 0x000000241408723c */ /* 0x048fec0000041808 */
[----:B------:R-:W-:Y:S01]  /*10f00*/  HMMA.16816.F32.BF16 R28, R20, R38, R28 ;  /* 0x00000026141c723c */ /* 0x000fe2000004181c */
[----:B------:R-:W3:Y:S01]  /*10f10*/  MUFU.EX2 R166, R166 ;  /* 0x000000a600a67308 */ /* 0x000ee20000000800 */
[----:B------:R-:W-:-:S05]  /*10f20*/  F2FP.BF16.F32.PACK_AB R36, R89, R90 ;  /* 0x0000005a5924723e */ /* 0x000fca00000010ff */
[C---:B------:R-:W-:Y:S01]  /*10f30*/  F2FP.BF16.F32.PACK_AB R20, R96.reuse, R99 ;  /* 0x000000636014723e */ /* 0x040fe200000010ff */
[----:B------:R-:W-:Y:S01]  /*10f40*/  FADD.FTZ R96, R96, R100 ;  /* 0x0000006460607221 */ /* 0x000fe20000010000 */
[C---:B-----5:R-:W-:Y:S01]  /*10f50*/  F2FP.BF16.F32.PACK_AB R21, R159.reuse, R153 ;  /* 0x000000999f15723e */ /* 0x060fe200000010ff */
[----:B------:R-:W5:Y:S01]  /*10f60*/  MUFU.EX2 R170, R170 ;  /* 0x000000aa00aa7308 */ /* 0x000f620000000800 */
[----:B------:R-:W-:Y:S01]  /*10f70*/  F2FP.BF16.F32.PACK_AB R22, R92, R93 ;  /* 0x0000005d5c16723e */ /* 0x000fe200000010ff */
[----:B------:R-:W-:Y:S01]  /*10f80*/  FADD.FTZ R159, R159, R154 ;  /* 0x0000009a9f9f7221 */ /* 0x000fe20000010000 */
[----:B--2---:R-:W-:Y:S01]  /*10f90*/  F2FP.BF16.F32.PACK_AB R23, R162, R160 ;  /* 0x000000a0a217723e */ /* 0x004fe200000010ff */
[----:B------:R-:W-:Y:S01]  /*10fa0*/  FADD.FTZ R96, R93, R96 ;  /* 0x000000605d607221 */ /* 0x000fe20000010000 */
[----:B------:R-:W-:Y:S01]  /*10fb0*/  F2FP.BF16.F32.PACK_AB R38, R87, R88 ;  /* 0x000000585726723e */ /* 0x000fe200000010ff */
[----:B------:R-:W-:Y:S02]  /*10fc0*/  FADD.FTZ R159, R160, R159 ;  /* 0x0000009fa09f7221 */ /* 0x000fe40000010000 */
[----:B------:R-:W2:Y:S01]  /*10fd0*/  MUFU.EX2 R176, R176 ;  /* 0x000000b000b07308 */ /* 0x000ea20000000800 */
[----:B------:R-:W-:Y:S01]  /*10fe0*/  FADD.FTZ R92, R92, R96 ;  /* 0x000000605c5c7221 */ /* 0x000fe20000010000 */
[----:B----4-:R-:W-:Y:S01]  /*10ff0*/  HMMA.16816.F32.BF16 R16, R20, R24, R16 ;  /* 0x000000181410723c */ /* 0x010fe20000041810 */
[----:B------:R-:W-:-:S02]  /*11000*/  FADD.FTZ R162, R162, R159 ;  /* 0x0000009fa2a27221 */ /* 0x000fc40000010000 */
[----:B------:R-:W-:Y:S02]  /*11010*/  FADD.FTZ R92, R90, R92 ;  /* 0x0000005c5a5c7221 */ /* 0x000fe40000010000 */
[----:B---3--:R-:W-:Y:S01]  /*11020*/  FADD.FTZ R162, R166, R162 ;  /* 0x000000a2a6a27221 */ /* 0x008fe20000010000 */
[----:B------:R-:W3:Y:S01]  /*11030*/  MUFU.EX2 R177, R177 ;  /* 0x000000b100b17308 */ /* 0x000ee20000000800 */
[C---:B------:R-:W-:Y:S01]  /*11040*/  HMMA.16816.F32.BF16 R12, R20.reuse, R26, R12 ;  /* 0x0000001a140c723c */ /* 0x040fe2000004180c */
[----:B------:R-:W4:Y:S01]  /*11050*/  LDSM.16.MT88.4 R24, [R244+0x7000] ;  /* 0x00700000f418783b */ /* 0x000f220000004200 */
[C---:B-----5:R-:W-:Y:S01]  /*11060*/  F2FP.BF16.F32.PACK_AB R37, R170.reuse, R166 ;  /* 0x000000a6aa25723e */ /* 0x060fe200000010ff */
[----:B------:R-:W-:Y:S01]  /*11070*/  FADD.FTZ R89, R89, R92 ;  /* 0x0000005c59597221 */ /* 0x000fe20000010000 */
[----:B------:R-:W-:Y:S02]  /*11080*/  FADD.FTZ R170, R170, R162 ;  /* 0x000000a2aaaa7221 */ /* 0x000fe40000010000 */
[----:B------:R-:W-:Y:S01]  /*11090*/  HMMA.16816.F32.BF16 R8, R20, R32, R8 ;  /* 0x000000201408723c */ /* 0x000fe20000041808 */
[----:B------:R-:W5:Y:S01]  /*110a0*/  MUFU.EX2 R179, R179 ;  /* 0x000000b300b37308 */ /* 0x000f620000000800 */
[----:B------:R-:W-:Y:S01]  /*110b0*/  FADD.FTZ R89, R88, R89 ;  /* 0x0000005958597221 */ /* 0x000fe20000010000 */
[----:B--2---:R-:W-:-:S03]  /*110c0*/  FADD.FTZ R170, R176, R170 ;  /* 0x000000aab0aa7221 */ /* 0x004fc60000010000 */
[----:B------:R-:W-:Y:S01]  /*110d0*/  HMMA.16816.F32.BF16 R28, R20, R34, R28 ;  /* 0x00000022141c723c */ /* 0x000fe2000004181c */
[----:B------:R-:W2:Y:S01]  /*110e0*/  LDSM.16.MT88.4 R32, [R245+0x7000] ;  /* 0x00700000f520783b */ /* 0x000ea20000004200 */
[----:B------:R-:W-:Y:S01]  /*110f0*/  FADD.FTZ R87, R87, R89 ;  /* 0x0000005957577221 */ /* 0x000fe20000010000 */
[----:B------:R-:W5:Y:S01]  /*11100*/  MUFU.EX2 R178, R178 ;  /* 0x000000b200b27308 */ /* 0x000f620000000800 */
[C---:B---3--:R-:W-:Y:S01]  /*11110*/  F2FP.BF16.F32.PACK_AB R39, R177.reuse, R176 ;  /* 0x000000b0b127723e */ /* 0x048fe200000010ff */
[----:B------:R-:W-:Y:S01]  /*11120*/  FADD.FTZ R177, R177, R170 ;  /* 0x000000aab1b17221 */ /* 0x000fe20000010000 */
[----:B------:R-:W-:Y:S01]  /*11130*/  FADD.FTZ R87, R86, R87 ;  /* 0x0000005756577221 */ /* 0x000fe20000010000 */
[--C-:B------:R-:W-:Y:S01]  /*11140*/  FFMA.FTZ R20, R152, UR10, -R65.reuse ;  /* 0x0000000a98147c23 */ /* 0x100fe20008010841 */
[----:B------:R-:W-:Y:S01]  /*11150*/  FFMA.FTZ R152, R150, UR10, -R65 ;  /* 0x0000000a96987c23 */ /* 0x000fe20008010841 */
[----:B------:R-:W-:Y:S01]  /*11160*/  F2FP.BF16.F32.PACK_AB R22, R83, R84 ;  /* 0x000000545316723e */ /* 0x000fe200000010ff */
[----:B------:R-:W-:Y:S01]  /*11170*/  FADD.FTZ R87, R85, R87 ;  /* 0x0000005755577221 */ /* 0x000fe20000010000 */
[----:B------:R-:W-:Y:S01]  /*11180*/  MUFU.EX2 R175, R175 ;  /* 0x000000af00af7308 */ /* 0x000fe20000000800 */
[----:B-1----:R-:W-:Y:S01]  /*11190*/  HMMA.16816.F32.BF16 R16, R36, R4, R16 ;  /* 0x000000042410723c */ /* 0x002fe20000041810 */
[----:B-----5:R-:W-:Y:S01]  /*111a0*/  FADD.FTZ R177, R179, R177 ;  /* 0x000000b1b3b17221 */ /* 0x020fe20000010000 */
[----:B------:R-:W-:-:S04]  /*111b0*/  FADD.FTZ R84, R84, R87 ;  /* 0x0000005754547221 */ /* 0x000fc80000010000 */
[C---:B------:R-:W-:Y:S01]  /*111c0*/  HMMA.16816.F32.BF16 R12, R36.reuse, R6, R12 ;  /* 0x00000006240c723c */ /* 0x040fe2000004180c */
[----:B------:R-:W1:Y:S01]  /*111d0*/  MUFU.EX2 R169, R169 ;  /* 0x000000a900a97308 */ /* 0x000e620000000800 */
[----:B------:R-:W3:Y:S01]  /*111e0*/  LDSM.16.MT88.4 R4, [R244+0x7400] ;  /* 0x00740000f404783b */ /* 0x000ee20000004200 */
[C---:B------:R-:W-:Y:S01]  /*111f0*/  F2FP.BF16.F32.PACK_AB R21, R178.reuse, R179 ;  /* 0x000000b3b215723e */ /* 0x040fe200000010ff */
[----:B------:R-:W-:Y:S01]  /*11200*/  FADD.FTZ R177, R178, R177 ;  /* 0x000000b1b2b17221 */ /* 0x000fe20000010000 */
[----:B------:R-:W-:Y:S01]  /*11210*/  FADD.FTZ R84, R83, R84 ;  /* 0x0000005453547221 */ /* 0x000fe20000010000 */
[----:B------:R-:W-:Y:S03]  /*11220*/  HMMA.16816.F32.BF16 R8, R36, R40, R8 ;  /* 0x000000282408723c */ /* 0x000fe60000041808 */
[----:B------:R5:W-:Y:S01]  /*11230*/  MUFU.EX2 R150, R20 ;  /* 0x0000001400967308 */ /* 0x000be20000000800 */
[----:B------:R-:W-:-:S02]  /*11240*/  FADD.FTZ R84, R82, R84 ;  /* 0x0000005452547221 */ /* 0x000fc40000010000 */
[----:B------:R-:W-:Y:S01]  /*11250*/  HMMA.16816.F32.BF16 R28, R36, R42, R28 ;  /* 0x0000002a241c723c */ /* 0x000fe2000004181c */
[----:B------:R-:W3:Y:S04]  /*11260*/  LDSM.16.MT88.4 R40, [R245+0x7400] ;  /* 0x00740000f528783b */ /* 0x000ee80000004200 */
[----:B------:R-:W2:Y:S01]  /*11270*/  MUFU.EX2 R80, R80 ;  /* 0x0000005000507308 */ /* 0x000ea20000000800 */
[----:B-1----:R-:W-:Y:S01]  /*11280*/  F2FP.BF16.F32.PACK_AB R23, R169, R175 ;  /* 0x000000afa917723e */ /* 0x002fe200000010ff */
[----:B------:R-:W-:Y:S01]  /*11290*/  FADD.FTZ R175, R175, R177 ;  /* 0x000000b1afaf7221 */ /* 0x000fe20000010000 */
[C---:B------:R-:W-:Y:S01]  /*112a0*/  F2FP.BF16.F32.PACK_AB R36, R81.reuse, R82 ;  /* 0x000000525124723e */ /* 0x040fe200000010ff */
[----:B------:R-:W-:Y:S02]  /*112b0*/  FADD.FTZ R81, R81, R84 ;  /* 0x0000005451517221 */ /* 0x000fe40000010000 */
[----:B------:R-:W-:-:S02]  /*112c0*/  FADD.FTZ R175, R169, R175 ;  /* 0x000000afa9af7221 */ /* 0x000fc40000010000 */
[----:B------:R-:W1:Y:S01]  /*112d0*/  MUFU.EX2 R79, R79 ;  /* 0x0000004f004f7308 */ /* 0x000e620000000800 */
[----:B-----5:R-:W-:-:S07]  /*112e0*/  F2FP.BF16.F32.PACK_AB R20, R85, R86 ;  /* 0x000000565514723e */ /* 0x020fce00000010ff */
[----:B------:R-:W5:Y:S01]  /*112f0*/  MUFU.EX2 R165, R165 ;  /* 0x000000a500a57308 */ /* 0x000f620000000800 */
[----:B----4-:R-:W-:Y:S01]  /*11300*/  HMMA.16816.F32.BF16 R16, R20, R24, R16 ;  /* 0x000000181410723c */ /* 0x010fe20000041810 */
[----:B--2---:R-:W-:-:S05]  /*11310*/  FADD.FTZ R81, R80, R81 ;  /* 0x0000005150517221 */ /* 0x004fca0000010000 */
[C---:B------:R-:W-:Y:S01]  /*11320*/  HMMA.16816.F32.BF16 R12, R20.reuse, R26, R12 ;  /* 0x0000001a140c723c */ /* 0x040fe2000004180c */
[----:B------:R-:W2:Y:S01]  /*11330*/  MUFU.EX2 R158, R158 ;  /* 0x0000009e009e7308 */ /* 0x000ea20000000800 */
[----:B------:R-:W4:Y:S01]  /*11340*/  LDSM.16.MT88.4 R24, [R244+0x7800] ;  /* 0x00780000f418783b */ /* 0x000f220000004200 */
[C---:B-1----:R-:W-:Y:S01]  /*11350*/  F2FP.BF16.F32.PACK_AB R38, R79.reuse, R80 ;  /* 0x000000504f26723e */ /* 0x042fe200000010ff */
[----:B------:R-:W-:Y:S02]  /*11360*/  FADD.FTZ R79, R79, R81 ;  /* 0x000000514f4f7221 */ /* 0x000fe40000010000 */
[----:B------:R-:W-:Y:S03]  /*11370*/  HMMA.16816.F32.BF16 R8, R20, R32, R8 ;  /* 0x000000201408723c */ /* 0x000fe60000041808 */
[----:B------:R-:W1:Y:S01]  /*11380*/  MUFU.EX2 R157, R157 ;  /* 0x0000009d009d7308 */ /* 0x000e620000000800 */
[----:B-----5:R-:W-:-:S02]  /*11390*/  FADD.FTZ R175, R165, R175 ;  /* 0x000000afa5af7221 */ /* 0x020fc40000010000 */
[----:B------:R-:W-:Y:S01]  /*113a0*/  HMMA.16816.F32.BF16 R28, R20, R34, R28 ;  /* 0x00000022141c723c */ /* 0x000fe2000004181c */
[----:B------:R-:W5:Y:S04]  /*113b0*/  LDSM.16.MT88.4 R20, [R245+0x7800] ;  /* 0x00780000f514783b */ /* 0x000f680000004200 */
[----:B------:R-:W3:Y:S01]  /*113c0*/  MUFU.EX2 R78, R78 ;  /* 0x0000004e004e7308 */ /* 0x000ee20000000800 */
[C---:B--2---:R-:W-:Y:S01]  /*113d0*/  F2FP.BF16.F32.PACK_AB R37, R158.reuse, R165 ;  /* 0x000000a59e25723e */ /* 0x044fe200000010ff */
[----:B------:R-:W-:-:S06]  /*113e0*/  FADD.FTZ R158, R158, R175 ;  /* 0x000000af9e9e7221 */ /* 0x000fcc0000010000 */
[----:B------:R-:W2:Y:S01]  /*113f0*/  MUFU.EX2 R77, R77 ;  /* 0x0000004d004d7308 */ /* 0x000ea20000000800 */
[----:B-1----:R-:W-:Y:S01]  /*11400*/  F2FP.BF16.F32.PACK_AB R39, R150, R157 ;  /* 0x0000009d9627723e */ /* 0x002fe200000010ff */
[----:B------:R-:W-:-:S04]  /*11410*/  FADD.FTZ R158, R157, R158 ;  /* 0x0000009e9d9e7221 */ /* 0x000fc80000010000 */
[----:B------:R-:W-:Y:S02]  /*11420*/  FADD.FTZ R150, R150, R158 ;  /* 0x0000009e96967221 */ /* 0x000fe40000010000 */
[----:B------:R-:W1:Y:S01]  /*11430*/  MUFU.EX2 R76, R76 ;  /* 0x0000004c004c7308 */ /* 0x000e620000000800 */
[----:B---3--:R-:W-:Y:S01]  /*11440*/  HMMA.16816.F32.BF16 R16, R36, R4, R16 ;  /* 0x000000042410723c */ /* 0x008fe20000041810 */
[----:B------:R-:W-:-:S05]  /*11450*/  FADD.FTZ R79, R78, R79 ;  /* 0x0000004f4e4f7221 */ /* 0x000fca0000010000 */
[C---:B------:R-:W-:Y:S01]  /*11460*/  HMMA.16816.F32.BF16 R12, R36.reuse, R6, R12 ;  /* 0x00000006240c723c */ /* 0x040fe2000004180c */
[----:B------:R-:W3:Y:S01]  /*11470*/  MUFU.EX2 R75, R75 ;  /* 0x0000004b004b7308 */ /* 0x000ee20000000800 */
[C---:B--2---:R-:W-:Y:S01]  /*11480*/  F2FP.BF16.F32.PACK_AB R32, R77.reuse, R78 ;  /* 0x0000004e4d20723e */ /* 0x044fe200000010ff */
[----:B------:R-:W2:Y:S01]  /*11490*/  LDSM.16.MT88.4 R4, [R244+0x7c00] ;  /* 0x007c0000f404783b */ /* 0x000ea20000004200 */
[----:B------:R-:W-:Y:S02]  /*114a0*/  FADD.FTZ R77, R77, R79 ;  /* 0x0000004f4d4d7221 */ /* 0x000fe40000010000 */
[----:B------:R-:W-:Y:S03]  /*114b0*/  HMMA.16816.F32.BF16 R8, R36, R40, R8 ;  /* 0x000000282408723c */ /* 0x000fe60000041808 */
[----:B------:R-:W4:Y:S01]  /*114c0*/  MUFU.EX2 R152, R152 ;  /* 0x0000009800987308 */ /* 0x000f220000000800 */
[----:B-1----:R-:W-:-:S02]  /*114d0*/  FADD.FTZ R77, R76, R77 ;  /* 0x0000004d4c4d7221 */ /* 0x002fc40000010000 */
[----:B------:R-:W-:Y:S01]  /*114e0*/  HMMA.16816.F32.BF16 R28, R36, R42, R28 ;  /* 0x0000002a241c723c */ /* 0x000fe2000004181c */
[----:B------:R-:W-:-:S04]  /*114f0*/  FFMA.FTZ R41, R97, UR10, -R65 ;  /* 0x0000000a61297c23 */ /* 0x000fc80008010841 */
[----:B------:R-:W1:Y:S01]  /*11500*/  MUFU.EX2 R141, R141 ;  /* 0x0000008d008d7308 */ /* 0x000e620000000800 */
[----:B---3--:R-:W-:Y:S01]  /*11510*/  F2FP.BF16.F32.PACK_AB R34, R75, R76 ;  /* 0x0000004c4b22723e */ /* 0x008fe200000010ff */
[--C-:B------:R-:W-:Y:S01]  /*11520*/  FFMA.FTZ R37, R112, UR10, -R65.reuse ;  /* 0x0000000a70257c23 */ /* 0x100fe20008010841 */
[--C-:B------:R-:W-:Y:S01]  /*11530*/  FFMA.FTZ R38, R111, UR10, -R65.reuse ;  /* 0x0000000a6f267c23 */ /* 0x100fe20008010841 */
[--C-:B------:R-:W-:Y:S01]  /*11540*/  FFMA.FTZ R39, R110, UR10, -R65.reuse ;  /* 0x0000000a6e277c23 */ /* 0x100fe20008010841 */
[----:B------:R-:W-:Y:S01]  /*11550*/  FFMA.FTZ R43, R95, UR10, -R65 ;  /* 0x0000000a5f2b7c23 */ /* 0x000fe20008010841 */
[----:B------:R-:W-:Y:S01]  /*11560*/  FADD.FTZ R75, R75, R77 ;  /* 0x0000004d4b4b7221 */ /* 0x000fe20000010000 */
[--C-:B------:R-:W-:Y:S01]  /*11570*/  FFMA.FTZ R36, R120, UR10, -R91.reuse ;  /* 0x0000000a78247c23 */ /* 0x100fe2000801085b */
[----:B------:R-:W3:Y:S01]  /*11580*/  MUFU.EX2 R139, R139 ;  /* 0x0000008b008b7308 */ /* 0x000ee20000000800 */
[----:B----4-:R-:W-:Y:S01]  /*11590*/  FADD.FTZ R150, R152, R150 ;  /* 0x0000009698967221 */ /* 0x010fe20000010000 */
[----:B------:R-:W-:-:S06]  /*115a0*/  FFMA.FTZ R42, R98, UR10, -R91 ;  /* 0x0000000a622a7c23 */ /* 0x000fcc000801085b */
[----:B------:R-:W4:Y:S01]  /*115b0*/  MUFU.EX2 R127, R127 ;  /* 0x0000007f007f7308 */ /* 0x000f220000000800 */
[C---:B-1----:R-:W-:Y:S01]  /*115c0*/  F2FP.BF16.F32.PACK_AB R33, R141.reuse, R152 ;  /* 0x000000988d21723e */ /* 0x042fe200000010ff */
[----:B------:R-:W-:-:S06]  /*115d0*/  FADD.FTZ R141, R141, R150 ;  /* 0x000000968d8d7221 */ /* 0x000fcc0000010000 */
[----:B------:R-:W-:Y:S01]  /*115e0*/  MUFU.EX2 R74, R74 ;  /* 0x0000004a004a7308 */ /* 0x000fe20000000800 */
[----:B---3--:R-:W-:-:S07]  /*115f0*/  FADD.FTZ R141, R139, R141 ;  /* 0x0000008d8b8d7221 */ /* 0x008fce0000010000 */
[----:B------:R-:W1:Y:S01]  /*11600*/  MUFU.EX2 R73, R73 ;  /* 0x0000004900497308 */ /* 0x000e620000000800 */
[C---:B----4-:R-:W-:Y:S01]  /*11610*/  F2FP.BF16.F32.PACK_AB R35, R127.reuse, R139 ;  /* 0x0000008b7f23723e */ /* 0x050fe200000010ff */
        /* <DEDUP_REMOVED lines=9> */
[----:B------:R-:W5:Y:S01]  /*116b0*/  LDSM.16.MT88.4 R32, [R244+0x8000] ;  /* 0x00800000f420783b */ /* 0x000f620000004200 */
[----:B-1----:R-:W-:Y:S01]  /*116c0*/  F2FP.BF16.F32.PACK_AB R20, R73, R74 ;  /* 0x0000004a4914723e */ /* 0x002fe200000010ff */
[----:B------:R-:W-:-:S04]  /*116d0*/  FADD.FTZ R74, R74, R75 ;  /* 0x0000004b4a4a7221 */ /* 0x000fc80000010000 */
[----:B------:R-:W1:Y:S01]  /*116e0*/  MUFU.EX2 R40, R117 ;  /* 0x0000007500287308 */ /* 0x000e620000000800 */
[----:B----4-:R-:W-:Y:S01]  /*116f0*/  F2FP.BF16.F32.PACK_AB R22, R71, R72 ;  /* 0x000000484716723e */ /* 0x010fe200000010ff */
[----:B------:R-:W-:-:S04]  /*11700*/  FADD.FTZ R74, R73, R74 ;  /* 0x0000004a494a7221 */ /* 0x000fc80000010000 */
[----:B------:R-:W-:Y:S02]  /*11710*/  FADD.FTZ R72, R72, R74 ;  /* 0x0000004a48487221 */ /* 0x000fe40000010000 */
[----:B------:R-:W-:Y:S02]  /*11720*/  MUFU.EX2 R37, R37 ;  /* 0x0000002500257308 */ /* 0x000fe40000000800 */
[----:B------:R-:W-:-:S06]  /*11730*/  FADD.FTZ R72, R71, R72 ;  /* 0x0000004847487221 */ /* 0x000fcc0000010000 */
[----:B------:R-:W4:Y:S01]  /*11740*/  MUFU.EX2 R38, R38 ;  /* 0x0000002600267308 */ /* 0x000f220000000800 */
[----:B-1----:R-:W-:Y:S01]  /*11750*/  F2FP.BF16.F32.PACK_AB R21, R40, R123 ;  /* 0x0000007b2815723e */ /* 0x002fe200000010ff */
[----:B------:R-:W-:-:S04]  /*11760*/  FADD.FTZ R123, R123, R127 ;  /* 0x0000007f7b7b7221 */ /* 0x000fc80000010000 */
[----:B------:R-:W-:Y:S02]  /*11770*/  FADD.FTZ R123, R40, R123 ;  /* 0x0000007b287b7221 */ /* 0x000fe40000010000 */
[----:B------:R-:W-:Y:S08]  /*11780*/  MUFU.EX2 R70, R70 ;  /* 0x0000004600467308 */ /* 0x000ff00000000800 */
[----:B------:R-:W1:Y:S01]  /*11790*/  MUFU.EX2 R69, R69 ;  /* 0x0000004500457308 */ /* 0x000e620000000800 */
[----:B----4-:R-:W-:Y:S01]  /*117a0*/  F2FP.BF16.F32.PACK_AB R23, R38, R37 ;  /* 0x000000252617723e */ /* 0x010fe200000010ff */
[----:B------:R-:W-:-:S04]  /*117b0*/  FADD.FTZ R37, R37, R123 ;  /* 0x0000007b25257221 */ /* 0x000fc80000010000 */
[----:B------:R-:W-:Y:S02]  /*117c0*/  FADD.FTZ R37, R38, R37 ;  /* 0x0000002526257221 */ /* 0x000fe40000010000 */
[C---:B--2---:R-:W-:Y:S01]  /*117d0*/  HMMA.16816.F32.BF16 R16, R20.reuse, R4, R16 ;  /* 0x000000041410723c */ /* 0x044fe20000041810 */
[----:B------:R-:W-:Y:S05]  /*117e0*/  MUFU.EX2 R68, R68 ;  /* 0x0000004400447308 */ /* 0x000fea0000000800 */
[C---:B------:R-:W-:Y:S01]  /*117f0*/  HMMA.16816.F32.BF16 R12, R20.reuse, R6, R12 ;  /* 0x00000006140c723c */ /* 0x040fe2000004180c */
[----:B------:R-:W2:Y:S02]  /*11800*/  LDSM.16.MT88.4 R4, [R245+0x8000] ;  /* 0x00800000f504783b */ /* 0x000ea40000004200 */
[----:B------:R-:W4:Y:S03]  /*11810*/  MUFU.EX2 R67, R67 ;  /* 0x0000004300437308 */ /* 0x000f260000000800 */
[C---:B---3--:R-:W-:Y:S05]  /*11820*/  HMMA.16816.F32.BF16 R8, R20.reuse, R24, R8 ;  /* 0x000000181408723c */ /* 0x048fea0000041808 */
[----:B------:R-:W3:Y:S01]  /*11830*/  MUFU.EX2 R39, R39 ;  /* 0x0000002700277308 */ /* 0x000ee20000000800 */
[----:B------:R-:W-:Y:S01]  /*11840*/  HMMA.16816.F32.BF16 R28, R20, R26, R28 ;  /* 0x0000001a141c723c */ /* 0x000fe2000004181c */
[----:B-1----:R-:W-:Y:S01]  /*11850*/  F2FP.BF16.F32.PACK_AB R24, R69, R70 ;  /* 0x000000464518723e */ /* 0x002fe200000010ff */
[----:B------:R-:W-:-:S04]  /*11860*/  FADD.FTZ R70, R70, R72 ;  /* 0x0000004846467221 */ /* 0x000fc80000010000 */
[----:B------:R-:W-:Y:S01]  /*11870*/  FADD.FTZ R70, R69, R70 ;  /* 0x0000004645467221 */ /* 0x000fe20000010000 */
[----:B------:R-:W1:Y:S01]  /*11880*/  MUFU.EX2 R41, R41 ;  /* 0x0000002900297308 */ /* 0x000e620000000800 */
[--C-:B------:R-:W-:Y:S01]  /*11890*/  FFMA.FTZ R20, R48, UR10, -R65.reuse ;  /* 0x0000000a30147c23 */ /* 0x100fe20008010841 */
[----:B------:R-:W-:Y:S01]  /*118a0*/  FFMA.FTZ R48, R49, UR10, -R65 ;  /* 0x0000000a31307c23 */ /* 0x000fe20008010841 */
[----:B----4-:R-:W-:Y:S01]  /*118b0*/  F2FP.BF16.F32.PACK_AB R26, R67, R68 ;  /* 0x00000044431a723e */ /* 0x010fe200000010ff */
[----:B------:R-:W-:-:S04]  /*118c0*/  FADD.FTZ R68, R68, R70 ;  /* 0x0000004644447221 */ /* 0x000fc80000010000 */
[----:B------:R-:W4:Y:S01]  /*118d0*/  MUFU.EX2 R43, R43 ;  /* 0x0000002b002b7308 */ /* 0x000f220000000800 */
[----:B---3--:R-:W-:Y:S01]  /*118e0*/  FADD.FTZ R37, R39, R37 ;  /* 0x0000002527257221 */ /* 0x008fe20000010000 */
[----:B------:R-:W-:-:S06]  /*118f0*/  FADD.FTZ R68, R67, R68 ;  /* 0x0000004443447221 */ /* 0x000fcc0000010000 */
[----:B------:R-:W3:Y:S01]  /*11900*/  MUFU.EX2 R94, R94 ;  /* 0x0000005e005e7308 */ /* 0x000ee20000000800 */
[C---:B-1----:R-:W-:Y:S01]  /*11910*/  F2FP.BF16.F32.PACK_AB R25, R41.reuse, R39 ;  /* 0x000000272919723e */ /* 0x042fe200000010ff */
[----:B------:R-:W-:-:S06]  /*11920*/  FADD.FTZ R41, R41, R37 ;  /* 0x0000002529297221 */ /* 0x000fcc0000010000 */
[----:B------:R1:W-:Y:S01]  /*11930*/  MUFU.EX2 R49, R20 ;  /* 0x0000001400317308 */ /* 0x0003e20000000800 */
[----:B----4-:R-:W-:-:S07]  /*11940*/  FADD.FTZ R41, R43, R41 ;  /* 0x000000292b297221 */ /* 0x010fce0000010000 */
[----:B------:R-:W-:Y:S01]  /*11950*/  MUFU.EX2 R66, R66 ;  /* 0x0000004200427308 */ /* 0x000fe20000000800 */
[C---:B---3--:R-:W-:Y:S01]  /*11960*/  F2FP.BF16.F32.PACK_AB R27, R94.reuse, R43 ;  /* 0x0000002b5e1b723e */ /* 0x048fe200000010ff */
[----:B------:R-:W-:-:S06]  /*11970*/  FADD.FTZ R41, R94, R41 ;  /* 0x000000295e297221 */ /* 0x000fcc0000010000 */
[----:B------:R-:W3:Y:S01]  /*11980*/  MUFU.EX2 R64, R64 ;  /* 0x0000004000407308 */ /* 0x000ee20000000800 */
[----:B-1----:R-:W1:Y:S01]  /*11990*/  LDSM.16.MT88.4 R20, [R244+0x8400] ;  /* 0x00840000f414783b */ /* 0x002e620000004200 */
[C---:B-----5:R-:W-:Y:S06]  /*119a0*/  HMMA.16816.F32.BF16 R16, R24.reuse, R32, R16 ;  /* 0x000000201810723c */ /* 0x060fec0000041810 */
[----:B------:R-:W-:Y:S01]  /*119b0*/  MUFU.EX2 R63, R63 ;  /* 0x0000003f003f7308 */ /* 0x000fe20000000800 */
[C---:B------:R-:W-:Y:S01]  /*119c0*/  HMMA.16816.F32.BF16 R12, R24.reuse, R34, R12 ;  /* 0x00000022180c723c */ /* 0x040fe2000004180c */
[----:B------:R-:W4:Y:S05]  /*119d0*/  LDSM.16.MT88.4 R32, [R245+0x8400] ;  /* 0x00840000f520783b */ /* 0x000f2a0000004200 */
[C---:B--2---:R-:W-:Y:S01]  /*119e0*/  HMMA.16816.F32.BF16 R8, R24.reuse, R4, R8 ;  /* 0x000000041808723c */ /* 0x044fe20000041808 */
[----:B------:R-:W2:Y:S05]  /*119f0*/  MUFU.EX2 R54, R54 ;  /* 0x0000003600367308 */ /* 0x000eaa0000000800 */
[----:B------:R-:W-:Y:S01]  /*11a00*/  HMMA.16816.F32.BF16 R28, R24, R6, R28 ;  /* 0x00000006181c723c */ /* 0x000fe2000004181c */
[----:B---3--:R-:W-:Y:S01]  /*11a10*/  F2FP.BF16.F32.PACK_AB R4, R64, R66 ;  /* 0x000000424004723e */ /* 0x008fe200000010ff */
[----:B------:R-:W3:Y:S01]  /*11a20*/  LDSM.16.MT88.4 R24, [R244+0x8800] ;  /* 0x00880000f418783b */ /* 0x000ee20000004200 */
[----:B------:R-:W5:Y:S01]  /*11a30*/  MUFU.EX2 R48, R48 ;  /* 0x0000003000307308 */ /* 0x000f620000000800 */
[----:B------:R-:W-:-:S04]  /*11a40*/  FADD.FTZ R66, R66, R68 ;  /* 0x0000004442427221 */ /* 0x000fc80000010000 */
[----:B------:R-:W-:-:S03]  /*11a50*/  FADD.FTZ R66, R64, R66 ;  /* 0x0000004240427221 */ /* 0x000fc60000010000 */
[----:B------:R-:W-:Y:S01]  /*11a60*/  MUFU.EX2 R46, R46 ;  /* 0x0000002e002e7308 */ /* 0x000fe20000000800 */
[----:B--2---:R-:W-:Y:S01]  /*11a70*/  F2FP.BF16.F32.PACK_AB R6, R54, R63 ;  /* 0x0000003f3606723e */ /* 0x004fe200000010ff */
[----:B------:R-:W-:-:S04]  /*11a80*/  FADD.FTZ R63, R63, R66 ;  /* 0x000000423f3f7221 */ /* 0x000fc80000010000 */
[----:B------:R-:W-:Y:S02]  /*11a90*/  FADD.FTZ R63, R54, R63 ;  /* 0x0000003f363f7221 */ /* 0x000fe40000010000 */
[----:B------:R-:W2:Y:S01]  /*11aa0*/  MUFU.EX2 R45, R45 ;  /* 0x0000002d002d7308 */ /* 0x000ea20000000800 */
[----:B-----5:R-:W-:Y:S01]  /*11ab0*/  F2FP.BF16.F32.PACK_AB R5, R48, R49 ;  /* 0x000000313005723e */ /* 0x020fe200000010ff */
[----:B------:R-:W-:-:S04]  /*11ac0*/  FADD.FTZ R49, R49, R41 ;  /* 0x0000002931317221 */ /* 0x000fc80000010000 */
[----:B------:R-:W-:Y:S02]  /*11ad0*/  FADD.FTZ R49, R48, R49 ;  /* 0x0000003130317221 */ /* 0x000fe40000010000 */
[----:B------:R-:W-:Y:S08]  /*11ae0*/  MUFU.EX2 R53, R53 ;  /* 0x0000003500357308 */ /* 0x000ff00000000800 */
[----:B------:R-:W5:Y:S01]  /*11af0*/  MUFU.EX2 R50, R50 ;  /* 0x0000003200327308 */ /* 0x000f620000000800 */
[----:B--2---:R-:W-:Y:S01]  /*11b00*/  F2FP.BF16.F32.PACK_AB R7, R45, R46 ;  /* 0x0000002e2d07723e */ /* 0x004fe200000010ff */
[----:B------:R-:W-:-:S04]  /*11b10*/  FADD.FTZ R46, R46, R49 ;  /* 0x000000312e2e7221 */ /* 0x000fc80000010000 */
[----:B------:R-:W-:Y:S02]  /*11b20*/  FADD.FTZ R46, R45, R46 ;  /* 0x0000002e2d2e7221 */ /* 0x000fe40000010000 */
[C---:B-1----:R-:W-:Y:S01]  /*11b30*/  HMMA.16816.F32.BF16 R16, R4.reuse, R20, R16 ;  /* 0x000000140410723c */ /* 0x042fe20000041810 */
[----:B------:R-:W-:Y:S05]  /*11b40*/  MUFU.EX2 R47, R47 ;  /* 0x0000002f002f7308 */ /* 0x000fea0000000800 */
[C---:B------:R-:W-:Y:S01]  /*11b50*/  HMMA.16816.F32.BF16 R12, R4.reuse, R22, R12 ;  /* 0x00000016040c723c */ /* 0x040fe2000004180c */
[----:B------:R-:W1:Y:S02]  /*11b60*/  LDSM.16.MT88.4 R20, [R245+0x8800] ;  /* 0x00880000f514783b */ /* 0x000e640000004200 */
[----:B------:R-:W2:Y:S03]  /*11b70*/  MUFU.EX2 R44, R44 ;  /* 0x0000002c002c7308 */ /* 0x000ea60000000800 */
[C---:B----4-:R-:W-:Y:S05]  /*11b80*/  HMMA.16816.F32.BF16 R8, R4.reuse, R32, R8 ;  /* 0x000000200408723c */ /* 0x050fea0000041808 */
[----:B------:R-:W-:Y:S01]  /*11b90*/  MUFU.EX2 R51, R51 ;  /* 0x0000003300337308 */ /* 0x000fe20000000800 */
[----:B------:R-:W-:Y:S01]  /*11ba0*/  HMMA.16816.F32.BF16 R28, R4, R34, R28 ;  /* 0x00000022041c723c */ /* 0x000fe2000004181c */
[--C-:B------:R-:W-:Y:S01]  /*11bb0*/  FFMA.FTZ R32, R60, UR10, -R65.reuse ;  /* 0x0000000a3c207c23 */ /* 0x100fe20008010841 */
[----:B------:R-:W-:-:S05]  /*11bc0*/  FFMA.FTZ R33, R59, UR10, -R65 ;  /* 0x0000000a3b217c23 */ /* 0x000fca0008010841 */
[----:B------:R-:W4:Y:S01]  /*11bd0*/  MUFU.EX2 R52, R52 ;  /* 0x0000003400347308 */ /* 0x000f220000000800 */
[----:B-----5:R-:W-:Y:S01]  /*11be0*/  F2FP.BF16.F32.PACK_AB R4, R50, R53 ;  /* 0x000000353204723e */ /* 0x020fe200000010ff */
[----:B------:R-:W-:Y:S01]  /*11bf0*/  FADD.FTZ R53, R53, R63 ;  /* 0x0000003f35357221 */ /* 0x000fe20000010000 */
[----:B--2---:R-:W-:-:S03]  /*11c00*/  F2FP.BF16.F32.PACK_AB R6, R44, R47 ;  /* 0x0000002f2c06723e */ /* 0x004fc600000010ff */
[----:B------:R-:W-:Y:S02]  /*11c10*/  FADD.FTZ R53, R50, R53 ;  /* 0x0000003532357221 */ /* 0x000fe40000010000 */
[----:B------:R-:W-:Y:S02]  /*11c20*/  MUFU.EX2 R55, R55 ;  /* 0x0000003700377308 */ /* 0x000fe40000000800 */
[----:B------:R-:W-:-:S04]  /*11c30*/  FADD.FTZ R47, R47, R53 ;  /* 0x000000352f2f7221 */ /* 0x000fc80000010000 */
[----:B------:R-:W-:Y:S02]  /*11c40*/  FADD.FTZ R47, R44, R47 ;  /* 0x0000002f2c2f7221 */ /* 0x000fe40000010000 */
[----:B------:R-:W2:Y:S01]  /*11c50*/  MUFU.EX2 R56, R56 ;  /* 0x0000003800387308 */ /* 0x000ea20000000800 */
[----:B----4-:R-:W-:Y:S01]  /*11c60*/  F2FP.BF16.F32.PACK_AB R5, R52, R51 ;  /* 0x000000333405723e */ /* 0x010fe200000010ff */
[----:B------:R-:W-:-:S04]  /*11c70*/  FADD.FTZ R51, R51, R46 ;  /* 0x0000002e33337221 */ /* 0x000fc80000010000 */
[----:B------:R-:W-:Y:S02]  /*11c80*/  FADD.FTZ R51, R52, R51 ;  /* 0x0000003334337221 */ /* 0x000fe40000010000 */
[----:B------:R-:W4:Y:S08]  /*11c90*/  MUFU.EX2 R36, R36 ;  /* 0x0000002400247308 */ /* 0x000f300000000800 */
[----:B------:R-:W5:Y:S01]  /*11ca0*/  MUFU.EX2 R32, R32 ;  /* 0x0000002000207308 */ /* 0x000f620000000800 */
[----:B--2---:R-:W-:Y:S01]  /*11cb0*/  F2FP.BF16.F32.PACK_AB R7, R56, R55 ;  /* 0x000000373807723e */ /* 0x004fe200000010ff */
[----:B------:R-:W-:-:S04]  /*11cc0*/  FADD.FTZ R55, R55, R51 ;  /* 0x0000003337377221 */ /* 0x000fc80000010000 */
[----:B------:R-:W-:Y:S02]  /*11cd0*/  FADD.FTZ R55, R56, R55 ;  /* 0x0000003738377221 */ /* 0x000fe40000010000 */
[----:B---3--:R-:W-:Y:S01]  /*11ce0*/  HMMA.16816.F32.BF16 R16, R4, R24, R16 ;  /* 0x000000180410723c */ /* 0x008fe20000041810 */
[----:B------:R-:W2:Y:S01]  /*11cf0*/  MUFU.EX2 R42, R42 ;  /* 0x0000002a002a7308 */ /* 0x000ea20000000800 */
[----:B----4-:R-:W-:-:S04]  /*11d00*/  FADD.FTZ R47, R36, R47 ;  /* 0x0000002f242f7221 */ /* 0x010fc80000010000 */
[C---:B-1----:R-:W-:Y:S01]  /*11d10*/  HMMA.16816.F32.BF16 R8, R4.reuse, R20, R8 ;  /* 0x000000140408723c */ /* 0x042fe20000041808 */
[----:B------:R-:W-:Y:S02]  /*11d20*/  FFMA.FTZ R24, R58, UR10, -R65 ;  /* 0x0000000a3a187c23 */ /* 0x000fe40008010841 */
[----:B------:R-:W1:Y:S01]  /*11d30*/  MUFU.EX2 R62, R62 ;  /* 0x0000003e003e7308 */ /* 0x000e620000000800 */
[----:B-----5:R-:W-:Y:S02]  /*11d40*/  FADD.FTZ R55, R32, R55 ;  /* 0x0000003720377221 */ /* 0x020fe40000010000 */
[C---:B------:R-:W-:Y:S05]  /*11d50*/  HMMA.16816.F32.BF16 R12, R4.reuse, R26, R12 ;  /* 0x0000001a040c723c */ /* 0x040fea000004180c */
[----:B------:R-:W3:Y:S01]  /*11d60*/  MUFU.EX2 R216, R216 ;  /* 0x000000d800d87308 */ /* 0x000ee20000000800 */
[----:B------:R-:W-:Y:S01]  /*11d70*/  HMMA.16816.F32.BF16 R28, R4, R22, R28 ;  /* 0x00000016041c723c */ /* 0x000fe2000004181c */
[----:B--2---:R-:W-:-:S06]  /*11d80*/  FADD.FTZ R47, R42, R47 ;  /* 0x0000002f2a2f7221 */ /* 0x004fcc0000010000 */
[----:B------:R-:W2:Y:S01]  /*11d90*/  MUFU.EX2 R33, R33 ;  /* 0x0000002100217308 */ /* 0x000ea20000000800 */
[----:B------:R-:W-:Y:S01]  /*11da0*/  F2FP.BF16.F32.PACK_AB R4, R42, R36 ;  /* 0x000000242a04723e */ /* 0x000fe200000010ff */
[----:B-1----:R-:W-:-:S06]  /*11db0*/  FADD.FTZ R47, R62, R47 ;  /* 0x0000002f3e2f7221 */ /* 0x002fcc0000010000 */
        /* <DEDUP_REMOVED lines=13> */
[----:B------:R-:W-:Y:S05]  /*11e90*/  @!P0 BRA `(.L_x_2117) ;  /* 0x0000006c007c8947 */ /* 0x000fea0003800000 */
[----:B------:R-:W-:Y:S01]  /*11ea0*/  PLOP3.LUT P0, PT, PT, PT, UP1, 0x40, 0x0 ;  /* 0x000000000000781c */ /* 0x000fe20003f0e818 */
[----:B------:R-:W-:-:S04]  /*11eb0*/  DEPBAR.LE SB0, 0x0 ;  /* 0x000080000000791a */ /* 0x000fc80000000000 */
[----:B------:R-:W-:Y:S01]  /*11ec0*/  UIADD3 UR8, UR22, -0x2, URZ ;  /* 0xfffffffe16087890 */ /* 0x000fe2000fffe03f */
[----:B------:R-:W-:Y:S07]  /*11ed0*/  BAR.SYNC.DEFER_BLOCKING 0x0 ;  /* 0x0000000000007b1d */ /* 0x000fee0000010000 */
[----:B------:R-:W-:Y:S05]  /*11ee0*/  @P0 BRA `(.L_x_2118) ;  /* 0x0000000400000947 */ /* 0x000fea0003800000 */
[----:B------:R-:W1:Y:S01]  /*11ef0*/  LDC R5, c[0x0][0x380] ;  /* 0x0000e000ff057b82 */ /* 0x000e620000000800 */
[----:B------:R-:W-:Y:S01]  /*11f00*/  USHF.L.U32 UR4, UR8, 0x8, URZ ;  /* 0x0000000808047899 */ /* 0x000fe2000800063f */
[----:B------:R-:W-:-:S03]  /*11f10*/  ULDC.64 UR10, c[0x0][0x250] ;  /* 0x00009400000a7ab9 */ /* 0x000fc60000000a00 */
[----:B------:R-:W-:Y:S02]  /*11f20*/  UIADD3 UR9, UR4, 0x100, URZ ;  /* 0x0000010004097890 */ /* 0x000fe4000fffe03f */
[----:B------:R-:W-:-:S04]  /*11f30*/  MOV R7, UR4 ;  /* 0x0000000400077c02 */ /* 0x000fc80008000f00 */
[----:B------:R-:W-:Y:S01]  /*11f40*/  IMAD.U32 R9, RZ, RZ, UR9 ;  /* 0x00000009ff097e24 */ /* 0x000fe2000f8e00ff */
[----:B------:R-:W-:-:S04]  /*11f50*/  IABS R7, R7 ;  /* 0x0000000700077213 */ /* 0x000fc80000000000 */
        /* <DEDUP_REMOVED lines=57> */
.L_x_2118:
[----:B------:R-:W1:Y:S02]  /*122f0*/  LDC R8, c[0x0][0x250] ;  /* 0x00009400ff087b82 */ /* 0x000e640000000800 */
[----:B-1----:R-:W-:-:S05]  /*12300*/  IMAD.SHL.U32 R10, R8, 0x100, RZ ;  /* 0x00000100080a7824 */ /* 0x002fca00078e00ff */
[----:B------:R-:W-:-:S04]  /*12310*/  IADD3 R10, -R10, RZ, RZ ;  /* 0x000000ff0a0a7210 */ /* 0x000fc80007ffe1ff */
[----:B------:R-:W-:-:S07]  /*12320*/  SHF.R.S32.HI R9, RZ, 0x1f, R10 ;  /* 0x0000001fff097819 */ /* 0x000fce000001140a */
.L_x_2119:
[----:B------:R-:W-:Y:S01]  /*12330*/  ULDC UR4, c[0x0][0x2d0] ;  /* 0x0000b40000047ab9 */ /* 0x000fe20000000800 */
[----:B------:R-:W-:Y:S01]  /*12340*/  LEA R193, P0, R10, R193, 0x1 ;  /* 0x000000c10ac17211 */ /* 0x000fe200078008ff */
[----:B------:R-:W-:Y:S01]  /*12350*/  UISETP.GE.AND UP0, UPT, UR22, 0x3, UPT ;  /* 0x000000031600788c */ /* 0x000fe2000bf06270 */
[----:B------:R-:W-:Y:S01]  /*12360*/  ISETP.GE.AND P1, PT, R196, UR4, PT ;  /* 0x00000004c4007c0c */ /* 0x000fe2000bf26270 */
[----:B------:R-:W-:Y:S01]  /*12370*/  USHF.L.U32 UR4, UR8, 0x8, URZ ;  /* 0x0000000808047899 */ /* 0x000fe2000800063f */
[----:B------:R-:W-:-:S11]  /*12380*/  LEA.HI.X R192, R10, R192, R9, 0x1, P0 ;  /* 0x000000c00ac07211 */ /* 0x000fd600000f0c09 */
[----:B------:R-:W1:Y:S01]  /*12390*/  @!P1 LDC R12, c[0x0][0x254] ;  /* 0x00009500ff0c9b82 */ /* 0x000e620000000800 */
[-C--:B------:R-:W-:Y:S01]  /*123a0*/  @!P1 IADD3 R5, P2, P0, R10, R104.reuse, R222 ;  /* 0x000000680a059210 */ /* 0x080fe2000785e0de */
[----:B------:R-:W-:Y:S01]  /*123b0*/  @!P1 IMAD.MOV.U32 R6, RZ, RZ, R193 ;  /* 0x000000ffff069224 */ /* 0x000fe200078e00c1 */
[----:B------:R-:W-:Y:S01]  /*123c0*/  @P1 STS [R243+0x5000], RZ ;  /* 0x005000fff3001388 */ /* 0x000fe20000000800 */
[----:B------:R-:W-:Y:S01]  /*123d0*/  @!P1 IMAD.MOV.U32 R7, RZ, RZ, R192 ;  /* 0x000000ffff079224 */ /* 0x000fe200078e00c0 */
[----:B------:R-:W-:Y:S01]  /*123e0*/  @!P1 IADD3.X R4, R9, R103, R221, P2, P0 ;  /* 0x0000006709049210 */ /* 0x000fe200017e04dd */
[----:B------:R-:W-:Y:S01]  /*123f0*/  @!P1 IMAD.MOV.U32 R102, RZ, RZ, R104 ;  /* 0x000000ffff669224 */ /* 0x000fe200078e0068 */
[C---:B------:R-:W-:Y:S01]  /*12400*/  @!P1 LEA R16, P2, R5.reuse, UR12, 0x1 ;  /* 0x0000000c05109c11 */ /* 0x040fe2000f8408ff */
[----:B------:R-:W2:Y:S01]  /*12410*/  @!P1 LDC R11, c[0x0][0x254] ;  /* 0x00009500ff0b9b82 */ /* 0x000ea20000000800 */
[C---:B------:R-:W-:Y:S01]  /*12420*/  @!P1 LEA R13, P0, R8.reuse, R104, 0x6 ;  /* 0x00000068080d9211 */ /* 0x040fe200078030ff */
[----:B------:R-:W-:Y:S01]  /*12430*/  @P1 STS [R243+0x5004], RZ ;  /* 0x005004fff3001388 */ /* 0x000fe20000000800 */
[----:B------:R-:W-:Y:S01]  /*12440*/  @!P1 LEA.HI.X R17, R5, UR13, R4, 0x1, P2 ;  /* 0x0000000d05119c11 */ /* 0x000fe200090f0c04 */
[----:B------:R-:W-:Y:S01]  /*12450*/  @!P1 IMAD.WIDE.U32 R18, R8, 0x60, R102 ;  /* 0x0000006008129825 */ /* 0x000fe200078e0066 */
[----:B------:R-:W-:Y:S01]  /*12460*/  @!P1 IADD3 R13, P2, R10, R13, RZ ;  /* 0x0000000d0a0d9210 */ /* 0x000fe20007f5e0ff */
[----:B------:R-:W-:Y:S02]  /*12470*/  @P1 STS.64 [R243+0x5008], RZ ;  /* 0x005008fff3001388 */ /* 0x000fe40000000a00 */
[----:B------:R-:W3:Y:S02]  /*12480*/  @!P1 LDC R5, c[0x0][0x254] ;  /* 0x00009500ff059b82 */ /* 0x000ee40000000800 */
[----:B------:R-:W-:Y:S01]  /*12490*/  @!PT LDS RZ, [RZ] ;  /* 0x00000000fffff984 */ /* 0x000fe20000000800 */
[----:B------:R-:W-:Y:S01]  /*124a0*/  @!PT LDS RZ, [RZ] ;  /* 0x00000000fffff984 */ /* 0x000fe20000000800 */
[----:B------:R-:W-:Y:S01]  /*124b0*/  @!PT LDS RZ, [RZ] ;  /* 0x00000000fffff984 */ /* 0x000fe20000000800 */
[----:B------:R4:W-:Y:S04]  /*124c0*/  @!P1 LDGSTS.E.BYPASS.LTC128B.128 [R243+0x5000], desc[UR6][R6.64] ;  /* 0x0500000006f39fae */ /* 0x0009e8000b901d46 */
[----:B------:R-:W-:Y:S01]  /*124d0*/  @P1 STS.128 [R243+0x5800], RZ ;  /* 0x005800fff3001388 */ /* 0x000fe20000000c00 */
[----:B-1----:R-:W-:Y:S01]  /*124e0*/  @!P1 LEA.HI.X R12, R8, R103, R12, 0x6, P0 ;  /* 0x00000067080c9211 */ /* 0x002fe200000f340c */
[----:B------:R-:W1:Y:S01]  /*124f0*/  @!P1 LDC R4, c[0x0][0x254] ;  /* 0x00009500ff049b82 */ /* 0x000e620000000800 */
[----:B------:R-:W-:Y:S01]  /*12500*/  @!P1 LEA R14, P0, R13, UR12, 0x1 ;  /* 0x0000000c0d0e9c11 */ /* 0x000fe2000f8008ff */
[----:B------:R-:W-:Y:S01]  /*12510*/  @!PT LDS RZ, [RZ] ;  /* 0x00000000fffff984 */ /* 0x000fe20000000800 */
[----:B------:R-:W-:Y:S01]  /*12520*/  @!PT LDS RZ, [RZ] ;  /* 0x00000000fffff984 */ /* 0x000fe20000000800 */
[----:B------:R-:W-:Y:S01]  /*12530*/  @!PT LDS RZ, [RZ] ;  /* 0x00000000fffff984 */ /* 0x000fe20000000800 */
[----:B------:R5:W-:Y:S02]  /*12540*/  @!P1 LDGSTS.E.BYPASS.LTC128B.128 [R243+0x5800], desc[UR6][R16.64] ;  /* 0x0580000010f39fae */ /* 0x000be4000b901d46 */
[----:B------:R-:W-:-:S02]  /*12550*/  @!P1 IMAD.X R12, R9, 0x1, R12, P2 ;  /* 0x00000001090c9824 */ /* 0x000fc400010e060c */
[----:B------:R-:W-:Y:S01]  /*12560*/  @P1 STS.128 [R243+0x6000], RZ ;  /* 0x006000fff3001388 */ /* 0x000fe20000000c00 */
[----:B--2---:R-:W-:Y:S02]  /*12570*/  @!P1 IMAD R11, R11, 0x60, RZ ;  /* 0x000000600b0b9824 */ /* 0x004fe400078e02ff */
[----:B------:R-:W-:Y:S02]  /*12580*/  @!P1 LEA.HI.X R15, R13, UR13, R12, 0x1, P0 ;  /* 0x0000000d0d0f9c11 */ /* 0x000fe400080f0c0c */
[----:B------:R-:W-:Y:S01]  /*12590*/  @!P1 IADD3 R13, P0, R10, R18, RZ ;  /* 0x000000120a0d9210 */ /* 0x000fe20007f1e0ff */
[----:B------:R-:W-:Y:S02]  /*125a0*/  @!P1 IMAD.MOV.U32 R18, RZ, RZ, R104 ;  /* 0x000000ffff129224 */ /* 0x000fe400078e0068 */
[----:B------:R-:W-:Y:S01]  /*125b0*/  @!PT LDS RZ, [RZ] ;  /* 0x00000000fffff984 */ /* 0x000fe20000000800 */
[----:B------:R-:W-:Y:S01]  /*125c0*/  @!PT LDS RZ, [RZ] ;  /* 0x00000000fffff984 */ /* 0x000fe20000000800 */
[----:B------:R-:W-:Y:S01]  /*125d0*/  @!PT LDS RZ, [RZ] ;  /* 0x00000000fffff984 */ /* 0x000fe20000000800 */
[----:B------:R2:W-:Y:S01]  /*125e0*/  @!P1 LDGSTS.E.BYPASS.LTC128B.128 [R243+0x6000], desc[UR6][R14.64] ;  /* 0x060000000ef39fae */ /* 0x0005e2000b901d46 */
[----:B------:R-:W-:Y:S01]  /*125f0*/  @!P1 IADD3.X R11, R9, R19, R11, P0, !PT ;  /* 0x00000013090b9210 */ /* 0x000fe200007fe40b */
[----:B------:R-:W-:Y:S01]  /*12600*/  @!P1 IMAD.MOV.U32 R19, RZ, RZ, R103 ;  /* 0x000000ffff139224 */ /* 0x000fe200078e0067 */
[----:B------:R-:W-:Y:S01]  /*12610*/  @!P1 LEA R12, P0, R13, UR12, 0x1 ;  /* 0x0000000c0d0c9c11 */ /* 0x000fe2000f8008ff */
[----:B---3--:R-:W-:Y:S01]  /*12620*/  @!P1 IMAD R5, R5, 0xc0, RZ ;  /* 0x000000c005059824 */ /* 0x008fe200078e02ff */
[----:B------:R-:W-:Y:S01]  /*12630*/  @P1 STS.128 [R243+0x6800], RZ ;  /* 0x006800fff3001388 */ /* 0x000fe20000000c00 */
[----:B----4-:R-:W3:Y:S01]  /*12640*/  @!P1 LDC R7, c[0x0][0x254] ;  /* 0x00009500ff079b82 */ /* 0x010ee20000000800 */
[----:B------:R-:W-:Y:S01]  /*12650*/  @!P1 LEA.HI.X R13, R13, UR13, R11, 0x1, P0 ;  /* 0x0000000d0d0d9c11 */ /* 0x000fe200080f0c0b */
[C---:B------:R-:W-:Y:S01]  /*12660*/  @!P1 IMAD.WIDE.U32 R18, R8.reuse, 0xa0, R18 ;  /* 0x000000a008129825 */ /* 0x040fe200078e0012 */
[----:B------:R-:W-:-:S03]  /*12670*/  @!P1 LEA R11, P0, R8, R104, 0x7 ;  /* 0x00000068080b9211 */ /* 0x000fc600078038ff */
[----:B-1----:R-:W-:Y:S01]  /*12680*/  @!P1 IMAD R4, R4, 0xe0, RZ ;  /* 0x000000e004049824 */ /* 0x002fe200078e02ff */
[----:B------:R-:W-:Y:S01]  /*12690*/  @!PT LDS RZ, [RZ] ;  /* 0x00000000fffff984 */ /* 0x000fe20000000800 */
[----:B------:R-:W-:Y:S01]  /*126a0*/  @!PT LDS RZ, [RZ] ;  /* 0x00000000fffff984 */ /* 0x000fe20000000800 */
[----:B------:R-:W-:Y:S01]  /*126b0*/  @!PT LDS RZ, [RZ] ;  /* 0x00000000fffff984 */ /* 0x000fe20000000800 */
[----:B------:R-:W-:Y:S01]  /*126c0*/  @!P1 LDGSTS.E.BYPASS.LTC128B.128 [R243+0x6800], desc[UR6][R12.64] ;  /* 0x068000000cf39fae */ /* 0x000fe2000b901d46 */
[----:B------:R-:W1:Y:S01]  /*126d0*/  @!P1 LDC R6, c[0x0][0x254] ;  /* 0x00009500ff069b82 */ /* 0x000e620000000800 */
[----:B-----5:R-:W-:Y:S02]  /*126e0*/  @!P1 IMAD.MOV.U32 R16, RZ, RZ, R104 ;  /* 0x000000ffff109224 */ /* 0x020fe400078e0068 */
[----:B------:R-:W-:Y:S01]  /*126f0*/  @!P1 IMAD.MOV.U32 R17, RZ, RZ, R103 ;  /* 0x000000ffff119224 */ /* 0x000fe200078e0067 */
[----:B------:R-:W-:Y:S01]  /*12700*/  @P1 STS.128 [R243+0x7000], RZ ;  /* 0x007000fff3001388 */ /* 0x000fe20000000c00 */
[----:B------:R-:W-:-:S03]  /*12710*/  @!P1 IMAD.WIDE.U32 R16, R8, 0xc0, R16 ;  /* 0x000000c008109825 */ /* 0x000fc600078e0010 */
[----:B------:R-:W-:Y:S01]  /*12720*/  @!P1 IADD3 R16, P2, R10, R16, RZ ;  /* 0x000000100a109210 */ /* 0x000fe20007f5e0ff */
[----:B--2---:R-:W-:Y:S02]  /*12730*/  @!P1 IMAD.MOV.U32 R14, RZ, RZ, R104 ;  /* 0x000000ffff0e9224 */ /* 0x004fe400078e0068 */
[----:B------:R-:W-:Y:S01]  /*12740*/  @!P1 IMAD.MOV.U32 R15, RZ, RZ, R103 ;  /* 0x000000ffff0f9224 */ /* 0x000fe200078e0067 */
[----:B---3--:R-:W-:Y:S02]  /*12750*/  @!P1 LEA.HI.X R7, R8, R103, R7, 0x7, P0 ;  /* 0x0000006708079211 */ /* 0x008fe400000f3c07 */
[----:B------:R-:W-:Y:S01]  /*12760*/  @!P1 IADD3 R11, P0, R10, R11, RZ ;  /* 0x0000000b0a0b9210 */ /* 0x000fe20007f1e0ff */
[----:B------:R-:W-:Y:S01]  /*12770*/  @!P1 IMAD.WIDE.U32 R14, R8, 0xe0, R14 ;  /* 0x000000e0080e9825 */ /* 0x000fe200078e000e */
[C---:B------:R-:W-:Y:S02]  /*12780*/  @!P1 IADD3 R8, P3, R10.reuse, R18, RZ ;  /* 0x000000120a089210 */ /* 0x040fe40007f7e0ff */
[----:B------:R-:W-:Y:S01]  /*12790*/  @!P1 LEA R20, P4, R11, UR12, 0x1 ;  /* 0x0000000c0b149c11 */ /* 0x000fe2000f8808ff */
[C---:B------:R-:W-:Y:S01]  /*127a0*/  @!P1 IMAD.X R7, R9.reuse, 0x1, R7, P0 ;  /* 0x0000000109079824 */ /* 0x040fe200000e0607 */
[----:B------:R-:W-:Y:S01]  /*127b0*/  @!P1 IADD3 R10, P0, R10, R14, RZ ;  /* 0x0000000e0a0a9210 */ /* 0x000fe20007f1e0ff */
[----:B-1----:R-:W-:Y:S01]  /*127c0*/  @!P1 IMAD R6, R6, 0xa0, RZ ;  /* 0x000000a006069824 */ /* 0x002fe200078e02ff */
[----:B------:R-:W-:-:S02]  /*127d0*/  @!P1 IADD3.X R5, R9, R5, R17, P2, !PT ;  /* 0x0000000509059210 */ /* 0x000fc400017fe411 */
[----:B------:R-:W-:Y:S02]  /*127e0*/  @!P1 LEA.HI.X R21, R11, UR13, R7, 0x1, P4 ;  /* 0x0000000d0b159c11 */ /* 0x000fe4000a0f0c07 */
[C---:B------:R-:W-:Y:S02]  /*127f0*/  @!P1 IADD3.X R6, R9.reuse, R19, R6, P3, !PT ;  /* 0x0000001309069210 */ /* 0x040fe40001ffe406 */
[----:B------:R-:W-:Y:S01]  /*12800*/  @!P1 LEA R22, P3, R8, UR12, 0x1 ;  /* 0x0000000c08169c11 */ /* 0x000fe2000f8608ff */
[----:B------:R-:W-:Y:S01]  /*12810*/  @!PT LDS RZ, [RZ] ;  /* 0x00000000fffff984 */ /* 0x000fe20000000800 */
[----:B------:R-:W-:Y:S01]  /*12820*/  @!PT LDS RZ, [RZ] ;  /* 0x00000000fffff984 */ /* 0x000fe20000000800 */
[----:B------:R-:W-:Y:S01]  /*12830*/  @!PT LDS RZ, [RZ] ;  /* 0x00000000fffff984 */ /* 0x000fe20000000800 */
[----:B------:R-:W-:Y:S01]  /*12840*/  @!P1 LDGSTS.E.BYPASS.LTC128B.128 [R243+0x7000], desc[UR6][R20.64] ;  /* 0x0700000014f39fae */ /* 0x000fe2000b901d46 */
[----:B------:R-:W-:Y:S02]  /*12850*/  @!P1 LEA R18, P2, R16, UR12, 0x1 ;  /* 0x0000000c10129c11 */ /* 0x000fe4000f8408ff */
[----:B------:R-:W-:Y:S01]  /*12860*/  @!P1 IADD3.X R4, R9, R15, R4, P0, !PT ;  /* 0x0000000f09049210 */ /* 0x000fe200007fe404 */
[----:B------:R-:W-:Y:S01]  /*12870*/  @P1 STS.128 [R243+0x7800], RZ ;  /* 0x007800fff3001388 */ /* 0x000fe20000000c00 */
        /* <DEDUP_REMOVED lines=19> */
[----:B------:R-:W3:Y:S04]  /*129b0*/  LDSM.16.M88.4 R28, [R213+0x2c00] ;  /* 0x002c0000d51c783b */ /* 0x000ee80000000200 */
[----:B-1----:R-:W1:Y:S04]  /*129c0*/  LDSM.16.M88.4 R20, [R213+0x3000] ;  /* 0x00300000d514783b */ /* 0x002e680000000200 */
[----:B------:R-:W-:Y:S04]  /*129d0*/  LDSM.16.M88.4 R184, [R214] ;  /* 0x00000000d6b8783b */ /* 0x000fe80000000200 */
[----:B------:R-:W4:Y:S04]  /*129e0*/  LDSM.16.M88.4 R140, [R205] ;  /* 0x00000000cd8c783b */ /* 0x000f280000000200 */
[----:B------:R-:W-:Y:S04]  /*129f0*/  LDSM.16.M88.4 R4, [R213+0x3800] ;  /* 0x00380000d504783b */ /* 0x000fe80000000200 */
[----:B--2---:R-:W2:Y:S04]  /*12a00*/  LDSM.16.M88.4 R12, [R213+0x3400] ;  /* 0x00340000d50c783b */ /* 0x004ea80000000200 */
[----:B------:R-:W5:Y:S04]  /*12a10*/  LDSM.16.M88.4 R68, [R213+0x3c00] ;  /* 0x003c0000d544783b */ /* 0x000f680000000200 */
[----:B------:R-:W5:Y:S04]  /*12a20*/  LDSM.16.M88.4 R60, [R213+0x4000] ;  /* 0x00400000d53c783b */ /* 0x000f680000000200 */
[----:B------:R-:W5:Y:S04]  /*12a30*/  LDSM.16.M88.4 R52, [R213+0x4400] ;  /* 0x00440000d534783b */ /* 0x000f680000000200 */
[----:B------:R-:W5:Y:S04]  /*12a40*/  LDSM.16.M88.4 R44, [R213+0x4800] ;  /* 0x00480000d52c783b */ /* 0x000f680000000200 */
[----:B------:R-:W5:Y:S01]  /*12a50*/  LDSM.16.M88.4 R124, [R213+0x1000] ;  /* 0x00100000d57c783b */ /* 0x000f620000000200 */
[C---:B---3--:R-:W-:Y:S03]  /*12a60*/  HMMA.16816.F32.BF16 R32, R36.reuse, R28, RZ ;  /* 0x0000001c2420723c */ /* 0x048fe600000418ff */
[----:B------:R-:W3:Y:S03]  /*12a70*/  LDSM.16.M88.4 R116, [R213+0x1400] ;  /* 0x00140000d574783b */ /* 0x000ee60000000200 */
[C---:B------:R-:W-:Y:S01]  /*12a80*/  HMMA.16816.F32.BF16 R28, R36.reuse, R30, RZ ;  /* 0x0000001e241c723c */ /* 0x040fe200000418ff */
[----:B------:R-:W3:Y:S04]  /*12a90*/  LDSM.16.M88.4 R108, [R213+0x1800] ;  /* 0x00180000d56c783b */ /* 0x000ee80000000200 */
[----:B------:R-:W3:Y:S01]  /*12aa0*/  LDSM.16.M88.4 R100, [R213+0x1c00] ;  /* 0x001c0000d564783b */ /* 0x000ee20000000200 */
[C---:B-1----:R-:W-:Y:S03]  /*12ab0*/  HMMA.16816.F32.BF16 R24, R36.reuse, R20, RZ ;  /* 0x000000142418723c */ /* 0x042fe600000418ff */
[----:B------:R-:W1:Y:S03]  /*12ac0*/  LDSM.16.M88.4 R92, [R213+0x2000] ;  /* 0x00200000d55c783b */ /* 0x000e660000000200 */
[----:B------:R-:W-:Y:S01]  /*12ad0*/  HMMA.16816.F32.BF16 R20, R36, R22, RZ ;  /* 0x000000162414723c */ /* 0x000fe200000418ff */
[----:B------:R-:W1:Y:S04]  /*12ae0*/  LDSM.16.M88.4 R84, [R213+0x2400] ;  /* 0x00240000d554783b */ /* 0x000e680000000200 */
[----:B------:R-:W1:Y:S01]  /*12af0*/  LDSM.16.M88.4 R76, [R213+0x2800] ;  /* 0x00280000d54c783b */ /* 0x000e620000000200 */
[C---:B----4-:R-:W-:Y:S03]  /*12b00*/  HMMA.16816.F32.BF16 R32, R184.reuse, R140, R32 ;  /* 0x0000008cb820723c */ /* 0x050fe60000041820 */
[----:B------:R-:W4:Y:S03]  /*12b10*/  LDSM.16.M88.4 R144, [R213+0x4c00] ;  /* 0x004c0000d590783b */ /* 0x000f260000000200 */
[----:B------:R-:W-:Y:S01]  /*12b20*/  HMMA.16816.F32.BF16 R28, R184, R142, R28 ;  /* 0x0000008eb81c723c */ /* 0x000fe2000004181c */
[----:B------:R-:W4:Y:S04]  /*12b30*/  LDSM.16.M88.4 R136, [R204] ;  /* 0x00000000cc88783b */ /* 0x000f280000000200 */
[----:B------:R-:W4:Y:S01]  /*12b40*/  LDSM.16.M88.4 R140, [R198] ;  /* 0x00000000c68c783b */ /* 0x000f220000000200 */
[C---:B--2---:R-:W-:Y:S03]  /*12b50*/  HMMA.16816.F32.BF16 R16, R36.reuse, R12, RZ ;  /* 0x0000000c2410723c */ /* 0x044fe600000418ff */
[----:B------:R-:W2:Y:S03]  /*12b60*/  LDSM.16.M88.4 R156, [R203] ;  /* 0x00000000cb9c783b */ /* 0x000ea60000000200 */
[C---:B------:R-:W-:Y:S01]  /*12b70*/  HMMA.16816.F32.BF16 R8, R36.reuse, R4, RZ ;  /* 0x000000042408723c */ /* 0x040fe200000418ff */
[----:B------:R-:W2:Y:S04]  /*12b80*/  LDSM.16.M88.4 R188, [R202] ;  /* 0x00000000cabc783b */ /* 0x000ea80000000200 */
[----:B------:R-:W-:Y:S01]  /*12b90*/  LDSM.16.M88.4 R152, [R201] ;  /* 0x00000000c998783b */ /* 0x000fe20000000200 */
[C---:B-----5:R-:W-:Y:S03]  /*12ba0*/  HMMA.16816.F32.BF16 R72, R36.reuse, R68, RZ ;  /* 0x000000442448723c */ /* 0x060fe600000418ff */
[----:B------:R-:W-:Y:S03]  /*12bb0*/  LDSM.16.M88.4 R148, [R200] ;  /* 0x00000000c894783b */ /* 0x000fe60000000200 */
[C---:B------:R-:W-:Y:S01]  /*12bc0*/  HMMA.16816.F32.BF16 R64, R36.reuse, R60, RZ ;  /* 0x0000003c2440723c */ /* 0x040fe200000418ff */
[----:B------:R-:W-:Y:S04]  /*12bd0*/  LDSM.16.M88.4 R180, [R212] ;  /* 0x00000000d4b4783b */ /* 0x000fe80000000200 */
        /* <DEDUP_REMOVED lines=8> */
[C---:B---3--:R-:W-:Y:S01]  /*12c60*/  HMMA.16816.F32.BF16 R120, R36.reuse, R116, RZ ;  /* 0x000000742478723c */ /* 0x048fe200000418ff */
[----:B------:R-:W0:Y:S05]  /*12c70*/  LDGDEPBAR ;  /* 0x00000000000079af */ /* 0x000e2a0000000000 */
        /* <DEDUP_REMOVED lines=23> */
[----:B------:R-:W3:Y:S05]  /*12df0*/  LDSM.16.M88.4 R136, [R3] ;  /* 0x000000000388783b */ /* 0x000eea0000000200 */
[C---:B------:R-:W-:Y:S06]  /*12e00*/  HMMA.16816.F32.BF16 R44, R184.reuse, R142, R44 ;  /* 0x0000008eb82c723c */ /* 0x040fec000004182c */
[----:B--2---:R-:W-:Y:S01]  /*12e10*/  HMMA.16816.F32.BF16 R16, R184, R156, R16 ;  /* 0x0000009cb810723c */ /* 0x004fe20000041810 */
[----:B------:R-:W-:-:S05]  /*12e20*/  IMAD.SHL.U32 R142, R2, 0x2, RZ ;  /* 0x00000002028e7824 */ /* 0x000fca00078e00ff */
[----:B------:R-:W-:Y:S01]  /*12e30*/  LOP3.LUT R142, R142, 0x6, RZ, 0xc0, !PT ;  /* 0x000000068e8e7812 */ /* 0x000fe200078ec0ff */
[C---:B------:R-:W-:Y:S06]  /*12e40*/  HMMA.16816.F32.BF16 R8, R184.reuse, R188, R8 ;  /* 0x000000bcb808723c */ /* 0x040fec0000041808 */
[----:B------:R-:W-:Y:S01]  /*12e50*/  HMMA.16816.F32.BF16 R12, R184, R158, R12 ;  /* 0x0000009eb80c723c */ /* 0x000fe2000004180c */
[----:B------:R-:W2:Y:S01]  /*12e60*/  LDSM.16.M88.4 R156, [R206] ;  /* 0x00000000ce9c783b */ /* 0x000ea20000000200 */
[----:B------:R-:W-:-:S04]  /*12e70*/  DEPBAR.LE SB0, 0x0 ;  /* 0x000080000000791a */ /* 0x000fc80000000000 */
[C---:B-1----:R-:W-:Y:S06]  /*12e80*/  HMMA.16816.F32.BF16 R52, R184.reuse, R146, R52 ;  /* 0x00000092b834723c */ /* 0x042fec0000041834 */
[----:B------:R-:W-:Y:S01]  /*12e90*/  HMMA.16816.F32.BF16 R56, R184, R144, R56 ;  /* 0x00000090b838723c */ /* 0x000fe20000041838 */
[----:B------:R-:W-:-:S05]  /*12ea0*/  LOP3.LUT R146, R142, UR4, RZ, 0xfc, !PT ;  /* 0x000000048e927c12 */ /* 0x000fca000f8efcff */
[C---:B------:R-:W-:Y:S01]  /*12eb0*/  VIADD R2, R146.reuse, 0x71 ;  /* 0x0000007192027836 */ /* 0x040fe20000000000 */
[C---:B---3--:R-:W-:Y:S01]  /*12ec0*/  HMMA.16816.F32.BF16 R40, R184.reuse, R136, R40 ;  /* 0x00000088b828723c */ /* 0x048fe20000041828 */
[----:B------:R-:W-:Y:S02]  /*12ed0*/  VIADD R135, R146, 0x79 ;  /* 0x0000007992877836 */ /* 0x000fe40000000000 */
[----:B------:R-:W-:Y:S01]  /*12ee0*/  IMAD.U32 R144, RZ, RZ, UR4 ;  /* 0x00000004ff907e24 */ /* 0x000fe2000f8e00ff */
[----:B------:R-:W-:Y:S02]  /*12ef0*/  I2FP.F32.S32 R133, R2 ;  /* 0x0000000200857245 */ /* 0x000fe40000201400 */
[C---:B------:R-:W-:Y:S01]  /*12f00*/  ISETP.GE.AND P0, PT, R2.reuse, R194, PT ;  /* 0x000000c20200720c */ /* 0x040fe20003f06270 */
[C---:B------:R-:W-:Y:S01]  /*12f10*/  HMMA.16816.F32.BF16 R36, R184.reuse, R138, R36 ;  /* 0x0000008ab824723c */ /* 0x040fe20000041824 */
[----:B------:R-:W-:Y:S01]  /*12f20*/  ISETP.GE.AND P2, PT, R2, R0, PT ;  /* 0x000000000200720c */ /* 0x000fe20003f46270 */
[C---:B------:R-:W-:Y:S01]  /*12f30*/  FFMA.FTZ R33, R133.reuse, UR5, R33 ;  /* 0x0000000585217c23 */ /* 0x040fe20008010021 */
[----:B------:R-:W-:Y:S01]  /*12f40*/  I2FP.F32.S32 R2, R135 ;  /* 0x0000008700027245 */ /* 0x000fe20000201400 */
[----:B------:R-:W-:Y:S01]  /*12f50*/  FFMA.FTZ R145, R133, UR5, R35 ;  /* 0x0000000585917c23 */ /* 0x000fe20008010023 */
[----:B------:R-:W-:Y:S01]  /*12f60*/  VIADD R137, R146, 0x89 ;  /* 0x0000008992897836 */ /* 0x000fe20000000000 */
[C---:B------:R-:W-:Y:S01]  /*12f70*/  HMMA.16816.F32.BF16 R4, R184.reuse, R190, R4 ;  /* 0x000000beb804723c */ /* 0x040fe20000041804 */
[C---:B------:R-:W-:Y:S01]  /*12f80*/  ISETP.GE.AND P5, PT, R135.reuse, R194, PT ;  /* 0x000000c28700720c */ /* 0x040fe20003fa6270 */
[C---:B------:R-:W-:Y:S01]  /*12f90*/  FFMA.FTZ R35, R2.reuse, UR5, R29 ;  /* 0x0000000502237c23 */ /* 0x040fe2000801001d */
[----:B------:R-:W-:Y:S01]  /*12fa0*/  FFMA.FTZ R139, R2, UR5, R31 ;  /* 0x00000005028b7c23 */ /* 0x000fe2000801001f */
[----:B------:R-:W-:Y:S01]  /*12fb0*/  ISETP.GE.AND P4, PT, R135, R0, PT ;  /* 0x000000008700720c */ /* 0x000fe20003f86270 */
[C---:B------:R-:W-:Y:S01]  /*12fc0*/  VIADD R2, R146.reuse, 0x91 ;  /* 0x0000009192027836 */ /* 0x040fe20000000000 */
[----:B------:R-:W-:Y:S01]  /*12fd0*/  FSEL R33, R33, -INF , !P0 ;  /* 0xff80000021217808 */ /* 0x000fe20004000000 */
[C---:B------:R-:W-:Y:S01]  /*12fe0*/  VIADD R133, R146.reuse, 0x81 ;  /* 0x0000008192857836 */ /* 0x040fe20000000000 */
[----:B------:R-:W-:Y:S01]  /*12ff0*/  FSEL R145, R145, -INF , !P2 ;  /* 0xff80000091917808 */ /* 0x000fe20005000000 */
[----:B------:R-:W-:Y:S01]  /*13000*/  VIADD R135, R146, 0xa1 ;  /* 0x000000a192877836 */ /* 0x000fe20000000000 */
[C---:B------:R-:W-:Y:S01]  /*13010*/  ISETP.GE.AND P0, PT, R137.reuse, R194, PT ;  /* 0x000000c28900720c */ /* 0x040fe20003f06270 */
[----:B------:R-:W-:Y:S01]  /*13020*/  HMMA.16816.F32.BF16 R72, R184, R152, R72 ;  /* 0x00000098b848723c */ /* 0x000fe20000041848 */
[----:B------:R-:W-:-:S02]  /*13030*/  ISETP.GE.AND P2, PT, R137, R0, PT ;  /* 0x000000008900720c */ /* 0x000fc40003f46270 */
[----:B------:R-:W-:Y:S02]  /*13040*/  I2FP.F32.S32 R137, R137 ;  /* 0x0000008900897245 */ /* 0x000fe40000201400 */
[----:B------:R-:W-:Y:S01]  /*13050*/  FSEL R31, R35, -INF , !P5 ;  /* 0xff800000231f7808 */ /* 0x000fe20006800000 */
[C---:B------:R-:W-:Y:S01]  /*13060*/  HMMA.16816.F32.BF16 R68, R184.reuse, R154, R68 ;  /* 0x0000009ab844723c */ /* 0x040fe20000041844 */
[----:B------:R-:W-:Y:S01]  /*13070*/  FSEL R139, R139, -INF , !P4 ;  /* 0xff8000008b8b7808 */ /* 0x000fe20006000000 */
[C---:B------:R-:W-:Y:S01]  /*13080*/  FFMA.FTZ R21, R137.reuse, UR5, R21 ;  /* 0x0000000589157c23 */ /* 0x040fe20008010015 */
[C---:B------:R-:W-:Y:S01]  /*13090*/  ISETP.GE.AND P5, PT, R2.reuse, R194, PT ;  /* 0x000000c20200720c */ /* 0x040fe20003fa6270 */
[----:B------:R-:W-:Y:S01]  /*130a0*/  FFMA.FTZ R137, R137, UR5, R23 ;  /* 0x0000000589897c23 */ /* 0x000fe20008010017 */
[----:B------:R-:W-:Y:S01]  /*130b0*/  ISETP.GE.AND P4, PT, R2, R0, PT ;  /* 0x000000000200720c */ /* 0x000fe20003f86270 */
[C---:B------:R-:W-:Y:S01]  /*130c0*/  HMMA.16816.F32.BF16 R64, R184.reuse, R148, R64 ;  /* 0x00000094b840723c */ /* 0x040fe20000041840 */
[----:B------:R-:W-:Y:S01]  /*130d0*/  I2FP.F32.S32 R2, R2 ;  /* 0x0000000200027245 */ /* 0x000fe20000201400 */
[----:B------:R-:W-:Y:S01]  /*130e0*/  IMAD.U32 R154, RZ, RZ, UR4 ;  /* 0x00000004ff9a7e24 */ /* 0x000fe2000f8e00ff */
[----:B------:R-:W-:Y:S01]  /*130f0*/  I2FP.F32.S32 R29, R133 ;  /* 0x00000085001d7245 */ /* 0x000fe20000201400 */
[----:B------:R-:W-:Y:S01]  /*13100*/  IMAD.U32 R155, RZ, RZ, UR4 ;  /* 0x00000004ff9b7e24 */ /* 0x000fe2000f8e00ff */
[C---:B------:R-:W-:Y:S01]  /*13110*/  ISETP.GE.AND P6, PT, R133.reuse, R194, PT ;  /* 0x000000c28500720c */ /* 0x040fe20003fc6270 */
[C---:B------:R-:W-:Y:S01]  /*13120*/  FFMA.FTZ R17, R2.reuse, UR5, R17 ;  /* 0x0000000502117c23 */ /* 0x040fe20008010011 */
[----:B------:R-:W-:Y:S01]  /*13130*/  ISETP.GE.AND P3, PT, R133, R0, PT ;  /* 0x000000008500720c */ /* 0x000fe20003f66270 */
[C---:B------:R-:W-:Y:S01]  /*13140*/  FFMA.FTZ R25, R29.reuse, UR5, R25 ;  /* 0x000000051d197c23 */ /* 0x040fe20008010019 */
[----:B------:R-:W-:Y:S01]  /*13150*/  FFMA.FTZ R27, R29, UR5, R27 ;  /* 0x000000051d1b7c23 */ /* 0x000fe2000801001b */
[----:B------:R-:W-:Y:S01]  /*13160*/  FFMA.FTZ R2, R2, UR5, R19 ;  /* 0x0000000502027c23 */ /* 0x000fe20008010013 */
[C---:B------:R-:W-:Y:S01]  /*13170*/  VIADD R19, R146.reuse, 0x99 ;  /* 0x0000009992137836 */ /* 0x040fe20000000000 */
[----:B------:R-:W-:Y:S01]  /*13180*/  FSEL R23, R21, -INF , !P0 ;  /* 0xff80000015177808 */ /* 0x000fe20004000000 */
[C---:B------:R-:W-:Y:S01]  /*13190*/  VIADD R133, R146.reuse, 0xa9 ;  /* 0x000000a992857836 */ /* 0x040fe20000000000 */
[----:B------:R-:W-:Y:S01]  /*131a0*/  FSEL R137, R137, -INF , !P2 ;  /* 0xff80000089897808 */ /* 0x000fe20005000000 */
[C---:B------:R-:W-:Y:S01]  /*131b0*/  HMMA.16816.F32.BF16 R60, R184.reuse, R150, R60 ;  /* 0x00000096b83c723c */ /* 0x040fe2000004183c */
[C---:B------:R-:W-:Y:S01]  /*131c0*/  ISETP.GE.AND P0, PT, R135.reuse, R194, PT ;  /* 0x000000c28700720c */ /* 0x040fe20003f06270 */
[----:B------:R-:W-:Y:S01]  /*131d0*/  IMAD.U32 R153, RZ, RZ, UR4 ;  /* 0x00000004ff997e24 */ /* 0x000fe2000f8e00ff */
[----:B------:R-:W-:Y:S01]  /*131e0*/  ISETP.GE.AND P2, PT, R135, R0, PT ;  /* 0x000000008700720c */ /* 0x000fe20003f46270 */
[----:B------:R-:W-:Y:S01]  /*131f0*/  IMAD.U32 R152, RZ, RZ, UR4 ;  /* 0x00000004ff987e24 */ /* 0x000fe2000f8e00ff */
[----:B------:R-:W-:Y:S01]  /*13200*/  FSEL R147, R25, -INF , !P6 ;  /* 0xff80000019937808 */ /* 0x000fe20007000000 */
[C---:B------:R-:W-:Y:S01]  /*13210*/  HMMA.16816.F32.BF16 R48, R184.reuse, R140, R48 ;  /* 0x0000008cb830723c */ /* 0x040fe20000041830 */
[----:B------:R-:W-:Y:S01]  /*13220*/  FSEL R138, R27, -INF , !P3 ;  /* 0xff8000001b8a7808 */ /* 0x000fe20005800000 */
[----:B------:R-:W-:Y:S01]  /*13230*/  VIADD R25, R146, 0xe9 ;  /* 0x000000e992197836 */ /* 0x000fe20000000000 */
[----:B------:R-:W-:Y:S01]  /*13240*/  I2FP.F32.S32 R135, R135 ;  /* 0x0000008700877245 */ /* 0x000fe20000201400 */
[----:B------:R-:W-:Y:S01]  /*13250*/  IMAD.U32 R150, RZ, RZ, UR4 ;  /* 0x00000004ff967e24 */ /* 0x000fe2000f8e00ff */
[----:B------:R-:W-:Y:S01]  /*13260*/  FSEL R17, R17, -INF , !P5 ;  /* 0xff80000011117808 */ /* 0x000fe20006800000 */
[C---:B------:R-:W-:Y:S01]  /*13270*/  HMMA.16816.F32.BF16 R128, R184.reuse, R180, R128 ;  /* 0x000000b4b880723c */ /* 0x040fe20000041880 */
[----:B------:R-:W-:Y:S01]  /*13280*/  FSEL R2, R2, -INF , !P4 ;  /* 0xff80000002027808 */ /* 0x000fe20006000000 */
[----:B------:R-:W-:Y:S01]  /*13290*/  FFMA.FTZ R21, R135, UR5, R9 ;  /* 0x0000000587157c23 */ /* 0x000fe20008010009 */
[----:B------:R-:W-:Y:S01]  /*132a0*/  ISETP.GE.AND P6, PT, R19, R194, PT ;  /* 0x000000c21300720c */ /* 0x000fe20003fc6270 */
[----:B------:R-:W-:Y:S01]  /*132b0*/  FFMA.FTZ R135, R135, UR5, R11 ;  /* 0x0000000587877c23 */ /* 0x000fe2000801000b */
[----:B------:R-:W-:Y:S01]  /*132c0*/  ISETP.GE.AND P3, PT, R19, R0, PT ;  /* 0x000000001300720c */ /* 0x000fe20003f66270 */
[C---:B------:R-:W-:Y:S01]  /*132d0*/  VIADD R9, R146.reuse, 0xb1 ;  /* 0x000000b192097836 */ /* 0x040fe20000000000 */
[C---:B------:R-:W-:Y:S01]  /*132e0*/  ISETP.GE.AND P5, PT, R133.reuse, R194, PT ;  /* 0x000000c28500720c */ /* 0x040fe20003fa6270 */
[C---:B------:R-:W-:Y:S01]  /*132f0*/  HMMA.16816.F32.BF16 R124, R184.reuse, R182, R124 ;  /* 0x000000b6b87c723c */ /* 0x040fe2000004187c */
[----:B------:R-:W-:Y:S01]  /*13300*/  ISETP.GE.AND P4, PT, R133, R0, PT ;  /* 0x000000008500720c */ /* 0x000fe20003f86270 */
[----:B------:R-:W-:Y:S01]  /*13310*/  IMAD.U32 R181, RZ, RZ, UR4 ;  /* 0x00000004ffb57e24 */ /* 0x000fe2000f8e00ff */
[----:B------:R-:W-:Y:S01]  /*13320*/  I2FP.F32.S32 R19, R19 ;  /* 0x0000001300137245 */ /* 0x000fe20000201400 */
[----:B------:R-:W-:Y:S01]  /*13330*/  IMAD.U32 R180, RZ, RZ, UR4 ;  /* 0x00000004ffb47e24 */ /* 0x000fe2000f8e00ff */
[----:B------:R-:W-:Y:S01]  /*13340*/  I2FP.F32.S32 R133, R133 ;  /* 0x0000008500857245 */ /* 0x000fe20000201400 */
[C---:B------:R-:W-:Y:S01]  /*13350*/  HMMA.16816.F32.BF16 R120, R184.reuse, R176, R120 ;  /* 0x000000b0b878723c */ /* 0x040fe20000041878 */
[----:B------:R-:W-:Y:S01]  /*13360*/  FSEL R21, R21, -INF , !P0 ;  /* 0xff80000015157808 */ /* 0x000fe20004000000 */
[C---:B------:R-:W-:Y:S01]  /*13370*/  FFMA.FTZ R13, R19.reuse, UR5, R13 ;  /* 0x00000005130d7c23 */ /* 0x040fe2000801000d */
[----:B------:R-:W-:Y:S01]  /*13380*/  FFMA.FTZ R15, R19, UR5, R15 ;  /* 0x00000005130f7c23 */ /* 0x000fe2000801000f */
[C---:B------:R-:W-:Y:S01]  /*13390*/  FFMA.FTZ R11, R133.reuse, UR5, R5 ;  /* 0x00000005850b7c23 */ /* 0x040fe20008010005 */
[----:B------:R-:W-:Y:S01]  /*133a0*/  FFMA.FTZ R133, R133, UR5, R7 ;  /* 0x0000000585857c23 */ /* 0x000fe20008010007 */
[C---:B------:R-:W-:Y:S01]  /*133b0*/  VIADD R7, R146.reuse, 0xb9 ;  /* 0x000000b992077836 */ /* 0x040fe20000000000 */
[----:B------:R-:W-:Y:S01]  /*133c0*/  FSEL R143, R13, -INF , !P6 ;  /* 0xff8000000d8f7808 */ /* 0x000fe20007000000 */
[C---:B------:R-:W-:Y:S01]  /*133d0*/  VIADD R5, R146.reuse, 0xc1 ;  /* 0x000000c192057836 */ /* 0x040fe20000000000 */
[----:B------:R-:W-:Y:S01]  /*133e0*/  FSEL R136, R15, -INF , !P3 ;  /* 0xff8000000f887808 */ /* 0x000fe20005800000 */
[C---:B------:R-:W-:Y:S01]  /*133f0*/  VIADD R13, R146.reuse, 0xc9 ;  /* 0x000000c9920d7836 */ /* 0x040fe20000000000 */
[C---:B------:R-:W-:Y:S01]  /*13400*/  ISETP.GE.AND P6, PT, R9.reuse, R194, PT ;  /* 0x000000c20900720c */ /* 0x040fe20003fc6270 */
[C---:B------:R-:W-:Y:S01]  /*13410*/  VIADD R15, R146.reuse, 0xd1 ;  /* 0x000000d1920f7836 */ /* 0x040fe20000000000 */
[----:B------:R-:W-:Y:S01]  /*13420*/  ISETP.GE.AND P3, PT, R9, R0, PT ;  /* 0x000000000900720c */ /* 0x000fe20003f66270 */
[C---:B------:R-:W-:Y:S01]  /*13430*/  HMMA.16816.F32.BF16 R116, R184.reuse, R178, R116 ;  /* 0x000000b2b874723c */ /* 0x040fe20000041874 */
[----:B------:R-:W-:Y:S01]  /*13440*/  FSEL R135, R135, -INF , !P2 ;  /* 0xff80000087877808 */ /* 0x000fe20005000000 */
[----:B------:R-:W-:Y:S01]  /*13450*/  IMAD.U32 R183, RZ, RZ, UR4 ;  /* 0x00000004ffb77e24 */ /* 0x000fe2000f8e00ff */
[----:B------:R-:W-:Y:S01]  /*13460*/  I2FP.F32.S32 R9, R9 ;  /* 0x0000000900097245 */ /* 0x000fe20000201400 */
[----:B------:R-:W-:Y:S01]  /*13470*/  IMAD.U32 R182, RZ, RZ, UR4 ;  /* 0x00000004ffb67e24 */ /* 0x000fe2000f8e00ff */
[C---:B------:R-:W-:Y:S01]  /*13480*/  ISETP.GE.AND P0, PT, R7.reuse, R194, PT ;  /* 0x000000c20700720c */ /* 0x040fe20003f06270 */
[C---:B------:R-:W-:Y:S01]  /*13490*/  HMMA.16816.F32.BF16 R112, R184.reuse, R172, R112 ;  /* 0x000000acb870723c */ /* 0x040fe20000041870 */
[----:B------:R-:W-:Y:S01]  /*134a0*/  ISETP.GE.AND P2, PT, R7, R0, PT ;  /* 0x000000000700720c */ /* 0x000fe20003f46270 */
[----:B------:R-:W-:Y:S01]  /*134b0*/  FFMA.FTZ R73, R9, UR5, R73 ;  /* 0x0000000509497c23 */ /* 0x000fe20008010049 */
[----:B------:R-:W-:Y:S01]  /*134c0*/  FSEL R11, R11, -INF , !P5 ;  /* 0xff8000000b0b7808 */ /* 0x000fe20006800000 */
[----:B------:R-:W-:Y:S01]  /*134d0*/  FFMA.FTZ R75, R9, UR5, R75 ;  /* 0x00000005094b7c23 */ /* 0x000fe2000801004b */
[----:B------:R-:W-:Y:S01]  /*134e0*/  FSEL R133, R133, -INF , !P4 ;  /* 0xff80000085857808 */ /* 0x000fe20006000000 */
[C---:B------:R-:W-:Y:S01]  /*134f0*/  HMMA.16816.F32.BF16 R108, R184.reuse, R174, R108 ;  /* 0x000000aeb86c723c */ /* 0x040fe2000004186c */
[----:B------:R-:W-:Y:S01]  /*13500*/  I2FP.F32.S32 R7, R7 ;  /* 0x0000000700077245 */ /* 0x000fe20000201400 */
[----:B------:R-:W-:Y:S01]  /*13510*/  IMAD.U32 R179, RZ, RZ, UR4 ;  /* 0x00000004ffb37e24 */ /* 0x000fe2000f8e00ff */
[C---:B------:R-:W-:Y:S01]  /*13520*/  ISETP.GE.AND P5, PT, R5.reuse, R194, PT ;  /* 0x000000c20500720c */ /* 0x040fe20003fa6270 */
[----:B------:R-:W-:Y:S01]  /*13530*/  IMAD.U32 R178, RZ, RZ, UR4 ;  /* 0x00000004ffb27e24 */ /* 0x000fe2000f8e00ff */
[----:B------:R-:W-:Y:S01]  /*13540*/  ISETP.GE.AND P4, PT, R5, R0, PT ;  /* 0x000000000500720c */ /* 0x000fe20003f86270 */
[C---:B------:R-:W-:Y:S01]  /*13550*/  FFMA.FTZ R19, R7.reuse, UR5, R69 ;  /* 0x0000000507137c23 */ /* 0x040fe20008010045 */
[----:B------:R-:W-:Y:S01]  /*13560*/  I2FP.F32.S32 R5, R5 ;  /* 0x0000000500057245 */ /* 0x000fe20000201400 */
[----:B------:R-:W-:Y:S01]  /*13570*/  FFMA.FTZ R7, R7, UR5, R71 ;  /* 0x0000000507077c23 */ /* 0x000fe20008010047 */
[----:B------:R-:W-:Y:S01]  /*13580*/  FSEL R71, R73, -INF , !P6 ;  /* 0xff80000049477808 */ /* 0x000fe20007000000 */
[C---:B------:R-:W-:Y:S01]  /*13590*/  HMMA.16816.F32.BF16 R104, R184.reuse, R168, R104 ;  /* 0x000000a8b868723c */ /* 0x040fe20000041868 */
[----:B------:R-:W-:Y:S01]  /*135a0*/  FSEL R69, R75, -INF , !P3 ;  /* 0xff8000004b457808 */ /* 0x000fe20005800000 */
[C---:B------:R-:W-:Y:S01]  /*135b0*/  FFMA.FTZ R9, R5.reuse, UR5, R65 ;  /* 0x0000000505097c23 */ /* 0x040fe20008010041 */
[----:B------:R-:W-:Y:S01]  /*135c0*/  FFMA.FTZ R65, R5, UR5, R67 ;  /* 0x0000000505417c23 */ /* 0x000fe20008010043 */
[C---:B------:R-:W-:Y:S01]  /*135d0*/  VIADD R5, R146.reuse, 0xd9 ;  /* 0x000000d992057836 */ /* 0x040fe20000000000 */
[C---:B------:R-:W-:Y:S01]  /*135e0*/  ISETP.GE.AND P6, PT, R13.reuse, R194, PT ;  /* 0x000000c20d00720c */ /* 0x040fe20003fc6270 */
[C---:B------:R-:W-:Y:S01]  /*135f0*/  HMMA.16816.F32.BF16 R100, R184.reuse, R170, R100 ;  /* 0x000000aab864723c */ /* 0x040fe20000041864 */
[----:B------:R-:W-:Y:S01]  /*13600*/  ISETP.GE.AND P3, PT, R13, R0, PT ;  /* 0x000000000d00720c */ /* 0x000fe20003f66270 */
[----:B------:R-:W-:Y:S01]  /*13610*/  IMAD.U32 R177, RZ, RZ, UR4 ;  /* 0x00000004ffb17e24 */ /* 0x000fe2000f8e00ff */
[----:B------:R-:W-:Y:S01]  /*13620*/  I2FP.F32.S32 R13, R13 ;  /* 0x0000000d000d7245 */ /* 0x000fe20000201400 */
[----:B------:R-:W-:Y:S01]  /*13630*/  IMAD.U32 R176, RZ, RZ, UR4 ;  /* 0x00000004ffb07e24 */ /* 0x000fe2000f8e00ff */
[----:B------:R-:W-:Y:S01]  /*13640*/  FSEL R67, R7, -INF , !P2 ;  /* 0xff80000007437808 */ /* 0x000fe20005000000 */
[C---:B------:R-:W-:Y:S01]  /*13650*/  HMMA.16816.F32.BF16 R96, R184.reuse, R164, R96 ;  /* 0x000000a4b860723c */ /* 0x040fe20000041860 */
[----:B------:R-:W-:Y:S01]  /*13660*/  I2FP.F32.S32 R7, R15 ;  /* 0x0000000f00077245 */ /* 0x000fe20000201400 */
[----:B------:R-:W-:Y:S01]  /*13670*/  FFMA.FTZ R35, R13, UR5, R61 ;  /* 0x000000050d237c23 */ /* 0x000fe2000801003d */
[----:B------:R-:W-:Y:S01]  /*13680*/  FSEL R9, R9, -INF , !P5 ;  /* 0xff80000009097808 */ /* 0x000fe20006800000 */
[----:B------:R-:W-:Y:S01]  /*13690*/  FFMA.FTZ R63, R13, UR5, R63 ;  /* 0x000000050d3f7c23 */ /* 0x000fe2000801003f */
[----:B------:R-:W-:Y:S01]  /*136a0*/  FSEL R65, R65, -INF , !P4 ;  /* 0xff80000041417808 */ /* 0x000fe20006000000 */
[----:B------:R-:W-:Y:S01]  /*136b0*/  FFMA.FTZ R59, R7, UR5, R59 ;  /* 0x00000005073b7c23 */ /* 0x000fe2000801003b */
[C---:B------:R-:W-:Y:S01]  /*136c0*/  ISETP.GE.AND P5, PT, R5.reuse, R194, PT ;  /* 0x000000c20500720c */ /* 0x040fe20003fa6270 */
[C---:B------:R-:W-:Y:S01]  /*136d0*/  VIADD R13, R146.reuse, 0xe1 ;  /* 0x000000e1920d7836 */ /* 0x040fe20000000000 */
[----:B------:R-:W-:Y:S01]  /*136e0*/  ISETP.GE.AND P4, PT, R5, R0, PT ;  /* 0x000000000500720c */ /* 0x000fe20003f86270 */
[C---:B------:R-:W-:Y:S01]  /*136f0*/  HMMA.16816.F32.BF16 R92, R184.reuse, R166, R92 ;  /* 0x000000a6b85c723c */ /* 0x040fe2000004185c */
[----:B------:R-:W-:Y:S01]  /*13700*/  I2FP.F32.S32 R5, R5 ;  /* 0x0000000500057245 */ /* 0x000fe20000201400 */
[----:B------:R-:W-:Y:S01]  /*13710*/  IMAD.U32 R164, RZ, RZ, UR4 ;  /* 0x00000004ffa47e24 */ /* 0x000fe2000f8e00ff */
[----:B------:R-:W-:Y:S01]  /*13720*/  FSEL R19, R19, -INF , !P0 ;  /* 0xff80000013137808 */ /* 0x000fe20004000000 */
[----:B------:R-:W-:Y:S01]  /*13730*/  IMAD.U32 R175, RZ, RZ, UR4 ;  /* 0x00000004ffaf7e24 */ /* 0x000fe2000f8e00ff */
[C---:B------:R-:W-:Y:S01]  /*13740*/  ISETP.GE.AND P0, PT, R15.reuse, R194, PT ;  /* 0x000000c20f00720c */ /* 0x040fe20003f06270 */
[C---:B------:R-:W-:Y:S01]  /*13750*/  HMMA.16816.F32.BF16 R88, R184.reuse, R160, R88 ;  /* 0x000000a0b858723c */ /* 0x040fe20000041858 */
[----:B------:R-:W-:Y:S01]  /*13760*/  ISETP.GE.AND P2, PT, R15, R0, PT ;  /* 0x000000000f00720c */ /* 0x000fe20003f46270 */
[----:B------:R-:W-:Y:S01]  /*13770*/  FFMA.FTZ R15, R7, UR5, R57 ;  /* 0x00000005070f7c23 */ /* 0x000fe20008010039 */
[C---:B------:R-:W-:Y:S01]  /*13780*/  FFMA.FTZ R7, R5.reuse, UR5, R53 ;  /* 0x0000000505077c23 */ /* 0x040fe20008010035 */
[----:B------:R-:W-:Y:S01]  /*13790*/  FFMA.FTZ R53, R5, UR5, R55 ;  /* 0x0000000505357c23 */ /* 0x000fe20008010037 */
[----:B------:R-:W-:Y:S01]  /*137a0*/  VIADD R5, R146, 0xf1 ;  /* 0x000000f192057836 */ /* 0x000fe20000000000 */
[----:B------:R-:W-:Y:S01]  /*137b0*/  FSEL R35, R35, -INF , !P6 ;  /* 0xff80000023237808 */ /* 0x000fe20007000000 */
[C---:B------:R-:W-:Y:S01]  /*137c0*/  HMMA.16816.F32.BF16 R84, R184.reuse, R162, R84 ;  /* 0x000000a2b854723c */ /* 0x040fe20000041854 */
[----:B------:R-:W-:Y:S01]  /*137d0*/  FSEL R57, R63, -INF , !P3 ;  /* 0xff8000003f397808 */ /* 0x000fe20005800000 */
[----:B------:R-:W-:Y:S01]  /*137e0*/  IMAD.U32 R167, RZ, RZ, UR4 ;  /* 0x00000004ffa77e24 */ /* 0x000fe2000f8e00ff */
[C---:B------:R-:W-:Y:S01]  /*137f0*/  ISETP.GE.AND P6, PT, R13.reuse, R194, PT ;  /* 0x000000c20d00720c */ /* 0x040fe20003fc6270 */
[----:B------:R-:W-:Y:S01]  /*13800*/  IMAD.U32 R174, RZ, RZ, UR4 ;  /* 0x00000004ffae7e24 */ /* 0x000fe2000f8e00ff */
[----:B------:R-:W-:Y:S01]  /*13810*/  ISETP.GE.AND P3, PT, R13, R0, PT ;  /* 0x000000000d00720c */ /* 0x000fe20003f66270 */
[C---:B--2---:R-:W-:Y:S01]  /*13820*/  HMMA.16816.F32.BF16 R80, R184.reuse, R156, R80 ;  /* 0x0000009cb850723c */ /* 0x044fe20000041850 */
[----:B------:R-:W-:Y:S01]  /*13830*/  FSEL R15, R15, -INF , !P0 ;  /* 0xff8000000f0f7808 */ /* 0x000fe20004000000 */
[----:B------:R-:W-:Y:S01]  /*13840*/  IMAD.U32 R162, RZ, RZ, UR4 ;  /* 0x00000004ffa27e24 */ /* 0x000fe2000f8e00ff */
[----:B------:R-:W-:Y:S01]  /*13850*/  FSEL R55, R59, -INF , !P2 ;  /* 0xff8000003b377808 */ /* 0x000fe20005000000 */
[----:B------:R-:W-:Y:S01]  /*13860*/  IMAD.U32 R59, RZ, RZ, UR4 ;  /* 0x00000004ff3b7e24 */ /* 0x000fe2000f8e00ff */
[----:B------:R-:W-:Y:S01]  /*13870*/  I2FP.F32.S32 R13, R13 ;  /* 0x0000000d000d7245 */ /* 0x000fe20000201400 */
[----:B------:R-:W-:Y:S01]  /*13880*/  HMMA.16816.F32.BF16 R76, R184, R158, R76 ;  /* 0x0000009eb84c723c */ /* 0x000fe2000004184c */
[C---:B------:R-:W-:Y:S01]  /*13890*/  ISETP.GE.AND P0, PT, R25.reuse, R194, PT ;  /* 0x000000c21900720c */ /* 0x040fe20003f06270 */
[----:B------:R-:W-:Y:S01]  /*138a0*/  IMAD.U32 R157, RZ, RZ, UR4 ;  /* 0x00000004ff9d7e24 */ /* 0x000fe2000f8e00ff */
[----:B------:R-:W-:Y:S01]  /*138b0*/  ISETP.GE.AND P2, PT, R25, R0, PT ;  /* 0x000000001900720c */ /* 0x000fe20003f46270 */
[C---:B------:R-:W-:Y:S01]  /*138c0*/  FFMA.FTZ R27, R13.reuse, UR5, R49 ;  /* 0x000000050d1b7c23 */ /* 0x040fe20008010031 */
[----:B------:R-:W-:Y:S01]  /*138d0*/  I2FP.F32.S32 R25, R25 ;  /* 0x0000001900197245 */ /* 0x000fe20000201400 */
[----:B------:R-:W-:Y:S01]  /*138e0*/  FFMA.FTZ R13, R13, UR5, R51 ;  /* 0x000000050d0d7c23 */ /* 0x000fe20008010033 */
[----:B------:R-:W-:Y:S01]  /*138f0*/  FSEL R7, R7, -INF , !P5 ;  /* 0xff80000007077808 */ /* 0x000fe20006800000 */
[----:B------:R-:W-:Y:S01]  /*13900*/  IMAD.U32 R159, RZ, RZ, UR4 ;  /* 0x00000004ff9f7e24 */ /* 0x000fe2000f8e00ff */
[----:B------:R-:W-:Y:S01]  /*13910*/  FSEL R53, R53, -INF , !P4 ;  /* 0xff80000035357808 */ /* 0x000fe20006000000 */
[----:B------:R-:W-:Y:S01]  /*13920*/  FFMA.FTZ R29, R25, UR5, R45 ;  /* 0x00000005191d7c23 */ /* 0x000fe2000801002d */
[C---:B------:R-:W-:Y:S01]  /*13930*/  ISETP.GE.AND P5, PT, R5.reuse, R194, PT ;  /* 0x000000c20500720c */ /* 0x040fe20003fa6270 */
[----:B------:R-:W-:Y:S01]  /*13940*/  IMAD.U32 R187, RZ, RZ, UR4 ;  /* 0x00000004ffbb7e24 */ /* 0x000fe2000f8e00ff */
[----:B------:R-:W-:Y:S01]  /*13950*/  ISETP.GE.AND P4, PT, R5, R0, PT ;  /* 0x000000000500720c */ /* 0x000fe20003f86270 */
[----:B------:R-:W-:Y:S01]  /*13960*/  IMAD.U32 R186, RZ, RZ, UR4 ;  /* 0x00000004ffba7e24 */ /* 0x000fe2000f8e00ff */
[----:B------:R-:W-:Y:S01]  /*13970*/  I2FP.F32.S32 R5, R5 ;  /* 0x0000000500057245 */ /* 0x000fe20000201400 */
[----:B------:R-:W-:Y:S01]  /*13980*/  IMAD.U32 R185, RZ, RZ, UR4 ;  /* 0x00000004ffb97e24 */ /* 0x000fe2000f8e00ff */
[--C-:B------:R-:W-:Y:S01]  /*13990*/  LOP3.LUT R154, R154, 0x70, R142.reuse, 0xfe, !PT ;  /* 0x000000709a9a7812 */ /* 0x100fe200078efe8e */
[----:B------:R-:W-:Y:S01]  /*139a0*/  IMAD.U32 R184, RZ, RZ, UR4 ;  /* 0x00000004ffb87e24 */ /* 0x000fe2000f8e00ff */
[----:B------:R-:W-:Y:S01]  /*139b0*/  LOP3.LUT R159, R159, 0x78, R142, 0xfe, !PT ;  /* 0x000000789f9f7812 */ /* 0x000fe200078efe8e */
[----:B------:R-:W-:-:S02]  /*139c0*/  IMAD.U32 R51, RZ, RZ, UR4 ;  /* 0x00000004ff337e24 */ /* 0x000fc4000f8e00ff */
[C---:B------:R-:W-:Y:S01]  /*139d0*/  FFMA.FTZ R45, R5.reuse, UR5, R41 ;  /* 0x00000005052d7c23 */ /* 0x040fe20008010029 */
[----:B------:R-:W-:Y:S02]  /*139e0*/  IMAD.U32 R173, RZ, RZ, UR4 ;  /* 0x00000004ffad7e24 */ /* 0x000fe4000f8e00ff */
[----:B------:R-:W-:Y:S01]  /*139f0*/  FFMA.FTZ R5, R5, UR5, R43 ;  /* 0x0000000505057c23 */ /* 0x000fe2000801002b */
[----:B------:R-:W-:Y:S01]  /*13a00*/  IMAD.U32 R172, RZ, RZ, UR4 ;  /* 0x00000004ffac7e24 */ /* 0x000fe2000f8e00ff */
[----:B------:R-:W-:Y:S01]  /*13a10*/  FSEL R43, R29, -INF , !P0 ;  /* 0xff8000001d2b7808 */ /* 0x000fe20004000000 */
[----:B------:R-:W-:Y:S01]  /*13a20*/  IMAD.U32 R171, RZ, RZ, UR4 ;  /* 0x00000004ffab7e24 */ /* 0x000fe2000f8e00ff */
[--C-:B------:R-:W-:Y:S01]  /*13a30*/  LOP3.LUT R162, R162, 0x80, R142.reuse, 0xfe, !PT ;  /* 0x00000080a2a27812 */ /* 0x100fe200078efe8e */
        /* <DEDUP_REMOVED lines=28> */
[----:B------:R-:W-:Y:S01]  /*13c00*/  VIADD R49, R146, 0xf9 ;  /* 0x000000f992317836 */ /* 0x000fe20000000000 */
[--C-:B------:R-:W-:Y:S01]  /*13c10*/  LOP3.LUT R179, R179, 0x8, R142.reuse, 0xfe, !PT ;  /* 0x00000008b3b37812 */ /* 0x100fe200078efe8e */
[----:B------:R-:W-:Y:S01]  /*13c20*/  FFMA.FTZ R47, R25, UR5, R47 ;  /* 0x00000005192f7c23 */ /* 0x000fe2000801002f */
[----:B------:R-:W-:-:S02]  /*13c30*/  LOP3.LUT R178, R178, 0x10, R142, 0xfe, !PT ;  /* 0x00000010b2b27812 */ /* 0x000fc400078efe8e */
[--C-:B------:R-:W-:Y:S02]  /*13c40*/  LOP3.LUT R177, R177, 0x18, R142.reuse, 0xfe, !PT ;  /* 0x00000018b1b17812 */ /* 0x100fe400078efe8e */
[--C-:B------:R-:W-:Y:S02]  /*13c50*/  LOP3.LUT R176, R176, 0x20, R142.reuse, 0xfe, !PT ;  /* 0x00000020b0b07812 */ /* 0x100fe400078efe8e */
[--C-:B------:R-:W-:Y:S02]  /*13c60*/  LOP3.LUT R175, R175, 0x28, R142.reuse, 0xfe, !PT ;  /* 0x00000028afaf7812 */ /* 0x100fe400078efe8e */
[--C-:B------:R-:W-:Y:S02]  /*13c70*/  LOP3.LUT R174, R174, 0x30, R142.reuse, 0xfe, !PT ;  /* 0x00000030aeae7812 */ /* 0x100fe400078efe8e */
[--C-:B------:R-:W-:Y:S02]  /*13c80*/  LOP3.LUT R173, R173, 0x38, R142.reuse, 0xfe, !PT ;  /* 0x00000038adad7812 */ /* 0x100fe400078efe8e */
        /* <DEDUP_REMOVED lines=17> */
[----:B------:R-:W-:Y:S02]  /*13da0*/  LOP3.LUT R140, R140, 0x60, R142, 0xfe, !PT ;  /* 0x000000608c8c7812 */ /* 0x000fe400078efe8e */
[----:B------:R-:W-:-:S02]  /*13db0*/  I2FP.F32.S32 R29, R49 ;  /* 0x00000031001d7245 */ /* 0x000fc40000201400 */
[--C-:B------:R-:W-:Y:S02]  /*13dc0*/  LOP3.LUT R61, R61, 0x68, R142.reuse, 0xfe, !PT ;  /* 0x000000683d3d7812 */ /* 0x100fe400078efe8e */
[----:B------:R-:W-:Y:S02]  /*13dd0*/  LOP3.LUT R148, R148, 0xf8, R142, 0xfe, !PT ;  /* 0x000000f894947812 */ /* 0x000fe400078efe8e */
[----:B------:R-:W-:Y:S02]  /*13de0*/  LOP3.LUT R142, R142, UR4, RZ, 0xfc, !PT ;  /* 0x000000048e8e7c12 */ /* 0x000fe4000f8efcff */
[----:B------:R-:W-:Y:S02]  /*13df0*/  I2FP.F32.S32 R25, R146 ;  /* 0x0000009200197245 */ /* 0x000fe40000201400 */
[----:B------:R-:W-:Y:S01]  /*13e00*/  FSEL R41, R13, -INF , !P3 ;  /* 0xff8000000d297808 */ /* 0x000fe20005800000 */
[C---:B------:R-:W-:Y:S01]  /*13e10*/  VIADD R63, R142.reuse, 0x9 ;  /* 0x000000098e3f7836 */ /* 0x040fe20000000000 */
[----:B------:R-:W-:Y:S01]  /*13e20*/  BAR.SYNC.DEFER_BLOCKING 0x0 ;  /* 0x0000000000007b1d */ /* 0x000fe20000010000 */
[----:B------:R-:W-:Y:S01]  /*13e30*/  ISETP.GE.AND P3, PT, R49, R194, PT ;  /* 0x000000c23100720c */ /* 0x000fe20003f66270 */
[----:B------:R-:W-:Y:S01]  /*13e40*/  FFMA.FTZ R25, R25, UR5, R130 ;  /* 0x0000000519197c23 */ /* 0x000fe20008010082 */
[-C--:B------:R-:W-:Y:S01]  /*13e50*/  ISETP.GE.AND P0, PT, R49, R0.reuse, PT ;  /* 0x000000003100720c */ /* 0x080fe20003f06270 */
[----:B------:R-:W-:Y:S01]  /*13e60*/  FFMA.FTZ R49, R29, UR5, R37 ;  /* 0x000000051d317c23 */ /* 0x000fe20008010025 */
[----:B------:R-:W-:Y:S01]  /*13e70*/  VIADD R37, R142, 0x1 ;  /* 0x000000018e257836 */ /* 0x000fe20000000000 */
[----:B------:R-:W-:Y:S01]  /*13e80*/  FSEL R27, R27, -INF , !P6 ;  /* 0xff8000001b1b7808 */ /* 0x000fe20007000000 */
[----:B------:R-:W-:Y:S01]  /*13e90*/  FFMA.FTZ R29, R29, UR5, R39 ;  /* 0x000000051d1d7c23 */ /* 0x000fe20008010027 */
[----:B------:R-:W-:Y:S01]  /*13ea0*/  ISETP.GE.AND P6, PT, R146, R0, PT ;  /* 0x000000009200720c */ /* 0x000fe20003fc6270 */
[----:B------:R-:W-:Y:S01]  /*13eb0*/  VIADD R13, R142, 0x11 ;  /* 0x000000118e0d7836 */ /* 0x000fe20000000000 */
[----:B------:R-:W-:-:S02]  /*13ec0*/  FSEL R39, R47, -INF , !P2 ;  /* 0xff8000002f277808 */ /* 0x000fc40005000000 */
[----:B------:R-:W-:Y:S02]  /*13ed0*/  FSEL R45, R45, -INF , !P5 ;  /* 0xff8000002d2d7808 */ /* 0x000fe40006800000 */
[C---:B------:R-:W-:Y:S02]  /*13ee0*/  ISETP.GE.AND P2, PT, R37.reuse, R194, PT ;  /* 0x000000c22500720c */ /* 0x040fe40003f46270 */
[----:B------:R-:W-:Y:S02]  /*13ef0*/  ISETP.GE.AND P5, PT, R37, R0, PT ;  /* 0x000000002500720c */ /* 0x000fe40003fa6270 */
[-C--:B------:R-:W-:Y:S02]  /*13f00*/  I2FP.F32.S32 R73, R37.reuse ;  /* 0x0000002500497245 */ /* 0x080fe40000201400 */
[----:B------:R-:W-:Y:S02]  /*13f10*/  I2FP.F32.S32 R47, R37 ;  /* 0x00000025002f7245 */ /* 0x000fe40000201400 */
[----:B------:R-:W-:Y:S01]  /*13f20*/  FSEL R37, R5, -INF , !P4 ;  /* 0xff80000005257808 */ /* 0x000fe20006000000 */
[----:B------:R-:W-:Y:S01]  /*13f30*/  FFMA.FTZ R73, R73, UR5, R129 ;  /* 0x0000000549497c23 */ /* 0x000fe20008010081 */
[----:B------:R-:W-:Y:S01]  /*13f40*/  FSEL R25, R25, -INF , !P6 ;  /* 0xff80000019197808 */ /* 0x000fe20007000000 */
[----:B------:R-:W-:Y:S01]  /*13f50*/  FFMA.FTZ R129, R47, UR5, R131 ;  /* 0x000000052f817c23 */ /* 0x000fe20008010083 */
[C---:B------:R-:W-:Y:S01]  /*13f60*/  ISETP.GE.AND P4, PT, R63.reuse, R194, PT ;  /* 0x000000c23f00720c */ /* 0x040fe20003f86270 */
[----:B------:R-:W-:Y:S01]  /*13f70*/  VIADD R131, R142, 0x41 ;  /* 0x000000418e837836 */ /* 0x000fe20000000000 */
[----:B------:R-:W-:-:S02]  /*13f80*/  ISETP.GE.AND P6, PT, R63, R0, PT ;  /* 0x000000003f00720c */ /* 0x000fc40003fc6270 */
[-C--:B------:R-:W-:Y:S02]  /*13f90*/  I2FP.F32.S32 R5, R63.reuse ;  /* 0x0000003f00057245 */ /* 0x080fe40000201400 */
[----:B------:R-:W-:Y:S02]  /*13fa0*/  I2FP.F32.S32 R63, R63 ;  /* 0x0000003f003f7245 */ /* 0x000fe40000201400 */
[----:B------:R-:W-:Y:S01]  /*13fb0*/  I2FP.F32.S32 R75, R13 ;  /* 0x0000000d004b7245 */ /* 0x000fe20000201400 */
[----:B------:R-:W-:Y:S01]  /*13fc0*/  FFMA.FTZ R5, R5, UR5, R125 ;  /* 0x0000000505057c23 */ /* 0x000fe2000801007d */
[----:B------:R-:W-:Y:S01]  /*13fd0*/  FSEL R47, R29, -INF , !P0 ;  /* 0xff8000001d2f7808 */ /* 0x000fe20004000000 */
[----:B------:R-:W-:Y:S01]  /*13fe0*/  FFMA.FTZ R63, R63, UR5, R127 ;  /* 0x000000053f3f7c23 */ /* 0x000fe2000801007f */
[----:B------:R-:W-:Y:S01]  /*13ff0*/  FSEL R130, R73, -INF , !P2 ;  /* 0xff80000049827808 */ /* 0x000fe20005000000 */
[----:B------:R-:W-:Y:S01]  /*14000*/  FFMA.FTZ R127, R75, UR5, R121 ;  /* 0x000000054b7f7c23 */ /* 0x000fe20008010079 */
[C---:B------:R-:W-:Y:S01]  /*14010*/  VIADD R121, R142.reuse, 0x19 ;  /* 0x000000198e797836 */ /* 0x040fe20000000000 */
[----:B------:R-:W-:Y:S01]  /*14020*/  FSEL R129, R129, -INF , !P5 ;  /* 0xff80000081817808 */ /* 0x000fe20006800000 */
[----:B------:R-:W-:Y:S01]  /*14030*/  VIADD R75, R142, 0x21 ;  /* 0x000000218e4b7836 */ /* 0x000fe20000000000 */
[----:B------:R-:W-:-:S02]  /*14040*/  FSEL R49, R49, -INF , !P3 ;  /* 0xff80000031317808 */ /* 0x000fc40005800000 */
[C---:B------:R-:W-:Y:S02]  /*14050*/  ISETP.GE.AND P2, PT, R121.reuse, R194, PT ;  /* 0x000000c27900720c */ /* 0x040fe40003f46270 */
[----:B------:R-:W-:Y:S02]  /*14060*/  ISETP.GE.AND P5, PT, R121, R0, PT ;  /* 0x000000007900720c */ /* 0x000fe40003fa6270 */
[-C--:B------:R-:W-:Y:S02]  /*14070*/  I2FP.F32.S32 R29, R121.reuse ;  /* 0x00000079001d7245 */ /* 0x080fe40000201400 */
[----:B------:R-:W-:Y:S02]  /*14080*/  I2FP.F32.S32 R73, R121 ;  /* 0x0000007900497245 */ /* 0x000fe40000201400 */
[----:B------:R-:W-:Y:S01]  /*14090*/  ISETP.GE.AND P3, PT, R13, R194, PT ;  /* 0x000000c20d00720c */ /* 0x000fe20003f66270 */
[----:B------:R-:W-:Y:S01]  /*140a0*/  FFMA.FTZ R29, R29, UR5, R117 ;  /* 0x000000051d1d7c23 */ /* 0x000fe20008010075 */
[----:B------:R-:W-:Y:S01]  /*140b0*/  ISETP.GE.AND P0, PT, R13, R0, PT ;  /* 0x000000000d00720c */ /* 0x000fe20003f06270 */
[----:B------:R-:W-:Y:S01]  /*140c0*/  FFMA.FTZ R73, R73, UR5, R119 ;  /* 0x0000000549497c23 */ /* 0x000fe20008010077 */
[----:B------:R-:W-:-:S02]  /*140d0*/  FSEL R121, R5, -INF , !P4 ;  /* 0xff80000005797808 */ /* 0x000fc40006000000 */
[----:B------:R-:W-:Y:S02]  /*140e0*/  I2FP.F32.S32 R13, R13 ;  /* 0x0000000d000d7245 */ /* 0x000fe40000201400 */
[-C--:B------:R-:W-:Y:S02]  /*140f0*/  I2FP.F32.S32 R5, R75.reuse ;  /* 0x0000004b00057245 */ /* 0x080fe40000201400 */
[----:B------:R-:W-:Y:S01]  /*14100*/  FSEL R125, R63, -INF , !P6 ;  /* 0xff8000003f7d7808 */ /* 0x000fe20007000000 */
[----:B------:R-:W-:Y:S01]  /*14110*/  FFMA.FTZ R13, R13, UR5, R123 ;  /* 0x000000050d0d7c23 */ /* 0x000fe2000801007b */
[----:B------:R-:W-:Y:S01]  /*14120*/  ISETP.GE.AND P4, PT, R75, R194, PT ;  /* 0x000000c24b00720c */ /* 0x000fe20003f86270 */
[----:B------:R-:W-:Y:S01]  /*14130*/  FFMA.FTZ R63, R5, UR5, R113 ;  /* 0x00000005053f7c23 */ /* 0x000fe20008010071 */
[----:B------:R-:W-:Y:S01]  /*14140*/  ISETP.GE.AND P6, PT, R75, R0, PT ;  /* 0x000000004b00720c */ /* 0x000fe20003fc6270 */
[C---:B------:R-:W-:Y:S01]  /*14150*/  VIADD R113, R142.reuse, 0x29 ;  /* 0x000000298e717836 */ /* 0x040fe20000000000 */
[----:B------:R-:W-:Y:S01]  /*14160*/  I2FP.F32.S32 R75, R75 ;  /* 0x0000004b004b7245 */ /* 0x000fe20000201400 */
[C---:B------:R-:W-:Y:S01]  /*14170*/  VIADD R123, R142.reuse, 0x31 ;  /* 0x000000318e7b7836 */ /* 0x040fe20000000000 */
[----:B------:R-:W-:Y:S01]  /*14180*/  FSEL R117, R127, -INF , !P3 ;  /* 0xff8000007f757808 */ /* 0x000fe20005800000 */
[----:B------:R-:W-:Y:S01]  /*14190*/  VIADD R5, R142, 0x39 ;  /* 0x000000398e057836 */ /* 0x000fe20000000000 */
[----:B------:R-:W-:Y:S01]  /*141a0*/  FSEL R119, R13, -INF , !P0 ;  /* 0xff8000000d777808 */ /* 0x000fe20004000000 */
[----:B------:R-:W-:Y:S01]  /*141b0*/  FFMA.FTZ R75, R75, UR5, R115 ;  /* 0x000000054b4b7c23 */ /* 0x000fe20008010073 */
[----:B------:R-:W-:-:S02]  /*141c0*/  ISETP.GE.AND P3, PT, R113, R194, PT ;  /* 0x000000c27100720c */ /* 0x000fc40003f66270 */
[----:B------:R-:W-:Y:S02]  /*141d0*/  ISETP.GE.AND P0, PT, R113, R0, PT ;  /* 0x000000007100720c */ /* 0x000fe40003f06270 */
[-C--:B------:R-:W-:Y:S02]  /*141e0*/  I2FP.F32.S32 R127, R113.reuse ;  /* 0x00000071007f7245 */ /* 0x080fe40000201400 */
[----:B------:R-:W-:Y:S02]  /*141f0*/  I2FP.F32.S32 R13, R113 ;  /* 0x00000071000d7245 */ /* 0x000fe40000201400 */
[----:B------:R-:W-:Y:S01]  /*14200*/  FSEL R113, R29, -INF , !P2 ;  /* 0xff8000001d717808 */ /* 0x000fe20005000000 */
[----:B------:R-:W-:Y:S01]  /*14210*/  FFMA.FTZ R127, R127, UR5, R109 ;  /* 0x000000057f7f7c23 */ /* 0x000fe2000801006d */
[----:B------:R-:W-:Y:S01]  /*14220*/  FSEL R115, R73, -INF , !P5 ;  /* 0xff80000049737808 */ /* 0x000fe20006800000 */
[----:B------:R-:W-:Y:S01]  /*14230*/  FFMA.FTZ R13, R13, UR5, R111 ;  /* 0x000000050d0d7c23 */ /* 0x000fe2000801006f */
[----:B------:R-:W-:-:S02]  /*14240*/  I2FP.F32.S32 R29, R123 ;  /* 0x0000007b001d7245 */ /* 0x000fc40000201400 */
[----:B------:R-:W-:Y:S02]  /*14250*/  I2FP.F32.S32 R73, R5 ;  /* 0x0000000500497245 */ /* 0x000fe40000201400 */
[----:B------:R-:W-:Y:S01]  /*14260*/  ISETP.GE.AND P2, PT, R123, R194, PT ;  /* 0x000000c27b00720c */ /* 0x000fe20003f46270 */
[----:B------:R-:W-:Y:S01]  /*14270*/  FFMA.FTZ R29, R29, UR5, R105 ;  /* 0x000000051d1d7c23 */ /* 0x000fe20008010069 */
[----:B------:R-:W-:Y:S01]  /*14280*/  ISETP.GE.AND P5, PT, R123, R0, PT ;  /* 0x000000007b00720c */ /* 0x000fe20003fa6270 */
[----:B------:R-:W-:Y:S01]  /*14290*/  FFMA.FTZ R101, R73, UR5, R101 ;  /* 0x0000000549657c23 */ /* 0x000fe20008010065 */
[----:B------:R-:W-:Y:S01]  /*142a0*/  I2FP.F32.S32 R123, R123 ;  /* 0x0000007b007b7245 */ /* 0x000fe20000201400 */
[----:B------:R-:W-:Y:S01]  /*142b0*/  VIADD R73, R142, 0x49 ;  /* 0x000000498e497836 */ /* 0x000fe20000000000 */
[----:B------:R-:W-:Y:S02]  /*142c0*/  FSEL R111, R63, -INF , !P4 ;  /* 0xff8000003f6f7808 */ /* 0x000fe40006000000 */
[----:B------:R-:W-:Y:S01]  /*142d0*/  FSEL R109, R75, -INF , !P6 ;  /* 0xff8000004b6d7808 */ /* 0x000fe20007000000 */
[----:B------:R-:W-:Y:S01]  /*142e0*/  FFMA.FTZ R123, R123, UR5, R107 ;  /* 0x000000057b7b7c23 */ /* 0x000fe2000801006b */
[----:B------:R-:W-:-:S02]  /*142f0*/  ISETP.GE.AND P4, PT, R5, R194, PT ;  /* 0x000000c20500720c */ /* 0x000fc40003f86270 */
[----:B------:R-:W-:Y:S02]  /*14300*/  ISETP.GE.AND P6, PT, R5, R0, PT ;  /* 0x000000000500720c */ /* 0x000fe40003fc6270 */
[----:B------:R-:W-:Y:S02]  /*14310*/  I2FP.F32.S32 R5, R5 ;  /* 0x0000000500057245 */ /* 0x000fe40000201400 */
[----:B------:R-:W-:Y:S02]  /*14320*/  FSEL R75, R29, -INF , !P2 ;  /* 0xff8000001d4b7808 */ /* 0x000fe40005000000 */
[----:B------:R-:W-:Y:S01]  /*14330*/  I2FP.F32.S32 R29, R73 ;  /* 0x00000049001d7245 */ /* 0x000fe20000201400 */
[----:B------:R-:W-:Y:S01]  /*14340*/  FFMA.FTZ R5, R5, UR5, R103 ;  /* 0x0000000505057c23 */ /* 0x000fe20008010067 */
[----:B------:R-:W-:Y:S02]  /*14350*/  FSEL R107, R13, -INF , !P0 ;  /* 0xff8000000d6b7808 */ /* 0x000fe40004000000 */
[----:B------:R-:W-:Y:S01]  /*14360*/  FSEL R105, R127, -INF , !P3 ;  /* 0xff8000007f697808 */ /* 0x000fe20005800000 */
[----:B------:R-:W-:Y:S01]  /*14370*/  FFMA.FTZ R103, R29, UR5, R93 ;  /* 0x000000051d677c23 */ /* 0x000fe2000801005d */
[----:B------:R-:W-:Y:S01]  /*14380*/  FSEL R13, R123, -INF , !P5 ;  /* 0xff8000007b0d7808 */ /* 0x000fe20006800000 */
[C---:B------:R-:W-:Y:S01]  /*14390*/  VIADD R29, R142.reuse, 0x51 ;  /* 0x000000518e1d7836 */ /* 0x040fe20000000000 */
[C---:B------:R-:W-:Y:S01]  /*143a0*/  ISETP.GE.AND P3, PT, R131.reuse, R194, PT ;  /* 0x000000c28300720c */ /* 0x040fe20003f66270 */
[----:B------:R-:W-:Y:S01]  /*143b0*/  VIADD R123, R142, 0x59 ;  /* 0x000000598e7b7836 */ /* 0x000fe20000000000 */
[----:B------:R-:W-:-:S02]  /*143c0*/  ISETP.GE.AND P0, PT, R131, R0, PT ;  /* 0x000000008300720c */ /* 0x000fc40003f06270 */
[-C--:B------:R-:W-:Y:S02]  /*143d0*/  I2FP.F32.S32 R63, R131.reuse ;  /* 0x00000083003f7245 */ /* 0x080fe40000201400 */
[C---:B------:R-:W-:Y:S02]  /*143e0*/  ISETP.GE.AND P2, PT, R73.reuse, R194, PT ;  /* 0x000000c24900720c */ /* 0x040fe40003f46270 */
[-C--:B------:R-:W-:Y:S01]  /*143f0*/  ISETP.GE.AND P5, PT, R73, R0.reuse, PT ;  /* 0x000000004900720c */ /* 0x080fe20003fa6270 */
[----:B------:R-:W-:Y:S01]  /*14400*/  FFMA.FTZ R97, R63, UR5, R97 ;  /* 0x000000053f617c23 */ /* 0x000fe20008010061 */
[----:B------:R-:W-:Y:S01]  /*14410*/  I2FP.F32.S32 R131, R131 ;  /* 0x0000008300837245 */ /* 0x000fe20000201400 */
[----:B------:R-:W-:Y:S01]  /*14420*/  VIADD R63, R142, 0x61 ;  /* 0x000000618e3f7836 */ /* 0x000fe20000000000 */
[----:B------:R-:W-:Y:S02]  /*14430*/  I2FP.F32.S32 R73, R73 ;  /* 0x0000004900497245 */ /* 0x000fe40000201400 */
[----:B------:R-:W-:Y:S01]  /*14440*/  FSEL R5, R5, -INF , !P6 ;  /* 0xff80000005057808 */ /* 0x000fe20007000000 */
[----:B------:R-:W-:Y:S01]  /*14450*/  FFMA.FTZ R99, R131, UR5, R99 ;  /* 0x0000000583637c23 */ /* 0x000fe20008010063 */
[----:B------:R-:W-:Y:S01]  /*14460*/  ISETP.GE.AND P6, PT, R29, R0, PT ;  /* 0x000000001d00720c */ /* 0x000fe20003fc6270 */
[----:B------:R-:W-:Y:S01]  /*14470*/  FFMA.FTZ R73, R73, UR5, R95 ;  /* 0x0000000549497c23 */ /* 0x000fe2000801005f */
[----:B------:R-:W-:-:S02]  /*14480*/  FSEL R95, R101, -INF , !P4 ;  /* 0xff800000655f7808 */ /* 0x000fc40006000000 */
[-C--:B------:R-:W-:Y:S02]  /*14490*/  I2FP.F32.S32 R101, R29.reuse ;  /* 0x0000001d00657245 */ /* 0x080fe40000201400 */
[----:B------:R-:W-:Y:S02]  /*144a0*/  ISETP.GE.AND P4, PT, R29, R194, PT ;  /* 0x000000c21d00720c */ /* 0x000fe40003f86270 */
[----:B------:R-:W-:Y:S01]  /*144b0*/  I2FP.F32.S32 R127, R29 ;  /* 0x0000001d007f7245 */ /* 0x000fe20000201400 */
[----:B------:R-:W-:Y:S01]  /*144c0*/  FFMA.FTZ R91, R101, UR5, R91 ;  /* 0x00000005655b7c23 */ /* 0x000fe2000801005b */
[----:B------:R-:W-:Y:S02]  /*144d0*/  FSEL R93, R97, -INF , !P3 ;  /* 0xff800000615d7808 */ /* 0x000fe40005800000 */
[----:B------:R-:W-:Y:S01]  /*144e0*/  FSEL R29, R99, -INF , !P0 ;  /* 0xff800000631d7808 */ /* 0x000fe20004000000 */
        /* <DEDUP_REMOVED lines=11> */
[----:B------:R-:W-:Y:S01]  /*145a0*/  I2FP.F32.S32 R101, R142 ;  /* 0x0000008e00657245 */ /* 0x000fe20000201400 */
[----:B------:R-:W-:Y:S01]  /*145b0*/  VIADD R142, R142, 0x69 ;  /* 0x000000698e8e7836 */ /* 0x000fe20000000000 */
[----:B------:R-:W-:-:S02]  /*145c0*/  FSEL R149, R91, -INF , !P6 ;  /* 0xff8000005b957808 */ /* 0x000fc40007000000 */
[----:B------:R-:W-:Y:S01]  /*145d0*/  ISETP.GE.AND P6, PT, R63, R194, PT ;  /* 0x000000c23f00720c */ /* 0x000fe20003fc6270 */
[----:B------:R-:W-:Y:S01]  /*145e0*/  FFMA.FTZ R101, R101, UR5, R128 ;  /* 0x0000000565657c23 */ /* 0x000fe20008010080 */
[----:B------:R-:W-:Y:S02]  /*145f0*/  FSEL R168, R73, -INF , !P5 ;  /* 0xff80000049a87808 */ /* 0x000fe40006800000 */
[----:B------:R-:W-:Y:S02]  /*14600*/  FSEL R81, R89, -INF , !P4 ;  /* 0xff80000059517808 */ /* 0x000fe40006000000 */
[----:B------:R-:W-:Y:S02]  /*14610*/  FSEL R73, R97, -INF , !P3 ;  /* 0xff80000061497808 */ /* 0x000fe40005800000 */
[----:B------:R-:W-:Y:S02]  /*14620*/  ISETP.GE.AND P3, PT, R63, R0, PT ;  /* 0x000000003f00720c */ /* 0x000fe40003f66270 */
[----:B------:R-:W-:-:S02]  /*14630*/  I2FP.F32.S32 R89, R63 ;  /* 0x0000003f00597245 */ /* 0x000fc40000201400 */
[----:B------:R-:W-:Y:S02]  /*14640*/  FSEL R146, R87, -INF , !P0 ;  /* 0xff80000057927808 */ /* 0x000fe40004000000 */
[----:B------:R-:W-:Y:S01]  /*14650*/  FSEL R63, R99, -INF , !P6 ;  /* 0xff800000633f7808 */ /* 0x000fe20007000000 */
[----:B------:R-:W-:Y:S01]  /*14660*/  FFMA.FTZ R83, R89, UR5, R83 ;  /* 0x0000000559537c23 */ /* 0x000fe20008010053 */
[C---:B------:R-:W-:Y:S02]  /*14670*/  ISETP.GE.AND P0, PT, R142.reuse, R194, PT ;  /* 0x000000c28e00720c */ /* 0x040fe40003f06270 */
[----:B------:R-:W-:Y:S02]  /*14680*/  ISETP.GE.AND P6, PT, R142, R0, PT ;  /* 0x000000008e00720c */ /* 0x000fe40003fc6270 */
[----:B------:R-:W-:Y:S02]  /*14690*/  I2FP.F32.S32 R87, R142 ;  /* 0x0000008e00577245 */ /* 0x000fe40000201400 */
[----:B------:R-:W-:-:S02]  /*146a0*/  ISETP.GE.AND P5, PT, R154, R194, PT ;  /* 0x000000c29a00720c */ /* 0x000fc40003fa6270 */
[----:B------:R-:W-:Y:S01]  /*146b0*/  ISETP.GE.AND P4, PT, R154, R0, PT ;  /* 0x000000009a00720c */ /* 0x000fe20003f86270 */
[----:B------:R-:W-:Y:S01]  /*146c0*/  FFMA.FTZ R77, R87, UR5, R77 ;  /* 0x00000005574d7c23 */ /* 0x000fe2000801004d */
[----:B------:R-:W-:Y:S02]  /*146d0*/  I2FP.F32.S32 R142, R142 ;  /* 0x0000008e008e7245 */ /* 0x000fe40000201400 */
[----:B------:R-:W-:Y:S02]  /*146e0*/  I2FP.F32.S32 R154, R154 ;  /* 0x0000009a009a7245 */ /* 0x000fe40000201400 */
[----:B------:R-:W-:Y:S01]  /*146f0*/  I2FP.F32.S32 R89, R159 ;  /* 0x0000009f00597245 */ /* 0x000fe20000201400 */
[----:B------:R-:W-:Y:S01]  /*14700*/  FFMA.FTZ R79, R142, UR5, R79 ;  /* 0x000000058e4f7c23 */ /* 0x000fe2000801004f */
[----:B------:R-:W-:Y:S01]  /*14710*/  FSEL R77, R77, -INF , !P0 ;  /* 0xff8000004d4d7808 */ /* 0x000fe20004000000 */
[C---:B------:R-:W-:Y:S01]  /*14720*/  FFMA.FTZ R32, R154.reuse, UR5, R32 ;  /* 0x000000059a207c23 */ /* 0x040fe20008010020 */
[----:B------:R-:W-:Y:S01]  /*14730*/  FFMA.FTZ R87, R154, UR5, R34 ;  /* 0x000000059a577c23 */ /* 0x000fe20008010022 */
[----:B------:R-:W-:Y:S01]  /*14740*/  FSEL R154, R83, -INF , !P3 ;  /* 0xff800000539a7808 */ /* 0x000fe20005800000 */
[----:B------:R-:W-:Y:S01]  /*14750*/  FFMA.FTZ R28, R89, UR5, R28 ;  /* 0x00000005591c7c23 */ /* 0x000fe2000801001c */
[----:B------:R-:W-:Y:S01]  /*14760*/  FSEL R83, R101, -INF , !P2 ;  /* 0xff80000065537808 */ /* 0x000fe20005000000 */
[----:B------:R-:W-:Y:S01]  /*14770*/  FFMA.FTZ R30, R89, UR5, R30 ;  /* 0x00000005591e7c23 */ /* 0x000fe2000801001e */
[----:B------:R-:W-:-:S02]  /*14780*/  ISETP.GE.AND P3, PT, R159, R194, PT ;  /* 0x000000c29f00720c */ /* 0x000fc40003f66270 */
[----:B------:R-:W-:Y:S02]  /*14790*/  ISETP.GE.AND P2, PT, R159, R0, PT ;  /* 0x000000009f00720c */ /* 0x000fe40003f46270 */
[----:B------:R-:W-:Y:S02]  /*147a0*/  FSEL R159, R79, -INF , !P6 ;  /* 0xff8000004f9f7808 */ /* 0x000fe40007000000 */
[C---:B------:R-:W-:Y:S02]  /*147b0*/  ISETP.GE.AND P0, PT, R162.reuse, R194, PT ;  /* 0x000000c2a200720c */ /* 0x040fe40003f06270 */
[----:B------:R-:W-:Y:S02]  /*147c0*/  ISETP.GE.AND P6, PT, R162, R0, PT ;  /* 0x00000000a200720c */ /* 0x000fe40003fc6270 */
[----:B------:R-:W-:Y:S02]  /*147d0*/  I2FP.F32.S32 R79, R162 ;  /* 0x000000a2004f7245 */ /* 0x000fe40000201400 */
[----:B------:R-:W-:-:S02]  /*147e0*/  FSEL R34, R32, -INF , !P5 ;  /* 0xff80000020227808 */ /* 0x000fc40006800000 */
[----:B------:R-:W-:Y:S01]  /*147f0*/  FSEL R162, R87, -INF , !P4 ;  /* 0xff80000057a27808 */ /* 0x000fe20006000000 */
[----:B------:R-:W-:Y:S01]  /*14800*/  FFMA.FTZ R24, R79, UR5, R24 ;  /* 0x000000054f187c23 */ /* 0x000fe20008010018 */
[----:B------:R-:W-:Y:S01]  /*14810*/  ISETP.GE.AND P5, PT, R167, R194, PT ;  /* 0x000000c2a700720c */ /* 0x000fe20003fa6270 */
[----:B------:R-:W-:Y:S01]  /*14820*/  FFMA.FTZ R26, R79, UR5, R26 ;  /* 0x000000054f1a7c23 */ /* 0x000fe2000801001a */
[----:B------:R-:W-:Y:S02]  /*14830*/  ISETP.GE.AND P4, PT, R167, R0, PT ;  /* 0x00000000a700720c */ /* 0x000fe40003f86270 */
[----:B------:R-:W-:Y:S02]  /*14840*/  I2FP.F32.S32 R167, R167 ;  /* 0x000000a700a77245 */ /* 0x000fe40000201400 */
[----:B------:R-:W-:Y:S02]  /*14850*/  FSEL R79, R28, -INF , !P3 ;  /* 0xff8000001c4f7808 */ /* 0x000fe40005800000 */
[----:B------:R-:W-:Y:S01]  /*14860*/  ISETP.GE.AND P3, PT, R164, R194, PT ;  /* 0x000000c2a400720c */ /* 0x000fe20003f66270 */
[C---:B------:R-:W-:Y:S01]  /*14870*/  FFMA.FTZ R20, R167.reuse, UR5, R20 ;  /* 0x00000005a7147c23 */ /* 0x040fe20008010014 */
[----:B------:R-:W-:Y:S01]  /*14880*/  FFMA.FTZ R32, R167, UR5, R22 ;  /* 0x00000005a7207c23 */ /* 0x000fe20008010016 */
[----:B------:R-:W-:-:S02]  /*14890*/  FSEL R167, R30, -INF , !P2 ;  /* 0xff8000001ea77808 */ /* 0x000fc40005000000 */
[----:B------:R-:W-:Y:S02]  /*148a0*/  ISETP.GE.AND P2, PT, R164, R0, PT ;  /* 0x00000000a400720c */ /* 0x000fe40003f46270 */
        /* <DEDUP_REMOVED lines=16> */
[----:B------:R-:W-:Y:S01]  /*149b0*/  FSEL R142, R14, -INF , !P6 ;  /* 0xff8000000e8e7808 */ /* 0x000fe20007000000 */
[C---:B------:R-:W-:Y:S01]  /*149c0*/  FFMA.FTZ R8, R150.reuse, UR5, R8 ;  /* 0x0000000596087c23 */ /* 0x040fe20008010008 */
[----:B------:R-:W-:Y:S01]  /*149d0*/  FFMA.FTZ R127, R150, UR5, R10 ;  /* 0x00000005967f7c23 */ /* 0x000fe2000801000a */
[----:B------:R-:W-:Y:S02]  /*149e0*/  FSEL R150, R18, -INF , !P2 ;  /* 0xff80000012967808 */ /* 0x000fe40005000000 */
[----:B------:R-:W-:Y:S02]  /*149f0*/  FSEL R18, R12, -INF , !P0 ;  /* 0xff8000000c127808 */ /* 0x000fe40004000000 */
[C---:B------:R-:W-:Y:S02]  /*14a00*/  ISETP.GE.AND P3, PT, R187.reuse, R194, PT ;  /* 0x000000c2bb00720c */ /* 0x040fe40003f66270 */
[----:B------:R-:W-:-:S02]  /*14a10*/  ISETP.GE.AND P2, PT, R187, R0, PT ;  /* 0x00000000bb00720c */ /* 0x000fc40003f46270 */
[C---:B------:R-:W-:Y:S02]  /*14a20*/  ISETP.GE.AND P0, PT, R186.reuse, R194, PT ;  /* 0x000000c2ba00720c */ /* 0x040fe40003f06270 */
[----:B------:R-:W-:Y:S02]  /*14a30*/  ISETP.GE.AND P6, PT, R186, R0, PT ;  /* 0x00000000ba00720c */ /* 0x000fe40003fc6270 */
[----:B------:R-:W-:Y:S02]  /*14a40*/  I2FP.F32.S32 R187, R187 ;  /* 0x000000bb00bb7245 */ /* 0x000fe40000201400 */
[----:B------:R-:W-:Y:S02]  /*14a50*/  I2FP.F32.S32 R186, R186 ;  /* 0x000000ba00ba7245 */ /* 0x000fe40000201400 */
[----:B------:R-:W-:Y:S01]  /*14a60*/  FSEL R10, R8, -INF , !P5 ;  /* 0xff800000080a7808 */ /* 0x000fe20006800000 */
[----:B------:R-:W-:Y:S01]  /*14a70*/  FFMA.FTZ R4, R187, UR5, R4 ;  /* 0x00000005bb047c23 */ /* 0x000fe20008010004 */
[----:B------:R-:W-:Y:S01]  /*14a80*/  FSEL R127, R127, -INF , !P4 ;  /* 0xff8000007f7f7808 */ /* 0x000fe20006000000 */
[C---:B------:R-:W-:Y:S01]  /*14a90*/  FFMA.FTZ R16, R186.reuse, UR5, R72 ;  /* 0x00000005ba107c23 */ /* 0x040fe20008010048 */
[C---:B------:R-:W-:Y:S01]  /*14aa0*/  ISETP.GE.AND P5, PT, R185.reuse, R194, PT ;  /* 0x000000c2b900720c */ /* 0x040fe20003fa6270 */
[----:B------:R-:W-:Y:S01]  /*14ab0*/  FFMA.FTZ R74, R186, UR5, R74 ;  /* 0x00000005ba4a7c23 */ /* 0x000fe2000801004a */
[----:B------:R-:W-:Y:S01]  /*14ac0*/  ISETP.GE.AND P4, PT, R185, R0, PT ;  /* 0x00000000b900720c */ /* 0x000fe20003f86270 */
[----:B------:R-:W-:Y:S01]  /*14ad0*/  FFMA.FTZ R6, R187, UR5, R6 ;  /* 0x00000005bb067c23 */ /* 0x000fe20008010006 */
[----:B------:R-:W-:-:S02]  /*14ae0*/  I2FP.F32.S32 R185, R185 ;  /* 0x000000b900b97245 */ /* 0x000fc40000201400 */
[----:B------:R-:W-:Y:S02]  /*14af0*/  FSEL R28, R4, -INF , !P3 ;  /* 0xff800000041c7808 */ /* 0x000fe40005800000 */
[----:B------:R-:W-:Y:S01]  /*14b00*/  FSEL R16, R16, -INF , !P0 ;  /* 0xff80000010107808 */ /* 0x000fe20004000000 */
[C---:B------:R-:W-:Y:S01]  /*14b10*/  FFMA.FTZ R8, R185.reuse, UR5, R68 ;  /* 0x00000005b9087c23 */ /* 0x040fe20008010044 */
[----:B------:R-:W-:Y:S01]  /*14b20*/  FFMA.FTZ R70, R185, UR5, R70 ;  /* 0x00000005b9467c23 */ /* 0x000fe20008010046 */
[----:B------:R-:W-:Y:S02]  /*14b30*/  FSEL R103, R74, -INF , !P6 ;  /* 0xff8000004a677808 */ /* 0x000fe40007000000 */
[C---:B------:R-:W-:Y:S02]  /*14b40*/  ISETP.GE.AND P0, PT, R51.reuse, R194, PT ;  /* 0x000000c23300720c */ /* 0x040fe40003f06270 */
[----:B------:R-:W-:Y:S02]  /*14b50*/  ISETP.GE.AND P6, PT, R51, R0, PT ;  /* 0x000000003300720c */ /* 0x000fe40003fc6270 */
[----:B------:R-:W-:-:S02]  /*14b60*/  I2FP.F32.S32 R4, R51 ;  /* 0x0000003300047245 */ /* 0x000fc40000201400 */
[----:B------:R-:W-:Y:S02]  /*14b70*/  FSEL R123, R6, -INF , !P2 ;  /* 0xff800000067b7808 */ /* 0x000fe40005000000 */
[----:B------:R-:W-:Y:S01]  /*14b80*/  FSEL R8, R8, -INF , !P5 ;  /* 0xff80000008087808 */ /* 0x000fe20006800000 */
[----:B------:R-:W-:Y:S01]  /*14b90*/  FFMA.FTZ R14, R4, UR5, R60 ;  /* 0x00000005040e7c23 */ /* 0x000fe2000801003c */
[----:B------:R-:W-:Y:S01]  /*14ba0*/  FSEL R51, R70, -INF , !P4 ;  /* 0xff80000046337808 */ /* 0x000fe20006000000 */
[----:B------:R-:W-:Y:S01]  /*14bb0*/  FFMA.FTZ R62, R4, UR5, R62 ;  /* 0x00000005043e7c23 */ /* 0x000fe2000801003e */
[C---:B------:R-:W-:Y:S02]  /*14bc0*/  ISETP.GE.AND P3, PT, R184.reuse, R194, PT ;  /* 0x000000c2b800720c */ /* 0x040fe40003f66270 */
[----:B------:R-:W-:Y:S02]  /*14bd0*/  ISETP.GE.AND P2, PT, R184, R0, PT ;  /* 0x00000000b800720c */ /* 0x000fe40003f46270 */
[----:B------:R-:W-:-:S02]  /*14be0*/  ISETP.GE.AND P5, PT, R59, R194, PT ;  /* 0x000000c23b00720c */ /* 0x000fc40003fa6270 */
        /* <DEDUP_REMOVED lines=8> */
[----:B------:R-:W-:-:S02]  /*14c70*/  FSEL R58, R62, -INF , !P6 ;  /* 0xff8000003e3a7808 */ /* 0x000fc40007000000 */
[C---:B------:R-:W-:Y:S02]  /*14c80*/  ISETP.GE.AND P0, PT, R182.reuse, R194, PT ;  /* 0x000000c2b600720c */ /* 0x040fe40003f06270 */
        /* <DEDUP_REMOVED lines=17> */
[-C--:B------:R-:W-:Y:S01]  /*14da0*/  ISETP.GE.AND P0, PT, R179, R194.reuse, PT ;  /* 0x000000c2b300720c */ /* 0x080fe20003f06270 */
[C---:B------:R-:W-:Y:S01]  /*14db0*/  FFMA.FTZ R4, R181.reuse, UR5, R44 ;  /* 0x00000005b5047c23 */ /* 0x040fe2000801002c */
[----:B------:R-:W-:Y:S01]  /*14dc0*/  FFMA.FTZ R181, R181, UR5, R46 ;  /* 0x00000005b5b57c23 */ /* 0x000fe2000801002e */
[----:B------:R-:W-:Y:S02]  /*14dd0*/  I2FP.F32.S32 R179, R179 ;  /* 0x000000b300b37245 */ /* 0x000fe40000201400 */
[----:B------:R-:W-:Y:S02]  /*14de0*/  FSEL R24, R24, -INF , !P3 ;  /* 0xff80000018187808 */ /* 0x000fe40005800000 */
[----:B------:R-:W-:Y:S01]  /*14df0*/  FSEL R46, R54, -INF , !P2 ;  /* 0xff800000362e7808 */ /* 0x000fe20005000000 */
[----:B------:R-:W-:Y:S01]  /*14e00*/  FFMA.FTZ R70, R179, UR5, R124 ;  /* 0x00000005b3467c23 */ /* 0x000fe2000801007c */
[----:B------:R-:W-:-:S02]  /*14e10*/  ISETP.GE.AND P3, PT, R180, R194, PT ;  /* 0x000000c2b400720c */ /* 0x000fc40003f66270 */
[----:B------:R-:W-:Y:S02]  /*14e20*/  ISETP.GE.AND P2, PT, R180, R0, PT ;  /* 0x00000000b400720c */ /* 0x000fe40003f46270 */
[----:B------:R-:W-:Y:S02]  /*14e30*/  I2FP.F32.S32 R180, R180 ;  /* 0x000000b400b47245 */ /* 0x000fe40000201400 */
[----:B------:R-:W-:Y:S02]  /*14e40*/  FSEL R70, R70, -INF , !P0 ;  /* 0xff80000046467808 */ /* 0x000fe40004000000 */
[----:B------:R-:W-:Y:S01]  /*14e50*/  ISETP.GE.AND P0, PT, R173, R194, PT ;  /* 0x000000c2ad00720c */ /* 0x000fe20003f06270 */
[C---:B------:R-:W-:Y:S01]  /*14e60*/  FFMA.FTZ R40, R180.reuse, UR5, R40 ;  /* 0x00000005b4287c23 */ /* 0x040fe20008010028 */
[----:B------:R-:W-:Y:S01]  /*14e70*/  FFMA.FTZ R180, R180, UR5, R42 ;  /* 0x00000005b4b47c23 */ /* 0x000fe2000801002a */
[----:B------:R-:W-:Y:S02]  /*14e80*/  I2FP.F32.S32 R173, R173 ;  /* 0x000000ad00ad7245 */ /* 0x000fe40000201400 */
[----:B------:R-:W-:-:S02]  /*14e90*/  FSEL R4, R4, -INF , !P5 ;  /* 0xff80000004047808 */ /* 0x000fc40006800000 */
[----:B------:R-:W-:Y:S01]  /*14ea0*/  FSEL R48, R40, -INF , !P3 ;  /* 0xff80000028307808 */ /* 0x000fe20005800000 */
[----:B------:R-:W-:Y:S01]  /*14eb0*/  FFMA.FTZ R62, R173, UR5, R100 ;  /* 0x00000005ad3e7c23 */ /* 0x000fe20008010064 */
[-C--:B------:R-:W-:Y:S02]  /*14ec0*/  ISETP.GE.AND P5, PT, R177, R194.reuse, PT ;  /* 0x000000c2b100720c */ /* 0x080fe40003fa6270 */
[----:B------:R-:W-:Y:S02]  /*14ed0*/  FSEL R42, R181, -INF , !P4 ;  /* 0xff800000b52a7808 */ /* 0x000fe40006000000 */
[----:B------:R-:W-:Y:S02]  /*14ee0*/  FSEL R40, R180, -INF , !P2 ;  /* 0xff800000b4287808 */ /* 0x000fe40005000000 */
[----:B------:R-:W-:Y:S02]  /*14ef0*/  I2FP.F32.S32 R177, R177 ;  /* 0x000000b100b17245 */ /* 0x000fe40000201400 */
[----:B------:R-:W-:-:S02]  /*14f00*/  ISETP.GE.AND P4, PT, R176, R194, PT ;  /* 0x000000c2b000720c */ /* 0x000fc40003f86270 */
[-C--:B------:R-:W-:Y:S01]  /*14f10*/  ISETP.GE.AND P3, PT, R175, R194.reuse, PT ;  /* 0x000000c2af00720c */ /* 0x080fe20003f66270 */
[----:B------:R-:W-:Y:S01]  /*14f20*/  FFMA.FTZ R89, R177, UR5, R116 ;  /* 0x00000005b1597c23 */ /* 0x000fe20008010074 */
[----:B------:R-:W-:Y:S02]  /*14f30*/  ISETP.GE.AND P2, PT, R174, R194, PT ;  /* 0x000000c2ae00720c */ /* 0x000fe40003f46270 */
[----:B------:R-:W-:Y:S02]  /*14f40*/  I2FP.F32.S32 R176, R176 ;  /* 0x000000b000b07245 */ /* 0x000fe40000201400 */
[----:B------:R-:W-:Y:S02]  /*14f50*/  I2FP.F32.S32 R175, R175 ;  /* 0x000000af00af7245 */ /* 0x000fe40000201400 */
[----:B------:R-:W-:Y:S01]  /*14f60*/  I2FP.F32.S32 R174, R174 ;  /* 0x000000ae00ae7245 */ /* 0x000fe20000201400 */
[----:B------:R-:W-:Y:S01]  /*14f70*/  FFMA.FTZ R87, R176, UR5, R112 ;  /* 0x00000005b0577c23 */ /* 0x000fe20008010070 */
[----:B------:R-:W-:Y:S01]  /*14f80*/  FSEL R62, R62, -INF , !P0 ;  /* 0xff8000003e3e7808 */ /* 0x000fe20004000000 */
[----:B------:R-:W-:Y:S01]  /*14f90*/  FFMA.FTZ R74, R175, UR5, R108 ;  /* 0x00000005af4a7c23 */ /* 0x000fe2000801006c */
[----:B------:R-:W-:Y:S01]  /*14fa0*/  ISETP.GE.AND P0, PT, R165, R194, PT ;  /* 0x000000c2a500720c */ /* 0x000fe20003f06270 */
[----:B------:R-:W-:Y:S01]  /*14fb0*/  FFMA.FTZ R68, R174, UR5, R104 ;  /* 0x00000005ae447c23 */ /* 0x000fe20008010068 */
[----:B------:R-:W-:-:S02]  /*14fc0*/  I2FP.F32.S32 R165, R165 ;  /* 0x000000a500a57245 */ /* 0x000fc40000201400 */
[----:B------:R-:W-:Y:S02]  /*14fd0*/  FSEL R89, R89, -INF , !P5 ;  /* 0xff80000059597808 */ /* 0x000fe40006800000 */
[----:B------:R-:W-:Y:S01]  /*14fe0*/  ISETP.GE.AND P5, PT, R171, R194, PT ;  /* 0x000000c2ab00720c */ /* 0x000fe20003fa6270 */
[----:B------:R-:W-:Y:S01]  /*14ff0*/  FFMA.FTZ R76, R165, UR5, R76 ;  /* 0x00000005a54c7c23 */ /* 0x000fe2000801004c */
[----:B------:R-:W-:Y:S02]  /*15000*/  FSEL R87, R87, -INF , !P4 ;  /* 0xff80000057577808 */ /* 0x000fe40006000000 */
[----:B------:R-:W-:Y:S02]  /*15010*/  FSEL R74, R74, -INF , !P3 ;  /* 0xff8000004a4a7808 */ /* 0x000fe40005800000 */
[----:B------:R-:W-:Y:S02]  /*15020*/  FSEL R68, R68, -INF , !P2 ;  /* 0xff80000044447808 */ /* 0x000fe40005000000 */
[----:B------:R-:W-:-:S02]  /*15030*/  I2FP.F32.S32 R171, R171 ;  /* 0x000000ab00ab7245 */ /* 0x000fc40000201400 */
[-C--:B------:R-:W-:Y:S02]  /*15040*/  ISETP.GE.AND P4, PT, R170, R194.reuse, PT ;  /* 0x000000c2aa00720c */ /* 0x080fe40003f86270 */
        /* <DEDUP_REMOVED lines=13> */
[----:B------:R-:W-:Y:S01]  /*15120*/  FSEL R44, R50, -INF , !P6 ;  /* 0xff800000322c7808 */ /* 0x000fe20007000000 */
[----:B------:R-:W-:Y:S01]  /*15130*/  FFMA.FTZ R110, R156, UR5, R110 ;  /* 0x000000059c6e7c23 */ /* 0x000fe2000801006e */
[----:B------:R-:W-:Y:S02]  /*15140*/  ISETP.GE.AND P5, PT, R163, R0, PT ;  /* 0x00000000a300720c */ /* 0x000fe40003fa6270 */
[----:B------:R-:W-:Y:S02]  /*15150*/  FSEL R66, R66, -INF , !P4 ;  /* 0xff80000042427808 */ /* 0x000fe40006000000 */
[----:B------:R-:W-:Y:S02]  /*15160*/  FSEL R54, R54, -INF , !P3 ;  /* 0xff80000036367808 */ /* 0x000fe40005800000 */
[----:B------:R-:W-:-:S02]  /*15170*/  FSEL R52, R52, -INF , !P2 ;  /* 0xff80000034347808 */ /* 0x000fc40005000000 */
[----:B------:R-:W-:Y:S02]  /*15180*/  ISETP.GE.AND P6, PT, R178, R194, PT ;  /* 0x000000c2b200720c */ /* 0x000fe40003fc6270 */
[----:B------:R-:W-:Y:S02]  /*15190*/  I2FP.F32.S32 R163, R163 ;  /* 0x000000a300a37245 */ /* 0x000fe40000201400 */
[-C--:B------:R-:W-:Y:S02]  /*151a0*/  ISETP.GE.AND P4, PT, R161, R0.reuse, PT ;  /* 0x00000000a100720c */ /* 0x080fe40003f86270 */
[-C--:B------:R-:W-:Y:S01]  /*151b0*/  ISETP.GE.AND P3, PT, R160, R0.reuse, PT ;  /* 0x00000000a000720c */ /* 0x080fe20003f66270 */
[----:B------:R-:W-:Y:S01]  /*151c0*/  FFMA.FTZ R126, R163, UR5, R126 ;  /* 0x00000005a37e7c23 */ /* 0x000fe2000801007e */
[----:B------:R-:W-:Y:S02]  /*151d0*/  ISETP.GE.AND P2, PT, R158, R0, PT ;  /* 0x000000009e00720c */ /* 0x000fe40003f46270 */
[----:B------:R-:W-:-:S02]  /*151e0*/  I2FP.F32.S32 R178, R178 ;  /* 0x000000b200b27245 */ /* 0x000fc40000201400 */
[----:B------:R-:W-:Y:S02]  /*151f0*/  I2FP.F32.S32 R161, R161 ;  /* 0x000000a100a17245 */ /* 0x000fe40000201400 */
[----:B------:R-:W-:Y:S01]  /*15200*/  I2FP.F32.S32 R160, R160 ;  /* 0x000000a000a07245 */ /* 0x000fe20000201400 */
[----:B------:R-:W-:Y:S01]  /*15210*/  FFMA.FTZ R64, R178, UR5, R120 ;  /* 0x00000005b2407c23 */ /* 0x000fe20008010078 */
        /* <DEDUP_REMOVED lines=10> */
[----:B------:R-:W-:Y:S02]  /*152c0*/  FSEL R126, R122, -INF , !P4 ;  /* 0xff8000007a7e7808 */ /* 0x000fe40006000000 */
[----:B------:R-:W-:Y:S02]  /*152d0*/  FSEL R120, R118, -INF , !P3 ;  /* 0xff80000076787808 */ /* 0x000fe40005800000 */
[----:B------:R-:W-:Y:S02]  /*152e0*/  FSEL R114, R114, -INF , !P2 ;  /* 0xff80000072727808 */ /* 0x000fe40005000000 */
[----:B------:R-:W-:-:S02]  /*152f0*/  ISETP.GE.AND P6, PT, R172, R194, PT ;  /* 0x000000c2ac00720c */ /* 0x000fc40003fc6270 */
        /* <DEDUP_REMOVED lines=9> */
[----:B------:R-:W-:Y:S01]  /*15390*/  FFMA.FTZ R106, R155, UR5, R106 ;  /* 0x000000059b6a7c23 */ /* 0x000fe2000801006a */
[----:B------:R-:W-:Y:S01]  /*153a0*/  I2FP.F32.S32 R151, R151 ;  /* 0x0000009700977245 */ /* 0x000fe20000201400 */
[----:B------:R-:W-:Y:S01]  /*153b0*/  FFMA.FTZ R102, R153, UR5, R102 ;  /* 0x0000000599667c23 */ /* 0x000fe20008010066 */
[----:B------:R-:W-:Y:S01]  /*153c0*/  FSEL R128, R90, -INF , !P0 ;  /* 0xff8000005a807808 */ /* 0x000fe20004000000 */
[----:B------:R-:W-:Y:S01]  /*153d0*/  FFMA.FTZ R98, R152, UR5, R98 ;  /* 0x0000000598627c23 */ /* 0x000fe20008010062 */
[----:B------:R-:W-:Y:S01]  /*153e0*/  PLOP3.LUT P0, PT, PT, PT, UP0, 0x80, 0x0 ;  /* 0x000000000000781c */ /* 0x000fe20003f0f008 */
[----:B------:R-:W-:Y:S01]  /*153f0*/  FFMA.FTZ R32, R151, UR5, R94 ;  /* 0x0000000597207c23 */ /* 0x000fe2000801005e */
[----:B------:R-:W-:-:S02]  /*15400*/  FSEL R50, R50, -INF , !P6 ;  /* 0xff80000032327808 */ /* 0x000fc40007000000 */
[----:B------:R-:W-:Y:S02]  /*15410*/  FSEL R124, R106, -INF , !P5 ;  /* 0xff8000006a7c7808 */ /* 0x000fe40006800000 */
[----:B------:R-:W-:Y:S02]  /*15420*/  FSEL R110, R102, -INF , !P4 ;  /* 0xff800000666e7808 */ /* 0x000fe40006000000 */
[----:B------:R-:W-:Y:S02]  /*15430*/  FSEL R118, R98, -INF , !P3 ;  /* 0xff80000062767808 */ /* 0x000fe40005800000 */
[----:B------:R-:W-:Y:S02]  /*15440*/  FSEL R32, R32, -INF , !P2 ;  /* 0xff80000020207808 */ /* 0x000fe40005000000 */
[----:B------:R-:W-:Y:S02]  /*15450*/  ISETP.GE.AND P6, PT, R148, R194, PT ;  /* 0x000000c29400720c */ /* 0x000fe40003fc6270 */
[----:B------:R-:W-:-:S02]  /*15460*/  ISETP.GE.AND P5, PT, R141, R0, PT ;  /* 0x000000008d00720c */ /* 0x000fc40003fa6270 */
[-C--:B------:R-:W-:Y:S02]  /*15470*/  ISETP.GE.AND P4, PT, R140, R0.reuse, PT ;  /* 0x000000008c00720c */ /* 0x080fe40003f86270 */
[-C--:B------:R-:W-:Y:S02]  /*15480*/  ISETP.GE.AND P3, PT, R61, R0.reuse, PT ;  /* 0x000000003d00720c */ /* 0x080fe40003f66270 */
[----:B------:R-:W-:Y:S02]  /*15490*/  ISETP.GE.AND P2, PT, R148, R0, PT ;  /* 0x000000009400720c */ /* 0x000fe40003f46270 */
[----:B------:R-:W-:Y:S02]  /*154a0*/  I2FP.F32.S32 R141, R141 ;  /* 0x0000008d008d7245 */ /* 0x000fe40000201400 */
[----:B------:R-:W-:Y:S02]  /*154b0*/  I2FP.F32.S32 R140, R140 ;  /* 0x0000008c008c7245 */ /* 0x000fe40000201400 */
[----:B------:R-:W-:Y:S01]  /*154c0*/  I2FP.F32.S32 R61, R61 ;  /* 0x0000003d003d7245 */ /* 0x000fe20000201400 */
[----:B------:R-:W-:Y:S01]  /*154d0*/  FFMA.FTZ R86, R141, UR5, R86 ;  /* 0x000000058d567c23 */ /* 0x000fe20008010056 */
[----:B------:R-:W-:Y:S01]  /*154e0*/  I2FP.F32.S32 R148, R148 ;  /* 0x0000009400947245 */ /* 0x000fe20000201400 */
[----:B------:R-:W-:-:S02]  /*154f0*/  FFMA.FTZ R82, R140, UR5, R82 ;  /* 0x000000058c527c23 */ /* 0x000fc40008010052 */
[----:B------:R-:W-:Y:S01]  /*15500*/  FFMA.FTZ R61, R61, UR5, R78 ;  /* 0x000000053d3d7c23 */ /* 0x000fe2000801004e */
[----:B------:R-:W-:Y:S01]  /*15510*/  FSEL R170, R86, -INF , !P5 ;  /* 0xff80000056aa7808 */ /* 0x000fe20006800000 */
[C---:B------:R-:W-:Y:S01]  /*15520*/  FFMA.FTZ R36, R148.reuse, UR5, R36 ;  /* 0x0000000594247c23 */ /* 0x040fe20008010024 */
[----:B------:R-:W-:Y:S01]  /*15530*/  FFMA.FTZ R0, R148, UR5, R38 ;  /* 0x0000000594007c23 */ /* 0x000fe20008010026 */
[----:B------:R-:W-:Y:S02]  /*15540*/  FSEL R169, R82, -INF , !P4 ;  /* 0xff80000052a97808 */ /* 0x000fe40006000000 */
        /* <DEDUP_REMOVED lines=42> */
[----:B------:R-:W-:Y:S01]  /*157f0*/  @P6 VIADD R86, R86, 0x1 ;  /* 0x0000000156566836 */ /* 0x000fe20000000000 */
[----:B------:R-:W-:-:S03]  /*15800*/  LOP3.LUT R60, RZ, R38, RZ, 0x33, !PT ;  /* 0x00000026ff3c7212 */ /* 0x000fc600078e33ff */
[----:B------:R-:W-:Y:S02]  /*15810*/  IMAD.MOV.U32 R61, RZ, RZ, R84 ;  /* 0x000000ffff3d7224 */ /* 0x000fe400078e0054 */
[----:B------:R-:W-:Y:S02]  /*15820*/  @!P3 IADD3 R86, -R86, RZ, RZ ;  /* 0x000000ff5656b210 */ /* 0x000fe40007ffe1ff */
[----:B------:R-:W-:Y:S02]  /*15830*/  @!P0 IMAD.MOV R61, RZ, RZ, -R61 ;  /* 0x000000ffff3d8224 */ /* 0x000fe400078e0a3d */
[----:B------:R-:W-:-:S03]  /*15840*/  SEL R84, R60, R86, !P2 ;  /* 0x000000563c547207 */ /* 0x000fc60005000000 */
[----:B------:R-:W-:Y:S02]  /*15850*/  SEL R60, R60, R61, !P2 ;  /* 0x0000003d3c3c7207 */ /* 0x000fe40005000000 */
[----:B------:R-:W-:-:S04]  /*15860*/  IMAD.WIDE R96, R84, 0x4, R240 ;  /* 0x0000000454607825 */ /* 0x000fc800078e02f0 */
[----:B------:R-:W-:Y:S01]  /*15870*/  IMAD.WIDE R90, R60, 0x4, R240 ;  /* 0x000000043c5a7825 */ /* 0x000fe200078e02f0 */
[----:B------:R-:W2:Y:S04]  /*15880*/  LDG.E R80, desc[UR10][R96.64] ;  /* 0x0000000a60507981 */ /* 0x000ea8000c1e1900 */
[----:B------:R1:W2:Y:S01]  /*15890*/  LDG.E R78, desc[UR10][R90.64] ;  /* 0x0000000a5a4e7981 */ /* 0x0002a2000c1e1900 */
[----:B------:R-:W-:Y:S02]  /*158a0*/  IADD3 R84, R84, -R60, RZ ;  /* 0x8000003c54547210 */ /* 0x000fe40007ffe0ff */
[----:B------:R-:W3:Y:S03]  /*158b0*/  LDC.64 R60, c[0x0][0x230] ;  /* 0x00008c00ff3c7b82 */ /* 0x000ee60000000a00 */
[----:B------:R-:W-:-:S02]  /*158c0*/  IMAD R84, R84, R38, -0x100 ;  /* 0xffffff0054547424 */ /* 0x000fc400078e0226 */
[----:B------:R-:W-:-:S03]  /*158d0*/  IMAD.U32 R38, RZ, RZ, UR6 ;  /* 0x00000006ff267e24 */ /* 0x000fc6000f8e00ff */
[----:B------:R-:W-:Y:S01]  /*158e0*/  SHF.R.S32.HI R82, RZ, 0x1f, R84 ;  /* 0x0000001fff527819 */ /* 0x000fe20000011454 */
[----:B-1----:R-:W-:Y:S01]  /*158f0*/  IMAD.WIDE.U32 R90, R84, R38, RZ ;  /* 0x00000026545a7225 */ /* 0x002fe200078e00ff */
[----:B--2---:R-:W-:-:S03]  /*15900*/  IADD3 R78, -R80, R78, RZ ;  /* 0x0000004e504e7210 */ /* 0x004fc60007ffe1ff */
[----:B------:R-:W-:Y:S01]  /*15910*/  IMAD R80, R82, R38, RZ ;  /* 0x0000002652507224 */ /* 0x000fe200078e02ff */
[----:B------:R-:W-:-:S03]  /*15920*/  SHF.R.S32.HI R82, RZ, 0x1f, R78 ;  /* 0x0000001fff527819 */ /* 0x000fc6000001144e */
[----:B------:R-:W-:Y:S02]  /*15930*/  IMAD R80, R84, UR7, R80 ;  /* 0x0000000754507c24 */ /* 0x000fe4000f8e0250 */
[-C--:B---3--:R-:W-:Y:S02]  /*15940*/  IMAD R82, R82, R60.reuse, RZ ;  /* 0x0000003c52527224 */ /* 0x088fe400078e02ff */
[----:B------:R-:W-:Y:S02]  /*15950*/  IMAD.IADD R91, R91, 0x1, R80 ;  /* 0x000000015b5b7824 */ /* 0x000fe400078e0250 */
[C---:B------:R-:W-:Y:S02]  /*15960*/  IMAD R61, R78.reuse, R61, R82 ;  /* 0x0000003d4e3d7224 */ /* 0x040fe400078e0252 */
[----:B------:R-:W-:-:S04]  /*15970*/  IMAD.WIDE.U32 R90, R78, R60, R90 ;  /* 0x0000003c4e5a7225 */ /* 0x000fc800078e005a */
[----:B------:R-:W-:Y:S01]  /*15980*/  IMAD.MOV.U32 R82, RZ, RZ, R90 ;  /* 0x000000ffff527224 */ /* 0x000fe200078e005a */
[----:B------:R-:W-:Y:S01]  /*15990*/  IADD3 R80, R91, R61, RZ ;  /* 0x0000003d5b507210 */ /* 0x000fe20007ffe0ff */
[----:B------:R-:W-:Y:S06]  /*159a0*/  BRA `(.L_x_2122) ;  /* 0x0000000000107947 */ /* 0x000fec0003800000 */
.L_x_2121:
[----:B------:R-:W1:Y:S02]  /*159b0*/  LDC R38, c[0x0][0x248] ;  /* 0x00009200ff267b82 */ /* 0x000e640000000800 */
[----:B-1----:R-:W-:-:S05]  /*159c0*/  IMAD.SHL.U32 R82, R38, 0x100, RZ ;  /* 0x0000010026527824 */ /* 0x002fca00078e00ff */
[----:B------:R-:W-:-:S04]  /*159d0*/  IADD3 R82, -R82, RZ, RZ ;  /* 0x000000ff52527210 */ /* 0x000fc80007ffe1ff */
[----:B------:R-:W-:-:S07]  /*159e0*/  SHF.R.S32.HI R80, RZ, 0x1f, R82 ;  /* 0x0000001fff507819 */ /* 0x000fce0000011452 */
.L_x_2122:
[----:B------:R-:W1:Y:S01]  /*159f0*/  @!P1 LDC R84, c[0x0][0x24c] ;  /* 0x00009300ff549b82 */ /* 0x000e620000000800 */
[----:B------:R-:W-:Y:S01]  /*15a00*/  @!P1 IADD3 R61, P0, R82, UR19, RZ ;  /* 0x00000013523d9c10 */ /* 0x000fe2000ff1e0ff */
[----:B------:R-:W-:Y:S01]  /*15a10*/  @!P1 IMAD.MOV.U32 R90, RZ, RZ, R82 ;  /* 0x000000ffff5a9224 */ /* 0x000fe200078e0052 */
[----:B------:R2:W-:Y:S01]  /*15a20*/  @P1 STS [R243+0x1004], RZ ;  /* 0x001004fff3001388 */ /* 0x0005e20000000800 */
[----:B------:R-:W-:Y:S01]  /*15a30*/  @!P1 IMAD.MOV.U32 R91, RZ, RZ, R80 ;  /* 0x000000ffff5b9224 */ /* 0x000fe200078e0050 */
[----:B------:R-:W-:Y:S01]  /*15a40*/  @!P1 IADD3.X R60, R80, UR18, RZ, P0, !PT ;  /* 0x00000012503c9c10 */ /* 0x000fe200087fe4ff */
[----:B------:R-:W-:Y:S01]  /*15a50*/  BSSY B0, `(.L_x_2123) ;  /* 0x0000056000007945 */ /* 0x000fe20003800000 */
[C---:B------:R-:W-:Y:S01]  /*15a60*/  @!P1 LEA R96, P0, R61.reuse, R242, 0x1 ;  /* 0x000000f23d609211 */ /* 0x040fe200078008ff */
[----:B------:R-:W3:Y:S01]  /*15a70*/  @!P1 LDC R86, c[0x0][0x24c] ;  /* 0x00009300ff569b82 */ /* 0x000ee20000000800 */
[----:B------:R-:W-:Y:S01]  /*15a80*/  @!P1 IMAD.WIDE.U32 R90, R38, 0x60, R90 ;  /* 0x00000060265a9825 */ /* 0x000fe200078e005a */
[----:B------:R2:W-:Y:S01]  /*15a90*/  @P1 STS.64 [R243+0x1008], RZ ;  /* 0x001008fff3001388 */ /* 0x0005e20000000a00 */
[----:B------:R-:W-:-:S02]  /*15aa0*/  @!P1 LEA.HI.X R97, R61, R223, R60, 0x1, P0 ;  /* 0x000000df3d619211 */ /* 0x000fc400000f0c3c */
[C---:B------:R-:W-:Y:S01]  /*15ab0*/  @!P1 LEA R98, P0, R82.reuse, R242, 0x1 ;  /* 0x000000f252629211 */ /* 0x040fe200078008ff */
[----:B------:R2:W-:Y:S02]  /*15ac0*/  @P1 STS [R243+0x1000], RZ ;  /* 0x001000fff3001388 */ /* 0x0005e40000000800 */
[----:B------:R-:W4:Y:S01]  /*15ad0*/  @!P1 LDC R61, c[0x0][0x24c] ;  /* 0x00009300ff3d9b82 */ /* 0x000f220000000800 */
[----:B------:R-:W-:Y:S02]  /*15ae0*/  @!P1 LEA.HI.X R99, R82, R223, R80, 0x1, P0 ;  /* 0x000000df52639211 */ /* 0x000fe400000f0c50 */
[----:B------:R-:W-:-:S03]  /*15af0*/  @!P1 LEA R88, P0, R38, R82, 0x6 ;  /* 0x0000005226589211 */ /* 0x000fc600078030ff */
[----:B------:R-:W-:Y:S01]  /*15b00*/  @!PT LDS RZ, [RZ] ;  /* 0x00000000fffff984 */ /* 0x000fe20000000800 */
[----:B------:R-:W-:Y:S01]  /*15b10*/  @!PT LDS RZ, [RZ] ;  /* 0x00000000fffff984 */ /* 0x000fe20000000800 */
[----:B------:R-:W-:Y:S01]  /*15b20*/  @!PT LDS RZ, [RZ] ;  /* 0x00000000fffff984 */ /* 0x000fe20000000800 */
[----:B------:R5:W-:Y:S01]  /*15b30*/  @!P1 LDGSTS.E.BYPASS.LTC128B.128 [R243+0x1000], desc[UR10][R98.64] ;  /* 0x0100000062f39fae */ /* 0x000be2000b901d4a */
[----:B------:R-:W-:Y:S01]  /*15b40*/  @!P1 LEA R140, P2, R88, R242, 0x1 ;  /* 0x000000f2588c9211 */ /* 0x000fe200078408ff */
[----:B------:R-:W2:Y:S01]  /*15b50*/  @!P1 LDC R60, c[0x0][0x24c] ;  /* 0x00009300ff3c9b82 */ /* 0x000ea20000000800 */
[----:B-1----:R-:W-:Y:S01]  /*15b60*/  @!P1 IMAD R84, R84, 0x60, RZ ;  /* 0x0000006054549824 */ /* 0x002fe200078e02ff */
[----:B------:R1:W-:Y:S03]  /*15b70*/  @P1 STS.128 [R243+0x1800], RZ ;  /* 0x001800fff3001388 */ /* 0x0003e60000000c00 */
[----:B------:R-:W-:Y:S01]  /*15b80*/  @!P1 IMAD.IADD R84, R84, 0x1, R91 ;  /* 0x0000000154549824 */ /* 0x000fe200078e025b */
[----:B------:R-:W-:Y:S01]  /*15b90*/  @!PT LDS RZ, [RZ] ;  /* 0x00000000fffff984 */ /* 0x000fe20000000800 */
[----:B------:R-:W-:Y:S01]  /*15ba0*/  @!PT LDS RZ, [RZ] ;  /* 0x00000000fffff984 */ /* 0x000fe20000000800 */
[----:B------:R-:W-:Y:S01]  /*15bb0*/  @!PT LDS RZ, [RZ] ;  /* 0x00000000fffff984 */ /* 0x000fe20000000800 */
[----:B------:R1:W-:Y:S01]  /*15bc0*/  @!P1 LDGSTS.E.BYPASS.LTC128B.128 [R243+0x1800], desc[UR10][R96.64] ;  /* 0x0180000060f39fae */ /* 0x0003e2000b901d4a */
[----:B------:R-:W-:Y:S01]  /*15bd0*/  @!P1 IMAD.MOV.U32 R91, RZ, RZ, R80 ;  /* 0x000000ffff5b9224 */ /* 0x000fe200078e0050 */
[----:B------:R-:W1:Y:S01]  /*15be0*/  @!P1 LDC R78, c[0x0][0x24c] ;  /* 0x00009300ff4e9b82 */ /* 0x000e620000000800 */
[----:B---3--:R-:W-:Y:S01]  /*15bf0*/  @!P1 LEA.HI.X R86, R38, R80, R86, 0x6, P0 ;  /* 0x0000005026569211 */ /* 0x008fe200000f3456 */
[----:B------:R3:W-:Y:S01]  /*15c00*/  @P1 STS.128 [R243+0x2000], RZ ;  /* 0x002000fff3001388 */ /* 0x0007e20000000c00 */
[----:B------:R-:W-:-:S02]  /*15c10*/  @!P1 LEA R100, P0, R90, R242, 0x1 ;  /* 0x000000f25a649211 */ /* 0x000fc400078008ff */
[-C--:B------:R-:W-:Y:S02]  /*15c20*/  @!P1 LEA.HI.X R141, R88, R223.reuse, R86, 0x1, P2 ;  /* 0x000000df588d9211 */ /* 0x080fe400010f0c56 */
[----:B------:R-:W-:Y:S01]  /*15c30*/  @!P1 LEA.HI.X R101, R90, R223, R84, 0x1, P0 ;  /* 0x000000df5a659211 */ /* 0x000fe200000f0c54 */
[----:B------:R-:W-:Y:S01]  /*15c40*/  @!P1 IMAD.MOV.U32 R90, RZ, RZ, R82 ;  /* 0x000000ffff5a9224 */ /* 0x000fe200078e0052 */
[C---:B------:R-:W-:Y:S01]  /*15c50*/  @!P1 LEA R84, P0, R38.reuse, R82, 0x7 ;  /* 0x0000005226549211 */ /* 0x040fe200078038ff */
[----:B----4-:R-:W-:Y:S01]  /*15c60*/  @!P1 IMAD R61, R61, 0xa0, RZ ;  /* 0x000000a03d3d9824 */ /* 0x010fe200078e02ff */
[----:B------:R-:W-:Y:S01]  /*15c70*/  @!PT LDS RZ, [RZ] ;  /* 0x00000000fffff984 */ /* 0x000fe20000000800 */
[----:B------:R-:W-:Y:S01]  /*15c80*/  @!PT LDS RZ, [RZ] ;  /* 0x00000000fffff984 */ /* 0x000fe20000000800 */
[----:B------:R-:W-:Y:S01]  /*15c90*/  @!PT LDS RZ, [RZ] ;  /* 0x00000000fffff984 */ /* 0x000fe20000000800 */
[----:B------:R3:W-:Y:S01]  /*15ca0*/  @!P1 LDGSTS.E.BYPASS.LTC128B.128 [R243+0x2000], desc[UR10][R140.64] ;  /* 0x020000008cf39fae */ /* 0x0007e2000b901d4a */
[----:B------:R-:W-:-:S03]  /*15cb0*/  @!P1 IMAD.WIDE.U32 R90, R38, 0xc0, R90 ;  /* 0x000000c0265a9825 */ /* 0x000fc600078e005a */
[----:B------:R3:W-:Y:S01]  /*15cc0*/  @P1 STS.128 [R243+0x2800], RZ ;  /* 0x002800fff3001388 */ /* 0x0007e20000000c00 */
[----:B--2---:R-:W-:Y:S01]  /*15cd0*/  @!P1 IMAD R60, R60, 0xc0, RZ ;  /* 0x000000c03c3c9824 */ /* 0x004fe200078e02ff */
[----:B-----5:R-:W-:Y:S02]  /*15ce0*/  @!P1 LEA R98, P3, R84, R242, 0x1 ;  /* 0x000000f254629211 */ /* 0x020fe400078608ff */
[----:B------:R-:W-:Y:S01]  /*15cf0*/  @!PT LDS RZ, [RZ] ;  /* 0x00000000fffff984 */ /* 0x000fe20000000800 */
[----:B------:R-:W-:Y:S01]  /*15d00*/  @!PT LDS RZ, [RZ] ;  /* 0x00000000fffff984 */ /* 0x000fe20000000800 */
[----:B------:R-:W-:Y:S01]  /*15d10*/  @!PT LDS RZ, [RZ] ;  /* 0x00000000fffff984 */ /* 0x000fe20000000800 */
[----:B------:R3:W-:Y:S01]  /*15d20*/  @!P1 LDGSTS.E.BYPASS.LTC128B.128 [R243+0x2800], desc[UR10][R100.64] ;  /* 0x0280000064f39fae */ /* 0x0007e2000b901d4a */
[----:B------:R-:W-:-:S03]  /*15d30*/  @!P1 IMAD.IADD R60, R60, 0x1, R91 ;  /* 0x000000013c3c9824 */ /* 0x000fc600078e025b */
[----:B------:R3:W-:Y:S01]  /*15d40*/  @P1 STS.128 [R243+0x3000], RZ ;  /* 0x003000fff3001388 */ /* 0x0007e20000000c00 */
[----:B-1----:R-:W-:Y:S01]  /*15d50*/  @!P1 LEA.HI.X R78, R38, R80, R78, 0x7, P0 ;  /* 0x00000050264e9211 */ /* 0x002fe200000f3c4e */
[----:B------:R-:W-:Y:S01]  /*15d60*/  @!P1 IMAD.MOV.U32 R96, RZ, RZ, R82 ;  /* 0x000000ffff609224 */ /* 0x000fe200078e0052 */
[-C--:B------:R-:W-:Y:S01]  /*15d70*/  @!P1 LEA R152, P0, R90, R242.reuse, 0x1 ;  /* 0x000000f25a989211 */ /* 0x080fe200078008ff */
[----:B------:R-:W-:Y:S01]  /*15d80*/  @!P1 IMAD.MOV.U32 R97, RZ, RZ, R80 ;  /* 0x000000ffff619224 */ /* 0x000fe200078e0050 */
[-C--:B------:R-:W-:Y:S02]  /*15d90*/  @!P1 LEA.HI.X R99, R84, R223.reuse, R78, 0x1, P3 ;  /* 0x000000df54639211 */ /* 0x080fe400018f0c4e */
[-C--:B------:R-:W-:Y:S01]  /*15da0*/  @!P1 LEA.HI.X R153, R90, R223.reuse, R60, 0x1, P0 ;  /* 0x000000df5a999211 */ /* 0x080fe200000f0c3c */
[----:B------:R-:W-:Y:S02]  /*15db0*/  @!P1 IMAD.WIDE.U32 R96, R38, 0xa0, R96 ;  /* 0x000000a026609825 */ /* 0x000fe400078e0060 */
[----:B------:R-:W-:Y:S01]  /*15dc0*/  @!PT LDS RZ, [RZ] ;  /* 0x00000000fffff984 */ /* 0x000fe20000000800 */
[----:B------:R-:W-:Y:S01]  /*15dd0*/  @!PT LDS RZ, [RZ] ;  /* 0x00000000fffff984 */ /* 0x000fe20000000800 */
[----:B------:R-:W-:Y:S01]  /*15de0*/  @!PT LDS RZ, [RZ] ;  /* 0x00000000fffff984 */ /* 0x000fe20000000800 */
[----:B------:R3:W-:Y:S02]  /*15df0*/  @!P1 LDGSTS.E.BYPASS.LTC128B.128 [R243+0x3000], desc[UR10][R98.64] ;  /* 0x0300000062f39fae */ /* 0x0007e4000b901d4a */
[----:B------:R-:W-:Y:S01]  /*15e00*/  @!P1 IMAD.IADD R61, R61, 0x1, R97 ;  /* 0x000000013d3d9824 */ /* 0x000fe200078e0261 */
[C---:B------:R-:W-:Y:S01]  /*15e10*/  @!P1 LEA R160, P2, R96.reuse, R242, 0x1 ;  /* 0x000000f260a09211 */ /* 0x040fe200078408ff */
[----:B------:R3:W-:Y:S03]  /*15e20*/  @P1 STS.128 [R243+0x3800], RZ ;  /* 0x003800fff3001388 */ /* 0x0007e60000000c00 */
[----:B------:R-:W-:-:S05]  /*15e30*/  @!P1 LEA.HI.X R161, R96, R223, R61, 0x1, P2 ;  /* 0x000000df60a19211 */ /* 0x000fca00010f0c3d */
        /* <DEDUP_REMOVED lines=23> */
.L_x_2124:
[----:B------:R-:W-:Y:S05]  /*15fb0*/  BSYNC B0 ;  /* 0x0000000000007941 */ /* 0x000fea0003800000 */
.L_x_2123:
[----:B------:R-:W0:Y:S01]  /*15fc0*/  LDGDEPBAR ;  /* 0x00000000000079af */ /* 0x000e220000000000 */
[----:B------:R-:W-:-:S04]  /*15fd0*/  LEA R242, P0, R82, R242, 0x1 ;  /* 0x000000f252f27211 */ /* 0x000fc800078008ff */
[----:B------:R-:W-:-:S09]  /*15fe0*/  LEA.HI.X R223, R82, R223, R80, 0x1, P0 ;  /* 0x000000df52df7211 */ /* 0x000fd200000f0c50 */
.L_x_2120:
[----:B-1----:R-:W-:Y:S01]  /*15ff0*/  FMNMX.FTZ R60, R132, R83, !PT ;  /* 0x00000053843c7209 */ /* 0x002fe20007810000 */
[----:B------:R-:W-:Y:S01]  /*16000*/  ULDC UR4, c[0x0][0x2ec] ;  /* 0x0000bb0000047ab9 */ /* 0x000fe20000000800 */
[----:B---3--:R-:W-:Y:S02]  /*16010*/  FMNMX.FTZ R100, R134, R25, !PT ;  /* 0x0000001986647209 */ /* 0x008fe40007810000 */
        /* <DEDUP_REMOVED lines=134> */
[--C-:B------:R-:W-:Y:S01]  /*16880*/  FFMA.FTZ R104, R72, UR4, -R99.reuse ;  /* 0x0000000448687c23 */ /* 0x100fe20008010863 */
[----:B------:R-:W1:Y:S01]  /*16890*/  SHFL.BFLY PT, R10, R100, 0x2, 0x1f ;  /* 0x0c401f00640a7f89 */ /* 0x000e6200000e0000 */
        /* <DEDUP_REMOVED lines=14> */
[----:B------:R-:W-:Y:S01]  /*16980*/  LDSM.16.MT88.4 R16, [R244+0x5000] ;  /* 0x00500000f410783b */ /* 0x000fe20000004200 */
[--C-:B------:R-:W-:Y:S01]  /*16990*/  FFMA.FTZ R106, R50, UR4, -R99.reuse ;  /* 0x00000004326a7c23 */ /* 0x100fe20008010863 */
[--C-:B------:R-:W-:Y:S01]  /*169a0*/  FFMA.FTZ R93, R63, UR4, -R99.reuse ;  /* 0x000000043f5d7c23 */ /* 0x100fe20008010863 */
[--C-:B------:R-:W-:Y:S01]  /*169b0*/  FFMA.FTZ R63, R6, UR4, -R99.reuse ;  /* 0x00000004063f7c23 */ /* 0x100fe20008010863 */
[--C-:B------:R-:W-:Y:S01]  /*169c0*/  FFMA.FTZ R50, R4, UR4, -R99.reuse ;  /* 0x0000000404327c23 */ /* 0x100fe20008010863 */
[----:B------:R-:W-:Y:S01]  /*169d0*/  FSEL R4, R101, RZ, P1 ;  /* 0x000000ff65047208 */ /* 0x000fe20000800000 */
[--C-:B------:R-:W-:Y:S01]  /*169e0*/  FFMA.FTZ R165, R83, UR4, -R99.reuse ;  /* 0x0000000453a57c23 */ /* 0x100fe20008010863 */
[--C-:B------:R-:W-:Y:S01]  /*169f0*/  FFMA.FTZ R161, R130, UR4, -R99.reuse ;  /* 0x0000000482a17c23 */ /* 0x100fe20008010863 */
[--C-:B------:R-:W-:Y:S01]  /*16a00*/  FFMA.FTZ R156, R70, UR4, -R99.reuse ;  /* 0x00000004469c7c23 */ /* 0x100fe20008010863 */
[----:B-1----:R-:W-:Y:S01]  /*16a10*/  FMNMX.FTZ R100, R100, R10, !PT ;  /* 0x0000000a64647209 */ /* 0x002fe20007810000 */
[----:B------:R-:W-:Y:S01]  /*16a20*/  FADD.FTZ R4, R132, -R4 ;  /* 0x8000000484047221 */ /* 0x000fe20000010000 */
[--C-:B------:R-:W-:Y:S01]  /*16a30*/  FFMA.FTZ R88, R79, UR4, -R99.reuse ;  /* 0x000000044f587c23 */ /* 0x100fe20008010863 */
[--C-:B------:R-:W-:Y:S01]  /*16a40*/  FFMA.FTZ R79, R143, UR4, -R99.reuse ;  /* 0x000000048f4f7c23 */ /* 0x100fe20008010863 */
[--C-:B------:R-:W-:Y:S01]  /*16a50*/  FFMA.FTZ R140, R113, UR4, -R99.reuse ;  /* 0x00000004718c7c23 */ /* 0x100fe20008010863 */
[----:B------:R-:W1:Y:S01]  /*16a60*/  SHFL.BFLY PT, R8, R100, 0x1, 0x1f ;  /* 0x0c201f0064087f89 */ /* 0x000e6200000e0000 */
[----:B------:R-:W-:Y:S01]  /*16a70*/  FMUL.FTZ R4, R4, UR4 ;  /* 0x0000000404047c20 */ /* 0x000fe20008410000 */
        /* <DEDUP_REMOVED lines=22> */
[----:B-1----:R-:W-:Y:S01]  /*16be0*/  FMNMX.FTZ R100, R100, R8, !PT ;  /* 0x0000000864647209 */ /* 0x002fe20007810000 */
[--C-:B------:R-:W-:Y:S01]  /*16bf0*/  FFMA.FTZ R141, R89, UR4, -R99.reuse ;  /* 0x00000004598d7c23 */ /* 0x100fe20008010863 */
[----:B------:R-:W1:Y:S01]  /*16c00*/  MUFU.EX2 R153, R153 ;  /* 0x0000009900997308 */ /* 0x000e620000000800 */
[----:B------:R-:W3:Y:S01]  /*16c10*/  LDSM.16.MT88.4 R8, [R245+0x5000] ;  /* 0x00500000f508783b */ /* 0x000ee20000004200 */
[C---:B------:R-:W-:Y:S01]  /*16c20*/  FSETP.NEU.FTZ.AND P0, PT, R100.reuse, -INF , PT ;  /* 0xff8000006400780b */ /* 0x040fe20003f1d000 */
[----:B------:R-:W-:Y:S01]  /*16c30*/  FMUL.FTZ R38, R100, UR4 ;  /* 0x0000000464267c20 */ /* 0x000fe20008410000 */
[----:B--2---:R-:W-:Y:S01]  /*16c40*/  F2FP.BF16.F32.PACK_AB R12, R161, R165 ;  /* 0x000000a5a10c723e */ /* 0x004fe200000010ff */
[--C-:B------:R-:W-:Y:S01]  /*16c50*/  FFMA.FTZ R94, R52, UR4, -R99.reuse ;  /* 0x00000004345e7c23 */ /* 0x100fe20008010863 */
[----:B------:R-:W-:Y:S01]  /*16c60*/  FSEL R6, R100, RZ, P0 ;  /* 0x000000ff64067208 */ /* 0x000fe20000000000 */
[--C-:B------:R-:W-:Y:S01]  /*16c70*/  FFMA.FTZ R70, R26, UR4, -R99.reuse ;  /* 0x000000041a467c23 */ /* 0x100fe20008010863 */
[----:B------:R-:W-:Y:S01]  /*16c80*/  FSEL R38, R38, RZ, P0 ;  /* 0x000000ff26267208 */ /* 0x000fe20000000000 */
[----:B------:R-:W2:Y:S01]  /*16c90*/  MUFU.EX2 R166, R4 ;  /* 0x0000000400a67308 */ /* 0x000ea20000000800 */
[--C-:B------:R-:W-:Y:S01]  /*16ca0*/  FFMA.FTZ R61, R24, UR4, -R99.reuse ;  /* 0x00000004183d7c23 */ /* 0x100fe20008010863 */
        /* <DEDUP_REMOVED lines=15> */
[----:B-1----:R-:W-:Y:S01]  /*16da0*/  F2FP.BF16.F32.PACK_AB R14, R153, R156 ;  /* 0x0000009c990e723e */ /* 0x002fe200000010ff */
[-C--:B--2---:R-:W-:Y:S01]  /*16db0*/  FMUL.FTZ R20, R236, R166.reuse ;  /* 0x000000a6ec147220 */ /* 0x084fe20000410000 */
[----:B------:R-:W1:Y:S01]  /*16dc0*/  MUFU.EX2 R155, R155 ;  /* 0x0000009b009b7308 */ /* 0x000e620000000800 */
[-C--:B------:R-:W-:Y:S01]  /*16dd0*/  FMUL.FTZ R21, R237, R166.reuse ;  /* 0x000000a6ed157220 */ /* 0x080fe20000410000 */
[--C-:B------:R-:W-:Y:S01]  /*16de0*/  FFMA.FTZ R147, R126, UR4, -R38.reuse ;  /* 0x000000047e937c23 */ /* 0x100fe20008010826 */
[--C-:B------:R-:W-:Y:S01]  /*16df0*/  FFMA.FTZ R131, R120, UR4, -R38.reuse ;  /* 0x0000000478837c23 */ /* 0x100fe20008010826 */
[-C--:B------:R-:W-:Y:S01]  /*16e00*/  FMUL.FTZ R232, R232, R166.reuse ;  /* 0x000000a6e8e87220 */ /* 0x080fe20000410000 */
[----:B------:R-:W-:Y:S01]  /*16e10*/  FMUL.FTZ R233, R233, R166 ;  /* 0x000000a6e9e97220 */ /* 0x000fe20000410000 */
[----:B------:R-:W-:Y:S01]  /*16e20*/  LDSM.16.MT88.4 R24, [R245+0x5400] ;  /* 0x00540000f518783b */ /* 0x000fe20000004200 */
        /* <DEDUP_REMOVED lines=10> */
[----:B-1----:R-:W-:Y:S01]  /*16ed0*/  F2FP.BF16.F32.PACK_AB R13, R155, R160 ;  /* 0x000000a09b0d723e */ /* 0x002fe200000010ff */
[----:B------:R-:W-:Y:S01]  /*16ee0*/  LDSM.16.MT88.4 R28, [R244+0x5800] ;  /* 0x00580000f41c783b */ /* 0x000fe20000004200 */
[-C--:B------:R-:W-:Y:S01]  /*16ef0*/  FMUL.FTZ R228, R228, R166.reuse ;  /* 0x000000a6e4e47220 */ /* 0x080fe20000410000 */
[-C--:B------:R-:W-:Y:S01]  /*16f00*/  FMUL.FTZ R229, R229, R166.reuse ;  /* 0x000000a6e5e57220 */ /* 0x080fe20000410000 */
[-C--:B------:R-:W-:Y:S01]  /*16f10*/  FMUL.FTZ R224, R224, R166.reuse ;  /* 0x000000a6e0e07220 */ /* 0x080fe20000410000 */
[----:B------:R-:W-:Y:S01]  /*16f20*/  FMUL.FTZ R225, R225, R166 ;  /* 0x000000a6e1e17220 */ /* 0x000fe20000410000 */
[--C-:B------:R-:W-:Y:S01]  /*16f30*/  FFMA.FTZ R122, R111, UR4, -R99.reuse ;  /* 0x000000046f7a7c23 */ /* 0x100fe20008010863 */
[----:B------:R1:W4:Y:S01]  /*16f40*/  MUFU.EX2 R163, R6 ;  /* 0x0000000600a37308 */ /* 0x0003220000000800 */
[--C-:B------:R-:W-:Y:S01]  /*16f50*/  FFMA.FTZ R111, R124, UR4, -R38.reuse ;  /* 0x000000047c6f7c23 */ /* 0x100fe20008010826 */
[--C-:B------:R-:W-:Y:S01]  /*16f60*/  FFMA.FTZ R90, R34, UR4, -R99.reuse ;  /* 0x00000004225a7c23 */ /* 0x100fe20008010863 */
[--C-:B------:R-:W-:Y:S01]  /*16f70*/  FFMA.FTZ R89, R33, UR4, -R99.reuse ;  /* 0x0000000421597c23 */ /* 0x100fe20008010863 */
[----:B------:R-:W-:Y:S01]  /*16f80*/  FFMA.FTZ R64, R35, UR4, -R99 ;  /* 0x0000000423407c23 */ /* 0x000fe20008010863 */
[--C-:B------:R-:W-:Y:S01]  /*16f90*/  FFMA.FTZ R124, R32, UR4, -R38.reuse ;  /* 0x00000004207c7c23 */ /* 0x100fe20008010826 */
[--C-:B------:R-:W-:Y:S01]  /*16fa0*/  FFMA.FTZ R110, R110, UR4, -R38.reuse ;  /* 0x000000046e6e7c23 */ /* 0x100fe20008010826 */
[--C-:B------:R-:W-:Y:S01]  /*16fb0*/  FFMA.FTZ R126, R168, UR4, -R38.reuse ;  /* 0x00000004a87e7c23 */ /* 0x100fe20008010826 */
[----:B------:R-:W-:Y:S01]  /*16fc0*/  MUFU.EX2 R148, R148 ;  /* 0x0000009400947308 */ /* 0x000fe20000000800 */
        /* <DEDUP_REMOVED lines=8> */
[----:B-1----:R-:W1:Y:S01]  /*17050*/  LDSM.16.MT88.4 R4, [R244+0x5400] ;  /* 0x00540000f404783b */ /* 0x002e620000004200 */
[-C--:B----4-:R-:W-:Y:S01]  /*17060*/  FMUL.FTZ R22, R238, R163.reuse ;  /* 0x000000a3ee167220 */ /* 0x090fe20000410000 */
        /* <DEDUP_REMOVED lines=11> */
[--C-:B------:R-:W-:Y:S01]  /*17120*/  FFMA.FTZ R162, R162, UR4, -R38.reuse ;  /* 0x00000004a2a27c23 */ /* 0x100fe20008010826 */
[--C-:B------:R-:W-:Y:S01]  /*17130*/  FFMA.FTZ R145, R145, UR4, -R38.reuse ;  /* 0x0000000491917c23 */ /* 0x100fe20008010826 */
[----:B------:R-:W4:Y:S01]  /*17140*/  MUFU.EX2 R140, R140 ;  /* 0x0000008c008c7308 */ /* 0x000f220000000800 */
[C---:B------:R-:W-:Y:S01]  /*17150*/  HMMA.16816.F32.BF16 R16, R12.reuse, R18, R232 ;  /* 0x000000120c10723c */ /* 0x040fe200000418e8 */
[----:B--2---:R-:W-:Y:S01]  /*17160*/  F2FP.BF16.F32.PACK_AB R32, R144, R148 ;  /* 0x000000949020723e */ /* 0x004fe200000010ff */
[--C-:B------:R-:W-:Y:S01]  /*17170*/  FFMA.FTZ R167, R167, UR4, -R38.reuse ;  /* 0x00000004a7a77c23 */ /* 0x100fe20008010826 */
[----:B------:R-:W-:Y:S01]  /*17180*/  FFMA.FTZ R139, R139, UR4, -R38 ;  /* 0x000000048b8b7c23 */ /* 0x000fe20008010826 */
[----:B------:R-:W-:Y:S01]  /*17190*/  FFMA.FTZ R165, R216, R166, R165 ;  /* 0x000000a6d8a57223 */ /* 0x000fe200000100a5 */
[----:B------:R-:W-:Y:S01]  /*171a0*/  FFMA.FTZ R160, R217, R163, R160 ;  /* 0x000000a3d9a07223 */ /* 0x000fe200000100a0 */
[C---:B---3--:R-:W-:Y:S01]  /*171b0*/  HMMA.16816.F32.BF16 R228, R12.reuse, R8, R228 ;  /* 0x000000080ce4723c */ /* 0x048fe200000418e4 */
[----:B------:R-:W-:Y:S01]  /*171c0*/  MUFU.EX2 R147, R147 ;  /* 0x0000009300937308 */ /* 0x000fe20000000800 */
[----:B------:R-:W-:Y:S01]  /*171d0*/  FADD.FTZ R161, R161, R165 ;  /* 0x000000a5a1a17221 */ /* 0x000fe20000010000 */
[----:B------:R-:W-:Y:S01]  /*171e0*/  FADD.FTZ R160, R155, R160 ;  /* 0x000000a09ba07221 */ /* 0x000fe20000010000 */
[--C-:B------:R-:W-:Y:S01]  /*171f0*/  FFMA.FTZ R164, R164, UR4, -R38.reuse ;  /* 0x00000004a4a47c23 */ /* 0x100fe20008010826 */
[----:B------:R-:W-:Y:S01]  /*17200*/  FFMA.FTZ R138, R138, UR4, -R38 ;  /* 0x000000048a8a7c23 */ /* 0x000fe20008010826 */
[----:B------:R-:W-:Y:S01]  /*17210*/  HMMA.16816.F32.BF16 R224, R12, R10, R224 ;  /* 0x0000000a0ce0723c */ /* 0x000fe200000418e0 */
[----:B------:R-:W2:Y:S01]  /*17220*/  LDSM.16.MT88.4 R8, [R245+0x5800] ;  /* 0x00580000f508783b */ /* 0x000ea20000004200 */
[----:B------:R-:W-:Y:S01]  /*17230*/  FADD.FTZ R161, R156, R161 ;  /* 0x000000a19ca17221 */ /* 0x000fe20000010000 */
[----:B------:R-:W3:Y:S01]  /*17240*/  MUFU.EX2 R143, R143 ;  /* 0x0000008f008f7308 */ /* 0x000ee20000000800 */
[----:B----4-:R-:W-:Y:S01]  /*17250*/  F2FP.BF16.F32.PACK_AB R34, R140, R141 ;  /* 0x0000008d8c22723e */ /* 0x010fe200000010ff */
[----:B------:R-:W-:Y:S01]  /*17260*/  FADD.FTZ R160, R152, R160 ;  /* 0x000000a098a07221 */ /* 0x000fe20000010000 */
[--C-:B------:R-:W-:Y:S01]  /*17270*/  FFMA.FTZ R157, R157, UR4, -R38.reuse ;  /* 0x000000049d9d7c23 */ /* 0x100fe20008010826 */
[----:B------:R-:W-:Y:S01]  /*17280*/  FFMA.FTZ R137, R137, UR4, -R38 ;  /* 0x0000000489897c23 */ /* 0x000fe20008010826 */
[----:B------:R-:W-:Y:S01]  /*17290*/  FADD.FTZ R161, R153, R161 ;  /* 0x000000a199a17221 */ /* 0x000fe20000010000 */
[----:B------:R-:W-:Y:S01]  /*172a0*/  FADD.FTZ R151, R151, R160 ;  /* 0x000000a097977221 */ /* 0x000fe20000010000 */
[--C-:B------:R-:W-:Y:S01]  /*172b0*/  FFMA.FTZ R150, R150, UR4, -R38.reuse ;  /* 0x0000000496967c23 */ /* 0x100fe20008010826 */
[----:B------:R-:W4:Y:S01]  /*172c0*/  MUFU.EX2 R131, R131 ;  /* 0x0000008300837308 */ /* 0x000f220000000800 */
[----:B------:R-:W-:Y:S01]  /*172d0*/  FADD.FTZ R148, R148, R161 ;  /* 0x000000a194947221 */ /* 0x000fe20000010000 */
[--C-:B------:R-:W-:Y:S01]  /*172e0*/  FFMA.FTZ R2, R2, UR4, -R38.reuse ;  /* 0x0000000402027c23 */ /* 0x100fe20008010826 */
[--C-:B------:R-:W-:Y:S01]  /*172f0*/  FFMA.FTZ R142, R142, UR4, -R38.reuse ;  /* 0x000000048e8e7c23 */ /* 0x100fe20008010826 */
[----:B------:R-:W-:Y:S01]  /*17300*/  FFMA.FTZ R136, R136, UR4, -R38 ;  /* 0x0000000488887c23 */ /* 0x000fe20008010826 */
[----:B------:R-:W-:Y:S01]  /*17310*/  FADD.FTZ R148, R144, R148 ;  /* 0x0000009490947221 */ /* 0x000fe20000010000 */
[--C-:B------:R-:W-:Y:S01]  /*17320*/  FFMA.FTZ R127, R127, UR4, -R38.reuse ;  /* 0x000000047f7f7c23 */ /* 0x100fe20008010826 */
[----:B------:R-:W-:Y:S01]  /*17330*/  FFMA.FTZ R135, R135, UR4, -R38 ;  /* 0x0000000487877c23 */ /* 0x000fe20008010826 */
[----:B------:R-:W5:Y:S01]  /*17340*/  MUFU.EX2 R129, R129 ;  /* 0x0000008100817308 */ /* 0x000f620000000800 */
[----:B---3--:R-:W-:Y:S01]  /*17350*/  F2FP.BF16.F32.PACK_AB R33, R143, R147 ;  /* 0x000000938f21723e */ /* 0x008fe200000010ff */
[----:B------:R-:W-:Y:S01]  /*17360*/  FADD.FTZ R147, R147, R151 ;  /* 0x0000009793937221 */ /* 0x000fe20000010000 */
[----:B------:R-:W-:Y:S01]  /*17370*/  FADD.FTZ R148, R141, R148 ;  /* 0x000000948d947221 */ /* 0x000fe20000010000 */
[--C-:B------:R-:W-:Y:S01]  /*17380*/  FFMA.FTZ R123, R123, UR4, -R38.reuse ;  /* 0x000000047b7b7c23 */ /* 0x100fe20008010826 */
[----:B------:R-:W-:Y:S01]  /*17390*/  FFMA.FTZ R133, R133, UR4, -R38 ;  /* 0x0000000485857c23 */ /* 0x000fe20008010826 */
[----:B------:R-:W-:Y:S01]  /*173a0*/  FADD.FTZ R147, R143, R147 ;  /* 0x000000938f937221 */ /* 0x000fe20000010000 */
[----:B------:R-:W-:Y:S01]  /*173b0*/  FADD.FTZ R140, R140, R148 ;  /* 0x000000948c8c7221 */ /* 0x000fe20000010000 */
[----:B------:R-:W-:Y:S01]  /*173c0*/  MUFU.EX2 R130, R130 ;  /* 0x0000008200827308 */ /* 0x000fe20000000800 */
[--C-:B------:R-:W-:Y:S01]  /*173d0*/  FFMA.FTZ R103, R103, UR4, -R38.reuse ;  /* 0x0000000467677c23 */ /* 0x100fe20008010826 */
[----:B----4-:R-:W-:Y:S01]  /*173e0*/  FADD.FTZ R147, R131, R147 ;  /* 0x0000009383937221 */ /* 0x010fe20000010000 */
[--C-:B------:R-:W-:Y:S01]  /*173f0*/  FFMA.FTZ R46, R46, UR4, -R38.reuse ;  /* 0x000000042e2e7c23 */ /* 0x100fe20008010826 */
[--C-:B------:R-:W-:Y:S01]  /*17400*/  FFMA.FTZ R53, R53, UR4, -R38.reuse ;  /* 0x0000000435357c23 */ /* 0x100fe20008010826 */
[----:B------:R-:W-:Y:S01]  /*17410*/  FFMA.FTZ R43, R43, UR4, -R99 ;  /* 0x000000042b2b7c23 */ /* 0x000fe20008010863 */
[--C-:B------:R-:W-:Y:S01]  /*17420*/  FFMA.FTZ R44, R44, UR4, -R38.reuse ;  /* 0x000000042c2c7c23 */ /* 0x100fe20008010826 */
[--C-:B------:R-:W-:Y:S01]  /*17430*/  FFMA.FTZ R41, R41, UR4, -R38.reuse ;  /* 0x0000000429297c23 */ /* 0x100fe20008010826 */
[----:B------:R-:W3:Y:S01]  /*17440*/  MUFU.EX2 R122, R122 ;  /* 0x0000007a007a7308 */ /* 0x000ee20000000800 */
[C---:B-----5:R-:W-:Y:S01]  /*17450*/  F2FP.BF16.F32.PACK_AB R35, R129.reuse, R131 ;  /* 0x000000838123723e */ /* 0x060fe200000010ff */
[----:B------:R-:W-:Y:S01]  /*17460*/  FADD.FTZ R129, R129, R147 ;  /* 0x0000009381817221 */ /* 0x000fe20000010000 */
[--C-:B------:R-:W-:Y:S01]  /*17470*/  FFMA.FTZ R39, R39, UR4, -R38.reuse ;  /* 0x0000000427277c23 */ /* 0x100fe20008010826 */
[--C-:B------:R-:W-:Y:S01]  /*17480*/  FFMA.FTZ R42, R42, UR4, -R38.reuse ;  /* 0x000000042a2a7c23 */ /* 0x100fe20008010826 */
[----:B------:R-:W-:Y:S01]  /*17490*/  LDSM.16.MT88.4 R232, [R244+0x8c00] ;  /* 0x008c0000f4e8783b */ /* 0x000fe20000004200 */
[--C-:B------:R-:W-:Y:S01]  /*174a0*/  FFMA.FTZ R36, R36, UR4, -R99.reuse ;  /* 0x0000000424247c23 */ /* 0x100fe20008010863 */
[----:B------:R-:W-:Y:S01]  /*174b0*/  FFMA.FTZ R216, R49, UR4, -R99 ;  /* 0x0000000431d87c23 */ /* 0x000fe20008010863 */
[----:B------:R-:W4:Y:S01]  /*174c0*/  MUFU.EX2 R121, R121 ;  /* 0x0000007900797308 */ /* 0x000f220000000800 */
[----:B-1----:R-:W-:Y:S01]  /*174d0*/  HMMA.16816.F32.BF16 R20, R32, R4, R20 ;  /* 0x000000042014723c */ /* 0x002fe20000041814 */
[--C-:B------:R-:W-:Y:S01]  /*174e0*/  FFMA.FTZ R0, R0, UR4, -R38.reuse ;  /* 0x0000000400007c23 */ /* 0x100fe20008010826 */
[----:B------:R-:W-:-:S04]  /*174f0*/  FFMA.FTZ R217, R47, UR4, -R38 ;  /* 0x000000042fd97c23 */ /* 0x000fc80008010826 */
[C---:B------:R-:W-:Y:S01]  /*17500*/  HMMA.16816.F32.BF16 R16, R32.reuse, R6, R16 ;  /* 0x000000062010723c */ /* 0x040fe20000041810 */
[----:B------:R-:W1:Y:S01]  /*17510*/  MUFU.EX2 R117, R117 ;  /* 0x0000007500757308 */ /* 0x000e620000000800 */
[----:B------:R-:W5:Y:S01]  /*17520*/  LDSM.16.MT88.4 R4, [R244+0x5c00] ;  /* 0x005c0000f404783b */ /* 0x000f620000004200 */
[----:B---3--:R-:W-:Y:S01]  /*17530*/  F2FP.BF16.F32.PACK_AB R12, R122, R130 ;  /* 0x000000827a0c723e */ /* 0x008fe200000010ff */
[----:B------:R-:W-:Y:S02]  /*17540*/  FADD.FTZ R130, R130, R140 ;  /* 0x0000008c82827221 */ /* 0x000fe40000010000 */
[C---:B------:R-:W-:Y:S02]  /*17550*/  HMMA.16816.F32.BF16 R228, R32.reuse, R24, R228 ;  /* 0x0000001820e4723c */ /* 0x040fe400000418e4 */
[----:B------:R-:W-:Y:S01]  /*17560*/  FADD.FTZ R130, R122, R130 ;  /* 0x000000827a827221 */ /* 0x000fe20000010000 */
[----:B------:R-:W3:Y:S03]  /*17570*/  MUFU.EX2 R125, R125 ;  /* 0x0000007d007d7308 */ /* 0x000ee60000000800 */
[----:B------:R-:W-:Y:S01]  /*17580*/  HMMA.16816.F32.BF16 R224, R32, R26, R224 ;  /* 0x0000001a20e0723c */ /* 0x000fe200000418e0 */
[----:B------:R-:W5:Y:S01]  /*17590*/  LDSM.16.MT88.4 R24, [R245+0x5c00] ;  /* 0x005c0000f518783b */ /* 0x000f620000004200 */
[----:B----4-:R-:W-:-:S03]  /*175a0*/  FADD.FTZ R130, R121, R130 ;  /* 0x0000008279827221 */ /* 0x010fc60000010000 */
        /* <DEDUP_REMOVED lines=17> */
[----:B------:R-:W4:Y:S01]  /*176c0*/  MUFU.EX2 R108, R108 ;  /* 0x0000006c006c7308 */ /* 0x000f220000000800 */
[C---:B---3--:R-:W-:Y:S01]  /*176d0*/  F2FP.BF16.F32.PACK_AB R32, R113.reuse, R116 ;  /* 0x000000747120723e */ /* 0x048fe200000010ff */
[----:B------:R-:W-:Y:S01]  /*176e0*/  FADD.FTZ R116, R116, R130 ;  /* 0x0000008274747221 */ /* 0x000fe20000010000 */
[----:B--2---:R-:W-:Y:S03]  /*176f0*/  HMMA.16816.F32.BF16 R228, R12, R8, R228 ;  /* 0x000000080ce4723c */ /* 0x004fe600000418e4 */
[----:B------:R-:W-:-:S02]  /*17700*/  FADD.FTZ R116, R113, R116 ;  /* 0x0000007471747221 */ /* 0x000fc40000010000 */
[----:B------:R-:W2:Y:S01]  /*17710*/  MUFU.EX2 R111, R111 ;  /* 0x0000006f006f7308 */ /* 0x000ea20000000800 */
[----:B------:R-:W-:Y:S01]  /*17720*/  HMMA.16816.F32.BF16 R224, R12, R10, R224 ;  /* 0x0000000a0ce0723c */ /* 0x000fe200000418e0 */
[----:B------:R-:W3:Y:S06]  /*17730*/  LDSM.16.MT88.4 R8, [R245+0x6000] ;  /* 0x00600000f508783b */ /* 0x000eec0000004200 */
[----:B------:R-:W5:Y:S01]  /*17740*/  MUFU.EX2 R114, R114 ;  /* 0x0000007200727308 */ /* 0x000f620000000800 */
[----:B----4-:R-:W-:Y:S01]  /*17750*/  F2FP.BF16.F32.PACK_AB R34, R108, R112 ;  /* 0x000000706c22723e */ /* 0x010fe200000010ff */
[----:B------:R-:W-:-:S04]  /*17760*/  FADD.FTZ R112, R112, R116 ;  /* 0x0000007470707221 */ /* 0x000fc80000010000 */
[----:B------:R-:W-:Y:S02]  /*17770*/  FADD.FTZ R112, R108, R112 ;  /* 0x000000706c707221 */ /* 0x000fe40000010000 */
[----:B------:R-:W4:Y:S01]  /*17780*/  MUFU.EX2 R110, R110 ;  /* 0x0000006e006e7308 */ /* 0x000f220000000800 */
[----:B--2---:R-:W-:-:S07]  /*17790*/  FADD.FTZ R119, R111, R119 ;  /* 0x000000776f777221 */ /* 0x004fce0000010000 */
[----:B------:R-:W2:Y:S01]  /*177a0*/  MUFU.EX2 R107, R107 ;  /* 0x0000006b006b7308 */ /* 0x000ea20000000800 */
[C---:B-----5:R-:W-:Y:S01]  /*177b0*/  F2FP.BF16.F32.PACK_AB R33, R114.reuse, R111 ;  /* 0x0000006f7221723e */ /* 0x060fe200000010ff */
[----:B------:R-:W-:-:S06]  /*177c0*/  FADD.FTZ R114, R114, R119 ;  /* 0x0000007772727221 */ /* 0x000fcc0000010000 */
[----:B------:R-:W5:Y:S01]  /*177d0*/  MUFU.EX2 R106, R106 ;  /* 0x0000006a006a7308 */ /* 0x000f620000000800 */
[----:B----4-:R-:W-:-:S07]  /*177e0*/  FADD.FTZ R114, R110, R114 ;  /* 0x000000726e727221 */ /* 0x010fce0000010000 */
[----:B------:R-:W4:Y:S01]  /*177f0*/  MUFU.EX2 R105, R105 ;  /* 0x0000006900697308 */ /* 0x000f220000000800 */
[C---:B--2---:R-:W-:Y:S01]  /*17800*/  F2FP.BF16.F32.PACK_AB R35, R107.reuse, R110 ;  /* 0x0000006e6b23723e */ /* 0x044fe200000010ff */
[----:B------:R-:W-:-:S06]  /*17810*/  FADD.FTZ R114, R107, R114 ;  /* 0x000000726b727221 */ /* 0x000fcc0000010000 */
[----:B------:R-:W2:Y:S01]  /*17820*/  MUFU.EX2 R104, R104 ;  /* 0x0000006800687308 */ /* 0x000ea20000000800 */
        /* <DEDUP_REMOVED lines=9> */
[----:B--2---:R-:W-:-:S02]  /*178c0*/  FADD.FTZ R105, R104, R105 ;  /* 0x0000006968697221 */ /* 0x004fc40000010000 */
[----:B------:R-:W-:Y:S01]  /*178d0*/  HMMA.16816.F32.BF16 R224, R32, R26, R224 ;  /* 0x0000001a20e0723c */ /* 0x000fe200000418e0 */
[----:B------:R-:W2:Y:S04]  /*178e0*/  LDSM.16.MT88.4 R24, [R245+0x6400] ;  /* 0x00640000f518783b */ /* 0x000ea80000004200 */
        /* <DEDUP_REMOVED lines=14> */
[----:B-1----:R-:W-:Y:S01]  /*179d0*/  HMMA.16816.F32.BF16 R20, R12, R16, R20 ;  /* 0x000000100c14723c */ /* 0x002fe20000041814 */
[----:B----4-:R-:W-:-:S05]  /*179e0*/  FADD.FTZ R102, R98, R102 ;  /* 0x0000006662667221 */ /* 0x010fca0000010000 */
[C---:B------:R-:W-:Y:S01]  /*179f0*/  HMMA.16816.F32.BF16 R28, R12.reuse, R18, R28 ;  /* 0x000000120c1c723c */ /* 0x040fe2000004181c */
[----:B------:R-:W1:Y:S01]  /*17a00*/  MUFU.EX2 R95, R95 ;  /* 0x0000005f005f7308 */ /* 0x000e620000000800 */
        /* <DEDUP_REMOVED lines=9> */
[C---:B-1----:R-:W-:Y:S01]  /*17aa0*/  F2FP.BF16.F32.PACK_AB R34, R95.reuse, R96 ;  /* 0x000000605f22723e */ /* 0x042fe200000010ff */
[----:B------:R-:W-:-:S06]  /*17ab0*/  FADD.FTZ R97, R95, R97 ;  /* 0x000000615f617221 */ /* 0x000fcc0000010000 */
[----:B------:R-:W1:Y:S08]  /*17ac0*/  MUFU.EX2 R134, R134 ;  /* 0x0000008600867308 */ /* 0x000e700000000800 */
[----:B------:R-:W2:Y:S01]  /*17ad0*/  MUFU.EX2 R146, R146 ;  /* 0x0000009200927308 */ /* 0x000ea20000000800 */
[----:B-----5:R-:W-:Y:S01]  /*17ae0*/  F2FP.BF16.F32.PACK_AB R33, R132, R128 ;  /* 0x000000808421723e */ /* 0x020fe200000010ff */
[----:B------:R-:W-:-:S04]  /*17af0*/  FADD.FTZ R128, R128, R124 ;  /* 0x0000007c80807221 */ /* 0x000fc80000010000 */
[----:B------:R-:W-:Y:S01]  /*17b00*/  FADD.FTZ R128, R132, R128 ;  /* 0x0000008084807221 */ /* 0x000fe20000010000 */
[----:B------:R-:W-:Y:S01]  /*17b10*/  MOV R132, R101 ;  /* 0x0000006500847202 */ /* 0x000fe20000000f00 */
[----:B------:R-:W-:Y:S02]  /*17b20*/  MUFU.EX2 R94, R94 ;  /* 0x0000005e005e7308 */ /* 0x000fe40000000800 */
[----:B-1----:R-:W-:-:S06]  /*17b30*/  FADD.FTZ R128, R134, R128 ;  /* 0x0000008086807221 */ /* 0x002fcc0000010000 */
[----:B------:R-:W1:Y:S01]  /*17b40*/  MUFU.EX2 R93, R93 ;  /* 0x0000005d005d7308 */ /* 0x000e620000000800 */
[C---:B--2---:R-:W-:Y:S01]  /*17b50*/  F2FP.BF16.F32.PACK_AB R35, R146.reuse, R134 ;  /* 0x000000869223723e */ /* 0x044fe200000010ff */
[----:B------:R-:W-:Y:S01]  /*17b60*/  FADD.FTZ R146, R146, R128 ;  /* 0x0000008092927221 */ /* 0x000fe20000010000 */
[----:B------:R-:W-:-:S05]  /*17b70*/  MOV R134, R100 ;  /* 0x0000006400867202 */ /* 0x000fca0000000f00 */
[----:B------:R-:W-:Y:S01]  /*17b80*/  MUFU.EX2 R92, R92 ;  /* 0x0000005c005c7308 */ /* 0x000fe20000000800 */
[C---:B------:R-:W-:Y:S06]  /*17b90*/  HMMA.16816.F32.BF16 R20, R32.reuse, R4, R20 ;  /* 0x000000042014723c */ /* 0x040fec0000041814 */
[----:B------:R-:W-:Y:S01]  /*17ba0*/  HMMA.16816.F32.BF16 R28, R32, R6, R28 ;  /* 0x00000006201c723c */ /* 0x000fe2000004181c */
[----:B------:R-:W2:Y:S01]  /*17bb0*/  MUFU.EX2 R91, R91 ;  /* 0x0000005b005b7308 */ /* 0x000ea20000000800 */
[----:B------:R-:W5:Y:S01]  /*17bc0*/  LDSM.16.MT88.4 R4, [R244+0x6c00] ;  /* 0x006c0000f404783b */ /* 0x000f620000004200 */
[----:B-1----:R-:W-:Y:S01]  /*17bd0*/  F2FP.BF16.F32.PACK_AB R12, R93, R94 ;  /* 0x0000005e5d0c723e */ /* 0x002fe200000010ff */
[----:B------:R-:W-:-:S02]  /*17be0*/  FADD.FTZ R94, R94, R97 ;  /* 0x000000615e5e7221 */ /* 0x000fc40000010000 */
[C---:B------:R-:W-:Y:S02]  /*17bf0*/  HMMA.16816.F32.BF16 R228, R32.reuse, R24, R228 ;  /* 0x0000001820e4723c */ /* 0x040fe400000418e4 */
[----:B------:R-:W-:Y:S01]  /*17c00*/  FADD.FTZ R94, R93, R94 ;  /* 0x0000005e5d5e7221 */ /* 0x000fe20000010000 */
[----:B------:R-:W1:Y:S03]  /*17c10*/  MUFU.EX2 R149, R149 ;  /* 0x0000009500957308 */ /* 0x000e660000000800 */
[----:B------:R-:W-:Y:S01]  /*17c20*/  HMMA.16816.F32.BF16 R224, R32, R26, R224 ;  /* 0x0000001a20e0723c */ /* 0x000fe200000418e0 */
[----:B------:R-:W5:Y:S04]  /*17c30*/  LDSM.16.MT88.4 R24, [R245+0x6c00] ;  /* 0x006c0000f518783b */ /* 0x000f680000004200 */
[----:B------:R-:W4:Y:S01]  /*17c40*/  MUFU.EX2 R154, R154 ;  /* 0x0000009a009a7308 */ /* 0x000f220000000800 */
[----:B--2---:R-:W-:Y:S01]  /*17c50*/  F2FP.BF16.F32.PACK_AB R14, R91, R92 ;  /* 0x0000005c5b0e723e */ /* 0x004fe200000010ff */
[----:B------:R-:W-:-:S04]  /*17c60*/  FADD.FTZ R92, R92, R94 ;  /* 0x0000005e5c5c7221 */ /* 0x000fc80000010000 */
[----:B------:R-:W-:Y:S02]  /*17c70*/  FADD.FTZ R92, R91, R92 ;  /* 0x0000005c5b5c7221 */ /* 0x000fe40000010000 */
[----:B------:R-:W-:Y:S01]  /*17c80*/  MUFU.EX2 R158, R158 ;  /* 0x0000009e009e7308 */ /* 0x000fe20000000800 */
[----:B-1----:R-:W-:-:S07]  /*17c90*/  FADD.FTZ R146, R149, R146 ;  /* 0x0000009295927221 */ /* 0x002fce0000010000 */
        /* <DEDUP_REMOVED lines=50> */
[----:B------:R-:W5:Y:S08]  /*17fc0*/  MUFU.EX2 R157, R157 ;  /* 0x0000009d009d7308 */ /* 0x000f700000000800 */
[----:B------:R-:W4:Y:S01]  /*17fd0*/  MUFU.EX2 R137, R137 ;  /* 0x0000008900897308 */ /* 0x000f220000000800 */
[----:B-1----:R-:W-:Y:S01]  /*17fe0*/  F2FP.BF16.F32.PACK_AB R13, R138, R164 ;  /* 0x000000a48a0d723e */ /* 0x002fe200000010ff */
[----:B------:R-:W-:-:S04]  /*17ff0*/  FADD.FTZ R164, R164, R167 ;  /* 0x000000a7a4a47221 */ /* 0x000fc80000010000 */
[----:B------:R-:W-:Y:S02]  /*18000*/  FADD.FTZ R164, R138, R164 ;  /* 0x000000a48aa47221 */ /* 0x000fe40000010000 */
[----:B------:R-:W1:Y:S02]  /*18010*/  MUFU.EX2 R82, R82 ;  /* 0x0000005200527308 */ /* 0x000e640000000800 */
[----:B-----5:R-:W-:-:S06]  /*18020*/  FADD.FTZ R164, R157, R164 ;  /* 0x000000a49da47221 */ /* 0x020fcc0000010000 */
[----:B------:R-:W5:Y:S01]  /*18030*/  MUFU.EX2 R81, R81 ;  /* 0x0000005100517308 */ /* 0x000f620000000800 */
[C---:B----4-:R-:W-:Y:S01]  /*18040*/  F2FP.BF16.F32.PACK_AB R15, R137.reuse, R157 ;  /* 0x0000009d890f723e */ /* 0x050fe200000010ff */
[----:B------:R-:W-:-:S06]  /*18050*/  FADD.FTZ R137, R137, R164 ;  /* 0x000000a489897221 */ /* 0x000fcc0000010000 */
[----:B------:R-:W-:Y:S01]  /*18060*/  MUFU.EX2 R80, R80 ;  /* 0x0000005000507308 */ /* 0x000fe20000000800 */
[----:B------:R-:W-:Y:S01]  /*18070*/  HMMA.16816.F32.BF16 R20, R12, R16, R20 ;  /* 0x000000100c14723c */ /* 0x000fe20000041814 */
[----:B-1----:R-:W-:-:S05]  /*18080*/  FADD.FTZ R83, R82, R83 ;  /* 0x0000005352537221 */ /* 0x002fca0000010000 */
[C---:B------:R-:W-:Y:S01]  /*18090*/  HMMA.16816.F32.BF16 R28, R12.reuse, R18, R28 ;  /* 0x000000120c1c723c */ /* 0x040fe2000004181c */
[----:B------:R-:W1:Y:S01]  /*180a0*/  MUFU.EX2 R79, R79 ;  /* 0x0000004f004f7308 */ /* 0x000e620000000800 */
[----:B------:R-:W4:Y:S01]  /*180b0*/  LDSM.16.MT88.4 R16, [R244+0x7800] ;  /* 0x00780000f410783b */ /* 0x000f220000004200 */
[C---:B-----5:R-:W-:Y:S01]  /*180c0*/  F2FP.BF16.F32.PACK_AB R32, R81.reuse, R82 ;  /* 0x000000525120723e */ /* 0x060fe200000010ff */
[----:B------:R-:W-:Y:S02]  /*180d0*/  FADD.FTZ R83, R81, R83 ;  /* 0x0000005351537221 */ /* 0x000fe40000010000 */
[C---:B--2---:R-:W-:Y:S03]  /*180e0*/  HMMA.16816.F32.BF16 R228, R12.reuse, R8, R228 ;  /* 0x000000080ce4723c */ /* 0x044fe600000418e4 */
[----:B------:R-:W2:Y:S03]  /*180f0*/  MUFU.EX2 R150, R150 ;  /* 0x0000009600967308 */ /* 0x000ea60000000800 */
[----:B------:R-:W-:Y:S01]  /*18100*/  HMMA.16816.F32.BF16 R224, R12, R10, R224 ;  /* 0x0000000a0ce0723c */ /* 0x000fe200000418e0 */
[----:B------:R-:W5:Y:S04]  /*18110*/  LDSM.16.MT88.4 R8, [R245+0x7800] ;  /* 0x00780000f508783b */ /* 0x000f680000004200 */
[----:B------:R-:W3:Y:S01]  /*18120*/  MUFU.EX2 R2, R2 ;  /* 0x0000000200027308 */ /* 0x000ee20000000800 */
[----:B-1----:R-:W-:Y:S01]  /*18130*/  F2FP.BF16.F32.PACK_AB R34, R79, R80 ;  /* 0x000000504f22723e */ /* 0x002fe200000010ff */
[----:B------:R-:W1:Y:S01]  /*18140*/  LDSM.16.MT88.4 R12, [R244+0x7c00] ;  /* 0x007c0000f40c783b */ /* 0x000e620000004200 */
[----:B------:R-:W-:-:S04]  /*18150*/  FADD.FTZ R80, R80, R83 ;  /* 0x0000005350507221 */ /* 0x000fc80000010000 */
[----:B------:R-:W-:Y:S01]  /*18160*/  FADD.FTZ R80, R79, R80 ;  /* 0x000000504f507221 */ /* 0x000fe20000010000 */
[----:B------:R-:W-:Y:S01]  /*18170*/  MUFU.EX2 R142, R142 ;  /* 0x0000008e008e7308 */ /* 0x000fe20000000800 */
[----:B--2---:R-:W-:-:S07]  /*18180*/  FADD.FTZ R137, R150, R137 ;  /* 0x0000008996897221 */ /* 0x004fce0000010000 */
[----:B------:R-:W2:Y:S01]  /*18190*/  MUFU.EX2 R136, R136 ;  /* 0x0000008800887308 */ /* 0x000ea20000000800 */
[C---:B---3--:R-:W-:Y:S01]  /*181a0*/  F2FP.BF16.F32.PACK_AB R33, R2.reuse, R150 ;  /* 0x000000960221723e */ /* 0x048fe200000010ff */
[----:B------:R-:W-:-:S06]  /*181b0*/  FADD.FTZ R137, R2, R137 ;  /* 0x0000008902897221 */ /* 0x000fcc0000010000 */
[----:B------:R-:W-:Y:S08]  /*181c0*/  MUFU.EX2 R78, R78 ;  /* 0x0000004e004e7308 */ /* 0x000ff00000000800 */
[----:B------:R-:W3:Y:S01]  /*181d0*/  MUFU.EX2 R77, R77 ;  /* 0x0000004d004d7308 */ /* 0x000ee20000000800 */
[----:B--2---:R-:W-:Y:S01]  /*181e0*/  F2FP.BF16.F32.PACK_AB R35, R136, R142 ;  /* 0x0000008e8823723e */ /* 0x004fe200000010ff */
[----:B------:R-:W-:-:S04]  /*181f0*/  FADD.FTZ R142, R142, R137 ;  /* 0x000000898e8e7221 */ /* 0x000fc80000010000 */
[----:B------:R-:W-:Y:S02]  /*18200*/  FADD.FTZ R142, R136, R142 ;  /* 0x0000008e888e7221 */ /* 0x000fe40000010000 */
[----:B------:R-:W-:Y:S01]  /*18210*/  MUFU.EX2 R76, R76 ;  /* 0x0000004c004c7308 */ /* 0x000fe20000000800 */
[C---:B------:R-:W-:Y:S06]  /*18220*/  HMMA.16816.F32.BF16 R20, R32.reuse, R4, R20 ;  /* 0x000000042014723c */ /* 0x040fec0000041814 */
[----:B------:R-:W-:Y:S01]  /*18230*/  HMMA.16816.F32.BF16 R28, R32, R6, R28 ;  /* 0x00000006201c723c */ /* 0x000fe2000004181c */
[----:B------:R-:W2:Y:S01]  /*18240*/  MUFU.EX2 R75, R75 ;  /* 0x0000004b004b7308 */ /* 0x000ea20000000800 */
[----:B---3--:R-:W-:Y:S01]  /*18250*/  F2FP.BF16.F32.PACK_AB R4, R77, R78 ;  /* 0x0000004e4d04723e */ /* 0x008fe200000010ff */
[----:B------:R-:W-:-:S03]  /*18260*/  FADD.FTZ R78, R78, R80 ;  /* 0x000000504e4e7221 */ /* 0x000fc60000010000 */
[C---:B------:R-:W-:Y:S01]  /*18270*/  HMMA.16816.F32.BF16 R228, R32.reuse, R24, R228 ;  /* 0x0000001820e4723c */ /* 0x040fe200000418e4 */
[----:B------:R-:W-:Y:S02]  /*18280*/  FADD.FTZ R78, R77, R78 ;  /* 0x0000004e4d4e7221 */ /* 0x000fe40000010000 */
[----:B------:R-:W-:Y:S03]  /*18290*/  MUFU.EX2 R127, R127 ;  /* 0x0000007f007f7308 */ /* 0x000fe60000000800 */
[----:B------:R-:W-:Y:S01]  /*182a0*/  HMMA.16816.F32.BF16 R224, R32, R26, R224 ;  /* 0x0000001a20e0723c */ /* 0x000fe200000418e0 */
[--C-:B------:R-:W-:Y:S01]  /*182b0*/  FFMA.FTZ R25, R69, UR4, -R38.reuse ;  /* 0x0000000445197c23 */ /* 0x100fe20008010826 */
[--C-:B------:R-:W-:Y:S01]  /*182c0*/  FFMA.FTZ R24, R48, UR4, -R99.reuse ;  /* 0x0000000430187c23 */ /* 0x100fe20008010863 */
[--C-:B------:R-:W-:Y:S02]  /*182d0*/  FFMA.FTZ R48, R57, UR4, -R38.reuse ;  /* 0x0000000439307c23 */ /* 0x100fe40008010826 */
        /* <DEDUP_REMOVED lines=9> */
[--C-:B------:R-:W-:Y:S01]  /*18370*/  FFMA.FTZ R45, R56, UR4, -R38.reuse ;  /* 0x00000004382d7c23 */ /* 0x100fe20008010826 */
[----:B------:R-:W-:Y:S01]  /*18380*/  FFMA.FTZ R51, R55, UR4, -R38 ;  /* 0x0000000437337c23 */ /* 0x000fe20008010826 */
[----:B------:R-:W-:-:S04]  /*18390*/  FADD.FTZ R76, R76, R78 ;  /* 0x0000004e4c4c7221 */ /* 0x000fc80000010000 */
[----:B------:R-:W-:Y:S01]  /*183a0*/  FADD.FTZ R76, R75, R76 ;  /* 0x0000004c4b4c7221 */ /* 0x000fe20000010000 */
        /* <DEDUP_REMOVED lines=9> */
[C---:B----4-:R-:W-:Y:S01]  /*18440*/  HMMA.16816.F32.BF16 R20, R4.reuse, R16, R20 ;  /* 0x000000100414723c */ /* 0x050fe20000041814 */
[----:B------:R-:W-:Y:S05]  /*18450*/  MUFU.EX2 R72, R72 ;  /* 0x0000004800487308 */ /* 0x000fea0000000800 */
[C---:B------:R-:W-:Y:S01]  /*18460*/  HMMA.16816.F32.BF16 R28, R4.reuse, R18, R28 ;  /* 0x00000012041c723c */ /* 0x040fe2000004181c */
[----:B------:R-:W2:Y:S02]  /*18470*/  LDSM.16.MT88.4 R16, [R245+0x7c00] ;  /* 0x007c0000f510783b */ /* 0x000ea40000004200 */
[----:B------:R-:W4:Y:S03]  /*18480*/  MUFU.EX2 R71, R71 ;  /* 0x0000004700477308 */ /* 0x000f260000000800 */
[C---:B-----5:R-:W-:Y:S05]  /*18490*/  HMMA.16816.F32.BF16 R228, R4.reuse, R8, R228 ;  /* 0x0000000804e4723c */ /* 0x060fea00000418e4 */
[----:B------:R-:W-:Y:S01]  /*184a0*/  MUFU.EX2 R103, R103 ;  /* 0x0000006700677308 */ /* 0x000fe20000000800 */
[----:B------:R-:W-:Y:S01]  /*184b0*/  HMMA.16816.F32.BF16 R224, R4, R10, R224 ;  /* 0x0000000a04e0723c */ /* 0x000fe200000418e0 */
[----:B------:R-:W5:Y:S06]  /*184c0*/  LDSM.16.MT88.4 R8, [R244+0x8000] ;  /* 0x00800000f408783b */ /* 0x000f6c0000004200 */
[----:B------:R-:W1:Y:S01]  /*184d0*/  MUFU.EX2 R25, R25 ;  /* 0x0000001900197308 */ /* 0x000e620000000800 */
[----:B---3--:R-:W-:Y:S01]  /*184e0*/  F2FP.BF16.F32.PACK_AB R4, R73, R74 ;  /* 0x0000004a4904723e */ /* 0x008fe200000010ff */
[----:B------:R-:W-:Y:S01]  /*184f0*/  FADD.FTZ R74, R74, R76 ;  /* 0x0000004c4a4a7221 */ /* 0x000fe20000010000 */
[----:B----4-:R-:W-:-:S03]  /*18500*/  F2FP.BF16.F32.PACK_AB R6, R71, R72 ;  /* 0x000000484706723e */ /* 0x010fc600000010ff */
[----:B------:R-:W-:Y:S02]  /*18510*/  FADD.FTZ R73, R73, R74 ;  /* 0x0000004a49497221 */ /* 0x000fe40000010000 */
[----:B------:R-:W3:Y:S02]  /*18520*/  MUFU.EX2 R26, R26 ;  /* 0x0000001a001a7308 */ /* 0x000ee40000000800 */
[----:B------:R-:W-:-:S04]  /*18530*/  FADD.FTZ R73, R72, R73 ;  /* 0x0000004948497221 */ /* 0x000fc80000010000 */
[----:B------:R-:W-:Y:S02]  /*18540*/  FADD.FTZ R71, R71, R73 ;  /* 0x0000004947477221 */ /* 0x000fe40000010000 */
[----:B------:R-:W4:Y:S01]  /*18550*/  MUFU.EX2 R27, R27 ;  /* 0x0000001b001b7308 */ /* 0x000f220000000800 */
[----:B-1----:R-:W-:Y:S01]  /*18560*/  F2FP.BF16.F32.PACK_AB R5, R25, R103 ;  /* 0x000000671905723e */ /* 0x002fe200000010ff */
[----:B------:R-:W-:-:S04]  /*18570*/  FADD.FTZ R103, R103, R123 ;  /* 0x0000007b67677221 */ /* 0x000fc80000010000 */
[----:B------:R-:W-:Y:S02]  /*18580*/  FADD.FTZ R25, R25, R103 ;  /* 0x0000006719197221 */ /* 0x000fe40000010000 */
[----:B------:R-:W1:Y:S02]  /*18590*/  MUFU.EX2 R70, R70 ;  /* 0x0000004600467308 */ /* 0x000e640000000800 */
[----:B---3--:R-:W-:-:S06]  /*185a0*/  FADD.FTZ R25, R26, R25 ;  /* 0x000000191a197221 */ /* 0x008fcc0000010000 */
[----:B------:R-:W3:Y:S01]  /*185b0*/  MUFU.EX2 R68, R68 ;  /* 0x0000004400447308 */ /* 0x000ee20000000800 */
[C---:B----4-:R-:W-:Y:S01]  /*185c0*/  F2FP.BF16.F32.PACK_AB R7, R27.reuse, R26 ;  /* 0x0000001a1b07723e */ /* 0x050fe200000010ff */
[----:B------:R-:W-:-:S06]  /*185d0*/  FADD.FTZ R27, R27, R25 ;  /* 0x000000191b1b7221 */ /* 0x000fcc0000010000 */
[----:B------:R-:W-:Y:S01]  /*185e0*/  HMMA.16816.F32.BF16 R20, R4, R12, R20 ;  /* 0x0000000c0414723c */ /* 0x000fe20000041814 */
[----:B------:R-:W-:Y:S01]  /*185f0*/  MUFU.EX2 R66, R66 ;  /* 0x0000004200427308 */ /* 0x000fe20000000800 */
[----:B-1----:R-:W-:-:S04]  /*18600*/  FADD.FTZ R71, R70, R71 ;  /* 0x0000004746477221 */ /* 0x002fc80000010000 */
[C---:B------:R-:W-:Y:S01]  /*18610*/  HMMA.16816.F32.BF16 R28, R4.reuse, R14, R28 ;  /* 0x0000000e041c723c */ /* 0x040fe2000004181c */
[----:B------:R-:W1:Y:S02]  /*18620*/  LDSM.16.MT88.4 R12, [R245+0x8000] ;  /* 0x00800000f50c783b */ /* 0x000e640000004200 */
[----:B------:R-:W4:Y:S03]  /*18630*/  MUFU.EX2 R64, R64 ;  /* 0x0000004000407308 */ /* 0x000f260000000800 */
[C---:B--2---:R-:W-:Y:S05]  /*18640*/  HMMA.16816.F32.BF16 R228, R4.reuse, R16, R228 ;  /* 0x0000001004e4723c */ /* 0x044fea00000418e4 */
[----:B------:R-:W2:Y:S01]  /*18650*/  MUFU.EX2 R32, R32 ;  /* 0x0000002000207308 */ /* 0x000ea20000000800 */
[----:B------:R-:W-:Y:S01]  /*18660*/  HMMA.16816.F32.BF16 R224, R4, R18, R224 ;  /* 0x0000001204e0723c */ /* 0x000fe200000418e0 */
[----:B------:R-:W1:Y:S06]  /*18670*/  LDSM.16.MT88.4 R16, [R244+0x8400] ;  /* 0x00840000f410783b */ /* 0x000e6c0000004200 */
[----:B------:R-:W5:Y:S01]  /*18680*/  MUFU.EX2 R33, R33 ;  /* 0x0000002100217308 */ /* 0x000f620000000800 */
[C---:B---3--:R-:W-:Y:S01]  /*18690*/  F2FP.BF16.F32.PACK_AB R4, R68.reuse, R70 ;  /* 0x000000464404723e */ /* 0x048fe200000010ff */
[----:B------:R-:W-:Y:S01]  /*186a0*/  FADD.FTZ R68, R68, R71 ;  /* 0x0000004744447221 */ /* 0x000fe20000010000 */
[----:B----4-:R-:W-:-:S03]  /*186b0*/  F2FP.BF16.F32.PACK_AB R6, R64, R66 ;  /* 0x000000424006723e */ /* 0x010fc600000010ff */
[----:B------:R-:W-:Y:S02]  /*186c0*/  FADD.FTZ R68, R66, R68 ;  /* 0x0000004442447221 */ /* 0x000fe40000010000 */
[----:B------:R-:W-:Y:S01]  /*186d0*/  MUFU.EX2 R35, R35 ;  /* 0x0000002300237308 */ /* 0x000fe20000000800 */
[----:B--2---:R-:W-:Y:S01]  /*186e0*/  FADD.FTZ R27, R32, R27 ;  /* 0x0000001b201b7221 */ /* 0x004fe20000010000 */
[----:B------:R-:W-:-:S06]  /*186f0*/  FADD.FTZ R64, R64, R68 ;  /* 0x0000004440407221 */ /* 0x000fcc0000010000 */
[----:B------:R-:W2:Y:S01]  /*18700*/  MUFU.EX2 R48, R48 ;  /* 0x0000003000307308 */ /* 0x000ea20000000800 */
[C---:B-----5:R-:W-:Y:S01]  /*18710*/  F2FP.BF16.F32.PACK_AB R5, R33.reuse, R32 ;  /* 0x000000202105723e */ /* 0x060fe200000010ff */
[----:B------:R-:W-:-:S06]  /*18720*/  FADD.FTZ R27, R33, R27 ;  /* 0x0000001b211b7221 */ /* 0x000fcc0000010000 */
[----:B------:R-:W3:Y:S08]  /*18730*/  MUFU.EX2 R63, R63 ;  /* 0x0000003f003f7308 */ /* 0x000ef00000000800 */
[----:B------:R-:W4:Y:S01]  /*18740*/  MUFU.EX2 R62, R62 ;  /* 0x0000003e003e7308 */ /* 0x000f220000000800 */
[----:B--2---:R-:W-:Y:S01]  /*18750*/  F2FP.BF16.F32.PACK_AB R7, R48, R35 ;  /* 0x000000233007723e */ /* 0x004fe200000010ff */
[----:B------:R-:W-:-:S04]  /*18760*/  FADD.FTZ R35, R35, R27 ;  /* 0x0000001b23237221 */ /* 0x000fc80000010000 */
[----:B------:R-:W-:Y:S02]  /*18770*/  FADD.FTZ R35, R48, R35 ;  /* 0x0000002330237221 */ /* 0x000fe40000010000 */
[----:B------:R-:W-:Y:S01]  /*18780*/  MUFU.EX2 R61, R61 ;  /* 0x0000003d003d7308 */ /* 0x000fe20000000800 */
[----:B------:R-:W-:Y:S01]  /*18790*/  HMMA.16816.F32.BF16 R20, R4, R8, R20 ;  /* 0x000000080414723c */ /* 0x000fe20000041814 */
[----:B---3--:R-:W-:-:S05]  /*187a0*/  FADD.FTZ R64, R63, R64 ;  /* 0x000000403f407221 */ /* 0x008fca0000010000 */
[C---:B------:R-:W-:Y:S01]  /*187b0*/  HMMA.16816.F32.BF16 R28, R4.reuse, R10, R28 ;  /* 0x0000000a041c723c */ /* 0x040fe2000004181c */
[----:B------:R-:W2:Y:S01]  /*187c0*/  MUFU.EX2 R60, R60 ;  /* 0x0000003c003c7308 */ /* 0x000ea20000000800 */
[----:B------:R-:W3:Y:S04]  /*187d0*/  LDSM.16.MT88.4 R8, [R245+0x8400] ;  /* 0x00840000f508783b */ /* 0x000ee80000004200 */
[C---:B-1----:R-:W-:Y:S03]  /*187e0*/  HMMA.16816.F32.BF16 R228, R4.reuse, R12, R228 ;  /* 0x0000000c04e4723c */ /* 0x042fe600000418e4 */
[----:B------:R-:W1:Y:S03]  /*187f0*/  MUFU.EX2 R45, R45 ;  /* 0x0000002d002d7308 */ /* 0x000e660000000800 */
[----:B------:R-:W-:Y:S01]  /*18800*/  HMMA.16816.F32.BF16 R224, R4, R14, R224 ;  /* 0x0000000e04e0723c */ /* 0x000fe200000418e0 */
[----:B------:R-:W5:Y:S04]  /*18810*/  LDSM.16.MT88.4 R12, [R244+0x8800] ;  /* 0x00880000f40c783b */ /* 0x000f680000004200 */
[----:B------:R-:W1:Y:S02]  /*18820*/  MUFU.EX2 R51, R51 ;  /* 0x0000003300337308 */ /* 0x000e640000000800 */
[C---:B----4-:R-:W-:Y:S01]  /*18830*/  F2FP.BF16.F32.PACK_AB R4, R62.reuse, R63 ;  /* 0x0000003f3e04723e */ /* 0x050fe200000010ff */
[----:B------:R-:W-:Y:S01]  /*18840*/  FADD.FTZ R62, R62, R64 ;  /* 0x000000403e3e7221 */ /* 0x000fe20000010000 */
[----:B--2---:R-:W-:-:S03]  /*18850*/  F2FP.BF16.F32.PACK_AB R6, R60, R61 ;  /* 0x0000003d3c06723e */ /* 0x004fc600000010ff */
[----:B------:R-:W-:Y:S01]  /*18860*/  FADD.FTZ R62, R61, R62 ;  /* 0x0000003e3d3e7221 */ /* 0x000fe20000010000 */
[----:B------:R-:W2:Y:S01]  /*18870*/  MUFU.EX2 R46, R46 ;  /* 0x0000002e002e7308 */ /* 0x000ea20000000800 */
[----:B-1----:R-:W-:Y:S02]  /*18880*/  FADD.FTZ R35, R45, R35 ;  /* 0x000000232d237221 */ /* 0x002fe40000010000 */
[----:B------:R-:W-:-:S05]  /*18890*/  FADD.FTZ R60, R60, R62 ;  /* 0x0000003e3c3c7221 */ /* 0x000fca0000010000 */
[----:B------:R-:W1:Y:S01]  /*188a0*/  MUFU.EX2 R53, R53 ;  /* 0x0000003500357308 */ /* 0x000e620000000800 */
[C---:B------:R-:W-:Y:S01]  /*188b0*/  F2FP.BF16.F32.PACK_AB R5, R51.reuse, R45 ;  /* 0x0000002d3305723e */ /* 0x040fe200000010ff */
[----:B------:R-:W-:-:S06]  /*188c0*/  FADD.FTZ R51, R51, R35 ;  /* 0x0000002333337221 */ /* 0x000fcc0000010000 */
[----:B------:R-:W4:Y:S01]  /*188d0*/  MUFU.EX2 R54, R54 ;  /* 0x0000003600367308 */ /* 0x000f220000000800 */
[----:B--2---:R-:W-:-:S07]  /*188e0*/  FADD.FTZ R51, R46, R51 ;  /* 0x000000332e337221 */ /* 0x004fce0000010000 */
[----:B------:R-:W-:Y:S01]  /*188f0*/  MUFU.EX2 R52, R52 ;  /* 0x0000003400347308 */ /* 0x000fe20000000800 */
[C---:B-1----:R-:W-:Y:S01]  /*18900*/  F2FP.BF16.F32.PACK_AB R7, R53.reuse, R46 ;  /* 0x0000002e3507723e */ /* 0x042fe200000010ff */
[----:B------:R-:W-:-:S06]  /*18910*/  FADD.FTZ R53, R53, R51 ;  /* 0x0000003335357221 */ /* 0x000fcc0000010000 */
[----:B------:R-:W-:Y:S01]  /*18920*/  HMMA.16816.F32.BF16 R20, R4, R16, R20 ;  /* 0x000000100414723c */ /* 0x000fe20000041814 */
[----:B------:R-:W-:Y:S01]  /*18930*/  MUFU.EX2 R50, R50 ;  /* 0x0000003200327308 */ /* 0x000fe20000000800 */
[----:B----4-:R-:W-:-:S04]  /*18940*/  FADD.FTZ R60, R54, R60 ;  /* 0x0000003c363c7221 */ /* 0x010fc80000010000 */
[C---:B------:R-:W-:Y:S01]  /*18950*/  HMMA.16816.F32.BF16 R28, R4.reuse, R18, R28 ;  /* 0x00000012041c723c */ /* 0x040fe2000004181c */
[----:B------:R-:W1:Y:S02]  /*18960*/  LDSM.16.MT88.4 R16, [R245+0x8800] ;  /* 0x00880000f510783b */ /* 0x000e640000004200 */
[----:B------:R-:W2:Y:S03]  /*18970*/  MUFU.EX2 R43, R43 ;  /* 0x0000002b002b7308 */ /* 0x000ea60000000800 */
[C---:B---3--:R-:W-:Y:S05]  /*18980*/  HMMA.16816.F32.BF16 R228, R4.reuse, R8, R228 ;  /* 0x0000000804e4723c */ /* 0x048fea00000418e4 */
        /* <DEDUP_REMOVED lines=22> */
[----:B------:R-:W1:Y:S01]  /*18af0*/  MUFU.EX2 R36, R36 ;  /* 0x0000002400247308 */ /* 0x000e620000000800 */
[----:B------:R-:W-:Y:S01]  /*18b00*/  HMMA.16816.F32.BF16 R20, R4, R12, R20 ;  /* 0x0000000c0414723c */ /* 0x000fe20000041814 */
[----:B------:R-:W-:-:S04]  /*18b10*/  FADD.FTZ R43, R43, R52 ;  /* 0x000000342b2b7221 */ /* 0x000fc80000010000 */
[----:B--2---:R-:W-:Y:S01]  /*18b20*/  FADD.FTZ R43, R24, R43 ;  /* 0x0000002b182b7221 */ /* 0x004fe20000010000 */
[----:B------:R-:W-:Y:S01]  /*18b30*/  HMMA.16816.F32.BF16 R28, R4, R14, R28 ;  /* 0x0000000e041c723c */ /* 0x000fe2000004181c */
[----:B------:R-:W2:Y:S02]  /*18b40*/  MUFU.EX2 R216, R216 ;  /* 0x000000d800d87308 */ /* 0x000ea40000000800 */
[----:B---3--:R-:W-:-:S03]  /*18b50*/  FADD.FTZ R43, R34, R43 ;  /* 0x0000002b222b7221 */ /* 0x008fc60000010000 */
[C---:B------:R-:W-:Y:S03]  /*18b60*/  HMMA.16816.F32.BF16 R228, R4.reuse, R16, R228 ;  /* 0x0000001004e4723c */ /* 0x040fe600000418e4 */
[----:B------:R-:W3:Y:S01]  /*18b70*/  MUFU.EX2 R40, R40 ;  /* 0x0000002800287308 */ /* 0x000ee20000000800 */
[----:B-1----:R-:W-:Y:S02]  /*18b80*/  FADD.FTZ R43, R36, R43 ;  /* 0x0000002b242b7221 */ /* 0x002fe40000010000 */
[----:B------:R-:W-:Y:S05]  /*18b90*/  HMMA.16816.F32.BF16 R224, R4, R18, R224 ;  /* 0x0000001204e0723c */ /* 0x000fea00000418e0 */
[----:B------:R-:W1:Y:S02]  /*18ba0*/  MUFU.EX2 R0, R0 ;  /* 0x0000000000007308 */ /* 0x000e640000000800 */
[----:B------:R-:W-:-:S02]  /*18bb0*/  F2FP.BF16.F32.PACK_AB R4, R34, R24 ;  /* 0x000000182204723e */ /* 0x000fc400000010ff */
[C---:B--2---:R-:W-:Y:S01]  /*18bc0*/  F2FP.BF16.F32.PACK_AB R6, R216.reuse, R36 ;  /* 0x00000024d806723e */ /* 0x044fe200000010ff */
[----:B------:R-:W-:-:S03]  /*18bd0*/  FADD.FTZ R216, R216, R43 ;  /* 0x0000002bd8d87221 */ /* 0x000fc60000010000 */
        /* <DEDUP_REMOVED lines=11> */
.L_x_2117:
[----:B------:R-:W-:-:S06]  /*18c90*/  UISETP.GE.AND UP0, UPT, UR8, 0x1, UPT ;  /* 0x000000010800788c */ /* 0x000fcc000bf06270 */
[----:B------:R-:W-:-:S13]  /*18ca0*/  PLOP3.LUT P0, PT, PT, PT, UP0, 0x80, 0x0 ;  /* 0x000000000000781c */ /* 0x000fda0003f0f008 */
[----:B------:R-:W-:Y:S05]  /*18cb0*/  @!P0 BRA `(.L_x_2125) ;  /* 0x0000005800288947 */ /* 0x000fea0003800000 */
[----:B------:R-:W1:Y:S01]  /*18cc0*/  S2R R0, SR_TID.X ;  /* 0x0000000000007919 */ /* 0x000e620000002100 */
[----:B------:R-:W-:Y:S01]  /*18cd0*/  ULDC UR6, c[0x0][0x250] ;  /* 0x0000940000067ab9 */ /* 0x000fe20000000800 */
[----:B------:R-:W-:Y:S01]  /*18ce0*/  IMAD.MOV.U32 R219, RZ, RZ, R134 ;  /* 0x000000ffffdb7224 */ /* 0x000fe200078e0086 */
[----:B------:R-:W-:Y:S01]  /*18cf0*/  ULEA UR6, -UR6, URZ, 0x8 ;  /* 0x0000003f06067291 */ /* 0x000fe2000f8e413f */
[----:B------:R-:W-:Y:S01]  /*18d00*/  IMAD.MOV.U32 R220, RZ, RZ, R132 ;  /* 0x000000ffffdc7224 */ /* 0x000fe200078e0084 */
[----:B------:R-:W-:Y:S01]  /*18d10*/  ULDC UR7, c[0x0][0x2d0] ;  /* 0x0000b40000077ab9 */ /* 0x000fe20000000800 */
[----:B------:R-:W-:Y:S01]  /*18d20*/  ULDC.64 UR10, c[0x0][0x208] ;  /* 0x00008200000a7ab9 */ /* 0x000fe20000000a00 */
[----:B------:R-:W-:Y:S02]  /*18d30*/  USHF.R.S32.HI UR4, URZ, 0x1f, UR6 ;  /* 0x0000001f3f047899 */ /* 0x000fe40008011406 */
[----:B------:R-:W-:-:S04]  /*18d40*/  MOV R247, UR6 ;  /* 0x0000000600f77c02 */ /* 0x000fc80008000f00 */
[----:B------:R-:W-:Y:S01]  /*18d50*/  IMAD.U32 R246, RZ, RZ, UR4 ;  /* 0x00000004fff67e24 */ /* 0x000fe2000f8e00ff */
[----:B------:R-:W-:Y:S01]  /*18d60*/  ULDC UR4, c[0x0][0x2ec] ;  /* 0x0000bb0000047ab9 */ /* 0x000fe20000000800 */
[----:B-1----:R-:W-:-:S04]  /*18d70*/  SHF.L.U32 R0, R0, 0x1, RZ ;  /* 0x0000000100007819 */ /* 0x002fc800000006ff */
[----:B------:R-:W-:-:S07]  /*18d80*/  LOP3.LUT R218, R0, 0x6, RZ, 0xc0, !PT ;  /* 0x0000000600da7812 */ /* 0x000fce00078ec0ff */
.L_x_2129:
        /* <DEDUP_REMOVED lines=34> */
[----:B------:R-:W-:Y:S02]  /*18fb0*/  ISETP.GT.U32.AND P4, PT, R0, R15, PT ;  /* 0x0000000f0000720c */ /* 0x000fe40003f84070 */
[----:B------:R-:W-:Y:S09]  /*18fc0*/  ISETP.GE.AND P3, PT, R12, RZ, PT ;  /* 0x000000ff0c00720c */ /* 0x000ff20003f66270 */
[----:B------:R-:W-:Y:S02]  /*18fd0*/  @!P0 IMAD.IADD R13, R13, 0x1, -R0 ;  /* 0x000000010d0d8824 */ /* 0x000fe400078e0a00 */
[-C--:B------:R-:W-:Y:S01]  /*18fe0*/  @!P4 IADD3 R15, R15, -R0.reuse, RZ ;  /* 0x800000000f0fc210 */ /* 0x080fe20007ffe0ff */
[----:B------:R-:W-:Y:S01]  /*18ff0*/  @!P0 VIADD R4, R4, 0x1 ;  /* 0x0000000104048836 */ /* 0x000fe20000000000 */
[C---:B------:R-:W-:Y:S01]  /*19000*/  ISETP.NE.AND P0, PT, R2.reuse, RZ, PT ;  /* 0x000000ff0200720c */ /* 0x040fe20003f05270 */
[----:B------:R-:W-:Y:S01]  /*19010*/  @!P4 VIADD R5, R5, 0x1 ;  /* 0x000000010505c836 */ /* 0x000fe20000000000 */
[-C--:B------:R-:W-:Y:S02]  /*19020*/  ISETP.GE.U32.AND P5, PT, R13, R0.reuse, PT ;  /* 0x000000000d00720c */ /* 0x080fe40003fa6070 */
[----:B------:R-:W-:Y:S02]  /*19030*/  ISETP.GE.U32.AND P6, PT, R15, R0, PT ;  /* 0x000000000f00720c */ /* 0x000fe40003fc6070 */
[----:B------:R-:W-:Y:S04]  /*19040*/  LOP3.LUT R0, R2, UR6, RZ, 0x3c, !PT ;  /* 0x0000000602007c12 */ /* 0x000fe8000f8e3cff */
        /* <DEDUP_REMOVED lines=30> */
.L_x_2126:
[----:B------:R-:W4:Y:S01]  /*19230*/  @!P1 LDC.64 R12, c[0x0][0x250] ;  /* 0x00009400ff0c9b82 */ /* 0x000f220000000a00 */
[----:B------:R-:W-:Y:S01]  /*19240*/  @P1 STS [R243+0x5000], RZ ;  /* 0x005000fff3001388 */ /* 0x000fe20000000800 */
[-C--:B------:R-:W-:Y:S01]  /*19250*/  LEA R248, P2, R2, R193.reuse, 0x1 ;  /* 0x000000c102f87211 */ /* 0x080fe200078408ff */
[----:B------:R-:W-:Y:S01]  /*19260*/  @!P1 IMAD.MOV.U32 R18, RZ, RZ, R2 ;  /* 0x000000ffff129224 */ /* 0x000fe200078e0002 */
[----:B------:R-:W-:Y:S01]  /*19270*/  @!P1 IADD3 R5, P0, R222, R2, RZ ;  /* 0x00000002de059210 */ /* 0x000fe20007f1e0ff */
[----:B------:R-:W-:Y:S01]  /*19280*/  @P1 STS [R243+0x5004], RZ ;  /* 0x005004fff3001388 */ /* 0x000fe20000000800 */
[-CC-:B------:R-:W-:Y:S01]  /*19290*/  LEA.HI.X R249, R2, R192.reuse, R0.reuse, 0x1, P2 ;  /* 0x000000c002f97211 */ /* 0x180fe200010f0c00 */
[--C-:B------:R-:W-:Y:S01]  /*192a0*/  @!P1 IMAD.MOV.U32 R19, RZ, RZ, R0.reuse ;  /* 0x000000ffff139224 */ /* 0x100fe200078e0000 */
[----:B------:R-:W-:Y:S01]  /*192b0*/  UISETP.GE.AND UP0, UPT, UR8, 0x2, UPT ;  /* 0x000000020800788c */ /* 0x000fe2000bf06270 */
[----:B------:R-:W-:Y:S01]  /*192c0*/  @P1 STS.64 [R243+0x5008], RZ ;  /* 0x005008fff3001388 */ /* 0x000fe20000000a00 */
[----:B------:R-:W-:Y:S01]  /*192d0*/  @!P1 IMAD.X R4, R221, 0x1, R0, P0 ;  /* 0x00000001dd049824 */ /* 0x000fe200000e0600 */
[CC--:B------:R-:W-:Y:S01]  /*192e0*/  @!P1 LEA R16, P0, R5.reuse, R193.reuse, 0x1 ;  /* 0x000000c105109211 */ /* 0x0c0fe200078008ff */
[----:B--2---:R-:W-:Y:S01]  /*192f0*/  @!P1 IMAD.WIDE.U32 R18, R8, 0x60, R18 ;  /* 0x0000006008129825 */ /* 0x004fe200078e0012 */
[----:B------:R-:W-:Y:S01]  /*19300*/  @!PT LDS RZ, [RZ] ;  /* 0x00000000fffff984 */ /* 0x000fe20000000800 */
[----:B------:R-:W-:Y:S01]  /*19310*/  @!PT LDS RZ, [RZ] ;  /* 0x00000000fffff984 */ /* 0x000fe20000000800 */
[----:B------:R-:W-:Y:S01]  /*19320*/  @!PT LDS RZ, [RZ] ;  /* 0x00000000fffff984 */ /* 0x000fe20000000800 */
[----:B------:R-:W-:Y:S02]  /*19330*/  @!P1 LDGSTS.E.BYPASS.LTC128B.128 [R243+0x5000], desc[UR10][R248.64] ;  /* 0x05000000f8f39fae */ /* 0x000fe4000b901d4a */
        /* <DEDUP_REMOVED lines=35> */
[----:B----4-:R-:W-:Y:S01]  /*19570*/  @!P1 IMAD.WIDE.U32 R8, R12, 0xa0, R8 ;  /* 0x000000a00c089825 */ /* 0x010fe200078e0008 */
[----:B-1----:R-:W-:Y:S02]  /*19580*/  @!P1 MOV R17, R0 ;  /* 0x0000000000119202 */ /* 0x002fe40000000f00 */
        /* <DEDUP_REMOVED lines=9> */
[----:B------:R-:W-:Y:S02]  /*19620*/  @!P1 IMAD.MOV.U32 R16, RZ, RZ, R2 ;  /* 0x000000ffff109224 */ /* 0x000fe400078e0002 */
[----:B------:R-:W-:Y:S02]  /*19630*/  @!P1 IMAD.IADD R13, R13, 0x1, R9 ;  /* 0x000000010d0d9824 */ /* 0x000fe400078e0209 */
[----:B--2---:R-:W-:Y:S03]  /*19640*/  @!P1 IMAD.WIDE.U32 R16, R4, 0xc0, R16 ;  /* 0x000000c004109825 */ /* 0x004fe600078e0010 */
[-C--:B------:R-:W-:Y:S01]  /*19650*/  @!P1 LEA.HI.X R13, R8, R192.reuse, R13, 0x1, P3 ;  /* 0x000000c0080d9211 */ /* 0x080fe200018f0c0d */
[----:B------:R-:W-:Y:S01]  /*19660*/  @!P1 IMAD R5, R5, 0xc0, RZ ;  /* 0x000000c005059824 */ /* 0x000fe200078e02ff */
[C---:B------:R-:W-:Y:S01]  /*19670*/  @!P1 LEA R4, P2, R16.reuse, R193, 0x1 ;  /* 0x000000c110049211 */ /* 0x040fe200078408ff */
[----:B------:R-:W-:Y:S02]  /*19680*/  @!P1 IMAD R11, R11, 0xe0, RZ ;  /* 0x000000e00b0b9824 */ /* 0x000fe400078e02ff */
[----:B------:R-:W-:Y:S01]  /*19690*/  @!PT LDS RZ, [RZ] ;  /* 0x00000000fffff984 */ /* 0x000fe20000000800 */
[----:B------:R-:W-:Y:S01]  /*196a0*/  @!PT LDS RZ, [RZ] ;  /* 0x00000000fffff984 */ /* 0x000fe20000000800 */
[----:B------:R-:W-:Y:S01]  /*196b0*/  @!PT LDS RZ, [RZ] ;  /* 0x00000000fffff984 */ /* 0x000fe20000000800 */
[----:B------:R-:W-:Y:S01]  /*196c0*/  @!P1 LDGSTS.E.BYPASS.LTC128B.128 [R243+0x7800], desc[UR10][R12.64] ;  /* 0x078000000cf39fae */ /* 0x000fe2000b901d4a */
[----:B------:R-:W-:Y:S02]  /*196d0*/  @!P1 IMAD.IADD R5, R5, 0x1, R17 ;  /* 0x0000000105059824 */ /* 0x000fe400078e0211 */
[----:B------:R-:W-:Y:S01]  /*196e0*/  @!P1 IADD3 R11, R11, R19, RZ ;  /* 0x000000130b0b9210 */ /* 0x000fe20007ffe0ff */
[----:B------:R-:W-:Y:S02]  /*196f0*/  @P1 STS.128 [R243+0x8000], RZ ;  /* 0x008000fff3001388 */ /* 0x000fe40000000c00 */
[-C--:B------:R-:W-:Y:S02]  /*19700*/  @!P1 LEA.HI.X R5, R16, R192.reuse, R5, 0x1, P2 ;  /* 0x000000c010059211 */ /* 0x080fe400010f0c05 */
[----:B------:R-:W-:Y:S02]  /*19710*/  @!P1 LEA.HI.X R11, R18, R192, R11, 0x1, P0 ;  /* 0x000000c0120b9211 */ /* 0x000fe400000f0c0b */
[----:B------:R-:W-:Y:S01]  /*19720*/  PLOP3.LUT P0, PT, PT, PT, UP0, 0x80, 0x0 ;  /* 0x000000000000781c */ /* 0x000fe20003f0f008 */
        /* <DEDUP_REMOVED lines=35> */
[----:B------:R-:W1:Y:S03]  /*19960*/  LDSM.16.M88.4 R192, [R211] ;  /* 0x00000000d3c0783b */ /* 0x000e660000000200 */
[C---:B-----5:R-:W-:Y:S01]  /*19970*/  HMMA.16816.F32.BF16 R44, R128.reuse, R48, RZ ;  /* 0x00000030802c723c */ /* 0x060fe200000418ff */
[----:B------:R-:W5:Y:S04]  /*19980*/  LDSM.16.M88.4 R188, [R210] ;  /* 0x00000000d2bc783b */ /* 0x000f680000000200 */
[----:B------:R-:W5:Y:S01]  /*19990*/  LDSM.16.M88.4 R184, [R209] ;  /* 0x00000000d1b8783b */ /* 0x000f620000000200 */
[C---:B------:R-:W-:Y:S03]  /*199a0*/  HMMA.16816.F32.BF16 R52, R128.reuse, R56, RZ ;  /* 0x000000388034723c */ /* 0x040fe600000418ff */
[----:B------:R-:W5:Y:S03]  /*199b0*/  LDSM.16.M88.4 R180, [R208] ;  /* 0x00000000d0b4783b */ /* 0x000f660000000200 */
[C---:B------:R-:W-:Y:S01]  /*199c0*/  HMMA.16816.F32.BF16 R60, R128.reuse, R64, RZ ;  /* 0x00000040803c723c */ /* 0x040fe200000418ff */
[----:B------:R-:W5:Y:S04]  /*199d0*/  LDSM.16.M88.4 R176, [R207] ;  /* 0x00000000cfb0783b */ /* 0x000f680000000200 */
[----:B------:R-:W5:Y:S01]  /*199e0*/  LDSM.16.M88.4 R172, [R206] ;  /* 0x00000000ceac783b */ /* 0x000f620000000200 */
[C---:B------:R-:W-:Y:S03]  /*199f0*/  HMMA.16816.F32.BF16 R68, R128.reuse, R72, RZ ;  /* 0x000000488044723c */ /* 0x040fe600000418ff */
[----:B------:R-:W5:Y:S03]  /*19a00*/  LDSM.16.M88.4 R168, [R205] ;  /* 0x00000000cda8783b */ /* 0x000f660000000200 */
[C---:B------:R-:W-:Y:S01]  /*19a10*/  HMMA.16816.F32.BF16 R76, R128.reuse, R80, RZ ;  /* 0x00000050804c723c */ /* 0x040fe200000418ff */
[----:B------:R-:W5:Y:S04]  /*19a20*/  LDSM.16.M88.4 R164, [R204] ;  /* 0x00000000cca4783b */ /* 0x000f680000000200 */
[----:B------:R-:W5:Y:S01]  /*19a30*/  LDSM.16.M88.4 R160, [R203] ;  /* 0x00000000cba0783b */ /* 0x000f620000000200 */
[C---:B--2---:R-:W-:Y:S03]  /*19a40*/  HMMA.16816.F32.BF16 R84, R128.reuse, R88, RZ ;  /* 0x000000588054723c */ /* 0x044fe600000418ff */
[----:B------:R-:W2:Y:S03]  /*19a50*/  LDSM.16.M88.4 R156, [R202] ;  /* 0x00000000ca9c783b */ /* 0x000ea60000000200 */
[C---:B------:R-:W-:Y:S01]  /*19a60*/  HMMA.16816.F32.BF16 R92, R128.reuse, R96, RZ ;  /* 0x00000060805c723c */ /* 0x040fe200000418ff */
[----:B------:R-:W2:Y:S04]  /*19a70*/  LDSM.16.M88.4 R152, [R201] ;  /* 0x00000000c998783b */ /* 0x000ea80000000200 */
[----:B------:R-:W2:Y:S01]  /*19a80*/  LDSM.16.M88.4 R148, [R200] ;  /* 0x00000000c894783b */ /* 0x000ea20000000200 */
[C---:B---3--:R-:W-:Y:S03]  /*19a90*/  HMMA.16816.F32.BF16 R100, R128.reuse, R104, RZ ;  /* 0x000000688064723c */ /* 0x048fe600000418ff */
[----:B------:R-:W3:Y:S03]  /*19aa0*/  LDSM.16.M88.4 R144, [R199] ;  /* 0x00000000c790783b */ /* 0x000ee60000000200 */
        /* <DEDUP_REMOVED lines=19> */
[C---:B------:R-:W-:Y:S06]  /*19be0*/  HMMA.16816.F32.BF16 R4, R132.reuse, R136, R4 ;  /* 0x000000888404723c */ /* 0x040fec0000041804 */
[C---:B------:R-:W-:Y:S01]  /*19bf0*/  HMMA.16816.F32.BF16 R8, R132.reuse, R138, R8 ;  /* 0x0000008a8408723c */ /* 0x040fe20000041808 */
[----:B------:R-:W4:Y:S01]  /*19c00*/  LDSM.16.M88.4 R136, [R3] ;  /* 0x000000000388783b */ /* 0x000f220000000200 */
[----:B------:R-:W-:Y:S04]  /*19c10*/  DEPBAR.LE SB0, 0x0 ;  /* 0x000080000000791a */ /* 0x000fe80000000000 */
[C---:B------:R-:W-:Y:S01]  /*19c20*/  HMMA.16816.F32.BF16 R12, R132.reuse, R192, R12 ;  /* 0x000000c0840c723c */ /* 0x040fe2000004180c */
[----:B------:R-:W-:Y:S05]  /*19c30*/  BAR.SYNC.DEFER_BLOCKING 0x0 ;  /* 0x0000000000007b1d */ /* 0x000fea0000010000 */
[C---:B------:R-:W-:Y:S05]  /*19c40*/  HMMA.16816.F32.BF16 R16, R132.reuse, R194, R16 ;  /* 0x000000c28410723c */ /* 0x040fea0000041810 */
[----:B------:R-:W-:Y:S01]  /*19c50*/  IMAD.MOV.U32 R193, RZ, RZ, R248 ;  /* 0x000000ffffc17224 */ /* 0x000fe200078e00f8 */
[C---:B-----5:R-:W-:Y:S05]  /*19c60*/  HMMA.16816.F32.BF16 R20, R132.reuse, R188, R20 ;  /* 0x000000bc8414723c */ /* 0x060fea0000041814 */
        /* <DEDUP_REMOVED lines=102> */
.L_x_2128:
[----:B------:R1:W-:Y:S01]  /*1a2d0*/  @P1 STS [R243+0x1000], RZ ;  /* 0x001000fff3001388 */ /* 0x0003e20000000800 */
[CC--:B------:R-:W-:Y:S01]  /*1a2e0*/  LEA R140, P2, R142.reuse, R242.reuse, 0x1 ;  /* 0x000000f28e8c7211 */ /* 0x0c0fe200078408ff */
[----:B------:R-:W3:Y:S01]  /*1a2f0*/  @!P1 LDC R137, c[0x0][0x24c] ;  /* 0x00009300ff899b82 */ /* 0x000ee20000000800 */
[C---:B------:R-:W-:Y:S01]  /*1a300*/  @!P1 IADD3 R2, P0, R142.reuse, UR19, RZ ;  /* 0x000000138e029c10 */ /* 0x040fe2000ff1e0ff */
[----:B------:R1:W-:Y:S01]  /*1a310*/  @P1 STS [R243+0x1004], RZ ;  /* 0x001004fff3001388 */ /* 0x0003e20000000800 */
[-CC-:B------:R-:W-:Y:S01]  /*1a320*/  LEA.HI.X R141, R142, R223.reuse, R136.reuse, 0x1, P2 ;  /* 0x000000df8e8d7211 */ /* 0x180fe200010f0c88 */
[----:B------:R-:W-:Y:S01]  /*1a330*/  @!P1 IMAD.MOV.U32 R149, RZ, RZ, R136 ;  /* 0x000000ffff959224 */ /* 0x000fe200078e0088 */
[----:B------:R-:W-:Y:S01]  /*1a340*/  @!P1 IADD3.X R0, R136, UR18, RZ, P0, !PT ;  /* 0x0000001288009c10 */ /* 0x000fe200087fe4ff */
[----:B------:R1:W-:Y:S01]  /*1a350*/  @P1 STS.64 [R243+0x1008], RZ ;  /* 0x001008fff3001388 */ /* 0x0003e20000000a00 */
[C---:B------:R-:W-:Y:S01]  /*1a360*/  @!P1 LEA R144, P0, R2.reuse, R242, 0x1 ;  /* 0x000000f202909211 */ /* 0x040fe200078008ff */
[----:B------:R-:W4:Y:S01]  /*1a370*/  @!P1 LDC R133, c[0x0][0x24c] ;  /* 0x00009300ff859b82 */ /* 0x000f220000000800 */
[----:B------:R-:W-:Y:S01]  /*1a380*/  @!P1 LEA R139, P2, R135, R142, 0x6 ;  /* 0x0000008e878b9211 */ /* 0x000fe200078430ff */
[----:B------:R-:W-:Y:S01]  /*1a390*/  @!PT LDS RZ, [RZ] ;  /* 0x00000000fffff984 */ /* 0x000fe20000000800 */
[----:B------:R-:W-:Y:S01]  /*1a3a0*/  @!PT LDS RZ, [RZ] ;  /* 0x00000000fffff984 */ /* 0x000fe20000000800 */
[----:B------:R-:W-:Y:S01]  /*1a3b0*/  @!PT LDS RZ, [RZ] ;  /* 0x00000000fffff984 */ /* 0x000fe20000000800 */
[----:B------:R-:W-:Y:S01]  /*1a3c0*/  @!P1 LDGSTS.E.BYPASS.LTC128B.128 [R243+0x1000], desc[UR10][R140.64] ;  /* 0x010000008cf39fae */ /* 0x000fe2000b901d4a */
[-C--:B------:R-:W-:Y:S01]  /*1a3d0*/  @!P1 LEA.HI.X R145, R2, R223.reuse, R0, 0x1, P0 ;  /* 0x000000df02919211 */ /* 0x080fe200000f0c00 */
[----:B------:R-:W-:Y:S01]  /*1a3e0*/  @!P1 IMAD.MOV.U32 R147, RZ, RZ, R136 ;  /* 0x000000ffff939224 */ /* 0x000fe200078e0088 */
[----:B------:R-:W-:Y:S01]  /*1a3f0*/  @!P1 LEA R138, P0, R139, R242, 0x1 ;  /* 0x000000f28b8a9211 */ /* 0x000fe200078008ff */
        /* <DEDUP_REMOVED lines=8> */
[-C--:B------:R-:W-:Y:S01]  /*1a480*/  @!P1 LEA.HI.X R139, R139, R223.reuse, R134, 0x1, P0 ;  /* 0x000000df8b8b9211 */ /* 0x080fe200000f0c86 */
        /* <DEDUP_REMOVED lines=16> */
[----:B---3--:R-:W-:Y:S03]  /*1a590*/  @!P1 LEA R138, P3, R146, R242, 0x1 ;  /* 0x000000f2928a9211 */ /* 0x008fe600078608ff */
        /* <DEDUP_REMOVED lines=46> */
.L_x_2127:
        /* <DEDUP_REMOVED lines=223> */
[----:B------:R-:W-:Y:S02]  /*1b670*/  I2FP.F32.S32 R0, R132 ;  /* 0x0000008400007245 */ /* 0x000fe40000201400 */
[C---:B------:R-:W-:Y:S03]  /*1b680*/  IADD3 R132, R133.reuse, 0x99, RZ ;  /* 0x0000009985847810 */ /* 0x040fe60007ffe0ff */
[C---:B------:R-:W-:Y:S01]  /*1b690*/  FFMA.FTZ R76, R0.reuse, UR5, R76 ;  /* 0x00000005004c7c23 */ /* 0x040fe2000801004c */
[----:B------:R-:W-:Y:S01]  /*1b6a0*/  FFMA.FTZ R78, R0, UR5, R78 ;  /* 0x00000005004e7c23 */ /* 0x000fe2000801004e */
[C---:B------:R-:W-:Y:S03]  /*1b6b0*/  IADD3 R0, R133.reuse, 0x91, RZ ;  /* 0x0000009185007810 */ /* 0x040fe60007ffe0ff */
[----:B------:R-:W-:Y:S02]  /*1b6c0*/  FMNMX.FTZ R135, R76, R135, !PT ;  /* 0x000000874c877209 */ /* 0x000fe40007810000 */
[----:B------:R-:W-:Y:S02]  /*1b6d0*/  I2FP.F32.S32 R0, R0 ;  /* 0x0000000000007245 */ /* 0x000fe40000201400 */
[----:B------:R-:W-:Y:S03]  /*1b6e0*/  FMNMX.FTZ R134, R78, R134, !PT ;  /* 0x000000864e867209 */ /* 0x000fe60007810000 */
[C---:B------:R-:W-:Y:S01]  /*1b6f0*/  FFMA.FTZ R77, R0.reuse, UR5, R77 ;  /* 0x00000005004d7c23 */ /* 0x040fe2000801004d */
[----:B------:R-:W-:Y:S01]  /*1b700*/  FFMA.FTZ R79, R0, UR5, R79 ;  /* 0x00000005004f7c23 */ /* 0x000fe2000801004f */
[----:B------:R-:W-:Y:S01]  /*1b710*/  I2FP.F32.S32 R0, R132 ;  /* 0x0000008400007245 */ /* 0x000fe20000201400 */
[C---:B------:R-:W-:Y:S01]  /*1b720*/  FFMA.FTZ R80, R2.reuse, UR5, R80 ;  /* 0x0000000502507c23 */ /* 0x040fe20008010050 */
[----:B------:R-:W-:Y:S01]  /*1b730*/  FFMA.FTZ R82, R2, UR5, R82 ;  /* 0x0000000502527c23 */ /* 0x000fe20008010052 */
[----:B------:R-:W-:Y:S02]  /*1b740*/  IADD3 R2, R133, 0xa1, RZ ;  /* 0x000000a185027810 */ /* 0x000fe40007ffe0ff */
[----:B------:R-:W-:Y:S01]  /*1b750*/  FMNMX.FTZ R134, R79, R134, !PT ;  /* 0x000000864f867209 */ /* 0x000fe20007810000 */
[C---:B------:R-:W-:Y:S01]  /*1b760*/  FFMA.FTZ R81, R0.reuse, UR5, R81 ;  /* 0x0000000500517c23 */ /* 0x040fe20008010051 */
[----:B------:R-:W-:Y:S01]  /*1b770*/  FFMA.FTZ R83, R0, UR5, R83 ;  /* 0x0000000500537c23 */ /* 0x000fe20008010053 */
[----:B------:R-:W-:Y:S02]  /*1b780*/  IADD3 R0, R133, 0xa0, RZ ;  /* 0x000000a085007810 */ /* 0x000fe40007ffe0ff */
[----:B------:R-:W-:Y:S02]  /*1b790*/  FMNMX.FTZ R134, R82, R134, !PT ;  /* 0x0000008652867209 */ /* 0x000fe40007810000 */
[----:B------:R-:W-:Y:S02]  /*1b7a0*/  I2FP.F32.S32 R0, R0 ;  /* 0x0000000000007245 */ /* 0x000fe40000201400 */
[----:B------:R-:W-:Y:S02]  /*1b7b0*/  FMNMX.FTZ R134, R83, R134, !PT ;  /* 0x0000008653867209 */ /* 0x000fe40007810000 */
[C---:B------:R-:W-:Y:S01]  /*1b7c0*/  IADD3 R132, R133.reuse, 0xa8, RZ ;  /* 0x000000a885847810 */ /* 0x040fe20007ffe0ff */
[C---:B------:R-:W-:Y:S01]  /*1b7d0*/  FFMA.FTZ R84, R0.reuse, UR5, R84 ;  /* 0x0000000500547c23 */ /* 0x040fe20008010054 */
[----:B------:R-:W-:Y:S01]  /*1b7e0*/  FFMA.FTZ R86, R0, UR5, R86 ;  /* 0x0000000500567c23 */ /* 0x000fe20008010056 */
[----:B------:R-:W-:Y:S02]  /*1b7f0*/  I2FP.F32.S32 R2, R2 ;  /* 0x0000000200027245 */ /* 0x000fe40000201400 */
[----:B------:R-:W-:Y:S02]  /*1b800*/  I2FP.F32.S32 R0, R132 ;  /* 0x0000008400007245 */ /* 0x000fe40000201400 */
[----:B------:R-:W-:Y:S01]  /*1b810*/  FMNMX.FTZ R134, R86, R134, !PT ;  /* 0x0000008656867209 */ /* 0x000fe20007810000 */
[C---:B------:R-:W-:Y:S01]  /*1b820*/  FFMA.FTZ R85, R2.reuse, UR5, R85 ;  /* 0x0000000502557c23 */ /* 0x040fe20008010055 */
[----:B------:R-:W-:Y:S01]  /*1b830*/  FFMA.FTZ R87, R2, UR5, R87 ;  /* 0x0000000502577c23 */ /* 0x000fe20008010057 */
[C---:B------:R-:W-:Y:S01]  /*1b840*/  FFMA.FTZ R88, R0.reuse, UR5, R88 ;  /* 0x0000000500587c23 */ /* 0x040fe20008010058 */
[----:B------:R-:W-:Y:S01]  /*1b850*/  FFMA.FTZ R90, R0, UR5, R90 ;  /* 0x00000005005a7c23 */ /* 0x000fe2000801005a */
[----:B------:R-:W-:Y:S02]  /*1b860*/  IADD3 R0, R133, 0xa9, RZ ;  /* 0x000000a985007810 */ /* 0x000fe40007ffe0ff */
[----:B------:R-:W-:Y:S02]  /*1b870*/  FMNMX.FTZ R134, R87, R134, !PT ;  /* 0x0000008657867209 */ /* 0x000fe40007810000 */
[----:B------:R-:W-:Y:S02]  /*1b880*/  I2FP.F32.S32 R0, R0 ;  /* 0x0000000000007245 */ /* 0x000fe40000201400 */
[C---:B------:R-:W-:Y:S02]  /*1b890*/  IADD3 R2, R133.reuse, 0xb0, RZ ;  /* 0x000000b085027810 */ /* 0x040fe40007ffe0ff */
[C---:B------:R-:W-:Y:S01]  /*1b8a0*/  IADD3 R132, R133.reuse, 0xb1, RZ ;  /* 0x000000b185847810 */ /* 0x040fe20007ffe0ff */
[C---:B------:R-:W-:Y:S01]  /*1b8b0*/  FFMA.FTZ R89, R0.reuse, UR5, R89 ;  /* 0x0000000500597c23 */ /* 0x040fe20008010059 */
[----:B------:R-:W-:Y:S01]  /*1b8c0*/  I2FP.F32.S32 R2, R2 ;  /* 0x0000000200027245 */ /* 0x000fe20000201400 */
[----:B------:R-:W-:Y:S01]  /*1b8d0*/  FFMA.FTZ R91, R0, UR5, R91 ;  /* 0x00000005005b7c23 */ /* 0x000fe2000801005b */
[----:B------:R-:W-:Y:S02]  /*1b8e0*/  I2FP.F32.S32 R0, R132 ;  /* 0x0000008400007245 */ /* 0x000fe40000201400 */
[C---:B------:R-:W-:Y:S01]  /*1b8f0*/  IADD3 R132, R133.reuse, 0xc0, RZ ;  /* 0x000000c085847810 */ /* 0x040fe20007ffe0ff */
[C---:B------:R-:W-:Y:S01]  /*1b900*/  FFMA.FTZ R92, R2.reuse, UR5, R92 ;  /* 0x00000005025c7c23 */ /* 0x040fe2000801005c */
[----:B------:R-:W-:Y:S01]  /*1b910*/  FFMA.FTZ R94, R2, UR5, R94 ;  /* 0x00000005025e7c23 */ /* 0x000fe2000801005e */
        /* <DEDUP_REMOVED lines=27> */
[----:B------:R-:W-:Y:S01]  /*1bad0*/  I2FP.F32.S32 R0, R132 ;  /* 0x0000008400007245 */ /* 0x000fe20000201400 */
[----:B------:R-:W-:Y:S01]  /*1bae0*/  FFMA.FTZ R104, R2, UR5, R104 ;  /* 0x0000000502687c23 */ /* 0x000fe20008010068 */
[----:B------:R-:W-:Y:S01]  /*1baf0*/  FMNMX.FTZ R135, R92, R135, !PT ;  /* 0x000000875c877209 */ /* 0x000fe20007810000 */
[----:B------:R-:W-:Y:S01]  /*1bb00*/  FFMA.FTZ R106, R2, UR5, R106 ;  /* 0x00000005026a7c23 */ /* 0x000fe2000801006a */
        /* <DEDUP_REMOVED lines=18> */
[C---:B------:R-:W-:Y:S02]  /*1bc30*/  IADD3 R0, R133.reuse, 0xd9, RZ ;  /* 0x000000d985007810 */ /* 0x040fe40007ffe0ff */
[----:B------:R-:W-:Y:S02]  /*1bc40*/  IADD3 R2, R133, 0xe0, RZ ;  /* 0x000000e085027810 */ /* 0x000fe40007ffe0ff */
[----:B------:R-:W-:Y:S02]  /*1bc50*/  I2FP.F32.S32 R0, R0 ;  /* 0x0000000000007245 */ /* 0x000fe40000201400 */
[----:B------:R-:W-:Y:S02]  /*1bc60*/  FMNMX.FTZ R135, R101, R135, !PT ;  /* 0x0000008765877209 */ /* 0x000fe40007810000 */
[----:B------:R-:W-:Y:S01]  /*1bc70*/  IADD3 R132, R133, 0xe1, RZ ;  /* 0x000000e185847810 */ /* 0x000fe20007ffe0ff */
[C---:B------:R-:W-:Y:S01]  /*1bc80*/  FFMA.FTZ R113, R0.reuse, UR5, R113 ;  /* 0x0000000500717c23 */ /* 0x040fe20008010071 */
[----:B------:R-:W-:Y:S01]  /*1bc90*/  FFMA.FTZ R115, R0, UR5, R115 ;  /* 0x0000000500737c23 */ /* 0x000fe20008010073 */
        /* <DEDUP_REMOVED lines=11> */
[C---:B------:R-:W-:Y:S02]  /*1bd50*/  IADD3 R0, R133.reuse, 0xe8, RZ ;  /* 0x000000e885007810 */ /* 0x040fe40007ffe0ff */
[----:B------:R-:W-:Y:S02]  /*1bd60*/  FMNMX.FTZ R135, R112, R135, !PT ;  /* 0x0000008770877209 */ /* 0x000fe40007810000 */
[----:B------:R-:W-:Y:S02]  /*1bd70*/  IADD3 R132, R133, 0xf0, RZ ;  /* 0x000000f085847810 */ /* 0x000fe40007ffe0ff */
[----:B------:R-:W-:Y:S02]  /*1bd80*/  FMNMX.FTZ R135, R113, R135, !PT ;  /* 0x0000008771877209 */ /* 0x000fe40007810000 */
[----:B------:R-:W-:Y:S02]  /*1bd90*/  I2FP.F32.S32 R0, R0 ;  /* 0x0000000000007245 */ /* 0x000fe40000201400 */
[----:B------:R-:W-:Y:S02]  /*1bda0*/  I2FP.F32.S32 R2, R2 ;  /* 0x0000000200027245 */ /* 0x000fe40000201400 */
[----:B------:R-:W-:Y:S01]  /*1bdb0*/  FMNMX.FTZ R134, R90, R134, !PT ;  /* 0x000000865a867209 */ /* 0x000fe20007810000 */
[C---:B------:R-:W-:Y:S01]  /*1bdc0*/  FFMA.FTZ R120, R0.reuse, UR5, R120 ;  /* 0x0000000500787c23 */ /* 0x040fe20008010078 */
[----:B------:R-:W-:Y:S01]  /*1bdd0*/  FFMA.FTZ R122, R0, UR5, R122 ;  /* 0x00000005007a7c23 */ /* 0x000fe2000801007a */
[----:B------:R-:W-:Y:S01]  /*1bde0*/  I2FP.F32.S32 R0, R132 ;  /* 0x0000008400007245 */ /* 0x000fe20000201400 */
[C---:B------:R-:W-:Y:S01]  /*1bdf0*/  FFMA.FTZ R121, R2.reuse, UR5, R121 ;  /* 0x0000000502797c23 */ /* 0x040fe20008010079 */
[----:B------:R-:W-:Y:S01]  /*1be00*/  FMNMX.FTZ R134, R91, R134, !PT ;  /* 0x000000865b867209 */ /* 0x000fe20007810000 */
[----:B------:R-:W-:Y:S01]  /*1be10*/  FFMA.FTZ R123, R2, UR5, R123 ;  /* 0x00000005027b7c23 */ /* 0x000fe2000801007b */
[C---:B------:R-:W-:Y:S01]  /*1be20*/  IADD3 R2, R133.reuse, 0xf8, RZ ;  /* 0x000000f885027810 */ /* 0x040fe20007ffe0ff */
[----:B------:R-:W-:Y:S01]  /*1be30*/  FFMA.FTZ R124, R0, UR5, R124 ;  /* 0x00000005007c7c23 */ /* 0x000fe2000801007c */
[----:B------:R-:W-:Y:S01]  /*1be40*/  FMNMX.FTZ R134, R94, R134, !PT ;  /* 0x000000865e867209 */ /* 0x000fe20007810000 */
[----:B------:R-:W-:Y:S01]  /*1be50*/  FFMA.FTZ R126, R0, UR5, R126 ;  /* 0x00000005007e7c23 */ /* 0x000fe2000801007e */
[----:B------:R-:W-:Y:S02]  /*1be60*/  IADD3 R0, R133, 0xf1, RZ ;  /* 0x000000f185007810 */ /* 0x000fe40007ffe0ff */
[----:B------:R-:W-:Y:S02]  /*1be70*/  FMNMX.FTZ R134, R95, R134, !PT ;  /* 0x000000865f867209 */ /* 0x000fe40007810000 */
[----:B------:R-:W-:Y:S02]  /*1be80*/  FMNMX.FTZ R132, R116, R135, !PT ;  /* 0x0000008774847209 */ /* 0x000fe40007810000 */
[----:B------:R-:W-:Y:S02]  /*1be90*/  I2FP.F32.S32 R2, R2 ;  /* 0x0000000200027245 */ /* 0x000fe40000201400 */
[----:B------:R-:W-:Y:S02]  /*1bea0*/  FMNMX.FTZ R132, R117, R132, !PT ;  /* 0x0000008475847209 */ /* 0x000fe40007810000 */
        /* <DEDUP_REMOVED lines=20> */
[----:B------:R-:W-:Y:S02]  /*1bff0*/  FMNMX.FTZ R134, R121, R134, !PT ;  /* 0x0000008679867209 */ /* 0x000fe40007810000 */
[----:B------:R-:W-:Y:S02]  /*1c000*/  FMNMX.FTZ R0, R123, R133, !PT ;  /* 0x000000857b007209 */ /* 0x000fe40007810000 */
        /* <DEDUP_REMOVED lines=20> */
[----:B------:R-:W-:Y:S02]  /*1c150*/  MOV R219, R134 ;  /* 0x0000008600db7202 */ /* 0x000fe40000000f00 */
[C---:B------:R-:W-:Y:S01]  /*1c160*/  FSETP.NEU.FTZ.AND P0, PT, R132.reuse, -INF , PT ;  /* 0xff8000008400780b */ /* 0x040fe20003f1d000 */
[C---:B------:R-:W-:Y:S01]  /*1c170*/  FMUL.FTZ R0, R132.reuse, UR4 ;  /* 0x0000000484007c20 */ /* 0x040fe20008410000 */
[----:B------:R-:W-:Y:S01]  /*1c180*/  FADD.FTZ R133, -R132, R220 ;  /* 0x000000dc84857221 */ /* 0x000fe20000010100 */
[----:B------:R-:W-:Y:S01]  /*1c190*/  FMUL.FTZ R2, R2, UR4 ;  /* 0x0000000402027c20 */ /* 0x000fe20008410000 */
[----:B------:R-:W-:Y:S02]  /*1c1a0*/  MOV R220, R132 ;  /* 0x0000008400dc7202 */ /* 0x000fe40000000f00 */
[----:B------:R-:W-:Y:S01]  /*1c1b0*/  FMUL.FTZ R133, R133, UR4 ;  /* 0x0000000485857c20 */ /* 0x000fe20008410000 */
[----:B------:R-:W1:Y:S10]  /*1c1c0*/  MUFU.EX2 R136, R2 ;  /* 0x0000000200887308 */ /* 0x000e740000000800 */
[----:B------:R2:W3:Y:S01]  /*1c1d0*/  MUFU.EX2 R135, R133 ;  /* 0x0000008500877308 */ /* 0x0004e20000000800 */
        /* <DEDUP_REMOVED lines=8> */
[----:B--2---:R-:W-:Y:S01]  /*1c260*/  FSEL R133, R0, RZ, P0 ;  /* 0x000000ff00857208 */ /* 0x004fe20000000000 */
[C---:B---3--:R-:W-:Y:S01]  /*1c270*/  FMUL.FTZ R236, R135.reuse, R236 ;  /* 0x000000ec87ec7220 */ /* 0x048fe20000410000 */
        /* <DEDUP_REMOVED lines=13> */
[C---:B------:R-:W-:Y:S01]  /*1c350*/  FMUL.FTZ R228, R135.reuse, R228 ;  /* 0x000000e487e47220 */ /* 0x040fe20000410000 */
[C---:B------:R-:W-:Y:S01]  /*1c360*/  FMUL.FTZ R229, R135.reuse, R229 ;  /* 0x000000e587e57220 */ /* 0x040fe20000410000 */
[C---:B------:R-:W-:Y:S01]  /*1c370*/  FMUL.FTZ R224, R135.reuse, R224 ;  /* 0x000000e087e07220 */ /* 0x040fe20000410000 */
[----:B------:R-:W-:Y:S03]  /*1c380*/  FMUL.FTZ R225, R135, R225 ;  /* 0x000000e187e17220 */ /* 0x000fe60000410000 */
[----:B------:R-:W-:Y:S01]  /*1c390*/  MUFU.EX2 R148, R148 ;  /* 0x0000009400947308 */ /* 0x000fe20000000800 */
[C---:B------:R-:W-:Y:S01]  /*1c3a0*/  FMUL.FTZ R2, R134.reuse, UR4 ;  /* 0x0000000486027c20 */ /* 0x040fe20008410000 */
[----:B------:R-:W-:Y:S01]  /*1c3b0*/  FSETP.NEU.FTZ.AND P0, PT, R134, -INF , PT ;  /* 0xff8000008600780b */ /* 0x000fe20003f1d000 */
        /* <DEDUP_REMOVED lines=11> */
[----:B------:R-:W2:Y:S01]  /*1c470*/  LDSM.16.MT88.4 R8, [R244+0x5000] ;  /* 0x00500000f408783b */ /* 0x000ea20000004200 */
[--C-:B------:R-:W-:Y:S03]  /*1c480*/  FFMA.FTZ R153, R19, UR4, -R4.reuse ;  /* 0x0000000413997c23 */ /* 0x100fe60008010804 */
[----:B------:R-:W3:Y:S01]  /*1c490*/  MUFU.EX2 R0, R0 ;  /* 0x0000000000007308 */ /* 0x000ee20000000800 */
[--C-:B------:R-:W-:Y:S01]  /*1c4a0*/  FFMA.FTZ R155, R14, UR4, -R4.reuse ;  /* 0x000000040e9b7c23 */ /* 0x100fe20008010804 */
[--C-:B------:R-:W-:Y:S01]  /*1c4b0*/  FFMA.FTZ R156, R15, UR4, -R4.reuse ;  /* 0x000000040f9c7c23 */ /* 0x100fe20008010804 */
[--C-:B------:R-:W-:Y:S01]  /*1c4c0*/  FFMA.FTZ R150, R26, UR4, -R4.reuse ;  /* 0x000000041a967c23 */ /* 0x100fe20008010804 */
[--C-:B------:R-:W-:Y:S01]  /*1c4d0*/  FFMA.FTZ R149, R27, UR4, -R4.reuse ;  /* 0x000000041b957c23 */ /* 0x100fe20008010804 */
[--C-:B------:R-:W-:Y:S01]  /*1c4e0*/  FFMA.FTZ R152, R22, UR4, -R4.reuse ;  /* 0x0000000416987c23 */ /* 0x100fe20008010804 */
[----:B------:R-:W4:Y:S01]  /*1c4f0*/  LDSM.16.MT88.4 R16, [R245+0x5000] ;  /* 0x00500000f510783b */ /* 0x000f220000004200 */
[--C-:B------:R-:W-:Y:S03]  /*1c500*/  FFMA.FTZ R151, R23, UR4, -R4.reuse ;  /* 0x0000000417977c23 */ /* 0x100fe60008010804 */
[----:B------:R-:W-:Y:S01]  /*1c510*/  MUFU.EX2 R158, R158 ;  /* 0x0000009e009e7308 */ /* 0x000fe20000000800 */
[----:B-1----:R-:W-:Y:S01]  /*1c520*/  F2FP.BF16.F32.PACK_AB R22, R145, R147 ;  /* 0x000000939116723e */ /* 0x002fe200000010ff */
[--C-:B------:R-:W-:Y:S01]  /*1c530*/  FFMA.FTZ R31, R31, UR4, -R4.reuse ;  /* 0x000000041f1f7c23 */ /* 0x100fe20008010804 */
[--C-:B------:R-:W-:Y:S01]  /*1c540*/  FFMA.FTZ R160, R71, UR4, -R4.reuse ;  /* 0x0000000447a07c23 */ /* 0x100fe20008010804 */
[--C-:B------:R-:W-:Y:S01]  /*1c550*/  FFMA.FTZ R71, R74, UR4, -R4.reuse ;  /* 0x000000044a477c23 */ /* 0x100fe20008010804 */
[--C-:B------:R-:W-:Y:S01]  /*1c560*/  FFMA.FTZ R69, R69, UR4, -R133.reuse ;  /* 0x0000000445457c23 */ /* 0x100fe20008010885 */
[----:B------:R-:W1:Y:S01]  /*1c570*/  LDSM.16.MT88.4 R12, [R244+0x5400] ;  /* 0x00540000f40c783b */ /* 0x000e620000004200 */
[--C-:B------:R-:W-:Y:S03]  /*1c580*/  FFMA.FTZ R72, R72, UR4, -R133.reuse ;  /* 0x0000000448487c23 */ /* 0x100fe60008010885 */
[----:B------:R-:W5:Y:S01]  /*1c590*/  MUFU.EX2 R157, R157 ;  /* 0x0000009d009d7308 */ /* 0x000f620000000800 */
[----:B---3--:R-:W-:Y:S01]  /*1c5a0*/  F2FP.BF16.F32.PACK_AB R20, R148, R0 ;  /* 0x000000009414723e */ /* 0x008fe200000010ff */
        /* <DEDUP_REMOVED lines=15> */
[----:B-----5:R-:W-:Y:S01]  /*1c6a0*/  F2FP.BF16.F32.PACK_AB R23, R157, R158 ;  /* 0x0000009e9d17723e */ /* 0x020fe200000010ff */
        /* <DEDUP_REMOVED lines=47> */
[C---:B------:R-:W-:Y:S01]  /*1c9a0*/  HMMA.16816.F32.BF16 R236, R20.reuse, R8, R236 ;  /* 0x0000000814ec723c */ /* 0x040fe200000418ec */
[----:B------:R-:W-:Y:S04]  /*1c9b0*/  PLOP3.LUT P0, PT, PT, PT, UP0, 0x80, 0x0 ;  /* 0x000000000000781c */ /* 0x000fe80003f0f008 */
[----:B-----5:R-:W-:Y:S01]  /*1c9c0*/  F2FP.BF16.F32.PACK_AB R30, R137, R5 ;  /* 0x00000005891e723e */ /* 0x020fe200000010ff */
[C---:B------:R-:W-:Y:S03]  /*1c9d0*/  HMMA.16816.F32.BF16 R232, R20.reuse, R10, R232 ;  /* 0x0000000a14e8723c */ /* 0x040fe600000418e8 */
[----:B------:R-:W-:Y:S01]  /*1c9e0*/  MUFU.EX2 R154, R154 ;  /* 0x0000009a009a7308 */ /* 0x000fe20000000800 */
[----:B------:R-:W5:Y:S01]  /*1c9f0*/  LDSM.16.MT88.4 R8, [R244+0x5800] ;  /* 0x00580000f408783b */ /* 0x000f620000004200 */
[--C-:B------:R-:W-:Y:S01]  /*1ca00*/  FFMA.FTZ R62, R62, UR4, -R4.reuse ;  /* 0x000000043e3e7c23 */ /* 0x100fe20008010804 */
[C---:B----4-:R-:W-:Y:S07]  /*1ca10*/  HMMA.16816.F32.BF16 R228, R20.reuse, R16, R228 ;  /* 0x0000001014e4723c */ /* 0x050fee00000418e4 */
[----:B------:R-:W4:Y:S01]  /*1ca20*/  MUFU.EX2 R153, R153 ;  /* 0x0000009900997308 */ /* 0x000f220000000800 */
[----:B--2---:R-:W-:Y:S01]  /*1ca30*/  F2FP.BF16.F32.PACK_AB R29, R156, R155 ;  /* 0x0000009b9c1d723e */ /* 0x004fe200000010ff */
[----:B------:R-:W-:Y:S01]  /*1ca40*/  HMMA.16816.F32.BF16 R224, R20, R18, R224 ;  /* 0x0000001214e0723c */ /* 0x000fe200000418e0 */
[----:B------:R-:W2:Y:S07]  /*1ca50*/  LDSM.16.MT88.4 R16, [R245+0x5800] ;  /* 0x00580000f510783b */ /* 0x000eae0000004200 */
[----:B------:R4:W-:Y:S03]  /*1ca60*/  MUFU.EX2 R34, R31 ;  /* 0x0000001f00227308 */ /* 0x0009e60000000800 */
[--C-:B------:R-:W-:Y:S01]  /*1ca70*/  FFMA.FTZ R63, R63, UR4, -R4.reuse ;  /* 0x000000043f3f7c23 */ /* 0x100fe20008010804 */
[--C-:B------:R-:W-:Y:S01]  /*1ca80*/  FFMA.FTZ R66, R66, UR4, -R4.reuse ;  /* 0x0000000442427c23 */ /* 0x100fe20008010804 */
[----:B------:R-:W-:Y:S01]  /*1ca90*/  FFMA.FTZ R67, R67, UR4, -R4 ;  /* 0x0000000443437c23 */ /* 0x000fe20008010804 */
[----:B------:R-:W-:Y:S01]  /*1caa0*/  FFMA.FTZ R0, R216, R135, R0 ;  /* 0x00000087d8007223 */ /* 0x000fe20000010000 */
[--C-:B------:R-:W-:Y:S03]  /*1cab0*/  FFMA.FTZ R75, R78, UR4, -R4.reuse ;  /* 0x000000044e4b7c23 */ /* 0x100fe60008010804 */
[----:B------:R-:W-:Y:S01]  /*1cac0*/  MUFU.EX2 R138, R138 ;  /* 0x0000008a008a7308 */ /* 0x000fe20000000800 */
[--C-:B------:R-:W-:Y:S01]  /*1cad0*/  FFMA.FTZ R78, R79, UR4, -R4.reuse ;  /* 0x000000044f4e7c23 */ /* 0x100fe20008010804 */
[--C-:B------:R-:W-:Y:S01]  /*1cae0*/  FFMA.FTZ R79, R83, UR4, -R4.reuse ;  /* 0x00000004534f7c23 */ /* 0x100fe20008010804 */
[--C-:B------:R-:W-:Y:S01]  /*1caf0*/  FFMA.FTZ R83, R87, UR4, -R4.reuse ;  /* 0x0000000457537c23 */ /* 0x100fe20008010804 */
[----:B------:R-:W-:Y:S01]  /*1cb00*/  FFMA.FTZ R87, R91, UR4, -R4 ;  /* 0x000000045b577c23 */ /* 0x000fe20008010804 */
[----:B------:R-:W-:Y:S01]  /*1cb10*/  FADD.FTZ R148, R148, R0 ;  /* 0x0000000094947221 */ /* 0x000fe20000010000 */
[--C-:B------:R-:W-:Y:S01]  /*1cb20*/  FFMA.FTZ R0, R82, UR4, -R4.reuse ;  /* 0x0000000452007c23 */ /* 0x100fe20008010804 */
[--C-:B------:R-:W-:Y:S03]  /*1cb30*/  FFMA.FTZ R82, R86, UR4, -R4.reuse ;  /* 0x0000000456527c23 */ /* 0x100fe60008010804 */
[----:B------:R-:W3:Y:S01]  /*1cb40*/  MUFU.EX2 R139, R139 ;  /* 0x0000008b008b7308 */ /* 0x000ee20000000800 */
[----:B----4-:R-:W-:Y:S01]  /*1cb50*/  F2FP.BF16.F32.PACK_AB R31, R153, R154 ;  /* 0x0000009a991f723e */ /* 0x010fe200000010ff */
[----:B------:R-:W-:Y:S01]  /*1cb60*/  FFMA.FTZ R86, R90, UR4, -R4 ;  /* 0x000000045a567c23 */ /* 0x000fe20008010804 */
[--C-:B------:R-:W-:Y:S01]  /*1cb70*/  FFMA.FTZ R76, R76, UR4, -R133.reuse ;  /* 0x000000044c4c7c23 */ /* 0x100fe20008010885 */
[--C-:B------:R-:W-:Y:S01]  /*1cb80*/  FFMA.FTZ R77, R77, UR4, -R133.reuse ;  /* 0x000000044d4d7c23 */ /* 0x100fe20008010885 */
[--C-:B------:R-:W-:Y:S01]  /*1cb90*/  FFMA.FTZ R80, R80, UR4, -R133.reuse ;  /* 0x0000000450507c23 */ /* 0x100fe20008010885 */
[--C-:B------:R-:W-:Y:S01]  /*1cba0*/  FFMA.FTZ R81, R81, UR4, -R133.reuse ;  /* 0x0000000451517c23 */ /* 0x100fe20008010885 */
[--C-:B------:R-:W-:Y:S03]  /*1cbb0*/  FFMA.FTZ R100, R100, UR4, -R133.reuse ;  /* 0x0000000464647c23 */ /* 0x100fe60008010885 */
[----:B------:R-:W-:Y:S01]  /*1cbc0*/  MUFU.EX2 R140, R140 ;  /* 0x0000008c008c7308 */ /* 0x000fe20000000800 */
[C---:B-1----:R-:W-:Y:S05]  /*1cbd0*/  HMMA.16816.F32.BF16 R236, R28.reuse, R12, R236 ;  /* 0x0000000c1cec723c */ /* 0x042fea00000418ec */
[--C-:B------:R-:W-:Y:S01]  /*1cbe0*/  FFMA.FTZ R101, R101, UR4, -R133.reuse ;  /* 0x0000000465657c23 */ /* 0x100fe20008010885 */
[C---:B------:R-:W-:Y:S03]  /*1cbf0*/  HMMA.16816.F32.BF16 R232, R28.reuse, R14, R232 ;  /* 0x0000000e1ce8723c */ /* 0x040fe600000418e8 */
[----:B------:R-:W1:Y:S01]  /*1cc00*/  MUFU.EX2 R141, R141 ;  /* 0x0000008d008d7308 */ /* 0x000e620000000800 */
[----:B------:R-:W4:Y:S01]  /*1cc10*/  LDSM.16.MT88.4 R12, [R244+0x5c00] ;  /* 0x005c0000f40c783b */ /* 0x000f220000004200 */
[----:B---3--:R-:W-:Y:S01]  /*1cc20*/  F2FP.BF16.F32.PACK_AB R20, R139, R138 ;  /* 0x0000008a8b14723e */ /* 0x008fe200000010ff */
[C---:B------:R-:W-:Y:S07]  /*1cc30*/  HMMA.16816.F32.BF16 R228, R28.reuse, R24, R228 ;  /* 0x000000181ce4723c */ /* 0x040fee00000418e4 */
[----:B------:R-:W-:Y:S01]  /*1cc40*/  MUFU.EX2 R152, R152 ;  /* 0x0000009800987308 */ /* 0x000fe20000000800 */
[--C-:B------:R-:W-:Y:S01]  /*1cc50*/  FFMA.FTZ R104, R104, UR4, -R133.reuse ;  /* 0x0000000468687c23 */ /* 0x100fe20008010885 */
[----:B------:R-:W-:Y:S01]  /*1cc60*/  HMMA.16816.F32.BF16 R224, R28, R26, R224 ;  /* 0x0000001a1ce0723c */ /* 0x000fe200000418e0 */
[----:B------:R-:W3:Y:S07]  /*1cc70*/  LDSM.16.MT88.4 R24, [R245+0x5c00] ;  /* 0x005c0000f518783b */ /* 0x000eee0000004200 */
[----:B------:R-:W5:Y:S03]  /*1cc80*/  MUFU.EX2 R151, R151 ;  /* 0x0000009700977308 */ /* 0x000f660000000800 */
[----:B-1----:R-:W-:Y:S01]  /*1cc90*/  F2FP.BF16.F32.PACK_AB R22, R141, R140 ;  /* 0x0000008c8d16723e */ /* 0x002fe200000010ff */
[--C-:B------:R-:W-:Y:S01]  /*1cca0*/  FFMA.FTZ R105, R105, UR4, -R133.reuse ;  /* 0x0000000469697c23 */ /* 0x100fe20008010885 */
[----:B------:R-:W-:Y:S01]  /*1ccb0*/  FFMA.FTZ R2, R217, R136, R2 ;  /* 0x00000088d9027223 */ /* 0x000fe20000010002 */
[----:B------:R-:W-:Y:S03]  /*1ccc0*/  FADD.FTZ R148, R147, R148 ;  /* 0x0000009493947221 */ /* 0x000fe60000010000 */
[----:B------:R-:W-:Y:S01]  /*1ccd0*/  FADD.FTZ R2, R159, R2 ;  /* 0x000000029f027221 */ /* 0x000fe20000010000 */
[----:B------:R-:W-:Y:S01]  /*1cce0*/  MUFU.EX2 R150, R150 ;  /* 0x0000009600967308 */ /* 0x000fe20000000800 */
[--C-:B------:R-:W-:Y:S01]  /*1ccf0*/  FFMA.FTZ R116, R116, UR4, -R133.reuse ;  /* 0x0000000474747c23 */ /* 0x100fe20008010885 */
[----:B------:R-:W-:Y:S01]  /*1cd00*/  FADD.FTZ R148, R145, R148 ;  /* 0x0000009491947221 */ /* 0x000fe20000010000 */
[----:B------:R-:W-:Y:S01]  /*1cd10*/  FADD.FTZ R2, R158, R2 ;  /* 0x000000029e027221 */ /* 0x000fe20000010000 */
[--C-:B------:R-:W-:Y:S01]  /*1cd20*/  FFMA.FTZ R117, R117, UR4, -R133.reuse ;  /* 0x0000000475757c23 */ /* 0x100fe20008010885 */
[--C-:B------:R-:W-:Y:S01]  /*1cd30*/  FFMA.FTZ R120, R120, UR4, -R133.reuse ;  /* 0x0000000478787c23 */ /* 0x100fe20008010885 */
[----:B------:R-:W-:Y:S01]  /*1cd40*/  FADD.FTZ R146, R146, R148 ;  /* 0x0000009492927221 */ /* 0x000fe20000010000 */
[----:B------:R-:W-:Y:S03]  /*1cd50*/  FADD.FTZ R2, R157, R2 ;  /* 0x000000029d027221 */ /* 0x000fe60000010000 */
[----:B------:R-:W1:Y:S01]  /*1cd60*/  MUFU.EX2 R149, R149 ;  /* 0x0000009500957308 */ /* 0x000e620000000800 */
[----:B-----5:R-:W-:Y:S01]  /*1cd70*/  F2FP.BF16.F32.PACK_AB R21, R151, R152 ;  /* 0x000000989715723e */ /* 0x020fe200000010ff */
[----:B------:R-:W-:Y:S01]  /*1cd80*/  FADD.FTZ R144, R144, R146 ;  /* 0x0000009290907221 */ /* 0x000fe20000010000 */
[----:B------:R-:W-:Y:S01]  /*1cd90*/  FADD.FTZ R2, R155, R2 ;  /* 0x000000029b027221 */ /* 0x000fe20000010000 */
[--C-:B------:R-:W-:Y:S01]  /*1cda0*/  FFMA.FTZ R121, R121, UR4, -R133.reuse ;  /* 0x0000000479797c23 */ /* 0x100fe20008010885 */
[----:B------:R-:W-:Y:S01]  /*1cdb0*/  FFMA.FTZ R119, R119, UR4, -R4 ;  /* 0x0000000477777c23 */ /* 0x000fe20008010804 */
[----:B------:R-:W-:Y:S01]  /*1cdc0*/  FADD.FTZ R144, R5, R144 ;  /* 0x0000009005907221 */ /* 0x000fe20000010000 */
[----:B------:R-:W-:Y:S03]  /*1cdd0*/  FADD.FTZ R156, R156, R2 ;  /* 0x000000029c9c7221 */ /* 0x000fe60000010000 */
[----:B------:R-:W-:Y:S01]  /*1cde0*/  MUFU.EX2 R142, R142 ;  /* 0x0000008e008e7308 */ /* 0x000fe20000000800 */
[--C-:B------:R-:W-:Y:S01]  /*1cdf0*/  FFMA.FTZ R2, R124, UR4, -R133.reuse ;  /* 0x000000047c027c23 */ /* 0x100fe20008010885 */
[----:B------:R-:W-:Y:S01]  /*1ce00*/  FADD.FTZ R144, R137, R144 ;  /* 0x0000009089907221 */ /* 0x000fe20000010000 */
[----:B------:R-:W-:Y:S01]  /*1ce10*/  FADD.FTZ R156, R154, R156 ;  /* 0x0000009c9a9c7221 */ /* 0x000fe20000010000 */
[----:B------:R-:W-:Y:S01]  /*1ce20*/  FFMA.FTZ R5, R125, UR4, -R133 ;  /* 0x000000047d057c23 */ /* 0x000fe20008010885 */
[----:B------:R-:W-:Y:S01]  /*1ce30*/  FFMA.FTZ R127, R127, UR4, -R4 ;  /* 0x000000047f7f7c23 */ /* 0x000fe20008010804 */
[----:B------:R-:W-:Y:S01]  /*1ce40*/  FADD.FTZ R138, R138, R144 ;  /* 0x000000908a8a7221 */ /* 0x000fe20000010000 */
[----:B------:R-:W-:Y:S03]  /*1ce50*/  FADD.FTZ R156, R153, R156 ;  /* 0x0000009c999c7221 */ /* 0x000fe60000010000 */
[----:B------:R-:W5:Y:S01]  /*1ce60*/  MUFU.EX2 R143, R143 ;  /* 0x0000008f008f7308 */ /* 0x000f620000000800 */
[----:B-1----:R-:W-:Y:S01]  /*1ce70*/  F2FP.BF16.F32.PACK_AB R23, R149, R150 ;  /* 0x000000969517723e */ /* 0x002fe200000010ff */
[----:B------:R-:W-:Y:S01]  /*1ce80*/  FADD.FTZ R138, R139, R138 ;  /* 0x0000008a8b8a7221 */ /* 0x000fe20000010000 */
[----:B------:R-:W-:Y:S01]  /*1ce90*/  FADD.FTZ R156, R152, R156 ;  /* 0x0000009c989c7221 */ /* 0x000fe20000010000 */
[----:B------:R-:W-:Y:S02]  /*1cea0*/  FFMA.FTZ R130, R130, UR4, -R4 ;  /* 0x0000000482827c23 */ /* 0x000fe40008010804 */
        /* <DEDUP_REMOVED lines=10> */
[----:B------:R-:W2:Y:S01]  /*1cf50*/  MUFU.EX2 R7, R7 ;  /* 0x0000000700077308 */ /* 0x000ea20000000800 */
[----:B------:R-:W-:Y:S01]  /*1cf60*/  FADD.FTZ R150, R149, R150 ;  /* 0x0000009695967221 */ /* 0x000fe20000010000 */
[----:B------:R-:W-:Y:S01]  /*1cf70*/  HMMA.16816.F32.BF16 R224, R20, R18, R224 ;  /* 0x0000001214e0723c */ /* 0x000fe200000418e0 */
[----:B------:R-:W5:Y:S07]  /*1cf80*/  LDSM.16.MT88.4 R16, [R245+0x6000] ;  /* 0x00600000f510783b */ /* 0x000f6e0000004200 */
[----:B------:R-:W4:Y:S03]  /*1cf90*/  MUFU.EX2 R6, R6 ;  /* 0x0000000600067308 */ /* 0x000f260000000800 */
[----:B-1----:R-:W-:Y:S01]  /*1cfa0*/  F2FP.BF16.F32.PACK_AB R30, R33, R32 ;  /* 0x00000020211e723e */ /* 0x002fe200000010ff */
[----:B------:R-:W-:Y:S04]  /*1cfb0*/  FADD.FTZ R138, R141, R138 ;  /* 0x0000008a8d8a7221 */ /* 0x000fe80000010000 */
[----:B------:R-:W-:Y:S02]  /*1cfc0*/  FADD.FTZ R138, R142, R138 ;  /* 0x0000008a8e8a7221 */ /* 0x000fe40000010000 */
[----:B------:R-:W1:Y:S01]  /*1cfd0*/  MUFU.EX2 R35, R35 ;  /* 0x0000002300237308 */ /* 0x000e620000000800 */
[C---:B--2---:R-:W-:Y:S01]  /*1cfe0*/  F2FP.BF16.F32.PACK_AB R29, R34.reuse, R7 ;  /* 0x00000007221d723e */ /* 0x044fe200000010ff */
[----:B------:R-:W-:Y:S01]  /*1cff0*/  FADD.FTZ R7, R7, R150 ;  /* 0x0000009607077221 */ /* 0x000fe20000010000 */
[----:B------:R-:W-:Y:S03]  /*1d000*/  FADD.FTZ R143, R143, R138 ;  /* 0x0000008a8f8f7221 */ /* 0x000fe60000010000 */
[----:B------:R-:W-:Y:S01]  /*1d010*/  FADD.FTZ R34, R34, R7 ;  /* 0x0000000722227221 */ /* 0x000fe20000010000 */
[----:B------:R-:W-:Y:S03]  /*1d020*/  FADD.FTZ R143, R32, R143 ;  /* 0x0000008f208f7221 */ /* 0x000fe60000010000 */
[----:B------:R-:W-:Y:S01]  /*1d030*/  MUFU.EX2 R36, R36 ;  /* 0x0000002400247308 */ /* 0x000fe20000000800 */
[----:B------:R-:W-:Y:S01]  /*1d040*/  FFMA.FTZ R32, R111, UR4, -R4 ;  /* 0x000000046f207c23 */ /* 0x000fe20008010804 */
[----:B----4-:R-:W-:Y:S01]  /*1d050*/  FADD.FTZ R34, R6, R34 ;  /* 0x0000002206227221 */ /* 0x010fe20000010000 */
[----:B------:R-:W-:Y:S01]  /*1d060*/  FADD.FTZ R143, R33, R143 ;  /* 0x0000008f218f7221 */ /* 0x000fe20000010000 */
[--C-:B------:R-:W-:Y:S06]  /*1d070*/  FFMA.FTZ R33, R110, UR4, -R4.reuse ;  /* 0x000000046e217c23 */ /* 0x100fec0008010804 */
[----:B------:R-:W2:Y:S01]  /*1d080*/  MUFU.EX2 R37, R37 ;  /* 0x0000002500257308 */ /* 0x000ea20000000800 */
[C---:B-1----:R-:W-:Y:S01]  /*1d090*/  F2FP.BF16.F32.PACK_AB R31, R35.reuse, R6 ;  /* 0x00000006231f723e */ /* 0x042fe200000010ff */
[----:B------:R-:W-:Y:S01]  /*1d0a0*/  FFMA.FTZ R6, R98, UR4, -R4 ;  /* 0x0000000462067c23 */ /* 0x000fe20008010804 */
[----:B------:R-:W-:Y:S01]  /*1d0b0*/  FADD.FTZ R35, R35, R34 ;  /* 0x0000002223237221 */ /* 0x000fe20000010000 */
[----:B------:R-:W-:Y:S06]  /*1d0c0*/  FFMA.FTZ R34, R114, UR4, -R4 ;  /* 0x0000000472227c23 */ /* 0x000fec0008010804 */
[----:B------:R-:W-:Y:S01]  /*1d0d0*/  MUFU.EX2 R40, R40 ;  /* 0x0000002800287308 */ /* 0x000fe20000000800 */
[C---:B------:R-:W-:Y:S06]  /*1d0e0*/  HMMA.16816.F32.BF16 R236, R28.reuse, R12, R236 ;  /* 0x0000000c1cec723c */ /* 0x040fec00000418ec */
[C---:B------:R-:W-:Y:S03]  /*1d0f0*/  HMMA.16816.F32.BF16 R232, R28.reuse, R14, R232 ;  /* 0x0000000e1ce8723c */ /* 0x040fe600000418e8 */
[----:B------:R-:W1:Y:S01]  /*1d100*/  MUFU.EX2 R41, R41 ;  /* 0x0000002900297308 */ /* 0x000e620000000800 */
[----:B------:R-:W4:Y:S01]  /*1d110*/  LDSM.16.MT88.4 R12, [R244+0x6400] ;  /* 0x00640000f40c783b */ /* 0x000f220000004200 */
[----:B--2---:R-:W-:Y:S01]  /*1d120*/  F2FP.BF16.F32.PACK_AB R20, R37, R36 ;  /* 0x000000242514723e */ /* 0x004fe200000010ff */
[C---:B---3--:R-:W-:Y:S07]  /*1d130*/  HMMA.16816.F32.BF16 R228, R28.reuse, R24, R228 ;  /* 0x000000181ce4723c */ /* 0x048fee00000418e4 */
[----:B------:R-:W2:Y:S01]  /*1d140*/  MUFU.EX2 R38, R38 ;  /* 0x0000002600267308 */ /* 0x000ea20000000800 */
[----:B------:R-:W-:Y:S01]  /*1d150*/  FADD.FTZ R36, R36, R143 ;  /* 0x0000008f24247221 */ /* 0x000fe20000010000 */
[----:B------:R-:W-:Y:S01]  /*1d160*/  HMMA.16816.F32.BF16 R224, R28, R26, R224 ;  /* 0x0000001a1ce0723c */ /* 0x000fe200000418e0 */
[----:B------:R-:W3:Y:S07]  /*1d170*/  LDSM.16.MT88.4 R24, [R245+0x6400] ;  /* 0x00640000f518783b */ /* 0x000eee0000004200 */
[----:B------:R-:W5:Y:S03]  /*1d180*/  MUFU.EX2 R39, R39 ;  /* 0x0000002700277308 */ /* 0x000f660000000800 */
[----:B-1----:R-:W-:Y:S01]  /*1d190*/  F2FP.BF16.F32.PACK_AB R22, R41, R40 ;  /* 0x000000282916723e */ /* 0x002fe200000010ff */
[----:B------:R-:W-:Y:S01]  /*1d1a0*/  FADD.FTZ R36, R37, R36 ;  /* 0x0000002425247221 */ /* 0x000fe20000010000 */
[----:B------:R-:W-:Y:S03]  /*1d1b0*/  FFMA.FTZ R37, R122, UR4, -R4 ;  /* 0x000000047a257c23 */ /* 0x000fe60008010804 */
[----:B------:R-:W-:Y:S01]  /*1d1c0*/  FADD.FTZ R40, R40, R36 ;  /* 0x0000002428287221 */ /* 0x000fe20000010000 */
[----:B------:R-:W-:Y:S01]  /*1d1d0*/  FFMA.FTZ R36, R118, UR4, -R4 ;  /* 0x0000000476247c23 */ /* 0x000fe20008010804 */
[----:B------:R-:W1:Y:S01]  /*1d1e0*/  MUFU.EX2 R42, R42 ;  /* 0x0000002a002a7308 */ /* 0x000e620000000800 */
[----:B--2---:R-:W-:Y:S01]  /*1d1f0*/  FADD.FTZ R35, R38, R35 ;  /* 0x0000002326237221 */ /* 0x004fe20000010000 */
[----:B------:R-:W-:Y:S08]  /*1d200*/  FADD.FTZ R40, R41, R40 ;  /* 0x0000002829287221 */ /* 0x000ff00000010000 */
[----:B------:R-:W2:Y:S01]  /*1d210*/  MUFU.EX2 R43, R43 ;  /* 0x0000002b002b7308 */ /* 0x000ea20000000800 */
[C---:B-----5:R-:W-:Y:S01]  /*1d220*/  F2FP.BF16.F32.PACK_AB R21, R39.reuse, R38 ;  /* 0x000000262715723e */ /* 0x060fe200000010ff */
[----:B------:R-:W-:Y:S01]  /*1d230*/  FADD.FTZ R39, R39, R35 ;  /* 0x0000002327277221 */ /* 0x000fe20000010000 */
[--C-:B------:R-:W-:Y:S01]  /*1d240*/  FFMA.FTZ R35, R115, UR4, -R4.reuse ;  /* 0x0000000473237c23 */ /* 0x100fe20008010804 */
[--C-:B------:R-:W-:Y:S06]  /*1d250*/  FFMA.FTZ R38, R123, UR4, -R4.reuse ;  /* 0x000000047b267c23 */ /* 0x100fec0008010804 */
[----:B------:R-:W-:Y:S01]  /*1d260*/  MUFU.EX2 R44, R44 ;  /* 0x0000002c002c7308 */ /* 0x000fe20000000800 */
[----:B-1----:R-:W-:Y:S09]  /*1d270*/  FADD.FTZ R39, R42, R39 ;  /* 0x000000272a277221 */ /* 0x002ff20000010000 */
[----:B------:R-:W1:Y:S01]  /*1d280*/  MUFU.EX2 R45, R45 ;  /* 0x0000002d002d7308 */ /* 0x000e620000000800 */
[C---:B--2---:R-:W-:Y:S01]  /*1d290*/  F2FP.BF16.F32.PACK_AB R23, R43.reuse, R42 ;  /* 0x0000002a2b17723e */ /* 0x044fe200000010ff */
[----:B------:R-:W-:Y:S01]  /*1d2a0*/  FADD.FTZ R43, R43, R39 ;  /* 0x000000272b2b7221 */ /* 0x000fe20000010000 */
[----:B------:R-:W-:Y:S07]  /*1d2b0*/  FFMA.FTZ R39, R126, UR4, -R4 ;  /* 0x000000047e277c23 */ /* 0x000fee0008010804 */
        /* <DEDUP_REMOVED lines=96> */
[----:B-----5:R-:W-:Y:S01]  /*1d8c0*/  F2FP.BF16.F32.PACK_AB R21, R160, R70 ;  /* 0x00000046a015723e */ /* 0x020fe200000010ff */
        /* <DEDUP_REMOVED lines=29> */
[----:B-1----:R-:W-:Y:S09]  /*1daa0*/  F2FP.BF16.F32.PACK_AB R31, R79, R0 ;  /* 0x000000004f1f723e */ /* 0x002ff200000010ff */
        /* <DEDUP_REMOVED lines=20> */
[----:B------:R-:W-:Y:S01]  /*1dbf0*/  FADD.FTZ R85, R88, R85 ;  /* 0x0000005558557221 */ /* 0x000fe20000010000 */
[--C-:B------:R-:W-:Y:S01]  /*1dc00*/  FFMA.FTZ R29, R128, UR4, -R133.reuse ;  /* 0x00000004801d7c23 */ /* 0x100fe20008010885 */
[----:B------:R-:W-:Y:S01]  /*1dc10*/  FFMA.FTZ R133, R129, UR4, -R133 ;  /* 0x0000000481857c23 */ /* 0x000fe20008010885 */
[----:B------:R-:W-:Y:S01]  /*1dc20*/  FFMA.FTZ R4, R131, UR4, -R4 ;  /* 0x0000000483047c23 */ /* 0x000fe20008010804 */
[----:B------:R-:W-:Y:S03]  /*1dc30*/  FADD.FTZ R89, R89, R85 ;  /* 0x0000005559597221 */ /* 0x000fe60000010000 */
        /* <DEDUP_REMOVED lines=15> */
[----:B------:R-:W-:Y:S08]  /*1dd30*/  LDSM.16.MT88.4 R16, [R244+0x8000] ;  /* 0x00800000f410783b */ /* 0x000ff00000004200 */
[----:B------:R-:W3:Y:S02]  /*1dd40*/  MUFU.EX2 R7, R95 ;  /* 0x0000005f00077308 */ /* 0x000ee40000000800 */
[----:B------:R-:W-:Y:S02]  /*1dd50*/  F2FP.BF16.F32.PACK_AB R12, R93, R92 ;  /* 0x0000005c5d0c723e */ /* 0x000fe400000010ff */
[C---:B-1----:R-:W-:Y:S01]  /*1dd60*/  F2FP.BF16.F32.PACK_AB R14, R97.reuse, R96 ;  /* 0x00000060610e723e */ /* 0x042fe200000010ff */
[----:B------:R-:W-:Y:S05]  /*1dd70*/  FADD.FTZ R96, R96, R89 ;  /* 0x0000005960607221 */ /* 0x000fea0000010000 */
[----:B------:R-:W-:Y:S01]  /*1dd80*/  MUFU.EX2 R6, R6 ;  /* 0x0000000600067308 */ /* 0x000fe20000000800 */
[----:B------:R-:W-:Y:S09]  /*1dd90*/  FADD.FTZ R96, R97, R96 ;  /* 0x0000006061607221 */ /* 0x000ff20000010000 */
        /* <DEDUP_REMOVED lines=28> */
[C---:B----4-:R-:W-:Y:S06]  /*1df60*/  HMMA.16816.F32.BF16 R228, R8.reuse, R20, R228 ;  /* 0x0000001408e4723c */ /* 0x050fec00000418e4 */
[C---:B------:R-:W-:Y:S03]  /*1df70*/  HMMA.16816.F32.BF16 R236, R8.reuse, R16, R236 ;  /* 0x0000001008ec723c */ /* 0x040fe600000418ec */
[----:B------:R-:W1:Y:S02]  /*1df80*/  MUFU.EX2 R113, R113 ;  /* 0x0000007100717308 */ /* 0x000e640000000800 */
[----:B------:R-:W-:Y:S01]  /*1df90*/  FADD.FTZ R20, R78, R74 ;  /* 0x0000004a4e147221 */ /* 0x000fe20000010000 */
[C---:B------:R-:W-:Y:S01]  /*1dfa0*/  HMMA.16816.F32.BF16 R232, R8.reuse, R18, R232 ;  /* 0x0000001208e8723c */ /* 0x040fe200000418e8 */
[----:B------:R-:W4:Y:S06]  /*1dfb0*/  LDSM.16.MT88.4 R16, [R245+0x8400] ;  /* 0x00840000f510783b */ /* 0x000f2c0000004200 */
[----:B------:R-:W-:Y:S01]  /*1dfc0*/  MUFU.EX2 R33, R33 ;  /* 0x0000002100217308 */ /* 0x000fe20000000800 */
[----:B------:R-:W-:Y:S01]  /*1dfd0*/  FADD.FTZ R20, R0, R20 ;  /* 0x0000001400147221 */ /* 0x000fe20000010000 */
[----:B------:R-:W-:Y:S08]  /*1dfe0*/  HMMA.16816.F32.BF16 R224, R8, R22, R224 ;  /* 0x0000001608e0723c */ /* 0x000ff000000418e0 */
[----:B------:R-:W5:Y:S03]  /*1dff0*/  MUFU.EX2 R32, R32 ;  /* 0x0000002000207308 */ /* 0x000f660000000800 */
[----:B------:R-:W-:Y:S01]  /*1e000*/  FADD.FTZ R79, R79, R20 ;  /* 0x000000144f4f7221 */ /* 0x000fe20000010000 */
[----:B---3--:R-:W-:Y:S01]  /*1e010*/  F2FP.BF16.F32.PACK_AB R8, R109, R108 ;  /* 0x0000006c6d08723e */ /* 0x008fe200000010ff */
[----:B------:R-:W3:Y:S01]  /*1e020*/  LDSM.16.MT88.4 R20, [R244+0x8800] ;  /* 0x00880000f414783b */ /* 0x000ee20000004200 */
[----:B-1----:R-:W-:Y:S01]  /*1e030*/  F2FP.BF16.F32.PACK_AB R10, R113, R112 ;  /* 0x00000070710a723e */ /* 0x002fe200000010ff */
[----:B------:R-:W-:Y:S03]  /*1e040*/  FADD.FTZ R82, R82, R79 ;  /* 0x0000004f52527221 */ /* 0x000fe60000010000 */
[----:B------:R-:W-:Y:S01]  /*1e050*/  MUFU.EX2 R34, R34 ;  /* 0x0000002200227308 */ /* 0x000fe20000000800 */
[----:B------:R-:W-:Y:S01]  /*1e060*/  FADD.FTZ R108, R108, R104 ;  /* 0x000000686c6c7221 */ /* 0x000fe20000010000 */
[----:B------:R-:W-:Y:S03]  /*1e070*/  FADD.FTZ R82, R83, R82 ;  /* 0x0000005253527221 */ /* 0x000fe60000010000 */
[----:B------:R-:W-:Y:S01]  /*1e080*/  FADD.FTZ R109, R109, R108 ;  /* 0x0000006c6d6d7221 */ /* 0x000fe20000010000 */
[----:B------:R-:W-:Y:S04]  /*1e090*/  FADD.FTZ R86, R86, R82 ;  /* 0x0000005256567221 */ /* 0x000fe80000010000 */
[----:B------:R-:W1:Y:S01]  /*1e0a0*/  MUFU.EX2 R35, R35 ;  /* 0x0000002300237308 */ /* 0x000e620000000800 */
[----:B-----5:R-:W-:Y:S01]  /*1e0b0*/  F2FP.BF16.F32.PACK_AB R9, R32, R33 ;  /* 0x000000212009723e */ /* 0x020fe200000010ff */
[----:B------:R-:W-:Y:S01]  /*1e0c0*/  FADD.FTZ R109, R112, R109 ;  /* 0x0000006d706d7221 */ /* 0x000fe20000010000 */
[----:B------:R-:W-:Y:S03]  /*1e0d0*/  FADD.FTZ R86, R87, R86 ;  /* 0x0000005657567221 */ /* 0x000fe60000010000 */
[----:B------:R-:W-:Y:S01]  /*1e0e0*/  FADD.FTZ R113, R113, R109 ;  /* 0x0000006d71717221 */ /* 0x000fe20000010000 */
[----:B------:R-:W-:Y:S03]  /*1e0f0*/  FADD.FTZ R86, R24, R86 ;  /* 0x0000005618567221 */ /* 0x000fe60000010000 */
[----:B------:R-:W5:Y:S01]  /*1e100*/  MUFU.EX2 R116, R116 ;  /* 0x0000007400747308 */ /* 0x000f620000000800 */
[----:B------:R-:W-:Y:S04]  /*1e110*/  FADD.FTZ R7, R7, R86 ;  /* 0x0000005607077221 */ /* 0x000fe80000010000 */
[----:B------:R-:W-:Y:S05]  /*1e120*/  FADD.FTZ R7, R6, R7 ;  /* 0x0000000706077221 */ /* 0x000fea0000010000 */
[----:B------:R-:W4:Y:S01]  /*1e130*/  MUFU.EX2 R117, R117 ;  /* 0x0000007500757308 */ /* 0x000f220000000800 */
[----:B-1----:R-:W-:Y:S01]  /*1e140*/  F2FP.BF16.F32.PACK_AB R11, R35, R34 ;  /* 0x00000022230b723e */ /* 0x002fe200000010ff */
[----:B------:R-:W-:Y:S04]  /*1e150*/  FADD.FTZ R40, R25, R7 ;  /* 0x0000000719287221 */ /* 0x000fe80000010000 */
[----:B------:R-:W-:Y:S04]  /*1e160*/  FADD.FTZ R40, R26, R40 ;  /* 0x000000281a287221 */ /* 0x000fe80000010000 */
[----:B------:R-:W-:Y:S01]  /*1e170*/  MUFU.EX2 R120, R120 ;  /* 0x0000007800787308 */ /* 0x000fe20000000800 */
[----:B------:R-:W-:Y:S01]  /*1e180*/  LDSM.16.MT88.4 R24, [R245+0x8c00] ;  /* 0x008c0000f518783b */ /* 0x000fe20000004200 */
[C---:B--2---:R-:W-:Y:S03]  /*1e190*/  HMMA.16816.F32.BF16 R236, R8.reuse, R12, R236 ;  /* 0x0000000c08ec723c */ /* 0x044fe600000418ec */
[----:B------:R-:W-:Y:S01]  /*1e1a0*/  FADD.FTZ R40, R28, R40 ;  /* 0x000000281c287221 */ /* 0x000fe20000010000 */
[----:B-----5:R-:W-:Y:S04]  /*1e1b0*/  FADD.FTZ R113, R116, R113 ;  /* 0x0000007174717221 */ /* 0x020fe80000010000 */
[----:B------:R-:W1:Y:S01]  /*1e1c0*/  MUFU.EX2 R121, R121 ;  /* 0x0000007900797308 */ /* 0x000e620000000800 */
[C---:B------:R-:W-:Y:S01]  /*1e1d0*/  HMMA.16816.F32.BF16 R232, R8.reuse, R14, R232 ;  /* 0x0000000e08e8723c */ /* 0x040fe200000418e8 */
[----:B------:R-:W2:Y:S02]  /*1e1e0*/  LDSM.16.MT88.4 R12, [R245+0x8800] ;  /* 0x00880000f50c783b */ /* 0x000ea40000004200 */
[----:B------:R-:W-:Y:S01]  /*1e1f0*/  FADD.FTZ R30, R30, R40 ;  /* 0x000000281e1e7221 */ /* 0x000fe20000010000 */
[----:B----4-:R-:W-:Y:S02]  /*1e200*/  FADD.FTZ R113, R117, R113 ;  /* 0x0000007175717221 */ /* 0x010fe40000010000 */
[C---:B------:R-:W-:Y:S03]  /*1e210*/  HMMA.16816.F32.BF16 R228, R8.reuse, R16, R228 ;  /* 0x0000001008e4723c */ /* 0x040fe600000418e4 */
[----:B------:R-:W-:Y:S02]  /*1e220*/  MUFU.EX2 R36, R36 ;  /* 0x0000002400247308 */ /* 0x000fe40000000800 */
[----:B------:R-:W-:Y:S01]  /*1e230*/  FADD.FTZ R30, R31, R30 ;  /* 0x0000001e1f1e7221 */ /* 0x000fe20000010000 */
[----:B------:R-:W-:Y:S01]  /*1e240*/  HMMA.16816.F32.BF16 R224, R8, R18, R224 ;  /* 0x0000001208e0723c */ /* 0x000fe200000418e0 */
[----:B------:R-:W4:Y:S06]  /*1e250*/  LDSM.16.MT88.4 R8, [R244+0x8c00] ;  /* 0x008c0000f408783b */ /* 0x000f2c0000004200 */
[----:B------:R-:W5:Y:S01]  /*1e260*/  MUFU.EX2 R0, R119 ;  /* 0x0000007700007308 */ /* 0x000f620000000800 */
[----:B------:R-:W-:Y:S03]  /*1e270*/  F2FP.BF16.F32.PACK_AB R16, R117, R116 ;  /* 0x000000747510723e */ /* 0x000fe600000010ff */
[----:B------:R-:W-:Y:S01]  /*1e280*/  FADD.FTZ R33, R33, R30 ;  /* 0x0000001e21217221 */ /* 0x000fe20000010000 */
[C---:B-1----:R-:W-:Y:S01]  /*1e290*/  F2FP.BF16.F32.PACK_AB R18, R121.reuse, R120 ;  /* 0x000000787912723e */ /* 0x042fe200000010ff */
[----:B------:R-:W-:Y:S04]  /*1e2a0*/  FADD.FTZ R120, R120, R113 ;  /* 0x0000007178787221 */ /* 0x000fe80000010000 */
[----:B------:R-:W1:Y:S01]  /*1e2b0*/  MUFU.EX2 R37, R37 ;  /* 0x0000002500257308 */ /* 0x000e620000000800 */
[----:B------:R-:W-:Y:S01]  /*1e2c0*/  FADD.FTZ R33, R32, R33 ;  /* 0x0000002120217221 */ /* 0x000fe20000010000 */
[----:B------:R-:W-:Y:S03]  /*1e2d0*/  FADD.FTZ R120, R121, R120 ;  /* 0x0000007879787221 */ /* 0x000fe60000010000 */
[----:B------:R-:W-:Y:S05]  /*1e2e0*/  FADD.FTZ R33, R34, R33 ;  /* 0x0000002122217221 */ /* 0x000fea0000010000 */
[----:B------:R-:W3:Y:S01]  /*1e2f0*/  MUFU.EX2 R38, R38 ;  /* 0x0000002600267308 */ /* 0x000ee20000000800 */
[----:B-----5:R-:W-:Y:S01]  /*1e300*/  F2FP.BF16.F32.PACK_AB R17, R0, R36 ;  /* 0x000000240011723e */ /* 0x020fe200000010ff */
[----:B------:R-:W-:Y:S04]  /*1e310*/  FADD.FTZ R33, R35, R33 ;  /* 0x0000002123217221 */ /* 0x000fe80000010000 */
[----:B------:R-:W-:Y:S04]  /*1e320*/  FADD.FTZ R36, R36, R33 ;  /* 0x0000002124247221 */ /* 0x000fe80000010000 */
[----:B------:R-:W5:Y:S01]  /*1e330*/  MUFU.EX2 R2, R2 ;  /* 0x0000000200027308 */ /* 0x000f620000000800 */
[----:B------:R-:W-:Y:S04]  /*1e340*/  FADD.FTZ R36, R0, R36 ;  /* 0x0000002400247221 */ /* 0x000fe80000010000 */
[----:B-1----:R-:W-:Y:S05]  /*1e350*/  FADD.FTZ R36, R37, R36 ;  /* 0x0000002425247221 */ /* 0x002fea0000010000 */
[----:B------:R-:W1:Y:S01]  /*1e360*/  MUFU.EX2 R5, R5 ;  /* 0x0000000500057308 */ /* 0x000e620000000800 */
[C---:B---3--:R-:W-:Y:S01]  /*1e370*/  F2FP.BF16.F32.PACK_AB R19, R38.reuse, R37 ;  /* 0x000000252613723e */ /* 0x048fe200000010ff */
[----:B------:R-:W-:Y:S08]  /*1e380*/  FADD.FTZ R38, R38, R36 ;  /* 0x0000002426267221 */ /* 0x000ff00000010000 */
[----:B------:R-:W-:Y:S01]  /*1e390*/  MUFU.EX2 R29, R29 ;  /* 0x0000001d001d7308 */ /* 0x000fe20000000800 */
[C---:B------:R-:W-:Y:S05]  /*1e3a0*/  HMMA.16816.F32.BF16 R236, R16.reuse, R20, R236 ;  /* 0x0000001410ec723c */ /* 0x040fea00000418ec */
[----:B-----5:R-:W-:Y:S01]  /*1e3b0*/  FADD.FTZ R120, R2, R120 ;  /* 0x0000007802787221 */ /* 0x020fe20000010000 */
[C---:B------:R-:W-:Y:S03]  /*1e3c0*/  HMMA.16816.F32.BF16 R232, R16.reuse, R22, R232 ;  /* 0x0000001610e8723c */ /* 0x040fe600000418e8 */
[----:B------:R-:W3:Y:S02]  /*1e3d0*/  MUFU.EX2 R133, R133 ;  /* 0x0000008500857308 */ /* 0x000ee40000000800 */
[C---:B-1----:R-:W-:Y:S01]  /*1e3e0*/  F2FP.BF16.F32.PACK_AB R20, R5.reuse, R2 ;  /* 0x000000020514723e */ /* 0x042fe200000010ff */
[C---:B--2---:R-:W-:Y:S07]  /*1e3f0*/  HMMA.16816.F32.BF16 R228, R16.reuse, R12, R228 ;  /* 0x0000000c10e4723c */ /* 0x044fee00000418e4 */
[----:B------:R-:W1:Y:S01]  /*1e400*/  MUFU.EX2 R39, R39 ;  /* 0x0000002700277308 */ /* 0x000e620000000800 */
[----:B------:R-:W-:Y:S01]  /*1e410*/  FADD.FTZ R120, R5, R120 ;  /* 0x0000007805787221 */ /* 0x000fe20000010000 */
[----:B------:R-:W-:Y:S08]  /*1e420*/  HMMA.16816.F32.BF16 R224, R16, R14, R224 ;  /* 0x0000000e10e0723c */ /* 0x000ff000000418e0 */
[----:B------:R-:W2:Y:S03]  /*1e430*/  MUFU.EX2 R6, R127 ;  /* 0x0000007f00067308 */ /* 0x000ea60000000800 */
[----:B---3--:R-:W-:Y:S01]  /*1e440*/  F2FP.BF16.F32.PACK_AB R22, R133, R29 ;  /* 0x0000001d8516723e */ /* 0x008fe200000010ff */
[----:B------:R-:W-:Y:S04]  /*1e450*/  FADD.FTZ R120, R29, R120 ;  /* 0x000000781d787221 */ /* 0x000fe80000010000 */
[----:B------:R-:W-:Y:S02]  /*1e460*/  FADD.FTZ R216, R133, R120 ;  /* 0x0000007885d87221 */ /* 0x000fe40000010000 */
[----:B------:R-:W3:Y:S01]  /*1e470*/  MUFU.EX2 R7, R130 ;  /* 0x0000008200077308 */ /* 0x000ee20000000800 */
[----:B-1----:R-:W-:Y:S09]  /*1e480*/  FADD.FTZ R38, R39, R38 ;  /* 0x0000002627267221 */ /* 0x002ff20000010000 */
[----:B------:R-:W1:Y:S01]  /*1e490*/  MUFU.EX2 R4, R4 ;  /* 0x0000000400047308 */ /* 0x000e620000000800 */
[C---:B--2---:R-:W-:Y:S01]  /*1e4a0*/  F2FP.BF16.F32.PACK_AB R21, R6.reuse, R39 ;  /* 0x000000270615723e */ /* 0x044fe200000010ff */
[----:B------:R-:W-:Y:S04]  /*1e4b0*/  FADD.FTZ R38, R6, R38 ;  /* 0x0000002606267221 */ /* 0x000fe80000010000 */
[----:B---3--:R-:W-:Y:S01]  /*1e4c0*/  FADD.FTZ R38, R7, R38 ;  /* 0x0000002607267221 */ /* 0x008fe20000010000 */
[C---:B-1----:R-:W-:Y:S03]  /*1e4d0*/  F2FP.BF16.F32.PACK_AB R23, R4.reuse, R7 ;  /* 0x000000070417723e */ /* 0x042fe600000010ff */
[----:B------:R-:W-:Y:S04]  /*1e4e0*/  FADD.FTZ R217, R4, R38 ;  /* 0x0000002604d97221 */ /* 0x000fe80000010000 */
[C---:B----4-:R-:W-:Y:S06]  /*1e4f0*/  HMMA.16816.F32.BF16 R236, R20.reuse, R8, R236 ;  /* 0x0000000814ec723c */ /* 0x050fec00000418ec */
[C---:B------:R-:W-:Y:S06]  /*1e500*/  HMMA.16816.F32.BF16 R232, R20.reuse, R10, R232 ;  /* 0x0000000a14e8723c */ /* 0x040fec00000418e8 */
[C---:B------:R-:W-:Y:S06]  /*1e510*/  HMMA.16816.F32.BF16 R228, R20.reuse, R24, R228 ;  /* 0x0000001814e4723c */ /* 0x040fec00000418e4 */
[----:B------:R-:W-:Y:S01]  /*1e520*/  HMMA.16816.F32.BF16 R224, R20, R26, R224 ;  /* 0x0000001a14e0723c */ /* 0x000fe200000418e0 */
[----:B------:R-:W-:Y:S11]  /*1e530*/  @!UPT UIADD3 URZ, URZ, URZ, URZ ;  /* 0x0000003f3f3ff290 */ /* 0x000ff6000fffe03f */
[----:B------:R-:W-:Y:S01]  /*1e540*/  @!UPT UIADD3 URZ, URZ, URZ, URZ ;  /* 0x0000003f3f3ff290 */ /* 0x000fe2000fffe03f */
[----:B------:R-:W-:Y:S11]  /*1e550*/  @P0 BRA `(.L_x_2129) ;  /* 0xffffffa8000c0947 */ /* 0x000ff6000383ffff */
.L_x_2125:
        /* <DEDUP_REMOVED lines=9> */
[----:B------:R-:W1:Y:S01]  /*1e5f0*/  S2R R2, SR_TID.X ;  /* 0x0000000000027919 */ /* 0x000e620000002100 */
[----:B---3--:R-:W-:-:S02]  /*1e600*/  FADD.FTZ R217, R0, R217 ;  /* 0x000000d900d97221 */ /* 0x008fc40000010000 */
[----:B------:R-:W2:Y:S04]  /*1e610*/  SHFL.BFLY PT, R5, R216, 0x1, 0x1f ;  /* 0x0c201f00d8057f89 */ /* 0x000ea800000e0000 */
[----:B------:R-:W3:Y:S01]  /*1e620*/  SHFL.BFLY PT, R4, R217, 0x1, 0x1f ;  /* 0x0c201f00d9047f89 */ /* 0x000ee200000e0000 */
[----:B--2---:R-:W-:Y:S01]  /*1e630*/  FADD.FTZ R5, R216, R5 ;  /* 0x00000005d8057221 */ /* 0x004fe20000010000 */
[----:B-1----:R-:W-:Y:S01]  /*1e640*/  SHF.R.S32.HI R0, RZ, 0x1f, R2 ;  /* 0x0000001fff007819 */ /* 0x002fe20000011402 */
[----:B---3--:R-:W-:-:S03]  /*1e650*/  FADD.FTZ R4, R217, R4 ;  /* 0x00000004d9047221 */ /* 0x008fc60000010000 */
[----:B------:R-:W-:Y:S02]  /*1e660*/  FSETP.NE.FTZ.AND P3, PT, R5, RZ, PT ;  /* 0x000000ff0500720b */ /* 0x000fe40003f75000 */
[----:B------:R-:W-:Y:S02]  /*1e670*/  LEA.HI R0, R0, R2, RZ, 0x2 ;  /* 0x0000000200007211 */ /* 0x000fe400078f10ff */
[----:B------:R-:W-:Y:S02]  /*1e680*/  FSETP.NE.FTZ.AND P2, PT, R4, RZ, PT ;  /* 0x000000ff0400720b */ /* 0x000fe40003f55000 */
[----:B------:R-:W-:-:S04]  /*1e690*/  SHF.R.S32.HI R0, RZ, 0x2, R0 ;  /* 0x00000002ff007819 */ /* 0x000fc80000011400 */
[----:B------:R-:W-:-:S03]  /*1e6a0*/  SHF.R.S32.HI R8, RZ, 0x1f, R0 ;  /* 0x0000001fff087819 */ /* 0x000fc60000011400 */
[----:B------:R-:W1:Y:S01]  /*1e6b0*/  @P3 MUFU.RCP R6, R5 ;  /* 0x0000000500063308 */ /* 0x000e620000001000 */
[----:B------:R-:W-:-:S04]  /*1e6c0*/  LEA.HI R8, R8, R0, RZ, 0x3 ;  /* 0x0000000008087211 */ /* 0x000fc800078f18ff */
[----:B------:R-:W-:Y:S02]  /*1e6d0*/  LOP3.LUT R9, R8, 0xfffffff8, RZ, 0xc0, !PT ;  /* 0xfffffff808097812 */ /* 0x000fe400078ec0ff */
[----:B----4-:R-:W-:Y:S01]  /*1e6e0*/  SHF.R.S32.HI R8, RZ, 0x1f, R3 ;  /* 0x0000001fff087819 */ /* 0x010fe20000011403 */
[----:B------:R-:W2:Y:S02]  /*1e6f0*/  @P2 MUFU.RCP R7, R4 ;  /* 0x0000000400072308 */ /* 0x000ea40000001000 */
[----:B------:R-:W-:Y:S01]  /*1e700*/  IMAD.IADD R9, R0, 0x1, -R9 ;  /* 0x0000000100097824 */ /* 0x000fe200078e0a09 */
[CC--:B------:R-:W-:Y:S02]  /*1e710*/  LEA.HI R10, R8.reuse, R3.reuse, RZ, 0x2 ;  /* 0x00000003080a7211 */ /* 0x0c0fe400078f10ff */
[----:B------:R-:W-:Y:S02]  /*1e720*/  LEA.HI R8, R8, R3, RZ, 0x5 ;  /* 0x0000000308087211 */ /* 0x000fe400078f28ff */
[----:B------:R-:W-:Y:S01]  /*1e730*/  LEA.HI R11, R9, R9, RZ, 0x1 ;  /* 0x00000009090b7211 */ /* 0x000fe200078f08ff */
[----:B------:R-:W3:Y:S01]  /*1e740*/  @P3 MUFU.LG2 R5, R5 ;  /* 0x0000000500053308 */ /* 0x000ee20000000c00 */
[----:B------:R-:W-:Y:S01]  /*1e750*/  LOP3.LUT R10, R10, 0xfffffffc, RZ, 0xc0, !PT ;  /* 0xfffffffc0a0a7812 */ /* 0x000fe200078ec0ff */
[C---:B-1----:R-:W-:Y:S01]  /*1e760*/  FMUL.FTZ R236, R6.reuse, R236 ;  /* 0x000000ec06ec7220 */ /* 0x042fe20000410000 */
[----:B------:R-:W-:Y:S01]  /*1e770*/  SHF.R.S32.HI R13, RZ, 0x1, R11 ;  /* 0x00000001ff0d7819 */ /* 0x000fe2000001140b */
[C---:B------:R-:W-:Y:S01]  /*1e780*/  FMUL.FTZ R237, R6.reuse, R237 ;  /* 0x000000ed06ed7220 */ /* 0x040fe20000410000 */
[----:B------:R-:W-:Y:S01]  /*1e790*/  SHF.R.S32.HI R12, RZ, 0x5, R8 ;  /* 0x00000005ff0c7819 */ /* 0x000fe20000011408 */
[----:B------:R-:W-:Y:S01]  /*1e7a0*/  FMUL.FTZ R232, R6, R232 ;  /* 0x000000e806e87220 */ /* 0x000fe20000410000 */
[----:B------:R-:W-:Y:S01]  /*1e7b0*/  LOP3.LUT R11, R11, 0x3fffffe, RZ, 0xc0, !PT ;  /* 0x03fffffe0b0b7812 */ /* 0x000fe200078ec0ff */
[----:B------:R-:W-:Y:S01]  /*1e7c0*/  IMAD.SHL.U32 R14, R13, 0x40, RZ ;  /* 0x000000400d0e7824 */ /* 0x000fe200078e00ff */
[----:B------:R-:W-:Y:S01]  /*1e7d0*/  IADD3 R10, -R10, R3, RZ ;  /* 0x000000030a0a7210 */ /* 0x000fe20007ffe1ff */
[----:B--2---:R-:W-:Y:S01]  /*1e7e0*/  FMUL.FTZ R239, R7, R239 ;  /* 0x000000ef07ef7220 */ /* 0x004fe20000410000 */
[----:B------:R-:W-:Y:S01]  /*1e7f0*/  LOP3.LUT P0, RZ, R13, 0x2, RZ, 0xc0, !PT ;  /* 0x000000020dff7812 */ /* 0x000fe2000780c0ff */
[----:B------:R-:W-:Y:S01]  /*1e800*/  IMAD.IADD R11, R9, 0x1, -R11 ;  /* 0x00000001090b7824 */ /* 0x000fe200078e0a0b */
[----:B------:R-:W-:Y:S01]  /*1e810*/  LEA R10, R12, R10, 0x8 ;  /* 0x0000000a0c0a7211 */ /* 0x000fe200078e40ff */
[C---:B------:R-:W-:Y:S01]  /*1e820*/  FMUL.FTZ R238, R7.reuse, R238 ;  /* 0x000000ee07ee7220 */ /* 0x040fe20000410000 */
[----:B------:R-:W-:Y:S01]  /*1e830*/  LOP3.LUT R14, R14, 0xc0, RZ, 0xc0, !PT ;  /* 0x000000c00e0e7812 */ /* 0x000fe200078ec0ff */
[----:B------:R-:W-:Y:S01]  /*1e840*/  FMUL.FTZ R235, R7, R235 ;  /* 0x000000eb07eb7220 */ /* 0x000fe20000410000 */
[----:B------:R-:W-:Y:S01]  /*1e850*/  LOP3.LUT R13, R13, 0x1, RZ, 0xc0, !PT ;  /* 0x000000010d0d7812 */ /* 0x000fe200078ec0ff */
[----:B------:R-:W-:Y:S01]  /*1e860*/  IMAD R10, R11, 0x10, R10 ;  /* 0x000000100b0a7824 */ /* 0x000fe200078e020a */
[----:B------:R-:W-:Y:S01]  /*1e870*/  LEA.HI R14, R14, R14, RZ, 0x1d ;  /* 0x0000000e0e0e7211 */ /* 0x000fe200078fe8ff */
[C---:B------:R-:W-:Y:S01]  /*1e880*/  FMUL.FTZ R234, R7.reuse, R234 ;  /* 0x000000ea07ea7220 */ /* 0x040fe20000410000 */
[C---:B------:R-:W-:Y:S01]  /*1e890*/  FMUL.FTZ R231, R7.reuse, R231 ;  /* 0x000000e707e77220 */ /* 0x040fe20000410000 */
[C---:B------:R-:W-:Y:S01]  /*1e8a0*/  FMUL.FTZ R230, R7.reuse, R230 ;  /* 0x000000e607e67220 */ /* 0x040fe20000410000 */
[----:B------:R-:W-:Y:S01]  /*1e8b0*/  LEA R10, R10, R14, 0x1 ;  /* 0x0000000e0a0a7211 */ /* 0x000fe200078e08ff */
[C---:B------:R-:W-:Y:S01]  /*1e8c0*/  FMUL.FTZ R227, R7.reuse, R227 ;  /* 0x000000e307e37220 */ /* 0x040fe20000410000 */
[----:B------:R-:W-:Y:S01]  /*1e8d0*/  FMUL.FTZ R7, R7, R226 ;  /* 0x000000e207077220 */ /* 0x000fe20000410000 */
[----:B------:R-:W-:Y:S01]  /*1e8e0*/  IMAD.MOV.U32 R9, RZ, RZ, -0x10 ;  /* 0xfffffff0ff097424 */ /* 0x000fe200078e00ff */
[----:B------:R-:W-:Y:S01]  /*1e8f0*/  ISETP.NE.U32.AND P1, PT, R13, 0x1, PT ;  /* 0x000000010d00780c */ /* 0x000fe20003f25070 */
[----:B------:R-:W-:Y:S01]  /*1e900*/  FMUL.FTZ R233, R6, R233 ;  /* 0x000000e906e97220 */ /* 0x000fe20000410000 */
[----:B------:R-:W-:Y:S01]  /*1e910*/  LEA R10, R10, UR4, 0x1 ;  /* 0x000000040a0a7c11 */ /* 0x000fe2000f8e08ff */
[C---:B------:R-:W-:Y:S01]  /*1e920*/  FMUL.FTZ R228, R6.reuse, R228 ;  /* 0x000000e406e47220 */ /* 0x040fe20000410000 */
[----:B------:R-:W-:Y:S01]  /*1e930*/  SEL R9, R9, 0x10, !P1 ;  /* 0x0000001009097807 */ /* 0x000fe20004800000 */
[----:B------:R-:W-:Y:S01]  /*1e940*/  FMUL.FTZ R229, R6, R229 ;  /* 0x000000e506e57220 */ /* 0x000fe20000410000 */
[----:B------:R-:W-:Y:S01]  /*1e950*/  F2FP.BF16.F32.PACK_AB R227, R227, R7 ;  /* 0x00000007e3e3723e */ /* 0x000fe200000010ff */
[C---:B------:R-:W-:Y:S01]  /*1e960*/  VIADD R7, R10.reuse, 0x20 ;  /* 0x000000200a077836 */ /* 0x040fe20000000000 */
[----:B------:R-:W-:Y:S01]  /*1e970*/  F2FP.BF16.F32.PACK_AB R236, R237, R236 ;  /* 0x000000ecedec723e */ /* 0x000fe200000010ff */
[C---:B------:R-:W-:Y:S01]  /*1e980*/  IMAD.IADD R11, R10.reuse, 0x1, R9 ;  /* 0x000000010a0b7824 */ /* 0x040fe200078e0209 */
[----:B------:R-:W-:Y:S01]  /*1e990*/  F2FP.BF16.F32.PACK_AB R238, R239, R238 ;  /* 0x000000eeefee723e */ /* 0x000fe200000010ff */
[----:B------:R-:W1:Y:S01]  /*1e9a0*/  @P3 LDC R13, c[0x0][0x2e8] ;  /* 0x0000ba00ff0d3b82 */ /* 0x000e620000000800 */
[----:B------:R-:W-:Y:S01]  /*1e9b0*/  @P0 IADD3 R7, R10, -0x20, RZ ;  /* 0xffffffe00a070810 */ /* 0x000fe20007ffe0ff */
[----:B------:R-:W-:Y:S01]  /*1e9c0*/  STS [R10], R236 ;  /* 0x000000ec0a007388 */ /* 0x000fe20000000800 */
[----:B------:R-:W-:Y:S01]  /*1e9d0*/  F2FP.BF16.F32.PACK_AB R232, R233, R232 ;  /* 0x000000e8e9e8723e */ /* 0x000fe200000010ff */
[----:B------:R-:W2:Y:S01]  /*1e9e0*/  @P2 MUFU.LG2 R4, R4 ;  /* 0x0000000400042308 */ /* 0x000ea20000000c00 */
[----:B------:R-:W-:Y:S01]  /*1e9f0*/  F2FP.BF16.F32.PACK_AB R234, R235, R234 ;  /* 0x000000eaebea723e */ /* 0x000fe200000010ff */
[----:B------:R4:W-:Y:S01]  /*1ea00*/  STS [R10+0x200], R238 ;  /* 0x000200ee0a007388 */ /* 0x0009e20000000800 */
[----:B------:R-:W-:Y:S01]  /*1ea10*/  F2FP.BF16.F32.PACK_AB R228, R229, R228 ;  /* 0x000000e4e5e4723e */ /* 0x000fe200000010ff */
[----:B------:R-:W-:Y:S01]  /*1ea20*/  IMAD.IADD R9, R9, 0x1, R7 ;  /* 0x0000000109097824 */ /* 0x000fe200078e0207 */
[----:B------:R-:W-:Y:S01]  /*1ea30*/  F2FP.BF16.F32.PACK_AB R230, R231, R230 ;  /* 0x000000e6e7e6723e */ /* 0x000fe200000010ff */
[----:B------:R-:W-:Y:S01]  /*1ea40*/  STS [R11], R232 ;  /* 0x000000e80b007388 */ /* 0x000fe20000000800 */
[----:B------:R-:W-:Y:S01]  /*1ea50*/  ULDC.U8 UR4, c[0x0][0x3d8] ;  /* 0x0000f60000047ab9 */ /* 0x000fe20000000000 */
[C---:B------:R-:W-:Y:S01]  /*1ea60*/  FMUL.FTZ R224, R6.reuse, R224 ;  /* 0x000000e006e07220 */ /* 0x040fe20000410000 */
[----:B------:R-:W-:Y:S01]  /*1ea70*/  ISETP.NE.AND P0, PT, RZ, UR4, PT ;  /* 0x00000004ff007c0c */ /* 0x000fe2000bf05270 */
[----:B------:R-:W-:Y:S01]  /*1ea80*/  STS [R11+0x200], R234 ;  /* 0x000200ea0b007388 */ /* 0x000fe20000000800 */
[----:B------:R-:W-:Y:S01]  /*1ea90*/  FMUL.FTZ R6, R6, R225 ;  /* 0x000000e106067220 */ /* 0x000fe20000410000 */
[----:B---3--:R-:W-:-:S02]  /*1eaa0*/  @P3 FMUL.FTZ R5, R5, 0.69314718246459960938 ;  /* 0x3f31721805053820 */ /* 0x008fc40000410000 */
[----:B------:R-:W-:Y:S02]  /*1eab0*/  STS [R7], R228 ;  /* 0x000000e407007388 */ /* 0x000fe40000000800 */
[----:B------:R-:W-:Y:S01]  /*1eac0*/  F2FP.BF16.F32.PACK_AB R6, R6, R224 ;  /* 0x000000e00606723e */ /* 0x000fe200000010ff */
[----:B--2---:R-:W-:Y:S01]  /*1ead0*/  @P2 FMUL.FTZ R4, R4, 0.69314718246459960938 ;  /* 0x3f31721804042820 */ /* 0x004fe20000410000 */
[----:B------:R2:W-:Y:S04]  /*1eae0*/  STS [R7+0x200], R230 ;  /* 0x000200e607007388 */ /* 0x0005e80000000800 */
[----:B------:R-:W-:Y:S04]  /*1eaf0*/  STS [R9+0x200], R227 ;  /* 0x000200e309007388 */ /* 0x000fe80000000800 */
[----:B------:R3:W-:Y:S01]  /*1eb00*/  STS [R9], R6 ;  /* 0x0000000609007388 */ /* 0x0007e20000000800 */
[----:B----4-:R-:W4:Y:S01]  /*1eb10*/  @P2 LDC R10, c[0x0][0x2e8] ;  /* 0x0000ba00ff0a2b82 */ /* 0x010f220000000800 */
[----:B--2---:R-:W-:Y:S01]  /*1eb20*/  MOV R7, 0x7f800000 ;  /* 0x7f80000000077802 */ /* 0x004fe20000000f00 */
[----:B---3--:R-:W-:-:S02]  /*1eb30*/  IMAD.MOV.U32 R6, RZ, RZ, 0x7f800000 ;  /* 0x7f800000ff067424 */ /* 0x008fc400078e00ff */
[----:B-1----:R-:W-:Y:S01]  /*1eb40*/  @P3 FFMA.FTZ R6, R132, R13, R5 ;  /* 0x0000000d84063223 */ /* 0x002fe20000010005 */
[----:B----4-:R-:W-:Y:S01]  /*1eb50*/  @P2 FFMA.FTZ R7, R134, R10, R4 ;  /* 0x0000000a86072223 */ /* 0x010fe20000010004 */
        /* <DEDUP_REMOVED lines=10> */
.L_x_2130:
[----:B------:R-:W-:Y:S01]  /*1ec00*/  S2UR UR8, SR_CTAID.Z ;  /* 0x00000000000879c3 */ /* 0x000fe20000002700 */
[----:B------:R-:W-:Y:S01]  /*1ec10*/  ULDC UR4, c[0x0][0x270] ;  /* 0x00009c0000047ab9 */ /* 0x000fe20000000800 */
[----:B------:R-:W-:-:S06]  /*1ec20*/  ULDC UR9, c[0x0][0x2c4] ;  /* 0x0000b10000097ab9 */ /* 0x000fcc0000000800 */
[----:B------:R-:W1:Y:S02]  /*1ec30*/  S2UR UR10, SR_CTAID.Y ;  /* 0x00000000000a79c3 */ /* 0x000e640000002600 */
[----:B-1----:R-:W-:-:S04]  /*1ec40*/  UIMAD UR4, UR10, UR4, UR8 ;  /* 0x000000040a0472a4 */ /* 0x002fc8000f8e0208 */
[----:B------:R-:W-:-:S12]  /*1ec50*/  UIMAD UR9, UR4, UR9, URZ ;  /* 0x00000009040972a4 */ /* 0x000fd8000f8e023f */
.L_x_2131:
[----:B------:R-:W-:Y:S01]  /*1ec60*/  SHF.R.S32.HI R4, RZ, 0x1f, R2 ;  /* 0x0000001fff047819 */ /* 0x000fe20000011402 */
[----:B------:R-:W-:Y:S01]  /*1ec70*/  USHF.R.S32.HI UR11, URZ, 0x1f, UR10 ;  /* 0x0000001f3f0b7899 */ /* 0x000fe2000801140a */
[----:B------:R-:W-:Y:S01]  /*1ec80*/  LOP3.LUT R8, R8, 0xffffffe0, RZ, 0xc0, !PT ;  /* 0xffffffe008087812 */ /* 0x000fe200078ec0ff */
[----:B------:R-:W-:Y:S01]  /*1ec90*/  UISETP.NE.AND UP0, UPT, UR21, -0x1, UPT ;  /* 0xffffffff1500788c */ /* 0x000fe2000bf05270 */
[----:B------:R-:W-:Y:S01]  /*1eca0*/  LEA.HI R4, R4, R2, RZ, 0x5 ;  /* 0x0000000204047211 */ /* 0x000fe200078f28ff */
[----:B------:R-:W-:Y:S01]  /*1ecb0*/  ULDC.64 UR4, c[0x0][0x290] ;  /* 0x0000a40000047ab9 */ /* 0x000fe20000000a00 */
[----:B------:R-:W-:Y:S01]  /*1ecc0*/  ULDC.64 UR6, c[0x0][0x298] ;  /* 0x0000a60000067ab9 */ /* 0x000fe20000000a00 */
[----:B------:R-:W-:Y:S01]  /*1ecd0*/  IMAD.IADD R8, R3, 0x1, -R8 ;  /* 0x0000000103087824 */ /* 0x000fe200078e0a08 */
[----:B------:R-:W-:Y:S01]  /*1ece0*/  LOP3.LUT R4, R4, 0xffffffe0, RZ, 0xc0, !PT ;  /* 0xffffffe004047812 */ /* 0x000fe200078ec0ff */
[----:B------:R-:W-:Y:S01]  /*1ecf0*/  UIMAD UR11, UR11, UR4, URZ ;  /* 0x000000040b0b72a4 */ /* 0x000fe2000f8e023f */
[----:B------:R-:W-:Y:S01]  /*1ed00*/  SHF.R.S32.HI R3, RZ, 0x1f, R12 ;  /* 0x0000001fff037819 */ /* 0x000fe2000001140c */
[----:B------:R-:W-:Y:S01]  /*1ed10*/  UIMAD.WIDE.U32 UR12, UR21, UR6, URZ ;  /* 0x00000006150c72a5 */ /* 0x000fe2000f8e003f */
[----:B------:R-:W-:Y:S01]  /*1ed20*/  BAR.SYNC.DEFER_BLOCKING 0x0 ;  /* 0x0000000000007b1d */ /* 0x000fe20000010000 */
[----:B------:R-:W-:Y:S01]  /*1ed30*/  IMAD.IADD R4, R2, 0x1, -R4 ;  /* 0x0000000102047824 */ /* 0x000fe200078e0a04 */
[----:B------:R-:W-:Y:S01]  /*1ed40*/  LOP3.LUT P0, RZ, R8, 0x3, RZ, 0xc0, !PT ;  /* 0x0000000308ff7812 */ /* 0x000fe2000780c0ff */
[----:B------:R-:W-:Y:S01]  /*1ed50*/  UIMAD.WIDE.U32 UR14, UR10, UR4, URZ ;  /* 0x000000040a0e72a5 */ /* 0x000fe2000f8e003f */
[----:B------:R-:W-:Y:S01]  /*1ed60*/  LEA.HI R3, R3, R12, RZ, 0x2 ;  /* 0x0000000c03037211 */ /* 0x000fe200078f10ff */
[----:B------:R-:W-:Y:S01]  /*1ed70*/  UIMAD UR5, UR10, UR5, UR11 ;  /* 0x000000050a0572a4 */ /* 0x000fe2000f8e020b */
[----:B------:R-:W-:Y:S01]  /*1ed80*/  SHF.R.S32.HI R2, RZ, 0x1f, R4 ;  /* 0x0000001fff027819 */ /* 0x000fe20000011404 */
[----:B------:R-:W-:Y:S01]  /*1ed90*/  UIMAD UR21, UR21, UR7, UR13 ;  /* 0x00000007151572a4 */ /* 0x000fe2000f8e020d */
[----:B------:R-:W-:Y:S01]  /*1eda0*/  LOP3.LUT R3, R3, 0xffffffc, RZ, 0xc0, !PT ;  /* 0x0ffffffc03037812 */ /* 0x000fe200078ec0ff */
[----:B------:R-:W-:Y:S01]  /*1edb0*/  ULDC.64 UR10, c[0x0][0x208] ;  /* 0x00008200000a7ab9 */ /* 0x000fe20000000a00 */
[----:B------:R-:W-:Y:S01]  /*1edc0*/  LEA.HI R2, R2, R4, RZ, 0x2 ;  /* 0x0000000402027211 */ /* 0x000fe200078f10ff */
[----:B------:R-:W-:Y:S01]  /*1edd0*/  USEL UR12, UR14, UR12, !UP0 ;  /* 0x0000000c0e0c7287 */ /* 0x000fe2000c000000 */
[----:B------:R-:W-:Y:S01]  /*1ede0*/  BSSY B0, `(.L_x_2132) ;  /* 0x0000014000007945 */ /* 0x000fe20003800000 */
[----:B------:R-:W-:Y:S01]  /*1edf0*/  IMAD.IADD R3, R12, 0x1, -R3 ;  /* 0x000000010c037824 */ /* 0x000fe200078e0a03 */
[----:B------:R-:W-:Y:S01]  /*1ee00*/  SHF.R.S32.HI R2, RZ, 0x2, R2 ;  /* 0x00000002ff027819 */ /* 0x000fe20000011402 */
[----:B------:R-:W-:-:S04]  /*1ee10*/  @!UP0 UIADD3 UR21, UR15, UR5, URZ ;  /* 0x000000050f158290 */ /* 0x000fc8000fffe03f */
[----:B------:R-:W-:Y:S01]  /*1ee20*/  IMAD R4, R3, 0x10, R2 ;  /* 0x0000001003047824 */ /* 0x000fe200078e0202 */
[----:B------:R-:W-:Y:S07]  /*1ee30*/  @P0 BRA `(.L_x_2133) ;  /* 0x0000000000380947 */ /* 0x000fee0003800000 */
        /* <DEDUP_REMOVED lines=14> */
.L_x_2133:
[----:B------:R-:W-:Y:S05]  /*1ef20*/  BSYNC B0 ;  /* 0x0000000000007941 */ /* 0x000fea0003800000 */
.L_x_2132:
[----:B------:R-:W2:Y:S01]  /*1ef30*/  S2UR UR5, SR_CTAID.X ;  /* 0x00000000000579c3 */ /* 0x000ea20000002500 */
[--C-:B-1----:R-:W-:Y:S01]  /*1ef40*/  SHF.R.S32.HI R9, RZ, 0x1f, R196.reuse ;  /* 0x0000001fff097819 */ /* 0x102fe200000114c4 */
[----:B------:R-:W-:Y:S01]  /*1ef50*/  IMAD.U32 R2, RZ, RZ, UR6 ;  /* 0x00000006ff027e24 */ /* 0x000fe2000f8e00ff */
[----:B------:R1:W3:Y:S01]  /*1ef60*/  LDS.128 R4, [R243+0x800] ;  /* 0x00080000f3047984 */ /* 0x0002e20000000c00 */
[----:B------:R-:W-:Y:S01]  /*1ef70*/  IMAD.MOV.U32 R8, RZ, RZ, R196 ;  /* 0x000000ffff087224 */ /* 0x000fe200078e00c4 */
[----:B------:R-:W-:Y:S01]  /*1ef80*/  ULDC UR9, c[0x0][0x2d0] ;  /* 0x0000b40000097ab9 */ /* 0x000fe20000000800 */
[----:B------:R-:W-:Y:S01]  /*1ef90*/  BSSY B0, `(.L_x_2134) ;  /* 0x0000021000007945 */ /* 0x000fe20003800000 */
[----:B------:R-:W-:Y:S01]  /*1efa0*/  ISETP.GE.AND P0, PT, R196, UR9, PT ;  /* 0x00000009c4007c0c */ /* 0x000fe2000bf06270 */
[----:B------:R-:W-:Y:S02]  /*1efb0*/  USHF.R.S32.HI UR9, URZ, 0x1f, UR8 ;  /* 0x0000001f3f097899 */ /* 0x000fe40008011408 */
[----:B--2---:R-:W-:-:S04]  /*1efc0*/  USHF.L.U32 UR5, UR5, 0x6, URZ ;  /* 0x0000000605057899 */ /* 0x004fc8000800063f */
[----:B------:R-:W-:Y:S02]  /*1efd0*/  USHF.R.S32.HI UR4, URZ, 0x1f, UR5 ;  /* 0x0000001f3f047899 */ /* 0x000fe40008011405 */
[----:B------:R-:W-:Y:S01]  /*1efe0*/  IMAD.WIDE.U32 R8, R2, UR5, R8 ;  /* 0x0000000502087c25 */ /* 0x000fe2000f8e0008 */
[----:B------:R-:W-:Y:S01]  /*1eff0*/  UIADD3 UR20, -UR5, UR20, URZ ;  /* 0x0000001405147290 */ /* 0x000fe2000fffe13f */
[----:B------:R-:W-:Y:S01]  /*1f000*/  IADD3 R2, R0, 0x20, RZ ;  /* 0x0000002000027810 */ /* 0x000fe20007ffe0ff */
[----:B------:R-:W-:Y:S01]  /*1f010*/  UIMAD UR4, UR4, UR6, URZ ;  /* 0x00000006040472a4 */ /* 0x000fe2000f8e023f */
[----:B------:R-:W-:-:S03]  /*1f020*/  IADD3 R8, P1, R8, UR12, RZ ;  /* 0x0000000c08087c10 */ /* 0x000fc6000ff3e0ff */
[----:B------:R-:W-:-:S06]  /*1f030*/  UIMAD UR4, UR5, UR7, UR4 ;  /* 0x00000007050472a4 */ /* 0x000fcc000f8e0204 */
[----:B------:R-:W-:Y:S01]  /*1f040*/  IMAD.U32 R3, RZ, RZ, UR4 ;  /* 0x00000004ff037e24 */ /* 0x000fe2000f8e00ff */
[----:B------:R-:W-:Y:S02]  /*1f050*/  ULDC.64 UR4, c[0x0][0x2a0] ;  /* 0x0000a80000047ab9 */ /* 0x000fe40000000a00 */
[----:B------:R-:W-:Y:S01]  /*1f060*/  IMAD.U32 R12, RZ, RZ, UR4 ;  /* 0x00000004ff0c7e24 */ /* 0x000fe2000f8e00ff */
[----:B------:R-:W-:Y:S01]  /*1f070*/  UIMAD UR9, UR9, UR4, URZ ;  /* 0x00000004090972a4 */ /* 0x000fe2000f8e023f */
[----:B------:R-:W-:Y:S02]  /*1f080*/  IADD3.X R9, R9, UR21, R3, P1, !PT ;  /* 0x0000001509097c10 */ /* 0x000fe40008ffe403 */
[----:B------:R-:W-:Y:S01]  /*1f090*/  ISETP.GE.OR P1, PT, R2, UR20, P0 ;  /* 0x0000001402007c0c */ /* 0x000fe20008726670 */
[----:B------:R-:W-:Y:S01]  /*1f0a0*/  UIMAD UR5, UR8, UR5, UR9 ;  /* 0x00000005080572a4 */ /* 0x000fe2000f8e0209 */
[----:B------:R-:W-:Y:S01]  /*1f0b0*/  ISETP.GE.OR P0, PT, R0, UR20, P0 ;  /* 0x0000001400007c0c */ /* 0x000fe20008706670 */
[----:B------:R-:W-:Y:S01]  /*1f0c0*/  IMAD.WIDE.U32 R12, R12, UR8, R8 ;  /* 0x000000080c0c7c25 */ /* 0x000fe2000f8e0008 */
[----:B------:R-:W-:Y:S01]  /*1f0d0*/  SHF.R.S32.HI R2, RZ, 0x1f, R0 ;  /* 0x0000001fff027819 */ /* 0x000fe20000011400 */
[----:B------:R1:W2:Y:S03]  /*1f0e0*/  LDS.128 R8, [R243] ;  /* 0x00000000f3087984 */ /* 0x0002a60000000c00 */
[----:B------:R-:W-:-:S07]  /*1f0f0*/  IADD3 R15, R13, UR5, RZ ;  /* 0x000000050d0f7c10 */ /* 0x000fce000fffe0ff */
[----:B---3--:R-:W-:Y:S05]  /*1f100*/  @P0 BRA `(.L_x_2135) ;  /* 0x0000000000240947 */ /* 0x008fea0003800000 */
        /* <DEDUP_REMOVED lines=9> */
.L_x_2135:
[----:B------:R-:W-:Y:S05]  /*1f1a0*/  BSYNC B0 ;  /* 0x0000000000007941 */ /* 0x000fea0003800000 */
.L_x_2134:
        /* <DEDUP_REMOVED lines=14> */
.L_x_2136:
        /* <DEDUP_REMOVED lines=15> */
.L_x_5336:


//--------------------- .text._ZN5flash24flash_fwd_splitkv_kernelI23Flash_fwd_kernel_traitsILi32ELi64ELi256ELi4ELb0ELb0EN7cutlass10bfloat16_tE19Flash_kernel_traitsILi32ELi64ELi256ELi4ES3_EELb1ELb0ELb1ELb0ELb0ELb1ELb0ELb1EEEvNS_16Flash_fwd_paramsE --------------------------
	.section	.text._ZN5flash24flash_fwd_splitkv_kernelI23Flash_fwd_kernel_traitsILi32ELi64ELi256ELi4ELb0ELb0EN7cutlass10bfloat16_tE19Flash_kernel_traitsILi32ELi64ELi256ELi4ES3_EELb1ELb0ELb1ELb0ELb0ELb1ELb0ELb1EEEvNS_16Flash_fwd_paramsE,"ax",@progbits
	.align	128
        .global         _ZN5flash24flash_fwd_splitkv_kernelI23Flash_fwd_kernel_traitsILi32ELi64ELi256ELi4ELb0ELb0EN7cutlass10bfloat16_tE19Flash_kernel_traitsILi32ELi64ELi256ELi4ES3_EELb1ELb0ELb1ELb0ELb0ELb1ELb0ELb1EEEvNS_16Flash_fwd_paramsE
        .type           _ZN5flash24flash_fwd_splitkv_kernelI23Flash_fwd_kernel_traitsILi32ELi64ELi256ELi4ELb0ELb0EN7cutlass10bfloat16_tE19Flash_kernel_traitsILi32ELi64ELi256ELi4ES3_EELb1ELb0ELb1ELb0ELb0ELb1ELb0ELb1EEEvNS_16Flash_fwd_paramsE,@function
        .size           _ZN5flash24flash_fwd_splitkv_kernelI23Flash_fwd_kernel_traitsILi32ELi64ELi256ELi4ELb0ELb0EN7cutlass10bfloat16_tE19Flash_kernel_traitsILi32ELi64ELi256ELi4ES3_EELb1ELb0ELb1ELb0ELb0ELb1ELb0ELb1EEEvNS_16Flash_fwd_paramsE,(.L_x_5337 - _ZN5flash24flash_fwd_splitkv_kernelI23Flash_fwd_kernel_traitsILi32ELi64ELi256ELi4ELb0ELb0EN7cutlass10bfloat16_tE19Flash_kernel_traitsILi32ELi64ELi256ELi4ES3_EELb1ELb0ELb1ELb0ELb0ELb1ELb0ELb1EEEvNS_16Flash_fwd_paramsE)
        .other          _ZN5flash24flash_fwd_splitkv_kernelI23Flash_fwd_kernel_traitsILi32ELi64ELi256ELi4ELb0ELb0EN7cutlass10bfloat16_tE19Flash_kernel_traitsILi32ELi64ELi256ELi4ES3_EELb1ELb0ELb1ELb0ELb0ELb1ELb0ELb1EEEvNS_16Flash_fwd_paramsE,@"STO_CUDA_ENTRY STV_DEFAULT"
_ZN5flash24flash_fwd_splitkv_kernelI23Flash_fwd_kernel_traitsILi32ELi64ELi256ELi4ELb0ELb0EN7cutlass10bfloat16_tE19Flash_kernel_traitsILi32ELi64ELi256ELi4ES3_EELb1ELb0ELb1ELb0ELb0ELb1ELb0ELb1EEEvNS_16Flash_fwd_paramsE:
.text._ZN5flash24flash_fwd_splitkv_kernelI23Flash_fwd_kernel_traitsILi32ELi64ELi256ELi4ELb0ELb0EN7cutlass10bfloat16_tE19Flash_kernel_traitsILi32ELi64ELi256ELi4ES3_EELb1ELb0ELb1ELb0ELb0ELb1ELb0ELb1EEEvNS_16Flash_fwd_paramsE:
        /* <DEDUP_REMOVED lines=27> */
[----:B------:R-:W-:-:S02]  /*01b0*/  UIMAD.WIDE UR10, UR12, 0x4, UR10 ;  /* 0x000000040c0a78a5 */ /* 0x000fc4000f8e020a */
[----:B------:R-:W4:Y:S04]  /*01c0*/  @!P0 LDG.E R3, desc[UR6][R6.64] ;  /* 0x0000000606038981 */ /* 0x000f28000c1e1900 */
[----:B------:R-:W-:Y:S02]  /*01d0*/  IMAD.U32 R128, RZ, RZ, UR10 ;  /* 0x0000000aff807e24 */ /* 0x000fe4000f8e00ff */
[----:B------:R-:W-:-:S05]  /*01e0*/  IMAD.U32 R129, RZ, RZ, UR11 ;  /* 0x0000000bff817e24 */ /* 0x000fca000f8e00ff */
[----:B------:R-:W5:Y:S01]  /*01f0*/  @P4 LDG.E R2, desc[UR6][R128.64] ;  /* 0x0000000680024981 */ /* 0x000f62000c1e1900 */
[----:B------:R-:W-:Y:S01]  /*0200*/  UMOV UR21, 0xffffffff ;  /* 0xffffffff00157882 */ /* 0x000fe20000000000 */
[----:B------:R-:W-:Y:S01]  /*0210*/  UMOV UR14, 0xffffffff ;  /* 0xffffffff000e7882 */ /* 0x000fe20000000000 */
[----:B------:R-:W1:Y:S01]  /*0220*/  S2R R49, SR_TID.X ;  /* 0x0000000000317919 */ /* 0x000e620000002100 */
[----:B------:R-:W-:Y:S01]  /*0230*/  UMOV UR13, URZ ;  /* 0x0000003f000d7c82 */ /* 0x000fe20008000000 */
[----:B------:R-:W1:Y:S01]  /*0240*/  S2UR UR27, SR_CTAID.X ;  /* 0x00000000001b79c3 */ /* 0x000e620000002500 */
[----:B------:R-:W-:Y:S01]  /*0250*/  USHF.R.S32.HI UR24, URZ, 0x1f, UR12 ;  /* 0x0000001f3f187899 */ /* 0x000fe2000801140c */
[----:B------:R-:W-:-:S06]  /*0260*/  UMOV UR26, UR12 ;  /* 0x0000000c001a7c82 */ /* 0x000fcc0008000000 */
[----:B------:R-:W1:Y:S01]  /*0270*/  S2UR UR28, SR_CTAID.Z ;  /* 0x00000000001c79c3 */ /* 0x000e620000002700 */
[----:B--2---:R-:W-:Y:S02]  /*0280*/  @P1 R2UR UR21, R4 ;  /* 0x00000000041512ca */ /* 0x004fe400000e0000 */
[----:B---3--:R-:W-:Y:S02]  /*0290*/  @P1 R2UR UR20, R0 ;  /* 0x00000000001412ca */ /* 0x008fe400000e0000 */
[----:B----4-:R-:W-:Y:S02]  /*02a0*/  @!P0 R2UR UR14, R3 ;  /* 0x00000000030e82ca */ /* 0x010fe400000e0000 */
[----:B------:R-:W-:-:S04]  /*02b0*/  ISETP.NE.U32.AND P0, PT, RZ, UR4, PT ;  /* 0x00000004ff007c0c */ /* 0x000fc8000bf05070 */
[----:B------:R-:W-:-:S05]  /*02c0*/  ISETP.NE.AND.EX P0, PT, RZ, UR5, PT, P0 ;  /* 0x00000005ff007c0c */ /* 0x000fca000bf05300 */
[----:B------:R-:W-:Y:S01]  /*02d0*/  @UP1 UIADD3 UR20, UR20, -UR21, URZ ;  /* 0x8000001514141290 */ /* 0x000fe2000fffe03f */
[----:B-----5:R-:W-:-:S06]  /*02e0*/  @P4 R2UR UR13, R2 ;  /* 0x00000000020d42ca */ /* 0x020fcc00000e0000 */
        /* <DEDUP_REMOVED lines=9> */
.L_x_2137:
[----:B------:R-:W-:-:S05]  /*0380*/  ULDC UR29, c[0x0][0x2c8] ;  /* 0x0000b200001d7ab9 */ /* 0x000fca0000000800 */
.L_x_2138:
        /* <DEDUP_REMOVED lines=80> */
[----:B------:R-:W-:Y:S01]  /*0890*/  VIADD R4, R6, 0x20 ;  /* 0x0000002006047836 */ /* 0x000fe20000000000 */
[----:B------:R-:W-:Y:S01]  /*08a0*/  IADD3.X R11, R5, UR21, R0, P0, !PT ;  /* 0x00000015050b7c10 */ /* 0x000fe200087fe400 */
[----:B------:R-:W-:Y:S01]  /*08b0*/  UIMAD UR13, UR12, UR13, UR28 ;  /* 0x0000000d0c0d72a4 */ /* 0x000fe2000f8e021c */
[----:B------:R-:W-:Y:S01]  /*08c0*/  SHF.R.S32.HI R5, RZ, 0x1f, R6 ;  /* 0x0000001fff057819 */ /* 0x000fe20000011406 */
[----:B------:R-:W-:Y:S01]  /*08d0*/  ULDC UR11, c[0x0][0x2c4] ;  /* 0x0000b100000b7ab9 */ /* 0x000fe20000000800 */
[----:B------:R-:W-:Y:S01]  /*08e0*/  ISETP.GE.OR P3, PT, R4, UR20, P3 ;  /* 0x0000001404007c0c */ /* 0x000fe20009f66670 */
[----:B------:R-:W-:Y:S01]  /*08f0*/  IMAD.WIDE.U32 R8, R8, UR28, R10 ;  /* 0x0000001c08087c25 */ /* 0x000fe2000f8e000a */
[----:B------:R-:W-:-:S03]  /*0900*/  UIMAD UR11, UR13, UR11, UR27 ;  /* 0x0000000b0d0b72a4 */ /* 0x000fc6000f8e021b */
[----:B------:R-:W-:-:S03]  /*0910*/  VIADD R11, R9, UR9 ;  /* 0x00000009090b7c36 */ /* 0x000fc60008000000 */
        /* <DEDUP_REMOVED lines=12> */
.L_x_2141:
[----:B------:R-:W-:Y:S05]  /*09e0*/  BSYNC B0 ;  /* 0x0000000000007941 */ /* 0x000fea0003800000 */
.L_x_2140:
        /* <DEDUP_REMOVED lines=13> */
.L_x_2143:
[----:B------:R-:W-:Y:S05]  /*0ac0*/  BSYNC B0 ;  /* 0x0000000000007941 */ /* 0x000fea0003800000 */
.L_x_2142:
        /* <DEDUP_REMOVED lines=12> */
.L_x_2139:
        /* <DEDUP_REMOVED lines=28> */
.L_x_2144:
[----:B------:R-:W-:-:S13]  /*0d50*/  PLOP3.LUT P0, PT, PT, PT, UP1, 0x40, 0x0 ;  /* 0x000000000000781c */ /* 0x000fda0003f0e818 */
[----:B------:R-:W-:Y:S05]  /*0d60*/  @P0 BRA `(.L_x_2145) ;  /* 0x00000004005c0947 */ /* 0x000fea0003800000 */
[----:B------:R-:W1:Y:S01]  /*0d70*/  LDC R6, c[0x0][0x380] ;  /* 0x0000e000ff067b82 */ /* 0x000e620000000800 */
[----:B------:R-:W-:Y:S01]  /*0d80*/  ULEA UR4, UR22, 0xffffff00, 0x8 ;  /* 0xffffff0016047891 */ /* 0x000fe2000f8e403f */
[----:B------:R-:W-:Y:S01]  /*0d90*/  IMAD.MOV.U32 R8, RZ, RZ, RZ ;  /* 0x000000ffff087224 */ /* 0x000fe200078e00ff */
[----:B------:R-:W-:-:S04]  /*0da0*/  ULDC.64 UR30, c[0x0][0x248] ;  /* 0x00009200001e7ab9 */ /* 0x000fc80000000a00 */
[----:B------:R-:W-:Y:S01]  /*0db0*/  MOV R11, UR4 ;  /* 0x00000004000b7c02 */ /* 0x000fe20008000f00 */
[----:B------:R-:W-:Y:S01]  /*0dc0*/  ULDC.64 UR4, c[0x0][0x230] ;  /* 0x00008c0000047ab9 */ /* 0x000fe20000000a00 */
[----:B-1----:R-:W-:-:S04]  /*0dd0*/  IABS R2, R6 ;  /* 0x0000000600027213 */ /* 0x002fc80000000000 */
[----:B------:R-:W1:Y:S08]  /*0de0*/  I2F.RP R7, R2 ;  /* 0x0000000200077306 */ /* 0x000e700000209400 */
[----:B-1----:R-:W1:Y:S02]  /*0df0*/  MUFU.RCP R4, R7 ;  /* 0x0000000700047308 */ /* 0x002e640000001000 */
[----:B-1----:R-:W-:-:S06]  /*0e00*/  VIADD R4, R4, 0xffffffe ;  /* 0x0ffffffe04047836 */ /* 0x002fcc0000000000 */
[----:B------:R-:W1:Y:S02]  /*0e10*/  F2I.FTZ.U32.TRUNC.NTZ R5, R4 ;  /* 0x0000000400057305 */ /* 0x000e64000021f000 */
[----:B-1----:R-:W-:Y:S02]  /*0e20*/  IMAD.MOV R3, RZ, RZ, -R5 ;  /* 0x000000ffff037224 */ /* 0x002fe400078e0a05 */
[----:B------:R-:W-:Y:S02]  /*0e30*/  IMAD.MOV.U32 R4, RZ, RZ, RZ ;  /* 0x000000ffff047224 */ /* 0x000fe400078e00ff */
[----:B------:R-:W-:Y:S01]  /*0e40*/  IMAD R0, R3, R2, RZ ;  /* 0x0000000203007224 */ /* 0x000fe200078e02ff */
[----:B------:R-:W-:-:S03]  /*0e50*/  IABS R3, R11 ;  /* 0x0000000b00037213 */ /* 0x000fc60000000000 */
[----:B------:R-:W-:-:S06]  /*0e60*/  IMAD.HI.U32 R0, R5, R0, R4 ;  /* 0x0000000005007227 */ /* 0x000fcc00078e0004 */
[----:B------:R-:W-:-:S05]  /*0e70*/  IMAD.HI.U32 R7, R0, R3, RZ ;  /* 0x0000000300077227 */ /* 0x000fca00078e00ff */
[----:B------:R-:W-:-:S05]  /*0e80*/  IADD3 R0, -R7, RZ, RZ ;  /* 0x000000ff07007210 */ /* 0x000fca0007ffe1ff */
[----:B------:R-:W-:Y:S01]  /*0e90*/  IMAD R3, R2, R0, R3 ;  /* 0x0000000002037224 */ /* 0x000fe200078e0203 */
[----:B------:R-:W-:-:S04]  /*0ea0*/  LOP3.LUT R0, R11, R6, RZ, 0x3c, !PT ;  /* 0x000000060b007212 */ /* 0x000fc800078e3cff */
[----:B------:R-:W-:Y:S02]  /*0eb0*/  ISETP.GT.U32.AND P1, PT, R2, R3, PT ;  /* 0x000000030200720c */ /* 0x000fe40003f24070 */
[----:B------:R-:W-:Y:S02]  /*0ec0*/  ISETP.GE.AND P0, PT, R0, RZ, PT ;  /* 0x000000ff0000720c */ /* 0x000fe40003f06270 */
[----:B------:R-:W1:Y:S09]  /*0ed0*/  LDC R0, c[0x0][0x278] ;  /* 0x00009e00ff007b82 */ /* 0x000e720000000800 */
[----:B------:R-:W-:Y:S01]  /*0ee0*/  @!P1 IMAD.IADD R3, R3, 0x1, -R2 ;  /* 0x0000000103039824 */ /* 0x000fe200078e0a02 */
[----:B------:R-:W-:-:S02]  /*0ef0*/  @!P1 IADD3 R7, R7, 0x1, RZ ;  /* 0x0000000107079810 */ /* 0x000fc40007ffe0ff */
[----:B------:R-:W-:Y:S02]  /*0f00*/  ISETP.NE.AND P1, PT, R6, RZ, PT ;  /* 0x000000ff0600720c */ /* 0x000fe40003f25270 */
[----:B------:R-:W-:-:S13]  /*0f10*/  ISETP.GE.U32.AND P2, PT, R3, R2, PT ;  /* 0x000000020300720c */ /* 0x000fda0003f46070 */
[----:B------:R-:W-:-:S05]  /*0f20*/  @P2 VIADD R7, R7, 0x1 ;  /* 0x0000000107072836 */ /* 0x000fca0000000000 */
[----:B------:R-:W-:Y:S02]  /*0f30*/  @!P0 IADD3 R7, -R7, RZ, RZ ;  /* 0x000000ff07078210 */ /* 0x000fe40007ffe1ff */
[----:B------:R-:W-:-:S05]  /*0f40*/  @!P1 LOP3.LUT R7, RZ, R6, RZ, 0x33, !PT ;  /* 0x00000006ff079212 */ /* 0x000fca00078e33ff */
[----:B------:R-:W-:-:S05]  /*0f50*/  IMAD.WIDE R14, R7, 0x4, R192 ;  /* 0x00000004070e7825 */ /* 0x000fca00078e02c0 */
[----:B------:R-:W2:Y:S01]  /*0f60*/  LDG.E R3, desc[UR6][R14.64] ;  /* 0x000000060e037981 */ /* 0x000ea2000c1e1900 */
[----:B-1----:R-:W-:Y:S01]  /*0f70*/  IABS R5, R0 ;  /* 0x0000000000057213 */ /* 0x002fe20000000000 */
[----:B------:R-:W-:Y:S01]  /*0f80*/  IMAD.MOV R7, RZ, RZ, -R7 ;  /* 0x000000ffff077224 */ /* 0x000fe200078e0a07 */
[----:B------:R-:W1:Y:S02]  /*0f90*/  S2R R2, SR_CTAID.Z ;  /* 0x0000000000027919 */ /* 0x000e640000002700 */
[----:B------:R-:W3:Y:S01]  /*0fa0*/  I2F.RP R12, R5 ;  /* 0x00000005000c7306 */ /* 0x000ee20000209400 */
[----:B------:R-:W-:-:S07]  /*0fb0*/  IMAD R13, R6, R7, R11 ;  /* 0x00000007060d7224 */ /* 0x000fce00078e020b */
[----:B---3--:R-:W3:Y:S01]  /*0fc0*/  MUFU.RCP R10, R12 ;  /* 0x0000000c000a7308 */ /* 0x008ee20000001000 */
[----:B-1----:R-:W-:Y:S01]  /*0fd0*/  IABS R2, R2 ;  /* 0x0000000200027213 */ /* 0x002fe20000000000 */
[----:B---3--:R-:W-:-:S06]  /*0fe0*/  VIADD R10, R10, 0xffffffe ;  /* 0x0ffffffe0a0a7836 */ /* 0x008fcc0000000000 */
[----:B------:R-:W1:Y:S02]  /*0ff0*/  F2I.FTZ.U32.TRUNC.NTZ R9, R10 ;  /* 0x0000000a00097305 */ /* 0x000e64000021f000 */
[----:B-1----:R-:W-:-:S05]  /*1000*/  IADD3 R4, RZ, -R9, RZ ;  /* 0x80000009ff047210 */ /* 0x002fca0007ffe0ff */
[----:B------:R-:W-:-:S04]  /*1010*/  IMAD R4, R4, R5, RZ ;  /* 0x0000000504047224 */ /* 0x000fc800078e02ff */
[----:B------:R-:W-:Y:S01]  /*1020*/  IMAD.HI.U32 R9, R9, R4, R8 ;  /* 0x0000000409097227 */ /* 0x000fe200078e0008 */
[----:B------:R-:W-:-:S05]  /*1030*/  MOV R8, R2 ;  /* 0x0000000200087202 */ /* 0x000fca0000000f00 */
[----:B------:R-:W-:Y:S01]  /*1040*/  IMAD.HI.U32 R2, R9, R8, RZ ;  /* 0x0000000809027227 */ /* 0x000fe200078e00ff */
[----:B------:R-:W-:-:S03]  /*1050*/  SHF.R.S32.HI R9, RZ, 0x1f, R13 ;  /* 0x0000001fff097819 */ /* 0x000fc6000001140d */
[----:B------:R-:W-:-:S04]  /*1060*/  IMAD.MOV R4, RZ, RZ, -R2 ;  /* 0x000000ffff047224 */ /* 0x000fc800078e0a02 */
[----:B------:R-:W-:-:S05]  /*1070*/  IMAD R4, R5, R4, R8 ;  /* 0x0000000405047224 */ /* 0x000fca00078e0208 */
        /* <DEDUP_REMOVED lines=21> */
[----:B------:R-:W-:Y:S01]  /*11d0*/  SHF.R.S32.HI R105, RZ, 0x1f, R4 ;  /* 0x0000001fff697819 */ /* 0x000fe20000011404 */
[----:B------:R-:W-:-:S04]  /*11e0*/  ULDC.64 UR10, c[0x0][0x260] ;  /* 0x00009800000a7ab9 */ /* 0x000fc80000000a00 */
[----:B------:R-:W-:Y:S01]  /*11f0*/  MOV R7, UR4 ;  /* 0x0000000400077c02 */ /* 0x000fe20008000f00 */
[----:B------:R-:W-:Y:S02]  /*1200*/  ULDC.64 UR4, c[0x0][0x238] ;  /* 0x00008e0000047ab9 */ /* 0x000fe40000000a00 */
[----:B------:R-:W-:Y:S01]  /*1210*/  UIMAD UR12, UR12, UR4, URZ ;  /* 0x000000040c0c72a4 */ /* 0x000fe2000f8e023f */
[----:B------:R-:W-:Y:S01]  /*1220*/  IMAD.WIDE.U32 R2, R13, UR30, R6 ;  /* 0x0000001e0d027c25 */ /* 0x000fe2000f8e0006 */
[----:B------:R-:W-:Y:S02]  /*1230*/  UIMAD.WIDE.U32 UR16, UR13, UR4, URZ ;  /* 0x000000040d1072a5 */ /* 0x000fe4000f8e003f */
[----:B------:R-:W-:Y:S01]  /*1240*/  UIMAD UR5, UR13, UR5, UR12 ;  /* 0x000000050d0572a4 */ /* 0x000fe2000f8e020c */
[----:B------:R-:W-:Y:S01]  /*1250*/  IMAD.IADD R7, R3, 0x1, R0 ;  /* 0x0000000103077824 */ /* 0x000fe200078e0200 */
[----:B------:R-:W-:Y:S01]  /*1260*/  MOV R6, R2 ;  /* 0x0000000200067202 */ /* 0x000fe20000000f00 */
[----:B------:R-:W-:Y:S01]  /*1270*/  IMAD R3, R105, UR10, RZ ;  /* 0x0000000a69037c24 */ /* 0x000fe2000f8e02ff */
[----:B------:R-:W-:-:S03]  /*1280*/  UIADD3 UR14, UR17, UR5, URZ ;  /* 0x00000005110e7290 */ /* 0x000fc6000fffe03f */
[----:B------:R-:W-:-:S04]  /*1290*/  IMAD.WIDE.U32 R6, R4, UR10, R6 ;  /* 0x0000000a04067c25 */ /* 0x000fc8000f8e0006 */
[----:B------:R-:W-:Y:S01]  /*12a0*/  IMAD R3, R4, UR11, R3 ;  /* 0x0000000b04037c24 */ /* 0x000fe2000f8e0203 */
[----:B------:R-:W-:-:S03]  /*12b0*/  MOV R2, R6 ;  /* 0x0000000600027202 */ /* 0x000fc60000000f00 */
[----:B------:R-:W-:Y:S01]  /*12c0*/  IMAD.IADD R5, R7, 0x1, R3 ;  /* 0x0000000107057824 */ /* 0x000fe200078e0203 */
[----:B------:R-:W-:Y:S06]  /*12d0*/  BRA `(.L_x_2146) ;  /* 0x0000000400407947 */ /* 0x000fec0003800000 */
.L_x_2145:
[----:B------:R-:W1:Y:S01]  /*12e0*/  LDC R0, c[0x0][0x278] ;  /* 0x00009e00ff007b82 */ /* 0x000e620000000800 */
[----:B------:R-:W2:Y:S01]  /*12f0*/  S2R R2, SR_CTAID.Z ;  /* 0x0000000000027919 */ /* 0x000ea20000002700 */
[----:B------:R-:W-:Y:S01]  /*1300*/  MOV R6, RZ ;  /* 0x000000ff00067202 */ /* 0x000fe20000000f00 */
[----:B------:R-:W-:Y:S02]  /*1310*/  UISETP.NE.AND UP0, UPT, UR14, -0x1, UPT ;  /* 0xffffffff0e00788c */ /* 0x000fe4000bf05270 */
[----:B------:R-:W-:-:S04]  /*1320*/  ULEA UR5, UR22, 0xffffff00, 0x8 ;  /* 0xffffff0016057891 */ /* 0x000fc8000f8e403f */
[----:B------:R-:W-:Y:S02]  /*1330*/  PLOP3.LUT P0, PT, PT, PT, UP0, 0x80, 0x0 ;  /* 0x000000000000781c */ /* 0x000fe40003f0f008 */
[----:B------:R-:W-:-:S03]  /*1340*/  MOV R11, UR5 ;  /* 0x00000005000b7c02 */ /* 0x000fc60008000f00 */
[----:B------:R-:W-:Y:S01]  /*1350*/  @UP0 UIADD3 UR4, UR13, UR14, URZ ;  /* 0x0000000e0d040290 */ /* 0x000fe2000fffe03f */
[----:B------:R-:W-:Y:S01]  /*1360*/  SHF.R.S32.HI R9, RZ, 0x1f, R11 ;  /* 0x0000001fff097819 */ /* 0x000fe2000001140b */
[----:B------:R-:W-:Y:S02]  /*1370*/  @UP0 ULDC.64 UR30, c[0x0][0x248] ;  /* 0x00009200001e0ab9 */ /* 0x000fe40000000a00 */
[----:B------:R-:W-:Y:S02]  /*1380*/  @UP0 UIMAD.WIDE.U32 UR10, UR4, UR30, URZ ;  /* 0x0000001e040a02a5 */ /* 0x000fe4000f8e003f */
[----:B------:R-:W-:Y:S01]  /*1390*/  @UP0 UIMAD UR4, UR4, UR31, URZ ;  /* 0x0000001f040402a4 */ /* 0x000fe2000f8e023f */
[----:B-1----:R-:W-:-:S03]  /*13a0*/  IABS R5, R0 ;  /* 0x0000000000057213 */ /* 0x002fc60000000000 */
[----:B------:R-:W-:Y:S01]  /*13b0*/  @UP0 UIADD3 UR4, UR11, UR4, URZ ;  /* 0x000000040b040290 */ /* 0x000fe2000fffe03f */
[----:B------:R-:W1:Y:S01]  /*13c0*/  I2F.RP R4, R5 ;  /* 0x0000000500047306 */ /* 0x000e620000209400 */
[----:B--2---:R-:W-:-:S07]  /*13d0*/  IABS R2, R2 ;  /* 0x0000000200027213 */ /* 0x004fce0000000000 */
[----:B-1----:R-:W1:Y:S02]  /*13e0*/  MUFU.RCP R7, R4 ;  /* 0x0000000400077308 */ /* 0x002e640000001000 */
[----:B-1----:R-:W-:-:S06]  /*13f0*/  VIADD R7, R7, 0xffffffe ;  /* 0x0ffffffe07077836 */ /* 0x002fcc0000000000 */
[----:B------:R-:W1:Y:S02]  /*1400*/  F2I.FTZ.U32.TRUNC.NTZ R7, R7 ;  /* 0x0000000700077305 */ /* 0x000e64000021f000 */
[----:B-1----:R-:W-:-:S04]  /*1410*/  IMAD.MOV R3, RZ, RZ, -R7 ;  /* 0x000000ffff037224 */ /* 0x002fc800078e0a07 */
[----:B------:R-:W-:-:S04]  /*1420*/  IMAD R3, R3, R5, RZ ;  /* 0x0000000503037224 */ /* 0x000fc800078e02ff */
[----:B------:R-:W-:-:S06]  /*1430*/  IMAD.HI.U32 R3, R7, R3, R6 ;  /* 0x0000000307037227 */ /* 0x000fcc00078e0006 */
        /* <DEDUP_REMOVED lines=26> */
.L_x_2147:
        /* <DEDUP_REMOVED lines=11> */
[----:B------:R-:W-:Y:S01]  /*1690*/  @UP0 UIMAD UR14, UR14, UR5, UR17 ;  /* 0x000000050e0e02a4 */ /* 0x000fe2000f8e0211 */
[----:B------:R-:W-:Y:S02]  /*16a0*/  MOV R13, R11 ;  /* 0x0000000b000d7202 */ /* 0x000fe40000000f00 */
[----:B------:R-:W-:Y:S01]  /*16b0*/  IADD3 R7, R7, R0, RZ ;  /* 0x0000000007077210 */ /* 0x000fe20007ffe0ff */
[-C--:B-1----:R-:W-:Y:S02]  /*16c0*/  IMAD R0, R105, R2.reuse, RZ ;  /* 0x0000000269007224 */ /* 0x082fe400078e02ff */
[----:B------:R-:W-:-:S04]  /*16d0*/  IMAD.WIDE.U32 R6, R4, R2, R6 ;  /* 0x0000000204067225 */ /* 0x000fc800078e0006 */
[----:B------:R-:W-:Y:S01]  /*16e0*/  IMAD R0, R4, R3, R0 ;  /* 0x0000000304007224 */ /* 0x000fe200078e0200 */
[----:B------:R-:W-:-:S04]  /*16f0*/  MOV R2, R6 ;  /* 0x0000000600027202 */ /* 0x000fc80000000f00 */
        /* <DEDUP_REMOVED lines=14> */
.L_x_2146:
[----:B------:R1:W5:Y:S01]  /*17e0*/  @P4 LDG.E R0, desc[UR6][R128.64] ;  /* 0x0000000680004981 */ /* 0x000362000c1e1900 */
[----:B------:R-:W-:Y:S01]  /*17f0*/  SHF.R.S32.HI R58, RZ, 0x1f, R49 ;  /* 0x0000001fff3a7819 */ /* 0x000fe20000011431 */
[----:B------:R-:W-:Y:S01]  /*1800*/  UISETP.NE.AND UP0, UPT, UR21, -0x1, UPT ;  /* 0xffffffff1500788c */ /* 0x000fe2000bf05270 */
[----:B------:R-:W2:Y:S01]  /*1810*/  LDC R67, c[0x0][0x2e0] ;  /* 0x0000b800ff437b82 */ /* 0x000ea20000000800 */
[----:B------:R-:W3:Y:S01]  /*1820*/  S2R R21, SR_CTAID.X ;  /* 0x0000000000157919 */ /* 0x000ee20000002500 */
[CC--:B------:R-:W-:Y:S01]  /*1830*/  LEA.HI R15, R58.reuse, R49.reuse, RZ, 0x2 ;  /* 0x000000313a0f7211 */ /* 0x0c0fe200078f10ff */
[----:B------:R-:W-:Y:S01]  /*1840*/  ULDC.64 UR10, c[0x0][0x240] ;  /* 0x00009000000a7ab9 */ /* 0x000fe20000000a00 */
[CC--:B------:R-:W-:Y:S01]  /*1850*/  LEA.HI R60, R58.reuse, R49.reuse, RZ, 0x3 ;  /* 0x000000313a3c7211 */ /* 0x0c0fe200078f18ff */
[----:B------:R-:W-:Y:S01]  /*1860*/  USHF.R.S32.HI UR25, URZ, 0x1f, UR28 ;  /* 0x0000001f3f197899 */ /* 0x000fe2000801141c */
[----:B------:R-:W-:Y:S02]  /*1870*/  LOP3.LUT R6, R15, 0xfffffffc, RZ, 0xc0, !PT ;  /* 0xfffffffc0f067812 */ /* 0x000fe400078ec0ff */
[----:B------:R-:W-:Y:S01]  /*1880*/  SHF.R.S32.HI R59, RZ, 0x3, R60 ;  /* 0x00000003ff3b7819 */ /* 0x000fe2000001143c */
[----:B------:R-:W4:Y:S01]  /*1890*/  LDC.64 R132, c[0x0][0x250] ;  /* 0x00009400ff847b82 */ /* 0x000f220000000a00 */
[CC--:B------:R-:W-:Y:S01]  /*18a0*/  LEA.HI R50, R58.reuse, R49.reuse, RZ, 0x5 ;  /* 0x000000313a327211 */ /* 0x0c0fe200078f28ff */
[----:B------:R-:W-:Y:S01]  /*18b0*/  IMAD.IADD R3, R49, 0x1, -R6 ;  /* 0x0000000131037824 */ /* 0x000fe200078e0a06 */
[----:B------:R-:W-:Y:S01]  /*18c0*/  LEA.HI R58, R58, R49, RZ, 0x4 ;  /* 0x000000313a3a7211 */ /* 0x000fe200078f20ff */
[----:B------:R-:W-:Y:S01]  /*18d0*/  IMAD.SHL.U32 R7, R59, 0x40, RZ ;  /* 0x000000403b077824 */ /* 0x000fe200078e00ff */
[----:B------:R-:W-:Y:S01]  /*18e0*/  SHF.R.S32.HI R126, RZ, 0x2, R15 ;  /* 0x00000002ff7e7819 */ /* 0x000fe2000001140f */
[----:B------:R-:W-:Y:S01]  /*18f0*/  IMAD.SHL.U32 R148, R3, 0x8, RZ ;  /* 0x0000000803947824 */ /* 0x000fe200078e00ff */
[----:B------:R-:W-:Y:S01]  /*1900*/  @!UP0 ULDC.64 UR4, c[0x0][0x228] ;  /* 0x00008a0000048ab9 */ /* 0x000fe20000000a00 */
[----:B------:R-:W-:Y:S01]  /*1910*/  @UP0 UIMAD.WIDE.U32 UR32, UR21, UR10, URZ ;  /* 0x0000000a152002a5 */ /* 0x000fe2000f8e003f */
[----:B------:R-:W-:Y:S01]  /*1920*/  LOP3.LUT R7, R7, 0xc0, RZ, 0xc0, !PT ;  /* 0x000000c007077812 */ /* 0x000fe200078ec0ff */
[----:B------:R-:W-:Y:S01]  /*1930*/  @!UP0 UIMAD UR12, UR24, UR4, URZ ;  /* 0x00000004180c82a4 */ /* 0x000fe2000f8e023f */
[----:B------:R-:W-:Y:S01]  /*1940*/  LEA.HI R15, R15, R126, RZ, 0x1 ;  /* 0x0000007e0f0f7211 */ /* 0x000fe200078f08ff */
[----:B------:R-:W-:Y:S01]  /*1950*/  @!UP0 UIMAD.WIDE.U32 UR18, UR26, UR4, URZ ;  /* 0x000000041a1282a5 */ /* 0x000fe2000f8e003f */
[----:B------:R-:W-:Y:S01]  /*1960*/  LOP3.LUT R6, R7, 0x18, R148, 0xf8, !PT ;  /* 0x0000001807067812 */ /* 0x000fe200078ef894 */
[----:B------:R-:W-:Y:S01]  /*1970*/  @!UP0 UIMAD UR12, UR26, UR5, UR12 ;  /* 0x000000051a0c82a4 */ /* 0x000fe2000f8e020c */
[----:B------:R-:W-:Y:S01]  /*1980*/  SHF.R.U32.HI R7, RZ, 0x3, R7 ;  /* 0x00000003ff077819 */ /* 0x000fe20000011607 */
[----:B------:R-:W-:Y:S01]  /*1990*/  @UP0 UIMAD UR13, UR21, UR11, UR33 ;  /* 0x0000000b150d02a4 */ /* 0x000fe2000f8e0221 */
[----:B------:R-:W-:Y:S01]  /*19a0*/  LOP3.LUT R15, R15, 0x7fffffe, RZ, 0xc0, !PT ;  /* 0x07fffffe0f0f7812 */ /* 0x000fe200078ec0ff */
[----:B------:R-:W-:Y:S01]  /*19b0*/  @!UP0 UIADD3 UR13, UR19, UR12, URZ ;  /* 0x0000000c130d8290 */ /* 0x000fe2000fffe03f */
[----:B------:R-:W-:Y:S01]  /*19c0*/  LOP3.LUT R7, R6, R7, RZ, 0x3c, !PT ;  /* 0x0000000706077212 */ /* 0x000fe200078e3cff */
[----:B------:R-:W-:Y:S01]  /*19d0*/  @!UP0 UMOV UR32, UR18 ;  /* 0x0000001200208c82 */ /* 0x000fe20008000000 */
[----:B------:R-:W-:Y:S01]  /*19e0*/  LOP3.LUT R6, R58, 0xfffffff0, RZ, 0xc0, !PT ;  /* 0xfffffff03a067812 */ /* 0x000fe200078ec0ff */
[----:B------:R-:W-:Y:S01]  /*19f0*/  IMAD.IADD R15, R126, 0x1, -R15 ;  /* 0x000000017e0f7824 */ /* 0x000fe200078e0a0f */
[----:B------:R-:W-:Y:S01]  /*1a00*/  SHF.R.S32.HI R50, RZ, 0x5, R50 ;  /* 0x00000005ff327819 */ /* 0x000fe20000011432 */
[----:B------:R-:W-:Y:S01]  /*1a10*/  ULDC.64 UR4, c[0x0][0x268] ;  /* 0x00009a0000047ab9 */ /* 0x000fe20000000a00 */
[----:B------:R-:W-:Y:S01]  /*1a20*/  SHF.R.S32.HI R127, RZ, 0x1f, R126 ;  /* 0x0000001fff7f7819 */ /* 0x000fe2000001147e */
[----:B------:R-:W-:Y:S01]  /*1a30*/  IMAD.IADD R57, R49, 0x1, -R6 ;  /* 0x0000000131397824 */ /* 0x000fe200078e0a06 */
[----:B------:R-:W-:Y:S01]  /*1a40*/  SHF.R.S32.HI R149, RZ, 0x1f, R148 ;  /* 0x0000001fff957819 */ /* 0x000fe20000011494 */
[----:B------:R-:W-:Y:S01]  /*1a50*/  IMAD R118, R50, 0x8, R15 ;  /* 0x0000000832767824 */ /* 0x000fe200078e020f */
[C---:B------:R-:W-:Y:S01]  /*1a60*/  IADD3 R16, P0, R148.reuse, UR16, RZ ;  /* 0x0000001094107c10 */ /* 0x040fe2000ff1e0ff */
[----:B---3--:R-:W-:Y:S01]  /*1a70*/  IMAD.WIDE R20, R21, 0x40, R126 ;  /* 0x0000004015147825 */ /* 0x008fe200078e027e */
[----:B------:R-:W-:Y:S01]  /*1a80*/  LEA.HI R56, R57, R57, RZ, 0x1 ;  /* 0x0000003939387211 */ /* 0x000fe200078f08ff */
[----:B------:R-:W-:Y:S01]  /*1a90*/  USHF.L.U64.HI UR18, UR30, 0x5, UR31 ;  /* 0x000000051e127899 */ /* 0x000fe2000801021f */
[----:B------:R-:W-:Y:S01]  /*1aa0*/  IADD3 R18, P1, R148, UR32, RZ ;  /* 0x0000002094127c10 */ /* 0x000fe2000ff3e0ff */
[----:B------:R-:W-:Y:S01]  /*1ab0*/  IMAD R15, R105, UR4, RZ ;  /* 0x00000004690f7c24 */ /* 0x000fe2000f8e02ff */
[--C-:B------:R-:W-:Y:S01]  /*1ac0*/  SHF.R.S32.HI R6, RZ, 0x1, R56.reuse ;  /* 0x00000001ff067819 */ /* 0x100fe20000011438 */
[----:B------:R-:W-:Y:S01]  /*1ad0*/  IMAD.U32 R118, R118, 0x20, R7 ;  /* 0x0000002076767824 */ /* 0x000fe200078e0007 */
[----:B------:R-:W-:Y:S01]  /*1ae0*/  SHF.R.S32.HI R51, RZ, 0x1f, R56 ;  /* 0x0000001fff337819 */ /* 0x000fe20000011438 */
[----:B------:R-:W-:Y:S01]  /*1af0*/  IMAD R7, R21, UR10, RZ ;  /* 0x0000000a15077c24 */ /* 0x000fe2000f8e02ff */
[----:B------:R-:W-:Y:S01]  /*1b00*/  IADD3.X R17, R149, UR14, RZ, P0, !PT ;  /* 0x0000000e95117c10 */ /* 0x000fe200087fe4ff */
[----:B------:R-:W-:Y:S01]  /*1b10*/  IMAD.SHL.U32 R3, R3, 0x4, RZ ;  /* 0x0000000403037824 */ /* 0x000fe200078e00ff */
[----:B------:R-:W-:Y:S01]  /*1b20*/  LEA.HI R51, R51, R6, RZ, 0x2 ;  /* 0x0000000633337211 */ /* 0x000fe200078f10ff */
[----:B------:R-:W-:Y:S01]  /*1b30*/  IMAD R7, R20, UR11, R7 ;  /* 0x0000000b14077c24 */ /* 0x000fe2000f8e0207 */
[----:B------:R-:W-:Y:S01]  /*1b40*/  IADD3.X R19, R149, UR13, RZ, P1, !PT ;  /* 0x0000000d95137c10 */ /* 0x000fe20008ffe4ff */
[----:B------:R-:W-:Y:S01]  /*1b50*/  IMAD.WIDE.U32 R16, R4, UR4, R16 ;  /* 0x0000000404107c25 */ /* 0x000fe2000f8e0010 */
[----:B------:R-:W-:Y:S01]  /*1b60*/  LOP3.LUT R51, R51, 0xfffffffc, RZ, 0xc0, !PT ;  /* 0xfffffffc33337812 */ /* 0x000fe200078ec0ff */
[----:B------:R-:W-:Y:S01]  /*1b70*/  USHF.L.U32 UR19, UR30, 0x5, URZ ;  /* 0x000000051e137899 */ /* 0x000fe2000800063f */
[----:B------:R-:W-:Y:S01]  /*1b80*/  IADD3 R120, P0, R126, R13, RZ ;  /* 0x0000000d7e787210 */ /* 0x000fe20007f1e0ff */
[----:B------:R-:W-:Y:S01]  /*1b90*/  IMAD.WIDE.U32 R18, R20, UR10, R18 ;  /* 0x0000000a14127c25 */ /* 0x000fe2000f8e0012 */
[----:B--2---:R-:W-:-:S02]  /*1ba0*/  LEA.HI R67, R67, R67, RZ, 0x1 ;  /* 0x0000004343437211 */ /* 0x004fc400078f08ff */
[----:B----4-:R-:W-:Y:S01]  /*1bb0*/  SHF.L.U64.HI R174, R132, 0x5, R133 ;  /* 0x0000000584ae7819 */ /* 0x010fe20000010285 */
[----:B------:R-:W-:Y:S01]  /*1bc0*/  IMAD.IADD R51, R6, 0x1, -R51 ;  /* 0x0000000106337824 */ /* 0x000fe200078e0a33 */
[----:B------:R-:W-:Y:S01]  /*1bd0*/  SHF.R.S32.HI R65, RZ, 0x1, R67 ;  /* 0x00000001ff417819 */ /* 0x000fe20000011443 */
[----:B------:R-:W-:Y:S01]  /*1be0*/  IMAD R6, R4, UR5, R15 ;  /* 0x0000000504067c24 */ /* 0x000fe2000f8e020f */
[----:B------:R-:W-:Y:S01]  /*1bf0*/  ULDC.64 UR4, c[0x0][0x258] ;  /* 0x0000960000047ab9 */ /* 0x000fe20000000a00 */
[----:B------:R-:W-:Y:S01]  /*1c00*/  IMAD.X R119, R127, 0x1, R9, P0 ;  /* 0x000000017f777824 */ /* 0x000fe200000e0609 */
[----:B------:R-:W-:Y:S01]  /*1c10*/  UIMAD UR10, UR25, UR4, URZ ;  /* 0x00000004190a72a4 */ /* 0x000fe2000f8e023f */
[----:B------:R-:W-:Y:S01]  /*1c20*/  IMAD.U32 R130, RZ, RZ, UR4 ;  /* 0x00000004ff827e24 */ /* 0x000fe2000f8e00ff */
[----:B------:R-:W-:Y:S01]  /*1c30*/  USHF.R.S32.HI UR4, URZ, 0x1f, UR29 ;  /* 0x0000001f3f047899 */ /* 0x000fe2000801141d */
[----:B------:R-:W-:Y:S01]  /*1c40*/  IADD3 R122, P0, R148, R2, RZ ;  /* 0x00000002947a7210 */ /* 0x000fe20007f1e0ff */
[----:B------:R-:W-:Y:S01]  /*1c50*/  IMAD.IADD R19, R19, 0x1, R7 ;  /* 0x0000000113137824 */ /* 0x000fe200078e0207 */
[----:B------:R-:W-:Y:S01]  /*1c60*/  UIMAD UR5, UR28, UR5, UR10 ;  /* 0x000000051c0572a4 */ /* 0x000fe2000f8e020a */
[----:B------:R-:W-:Y:S01]  /*1c70*/  IMAD R119, R119, R132, RZ ;  /* 0x0000008477777224 */ /* 0x000fe200078e02ff */
[----:B------:R-:W-:Y:S01]  /*1c80*/  ULEA.HI UR4, UR4, UR29, URZ, 0x8 ;  /* 0x0000001d04047291 */ /* 0x000fe2000f8f403f */
[----:B------:R-:W-:Y:S01]  /*1c90*/  IMAD.X R123, R149, 0x1, R5, P0 ;  /* 0x00000001957b7824 */ /* 0x000fe200000e0605 */
[----:B------:R-:W-:Y:S01]  /*1ca0*/  LOP3.LUT P1, RZ, R51, 0x2, RZ, 0xc0, !PT ;  /* 0x0000000233ff7812 */ /* 0x000fe2000782c0ff */
[----:B------:R-:W-:Y:S01]  /*1cb0*/  IMAD R66, R126, R65, R3 ;  /* 0x000000417e427224 */ /* 0x000fe200078e0203 */
[----:B------:R-:W-:Y:S01]  /*1cc0*/  USHF.R.S32.HI UR4, URZ, 0x8, UR4 ;  /* 0x000000083f047899 */ /* 0x000fe20008011404 */
[----:B------:R-:W-:-:S02]  /*1cd0*/  IMAD.IADD R17, R17, 0x1, R6 ;  /* 0x0000000111117824 */ /* 0x000fc400078e0206 */
[----:B------:R-:W-:Y:S01]  /*1ce0*/  IMAD R125, R127, UR30, RZ ;  /* 0x0000001e7f7d7c24 */ /* 0x000fe2000f8e02ff */
[----:B------:R-:W-:Y:S01]  /*1cf0*/  SHF.R.S32.HI R63, RZ, 0x1f, R66 ;  /* 0x0000001fff3f7819 */ /* 0x000fe20000011442 */
[----:B------:R-:W-:Y:S01]  /*1d00*/  IMAD.WIDE.U32 R130, R130, UR28, R18 ;  /* 0x0000001c82827c25 */ /* 0x000fe2000f8e0012 */
[----:B------:R-:W-:-:S03]  /*1d10*/  VIMNMX R83, RZ, UR4, !PT ;  /* 0x00000004ff537c48 */ /* 0x000fc6000ffe0100 */
[C---:B------:R-:W-:Y:S01]  /*1d20*/  IMAD R119, R120.reuse, R133, R119 ;  /* 0x0000008578777224 */ /* 0x040fe200078e0277 */
[----:B------:R-:W-:Y:S01]  /*1d30*/  ISETP.LT.AND P0, PT, R83, UR22, PT ;  /* 0x0000001653007c0c */ /* 0x000fe2000bf01270 */
[----:B------:R-:W-:Y:S02]  /*1d40*/  IMAD.MOV.U32 R9, RZ, RZ, 0x10 ;  /* 0x00000010ff097424 */ /* 0x000fe400078e00ff */
        /* <DEDUP_REMOVED lines=18> */
[----:B------:R-:W-:Y:S01]  /*1e70*/  UIMAD UR13, UR24, UR10, URZ ;  /* 0x0000000a180d72a4 */ /* 0x000fe2000f8e023f */
[----:B------:R-:W-:Y:S01]  /*1e80*/  IMAD.WIDE.U32 R14, R7, UR26, R148 ;  /* 0x0000001a070e7c25 */ /* 0x000fe2000f8e0094 */
[----:B------:R-:W-:Y:S01]  /*1e90*/  USHF.R.S32.HI UR4, URZ, 0x1f, UR29 ;  /* 0x0000001f3f047899 */ /* 0x000fe2000801141d */
[----:B------:R-:W-:Y:S01]  /*1ea0*/  IADD3 R7, P1, P0, R11, -UR29, R126 ;  /* 0x8000001d0b077c10 */ /* 0x000fe2000f83e07e */
[----:B------:R-:W-:Y:S01]  /*1eb0*/  UIMAD UR11, UR26, UR11, UR13 ;  /* 0x0000000b1a0b72a4 */ /* 0x000fe2000f8e020d */
[----:B------:R-:W-:Y:S01]  /*1ec0*/  IMAD.WIDE.U32 R12, R5, UR26, R148 ;  /* 0x0000001a050c7c25 */ /* 0x000fe2000f8e0094 */
[--C-:B------:R-:W-:Y:S01]  /*1ed0*/  SHF.R.S32.HI R5, RZ, 0x1f, R11.reuse ;  /* 0x0000001fff057819 */ /* 0x100fe2000001140b */
[----:B------:R-:W-:Y:S01]  /*1ee0*/  UIMAD UR5, UR26, UR5, UR12 ;  /* 0x000000051a0572a4 */ /* 0x000fe2000f8e020c */
[----:B------:R-:W-:Y:S01]  /*1ef0*/  SHF.L.U32 R92, R133, 0x7, RZ ;  /* 0x00000007855c7819 */ /* 0x000fe200000006ff */
[----:B-----5:R-:W-:Y:S01]  /*1f00*/  IMAD.IADD R0, R0, 0x1, R11 ;  /* 0x0000000100007824 */ /* 0x020fe200078e020b */
[----:B------:R-:W-:Y:S01]  /*1f10*/  IADD3.X R5, R5, ~UR4, R127, P1, P0 ;  /* 0x8000000405057c10 */ /* 0x000fe20008fe047f */
[----:B------:R-:W-:Y:S01]  /*1f20*/  IMAD.WIDE.U32 R10, R132, 0x80, RZ ;  /* 0x00000080840a7825 */ /* 0x000fe200078e00ff */
[----:B------:R-:W-:Y:S01]  /*1f30*/  ULDC.64 UR14, c[0x0][0x340] ;  /* 0x0000d000000e7ab9 */ /* 0x000fe20000000a00 */
[----:B------:R-:W-:Y:S01]  /*1f40*/  IADD3 R15, R15, UR11, RZ ;  /* 0x0000000b0f0f7c10 */ /* 0x000fe2000fffe0ff */
[----:B------:R-:W-:Y:S01]  /*1f50*/  ULDC.64 UR10, c[0x0][0x348] ;  /* 0x0000d200000a7ab9 */ /* 0x000fe20000000a00 */
[----:B------:R-:W-:Y:S01]  /*1f60*/  IMAD R6, R5, UR14, RZ ;  /* 0x0000000e05067c24 */ /* 0x000fe2000f8e02ff */
[----:B------:R-:W2:Y:S01]  /*1f70*/  LDC R84, c[0x0][0x340] ;  /* 0x0000d000ff547b82 */ /* 0x000ea20000000800 */
[----:B------:R-:W-:Y:S01]  /*1f80*/  IMAD.IADD R92, R11, 0x1, R92 ;  /* 0x000000010b5c7824 */ /* 0x000fe200078e025c */
[----:B------:R-:W-:Y:S01]  /*1f90*/  ULDC.64 UR12, c[0x0][0x320] ;  /* 0x0000c800000c7ab9 */ /* 0x000fe20000000a00 */
[----:B------:R-:W-:Y:S01]  /*1fa0*/  VIADD R13, R13, UR5 ;  /* 0x000000050d0d7c36 */ /* 0x000fe20008000000 */
[----:B------:R-:W-:Y:S01]  /*1fb0*/  ULDC.64 UR4, c[0x0][0x350] ;  /* 0x0000d40000047ab9 */ /* 0x000fe20000000a00 */
[----:B-1----:R-:W-:Y:S01]  /*1fc0*/  IMAD R8, R5, R2, RZ ;  /* 0x0000000205087224 */ /* 0x002fe200078e02ff */
[C---:B------:R-:W-:Y:S01]  /*1fd0*/  SHF.L.U64.HI R92, R10.reuse, 0x1, R92 ;  /* 0x000000010a5c7819 */ /* 0x040fe2000001025c */
[C---:B------:R-:W-:Y:S01]  /*1fe0*/  IMAD R6, R7.reuse, UR15, R6 ;  /* 0x0000000f07067c24 */ /* 0x040fe2000f8e0206 */
[----:B------:R-:W-:Y:S01]  /*1ff0*/  USHF.L.U64.HI UR36, UR14, 0x5, UR15 ;  /* 0x000000050e247899 */ /* 0x000fe2000801020f */
[----:B------:R-:W-:Y:S01]  /*2000*/  IMAD.WIDE.U32 R14, R7, UR14, R14 ;  /* 0x0000000e070e7c25 */ /* 0x000fe2000f8e000e */
[----:B------:R-:W-:Y:S01]  /*2010*/  UIMAD UR42, UR15, 0xc0, URZ ;  /* 0x000000c00f2a78a4 */ /* 0x000fe2000f8e023f */
[----:B------:R-:W-:Y:S01]  /*2020*/  SHF.L.U32 R82, R65, 0x5, RZ ;  /* 0x0000000541527819 */ /* 0x000fe200000006ff */
[----:B------:R-:W-:Y:S01]  /*2030*/  USHF.L.U64.HI UR43, UR14, 0x7, UR15 ;  /* 0x000000070e2b7899 */ /* 0x000fe2000801020f */
[----:B------:R-:W-:Y:S01]  /*2040*/  IMAD.SHL.U32 R93, R10, 0x2, RZ ;  /* 0x000000020a5d7824 */ /* 0x000fe200078e00ff */
[----:B------:R-:W-:Y:S01]  /*2050*/  IADD3 R15, R15, R6, RZ ;  /* 0x000000060f0f7210 */ /* 0x000fe20007ffe0ff */
[----:B------:R-:W-:Y:S01]  /*2060*/  IMAD.WIDE.U32 R10, R132, 0x40, RZ ;  /* 0x00000040840a7825 */ /* 0x000fe200078e00ff */
[----:B------:R-:W-:Y:S01]  /*2070*/  UIMAD UR39, UR15, 0x140, URZ ;  /* 0x000001400f2778a4 */ /* 0x000fe2000f8e023f */
[----:B------:R-:W-:Y:S01]  /*2080*/  SHF.L.U32 R76, R65, 0x7, RZ ;  /* 0x00000007414c7819 */ /* 0x000fe200000006ff */
[----:B------:R-:W-:Y:S01]  /*2090*/  UIMAD UR38, UR15, 0x180, URZ ;  /* 0x000001800f2678a4 */ /* 0x000fe2000f8e023f */
[----:B------:R-:W-:Y:S01]  /*20a0*/  IMAD.SHL.U32 R89, R133, 0x40, RZ ;  /* 0x0000004085597824 */ /* 0x000fe200078e00ff */
[----:B------:R-:W-:Y:S01]  /*20b0*/  UIMAD.WIDE.U32 UR32, UR30, 0x80, URZ ;  /* 0x000000801e2078a5 */ /* 0x000fe2000f8e003f */
[C---:B------:R-:W-:Y:S01]  /*20c0*/  IMAD R5, R7.reuse, R3, R8 ;  /* 0x0000000307057224 */ /* 0x040fe200078e0208 */
[----:B------:R-:W-:Y:S01]  /*20d0*/  USHF.L.U32 UR35, UR31, 0x7, URZ ;  /* 0x000000071f237899 */ /* 0x000fe2000800063f */
[----:B------:R-:W-:Y:S01]  /*20e0*/  IMAD.WIDE.U32 R12, R7, R2, R12 ;  /* 0x00000002070c7225 */ /* 0x000fe200078e000c */
[----:B------:R-:W-:Y:S01]  /*20f0*/  IADD3 R89, R11, R89, RZ ;  /* 0x000000590b597210 */ /* 0x000fe20007ffe0ff */
[----:B------:R-:W-:Y:S01]  /*2100*/  USHF.L.U32 UR34, UR31, 0x6, URZ ;  /* 0x000000061f227899 */ /* 0x000fe2000800063f */
[----:B------:R-:W-:Y:S01]  /*2110*/  SHF.L.U64.HI R85, R2, 0x6, R3 ;  /* 0x0000000602557819 */ /* 0x000fe20000010203 */
[C---:B------:R-:W-:Y:S01]  /*2120*/  IMAD R103, R105.reuse, UR4, RZ ;  /* 0x0000000469677c24 */ /* 0x040fe2000f8e02ff */
[----:B------:R-:W-:Y:S01]  /*2130*/  SHF.L.U64.HI R89, R10, 0x1, R89 ;  /* 0x000000010a597819 */ /* 0x000fe20000010259 */
[----:B------:R-:W-:Y:S01]  /*2140*/  IMAD R105, R105, UR10, RZ ;  /* 0x0000000a69697c24 */ /* 0x000fe2000f8e02ff */
[----:B------:R-:W-:Y:S01]  /*2150*/  USHF.L.U32 UR37, UR14, 0x5, URZ ;  /* 0x000000050e257899 */ /* 0x000fe2000800063f */
[----:B------:R-:W-:Y:S01]  /*2160*/  IMAD.IADD R13, R13, 0x1, R5 ;  /* 0x000000010d0d7824 */ /* 0x000fe200078e0205 */
[----:B------:R-:W-:Y:S01]  /*2170*/  USHF.L.U32 UR44, UR14, 0x7, URZ ;  /* 0x000000070e2c7899 */ /* 0x000fe2000800063f */
[----:B------:R-:W-:Y:S01]  /*2180*/  IMAD R11, R65, R0, RZ ;  /* 0x00000000410b7224 */ /* 0x000fe200078e02ff */
[----:B------:R-:W-:Y:S01]  /*2190*/  UIMAD.WIDE.U32 UR50, UR14, 0x1c0, URZ ;  /* 0x000001c00e3278a5 */ /* 0x000fe2000f8e003f */
[C---:B------:R-:W-:Y:S01]  /*21a0*/  IMAD R103, R4.reuse, UR5, R103 ;  /* 0x0000000504677c24 */ /* 0x040fe2000f8e0267 */
[----:B------:R-:W-:Y:S01]  /*21b0*/  UIMAD.WIDE.U32 UR30, UR30, 0x40, URZ ;  /* 0x000000401e1e78a5 */ /* 0x000fe2000f8e003f */
[----:B------:R-:W-:Y:S01]  /*21c0*/  IMAD.WIDE.U32 R6, R4, UR4, R14 ;  /* 0x0000000404067c25 */ /* 0x000fe2000f8e000e */
[----:B------:R-:W-:Y:S01]  /*21d0*/  SHF.R.S32.HI R47, RZ, 0x1f, R11 ;  /* 0x0000001fff2f7819 */ /* 0x000fe2000001140b */
[----:B------:R-:W-:Y:S01]  /*21e0*/  ULDC.64 UR4, c[0x0][0x318] ;  /* 0x0000c60000047ab9 */ /* 0x000fe20000000a00 */
[-C--:B------:R-:W-:Y:S01]  /*21f0*/  IADD3 R108, P2, R64, R11.reuse, RZ ;  /* 0x0000000b406c7210 */ /* 0x080fe20007f5e0ff */
[----:B------:R-:W-:Y:S01]  /*2200*/  IMAD R105, R4, UR11, R105 ;  /* 0x0000000b04697c24 */ /* 0x000fe2000f8e0269 */
[----:B------:R-:W-:Y:S01]  /*2210*/  IADD3 R48, P3, R66, R11, RZ ;  /* 0x0000000b42307210 */ /* 0x000fe20007f7e0ff */
[----:B------:R-:W-:Y:S01]  /*2220*/  IMAD.WIDE.U32 R4, R4, UR10, R12 ;  /* 0x0000000a04047c25 */ /* 0x000fe2000f8e000c */
[----:B------:R-:W-:Y:S01]  /*2230*/  IADD3 R103, R7, R103, RZ ;  /* 0x0000006707677210 */ /* 0x000fe20007ffe0ff */
[----:B------:R-:W-:Y:S01]  /*2240*/  ULDC.64 UR10, c[0x0][0x218] ;  /* 0x00008600000a7ab9 */ /* 0x000fe20000000a00 */
[----:B------:R-:W-:Y:S01]  /*2250*/  LEA R102, P1, R6, UR12, 0x1 ;  /* 0x0000000c06667c11 */ /* 0x000fe2000f8208ff */
[----:B------:R-:W-:Y:S01]  /*2260*/  IMAD.IADD R105, R5, 0x1, R105 ;  /* 0x0000000105697824 */ /* 0x000fe200078e0269 */
[----:B------:R-:W-:Y:S01]  /*2270*/  LEA R104, P0, R4, UR4, 0x1 ;  /* 0x0000000404687c11 */ /* 0x000fe2000f8008ff */
[----:B------:R-:W-:Y:S01]  /*2280*/  USHF.L.U64.HI UR12, UR14, 0x6, UR15 ;  /* 0x000000060e0c7899 */ /* 0x000fe2000801020f */
[----:B------:R-:W-:Y:S01]  /*2290*/  IADD3.X R109, R62, R47, RZ, P2, !PT ;  /* 0x0000002f3e6d7210 */ /* 0x000fe200017fe4ff */
[----:B------:R-:W-:Y:S01]  /*22a0*/  IMAD.X R47, R63, 0x1, R47, P3 ;  /* 0x000000013f2f7824 */ /* 0x000fe200018e062f */
[----:B------:R-:W-:Y:S01]  /*22b0*/  LEA.HI.X R105, R4, UR5, R105, 0x1, P0 ;  /* 0x0000000504697c11 */ /* 0x000fe200080f0c69 */
[----:B------:R-:W-:Y:S01]  /*22c0*/  ULDC.64 UR4, c[0x0][0x220] ;  /* 0x0000880000047ab9 */ /* 0x000fe20000000a00 */
[----:B------:R-:W-:Y:S01]  /*22d0*/  LEA.HI.X R103, R6, UR13, R103, 0x1, P1 ;  /* 0x0000000d06677c11 */ /* 0x000fe200088f0c67 */
[C---:B------:R-:W-:Y:S01]  /*22e0*/  IMAD R91, R133.reuse, 0xc0, RZ ;  /* 0x000000c0855b7824 */ /* 0x040fe200078e02ff */
[----:B------:R-:W-:Y:S01]  /*22f0*/  LEA R98, P1, R122, UR10, 0x1 ;  /* 0x0000000a7a627c11 */ /* 0x000fe2000f8208ff */
[C---:B------:R-:W-:Y:S01]  /*2300*/  IMAD R7, R133.reuse, 0x140, RZ ;  /* 0x0000014085077824 */ /* 0x040fe200078e02ff */
[----:B------:R-:W-:Y:S01]  /*2310*/  LEA R100, P0, R120, UR4, 0x1 ;  /* 0x0000000478647c11 */ /* 0x000fe2000f8008ff */
[C---:B------:R-:W-:Y:S01]  /*2320*/  IMAD R95, R133.reuse, 0x180, RZ ;  /* 0x00000180855f7824 */ /* 0x040fe200078e02ff */
[C---:B------:R-:W-:Y:S01]  /*2330*/  SHF.L.U64.HI R47, R48.reuse, 0x1, R47 ;  /* 0x00000001302f7819 */ /* 0x040fe2000001022f */
[----:B------:R-:W-:Y:S01]  /*2340*/  IMAD.SHL.U32 R48, R48, 0x2, RZ ;  /* 0x0000000230307824 */ /* 0x000fe200078e00ff */
[C---:B------:R-:W-:Y:S01]  /*2350*/  SHF.L.U64.HI R109, R108.reuse, 0x1, R109 ;  /* 0x000000016c6d7819 */ /* 0x040fe2000001026d */
[----:B------:R-:W-:Y:S01]  /*2360*/  IMAD R5, R133, 0x1c0, RZ ;  /* 0x000001c085057824 */ /* 0x000fe200078e02ff */
[----:B------:R-:W-:Y:S01]  /*2370*/  SHF.L.U32 R108, R108, 0x1, RZ ;  /* 0x000000016c6c7819 */ /* 0x000fe200000006ff */
[----:B------:R-:W-:Y:S01]  /*2380*/  IMAD.WIDE.U32 R138, R132, 0xc0, RZ ;  /* 0x000000c0848a7825 */ /* 0x000fe200078e00ff */
[----:B------:R-:W-:Y:S01]  /*2390*/  LEA.HI.X R97, R122, UR11, R125, 0x1, P1 ;  /* 0x0000000b7a617c11 */ /* 0x000fe200088f0c7d */
[----:B------:R-:W-:Y:S01]  /*23a0*/  ULDC.64 UR10, c[0x0][0x360] ;  /* 0x0000d800000a7ab9 */ /* 0x000fe20000000a00 */
[----:B------:R-:W-:Y:S01]  /*23b0*/  LEA.HI.X R101, R120, UR5, R119, 0x1, P0 ;  /* 0x0000000578657c11 */ /* 0x000fe200080f0c77 */
[----:B------:R-:W-:Y:S01]  /*23c0*/  IMAD.WIDE.U32 R136, R132, 0x140, RZ ;  /* 0x0000014084887825 */ /* 0x000fe200078e00ff */
[----:B------:R-:W-:Y:S01]  /*23d0*/  USHF.L.U32 UR13, UR14, 0x6, URZ ;  /* 0x000000060e0d7899 */ /* 0x000fe2000800063f */
[----:B------:R-:W-:Y:S01]  /*23e0*/  IADD3 R106, P3, R108, UR10, RZ ;  /* 0x0000000a6c6a7c10 */ /* 0x000fe2000ff7e0ff */
[----:B------:R-:W-:Y:S01]  /*23f0*/  UIMAD UR15, UR15, 0x1c0, URZ ;  /* 0x000001c00f0f78a4 */ /* 0x000fe2000f8e023f */
[----:B------:R-:W-:Y:S01]  /*2400*/  IMAD.WIDE.U32 R134, R132, 0x180, RZ ;  /* 0x0000018084867825 */ /* 0x000fe200078e00ff */
[----:B------:R-:W-:Y:S01]  /*2410*/  ULDC.64 UR4, c[0x0][0x358] ;  /* 0x0000d60000047ab9 */ /* 0x000fe20000000a00 */
[----:B------:R-:W-:Y:S01]  /*2420*/  UIMAD.WIDE.U32 UR48, UR14, 0xc0, URZ ;  /* 0x000000c00e3078a5 */ /* 0x000fe2000f8e003f */
[----:B------:R-:W-:Y:S01]  /*2430*/  IADD3 R108, P2, R108, UR4, RZ ;  /* 0x000000046c6c7c10 */ /* 0x000fe2000ff5e0ff */
[C---:B------:R-:W-:Y:S01]  /*2440*/  IMAD.SHL.U32 R80, R65.reuse, 0x40, RZ ;  /* 0x0000004041507824 */ /* 0x040fe200078e00ff */
[----:B------:R-:W-:Y:S01]  /*2450*/  UIMAD.WIDE.U32 UR46, UR14, 0x140, URZ ;  /* 0x000001400e2e78a5 */ /* 0x000fe2000f8e003f */
[C---:B------:R-:W-:Y:S01]  /*2460*/  IMAD R78, R65.reuse, 0x60, RZ ;  /* 0x00000060414e7824 */ /* 0x040fe200078e02ff */
[----:B------:R-:W-:Y:S01]  /*2470*/  UIMAD.WIDE.U32 UR40, UR14, 0x180, URZ ;  /* 0x000001800e2878a5 */ /* 0x000fe2000f8e003f */
[C---:B------:R-:W-:Y:S01]  /*2480*/  IMAD R74, R65.reuse, 0xa0, RZ ;  /* 0x000000a0414a7824 */ /* 0x040fe200078e02ff */
[C-C-:B------:R-:W-:Y:S01]  /*2490*/  SHF.L.U64.HI R87, R2.reuse, 0x7, R3.reuse ;  /* 0x0000000702577819 */ /* 0x140fe20000010203 */
[C---:B------:R-:W-:Y:S01]  /*24a0*/  IMAD R72, R65.reuse, 0xc0, RZ ;  /* 0x000000c041487824 */ /* 0x040fe200078e02ff */
[C---:B------:R-:W-:Y:S01]  /*24b0*/  SHF.L.U64.HI R110, R2.reuse, 0x5, R3 ;  /* 0x00000005026e7819 */ /* 0x040fe20000010203 */
[----:B------:R-:W-:Y:S01]  /*24c0*/  IMAD R70, R65, 0xe0, RZ ;  /* 0x000000e041467824 */ /* 0x000fe200078e02ff */
[----:B------:R-:W-:Y:S01]  /*24d0*/  SHF.L.U32 R86, R2, 0x6, RZ ;  /* 0x0000000602567819 */ /* 0x000fe200000006ff */
[----:B------:R-:W-:Y:S01]  /*24e0*/  IMAD.SHL.U32 R90, R10, 0x2, RZ ;  /* 0x000000020a5a7824 */ /* 0x000fe200078e00ff */
[----:B------:R-:W-:Y:S01]  /*24f0*/  IADD3 R10, P1, R48, UR10, RZ ;  /* 0x0000000a300a7c10 */ /* 0x000fe2000ff3e0ff */
[----:B------:R-:W-:Y:S01]  /*2500*/  IMAD.WIDE.U32 R132, R132, 0x1c0, RZ ;  /* 0x000001c084847825 */ /* 0x000fe200078e00ff */
[----:B------:R-:W-:Y:S01]  /*2510*/  IADD3 R48, P0, R48, UR4, RZ ;  /* 0x0000000430307c10 */ /* 0x000fe2000ff1e0ff */
[----:B------:R-:W-:Y:S01]  /*2520*/  USHF.L.U64.HI UR36, UR37, 0x1, UR36 ;  /* 0x0000000125247899 */ /* 0x000fe20008010224 */
        /* <DEDUP_REMOVED lines=28> */
[----:B------:R-:W-:Y:S01]  /*26f0*/  IADD3.X R107, R109, UR11, RZ, P3, !PT ;  /* 0x0000000b6d6b7c10 */ /* 0x000fe20009ffe4ff */
[----:B------:R-:W-:Y:S01]  /*2700*/  ULDC.U8 UR53, c[0x0][0x3c3] ;  /* 0x0000f0c000357ab9 */ /* 0x000fe20000000000 */
[----:B------:R-:W-:Y:S01]  /*2710*/  IADD3.X R11, R47, UR11, RZ, P1, !PT ;  /* 0x0000000b2f0b7c10 */ /* 0x000fe20008ffe4ff */
        /* <DEDUP_REMOVED lines=15> */
.L_x_2202:
[----:B------:R-:W-:Y:S01]  /*2810*/  ISETP.GE.AND P1, PT, R148, UR52, PT ;  /* 0x0000003494007c0c */ /* 0x000fe2000bf26270 */
[----:B------:R-:W-:Y:S04]  /*2820*/  IMAD.SHL.U32 R14, R12, 0x100, RZ ;  /* 0x000001000c0e7824 */ /* 0x000fe800078e00ff */
[----:B------:R-:W-:Y:S05]  /*2830*/  VIADD R13, R14, 0xffffff00 ;  /* 0xffffff000e0d7836 */ /* 0x000fea0000000000 */
[C---:B------:R-:W-:Y:S02]  /*2840*/  IADD3 R143, -R13.reuse, UR23, RZ ;  /* 0x000000170d8f7c10 */ /* 0x040fe4000fffe1ff */
[----:B------:R-:W-:Y:S02]  /*2850*/  IADD3 R141, -R13, UR29, RZ ;  /* 0x0000001d0d8d7c10 */ /* 0x000fe4000fffe1ff */
[-C--:B------:R-:W-:Y:S02]  /*2860*/  ISETP.GE.OR P0, PT, R126, R143.reuse, P1 ;  /* 0x0000008f7e00720c */ /* 0x080fe40000f06670 */
[----:B------:R-:W-:Y:S02]  /*2870*/  ISETP.GE.OR P2, PT, R68, R143, P1 ;  /* 0x0000008f4400720c */ /* 0x000fe40000f46670 */
[-C--:B------:R-:W-:Y:S02]  /*2880*/  ISETP.LT.OR P0, PT, R126, R141.reuse, P0 ;  /* 0x0000008d7e00720c */ /* 0x080fe40000701670 */
[----:B------:R-:W-:Y:S11]  /*2890*/  ISETP.LT.OR P2, PT, R68, R141, P2 ;  /* 0x0000008d4400720c */ /* 0x000ff60001741670 */
[----:B--2---:R-:W2:Y:S02]  /*28a0*/  @!P0 LDG.E.128 R4, desc[UR6][R102.64] ;  /* 0x0000000666048981 */ /* 0x004ea4000c1e1d00 */
[C---:B------:R-:W-:Y:S02]  /*28b0*/  @!P2 IADD3 R26, P3, R102.reuse, UR37, RZ ;  /* 0x00000025661aac10 */ /* 0x040fe4000ff7e0ff */
[----:B------:R-:W-:Y:S02]  /*28c0*/  @!P2 LEA R24, P5, R175, R100, 0x1 ;  /* 0x00000064af18a211 */ /* 0x000fe400078a08ff */
[----:B------:R-:W-:Y:S02]  /*28d0*/  @!P2 IADD3.X R27, R103, UR36, RZ, P3, !PT ;  /* 0x00000024671bac10 */ /* 0x000fe40009ffe4ff */
[----:B------:R-:W-:Y:S02]  /*28e0*/  ISETP.GE.OR P3, PT, R117, R143, P1 ;  /* 0x0000008f7500720c */ /* 0x000fe40000f66670 */
[----:B------:R-:W-:Y:S02]  /*28f0*/  @!P2 LEA.HI.X R25, R175, R101, R174, 0x1, P5 ;  /* 0x00000065af19a211 */ /* 0x000fe400028f0cae */
[----:B------:R-:W-:Y:S11]  /*2900*/  ISETP.LT.OR P3, PT, R117, R141, P3 ;  /* 0x0000008d7500720c */ /* 0x000ff60001f61670 */
[----:B------:R-:W-:Y:S02]  /*2910*/  @!UPT UIADD3 URZ, URZ, URZ, URZ ;  /* 0x0000003f3f3ff290 */ /* 0x000fe4000fffe03f */
[----:B------:R-:W-:Y:S02]  /*2920*/  @!P3 IADD3 R2, P4, R102, UR55, RZ ;  /* 0x000000376602bc10 */ /* 0x000fe4000ff9e0ff */
[----:B------:R-:W-:Y:S02]  /*2930*/  @!P3 IADD3 R28, P5, R100, R90, RZ ;  /* 0x0000005a641cb210 */ /* 0x000fe40007fbe0ff */
[----:B------:R-:W-:Y:S03]  /*2940*/  @!P3 IADD3.X R3, R103, UR54, RZ, P4, !PT ;  /* 0x000000366703bc10 */ /* 0x000fe6000a7fe4ff */
[----:B------:R-:W-:Y:S01]  /*2950*/  @!P3 IMAD.X R29, R101, 0x1, R89, P5 ;  /* 0x00000001651db824 */ /* 0x000fe200028e0659 */
[----:B--2---:R-:W-:Y:S04]  /*2960*/  @!P0 STG.E.128 desc[UR6][R100.64], R4 ;  /* 0x0000000464008986 */ /* 0x004fe8000c101d06 */
[----:B------:R-:W2:Y:S04]  /*2970*/  @!P2 LDG.E.128 R20, desc[UR6][R26.64] ;  /* 0x000000061a14a981 */ /* 0x000ea8000c1e1d00 */
[----:B--2---:R1:W-:Y:S01]  /*2980*/  @!P2 STG.E.128 desc[UR6][R24.64], R20 ;  /* 0x000000141800a986 */ /* 0x0043e2000c101d06 */
[C---:B------:R-:W-:Y:S03]  /*2990*/  ISETP.GE.OR P2, PT, R116.reuse, R143, P1 ;  /* 0x0000008f7400720c */ /* 0x040fe60000f46670 */
[----:B---34-:R-:W2:Y:S01]  /*29a0*/  @!P3 LDG.E.128 R16, desc[UR6][R2.64] ;  /* 0x000000060210b981 */ /* 0x018ea2000c1e1d00 */
[----:B------:R-:W-:Y:S11]  /*29b0*/  ISETP.LT.OR P2, PT, R116, R141, P2 ;  /* 0x0000008d7400720c */ /* 0x000ff60001741670 */
[----:B------:R-:W-:Y:S02]  /*29c0*/  @!UPT UIADD3 URZ, URZ, URZ, URZ ;  /* 0x0000003f3f3ff290 */ /* 0x000fe4000fffe03f */
[----:B------:R-:W-:Y:S04]  /*29d0*/  @!P2 IADD3 R26, P4, R102, UR48, RZ ;  /* 0x00000030661aac10 */ /* 0x000fe8000ff9e0ff */
[----:B------:R-:W-:Y:S02]  /*29e0*/  @!P2 IADD3.X R27, R103, UR42, RZ, P4, !PT ;  /* 0x0000002a671bac10 */ /* 0x000fe4000a7fe4ff */
[----:B-1----:R-:W-:Y:S05]  /*29f0*/  @!P2 IADD3 R24, P5, R100, R138, RZ ;  /* 0x0000008a6418a210 */ /* 0x002fea0007fbe0ff */
[----:B------:R-:W-:Y:S01]  /*2a00*/  @!P2 IMAD.X R25, R101, 0x1, R91, P5 ;  /* 0x000000016519a824 */ /* 0x000fe200028e065b */
[----:B--2---:R1:W-:Y:S01]  /*2a10*/  @!P3 STG.E.128 desc[UR6][R28.64], R16 ;  /* 0x000000101c00b986 */ /* 0x0043e2000c101d06 */
[C---:B------:R-:W-:Y:S03]  /*2a20*/  ISETP.GE.OR P3, PT, R115.reuse, R143, P1 ;  /* 0x0000008f7300720c */ /* 0x040fe60000f66670 */
[----:B------:R-:W2:Y:S01]  /*2a30*/  @!P2 LDG.E.128 R4, desc[UR6][R26.64] ;  /* 0x000000061a04a981 */ /* 0x000ea2000c1e1d00 */
        /* <DEDUP_REMOVED lines=17> */
[----:B------:R2:W3:Y:S01]  /*2b50*/  @!P2 LDG.E.128 R16, desc[UR6][R26.64] ;  /* 0x000000061a10a981 */ /* 0x0004e2000c1e1d00 */
[----:B------:R-:W-:Y:S11]  /*2b60*/  ISETP.LT.OR P3, PT, R113, R141, P3 ;  /* 0x0000008d7100720c */ /* 0x000ff60001f61670 */
[----:B------:R-:W-:Y:S02]  /*2b70*/  @!UPT UIADD3 URZ, URZ, URZ, URZ ;  /* 0x0000003f3f3ff290 */ /* 0x000fe4000fffe03f */
[----:B------:R-:W-:Y:S04]  /*2b80*/  @!P3 IADD3 R2, P4, R102, UR40, RZ ;  /* 0x000000286602bc10 */ /* 0x000fe8000ff9e0ff */
[----:B------:R-:W-:Y:S02]  /*2b90*/  @!P3 IADD3.X R3, R103, UR38, RZ, P4, !PT ;  /* 0x000000266703bc10 */ /* 0x000fe4000a7fe4ff */
[----:B--2---:R-:W-:Y:S05]  /*2ba0*/  @!P3 IADD3 R26, P5, R100, R134, RZ ;  /* 0x00000086641ab210 */ /* 0x004fea0007fbe0ff */
[----:B------:R-:W-:Y:S01]  /*2bb0*/  @!P3 IMAD.X R27, R101, 0x1, R95, P5 ;  /* 0x00000001651bb824 */ /* 0x000fe200028e065f */
[----:B---3--:R2:W-:Y:S01]  /*2bc0*/  @!P2 STG.E.128 desc[UR6][R24.64], R16 ;  /* 0x000000101800a986 */ /* 0x0085e2000c101d06 */
[C---:B------:R-:W-:Y:S03]  /*2bd0*/  ISETP.GE.OR P2, PT, R112.reuse, R143, P1 ;  /* 0x0000008f7000720c */ /* 0x040fe60000f46670 */
[----:B------:R-:W3:Y:S01]  /*2be0*/  @!P3 LDG.E.128 R4, desc[UR6][R2.64] ;  /* 0x000000060204b981 */ /* 0x000ee2000c1e1d00 */
[----:B------:R-:W-:Y:S11]  /*2bf0*/  ISETP.LT.OR P2, PT, R112, R141, P2 ;  /* 0x0000008d7000720c */ /* 0x000ff60001741670 */
[----:B------:R-:W-:Y:S02]  /*2c00*/  @!UPT UIADD3 URZ, URZ, URZ, URZ ;  /* 0x0000003f3f3ff290 */ /* 0x000fe4000fffe03f */
[----:B-1----:R-:W-:Y:S04]  /*2c10*/  @!P2 IADD3 R28, P4, R102, UR50, RZ ;  /* 0x00000032661cac10 */ /* 0x002fe8000ff9e0ff */
[----:B------:R-:W-:Y:S01]  /*2c20*/  @!P2 IADD3.X R29, R103, UR57, RZ, P4, !PT ;  /* 0x00000039671dac10 */ /* 0x000fe2000a7fe4ff */
[----:B---3--:R2:W-:Y:S01]  /*2c30*/  @!P3 STG.E.128 desc[UR6][R26.64], R4 ;  /* 0x000000041a00b986 */ /* 0x0085e2000c101d06 */
[----:B------:R-:W-:Y:S03]  /*2c40*/  @!P2 IADD3 R30, P3, R100, R132, RZ ;  /* 0x00000084641ea210 */ /* 0x000fe60007f7e0ff */
[----:B------:R-:W3:Y:S02]  /*2c50*/  @!P2 LDG.E.128 R20, desc[UR6][R28.64] ;  /* 0x000000061c14a981 */ /* 0x000ee4000c1e1d00 */
[----:B------:R-:W-:Y:S01]  /*2c60*/  @!P2 IMAD.X R31, R101, 0x1, R96, P3 ;  /* 0x00000001651fa824 */ /* 0x000fe200018e0660 */
[----:B------:R-:W-:Y:S04]  /*2c70*/  ISETP.NE.AND P3, PT, RZ, UR4, PT ;  /* 0x00000004ff007c0c */ /* 0x000fe8000bf65270 */
[----:B---3--:R2:W-:Y:S01]  /*2c80*/  @!P2 STG.E.128 desc[UR6][R30.64], R20 ;  /* 0x000000141e00a986 */ /* 0x0085e2000c101d06 */
[C---:B------:R-:W-:Y:S04]  /*2c90*/  LEA R102, P2, R84.reuse, R102, 0x1 ;  /* 0x0000006654667211 */ /* 0x040fe800078408ff */
[----:B------:R-:W-:Y:S04]  /*2ca0*/  LEA.HI.X.SX32 R103, R84, R103, 0x1, P2 ;  /* 0x0000006754677211 */ /* 0x000fe800010f0eff */
[----:B------:R-:W-:Y:S05]  /*2cb0*/  @!P3 BRA `(.L_x_2149) ;  /* 0x000000500078b947 */ /* 0x000fea0003800000 */
[----:B------:R-:W-:Y:S11]  /*2cc0*/  ISETP.NE.AND P2, PT, RZ, UR53, PT ;  /* 0x00000035ff007c0c */ /* 0x000ff6000bf45270 */
[----:B------:R-:W-:Y:S02]  /*2cd0*/  @!UPT UIADD3 URZ, URZ, URZ, URZ ;  /* 0x0000003f3f3ff290 */ /* 0x000fe4000fffe03f */
[----:B------:R-:W-:Y:S05]  /*2ce0*/  @!P2 BRA `(.L_x_2150) ;  /* 0x0000001c00f8a947 */ /* 0x000fea0003800000 */
[-C--:B------:R-:W-:Y:S01]  /*2cf0*/  ISETP.GE.OR P3, PT, R68, R143.reuse, P1 ;  /* 0x0000008f4400720c */ /* 0x080fe20000f66670 */
[----:B------:R-:W1:Y:S01]  /*2d00*/  LDC R33, c[0x0][0x2e0] ;  /* 0x0000b800ff217b82 */ /* 0x000e620000000800 */
        /* <DEDUP_REMOVED lines=8> */
[----:B------:R-:W-:Y:S01]  /*2d90*/  ISETP.GE.AND P0, PT, R148, UR4, PT ;  /* 0x0000000494007c0c */ /* 0x000fe2000bf06270 */
[----:B--2---:R-:W2:Y:S01]  /*2da0*/  LDG.E.128 R16, desc[UR6][R104.64] ;  /* 0x0000000668107981 */ /* 0x004ea2000c1e1d00 */
[----:B------:R-:W-:Y:S11]  /*2db0*/  IMAD.MOV.U32 R99, RZ, RZ, R97 ;  /* 0x000000ffff637224 */ /* 0x000ff600078e0061 */
[----:B------:R-:W-:Y:S01]  /*2dc0*/  @!P0 MOV R46, R48 ;  /* 0x00000030002e8202 */ /* 0x000fe20000000f00 */
[----:B------:R-:W3:Y:S06]  /*2dd0*/  @!P0 LDG.E.64 R6, desc[UR6][R10.64] ;  /* 0x000000060a068981 */ /* 0x000eec000c1e1b00 */
[----:B------:R-:W4:Y:S01]  /*2de0*/  @!P0 LDG.E.64 R24, desc[UR6][R46.64] ;  /* 0x000000062e188981 */ /* 0x000f22000c1e1b00 */
[C---:B--2---:R-:W-:Y:S01]  /*2df0*/  @!P0 LOP3.LUT R21, R16.reuse, 0xffff0000, RZ, 0xc0, !PT ;  /* 0xffff000010158812 */ /* 0x044fe200078ec0ff */
[----:B------:R-:W-:Y:S01]  /*2e00*/  @!P0 IMAD.U32 R15, R16, 0x10000, RZ ;  /* 0x00010000100f8824 */ /* 0x000fe200078e00ff */
[C---:B---3--:R-:W-:Y:S01]  /*2e10*/  @!P0 LOP3.LUT R8, R6.reuse, 0xffff0000, RZ, 0xc0, !PT ;  /* 0xffff000006088812 */ /* 0x048fe200078ec0ff */
[----:B------:R-:W-:Y:S02]  /*2e20*/  @!P0 IMAD.U32 R20, R6, 0x10000, RZ ;  /* 0x0001000006148824 */ /* 0x000fe400078e00ff */
[----:B------:R-:W-:Y:S02]  /*2e30*/  @!P0 IMAD.U32 R6, R19, 0x10000, RZ ;  /* 0x0001000013068824 */ /* 0x000fe400078e00ff */
[-C--:B------:R-:W-:Y:S01]  /*2e40*/  @!P0 FMUL.FTZ R29, R21, R20.reuse ;  /* 0x00000014151d8220 */ /* 0x080fe20000410000 */
[----:B----4-:R-:W-:Y:S01]  /*2e50*/  @!P0 SHF.L.U32 R22, R24, 0x10, RZ ;  /* 0x0000001018168819 */ /* 0x010fe200000006ff */
[----:B------:R-:W-:Y:S01]  /*2e60*/  @!P0 FMUL.FTZ R0, R15, R20 ;  /* 0x000000140f008220 */ /* 0x000fe20000410000 */
[----:B------:R-:W-:Y:S01]  /*2e70*/  @!P0 SHF.L.U32 R23, R25, 0x10, RZ ;  /* 0x0000001019178819 */ /* 0x000fe200000006ff */
[----:B------:R-:W-:Y:S01]  /*2e80*/  @!P0 IMAD.U32 R5, R7, 0x10000, RZ ;  /* 0x0001000007058824 */ /* 0x000fe200078e00ff */
[----:B------:R-:W-:Y:S01]  /*2e90*/  @!P0 LOP3.LUT R27, R25, 0xffff0000, RZ, 0xc0, !PT ;  /* 0xffff0000191b8812 */ /* 0x000fe200078ec0ff */
[-C--:B------:R-:W-:Y:S01]  /*2ea0*/  @!P0 FFMA.FTZ R29, R15, R22.reuse, -R29 ;  /* 0x000000160f1d8223 */ /* 0x080fe2000001081d */
[----:B------:R-:W-:Y:S01]  /*2eb0*/  @!P0 SHF.L.U32 R15, R17, 0x10, RZ ;  /* 0x00000010110f8819 */ /* 0x000fe200000006ff */
[----:B------:R-:W-:Y:S01]  /*2ec0*/  @!P0 FFMA.FTZ R0, R21, R22, R0 ;  /* 0x0000001615008223 */ /* 0x000fe20000010000 */
[----:B------:R-:W-:Y:S02]  /*2ed0*/  @!P0 SHF.L.U32 R20, R18, 0x10, RZ ;  /* 0x0000001012148819 */ /* 0x000fe400000006ff */
[----:B------:R-:W-:Y:S01]  /*2ee0*/  @!P0 LOP3.LUT R7, R7, 0xffff0000, RZ, 0xc0, !PT ;  /* 0xffff000007078812 */ /* 0x000fe200078ec0ff */
[-C--:B------:R-:W-:Y:S01]  /*2ef0*/  @!P0 FMUL.FTZ R2, R15, R8.reuse ;  /* 0x000000080f028220 */ /* 0x080fe20000410000 */
[----:B------:R-:W-:Y:S01]  /*2f00*/  @!P0 LOP3.LUT R21, R17, 0xffff0000, RZ, 0xc0, !PT ;  /* 0xffff000011158812 */ /* 0x000fe200078ec0ff */
[----:B------:R-:W-:Y:S01]  /*2f10*/  @!P0 FMUL.FTZ R3, R20, R5 ;  /* 0x0000000514038220 */ /* 0x000fe20000410000 */
[----:B------:R-:W-:Y:S01]  /*2f20*/  @!P0 LOP3.LUT R22, R18, 0xffff0000, RZ, 0xc0, !PT ;  /* 0xffff000012168812 */ /* 0x000fe200078ec0ff */
[----:B------:R-:W-:Y:S01]  /*2f30*/  @!P0 FMUL.FTZ R4, R6, R7 ;  /* 0x0000000706048220 */ /* 0x000fe20000410000 */
[----:B------:R-:W-:Y:S01]  /*2f40*/  @!P0 LOP3.LUT R25, R19, 0xffff0000, RZ, 0xc0, !PT ;  /* 0xffff000013198812 */ /* 0x000fe200078ec0ff */
[----:B------:R-:W-:Y:S01]  /*2f50*/  @!P0 FMUL.FTZ R31, R21, R8 ;  /* 0x00000008151f8220 */ /* 0x000fe20000410000 */
[----:B------:R-:W-:Y:S01]  /*2f60*/  @!P0 LOP3.LUT R24, R24, 0xffff0000, RZ, 0xc0, !PT ;  /* 0xffff000018188812 */ /* 0x000fe200078ec0ff */
[----:B------:R-:W-:Y:S01]  /*2f70*/  @!P0 FMUL.FTZ R26, R22, R5 ;  /* 0x00000005161a8220 */ /* 0x000fe20000410000 */
[----:B------:R-:W-:Y:S01]  /*2f80*/  @!P0 F2FP.BF16.F32.PACK_AB R29, R0, R29 ;  /* 0x0000001d001d823e */ /* 0x000fe200000010ff */
[----:B------:R-:W-:Y:S02]  /*2f90*/  @!P0 FMUL.FTZ R35, R25, R7 ;  /* 0x0000000719238220 */ /* 0x000fe40000410000 */
[-C--:B------:R-:W-:Y:S01]  /*2fa0*/  @!P0 FFMA.FTZ R2, R21, R24.reuse, R2 ;  /* 0x0000001815028223 */ /* 0x080fe20000010002 */
[----:B------:R-:W-:Y:S01]  /*2fb0*/  @!P0 MOV R16, R29 ;  /* 0x0000001d00108202 */ /* 0x000fe20000000f00 */
[-C--:B------:R-:W-:Y:S01]  /*2fc0*/  @!P0 FFMA.FTZ R3, R22, R23.reuse, R3 ;  /* 0x0000001716038223 */ /* 0x080fe20000010003 */
[----:B------:R-:W-:Y:S01]  /*2fd0*/  @!P0 FFMA.FTZ R31, R15, R24, -R31 ;  /* 0x000000180f1f8223 */ /* 0x000fe2000001081f */
[----:B------:R-:W-:Y:S01]  /*2fe0*/  @!P0 FFMA.FTZ R26, R20, R23, -R26 ;  /* 0x00000017141a8223 */ /* 0x000fe2000001081a */
[-C--:B------:R-:W-:Y:S01]  /*2ff0*/  @!P0 FFMA.FTZ R35, R6, R27.reuse, -R35 ;  /* 0x0000001b06238223 */ /* 0x080fe20000010823 */
[----:B------:R-:W-:Y:S02]  /*3000*/  @!P0 FFMA.FTZ R4, R25, R27, R4 ;  /* 0x0000001b19048223 */ /* 0x000fe40000010004 */
[----:B------:R-:W-:Y:S02]  /*3010*/  @!P0 F2FP.BF16.F32.PACK_AB R28, R2, R31 ;  /* 0x0000001f021c823e */ /* 0x000fe400000010ff */
[----:B------:R-:W-:Y:S02]  /*3020*/  @!P0 F2FP.BF16.F32.PACK_AB R26, R3, R26 ;  /* 0x0000001a031a823e */ /* 0x000fe400000010ff */
[----:B------:R-:W-:Y:S02]  /*3030*/  @!P0 F2FP.BF16.F32.PACK_AB R35, R4, R35 ;  /* 0x000000230423823e */ /* 0x000fe400000010ff */
[----:B------:R-:W-:Y:S02]  /*3040*/  @!P0 MOV R17, R28 ;  /* 0x0000001c00118202 */ /* 0x000fe40000000f00 */
[----:B------:R-:W-:Y:S02]  /*3050*/  @!P0 MOV R18, R26 ;  /* 0x0000001a00128202 */ /* 0x000fe40000000f00 */
[----:B------:R-:W-:Y:S05]  /*3060*/  @!P0 MOV R19, R35 ;  /* 0x0000002300138202 */ /* 0x000fea0000000f00 */
[----:B------:R3:W-:Y:S02]  /*3070*/  STG.E.128 desc[UR6][R98.64], R16 ;  /* 0x0000001062007986 */ /* 0x0007e4000c101d06 */
.L_x_2152:
[----:B------:R-:W-:Y:S05]  /*3080*/  BSYNC B0 ;  /* 0x0000000000007941 */ /* 0x000fea0003800000 */
.L_x_2151:
[----:B------:R-:W-:Y:S04]  /*3090*/  BSSY B0, `(.L_x_2153) ;  /* 0x000003c000007945 */ /* 0x000fe80003800000 */
[----:B------:R-:W-:Y:S05]  /*30a0*/  @P3 BRA `(.L_x_2154) ;  /* 0x0000000000e83947 */ /* 0x000fea0003800000 */
[----:B------:R-:W-:Y:S01]  /*30b0*/  ISETP.GE.AND P0, PT, R148, UR4, PT ;  /* 0x0000000494007c0c */ /* 0x000fe2000bf06270 */
[----:B------:R-:W-:Y:S01]  /*30c0*/  IMAD.U32 R34, RZ, RZ, UR19 ;  /* 0x00000013ff227e24 */ /* 0x000fe2000f8e00ff */
[C---:B------:R-:W-:Y:S02]  /*30d0*/  LEA R36, P3, R111.reuse, R104, 0x1 ;  /* 0x000000686f247211 */ /* 0x040fe400078608ff */
[----:B------:R-:W-:Y:S02]  /*30e0*/  MOV R41, UR19 ;  /* 0x0000001300297c02 */ /* 0x000fe40008000f00 */
[----:B------:R-:W-:Y:S02]  /*30f0*/  LEA.HI.X R37, R111, R105, R110, 0x1, P3 ;  /* 0x000000696f257211 */ /* 0x000fe400018f0c6e */
[----:B------:R-:W-:Y:S03]  /*3100*/  MOV R32, UR18 ;  /* 0x0000001200207c02 */ /* 0x000fe60008000f00 */
[----:B--23--:R-:W2:Y:S02]  /*3110*/  LDG.E.128 R16, desc[UR6][R36.64] ;  /* 0x0000000624107981 */ /* 0x00cea4000c1e1d00 */
[C---:B------:R-:W-:Y:S01]  /*3120*/  @!P0 SHF.L.U64.HI R28, R82.reuse, 0x1, R81 ;  /* 0x00000001521c8819 */ /* 0x040fe20000010251 */
[----:B------:R-:W-:Y:S05]  /*3130*/  @!P0 IMAD.SHL.U32 R35, R82, 0x2, RZ ;  /* 0x0000000252238824 */ /* 0x000fea00078e00ff */
[C---:B------:R-:W-:Y:S02]  /*3140*/  @!P0 IADD3 R20, P3, R35.reuse, R10, RZ ;  /* 0x0000000a23148210 */ /* 0x040fe40007f7e0ff */
[----:B------:R-:W-:Y:S02]  /*3150*/  @!P0 IADD3 R26, P6, R35, R48, RZ ;  /* 0x00000030231a8210 */ /* 0x000fe40007fde0ff */
[C---:B------:R-:W-:Y:S02]  /*3160*/  @!P0 IADD3.X R21, R28.reuse, R11, RZ, P3, !PT ;  /* 0x0000000b1c158210 */ /* 0x040fe40001ffe4ff */
[----:B------:R-:W-:Y:S01]  /*3170*/  LEA R40, P3, R41, R98, 0x1 ;  /* 0x0000006229287211 */ /* 0x000fe200078608ff */
[----:B------:R-:W-:Y:S02]  /*3180*/  @!P0 IMAD.X R27, R28, 0x1, R47, P6 ;  /* 0x000000011c1b8824 */ /* 0x000fe400030e062f */
[----:B------:R-:W3:Y:S01]  /*3190*/  @!P0 LDG.E.64 R6, desc[UR6][R20.64] ;  /* 0x0000000614068981 */ /* 0x000ee2000c1e1b00 */
[----:B------:R-:W-:Y:S05]  /*31a0*/  LEA.HI.X R41, R34, R97, R32, 0x1, P3 ;  /* 0x0000006122297211 */ /* 0x000fea00018f0c20 */
[----:B------:R4:W5:Y:S01]  /*31b0*/  @!P0 LDG.E.64 R30, desc[UR6][R26.64] ;  /* 0x000000061a1e8981 */ /* 0x000962000c1e1b00 */
[C---:B--2---:R-:W-:Y:S01]  /*31c0*/  @!P0 LOP3.LUT R23, R16.reuse, 0xffff0000, RZ, 0xc0, !PT ;  /* 0xffff000010178812 */ /* 0x044fe200078ec0ff */
[----:B------:R-:W-:Y:S01]  /*31d0*/  @!P0 IMAD.U32 R8, R16, 0x10000, RZ ;  /* 0x0001000010088824 */ /* 0x000fe200078e00ff */
[----:B----4-:R-:W-:Y:S02]  /*31e0*/  @!P0 LOP3.LUT R27, R17, 0xffff0000, RZ, 0xc0, !PT ;  /* 0xffff0000111b8812 */ /* 0x010fe400078ec0ff */
[----:B------:R-:W-:Y:S02]  /*31f0*/  @!P0 LOP3.LUT R24, R18, 0xffff0000, RZ, 0xc0, !PT ;  /* 0xffff000012188812 */ /* 0x000fe400078ec0ff */
[C---:B---3--:R-:W-:Y:S02]  /*3200*/  @!P0 SHF.L.U32 R15, R6.reuse, 0x10, RZ ;  /* 0x00000010060f8819 */ /* 0x048fe400000006ff */
[----:B------:R-:W-:Y:S02]  /*3210*/  @!P0 LOP3.LUT R6, R6, 0xffff0000, RZ, 0xc0, !PT ;  /* 0xffff000006068812 */ /* 0x000fe400078ec0ff */
[----:B------:R-:W-:Y:S01]  /*3220*/  @!P0 SHF.L.U32 R5, R7, 0x10, RZ ;  /* 0x0000001007058819 */ /* 0x000fe200000006ff */
[-C--:B------:R-:W-:Y:S01]  /*3230*/  @!P0 FMUL.FTZ R35, R23, R15.reuse ;  /* 0x0000000f17238220 */ /* 0x080fe20000410000 */
[----:B------:R-:W-:Y:S01]  /*3240*/  @!P0 LOP3.LUT R7, R7, 0xffff0000, RZ, 0xc0, !PT ;  /* 0xffff000007078812 */ /* 0x000fe200078ec0ff */
[C---:B-----5:R-:W-:Y:S01]  /*3250*/  @!P0 IMAD.U32 R25, R30.reuse, 0x10000, RZ ;  /* 0x000100001e198824 */ /* 0x060fe200078e00ff */
[----:B------:R-:W-:Y:S01]  /*3260*/  @!P0 LOP3.LUT R22, R30, 0xffff0000, RZ, 0xc0, !PT ;  /* 0xffff00001e168812 */ /* 0x000fe200078ec0ff */
[C---:B------:R-:W-:Y:S01]  /*3270*/  @!P0 FMUL.FTZ R0, R8.reuse, R15 ;  /* 0x0000000f08008220 */ /* 0x040fe20000410000 */
[----:B------:R-:W-:Y:S02]  /*3280*/  @!P0 IMAD.U32 R15, R17, 0x10000, RZ ;  /* 0x00010000110f8824 */ /* 0x000fe400078e00ff */
[-C--:B------:R-:W-:Y:S01]  /*3290*/  @!P0 FFMA.FTZ R35, R8, R25.reuse, -R35 ;  /* 0x0000001908238223 */ /* 0x080fe20000010823 */
[----:B------:R-:W-:Y:S01]  /*32a0*/  @!P0 SHF.L.U32 R8, R18, 0x10, RZ ;  /* 0x0000001012088819 */ /* 0x000fe200000006ff */
[----:B------:R-:W-:Y:S01]  /*32b0*/  @!P0 FFMA.FTZ R0, R23, R25, R0 ;  /* 0x0000001917008223 */ /* 0x000fe20000010000 */
[----:B------:R-:W-:Y:S01]  /*32c0*/  @!P0 LOP3.LUT R23, R19, 0xffff0000, RZ, 0xc0, !PT ;  /* 0xffff000013178812 */ /* 0x000fe200078ec0ff */
[-C--:B------:R-:W-:Y:S01]  /*32d0*/  @!P0 FMUL.FTZ R37, R27, R6.reuse ;  /* 0x000000061b258220 */ /* 0x080fe20000410000 */
[----:B------:R-:W-:Y:S01]  /*32e0*/  @!P0 FMUL.FTZ R2, R15, R6 ;  /* 0x000000060f028220 */ /* 0x000fe20000410000 */
[----:B------:R-:W-:Y:S01]  /*32f0*/  @!P0 IMAD.U32 R6, R19, 0x10000, RZ ;  /* 0x0001000013068824 */ /* 0x000fe200078e00ff */
[----:B------:R-:W-:Y:S01]  /*3300*/  @!P0 F2FP.BF16.F32.PACK_AB R35, R0, R35 ;  /* 0x000000230023823e */ /* 0x000fe200000010ff */
[C---:B------:R-:W-:Y:S01]  /*3310*/  @!P0 IMAD.U32 R29, R31.reuse, 0x10000, RZ ;  /* 0x000100001f1d8824 */ /* 0x040fe200078e00ff */
[----:B------:R-:W-:Y:S01]  /*3320*/  @!P0 LOP3.LUT R31, R31, 0xffff0000, RZ, 0xc0, !PT ;  /* 0xffff00001f1f8812 */ /* 0x000fe200078ec0ff */
[-C--:B------:R-:W-:Y:S01]  /*3330*/  @!P0 FFMA.FTZ R2, R27, R22.reuse, R2 ;  /* 0x000000161b028223 */ /* 0x080fe20000010002 */
[-C--:B------:R-:W-:Y:S01]  /*3340*/  @!P0 FMUL.FTZ R28, R24, R5.reuse ;  /* 0x00000005181c8220 */ /* 0x080fe20000410000 */
[----:B------:R-:W-:Y:S01]  /*3350*/  @!P0 FMUL.FTZ R3, R8, R5 ;  /* 0x0000000508038220 */ /* 0x000fe20000410000 */
[-C--:B------:R-:W-:Y:S01]  /*3360*/  @!P0 FMUL.FTZ R39, R23, R7.reuse ;  /* 0x0000000717278220 */ /* 0x080fe20000410000 */
[----:B------:R-:W-:Y:S01]  /*3370*/  @!P0 FMUL.FTZ R4, R6, R7 ;  /* 0x0000000706048220 */ /* 0x000fe20000410000 */
        /* <DEDUP_REMOVED lines=13> */
.L_x_2154:
[----:B------:R-:W-:Y:S05]  /*3450*/  BSYNC B0 ;  /* 0x0000000000007941 */ /* 0x000fea0003800000 */
.L_x_2153:
[----:B------:R-:W-:Y:S01]  /*3460*/  ISETP.GE.OR P3, PT, R114, R143, P1 ;  /* 0x0000008f7200720c */ /* 0x000fe20000f66670 */
[----:B------:R-:W-:Y:S04]  /*3470*/  BSSY B0, `(.L_x_2155) ;  /* 0x000003c000007945 */ /* 0x000fe80003800000 */
[----:B------:R-:W-:Y:S08]  /*3480*/  @P2 BRA `(.L_x_2156) ;  /* 0x0000000000e82947 */ /* 0x000ff00003800000 */
[----:B------:R-:W-:Y:S01]  /*3490*/  ISETP.GE.AND P0, PT, R148, UR4, PT ;  /* 0x0000000494007c0c */ /* 0x000fe2000bf06270 */
[----:B----4-:R-:W-:Y:S01]  /*34a0*/  IMAD.U32 R41, RZ, RZ, UR31 ;  /* 0x0000001fff297e24 */ /* 0x010fe2000f8e00ff */
        /* <DEDUP_REMOVED lines=9> */
[----:B------:R-:W-:Y:S02]  /*3540*/  @!P0 IADD3.X R21, R28, R11, RZ, P2, !PT ;  /* 0x0000000b1c158210 */ /* 0x000fe400017fe4ff */
        /* <DEDUP_REMOVED lines=46> */
.L_x_2156:
[----:B------:R-:W-:Y:S05]  /*3830*/  BSYNC B0 ;  /* 0x0000000000007941 */ /* 0x000fea0003800000 */
.L_x_2155:
[----:B------:R-:W-:Y:S01]  /*3840*/  ISETP.LT.OR P0, PT, R116, R141, P5 ;  /* 0x0000008d7400720c */ /* 0x000fe20002f01670 */
[----:B------:R-:W-:Y:S01]  /*3850*/  BSSY B0, `(.L_x_2157) ;  /* 0x0000047000007945 */ /* 0x000fe20003800000 */
[-C--:B------:R-:W-:Y:S01]  /*3860*/  ISETP.GE.OR P2, PT, R113, R143.reuse, P1 ;  /* 0x0000008f7100720c */ /* 0x080fe20000f46670 */
[----:B-1----:R-:W-:Y:S01]  /*3870*/  IMAD.U32 R33, R33, -0x80, RZ ;  /* 0xffffff8021217824 */ /* 0x002fe200078e00ff */
        /* <DEDUP_REMOVED lines=9> */
[----:B--2---:R-:W1:Y:S01]  /*3910*/  LDC.64 R30, c[0x0][0x338] ;  /* 0x0000ce00ff1e7b82 */ /* 0x004e620000000a00 */
[----:B---3--:R-:W-:Y:S11]  /*3920*/  IMAD.MOV.U32 R99, RZ, RZ, R97 ;  /* 0x000000ffff637224 */ /* 0x008ff600078e0061 */
[C---:B------:R-:W-:Y:S02]  /*3930*/  @!P0 SHF.L.U32 R35, R78.reuse, 0x1, RZ ;  /* 0x000000014e238819 */ /* 0x040fe400000006ff */
[----:B------:R-:W-:Y:S02]  /*3940*/  @!P0 SHF.L.U64.HI R26, R78, 0x1, R77 ;  /* 0x000000014e1a8819 */ /* 0x000fe4000001024d */
[C---:B------:R-:W-:Y:S02]  /*3950*/  @!P0 IADD3 R6, P5, R35.reuse, R10, RZ ;  /* 0x0000000a23068210 */ /* 0x040fe40007fbe0ff */
[----:B------:R-:W-:Y:S03]  /*3960*/  @!P0 IADD3 R28, P6, R35, R48, RZ ;  /* 0x00000030231c8210 */ /* 0x000fe60007fde0ff */
[C---:B------:R-:W-:Y:S01]  /*3970*/  @!P0 IMAD.X R7, R26.reuse, 0x1, R11, P5 ;  /* 0x000000011a078824 */ /* 0x040fe200028e060b */
[----:B------:R-:W-:Y:S01]  /*3980*/  @!P0 IADD3.X R29, R26, R47, RZ, P6, !PT ;  /* 0x0000002f1a1d8210 */ /* 0x000fe200037fe4ff */
[----:B-1----:R-:W-:Y:S04]  /*3990*/  IMAD.WIDE.U32 R36, R30, 0xc0, R104 ;  /* 0x000000c01e247825 */ /* 0x002fe800078e0068 */
[----:B------:R-:W2:Y:S01]  /*39a0*/  @!P0 LDG.E.64 R6, desc[UR6][R6.64] ;  /* 0x0000000606068981 */ /* 0x000ea2000c1e1b00 */
[----:B------:R-:W-:Y:S04]  /*39b0*/  IMAD R31, R31, 0xc0, RZ ;  /* 0x000000c01f1f7824 */ /* 0x000fe800078e02ff */
[----:B------:R-:W-:Y:S01]  /*39c0*/  IMAD.IADD R37, R37, 0x1, R31 ;  /* 0x0000000125257824 */ /* 0x000fe200078e021f */
[----:B------:R-:W3:Y:S01]  /*39d0*/  @!P0 LDG.E.64 R24, desc[UR6][R28.64] ;  /* 0x000000061c188981 */ /* 0x000ee2000c1e1b00 */
[----:B------:R-:W1:Y:S05]  /*39e0*/  LDC.64 R30, c[0x0][0x248] ;  /* 0x00009200ff1e7b82 */ /* 0x000e6a0000000a00 */
[----:B----4-:R-:W4:Y:S01]  /*39f0*/  LDG.E.128 R16, desc[UR6][R36.64] ;  /* 0x0000000624107981 */ /* 0x010f22000c1e1d00 */
[----:B-1----:R-:W-:Y:S04]  /*3a00*/  IMAD.WIDE.U32 R40, R30, 0xc0, R98 ;  /* 0x000000c01e287825 */ /* 0x002fe800078e0062 */
[----:B------:R-:W-:Y:S05]  /*3a10*/  IMAD R31, R31, 0xc0, RZ ;  /* 0x000000c01f1f7824 */ /* 0x000fea00078e02ff */
[----:B------:R-:W-:Y:S02]  /*3a20*/  IADD3 R41, R41, R31, RZ ;  /* 0x0000001f29297210 */ /* 0x000fe40007ffe0ff */
[C---:B--2---:R-:W-:Y:S02]  /*3a30*/  @!P0 SHF.L.U32 R20, R6.reuse, 0x10, RZ ;  /* 0x0000001006148819 */ /* 0x044fe400000006ff */
[----:B------:R-:W-:Y:S02]  /*3a40*/  @!P0 LOP3.LUT R8, R6, 0xffff0000, RZ, 0xc0, !PT ;  /* 0xffff000006088812 */ /* 0x000fe400078ec0ff */
[----:B------:R-:W-:Y:S02]  /*3a50*/  @!P0 SHF.L.U32 R5, R7, 0x10, RZ ;  /* 0x0000001007058819 */ /* 0x000fe400000006ff */
[----:B---3--:R-:W-:Y:S01]  /*3a60*/  @!P0 LOP3.LUT R27, R25, 0xffff0000, RZ, 0xc0, !PT ;  /* 0xffff0000191b8812 */ /* 0x008fe200078ec0ff */
[C---:B------:R-:W-:Y:S01]  /*3a70*/  @!P0 IMAD.U32 R22, R24.reuse, 0x10000, RZ ;  /* 0x0001000018168824 */ /* 0x040fe200078e00ff */
[----:B------:R-:W-:Y:S01]  /*3a80*/  @!P0 LOP3.LUT R7, R7, 0xffff0000, RZ, 0xc0, !PT ;  /* 0xffff000007078812 */ /* 0x000fe200078ec0ff */
[----:B------:R-:W-:Y:S01]  /*3a90*/  @!P0 IMAD.U32 R23, R25, 0x10000, RZ ;  /* 0x0001000019178824 */ /* 0x000fe200078e00ff */
[----:B------:R-:W-:Y:S02]  /*3aa0*/  @!P0 LOP3.LUT R24, R24, 0xffff0000, RZ, 0xc0, !PT ;  /* 0xffff000018188812 */ /* 0x000fe400078ec0ff */
[C---:B----4-:R-:W-:Y:S02]  /*3ab0*/  @!P0 LOP3.LUT R21, R16.reuse, 0xffff0000, RZ, 0xc0, !PT ;  /* 0xffff000010158812 */ /* 0x050fe400078ec0ff */
[----:B------:R-:W-:Y:S02]  /*3ac0*/  @!P0 SHF.L.U32 R15, R16, 0x10, RZ ;  /* 0x00000010100f8819 */ /* 0x000fe400000006ff */
[----:B------:R-:W-:Y:S01]  /*3ad0*/  @!P0 LOP3.LUT R25, R19, 0xffff0000, RZ, 0xc0, !PT ;  /* 0xffff000013198812 */ /* 0x000fe200078ec0ff */
[-C--:B------:R-:W-:Y:S01]  /*3ae0*/  @!P0 FMUL.FTZ R35, R21, R20.reuse ;  /* 0x0000001415238220 */ /* 0x080fe20000410000 */
[----:B------:R-:W-:Y:S01]  /*3af0*/  @!P0 SHF.L.U32 R6, R19, 0x10, RZ ;  /* 0x0000001013068819 */ /* 0x000fe200000006ff */
[C---:B------:R-:W-:Y:S01]  /*3b00*/  @!P0 FMUL.FTZ R0, R15.reuse, R20 ;  /* 0x000000140f008220 */ /* 0x040fe20000410000 */
[----:B------:R-:W-:Y:S01]  /*3b10*/  @!P0 SHF.L.U32 R20, R18, 0x10, RZ ;  /* 0x0000001012148819 */ /* 0x000fe200000006ff */
[-C--:B------:R-:W-:Y:S01]  /*3b20*/  @!P0 FFMA.FTZ R35, R15, R22.reuse, -R35 ;  /* 0x000000160f238223 */ /* 0x080fe20000010823 */
[----:B------:R-:W-:Y:S02]  /*3b30*/  @!P0 IMAD.U32 R15, R17, 0x10000, RZ ;  /* 0x00010000110f8824 */ /* 0x000fe400078e00ff */
[----:B------:R-:W-:Y:S01]  /*3b40*/  @!P0 FFMA.FTZ R0, R21, R22, R0 ;  /* 0x0000001615008223 */ /* 0x000fe20000010000 */
[----:B------:R-:W-:Y:S01]  /*3b50*/  @!P0 LOP3.LUT R21, R17, 0xffff0000, RZ, 0xc0, !PT ;  /* 0xffff000011158812 */ /* 0x000fe200078ec0ff */
[----:B------:R-:W-:Y:S01]  /*3b60*/  @!P0 FMUL.FTZ R3, R20, R5 ;  /* 0x0000000514038220 */ /* 0x000fe20000410000 */
[----:B------:R-:W-:Y:S01]  /*3b70*/  @!P0 LOP3.LUT R22, R18, 0xffff0000, RZ, 0xc0, !PT ;  /* 0xffff000012168812 */ /* 0x000fe200078ec0ff */
[-C--:B------:R-:W-:Y:S01]  /*3b80*/  @!P0 FMUL.FTZ R2, R15, R8.reuse ;  /* 0x000000080f028220 */ /* 0x080fe20000410000 */
        /* <DEDUP_REMOVED lines=19> */
.L_x_2158:
[----:B------:R-:W-:Y:S05]  /*3cc0*/  BSYNC B0 ;  /* 0x0000000000007941 */ /* 0x000fea0003800000 */
.L_x_2157:
[----:B------:R-:W-:Y:S04]  /*3cd0*/  BSSY B0, `(.L_x_2159) ;  /* 0x000003c000007945 */ /* 0x000fe80003800000 */
[----:B------:R-:W-:Y:S05]  /*3ce0*/  @P4 BRA `(.L_x_2160) ;  /* 0x0000000000e84947 */ /* 0x000fea0003800000 */
[----:B------:R-:W-:Y:S01]  /*3cf0*/  ISETP.GE.AND P0, PT, R148, UR4, PT ;  /* 0x0000000494007c0c */ /* 0x000fe2000bf06270 */
[----:B-1--4-:R-:W-:Y:S01]  /*3d00*/  IMAD.U32 R41, RZ, RZ, UR33 ;  /* 0x00000021ff297e24 */ /* 0x012fe2000f8e00ff */
        /* <DEDUP_REMOVED lines=14> */
[----:B------:R1:W4:Y:S01]  /*3df0*/  @!P0 LDG.E.64 R30, desc[UR6][R26.64] ;  /* 0x000000061a1e8981 */ /* 0x000322000c1e1b00 */
[C---:B--2---:R-:W-:Y:S01]  /*3e00*/  @!P0 LOP3.LUT R23, R16.reuse, 0xffff0000, RZ, 0xc0, !PT ;  /* 0xffff000010178812 */ /* 0x044fe200078ec0ff */
[----:B------:R-:W-:Y:S01]  /*3e10*/  @!P0 IMAD.U32 R8, R16, 0x10000, RZ ;  /* 0x0001000010088824 */ /* 0x000fe200078e00ff */
[----:B-1----:R-:W-:Y:S02]  /*3e20*/  @!P0 LOP3.LUT R27, R17, 0xffff0000, RZ, 0xc0, !PT ;  /* 0xffff0000111b8812 */ /* 0x002fe400078ec0ff */
[----:B------:R-:W-:Y:S02]  /*3e30*/  @!P0 LOP3.LUT R24, R18, 0xffff0000, RZ, 0xc0, !PT ;  /* 0xffff000012188812 */ /* 0x000fe400078ec0ff */
[C---:B---3--:R-:W-:Y:S02]  /*3e40*/  @!P0 SHF.L.U32 R15, R6.reuse, 0x10, RZ ;  /* 0x00000010060f8819 */ /* 0x048fe400000006ff */
[----:B------:R-:W-:Y:S02]  /*3e50*/  @!P0 LOP3.LUT R6, R6, 0xffff0000, RZ, 0xc0, !PT ;  /* 0xffff000006068812 */ /* 0x000fe400078ec0ff */
[----:B------:R-:W-:Y:S01]  /*3e60*/  @!P0 SHF.L.U32 R5, R7, 0x10, RZ ;  /* 0x0000001007058819 */ /* 0x000fe200000006ff */
[-C--:B------:R-:W-:Y:S01]  /*3e70*/  @!P0 FMUL.FTZ R35, R23, R15.reuse ;  /* 0x0000000f17238220 */ /* 0x080fe20000410000 */
[----:B------:R-:W-:Y:S01]  /*3e80*/  @!P0 LOP3.LUT R7, R7, 0xffff0000, RZ, 0xc0, !PT ;  /* 0xffff000007078812 */ /* 0x000fe200078ec0ff */
[C---:B----4-:R-:W-:Y:S01]  /*3e90*/  @!P0 IMAD.U32 R25, R30.reuse, 0x10000, RZ ;  /* 0x000100001e198824 */ /* 0x050fe200078e00ff */
        /* <DEDUP_REMOVED lines=31> */
.L_x_2160:
[----:B------:R-:W-:Y:S05]  /*4090*/  BSYNC B0 ;  /* 0x0000000000007941 */ /* 0x000fea0003800000 */
.L_x_2159:
[----:B------:R-:W-:Y:S04]  /*40a0*/  BSSY B0, `(.L_x_2161) ;  /* 0x000003e000007945 */ /* 0x000fe80003800000 */
[----:B------:R-:W-:Y:S05]  /*40b0*/  @P3 BRA `(.L_x_2162) ;  /* 0x0000000000f03947 */ /* 0x000fea0003800000 */
[----:B------:R-:W-:Y:S01]  /*40c0*/  ISETP.GE.AND P0, PT, R148, UR4, PT ;  /* 0x0000000494007c0c */ /* 0x000fe2000bf06270 */
[----:B--2---:R-:W2:Y:S01]  /*40d0*/  LDC.64 R30, c[0x0][0x338] ;  /* 0x0000ce00ff1e7b82 */ /* 0x004ea20000000a00 */
[----:B---3--:R-:W-:Y:S11]  /*40e0*/  IMAD.MOV.U32 R99, RZ, RZ, R97 ;  /* 0x000000ffff637224 */ /* 0x008ff600078e0061 */
[C---:B------:R-:W-:Y:S02]  /*40f0*/  @!P0 SHF.L.U32 R35, R74.reuse, 0x1, RZ ;  /* 0x000000014a238819 */ /* 0x040fe400000006ff */
[----:B------:R-:W-:Y:S02]  /*4100*/  @!P0 SHF.L.U64.HI R26, R74, 0x1, R73 ;  /* 0x000000014a1a8819 */ /* 0x000fe40000010249 */
[C---:B------:R-:W-:Y:S02]  /*4110*/  @!P0 IADD3 R6, P3, R35.reuse, R10, RZ ;  /* 0x0000000a23068210 */ /* 0x040fe40007f7e0ff */
[----:B------:R-:W-:Y:S03]  /*4120*/  @!P0 IADD3 R28, P4, R35, R48, RZ ;  /* 0x00000030231c8210 */ /* 0x000fe60007f9e0ff */
[C---:B------:R-:W-:Y:S01]  /*4130*/  @!P0 IMAD.X R7, R26.reuse, 0x1, R11, P3 ;  /* 0x000000011a078824 */ /* 0x040fe200018e060b */
[----:B------:R-:W-:Y:S01]  /*4140*/  @!P0 IADD3.X R29, R26, R47, RZ, P4, !PT ;  /* 0x0000002f1a1d8210 */ /* 0x000fe200027fe4ff */
[----:B--2---:R-:W-:Y:S04]  /*4150*/  IMAD.WIDE.U32 R36, R30, 0x140, R104 ;  /* 0x000001401e247825 */ /* 0x004fe800078e0068 */
[----:B------:R-:W2:Y:S01]  /*4160*/  @!P0 LDG.E.64 R6, desc[UR6][R6.64] ;  /* 0x0000000606068981 */ /* 0x000ea2000c1e1b00 */
[----:B------:R-:W-:Y:S04]  /*4170*/  IMAD R31, R31, 0x140, RZ ;  /* 0x000001401f1f7824 */ /* 0x000fe800078e02ff */
[----:B------:R-:W-:Y:S01]  /*4180*/  IMAD.IADD R37, R37, 0x1, R31 ;  /* 0x0000000125257824 */ /* 0x000fe200078e021f */
[----:B------:R-:W3:Y:S01]  /*4190*/  @!P0 LDG.E.64 R24, desc[UR6][R28.64] ;  /* 0x000000061c188981 */ /* 0x000ee2000c1e1b00 */
[----:B------:R-:W5:Y:S05]  /*41a0*/  LDC.64 R30, c[0x0][0x248] ;  /* 0x00009200ff1e7b82 */ /* 0x000f6a0000000a00 */
[----:B-1--4-:R-:W4:Y:S01]  /*41b0*/  LDG.E.128 R16, desc[UR6][R36.64] ;  /* 0x0000000624107981 */ /* 0x012f22000c1e1d00 */
[----:B-----5:R-:W-:Y:S04]  /*41c0*/  IMAD.WIDE.U32 R40, R30, 0x140, R98 ;  /* 0x000001401e287825 */ /* 0x020fe800078e0062 */
        /* <DEDUP_REMOVED lines=43> */
.L_x_2162:
[----:B------:R-:W-:Y:S05]  /*4480*/  BSYNC B0 ;  /* 0x0000000000007941 */ /* 0x000fea0003800000 */
.L_x_2161:
        /* <DEDUP_REMOVED lines=62> */
.L_x_2164:
[----:B------:R-:W-:Y:S05]  /*4870*/  BSYNC B0 ;  /* 0x0000000000007941 */ /* 0x000fea0003800000 */
.L_x_2163:
        /* <DEDUP_REMOVED lines=62> */
.L_x_2166:
[----:B------:R-:W-:Y:S05]  /*4c60*/  BSYNC B0 ;  /* 0x0000000000007941 */ /* 0x000fea0003800000 */
.L_x_2165:
[C---:B------:R-:W-:Y:S01]  /*4c70*/  LEA R48, P1, R33.reuse, R46, 0x1 ;  /* 0x0000002e21307211 */ /* 0x040fe200078208ff */
[----:B------:R-:W-:Y:S01]  /*4c80*/  UMOV UR4, UR45 ;  /* 0x0000002d00047c82 */ /* 0x000fe20008000000 */
[C---:B------:R-:W-:Y:S02]  /*4c90*/  LEA R10, P0, R33.reuse, R10, 0x1 ;  /* 0x0000000a210a7211 */ /* 0x040fe400078008ff */
[C---:B------:R-:W-:Y:S02]  /*4ca0*/  LEA.HI.X.SX32 R47, R33.reuse, R47, 0x1, P1 ;  /* 0x0000002f212f7211 */ /* 0x040fe400008f0eff */
[----:B------:R-:W-:Y:S01]  /*4cb0*/  LEA.HI.X.SX32 R11, R33, R11, 0x1, P0 ;  /* 0x0000000b210b7211 */ /* 0x000fe200000f0eff */
[----:B------:R-:W-:Y:S08]  /*4cc0*/  BRA `(.L_x_2167) ;  /* 0x0000003400e87947 */ /* 0x000ff00003800000 */
.L_x_2150:
[----:B------:R-:W-:Y:S01]  /*4cd0*/  ULEA.HI UR56, UR4, UR4, URZ, 0x1 ;  /* 0x0000000404387291 */ /* 0x000fe2000f8f083f */
[----:B------:R-:W-:Y:S03]  /*4ce0*/  BSSY B1, `(.L_x_2168) ;  /* 0x0000057000017945 */ /* 0x000fe60003800000 */
[----:B------:R-:W-:Y:S06]  /*4cf0*/  USHF.R.S32.HI UR56, URZ, 0x1, UR56 ;  /* 0x000000013f387899 */ /* 0x000fec0008011438 */
[----:B------:R-:W-:Y:S01]  /*4d00*/  MOV R145, UR56 ;  /* 0x0000003800917c02 */ /* 0x000fe20008000f00 */
[----:B------:R-:W-:Y:S05]  /*4d10*/  @P0 BRA `(.L_x_2169) ;  /* 0x00000004004c0947 */ /* 0x000fea0003800000 */
[----:B------:R-:W-:Y:S01]  /*4d20*/  ISETP.GE.AND P0, PT, R148, UR4, PT ;  /* 0x0000000494007c0c */ /* 0x000fe2000bf06270 */
[----:B------:R1:W5:Y:S01]  /*4d30*/  LDG.E.128 R36, desc[UR6][R104.64] ;  /* 0x0000000668247981 */ /* 0x000362000c1e1d00 */
[----:B------:R-:W-:Y:S01]  /*4d40*/  MOV R99, R97 ;  /* 0x0000006100637202 */ /* 0x000fe20000000f00 */
[----:B------:R-:W-:Y:S10]  /*4d50*/  BSSY B0, `(.L_x_2170) ;  /* 0x000004e000007945 */ /* 0x000ff40003800000 */
[----:B------:R-:W-:Y:S05]  /*4d60*/  @P0 BRA `(.L_x_2171) ;  /* 0x0000000400300947 */ /* 0x000fea0003800000 */
[----:B------:R-:W-:Y:S01]  /*4d70*/  ISETP.GE.AND P2, PT, R148, R145, PT ;  /* 0x000000919400720c */ /* 0x000fe20003f46270 */
[----:B------:R-:W-:Y:S01]  /*4d80*/  IMAD.MOV.U32 R151, RZ, RZ, R145 ;  /* 0x000000ffff977224 */ /* 0x000fe200078e0091 */
[----:B------:R-:W-:Y:S01]  /*4d90*/  MOV R147, RZ ;  /* 0x000000ff00937202 */ /* 0x000fe20000000f00 */
[----:B-----5:R-:W-:Y:S01]  /*4da0*/  IMAD.U32 R44, R39, 0x10000, RZ ;  /* 0x00010000272c7824 */ /* 0x020fe200078e00ff */
[C---:B--2---:R-:W-:Y:S02]  /*4db0*/  SHF.L.U32 R31, R36.reuse, 0x10, RZ ;  /* 0x00000010241f7819 */ /* 0x044fe400000006ff */
[----:B------:R-:W-:Y:S01]  /*4dc0*/  LOP3.LUT R33, R36, 0xffff0000, RZ, 0xc0, !PT ;  /* 0xffff000024217812 */ /* 0x000fe200078ec0ff */
[C---:B------:R-:W-:Y:S01]  /*4dd0*/  IMAD.U32 R36, R37.reuse, 0x10000, RZ ;  /* 0x0001000025247824 */ /* 0x040fe200078e00ff */
[C---:B------:R-:W-:Y:S02]  /*4de0*/  SHF.L.U32 R40, R38.reuse, 0x10, RZ ;  /* 0x0000001026287819 */ /* 0x040fe400000006ff */
[----:B------:R-:W-:Y:S02]  /*4df0*/  LOP3.LUT R41, R38, 0xffff0000, RZ, 0xc0, !PT ;  /* 0xffff000026297812 */ /* 0x000fe400078ec0ff */
[----:B------:R-:W-:Y:S01]  /*4e00*/  LOP3.LUT R37, R37, 0xffff0000, RZ, 0xc0, !PT ;  /* 0xffff000025257812 */ /* 0x000fe200078ec0ff */
[----:B------:R-:W-:Y:S01]  /*4e10*/  @P2 IMAD R151, RZ, RZ, -UR56 ;  /* 0x80000038ff972e24 */ /* 0x000fe2000f8e02ff */
[----:B------:R-:W-:Y:S01]  /*4e20*/  LOP3.LUT R45, R39, 0xffff0000, RZ, 0xc0, !PT ;  /* 0xffff0000272d7812 */ /* 0x000fe200078ec0ff */
[----:B------:R-:W-:Y:S03]  /*4e30*/  @P2 IMAD R147, RZ, RZ, -UR56 ;  /* 0x80000038ff932e24 */ /* 0x000fe6000f8e02ff */
[C---:B------:R-:W-:Y:S04]  /*4e40*/  LEA R16, P0, R151.reuse, R104, 0x1 ;  /* 0x0000006897107211 */ /* 0x040fe800078008ff */
[----:B------:R-:W-:Y:S02]  /*4e50*/  LEA.HI.X.SX32 R17, R151, R105, 0x1, P0 ;  /* 0x0000006997117211 */ /* 0x000fe400000f0eff */
[C---:B------:R-:W-:Y:S04]  /*4e60*/  LEA R152, P0, R147.reuse, R106, 0x1 ;  /* 0x0000006a93987211 */ /* 0x040fe800078008ff */
[----:B------:R-:W-:Y:S01]  /*4e70*/  LEA.HI.X.SX32 R153, R147, R107, 0x1, P0 ;  /* 0x0000006b93997211 */ /* 0x000fe200000f0eff */
[----:B------:R-:W2:Y:S01]  /*4e80*/  LDG.E.128 R16, desc[UR6][R16.64] ;  /* 0x0000000610107981 */ /* 0x000ea2000c1e1d00 */
[----:B------:R-:W-:Y:S01]  /*4e90*/  MOV R147, RZ ;  /* 0x000000ff00937202 */ /* 0x000fe20000000f00 */
[----:B------:R-:W-:Y:S05]  /*4ea0*/  @P2 IMAD R147, RZ, RZ, -UR56 ;  /* 0x80000038ff932e24 */ /* 0x000fea000f8e02ff */
[C---:B------:R-:W-:Y:S01]  /*4eb0*/  LEA R34, P0, R147.reuse, R108, 0x1 ;  /* 0x0000006c93227211 */ /* 0x040fe200078008ff */
[----:B------:R-:W3:Y:S03]  /*4ec0*/  LDG.E.128 R152, desc[UR6][R152.64] ;  /* 0x0000000698987981 */ /* 0x000ee6000c1e1d00 */
[----:B------:R-:W-:Y:S05]  /*4ed0*/  LEA.HI.X.SX32 R35, R147, R109, 0x1, P0 ;  /* 0x0000006d93237211 */ /* 0x000fea00000f0eff */
[----:B------:R-:W4:Y:S01]  /*4ee0*/  LDG.E.128 R52, desc[UR6][R34.64] ;  /* 0x0000000622347981 */ /* 0x000f22000c1e1d00 */
[C---:B--2---:R-:W-:Y:S01]  /*4ef0*/  SHF.L.U32 R26, R16.reuse, 0x10, RZ ;  /* 0x00000010101a7819 */ /* 0x044fe200000006ff */
[----:B------:R-:W-:Y:S01]  /*4f00*/  IMAD.U32 R21, R17, 0x10000, RZ ;  /* 0x0001000011157824 */ /* 0x000fe200078e00ff */
[----:B------:R-:W-:Y:S01]  /*4f10*/  LOP3.LUT R24, R16, 0xffff0000, RZ, 0xc0, !PT ;  /* 0xffff000010187812 */ /* 0x000fe200078ec0ff */
[----:B------:R-:W-:Y:S01]  /*4f20*/  IMAD.U32 R15, R19, 0x10000, RZ ;  /* 0x00010000130f7824 */ /* 0x000fe200078e00ff */
[----:B------:R-:W-:Y:S02]  /*4f30*/  LOP3.LUT R23, R17, 0xffff0000, RZ, 0xc0, !PT ;  /* 0xffff000011177812 */ /* 0x000fe400078ec0ff */
[----:B------:R-:W-:Y:S02]  /*4f40*/  SHF.L.U32 R20, R18, 0x10, RZ ;  /* 0x0000001012147819 */ /* 0x000fe400000006ff */
[C---:B---3--:R-:W-:Y:S01]  /*4f50*/  SHF.L.U32 R29, R152.reuse, 0x10, RZ ;  /* 0x00000010981d7819 */ /* 0x048fe200000006ff */
[C---:B------:R-:W-:Y:S01]  /*4f60*/  IMAD.U32 R30, R153.reuse, 0x10000, RZ ;  /* 0x00010000991e7824 */ /* 0x040fe200078e00ff */
[----:B------:R-:W-:Y:S02]  /*4f70*/  LOP3.LUT R27, R152, 0xffff0000, RZ, 0xc0, !PT ;  /* 0xffff0000981b7812 */ /* 0x000fe400078ec0ff */
[----:B------:R-:W-:Y:S01]  /*4f80*/  LOP3.LUT R28, R153, 0xffff0000, RZ, 0xc0, !PT ;  /* 0xffff0000991c7812 */ /* 0x000fe200078ec0ff */
[----:B------:R-:W-:Y:S01]  /*4f90*/  @!P2 FADD.FTZ R29, -R29, -RZ ;  /* 0x800000ff1d1da221 */ /* 0x000fe20000010100 */
[C---:B------:R-:W-:Y:S01]  /*4fa0*/  SHF.L.U32 R25, R154.reuse, 0x10, RZ ;  /* 0x000000109a197819 */ /* 0x040fe200000006ff */
[----:B------:R-:W-:Y:S01]  /*4fb0*/  @!P2 FADD.FTZ R27, -R27, -RZ ;  /* 0x800000ff1b1ba221 */ /* 0x000fe20000010100 */
[----:B------:R-:W-:Y:S01]  /*4fc0*/  LOP3.LUT R22, R154, 0xffff0000, RZ, 0xc0, !PT ;  /* 0xffff00009a167812 */ /* 0x000fe200078ec0ff */
[----:B------:R-:W-:Y:S01]  /*4fd0*/  @!P2 FADD.FTZ R30, -R30, -RZ ;  /* 0x800000ff1e1ea221 */ /* 0x000fe20000010100 */
[----:B------:R-:W-:Y:S01]  /*4fe0*/  LOP3.LUT R17, R18, 0xffff0000, RZ, 0xc0, !PT ;  /* 0xffff000012117812 */ /* 0x000fe200078ec0ff */
[C---:B------:R-:W-:Y:S01]  /*4ff0*/  IMAD.U32 R18, R155.reuse, 0x10000, RZ ;  /* 0x000100009b127824 */ /* 0x040fe200078e00ff */
[----:B------:R-:W-:Y:S01]  /*5000*/  LOP3.LUT R16, R155, 0xffff0000, RZ, 0xc0, !PT ;  /* 0xffff00009b107812 */ /* 0x000fe200078ec0ff */
[----:B------:R-:W-:Y:S01]  /*5010*/  @!P2 FADD.FTZ R28, -R28, -RZ ;  /* 0x800000ff1c1ca221 */ /* 0x000fe20000010100 */
[----:B----4-:R-:W-:Y:S01]  /*5020*/  SHF.L.U32 R32, R52, 0x10, RZ ;  /* 0x0000001034207819 */ /* 0x010fe200000006ff */
[----:B------:R-:W-:Y:S01]  /*5030*/  FMUL.FTZ R0, R26, R29 ;  /* 0x0000001d1a007220 */ /* 0x000fe20000410000 */
[----:B------:R-:W-:Y:S01]  /*5040*/  LOP3.LUT R34, R52, 0xffff0000, RZ, 0xc0, !PT ;  /* 0xffff000034227812 */ /* 0x000fe200078ec0ff */
[----:B------:R-:W-:Y:S01]  /*5050*/  @!P2 FADD.FTZ R25, -R25, -RZ ;  /* 0x800000ff1919a221 */ /* 0x000fe20000010100 */
[----:B------:R-:W-:Y:S01]  /*5060*/  FMUL.FTZ R2, R24, R27 ;  /* 0x0000001b18027220 */ /* 0x000fe20000410000 */
[----:B------:R-:W-:Y:S01]  /*5070*/  LOP3.LUT R19, R19, 0xffff0000, RZ, 0xc0, !PT ;  /* 0xffff000013137812 */ /* 0x000fe200078ec0ff */
[----:B------:R-:W-:Y:S01]  /*5080*/  @!P2 FADD.FTZ R22, -R22, -RZ ;  /* 0x800000ff1616a221 */ /* 0x000fe20000010100 */
[----:B------:R-:W-:Y:S01]  /*5090*/  FMUL.FTZ R3, R21, R30 ;  /* 0x0000001e15037220 */ /* 0x000fe20000410000 */
[C---:B------:R-:W-:Y:S01]  /*50a0*/  LOP3.LUT R38, R53.reuse, 0xffff0000, RZ, 0xc0, !PT ;  /* 0xffff000035267812 */ /* 0x040fe200078ec0ff */
[----:B------:R-:W-:Y:S01]  /*50b0*/  @!P2 FADD.FTZ R18, -R18, -RZ ;  /* 0x800000ff1212a221 */ /* 0x000fe20000010100 */
[----:B------:R-:W-:Y:S02]  /*50c0*/  IMAD.U32 R35, R53, 0x10000, RZ ;  /* 0x0001000035237824 */ /* 0x000fe400078e00ff */
[----:B------:R-:W-:Y:S01]  /*50d0*/  FMUL.FTZ R4, R23, R28 ;  /* 0x0000001c17047220 */ /* 0x000fe20000410000 */
[----:B------:R-:W-:Y:S01]  /*50e0*/  SHF.L.U32 R39, R54, 0x10, RZ ;  /* 0x0000001036277819 */ /* 0x000fe200000006ff */
[----:B------:R-:W-:Y:S01]  /*50f0*/  @!P2 FADD.FTZ R16, -R16, -RZ ;  /* 0x800000ff1010a221 */ /* 0x000fe20000010100 */
[----:B------:R-:W-:Y:S01]  /*5100*/  FMUL.FTZ R5, R20, R25 ;  /* 0x0000001914057220 */ /* 0x000fe20000410000 */
[----:B------:R-:W-:Y:S01]  /*5110*/  LOP3.LUT R42, R54, 0xffff0000, RZ, 0xc0, !PT ;  /* 0xffff0000362a7812 */ /* 0x000fe200078ec0ff */
[----:B------:R-:W-:Y:S01]  /*5120*/  FFMA.FTZ R0, R31, R32, R0 ;  /* 0x000000201f007223 */ /* 0x000fe20000010000 */
[----:B------:R-:W-:Y:S01]  /*5130*/  FMUL.FTZ R6, R17, R22 ;  /* 0x0000001611067220 */ /* 0x000fe20000410000 */
[----:B------:R-:W-:Y:S01]  /*5140*/  LOP3.LUT R46, R55, 0xffff0000, RZ, 0xc0, !PT ;  /* 0xffff0000372e7812 */ /* 0x000fe200078ec0ff */
[----:B------:R-:W-:Y:S01]  /*5150*/  FFMA.FTZ R2, R33, R34, R2 ;  /* 0x0000002221027223 */ /* 0x000fe20000010002 */
[----:B------:R-:W-:Y:S01]  /*5160*/  FMUL.FTZ R7, R15, R18 ;  /* 0x000000120f077220 */ /* 0x000fe20000410000 */
[----:B------:R-:W-:Y:S02]  /*5170*/  IMAD.U32 R43, R55, 0x10000, RZ ;  /* 0x00010000372b7824 */ /* 0x000fe400078e00ff */
[----:B------:R-:W-:Y:S01]  /*5180*/  FFMA.FTZ R3, R36, R35, R3 ;  /* 0x0000002324037223 */ /* 0x000fe20000010003 */
[----:B------:R-:W-:Y:S01]  /*5190*/  FMUL.FTZ R8, R19, R16 ;  /* 0x0000001013087220 */ /* 0x000fe20000410000 */
[----:B------:R-:W-:Y:S01]  /*51a0*/  F2FP.BF16.F32.PACK_AB R36, R2, R0 ;  /* 0x000000000224723e */ /* 0x000fe200000010ff */
[----:B------:R-:W-:Y:S01]  /*51b0*/  FFMA.FTZ R4, R37, R38, R4 ;  /* 0x0000002625047223 */ /* 0x000fe20000010004 */
[----:B------:R-:W-:Y:S01]  /*51c0*/  FFMA.FTZ R5, R40, R39, R5 ;  /* 0x0000002728057223 */ /* 0x000fe20000010005 */
[----:B------:R-:W-:Y:S01]  /*51d0*/  FFMA.FTZ R6, R41, R42, R6 ;  /* 0x0000002a29067223 */ /* 0x000fe20000010006 */
[----:B------:R-:W-:Y:S01]  /*51e0*/  FFMA.FTZ R7, R44, R43, R7 ;  /* 0x0000002b2c077223 */ /* 0x000fe20000010007 */
[----:B------:R-:W-:Y:S01]  /*51f0*/  FFMA.FTZ R8, R45, R46, R8 ;  /* 0x0000002e2d087223 */ /* 0x000fe20000010008 */
[----:B------:R-:W-:Y:S02]  /*5200*/  F2FP.BF16.F32.PACK_AB R37, R4, R3 ;  /* 0x000000030425723e */ /* 0x000fe400000010ff */
[----:B------:R-:W-:Y:S02]  /*5210*/  F2FP.BF16.F32.PACK_AB R38, R6, R5 ;  /* 0x000000050626723e */ /* 0x000fe400000010ff */
[----:B------:R-:W-:Y:S02]  /*5220*/  F2FP.BF16.F32.PACK_AB R39, R8, R7 ;  /* 0x000000070827723e */ /* 0x000fe400000010ff */
.L_x_2171:
[----:B------:R-:W-:Y:S05]  /*5230*/  BSYNC B0 ;  /* 0x0000000000007941 */ /* 0x000fea0003800000 */
.L_x_2170:
[----:B-----5:R3:W-:Y:S02]  /*5240*/  STG.E.128 desc[UR6][R98.64], R36 ;  /* 0x0000002462007986 */ /* 0x0207e4000c101d06 */
.L_x_2169:
[----:B------:R-:W-:Y:S05]  /*5250*/  BSYNC B1 ;  /* 0x0000000000017941 */ /* 0x000fea0003800000 */
.L_x_2168:
[C---:B------:R-:W-:Y:S01]  /*5260*/  ISETP.GE.OR P0, PT, R68.reuse, R143, P1 ;  /* 0x0000008f4400720c */ /* 0x040fe20000f06670 */
[----:B------:R-:W-:Y:S03]  /*5270*/  BSSY B1, `(.L_x_2172) ;  /* 0x0000061000017945 */ /* 0x000fe60003800000 */
[----:B------:R-:W-:Y:S11]  /*5280*/  ISETP.LT.OR P0, PT, R68, R141, P0 ;  /* 0x0000008d4400720c */ /* 0x000ff60000701670 */
[----:B------:R-:W-:Y:S02]  /*5290*/  @!UPT UIADD3 URZ, URZ, URZ, URZ ;  /* 0x0000003f3f3ff290 */ /* 0x000fe4000fffe03f */
[----:B------:R-:W-:Y:S05]  /*52a0*/  @P0 BRA `(.L_x_2173) ;  /* 0x0000000400740947 */ /* 0x000fea0003800000 */
[C---:B------:R-:W-:Y:S01]  /*52b0*/  LEA R150, P0, R111.reuse, R104, 0x1 ;  /* 0x000000686f967211 */ /* 0x040fe200078008ff */
[----:B------:R-:W-:Y:S01]  /*52c0*/  IMAD.U32 R147, RZ, RZ, UR19 ;  /* 0x00000013ff937e24 */ /* 0x000fe2000f8e00ff */
[----:B------:R-:W-:Y:S01]  /*52d0*/  ISETP.GE.AND P2, PT, R148, UR4, PT ;  /* 0x0000000494007c0c */ /* 0x000fe2000bf46270 */
[----:B------:R-:W-:Y:S01]  /*52e0*/  IMAD.U32 R2, RZ, RZ, UR19 ;  /* 0x00000013ff027e24 */ /* 0x000fe2000f8e00ff */
[----:B------:R-:W-:Y:S01]  /*52f0*/  LEA.HI.X R151, R111, R105, R110, 0x1, P0 ;  /* 0x000000696f977211 */ /* 0x000fe200000f0c6e */
[----:B------:R-:W-:Y:S01]  /*5300*/  IMAD.U32 R0, RZ, RZ, UR18 ;  /* 0x00000012ff007e24 */ /* 0x000fe2000f8e00ff */
[----:B------:R-:W-:Y:S01]  /*5310*/  LEA R146, P0, R147, R98, 0x1 ;  /* 0x0000006293927211 */ /* 0x000fe200078008ff */
[----:B------:R-:W-:Y:S02]  /*5320*/  BSSY B0, `(.L_x_2174) ;  /* 0x0000054000007945 */ /* 0x000fe40003800000 */
[----:B---3--:R3:W5:Y:S01]  /*5330*/  LDG.E.128 R36, desc[UR6][R150.64] ;  /* 0x0000000696247981 */ /* 0x008762000c1e1d00 */
[----:B------:R-:W-:Y:S05]  /*5340*/  LEA.HI.X R147, R2, R97, R0, 0x1, P0 ;  /* 0x0000006102937211 */ /* 0x000fea00000f0c00 */
[----:B------:R-:W-:Y:S05]  /*5350*/  @P2 BRA `(.L_x_2175) ;  /* 0x0000000400402947 */ /* 0x000fea0003800000 */
[----:B------:R-:W-:Y:S01]  /*5360*/  ISETP.GE.AND P2, PT, R148, R145, PT ;  /* 0x000000919400720c */ /* 0x000fe20003f46270 */
[----:B------:R-:W-:Y:S01]  /*5370*/  IMAD.MOV.U32 R142, RZ, RZ, R145 ;  /* 0x000000ffff8e7224 */ /* 0x000fe200078e0091 */
[----:B-----5:R-:W-:Y:S01]  /*5380*/  LOP3.LUT R33, R36, 0xffff0000, RZ, 0xc0, !PT ;  /* 0xffff000024217812 */ /* 0x020fe200078ec0ff */
[----:B------:R-:W-:Y:S01]  /*5390*/  IMAD.MOV.U32 R140, RZ, RZ, RZ ;  /* 0x000000ffff8c7224 */ /* 0x000fe200078e00ff */
[----:B------:R-:W-:Y:S01]  /*53a0*/  SHF.L.U32 R40, R38, 0x10, RZ ;  /* 0x0000001026287819 */ /* 0x000fe200000006ff */
[----:B--2---:R-:W-:Y:S01]  /*53b0*/  IMAD.U32 R31, R36, 0x10000, RZ ;  /* 0x00010000241f7824 */ /* 0x004fe200078e00ff */
[----:B------:R-:W-:Y:S01]  /*53c0*/  LOP3.LUT R41, R38, 0xffff0000, RZ, 0xc0, !PT ;  /* 0xffff000026297812 */ /* 0x000fe200078ec0ff */
[C---:B------:R-:W-:Y:S01]  /*53d0*/  IMAD.U32 R36, R37.reuse, 0x10000, RZ ;  /* 0x0001000025247824 */ /* 0x040fe200078e00ff */
        /* <DEDUP_REMOVED lines=15> */
[----:B------:R-:W4:Y:S03]  /*54d0*/  LDG.E.128 R152, desc[UR6][R152.64] ;  /* 0x0000000698987981 */ /* 0x000f26000c1e1d00 */
[----:B------:R-:W-:Y:S02]  /*54e0*/  LEA.HI.X.SX32 R140, R140, R81, 0x1, P0 ;  /* 0x000000518c8c7211 */ /* 0x000fe400000f0eff */
[C---:B------:R-:W-:Y:S04]  /*54f0*/  LEA R34, P0, R99.reuse, R108, 0x1 ;  /* 0x0000006c63227211 */ /* 0x040fe800078008ff */
[----:B------:R-:W-:Y:S05]  /*5500*/  LEA.HI.X R35, R99, R109, R140, 0x1, P0 ;  /* 0x0000006d63237211 */ /* 0x000fea00000f0c8c */
[----:B------:R-:W3:Y:S01]  /*5510*/  LDG.E.128 R52, desc[UR6][R34.64] ;  /* 0x0000000622347981 */ /* 0x000ee2000c1e1d00 */
[C---:B--2---:R-:W-:Y:S01]  /*5520*/  SHF.L.U32 R21, R17.reuse, 0x10, RZ ;  /* 0x0000001011157819 */ /* 0x044fe200000006ff */
[----:B------:R-:W-:Y:S01]  /*5530*/  IMAD.U32 R26, R16, 0x10000, RZ ;  /* 0x00010000101a7824 */ /* 0x000fe200078e00ff */
[----:B------:R-:W-:Y:S01]  /*5540*/  LOP3.LUT R23, R17, 0xffff0000, RZ, 0xc0, !PT ;  /* 0xffff000011177812 */ /* 0x000fe200078ec0ff */
[----:B------:R-:W-:Y:S01]  /*5550*/  IMAD.U32 R20, R18, 0x10000, RZ ;  /* 0x0001000012147824 */ /* 0x000fe200078e00ff */
[----:B------:R-:W-:Y:S02]  /*5560*/  LOP3.LUT R24, R16, 0xffff0000, RZ, 0xc0, !PT ;  /* 0xffff000010187812 */ /* 0x000fe400078ec0ff */
[----:B------:R-:W-:Y:S02]  /*5570*/  LOP3.LUT R17, R18, 0xffff0000, RZ, 0xc0, !PT ;  /* 0xffff000012117812 */ /* 0x000fe400078ec0ff */
[----:B------:R-:W-:Y:S01]  /*5580*/  SHF.L.U32 R15, R19, 0x10, RZ ;  /* 0x00000010130f7819 */ /* 0x000fe200000006ff */
[C---:B----4-:R-:W-:Y:S01]  /*5590*/  IMAD.U32 R29, R152.reuse, 0x10000, RZ ;  /* 0x00010000981d7824 */ /* 0x050fe200078e00ff */
[----:B------:R-:W-:Y:S01]  /*55a0*/  LOP3.LUT R27, R152, 0xffff0000, RZ, 0xc0, !PT ;  /* 0xffff0000981b7812 */ /* 0x000fe200078ec0ff */
[C---:B------:R-:W-:Y:S01]  /*55b0*/  IMAD.U32 R25, R154.reuse, 0x10000, RZ ;  /* 0x000100009a197824 */ /* 0x040fe200078e00ff */
[----:B------:R-:W-:Y:S01]  /*55c0*/  SHF.L.U32 R30, R153, 0x10, RZ ;  /* 0x00000010991e7819 */ /* 0x000fe200000006ff */
[----:B------:R-:W-:Y:S01]  /*55d0*/  @!P2 FADD.FTZ R29, -R29, -RZ ;  /* 0x800000ff1d1da221 */ /* 0x000fe20000010100 */
[----:B------:R-:W-:Y:S01]  /*55e0*/  LOP3.LUT R28, R153, 0xffff0000, RZ, 0xc0, !PT ;  /* 0xffff0000991c7812 */ /* 0x000fe200078ec0ff */
[----:B------:R-:W-:Y:S01]  /*55f0*/  @!P2 FADD.FTZ R27, -R27, -RZ ;  /* 0x800000ff1b1ba221 */ /* 0x000fe20000010100 */
[----:B------:R-:W-:Y:S01]  /*5600*/  LOP3.LUT R22, R154, 0xffff0000, RZ, 0xc0, !PT ;  /* 0xffff00009a167812 */ /* 0x000fe200078ec0ff */
[----:B------:R-:W-:Y:S01]  /*5610*/  @!P2 FADD.FTZ R30, -R30, -RZ ;  /* 0x800000ff1e1ea221 */ /* 0x000fe20000010100 */
[C---:B------:R-:W-:Y:S01]  /*5620*/  SHF.L.U32 R18, R155.reuse, 0x10, RZ ;  /* 0x000000109b127819 */ /* 0x040fe200000006ff */
[----:B------:R-:W-:Y:S01]  /*5630*/  @!P2 FADD.FTZ R28, -R28, -RZ ;  /* 0x800000ff1c1ca221 */ /* 0x000fe20000010100 */
[----:B------:R-:W-:Y:S01]  /*5640*/  LOP3.LUT R16, R155, 0xffff0000, RZ, 0xc0, !PT ;  /* 0xffff00009b107812 */ /* 0x000fe200078ec0ff */
[----:B------:R-:W-:Y:S01]  /*5650*/  FMUL.FTZ R0, R26, R29 ;  /* 0x0000001d1a007220 */ /* 0x000fe20000410000 */
[----:B------:R-:W-:Y:S01]  /*5660*/  LOP3.LUT R19, R19, 0xffff0000, RZ, 0xc0, !PT ;  /* 0xffff000013137812 */ /* 0x000fe200078ec0ff */
[----:B------:R-:W-:Y:S01]  /*5670*/  @!P2 FADD.FTZ R25, -R25, -RZ ;  /* 0x800000ff1919a221 */ /* 0x000fe20000010100 */
[C---:B---3--:R-:W-:Y:S01]  /*5680*/  LOP3.LUT R34, R52.reuse, 0xffff0000, RZ, 0xc0, !PT ;  /* 0xffff000034227812 */ /* 0x048fe200078ec0ff */
        /* <DEDUP_REMOVED lines=8> */
[----:B------:R-:W-:Y:S01]  /*5710*/  LOP3.LUT R42, R54, 0xffff0000, RZ, 0xc0, !PT ;  /* 0xffff0000362a7812 */ /* 0x000fe200078ec0ff */
        /* <DEDUP_REMOVED lines=20> */
.L_x_2175:
[----:B------:R-:W-:Y:S05]  /*5860*/  BSYNC B0 ;  /* 0x0000000000007941 */ /* 0x000fea0003800000 */
.L_x_2174:
[----:B-----5:R4:W-:Y:S02]  /*5870*/  STG.E.128 desc[UR6][R146.64], R36 ;  /* 0x0000002492007986 */ /* 0x0209e4000c101d06 */
.L_x_2173:
[----:B------:R-:W-:Y:S05]  /*5880*/  BSYNC B1 ;  /* 0x0000000000017941 */ /* 0x000fea0003800000 */
.L_x_2172:
[C---:B------:R-:W-:Y:S01]  /*5890*/  ISETP.GE.OR P0, PT, R117.reuse, R143, P1 ;  /* 0x0000008f7500720c */ /* 0x040fe20000f06670 */
[----:B------:R-:W-:Y:S03]  /*58a0*/  BSSY B1, `(.L_x_2176) ;  /* 0x0000061000017945 */ /* 0x000fe60003800000 */
[----:B------:R-:W-:Y:S11]  /*58b0*/  ISETP.LT.OR P0, PT, R117, R141, P0 ;  /* 0x0000008d7500720c */ /* 0x000ff60000701670 */
[----:B------:R-:W-:Y:S02]  /*58c0*/  @!UPT UIADD3 URZ, URZ, URZ, URZ ;  /* 0x0000003f3f3ff290 */ /* 0x000fe4000fffe03f */
[----:B------:R-:W-:Y:S05]  /*58d0*/  @P0 BRA `(.L_x_2177) ;  /* 0x0000000400740947 */ /* 0x000fea0003800000 */
[----:B---3--:R-:W-:Y:S01]  /*58e0*/  LEA R150, P0, R86, R104, 0x1 ;  /* 0x0000006856967211 */ /* 0x008fe200078008ff */
[----:B------:R-:W-:Y:S01]  /*58f0*/  IMAD.U32 R2, RZ, RZ, UR30 ;  /* 0x0000001eff027e24 */ /* 0x000fe2000f8e00ff */
[----:B------:R-:W-:Y:S01]  /*5900*/  ISETP.GE.AND P2, PT, R148, UR4, PT ;  /* 0x0000000494007c0c */ /* 0x000fe2000bf46270 */
[----:B------:R-:W-:Y:S01]  /*5910*/  IMAD.U32 R0, RZ, RZ, UR34 ;  /* 0x00000022ff007e24 */ /* 0x000fe2000f8e00ff */
[----:B------:R-:W-:Y:S01]  /*5920*/  LEA.HI.X R151, R86, R105, R85, 0x1, P0 ;  /* 0x0000006956977211 */ /* 0x000fe200000f0c55 */
[----:B------:R-:W-:Y:S01]  /*5930*/  IMAD.U32 R3, RZ, RZ, UR31 ;  /* 0x0000001fff037e24 */ /* 0x000fe2000f8e00ff */
[C---:B----4-:R-:W-:Y:S01]  /*5940*/  LEA R146, P0, R2.reuse, R98, 0x1 ;  /* 0x0000006202927211 */ /* 0x050fe200078008ff */
[----:B------:R-:W-:Y:S02]  /*5950*/  BSSY B0, `(.L_x_2178) ;  /* 0x0000054000007945 */ /* 0x000fe40003800000 */
[----:B------:R3:W5:Y:S01]  /*5960*/  LDG.E.128 R36, desc[UR6][R150.64] ;  /* 0x0000000696247981 */ /* 0x000762000c1e1d00 */
        /* <DEDUP_REMOVED lines=82> */
.L_x_2179:
[----:B------:R-:W-:Y:S05]  /*5e90*/  BSYNC B0 ;  /* 0x0000000000007941 */ /* 0x000fea0003800000 */
.L_x_2178:
[----:B-----5:R4:W-:Y:S02]  /*5ea0*/  STG.E.128 desc[UR6][R146.64], R36 ;  /* 0x0000002492007986 */ /* 0x0209e4000c101d06 */
.L_x_2177:
[----:B------:R-:W-:Y:S05]  /*5eb0*/  BSYNC B1 ;  /* 0x0000000000017941 */ /* 0x000fea0003800000 */
.L_x_2176:
[C---:B------:R-:W-:Y:S01]  /*5ec0*/  ISETP.GE.OR P0, PT, R116.reuse, R143, P1 ;  /* 0x0000008f7400720c */ /* 0x040fe20000f06670 */
[----:B------:R-:W-:Y:S03]  /*5ed0*/  BSSY B1, `(.L_x_2180) ;  /* 0x0000063000017945 */ /* 0x000fe60003800000 */
[----:B------:R-:W-:Y:S11]  /*5ee0*/  ISETP.LT.OR P0, PT, R116, R141, P0 ;  /* 0x0000008d7400720c */ /* 0x000ff60000701670 */
[----:B------:R-:W-:Y:S02]  /*5ef0*/  @!UPT UIADD3 URZ, URZ, URZ, URZ ;  /* 0x0000003f3f3ff290 */ /* 0x000fe4000fffe03f */
[----:B------:R-:W-:Y:S05]  /*5f00*/  @P0 BRA `(.L_x_2181) ;  /* 0x00000004007c0947 */ /* 0x000fea0003800000 */
[----:B------:R-:W1:Y:S01]  /*5f10*/  LDC.64 R2, c[0x0][0x338] ;  /* 0x0000ce00ff027b82 */ /* 0x000e620000000a00 */
[----:B------:R-:W-:Y:S01]  /*5f20*/  ISETP.GE.AND P0, PT, R148, UR4, PT ;  /* 0x0000000494007c0c */ /* 0x000fe2000bf06270 */
[----:B------:R-:W-:Y:S01]  /*5f30*/  BSSY B0, `(.L_x_2182) ;  /* 0x000005b000007945 */ /* 0x000fe20003800000 */
[----:B---3--:R-:W-:Y:S01]  /*5f40*/  MOV R99, R97 ;  /* 0x0000006100637202 */ /* 0x008fe20000000f00 */
[----:B-1----:R-:W-:Y:S04]  /*5f50*/  IMAD.WIDE.U32 R150, R2, 0xc0, R104 ;  /* 0x000000c002967825 */ /* 0x002fe800078e0068 */
[----:B------:R-:W-:Y:S05]  /*5f60*/  IMAD R3, R3, 0xc0, RZ ;  /* 0x000000c003037824 */ /* 0x000fea00078e02ff */
[----:B------:R-:W-:Y:S02]  /*5f70*/  IADD3 R151, R151, R3, RZ ;  /* 0x0000000397977210 */ /* 0x000fe40007ffe0ff */
[----:B------:R-:W1:Y:S03]  /*5f80*/  LDC.64 R2, c[0x0][0x248] ;  /* 0x00009200ff027b82 */ /* 0x000e660000000a00 */
[----:B----4-:R3:W5:Y:S01]  /*5f90*/  LDG.E.128 R36, desc[UR6][R150.64] ;  /* 0x0000000696247981 */ /* 0x010762000c1e1d00 */
[----:B-1----:R-:W-:Y:S04]  /*5fa0*/  IMAD.WIDE.U32 R146, R2, 0xc0, R98 ;  /* 0x000000c002927825 */ /* 0x002fe800078e0062 */
[----:B------:R-:W-:Y:S05]  /*5fb0*/  IMAD R3, R3, 0xc0, RZ ;  /* 0x000000c003037824 */ /* 0x000fea00078e02ff */
[----:B------:R-:W-:Y:S01]  /*5fc0*/  IADD3 R147, R147, R3, RZ ;  /* 0x0000000393937210 */ /* 0x000fe20007ffe0ff */
[----:B---3--:R-:W-:Y:S06]  /*5fd0*/  @P0 BRA `(.L_x_2183) ;  /* 0x0000000400400947 */ /* 0x008fec0003800000 */
        /* <DEDUP_REMOVED lines=26> */
[----:B------:R-:W-:Y:S05]  /*6180*/  LEA.HI.X R35, R99, R109, R140, 0x1, P0 ;  /* 0x0000006d63237211 */ /* 0x000fea00000f0c8c */
[----:B------:R-:W4:Y:S01]  /*6190*/  LDG.E.128 R52, desc[UR6][R34.64] ;  /* 0x0000000622347981 */ /* 0x000f22000c1e1d00 */
[C---:B--2---:R-:W-:Y:S01]  /*61a0*/  SHF.L.U32 R21, R17.reuse, 0x10, RZ ;  /* 0x0000001011157819 */ /* 0x044fe200000006ff */
[----:B------:R-:W-:Y:S01]  /*61b0*/  IMAD.U32 R26, R16, 0x10000, RZ ;  /* 0x00010000101a7824 */ /* 0x000fe200078e00ff */
[----:B------:R-:W-:Y:S01]  /*61c0*/  LOP3.LUT R23, R17, 0xffff0000, RZ, 0xc0, !PT ;  /* 0xffff000011177812 */ /* 0x000fe200078ec0ff */
[----:B------:R-:W-:Y:S01]  /*61d0*/  IMAD.U32 R20, R18, 0x10000, RZ ;  /* 0x0001000012147824 */ /* 0x000fe200078e00ff */
[----:B------:R-:W-:Y:S02]  /*61e0*/  LOP3.LUT R24, R16, 0xffff0000, RZ, 0xc0, !PT ;  /* 0xffff000010187812 */ /* 0x000fe400078ec0ff */
[----:B------:R-:W-:Y:S02]  /*61f0*/  LOP3.LUT R17, R18, 0xffff0000, RZ, 0xc0, !PT ;  /* 0xffff000012117812 */ /* 0x000fe400078ec0ff */
[----:B------:R-:W-:Y:S01]  /*6200*/  SHF.L.U32 R15, R19, 0x10, RZ ;  /* 0x00000010130f7819 */ /* 0x000fe200000006ff */
[C---:B---3--:R-:W-:Y:S01]  /*6210*/  IMAD.U32 R29, R152.reuse, 0x10000, RZ ;  /* 0x00010000981d7824 */ /* 0x048fe200078e00ff */
        /* <DEDUP_REMOVED lines=44> */
.L_x_2183:
[----:B------:R-:W-:Y:S05]  /*64e0*/  BSYNC B0 ;  /* 0x0000000000007941 */ /* 0x000fea0003800000 */
.L_x_2182:
[----:B-----5:R1:W-:Y:S02]  /*64f0*/  STG.E.128 desc[UR6][R146.64], R36 ;  /* 0x0000002492007986 */ /* 0x0203e4000c101d06 */
.L_x_2181:
[----:B------:R-:W-:Y:S05]  /*6500*/  BSYNC B1 ;  /* 0x0000000000017941 */ /* 0x000fea0003800000 */
.L_x_2180:
        /* <DEDUP_REMOVED lines=11> */
[C---:B-1--4-:R-:W-:Y:S01]  /*65c0*/  LEA R146, P0, R2.reuse, R98, 0x1 ;  /* 0x0000006202927211 */ /* 0x052fe200078008ff */
        /* <DEDUP_REMOVED lines=84> */
.L_x_2187:
[----:B------:R-:W-:Y:S05]  /*6b10*/  BSYNC B0 ;  /* 0x0000000000007941 */ /* 0x000fea0003800000 */
.L_x_2186:
[----:B-----5:R3:W-:Y:S02]  /*6b20*/  STG.E.128 desc[UR6][R146.64], R36 ;  /* 0x0000002492007986 */ /* 0x0207e4000c101d06 */
.L_x_2185:
[----:B------:R-:W-:Y:S05]  /*6b30*/  BSYNC B1 ;  /* 0x0000000000017941 */ /* 0x000fea0003800000 */
.L_x_2184:
        /* <DEDUP_REMOVED lines=98> */
.L_x_2191:
[----:B------:R-:W-:Y:S05]  /*7160*/  BSYNC B0 ;  /* 0x0000000000007941 */ /* 0x000fea0003800000 */
.L_x_2190:
[----:B-----5:R1:W-:Y:S02]  /*7170*/  STG.E.128 desc[UR6][R146.64], R36 ;  /* 0x0000002492007986 */ /* 0x0203e4000c101d06 */
.L_x_2189:
[----:B------:R-:W-:Y:S05]  /*7180*/  BSYNC B1 ;  /* 0x0000000000017941 */ /* 0x000fea0003800000 */
.L_x_2188:
        /* <DEDUP_REMOVED lines=98> */
.L_x_2195:
[----:B------:R-:W-:Y:S05]  /*77b0*/  BSYNC B0 ;  /* 0x0000000000007941 */ /* 0x000fea0003800000 */
.L_x_2194:
[----:B-----5:R1:W-:Y:S02]  /*77c0*/  STG.E.128 desc[UR6][R146.64], R36 ;  /* 0x0000002492007986 */ /* 0x0203e4000c101d06 */
.L_x_2193:
[----:B------:R-:W-:Y:S05]  /*77d0*/  BSYNC B1 ;  /* 0x0000000000017941 */ /* 0x000fea0003800000 */
.L_x_2192:
[C---:B------:R-:W-:Y:S01]  /*77e0*/  ISETP.GE.OR P0, PT, R112.reuse, R143, P1 ;  /* 0x0000008f7000720c */ /* 0x040fe20000f06670 */
[----:B------:R-:W-:Y:S03]  /*77f0*/  BSSY B1, `(.L_x_2196) ;  /* 0x0000062000017945 */ /* 0x000fe60003800000 */
[----:B------:R-:W-:Y:S11]  /*7800*/  ISETP.LT.OR P0, PT, R112, R141, P0 ;  /* 0x0000008d7000720c */ /* 0x000ff60000701670 */
[----:B------:R-:W-:Y:S02]  /*7810*/  @!UPT UIADD3 URZ, URZ, URZ, URZ ;  /* 0x0000003f3f3ff290 */ /* 0x000fe4000fffe03f */
[----:B------:R-:W-:Y:S05]  /*7820*/  @P0 BRA `(.L_x_2197) ;  /* 0x0000000400780947 */ /* 0x000fea0003800000 */
[----:B------:R-:W2:Y:S01]  /*7830*/  LDC.64 R2, c[0x0][0x338] ;  /* 0x0000ce00ff027b82 */ /* 0x000ea20000000a00 */
[----:B------:R-:W-:Y:S01]  /*7840*/  ISETP.GE.AND P0, PT, R148, UR4, PT ;  /* 0x0000000494007c0c */ /* 0x000fe2000bf06270 */
[----:B------:R-:W-:Y:S01]  /*7850*/  BSSY B0, `(.L_x_2198) ;  /* 0x000005a000007945 */ /* 0x000fe20003800000 */
[----:B---3--:R-:W-:Y:S01]  /*7860*/  MOV R99, R97 ;  /* 0x0000006100637202 */ /* 0x008fe20000000f00 */
[----:B--2---:R-:W-:Y:S04]  /*7870*/  IMAD.WIDE.U32 R142, R2, 0x1c0, R104 ;  /* 0x000001c0028e7825 */ /* 0x004fe800078e0068 */
[----:B------:R-:W-:Y:S05]  /*7880*/  IMAD R3, R3, 0x1c0, RZ ;  /* 0x000001c003037824 */ /* 0x000fea00078e02ff */
[----:B------:R-:W-:Y:S02]  /*7890*/  IADD3 R143, R143, R3, RZ ;  /* 0x000000038f8f7210 */ /* 0x000fe40007ffe0ff */
[----:B------:R-:W2:Y:S03]  /*78a0*/  LDC.64 R2, c[0x0][0x248] ;  /* 0x00009200ff027b82 */ /* 0x000ea60000000a00 */
[----:B-1--4-:R1:W5:Y:S01]  /*78b0*/  LDG.E.128 R36, desc[UR6][R142.64] ;  /* 0x000000068e247981 */ /* 0x012362000c1e1d00 */
[----:B--2---:R-:W-:Y:S04]  /*78c0*/  IMAD.WIDE.U32 R146, R2, 0x1c0, R98 ;  /* 0x000001c002927825 */ /* 0x004fe800078e0062 */
[----:B------:R-:W-:Y:S05]  /*78d0*/  IMAD R3, R3, 0x1c0, RZ ;  /* 0x000001c003037824 */ /* 0x000fea00078e02ff */
[----:B------:R-:W-:Y:S01]  /*78e0*/  IADD3 R147, R147, R3, RZ ;  /* 0x0000000393937210 */ /* 0x000fe20007ffe0ff */
[----:B-1----:R-:W-:Y:S06]  /*78f0*/  @P0 BRA `(.L_x_2199) ;  /* 0x00000004003c0947 */ /* 0x002fec0003800000 */
[----:B------:R-:W-:Y:S01]  /*7900*/  ISETP.GE.AND P1, PT, R148, R145, PT ;  /* 0x000000919400720c */ /* 0x000fe20003f26270 */
[----:B------:R-:W-:Y:S01]  /*7910*/  IMAD.MOV.U32 R140, RZ, RZ, RZ ;  /* 0x000000ffff8c7224 */ /* 0x000fe200078e00ff */
[C---:B-----5:R-:W-:Y:S01]  /*7920*/  SHF.L.U32 R31, R36.reuse, 0x10, RZ ;  /* 0x00000010241f7819 */ /* 0x060fe200000006ff */
[----:B------:R-:W-:Y:S01]  /*7930*/  IMAD.MOV.U32 R144, RZ, RZ, RZ ;  /* 0x000000ffff907224 */ /* 0x000fe200078e00ff */
[----:B------:R-:W-:Y:S01]  /*7940*/  LOP3.LUT R33, R36, 0xffff0000, RZ, 0xc0, !PT ;  /* 0xffff000024217812 */ /* 0x000fe200078ec0ff */
[C---:B------:R-:W-:Y:S01]  /*7950*/  IMAD.U32 R36, R37.reuse, 0x10000, RZ ;  /* 0x0001000025247824 */ /* 0x040fe200078e00ff */
[C---:B------:R-:W-:Y:S01]  /*7960*/  LOP3.LUT R41, R38.reuse, 0xffff0000, RZ, 0xc0, !PT ;  /* 0xffff000026297812 */ /* 0x040fe200078ec0ff */
[----:B------:R-:W-:Y:S01]  /*7970*/  IMAD.U32 R40, R38, 0x10000, RZ ;  /* 0x0001000026287824 */ /* 0x000fe200078e00ff */
[----:B------:R-:W-:Y:S02]  /*7980*/  LOP3.LUT R37, R37, 0xffff0000, RZ, 0xc0, !PT ;  /* 0xffff000025257812 */ /* 0x000fe400078ec0ff */
[C---:B------:R-:W-:Y:S02]  /*7990*/  SHF.L.U32 R44, R39.reuse, 0x10, RZ ;  /* 0x00000010272c7819 */ /* 0x040fe400000006ff */
[----:B------:R-:W-:Y:S01]  /*79a0*/  LOP3.LUT R45, R39, 0xffff0000, RZ, 0xc0, !PT ;  /* 0xffff0000272d7812 */ /* 0x000fe200078ec0ff */
[----:B------:R-:W-:Y:S01]  /*79b0*/  @P1 IMAD R145, RZ, RZ, -UR56 ;  /* 0x80000038ff911e24 */ /* 0x000fe2000f8e02ff */
[----:B------:R-:W-:Y:S01]  /*79c0*/  @P1 IADD3 R140, RZ, -UR56, RZ ;  /* 0x80000038ff8c1c10 */ /* 0x000fe2000fffe0ff */
[----:B------:R-:W-:Y:S03]  /*79d0*/  @P1 IMAD R144, RZ, RZ, -UR56 ;  /* 0x80000038ff901e24 */ /* 0x000fe6000f8e02ff */
[C---:B------:R-:W-:Y:S02]  /*79e0*/  LEA R16, P0, R145.reuse, R142, 0x1 ;  /* 0x0000008e91107211 */ /* 0x040fe400078008ff */
[----:B------:R-:W-:Y:S02]  /*79f0*/  IADD3 R99, P2, R70, R140, RZ ;  /* 0x0000008c46637210 */ /* 0x000fe40007f5e0ff */
[----:B------:R-:W-:Y:S02]  /*7a00*/  LEA.HI.X.SX32 R17, R145, R143, 0x1, P0 ;  /* 0x0000008f91117211 */ /* 0x000fe400000f0eff */
[----:B------:R-:W-:Y:S02]  /*7a10*/  LEA.HI.X.SX32 R140, R140, R69, 0x1, P2 ;  /* 0x000000458c8c7211 */ /* 0x000fe400010f0eff */
[C---:B------:R-:W-:Y:S02]  /*7a20*/  LEA R142, P0, R99.reuse, R106, 0x1 ;  /* 0x0000006a638e7211 */ /* 0x040fe400078008ff */
[----:B------:R-:W2:Y:S02]  /*7a30*/  LDG.E.128 R16, desc[UR6][R16.64] ;  /* 0x0000000610107981 */ /* 0x000ea4000c1e1d00 */
[----:B------:R-:W-:Y:S02]  /*7a40*/  LEA.HI.X R143, R99, R107, R140, 0x1, P0 ;  /* 0x0000006b638f7211 */ /* 0x000fe400000f0c8c */
[----:B------:R-:W-:Y:S04]  /*7a50*/  IADD3 R99, P0, R70, R144, RZ ;  /* 0x0000009046637210 */ /* 0x000fe80007f1e0ff */
[----:B------:R-:W-:Y:S01]  /*7a60*/  LEA.HI.X.SX32 R144, R144, R69, 0x1, P0 ;  /* 0x0000004590907211 */ /* 0x000fe200000f0eff */
[----:B------:R-:W3:Y:S01]  /*7a70*/  LDG.E.128 R140, desc[UR6][R142.64] ;  /* 0x000000068e8c7981 */ /* 0x000ee2000c1e1d00 */
[C---:B------:R-:W-:Y:S04]  /*7a80*/  LEA R34, P0, R99.reuse, R108, 0x1 ;  /* 0x0000006c63227211 */ /* 0x040fe800078008ff */
[----:B------:R-:W-:Y:S05]  /*7a90*/  LEA.HI.X R35, R99, R109, R144, 0x1, P0 ;  /* 0x0000006d63237211 */ /* 0x000fea00000f0c90 */
[----:B------:R-:W4:Y:S01]  /*7aa0*/  LDG.E.128 R52, desc[UR6][R34.64] ;  /* 0x0000000622347981 */ /* 0x000f22000c1e1d00 */
[C---:B--2---:R-:W-:Y:S01]  /*7ab0*/  LOP3.LUT R23, R17.reuse, 0xffff0000, RZ, 0xc0, !PT ;  /* 0xffff000011177812 */ /* 0x044fe200078ec0ff */
[----:B------:R-:W-:Y:S01]  /*7ac0*/  IMAD.U32 R21, R17, 0x10000, RZ ;  /* 0x0001000011157824 */ /* 0x000fe200078e00ff */
[C---:B------:R-:W-:Y:S01]  /*7ad0*/  LOP3.LUT R24, R16.reuse, 0xffff0000, RZ, 0xc0, !PT ;  /* 0xffff000010187812 */ /* 0x040fe200078ec0ff */
[----:B------:R-:W-:Y:S01]  /*7ae0*/  IMAD.U32 R26, R16, 0x10000, RZ ;  /* 0x00010000101a7824 */ /* 0x000fe200078e00ff */
[C---:B------:R-:W-:Y:S01]  /*7af0*/  SHF.L.U32 R20, R18.reuse, 0x10, RZ ;  /* 0x0000001012147819 */ /* 0x040fe200000006ff */
[C---:B------:R-:W-:Y:S01]  /*7b00*/  IMAD.U32 R15, R19.reuse, 0x10000, RZ ;  /* 0x00010000130f7824 */ /* 0x040fe200078e00ff */
[----:B------:R-:W-:Y:S02]  /*7b10*/  LOP3.LUT R17, R18, 0xffff0000, RZ, 0xc0, !PT ;  /* 0xffff000012117812 */ /* 0x000fe400078ec0ff */
[----:B------:R-:W-:Y:S01]  /*7b20*/  LOP3.LUT R19, R19, 0xffff0000, RZ, 0xc0, !PT ;  /* 0xffff000013137812 */ /* 0x000fe200078ec0ff */
        /* <DEDUP_REMOVED lines=13> */
[C---:B----4-:R-:W-:Y:S01]  /*7c00*/  LOP3.LUT R34, R52.reuse, 0xffff0000, RZ, 0xc0, !PT ;  /* 0xffff000034227812 */ /* 0x050fe200078ec0ff */
[----:B------:R-:W-:Y:S01]  /*7c10*/  @!P1 FADD.FTZ R25, -R25, -RZ ;  /* 0x800000ff19199221 */ /* 0x000fe20000010100 */
        /* <DEDUP_REMOVED lines=29> */
.L_x_2199:
[----:B------:R-:W-:Y:S05]  /*7df0*/  BSYNC B0 ;  /* 0x0000000000007941 */ /* 0x000fea0003800000 */
.L_x_2198:
[----:B-----5:R1:W-:Y:S02]  /*7e00*/  STG.E.128 desc[UR6][R146.64], R36 ;  /* 0x0000002492007986 */ /* 0x0203e4000c101d06 */
.L_x_2197:
[----:B------:R-:W-:Y:S05]  /*7e10*/  BSYNC B1 ;  /* 0x0000000000017941 */ /* 0x000fea0003800000 */
.L_x_2196:
[----:B------:R-:W5:Y:S01]  /*7e20*/  LDC R3, c[0x0][0x2e0] ;  /* 0x0000b800ff037b82 */ /* 0x000f620000000800 */
[----:B------:R-:W-:Y:S01]  /*7e30*/  UMOV UR4, UR5 ;  /* 0x0000000500047c82 */ /* 0x000fe20008000000 */
[----:B-----5:R-:W-:Y:S05]  /*7e40*/  IMAD.U32 R3, R3, -0x80, RZ ;  /* 0xffffff8003037824 */ /* 0x020fea00078e00ff */
[C---:B------:R-:W-:Y:S02]  /*7e50*/  LEA R108, P1, R3.reuse, R108, 0x1 ;  /* 0x0000006c036c7211 */ /* 0x040fe400078208ff */
[C---:B------:R-:W-:Y:S02]  /*7e60*/  LEA R106, P0, R3.reuse, R106, 0x1 ;  /* 0x0000006a036a7211 */ /* 0x040fe400078008ff */
[C---:B------:R-:W-:Y:S02]  /*7e70*/  LEA.HI.X.SX32 R109, R3.reuse, R109, 0x1, P1 ;  /* 0x0000006d036d7211 */ /* 0x040fe400008f0eff */
[----:B------:R-:W-:Y:S01]  /*7e80*/  LEA.HI.X.SX32 R107, R3, R107, 0x1, P0 ;  /* 0x0000006b036b7211 */ /* 0x000fe200000f0eff */
[----:B------:R-:W-:Y:S08]  /*7e90*/  BRA `(.L_x_2167) ;  /* 0x0000000400747947 */ /* 0x000ff00003800000 */
.L_x_2149:
[----:B------:R-:W-:Y:S01]  /*7ea0*/  @!P0 IMAD.MOV.U32 R99, RZ, RZ, R97 ;  /* 0x000000ffff638224 */ /* 0x000fe200078e0061 */
[----:B--2---:R-:W2:Y:S01]  /*7eb0*/  @!P0 LDG.E.128 R16, desc[UR6][R104.64] ;  /* 0x0000000668108981 */ /* 0x004ea2000c1e1d00 */
[----:B------:R-:W-:Y:S01]  /*7ec0*/  IMAD.U32 R3, RZ, RZ, UR19 ;  /* 0x00000013ff037e24 */ /* 0x000fe2000f8e00ff */
[C---:B------:R-:W-:Y:S01]  /*7ed0*/  ISETP.GE.OR P2, PT, R68.reuse, R143, P1 ;  /* 0x0000008f4400720c */ /* 0x040fe20000f46670 */
[----:B------:R-:W-:Y:S01]  /*7ee0*/  IMAD.U32 R2, RZ, RZ, UR19 ;  /* 0x00000013ff027e24 */ /* 0x000fe2000f8e00ff */
[----:B------:R-:W-:Y:S01]  /*7ef0*/  MOV R0, UR18 ;  /* 0x0000001200007c02 */ /* 0x000fe20008000f00 */
[----:B------:R-:W-:Y:S01]  /*7f00*/  IMAD.U32 R20, RZ, RZ, UR30 ;  /* 0x0000001eff147e24 */ /* 0x000fe2000f8e00ff */
[----:B------:R-:W-:Y:S01]  /*7f10*/  ISETP.LT.OR P2, PT, R68, R141, P2 ;  /* 0x0000008d4400720c */ /* 0x000fe20001741670 */
[----:B------:R-:W-:Y:S01]  /*7f20*/  IMAD.U32 R21, RZ, RZ, UR31 ;  /* 0x0000001fff157e24 */ /* 0x000fe2000f8e00ff */
[----:B------:R-:W-:Y:S11]  /*7f30*/  UMOV UR4, URZ ;  /* 0x0000003f00047c82 */ /* 0x000ff60008000000 */
[----:B------:R-:W-:Y:S02]  /*7f40*/  @!P2 LEA R4, P3, R111, R104, 0x1 ;  /* 0x000000686f04a211 */ /* 0x000fe400078608ff */
[----:B------:R-:W-:Y:S02]  /*7f50*/  @!P2 LEA R28, P4, R3, R98, 0x1 ;  /* 0x00000062031ca211 */ /* 0x000fe400078808ff */
[----:B------:R-:W-:Y:S02]  /*7f60*/  @!P2 LEA.HI.X R5, R111, R105, R110, 0x1, P3 ;  /* 0x000000696f05a211 */ /* 0x000fe400018f0c6e */
[----:B------:R-:W-:Y:S02]  /*7f70*/  @!P2 LEA.HI.X R29, R2, R97, R0, 0x1, P4 ;  /* 0x00000061021da211 */ /* 0x000fe400020f0c00 */
[----:B------:R-:W-:Y:S01]  /*7f80*/  MOV R0, UR34 ;  /* 0x0000002200007c02 */ /* 0x000fe20008000f00 */
[----:B--2---:R1:W-:Y:S01]  /*7f90*/  @!P0 STG.E.128 desc[UR6][R98.64], R16 ;  /* 0x0000001062008986 */ /* 0x0043e2000c101d06 */
[C---:B------:R-:W-:Y:S05]  /*7fa0*/  ISETP.GE.OR P0, PT, R117.reuse, R143, P1 ;  /* 0x0000008f7500720c */ /* 0x040fea0000f06670 */
[----:B------:R-:W2:Y:S01]  /*7fb0*/  @!P2 LDG.E.128 R4, desc[UR6][R4.64] ;  /* 0x000000060404a981 */ /* 0x000ea2000c1e1d00 */
[----:B------:R-:W-:Y:S11]  /*7fc0*/  ISETP.LT.OR P0, PT, R117, R141, P0 ;  /* 0x0000008d7500720c */ /* 0x000ff60000701670 */
[----:B------:R-:W-:Y:S02]  /*7fd0*/  @!UPT UIADD3 URZ, URZ, URZ, URZ ;  /* 0x0000003f3f3ff290 */ /* 0x000fe4000fffe03f */
[C---:B------:R-:W-:Y:S04]  /*7fe0*/  @!P0 LEA R26, P3, R86.reuse, R104, 0x1 ;  /* 0x00000068561a8211 */ /* 0x040fe800078608ff */
[----:B------:R-:W-:Y:S02]  /*7ff0*/  @!P0 LEA.HI.X R27, R86, R105, R85, 0x1, P3 ;  /* 0x00000069561b8211 */ /* 0x000fe400018f0c55 */
[C---:B------:R-:W-:Y:S04]  /*8000*/  @!P0 LEA R24, P3, R20.reuse, R98, 0x1 ;  /* 0x0000006214188211 */ /* 0x040fe800078608ff */
[----:B------:R-:W-:Y:S02]  /*8010*/  @!P0 LEA.HI.X R25, R20, R97, R0, 0x1, P3 ;  /* 0x0000006114198211 */ /* 0x000fe400018f0c00 */
[----:B------:R-:W-:Y:S01]  /*8020*/  MOV R0, UR35 ;  /* 0x0000002300007c02 */ /* 0x000fe20008000f00 */
[----:B--2---:R2:W-:Y:S01]  /*8030*/  @!P2 STG.E.128 desc[UR6][R28.64], R4 ;  /* 0x000000041c00a986 */ /* 0x0045e2000c101d06 */
[C---:B------:R-:W-:Y:S05]  /*8040*/  ISETP.GE.OR P2, PT, R116.reuse, R143, P1 ;  /* 0x0000008f7400720c */ /* 0x040fea0000f46670 */
[----:B-1----:R-:W3:Y:S01]  /*8050*/  @!P0 LDG.E.128 R16, desc[UR6][R26.64] ;  /* 0x000000061a108981 */ /* 0x002ee2000c1e1d00 */
[----:B------:R-:W-:Y:S11]  /*8060*/  ISETP.LT.OR P2, PT, R116, R141, P2 ;  /* 0x0000008d7400720c */ /* 0x000ff60001741670 */
[----:B------:R-:W-:Y:S02]  /*8070*/  @!UPT UIADD3 URZ, URZ, URZ, URZ ;  /* 0x0000003f3f3ff290 */ /* 0x000fe4000fffe03f */
[----:B------:R-:W-:Y:S01]  /*8080*/  @!P2 IMAD.MOV.U32 R99, RZ, RZ, R97 ;  /* 0x000000ffff63a224 */ /* 0x000fe200078e0061 */
[----:B------:R-:W1:Y:S02]  /*8090*/  @!P2 LDC.64 R2, c[0x0][0x338] ;  /* 0x0000ce00ff02ab82 */ /* 0x000e640000000a00 */
[----:B-1----:R-:W-:Y:S04]  /*80a0*/  @!P2 IMAD.WIDE.U32 R22, R2, 0xc0, R104 ;  /* 0x000000c00216a825 */ /* 0x002fe800078e0068 */
[----:B------:R-:W-:Y:S04]  /*80b0*/  @!P2 IMAD R3, R3, 0xc0, RZ ;  /* 0x000000c00303a824 */ /* 0x000fe800078e02ff */
[----:B------:R-:W-:Y:S02]  /*80c0*/  @!P2 IMAD.IADD R23, R23, 0x1, R3 ;  /* 0x000000011717a824 */ /* 0x000fe400078e0203 */
[----:B------:R-:W1:Y:S02]  /*80d0*/  @!P2 LDC.64 R2, c[0x0][0x248] ;  /* 0x00009200ff02ab82 */ /* 0x000e640000000a00 */
[----:B-1----:R-:W-:Y:S04]  /*80e0*/  @!P2 IMAD.WIDE.U32 R20, R2, 0xc0, R98 ;  /* 0x000000c00214a825 */ /* 0x002fe800078e0062 */
[----:B------:R-:W-:Y:S05]  /*80f0*/  @!P2 IMAD R3, R3, 0xc0, RZ ;  /* 0x000000c00303a824 */ /* 0x000fea00078e02ff */
[----:B------:R-:W-:Y:S01]  /*8100*/  @!P2 IADD3 R21, R21, R3, RZ ;  /* 0x000000031515a210 */ /* 0x000fe20007ffe0ff */
[----:B---3--:R1:W-:Y:S01]  /*8110*/  @!P0 STG.E.128 desc[UR6][R24.64], R16 ;  /* 0x0000001018008986 */ /* 0x0083e2000c101d06 */
[C---:B------:R-:W-:Y:S05]  /*8120*/  ISETP.GE.OR P0, PT, R115.reuse, R143, P1 ;  /* 0x0000008f7300720c */ /* 0x040fea0000f06670 */
[----:B--2---:R-:W2:Y:S01]  /*8130*/  @!P2 LDG.E.128 R4, desc[UR6][R22.64] ;  /* 0x000000061604a981 */ /* 0x004ea2000c1e1d00 */
[----:B------:R-:W-:Y:S11]  /*8140*/  ISETP.LT.OR P0, PT, R115, R141, P0 ;  /* 0x0000008d7300720c */ /* 0x000ff60000701670 */
[----:B------:R-:W-:Y:S02]  /*8150*/  @!UPT UIADD3 URZ, URZ, URZ, URZ ;  /* 0x0000003f3f3ff290 */ /* 0x000fe4000fffe03f */
[C---:B------:R-:W-:Y:S04]  /*8160*/  @!P0 LEA R28, P3, R88.reuse, R104, 0x1 ;  /* 0x00000068581c8211 */ /* 0x040fe800078608ff */
[----:B------:R-:W-:Y:S01]  /*8170*/  @!P0 LEA.HI.X R29, R88, R105, R87, 0x1, P3 ;  /* 0x00000069581d8211 */ /* 0x000fe200018f0c57 */
[----:B--2---:R2:W-:Y:S01]  /*8180*/  @!P2 STG.E.128 desc[UR6][R20.64], R4 ;  /* 0x000000041400a986 */ /* 0x0045e2000c101d06 */
[C---:B------:R-:W-:Y:S05]  /*8190*/  ISETP.GE.OR P2, PT, R114.reuse, R143, P1 ;  /* 0x0000008f7200720c */ /* 0x040fea0000f46670 */
[----:B-1----:R-:W3:Y:S01]  /*81a0*/  @!P0 LDG.E.128 R16, desc[UR6][R28.64] ;  /* 0x000000061c108981 */ /* 0x002ee2000c1e1d00 */
[----:B------:R-:W-:Y:S11]  /*81b0*/  ISETP.LT.OR P2, PT, R114, R141, P2 ;  /* 0x0000008d7200720c */ /* 0x000ff60001741670 */
[----:B------:R-:W-:Y:S02]  /*81c0*/  @!UPT UIADD3 URZ, URZ, URZ, URZ ;  /* 0x0000003f3f3ff290 */ /* 0x000fe4000fffe03f */
[----:B------:R-:W-:Y:S01]  /*81d0*/  @!P2 IMAD.MOV.U32 R99, RZ, RZ, R97 ;  /* 0x000000ffff63a224 */ /* 0x000fe200078e0061 */
[----:B------:R-:W1:Y:S01]  /*81e0*/  @!P2 LDC.64 R2, c[0x0][0x338] ;  /* 0x0000ce00ff02ab82 */ /* 0x000e620000000a00 */
[----:B--2---:R-:W-:Y:S07]  /*81f0*/  IMAD.U32 R20, RZ, RZ, UR32 ;  /* 0x00000020ff147e24 */ /* 0x004fee000f8e00ff */
[----:B------:R-:W2:Y:S01]  /*8200*/  @!P2 LDC.64 R4, c[0x0][0x248] ;  /* 0x00009200ff04ab82 */ /* 0x000ea20000000a00 */
[----:B------:R-:W-:Y:S01]  /*8210*/  IMAD.U32 R21, RZ, RZ, UR33 ;  /* 0x00000021ff157e24 */ /* 0x000fe2000f8e00ff */
[C---:B------:R-:W-:Y:S04]  /*8220*/  @!P0 LEA R26, P3, R20.reuse, R98, 0x1 ;  /* 0x00000062141a8211 */ /* 0x040fe800078608ff */
[----:B------:R-:W-:Y:S01]  /*8230*/  @!P0 LEA.HI.X R27, R20, R97, R0, 0x1, P3 ;  /* 0x00000061141b8211 */ /* 0x000fe200018f0c00 */
[----:B-1----:R-:W-:Y:S04]  /*8240*/  @!P2 IMAD.WIDE.U32 R22, R2, 0x140, R104 ;  /* 0x000001400216a825 */ /* 0x002fe800078e0068 */
[----:B------:R-:W-:Y:S04]  /*8250*/  @!P2 IMAD R3, R3, 0x140, RZ ;  /* 0x000001400303a824 */ /* 0x000fe800078e02ff */
[----:B------:R-:W-:Y:S02]  /*8260*/  @!P2 IMAD.IADD R23, R23, 0x1, R3 ;  /* 0x000000011717a824 */ /* 0x000fe400078e0203 */
[----:B--2---:R-:W-:Y:S04]  /*8270*/  @!P2 IMAD.WIDE.U32 R6, R4, 0x140, R98 ;  /* 0x000001400406a825 */ /* 0x004fe800078e0062 */
[----:B------:R-:W-:Y:S05]  /*8280*/  @!P2 IMAD R5, R5, 0x140, RZ ;  /* 0x000001400505a824 */ /* 0x000fea00078e02ff */
[----:B------:R-:W-:Y:S01]  /*8290*/  @!P2 IADD3 R7, R7, R5, RZ ;  /* 0x000000050707a210 */ /* 0x000fe20007ffe0ff */
[----:B---3--:R1:W-:Y:S01]  /*82a0*/  @!P0 STG.E.128 desc[UR6][R26.64], R16 ;  /* 0x000000101a008986 */ /* 0x0083e2000c101d06 */
[CC--:B------:R-:W-:Y:S02]  /*82b0*/  ISETP.GE.OR P0, PT, R113.reuse, R143.reuse, P1 ;  /* 0x0000008f7100720c */ /* 0x0c0fe40000f06670 */
[C---:B------:R-:W-:Y:S03]  /*82c0*/  ISETP.GE.OR P1, PT, R112.reuse, R143, P1 ;  /* 0x0000008f7000720c */ /* 0x040fe60000f26670 */
[----:B------:R-:W2:Y:S01]  /*82d0*/  @!P2 LDG.E.128 R20, desc[UR6][R22.64] ;  /* 0x000000061614a981 */ /* 0x000ea2000c1e1d00 */
[-C--:B------:R-:W-:Y:S02]  /*82e0*/  ISETP.LT.OR P0, PT, R113, R141.reuse, P0 ;  /* 0x0000008d7100720c */ /* 0x080fe40000701670 */
[----:B------:R-:W-:Y:S11]  /*82f0*/  ISETP.LT.OR P1, PT, R112, R141, P1 ;  /* 0x0000008d7000720c */ /* 0x000ff60000f21670 */
[----:B------:R-:W3:Y:S01]  /*8300*/  @!P0 LDC.64 R2, c[0x0][0x338] ;  /* 0x0000ce00ff028b82 */ /* 0x000ee20000000a00 */
[----:B------:R-:W-:Y:S07]  /*8310*/  @!P0 IMAD.MOV.U32 R99, RZ, RZ, R97 ;  /* 0x000000ffff638224 */ /* 0x000fee00078e0061 */
[----:B------:R-:W1:Y:S01]  /*8320*/  @!P0 LDC.64 R4, c[0x0][0x248] ;  /* 0x00009200ff048b82 */ /* 0x000e620000000a00 */
[----:B---3--:R-:W-:Y:S04]  /*8330*/  @!P0 IMAD.WIDE.U32 R24, R2, 0x180, R104 ;  /* 0x0000018002188825 */ /* 0x008fe800078e0068 */
[----:B------:R-:W-:Y:S04]  /*8340*/  @!P0 IMAD R3, R3, 0x180, RZ ;  /* 0x0000018003038824 */ /* 0x000fe800078e02ff */
[----:B------:R-:W-:Y:S02]  /*8350*/  @!P0 IMAD.IADD R25, R25, 0x1, R3 ;  /* 0x0000000119198824 */ /* 0x000fe400078e0203 */
[----:B-1----:R-:W-:Y:S01]  /*8360*/  @!P0 IMAD.WIDE.U32 R26, R4, 0x180, R98 ;  /* 0x00000180041a8825 */ /* 0x002fe200078e0062 */
[----:B------:R-:W1:Y:S03]  /*8370*/  @!P1 LDC.64 R2, c[0x0][0x338] ;  /* 0x0000ce00ff029b82 */ /* 0x000e660000000a00 */
[----:B------:R-:W-:Y:S02]  /*8380*/  @!P0 IMAD R5, R5, 0x180, RZ ;  /* 0x0000018005058824 */ /* 0x000fe400078e02ff */
[----:B------:R-:W-:Y:S03]  /*8390*/  @!P1 IMAD.MOV.U32 R99, RZ, RZ, R97 ;  /* 0x000000ffff639224 */ /* 0x000fe600078e0061 */
[----:B------:R-:W-:Y:S01]  /*83a0*/  @!P0 IADD3 R27, R27, R5, RZ ;  /* 0x000000051b1b8210 */ /* 0x000fe20007ffe0ff */
[----:B-1----:R-:W-:Y:S04]  /*83b0*/  @!P1 IMAD.WIDE.U32 R28, R2, 0x1c0, R104 ;  /* 0x000001c0021c9825 */ /* 0x002fe800078e0068 */
[----:B------:R-:W-:Y:S04]  /*83c0*/  @!P1 IMAD R3, R3, 0x1c0, RZ ;  /* 0x000001c003039824 */ /* 0x000fe800078e02ff */
[----:B------:R-:W-:Y:S02]  /*83d0*/  @!P1 IMAD.IADD R29, R29, 0x1, R3 ;  /* 0x000000011d1d9824 */ /* 0x000fe400078e0203 */
[----:B------:R-:W1:Y:S02]  /*83e0*/  @!P1 LDC.64 R2, c[0x0][0x248] ;  /* 0x00009200ff029b82 */ /* 0x000e640000000a00 */
[----:B-1----:R-:W-:Y:S01]  /*83f0*/  @!P1 IMAD R3, R3, 0x1c0, RZ ;  /* 0x000001c003039824 */ /* 0x002fe200078e02ff */
[----:B--2---:R1:W-:Y:S06]  /*8400*/  @!P2 STG.E.128 desc[UR6][R6.64], R20 ;  /* 0x000000140600a986 */ /* 0x0043ec000c101d06 */
[----:B------:R-:W2:Y:S01]  /*8410*/  @!P0 LDG.E.128 R16, desc[UR6][R24.64] ;  /* 0x0000000618108981 */ /* 0x000ea2000c1e1d00 */
[----:B-1----:R-:W-:Y:S05]  /*8420*/  @!P1 IMAD.WIDE.U32 R20, R2, 0x1c0, R98 ;  /* 0x000001c002149825 */ /* 0x002fea00078e0062 */
[----:B------:R-:W-:Y:S01]  /*8430*/  @!P1 IADD3 R21, R21, R3, RZ ;  /* 0x0000000315159210 */ /* 0x000fe20007ffe0ff */
[----:B--2---:R1:W-:Y:S06]  /*8440*/  @!P0 STG.E.128 desc[UR6][R26.64], R16 ;  /* 0x000000101a008986 */ /* 0x0043ec000c101d06 */
[----:B------:R-:W2:Y:S06]  /*8450*/  @!P1 LDG.E.128 R4, desc[UR6][R28.64] ;  /* 0x000000061c049981 */ /* 0x000eac000c1e1d00 */
[----:B--2---:R1:W-:Y:S02]  /*8460*/  @!P1 STG.E.128 desc[UR6][R20.64], R4 ;  /* 0x0000000414009986 */ /* 0x0043e4000c101d06 */
.L_x_2167:
[----:B------:R-:W-:Y:S01]  /*8470*/  PLOP3.LUT P0, PT, PT, PT, UP1, 0x40, 0x0 ;  /* 0x000000000000781c */ /* 0x000fe20003f0e818 */
[----:B------:R-:W5:Y:S02]  /*8480*/  LDC R0, c[0x0][0x338] ;  /* 0x0000ce00ff007b82 */ /* 0x000f640000000800 */
[----:B-----5:R-:W-:Y:S05]  /*8490*/  IMAD.U32 R3, R0, -0x100, RZ ;  /* 0xffffff0000037824 */ /* 0x020fea00078e00ff */
[C---:B-1----:R-:W-:Y:S04]  /*84a0*/  LEA R104, P1, R3.reuse, R104, 0x1 ;  /* 0x0000006803687211 */ /* 0x042fe800078208ff */
[----:B------:R-:W-:Y:S01]  /*84b0*/  LEA.HI.X.SX32 R105, R3, R105, 0x1, P1 ;  /* 0x0000006903697211 */ /* 0x000fe200008f0eff */
[----:B------:R-:W-:Y:S08]  /*84c0*/  @P0 BRA `(.L_x_2200) ;  /* 0x0000000400300947 */ /* 0x000ff00003800000 */
[----:B------:R-:W-:Y:S04]  /*84d0*/  IADD3 R0, R12, -0x1, RZ ;  /* 0xffffffff0c007810 */ /* 0x000fe80007ffe0ff */
[----:B------:R-:W-:Y:S11]  /*84e0*/  ISETP.GT.AND P0, PT, R0, R83, PT ;  /* 0x000000530000720c */ /* 0x000ff60003f04270 */
[----:B------:R-:W-:Y:S02]  /*84f0*/  @!UPT UIADD3 URZ, URZ, URZ, URZ ;  /* 0x0000003f3f3ff290 */ /* 0x000fe4000fffe03f */
[----:B------:R-:W-:Y:S05]  /*8500*/  @!P0 BRA `(.L_x_2201) ;  /* 0x0000000400448947 */ /* 0x000fea0003800000 */
[----:B--234-:R-:W-:Y:S01]  /*8510*/  IMAD.MOV.U32 R18, RZ, RZ, RZ ;  /* 0x000000ffff127224 */ /* 0x01cfe200078e00ff */
[----:B------:R-:W1:Y:S01]  /*8520*/  LDC R2, c[0x0][0x380] ;  /* 0x0000e000ff027b82 */ /* 0x000e620000000800 */
[----:B------:R-:W-:Y:S02]  /*8530*/  IADD3 R14, R14, -0x200, RZ ;  /* 0xfffffe000e0e7810 */ /* 0x000fe40007ffe0ff */
[----:B------:R-:W-:Y:S02]  /*8540*/  IABS R15, R13 ;  /* 0x0000000d000f7213 */ /* 0x000fe40000000000 */
[----:B------:R-:W-:Y:S02]  /*8550*/  IADD3 R0, -R13, R14, RZ ;  /* 0x0000000e0d007210 */ /* 0x000fe40007ffe1ff */
        /* <DEDUP_REMOVED lines=48> */
[C---:B------:R-:W-:Y:S02]  /*8860*/  IMAD R5, R15.reuse, UR12, RZ ;  /* 0x0000000c0f057c24 */ /* 0x040fe4000f8e02ff */
        /* <DEDUP_REMOVED lines=18> */
.L_x_2200:
[----:B------:R-:W1:Y:S01]  /*8990*/  LDC R2, c[0x0][0x250] ;  /* 0x00009400ff027b82 */ /* 0x000e620000000800 */
[----:B---3--:R-:W-:Y:S07]  /*89a0*/  IMAD.MOV.U32 R99, RZ, RZ, R97 ;  /* 0x000000ffff637224 */ /* 0x008fee00078e0061 */
[----:B------:R-:W2:Y:S02]  /*89b0*/  LDC R0, c[0x0][0x248] ;  /* 0x00009200ff007b82 */ /* 0x000ea40000000800 */
[----:B--2---:R-:W-:Y:S02]  /*89c0*/  IMAD.U32 R5, R0, -0x100, RZ ;  /* 0xffffff0000057824 */ /* 0x004fe400078e00ff */
[----:B-1----:R-:W-:Y:S03]  /*89d0*/  IMAD.U32 R3, R2, -0x100, RZ ;  /* 0xffffff0002037824 */ /* 0x002fe600078e00ff */
[----:B------:R-:W-:Y:S02]  /*89e0*/  LEA R98, P0, R5, R98, 0x1 ;  /* 0x0000006205627211 */ /* 0x000fe400078008ff */
[----:B------:R-:W-:Y:S02]  /*89f0*/  LEA R100, P1, R3, R100, 0x1 ;  /* 0x0000006403647211 */ /* 0x000fe400078208ff */
[----:B------:R-:W-:Y:S02]  /*8a00*/  LEA.HI.X.SX32 R97, R5, R99, 0x1, P0 ;  /* 0x0000006305617211 */ /* 0x000fe400000f0eff */
[----:B------:R-:W-:Y:S09]  /*8a10*/  LEA.HI.X.SX32 R101, R3, R101, 0x1, P1 ;  /* 0x0000006503657211 */ /* 0x000ff200008f0eff */
.L_x_2201:
[----:B------:R-:W-:Y:S04]  /*8a20*/  IADD3 R12, R12, -0x1, RZ ;  /* 0xffffffff0c0c7810 */ /* 0x000fe80007ffe0ff */
[----:B------:R-:W-:Y:S11]  /*8a30*/  ISETP.GT.AND P0, PT, R12, R83, PT ;  /* 0x000000530c00720c */ /* 0x000ff60003f04270 */
[----:B------:R-:W-:Y:S02]  /*8a40*/  @!UPT UIADD3 URZ, URZ, URZ, URZ ;  /* 0x0000003f3f3ff290 */ /* 0x000fe4000fffe03f */
[----:B------:R-:W-:Y:S05]  /*8a50*/  @P0 BRA `(.L_x_2202) ;  /* 0xffffff9c006c0947 */ /* 0x000fea000383ffff */
.L_x_2148:
        /* <DEDUP_REMOVED lines=25> */
[C---:B------:R-:W-:Y:S01]  /*8bf0*/  LEA R12, P2, R130.reuse, UR8, 0x1 ;  /* 0x00000008820c7c11 */ /* 0x040fe2000f8408ff */
[----:B------:R-:W-:Y:S01]  /*8c00*/  IMAD R5, R65, UR29, RZ ;  /* 0x0000001d41057c24 */ /* 0x000fe2000f8e02ff */
[----:B------:R-:W-:Y:S02]  /*8c10*/  LEA R28, P1, R3, UR8, 0x1 ;  /* 0x00000008031c7c11 */ /* 0x000fe4000f8208ff */
[----:B------:R-:W-:Y:S02]  /*8c20*/  LEA.HI.X R13, R130, UR9, R61, 0x1, P2 ;  /* 0x00000009820d7c11 */ /* 0x000fe400090f0c3d */
[-C--:B------:R-:W-:Y:S02]  /*8c30*/  IADD3 R66, P4, R66, R5.reuse, RZ ;  /* 0x0000000542427210 */ /* 0x080fe40007f9e0ff */
[----:B-----5:R-:W-:-:S02]  /*8c40*/  IADD3 R0, P3, R64, R5, RZ ;  /* 0x0000000540007210 */ /* 0x020fc40007f7e0ff */
        /* <DEDUP_REMOVED lines=23> */
[C---:B---34-:R-:W-:Y:S02]  /*8dc0*/  IADD3 R18, P0, R2.reuse, UR8, RZ ;  /* 0x0000000802127c10 */ /* 0x058fe4000ff1e0ff */
[----:B------:R-:W-:Y:S02]  /*8dd0*/  IADD3 R4, P1, R2, UR10, RZ ;  /* 0x0000000a02047c10 */ /* 0x000fe4000ff3e0ff */
[C---:B------:R-:W-:Y:S02]  /*8de0*/  IADD3.X R19, R0.reuse, UR9, RZ, P0, !PT ;  /* 0x0000000900137c10 */ /* 0x040fe400087fe4ff */
[----:B------:R-:W-:-:S03]  /*8df0*/  IADD3.X R5, R0, UR11, RZ, P1, !PT ;  /* 0x0000000b00057c10 */ /* 0x000fc60008ffe4ff */
[----:B------:R-:W2:Y:S04]  /*8e00*/  LDG.E.64 R2, desc[UR6][R18.64] ;  /* 0x0000000612027981 */ /* 0x000ea8000c1e1b00 */
[----:B------:R-:W3:Y:S01]  /*8e10*/  LDG.E.64 R4, desc[UR6][R4.64] ;  /* 0x0000000604047981 */ /* 0x000ee2000c1e1b00 */
[C---:B-----5:R-:W-:Y:S01]  /*8e20*/  IMAD.U32 R6, R13.reuse, 0x10000, RZ ;  /* 0x000100000d067824 */ /* 0x060fe200078e00ff */
[----:B------:R-:W-:Y:S01]  /*8e30*/  LOP3.LUT R0, R13, 0xffff0000, RZ, 0xc0, !PT ;  /* 0xffff00000d007812 */ /* 0x000fe200078ec0ff */
[C---:B------:R-:W-:Y:S01]  /*8e40*/  IMAD.U32 R10, R15.reuse, 0x10000, RZ ;  /* 0x000100000f0a7824 */ /* 0x040fe200078e00ff */
[----:B------:R-:W-:Y:S02]  /*8e50*/  LOP3.LUT R8, R15, 0xffff0000, RZ, 0xc0, !PT ;  /* 0xffff00000f087812 */ /* 0x000fe400078ec0ff */
[----:B------:R-:W-:-:S02]  /*8e60*/  SHF.L.U32 R7, R12, 0x10, RZ ;  /* 0x000000100c077819 */ /* 0x000fc400000006ff */
        /* <DEDUP_REMOVED lines=8> */
[----:B------:R-:W-:Y:S01]  /*8ef0*/  FMUL.FTZ R23, R6, R13 ;  /* 0x0000000d06177220 */ /* 0x000fe20000410000 */
[-C--:B------:R-:W-:Y:S01]  /*8f00*/  FMUL.FTZ R13, R8, R17.reuse ;  /* 0x00000011080d7220 */ /* 0x080fe20000410000 */
[----:B------:R-:W-:Y:S01]  /*8f10*/  LOP3.LUT R21, R4, 0xffff0000, RZ, 0xc0, !PT ;  /* 0xffff000004157812 */ /* 0x000fe200078ec0ff */
[C---:B------:R-:W-:Y:S01]  /*8f20*/  FMUL.FTZ R17, R10.reuse, R17 ;  /* 0x000000110a117220 */ /* 0x040fe20000410000 */
[----:B------:R-:W-:Y:S01]  /*8f30*/  SHF.L.U32 R3, R3, 0x10, RZ ;  /* 0x0000001003037819 */ /* 0x000fe200000006ff */
[-C--:B------:R-:W-:Y:S01]  /*8f40*/  FFMA.FTZ R13, R10, R19.reuse, -R13 ;  /* 0x000000130a0d7223 */ /* 0x080fe2000001080d */
[----:B------:R-:W-:Y:S01]  /*8f50*/  SHF.L.U32 R5, R5, 0x10, RZ ;  /* 0x0000001005057819 */ /* 0x000fe200000006ff */
[----:B------:R-:W-:Y:S01]  /*8f60*/  FFMA.FTZ R8, R8, R19, R17 ;  /* 0x0000001308087223 */ /* 0x000fe20000010011 */
[----:B------:R-:W-:Y:S01]  /*8f70*/  FFMA.FTZ R15, R6, R21, -R15 ;  /* 0x00000015060f7223 */ /* 0x000fe2000001080f */
[----:B------:R-:W-:Y:S01]  /*8f80*/  FMUL.FTZ R17, R14, R3 ;  /* 0x000000030e117220 */ /* 0x000fe20000410000 */
[----:B------:R-:W-:Y:S01]  /*8f90*/  FFMA.FTZ R0, R0, R21, R23 ;  /* 0x0000001500007223 */ /* 0x000fe20000010017 */
[----:B------:R-:W-:-:S02]  /*8fa0*/  IMAD.U32 R4, R4, 0x10000, RZ ;  /* 0x0001000004047824 */ /* 0x000fc400078e00ff */
[-C--:B------:R-:W-:Y:S01]  /*8fb0*/  FMUL.FTZ R6, R16, R2.reuse ;  /* 0x0000000210067220 */ /* 0x080fe20000410000 */
[C---:B------:R-:W-:Y:S01]  /*8fc0*/  FMUL.FTZ R19, R7.reuse, R2 ;  /* 0x0000000207137220 */ /* 0x040fe20000410000 */
[C---:B------:R-:W-:Y:S01]  /*8fd0*/  FMUL.FTZ R3, R12.reuse, R3 ;  /* 0x000000030c037220 */ /* 0x040fe20000410000 */
[-C--:B------:R-:W-:Y:S01]  /*8fe0*/  FFMA.FTZ R17, R12, R5.reuse, -R17 ;  /* 0x000000050c117223 */ /* 0x080fe20000010811 */
[-C--:B------:R-:W-:Y:S01]  /*8ff0*/  FFMA.FTZ R6, R7, R4.reuse, -R6 ;  /* 0x0000000407067223 */ /* 0x080fe20000010806 */
[----:B------:R-:W-:Y:S01]  /*9000*/  FFMA.FTZ R19, R16, R4, R19 ;  /* 0x0000000410137223 */ /* 0x000fe20000010013 */
[----:B------:R-:W-:Y:S01]  /*9010*/  FFMA.FTZ R14, R14, R5, R3 ;  /* 0x000000050e0e7223 */ /* 0x000fe20000010003 */
[----:B------:R-:W-:Y:S02]  /*9020*/  F2FP.BF16.F32.PACK_AB R0, R0, R15 ;  /* 0x0000000f0000723e */ /* 0x000fe400000010ff */
[----:B------:R-:W-:Y:S02]  /*9030*/  F2FP.BF16.F32.PACK_AB R15, R8, R13 ;  /* 0x0000000d080f723e */ /* 0x000fe400000010ff */
[----:B------:R-:W-:-:S02]  /*9040*/  F2FP.BF16.F32.PACK_AB R12, R19, R6 ;  /* 0x00000006130c723e */ /* 0x000fc400000010ff */
[----:B------:R-:W-:Y:S02]  /*9050*/  F2FP.BF16.F32.PACK_AB R14, R14, R17 ;  /* 0x000000110e0e723e */ /* 0x000fe400000010ff */
[----:B------:R-:W-:Y:S02]  /*9060*/  MOV R13, R0 ;  /* 0x00000000000d7202 */ /* 0x000fe40000000f00 */
.L_x_2209:
[----:B------:R-:W-:Y:S05]  /*9070*/  BSYNC B0 ;  /* 0x0000000000007941 */ /* 0x000fea0003800000 */
.L_x_2208:
[----:B-----5:R2:W-:Y:S02]  /*9080*/  STS.128 [R196], R12 ;  /* 0x0000000cc4007388 */ /* 0x0205e40000000c00 */
.L_x_2207:
[----:B------:R-:W-:Y:S05]  /*9090*/  BSYNC B1 ;  /* 0x0000000000017941 */ /* 0x000fea0003800000 */
.L_x_2206:
        /* <DEDUP_REMOVED lines=21> */
[----:B------:R-:W-:-:S04]  /*91f0*/  IADD3.X R5, R11, UR11, RZ, P1, !PT ;  /* 0x0000000b0b057c10 */ /* 0x000fc80008ffe4ff */
[----:B------:R-:W3:Y:S04]  /*9200*/  LDG.E.64 R2, desc[UR6][R2.64] ;  /* 0x0000000602027981 */ /* 0x000ee8000c1e1b00 */
[----:B------:R-:W4:Y:S01]  /*9210*/  LDG.E.64 R4, desc[UR6][R4.64] ;  /* 0x0000000604047981 */ /* 0x000f22000c1e1b00 */
[C---:B-----5:R-:W-:Y:S01]  /*9220*/  LOP3.LUT R0, R29.reuse, 0xffff0000, RZ, 0xc0, !PT ;  /* 0xffff00001d007812 */ /* 0x060fe200078ec0ff */
[----:B------:R-:W-:Y:S01]  /*9230*/  IMAD.U32 R6, R29, 0x10000, RZ ;  /* 0x000100001d067824 */ /* 0x000fe200078e00ff */
[C---:B------:R-:W-:Y:S01]  /*9240*/  LOP3.LUT R10, R31.reuse, 0xffff0000, RZ, 0xc0, !PT ;  /* 0xffff00001f0a7812 */ /* 0x040fe200078ec0ff */
[----:B--2---:R-:W-:Y:S01]  /*9250*/  IMAD.U32 R12, R31, 0x10000, RZ ;  /* 0x000100001f0c7824 */ /* 0x004fe200078e00ff */
[C---:B------:R-:W-:Y:S02]  /*9260*/  SHF.L.U32 R7, R28.reuse, 0x10, RZ ;  /* 0x000000101c077819 */ /* 0x040fe400000006ff */
[----:B------:R-:W-:-:S02]  /*9270*/  LOP3.LUT R28, R28, 0xffff0000, RZ, 0xc0, !PT ;  /* 0xffff00001c1c7812 */ /* 0x000fc400078ec0ff */
[C---:B------:R-:W-:Y:S02]  /*9280*/  SHF.L.U32 R13, R30.reuse, 0x10, RZ ;  /* 0x000000101e0d7819 */ /* 0x040fe400000006ff */
[----:B------:R-:W-:Y:S02]  /*9290*/  LOP3.LUT R30, R30, 0xffff0000, RZ, 0xc0, !PT ;  /* 0xffff00001e1e7812 */ /* 0x000fe400078ec0ff */
[C---:B---3--:R-:W-:Y:S01]  /*92a0*/  LOP3.LUT R11, R2.reuse, 0xffff0000, RZ, 0xc0, !PT ;  /* 0xffff0000020b7812 */ /* 0x048fe200078ec0ff */
[----:B------:R-:W-:Y:S01]  /*92b0*/  IMAD.U32 R2, R2, 0x10000, RZ ;  /* 0x0001000002027824 */ /* 0x000fe200078e00ff */
[----:B----4-:R-:W-:Y:S02]  /*92c0*/  LOP3.LUT R17, R3, 0xffff0000, RZ, 0xc0, !PT ;  /* 0xffff000003117812 */ /* 0x010fe400078ec0ff */
[----:B------:R-:W-:Y:S01]  /*92d0*/  LOP3.LUT R21, R4, 0xffff0000, RZ, 0xc0, !PT ;  /* 0xffff000004157812 */ /* 0x000fe200078ec0ff */
[-C--:B------:R-:W-:Y:S01]  /*92e0*/  FMUL.FTZ R15, R0, R11.reuse ;  /* 0x0000000b000f7220 */ /* 0x080fe20000410000 */
[----:B------:R-:W-:Y:S01]  /*92f0*/  FMUL.FTZ R23, R6, R11 ;  /* 0x0000000b06177220 */ /* 0x000fe20000410000 */
[----:B------:R-:W-:Y:S01]  /*9300*/  LOP3.LUT R19, R5, 0xffff0000, RZ, 0xc0, !PT ;  /* 0xffff000005137812 */ /* 0x000fe200078ec0ff */
[-C--:B------:R-:W-:Y:S01]  /*9310*/  FMUL.FTZ R11, R10, R17.reuse ;  /* 0x000000110a0b7220 */ /* 0x080fe20000410000 */
[----:B------:R-:W-:Y:S01]  /*9320*/  FMUL.FTZ R17, R12, R17 ;  /* 0x000000110c117220 */ /* 0x000fe20000410000 */
[----:B------:R-:W-:Y:S01]  /*9330*/  SHF.L.U32 R3, R3, 0x10, RZ ;  /* 0x0000001003037819 */ /* 0x000fe200000006ff */
[----:B------:R-:W-:Y:S01]  /*9340*/  FFMA.FTZ R15, R6, R21, -R15 ;  /* 0x00000015060f7223 */ /* 0x000fe2000001080f */
[-C--:B------:R-:W-:Y:S01]  /*9350*/  FMUL.FTZ R6, R28, R2.reuse ;  /* 0x000000021c067220 */ /* 0x080fe20000410000 */
[----:B------:R-:W-:Y:S01]  /*9360*/  FFMA.FTZ R10, R10, R19, R17 ;  /* 0x000000130a0a7223 */ /* 0x000fe20000010011 */
[----:B------:R-:W-:Y:S01]  /*9370*/  FMUL.FTZ R17, R7, R2 ;  /* 0x0000000207117220 */ /* 0x000fe20000410000 */
[----:B------:R-:W-:Y:S01]  /*9380*/  SHF.L.U32 R5, R5, 0x10, RZ ;  /* 0x0000001005057819 */ /* 0x000fe200000006ff */
[----:B------:R-:W-:Y:S01]  /*9390*/  FMUL.FTZ R2, R30, R3 ;  /* 0x000000031e027220 */ /* 0x000fe20000410000 */
[----:B------:R-:W-:-:S02]  /*93a0*/  IMAD.U32 R4, R4, 0x10000, RZ ;  /* 0x0001000004047824 */ /* 0x000fc400078e00ff */
[----:B------:R-:W-:Y:S01]  /*93b0*/  FMUL.FTZ R3, R13, R3 ;  /* 0x000000030d037220 */ /* 0x000fe20000410000 */
[----:B------:R-:W-:Y:S01]  /*93c0*/  FFMA.FTZ R0, R0, R21, R23 ;  /* 0x0000001500007223 */ /* 0x000fe20000010017 */
[----:B------:R-:W-:Y:S01]  /*93d0*/  FFMA.FTZ R11, R12, R19, -R11 ;  /* 0x000000130c0b7223 */ /* 0x000fe2000001080b */
        /* <DEDUP_REMOVED lines=8> */
.L_x_2212:
[----:B------:R-:W-:Y:S05]  /*9460*/  BSYNC B0 ;  /* 0x0000000000007941 */ /* 0x000fea0003800000 */
.L_x_2211:
[----:B-----5:R1:W-:Y:S01]  /*9470*/  STS.128 [R196+0x800], R28 ;  /* 0x0008001cc4007388 */ /* 0x0203e20000000c00 */
[----:B------:R-:W-:Y:S05]  /*9480*/  BRA `(.L_x_2210) ;  /* 0x0000000c00b47947 */ /* 0x000fea0003800000 */
.L_x_2205:
        /* <DEDUP_REMOVED lines=25> */
[C---:B--2---:R-:W-:Y:S01]  /*9620*/  LEA R12, P1, R3.reuse, UR8, 0x1 ;  /* 0x00000008030c7c11 */ /* 0x044fe2000f8208ff */
[----:B---34-:R-:W-:Y:S02]  /*9630*/  IMAD.MOV.U32 R17, RZ, RZ, RZ ;  /* 0x000000ffff117224 */ /* 0x018fe400078e00ff */
[----:B------:R-:W2:Y:S01]  /*9640*/  LDG.E.128 R4, desc[UR6][R6.64] ;  /* 0x0000000606047981 */ /* 0x000ea2000c1e1d00 */
[----:B------:R-:W-:Y:S01]  /*9650*/  LEA.HI.X R13, R3, UR9, R8, 0x1, P1 ;  /* 0x00000009030d7c11 */ /* 0x000fe200088f0c08 */
[----:B------:R-:W-:Y:S01]  /*9660*/  ULDC.64 UR8, c[0x0][0x358] ;  /* 0x0000d60000087ab9 */ /* 0x000fe20000000a00 */
[----:B------:R-:W-:-:S04]  /*9670*/  @P0 SHF.R.S32.HI R3, RZ, 0x1, R67 ;  /* 0x00000001ff030819 */ /* 0x000fc80000011443 */
[----:B------:R-:W-:Y:S01]  /*9680*/  @P0 IADD3 R17, -R3, RZ, RZ ;  /* 0x000000ff03110210 */ /* 0x000fe20007ffe1ff */
[----:B------:R-:W3:Y:S03]  /*9690*/  LDG.E.128 R12, desc[UR6][R12.64] ;  /* 0x000000060c0c7981 */ /* 0x000ee6000c1e1d00 */
[----:B------:R-:W-:-:S04]  /*96a0*/  IADD3 R3, P1, R17, R0, RZ ;  /* 0x0000000011037210 */ /* 0x000fc80007f3e0ff */
[----:B------:R-:W-:Y:S02]  /*96b0*/  LEA.HI.X.SX32 R8, R17, R2, 0x1, P1 ;  /* 0x0000000211087211 */ /* 0x000fe400008f0eff */
[----:B------:R-:W-:-:S04]  /*96c0*/  LEA R16, P1, R3, UR8, 0x1 ;  /* 0x0000000803107c11 */ /* 0x000fc8000f8208ff */
[----:B------:R-:W-:-:S06]  /*96d0*/  LEA.HI.X R17, R3, UR9, R8, 0x1, P1 ;  /* 0x0000000903117c11 */ /* 0x000fcc00088f0c08 */
[----:B------:R-:W4:Y:S01]  /*96e0*/  LDG.E.128 R16, desc[UR6][R16.64] ;  /* 0x0000000610107981 */ /* 0x000f22000c1e1d00 */
        /* <DEDUP_REMOVED lines=14> */
[----:B---3--:R-:W-:Y:S01]  /*97d0*/  IMAD.U32 R32, R12, 0x10000, RZ ;  /* 0x000100000c207824 */ /* 0x008fe200078e00ff */
[----:B------:R-:W-:Y:S01]  /*97e0*/  LOP3.LUT R33, R7, 0xffff0000, RZ, 0xc0, !PT ;  /* 0xffff000007217812 */ /* 0x000fe200078ec0ff */
        /* <DEDUP_REMOVED lines=16> */
[----:B------:R-:W-:Y:S01]  /*98f0*/  @!P0 FADD.FTZ R14, -R14, -RZ ;  /* 0x800000ff0e0e8221 */ /* 0x000fe20000010100 */
[----:B----4-:R-:W-:Y:S01]  /*9900*/  SHF.L.U32 R7, R17, 0x10, RZ ;  /* 0x0000001011077819 */ /* 0x010fe200000006ff */
[----:B------:R-:W-:Y:S01]  /*9910*/  FMUL.FTZ R6, R6, R13 ;  /* 0x0000000d06067220 */ /* 0x000fe20000410000 */
[----:B------:R-:W-:Y:S01]  /*9920*/  FMUL.FTZ R5, R5, R12 ;  /* 0x0000000c05057220 */ /* 0x000fe20000410000 */
[C---:B------:R-:W-:Y:S01]  /*9930*/  IMAD.U32 R13, R16.reuse, 0x10000, RZ ;  /* 0x00010000100d7824 */ /* 0x040fe200078e00ff */
[----:B------:R-:W-:Y:S01]  /*9940*/  LOP3.LUT R12, R16, 0xffff0000, RZ, 0xc0, !PT ;  /* 0xffff0000100c7812 */ /* 0x000fe200078ec0ff */
[----:B------:R-:W-:Y:S01]  /*9950*/  FMUL.FTZ R33, R33, R14 ;  /* 0x0000000e21217220 */ /* 0x000fe20000410000 */
[C---:B------:R-:W-:Y:S01]  /*9960*/  IMAD.U32 R16, R18.reuse, 0x10000, RZ ;  /* 0x0001000012107824 */ /* 0x040fe200078e00ff */
        /* <DEDUP_REMOVED lines=20> */
.L_x_2216:
[----:B------:R-:W-:Y:S05]  /*9ab0*/  BSYNC B0 ;  /* 0x0000000000007941 */ /* 0x000fea0003800000 */
.L_x_2215:
[----:B-----5:R1:W-:Y:S02]  /*9ac0*/  STS.128 [R196], R20 ;  /* 0x00000014c4007388 */ /* 0x0203e40000000c00 */
.L_x_2214:
[----:B------:R-:W-:Y:S05]  /*9ad0*/  BSYNC B1 ;  /* 0x0000000000017941 */ /* 0x000fea0003800000 */
.L_x_2213:
        /* <DEDUP_REMOVED lines=8> */
[----:B------:R1:W5:Y:S01]  /*9b60*/  LDG.E.128 R4, desc[UR6][R28.64] ;  /* 0x000000061c047981 */ /* 0x000362000c1e1d00 */
[----:B------:R-:W-:Y:S01]  /*9b70*/  ISETP.GE.AND P0, PT, R148, UR5, PT ;  /* 0x0000000594007c0c */ /* 0x000fe2000bf06270 */
[----:B------:R-:W-:-:S12]  /*9b80*/  BSSY B0, `(.L_x_2217) ;  /* 0x0000059000007945 */ /* 0x000fd80003800000 */
[----:B------:R-:W-:Y:S05]  /*9b90*/  @P0 BRA `(.L_x_2218) ;  /* 0x00000004005c0947 */ /* 0x000fea0003800000 */
[----:B------:R-:W-:Y:S01]  /*9ba0*/  ISETP.GE.AND P0, PT, R148, R65, PT ;  /* 0x000000419400720c */ /* 0x000fe20003f06270 */
[----:B--2---:R-:W-:Y:S01]  /*9bb0*/  IMAD.MOV.U32 R13, RZ, RZ, RZ ;  /* 0x000000ffff0d7224 */ /* 0x004fe200078e00ff */
[----:B------:R-:W-:Y:S01]  /*9bc0*/  IADD3 R0, P1, R11, R0, RZ ;  /* 0x000000000b007210 */ /* 0x000fe20007f3e0ff */
[----:B------:R-:W-:-:S03]  /*9bd0*/  ULDC.64 UR8, c[0x0][0x360] ;  /* 0x0000d80000087ab9 */ /* 0x000fc60000000a00 */
[----:B------:R-:W-:-:S07]  /*9be0*/  LEA.HI.X.SX32 R2, R11, R2, 0x1, P1 ;  /* 0x000000020b027211 */ /* 0x000fce00008f0eff */
[--C-:B------:R-:W-:Y:S02]  /*9bf0*/  @P0 SHF.R.S32.HI R3, RZ, 0x1, R67.reuse ;  /* 0x00000001ff030819 */ /* 0x100fe40000011443 */
[----:B------:R-:W-:-:S03]  /*9c00*/  @P0 SHF.R.S32.HI R10, RZ, 0x1, R67 ;  /* 0x00000001ff0a0819 */ /* 0x000fc60000011443 */
[----:B------:R-:W-:Y:S01]  /*9c10*/  @P0 IMAD.MOV R13, RZ, RZ, -R3 ;  /* 0x000000ffff0d0224 */ /* 0x000fe200078e0a03 */
[----:B------:R-:W-:-:S04]  /*9c20*/  @P0 IADD3 R65, -R10, RZ, RZ ;  /* 0x000000ff0a410210 */ /* 0x000fc80007ffe1ff */
[----:B------:R-:W-:Y:S01]  /*9c30*/  IADD3 R3, P1, R13, R0, RZ ;  /* 0x000000000d037210 */ /* 0x000fe20007f3e0ff */
[----:B------:R-:W-:Y:S01]  /*9c40*/  IMAD.WIDE R14, R65, 0x2, R28 ;  /* 0x00000002410e7825 */ /* 0x000fe200078e021c */
[----:B------:R-:W-:Y:S02]  /*9c50*/  @P0 SHF.R.S32.HI R67, RZ, 0x1, R67 ;  /* 0x00000001ff430819 */ /* 0x000fe40000011443 */
[----:B------:R-:W-:Y:S02]  /*9c60*/  LEA.HI.X.SX32 R10, R13, R2, 0x1, P1 ;  /* 0x000000020d0a7211 */ /* 0x000fe400008f0eff */
[C---:B---34-:R-:W-:Y:S01]  /*9c70*/  LEA R16, P1, R3.reuse, UR8, 0x1 ;  /* 0x0000000803107c11 */ /* 0x058fe2000f8208ff */
[----:B------:R-:W2:Y:S03]  /*9c80*/  LDG.E.128 R12, desc[UR6][R14.64] ;  /* 0x000000060e0c7981 */ /* 0x000ea6000c1e1d00 */
[----:B------:R-:W-:Y:S01]  /*9c90*/  LEA.HI.X R17, R3, UR9, R10, 0x1, P1 ;  /* 0x0000000903117c11 */ /* 0x000fe200088f0c0a */
[----:B------:R-:W-:Y:S01]  /*9ca0*/  IMAD.MOV.U32 R3, RZ, RZ, RZ ;  /* 0x000000ffff037224 */ /* 0x000fe200078e00ff */
[----:B------:R-:W-:Y:S01]  /*9cb0*/  ULDC.64 UR8, c[0x0][0x358] ;  /* 0x0000d60000087ab9 */ /* 0x000fe20000000a00 */
[----:B------:R-:W-:-:S03]  /*9cc0*/  @P0 IMAD.MOV R3, RZ, RZ, -R67 ;  /* 0x000000ffff030224 */ /* 0x000fc600078e0a43 */
[----:B------:R-:W3:Y:S02]  /*9cd0*/  LDG.E.128 R16, desc[UR6][R16.64] ;  /* 0x0000000610107981 */ /* 0x000ee4000c1e1d00 */
[----:B------:R-:W-:-:S04]  /*9ce0*/  IADD3 R0, P1, R3, R0, RZ ;  /* 0x0000000003007210 */ /* 0x000fc80007f3e0ff */
[----:B------:R-:W-:Y:S02]  /*9cf0*/  LEA.HI.X.SX32 R3, R3, R2, 0x1, P1 ;  /* 0x0000000203037211 */ /* 0x000fe400008f0eff */
[----:B-1----:R-:W-:-:S04]  /*9d00*/  LEA R20, P1, R0, UR8, 0x1 ;  /* 0x0000000800147c11 */ /* 0x002fc8000f8208ff */
[----:B------:R-:W-:-:S06]  /*9d10*/  LEA.HI.X R21, R0, UR9, R3, 0x1, P1 ;  /* 0x0000000900157c11 */ /* 0x000fcc00088f0c03 */
[----:B------:R-:W4:Y:S01]  /*9d20*/  LDG.E.128 R20, desc[UR6][R20.64] ;  /* 0x0000000614147981 */ /* 0x000f22000c1e1d00 */
[C---:B-----5:R-:W-:Y:S01]  /*9d30*/  LOP3.LUT R0, R5.reuse, 0xffff0000, RZ, 0xc0, !PT ;  /* 0xffff000005007812 */ /* 0x060fe200078ec0ff */
[----:B------:R-:W-:Y:S01]  /*9d40*/  IMAD.U32 R11, R5, 0x10000, RZ ;  /* 0x00010000050b7824 */ /* 0x000fe200078e00ff */
[C---:B------:R-:W-:Y:S01]  /*9d50*/  LOP3.LUT R5, R6.reuse, 0xffff0000, RZ, 0xc0, !PT ;  /* 0xffff000006057812 */ /* 0x040fe200078ec0ff */
[----:B------:R-:W-:Y:S01]  /*9d60*/  IMAD.U32 R10, R6, 0x10000, RZ ;  /* 0x00010000060a7824 */ /* 0x000fe200078e00ff */
[C---:B------:R-:W-:Y:S02]  /*9d70*/  SHF.L.U32 R3, R4.reuse, 0x10, RZ ;  /* 0x0000001004037819 */ /* 0x040fe400000006ff */
[----:B------:R-:W-:Y:S02]  /*9d80*/  LOP3.LUT R2, R4, 0xffff0000, RZ, 0xc0, !PT ;  /* 0xffff000004027812 */ /* 0x000fe400078ec0ff */
[C---:B------:R-:W-:Y:S02]  /*9d90*/  LOP3.LUT R4, R7.reuse, 0xffff0000, RZ, 0xc0, !PT ;  /* 0xffff000007047812 */ /* 0x040fe400078ec0ff */
[----:B------:R-:W-:Y:S01]  /*9da0*/  SHF.L.U32 R25, R7, 0x10, RZ ;  /* 0x0000001007197819 */ /* 0x000fe200000006ff */
[C---:B--2---:R-:W-:Y:S01]  /*9db0*/  IMAD.U32 R6, R13.reuse, 0x10000, RZ ;  /* 0x000100000d067824 */ /* 0x044fe200078e00ff */
[----:B------:R-:W-:Y:S01]  /*9dc0*/  LOP3.LUT R27, R13, 0xffff0000, RZ, 0xc0, !PT ;  /* 0xffff00000d1b7812 */ /* 0x000fe200078ec0ff */
[----:B------:R-:W-:Y:S01]  /*9dd0*/  IMAD.U32 R24, R12, 0x10000, RZ ;  /* 0x000100000c187824 */ /* 0x000fe200078e00ff */
[----:B------:R-:W-:-:S02]  /*9de0*/  SHF.L.U32 R26, R14, 0x10, RZ ;  /* 0x000000100e1a7819 */ /* 0x000fc400000006ff */
[----:B------:R-:W-:Y:S02]  /*9df0*/  LOP3.LUT R13, R14, 0xffff0000, RZ, 0xc0, !PT ;  /* 0xffff00000e0d7812 */ /* 0x000fe400078ec0ff */
[----:B------:R-:W-:Y:S01]  /*9e00*/  LOP3.LUT R7, R12, 0xffff0000, RZ, 0xc0, !PT ;  /* 0xffff00000c077812 */ /* 0x000fe200078ec0ff */
[C---:B------:R-:W-:Y:S01]  /*9e10*/  IMAD.U32 R12, R15.reuse, 0x10000, RZ ;  /* 0x000100000f0c7824 */ /* 0x040fe200078e00ff */
[C---:B---3--:R-:W-:Y:S01]  /*9e20*/  LOP3.LUT R14, R16.reuse, 0xffff0000, RZ, 0xc0, !PT ;  /* 0xffff0000100e7812 */ /* 0x048fe200078ec0ff */
[----:B------:R-:W-:Y:S01]  /*9e30*/  IMAD.U32 R29, R16, 0x10000, RZ ;  /* 0x00010000101d7824 */ /* 0x000fe200078e00ff */
[C---:B------:R-:W-:Y:S01]  /*9e40*/  LOP3.LUT R16, R18.reuse, 0xffff0000, RZ, 0xc0, !PT ;  /* 0xffff000012107812 */ /* 0x040fe200078ec0ff */
[----:B------:R-:W-:Y:S01]  /*9e50*/  IMAD.U32 R31, R18, 0x10000, RZ ;  /* 0x00010000121f7824 */ /* 0x000fe200078e00ff */
[----:B------:R-:W-:Y:S01]  /*9e60*/  LOP3.LUT R28, R15, 0xffff0000, RZ, 0xc0, !PT ;  /* 0xffff00000f1c7812 */ /* 0x000fe200078ec0ff */
[----:B------:R-:W-:Y:S01]  /*9e70*/  @!P0 FADD.FTZ R14, -R14, -RZ ;  /* 0x800000ff0e0e8221 */ /* 0x000fe20000010100 */
[C---:B------:R-:W-:Y:S01]  /*9e80*/  SHF.L.U32 R15, R17.reuse, 0x10, RZ ;  /* 0x00000010110f7819 */ /* 0x040fe200000006ff */
[----:B------:R-:W-:Y:S01]  /*9e90*/  @!P0 FADD.FTZ R16, -R16, -RZ ;  /* 0x800000ff10108221 */ /* 0x000fe20000010100 */
[----:B------:R-:W-:Y:S01]  /*9ea0*/  LOP3.LUT R30, R17, 0xffff0000, RZ, 0xc0, !PT ;  /* 0xffff0000111e7812 */ /* 0x000fe200078ec0ff */
[C---:B------:R-:W-:Y:S01]  /*9eb0*/  IMAD.U32 R17, R19.reuse, 0x10000, RZ ;  /* 0x0001000013117824 */ /* 0x040fe200078e00ff */
        /* <DEDUP_REMOVED lines=8> */
[C---:B----4-:R-:W-:Y:S01]  /*9f40*/  IMAD.U32 R13, R21.reuse, 0x10000, RZ ;  /* 0x00010000150d7824 */ /* 0x050fe200078e00ff */
[----:B------:R-:W-:Y:S01]  /*9f50*/  LOP3.LUT R21, R21, 0xffff0000, RZ, 0xc0, !PT ;  /* 0xffff000015157812 */ /* 0x000fe200078ec0ff */
[----:B------:R-:W-:Y:S01]  /*9f60*/  @!P0 FADD.FTZ R17, -R17, -RZ ;  /* 0x800000ff11118221 */ /* 0x000fe20000010100 */
[C---:B------:R-:W-:Y:S01]  /*9f70*/  SHF.L.U32 R15, R20.reuse, 0x10, RZ ;  /* 0x00000010140f7819 */ /* 0x040fe200000006ff */
[----:B------:R-:W-:Y:S01]  /*9f80*/  @!P0 FADD.FTZ R29, -R29, -RZ ;  /* 0x800000ff1d1d8221 */ /* 0x000fe20000010100 */
[----:B------:R-:W-:Y:S01]  /*9f90*/  LOP3.LUT R14, R20, 0xffff0000, RZ, 0xc0, !PT ;  /* 0xffff0000140e7812 */ /* 0x000fe200078ec0ff */
[----:B------:R-:W-:Y:S01]  /*9fa0*/  @!P0 FADD.FTZ R19, -R19, -RZ ;  /* 0x800000ff13138221 */ /* 0x000fe20000010100 */
[----:B------:R-:W-:Y:S01]  /*9fb0*/  LOP3.LUT R18, R22, 0xffff0000, RZ, 0xc0, !PT ;  /* 0xffff000016127812 */ /* 0x000fe200078ec0ff */
[----:B------:R-:W-:Y:S01]  /*9fc0*/  FMUL.FTZ R31, R26, R31 ;  /* 0x0000001f1a1f7220 */ /* 0x000fe20000410000 */
[----:B------:R-:W-:-:S02]  /*9fd0*/  IMAD.U32 R20, R22, 0x10000, RZ ;  /* 0x0001000016147824 */ /* 0x000fc400078e00ff */
[----:B------:R-:W-:Y:S01]  /*9fe0*/  FMUL.FTZ R12, R12, R17 ;  /* 0x000000110c0c7220 */ /* 0x000fe20000410000 */
[----:B------:R-:W-:Y:S01]  /*9ff0*/  FFMA.FTZ R6, R11, R13, R6 ;  /* 0x0000000d0b067223 */ /* 0x000fe20000010006 */
[----:B------:R-:W-:Y:S01]  /*a000*/  FFMA.FTZ R21, R0, R21, R27 ;  /* 0x0000001500157223 */ /* 0x000fe2000001001b */
[C---:B------:R-:W-:Y:S01]  /*a010*/  SHF.L.U32 R17, R23.reuse, 0x10, RZ ;  /* 0x0000001017117819 */ /* 0x040fe200000006ff */
[----:B------:R-:W-:Y:S01]  /*a020*/  FMUL.FTZ R24, R24, R29 ;  /* 0x0000001d18187220 */ /* 0x000fe20000410000 */
[----:B------:R-:W-:Y:S01]  /*a030*/  LOP3.LUT R22, R23, 0xffff0000, RZ, 0xc0, !PT ;  /* 0xffff000017167812 */ /* 0x000fe200078ec0ff */
[----:B------:R-:W-:Y:S01]  /*a040*/  FMUL.FTZ R19, R28, R19 ;  /* 0x000000131c137220 */ /* 0x000fe20000410000 */
[----:B------:R-:W-:Y:S01]  /*a050*/  FFMA.FTZ R10, R10, R20, R31 ;  /* 0x000000140a0a7223 */ /* 0x000fe2000001001f */
[----:B------:R-:W-:Y:S01]  /*a060*/  FFMA.FTZ R5, R5, R18, R16 ;  /* 0x0000001205057223 */ /* 0x000fe20000010010 */
[----:B------:R-:W-:Y:S01]  /*a070*/  F2FP.BF16.F32.PACK_AB R6, R21, R6 ;  /* 0x000000061506723e */ /* 0x000fe200000010ff */
[----:B------:R-:W-:Y:S01]  /*a080*/  FFMA.FTZ R3, R3, R15, R24 ;  /* 0x0000000f03037223 */ /* 0x000fe20000010018 */
[----:B------:R-:W-:Y:S01]  /*a090*/  FFMA.FTZ R2, R2, R14, R7 ;  /* 0x0000000e02027223 */ /* 0x000fe20000010007 */
[----:B------:R-:W-:Y:S01]  /*a0a0*/  FFMA.FTZ R12, R25, R17, R12 ;  /* 0x00000011190c7223 */ /* 0x000fe2000001000c */
[----:B------:R-:W-:Y:S01]  /*a0b0*/  FFMA.FTZ R19, R4, R22, R19 ;  /* 0x0000001604137223 */ /* 0x000fe20000010013 */
[----:B------:R-:W-:Y:S01]  /*a0c0*/  F2FP.BF16.F32.PACK_AB R10, R5, R10 ;  /* 0x0000000a050a723e */ /* 0x000fe200000010ff */
[----:B------:R-:W-:Y:S01]  /*a0d0*/  IMAD.MOV.U32 R5, RZ, RZ, R6 ;  /* 0x000000ffff057224 */ /* 0x000fe200078e0006 */
[----:B------:R-:W-:-:S02]  /*a0e0*/  F2FP.BF16.F32.PACK_AB R4, R2, R3 ;  /* 0x000000030204723e */ /* 0x000fc400000010ff */
[----:B------:R-:W-:Y:S02]  /*a0f0*/  F2FP.BF16.F32.PACK_AB R7, R19, R12 ;  /* 0x0000000c1307723e */ /* 0x000fe400000010ff */
[----:B------:R-:W-:Y:S02]  /*a100*/  MOV R6, R10 ;  /* 0x0000000a00067202 */ /* 0x000fe40000000f00 */
.L_x_2218:
[----:B------:R-:W-:Y:S05]  /*a110*/  BSYNC B0 ;  /* 0x0000000000007941 */ /* 0x000fea0003800000 */
.L_x_2217:
[----:B-----5:R1:W-:Y:S01]  /*a120*/  STS.128 [R196+0x800], R4 ;  /* 0x00080004c4007388 */ /* 0x0203e20000000c00 */
[----:B------:R-:W-:Y:S05]  /*a130*/  BRA `(.L_x_2210) ;  /* 0x0000000000887947 */ /* 0x000fea0003800000 */
.L_x_2204:
        /* <DEDUP_REMOVED lines=19> */
.L_x_2220:
[----:B------:R-:W-:Y:S05]  /*a270*/  BSYNC B0 ;  /* 0x0000000000007941 */ /* 0x000fea0003800000 */
.L_x_2219:
        /* <DEDUP_REMOVED lines=14> */
.L_x_2210:
[----:B------:R-:W-:Y:S05]  /*a360*/  BSYNC B2 ;  /* 0x0000000000027941 */ /* 0x000fea0003800000 */
.L_x_2203:
[----:B------:R-:W-:Y:S01]  /*a370*/  UIADD3 UR9, UR22, -0x1, URZ ;  /* 0xffffffff16097890 */ /* 0x000fe2000fffe03f */
[----:B-----5:R-:W-:Y:S01]  /*a380*/  VIADD R0, R126, 0x40 ;  /* 0x000000407e007836 */ /* 0x020fe20000000000 */
[----:B------:R-:W-:Y:S01]  /*a390*/  ULDC.64 UR10, c[0x0][0x220] ;  /* 0x00008800000a7ab9 */ /* 0x000fe20000000a00 */
[----:B------:R-:W-:Y:S01]  /*a3a0*/  ULDC.64 UR12, c[0x0][0x218] ;  /* 0x00008600000c7ab9 */ /* 0x000fe20000000a00 */
[----:B------:R-:W-:Y:S01]  /*a3b0*/  USHF.L.U32 UR16, UR9, 0x8, URZ ;  /* 0x0000000809107899 */ /* 0x000fe2000800063f */
[----:B------:R-:W-:Y:S01]  /*a3c0*/  LEA R204, P2, R120, UR10, 0x1 ;  /* 0x0000000a78cc7c11 */ /* 0x000fe2000f8408ff */
[----:B------:R-:W-:Y:S01]  /*a3d0*/  BSSY B0, `(.L_x_2221) ;  /* 0x0000019000007945 */ /* 0x000fe20003800000 */
[----:B------:R-:W-:Y:S01]  /*a3e0*/  LEA R194, P3, R122, UR12, 0x1 ;  /* 0x0000000c7ac27c11 */ /* 0x000fe2000f8608ff */
[----:B------:R-:W-:Y:S01]  /*a3f0*/  UIADD3 UR5, -UR16, UR23, URZ ;  /* 0x0000001710057290 */ /* 0x000fe2000fffe13f */
[----:B------:R-:W-:Y:S01]  /*a400*/  LEA.HI.X R205, R120, UR11, R119, 0x1, P2 ;  /* 0x0000000b78cd7c11 */ /* 0x000fe200090f0c77 */
[----:B-12---:R-:W-:Y:S01]  /*a410*/  VIADD R4, R126, 0x80 ;  /* 0x000000807e047836 */ /* 0x006fe20000000000 */
[----:B------:R-:W-:-:S03]  /*a420*/  LEA.HI.X R195, R122, UR13, R125, 0x1, P3 ;  /* 0x0000000d7ac37c11 */ /* 0x000fc600098f0c7d */
[----:B------:R-:W-:Y:S02]  /*a430*/  ISETP.GE.AND P2, PT, R126, UR5, PT ;  /* 0x000000057e007c0c */ /* 0x000fe4000bf46270 */
[C---:B------:R-:W-:Y:S02]  /*a440*/  ISETP.GE.AND P1, PT, R0.reuse, UR5, PT ;  /* 0x0000000500007c0c */ /* 0x040fe4000bf26270 */
[----:B------:R-:W-:Y:S01]  /*a450*/  ISETP.GE.AND P6, PT, R0, UR5, PT ;  /* 0x0000000500007c0c */ /* 0x000fe2000bfc6270 */
[----:B------:R-:W-:Y:S01]  /*a460*/  VIADD R0, R126, 0x60 ;  /* 0x000000607e007836 */ /* 0x000fe20000000000 */
[C---:B------:R-:W-:Y:S02]  /*a470*/  ISETP.GE.AND P4, PT, R8.reuse, UR5, PT ;  /* 0x0000000508007c0c */ /* 0x040fe4000bf86270 */
        /* <DEDUP_REMOVED lines=10> */
[----:B------:R-:W-:Y:S01]  /*a520*/  @!PT LDS RZ, [RZ] ;  /* 0x00000000fffff984 */ /* 0x000fe20000000800 */
[----:B------:R-:W-:Y:S01]  /*a530*/  @!PT LDS RZ, [RZ] ;  /* 0x00000000fffff984 */ /* 0x000fe20000000800 */
[----:B------:R-:W-:Y:S01]  /*a540*/  @!PT LDS RZ, [RZ] ;  /* 0x00000000fffff984 */ /* 0x000fe20000000800 */
[----:B------:R2:W-:Y:S02]  /*a550*/  LDGSTS.E.BYPASS.LTC128B.128 [R196+0x1000], desc[UR6][R194.64] ;  /* 0x01000000c2c47fae */ /* 0x0005e4000b901d46 */
.L_x_2222:
[----:B------:R-:W-:Y:S05]  /*a560*/  BSYNC B0 ;  /* 0x0000000000007941 */ /* 0x000fea0003800000 */
.L_x_2221:
[----:B------:R-:W-:Y:S01]  /*a570*/  BSSY B0, `(.L_x_2223) ;  /* 0x0000010000007945 */ /* 0x000fe20003800000 */
[----:B------:R-:W-:-:S03]  /*a580*/  ISETP.GE.AND P2, PT, R4, UR5, PT ;  /* 0x0000000504007c0c */ /* 0x000fc6000bf46270 */
[----:B------:R-:W-:Y:S10]  /*a590*/  @P4 BRA `(.L_x_2224) ;  /* 0x0000000000344947 */ /* 0x000ff40003800000 */
        /* <DEDUP_REMOVED lines=13> */
.L_x_2224:
[----:B------:R-:W-:Y:S05]  /*a670*/  BSYNC B0 ;  /* 0x0000000000007941 */ /* 0x000fea0003800000 */
.L_x_2223:
        /* <DEDUP_REMOVED lines=8> */
[----:B------:R-:W5:Y:S02]  /*a700*/  LDC.64 R2, c[0x0][0x248] ;  /* 0x00009200ff027b82 */ /* 0x000f640000000a00 */
[----:B-----5:R-:W-:-:S04]  /*a710*/  LEA R4, P1, R2, R194, 0x7 ;  /* 0x000000c202047211 */ /* 0x020fc800078238ff */
[----:B------:R-:W-:-:S05]  /*a720*/  LEA.HI.X R5, R2, R195, R3, 0x7, P1 ;  /* 0x000000c302057211 */ /* 0x000fca00008f3c03 */
[----:B------:R-:W-:Y:S01]  /*a730*/  @!PT LDS RZ, [RZ] ;  /* 0x00000000fffff984 */ /* 0x000fe20000000800 */
[----:B------:R-:W-:Y:S01]  /*a740*/  @!PT LDS RZ, [RZ] ;  /* 0x00000000fffff984 */ /* 0x000fe20000000800 */
[----:B------:R-:W-:Y:S01]  /*a750*/  @!PT LDS RZ, [RZ] ;  /* 0x00000000fffff984 */ /* 0x000fe20000000800 */
[----:B------:R1:W-:Y:S04]  /*a760*/  LDGSTS.E.BYPASS.LTC128B.128 [R196+0x2000], desc[UR6][R4.64] ;  /* 0x0200000004c47fae */ /* 0x0003e8000b901d46 */
.L_x_2226:
[----:B------:R-:W-:Y:S05]  /*a770*/  BSYNC B0 ;  /* 0x0000000000007941 */ /* 0x000fea0003800000 */
.L_x_2225:
[----:B------:R-:W-:Y:S01]  /*a780*/  BSSY B0, `(.L_x_2227) ;  /* 0x000000f000007945 */ /* 0x000fe20003800000 */
[----:B------:R-:W-:-:S03]  /*a790*/  ISETP.GE.AND P1, PT, R0, UR5, PT ;  /* 0x0000000500007c0c */ /* 0x000fc6000bf26270 */
[----:B------:R-:W-:Y:S10]  /*a7a0*/  @P3 BRA `(.L_x_2228) ;  /* 0x0000000000303947 */ /* 0x000ff40003800000 */
[----:B------:R-:W-:Y:S02]  /*a7b0*/  ULDC UR8, c[0x0][0x2d0] ;  /* 0x0000b40000087ab9 */ /* 0x000fe40000000800 */
[----:B------:R-:W-:-:S13]  /*a7c0*/  ISETP.GE.AND P3, PT, R148, UR8, PT ;  /* 0x0000000894007c0c */ /* 0x000fda000bf66270 */
[----:B------:R1:W-:Y:S01]  /*a7d0*/  @P3 STS.128 [R196+0x2800], RZ ;  /* 0x002800ffc4003388 */ /* 0x0003e20000000c00 */
[----:B------:R-:W-:Y:S05]  /*a7e0*/  @P3 BRA `(.L_x_2228) ;  /* 0x0000000000203947 */ /* 0x000fea0003800000 */
[----:B------:R-:W1:Y:S02]  /*a7f0*/  LDC.64 R2, c[0x0][0x248] ;  /* 0x00009200ff027b82 */ /* 0x000e640000000a00 */
[----:B-1----:R-:W-:-:S04]  /*a800*/  IMAD.WIDE.U32 R4, R2, 0xc0, R194 ;  /* 0x000000c002047825 */ /* 0x002fc800078e00c2 */
[----:B------:R-:W-:-:S05]  /*a810*/  IMAD R3, R3, 0xc0, RZ ;  /* 0x000000c003037824 */ /* 0x000fca00078e02ff */
[----:B------:R-:W-:-:S05]  /*a820*/  IADD3 R5, R3, R5, RZ ;  /* 0x0000000503057210 */ /* 0x000fca0007ffe0ff */
[----:B------:R-:W-:Y:S01]  /*a830*/  @!PT LDS RZ, [RZ] ;  /* 0x00000000fffff984 */ /* 0x000fe20000000800 */
[----:B------:R-:W-:Y:S01]  /*a840*/  @!PT LDS RZ, [RZ] ;  /* 0x00000000fffff984 */ /* 0x000fe20000000800 */
[----:B------:R-:W-:Y:S01]  /*a850*/  @!PT LDS RZ, [RZ] ;  /* 0x00000000fffff984 */ /* 0x000fe20000000800 */
[----:B------:R1:W-:Y:S02]  /*a860*/  LDGSTS.E.BYPASS.LTC128B.128 [R196+0x2800], desc[UR6][R4.64] ;  /* 0x0280000004c47fae */ /* 0x0003e4000b901d46 */
.L_x_2228:
[----:B------:R-:W-:Y:S05]  /*a870*/  BSYNC B0 ;  /* 0x0000000000007941 */ /* 0x000fea0003800000 */
.L_x_2227:
        /* <DEDUP_REMOVED lines=15> */
.L_x_2230:
[----:B------:R-:W-:Y:S05]  /*a970*/  BSYNC B0 ;  /* 0x0000000000007941 */ /* 0x000fea0003800000 */
.L_x_2229:
        /* <DEDUP_REMOVED lines=15> */
.L_x_2232:
[----:B------:R-:W-:Y:S05]  /*aa70*/  BSYNC B0 ;  /* 0x0000000000007941 */ /* 0x000fea0003800000 */
.L_x_2231:
[----:B------:R-:W-:Y:S01]  /*aa80*/  BSSY B0, `(.L_x_2233) ;  /* 0x0000010000007945 */ /* 0x000fe20003800000 */
[C---:B------:R-:W-:Y:S02]  /*aa90*/  ISETP.GE.AND P1, PT, R126.reuse, UR5, PT ;  /* 0x000000057e007c0c */ /* 0x040fe4000bf26270 */
[----:B------:R-:W-:Y:S01]  /*aaa0*/  IADD3 R126, R126, 0xe0, RZ ;  /* 0x000000e07e7e7810 */ /* 0x000fe20007ffe0ff */
[----:B------:R-:W-:Y:S05]  /*aab0*/  @P2 BRA `(.L_x_2234) ;  /* 0x0000000000302947 */ /* 0x000fea0003800000 */
        /* <DEDUP_REMOVED lines=12> */
.L_x_2234:
[----:B------:R-:W-:Y:S05]  /*ab80*/  BSYNC B0 ;  /* 0x0000000000007941 */ /* 0x000fea0003800000 */
.L_x_2233:
[----:B------:R-:W-:Y:S01]  /*ab90*/  ISETP.GE.AND P2, PT, R126, UR5, PT ;  /* 0x000000057e007c0c */ /* 0x000fe2000bf46270 */
[----:B------:R-:W-:Y:S01]  /*aba0*/  BSSY B0, `(.L_x_2235) ;  /* 0x0000013000007945 */ /* 0x000fe20003800000 */
[----:B-1----:R-:W-:Y:S02]  /*abb0*/  LOP3.LUT R4, R56, 0x7fffffe, RZ, 0xc0, !PT ;  /* 0x07fffffe38047812 */ /* 0x002fe400078ec0ff */
[----:B------:R-:W-:Y:S02]  /*abc0*/  SHF.R.S32.HI R2, RZ, 0x1f, R57 ;  /* 0x0000001fff027819 */ /* 0x000fe40000011439 */
[----:B------:R-:W-:Y:S01]  /*abd0*/  LOP3.LUT R60, R60, 0xfffffff8, RZ, 0xc0, !PT ;  /* 0xfffffff83c3c7812 */ /* 0x000fe200078ec0ff */
[----:B------:R-:W-:Y:S01]  /*abe0*/  IMAD.IADD R4, R57, 0x1, -R4 ;  /* 0x0000000139047824 */ /* 0x000fe200078e0a04 */
[----:B------:R-:W-:-:S05]  /*abf0*/  LEA.HI R57, R2, R57, RZ, 0x3 ;  /* 0x0000003902397211 */ /* 0x000fca00078f18ff */
[----:B------:R-:W-:Y:S05]  /*ac00*/  @P2 BRA `(.L_x_2236) ;  /* 0x0000000000302947 */ /* 0x000fea0003800000 */
[----:B------:R-:W-:Y:S02]  /*ac10*/  ULDC UR8, c[0x0][0x2d0] ;  /* 0x0000b40000087ab9 */ /* 0x000fe40000000800 */
[----:B------:R-:W-:-:S13]  /*ac20*/  ISETP.GE.AND P2, PT, R148, UR8, PT ;  /* 0x0000000894007c0c */ /* 0x000fda000bf46270 */
[----:B------:R1:W-:Y:S01]  /*ac30*/  @P2 STS.128 [R196+0x4800], RZ ;  /* 0x004800ffc4002388 */ /* 0x0003e20000000c00 */
[----:B------:R-:W-:Y:S05]  /*ac40*/  @P2 BRA `(.L_x_2236) ;  /* 0x0000000000202947 */ /* 0x000fea0003800000 */
[----:B------:R-:W5:Y:S02]  /*ac50*/  LDC.64 R2, c[0x0][0x248] ;  /* 0x00009200ff027b82 */ /* 0x000f640000000a00 */
[----:B-----5:R-:W-:-:S04]  /*ac60*/  IMAD.WIDE.U32 R6, R2, 0x1c0, R194 ;  /* 0x000001c002067825 */ /* 0x020fc800078e00c2 */
[----:B------:R-:W-:-:S05]  /*ac70*/  IMAD R3, R3, 0x1c0, RZ ;  /* 0x000001c003037824 */ /* 0x000fca00078e02ff */
[----:B------:R-:W-:-:S05]  /*ac80*/  IADD3 R7, R3, R7, RZ ;  /* 0x0000000703077210 */ /* 0x000fca0007ffe0ff */
[----:B------:R-:W-:Y:S01]  /*ac90*/  @!PT LDS RZ, [RZ] ;  /* 0x00000000fffff984 */ /* 0x000fe20000000800 */
[----:B------:R-:W-:Y:S01]  /*aca0*/  @!PT LDS RZ, [RZ] ;  /* 0x00000000fffff984 */ /* 0x000fe20000000800 */
[----:B------:R-:W-:Y:S01]  /*acb0*/  @!PT LDS RZ, [RZ] ;  /* 0x00000000fffff984 */ /* 0x000fe20000000800 */
[----:B------:R1:W-:Y:S02]  /*acc0*/  LDGSTS.E.BYPASS.LTC128B.128 [R196+0x4800], desc[UR6][R6.64] ;  /* 0x0480000006c47fae */ /* 0x0003e4000b901d46 */
.L_x_2236:
[----:B------:R-:W-:Y:S05]  /*acd0*/  BSYNC B0 ;  /* 0x0000000000007941 */ /* 0x000fea0003800000 */
.L_x_2235:
[----:B------:R-:W-:Y:S01]  /*ace0*/  ULDC.64 UR14, c[0x0][0x3d0] ;  /* 0x0000f400000e7ab9 */ /* 0x000fe20000000a00 */
[----:B------:R-:W0:Y:S01]  /*acf0*/  LDGDEPBAR ;  /* 0x00000000000079af */ /* 0x000e220000000000 */
[----:B------:R-:W-:Y:S01]  /*ad00*/  UIMAD UR24, UR24, UR14, URZ ;  /* 0x0000000e181872a4 */ /* 0x000fe2000f8e023f */
[----:B------:R-:W-:Y:S01]  /*ad10*/  IMAD.IADD R3, R49, 0x1, -R60 ;  /* 0x0000000131037824 */ /* 0x000fe200078e0a3c */
[----:B------:R-:W-:Y:S01]  /*ad20*/  UMOV UR29, UR25 ;  /* 0x00000019001d7c82 */ /* 0x000fe20008000000 */
[----:B------:R-:W-:Y:S01]  /*ad30*/  SHF.R.S32.HI R5, RZ, 0x4, R58 ;  /* 0x00000004ff057819 */ /* 0x000fe2000001143a */
[----:B------:R-:W-:Y:S01]  /*ad40*/  UIMAD.WIDE.U32 UR28, UR26, UR14, UR28 ;  /* 0x0000000e1a1c72a5 */ /* 0x000fe2000f8e001c */
[----:B------:R-:W-:Y:S01]  /*ad50*/  ISETP.GE.AND P2, PT, R0, UR5, PT ;  /* 0x0000000500007c0c */ /* 0x000fe2000bf46270 */
[----:B------:R-:W-:Y:S01]  /*ad60*/  UIMAD UR24, UR26, UR15, UR24 ;  /* 0x0000000f1a1872a4 */ /* 0x000fe2000f8e0218 */
[----:B------:R-:W-:Y:S01]  /*ad70*/  LEA.HI R166, R58, R5, RZ, 0x1 ;  /* 0x000000053aa67211 */ /* 0x000fe200078f08ff */
[----:B-1----:R-:W-:Y:S01]  /*ad80*/  IMAD.SHL.U32 R7, R51, 0x40, RZ ;  /* 0x0000004033077824 */ /* 0x002fe200078e00ff */
[----:B------:R-:W-:Y:S01]  /*ad90*/  ULDC.64 UR14, c[0x0][0x3c8] ;  /* 0x0000f200000e7ab9 */ /* 0x000fe20000000a00 */
[----:B------:R-:W-:Y:S01]  /*ada0*/  UIADD3 UR24, UR29, UR24, URZ ;  /* 0x000000181d187290 */ /* 0x000fe2000fffe03f */
[----:B------:R-:W-:Y:S01]  /*adb0*/  LEA.HI R2, R3, R3, RZ, 0x1 ;  /* 0x0000000303027211 */ /* 0x000fe200078f08ff */
[----:B------:R-:W-:Y:S01]  /*adc0*/  ULEA UR14, UP0, UR28, UR14, 0x2 ;  /* 0x0000000e1c0e7291 */ /* 0x000fe2000f80103f */
[----:B------:R-:W-:Y:S01]  /*add0*/  LOP3.LUT R166, R166, 0xfffffffe, RZ, 0xc0, !PT ;  /* 0xfffffffea6a67812 */ /* 0x000fe200078ec0ff */
[----:B------:R-:W-:Y:S01]  /*ade0*/  IMAD.SHL.U32 R11, R57, 0x20, RZ ;  /* 0x00000020390b7824 */ /* 0x000fe200078e00ff */
[----:B------:R-:W-:Y:S01]  /*adf0*/  LOP3.LUT R0, R2, 0x3fffffe, RZ, 0xc0, !PT ;  /* 0x03fffffe02007812 */ /* 0x000fe200078ec0ff */
[----:B------:R-:W-:Y:S01]  /*ae00*/  ULEA.HI.X UR15, UR28, UR15, UR24, 0x2, UP0 ;  /* 0x0000000f1c0f7291 */ /* 0x000fe200080f1418 */
[----:B------:R-:W-:Y:S01]  /*ae10*/  SHF.R.S32.HI R2, RZ, 0x1, R2 ;  /* 0x00000001ff027819 */ /* 0x000fe20000011402 */
[----:B------:R-:W-:Y:S01]  /*ae20*/  IMAD.U32 R12, RZ, RZ, UR14 ;  /* 0x0000000eff0c7e24 */ /* 0x000fe2000f8e00ff */
[----:B------:R-:W-:Y:S01]  /*ae30*/  LOP3.LUT R7, R7, 0xc0, RZ, 0xc0, !PT ;  /* 0x000000c007077812 */ /* 0x000fe200078ec0ff */
[----:B------:R-:W-:Y:S01]  /*ae40*/  IMAD.IADD R166, R5, 0x1, -R166 ;  /* 0x0000000105a67824 */ /* 0x000fe200078e0aa6 */
[----:B------:R-:W-:Y:S01]  /*ae50*/  LOP3.LUT R11, R11, 0xffffff00, RZ, 0xc0, !PT ;  /* 0xffffff000b0b7812 */ /* 0x000fe200078ec0ff */
[----:B------:R-:W-:Y:S01]  /*ae60*/  IMAD.U32 R13, RZ, RZ, UR15 ;  /* 0x0000000fff0d7e24 */ /* 0x000fe2000f8e00ff */
[----:B------:R-:W-:-:S04]  /*ae70*/  DEPBAR.LE SB0, 0x0 ;  /* 0x000080000000791a */ /* 0x000fc80000000000 */
[----:B------:R1:W5:Y:S01]  /*ae80*/  LDG.E R117, desc[UR6][R12.64] ;  /* 0x000000060c757981 */ /* 0x000362000c1e1900 */
[----:B------:R-:W-:Y:S01]  /*ae90*/  IMAD.SHL.U32 R5, R2, 0x40, RZ ;  /* 0x0000004002057824 */ /* 0x000fe200078e00ff */
[----:B------:R-:W-:Y:S01]  /*aea0*/  ULDC UR8, c[0x0][0x2e8] ;  /* 0x0000ba0000087ab9 */ /* 0x000fe20000000800 */
[----:B------:R-:W-:Y:S01]  /*aeb0*/  IMAD.IADD R3, R3, 0x1, -R0 ;  /* 0x0000000103037824 */ /* 0x000fe200078e0a00 */
[----:B------:R-:W-:Y:S01]  /*aec0*/  BAR.SYNC.DEFER_BLOCKING 0x0 ;  /* 0x0000000000007b1d */ /* 0x000fe20000010000 */
[----:B------:R-:W-:Y:S01]  /*aed0*/  IMAD.SHL.U32 R0, R59, 0x8, RZ ;  /* 0x000000083b007824 */ /* 0x000fe200078e00ff */
[----:B------:R-:W-:Y:S01]  /*aee0*/  LOP3.LUT R5, R5, 0xc0, RZ, 0xc0, !PT ;  /* 0x000000c005057812 */ /* 0x000fe200078ec0ff */
[----:B------:R-:W-:Y:S02]  /*aef0*/  IMAD.SHL.U32 R6, R166, 0x8, RZ ;  /* 0x00000008a6067824 */ /* 0x000fe400078e00ff */
[----:B------:R-:W-:Y:S01]  /*af00*/  IMAD R11, R50, 0x200, R11 ;  /* 0x00000200320b7824 */ /* 0x000fe200078e020b */
[----:B------:R-:W-:Y:S01]  /*af10*/  LOP3.LUT R0, R5, 0x8, R0, 0xf8, !PT ;  /* 0x0000000805007812 */ /* 0x000fe200078ef800 */
[----:B------:R-:W-:Y:S01]  /*af20*/  BSSY B0, `(.L_x_2237) ;  /* 0x0000017000007945 */ /* 0x000fe20003800000 */
[----:B------:R-:W-:Y:S01]  /*af30*/  SHF.R.U32.HI R5, RZ, 0x3, R5 ;  /* 0x00000003ff057819 */ /* 0x000fe20000011605 */
[----:B------:R-:W-:Y:S01]  /*af40*/  IMAD R166, R166, 0x8, R3 ;  /* 0x00000008a6a67824 */ /* 0x000fe200078e0203 */
[----:B------:R-:W-:Y:S01]  /*af50*/  LOP3.LUT R6, R7, 0x8, R6, 0xf8, !PT ;  /* 0x0000000807067812 */ /* 0x000fe200078ef806 */
[----:B------:R-:W-:Y:S01]  /*af60*/  IMAD R4, R4, 0x20, R11 ;  /* 0x0000002004047824 */ /* 0x000fe200078e020b */
[----:B------:R-:W-:-:S02]  /*af70*/  SHF.R.U32.HI R7, RZ, 0x3, R7 ;  /* 0x00000003ff077819 */ /* 0x000fc40000011607 */
[----:B------:R-:W-:Y:S01]  /*af80*/  LOP3.LUT R5, R0, R5, RZ, 0x3c, !PT ;  /* 0x0000000500057212 */ /* 0x000fe200078e3cff */
[----:B------:R1:W-:Y:S04]  /*af90*/  @P1 STS [R196+0x5000], RZ ;  /* 0x005000ffc4001388 */ /* 0x0003e80000000800 */
[----:B------:R1:W-:Y:S04]  /*afa0*/  @P1 STS [R196+0x5004], RZ ;  /* 0x005004ffc4001388 */ /* 0x0003e80000000800 */
[----:B------:R1:W-:Y:S01]  /*afb0*/  @P1 STS.64 [R196+0x5008], RZ ;  /* 0x005008ffc4001388 */ /* 0x0003e20000000a00 */
[----:B------:R-:W1:Y:S01]  /*afc0*/  MUFU.RCP R0, UR8 ;  /* 0x0000000800007d08 */ /* 0x000e620008001000 */
[----:B------:R-:W-:Y:S01]  /*afd0*/  LOP3.LUT R3, R6, R7, RZ, 0x3c, !PT ;  /* 0x0000000706037212 */ /* 0x000fe200078e3cff */
[----:B------:R-:W-:Y:S06]  /*afe0*/  @P1 BRA `(.L_x_2238) ;  /* 0x0000000000281947 */ /* 0x000fec0003800000 */
        /* <DEDUP_REMOVED lines=10> */
.L_x_2238:
[----:B------:R-:W-:Y:S05]  /*b090*/  BSYNC B0 ;  /* 0x0000000000007941 */ /* 0x000fea0003800000 */
.L_x_2237:
        /* <DEDUP_REMOVED lines=18> */
.L_x_2240:
[----:B------:R-:W-:Y:S05]  /*b1c0*/  BSYNC B0 ;  /* 0x0000000000007941 */ /* 0x000fea0003800000 */
.L_x_2239:
        /* <DEDUP_REMOVED lines=14> */
.L_x_2242:
[----:B------:R-:W-:Y:S05]  /*b2b0*/  BSYNC B0 ;  /* 0x0000000000007941 */ /* 0x000fea0003800000 */
.L_x_2241:
        /* <DEDUP_REMOVED lines=8> */
[----:B-1----:R-:W-:-:S04]  /*b340*/  IMAD.WIDE.U32 R6, R4, 0xc0, R204 ;  /* 0x000000c004067825 */ /* 0x002fc800078e00cc */
[----:B------:R-:W-:-:S05]  /*b350*/  IMAD R5, R5, 0xc0, RZ ;  /* 0x000000c005057824 */ /* 0x000fca00078e02ff */
[----:B------:R-:W-:-:S05]  /*b360*/  IADD3 R7, R5, R7, RZ ;  /* 0x0000000705077210 */ /* 0x000fca0007ffe0ff */
[----:B------:R-:W-:Y:S01]  /*b370*/  @!PT LDS RZ, [RZ] ;  /* 0x00000000fffff984 */ /* 0x000fe20000000800 */
[----:B------:R-:W-:Y:S01]  /*b380*/  @!PT LDS RZ, [RZ] ;  /* 0x00000000fffff984 */ /* 0x000fe20000000800 */
[----:B------:R-:W-:Y:S01]  /*b390*/  @!PT LDS RZ, [RZ] ;  /* 0x00000000fffff984 */ /* 0x000fe20000000800 */
[----:B------:R1:W-:Y:S02]  /*b3a0*/  LDGSTS.E.BYPASS.LTC128B.128 [R196+0x6800], desc[UR6][R6.64] ;  /* 0x0680000006c47fae */ /* 0x0003e4000b901d46 */
.L_x_2244:
[----:B------:R-:W-:Y:S05]  /*b3b0*/  BSYNC B0 ;  /* 0x0000000000007941 */ /* 0x000fea0003800000 */
.L_x_2243:
        /* <DEDUP_REMOVED lines=14> */
.L_x_2246:
[----:B------:R-:W-:Y:S05]  /*b4a0*/  BSYNC B0 ;  /* 0x0000000000007941 */ /* 0x000fea0003800000 */
.L_x_2245:
        /* <DEDUP_REMOVED lines=15> */
.L_x_2248:
[----:B------:R-:W-:Y:S05]  /*b5a0*/  BSYNC B0 ;  /* 0x0000000000007941 */ /* 0x000fea0003800000 */
.L_x_2247:
        /* <DEDUP_REMOVED lines=15> */
.L_x_2250:
[----:B------:R-:W-:Y:S05]  /*b6a0*/  BSYNC B0 ;  /* 0x0000000000007941 */ /* 0x000fea0003800000 */
.L_x_2249:
        /* <DEDUP_REMOVED lines=15> */
.L_x_2252:
[----:B------:R-:W-:Y:S05]  /*b7a0*/  BSYNC B0 ;  /* 0x0000000000007941 */ /* 0x000fea0003800000 */
.L_x_2251:
[----:B-1----:R-:W-:Y:S01]  /*b7b0*/  LDSM.16.M88.4 R4, [R168] ;  /* 0x00000000a804783b */ /* 0x002fe20000000200 */
[----:B------:R-:W-:Y:S01]  /*b7c0*/  LOP3.LUT P0, RZ, R2, 0x2, RZ, 0xc0, !PT ;  /* 0x0000000202ff7812 */ /* 0x000fe2000780c0ff */
[C---:B------:R-:W-:Y:S01]  /*b7d0*/  VIADD R2, R166.reuse, 0x1000 ;  /* 0x00001000a6027836 */ /* 0x040fe20000000000 */
[----:B------:R-:W-:Y:S01]  /*b7e0*/  ULDC.64 UR4, c[0x0][0x398] ;  /* 0x0000e60000047ab9 */ /* 0x000fe20000000a00 */
[----:B------:R-:W1:Y:S01]  /*b7f0*/  LDSM.16.M88.4 R20, [R166+0x1000] ;  /* 0x00100000a614783b */ /* 0x000e620000000200 */
[----:B------:R-:W-:Y:S01]  /*b800*/  VIADD R165, R166, 0x1020 ;  /* 0x00001020a6a57836 */ /* 0x000fe20000000000 */
[----:B------:R-:W-:Y:S01]  /*b810*/  LEA R50, R50, UR27, 0x4 ;  /* 0x0000001b32327c11 */ /* 0x000fe2000f8e20ff */
[----:B------:R-:W-:Y:S01]  /*b820*/  IMAD R167, R9, 0x2, R168 ;  /* 0x0000000209a77824 */ /* 0x000fe200078e02a8 */
[----:B------:R-:W2:Y:S01]  /*b830*/  LDSM.16.M88.4 R44, [R166+0x1400] ;  /* 0x00140000a62c783b */ /* 0x000ea20000000200 */
[----:B-----5:R-:W-:Y:S01]  /*b840*/  FMUL.FTZ R0, R117, R0 ;  /* 0x0000000075007220 */ /* 0x020fe20000410000 */
[----:B------:R-:W-:-:S02]  /*b850*/  UISETP.GE.AND UP0, UPT, UR22, 0x2, UPT ;  /* 0x000000021600788c */ /* 0x000fc4000bf06270 */
[----:B------:R-:W-:Y:S02]  /*b860*/  LDSM.16.M88.4 R12, [R167] ;  /* 0x00000000a70c783b */ /* 0x000fe40000000200 */
[----:B------:R-:W-:Y:S01]  /*b870*/  @P0 VIADD R165, R2, 0xffffffe0 ;  /* 0xffffffe002a50836 */ /* 0x000fe20000000000 */
[----:B------:R-:W-:Y:S01]  /*b880*/  R2UR UR8, R0 ;  /* 0x00000000000872ca */ /* 0x000fe200000e0000 */
[----:B---34-:R-:W-:Y:S04]  /*b890*/  LDSM.16.M88.4 R16, [R166+0x1800] ;  /* 0x00180000a610783b */ /* 0x018fe80000000200 */
[----:B------:R-:W3:Y:S04]  /*b8a0*/  LDSM.16.M88.4 R40, [R165] ;  /* 0x00000000a528783b */ /* 0x000ee80000000200 */
[----:B------:R-:W4:Y:S04]  /*b8b0*/  LDSM.16.M88.4 R36, [R165+0x400] ;  /* 0x00040000a524783b */ /* 0x000f280000000200 */
[----:B------:R-:W4:Y:S04]  /*b8c0*/  LDSM.16.M88.4 R112, [R166+0x1c00] ;  /* 0x001c0000a670783b */ /* 0x000f280000000200 */
[----:B------:R-:W4:Y:S04]  /*b8d0*/  LDSM.16.M88.4 R104, [R166+0x2000] ;  /* 0x00200000a668783b */ /* 0x000f280000000200 */
[----:B------:R-:W4:Y:S04]  /*b8e0*/  LDSM.16.M88.4 R96, [R166+0x2400] ;  /* 0x00240000a660783b */ /* 0x000f280000000200 */
[----:B------:R-:W4:Y:S01]  /*b8f0*/  LDSM.16.M88.4 R32, [R165+0x800] ;  /* 0x00080000a520783b */ /* 0x000f220000000200 */
[C---:B-1----:R-:W-:Y:S03]  /*b900*/  HMMA.16816.F32.BF16 R28, R4.reuse, R20, RZ ;  /* 0x00000014041c723c */ /* 0x042fe600000418ff */
[----:B------:R-:W1:Y:S04]  /*b910*/  LDSM.16.M88.4 R88, [R166+0x2800] ;  /* 0x00280000a658783b */ /* 0x000e680000000200 */
[----:B------:R-:W1:Y:S01]  /*b920*/  LDSM.16.M88.4 R80, [R166+0x2c00] ;  /* 0x002c0000a650783b */ /* 0x000e620000000200 */
[C---:B------:R-:W-:Y:S03]  /*b930*/  HMMA.16816.F32.BF16 R20, R4.reuse, R22, RZ ;  /* 0x000000160414723c */ /* 0x040fe600000418ff */
[----:B------:R-:W1:Y:S03]  /*b940*/  LDSM.16.M88.4 R72, [R166+0x3000] ;  /* 0x00300000a648783b */ /* 0x000e660000000200 */
[C---:B--2---:R-:W-:Y:S01]  /*b950*/  HMMA.16816.F32.BF16 R24, R4.reuse, R44, RZ ;  /* 0x0000002c0418723c */ /* 0x044fe200000418ff */
[----:B------:R-:W2:Y:S04]  /*b960*/  LDSM.16.M88.4 R64, [R166+0x3400] ;  /* 0x00340000a640783b */ /* 0x000ea80000000200 */
[----:B------:R-:W2:Y:S01]  /*b970*/  LDSM.16.M88.4 R56, [R166+0x3800] ;  /* 0x00380000a638783b */ /* 0x000ea20000000200 */
[----:B------:R-:W-:Y:S03]  /*b980*/  HMMA.16816.F32.BF16 R8, R4, R46, RZ ;  /* 0x0000002e0408723c */ /* 0x000fe600000418ff */
[----:B------:R-:W2:Y:S03]  /*b990*/  LDSM.16.M88.4 R44, [R166+0x3c00] ;  /* 0x003c0000a62c783b */ /* 0x000ea60000000200 */
[C---:B---3--:R-:W-:Y:S01]  /*b9a0*/  HMMA.16816.F32.BF16 R28, R12.reuse, R40, R28 ;  /* 0x000000280c1c723c */ /* 0x048fe2000004181c */
[----:B------:R-:W-:Y:S04]  /*b9b0*/  LDSM.16.M88.4 R132, [R166+0x4c00] ;  /* 0x004c0000a684783b */ /* 0x000fe80000000200 */
[----:B------:R-:W-:Y:S01]  /*b9c0*/  LDSM.16.M88.4 R144, [R165+0xc00] ;  /* 0x000c0000a590783b */ /* 0x000fe20000000200 */
[C---:B------:R-:W-:Y:S03]  /*b9d0*/  HMMA.16816.F32.BF16 R20, R12.reuse, R42, R20 ;  /* 0x0000002a0c14723c */ /* 0x040fe60000041814 */
[----:B------:R-:W-:Y:S03]  /*b9e0*/  LDSM.16.M88.4 R140, [R165+0x1000] ;  /* 0x00100000a58c783b */ /* 0x000fe60000000200 */
[C---:B----4-:R-:W-:Y:S01]  /*b9f0*/  HMMA.16816.F32.BF16 R24, R12.reuse, R36, R24 ;  /* 0x000000240c18723c */ /* 0x050fe20000041818 */
[----:B------:R-:W-:Y:S01]  /*ba00*/  LDSM.16.M88.4 R136, [R165+0x1400] ;  /* 0x00140000a588783b */ /* 0x000fe20000000200 */
[----:B------:R-:W3:Y:S04]  /*ba10*/  S2R R2, SR_TID.X ;  /* 0x0000000000027919 */ /* 0x000ee80000002100 */
[----:B------:R-:W-:Y:S01]  /*ba20*/  HMMA.16816.F32.BF16 R8, R12, R38, R8 ;  /* 0x000000260c08723c */ /* 0x000fe20000041808 */
[----:B------:R-:W4:Y:S05]  /*ba30*/  LDSM.16.M88.4 R36, [R166+0x4000] ;  /* 0x00400000a624783b */ /* 0x000f2a0000000200 */
[----:B------:R-:W-:Y:S01]  /*ba40*/  FMUL.FTZ R28, R28, UR5 ;  /* 0x000000051c1c7c20 */ /* 0x000fe20008410000 */
[----:B------:R-:W-:Y:S01]  /*ba50*/  FMUL.FTZ R29, R29, UR5 ;  /* 0x000000051d1d7c20 */ /* 0x000fe20008410000 */
[----:B------:R-:W-:Y:S01]  /*ba60*/  FMUL.FTZ R30, R30, UR5 ;  /* 0x000000051e1e7c20 */ /* 0x000fe20008410000 */
[----:B------:R-:W-:Y:S01]  /*ba70*/  FMUL.FTZ R31, R31, UR5 ;  /* 0x000000051f1f7c20 */ /* 0x000fe20008410000 */
[----:B------:R-:W-:Y:S01]  /*ba80*/  MUFU.TANH R48, R28 ;  /* 0x0000001c00307308 */ /* 0x000fe20000002400 */
[C---:B------:R-:W-:Y:S01]  /*ba90*/  HMMA.16816.F32.BF16 R152, R4.reuse, R16, RZ ;  /* 0x000000100498723c */ /* 0x040fe200000418ff */
[----:B------:R-:W-:Y:S01]  /*baa0*/  FMUL.FTZ R20, R20, UR5 ;  /* 0x0000000514147c20 */ /* 0x000fe20008410000 */
[----:B------:R-:W-:Y:S01]  /*bab0*/  FMUL.FTZ R21, R21, UR5 ;  /* 0x0000000515157c20 */ /* 0x000fe20008410000 */
[----:B------:R-:W-:Y:S01]  /*bac0*/  FMUL.FTZ R151, R22, UR5 ;  /* 0x0000000516977c20 */ /* 0x000fe20008410000 */
[----:B------:R-:W-:Y:S01]  /*bad0*/  FMUL.FTZ R156, R23, UR5 ;  /* 0x00000005179c7c20 */ /* 0x000fe20008410000 */
[----:B------:R-:W0:Y:S01]  /*bae0*/  LDGDEPBAR ;  /* 0x00000000000079af */ /* 0x000e220000000000 */
[C---:B------:R-:W-:Y:S01]  /*baf0*/  HMMA.16816.F32.BF16 R16, R4.reuse, R18, RZ ;  /* 0x000000120410723c */ /* 0x040fe200000418ff */
[----:B------:R-:W3:Y:S01]  /*bb00*/  MUFU.TANH R51, R29 ;  /* 0x0000001d00337308 */ /* 0x000ee20000002400 */
[----:B------:R-:W-:Y:S01]  /*bb10*/  FMUL.FTZ R24, R24, UR5 ;  /* 0x0000000518187c20 */ /* 0x000fe20008410000 */
[----:B------:R-:W-:Y:S01]  /*bb20*/  FMUL.FTZ R25, R25, UR5 ;  /* 0x0000000519197c20 */ /* 0x000fe20008410000 */
[----:B------:R-:W-:Y:S01]  /*bb30*/  FMUL.FTZ R26, R26, UR5 ;  /* 0x000000051a1a7c20 */ /* 0x000fe20008410000 */
[----:B------:R-:W-:Y:S01]  /*bb40*/  FMUL.FTZ R27, R27, UR5 ;  /* 0x000000051b1b7c20 */ /* 0x000fe20008410000 */
[C---:B------:R-:W-:Y:S01]  /*bb50*/  HMMA.16816.F32.BF16 R128, R4.reuse, R112, RZ ;  /* 0x000000700480723c */ /* 0x040fe200000418ff */
[----:B------:R-:W-:Y:S01]  /*bb60*/  FMUL.FTZ R8, R8, UR5 ;  /* 0x0000000508087c20 */ /* 0x000fe20008410000 */
[----:B------:R-:W-:Y:S01]  /*bb70*/  FMUL.FTZ R162, R9, UR5 ;  /* 0x0000000509a27c20 */ /* 0x000fe20008410000 */
[----:B------:R-:W-:Y:S01]  /*bb80*/  MUFU.TANH R116, R30 ;  /* 0x0000001e00747308 */ /* 0x000fe20000002400 */
[----:B------:R-:W-:Y:S01]  /*bb90*/  FMUL.FTZ R163, R10, UR5 ;  /* 0x000000050aa37c20 */ /* 0x000fe20008410000 */
[----:B------:R-:W-:Y:S01]  /*bba0*/  FMUL.FTZ R164, R11, UR5 ;  /* 0x000000050ba47c20 */ /* 0x000fe20008410000 */
[C---:B------:R-:W-:Y:S05]  /*bbb0*/  HMMA.16816.F32.BF16 R108, R4.reuse, R104, RZ ;  /* 0x00000068046c723c */ /* 0x040fea00000418ff */
[----:B------:R1:W3:Y:S01]  /*bbc0*/  MUFU.TANH R126, R31 ;  /* 0x0000001f007e7308 */ /* 0x0002e20000002400 */
[C---:B------:R-:W-:Y:S06]  /*bbd0*/  HMMA.16816.F32.BF16 R112, R4.reuse, R114, RZ ;  /* 0x000000720470723c */ /* 0x040fec00000418ff */
[C---:B------:R-:W-:Y:S01]  /*bbe0*/  HMMA.16816.F32.BF16 R104, R4.reuse, R106, RZ ;  /* 0x0000006a0468723c */ /* 0x040fe200000418ff */
[----:B------:R-:W3:Y:S05]  /*bbf0*/  MUFU.TANH R127, R20 ;  /* 0x00000014007f7308 */ /* 0x000eea0000002400 */
[----:B------:R-:W-:Y:S03]  /*bc00*/  HMMA.16816.F32.BF16 R100, R4, R96, RZ ;  /* 0x000000600464723c */ /* 0x000fe600000418ff */
[----:B------:R2:W-:Y:S01]  /*bc10*/  MUFU.TANH R150, R21 ;  /* 0x0000001500967308 */ /* 0x0005e20000002400 */
[----:B-1----:R-:W1:Y:S02]  /*bc20*/  LDSM.16.M88.4 R28, [R166+0x4400] ;  /* 0x00440000a61c783b */ /* 0x002e640000000200 */
[C---:B------:R-:W-:Y:S05]  /*bc30*/  HMMA.16816.F32.BF16 R152, R12.reuse, R32, R152 ;  /* 0x000000200c98723c */ /* 0x040fea0000041898 */
[----:B------:R-:W-:Y:S01]  /*bc40*/  MUFU.TANH R157, R24 ;  /* 0x00000018009d7308 */ /* 0x000fe20000002400 */
[----:B------:R-:W-:Y:S06]  /*bc50*/  HMMA.16816.F32.BF16 R16, R12, R34, R16 ;  /* 0x000000220c10723c */ /* 0x000fec0000041810 */
[C---:B------:R-:W-:Y:S01]  /*bc60*/  HMMA.16816.F32.BF16 R96, R4.reuse, R98, RZ ;  /* 0x000000620460723c */ /* 0x040fe200000418ff */
[----:B------:R-:W-:Y:S01]  /*bc70*/  MUFU.TANH R158, R25 ;  /* 0x00000019009e7308 */ /* 0x000fe20000002400 */
[----:B--2---:R-:W2:Y:S04]  /*bc80*/  LDSM.16.M88.4 R20, [R166+0x4800] ;  /* 0x00480000a614783b */ /* 0x004ea80000000200 */
[C---:B------:R-:W-:Y:S03]  /*bc90*/  HMMA.16816.F32.BF16 R92, R4.reuse, R88, RZ ;  /* 0x00000058045c723c */ /* 0x040fe600000418ff */
[----:B------:R-:W-:Y:S03]  /*bca0*/  MUFU.TANH R159, R26 ;  /* 0x0000001a009f7308 */ /* 0x000fe60000002400 */
[C---:B------:R-:W-:Y:S01]  /*bcb0*/  HMMA.16816.F32.BF16 R84, R4.reuse, R80, RZ ;  /* 0x000000500454723c */ /* 0x040fe200000418ff */
[----:B------:R-:W-:Y:S01]  /*bcc0*/  FMUL.FTZ R152, R152, UR5 ;  /* 0x0000000598987c20 */ /* 0x000fe20008410000 */
[----:B------:R-:W-:Y:S01]  /*bcd0*/  FMUL.FTZ R153, R153, UR5 ;  /* 0x0000000599997c20 */ /* 0x000fe20008410000 */
[----:B------:R-:W-:Y:S01]  /*bce0*/  FMUL.FTZ R154, R154, UR5 ;  /* 0x000000059a9a7c20 */ /* 0x000fe20008410000 */
[----:B------:R-:W-:Y:S01]  /*bcf0*/  FMUL.FTZ R155, R155, UR5 ;  /* 0x000000059b9b7c20 */ /* 0x000fe20008410000 */
[----:B------:R2:W-:Y:S01]  /*bd00*/  MUFU.TANH R160, R27 ;  /* 0x0000001b00a07308 */ /* 0x0005e20000002400 */
[----:B------:R-:W-:Y:S01]  /*bd10*/  HMMA.16816.F32.BF16 R76, R4, R72, RZ ;  /* 0x00000048044c723c */ /* 0x000fe200000418ff */
[----:B------:R-:W-:Y:S01]  /*bd20*/  FMUL.FTZ R16, R16, UR5 ;  /* 0x0000000510107c20 */ /* 0x000fe20008410000 */
[----:B------:R-:W-:Y:S01]  /*bd30*/  FMUL.FTZ R17, R17, UR5 ;  /* 0x0000000511117c20 */ /* 0x000fe20008410000 */
[----:B------:R-:W-:Y:S01]  /*bd40*/  FMUL.FTZ R171, R18, UR5 ;  /* 0x0000000512ab7c20 */ /* 0x000fe20008410000 */
[----:B------:R-:W-:-:S02]  /*bd50*/  FMUL.FTZ R172, R19, UR5 ;  /* 0x0000000513ac7c20 */ /* 0x000fc40008410000 */
[C---:B------:R-:W-:Y:S01]  /*bd60*/  HMMA.16816.F32.BF16 R68, R4.reuse, R64, RZ ;  /* 0x000000400444723c */ /* 0x040fe200000418ff */
[----:B------:R-:W-:Y:S05]  /*bd70*/  MUFU.TANH R161, R8 ;  /* 0x0000000800a17308 */ /* 0x000fea0000002400 */
[C---:B------:R-:W-:Y:S03]  /*bd80*/  HMMA.16816.F32.BF16 R60, R4.reuse, R56, RZ ;  /* 0x00000038043c723c */ /* 0x040fe600000418ff */
[----:B------:R-:W-:Y:S03]  /*bd90*/  MUFU.TANH R169, R16 ;  /* 0x0000001000a97308 */ /* 0x000fe60000002400 */
[C---:B------:R-:W-:Y:S05]  /*bda0*/  HMMA.16816.F32.BF16 R52, R4.reuse, R44, RZ ;  /* 0x0000002c0434723c */ /* 0x040fea00000418ff */
[----:B------:R3:W-:Y:S01]  /*bdb0*/  MUFU.TANH R170, R17 ;  /* 0x0000001100aa7308 */ /* 0x0007e20000002400 */
[C---:B----4-:R-:W-:Y:S06]  /*bdc0*/  HMMA.16816.F32.BF16 R40, R4.reuse, R36, RZ ;  /* 0x000000240428723c */ /* 0x050fec00000418ff */
[C---:B-1----:R-:W-:Y:S01]  /*bdd0*/  HMMA.16816.F32.BF16 R32, R4.reuse, R28, RZ ;  /* 0x0000001c0420723c */ /* 0x042fe200000418ff */
[----:B------:R-:W-:Y:S05]  /*bde0*/  MUFU.TANH R156, R156 ;  /* 0x0000009c009c7308 */ /* 0x000fea0000002400 */
[C---:B--2---:R-:W-:Y:S03]  /*bdf0*/  HMMA.16816.F32.BF16 R24, R4.reuse, R20, RZ ;  /* 0x000000140418723c */ /* 0x044fe600000418ff */
[----:B------:R-:W1:Y:S01]  /*be00*/  MUFU.TANH R151, R151 ;  /* 0x0000009700977308 */ /* 0x000e620000002400 */
[----:B---3--:R-:W2:Y:S02]  /*be10*/  LDSM.16.M88.4 R16, [R165+0x2800] ;  /* 0x00280000a510783b */ /* 0x008ea40000000200 */
[C---:B------:R-:W-:Y:S05]  /*be20*/  HMMA.16816.F32.BF16 R88, R4.reuse, R90, RZ ;  /* 0x0000005a0458723c */ /* 0x040fea00000418ff */
[----:B------:R-:W3:Y:S01]  /*be30*/  MUFU.TANH R164, R164 ;  /* 0x000000a400a47308 */ /* 0x000ee20000002400 */
[C---:B------:R-:W-:Y:S06]  /*be40*/  HMMA.16816.F32.BF16 R80, R4.reuse, R82, RZ ;  /* 0x000000520450723c */ /* 0x040fec00000418ff */
[C---:B------:R-:W-:Y:S01]  /*be50*/  HMMA.16816.F32.BF16 R72, R4.reuse, R74, RZ ;  /* 0x0000004a0448723c */ /* 0x040fe200000418ff */
[----:B------:R-:W4:Y:S05]  /*be60*/  MUFU.TANH R152, R152 ;  /* 0x0000009800987308 */ /* 0x000f2a0000002400 */
[C---:B------:R-:W-:Y:S03]  /*be70*/  HMMA.16816.F32.BF16 R64, R4.reuse, R66, RZ ;  /* 0x000000420440723c */ /* 0x040fe600000418ff */
[----:B------:R-:W-:Y:S03]  /*be80*/  MUFU.TANH R162, R162 ;  /* 0x000000a200a27308 */ /* 0x000fe60000002400 */
[C---:B------:R-:W-:Y:S05]  /*be90*/  HMMA.16816.F32.BF16 R56, R4.reuse, R58, RZ ;  /* 0x0000003a0438723c */ /* 0x040fea00000418ff */
[----:B------:R-:W4:Y:S01]  /*bea0*/  MUFU.TANH R163, R163 ;  /* 0x000000a300a37308 */ /* 0x000f220000002400 */
[C---:B------:R-:W-:Y:S06]  /*beb0*/  HMMA.16816.F32.BF16 R44, R4.reuse, R46, RZ ;  /* 0x0000002e042c723c */ /* 0x040fec00000418ff */
[C---:B------:R-:W-:Y:S01]  /*bec0*/  HMMA.16816.F32.BF16 R36, R4.reuse, R38, RZ ;  /* 0x000000260424723c */ /* 0x040fe200000418ff */
[----:B------:R-:W-:Y:S05]  /*bed0*/  MUFU.TANH R153, R153 ;  /* 0x0000009900997308 */ /* 0x000fea0000002400 */
[C---:B------:R-:W-:Y:S03]  /*bee0*/  HMMA.16816.F32.BF16 R28, R4.reuse, R30, RZ ;  /* 0x0000001e041c723c */ /* 0x040fe600000418ff */
[----:B------:R-:W4:Y:S03]  /*bef0*/  MUFU.TANH R154, R154 ;  /* 0x0000009a009a7308 */ /* 0x000f260000002400 */
[C---:B------:R-:W-:Y:S05]  /*bf00*/  HMMA.16816.F32.BF16 R20, R4.reuse, R22, RZ ;  /* 0x000000160414723c */ /* 0x040fea00000418ff */
[----:B------:R-:W4:Y:S01]  /*bf10*/  MUFU.TANH R171, R171 ;  /* 0x000000ab00ab7308 */ /* 0x000f220000002400 */
[----:B------:R-:W-:Y:S06]  /*bf20*/  HMMA.16816.F32.BF16 R8, R4, R132, RZ ;  /* 0x000000840408723c */ /* 0x000fec00000418ff */
[C---:B------:R-:W-:Y:S01]  /*bf30*/  HMMA.16816.F32.BF16 R128, R12.reuse, R144, R128 ;  /* 0x000000900c80723c */ /* 0x040fe20000041880 */
[----:B------:R-:W4:Y:S05]  /*bf40*/  MUFU.TANH R155, R155 ;  /* 0x0000009b009b7308 */ /* 0x000f2a0000002400 */
[C---:B------:R-:W-:Y:S01]  /*bf50*/  HMMA.16816.F32.BF16 R112, R12.reuse, R146, R112 ;  /* 0x000000920c70723c */ /* 0x040fe20000041870 */
[----:B------:R-:W1:Y:S02]  /*bf60*/  LDSM.16.M88.4 R144, [R165+0x1c00] ;  /* 0x001c0000a590783b */ /* 0x000e640000000200 */
[----:B------:R-:W4:Y:S03]  /*bf70*/  MUFU.TANH R172, R172 ;  /* 0x000000ac00ac7308 */ /* 0x000f260000002400 */
[C---:B------:R-:W-:Y:S06]  /*bf80*/  HMMA.16816.F32.BF16 R108, R12.reuse, R140, R108 ;  /* 0x0000008c0c6c723c */ /* 0x040fec000004186c */
[----:B------:R-:W-:Y:S01]  /*bf90*/  HMMA.16816.F32.BF16 R104, R12, R142, R104 ;  /* 0x0000008e0c68723c */ /* 0x000fe20000041868 */
[----:B------:R-:W3:Y:S05]  /*bfa0*/  LDSM.16.M88.4 R140, [R165+0x2000] ;  /* 0x00200000a58c783b */ /* 0x000eea0000000200 */
[----:B------:R-:W-:Y:S01]  /*bfb0*/  HMMA.16816.F32.BF16 R4, R4, R134, RZ ;  /* 0x000000860404723c */ /* 0x000fe200000418ff */
[----:B------:R-:W4:Y:S01]  /*bfc0*/  LDSM.16.M88.4 R132, [R165+0x1800] ;  /* 0x00180000a584783b */ /* 0x000f220000000200 */
[----:B------:R-:W-:Y:S01]  /*bfd0*/  FMUL.FTZ R128, R128, UR5 ;  /* 0x0000000580807c20 */ /* 0x000fe20008410000 */
[----:B------:R-:W-:-:S03]  /*bfe0*/  FMUL.FTZ R129, R129, UR5 ;  /* 0x0000000581817c20 */ /* 0x000fc60008410000 */
[C---:B------:R-:W-:Y:S01]  /*bff0*/  HMMA.16816.F32.BF16 R100, R12.reuse, R136, R100 ;  /* 0x000000880c64723c */ /* 0x040fe20000041864 */
[----:B------:R-:W4:Y:S05]  /*c000*/  MUFU.TANH R173, R128 ;  /* 0x0000008000ad7308 */ /* 0x000f2a0000002400 */
[----:B------:R-:W-:Y:S01]  /*c010*/  HMMA.16816.F32.BF16 R96, R12, R138, R96 ;  /* 0x0000008a0c60723c */ /* 0x000fe20000041860 */
[----:B------:R-:W4:Y:S01]  /*c020*/  LDSM.16.M88.4 R136, [R165+0x2400] ;  /* 0x00240000a588783b */ /* 0x000f220000000200 */
[----:B------:R-:W-:-:S04]  /*c030*/  FMUL.FTZ R108, R108, UR5 ;  /* 0x000000056c6c7c20 */ /* 0x000fc80008410000 */
[----:B--2---:R-:W-:Y:S01]  /*c040*/  HMMA.16816.F32.BF16 R60, R12, R16, R60 ;  /* 0x000000100c3c723c */ /* 0x004fe2000004183c */
[----:B------:R-:W-:Y:S01]  /*c050*/  FMUL.FTZ R107, R107, UR5 ;  /* 0x000000056b6b7c20 */ /* 0x000fe20008410000 */
[----:B------:R-:W-:Y:S01]  /*c060*/  FMUL.FTZ R104, R104, UR5 ;  /* 0x0000000568687c20 */ /* 0x000fe20008410000 */
[----:B------:R-:W-:-:S03]  /*c070*/  FMUL.FTZ R106, R106, UR5 ;  /* 0x000000056a6a7c20 */ /* 0x000fc60008410000 */
[C---:B-1----:R-:W-:Y:S01]  /*c080*/  HMMA.16816.F32.BF16 R84, R12.reuse, R144, R84 ;  /* 0x000000900c54723c */ /* 0x042fe20000041854 */
[----:B------:R1:W-:Y:S05]  /*c090*/  MUFU.TANH R144, R129 ;  /* 0x0000008100907308 */ /* 0x0003ea0000002400 */
[C---:B------:R-:W-:Y:S01]  /*c0a0*/  HMMA.16816.F32.BF16 R56, R12.reuse, R18, R56 ;  /* 0x000000120c38723c */ /* 0x040fe20000041838 */
[----:B------:R-:W-:Y:S01]  /*c0b0*/  FMUL.FTZ R145, R130, UR5 ;  /* 0x0000000582917c20 */ /* 0x000fe20008410000 */
[----:B------:R-:W2:Y:S01]  /*c0c0*/  LDSM.16.M88.4 R16, [R165+0x3800] ;  /* 0x00380000a510783b */ /* 0x000ea20000000200 */
[----:B------:R-:W-:Y:S01]  /*c0d0*/  FMUL.FTZ R103, R103, UR5 ;  /* 0x0000000567677c20 */ /* 0x000fe20008410000 */
[----:B------:R-:W-:Y:S01]  /*c0e0*/  FMUL.FTZ R101, R101, UR5 ;  /* 0x0000000565657c20 */ /* 0x000fe20008410000 */
[----:B------:R-:W-:Y:S01]  /*c0f0*/  MUFU.TANH R104, R104 ;  /* 0x0000006800687308 */ /* 0x000fe20000002400 */
[----:B---3--:R-:W-:Y:S01]  /*c100*/  HMMA.16816.F32.BF16 R76, R12, R140, R76 ;  /* 0x0000008c0c4c723c */ /* 0x008fe2000004184c */
[----:B------:R-:W-:-:S05]  /*c110*/  FMUL.FTZ R96, R96, UR5 ;  /* 0x0000000560607c20 */ /* 0x000fca0008410000 */
[C---:B----4-:R-:W-:Y:S01]  /*c120*/  HMMA.16816.F32.BF16 R92, R12.reuse, R132, R92 ;  /* 0x000000840c5c723c */ /* 0x050fe2000004185c */
[----:B------:R-:W-:Y:S01]  /*c130*/  FMUL.FTZ R140, R131, UR5 ;  /* 0x00000005838c7c20 */ /* 0x000fe20008410000 */
[----:B------:R-:W-:Y:S01]  /*c140*/  FMUL.FTZ R141, R112, UR5 ;  /* 0x00000005708d7c20 */ /* 0x000fe20008410000 */
[----:B-1----:R-:W-:Y:S01]  /*c150*/  LDSM.16.M88.4 R128, [R165+0x3000] ;  /* 0x00300000a580783b */ /* 0x002fe20000000200 */
[----:B------:R-:W-:Y:S02]  /*c160*/  MUFU.TANH R145, R145 ;  /* 0x0000009100917308 */ /* 0x000fe40000002400 */
[C---:B------:R-:W-:Y:S01]  /*c170*/  HMMA.16816.F32.BF16 R88, R12.reuse, R134, R88 ;  /* 0x000000860c58723c */ /* 0x040fe20000041858 */
[----:B------:R-:W1:Y:S05]  /*c180*/  LDSM.16.M88.4 R132, [R165+0x2c00] ;  /* 0x002c0000a584783b */ /* 0x000e6a0000000200 */
[C---:B------:R-:W-:Y:S01]  /*c190*/  HMMA.16816.F32.BF16 R68, R12.reuse, R136, R68 ;  /* 0x000000880c44723c */ /* 0x040fe20000041844 */
[----:B------:R-:W-:Y:S05]  /*c1a0*/  MUFU.TANH R140, R140 ;  /* 0x0000008c008c7308 */ /* 0x000fea0000002400 */
[C---:B------:R-:W-:Y:S01]  /*c1b0*/  HMMA.16816.F32.BF16 R64, R12.reuse, R138, R64 ;  /* 0x0000008a0c40723c */ /* 0x040fe20000041840 */
[----:B------:R-:W-:Y:S01]  /*c1c0*/  FMUL.FTZ R136, R113, UR5 ;  /* 0x0000000571887c20 */ /* 0x000fe20008410000 */
[----:B------:R-:W-:Y:S01]  /*c1d0*/  FMUL.FTZ R137, R114, UR5 ;  /* 0x0000000572897c20 */ /* 0x000fe20008410000 */
[----:B------:R-:W-:Y:S03]  /*c1e0*/  MUFU.TANH R139, R108 ;  /* 0x0000006c008b7308 */ /* 0x000fe60000002400 */
[----:B------:R-:W-:Y:S01]  /*c1f0*/  HMMA.16816.F32.BF16 R72, R12, R142, R72 ;  /* 0x0000008e0c48723c */ /* 0x000fe20000041848 */
[----:B------:R-:W-:-:S02]  /*c200*/  FMUL.FTZ R138, R115, UR5 ;  /* 0x00000005738a7c20 */ /* 0x000fc40008410000 */
[----:B------:R-:W3:Y:S02]  /*c210*/  LDSM.16.M88.4 R112, [R165+0x3400] ;  /* 0x00340000a570783b */ /* 0x000ee40000000200 */
[----:B------:R-:W-:Y:S01]  /*c220*/  MUFU.TANH R137, R137 ;  /* 0x0000008900897308 */ /* 0x000fe20000002400 */
[----:B--2---:R-:W-:Y:S01]  /*c230*/  HMMA.16816.F32.BF16 R24, R12, R16, R24 ;  /* 0x000000100c18723c */ /* 0x004fe20000041818 */
[----:B------:R-:W-:Y:S01]  /*c240*/  FMUL.FTZ R0, R88, UR5 ;  /* 0x0000000558007c20 */ /* 0x000fe20008410000 */
[----:B------:R-:W-:Y:S01]  /*c250*/  FMUL.FTZ R117, R90, UR5 ;  /* 0x000000055a757c20 */ /* 0x000fe20008410000 */
[----:B------:R-:W-:-:S03]  /*c260*/  FMUL.FTZ R90, R60, UR5 ;  /* 0x000000053c5a7c20 */ /* 0x000fc60008410000 */
[C---:B------:R-:W-:Y:S01]  /*c270*/  HMMA.16816.F32.BF16 R80, R12.reuse, R146, R80 ;  /* 0x000000920c50723c */ /* 0x040fe20000041850 */
[----:B------:R2:W-:Y:S05]  /*c280*/  MUFU.TANH R88, R103 ;  /* 0x0000006700587308 */ /* 0x0005ea0000002400 */
[C---:B------:R-:W-:Y:S03]  /*c290*/  HMMA.16816.F32.BF16 R20, R12.reuse, R18, R20 ;  /* 0x000000120c14723c */ /* 0x040fe60000041814 */
[----:B------:R4:W-:Y:S03]  /*c2a0*/  MUFU.TANH R17, R107 ;  /* 0x0000006b00117308 */ /* 0x0009e60000002400 */
[----:B-1----:R-:W-:Y:S01]  /*c2b0*/  HMMA.16816.F32.BF16 R52, R12, R132, R52 ;  /* 0x000000840c34723c */ /* 0x002fe20000041834 */
[----:B------:R-:W-:Y:S01]  /*c2c0*/  FMUL.FTZ R18, R73, UR5 ;  /* 0x0000000549127c20 */ /* 0x000fe20008410000 */
[----:B------:R-:W-:Y:S01]  /*c2d0*/  FMUL.FTZ R19, R100, UR5 ;  /* 0x0000000564137c20 */ /* 0x000fe20008410000 */
[----:B------:R-:W-:-:S02]  /*c2e0*/  FMUL.FTZ R100, R71, UR5 ;  /* 0x0000000547647c20 */ /* 0x000fc40008410000 */
[----:B------:R-:W-:Y:S01]  /*c2f0*/  MUFU.TANH R141, R141 ;  /* 0x0000008d008d7308 */ /* 0x000fe20000002400 */
[----:B------:R-:W-:Y:S01]  /*c300*/  HMMA.16816.F32.BF16 R40, R12, R128, R40 ;  /* 0x000000800c28723c */ /* 0x000fe20000041828 */
[----:B------:R-:W-:Y:S01]  /*c310*/  FMUL.FTZ R132, R109, UR5 ;  /* 0x000000056d847c20 */ /* 0x000fe20008410000 */
[----:B------:R-:W-:Y:S01]  /*c320*/  FMUL.FTZ R133, R110, UR5 ;  /* 0x000000056e857c20 */ /* 0x000fe20008410000 */
[----:B--2---:R-:W-:-:S03]  /*c330*/  FMUL.FTZ R103, R72, UR5 ;  /* 0x0000000548677c20 */ /* 0x004fc60008410000 */
[C---:B------:R-:W-:Y:S01]  /*c340*/  HMMA.16816.F32.BF16 R36, R12.reuse, R130, R36 ;  /* 0x000000820c24723c */ /* 0x040fe20000041824 */
[----:B------:R-:W-:Y:S01]  /*c350*/  FMUL.FTZ R128, R111, UR5 ;  /* 0x000000056f807c20 */ /* 0x000fe20008410000 */
[----:B------:R-:W-:Y:S01]  /*c360*/  SHF.R.S32.HI R129, RZ, 0x1f, R2 ;  /* 0x0000001fff817819 */ /* 0x000fe20000011402 */
[----:B------:R-:W1:Y:S01]  /*c370*/  LDSM.16.M88.4 R108, [R165+0x3c00] ;  /* 0x003c0000a56c783b */ /* 0x000e620000000200 */
[----:B----4-:R-:W-:Y:S01]  /*c380*/  FMUL.FTZ R107, R75, UR5 ;  /* 0x000000054b6b7c20 */ /* 0x010fe20008410000 */
[----:B------:R-:W-:Y:S01]  /*c390*/  FMUL.FTZ R81, R81, UR5 ;  /* 0x0000000551517c20 */ /* 0x000fe20008410000 */
[----:B------:R-:W-:Y:S01]  /*c3a0*/  LEA.HI R129, R129, R2, RZ, 0x4 ;  /* 0x0000000281817211 */ /* 0x000fe200078f20ff */
[C---:B---3--:R-:W-:Y:S01]  /*c3b0*/  HMMA.16816.F32.BF16 R32, R12.reuse, R112, R32 ;  /* 0x000000700c20723c */ /* 0x048fe20000041820 */
[----:B------:R-:W-:Y:S01]  /*c3c0*/  SHF.R.S32.HI R130, RZ, 0x1f, R49 ;  /* 0x0000001fff827819 */ /* 0x000fe20000011431 */
[----:B------:R-:W-:Y:S01]  /*c3d0*/  FMUL.FTZ R131, R95, UR5 ;  /* 0x000000055f837c20 */ /* 0x000fe20008410000 */
[----:B------:R-:W-:Y:S01]  /*c3e0*/  FMUL.FTZ R95, R83, UR5 ;  /* 0x00000005535f7c20 */ /* 0x000fe20008410000 */
[----:B------:R-:W-:Y:S01]  /*c3f0*/  FMUL.FTZ R83, R63, UR5 ;  /* 0x000000053f537c20 */ /* 0x000fe20008410000 */
[----:B------:R-:W-:Y:S01]  /*c400*/  LEA.HI R130, R130, R49, RZ, 0x5 ;  /* 0x0000003182827211 */ /* 0x000fe200078f28ff */
[C---:B------:R-:W-:Y:S01]  /*c410*/  HMMA.16816.F32.BF16 R28, R12.reuse, R114, R28 ;  /* 0x000000720c1c723c */ /* 0x040fe2000004181c */
[----:B------:R-:W-:Y:S01]  /*c420*/  LOP3.LUT R113, R129, 0xfffffff0, RZ, 0xc0, !PT ;  /* 0xfffffff081717812 */ /* 0x000fe200078ec0ff */
[----:B------:R-:W-:Y:S01]  /*c430*/  FMUL.FTZ R112, R105, UR5 ;  /* 0x0000000569707c20 */ /* 0x000fe20008410000 */
[----:B------:R-:W-:Y:S01]  /*c440*/  LOP3.LUT R130, R130, 0xffffffe0, RZ, 0xc0, !PT ;  /* 0xffffffe082827812 */ /* 0x000fe200078ec0ff */
[----:B------:R-:W-:Y:S01]  /*c450*/  FMUL.FTZ R73, R54, UR5 ;  /* 0x0000000536497c20 */ /* 0x000fe20008410000 */
[----:B------:R-:W-:Y:S01]  /*c460*/  FMUL.FTZ R54, R25, UR5 ;  /* 0x0000000519367c20 */ /* 0x000fe20008410000 */
[----:B------:R-:W-:Y:S01]  /*c470*/  IMAD.IADD R113, R2, 0x1, -R113 ;  /* 0x0000000102717824 */ /* 0x000fe200078e0a71 */
[----:B------:R-:W-:Y:S01]  /*c480*/  HMMA.16816.F32.BF16 R44, R12, R134, R44 ;  /* 0x000000860c2c723c */ /* 0x000fe2000004182c */
[----:B------:R-:W-:-:S02]  /*c490*/  IMAD.IADD R129, R49, 0x1, -R130 ;  /* 0x0000000131817824 */ /* 0x000fc400078e0a82 */
[----:B------:R-:W-:Y:S01]  /*c4a0*/  FMUL.FTZ R25, R27, UR5 ;  /* 0x000000051b197c20 */ /* 0x000fe20008410000 */
[----:B------:R-:W-:Y:S01]  /*c4b0*/  IMAD.SHL.U32 R49, R49, 0x2, RZ ;  /* 0x0000000231317824 */ /* 0x000fe200078e00ff */
[----:B------:R-:W-:Y:S01]  /*c4c0*/  SHF.R.S32.HI R114, RZ, 0x1f, R113 ;  /* 0x0000001fff727819 */ /* 0x000fe20000011471 */
[----:B------:R-:W-:Y:S01]  /*c4d0*/  MUFU.TANH R135, R0 ;  /* 0x0000000000877308 */ /* 0x000fe20000002400 */
[-C--:B------:R-:W-:Y:S01]  /*c4e0*/  LEA.HI R105, R113, R113.reuse, RZ, 0x1 ;  /* 0x0000007171697211 */ /* 0x080fe200078f08ff */
[----:B------:R-:W-:Y:S01]  /*c4f0*/  FMUL.FTZ R63, R40, UR5 ;  /* 0x00000005283f7c20 */ /* 0x000fe20008410000 */
[----:B------:R-:W-:Y:S01]  /*c500*/  LEA.HI R114, R114, R113, RZ, 0x3 ;  /* 0x0000007172727211 */ /* 0x000fe200078f18ff */
[----:B------:R-:W-:Y:S01]  /*c510*/  FMUL.FTZ R115, R86, UR5 ;  /* 0x0000000556737c20 */ /* 0x000fe20008410000 */
[----:B------:R-:W-:Y:S01]  /*c520*/  SHF.R.S32.HI R134, RZ, 0x1f, R129 ;  /* 0x0000001fff867819 */ /* 0x000fe20000011481 */
[----:B------:R-:W-:Y:S01]  /*c530*/  FMUL.FTZ R86, R67, UR5 ;  /* 0x0000000543567c20 */ /* 0x000fe20008410000 */
[----:B------:R-:W-:Y:S01]  /*c540*/  LOP3.LUT R130, R105, 0x7fffffe, RZ, 0xc0, !PT ;  /* 0x07fffffe69827812 */ /* 0x000fe200078ec0ff */
[----:B------:R-:W-:Y:S01]  /*c550*/  IMAD.SHL.U32 R16, R114, 0x20, RZ ;  /* 0x0000002072107824 */ /* 0x000fe200078e00ff */
[----:B------:R-:W-:Y:S01]  /*c560*/  LEA.HI R129, R134, R129, RZ, 0x2 ;  /* 0x0000008186817211 */ /* 0x000fe200078f10ff */
[----:B------:R-:W-:Y:S01]  /*c570*/  FMUL.FTZ R134, R97, UR5 ;  /* 0x0000000561867c20 */ /* 0x000fe20008410000 */
[----:B------:R-:W-:Y:S01]  /*c580*/  LOP3.LUT R27, R49, 0x6, RZ, 0xc0, !PT ;  /* 0x00000006311b7812 */ /* 0x000fe200078ec0ff */
[----:B------:R-:W-:Y:S01]  /*c590*/  IMAD.IADD R113, R113, 0x1, -R130 ;  /* 0x0000000171717824 */ /* 0x000fe200078e0a82 */
[----:B------:R-:W-:Y:S01]  /*c5a0*/  LOP3.LUT R16, R16, 0xffffff00, RZ, 0xc0, !PT ;  /* 0xffffff0010107812 */ /* 0x000fe200078ec0ff */
[----:B------:R-:W-:Y:S01]  /*c5b0*/  FMUL.FTZ R97, R78, UR5 ;  /* 0x000000054e617c20 */ /* 0x000fe20008410000 */
[----:B------:R-:W-:Y:S01]  /*c5c0*/  SHF.R.S32.HI R129, RZ, 0x2, R129 ;  /* 0x00000002ff817819 */ /* 0x000fe20000011481 */
[----:B------:R2:W-:Y:S01]  /*c5d0*/  MUFU.TANH R72, R134 ;  /* 0x0000008600487308 */ /* 0x0005e20000002400 */
[----:B------:R-:W-:Y:S01]  /*c5e0*/  FMUL.FTZ R78, R58, UR5 ;  /* 0x000000053a4e7c20 */ /* 0x000fe20008410000 */
[----:B-1----:R-:W-:Y:S01]  /*c5f0*/  HMMA.16816.F32.BF16 R8, R12, R108, R8 ;  /* 0x0000006c0c08723c */ /* 0x002fe20000041808 */
[----:B------:R-:W-:Y:S01]  /*c600*/  IMAD R198, R113, 0x20, R16 ;  /* 0x0000002071c67824 */ /* 0x000fe200078e0210 */
[----:B------:R-:W-:Y:S01]  /*c610*/  IADD3 R50, R50, 0x1, R129 ;  /* 0x0000000132327810 */ /* 0x000fe20007ffe081 */
[----:B------:R-:W-:-:S02]  /*c620*/  IMAD.U32 R113, RZ, RZ, UR23 ;  /* 0x00000017ff717e24 */ /* 0x000fc4000f8e00ff */
[----:B------:R-:W-:Y:S01]  /*c630*/  FMUL.FTZ R58, R42, UR5 ;  /* 0x000000052a3a7c20 */ /* 0x000fe20008410000 */
[----:B------:R-:W-:Y:S01]  /*c640*/  IMAD.IADD R198, R3, 0x1, R198 ;  /* 0x0000000103c67824 */ /* 0x000fe200078e02c6 */
[----:B------:R-:W-:Y:S01]  /*c650*/  HMMA.16816.F32.BF16 R4, R12, R110, R4 ;  /* 0x0000006e0c04723c */ /* 0x000fe20000041804 */
[----:B------:R-:W-:Y:S01]  /*c660*/  FMUL.FTZ R3, R99, UR5 ;  /* 0x0000000563037c20 */ /* 0x000fe20008410000 */
[----:B------:R-:W-:Y:S01]  /*c670*/  IADD3 R16, R113, -UR20, R50 ;  /* 0x8000001471107c10 */ /* 0x000fe2000fffe032 */
[----:B------:R-:W-:Y:S01]  /*c680*/  FMUL.FTZ R50, R98, UR5 ;  /* 0x0000000562327c20 */ /* 0x000fe20008410000 */
[----:B------:R-:W-:Y:S01]  /*c690*/  FMUL.FTZ R98, R92, UR5 ;  /* 0x000000055c627c20 */ /* 0x000fe20008410000 */
[----:B------:R-:W-:Y:S01]  /*c6a0*/  FMUL.FTZ R92, R66, UR5 ;  /* 0x00000005425c7c20 */ /* 0x000fe20008410000 */
[----:B------:R-:W-:Y:S01]  /*c6b0*/  FMUL.FTZ R66, R44, UR5 ;  /* 0x000000052c427c20 */ /* 0x000fe20008410000 */
[----:B------:R-:W-:Y:S01]  /*c6c0*/  FMUL.FTZ R12, R87, UR5 ;  /* 0x00000005570c7c20 */ /* 0x000fe20008410000 */
[----:B------:R-:W-:Y:S01]  /*c6d0*/  VIADD R16, R16, UR4 ;  /* 0x0000000410107c36 */ /* 0x000fe20008000000 */
[----:B------:R1:W-:Y:S01]  /*c6e0*/  MUFU.TANH R87, R3 ;  /* 0x0000000300577308 */ /* 0x0003e20000002400 */
[----:B--2---:R-:W-:-:S02]  /*c6f0*/  VIADD R134, R27, UR16 ;  /* 0x000000101b867c36 */ /* 0x004fc40008000000 */
        /* <DEDUP_REMOVED lines=10> */
[----:B------:R-:W-:-:S02]  /*c7a0*/  VIADD R11, R134, 0x1 ;  /* 0x00000001860b7836 */ /* 0x000fc40000000000 */
[----:B------:R-:W-:Y:S01]  /*c7b0*/  FMUL.FTZ R40, R10, UR5 ;  /* 0x000000050a287c20 */ /* 0x000fe20008410000 */
[----:B------:R-:W-:Y:S02]  /*c7c0*/  VIADD R8, R134, 0x8 ;  /* 0x0000000886087836 */ /* 0x000fe40000000000 */
[----:B------:R-:W-:Y:S01]  /*c7d0*/  FMUL.FTZ R82, R57, UR5 ;  /* 0x0000000539527c20 */ /* 0x000fe20008410000 */
[----:B------:R-:W-:Y:S01]  /*c7e0*/  FMUL.FTZ R76, R59, UR5 ;  /* 0x000000053b4c7c20 */ /* 0x000fe20008410000 */
[----:B-1----:R-:W-:Y:S02]  /*c7f0*/  IMAD.MOV.U32 R3, RZ, RZ, 0x8 ;  /* 0x00000008ff037424 */ /* 0x002fe400078e00ff */
[----:B------:R-:W-:Y:S01]  /*c800*/  FMUL.FTZ R113, R85, UR5 ;  /* 0x0000000555717c20 */ /* 0x000fe20008410000 */
[----:B------:R-:W-:Y:S01]  /*c810*/  I2FP.F32.S32 R10, R8 ;  /* 0x00000008000a7245 */ /* 0x000fe20000201400 */
[----:B------:R-:W-:Y:S01]  /*c820*/  FMUL.FTZ R79, R56, UR5 ;  /* 0x00000005384f7c20 */ /* 0x000fe20008410000 */
[----:B------:R-:W-:Y:S01]  /*c830*/  FMUL.FTZ R59, R43, UR5 ;  /* 0x000000052b3b7c20 */ /* 0x000fe20008410000 */
[----:B------:R-:W-:Y:S01]  /*c840*/  VIADDMNMX R0, R16, R3, UR23, PT ;  /* 0x0000001710007e46 */ /* 0x000fe2000b800103 */
[----:B------:R-:W-:Y:S01]  /*c850*/  FMUL.FTZ R57, R36, UR5 ;  /* 0x0000000524397c20 */ /* 0x000fe20008410000 */
[----:B------:R-:W-:Y:S01]  /*c860*/  VIMNMX R3, R16, UR23, PT ;  /* 0x0000001710037c48 */ /* 0x000fe2000bfe0100 */
[----:B--2---:R-:W-:Y:S01]  /*c870*/  FMUL.FTZ R96, R70, UR5 ;  /* 0x0000000546607c20 */ /* 0x004fe20008410000 */
[----:B------:R-:W-:Y:S01]  /*c880*/  I2FP.F32.S32 R16, R11 ;  /* 0x0000000b00107245 */ /* 0x000fe20000201400 */
[----:B------:R-:W-:Y:S01]  /*c890*/  FMUL.FTZ R70, R53, UR5 ;  /* 0x0000000535467c20 */ /* 0x000fe20008410000 */
[----:B------:R-:W-:Y:S01]  /*c8a0*/  ISETP.GE.AND P5, PT, R11, R3, PT ;  /* 0x000000030b00720c */ /* 0x000fe20003fa6270 */
[----:B------:R-:W-:Y:S01]  /*c8b0*/  FMUL.FTZ R85, R61, UR5 ;  /* 0x000000053d557c20 */ /* 0x000fe20008410000 */
[-C--:B------:R-:W-:Y:S01]  /*c8c0*/  ISETP.GE.AND P1, PT, R11, R0.reuse, PT ;  /* 0x000000000b00720c */ /* 0x080fe20003f26270 */
[----:B------:R-:W-:Y:S01]  /*c8d0*/  FMUL.FTZ R67, R45, UR5 ;  /* 0x000000052d437c20 */ /* 0x000fe20008410000 */
[----:B------:R-:W-:Y:S01]  /*c8e0*/  I2FP.F32.S32 R11, R11 ;  /* 0x0000000b000b7245 */ /* 0x000fe20000201400 */
[----:B------:R-:W-:Y:S01]  /*c8f0*/  FMUL.FTZ R43, R39, UR5 ;  /* 0x00000005272b7c20 */ /* 0x000fe20008410000 */
[----:B------:R-:W-:Y:S01]  /*c900*/  FMUL.FTZ R56, R34, UR5 ;  /* 0x0000000522387c20 */ /* 0x000fe20008410000 */
[----:B------:R-:W-:Y:S01]  /*c910*/  FMUL.FTZ R53, R26, UR5 ;  /* 0x000000051a357c20 */ /* 0x000fe20008410000 */
[----:B------:R-:W-:Y:S01]  /*c920*/  FMUL.FTZ R36, R6, UR5 ;  /* 0x0000000506247c20 */ /* 0x000fe20008410000 */
[----:B------:R-:W-:Y:S01]  /*c930*/  FMUL.FTZ R45, R38, UR5 ;  /* 0x00000005262d7c20 */ /* 0x000fe20008410000 */
[----:B------:R-:W-:Y:S01]  /*c940*/  FMUL.FTZ R39, R33, UR5 ;  /* 0x0000000521277c20 */ /* 0x000fe20008410000 */
[----:B------:R-:W-:Y:S01]  /*c950*/  FMUL.FTZ R34, R7, UR5 ;  /* 0x0000000507227c20 */ /* 0x000fe20008410000 */
[----:B------:R-:W-:Y:S01]  /*c960*/  FFMA.FTZ R51, R16, UR8, R51 ;  /* 0x0000000810337c23 */ /* 0x000fe20008010033 */
[----:B------:R-:W-:Y:S01]  /*c970*/  FFMA.FTZ R6, R11, UR8, R126 ;  /* 0x000000080b067c23 */ /* 0x000fe2000801007e */
[----:B------:R-:W-:Y:S01]  /*c980*/  FFMA.FTZ R61, R10, UR8, R127 ;  /* 0x000000080a3d7c23 */ /* 0x000fe2000801007f */
[----:B------:R-:W-:Y:S01]  /*c990*/  ISETP.GE.AND P3, PT, R8, R3, PT ;  /* 0x000000030800720c */ /* 0x000fe20003f66270 */
[----:B------:R-:W-:Y:S01]  /*c9a0*/  FMUL.FTZ R33, R28, UR5 ;  /* 0x000000051c217c20 */ /* 0x000fe20008410000 */
[----:B------:R-:W-:Y:S01]  /*c9b0*/  ISETP.GE.AND P4, PT, R8, R0, PT ;  /* 0x000000000800720c */ /* 0x000fe20003f86270 */
[----:B------:R-:W-:Y:S01]  /*c9c0*/  FMUL.FTZ R38, R4, UR5 ;  /* 0x0000000504267c20 */ /* 0x000fe20008410000 */
[----:B------:R-:W-:Y:S01]  /*c9d0*/  I2FP.F32.S32 R26, R8 ;  /* 0x00000008001a7245 */ /* 0x000fe20000201400 */
[----:B------:R-:W-:-:S02]  /*c9e0*/  VIADD R7, R134, 0x9 ;  /* 0x0000000986077836 */ /* 0x000fc40000000000 */
[----:B------:R-:W-:Y:S01]  /*c9f0*/  FMUL.FTZ R109, R93, UR5 ;  /* 0x000000055d6d7c20 */ /* 0x000fe20008410000 */
[C---:B------:R-:W-:Y:S02]  /*ca00*/  VIADD R8, R134.reuse, 0x11 ;  /* 0x0000001186087836 */ /* 0x040fe40000000000 */
[----:B------:R-:W-:Y:S01]  /*ca10*/  FMUL.FTZ R93, R65, UR5 ;  /* 0x00000005415d7c20 */ /* 0x000fe20008410000 */
[C---:B------:R-:W-:Y:S02]  /*ca20*/  VIADD R28, R134.reuse, 0x10 ;  /* 0x00000010861c7836 */ /* 0x040fe40000000000 */
[----:B------:R-:W-:Y:S01]  /*ca30*/  FMUL.FTZ R108, R77, UR5 ;  /* 0x000000054d6c7c20 */ /* 0x000fe20008410000 */
[----:B------:R-:W-:Y:S02]  /*ca40*/  VIADD R4, R134, 0x18 ;  /* 0x0000001886047836 */ /* 0x000fe40000000000 */
[----:B------:R-:W-:Y:S01]  /*ca50*/  FMUL.FTZ R49, R23, UR5 ;  /* 0x0000000517317c20 */ /* 0x000fe20008410000 */
[----:B------:R-:W-:Y:S01]  /*ca60*/  FSEL R65, R51, -INF , !P5 ;  /* 0xff80000033417808 */ /* 0x000fe20006800000 */
[----:B------:R1:W-:Y:S01]  /*ca70*/  MUFU.TANH R11, R12 ;  /* 0x0000000c000b7308 */ /* 0x0003e20000002400 */
[----:B------:R-:W-:Y:S01]  /*ca80*/  FSEL R6, R6, -INF , !P1 ;  /* 0xff80000006067808 */ /* 0x000fe20004800000 */
[----:B------:R-:W-:Y:S01]  /*ca90*/  FMUL.FTZ R129, R94, UR5 ;  /* 0x000000055e817c20 */ /* 0x000fe20008410000 */
[----:B------:R-:W-:Y:S01]  /*caa0*/  FSEL R61, R61, -INF , !P3 ;  /* 0xff8000003d3d7808 */ /* 0x000fe20005800000 */
[----:B------:R-:W-:Y:S01]  /*cab0*/  FMUL.FTZ R94, R64, UR5 ;  /* 0x00000005405e7c20 */ /* 0x000fe20008410000 */
[----:B------:R-:W-:Y:S01]  /*cac0*/  I2FP.F32.S32 R77, R7 ;  /* 0x00000007004d7245 */ /* 0x000fe20000201400 */
[----:B------:R-:W-:Y:S01]  /*cad0*/  FMUL.FTZ R64, R46, UR5 ;  /* 0x000000052e407c20 */ /* 0x000fe20008410000 */
[CC--:B------:R-:W-:Y:S01]  /*cae0*/  ISETP.GE.AND P0, PT, R7.reuse, R3.reuse, PT ;  /* 0x000000030700720c */ /* 0x0c0fe20003f06270 */
[----:B------:R2:W-:Y:S01]  /*caf0*/  MUFU.TANH R127, R111 ;  /* 0x0000006f007f7308 */ /* 0x0005e20000002400 */
[----:B------:R-:W-:Y:S01]  /*cb00*/  ISETP.GE.AND P6, PT, R7, R0, PT ;  /* 0x000000000700720c */ /* 0x000fe20003fc6270 */
[----:B------:R-:W-:Y:S01]  /*cb10*/  FMUL.FTZ R46, R22, UR5 ;  /* 0x00000005162e7c20 */ /* 0x000fe20008410000 */
[----:B------:R-:W-:Y:S01]  /*cb20*/  I2FP.F32.S32 R23, R8 ;  /* 0x0000000800177245 */ /* 0x000fe20000201400 */
[----:B------:R-:W-:Y:S01]  /*cb30*/  FFMA.FTZ R26, R26, UR8, R151 ;  /* 0x000000081a1a7c23 */ /* 0x000fe20008010097 */
[C---:B------:R-:W-:Y:S01]  /*cb40*/  ISETP.GE.AND P1, PT, R8.reuse, R3, PT ;  /* 0x000000030800720c */ /* 0x040fe20003f26270 */
[----:B------:R-:W-:Y:S01]  /*cb50*/  FFMA.FTZ R77, R77, UR8, R150 ;  /* 0x000000084d4d7c23 */ /* 0x000fe20008010096 */
[----:B------:R-:W-:Y:S01]  /*cb60*/  ISETP.GE.AND P3, PT, R8, R0, PT ;  /* 0x000000000800720c */ /* 0x000fe20003f66270 */
[----:B------:R-:W-:Y:S01]  /*cb70*/  FMUL.FTZ R15, R102, UR5 ;  /* 0x00000005660f7c20 */ /* 0x000fe20008410000 */
[----:B------:R-:W-:Y:S01]  /*cb80*/  I2FP.F32.S32 R51, R8 ;  /* 0x0000000800337245 */ /* 0x000fe20000201400 */
[----:B------:R-:W-:Y:S01]  /*cb90*/  FMUL.FTZ R102, R69, UR5 ;  /* 0x0000000545667c20 */ /* 0x000fe20008410000 */
[----:B------:R-:W-:Y:S01]  /*cba0*/  I2FP.F32.S32 R7, R7 ;  /* 0x0000000700077245 */ /* 0x000fe20000201400 */
[----:B------:R-:W-:Y:S01]  /*cbb0*/  FMUL.FTZ R69, R55, UR5 ;  /* 0x0000000537457c20 */ /* 0x000fe20008410000 */
[----:B------:R-:W-:Y:S01]  /*cbc0*/  I2FP.F32.S32 R10, R28 ;  /* 0x0000001c000a7245 */ /* 0x000fe20000201400 */
[----:B------:R-:W-:Y:S01]  /*cbd0*/  FFMA.FTZ R160, R51, UR8, R160 ;  /* 0x0000000833a07c23 */ /* 0x000fe200080100a0 */
[----:B------:R-:W-:Y:S01]  /*cbe0*/  I2FP.F32.S32 R8, R4 ;  /* 0x0000000400087245 */ /* 0x000fe20000201400 */
[----:B------:R-:W-:Y:S01]  /*cbf0*/  FFMA.FTZ R156, R7, UR8, R156 ;  /* 0x00000008079c7c23 */ /* 0x000fe2000801009c */
[-C--:B------:R-:W-:Y:S01]  /*cc00*/  ISETP.GE.AND P2, PT, R28, R3.reuse, PT ;  /* 0x000000031c00720c */ /* 0x080fe20003f46270 */
[----:B------:R-:W-:Y:S01]  /*cc10*/  FFMA.FTZ R71, R10, UR8, R157 ;  /* 0x000000080a477c23 */ /* 0x000fe2000801009d */
[----:B------:R3:W-:Y:S01]  /*cc20*/  MUFU.TANH R7, R115 ;  /* 0x0000007300077308 */ /* 0x0007e20000002400 */
[----:B------:R-:W-:Y:S01]  /*cc30*/  FFMA.FTZ R75, R8, UR8, R161 ;  /* 0x00000008084b7c23 */ /* 0x000fe200080100a1 */
[----:B------:R-:W-:Y:S01]  /*cc40*/  VIADD R8, R134, 0x19 ;  /* 0x0000001986087836 */ /* 0x000fe20000000000 */
[----:B-1----:R-:W-:Y:S01]  /*cc50*/  FSEL R12, R156, -INF , !P6 ;  /* 0xff8000009c0c7808 */ /* 0x002fe20007000000 */
[----:B------:R-:W-:Y:S01]  /*cc60*/  FMUL.FTZ R55, R30, UR5 ;  /* 0x000000051e377c20 */ /* 0x000fe20008410000 */
[----:B------:R-:W-:Y:S01]  /*cc70*/  FSEL R71, R71, -INF , !P2 ;  /* 0xff80000047477808 */ /* 0x000fe20005000000 */
[----:B------:R-:W-:Y:S01]  /*cc80*/  FFMA.FTZ R158, R23, UR8, R158 ;  /* 0x00000008179e7c23 */ /* 0x000fe2000801009e */
[----:B------:R-:W-:Y:S01]  /*cc90*/  I2FP.F32.S32 R51, R8 ;  /* 0x0000000800337245 */ /* 0x000fe20000201400 */
[----:B------:R1:W-:Y:S01]  /*cca0*/  MUFU.TANH R23, R81 ;  /* 0x0000005100177308 */ /* 0x0003e20000002400 */
[----:B------:R-:W-:Y:S01]  /*ccb0*/  ISETP.GE.AND P6, PT, R8, R3, PT ;  /* 0x000000030800720c */ /* 0x000fe20003fc6270 */
[----:B------:R-:W-:Y:S01]  /*ccc0*/  FMUL.FTZ R110, R84, UR5 ;  /* 0x00000005546e7c20 */ /* 0x000fe20008410000 */
[----:B------:R-:W-:Y:S01]  /*ccd0*/  ISETP.GE.AND P2, PT, R8, R0, PT ;  /* 0x000000000800720c */ /* 0x000fe20003f46270 */
[----:B------:R-:W-:Y:S01]  /*cce0*/  FMUL.FTZ R84, R62, UR5 ;  /* 0x000000053e547c20 */ /* 0x000fe20008410000 */
[----:B--2---:R-:W-:Y:S01]  /*ccf0*/  I2FP.F32.S32 R111, R8 ;  /* 0x00000008006f7245 */ /* 0x004fe20000201400 */
[----:B------:R-:W-:Y:S01]  /*cd00*/  VIADD R8, R134, 0x28 ;  /* 0x0000002886087836 */ /* 0x000fe20000000000 */
[----:B------:R-:W-:Y:S01]  /*cd10*/  ISETP.GE.AND P5, PT, R28, R0, PT ;  /* 0x000000001c00720c */ /* 0x000fe20003fa6270 */
[----:B------:R-:W-:Y:S01]  /*cd20*/  FMUL.FTZ R99, R74, UR5 ;  /* 0x000000054a637c20 */ /* 0x000fe20008410000 */
[----:B---3--:R-:W-:Y:S01]  /*cd30*/  VIADD R115, R134, 0x20 ;  /* 0x0000002086737836 */ /* 0x008fe20000000000 */
[----:B------:R-:W-:Y:S01]  /*cd40*/  I2FP.F32.S32 R28, R28 ;  /* 0x0000001c001c7245 */ /* 0x000fe20000201400 */
[----:B------:R-:W-:Y:S01]  /*cd50*/  FFMA.FTZ R22, R111, UR8, R164 ;  /* 0x000000086f167c23 */ /* 0x000fe200080100a4 */
[----:B------:R-:W-:Y:S01]  /*cd60*/  I2FP.F32.S32 R16, R8 ;  /* 0x0000000800107245 */ /* 0x000fe20000201400 */
[----:B------:R-:W-:Y:S01]  /*cd70*/  FMUL.FTZ R62, R47, UR5 ;  /* 0x000000052f3e7c20 */ /* 0x000fe20008410000 */
[----:B------:R-:W-:Y:S01]  /*cd80*/  I2FP.F32.S32 R111, R115 ;  /* 0x00000073006f7245 */ /* 0x000fe20000201400 */
[----:B------:R-:W-:Y:S01]  /*cd90*/  FFMA.FTZ R28, R28, UR8, R159 ;  /* 0x000000081c1c7c23 */ /* 0x000fe2000801009f */
[----:B------:R-:W-:Y:S01]  /*cda0*/  FSEL R26, R26, -INF , !P4 ;  /* 0xff8000001a1a7808 */ /* 0x000fe20006000000 */
[----:B------:R-:W-:Y:S01]  /*cdb0*/  FFMA.FTZ R169, R16, UR8, R169 ;  /* 0x0000000810a97c23 */ /* 0x000fe200080100a9 */
[----:B------:R-:W-:Y:S01]  /*cdc0*/  VIADD R16, R134, 0x29 ;  /* 0x0000002986107836 */ /* 0x000fe20000000000 */
[----:B------:R-:W-:Y:S01]  /*cdd0*/  FSEL R77, R77, -INF , !P0 ;  /* 0xff8000004d4d7808 */ /* 0x000fe20004000000 */
[----:B------:R-:W-:Y:S01]  /*cde0*/  FFMA.FTZ R152, R111, UR8, R152 ;  /* 0x000000086f987c23 */ /* 0x000fe20008010098 */
[-C--:B------:R-:W-:Y:S01]  /*cdf0*/  ISETP.GE.AND P4, PT, R4, R3.reuse, PT ;  /* 0x000000030400720c */ /* 0x080fe20003f86270 */
[----:B------:R-:W-:Y:S01]  /*ce00*/  FMUL.FTZ R74, R52, UR5 ;  /* 0x00000005344a7c20 */ /* 0x000fe20008410000 */
[----:B------:R-:W-:Y:S01]  /*ce10*/  ISETP.GE.AND P0, PT, R4, R0, PT ;  /* 0x000000000400720c */ /* 0x000fe20003f06270 */
[----:B------:R-:W-:Y:S01]  /*ce20*/  FMUL.FTZ R47, R37, UR5 ;  /* 0x00000005252f7c20 */ /* 0x000fe20008410000 */
[----:B------:R-:W-:Y:S01]  /*ce30*/  I2FP.F32.S32 R30, R4 ;  /* 0x00000004001e7245 */ /* 0x000fe20000201400 */
[----:B------:R-:W-:Y:S01]  /*ce40*/  VIADD R4, R134, 0x21 ;  /* 0x0000002186047836 */ /* 0x000fe20000000000 */
[----:B------:R-:W-:Y:S01]  /*ce50*/  I2FP.F32.S32 R111, R16 ;  /* 0x00000010006f7245 */ /* 0x000fe20000201400 */
[----:B------:R2:W-:Y:S01]  /*ce60*/  MUFU.TANH R126, R14 ;  /* 0x0000000e007e7308 */ /* 0x0005e20000002400 */
[----:B------:R-:W-:Y:S01]  /*ce70*/  FSEL R28, R28, -INF , !P5 ;  /* 0xff8000001c1c7808 */ /* 0x000fe20006800000 */
[----:B------:R-:W-:Y:S01]  /*ce80*/  FMUL.FTZ R37, R35, UR5 ;  /* 0x0000000523257c20 */ /* 0x000fe20008410000 */
[----:B-1----:R-:W-:Y:S01]  /*ce90*/  FSEL R81, R158, -INF , !P1 ;  /* 0xff8000009e517808 */ /* 0x002fe20004800000 */
[----:B------:R-:W-:Y:S01]  /*cea0*/  FFMA.FTZ R170, R111, UR8, R170 ;  /* 0x000000086faa7c23 */ /* 0x000fe200080100aa */
[C---:B------:R-:W-:Y:S01]  /*ceb0*/  ISETP.GE.AND P5, PT, R115.reuse, R3, PT ;  /* 0x000000037300720c */ /* 0x040fe20003fa6270 */
[----:B------:R-:W-:Y:S01]  /*cec0*/  FMUL.FTZ R52, R20, UR5 ;  /* 0x0000000514347c20 */ /* 0x000fe20008410000 */
[----:B------:R-:W-:Y:S01]  /*ced0*/  ISETP.GE.AND P1, PT, R115, R0, PT ;  /* 0x000000007300720c */ /* 0x000fe20003f26270 */
[----:B------:R-:W-:Y:S01]  /*cee0*/  FFMA.FTZ R30, R30, UR8, R163 ;  /* 0x000000081e1e7c23 */ /* 0x000fe200080100a3 */
[----:B------:R-:W-:Y:S01]  /*cef0*/  I2FP.F32.S32 R115, R115 ;  /* 0x0000007300737245 */ /* 0x000fe20000201400 */
[----:B------:R-:W-:Y:S01]  /*cf00*/  FFMA.FTZ R162, R51, UR8, R162 ;  /* 0x0000000833a27c23 */ /* 0x000fe200080100a2 */
[----:B------:R-:W-:Y:S01]  /*cf10*/  I2FP.F32.S32 R10, R4 ;  /* 0x00000004000a7245 */ /* 0x000fe20000201400 */
[----:B------:R-:W-:Y:S01]  /*cf20*/  VIADD R111, R134, 0x30 ;  /* 0x00000030866f7836 */ /* 0x000fe20000000000 */
[----:B------:R-:W-:Y:S01]  /*cf30*/  FSEL R75, R75, -INF , !P4 ;  /* 0xff8000004b4b7808 */ /* 0x000fe20006000000 */
[----:B------:R-:W-:Y:S01]  /*cf40*/  FMUL.FTZ R35, R29, UR5 ;  /* 0x000000051d237c20 */ /* 0x000fe20008410000 */
[----:B------:R-:W-:Y:S01]  /*cf50*/  ISETP.GE.AND P4, PT, R4, R0, PT ;  /* 0x000000000400720c */ /* 0x000fe20003f86270 */
[----:B------:R-:W-:Y:S01]  /*cf60*/  FMUL.FTZ R29, R24, UR5 ;  /* 0x00000005181d7c20 */ /* 0x000fe20008410000 */
[----:B--2---:R-:W-:Y:S01]  /*cf70*/  FSEL R14, R160, -INF , !P3 ;  /* 0xff800000a00e7808 */ /* 0x004fe20005800000 */
[----:B------:R1:W-:Y:S01]  /*cf80*/  MUFU.TANH R146, R89 ;  /* 0x0000005900927308 */ /* 0x0003e20000002400 */
[-C--:B------:R-:W-:Y:S01]  /*cf90*/  ISETP.GE.AND P3, PT, R4, R3.reuse, PT ;  /* 0x000000030400720c */ /* 0x080fe20003f66270 */
[----:B------:R-:W-:Y:S01]  /*cfa0*/  FMUL.FTZ R60, R41, UR5 ;  /* 0x00000005293c7c20 */ /* 0x000fe20008410000 */
[----:B------:R-:W-:Y:S01]  /*cfb0*/  I2FP.F32.S32 R20, R8 ;  /* 0x0000000800147245 */ /* 0x000fe20000201400 */
[----:B------:R-:W-:Y:S01]  /*cfc0*/  FFMA.FTZ R24, R115, UR8, R154 ;  /* 0x0000000873187c23 */ /* 0x000fe2000801009a */
[----:B------:R-:W-:Y:S01]  /*cfd0*/  I2FP.F32.S32 R4, R4 ;  /* 0x0000000400047245 */ /* 0x000fe20000201400 */
[----:B------:R-:W-:Y:S01]  /*cfe0*/  FFMA.FTZ R10, R10, UR8, R153 ;  /* 0x000000080a0a7c23 */ /* 0x000fe20008010099 */
[----:B------:R-:W-:Y:S01]  /*cff0*/  FSEL R22, R22, -INF , !P2 ;  /* 0xff80000016167808 */ /* 0x000fe20005000000 */
[----:B------:R-:W-:Y:S01]  /*d000*/  MUFU.TANH R138, R138 ;  /* 0x0000008a008a7308 */ /* 0x000fe20000002400 */
[----:B------:R-:W-:Y:S01]  /*d010*/  FMUL.FTZ R41, R32, UR5 ;  /* 0x0000000520297c20 */ /* 0x000fe20008410000 */
[----:B------:R-:W-:Y:S01]  /*d020*/  ISETP.GE.AND P2, PT, R16, R3, PT ;  /* 0x000000031000720c */ /* 0x000fe20003f46270 */
[----:B------:R-:W-:Y:S01]  /*d030*/  FFMA.FTZ R20, R20, UR8, R171 ;  /* 0x0000000814147c23 */ /* 0x000fe200080100ab */
[----:B------:R-:W-:Y:S01]  /*d040*/  I2FP.F32.S32 R115, R16 ;  /* 0x0000001000737245 */ /* 0x000fe20000201400 */
[----:B------:R-:W-:Y:S01]  /*d050*/  FFMA.FTZ R4, R4, UR8, R155 ;  /* 0x0000000804047c23 */ /* 0x000fe2000801009b */
[----:B------:R-:W-:Y:S01]  /*d060*/  FSEL R30, R30, -INF , !P0 ;  /* 0xff8000001e1e7808 */ /* 0x000fe20004000000 */
[----:B------:R-:W-:Y:S01]  /*d070*/  VIADD R236, R134, 0x70 ;  /* 0x0000007086ec7836 */ /* 0x000fe20000000000 */
[----:B------:R2:W-:Y:S01]  /*d080*/  MUFU.TANH R51, R95 ;  /* 0x0000005f00337308 */ /* 0x0005e20000002400 */
[----:B-1----:R-:W-:Y:S01]  /*d090*/  FSEL R89, R152, -INF , !P5 ;  /* 0xff80000098597808 */ /* 0x002fe20006800000 */
[----:B------:R-:W-:Y:S01]  /*d0a0*/  FFMA.FTZ R172, R115, UR8, R172 ;  /* 0x0000000873ac7c23 */ /* 0x000fe200080100ac */
[----:B------:R-:W-:Y:S01]  /*d0b0*/  ISETP.GE.AND P5, PT, R16, R0, PT ;  /* 0x000000001000720c */ /* 0x000fe20003fa6270 */
[----:B------:R-:W-:Y:S01]  /*d0c0*/  VIADD R16, R134, 0x31 ;  /* 0x0000003186107836 */ /* 0x000fe20000000000 */
[----:B------:R-:W-:Y:S01]  /*d0d0*/  I2FP.F32.S32 R32, R111 ;  /* 0x0000006f00207245 */ /* 0x000fe20000201400 */
[----:B------:R-:W-:Y:S01]  /*d0e0*/  FMUL.FTZ R31, R31, UR5 ;  /* 0x000000051f1f7c20 */ /* 0x000fe20008410000 */
[-C--:B------:R-:W-:Y:S01]  /*d0f0*/  ISETP.GE.AND P0, PT, R8, R3.reuse, PT ;  /* 0x000000030800720c */ /* 0x080fe20003f06270 */
[----:B------:R-:W1:Y:S01]  /*d100*/  MUFU.TANH R136, R136 ;  /* 0x0000008800887308 */ /* 0x000e620000002400 */
[----:B------:R-:W-:Y:S01]  /*d110*/  FSEL R24, R24, -INF , !P1 ;  /* 0xff80000018187808 */ /* 0x000fe20004800000 */
[----:B------:R-:W-:Y:S01]  /*d120*/  FFMA.FTZ R173, R32, UR8, R173 ;  /* 0x0000000820ad7c23 */ /* 0x000fe200080100ad */
[----:B------:R-:W-:Y:S01]  /*d130*/  I2FP.F32.S32 R115, R16 ;  /* 0x0000001000737245 */ /* 0x000fe20000201400 */
[----:B------:R-:W-:Y:S01]  /*d140*/  VIADD R32, R134, 0x39 ;  /* 0x0000003986207836 */ /* 0x000fe20000000000 */
[----:B------:R-:W-:Y:S01]  /*d150*/  ISETP.GE.AND P1, PT, R111, R3, PT ;  /* 0x000000036f00720c */ /* 0x000fe20003f26270 */
[----:B------:R-:W-:Y:S01]  /*d160*/  FMUL.FTZ R5, R5, UR5 ;  /* 0x0000000505057c20 */ /* 0x000fe20008410000 */
[----:B------:R-:W-:Y:S01]  /*d170*/  FSEL R4, R4, -INF , !P4 ;  /* 0xff80000004047808 */ /* 0x000fe20006000000 */
[----:B------:R3:W-:Y:S01]  /*d180*/  MUFU.TANH R13, R101 ;  /* 0x00000065000d7308 */ /* 0x0007e20000002400 */
[----:B--2---:R-:W-:Y:S01]  /*d190*/  FSEL R95, R162, -INF , !P6 ;  /* 0xff800000a25f7808 */ /* 0x004fe20007000000 */
[----:B------:R-:W-:-:S04]  /*d1a0*/  DEPBAR.LE SB0, 0x0 ;  /* 0x000080000000791a */ /* 0x000fc80000000000 */
[----:B------:R-:W-:Y:S01]  /*d1b0*/  ISETP.GE.AND P6, PT, R8, R0, PT ;  /* 0x000000000800720c */ /* 0x000fe20003fc6270 */
[----:B------:R-:W-:Y:S01]  /*d1c0*/  VIADD R8, R134, 0x38 ;  /* 0x0000003886087836 */ /* 0x000fe20000000000 */
[----:B------:R2:W-:Y:S01]  /*d1d0*/  MUFU.TANH R153, R97 ;  /* 0x0000006100997308 */ /* 0x0005e20000002400 */
[-C--:B------:R-:W-:Y:S01]  /*d1e0*/  ISETP.GE.AND P4, PT, R16, R3.reuse, PT ;  /* 0x000000031000720c */ /* 0x080fe20003f86270 */
[C---:B------:R-:W-:Y:S01]  /*d1f0*/  VIADD R164, R165.reuse, 0x400 ;  /* 0x00000400a5a47836 */ /* 0x040fe20000000000 */
[----:B------:R-:W-:Y:S01]  /*d200*/  FSEL R20, R20, -INF , !P6 ;  /* 0xff80000014147808 */ /* 0x000fe20007000000 */
[C---:B------:R-:W-:Y:S01]  /*d210*/  VIADD R163, R165.reuse, 0x800 ;  /* 0x00000800a5a37836 */ /* 0x040fe20000000000 */
[----:B------:R-:W-:Y:S01]  /*d220*/  ISETP.GE.AND P6, PT, R8, R3, PT ;  /* 0x000000030800720c */ /* 0x000fe20003fc6270 */
[C---:B------:R-:W-:Y:S01]  /*d230*/  VIADD R162, R165.reuse, 0xc00 ;  /* 0x00000c00a5a27836 */ /* 0x040fe20000000000 */
[----:B------:R-:W-:Y:S01]  /*d240*/  I2FP.F32.S32 R177, R32 ;  /* 0x0000002000b17245 */ /* 0x000fe20000201400 */
[----:B------:R-:W-:Y:S01]  /*d250*/  MUFU.TANH R150, R108 ;  /* 0x0000006c00967308 */ /* 0x000fe20000002400 */
[----:B---3--:R-:W-:Y:S01]  /*d260*/  FMUL.FTZ R101, R68, UR5 ;  /* 0x0000000544657c20 */ /* 0x008fe20008410000 */
[----:B------:R-:W-:-:S02]  /*d270*/  VIADD R161, R165, 0x1000 ;  /* 0x00001000a5a17836 */ /* 0x000fc40000000000 */
[----:B-1----:R-:W-:Y:S01]  /*d280*/  FFMA.FTZ R177, R177, UR8, R136 ;  /* 0x00000008b1b17c23 */ /* 0x002fe20008010088 */
[C---:B------:R-:W-:Y:S02]  /*d290*/  VIADD R160, R165.reuse, 0x1400 ;  /* 0x00001400a5a07836 */ /* 0x040fe40000000000 */
[C---:B------:R-:W-:Y:S01]  /*d2a0*/  VIADD R159, R165.reuse, 0x1800 ;  /* 0x00001800a59f7836 */ /* 0x040fe20000000000 */
[----:B------:R1:W-:Y:S01]  /*d2b0*/  MUFU.TANH R68, R50 ;  /* 0x0000003200447308 */ /* 0x0003e20000002400 */
[----:B--2---:R-:W-:Y:S01]  /*d2c0*/  FSEL R97, R10, -INF , !P3 ;  /* 0xff8000000a617808 */ /* 0x004fe20005800000 */
[C---:B------:R-:W-:Y:S01]  /*d2d0*/  VIADD R158, R165.reuse, 0x1c00 ;  /* 0x00001c00a59e7836 */ /* 0x040fe20000000000 */
[----:B------:R-:W-:Y:S01]  /*d2e0*/  I2FP.F32.S32 R10, R111 ;  /* 0x0000006f000a7245 */ /* 0x000fe20000201400 */
[----:B------:R-:W-:Y:S01]  /*d2f0*/  VIADD R157, R165, 0x2000 ;  /* 0x00002000a59d7836 */ /* 0x000fe20000000000 */
[----:B------:R-:W-:Y:S01]  /*d300*/  ISETP.GE.AND P3, PT, R111, R0, PT ;  /* 0x000000006f00720c */ /* 0x000fe20003f66270 */
[C---:B------:R-:W-:Y:S01]  /*d310*/  VIADD R156, R165.reuse, 0x2400 ;  /* 0x00002400a59c7836 */ /* 0x040fe20000000000 */
[----:B------:R-:W-:Y:S01]  /*d320*/  I2FP.F32.S32 R111, R16 ;  /* 0x00000010006f7245 */ /* 0x000fe20000201400 */
[----:B------:R2:W-:Y:S01]  /*d330*/  MUFU.TANH R108, R103 ;  /* 0x00000067006c7308 */ /* 0x0005e20000002400 */
[----:B------:R-:W-:-:S02]  /*d340*/  VIADD R155, R165, 0x2800 ;  /* 0x00002800a59b7836 */ /* 0x000fc40000000000 */
[----:B------:R-:W-:Y:S02]  /*d350*/  VIADD R154, R165, 0x2c00 ;  /* 0x00002c00a59a7836 */ /* 0x000fe40000000000 */
[----:B------:R-:W-:-:S03]  /*d360*/  FFMA.FTZ R111, R111, UR8, R144 ;  /* 0x000000086f6f7c23 */ /* 0x000fc60008010090 */
[----:B------:R3:W-:Y:S01]  /*d370*/  MUFU.TANH R152, R91 ;  /* 0x0000005b00987308 */ /* 0x0007e20000002400 */
[----:B-1----:R-:W-:Y:S01]  /*d380*/  FMUL.FTZ R50, R21, UR5 ;  /* 0x0000000515327c20 */ /* 0x002fe20008410000 */
[----:B------:R-:W-:-:S06]  /*d390*/  FSEL R111, R111, -INF , !P4 ;  /* 0xff8000006f6f7808 */ /* 0x000fcc0006000000 */
[----:B------:R1:W-:Y:S01]  /*d3a0*/  MUFU.TANH R21, R130 ;  /* 0x0000008200157308 */ /* 0x0003e20000002400 */
[----:B--2---:R-:W-:Y:S02]  /*d3b0*/  FSEL R103, R170, -INF , !P2 ;  /* 0xff800000aa677808 */ /* 0x004fe40005000000 */
[----:B------:R-:W-:-:S05]  /*d3c0*/  ISETP.GE.AND P2, PT, R8, R0, PT ;  /* 0x000000000800720c */ /* 0x000fca0003f46270 */
[----:B------:R-:W-:Y:S01]  /*d3d0*/  MUFU.TANH R128, R128 ;  /* 0x0000008000807308 */ /* 0x000fe20000002400 */
[----:B---3--:R-:W-:Y:S02]  /*d3e0*/  FSEL R91, R169, -INF , !P0 ;  /* 0xff800000a95b7808 */ /* 0x008fe40004000000 */
[----:B------:R-:W-:Y:S01]  /*d3f0*/  ISETP.GE.AND P0, PT, R16, R0, PT ;  /* 0x000000001000720c */ /* 0x000fe20003f06270 */
[----:B------:R-:W-:Y:S01]  /*d400*/  FFMA.FTZ R16, R10, UR8, R145 ;  /* 0x000000080a107c23 */ /* 0x000fe20008010091 */
[----:B------:R-:W-:Y:S01]  /*d410*/  FFMA.FTZ R10, R115, UR8, R140 ;  /* 0x00000008730a7c23 */ /* 0x000fe2000801008c */
[----:B------:R-:W-:Y:S01]  /*d420*/  I2FP.F32.S32 R115, R32 ;  /* 0x0000002000737245 */ /* 0x000fe20000201400 */
[----:B------:R-:W-:Y:S01]  /*d430*/  VIADD R140, R134, 0x50 ;  /* 0x00000050868c7836 */ /* 0x000fe20000000000 */
[----:B------:R2:W-:Y:S01]  /*d440*/  MUFU.TANH R151, R18 ;  /* 0x0000001200977308 */ /* 0x0005e20000002400 */
[-C--:B-1----:R-:W-:Y:S02]  /*d450*/  I2FP.F32.S32 R130, R8.reuse ;  /* 0x0000000800827245 */ /* 0x082fe40000201400 */
[----:B------:R-:W-:-:S02]  /*d460*/  I2FP.F32.S32 R8, R8 ;  /* 0x0000000800087245 */ /* 0x000fc40000201400 */
[----:B------:R-:W-:Y:S01]  /*d470*/  FSEL R16, R16, -INF , !P3 ;  /* 0xff80000010107808 */ /* 0x000fe20005800000 */
[----:B------:R-:W-:Y:S01]  /*d480*/  FFMA.FTZ R141, R130, UR8, R141 ;  /* 0x00000008828d7c23 */ /* 0x000fe2000801008d */
[----:B------:R-:W-:Y:S01]  /*d490*/  FSEL R10, R10, -INF , !P0 ;  /* 0xff8000000a0a7808 */ /* 0x000fe20004000000 */
[----:B------:R1:W-:Y:S01]  /*d4a0*/  MUFU.TANH R144, R99 ;  /* 0x0000006300907308 */ /* 0x0003e20000002400 */
[----:B------:R-:W-:Y:S01]  /*d4b0*/  FFMA.FTZ R8, R8, UR8, R137 ;  /* 0x0000000808087c23 */ /* 0x000fe20008010089 */
[----:B------:R-:W-:-:S04]  /*d4c0*/  VIADD R137, R134, 0x40 ;  /* 0x0000004086897836 */ /* 0x000fc80000000000 */
[----:B------:R-:W-:Y:S02]  /*d4d0*/  FSEL R8, R8, -INF , !P2 ;  /* 0xff80000008087808 */ /* 0x000fe40005000000 */
[----:B------:R3:W-:Y:S01]  /*d4e0*/  MUFU.TANH R145, R107 ;  /* 0x0000006b00917308 */ /* 0x0007e20000002400 */
[----:B--2---:R-:W-:Y:S02]  /*d4f0*/  FSEL R18, R172, -INF , !P5 ;  /* 0xff800000ac127808 */ /* 0x004fe40006800000 */
[----:B------:R-:W-:Y:S02]  /*d500*/  ISETP.GE.AND P5, PT, R32, R3, PT ;  /* 0x000000032000720c */ /* 0x000fe40003fa6270 */
[----:B------:R-:W-:Y:S02]  /*d510*/  I2FP.F32.S32 R130, R137 ;  /* 0x0000008900827245 */ /* 0x000fe40000201400 */
[----:B------:R-:W-:Y:S01]  /*d520*/  ISETP.GE.AND P3, PT, R137, R3, PT ;  /* 0x000000038900720c */ /* 0x000fe20003f66270 */
[----:B------:R-:W2:Y:S01]  /*d530*/  MUFU.TANH R132, R132 ;  /* 0x0000008400847308 */ /* 0x000ea20000002400 */
[----:B-1----:R-:W-:Y:S01]  /*d540*/  FSEL R99, R173, -INF , !P1 ;  /* 0xff800000ad637808 */ /* 0x002fe20004800000 */
[----:B------:R-:W-:Y:S01]  /*d550*/  FFMA.FTZ R139, R130, UR8, R139 ;  /* 0x00000008828b7c23 */ /* 0x000fe2000801008b */
[-C--:B------:R-:W-:Y:S01]  /*d560*/  ISETP.GE.AND P1, PT, R32, R0.reuse, PT ;  /* 0x000000002000720c */ /* 0x080fe20003f26270 */
[----:B------:R-:W-:Y:S01]  /*d570*/  FFMA.FTZ R32, R115, UR8, R138 ;  /* 0x0000000873207c23 */ /* 0x000fe2000801008a */
[----:B------:R-:W-:Y:S01]  /*d580*/  VIADD R115, R134, 0x41 ;  /* 0x0000004186737836 */ /* 0x000fe20000000000 */
[----:B------:R-:W-:-:S02]  /*d590*/  ISETP.GE.AND P4, PT, R137, R0, PT ;  /* 0x000000008900720c */ /* 0x000fc40003f86270 */
[----:B------:R-:W-:Y:S01]  /*d5a0*/  MUFU.TANH R112, R112 ;  /* 0x0000007000707308 */ /* 0x000fe20000002400 */
[C---:B---3--:R-:W-:Y:S01]  /*d5b0*/  VIADD R107, R134.reuse, 0x48 ;  /* 0x00000048866b7836 */ /* 0x048fe20000000000 */
[----:B------:R-:W-:Y:S02]  /*d5c0*/  I2FP.F32.S32 R138, R137 ;  /* 0x00000089008a7245 */ /* 0x000fe40000201400 */
[----:B------:R-:W-:Y:S02]  /*d5d0*/  I2FP.F32.S32 R137, R115 ;  /* 0x0000007300897245 */ /* 0x000fe40000201400 */
[----:B------:R-:W-:Y:S02]  /*d5e0*/  I2FP.F32.S32 R171, R107 ;  /* 0x0000006b00ab7245 */ /* 0x000fe40000201400 */
[----:B------:R-:W1:Y:S01]  /*d5f0*/  MUFU.TANH R133, R133 ;  /* 0x0000008500857308 */ /* 0x000e620000002400 */
[----:B------:R-:W-:Y:S01]  /*d600*/  ISETP.GE.AND P0, PT, R115, R3, PT ;  /* 0x000000037300720c */ /* 0x000fe20003f06270 */
[----:B--2---:R-:W-:Y:S01]  /*d610*/  FFMA.FTZ R132, R137, UR8, R132 ;  /* 0x0000000889847c23 */ /* 0x004fe20008010084 */
[----:B------:R-:W-:Y:S01]  /*d620*/  FFMA.FTZ R171, R171, UR8, R104 ;  /* 0x00000008abab7c23 */ /* 0x000fe20008010068 */
[----:B------:R-:W-:Y:S01]  /*d630*/  VIADD R104, R134, 0x49 ;  /* 0x0000004986687836 */ /* 0x000fe20000000000 */
[----:B------:R-:W-:-:S02]  /*d640*/  FSEL R177, R177, -INF , !P5 ;  /* 0xff800000b1b17808 */ /* 0x000fc40006800000 */
[CC--:B------:R-:W-:Y:S01]  /*d650*/  ISETP.GE.AND P2, PT, R107.reuse, R3.reuse, PT ;  /* 0x000000036b00720c */ /* 0x0c0fe20003f46270 */
[----:B------:R2:W-:Y:S01]  /*d660*/  MUFU.TANH R136, R101 ;  /* 0x0000006500887308 */ /* 0x0005e20000002400 */
[-C--:B------:R-:W-:Y:S02]  /*d670*/  ISETP.GE.AND P5, PT, R107, R0.reuse, PT ;  /* 0x000000006b00720c */ /* 0x080fe40003fa6270 */
[----:B------:R-:W-:Y:S02]  /*d680*/  FSEL R32, R32, -INF , !P1 ;  /* 0xff80000020207808 */ /* 0x000fe40004800000 */
[----:B------:R-:W-:Y:S02]  /*d690*/  FSEL R147, R139, -INF , !P3 ;  /* 0xff8000008b937808 */ /* 0x000fe40005800000 */
[C---:B------:R-:W-:Y:S01]  /*d6a0*/  ISETP.GE.AND P1, PT, R104.reuse, R3, PT ;  /* 0x000000036800720c */ /* 0x040fe20003f26270 */
[----:B------:R-:W3:Y:S01]  /*d6b0*/  MUFU.TANH R106, R106 ;  /* 0x0000006a006a7308 */ /* 0x000ee20000002400 */
[----:B------:R-:W-:Y:S01]  /*d6c0*/  ISETP.GE.AND P3, PT, R104, R0, PT ;  /* 0x000000006800720c */ /* 0x000fe20003f66270 */
[----:B-1----:R-:W-:Y:S01]  /*d6d0*/  FFMA.FTZ R133, R138, UR8, R133 ;  /* 0x000000088a857c23 */ /* 0x002fe20008010085 */
[----:B------:R-:W-:-:S02]  /*d6e0*/  I2FP.F32.S32 R138, R140 ;  /* 0x0000008c008a7245 */ /* 0x000fc40000201400 */
[----:B------:R-:W-:Y:S02]  /*d6f0*/  FSEL R181, R132, -INF , !P0 ;  /* 0xff80000084b57808 */ /* 0x000fe40004000000 */
[----:B------:R-:W-:Y:S01]  /*d700*/  FSEL R171, R171, -INF , !P2 ;  /* 0xff800000abab7808 */ /* 0x000fe20005000000 */
[----:B------:R-:W1:Y:S01]  /*d710*/  MUFU.TANH R19, R19 ;  /* 0x0000001300137308 */ /* 0x000e620000002400 */
[----:B--2---:R-:W-:Y:S02]  /*d720*/  FSEL R101, R141, -INF , !P6 ;  /* 0xff8000008d657808 */ /* 0x004fe40007000000 */
[----:B------:R-:W-:Y:S02]  /*d730*/  ISETP.GE.AND P6, PT, R115, R0, PT ;  /* 0x000000007300720c */ /* 0x000fe40003fc6270 */
[----:B------:R-:W-:Y:S02]  /*d740*/  I2FP.F32.S32 R115, R115 ;  /* 0x0000007300737245 */ /* 0x000fe40000201400 */
[----:B------:R-:W-:Y:S01]  /*d750*/  FSEL R248, R133, -INF , !P4 ;  /* 0xff80000085f87808 */ /* 0x000fe20006000000 */
[----:B------:R-:W2:Y:S01]  /*d760*/  MUFU.TANH R15, R15 ;  /* 0x0000000f000f7308 */ /* 0x000ea20000002400 */
[----:B------:R-:W-:Y:S01]  /*d770*/  ISETP.GE.AND P4, PT, R140, R3, PT ;  /* 0x000000038c00720c */ /* 0x000fe20003f86270 */
[----:B------:R-:W-:Y:S01]  /*d780*/  FFMA.FTZ R128, R115, UR8, R128 ;  /* 0x0000000873807c23 */ /* 0x000fe20008010080 */
[----:B------:R-:W-:-:S02]  /*d790*/  I2FP.F32.S32 R115, R107 ;  /* 0x0000006b00737245 */ /* 0x000fc40000201400 */
[-C--:B------:R-:W-:Y:S02]  /*d7a0*/  I2FP.F32.S32 R107, R104.reuse ;  /* 0x00000068006b7245 */ /* 0x080fe40000201400 */
[----:B------:R-:W-:Y:S01]  /*d7b0*/  I2FP.F32.S32 R104, R104 ;  /* 0x0000006800687245 */ /* 0x000fe20000201400 */
[----:B---3--:R-:W-:Y:S01]  /*d7c0*/  FFMA.FTZ R106, R115, UR8, R106 ;  /* 0x00000008736a7c23 */ /* 0x008fe2000801006a */
[----:B------:R-:W-:Y:S01]  /*d7d0*/  FSEL R130, R128, -INF , !P6 ;  /* 0xff80000080827808 */ /* 0x000fe20007000000 */
[----:B------:R-:W-:Y:S01]  /*d7e0*/  FFMA.FTZ R112, R107, UR8, R112 ;  /* 0x000000086b707c23 */ /* 0x000fe20008010070 */
[----:B------:R-:W-:Y:S02]  /*d7f0*/  VIADD R107, R134, 0x51 ;  /* 0x00000051866b7836 */ /* 0x000fe40000000000 */
[----:B------:R-:W-:Y:S01]  /*d800*/  FFMA.FTZ R17, R104, UR8, R17 ;  /* 0x0000000868117c23 */ /* 0x000fe20008010011 */
[----:B------:R-:W-:Y:S02]  /*d810*/  VIADD R104, R134, 0x58 ;  /* 0x0000005886687836 */ /* 0x000fe40000000000 */
[----:B-1----:R-:W-:Y:S01]  /*d820*/  FFMA.FTZ R19, R138, UR8, R19 ;  /* 0x000000088a137c23 */ /* 0x002fe20008010013 */
[----:B------:R-:W-:Y:S01]  /*d830*/  ISETP.GE.AND P0, PT, R140, R0, PT ;  /* 0x000000008c00720c */ /* 0x000fe20003f06270 */
[----:B------:R-:W-:Y:S01]  /*d840*/  MUFU.TANH R129, R129 ;  /* 0x0000008100817308 */ /* 0x000fe20000002400 */
[----:B------:R-:W-:-:S02]  /*d850*/  I2FP.F32.S32 R132, R107 ;  /* 0x0000006b00847245 */ /* 0x000fc40000201400 */
[C---:B------:R-:W-:Y:S02]  /*d860*/  ISETP.GE.AND P6, PT, R107.reuse, R3, PT ;  /* 0x000000036b00720c */ /* 0x040fe40003fc6270 */
[----:B------:R-:W-:Y:S01]  /*d870*/  ISETP.GE.AND P2, PT, R107, R0, PT ;  /* 0x000000006b00720c */ /* 0x000fe20003f46270 */
[----:B------:R-:W-:Y:S01]  /*d880*/  FFMA.FTZ R141, R132, UR8, R13 ;  /* 0x00000008848d7c23 */ /* 0x000fe2000801000d */
[----:B------:R-:W-:Y:S01]  /*d890*/  I2FP.F32.S32 R115, R107 ;  /* 0x0000006b00737245 */ /* 0x000fe20000201400 */
[----:B------:R-:W-:Y:S01]  /*d8a0*/  MUFU.TANH R109, R109 ;  /* 0x0000006d006d7308 */ /* 0x000fe20000002400 */
[----:B------:R-:W-:Y:S02]  /*d8b0*/  I2FP.F32.S32 R107, R104 ;  /* 0x00000068006b7245 */ /* 0x000fe40000201400 */
[----:B------:R-:W-:Y:S01]  /*d8c0*/  I2FP.F32.S32 R140, R140 ;  /* 0x0000008c008c7245 */ /* 0x000fe20000201400 */
[----:B------:R-:W-:Y:S01]  /*d8d0*/  FFMA.FTZ R88, R115, UR8, R88 ;  /* 0x0000000873587c23 */ /* 0x000fe20008010058 */
[----:B------:R-:W-:Y:S01]  /*d8e0*/  FSEL R246, R106, -INF , !P5 ;  /* 0xff8000006af67808 */ /* 0x000fe20006800000 */
[----:B------:R-:W-:Y:S01]  /*d8f0*/  FFMA.FTZ R80, R107, UR8, R80 ;  /* 0x000000086b507c23 */ /* 0x000fe20008010050 */
[C---:B------:R-:W-:Y:S01]  /*d900*/  VIADD R107, R134.reuse, 0x59 ;  /* 0x00000059866b7836 */ /* 0x040fe20000000000 */
[----:B------:R-:W-:Y:S01]  /*d910*/  FSEL R143, R19, -INF , !P4 ;  /* 0xff800000138f7808 */ /* 0x000fe20006000000 */
[----:B------:R-:W-:Y:S01]  /*d920*/  VIADD R19, R134, 0x68 ;  /* 0x0000006886137836 */ /* 0x000fe20000000000 */
[----:B------:R-:W-:Y:S01]  /*d930*/  ISETP.GE.AND P5, PT, R104, R3, PT ;  /* 0x000000036800720c */ /* 0x000fe20003fa6270 */
[----:B--2---:R-:W-:Y:S01]  /*d940*/  FFMA.FTZ R15, R140, UR8, R15 ;  /* 0x000000088c0f7c23 */ /* 0x004fe2000801000f */
[----:B------:R-:W-:Y:S01]  /*d950*/  FSEL R169, R112, -INF , !P1 ;  /* 0xff80000070a97808 */ /* 0x000fe20004800000 */
[----:B------:R-:W1:Y:S01]  /*d960*/  MUFU.TANH R98, R98 ;  /* 0x0000006200627308 */ /* 0x000e620000002400 */
[----:B------:R-:W-:Y:S01]  /*d970*/  ISETP.GE.AND P1, PT, R104, R0, PT ;  /* 0x000000006800720c */ /* 0x000fe20003f26270 */
[----:B------:R-:W-:Y:S01]  /*d980*/  VIADD R106, R134, 0x60 ;  /* 0x00000060866a7836 */ /* 0x000fe20000000000 */
[----:B------:R-:W-:-:S02]  /*d990*/  I2FP.F32.S32 R133, R104 ;  /* 0x0000006800857245 */ /* 0x000fc40000201400 */
[-C--:B------:R-:W-:Y:S02]  /*d9a0*/  I2FP.F32.S32 R115, R107.reuse ;  /* 0x0000006b00737245 */ /* 0x080fe40000201400 */
[----:B------:R-:W-:Y:S01]  /*d9b0*/  FSEL R139, R80, -INF , !P5 ;  /* 0xff800000508b7808 */ /* 0x000fe20006800000 */
[----:B------:R-:W2:Y:S01]  /*d9c0*/  MUFU.TANH R131, R131 ;  /* 0x0000008300837308 */ /* 0x000ea20000002400 */
[----:B------:R-:W-:Y:S01]  /*d9d0*/  I2FP.F32.S32 R104, R107 ;  /* 0x0000006b00687245 */ /* 0x000fe20000201400 */
[----:B------:R-:W-:Y:S01]  /*d9e0*/  FFMA.FTZ R72, R115, UR8, R72 ;  /* 0x0000000873487c23 */ /* 0x000fe20008010048 */
[----:B------:R-:W-:Y:S01]  /*d9f0*/  I2FP.F32.S32 R80, R19 ;  /* 0x0000001300507245 */ /* 0x000fe20000201400 */
[----:B------:R-:W-:Y:S01]  /*da00*/  FFMA.FTZ R68, R133, UR8, R68 ;  /* 0x0000000885447c23 */ /* 0x000fe20008010044 */
[----:B------:R-:W-:Y:S01]  /*da10*/  FSEL R140, R17, -INF , !P3 ;  /* 0xff800000118c7808 */ /* 0x000fe20005800000 */
[----:B------:R-:W-:Y:S01]  /*da20*/  FFMA.FTZ R87, R104, UR8, R87 ;  /* 0x0000000868577c23 */ /* 0x000fe20008010057 */
[C---:B------:R-:W-:Y:S01]  /*da30*/  ISETP.GE.AND P3, PT, R107.reuse, R3, PT ;  /* 0x000000036b00720c */ /* 0x040fe20003f66270 */
[----:B------:R-:W3:Y:S01]  /*da40*/  MUFU.TANH R114, R114 ;  /* 0x0000007200727308 */ /* 0x000ee20000002400 */
[----:B------:R-:W-:Y:S01]  /*da50*/  ISETP.GE.AND P4, PT, R107, R0, PT ;  /* 0x000000006b00720c */ /* 0x000fe20003f86270 */
[----:B------:R-:W-:Y:S01]  /*da60*/  FFMA.FTZ R115, R80, UR8, R135 ;  /* 0x0000000850737c23 */ /* 0x000fe20008010087 */
[----:B------:R-:W-:Y:S01]  /*da70*/  FSEL R244, R15, -INF , !P0 ;  /* 0xff8000000ff47808 */ /* 0x000fe20004000000 */
[----:B------:R-:W-:Y:S01]  /*da80*/  VIADD R80, R134, 0x69 ;  /* 0x0000006986507836 */ /* 0x000fe20000000000 */
[----:B------:R-:W-:-:S02]  /*da90*/  FSEL R141, R141, -INF , !P6 ;  /* 0xff8000008d8d7808 */ /* 0x000fc40007000000 */
[----:B------:R-:W-:Y:S01]  /*daa0*/  I2FP.F32.S32 R107, R106 ;  /* 0x0000006a006b7245 */ /* 0x000fe20000201400 */
[----:B------:R4:W-:Y:S01]  /*dab0*/  MUFU.TANH R13, R85 ;  /* 0x00000055000d7308 */ /* 0x0009e20000002400 */
[C---:B------:R-:W-:Y:S02]  /*dac0*/  ISETP.GE.AND P0, PT, R106.reuse, R3, PT ;  /* 0x000000036a00720c */ /* 0x040fe40003f06270 */
[----:B------:R-:W-:Y:S01]  /*dad0*/  ISETP.GE.AND P6, PT, R106, R0, PT ;  /* 0x000000006a00720c */ /* 0x000fe20003fc6270 */
[----:B-1----:R-:W-:Y:S01]  /*dae0*/  FFMA.FTZ R98, R107, UR8, R98 ;  /* 0x000000086b627c23 */ /* 0x002fe20008010062 */
[----:B------:R-:W-:Y:S02]  /*daf0*/  I2FP.F32.S32 R106, R106 ;  /* 0x0000006a006a7245 */ /* 0x000fe40000201400 */
[----:B------:R-:W-:Y:S01]  /*db00*/  FSEL R142, R88, -INF , !P2 ;  /* 0xff800000588e7808 */ /* 0x000fe20005000000 */
[----:B------:R-:W1:Y:S01]  /*db10*/  MUFU.TANH R117, R117 ;  /* 0x0000007500757308 */ /* 0x000e620000002400 */
[----:B------:R-:W-:Y:S01]  /*db20*/  FSEL R180, R68, -INF , !P1 ;  /* 0xff80000044b47808 */ /* 0x000fe20004800000 */
[----:B------:R-:W-:Y:S01]  /*db30*/  FFMA.FTZ R129, R106, UR8, R129 ;  /* 0x000000086a817c23 */ /* 0x000fe20008010081 */
[----:B------:R-:W-:-:S02]  /*db40*/  FSEL R135, R72, -INF , !P3 ;  /* 0xff80000048877808 */ /* 0x000fc40005800000 */
[C---:B------:R-:W-:Y:S02]  /*db50*/  ISETP.GE.AND P1, PT, R19.reuse, R3, PT ;  /* 0x000000031300720c */ /* 0x040fe40003f26270 */
[----:B------:R-:W-:Y:S01]  /*db60*/  ISETP.GE.AND P3, PT, R19, R0, PT ;  /* 0x000000001300720c */ /* 0x000fe20003f66270 */
[----:B------:R-:W-:Y:S01]  /*db70*/  MUFU.TANH R113, R113 ;  /* 0x0000007100717308 */ /* 0x000fe20000002400 */
[----:B----4-:R-:W-:Y:S01]  /*db80*/  VIADD R85, R134, 0x61 ;  /* 0x0000006186557836 */ /* 0x010fe20000000000 */
[----:B------:R-:W-:Y:S02]  /*db90*/  I2FP.F32.S32 R72, R19 ;  /* 0x0000001300487245 */ /* 0x000fe40000201400 */
[-C--:B------:R-:W-:Y:S02]  /*dba0*/  I2FP.F32.S32 R68, R80.reuse ;  /* 0x0000005000447245 */ /* 0x080fe40000201400 */
[-C--:B------:R-:W-:Y:S02]  /*dbb0*/  I2FP.F32.S32 R104, R85.reuse ;  /* 0x0000005500687245 */ /* 0x080fe40000201400 */
[----:B------:R-:W-:Y:S01]  /*dbc0*/  I2FP.F32.S32 R88, R85 ;  /* 0x0000005500587245 */ /* 0x000fe20000201400 */
[----:B------:R-:W-:Y:S01]  /*dbd0*/  FFMA.FTZ R21, R68, UR8, R21 ;  /* 0x0000000844157c23 */ /* 0x000fe20008010015 */
[-C--:B------:R-:W-:Y:S01]  /*dbe0*/  ISETP.GE.AND P2, PT, R85, R3.reuse, PT ;  /* 0x000000035500720c */ /* 0x080fe20003f46270 */
[----:B------:R-:W-:Y:S01]  /*dbf0*/  FFMA.FTZ R109, R104, UR8, R109 ;  /* 0x00000008686d7c23 */ /* 0x000fe2000801006d */
[----:B------:R-:W-:Y:S01]  /*dc00*/  I2FP.F32.S32 R19, R80 ;  /* 0x0000005000137245 */ /* 0x000fe20000201400 */
[----:B--2---:R-:W-:Y:S01]  /*dc10*/  FFMA.FTZ R131, R88, UR8, R131 ;  /* 0x0000000858837c23 */ /* 0x004fe20008010083 */
[----:B------:R-:W-:Y:S01]  /*dc20*/  FSEL R240, R129, -INF , !P6 ;  /* 0xff80000081f07808 */ /* 0x000fe20007000000 */
[C---:B------:R-:W-:Y:S01]  /*dc30*/  VIADD R68, R134.reuse, 0x71 ;  /* 0x0000007186447836 */ /* 0x040fe20000000000 */
[----:B------:R-:W-:Y:S01]  /*dc40*/  FSEL R129, R109, -INF , !P2 ;  /* 0xff8000006d817808 */ /* 0x000fe20005000000 */
[----:B---3--:R-:W-:Y:S01]  /*dc50*/  FFMA.FTZ R114, R19, UR8, R114 ;  /* 0x0000000813727c23 */ /* 0x008fe20008010072 */
[----:B------:R-:W-:Y:S01]  /*dc60*/  ISETP.GE.AND P5, PT, R85, R0, PT ;  /* 0x000000005500720c */ /* 0x000fe20003fa6270 */
[----:B------:R-:W-:Y:S01]  /*dc70*/  VIADD R19, R134, 0x78 ;  /* 0x0000007886137836 */ /* 0x000fe20000000000 */
[----:B------:R-:W-:Y:S01]  /*dc80*/  I2FP.F32.S32 R107, R236 ;  /* 0x000000ec006b7245 */ /* 0x000fe20000201400 */
[----:B-1----:R-:W-:Y:S01]  /*dc90*/  FFMA.FTZ R117, R72, UR8, R117 ;  /* 0x0000000848757c23 */ /* 0x002fe20008010075 */
[C---:B------:R-:W-:Y:S01]  /*dca0*/  ISETP.GE.AND P6, PT, R236.reuse, R3, PT ;  /* 0x00000003ec00720c */ /* 0x040fe20003fc6270 */
[----:B------:R-:W1:Y:S01]  /*dcb0*/  MUFU.TANH R110, R110 ;  /* 0x0000006e006e7308 */ /* 0x000e620000002400 */
[----:B------:R-:W-:-:S02]  /*dcc0*/  ISETP.GE.AND P2, PT, R236, R0, PT ;  /* 0x00000000ec00720c */ /* 0x000fc40003f46270 */
[----:B------:R-:W-:Y:S02]  /*dcd0*/  I2FP.F32.S32 R236, R236 ;  /* 0x000000ec00ec7245 */ /* 0x000fe40000201400 */
[----:B------:R-:W-:Y:S02]  /*dce0*/  FSEL R184, R131, -INF , !P5 ;  /* 0xff80000083b87808 */ /* 0x000fe40006800000 */
[----:B------:R-:W-:Y:S01]  /*dcf0*/  FSEL R115, R115, -INF , !P1 ;  /* 0xff80000073737808 */ /* 0x000fe20004800000 */
[----:B------:R-:W-:Y:S01]  /*dd00*/  FFMA.FTZ R236, R236, UR8, R7 ;  /* 0x00000008ecec7c23 */ /* 0x000fe20008010007 */
[----:B------:R-:W-:Y:S01]  /*dd10*/  I2FP.F32.S32 R72, R68 ;  /* 0x0000004400487245 */ /* 0x000fe20000201400 */
[----:B------:R-:W-:Y:S01]  /*dd20*/  VIADD R7, R134, 0x79 ;  /* 0x0000007986077836 */ /* 0x000fe20000000000 */
[C---:B------:R-:W-:Y:S01]  /*dd30*/  ISETP.GE.AND P5, PT, R68.reuse, R3, PT ;  /* 0x000000034400720c */ /* 0x040fe20003fa6270 */
[----:B------:R2:W-:Y:S01]  /*dd40*/  MUFU.TANH R17, R79 ;  /* 0x0000004f00117308 */ /* 0x0005e20000002400 */
[----:B------:R-:W-:-:S02]  /*dd50*/  ISETP.GE.AND P1, PT, R68, R0, PT ;  /* 0x000000004400720c */ /* 0x000fc40003f26270 */
[----:B------:R-:W-:Y:S02]  /*dd60*/  I2FP.F32.S32 R208, R68 ;  /* 0x0000004400d07245 */ /* 0x000fe40000201400 */
[----:B------:R-:W-:Y:S01]  /*dd70*/  I2FP.F32.S32 R68, R19 ;  /* 0x0000001300447245 */ /* 0x000fe20000201400 */
[----:B-1----:R-:W-:Y:S01]  /*dd80*/  FFMA.FTZ R107, R107, UR8, R110 ;  /* 0x000000086b6b7c23 */ /* 0x002fe2000801006e */
[----:B------:R-:W-:Y:S01]  /*dd90*/  FSEL R242, R87, -INF , !P4 ;  /* 0xff80000057f27808 */ /* 0x000fe20006000000 */
[----:B------:R-:W-:Y:S01]  /*dda0*/  FFMA.FTZ R87, R72, UR8, R113 ;  /* 0x0000000848577c23 */ /* 0x000fe20008010071 */
[----:B------:R-:W-:Y:S01]  /*ddb0*/  ISETP.GE.AND P4, PT, R80, R3, PT ;  /* 0x000000035000720c */ /* 0x000fe20003f86270 */
[----:B------:R-:W-:Y:S01]  /*ddc0*/  FFMA.FTZ R85, R68, UR8, R127 ;  /* 0x0000000844557c23 */ /* 0x000fe2000801007f */
[----:B------:R-:W-:Y:S01]  /*ddd0*/  FSEL R133, R98, -INF , !P0 ;  /* 0xff80000062857808 */ /* 0x000fe20004000000 */
[----:B------:R1:W-:Y:S01]  /*dde0*/  MUFU.TANH R15, R83 ;  /* 0x00000053000f7308 */ /* 0x0003e20000002400 */
[----:B------:R-:W-:Y:S01]  /*ddf0*/  ISETP.GE.AND P0, PT, R80, R0, PT ;  /* 0x000000005000720c */ /* 0x000fe20003f06270 */
[----:B------:R-:W-:Y:S01]  /*de00*/  FFMA.FTZ R208, R208, UR8, R11 ;  /* 0x00000008d0d07c23 */ /* 0x000fe2000801000b */
[----:B------:R-:W-:-:S02]  /*de10*/  FSEL R113, R21, -INF , !P4 ;  /* 0xff80000015717808 */ /* 0x000fc40006000000 */
[----:B------:R-:W-:Y:S02]  /*de20*/  I2FP.F32.S32 R68, R7 ;  /* 0x0000000700447245 */ /* 0x000fe40000201400 */
[----:B------:R-:W-:Y:S01]  /*de30*/  FSEL R190, R114, -INF , !P0 ;  /* 0xff80000072be7808 */ /* 0x000fe20004000000 */
[----:B------:R3:W-:Y:S01]  /*de40*/  MUFU.TANH R21, R69 ;  /* 0x0000004500157308 */ /* 0x0007e20000002400 */
[----:B------:R-:W-:Y:S02]  /*de50*/  FSEL R238, R117, -INF , !P3 ;  /* 0xff80000075ee7808 */ /* 0x000fe40005800000 */
[CC--:B------:R-:W-:Y:S02]  /*de60*/  ISETP.GE.AND P4, PT, R19.reuse, R3.reuse, PT ;  /* 0x000000031300720c */ /* 0x0c0fe40003f86270 */
[----:B------:R-:W-:Y:S02]  /*de70*/  ISETP.GE.AND P0, PT, R19, R0, PT ;  /* 0x000000001300720c */ /* 0x000fe40003f06270 */
[----:B--2---:R-:W-:Y:S01]  /*de80*/  I2FP.F32.S32 R79, R134 ;  /* 0x00000086004f7245 */ /* 0x004fe20000201400 */
[----:B------:R2:W-:Y:S01]  /*de90*/  MUFU.TANH R11, R73 ;  /* 0x00000049000b7308 */ /* 0x0005e20000002400 */
[C---:B------:R-:W-:Y:S01]  /*dea0*/  ISETP.GE.AND P3, PT, R134.reuse, R3, PT ;  /* 0x000000038600720c */ /* 0x040fe20003f66270 */
[----:B------:R-:W-:Y:S01]  /*deb0*/  VIADD R134, R134, 0x80 ;  /* 0x0000008086867836 */ /* 0x000fe20000000000 */
[----:B------:R-:W-:Y:S01]  /*dec0*/  I2FP.F32.S32 R19, R19 ;  /* 0x0000001300137245 */ /* 0x000fe20000201400 */
[----:B-1----:R-:W-:Y:S01]  /*ded0*/  FFMA.FTZ R83, R68, UR8, R23 ;  /* 0x0000000844537c23 */ /* 0x002fe20008010017 */
[----:B------:R-:W-:Y:S01]  /*dee0*/  FSEL R87, R87, -INF , !P5 ;  /* 0xff80000057577808 */ /* 0x000fe20006800000 */
[----:B------:R-:W-:Y:S01]  /*def0*/  FFMA.FTZ R48, R79, UR8, R48 ;  /* 0x000000084f307c23 */ /* 0x000fe20008010030 */
[----:B------:R-:W-:Y:S01]  /*df00*/  FSEL R208, R208, -INF , !P1 ;  /* 0xff800000d0d07808 */ /* 0x000fe20004800000 */
[----:B------:R-:W-:Y:S01]  /*df10*/  FFMA.FTZ R126, R19, UR8, R126 ;  /* 0x00000008137e7c23 */ /* 0x000fe2000801007e */
[----:B---3--:R-:W-:Y:S01]  /*df20*/  VIADD R69, R27, UR16 ;  /* 0x000000101b457c36 */ /* 0x008fe20008000000 */
[----:B------:R1:W-:Y:S01]  /*df30*/  MUFU.TANH R19, R67 ;  /* 0x0000004300137308 */ /* 0x0003e20000002400 */
[----:B------:R-:W-:-:S02]  /*df40*/  I2FP.F32.S32 R72, R7 ;  /* 0x0000000700487245 */ /* 0x000fc40000201400 */
[----:B------:R-:W-:Y:S01]  /*df50*/  VIADD R68, R69, 0x81 ;  /* 0x0000008145447836 */ /* 0x000fe20000000000 */
[CC--:B------:R-:W-:Y:S02]  /*df60*/  ISETP.GE.AND P5, PT, R7.reuse, R3.reuse, PT ;  /* 0x000000030700720c */ /* 0x0c0fe40003fa6270 */
[----:B------:R-:W-:Y:S01]  /*df70*/  ISETP.GE.AND P1, PT, R7, R0, PT ;  /* 0x000000000700720c */ /* 0x000fe20003f26270 */
[----:B------:R-:W-:Y:S01]  /*df80*/  VIADD R7, R27, UR16 ;  /* 0x000000101b077c36 */ /* 0x000fe20008000000 */
[----:B--2---:R-:W-:Y:S01]  /*df90*/  I2FP.F32.S32 R73, R134 ;  /* 0x0000008600497245 */ /* 0x004fe20000201400 */
[----:B------:R-:W2:Y:S01]  /*dfa0*/  MUFU.TANH R96, R96 ;  /* 0x0000006000607308 */ /* 0x000ea20000002400 */
[----:B------:R-:W-:Y:S01]  /*dfb0*/  FSEL R107, R107, -INF , !P6 ;  /* 0xff8000006b6b7808 */ /* 0x000fe20007000000 */
[----:B------:R-:W-:Y:S01]  /*dfc0*/  FFMA.FTZ R51, R72, UR8, R51 ;  /* 0x0000000848337c23 */ /* 0x000fe20008010033 */
[----:B------:R-:W-:Y:S01]  /*dfd0*/  FSEL R85, R85, -INF , !P4 ;  /* 0xff80000055557808 */ /* 0x000fe20006000000 */
[C---:B------:R-:W-:Y:S01]  /*dfe0*/  FFMA.FTZ R79, R73.reuse, UR8, R146 ;  /* 0x00000008494f7c23 */ /* 0x040fe20008010092 */
[----:B------:R-:W-:Y:S01]  /*dff0*/  FFMA.FTZ R153, R73, UR8, R153 ;  /* 0x0000000849997c23 */ /* 0x000fe20008010099 */
[----:B------:R-:W-:Y:S01]  /*e000*/  FSEL R234, R126, -INF , !P0 ;  /* 0xff8000007eea7808 */ /* 0x000fe20004000000 */
[C---:B------:R-:W-:Y:S01]  /*e010*/  VIADD R27, R7.reuse, 0x90 ;  /* 0x00000090071b7836 */ /* 0x040fe20000000000 */
[----:B-1----:R-:W-:Y:S01]  /*e020*/  I2FP.F32.S32 R67, R68 ;  /* 0x0000004400437245 */ /* 0x002fe20000201400 */
[----:B------:R-:W-:Y:S01]  /*e030*/  MUFU.TANH R102, R102 ;  /* 0x0000006600667308 */ /* 0x000fe20000002400 */
[-C--:B------:R-:W-:Y:S01]  /*e040*/  ISETP.GE.AND P6, PT, R134, R3.reuse, PT ;  /* 0x000000038600720c */ /* 0x080fe20003fc6270 */
[----:B------:R-:W-:Y:S01]  /*e050*/  VIADD R109, R7, 0x91 ;  /* 0x00000091076d7836 */ /* 0x000fe20000000000 */
[C---:B------:R-:W-:Y:S01]  /*e060*/  ISETP.GE.AND P4, PT, R68.reuse, R3, PT ;  /* 0x000000034400720c */ /* 0x040fe20003f86270 */
[C---:B------:R-:W-:Y:S01]  /*e070*/  FFMA.FTZ R73, R67.reuse, UR8, R150 ;  /* 0x0000000843497c23 */ /* 0x040fe20008010096 */
[----:B------:R-:W-:Y:S01]  /*e080*/  FFMA.FTZ R152, R67, UR8, R152 ;  /* 0x0000000843987c23 */ /* 0x000fe20008010098 */
[-C--:B------:R-:W-:Y:S01]  /*e090*/  ISETP.GE.AND P0, PT, R68, R0.reuse, PT ;  /* 0x000000004400720c */ /* 0x080fe20003f06270 */
[C---:B------:R-:W-:Y:S01]  /*e0a0*/  VIADD R67, R7.reuse, 0x88 ;  /* 0x0000008807437836 */ /* 0x040fe20000000000 */
[----:B------:R-:W-:Y:S01]  /*e0b0*/  I2FP.F32.S32 R23, R69 ;  /* 0x0000004500177245 */ /* 0x000fe20000201400 */
[----:B------:R-:W-:Y:S01]  /*e0c0*/  VIADD R68, R7, 0x89 ;  /* 0x0000008907447836 */ /* 0x000fe20000000000 */
[----:B------:R-:W-:Y:S01]  /*e0d0*/  FSEL R117, R48, -INF , !P3 ;  /* 0xff80000030757808 */ /* 0x000fe20005800000 */
[----:B------:R-:W-:Y:S01]  /*e0e0*/  MUFU.TANH R93, R93 ;  /* 0x0000005d005d7308 */ /* 0x000fe20000002400 */
[----:B------:R-:W-:Y:S01]  /*e0f0*/  FSEL R79, R79, -INF , !P6 ;  /* 0xff8000004f4f7808 */ /* 0x000fe20007000000 */
[----:B------:R-:W-:Y:S01]  /*e100*/  FFMA.FTZ R116, R23, UR8, R116 ;  /* 0x0000000817747c23 */ /* 0x000fe20008010074 */
[----:B------:R-:W-:Y:S01]  /*e110*/  FSEL R214, R51, -INF , !P1 ;  /* 0xff80000033d67808 */ /* 0x000fe20004800000 */
[----:B------:R-:W-:Y:S01]  /*e120*/  VIADD R218, R7, 0x99 ;  /* 0x0000009907da7836 */ /* 0x000fe20000000000 */
[----:B------:R-:W-:Y:S01]  /*e130*/  FSEL R73, R73, -INF , !P4 ;  /* 0xff80000049497808 */ /* 0x000fe20006000000 */
[----:B------:R-:W-:Y:S01]  /*e140*/  VIADD R150, R165, 0x3c00 ;  /* 0x00003c00a5967836 */ /* 0x000fe20000000000 */
[C---:B------:R-:W-:Y:S01]  /*e150*/  ISETP.GE.AND P3, PT, R67.reuse, R3, PT ;  /* 0x000000034300720c */ /* 0x040fe20003f66270 */
[----:B------:R-:W-:Y:S01]  /*e160*/  MUFU.TANH R94, R94 ;  /* 0x0000005e005e7308 */ /* 0x000fe20000002400 */
[----:B------:R-:W-:-:S02]  /*e170*/  ISETP.GE.AND P6, PT, R67, R0, PT ;  /* 0x000000004300720c */ /* 0x000fc40003fc6270 */
[C---:B------:R-:W-:Y:S02]  /*e180*/  ISETP.GE.AND P1, PT, R27.reuse, R3, PT ;  /* 0x000000031b00720c */ /* 0x040fe40003f26270 */
[----:B------:R-:W-:Y:S02]  /*e190*/  ISETP.GE.AND P4, PT, R27, R0, PT ;  /* 0x000000001b00720c */ /* 0x000fe40003f86270 */
[----:B------:R-:W-:Y:S01]  /*e1a0*/  I2FP.F32.S32 R67, R67 ;  /* 0x0000004300437245 */ /* 0x000fe20000201400 */
[----:B------:R-:W-:Y:S01]  /*e1b0*/  MUFU.TANH R92, R92 ;  /* 0x0000005c005c7308 */ /* 0x000fe20000002400 */
[----:B------:R-:W-:Y:S02]  /*e1c0*/  I2FP.F32.S32 R48, R68 ;  /* 0x0000004400307245 */ /* 0x000fe40000201400 */
[----:B------:R-:W-:Y:S01]  /*e1d0*/  I2FP.F32.S32 R27, R27 ;  /* 0x0000001b001b7245 */ /* 0x000fe20000201400 */
[C---:B------:R-:W-:Y:S01]  /*e1e0*/  FFMA.FTZ R69, R67.reuse, UR8, R108 ;  /* 0x0000000843457c23 */ /* 0x040fe2000801006c */
[----:B------:R-:W-:Y:S01]  /*e1f0*/  FSEL R236, R236, -INF , !P2 ;  /* 0xff800000ecec7808 */ /* 0x000fe20005000000 */
[----:B------:R-:W-:Y:S01]  /*e200*/  FFMA.FTZ R144, R67, UR8, R144 ;  /* 0x0000000843907c23 */ /* 0x000fe20008010090 */
[-C--:B------:R-:W-:Y:S01]  /*e210*/  ISETP.GE.AND P2, PT, R134, R0.reuse, PT ;  /* 0x000000008600720c */ /* 0x080fe20003f46270 */
[----:B------:R1:W-:Y:S01]  /*e220*/  MUFU.TANH R23, R63 ;  /* 0x0000003f00177308 */ /* 0x0003e20000002400 */
[----:B------:R-:W-:Y:S01]  /*e230*/  FSEL R83, R83, -INF , !P5 ;  /* 0xff80000053537808 */ /* 0x000fe20006800000 */
[C---:B------:R-:W-:Y:S01]  /*e240*/  FFMA.FTZ R145, R48.reuse, UR8, R145 ;  /* 0x0000000830917c23 */ /* 0x040fe20008010091 */
[----:B------:R-:W-:Y:S01]  /*e250*/  FSEL R232, R153, -INF , !P2 ;  /* 0xff80000099e87808 */ /* 0x000fe20005000000 */
[----:B------:R-:W-:Y:S01]  /*e260*/  FFMA.FTZ R67, R48, UR8, R151 ;  /* 0x0000000830437c23 */ /* 0x000fe20008010097 */
[CC--:B------:R-:W-:Y:S01]  /*e270*/  ISETP.GE.AND P5, PT, R68.reuse, R0.reuse, PT ;  /* 0x000000004400720c */ /* 0x0c0fe20003fa6270 */
[----:B--2---:R-:W-:Y:S01]  /*e280*/  FFMA.FTZ R96, R27, UR8, R96 ;  /* 0x000000081b607c23 */ /* 0x004fe20008010060 */
[-C--:B------:R-:W-:Y:S01]  /*e290*/  ISETP.GE.AND P2, PT, R68, R3.reuse, PT ;  /* 0x000000034400720c */ /* 0x080fe20003f46270 */
[----:B------:R-:W2:Y:S01]  /*e2a0*/  MUFU.TANH R100, R100 ;  /* 0x0000006400647308 */ /* 0x000ea20000002400 */
[----:B------:R-:W-:Y:S01]  /*e2b0*/  FSEL R222, R152, -INF , !P0 ;  /* 0xff80000098de7808 */ /* 0x000fe20004000000 */
[----:B------:R-:W-:Y:S01]  /*e2c0*/  VIADD R68, R7, 0xa1 ;  /* 0x000000a107447836 */ /* 0x000fe20000000000 */
[----:B------:R-:W-:Y:S01]  /*e2d0*/  FSEL R69, R69, -INF , !P3 ;  /* 0xff80000045457808 */ /* 0x000fe20005800000 */
[----:B------:R-:W-:Y:S01]  /*e2e0*/  VIADD R153, R165, 0x3000 ;  /* 0x00003000a5997836 */ /* 0x000fe20000000000 */
[----:B------:R-:W-:Y:S01]  /*e2f0*/  FSEL R226, R145, -INF , !P5 ;  /* 0xff80000091e27808 */ /* 0x000fe20006800000 */
[----:B------:R-:W-:Y:S01]  /*e300*/  VIADD R152, R165, 0x3400 ;  /* 0x00003400a5987836 */ /* 0x000fe20000000000 */
[----:B------:R-:W-:Y:S01]  /*e310*/  ISETP.GE.AND P0, PT, R109, R3, PT ;  /* 0x000000036d00720c */ /* 0x000fe20003f06270 */
[----:B------:R-:W3:Y:S01]  /*e320*/  MUFU.TANH R86, R86 ;  /* 0x0000005600567308 */ /* 0x000ee20000002400 */
[----:B-1----:R-:W-:Y:S01]  /*e330*/  FFMA.FTZ R63, R27, UR8, R136 ;  /* 0x000000081b3f7c23 */ /* 0x002fe20008010088 */
[----:B------:R-:W-:Y:S01]  /*e340*/  VIADD R27, R7, 0x98 ;  /* 0x00000098071b7836 */ /* 0x000fe20000000000 */
[----:B------:R-:W-:Y:S01]  /*e350*/  ISETP.GE.AND P3, PT, R109, R0, PT ;  /* 0x000000006d00720c */ /* 0x000fe20003f66270 */
[----:B------:R-:W-:Y:S01]  /*e360*/  VIADD R151, R165, 0x3800 ;  /* 0x00003800a5977836 */ /* 0x000fe20000000000 */
[----:B------:R-:W-:-:S02]  /*e370*/  FSEL R230, R144, -INF , !P6 ;  /* 0xff80000090e67808 */ /* 0x000fc40007000000 */
[----:B------:R-:W-:Y:S01]  /*e380*/  FSEL R63, R63, -INF , !P1 ;  /* 0xff8000003f3f7808 */ /* 0x000fe20004800000 */
[----:B------:R-:W-:Y:S01]  /*e390*/  MUFU.TANH R90, R90 ;  /* 0x0000005a005a7308 */ /* 0x000fe20000002400 */
[----:B------:R-:W-:Y:S02]  /*e3a0*/  FSEL R67, R67, -INF , !P2 ;  /* 0xff80000043437808 */ /* 0x000fe40005000000 */
[C---:B------:R-:W-:Y:S02]  /*e3b0*/  ISETP.GE.AND P5, PT, R218.reuse, R3, PT ;  /* 0x00000003da00720c */ /* 0x040fe40003fa6270 */
[----:B------:R-:W-:Y:S02]  /*e3c0*/  ISETP.GE.AND P1, PT, R218, R0, PT ;  /* 0x00000000da00720c */ /* 0x000fe40003f26270 */
[----:B------:R-:W-:Y:S01]  /*e3d0*/  I2FP.F32.S32 R109, R109 ;  /* 0x0000006d006d7245 */ /* 0x000fe20000201400 */
[----:B------:R-:W1:Y:S01]  /*e3e0*/  MUFU.TANH R84, R84 ;  /* 0x0000005400547308 */ /* 0x000e620000002400 */
[----:B------:R-:W-:-:S02]  /*e3f0*/  ISETP.GE.AND P6, PT, R27, R3, PT ;  /* 0x000000031b00720c */ /* 0x000fc40003fc6270 */
[----:B------:R-:W-:Y:S01]  /*e400*/  ISETP.GE.AND P2, PT, R27, R0, PT ;  /* 0x000000001b00720c */ /* 0x000fe20003f46270 */
[----:B--2---:R-:W-:Y:S01]  /*e410*/  FFMA.FTZ R100, R109, UR8, R100 ;  /* 0x000000086d647c23 */ /* 0x004fe20008010064 */
[----:B------:R-:W-:Y:S02]  /*e420*/  I2FP.F32.S32 R218, R218 ;  /* 0x000000da00da7245 */ /* 0x000fe40000201400 */
[----:B------:R-:W-:Y:S01]  /*e430*/  I2FP.F32.S32 R27, R27 ;  /* 0x0000001b001b7245 */ /* 0x000fe20000201400 */
[----:B------:R2:W-:Y:S01]  /*e440*/  MUFU.TANH R48, R59 ;  /* 0x0000003b00307308 */ /* 0x0005e20000002400 */
[----:B------:R-:W-:Y:S01]  /*e450*/  FSEL R228, R96, -INF , !P4 ;  /* 0xff80000060e47808 */ /* 0x000fe20006000000 */
[----:B------:R-:W-:Y:S01]  /*e460*/  FFMA.FTZ R80, R218, UR8, R93 ;  /* 0x00000008da507c23 */ /* 0x000fe2000801005d */
[----:B------:R-:W-:Y:S02]  /*e470*/  VIADD R93, R7, 0xa0 ;  /* 0x000000a0075d7836 */ /* 0x000fe40000000000 */
[C---:B------:R-:W-:Y:S01]  /*e480*/  FFMA.FTZ R94, R27.reuse, UR8, R94 ;  /* 0x000000081b5e7c23 */ /* 0x040fe2000801005e */
[----:B------:R-:W-:Y:S01]  /*e490*/  FFMA.FTZ R92, R27, UR8, R92 ;  /* 0x000000081b5c7c23 */ /* 0x000fe2000801005c */
[----:B------:R-:W-:-:S02]  /*e4a0*/  VIADD R27, R7, 0xa8 ;  /* 0x000000a8071b7836 */ /* 0x000fc40000000000 */
[----:B---3--:R-:W-:Y:S01]  /*e4b0*/  FFMA.FTZ R218, R218, UR8, R86 ;  /* 0x00000008dada7c23 */ /* 0x008fe20008010056 */
[----:B------:R3:W-:Y:S01]  /*e4c0*/  MUFU.TANH R51, R47 ;  /* 0x0000002f00337308 */ /* 0x0007e20000002400 */
[----:B------:R-:W-:Y:S02]  /*e4d0*/  ISETP.GE.AND P4, PT, R93, R3, PT ;  /* 0x000000035d00720c */ /* 0x000fe40003f86270 */
[----:B------:R-:W-:Y:S02]  /*e4e0*/  FSEL R220, R92, -INF , !P2 ;  /* 0xff8000005cdc7808 */ /* 0x000fe40005000000 */
[----:B------:R-:W-:Y:S02]  /*e4f0*/  I2FP.F32.S32 R92, R27 ;  /* 0x0000001b005c7245 */ /* 0x000fe40000201400 */
[----:B------:R-:W-:Y:S01]  /*e500*/  FSEL R224, R100, -INF , !P3 ;  /* 0xff80000064e07808 */ /* 0x000fe20005800000 */
[----:B------:R-:W-:Y:S01]  /*e510*/  MUFU.TANH R74, R74 ;  /* 0x0000004a004a7308 */ /* 0x000fe20000002400 */
[----:B--2---:R-:W-:Y:S01]  /*e520*/  FFMA.FTZ R59, R109, UR8, R102 ;  /* 0x000000086d3b7c23 */ /* 0x004fe20008010066 */
[-C--:B------:R-:W-:Y:S01]  /*e530*/  ISETP.GE.AND P3, PT, R68, R3.reuse, PT ;  /* 0x000000034400720c */ /* 0x080fe20003f66270 */
[----:B------:R-:W-:Y:S01]  /*e540*/  FFMA.FTZ R17, R92, UR8, R17 ;  /* 0x000000085c117c23 */ /* 0x000fe20008010011 */
[----:B------:R-:W-:Y:S01]  /*e550*/  ISETP.GE.AND P2, PT, R27, R3, PT ;  /* 0x000000031b00720c */ /* 0x000fe20003f46270 */
[----:B------:R-:W-:Y:S01]  /*e560*/  VIADD R109, R7, 0xa9 ;  /* 0x000000a9076d7836 */ /* 0x000fe20000000000 */
[----:B------:R-:W-:-:S02]  /*e570*/  FSEL R59, R59, -INF , !P0 ;  /* 0xff8000003b3b7808 */ /* 0x000fc40004000000 */
[----:B------:R-:W-:Y:S01]  /*e580*/  ISETP.GE.AND P0, PT, R93, R0, PT ;  /* 0x000000005d00720c */ /* 0x000fe20003f06270 */
[----:B------:R-:W-:Y:S01]  /*e590*/  MUFU.TANH R82, R82 ;  /* 0x0000005200527308 */ /* 0x000fe20000002400 */
[----:B---3--:R-:W-:Y:S02]  /*e5a0*/  FSEL R47, R94, -INF , !P6 ;  /* 0xff8000005e2f7808 */ /* 0x008fe40007000000 */
[----:B------:R-:W-:Y:S02]  /*e5b0*/  I2FP.F32.S32 R93, R93 ;  /* 0x0000005d005d7245 */ /* 0x000fe40000201400 */
[----:B------:R-:W-:Y:S02]  /*e5c0*/  I2FP.F32.S32 R94, R68 ;  /* 0x00000044005e7245 */ /* 0x000fe40000201400 */
[----:B------:R-:W-:Y:S01]  /*e5d0*/  ISETP.GE.AND P6, PT, R68, R0, PT ;  /* 0x000000004400720c */ /* 0x000fe20003fc6270 */
[----:B------:R-:W2:Y:S01]  /*e5e0*/  MUFU.TANH R78, R78 ;  /* 0x0000004e004e7308 */ /* 0x000ea20000002400 */
[----:B-1----:R-:W-:Y:S01]  /*e5f0*/  FFMA.FTZ R84, R93, UR8, R84 ;  /* 0x000000085d547c23 */ /* 0x002fe20008010054 */
[C---:B------:R-:W-:Y:S01]  /*e600*/  FFMA.FTZ R88, R94.reuse, UR8, R13 ;  /* 0x000000085e587c23 */ /* 0x040fe2000801000d */
[----:B------:R-:W-:Y:S01]  /*e610*/  FFMA.FTZ R15, R94, UR8, R15 ;  /* 0x000000085e0f7c23 */ /* 0x000fe2000801000f */
[----:B------:R-:W-:-:S02]  /*e620*/  FSEL R218, R218, -INF , !P1 ;  /* 0xff800000dada7808 */ /* 0x000fc40004800000 */
[----:B------:R-:W-:Y:S02]  /*e630*/  FSEL R216, R84, -INF , !P0 ;  /* 0xff80000054d87808 */ /* 0x000fe40004000000 */
[----:B------:R-:W-:Y:S01]  /*e640*/  MUFU.TANH R70, R70 ;  /* 0x0000004600467308 */ /* 0x000fe20000002400 */
[----:B------:R-:W-:Y:S02]  /*e650*/  FSEL R200, R15, -INF , !P6 ;  /* 0xff8000000fc87808 */ /* 0x000fe40007000000 */
[----:B------:R-:W-:-:S05]  /*e660*/  ISETP.GE.AND P1, PT, R109, R3, PT ;  /* 0x000000036d00720c */ /* 0x000fca0003f26270 */
[----:B------:R-:W1:Y:S01]  /*e670*/  MUFU.TANH R76, R76 ;  /* 0x0000004c004c7308 */ /* 0x000e620000002400 */
[----:B--2---:R-:W-:-:S07]  /*e680*/  FFMA.FTZ R78, R92, UR8, R78 ;  /* 0x000000085c4e7c23 */ /* 0x004fce000801004e */
[----:B------:R2:W-:Y:S08]  /*e690*/  MUFU.TANH R72, R45 ;  /* 0x0000002d00487308 */ /* 0x0005f00000002400 */
[----:B------:R3:W-:Y:S08]  /*e6a0*/  MUFU.TANH R86, R43 ;  /* 0x0000002b00567308 */ /* 0x0007f00000002400 */
[----:B------:R4:W-:Y:S01]  /*e6b0*/  MUFU.TANH R68, R41 ;  /* 0x0000002900447308 */ /* 0x0009e20000002400 */
[----:B--2---:R-:W-:-:S02]  /*e6c0*/  FSEL R45, R80, -INF , !P5 ;  /* 0xff800000502d7808 */ /* 0x004fc40006800000 */
[----:B------:R-:W-:Y:S01]  /*e6d0*/  ISETP.GE.AND P5, PT, R27, R0, PT ;  /* 0x000000001b00720c */ /* 0x000fe20003fa6270 */
[----:B------:R-:W-:-:S03]  /*e6e0*/  VIADD R27, R7, 0xb1 ;  /* 0x000000b1071b7836 */ /* 0x000fc60000000000 */
[----:B------:R-:W-:Y:S01]  /*e6f0*/  FSEL R186, R78, -INF , !P5 ;  /* 0xff8000004eba7808 */ /* 0x000fe20006800000 */
[----:B------:R2:W-:Y:S01]  /*e700*/  MUFU.TANH R80, R39 ;  /* 0x0000002700507308 */ /* 0x0005e20000002400 */
[----:B---3--:R-:W-:Y:S01]  /*e710*/  FFMA.FTZ R43, R93, UR8, R90 ;  /* 0x000000085d2b7c23 */ /* 0x008fe2000801005a */
[----:B------:R-:W-:Y:S01]  /*e720*/  VIADD R93, R7, 0xb0 ;  /* 0x000000b0075d7836 */ /* 0x000fe20000000000 */
[----:B------:R-:W-:-:S03]  /*e730*/  ISETP.GE.AND P6, PT, R27, R3, PT ;  /* 0x000000031b00720c */ /* 0x000fc60003fc6270 */
[----:B------:R-:W-:Y:S02]  /*e740*/  FSEL R43, R43, -INF , !P4 ;  /* 0xff8000002b2b7808 */ /* 0x000fe40006000000 */
[----:B------:R-:W-:Y:S01]  /*e750*/  ISETP.GE.AND P0, PT, R93, R3, PT ;  /* 0x000000035d00720c */ /* 0x000fe20003f06270 */
[----:B------:R-:W-:Y:S01]  /*e760*/  MUFU.TANH R66, R66 ;  /* 0x0000004200427308 */ /* 0x000fe20000002400 */
[----:B----4-:R-:W-:Y:S01]  /*e770*/  FSEL R41, R88, -INF , !P3 ;  /* 0xff80000058297808 */ /* 0x010fe20005800000 */
[----:B------:R-:W-:Y:S01]  /*e780*/  VIADD R88, R7, 0xd8 ;  /* 0x000000d807587836 */ /* 0x000fe20000000000 */
[-C--:B------:R-:W-:Y:S02]  /*e790*/  ISETP.GE.AND P3, PT, R93, R0.reuse, PT ;  /* 0x000000005d00720c */ /* 0x080fe40003f66270 */
[----:B------:R-:W-:Y:S02]  /*e7a0*/  ISETP.GE.AND P4, PT, R109, R0, PT ;  /* 0x000000006d00720c */ /* 0x000fe40003f86270 */
[----:B------:R-:W-:Y:S01]  /*e7b0*/  I2FP.F32.S32 R93, R93 ;  /* 0x0000005d005d7245 */ /* 0x000fe20000201400 */
[----:B------:R-:W-:Y:S01]  /*e7c0*/  MUFU.TANH R64, R64 ;  /* 0x0000004000407308 */ /* 0x000fe20000002400 */
[----:B--2---:R-:W-:-:S02]  /*e7d0*/  FSEL R39, R17, -INF , !P2 ;  /* 0xff80000011277808 */ /* 0x004fc40005000000 */
[----:B------:R-:W-:Y:S01]  /*e7e0*/  ISETP.GE.AND P2, PT, R27, R0, PT ;  /* 0x000000001b00720c */ /* 0x000fe20003f46270 */
[C---:B------:R-:W-:Y:S01]  /*e7f0*/  FFMA.FTZ R84, R93.reuse, UR8, R74 ;  /* 0x000000085d547c23 */ /* 0x040fe2000801004a */
[----:B------:R-:W-:Y:S01]  /*e800*/  I2FP.F32.S32 R109, R109 ;  /* 0x0000006d006d7245 */ /* 0x000fe20000201400 */
[----:B------:R-:W-:Y:S01]  /*e810*/  FFMA.FTZ R146, R93, UR8, R11 ;  /* 0x000000085d927c23 */ /* 0x000fe2000801000b */
[----:B------:R-:W-:Y:S01]  /*e820*/  I2FP.F32.S32 R27, R27 ;  /* 0x0000001b001b7245 */ /* 0x000fe20000201400 */
[----:B------:R-:W2:Y:S01]  /*e830*/  MUFU.TANH R62, R62 ;  /* 0x0000003e003e7308 */ /* 0x000ea20000002400 */
[----:B------:R-:W-:Y:S02]  /*e840*/  VIADD R93, R7, 0xe9 ;  /* 0x000000e9075d7836 */ /* 0x000fe40000000000 */
[C---:B------:R-:W-:Y:S01]  /*e850*/  FFMA.FTZ R17, R109.reuse, UR8, R82 ;  /* 0x000000086d117c23 */ /* 0x040fe20008010052 */
[----:B-1----:R-:W-:Y:S01]  /*e860*/  FFMA.FTZ R76, R109, UR8, R76 ;  /* 0x000000086d4c7c23 */ /* 0x002fe2000801004c */
[C---:B------:R-:W-:Y:S01]  /*e870*/  FFMA.FTZ R74, R27.reuse, UR8, R70 ;  /* 0x000000081b4a7c23 */ /* 0x040fe20008010046 */
[----:B------:R-:W-:Y:S01]  /*e880*/  FFMA.FTZ R21, R27, UR8, R21 ;  /* 0x000000081b157c23 */ /* 0x000fe20008010015 */
[C---:B------:R-:W-:Y:S01]  /*e890*/  VIADD R27, R7.reuse, 0xb8 ;  /* 0x000000b8071b7836 */ /* 0x040fe20000000000 */
[----:B------:R-:W-:Y:S01]  /*e8a0*/  FSEL R146, R146, -INF , !P3 ;  /* 0xff80000092927808 */ /* 0x000fe20005800000 */
[----:B------:R-:W1:Y:S01]  /*e8b0*/  MUFU.TANH R58, R58 ;  /* 0x0000003a003a7308 */ /* 0x000e620000002400 */
[C---:B------:R-:W-:Y:S01]  /*e8c0*/  VIADD R70, R7.reuse, 0xb9 ;  /* 0x000000b907467836 */ /* 0x040fe20000000000 */
[----:B------:R-:W-:Y:S01]  /*e8d0*/  FSEL R178, R76, -INF , !P4 ;  /* 0xff8000004cb27808 */ /* 0x000fe20006000000 */
[----:B------:R-:W-:Y:S01]  /*e8e0*/  VIADD R82, R7, 0xc0 ;  /* 0x000000c007527836 */ /* 0x000fe20000000000 */
[----:B------:R-:W-:-:S02]  /*e8f0*/  ISETP.GE.AND P5, PT, R27, R3, PT ;  /* 0x000000031b00720c */ /* 0x000fc40003fa6270 */
[----:B------:R-:W-:Y:S02]  /*e900*/  I2FP.F32.S32 R76, R70 ;  /* 0x00000046004c7245 */ /* 0x000fe40000201400 */
[----:B------:R3:W-:Y:S01]  /*e910*/  MUFU.TANH R13, R37 ;  /* 0x00000025000d7308 */ /* 0x0007e20000002400 */
[-C--:B------:R-:W-:Y:S02]  /*e920*/  ISETP.GE.AND P4, PT, R70, R3.reuse, PT ;  /* 0x000000034600720c */ /* 0x080fe40003f86270 */
[----:B--2---:R-:W-:Y:S01]  /*e930*/  FFMA.FTZ R62, R76, UR8, R62 ;  /* 0x000000084c3e7c23 */ /* 0x004fe2000801003e */
[----:B------:R-:W-:Y:S02]  /*e940*/  FSEL R144, R21, -INF , !P2 ;  /* 0xff80000015907808 */ /* 0x000fe40005000000 */
[----:B------:R-:W-:Y:S02]  /*e950*/  ISETP.GE.AND P3, PT, R82, R3, PT ;  /* 0x000000035200720c */ /* 0x000fe40003f66270 */
[----:B------:R2:W-:Y:S08]  /*e960*/  MUFU.TANH R15, R33 ;  /* 0x00000021000f7308 */ /* 0x0005f00000002400 */
[----:B------:R-:W4:Y:S01]  /*e970*/  MUFU.TANH R60, R60 ;  /* 0x0000003c003c7308 */ /* 0x000f220000002400 */
[----:B---3--:R-:W-:-:S02]  /*e980*/  FSEL R37, R17, -INF , !P1 ;  /* 0xff80000011257808 */ /* 0x008fc40004800000 */
[----:B------:R-:W-:Y:S02]  /*e990*/  ISETP.GE.AND P1, PT, R27, R0, PT ;  /* 0x000000001b00720c */ /* 0x000fe40003f26270 */
[----:B------:R-:W-:-:S03]  /*e9a0*/  I2FP.F32.S32 R27, R27 ;  /* 0x0000001b001b7245 */ /* 0x000fc60000201400 */
[----:B------:R-:W3:Y:S01]  /*e9b0*/  MUFU.TANH R57, R57 ;  /* 0x0000003900397308 */ /* 0x000ee20000002400 */
[----:B--2---:R-:W-:Y:S01]  /*e9c0*/  FSEL R33, R74, -INF , !P6 ;  /* 0xff8000004a217808 */ /* 0x004fe20007000000 */
[C---:B------:R-:W-:Y:S01]  /*e9d0*/  FFMA.FTZ R66, R27.reuse, UR8, R66 ;  /* 0x000000081b427c23 */ /* 0x040fe20008010042 */
[----:B------:R-:W-:Y:S01]  /*e9e0*/  I2FP.F32.S32 R74, R82 ;  /* 0x00000052004a7245 */ /* 0x000fe20000201400 */
[----:B------:R-:W-:Y:S01]  /*e9f0*/  FFMA.FTZ R64, R27, UR8, R64 ;  /* 0x000000081b407c23 */ /* 0x000fe20008010040 */
[----:B------:R-:W-:Y:S01]  /*ea00*/  FFMA.FTZ R27, R76, UR8, R19 ;  /* 0x000000084c1b7c23 */ /* 0x000fe20008010013 */
[C---:B------:R-:W-:Y:S01]  /*ea10*/  VIADD R76, R7.reuse, 0xc1 ;  /* 0x000000c1074c7836 */ /* 0x040fe20000000000 */
[----:B------:R-:W-:Y:S01]  /*ea20*/  ISETP.GE.AND P6, PT, R82, R0, PT ;  /* 0x000000005200720c */ /* 0x000fe20003fc6270 */
[C---:B------:R-:W-:Y:S01]  /*ea30*/  FFMA.FTZ R23, R74.reuse, UR8, R23 ;  /* 0x000000084a177c23 */ /* 0x040fe20008010017 */
[----:B-1----:R-:W-:Y:S01]  /*ea40*/  FFMA.FTZ R58, R74, UR8, R58 ;  /* 0x000000084a3a7c23 */ /* 0x002fe2000801003a */
[C---:B------:R-:W-:Y:S01]  /*ea50*/  VIADD R74, R7.reuse, 0xc8 ;  /* 0x000000c8074a7836 */ /* 0x040fe20000000000 */
[----:B------:R1:W-:Y:S01]  /*ea60*/  MUFU.TANH R11, R35 ;  /* 0x00000023000b7308 */ /* 0x0003e20000002400 */
[----:B------:R-:W-:Y:S01]  /*ea70*/  FSEL R132, R64, -INF , !P1 ;  /* 0xff80000040847808 */ /* 0x000fe20004800000 */
[----:B------:R-:W-:Y:S01]  /*ea80*/  VIADD R19, R7, 0xc9 ;  /* 0x000000c907137836 */ /* 0x000fe20000000000 */
[----:B------:R-:W-:-:S02]  /*ea90*/  I2FP.F32.S32 R21, R76 ;  /* 0x0000004c00157245 */ /* 0x000fc40000201400 */
[----:B------:R-:W-:Y:S02]  /*eaa0*/  I2FP.F32.S32 R64, R74 ;  /* 0x0000004a00407245 */ /* 0x000fe40000201400 */
[-C--:B------:R-:W-:Y:S01]  /*eab0*/  ISETP.GE.AND P2, PT, R76, R3.reuse, PT ;  /* 0x000000034c00720c */ /* 0x080fe20003f46270 */
[----:B------:R-:W-:Y:S01]  /*eac0*/  MUFU.TANH R17, R55 ;  /* 0x0000003700117308 */ /* 0x000fe20000002400 */
[C---:B----4-:R-:W-:Y:S01]  /*ead0*/  FFMA.FTZ R60, R21.reuse, UR8, R60 ;  /* 0x00000008153c7c23 */ /* 0x050fe2000801003c */
[----:B------:R-:W-:Y:S01]  /*eae0*/  FFMA.FTZ R110, R21, UR8, R48 ;  /* 0x00000008156e7c23 */ /* 0x000fe20008010030 */
[----:B------:R-:W-:Y:S01]  /*eaf0*/  FSEL R114, R58, -INF , !P6 ;  /* 0xff8000003a727808 */ /* 0x000fe20007000000 */
[----:B------:R-:W-:Y:S01]  /*eb00*/  FFMA.FTZ R72, R64, UR8, R72 ;  /* 0x0000000840487c23 */ /* 0x000fe20008010048 */
[----:B------:R-:W-:Y:S01]  /*eb10*/  ISETP.GE.AND P1, PT, R74, R3, PT ;  /* 0x000000034a00720c */ /* 0x000fe20003f26270 */
[----:B------:R-:W-:Y:S02]  /*eb20*/  VIADD R58, R7, 0xd9 ;  /* 0x000000d9073a7836 */ /* 0x000fe40000000000 */
[----:B------:R-:W2:Y:S01]  /*eb30*/  MUFU.TANH R56, R56 ;  /* 0x0000003800387308 */ /* 0x000ea20000002400 */
[----:B-1----:R-:W-:-:S02]  /*eb40*/  FSEL R35, R84, -INF , !P0 ;  /* 0xff80000054237808 */ /* 0x002fc40004000000 */
[----:B------:R-:W-:-:S04]  /*eb50*/  ISETP.GE.AND P0, PT, R70, R0, PT ;  /* 0x000000004600720c */ /* 0x000fc80003f06270 */
[----:B------:R-:W-:Y:S01]  /*eb60*/  FSEL R128, R62, -INF , !P0 ;  /* 0xff8000003e807808 */ /* 0x000fe20004000000 */
[----:B------:R1:W-:Y:S01]  /*eb70*/  MUFU.TANH R55, R29 ;  /* 0x0000001d00377308 */ /* 0x0003e20000002400 */
[----:B------:R-:W-:Y:S02]  /*eb80*/  I2FP.F32.S32 R62, R19 ;  /* 0x00000013003e7245 */ /* 0x000fe40000201400 */
[----:B------:R-:W-:-:S03]  /*eb90*/  ISETP.GE.AND P0, PT, R19, R3, PT ;  /* 0x000000031300720c */ /* 0x000fc60003f06270 */
[C---:B------:R-:W-:Y:S01]  /*eba0*/  FFMA.FTZ R21, R62.reuse, UR8, R51 ;  /* 0x000000083e157c23 */ /* 0x040fe20008010033 */
[----:B------:R-:W-:Y:S01]  /*ebb0*/  VIADD R51, R7, 0xd1 ;  /* 0x000000d107337836 */ /* 0x000fe20000000000 */
[----:B------:R4:W-:Y:S01]  /*ebc0*/  MUFU.TANH R48, R25 ;  /* 0x0000001900307308 */ /* 0x0009e20000002400 */
[----:B------:R-:W-:Y:S02]  /*ebd0*/  FFMA.FTZ R86, R62, UR8, R86 ;  /* 0x000000083e567c23 */ /* 0x000fe40008010056 */
[----:B------:R-:W-:Y:S02]  /*ebe0*/  FSEL R21, R21, -INF , !P0 ;  /* 0xff80000015157808 */ /* 0x000fe40004000000 */
[----:B------:R-:W-:-:S03]  /*ebf0*/  ISETP.GE.AND P0, PT, R88, R0, PT ;  /* 0x000000005800720c */ /* 0x000fc60003f06270 */
[----:B------:R2:W2:Y:S01]  /*ec00*/  MUFU.TANH R70, R31 ;  /* 0x0000001f00467308 */ /* 0x0004a20000002400 */
[----:B-1----:R-:W-:Y:S02]  /*ec10*/  FSEL R29, R27, -INF , !P4 ;  /* 0xff8000001b1d7808 */ /* 0x002fe40006000000 */
[----:B------:R-:W-:Y:S01]  /*ec20*/  FSEL R27, R23, -INF , !P3 ;  /* 0xff800000171b7808 */ /* 0x000fe20005800000 */
[----:B---3--:R-:W-:Y:S01]  /*ec30*/  FFMA.FTZ R23, R64, UR8, R57 ;  /* 0x0000000840177c23 */ /* 0x008fe20008010039 */
[----:B------:R-:W-:Y:S01]  /*ec40*/  VIADD R57, R7, 0xd0 ;  /* 0x000000d007397836 */ /* 0x000fe20000000000 */
[-C--:B------:R-:W-:Y:S02]  /*ec50*/  ISETP.GE.AND P4, PT, R74, R0.reuse, PT ;  /* 0x000000004a00720c */ /* 0x080fe40003f86270 */
[----:B------:R-:W-:Y:S01]  /*ec60*/  ISETP.GE.AND P3, PT, R19, R0, PT ;  /* 0x000000001300720c */ /* 0x000fe20003f66270 */
[----:B------:R-:W-:Y:S01]  /*ec70*/  MUFU.TANH R54, R54 ;  /* 0x0000003600367308 */ /* 0x000fe20000002400 */
[----:B----4-:R-:W-:-:S02]  /*ec80*/  FSEL R25, R60, -INF , !P2 ;  /* 0xff8000003c197808 */ /* 0x010fc40005000000 */
[C---:B------:R-:W-:Y:S02]  /*ec90*/  ISETP.GE.AND P6, PT, R57.reuse, R3, PT ;  /* 0x000000033900720c */ /* 0x040fe40003fc6270 */
[-C--:B------:R-:W-:Y:S02]  /*eca0*/  ISETP.GE.AND P2, PT, R57, R0.reuse, PT ;  /* 0x000000003900720c */ /* 0x080fe40003f46270 */
[----:B------:R-:W-:Y:S01]  /*ecb0*/  I2FP.F32.S32 R57, R57 ;  /* 0x0000003900397245 */ /* 0x000fe20000201400 */
[----:B------:R-:W1:Y:S01]  /*ecc0*/  MUFU.TANH R53, R53 ;  /* 0x0000003500357308 */ /* 0x000e620000002400 */
[----:B--2---:R-:W-:Y:S02]  /*ecd0*/  FSEL R31, R66, -INF , !P5 ;  /* 0xff800000421f7808 */ /* 0x004fe40006800000 */
[-C--:B------:R-:W-:Y:S01]  /*ece0*/  ISETP.GE.AND P5, PT, R76, R0.reuse, PT ;  /* 0x000000004c00720c */ /* 0x080fe20003fa6270 */
[----:B------:R-:W-:Y:S01]  /*ecf0*/  FFMA.FTZ R19, R57, UR8, R68 ;  /* 0x0000000839137c23 */ /* 0x000fe20008010044 */
[----:B------:R-:W-:Y:S01]  /*ed00*/  FSEL R23, R23, -INF , !P1 ;  /* 0xff80000017177808 */ /* 0x000fe20004800000 */
[----:B------:R-:W-:Y:S01]  /*ed10*/  FFMA.FTZ R56, R57, UR8, R56 ;  /* 0x0000000839387c23 */ /* 0x000fe20008010038 */
[----:B------:R-:W-:Y:S01]  /*ed20*/  FSEL R110, R110, -INF , !P5 ;  /* 0xff8000006e6e7808 */ /* 0x000fe20006800000 */
[----:B------:R-:W-:Y:S01]  /*ed30*/  VIADD R57, R7, 0xe0 ;  /* 0x000000e007397836 */ /* 0x000fe20000000000 */
[C---:B------:R-:W-:Y:S01]  /*ed40*/  ISETP.GE.AND P5, PT, R51.reuse, R3, PT ;  /* 0x000000033300720c */ /* 0x040fe20003fa6270 */
[----:B------:R-:W2:Y:S01]  /*ed50*/  MUFU.TANH R52, R52 ;  /* 0x0000003400347308 */ /* 0x000ea20000002400 */
[----:B------:R-:W-:-:S02]  /*ed60*/  ISETP.GE.AND P1, PT, R51, R0, PT ;  /* 0x000000003300720c */ /* 0x000fc40003f26270 */
[----:B------:R-:W-:Y:S02]  /*ed70*/  I2FP.F32.S32 R51, R51 ;  /* 0x0000003300337245 */ /* 0x000fe40000201400 */
[----:B------:R-:W-:Y:S02]  /*ed80*/  FSEL R104, R72, -INF , !P4 ;  /* 0xff80000048687808 */ /* 0x000fe40006000000 */
[-C--:B------:R-:W-:Y:S01]  /*ed90*/  ISETP.GE.AND P4, PT, R88, R3.reuse, PT ;  /* 0x000000035800720c */ /* 0x080fe20003f86270 */
[C---:B------:R-:W-:Y:S01]  /*eda0*/  FFMA.FTZ R13, R51.reuse, UR8, R13 ;  /* 0x00000008330d7c23 */ /* 0x040fe2000801000d */
[----:B------:R-:W-:Y:S01]  /*edb0*/  I2FP.F32.S32 R88, R88 ;  /* 0x0000005800587245 */ /* 0x000fe20000201400 */
[----:B------:R-:W-:Y:S01]  /*edc0*/  FFMA.FTZ R80, R51, UR8, R80 ;  /* 0x0000000833507c23 */ /* 0x000fe20008010050 */
[----:B------:R-:W-:Y:S01]  /*edd0*/  FSEL R102, R86, -INF , !P3 ;  /* 0xff80000056667808 */ /* 0x000fe20005800000 */
[----:B------:R-:W-:Y:S01]  /*ede0*/  MUFU.TANH R50, R50 ;  /* 0x0000003200327308 */ /* 0x000fe20000002400 */
[----:B------:R-:W-:Y:S01]  /*edf0*/  FSEL R19, R19, -INF , !P6 ;  /* 0xff80000013137808 */ /* 0x000fe20007000000 */
[----:B------:R-:W-:Y:S01]  /*ee00*/  FFMA.FTZ R15, R88, UR8, R15 ;  /* 0x00000008580f7c23 */ /* 0x000fe2000801000f */
[----:B------:R-:W-:Y:S01]  /*ee10*/  ISETP.GE.AND P3, PT, R58, R3, PT ;  /* 0x000000033a00720c */ /* 0x000fe20003f66270 */
[----:B------:R-:W-:Y:S01]  /*ee20*/  FFMA.FTZ R88, R88, UR8, R17 ;  /* 0x0000000858587c23 */ /* 0x000fe20008010011 */
[----:B------:R-:W-:Y:S01]  /*ee30*/  ISETP.GE.AND P6, PT, R58, R0, PT ;  /* 0x000000003a00720c */ /* 0x000fe20003fc6270 */
[----:B------:R-:W-:Y:S01]  /*ee40*/  VIADD R51, R7, 0xe1 ;  /* 0x000000e107337836 */ /* 0x000fe20000000000 */
[----:B------:R-:W-:Y:S01]  /*ee50*/  I2FP.F32.S32 R58, R58 ;  /* 0x0000003a003a7245 */ /* 0x000fe20000201400 */
[----:B------:R-:W3:Y:S01]  /*ee60*/  MUFU.TANH R46, R46 ;  /* 0x0000002e002e7308 */ /* 0x000ee20000002400 */
[----:B------:R-:W-:-:S02]  /*ee70*/  FSEL R96, R56, -INF , !P2 ;  /* 0xff80000038607808 */ /* 0x000fc40005000000 */
[----:B------:R-:W-:Y:S01]  /*ee80*/  I2FP.F32.S32 R56, R57 ;  /* 0x0000003900387245 */ /* 0x000fe20000201400 */
[C---:B------:R-:W-:Y:S01]  /*ee90*/  FFMA.FTZ R70, R58.reuse, UR8, R70 ;  /* 0x000000083a467c23 */ /* 0x040fe20008010046 */
[----:B------:R-:W-:Y:S01]  /*eea0*/  FSEL R94, R13, -INF , !P1 ;  /* 0xff8000000d5e7808 */ /* 0x000fe20004800000 */
[----:B------:R-:W-:Y:S01]  /*eeb0*/  FFMA.FTZ R13, R58, UR8, R11 ;  /* 0x000000083a0d7c23 */ /* 0x000fe2000801000b */
[----:B------:R-:W-:Y:S01]  /*eec0*/  FSEL R17, R80, -INF , !P5 ;  /* 0xff80000050117808 */ /* 0x000fe20006800000 */
[----:B------:R-:W4:Y:S01]  /*eed0*/  MUFU.TANH R49, R49 ;  /* 0x0000003100317308 */ /* 0x000f220000002400 */
[CC--:B------:R-:W-:Y:S01]  /*eee0*/  ISETP.GE.AND P2, PT, R57.reuse, R3.reuse, PT ;  /* 0x000000033900720c */ /* 0x0c0fe20003f46270 */
[C---:B------:R-:W-:Y:S01]  /*eef0*/  FFMA.FTZ R11, R56.reuse, UR8, R55 ;  /* 0x00000008380b7c23 */ /* 0x040fe20008010037 */
[-C--:B------:R-:W-:Y:S01]  /*ef00*/  ISETP.GE.AND P5, PT, R57, R0.reuse, PT ;  /* 0x000000003900720c */ /* 0x080fe20003fa6270 */
[----:B------:R-:W-:Y:S01]  /*ef10*/  VIADD R57, R7, 0xe8 ;  /* 0x000000e807397836 */ /* 0x000fe20000000000 */
[----:B------:R-:W-:Y:S01]  /*ef20*/  FSEL R15, R15, -INF , !P4 ;  /* 0xff8000000f0f7808 */ /* 0x000fe20006000000 */
[----:B-1----:R-:W-:Y:S01]  /*ef30*/  FFMA.FTZ R53, R56, UR8, R53 ;  /* 0x0000000838357c23 */ /* 0x002fe20008010035 */
[C---:B------:R-:W-:Y:S01]  /*ef40*/  ISETP.GE.AND P1, PT, R51.reuse, R3, PT ;  /* 0x000000033300720c */ /* 0x040fe20003f26270 */
[----:B------:R-:W-:Y:S01]  /*ef50*/  MUFU.TANH R42, R42 ;  /* 0x0000002a002a7308 */ /* 0x000fe20000002400 */
[----:B------:R-:W-:Y:S01]  /*ef60*/  ISETP.GE.AND P4, PT, R51, R0, PT ;  /* 0x000000003300720c */ /* 0x000fe20003f86270 */
[----:B------:R-:W-:Y:S01]  /*ef70*/  VIADD R58, R7, 0xf8 ;  /* 0x000000f8073a7836 */ /* 0x000fe20000000000 */
[----:B------:R-:W-:-:S02]  /*ef80*/  I2FP.F32.S32 R51, R51 ;  /* 0x0000003300337245 */ /* 0x000fc40000201400 */
[----:B------:R-:W-:Y:S02]  /*ef90*/  FSEL R88, R88, -INF , !P0 ;  /* 0xff80000058587808 */ /* 0x000fe40004000000 */
[----:B------:R-:W-:Y:S01]  /*efa0*/  FSEL R13, R13, -INF , !P3 ;  /* 0xff8000000d0d7808 */ /* 0x000fe20005800000 */
[C---:B------:R-:W-:Y:S01]  /*efb0*/  FFMA.FTZ R55, R51.reuse, UR8, R54 ;  /* 0x0000000833377c23 */ /* 0x040fe20008010036 */
[----:B------:R-:W-:Y:S01]  /*efc0*/  FSEL R86, R70, -INF , !P6 ;  /* 0xff80000046567808 */ /* 0x000fe20007000000 */
[----:B------:R-:W-:Y:S01]  /*efd0*/  FFMA.FTZ R48, R51, UR8, R48 ;  /* 0x0000000833307c23 */ /* 0x000fe20008010030 */
[----:B------:R-:W-:Y:S01]  /*efe0*/  FSEL R11, R11, -INF , !P2 ;  /* 0xff8000000b0b7808 */ /* 0x000fe20005000000 */
[----:B------:R-:W1:Y:S01]  /*eff0*/  MUFU.TANH R44, R44 ;  /* 0x0000002c002c7308 */ /* 0x000e620000002400 */
[----:B------:R-:W-:Y:S01]  /*f000*/  ISETP.GE.AND P0, PT, R57, R3, PT ;  /* 0x000000033900720c */ /* 0x000fe20003f06270 */
[----:B------:R-:W-:Y:S01]  /*f010*/  VIADD R54, R7, 0xf0 ;  /* 0x000000f007367836 */ /* 0x000fe20000000000 */
[----:B------:R-:W-:-:S02]  /*f020*/  ISETP.GE.AND P3, PT, R57, R0, PT ;  /* 0x000000003900720c */ /* 0x000fc40003f66270 */
[C---:B------:R-:W-:Y:S02]  /*f030*/  ISETP.GE.AND P6, PT, R93.reuse, R3, PT ;  /* 0x000000035d00720c */ /* 0x040fe40003fc6270 */
[----:B------:R-:W-:Y:S01]  /*f040*/  ISETP.GE.AND P2, PT, R93, R0, PT ;  /* 0x000000005d00720c */ /* 0x000fe20003f46270 */
[----:B------:R-:W1:Y:S01]  /*f050*/  MUFU.TANH R40, R40 ;  /* 0x0000002800287308 */ /* 0x000e620000002400 */
[----:B------:R-:W-:Y:S02]  /*f060*/  I2FP.F32.S32 R57, R57 ;  /* 0x0000003900397245 */ /* 0x000fe40000201400 */
[----:B------:R-:W-:Y:S02]  /*f070*/  I2FP.F32.S32 R93, R93 ;  /* 0x0000005d005d7245 */ /* 0x000fe40000201400 */
[----:B------:R-:W-:Y:S01]  /*f080*/  FSEL R56, R53, -INF , !P5 ;  /* 0xff80000035387808 */ /* 0x000fe20006800000 */
[C---:B--2---:R-:W-:Y:S01]  /*f090*/  FFMA.FTZ R52, R57.reuse, UR8, R52 ;  /* 0x0000000839347c23 */ /* 0x044fe20008010034 */
[----:B---3--:R-:W-:Y:S01]  /*f0a0*/  FFMA.FTZ R46, R57, UR8, R46 ;  /* 0x00000008392e7c23 */ /* 0x008fe2000801002e */
[----:B------:R2:W3:Y:S01]  /*f0b0*/  MUFU.TANH R51, R9 ;  /* 0x0000000900337308 */ /* 0x0004e20000002400 */
[C---:B------:R-:W-:Y:S01]  /*f0c0*/  FFMA.FTZ R50, R93.reuse, UR8, R50 ;  /* 0x000000085d327c23 */ /* 0x040fe20008010032 */
[----:B----4-:R-:W-:Y:S01]  /*f0d0*/  FFMA.FTZ R49, R93, UR8, R49 ;  /* 0x000000085d317c23 */ /* 0x010fe20008010031 */
[----:B------:R-:W-:Y:S01]  /*f0e0*/  VIADD R93, R7, 0xf1 ;  /* 0x000000f1075d7836 */ /* 0x000fe20000000000 */
[----:B------:R-:W-:Y:S01]  /*f0f0*/  BAR.SYNC.DEFER_BLOCKING 0x0 ;  /* 0x0000000000007b1d */ /* 0x000fe20000010000 */
[----:B------:R-:W-:-:S02]  /*f100*/  ISETP.GE.AND P5, PT, R54, R3, PT ;  /* 0x000000033600720c */ /* 0x000fc40003fa6270 */
[----:B------:R-:W-:-:S03]  /*f110*/  I2FP.F32.S32 R53, R54 ;  /* 0x0000003600357245 */ /* 0x000fc60000201400 */
[----:B------:R-:W-:Y:S02]  /*f120*/  MUFU.TANH R38, R38 ;  /* 0x0000002600267308 */ /* 0x000fe40000002400 */
[C---:B-1----:R-:W-:Y:S01]  /*f130*/  FFMA.FTZ R44, R53.reuse, UR8, R44 ;  /* 0x00000008352c7c23 */ /* 0x042fe2000801002c */
[----:B------:R-:W-:Y:S01]  /*f140*/  FFMA.FTZ R40, R53, UR8, R40 ;  /* 0x0000000835287c23 */ /* 0x000fe20008010028 */
[----:B------:R-:W-:Y:S02]  /*f150*/  FSEL R53, R49, -INF , !P2 ;  /* 0xff80000031357808 */ /* 0x000fe40005000000 */
[----:B------:R-:W-:Y:S02]  /*f160*/  I2FP.F32.S32 R49, R58 ;  /* 0x0000003a00317245 */ /* 0x000fe40000201400 */
[----:B--2---:R-:W-:Y:S01]  /*f170*/  FSEL R9, R55, -INF , !P1 ;  /* 0xff80000037097808 */ /* 0x004fe20004800000 */
[----:B------:R-:W1:Y:S01]  /*f180*/  MUFU.TANH R36, R36 ;  /* 0x0000002400247308 */ /* 0x000e620000002400 */
[----:B------:R-:W-:Y:S01]  /*f190*/  FSEL R55, R48, -INF , !P4 ;  /* 0xff80000030377808 */ /* 0x000fe20006000000 */
[----:B------:R-:W-:Y:S01]  /*f1a0*/  VIADD R48, R7, 0xf9 ;  /* 0x000000f907307836 */ /* 0x000fe20000000000 */
[----:B------:R-:W-:-:S02]  /*f1b0*/  ISETP.GE.AND P1, PT, R54, R0, PT ;  /* 0x000000003600720c */ /* 0x000fc40003f26270 */
[-C--:B------:R-:W-:Y:S02]  /*f1c0*/  ISETP.GE.AND P4, PT, R7, R0.reuse, PT ;  /* 0x000000000700720c */ /* 0x080fe40003f86270 */
[----:B------:R-:W-:Y:S01]  /*f1d0*/  FSEL R7, R52, -INF , !P0 ;  /* 0xff80000034077808 */ /* 0x000fe20004000000 */
[----:B------:R2:W4:Y:S01]  /*f1e0*/  MUFU.TANH R57, R5 ;  /* 0x0000000500397308 */ /* 0x0005220000002400 */
[----:B------:R-:W-:Y:S02]  /*f1f0*/  FSEL R54, R46, -INF , !P3 ;  /* 0xff8000002e367808 */ /* 0x000fe40005800000 */
[C---:B------:R-:W-:Y:S02]  /*f200*/  ISETP.GE.AND P0, PT, R93.reuse, R3, PT ;  /* 0x000000035d00720c */ /* 0x040fe40003f06270 */
[----:B------:R-:W-:Y:S02]  /*f210*/  ISETP.GE.AND P3, PT, R93, R0, PT ;  /* 0x000000005d00720c */ /* 0x000fe40003f66270 */
[----:B------:R-:W-:Y:S01]  /*f220*/  I2FP.F32.S32 R93, R93 ;  /* 0x0000005d005d7245 */ /* 0x000fe20000201400 */
[----:B------:R-:W4:Y:S01]  /*f230*/  MUFU.TANH R34, R34 ;  /* 0x0000002200227308 */ /* 0x000f220000002400 */
[----:B------:R-:W-:-:S02]  /*f240*/  FSEL R109, R44, -INF , !P5 ;  /* 0xff8000002c6d7808 */ /* 0x000fc40006800000 */
[----:B------:R-:W-:Y:S01]  /*f250*/  FSEL R52, R40, -INF , !P1 ;  /* 0xff80000028347808 */ /* 0x000fe20004800000 */
[C---:B------:R-:W-:Y:S01]  /*f260*/  FFMA.FTZ R42, R93.reuse, UR8, R42 ;  /* 0x000000085d2a7c23 */ /* 0x040fe2000801002a */
[----:B---3--:R-:W-:Y:S01]  /*f270*/  FFMA.FTZ R51, R93, UR8, R51 ;  /* 0x000000085d337c23 */ /* 0x008fe20008010033 */
[C---:B------:R-:W-:Y:S02]  /*f280*/  ISETP.GE.AND P5, PT, R48.reuse, R3, PT ;  /* 0x000000033000720c */ /* 0x040fe40003fa6270 */
[----:B------:R-:W-:Y:S02]  /*f290*/  ISETP.GE.AND P1, PT, R48, R0, PT ;  /* 0x000000003000720c */ /* 0x000fe40003f26270 */
[----:B------:R-:W-:Y:S02]  /*f2a0*/  FSEL R93, R42, -INF , !P0 ;  /* 0xff8000002a5d7808 */ /* 0x000fe40004000000 */
[----:B------:R-:W-:Y:S02]  /*f2b0*/  PLOP3.LUT P0, PT, PT, PT, UP0, 0x80, 0x0 ;  /* 0x000000000000781c */ /* 0x000fe40003f0f008 */
[----:B------:R-:W-:-:S02]  /*f2c0*/  I2FP.F32.S32 R48, R48 ;  /* 0x0000003000307245 */ /* 0x000fc40000201400 */
[----:B--2---:R-:W-:Y:S01]  /*f2d0*/  FSEL R5, R50, -INF , !P6 ;  /* 0xff80000032057808 */ /* 0x004fe20007000000 */
[C---:B-1----:R-:W-:Y:S01]  /*f2e0*/  FFMA.FTZ R50, R49.reuse, UR8, R36 ;  /* 0x0000000831327c23 */ /* 0x042fe20008010024 */
[----:B------:R-:W-:Y:S01]  /*f2f0*/  ISETP.GE.AND P6, PT, R58, R3, PT ;  /* 0x000000033a00720c */ /* 0x000fe20003fc6270 */
[----:B----4-:R-:W-:Y:S01]  /*f300*/  FFMA.FTZ R57, R48, UR8, R57 ;  /* 0x0000000830397c23 */ /* 0x010fe20008010039 */
[----:B------:R-:W-:Y:S01]  /*f310*/  ISETP.GE.AND P2, PT, R58, R0, PT ;  /* 0x000000003a00720c */ /* 0x000fe20003f46270 */
[----:B------:R-:W-:Y:S01]  /*f320*/  FFMA.FTZ R58, R49, UR8, R38 ;  /* 0x00000008313a7c23 */ /* 0x000fe20008010026 */
[----:B------:R-:W-:Y:S01]  /*f330*/  FFMA.FTZ R49, R48, UR8, R34 ;  /* 0x0000000830317c23 */ /* 0x000fe20008010022 */
[----:B------:R-:W-:Y:S02]  /*f340*/  FSEL R51, R51, -INF , !P3 ;  /* 0xff80000033337808 */ /* 0x000fe40005800000 */
[----:B------:R-:W-:Y:S02]  /*f350*/  FSEL R50, R50, -INF , !P2 ;  /* 0xff80000032327808 */ /* 0x000fe40005000000 */
[----:B------:R-:W-:-:S02]  /*f360*/  FSEL R58, R58, -INF , !P6 ;  /* 0xff8000003a3a7808 */ /* 0x000fc40007000000 */
[----:B------:R-:W-:Y:S02]  /*f370*/  FSEL R34, R116, -INF , !P4 ;  /* 0xff80000074227808 */ /* 0x000fe40006000000 */
[----:B------:R-:W-:Y:S02]  /*f380*/  FSEL R57, R57, -INF , !P5 ;  /* 0xff80000039397808 */ /* 0x000fe40006800000 */
        /* <DEDUP_REMOVED lines=24> */
[----:B------:R-:W-:Y:S01]  /*f510*/  IMAD R127, R36, R127, R40 ;  /* 0x0000007f247f7224 */ /* 0x000fe200078e0228 */
[----:B------:R-:W-:Y:S02]  /*f520*/  LOP3.LUT R40, R38, UR16, RZ, 0x3c, !PT ;  /* 0x0000001026287c12 */ /* 0x000fe4000f8e3cff */
[C---:B------:R-:W-:Y:S02]  /*f530*/  ISETP.GT.U32.AND P4, PT, R36.reuse, R131, PT ;  /* 0x000000832400720c */ /* 0x040fe40003f84070 */
[----:B------:R-:W-:Y:S02]  /*f540*/  ISETP.GT.U32.AND P2, PT, R36, R127, PT ;  /* 0x0000007f2400720c */ /* 0x000fe40003f44070 */
[----:B------:R-:W-:-:S02]  /*f550*/  ISETP.GE.AND P3, PT, R40, RZ, PT ;  /* 0x000000ff2800720c */ /* 0x000fc40003f66270 */
[----:B------:R-:W-:-:S07]  /*f560*/  LOP3.LUT R40, RZ, R38, RZ, 0x33, !PT ;  /* 0x00000026ff287212 */ /* 0x000fce00078e33ff */
[-C--:B------:R-:W-:Y:S02]  /*f570*/  @!P4 IADD3 R131, R131, -R36.reuse, RZ ;  /* 0x800000248383c210 */ /* 0x080fe40007ffe0ff */
[----:B------:R-:W-:Y:S01]  /*f580*/  @!P2 IMAD.IADD R127, R127, 0x1, -R36 ;  /* 0x000000017f7fa824 */ /* 0x000fe200078e0a24 */
[----:B------:R-:W-:Y:S01]  /*f590*/  @!P4 IADD3 R46, R46, 0x1, RZ ;  /* 0x000000012e2ec810 */ /* 0x000fe20007ffe0ff */
[----:B------:R-:W-:Y:S01]  /*f5a0*/  @!P2 VIADD R44, R44, 0x1 ;  /* 0x000000012c2ca836 */ /* 0x000fe20000000000 */
[-C--:B------:R-:W-:Y:S02]  /*f5b0*/  ISETP.GE.U32.AND P6, PT, R131, R36.reuse, PT ;  /* 0x000000248300720c */ /* 0x080fe40003fc6070 */
[----:B------:R-:W-:Y:S02]  /*f5c0*/  ISETP.GE.U32.AND P5, PT, R127, R36, PT ;  /* 0x000000247f00720c */ /* 0x000fe40003fa6070 */
[C---:B------:R-:W-:Y:S02]  /*f5d0*/  LOP3.LUT R36, R38.reuse, UR4, RZ, 0x3c, !PT ;  /* 0x0000000426247c12 */ /* 0x040fe4000f8e3cff */
[----:B------:R-:W-:-:S02]  /*f5e0*/  ISETP.NE.AND P2, PT, R38, RZ, PT ;  /* 0x000000ff2600720c */ /* 0x000fc40003f45270 */
[----:B------:R-:W-:-:S05]  /*f5f0*/  ISETP.GE.AND P1, PT, R36, RZ, PT ;  /* 0x000000ff2400720c */ /* 0x000fca0003f26270 */
        /* <DEDUP_REMOVED lines=8> */
[----:B------:R-:W2:Y:S04]  /*f680*/  LDG.E R127, desc[UR6][R182.64] ;  /* 0x00000006b67f7981 */ /* 0x000ea8000c1e1900 */
[----:B------:R-:W2:Y:S01]  /*f690*/  LDG.E R36, desc[UR6][R136.64] ;  /* 0x0000000688247981 */ /* 0x000ea2000c1e1900 */
[----:B------:R-:W-:-:S05]  /*f6a0*/  IADD3 R131, R131, -R40, RZ ;  /* 0x8000002883837210 */ /* 0x000fca0007ffe0ff */
[----:B------:R-:W-:Y:S02]  /*f6b0*/  IMAD R40, R131, R38, -0x100 ;  /* 0xffffff0083287424 */ /* 0x000fe400078e0226 */
[----:B------:R-:W-:-:S03]  /*f6c0*/  IMAD.U32 R131, RZ, RZ, UR14 ;  /* 0x0000000eff837e24 */ /* 0x000fc6000f8e00ff */
[----:B------:R-:W-:Y:S01]  /*f6d0*/  SHF.R.S32.HI R38, RZ, 0x1f, R40 ;  /* 0x0000001fff267819 */ /* 0x000fe20000011428 */
[----:B------:R-:W-:Y:S01]  /*f6e0*/  IMAD.WIDE.U32 R172, R40, R131, RZ ;  /* 0x0000008328ac7225 */ /* 0x000fe200078e00ff */
[----:B--2---:R-:W-:-:S03]  /*f6f0*/  IADD3 R36, -R127, R36, RZ ;  /* 0x000000247f247210 */ /* 0x004fc60007ffe1ff */
[----:B------:R-:W-:Y:S01]  /*f700*/  IMAD R127, R38, R131, RZ ;  /* 0x00000083267f7224 */ /* 0x000fe200078e02ff */
        /* <DEDUP_REMOVED lines=10> */
.L_x_2254:
[----:B------:R-:W1:Y:S02]  /*f7b0*/  LDC R131, c[0x0][0x248] ;  /* 0x00009200ff837b82 */ /* 0x000e640000000800 */
[----:B-1----:R-:W-:-:S05]  /*f7c0*/  IMAD.SHL.U32 R137, R131, 0x100, RZ ;  /* 0x0000010083897824 */ /* 0x002fca00078e00ff */
[----:B------:R-:W-:-:S04]  /*f7d0*/  IADD3 R137, -R137, RZ, RZ ;  /* 0x000000ff89897210 */ /* 0x000fc80007ffe1ff */
[----:B------:R-:W-:-:S07]  /*f7e0*/  SHF.R.S32.HI R40, RZ, 0x1f, R137 ;  /* 0x0000001fff287819 */ /* 0x000fce0000011489 */
.L_x_2255:
[----:B------:R-:W-:Y:S01]  /*f7f0*/  ULDC UR4, c[0x0][0x2d0] ;  /* 0x0000b40000047ab9 */ /* 0x000fe20000000800 */
[----:B------:R-:W-:Y:S01]  /*f800*/  BSSY B0, `(.L_x_2256) ;  /* 0x0000064000007945 */ /* 0x000fe20003800000 */
[----:B------:R-:W-:Y:S01]  /*f810*/  ISETP.GE.AND P1, PT, R148, UR4, PT ;  /* 0x0000000494007c0c */ /* 0x000fe2000bf26270 */
[----:B------:R-:W-:-:S12]  /*f820*/  ULDC UR4, c[0x0][0x218] ;  /* 0x0000860000047ab9 */ /* 0x000fd80000000800 */
        /* <DEDUP_REMOVED lines=19> */
[----:B------:R-:W-:Y:S02]  /*f960*/  @!P1 IMAD.WIDE.U32 R206, R131, 0xa0, R206 ;  /* 0x000000a083ce9825 */ /* 0x000fe400078e00ce */
        /* <DEDUP_REMOVED lines=12> */
[----:B------:R-:W1:Y:S01]  /*fa30*/  @!P1 LDC R127, c[0x0][0x24c] ;  /* 0x00009300ff7f9b82 */ /* 0x000e620000000800 */
[----:B---3--:R-:W-:-:S02]  /*fa40*/  @!P1 LEA.HI.X R179, R131, R125, R179, 0x6, P4 ;  /* 0x0000007d83b39211 */ /* 0x008fc400020f34b3 */
[----:B------:R-:W-:Y:S01]  /*fa50*/  @!P1 LEA R188, P2, R145, UR4, 0x1 ;  /* 0x0000000491bc9c11 */ /* 0x000fe2000f8408ff */
[----:B------:R3:W-:Y:S02]  /*fa60*/  @P1 STS.128 [R196+0x2000], RZ ;  /* 0x002000ffc4001388 */ /* 0x0007e40000000c00 */
[----:B------:R-:W-:Y:S01]  /*fa70*/  @!P1 IMAD.X R42, R40, 0x1, R179, P3 ;  /* 0x00000001282a9824 */ /* 0x000fe200018e06b3 */
[----:B------:R-:W-:-:S04]  /*fa80*/  @!P1 LEA R182, P3, R173, UR4, 0x1 ;  /* 0x00000004adb69c11 */ /* 0x000fc8000f8608ff */
[----:B------:R-:W-:Y:S01]  /*fa90*/  @!P1 LEA.HI.X R189, R145, UR13, R42, 0x1, P2 ;  /* 0x0000000d91bd9c11 */ /* 0x000fe200090f0c2a */
[----:B----4-:R-:W-:Y:S01]  /*faa0*/  @!P1 IMAD R145, R38, 0xa0, RZ ;  /* 0x000000a026919824 */ /* 0x010fe200078e02ff */
[----:B------:R-:W-:Y:S02]  /*fab0*/  @!P1 LEA R42, P5, R131, R122, 0x7 ;  /* 0x0000007a832a9211 */ /* 0x000fe400078a38ff */
[----:B------:R-:W-:Y:S01]  /*fac0*/  @!P1 LEA.HI.X R183, R173, UR13, R44, 0x1, P3 ;  /* 0x0000000dadb79c11 */ /* 0x000fe200098f0c2c */
[----:B--2---:R-:W-:Y:S01]  /*fad0*/  @!P1 IMAD R173, R36, 0xc0, RZ ;  /* 0x000000c024ad9824 */ /* 0x004fe200078e02ff */
[C---:B------:R-:W-:Y:S01]  /*fae0*/  @!P1 IADD3 R42, P4, R137.reuse, R42, RZ ;  /* 0x0000002a892a9210 */ /* 0x040fe20007f9e0ff */
[----:B-----5:R-:W-:Y:S01]  /*faf0*/  @!P1 IMAD.MOV.U32 R202, RZ, RZ, R122 ;  /* 0x000000ffffca9224 */ /* 0x020fe200078e007a */
[----:B------:R-:W-:Y:S01]  /*fb00*/  @!P1 IADD3 R36, P3, R137, R206, RZ ;  /* 0x000000ce89249210 */ /* 0x000fe20007f7e0ff */
[----:B------:R-:W-:Y:S01]  /*fb10*/  @!P1 IMAD.MOV.U32 R203, RZ, RZ, R125 ;  /* 0x000000ffffcb9224 */ /* 0x000fe200078e007d */
[----:B------:R-:W-:Y:S01]  /*fb20*/  @!PT LDS RZ, [RZ] ;  /* 0x00000000fffff984 */ /* 0x000fe20000000800 */
[----:B------:R-:W-:Y:S01]  /*fb30*/  @!PT LDS RZ, [RZ] ;  /* 0x00000000fffff984 */ /* 0x000fe20000000800 */
[----:B------:R-:W-:Y:S01]  /*fb40*/  @!PT LDS RZ, [RZ] ;  /* 0x00000000fffff984 */ /* 0x000fe20000000800 */
[----:B------:R3:W-:Y:S02]  /*fb50*/  @!P1 LDGSTS.E.BYPASS.LTC128B.128 [R196+0x2000], desc[UR6][R188.64] ;  /* 0x02000000bcc49fae */ /* 0x0007e4000b901d46 */
[----:B------:R-:W-:Y:S01]  /*fb60*/  @!P1 IADD3.X R145, R40, R207, R145, P3, !PT ;  /* 0x000000cf28919210 */ /* 0x000fe20001ffe491 */
[C---:B------:R-:W-:Y:S01]  /*fb70*/  @!P1 IMAD.WIDE.U32 R202, R131.reuse, 0xc0, R202 ;  /* 0x000000c083ca9825 */ /* 0x040fe200078e00ca */
[----:B-1----:R-:W-:Y:S01]  /*fb80*/  @!P1 LEA.HI.X R127, R131, R125, R127, 0x7, P5 ;  /* 0x0000007d837f9211 */ /* 0x002fe200028f3c7f */
[----:B------:R3:W-:Y:S01]  /*fb90*/  @P1 STS.128 [R196+0x2800], RZ ;  /* 0x002800ffc4001388 */ /* 0x0007e20000000c00 */
[----:B------:R-:W-:-:S03]  /*fba0*/  @!P1 IADD3 R38, P2, R137, R202, RZ ;  /* 0x000000ca89269210 */ /* 0x000fc60007f5e0ff */
[----:B------:R-:W-:Y:S01]  /*fbb0*/  @!P1 IMAD.X R127, R40, 0x1, R127, P4 ;  /* 0x00000001287f9824 */ /* 0x000fe200020e067f */
        /* <DEDUP_REMOVED lines=8> */
[----:B------:R-:W-:Y:S02]  /*fc40*/  @!P1 LEA R172, P3, R38, UR4, 0x1 ;  /* 0x0000000426ac9c11 */ /* 0x000fe4000f8608ff */
[----:B------:R-:W-:Y:S02]  /*fc50*/  @!P1 LEA.HI.X R127, R42, UR13, R127, 0x1, P2 ;  /* 0x0000000d2a7f9c11 */ /* 0x000fe400090f0c7f */
[----:B------:R-:W-:-:S02]  /*fc60*/  @!P1 LEA.HI.X R203, R36, UR13, R145, 0x1, P4 ;  /* 0x0000000d24cb9c11 */ /* 0x000fc4000a0f0c91 */
        /* <DEDUP_REMOVED lines=29> */
.L_x_2257:
[----:B------:R-:W-:Y:S05]  /*fe40*/  BSYNC B0 ;  /* 0x0000000000007941 */ /* 0x000fea0003800000 */
.L_x_2256:
[----:B------:R-:W0:Y:S01]  /*fe50*/  LDGDEPBAR ;  /* 0x00000000000079af */ /* 0x000e220000000000 */
[----:B------:R-:W-:-:S04]  /*fe60*/  LEA R194, P1, R137, R194, 0x1 ;  /* 0x000000c289c27211 */ /* 0x000fc800078208ff */
[----:B------:R-:W-:-:S09]  /*fe70*/  LEA.HI.X R195, R137, R195, R40, 0x1, P1 ;  /* 0x000000c389c37211 */ /* 0x000fd200008f0c28 */
.L_x_2253:
[----:B------:R-:W-:Y:S01]  /*fe80*/  FMNMX.FTZ R36, R117, R65, !PT ;  /* 0x0000004175247209 */ /* 0x000fe20007810000 */
[----:B------:R-:W-:Y:S01]  /*fe90*/  ULDC UR13, c[0x0][0x2ec] ;  /* 0x0000bb00000d7ab9 */ /* 0x000fe20000000800 */
[----:B------:R-:W2:Y:S01]  /*fea0*/  S2UR UR4, SR_CgaCtaId ;  /* 0x00000000000479c3 */ /* 0x000ea20000008800 */
[----:B------:R-:W-:Y:S01]  /*feb0*/  UMOV UR12, 0x400 ;  /* 0x00000400000c7882 */ /* 0x000fe20000000000 */
[----:B------:R-:W-:Y:S02]  /*fec0*/  FMNMX.FTZ R36, R61, R36, !PT ;  /* 0x000000243d247209 */ /* 0x000fe40007810000 */
[----:B------:R-:W-:Y:S02]  /*fed0*/  MOV R197, 0x10 ;  /* 0x0000001000c57802 */ /* 0x000fe40000000f00 */
        /* <DEDUP_REMOVED lines=73> */
[--C-:B---3--:R-:W-:Y:S01]  /*10370*/  FFMA.FTZ R173, R77, UR13, -R84.reuse ;  /* 0x0000000d4dad7c23 */ /* 0x108fe20008010854 */
        /* <DEDUP_REMOVED lines=24> */
[----:B------:R-:W-:Y:S01]  /*10500*/  SHF.R.S32.HI R5, RZ, 0x1, R105 ;  /* 0x00000001ff057819 */ /* 0x000fe20000011469 */
        /* <DEDUP_REMOVED lines=56> */
[----:B------:R-:W-:Y:S01]  /*10890*/  FFMA.FTZ R58, R58, UR13, -R84 ;  /* 0x0000000d3a3a7c23 */ /* 0x000fe20008010854 */
[----:B------:R-:W-:-:S02]  /*108a0*/  FMNMX.FTZ R61, R180, R61, !PT ;  /* 0x0000003db43d7209 */ /* 0x000fc40007810000 */
[----:B------:R-:W-:Y:S02]  /*108b0*/  MUFU.EX2 R176, R176 ;  /* 0x000000b000b07308 */ /* 0x000fe40000000800 */
[----:B------:R-:W-:-:S04]  /*108c0*/  FMNMX.FTZ R61, R242, R61, !PT ;  /* 0x0000003df23d7209 */ /* 0x000fc80007810000 */
[----:B------:R-:W-:Y:S02]  /*108d0*/  FMNMX.FTZ R61, R240, R61, !PT ;  /* 0x0000003df03d7209 */ /* 0x000fe40007810000 */
[----:B------:R-:W1:Y:S02]  /*108e0*/  MUFU.EX2 R137, R137 ;  /* 0x0000008900897308 */ /* 0x000e640000000800 */
[----:B------:R-:W-:-:S04]  /*108f0*/  FMNMX.FTZ R61, R184, R61, !PT ;  /* 0x0000003db83d7209 */ /* 0x000fc80007810000 */
[----:B------:R-:W-:Y:S02]  /*10900*/  FMNMX.FTZ R61, R238, R61, !PT ;  /* 0x0000003dee3d7209 */ /* 0x000fe40007810000 */
[----:B------:R-:W-:Y:S02]  /*10910*/  MUFU.EX2 R170, R170 ;  /* 0x000000aa00aa7308 */ /* 0x000fe40000000800 */
[----:B------:R-:W-:-:S04]  /*10920*/  FMNMX.FTZ R61, R190, R61, !PT ;  /* 0x0000003dbe3d7209 */ /* 0x000fc80007810000 */
[----:B------:R-:W-:Y:S02]  /*10930*/  FMNMX.FTZ R61, R236, R61, !PT ;  /* 0x0000003dec3d7209 */ /* 0x000fe40007810000 */
        /* <DEDUP_REMOVED lines=42> */
[----:B------:R-:W-:Y:S02]  /*10be0*/  FMNMX.FTZ R41, R88, R43, !PT ;  /* 0x0000002b58297209 */ /* 0x000fe40007810000 */
        /* <DEDUP_REMOVED lines=31> */
[----:B------:R-:W-:Y:S01]  /*10de0*/  FFMA.FTZ R177, R6, UR13, -R61 ;  /* 0x0000000d06b17c23 */ /* 0x000fe2000801083d */
[----:B------:R-:W-:Y:S01]  /*10df0*/  SHF.R.S32.HI R6, RZ, 0x1f, R105 ;  /* 0x0000001fff067819 */ /* 0x000fe20000011469 */
[--C-:B------:R-:W-:Y:S01]  /*10e00*/  FFMA.FTZ R171, R12, UR13, -R61.reuse ;  /* 0x0000000d0cab7c23 */ /* 0x100fe2000801083d */
[--C-:B------:R-:W-:Y:S01]  /*10e10*/  FFMA.FTZ R141, R14, UR13, -R61.reuse ;  /* 0x0000000d0e8d7c23 */ /* 0x100fe2000801083d */
[--C-:B------:R-:W-:Y:S01]  /*10e20*/  FFMA.FTZ R210, R34, UR13, -R61.reuse ;  /* 0x0000000d22d27c23 */ /* 0x100fe2000801083d */
[----:B------:R-:W-:Y:S01]  /*10e30*/  LEA.HI R6, R6, R5, RZ, 0x2 ;  /* 0x0000000506067211 */ /* 0x000fe200078f10ff */
[----:B------:R-:W1:Y:S01]  /*10e40*/  LDSM.16.MT88.4 R12, [R198+0x5000] ;  /* 0x00500000c60c783b */ /* 0x000e620000004200 */
[--C-:B------:R-:W-:Y:S01]  /*10e50*/  FFMA.FTZ R202, R26, UR13, -R61.reuse ;  /* 0x0000000d1aca7c23 */ /* 0x100fe2000801083d */
[--C-:B------:R-:W-:Y:S01]  /*10e60*/  FFMA.FTZ R138, R24, UR13, -R61.reuse ;  /* 0x0000000d188a7c23 */ /* 0x100fe2000801083d */
[----:B------:R-:W-:Y:S01]  /*10e70*/  LOP3.LUT R6, R6, 0xfffffffc, RZ, 0xc0, !PT ;  /* 0xfffffffc06067812 */ /* 0x000fe200078ec0ff */
[----:B------:R-:W-:Y:S01]  /*10e80*/  MUFU.EX2 R210, R210 ;  /* 0x000000d200d27308 */ /* 0x000fe20000000800 */
[--C-:B------:R-:W-:Y:S01]  /*10e90*/  FFMA.FTZ R125, R4, UR13, -R61.reuse ;  /* 0x0000000d047d7c23 */ /* 0x100fe2000801083d */
[--C-:B------:R-:W-:Y:S01]  /*10ea0*/  FFMA.FTZ R182, R28, UR13, -R61.reuse ;  /* 0x0000000d1cb67c23 */ /* 0x100fe2000801083d */
[----:B------:R-:W-:Y:S01]  /*10eb0*/  IADD3 R6, R5, -R6, RZ ;  /* 0x8000000605067210 */ /* 0x000fe20007ffe0ff */
[--C-:B------:R-:W-:Y:S01]  /*10ec0*/  FFMA.FTZ R172, R30, UR13, -R61.reuse ;  /* 0x0000000d1eac7c23 */ /* 0x100fe2000801083d */
[----:B------:R-:W-:Y:S01]  /*10ed0*/  F2FP.BF16.F32.PACK_AB R28, R179, R212 ;  /* 0x000000d4b31c723e */ /* 0x000fe200000010ff */
[--C-:B------:R-:W-:Y:S01]  /*10ee0*/  FFMA.FTZ R135, R22, UR13, -R61.reuse ;  /* 0x0000000d16877c23 */ /* 0x100fe2000801083d */
[----:B------:R-:W-:Y:S01]  /*10ef0*/  LOP3.LUT P1, RZ, R6, 0x2, RZ, 0xc0, !PT ;  /* 0x0000000206ff7812 */ /* 0x000fe2000782c0ff */
[----:B------:R-:W2:Y:S01]  /*10f00*/  MUFU.EX2 R177, R177 ;  /* 0x000000b100b17308 */ /* 0x000ea20000000800 */
[----:B------:R-:W-:Y:S01]  /*10f10*/  LDSM.16.MT88.4 R4, [R198+0x5400] ;  /* 0x00540000c604783b */ /* 0x000fe20000004200 */
[----:B------:R-:W-:Y:S01]  /*10f20*/  F2FP.BF16.F32.PACK_AB R30, R173, R206 ;  /* 0x000000cead1e723e */ /* 0x000fe200000010ff */
[--C-:B------:R-:W-:Y:S01]  /*10f30*/  FFMA.FTZ R113, R18, UR13, -R61.reuse ;  /* 0x0000000d12717c23 */ /* 0x100fe2000801083d */
[----:B------:R-:W-:Y:S01]  /*10f40*/  SEL R197, R197, 0xfffffff0, !P1 ;  /* 0xfffffff0c5c57807 */ /* 0x000fe20004800000 */
[--C-:B------:R-:W-:Y:S01]  /*10f50*/  FFMA.FTZ R122, R16, UR13, -R61.reuse ;  /* 0x0000000d107a7c23 */ /* 0x100fe2000801083d */
[--C-:B------:R-:W-:Y:S01]  /*10f60*/  FFMA.FTZ R134, R20, UR13, -R61.reuse ;  /* 0x0000000d14867c23 */ /* 0x100fe2000801083d */
[--C-:B------:R-:W-:Y:S01]  /*10f70*/  FFMA.FTZ R107, R10, UR13, -R61.reuse ;  /* 0x0000000d0a6b7c23 */ /* 0x100fe2000801083d */
[----:B------:R-:W-:Y:S01]  /*10f80*/  LEA R197, R197, R198, 0x1 ;  /* 0x000000c6c5c57211 */ /* 0x000fe200078e08ff */
[----:B------:R-:W-:Y:S01]  /*10f90*/  MUFU.EX2 R202, R202 ;  /* 0x000000ca00ca7308 */ /* 0x000fe20000000800 */
[----:B------:R-:W-:Y:S01]  /*10fa0*/  LDSM.16.MT88.4 R20, [R198+0x5800] ;  /* 0x00580000c614783b */ /* 0x000fe20000004200 */
[--C-:B------:R-:W-:Y:S01]  /*10fb0*/  FFMA.FTZ R105, R8, UR13, -R61.reuse ;  /* 0x0000000d08697c23 */ /* 0x100fe2000801083d */
[--C-:B------:R-:W-:Y:S01]  /*10fc0*/  FFMA.FTZ R126, R32, UR13, -R61.reuse ;  /* 0x0000000d207e7c23 */ /* 0x100fe2000801083d */
[--C-:B------:R-:W-:Y:S01]  /*10fd0*/  FFMA.FTZ R115, R248, UR13, -R61.reuse ;  /* 0x0000000df8737c23 */ /* 0x100fe2000801083d */
[----:B------:R-:W3:Y:S01]  /*10fe0*/  LDSM.16.MT88.4 R24, [R197+0x5000] ;  /* 0x00500000c518783b */ /* 0x000ee20000004200 */
[--C-:B------:R-:W-:Y:S01]  /*10ff0*/  FFMA.FTZ R130, R130, UR13, -R61.reuse ;  /* 0x0000000d82827c23 */ /* 0x100fe2000801083d */
[--C-:B------:R-:W-:Y:S01]  /*11000*/  FFMA.FTZ R123, R246, UR13, -R61.reuse ;  /* 0x0000000df67b7c23 */ /* 0x100fe2000801083d */
[----:B------:R-:W4:Y:S01]  /*11010*/  MUFU.EX2 R171, R171 ;  /* 0x000000ab00ab7308 */ /* 0x000f220000000800 */
[----:B--2---:R-:W-:Y:S01]  /*11020*/  F2FP.BF16.F32.PACK_AB R29, R177, R210 ;  /* 0x000000d2b11d723e */ /* 0x004fe200000010ff */
[----:B------:R-:W2:Y:S01]  /*11030*/  LDSM.16.MT88.4 R40, [R197+0x5400] ;  /* 0x00540000c528783b */ /* 0x000ea20000004200 */
[--C-:B------:R-:W-:Y:S01]  /*11040*/  FFMA.FTZ R140, R140, UR13, -R61.reuse ;  /* 0x0000000d8c8c7c23 */ /* 0x100fe2000801083d */
[--C-:B------:R-:W-:Y:S01]  /*11050*/  FFMA.FTZ R133, R244, UR13, -R61.reuse ;  /* 0x0000000df4857c23 */ /* 0x100fe2000801083d */
[--C-:B------:R-:W-:Y:S01]  /*11060*/  FFMA.FTZ R142, R142, UR13, -R61.reuse ;  /* 0x0000000d8e8e7c23 */ /* 0x100fe2000801083d */
[----:B------:R-:W5:Y:S01]  /*11070*/  LDSM.16.MT88.4 R32, [R197+0x5800] ;  /* 0x00580000c520783b */ /* 0x000f620000004200 */
        /* <DEDUP_REMOVED lines=18> */
[C---:B-1----:R-:W-:Y:S01]  /*111a0*/  HMMA.16816.F32.BF16 R16, R28.reuse, R12, RZ ;  /* 0x0000000c1c10723c */ /* 0x042fe200000418ff */
[--C-:B------:R-:W-:Y:S01]  /*111b0*/  FFMA.FTZ R187, R228, UR13, -R61.reuse ;  /* 0x0000000de4bb7c23 */ /* 0x100fe2000801083d */
[--C-:B------:R-:W-:Y:S01]  /*111c0*/  FFMA.FTZ R224, R224, UR13, -R61.reuse ;  /* 0x0000000de0e07c23 */ /* 0x100fe2000801083d */
[--C-:B------:R-:W-:Y:S01]  /*111d0*/  FFMA.FTZ R189, R220, UR13, -R61.reuse ;  /* 0x0000000ddcbd7c23 */ /* 0x100fe2000801083d */
[--C-:B------:R-:W-:Y:S01]  /*111e0*/  FFMA.FTZ R218, R218, UR13, -R61.reuse ;  /* 0x0000000ddada7c23 */ /* 0x100fe2000801083d */
[----:B------:R-:W-:Y:S01]  /*111f0*/  FFMA.FTZ R191, R216, UR13, -R61 ;  /* 0x0000000dd8bf7c23 */ /* 0x000fe2000801083d */
[C---:B------:R-:W-:Y:S01]  /*11200*/  HMMA.16816.F32.BF16 R12, R28.reuse, R14, RZ ;  /* 0x0000000e1c0c723c */ /* 0x040fe200000418ff */
[----:B------:R-:W1:Y:S01]  /*11210*/  MUFU.EX2 R135, R135 ;  /* 0x0000008700877308 */ /* 0x000e620000000800 */
[----:B---3--:R-:W-:Y:S01]  /*11220*/  F2FP.BF16.F32.PACK_AB R37, R141, R182 ;  /* 0x000000b68d25723e */ /* 0x008fe200000010ff */
[----:B------:R-:W-:Y:S01]  /*11230*/  FADD.FTZ R179, R212, R179 ;  /* 0x000000b3d4b37221 */ /* 0x000fe20000010000 */
[----:B------:R-:W-:Y:S01]  /*11240*/  FADD.FTZ R177, R210, R177 ;  /* 0x000000b1d2b17221 */ /* 0x000fe20000010000 */
[----:B------:R-:W-:Y:S01]  /*11250*/  FFMA.FTZ R200, R200, UR13, -R61 ;  /* 0x0000000dc8c87c23 */ /* 0x000fe2000801083d */
[C---:B------:R-:W-:Y:S01]  /*11260*/  HMMA.16816.F32.BF16 R8, R28.reuse, R24, RZ ;  /* 0x000000181c08723c */ /* 0x040fe200000418ff */
[----:B------:R-:W-:Y:S01]  /*11270*/  FADD.FTZ R206, R206, R179 ;  /* 0x000000b3cece7221 */ /* 0x000fe20000010000 */
[----:B------:R-:W-:Y:S01]  /*11280*/  FADD.FTZ R202, R202, R177 ;  /* 0x000000b1caca7221 */ /* 0x000fe20000010000 */
        /* <DEDUP_REMOVED lines=8> */
[----:B------:R-:W3:Y:S01]  /*11310*/  MUFU.EX2 R125, R125 ;  /* 0x0000007d007d7308 */ /* 0x000ee20000000800 */
[----:B-1----:R-:W-:Y:S01]  /*11320*/  F2FP.BF16.F32.PACK_AB R39, R135, R172 ;  /* 0x000000ac8727723e */ /* 0x002fe200000010ff */
[--C-:B------:R-:W-:Y:S01]  /*11330*/  FFMA.FTZ R86, R86, UR13, -R61.reuse ;  /* 0x0000000d56567c23 */ /* 0x100fe2000801083d */
[----:B------:R-:W-:Y:S01]  /*11340*/  F2FP.BF16.F32.PACK_AB R26, R117, R136 ;  /* 0x00000088751a723e */ /* 0x000fe200000010ff */
[--C-:B------:R-:W-:Y:S01]  /*11350*/  FFMA.FTZ R56, R56, UR13, -R61.reuse ;  /* 0x0000000d38387c23 */ /* 0x100fe2000801083d */
[--C-:B------:R-:W-:Y:S01]  /*11360*/  FFMA.FTZ R55, R55, UR13, -R61.reuse ;  /* 0x0000000d37377c23 */ /* 0x100fe2000801083d */
[--C-:B------:R-:W-:Y:S01]  /*11370*/  FFMA.FTZ R54, R54, UR13, -R61.reuse ;  /* 0x0000000d36367c23 */ /* 0x100fe2000801083d */
[----:B------:R-:W-:Y:S01]  /*11380*/  FFMA.FTZ R53, R53, UR13, -R61 ;  /* 0x0000000d35357c23 */ /* 0x000fe2000801083d */
[----:B------:R-:W-:Y:S01]  /*11390*/  MUFU.EX2 R134, R134 ;  /* 0x0000008600867308 */ /* 0x000fe20000000800 */
[C---:B------:R-:W-:Y:S06]  /*113a0*/  HMMA.16816.F32.BF16 R16, R36.reuse, R4, R16 ;  /* 0x000000042410723c */ /* 0x040fec0000041810 */
[----:B------:R-:W-:Y:S01]  /*113b0*/  HMMA.16816.F32.BF16 R12, R36, R6, R12 ;  /* 0x00000006240c723c */ /* 0x000fe2000004180c */
[----:B------:R-:W1:Y:S01]  /*113c0*/  MUFU.EX2 R113, R113 ;  /* 0x0000007100717308 */ /* 0x000e620000000800 */
[----:B------:R-:W4:Y:S01]  /*113d0*/  LDSM.16.MT88.4 R4, [R198+0x5c00] ;  /* 0x005c0000c604783b */ /* 0x000f220000004200 */
[----:B---3--:R-:W-:-:S03]  /*113e0*/  F2FP.BF16.F32.PACK_AB R25, R125, R138 ;  /* 0x0000008a7d19723e */ /* 0x008fc600000010ff */
[C---:B--2---:R-:W-:Y:S03]  /*113f0*/  HMMA.16816.F32.BF16 R8, R36.reuse, R40, R8 ;  /* 0x000000282408723c */ /* 0x044fe60000041808 */
[----:B------:R-:W-:Y:S03]  /*11400*/  MUFU.EX2 R122, R122 ;  /* 0x0000007a007a7308 */ /* 0x000fe60000000800 */
[----:B------:R-:W-:Y:S01]  /*11410*/  HMMA.16816.F32.BF16 R28, R36, R42, R28 ;  /* 0x0000002a241c723c */ /* 0x000fe2000004181c */
[----:B------:R-:W2:Y:S04]  /*11420*/  LDSM.16.MT88.4 R36, [R197+0x5c00] ;  /* 0x005c0000c524783b */ /* 0x000ea80000004200 */
[----:B------:R-:W3:Y:S01]  /*11430*/  MUFU.EX2 R107, R107 ;  /* 0x0000006b006b7308 */ /* 0x000ee20000000800 */
[----:B-1----:R-:W-:Y:S01]  /*11440*/  F2FP.BF16.F32.PACK_AB R27, R113, R134 ;  /* 0x00000086711b723e */ /* 0x002fe200000010ff */
[----:B------:R-:W-:Y:S06]  /*11450*/  LDSM.16.MT88.4 R40, [R197+0x6000] ;  /* 0x00600000c528783b */ /* 0x000fec0000004200 */
[----:B------:R-:W-:Y:S01]  /*11460*/  MUFU.EX2 R105, R105 ;  /* 0x0000006900697308 */ /* 0x000fe20000000800 */
[C---:B------:R-:W-:Y:S06]  /*11470*/  HMMA.16816.F32.BF16 R16, R24.reuse, R20, R16 ;  /* 0x000000141810723c */ /* 0x040fec0000041810 */
[C---:B------:R-:W-:Y:S01]  /*11480*/  HMMA.16816.F32.BF16 R12, R24.reuse, R22, R12 ;  /* 0x00000016180c723c */ /* 0x040fe2000004180c */
[----:B------:R-:W1:Y:S01]  /*11490*/  MUFU.EX2 R126, R126 ;  /* 0x0000007e007e7308 */ /* 0x000e620000000800 */
[----:B------:R-:W2:Y:S04]  /*114a0*/  LDSM.16.MT88.4 R20, [R198+0x6000] ;  /* 0x00600000c614783b */ /* 0x000ea80000004200 */
[C---:B-----5:R-:W-:Y:S03]  /*114b0*/  HMMA.16816.F32.BF16 R8, R24.reuse, R32, R8 ;  /* 0x000000201808723c */ /* 0x060fe60000041808 */
[----:B------:R-:W-:Y:S03]  /*114c0*/  MUFU.EX2 R115, R115 ;  /* 0x0000007300737308 */ /* 0x000fe60000000800 */
[----:B------:R-:W-:Y:S01]  /*114d0*/  HMMA.16816.F32.BF16 R28, R24, R34, R28 ;  /* 0x00000022181c723c */ /* 0x000fe2000004181c */
[----:B------:R-:W-:-:S04]  /*114e0*/  F2FP.BF16.F32.PACK_AB R32, R101, R112 ;  /* 0x000000706520723e */ /* 0x000fc800000010ff */
[----:B------:R-:W5:Y:S02]  /*114f0*/  MUFU.EX2 R130, R130 ;  /* 0x0000008200827308 */ /* 0x000f640000000800 */
[----:B------:R-:W-:Y:S02]  /*11500*/  F2FP.BF16.F32.PACK_AB R24, R111, R124 ;  /* 0x0000007c6f18723e */ /* 0x000fe400000010ff */
[----:B---3--:R-:W-:Y:S02]  /*11510*/  F2FP.BF16.F32.PACK_AB R25, R107, R122 ;  /* 0x0000007a6b19723e */ /* 0x008fe400000010ff */
[----:B------:R-:W-:Y:S02]  /*11520*/  F2FP.BF16.F32.PACK_AB R26, R103, R116 ;  /* 0x00000074671a723e */ /* 0x000fe400000010ff */
[----:B-1----:R-:W-:Y:S01]  /*11530*/  F2FP.BF16.F32.PACK_AB R27, R126, R105 ;  /* 0x000000697e1b723e */ /* 0x002fe200000010ff */
[----:B------:R-:W-:Y:S01]  /*11540*/  MUFU.EX2 R123, R123 ;  /* 0x0000007b007b7308 */ /* 0x000fe20000000800 */
[----:B------:R-:W-:-:S05]  /*11550*/  F2FP.BF16.F32.PACK_AB R34, R99, R108 ;  /* 0x0000006c6322723e */ /* 0x000fca00000010ff */
[----:B----4-:R-:W-:Y:S02]  /*11560*/  HMMA.16816.F32.BF16 R16, R24, R4, R16 ;  /* 0x000000041810723c */ /* 0x010fe40000041810 */
[----:B------:R-:W1:Y:S01]  /*11570*/  MUFU.EX2 R140, R140 ;  /* 0x0000008c008c7308 */ /* 0x000e620000000800 */
[----:B-----5:R-:W-:-:S03]  /*11580*/  F2FP.BF16.F32.PACK_AB R33, R130, R115 ;  /* 0x000000738221723e */ /* 0x020fc600000010ff */
[C---:B------:R-:W-:Y:S01]  /*11590*/  HMMA.16816.F32.BF16 R12, R24.reuse, R6, R12 ;  /* 0x00000006180c723c */ /* 0x040fe2000004180c */
[----:B------:R-:W3:Y:S03]  /*115a0*/  LDSM.16.MT88.4 R4, [R198+0x6400] ;  /* 0x00640000c604783b */ /* 0x000ee60000004200 */
[----:B------:R-:W-:Y:S02]  /*115b0*/  MUFU.EX2 R133, R133 ;  /* 0x0000008500857308 */ /* 0x000fe40000000800 */
[C---:B--2---:R-:W-:Y:S06]  /*115c0*/  HMMA.16816.F32.BF16 R8, R24.reuse, R36, R8 ;  /* 0x000000241808723c */ /* 0x044fec0000041808 */
[----:B------:R-:W-:Y:S01]  /*115d0*/  HMMA.16816.F32.BF16 R28, R24, R38, R28 ;  /* 0x00000026181c723c */ /* 0x000fe2000004181c */
[----:B-1----:R-:W-:Y:S01]  /*115e0*/  F2FP.BF16.F32.PACK_AB R35, R140, R123 ;  /* 0x0000007b8c23723e */ /* 0x002fe200000010ff */
        /* <DEDUP_REMOVED lines=75> */
[----:B------:R-:W-:Y:S01]  /*11aa0*/  HMMA.16816.F32.BF16 R28, R20, R34, R28 ;  /* 0x00000022141c723c */ /* 0x000fe2000004181c */
[----:B------:R-:W5:Y:S01]  /*11ab0*/  LDSM.16.MT88.4 R20, [R197+0x7800] ;  /* 0x00780000c514783b */ /* 0x000f620000004200 */
[----:B------:R-:W-:-:S03]  /*11ac0*/  FADD.FTZ R127, R127, R170 ;  /* 0x000000aa7f7f7221 */ /* 0x000fc60000010000 */
[----:B------:R-:W4:Y:S01]  /*11ad0*/  MUFU.EX2 R224, R224 ;  /* 0x000000e000e07308 */ /* 0x000f220000000800 */
[----:B---3--:R-:W-:Y:S01]  /*11ae0*/  F2FP.BF16.F32.PACK_AB R38, R74, R77 ;  /* 0x0000004d4a26723e */ /* 0x008fe200000010ff */
[----:B------:R-:W-:-:S04]  /*11af0*/  FADD.FTZ R136, R136, R127 ;  /* 0x0000007f88887221 */ /* 0x000fc80000010000 */
[----:B------:R-:W-:Y:S02]  /*11b00*/  FADD.FTZ R117, R117, R136 ;  /* 0x0000008875757221 */ /* 0x000fe40000010000 */
[----:B------:R-:W-:Y:S02]  /*11b10*/  MUFU.EX2 R189, R189 ;  /* 0x000000bd00bd7308 */ /* 0x000fe40000000800 */
[----:B------:R-:W-:-:S04]  /*11b20*/  FADD.FTZ R124, R124, R117 ;  /* 0x000000757c7c7221 */ /* 0x000fc80000010000 */
        /* <DEDUP_REMOVED lines=10> */
[----:B------:R-:W-:-:S04]  /*11bd0*/  FADD.FTZ R108, R108, R101 ;  /* 0x000000656c6c7221 */ /* 0x000fc80000010000 */
[----:B------:R-:W-:Y:S02]  /*11be0*/  FADD.FTZ R99, R99, R108 ;  /* 0x0000006c63637221 */ /* 0x000fe40000010000 */
[----:B------:R-:W-:Y:S01]  /*11bf0*/  HMMA.16816.F32.BF16 R16, R36, R4, R16 ;  /* 0x000000042410723c */ /* 0x000fe20000041810 */
[----:B------:R-:W-:Y:S01]  /*11c00*/  MUFU.EX2 R73, R73 ;  /* 0x0000004900497308 */ /* 0x000fe20000000800 */
[----:B------:R-:W-:-:S04]  /*11c10*/  FADD.FTZ R106, R106, R99 ;  /* 0x000000636a6a7221 */ /* 0x000fc80000010000 */
        /* <DEDUP_REMOVED lines=28> */
[----:B------:R-:W-:Y:S01]  /*11de0*/  FADD.FTZ R98, R98, R95 ;  /* 0x0000005f62627221 */ /* 0x000fe20000010000 */
[----:B------:R-:W-:Y:S01]  /*11df0*/  FFMA.FTZ R95, R94, UR13, -R61 ;  /* 0x0000000d5e5f7c23 */ /* 0x000fe2000801083d */
[----:B------:R-:W-:Y:S01]  /*11e00*/  FFMA.FTZ R36, R109, UR13, -R84 ;  /* 0x0000000d6d247c23 */ /* 0x000fe20008010854 */
        /* <DEDUP_REMOVED lines=9> */
[----:B------:R-:W-:-:S04]  /*11ea0*/  FADD.FTZ R115, R115, R126 ;  /* 0x0000007e73737221 */ /* 0x000fc80000010000 */
[----:B------:R-:W-:Y:S02]  /*11eb0*/  FADD.FTZ R130, R130, R115 ;  /* 0x0000007382827221 */ /* 0x000fe40000010000 */
[----:B------:R-:W4:Y:S01]  /*11ec0*/  MUFU.EX2 R68, R68 ;  /* 0x0000004400447308 */ /* 0x000f220000000800 */
[----:B---3--:R-:W-:Y:S01]  /*11ed0*/  F2FP.BF16.F32.PACK_AB R35, R178, R171 ;  /* 0x000000abb223723e */ /* 0x008fe200000010ff */
[----:B------:R-:W-:-:S04]  /*11ee0*/  FADD.FTZ R123, R123, R130 ;  /* 0x000000827b7b7221 */ /* 0x000fc80000010000 */
[----:B------:R-:W-:Y:S02]  /*11ef0*/  FADD.FTZ R140, R140, R123 ;  /* 0x0000007b8c8c7221 */ /* 0x000fe40000010000 */
[----:B-1----:R-:W-:Y:S01]  /*11f00*/  HMMA.16816.F32.BF16 R16, R32, R24, R16 ;  /* 0x000000182010723c */ /* 0x002fe20000041810 */
        /* <DEDUP_REMOVED lines=10> */
[----:B------:R-:W5:Y:S01]  /*11fb0*/  LDSM.16.MT88.4 R32, [R198+0x8000] ;  /* 0x00800000c620783b */ /* 0x000f620000004200 */
[----:B----4-:R-:W-:Y:S01]  /*11fc0*/  F2FP.BF16.F32.PACK_AB R20, R68, R71 ;  /* 0x000000474414723e */ /* 0x010fe200000010ff */
[----:B------:R-:W-:-:S04]  /*11fd0*/  FADD.FTZ R180, R139, R180 ;  /* 0x000000b48bb47221 */ /* 0x000fc80000010000 */
        /* <DEDUP_REMOVED lines=10> */
[----:B------:R-:W-:Y:S01]  /*12080*/  FADD.FTZ R208, R208, R169 ;  /* 0x000000a9d0d07221 */ /* 0x000fe20000010000 */
[----:B------:R-:W-:Y:S01]  /*12090*/  FFMA.FTZ R169, R57, UR13, -R84 ;  /* 0x0000000d39a97c23 */ /* 0x000fe20008010854 */
[----:B------:R-:W-:Y:S02]  /*120a0*/  MUFU.EX2 R67, R67 ;  /* 0x0000004300437308 */ /* 0x000fe40000000800 */
[----:B------:R-:W-:-:S04]  /*120b0*/  FADD.FTZ R181, R181, R208 ;  /* 0x000000d0b5b57221 */ /* 0x000fc80000010000 */
[----:B------:R-:W-:Y:S02]  /*120c0*/  FADD.FTZ R214, R214, R181 ;  /* 0x000000b5d6d67221 */ /* 0x000fe40000010000 */
[----:B------:R-:W4:Y:S01]  /*120d0*/  MUFU.EX2 R64, R64 ;  /* 0x0000004000407308 */ /* 0x000f220000000800 */
[----:B---3--:R-:W-:Y:S01]  /*120e0*/  F2FP.BF16.F32.PACK_AB R23, R38, R37 ;  /* 0x000000252617723e */ /* 0x008fe200000010ff */
[----:B------:R-:W-:-:S04]  /*120f0*/  FADD.FTZ R183, R183, R214 ;  /* 0x000000d6b7b77221 */ /* 0x000fc80000010000 */
[----:B------:R-:W-:Y:S02]  /*12100*/  FADD.FTZ R222, R222, R183 ;  /* 0x000000b7dede7221 */ /* 0x000fe40000010000 */
[----:B------:R-:W-:Y:S01]  /*12110*/  MUFU.EX2 R65, R65 ;  /* 0x0000004100417308 */ /* 0x000fe20000000800 */
[----:B--2---:R-:W-:Y:S01]  /*12120*/  HMMA.16816.F32.BF16 R16, R20, R4, R16 ;  /* 0x000000041410723c */ /* 0x004fe20000041810 */
[----:B------:R-:W-:-:S04]  /*12130*/  FADD.FTZ R185, R185, R222 ;  /* 0x000000deb9b97221 */ /* 0x000fc80000010000 */
[----:B------:R-:W-:Y:S01]  /*12140*/  FADD.FTZ R226, R226, R185 ;  /* 0x000000b9e2e27221 */ /* 0x000fe20000010000 */
[----:B-1----:R-:W-:Y:S01]  /*12150*/  HMMA.16816.F32.BF16 R8, R20, R24, R8 ;  /* 0x000000181408723c */ /* 0x002fe20000041808 */
[----:B------:R-:W1:Y:S02]  /*12160*/  MUFU.EX2 R62, R62 ;  /* 0x0000003e003e7308 */ /* 0x000e640000000800 */
[----:B------:R-:W-:-:S03]  /*12170*/  FADD.FTZ R187, R187, R226 ;  /* 0x000000e2bbbb7221 */ /* 0x000fc60000010000 */
[C---:B------:R-:W-:Y:S01]  /*12180*/  HMMA.16816.F32.BF16 R28, R20.reuse, R26, R28 ;  /* 0x0000001a141c723c */ /* 0x040fe2000004181c */
[----:B----4-:R-:W-:Y:S01]  /*12190*/  F2FP.BF16.F32.PACK_AB R24, R64, R67 ;  /* 0x000000434018723e */ /* 0x010fe200000010ff */
[----:B------:R-:W-:Y:S01]  /*121a0*/  FADD.FTZ R224, R224, R187 ;  /* 0x000000bbe0e07221 */ /* 0x000fe20000010000 */
[----:B------:R-:W-:Y:S01]  /*121b0*/  MUFU.EX2 R39, R39 ;  /* 0x0000002700277308 */ /* 0x000fe20000000800 */
[----:B------:R-:W-:Y:S02]  /*121c0*/  LDSM.16.MT88.4 R184, [R198+0x8c00] ;  /* 0x008c0000c6b8783b */ /* 0x000fe40000004200 */
[----:B------:R-:W-:Y:S01]  /*121d0*/  HMMA.16816.F32.BF16 R12, R20, R6, R12 ;  /* 0x00000006140c723c */ /* 0x000fe2000004180c */
[----:B------:R-:W-:Y:S01]  /*121e0*/  FADD.FTZ R189, R189, R224 ;  /* 0x000000e0bdbd7221 */ /* 0x000fe20000010000 */
[----:B------:R-:W2:Y:S03]  /*121f0*/  LDSM.16.MT88.4 R4, [R197+0x8000] ;  /* 0x00800000c504783b */ /* 0x000ea60000004200 */
[----:B------:R-:W3:Y:S01]  /*12200*/  MUFU.EX2 R42, R42 ;  /* 0x0000002a002a7308 */ /* 0x000ee20000000800 */
[----:B-1----:R-:W-:Y:S01]  /*12210*/  F2FP.BF16.F32.PACK_AB R26, R62, R65 ;  /* 0x000000413e1a723e */ /* 0x002fe200000010ff */
[----:B------:R-:W1:Y:S01]  /*12220*/  LDSM.16.MT88.4 R20, [R198+0x8400] ;  /* 0x00840000c614783b */ /* 0x000e620000004200 */
[----:B------:R-:W-:-:S04]  /*12230*/  FADD.FTZ R216, R216, R189 ;  /* 0x000000bdd8d87221 */ /* 0x000fc80000010000 */
[----:B------:R-:W-:Y:S01]  /*12240*/  FADD.FTZ R191, R191, R216 ;  /* 0x000000d8bfbf7221 */ /* 0x000fe20000010000 */
[----:B------:R-:W-:Y:S03]  /*12250*/  MUFU.EX2 R43, R43 ;  /* 0x0000002b002b7308 */ /* 0x000fe60000000800 */
[----:B------:R-:W-:-:S04]  /*12260*/  FADD.FTZ R200, R200, R191 ;  /* 0x000000bfc8c87221 */ /* 0x000fc80000010000 */
[----:B------:R-:W-:Y:S01]  /*12270*/  FADD.FTZ R171, R171, R200 ;  /* 0x000000c8abab7221 */ /* 0x000fe20000010000 */
[----:B------:R-:W4:Y:S01]  /*12280*/  MUFU.EX2 R102, R102 ;  /* 0x0000006600667308 */ /* 0x000f220000000800 */
[----:B---3--:R-:W-:Y:S02]  /*12290*/  F2FP.BF16.F32.PACK_AB R25, R42, R39 ;  /* 0x000000272a19723e */ /* 0x008fe400000010ff */
[----:B------:R-:W-:Y:S01]  /*122a0*/  FADD.FTZ R178, R178, R171 ;  /* 0x000000abb2b27221 */ /* 0x000fe20000010000 */
[----:B------:R-:W-:-:S03]  /*122b0*/  FFMA.FTZ R171, R49, UR13, -R61 ;  /* 0x0000000d31ab7c23 */ /* 0x000fc6000801083d */
[----:B------:R-:W-:Y:S01]  /*122c0*/  FADD.FTZ R141, R141, R178 ;  /* 0x000000b28d8d7221 */ /* 0x000fe20000010000 */
[----:B------:R-:W-:Y:S01]  /*122d0*/  MUFU.EX2 R63, R63 ;  /* 0x0000003f003f7308 */ /* 0x000fe20000000800 */
[----:B------:R-:W-:Y:S02]  /*122e0*/  LDSM.16.MT88.4 R176, [R197+0x8c00] ;  /* 0x008c0000c5b0783b */ /* 0x000fe40000004200 */
[----:B------:R-:W-:-:S04]  /*122f0*/  FADD.FTZ R40, R40, R141 ;  /* 0x0000008d28287221 */ /* 0x000fc80000010000 */
[----:B------:R-:W-:Y:S01]  /*12300*/  FADD.FTZ R37, R37, R40 ;  /* 0x0000002825257221 */ /* 0x000fe20000010000 */
[----:B------:R-:W3:Y:S01]  /*12310*/  MUFU.EX2 R60, R60 ;  /* 0x0000003c003c7308 */ /* 0x000ee20000000800 */
[----:B----4-:R-:W-:Y:S02]  /*12320*/  F2FP.BF16.F32.PACK_AB R27, R102, R43 ;  /* 0x0000002b661b723e */ /* 0x010fe400000010ff */
        /* <DEDUP_REMOVED lines=8> */
[----:B------:R-:W4:Y:S02]  /*123b0*/  MUFU.EX2 R48, R48 ;  /* 0x0000003000307308 */ /* 0x000f240000000800 */
[----:B------:R-:W-:Y:S01]  /*123c0*/  FADD.FTZ R32, R87, R32 ;  /* 0x0000002057207221 */ /* 0x000fe20000010000 */
[C---:B--2---:R-:W-:Y:S01]  /*123d0*/  HMMA.16816.F32.BF16 R8, R24.reuse, R4, R8 ;  /* 0x000000041808723c */ /* 0x044fe20000041808 */
[----:B------:R-:W-:Y:S02]  /*123e0*/  FADD.FTZ R43, R102, R43 ;  /* 0x0000002b662b7221 */ /* 0x000fe40000010000 */
[----:B------:R-:W-:Y:S02]  /*123f0*/  FADD.FTZ R85, R85, R32 ;  /* 0x0000002055557221 */ /* 0x000fe40000010000 */
[----:B------:R-:W-:Y:S01]  /*12400*/  MUFU.EX2 R94, R96 ;  /* 0x00000060005e7308 */ /* 0x000fe20000000800 */
[----:B------:R-:W2:Y:S01]  /*12410*/  LDSM.16.MT88.4 R32, [R197+0x8400] ;  /* 0x00840000c520783b */ /* 0x000ea20000004200 */
[----:B------:R-:W-:Y:S01]  /*12420*/  FADD.FTZ R82, R82, R85 ;  /* 0x0000005552527221 */ /* 0x000fe20000010000 */
[----:B------:R-:W-:Y:S01]  /*12430*/  HMMA.16816.F32.BF16 R28, R24, R6, R28 ;  /* 0x00000006181c723c */ /* 0x000fe2000004181c */
[----:B---3--:R-:W-:Y:S01]  /*12440*/  F2FP.BF16.F32.PACK_AB R4, R60, R63 ;  /* 0x0000003f3c04723e */ /* 0x008fe200000010ff */
[----:B------:R-:W3:Y:S01]  /*12450*/  LDSM.16.MT88.4 R24, [R198+0x8800] ;  /* 0x00880000c618783b */ /* 0x000ee20000004200 */
[----:B------:R-:W-:-:S02]  /*12460*/  FADD.FTZ R83, R83, R82 ;  /* 0x0000005253537221 */ /* 0x000fc40000010000 */
[----:B------:R-:W5:Y:S02]  /*12470*/  MUFU.EX2 R91, R95 ;  /* 0x0000005f005b7308 */ /* 0x000f640000000800 */
[----:B------:R-:W-:Y:S01]  /*12480*/  FADD.FTZ R80, R80, R83 ;  /* 0x0000005350507221 */ /* 0x000fe20000010000 */
[----:B----4-:R-:W-:-:S03]  /*12490*/  F2FP.BF16.F32.PACK_AB R6, R48, R59 ;  /* 0x0000003b3006723e */ /* 0x010fc600000010ff */
[----:B------:R-:W-:Y:S02]  /*124a0*/  FADD.FTZ R81, R81, R80 ;  /* 0x0000005051517221 */ /* 0x000fe40000010000 */
[----:B------:R-:W-:Y:S02]  /*124b0*/  MUFU.EX2 R88, R88 ;  /* 0x0000005800587308 */ /* 0x000fe40000000800 */
[----:B------:R-:W-:-:S04]  /*124c0*/  FADD.FTZ R78, R78, R81 ;  /* 0x000000514e4e7221 */ /* 0x000fc80000010000 */
[----:B------:R-:W-:Y:S02]  /*124d0*/  FADD.FTZ R79, R79, R78 ;  /* 0x0000004e4f4f7221 */ /* 0x000fe40000010000 */
[----:B------:R-:W4:Y:S01]  /*124e0*/  MUFU.EX2 R89, R86 ;  /* 0x0000005600597308 */ /* 0x000f220000000800 */
        /* <DEDUP_REMOVED lines=9> */
[----:B----4-:R-:W-:Y:S01]  /*12580*/  F2FP.BF16.F32.PACK_AB R7, R89, R88 ;  /* 0x000000585907723e */ /* 0x010fe200000010ff */
[----:B------:R-:W-:Y:S01]  /*12590*/  FADD.FTZ R72, R72, R75 ;  /* 0x0000004b48487221 */ /* 0x000fe20000010000 */
[----:B------:R-:W-:-:S03]  /*125a0*/  FADD.FTZ R88, R88, R91 ;  /* 0x0000005b58587221 */ /* 0x000fc60000010000 */
[----:B------:R-:W-:Y:S01]  /*125b0*/  FADD.FTZ R73, R73, R72 ;  /* 0x0000004849497221 */ /* 0x000fe20000010000 */
[----:B------:R-:W-:Y:S01]  /*125c0*/  FADD.FTZ R89, R89, R88 ;  /* 0x0000005859597221 */ /* 0x000fe20000010000 */
[----:B-1----:R-:W-:Y:S01]  /*125d0*/  HMMA.16816.F32.BF16 R16, R4, R20, R16 ;  /* 0x000000140410723c */ /* 0x002fe20000041810 */
[----:B------:R-:W-:Y:S01]  /*125e0*/  MUFU.EX2 R45, R45 ;  /* 0x0000002d002d7308 */ /* 0x000fe20000000800 */
[----:B------:R-:W-:-:S04]  /*125f0*/  FADD.FTZ R70, R70, R73 ;  /* 0x0000004946467221 */ /* 0x000fc80000010000 */
[----:B------:R-:W-:Y:S01]  /*12600*/  FADD.FTZ R71, R71, R70 ;  /* 0x0000004647477221 */ /* 0x000fe20000010000 */
[----:B------:R-:W-:Y:S01]  /*12610*/  HMMA.16816.F32.BF16 R12, R4, R22, R12 ;  /* 0x00000016040c723c */ /* 0x000fe2000004180c */
[----:B------:R-:W1:Y:S01]  /*12620*/  LDSM.16.MT88.4 R20, [R197+0x8800] ;  /* 0x00880000c514783b */ /* 0x000e620000004200 */
[----:B------:R-:W4:Y:S01]  /*12630*/  MUFU.EX2 R44, R44 ;  /* 0x0000002c002c7308 */ /* 0x000f220000000800 */
[----:B------:R-:W-:-:S03]  /*12640*/  FADD.FTZ R68, R68, R71 ;  /* 0x0000004744447221 */ /* 0x000fc60000010000 */
[----:B--2---:R-:W-:Y:S01]  /*12650*/  HMMA.16816.F32.BF16 R8, R4, R32, R8 ;  /* 0x000000200408723c */ /* 0x004fe20000041808 */
[----:B------:R-:W-:-:S03]  /*12660*/  FADD.FTZ R69, R69, R68 ;  /* 0x0000004445457221 */ /* 0x000fc60000010000 */
[----:B------:R-:W-:Y:S01]  /*12670*/  MUFU.EX2 R56, R56 ;  /* 0x0000003800387308 */ /* 0x000fe20000000800 */
[----:B------:R-:W-:Y:S01]  /*12680*/  FADD.FTZ R66, R66, R69 ;  /* 0x0000004542427221 */ /* 0x000fe20000010000 */
[----:B------:R-:W-:Y:S01]  /*12690*/  HMMA.16816.F32.BF16 R28, R4, R34, R28 ;  /* 0x00000022041c723c */ /* 0x000fe2000004181c */
[--C-:B------:R-:W-:Y:S01]  /*126a0*/  FFMA.FTZ R32, R52, UR13, -R61.reuse ;  /* 0x0000000d34207c23 */ /* 0x100fe2000801083d */
[----:B------:R-:W-:Y:S01]  /*126b0*/  FFMA.FTZ R33, R51, UR13, -R61 ;  /* 0x0000000d33217c23 */ /* 0x000fe2000801083d */
[----:B------:R-:W-:-:S03]  /*126c0*/  FADD.FTZ R67, R67, R66 ;  /* 0x0000004243437221 */ /* 0x000fc60000010000 */
[----:B------:R-:W2:Y:S01]  /*126d0*/  MUFU.EX2 R55, R55 ;  /* 0x0000003700377308 */ /* 0x000ea20000000800 */
[----:B------:R-:W-:Y:S01]  /*126e0*/  FADD.FTZ R64, R64, R67 ;  /* 0x0000004340407221 */ /* 0x000fe20000010000 */
[----:B-----5:R-:W-:Y:S02]  /*126f0*/  F2FP.BF16.F32.PACK_AB R4, R46, R47 ;  /* 0x0000002f2e04723e */ /* 0x020fe400000010ff */
[----:B----4-:R-:W-:Y:S01]  /*12700*/  F2FP.BF16.F32.PACK_AB R6, R44, R45 ;  /* 0x0000002d2c06723e */ /* 0x010fe200000010ff */
[----:B------:R-:W-:-:S03]  /*12710*/  FADD.FTZ R65, R65, R64 ;  /* 0x0000004041417221 */ /* 0x000fc60000010000 */
[----:B------:R-:W-:Y:S01]  /*12720*/  MUFU.EX2 R54, R54 ;  /* 0x0000003600367308 */ /* 0x000fe20000000800 */
[----:B------:R-:W-:-:S04]  /*12730*/  FADD.FTZ R62, R62, R65 ;  /* 0x000000413e3e7221 */ /* 0x000fc80000010000 */
[----:B------:R-:W-:-:S03]  /*12740*/  FADD.FTZ R63, R63, R62 ;  /* 0x0000003e3f3f7221 */ /* 0x000fc60000010000 */
[----:B------:R-:W4:Y:S01]  /*12750*/  MUFU.EX2 R53, R53 ;  /* 0x0000003500357308 */ /* 0x000f220000000800 */
[----:B--2---:R-:W-:Y:S01]  /*12760*/  F2FP.BF16.F32.PACK_AB R5, R55, R56 ;  /* 0x000000383705723e */ /* 0x004fe200000010ff */
[----:B------:R-:W-:Y:S01]  /*12770*/  FADD.FTZ R60, R60, R63 ;  /* 0x0000003f3c3c7221 */ /* 0x000fe20000010000 */
[----:B------:R-:W-:-:S03]  /*12780*/  FADD.FTZ R56, R56, R89 ;  /* 0x0000005938387221 */ /* 0x000fc60000010000 */
[----:B------:R-:W-:Y:S01]  /*12790*/  FADD.FTZ R59, R59, R60 ;  /* 0x0000003c3b3b7221 */ /* 0x000fe20000010000 */
[----:B------:R-:W-:Y:S01]  /*127a0*/  FADD.FTZ R55, R55, R56 ;  /* 0x0000003837377221 */ /* 0x000fe20000010000 */
[----:B------:R-:W-:Y:S02]  /*127b0*/  MUFU.EX2 R36, R36 ;  /* 0x0000002400247308 */ /* 0x000fe40000000800 */
[----:B------:R-:W-:-:S04]  /*127c0*/  FADD.FTZ R48, R48, R59 ;  /* 0x0000003b30307221 */ /* 0x000fc80000010000 */
[----:B------:R-:W-:Y:S02]  /*127d0*/  FADD.FTZ R47, R47, R48 ;  /* 0x000000302f2f7221 */ /* 0x000fe40000010000 */
[----:B------:R-:W2:Y:S01]  /*127e0*/  MUFU.EX2 R41, R41 ;  /* 0x0000002900297308 */ /* 0x000ea20000000800 */
[----:B----4-:R-:W-:Y:S01]  /*127f0*/  F2FP.BF16.F32.PACK_AB R7, R53, R54 ;  /* 0x000000363507723e */ /* 0x010fe200000010ff */
[----:B------:R-:W-:Y:S01]  /*12800*/  FADD.FTZ R46, R46, R47 ;  /* 0x0000002f2e2e7221 */ /* 0x000fe20000010000 */
[----:B------:R-:W-:-:S03]  /*12810*/  FADD.FTZ R54, R54, R55 ;  /* 0x0000003736367221 */ /* 0x000fc60000010000 */
[----:B------:R-:W-:Y:S01]  /*12820*/  FADD.FTZ R45, R45, R46 ;  /* 0x0000002e2d2d7221 */ /* 0x000fe20000010000 */
[----:B------:R-:W-:Y:S01]  /*12830*/  FADD.FTZ R53, R53, R54 ;  /* 0x0000003635357221 */ /* 0x000fe20000010000 */
[----:B---3--:R-:W-:Y:S01]  /*12840*/  HMMA.16816.F32.BF16 R16, R4, R24, R16 ;  /* 0x000000180410723c */ /* 0x008fe20000041810 */
[----:B------:R-:W-:Y:S01]  /*12850*/  MUFU.EX2 R32, R32 ;  /* 0x0000002000207308 */ /* 0x000fe20000000800 */
[----:B------:R-:W-:-:S04]  /*12860*/  FADD.FTZ R45, R44, R45 ;  /* 0x0000002d2c2d7221 */ /* 0x000fc80000010000 */
[C---:B-1----:R-:W-:Y:S01]  /*12870*/  HMMA.16816.F32.BF16 R8, R4.reuse, R20, R8 ;  /* 0x000000140408723c */ /* 0x042fe20000041808 */
[----:B------:R-:W-:Y:S02]  /*12880*/  FFMA.FTZ R24, R50, UR13, -R61 ;  /* 0x0000000d32187c23 */ /* 0x000fe4000801083d */
        /* <DEDUP_REMOVED lines=30> */
[----:B------:R-:W-:-:S04]  /*12a70*/  USHF.L.U32 UR4, UR9, 0x8, URZ ;  /* 0x0000000809047899 */ /* 0x000fc8000800063f */
        /* <DEDUP_REMOVED lines=20> */
[----:B------:R-:W-:Y:S01]  /*12bc0*/  LOP3.LUT R6, R5, UR12, RZ, 0x3c, !PT ;  /* 0x0000000c05067c12 */ /* 0x000fe2000f8e3cff */
[----:B------:R-:W-:Y:S01]  /*12bd0*/  ULDC.64 UR12, c[0x0][0x250] ;  /* 0x00009400000c7ab9 */ /* 0x000fe20000000a00 */
        /* <DEDUP_REMOVED lines=23> */
[----:B------:R-:W-:Y:S01]  /*12d50*/  IADD3 R8, R9, -R6, RZ ;  /* 0x8000000609087210 */ /* 0x000fe20007ffe0ff */
[----:B------:R-:W-:-:S04]  /*12d60*/  IMAD.U32 R9, RZ, RZ, UR12 ;  /* 0x0000000cff097e24 */ /* 0x000fc8000f8e00ff */
[----:B------:R-:W-:-:S04]  /*12d70*/  IMAD R8, R8, R5, -0x100 ;  /* 0xffffff0008087424 */ /* 0x000fc800078e0205 */
[----:B------:R-:W-:Y:S01]  /*12d80*/  IMAD.WIDE.U32 R10, R8, R9, RZ ;  /* 0x00000009080a7225 */ /* 0x000fe200078e00ff */
[----:B------:R-:W-:-:S05]  /*12d90*/  SHF.R.S32.HI R6, RZ, 0x1f, R8 ;  /* 0x0000001fff067819 */ /* 0x000fca0000011408 */
[----:B------:R-:W-:-:S04]  /*12da0*/  IMAD R5, R6, R9, RZ ;  /* 0x0000000906057224 */ /* 0x000fc800078e02ff */
[----:B------:R-:W-:Y:S01]  /*12db0*/  IMAD R5, R8, UR13, R5 ;  /* 0x0000000d08057c24 */ /* 0x000fe2000f8e0205 */
[----:B------:R-:W-:-:S03]  /*12dc0*/  ULDC.64 UR12, c[0x0][0x238] ;  /* 0x00008e00000c7ab9 */ /* 0x000fc60000000a00 */
        /* <DEDUP_REMOVED lines=9> */
.L_x_2259:
[----:B------:R-:W1:Y:S02]  /*12e60*/  LDC R9, c[0x0][0x250] ;  /* 0x00009400ff097b82 */ /* 0x000e640000000800 */
[----:B-1----:R-:W-:-:S05]  /*12e70*/  IMAD.SHL.U32 R8, R9, 0x100, RZ ;  /* 0x0000010009087824 */ /* 0x002fca00078e00ff */
[----:B------:R-:W-:-:S04]  /*12e80*/  IADD3 R8, -R8, RZ, RZ ;  /* 0x000000ff08087210 */ /* 0x000fc80007ffe1ff */
[----:B------:R-:W-:-:S07]  /*12e90*/  SHF.R.S32.HI R11, RZ, 0x1f, R8 ;  /* 0x0000001fff0b7819 */ /* 0x000fce0000011408 */
.L_x_2260:
[----:B------:R-:W-:Y:S01]  /*12ea0*/  ULDC UR4, c[0x0][0x2d0] ;  /* 0x0000b40000047ab9 */ /* 0x000fe20000000800 */
[----:B------:R-:W-:Y:S01]  /*12eb0*/  LEA R204, P0, R8, R204, 0x1 ;  /* 0x000000cc08cc7211 */ /* 0x000fe200078008ff */
[----:B------:R-:W-:Y:S01]  /*12ec0*/  UISETP.GE.AND UP0, UPT, UR22, 0x3, UPT ;  /* 0x000000031600788c */ /* 0x000fe2000bf06270 */
[----:B------:R-:W-:Y:S01]  /*12ed0*/  ISETP.GE.AND P1, PT, R148, UR4, PT ;  /* 0x0000000494007c0c */ /* 0x000fe2000bf26270 */
[----:B------:R-:W-:Y:S01]  /*12ee0*/  USHF.L.U32 UR4, UR9, 0x8, URZ ;  /* 0x0000000809047899 */ /* 0x000fe2000800063f */
[----:B------:R-:W-:-:S05]  /*12ef0*/  LEA.HI.X R205, R8, R205, R11, 0x1, P0 ;  /* 0x000000cd08cd7211 */ /* 0x000fca00000f0c0b */
[----:B------:R-:W-:Y:S02]  /*12f00*/  IMAD.U32 R219, RZ, RZ, UR4 ;  /* 0x00000004ffdb7e24 */ /* 0x000fe4000f8e00ff */
[----:B------:R-:W-:Y:S02]  /*12f10*/  IMAD.U32 R217, RZ, RZ, UR4 ;  /* 0x00000004ffd97e24 */ /* 0x000fe4000f8e00ff */
[----:B------:R-:W-:Y:S02]  /*12f20*/  IMAD.U32 R216, RZ, RZ, UR4 ;  /* 0x00000004ffd87e24 */ /* 0x000fe4000f8e00ff */
[----:B------:R-:W1:Y:S01]  /*12f30*/  @!P1 LDC R118, c[0x0][0x254] ;  /* 0x00009500ff769b82 */ /* 0x000e620000000800 */
[CC--:B------:R-:W-:Y:S01]  /*12f40*/  @!P1 IADD3 R5, P2, P0, R8.reuse, R120.reuse, R175 ;  /* 0x0000007808059210 */ /* 0x0c0fe2000785e0af */
[----:B------:R-:W-:Y:S01]  /*12f50*/  @P1 STS [R196+0x5000], RZ ;  /* 0x005000ffc4001388 */ /* 0x000fe20000000800 */
[----:B------:R-:W-:Y:S02]  /*12f60*/  @!P1 IMAD.MOV.U32 R20, RZ, RZ, R120 ;  /* 0x000000ffff149224 */ /* 0x000fe400078e0078 */
[----:B------:R-:W-:Y:S01]  /*12f70*/  @!P1 IADD3.X R4, R11, R119, R174, P2, P0 ;  /* 0x000000770b049210 */ /* 0x000fe200017e04ae */
[----:B------:R-:W-:Y:S01]  /*12f80*/  @P1 STS [R196+0x5004], RZ ;  /* 0x005004ffc4001388 */ /* 0x000fe20000000800 */
[----:B------:R-:W-:Y:S01]  /*12f90*/  @!P1 LEA R16, P2, R5, UR10, 0x1 ;  /* 0x0000000a05109c11 */ /* 0x000fe2000f8408ff */
[----:B------:R-:W2:Y:S01]  /*12fa0*/  @!P1 LDC R10, c[0x0][0x254] ;  /* 0x00009500ff0a9b82 */ /* 0x000ea20000000800 */
[----:B------:R-:W-:Y:S01]  /*12fb0*/  @!P1 LEA R13, P0, R9, R120, 0x6 ;  /* 0x00000078090d9211 */ /* 0x000fe200078030ff */
[----:B------:R-:W-:Y:S01]  /*12fc0*/  @P1 STS.64 [R196+0x5008], RZ ;  /* 0x005008ffc4001388 */ /* 0x000fe20000000a00 */
[----:B------:R-:W-:Y:S01]  /*12fd0*/  @!P1 LEA.HI.X R17, R5, UR11, R4, 0x1, P2 ;  /* 0x0000000b05119c11 */ /* 0x000fe200090f0c04 */
[--C-:B------:R-:W-:Y:S01]  /*12fe0*/  @!P1 IMAD.MOV.U32 R21, RZ, RZ, R119.reuse ;  /* 0x000000ffff159224 */ /* 0x100fe200078e0077 */
[----:B------:R-:W-:Y:S01]  /*12ff0*/  @!P1 IADD3 R13, P2, R8, R13, RZ ;  /* 0x0000000d080d9210 */ /* 0x000fe20007f5e0ff */
[----:B------:R-:W-:Y:S01]  /*13000*/  @!PT LDS RZ, [RZ] ;  /* 0x00000000fffff984 */ /* 0x000fe20000000800 */
[----:B------:R-:W-:Y:S01]  /*13010*/  @!PT LDS RZ, [RZ] ;  /* 0x00000000fffff984 */ /* 0x000fe20000000800 */
[----:B------:R-:W-:Y:S01]  /*13020*/  @!PT LDS RZ, [RZ] ;  /* 0x00000000fffff984 */ /* 0x000fe20000000800 */
[----:B------:R-:W-:Y:S01]  /*13030*/  @!P1 LDGSTS.E.BYPASS.LTC128B.128 [R196+0x5000], desc[UR6][R204.64] ;  /* 0x05000000ccc49fae */ /* 0x000fe2000b901d46 */
[----:B------:R-:W-:Y:S01]  /*13040*/  @!P1 IMAD.MOV.U32 R18, RZ, RZ, R120 ;  /* 0x000000ffff129224 */ /* 0x000fe200078e0078 */
[----:B------:R-:W3:Y:S01]  /*13050*/  @!P1 LDC R7, c[0x0][0x254] ;  /* 0x00009500ff079b82 */ /* 0x000ee20000000800 */
[----:B------:R-:W-:Y:S01]  /*13060*/  @!P1 IMAD.MOV.U32 R19, RZ, RZ, R119 ;  /* 0x000000ffff139224 */ /* 0x000fe200078e0077 */
[----:B------:R-:W-:Y:S01]  /*13070*/  @P1 STS.128 [R196+0x5800], RZ ;  /* 0x005800ffc4001388 */ /* 0x000fe20000000c00 */
[----:B------:R-:W-:-:S03]  /*13080*/  @!P1 IMAD.WIDE.U32 R20, R9, 0xa0, R20 ;  /* 0x000000a009149825 */ /* 0x000fc600078e0014 */
[----:B------:R-:W-:Y:S01]  /*13090*/  @!PT LDS RZ, [RZ] ;  /* 0x00000000fffff984 */ /* 0x000fe20000000800 */
[----:B------:R-:W-:Y:S01]  /*130a0*/  @!PT LDS RZ, [RZ] ;  /* 0x00000000fffff984 */ /* 0x000fe20000000800 */
[----:B------:R-:W-:Y:S01]  /*130b0*/  @!PT LDS RZ, [RZ] ;  /* 0x00000000fffff984 */ /* 0x000fe20000000800 */
[----:B------:R4:W-:Y:S01]  /*130c0*/  @!P1 LDGSTS.E.BYPASS.LTC128B.128 [R196+0x5800], desc[UR6][R16.64] ;  /* 0x0580000010c49fae */ /* 0x0009e2000b901d46 */
[C---:B------:R-:W-:Y:S01]  /*130d0*/  @!P1 IMAD.WIDE.U32 R18, R9.reuse, 0xc0, R18 ;  /* 0x000000c009129825 */ /* 0x040fe200078e0012 */
[----:B-1----:R-:W-:Y:S01]  /*130e0*/  @!P1 LEA.HI.X R12, R9, R119, R118, 0x6, P0 ;  /* 0x00000077090c9211 */ /* 0x002fe200000f3476 */
[----:B------:R-:W1:Y:S01]  /*130f0*/  @!P1 LDC R6, c[0x0][0x254] ;  /* 0x00009500ff069b82 */ /* 0x000e620000000800 */
[----:B------:R-:W-:Y:S01]  /*13100*/  @!P1 LEA R22, P0, R13, UR10, 0x1 ;  /* 0x0000000a0d169c11 */ /* 0x000fe2000f8008ff */
[----:B------:R-:W-:Y:S01]  /*13110*/  @!P1 IMAD.MOV.U32 R118, RZ, RZ, R120 ;  /* 0x000000ffff769224 */ /* 0x000fe200078e0078 */
[----:B------:R-:W-:Y:S01]  /*13120*/  @P1 STS.128 [R196+0x6000], RZ ;  /* 0x006000ffc4001388 */ /* 0x000fe20000000c00 */
[----:B------:R-:W-:Y:S02]  /*13130*/  @!P1 IMAD.X R12, R11, 0x1, R12, P2 ;  /* 0x000000010b0c9824 */ /* 0x000fe400010e060c */
[----:B------:R-:W-:Y:S02]  /*13140*/  @!P1 IMAD.WIDE.U32 R14, R9, 0x60, R118 ;  /* 0x00000060090e9825 */ /* 0x000fe400078e0076 */
[----:B------:R-:W5:Y:S01]  /*13150*/  @!P1 LDC R5, c[0x0][0x254] ;  /* 0x00009500ff059b82 */ /* 0x000f620000000800 */
[----:B------:R-:W-:Y:S01]  /*13160*/  @!P1 LEA.HI.X R23, R13, UR11, R12, 0x1, P0 ;  /* 0x0000000b0d179c11 */ /* 0x000fe200080f0c0c */
[----:B--2---:R-:W-:Y:S01]  /*13170*/  @!P1 IMAD R10, R10, 0x60, RZ ;  /* 0x000000600a0a9824 */ /* 0x004fe200078e02ff */
[----:B------:R-:W-:Y:S01]  /*13180*/  @!P1 IADD3 R13, P0, R8, R14, RZ ;  /* 0x0000000e080d9210 */ /* 0x000fe20007f1e0ff */
[----:B------:R-:W-:-:S02]  /*13190*/  IMAD.U32 R250, RZ, RZ, UR4 ;  /* 0x00000004fffa7e24 */ /* 0x000fc4000f8e00ff */
[----:B------:R-:W-:Y:S01]  /*131a0*/  @!PT LDS RZ, [RZ] ;  /* 0x00000000fffff984 */ /* 0x000fe20000000800 */
[----:B------:R-:W-:Y:S01]  /*131b0*/  @!PT LDS RZ, [RZ] ;  /* 0x00000000fffff984 */ /* 0x000fe20000000800 */
[----:B------:R-:W-:Y:S01]  /*131c0*/  @!PT LDS RZ, [RZ] ;  /* 0x00000000fffff984 */ /* 0x000fe20000000800 */
[----:B------:R2:W-:Y:S01]  /*131d0*/  @!P1 LDGSTS.E.BYPASS.LTC128B.128 [R196+0x6000], desc[UR6][R22.64] ;  /* 0x0600000016c49fae */ /* 0x0005e2000b901d46 */
[----:B------:R-:W-:Y:S01]  /*131e0*/  @!P1 IADD3.X R10, R11, R15, R10, P0, !PT ;  /* 0x0000000f0b0a9210 */ /* 0x000fe200007fe40a */
[----:B------:R-:W2:Y:S01]  /*131f0*/  @!P1 LDC R4, c[0x0][0x254] ;  /* 0x00009500ff049b82 */ /* 0x000ea20000000800 */
[C---:B------:R-:W-:Y:S01]  /*13200*/  @!P1 LEA R14, P0, R13.reuse, UR10, 0x1 ;  /* 0x0000000a0d0e9c11 */ /* 0x040fe2000f8008ff */
[----:B------:R-:W-:Y:S01]  /*13210*/  @P1 STS.128 [R196+0x6800], RZ ;  /* 0x006800ffc4001388 */ /* 0x000fe20000000c00 */
[----:B------:R-:W-:Y:S02]  /*13220*/  IMAD.U32 R248, RZ, RZ, UR4 ;  /* 0x00000004fff87e24 */ /* 0x000fe4000f8e00ff */
[----:B------:R-:W-:Y:S01]  /*13230*/  @!P1 LEA.HI.X R15, R13, UR11, R10, 0x1, P0 ;  /* 0x0000000b0d0f9c11 */ /* 0x000fe200080f0c0a */
[----:B------:R-:W-:Y:S01]  /*13240*/  IMAD.U32 R246, RZ, RZ, UR4 ;  /* 0x00000004fff67e24 */ /* 0x000fe2000f8e00ff */
[----:B------:R-:W-:Y:S01]  /*13250*/  @!P1 LEA R13, P0, R9, R120, 0x7 ;  /* 0x00000078090d9211 */ /* 0x000fe200078038ff */
[----:B----4-:R-:W-:-:S02]  /*13260*/  @!P1 IMAD.MOV.U32 R16, RZ, RZ, R120 ;  /* 0x000000ffff109224 */ /* 0x010fc400078e0078 */
[----:B------:R-:W-:Y:S01]  /*13270*/  @!P1 IMAD.MOV.U32 R17, RZ, RZ, R119 ;  /* 0x000000ffff119224 */ /* 0x000fe200078e0077 */
[C---:B---3--:R-:W-:Y:S01]  /*13280*/  @!P1 LEA.HI.X R118, R9.reuse, R119, R7, 0x7, P0 ;  /* 0x0000007709769211 */ /* 0x048fe200000f3c07 */
[----:B-1----:R-:W-:Y:S01]  /*13290*/  @!P1 IMAD R6, R6, 0xa0, RZ ;  /* 0x000000a006069824 */ /* 0x002fe200078e02ff */
[C---:B------:R-:W-:Y:S01]  /*132a0*/  @!P1 IADD3 R13, P0, R8.reuse, R13, RZ ;  /* 0x0000000d080d9210 */ /* 0x040fe20007f1e0ff */
[----:B------:R-:W-:Y:S01]  /*132b0*/  @!P1 IMAD.WIDE.U32 R16, R9, 0xe0, R16 ;  /* 0x000000e009109825 */ /* 0x000fe200078e0010 */
[C---:B------:R-:W-:Y:S01]  /*132c0*/  @!P1 IADD3 R7, P3, R8.reuse, R20, RZ ;  /* 0x0000001408079210 */ /* 0x040fe20007f7e0ff */
[----:B------:R-:W-:Y:S01]  /*132d0*/  @!PT LDS RZ, [RZ] ;  /* 0x00000000fffff984 */ /* 0x000fe20000000800 */
[----:B------:R-:W-:Y:S01]  /*132e0*/  @!PT LDS RZ, [RZ] ;  /* 0x00000000fffff984 */ /* 0x000fe20000000800 */
[----:B------:R-:W-:Y:S01]  /*132f0*/  @!PT LDS RZ, [RZ] ;  /* 0x00000000fffff984 */ /* 0x000fe20000000800 */
[----:B------:R1:W-:Y:S01]  /*13300*/  @!P1 LDGSTS.E.BYPASS.LTC128B.128 [R196+0x6800], desc[UR6][R14.64] ;  /* 0x068000000ec49fae */ /* 0x0003e2000b901d46 */
[C---:B------:R-:W-:Y:S01]  /*13310*/  @!P1 IADD3 R9, P2, R8.reuse, R18, RZ ;  /* 0x0000001208099210 */ /* 0x040fe20007f5e0ff */
[----:B-----5:R-:W-:Y:S01]  /*13320*/  @!P1 IMAD R5, R5, 0xc0, RZ ;  /* 0x000000c005059824 */ /* 0x020fe200078e02ff */
[C---:B------:R-:W-:Y:S01]  /*13330*/  @!P1 IADD3.X R6, R11.reuse, R21, R6, P3, !PT ;  /* 0x000000150b069210 */ /* 0x040fe20001ffe406 */
[----:B------:R-:W-:Y:S01]  /*13340*/  @!P1 IMAD.X R118, R11, 0x1, R118, P0 ;  /* 0x000000010b769824 */ /* 0x000fe200000e0676 */
[----:B------:R-:W-:Y:S01]  /*13350*/  @!P1 IADD3 R8, P0, R8, R16, RZ ;  /* 0x0000001008089210 */ /* 0x000fe20007f1e0ff */
[----:B------:R-:W-:Y:S01]  /*13360*/  @P1 STS.128 [R196+0x7000], RZ ;  /* 0x007000ffc4001388 */ /* 0x000fe20000000c00 */
[----:B------:R-:W-:Y:S01]  /*13370*/  @!P1 LEA R24, P3, R7, UR10, 0x1 ;  /* 0x0000000a07189c11 */ /* 0x000fe2000f8608ff */
[----:B--2---:R-:W-:Y:S01]  /*13380*/  @!P1 IMAD R4, R4, 0xe0, RZ ;  /* 0x000000e004049824 */ /* 0x004fe200078e02ff */
[----:B------:R-:W-:Y:S01]  /*13390*/  @!P1 LEA R22, P4, R13, UR10, 0x1 ;  /* 0x0000000a0d169c11 */ /* 0x000fe2000f8808ff */
[----:B------:R-:W-:Y:S01]  /*133a0*/  IMAD.U32 R244, RZ, RZ, UR4 ;  /* 0x00000004fff47e24 */ /* 0x000fe2000f8e00ff */
[----:B------:R-:W-:Y:S01]  /*133b0*/  @!P1 IADD3.X R18, R11, R5, R19, P2, !PT ;  /* 0x000000050b129210 */ /* 0x000fe200017fe413 */
[----:B------:R-:W-:Y:S01]  /*133c0*/  IMAD.U32 R240, RZ, RZ, UR4 ;  /* 0x00000004fff07e24 */ /* 0x000fe2000f8e00ff */
[----:B------:R-:W-:Y:S01]  /*133d0*/  @!P1 LEA.HI.X R23, R13, UR11, R118, 0x1, P4 ;  /* 0x0000000b0d179c11 */ /* 0x000fe2000a0f0c76 */
[----:B------:R-:W-:Y:S01]  /*133e0*/  IMAD.U32 R238, RZ, RZ, UR4 ;  /* 0x00000004ffee7e24 */ /* 0x000fe2000f8e00ff */
[----:B------:R-:W-:Y:S01]  /*133f0*/  @!P1 LEA R20, P2, R9, UR10, 0x1 ;  /* 0x0000000a09149c11 */ /* 0x000fe2000f8408ff */
[----:B------:R-:W-:Y:S01]  /*13400*/  IMAD.U32 R236, RZ, RZ, UR4 ;  /* 0x00000004ffec7e24 */ /* 0x000fe2000f8e00ff */
[----:B------:R-:W-:Y:S01]  /*13410*/  @!P1 IADD3.X R11, R11, R17, R4, P0, !PT ;  /* 0x000000110b0b9210 */ /* 0x000fe200007fe404 */
[----:B------:R-:W-:Y:S01]  /*13420*/  @!PT LDS RZ, [RZ] ;  /* 0x00000000fffff984 */ /* 0x000fe20000000800 */
[----:B------:R-:W-:Y:S01]  /*13430*/  @!PT LDS RZ, [RZ] ;  /* 0x00000000fffff984 */ /* 0x000fe20000000800 */
[----:B------:R-:W-:Y:S01]  /*13440*/  @!PT LDS RZ, [RZ] ;  /* 0x00000000fffff984 */ /* 0x000fe20000000800 */
[----:B------:R-:W-:Y:S01]  /*13450*/  @!P1 LDGSTS.E.BYPASS.LTC128B.128 [R196+0x7000], desc[UR6][R22.64] ;  /* 0x0700000016c49fae */ /* 0x000fe2000b901d46 */
[C---:B------:R-:W-:Y:S01]  /*13460*/  @!P1 LEA R10, P0, R8.reuse, UR10, 0x1 ;  /* 0x0000000a080a9c11 */ /* 0x040fe2000f8008ff */
[----:B------:R-:W-:Y:S01]  /*13470*/  IMAD.U32 R252, RZ, RZ, UR4 ;  /* 0x00000004fffc7e24 */ /* 0x000fe2000f8e00ff */
[----:B------:R-:W-:Y:S01]  /*13480*/  @!P1 LEA.HI.X R25, R7, UR11, R6, 0x1, P3 ;  /* 0x0000000b07199c11 */ /* 0x000fe200098f0c06 */
[----:B------:R-:W-:Y:S01]  /*13490*/  @P1 STS.128 [R196+0x7800], RZ ;  /* 0x007800ffc4001388 */ /* 0x000fe20000000c00 */
[----:B------:R-:W-:Y:S01]  /*134a0*/  @!P1 LEA.HI.X R21, R9, UR11, R18, 0x1, P2 ;  /* 0x0000000b09159c11 */ /* 0x000fe200090f0c12 */
[----:B------:R-:W-:Y:S01]  /*134b0*/  IMAD.U32 R242, RZ, RZ, UR4 ;  /* 0x00000004fff27e24 */ /* 0x000fe2000f8e00ff */
[----:B------:R-:W-:Y:S01]  /*134c0*/  @!P1 LEA.HI.X R11, R8, UR11, R11, 0x1, P0 ;  /* 0x0000000b080b9c11 */ /* 0x000fe200080f0c0b */
[----:B------:R-:W-:Y:S01]  /*134d0*/  @!PT LDS RZ, [RZ] ;  /* 0x00000000fffff984 */ /* 0x000fe20000000800 */
[----:B------:R-:W-:Y:S01]  /*134e0*/  @!PT LDS RZ, [RZ] ;  /* 0x00000000fffff984 */ /* 0x000fe20000000800 */
[----:B------:R-:W-:Y:S01]  /*134f0*/  @!PT LDS RZ, [RZ] ;  /* 0x00000000fffff984 */ /* 0x000fe20000000800 */
[----:B------:R-:W-:Y:S01]  /*13500*/  @!P1 LDGSTS.E.BYPASS.LTC128B.128 [R196+0x7800], desc[UR6][R24.64] ;  /* 0x0780000018c49fae */ /* 0x000fe2000b901d46 */
[----:B------:R-:W-:-:S02]  /*13510*/  IMAD.U32 R234, RZ, RZ, UR4 ;  /* 0x00000004ffea7e24 */ /* 0x000fc4000f8e00ff */
[----:B------:R-:W-:Y:S01]  /*13520*/  IMAD.U32 R232, RZ, RZ, UR4 ;  /* 0x00000004ffe87e24 */ /* 0x000fe2000f8e00ff */
[----:B------:R-:W-:Y:S01]  /*13530*/  @P1 STS.128 [R196+0x8000], RZ ;  /* 0x008000ffc4001388 */ /* 0x000fe20000000c00 */
[----:B------:R-:W-:Y:S02]  /*13540*/  IMAD.U32 R230, RZ, RZ, UR4 ;  /* 0x00000004ffe67e24 */ /* 0x000fe4000f8e00ff */
[----:B------:R-:W-:Y:S01]  /*13550*/  IMAD.U32 R228, RZ, RZ, UR4 ;  /* 0x00000004ffe47e24 */ /* 0x000fe2000f8e00ff */
[----:B------:R-:W-:Y:S01]  /*13560*/  @!PT LDS RZ, [RZ] ;  /* 0x00000000fffff984 */ /* 0x000fe20000000800 */
[----:B------:R-:W-:Y:S01]  /*13570*/  @!PT LDS RZ, [RZ] ;  /* 0x00000000fffff984 */ /* 0x000fe20000000800 */
[----:B------:R-:W-:Y:S01]  /*13580*/  @!PT LDS RZ, [RZ] ;  /* 0x00000000fffff984 */ /* 0x000fe20000000800 */
[----:B------:R2:W-:Y:S01]  /*13590*/  @!P1 LDGSTS.E.BYPASS.LTC128B.128 [R196+0x8000], desc[UR6][R20.64] ;  /* 0x0800000014c49fae */ /* 0x0005e2000b901d46 */
[----:B------:R-:W-:-:S03]  /*135a0*/  IMAD.U32 R224, RZ, RZ, UR4 ;  /* 0x00000004ffe07e24 */ /* 0x000fc6000f8e00ff */
        /* <DEDUP_REMOVED lines=8> */
[----:B------:R-:W-:Y:S04]  /*13630*/  LDSM.16.M88.4 R144, [R167] ;  /* 0x00000000a790783b */ /* 0x000fe80000000200 */
[----:B------:R-:W5:Y:S04]  /*13640*/  LDSM.16.M88.4 R4, [R158] ;  /* 0x000000009e04783b */ /* 0x000f680000000200 */
[----:B------:R-:W3:Y:S04]  /*13650*/  LDSM.16.M88.4 R16, [R166+0x3000] ;  /* 0x00300000a610783b */ /* 0x000ee80000000200 */
[----:B------:R-:W3:Y:S04]  /*13660*/  LDSM.16.M88.4 R140, [R156] ;  /* 0x000000009c8c783b */ /* 0x000ee80000000200 */
[----:B------:R-:W3:Y:S04]  /*13670*/  LDSM.16.M88.4 R52, [R166+0x3800] ;  /* 0x00380000a634783b */ /* 0x000ee80000000200 */
[----:B------:R-:W3:Y:S04]  /*13680*/  LDSM.16.M88.4 R28, [R166+0x4400] ;  /* 0x00440000a61c783b */ /* 0x000ee80000000200 */
[----:B------:R-:W3:Y:S04]  /*13690*/  LDSM.16.M88.4 R212, [R157] ;  /* 0x000000009dd4783b */ /* 0x000ee80000000200 */
[----:B------:R-:W3:Y:S01]  /*136a0*/  LDSM.16.M88.4 R136, [R155] ;  /* 0x000000009b88783b */ /* 0x000ee20000000200 */
[C---:B-1----:R-:W-:Y:S03]  /*136b0*/  HMMA.16816.F32.BF16 R124, R12.reuse, R200, RZ ;  /* 0x000000c80c7c723c */ /* 0x042fe600000418ff */
[----:B------:R-:W1:Y:S04]  /*136c0*/  LDSM.16.M88.4 R44, [R166+0x3c00] ;  /* 0x003c0000a62c783b */ /* 0x000e680000000200 */
[----:B------:R-:W1:Y:S01]  /*136d0*/  LDSM.16.M88.4 R36, [R166+0x4000] ;  /* 0x00400000a624783b */ /* 0x000e620000000200 */
[C---:B------:R-:W-:Y:S03]  /*136e0*/  HMMA.16816.F32.BF16 R200, R12.reuse, R202, RZ ;  /* 0x000000ca0cc8723c */ /* 0x040fe600000418ff */
[----:B--2---:R-:W2:Y:S03]  /*136f0*/  LDSM.16.M88.4 R20, [R166+0x4800] ;  /* 0x00480000a614783b */ /* 0x004ea60000000200 */
[C---:B----4-:R-:W-:Y:S01]  /*13700*/  HMMA.16816.F32.BF16 R64, R12.reuse, R60, RZ ;  /* 0x0000003c0c40723c */ /* 0x050fe200000418ff */
[----:B------:R-:W4:Y:S04]  /*13710*/  LDSM.16.M88.4 R116, [R166+0x1000] ;  /* 0x00100000a674783b */ /* 0x000f280000000200 */
[----:B------:R-:W4:Y:S01]  /*13720*/  LDSM.16.M88.4 R108, [R166+0x1400] ;  /* 0x00140000a66c783b */ /* 0x000f220000000200 */
[----:B------:R-:W-:Y:S03]  /*13730*/  HMMA.16816.F32.BF16 R60, R12, R62, RZ ;  /* 0x0000003e0c3c723c */ /* 0x000fe600000418ff */
[----:B------:R-:W4:Y:S03]  /*13740*/  LDSM.16.M88.4 R100, [R166+0x1800] ;  /* 0x00180000a664783b */ /* 0x000f260000000200 */
[C---:B-----5:R-:W-:Y:S01]  /*13750*/  HMMA.16816.F32.BF16 R124, R144.reuse, R4, R124 ;  /* 0x00000004907c723c */ /* 0x060fe2000004187c */
[----:B------:R-:W5:Y:S04]  /*13760*/  LDSM.16.M88.4 R92, [R166+0x1c00] ;  /* 0x001c0000a65c783b */ /* 0x000f680000000200 */
[----:B------:R-:W5:Y:S01]  /*13770*/  LDSM.16.M88.4 R84, [R166+0x2000] ;  /* 0x00200000a654783b */ /* 0x000f620000000200 */
[----:B------:R-:W-:Y:S03]  /*13780*/  HMMA.16816.F32.BF16 R200, R144, R6, R200 ;  /* 0x0000000690c8723c */ /* 0x000fe600000418c8 */
[----:B------:R-:W5:Y:S03]  /*13790*/  LDSM.16.M88.4 R76, [R166+0x2400] ;  /* 0x00240000a64c783b */ /* 0x000f660000000200 */
[----:B---3--:R-:W-:Y:S01]  /*137a0*/  HMMA.16816.F32.BF16 R4, R12, R18, RZ ;  /* 0x000000120c04723c */ /* 0x008fe200000418ff */
[----:B------:R-:W3:Y:S04]  /*137b0*/  LDSM.16.M88.4 R68, [R166+0x2800] ;  /* 0x00280000a644783b */ /* 0x000ee80000000200 */
[----:B------:R-:W3:Y:S01]  /*137c0*/  LDSM.16.M88.4 R208, [R166+0x4c00] ;  /* 0x004c0000a6d0783b */ /* 0x000ee20000000200 */
[C---:B------:R-:W-:Y:S03]  /*137d0*/  HMMA.16816.F32.BF16 R64, R144.reuse, R140, R64 ;  /* 0x0000008c9040723c */ /* 0x040fe60000041840 */
[----:B------:R-:W-:Y:S03]  /*137e0*/  LDSM.16.M88.4 R132, [R154] ;  /* 0x000000009a84783b */ /* 0x000fe60000000200 */
[----:B------:R-:W-:Y:S01]  /*137f0*/  HMMA.16816.F32.BF16 R60, R144, R142, R60 ;  /* 0x0000008e903c723c */ /* 0x000fe2000004183c */
[----:B------:R-:W3:Y:S01]  /*13800*/  LDSM.16.M88.4 R140, [R152] ;  /* 0x00000000988c783b */ /* 0x000ee20000000200 */
[----:B------:R-:W-:Y:S01]  /*13810*/  FMUL.FTZ R124, R124, UR5 ;  /* 0x000000057c7c7c20 */ /* 0x000fe20008410000 */
[----:B------:R-:W-:Y:S01]  /*13820*/  FMUL.FTZ R125, R125, UR5 ;  /* 0x000000057d7d7c20 */ /* 0x000fe20008410000 */
[----:B------:R-:W-:Y:S01]  /*13830*/  FMUL.FTZ R126, R126, UR5 ;  /* 0x000000057e7e7c20 */ /* 0x000fe20008410000 */
[----:B------:R-:W-:Y:S01]  /*13840*/  FMUL.FTZ R199, R127, UR5 ;  /* 0x000000057fc77c20 */ /* 0x000fe20008410000 */
[C---:B------:R-:W-:Y:S01]  /*13850*/  HMMA.16816.F32.BF16 R8, R12.reuse, R16, RZ ;  /* 0x000000100c08723c */ /* 0x040fe200000418ff */
[----:B------:R-:W-:Y:S01]  /*13860*/  MUFU.TANH R128, R124 ;  /* 0x0000007c00807308 */ /* 0x000fe20000002400 */
[----:B------:R-:W-:Y:S01]  /*13870*/  FMUL.FTZ R173, R202, UR5 ;  /* 0x00000005caad7c20 */ /* 0x000fe20008410000 */
[----:B------:R-:W-:Y:S01]  /*13880*/  FMUL.FTZ R170, R200, UR5 ;  /* 0x00000005c8aa7c20 */ /* 0x000fe20008410000 */
[----:B------:R-:W-:Y:S01]  /*13890*/  FMUL.FTZ R202, R203, UR5 ;  /* 0x00000005cbca7c20 */ /* 0x000fe20008410000 */
[----:B------:R-:W-:Y:S01]  /*138a0*/  FMUL.FTZ R201, R201, UR5 ;  /* 0x00000005c9c97c20 */ /* 0x000fe20008410000 */
[C---:B------:R-:W-:Y:S01]  /*138b0*/  HMMA.16816.F32.BF16 R56, R12.reuse, R52, RZ ;  /* 0x000000340c38723c */ /* 0x040fe200000418ff */
[----:B------:R-:W0:Y:S02]  /*138c0*/  LDGDEPBAR ;  /* 0x00000000000079af */ /* 0x000e240000000000 */
[----:B------:R-:W3:Y:S03]  /*138d0*/  MUFU.TANH R172, R125 ;  /* 0x0000007d00ac7308 */ /* 0x000ee60000002400 */
[C---:B------:R-:W-:Y:S05]  /*138e0*/  HMMA.16816.F32.BF16 R52, R12.reuse, R54, RZ ;  /* 0x000000360c34723c */ /* 0x040fea00000418ff */
[----:B------:R1:W-:Y:S01]  /*138f0*/  MUFU.TANH R130, R126 ;  /* 0x0000007e00827308 */ /* 0x0003e20000002400 */
[----:B------:R-:W-:Y:S01]  /*13900*/  HMMA.16816.F32.BF16 R32, R12, R28, RZ ;  /* 0x0000001c0c20723c */ /* 0x000fe200000418ff */
[----:B------:R-:W-:-:S05]  /*13910*/  FMUL.FTZ R61, R61, UR5 ;  /* 0x000000053d3d7c20 */ /* 0x000fca0008410000 */
[C---:B------:R-:W-:Y:S01]  /*13920*/  HMMA.16816.F32.BF16 R4, R144.reuse, R214, R4 ;  /* 0x000000d69004723c */ /* 0x040fe20000041804 */
[----:B------:R-:W3:Y:S05]  /*13930*/  MUFU.TANH R199, R199 ;  /* 0x000000c700c77308 */ /* 0x000eea0000002400 */
[C---:B------:R-:W-:Y:S01]  /*13940*/  HMMA.16816.F32.BF16 R8, R144.reuse, R212, R8 ;  /* 0x000000d49008723c */ /* 0x040fe20000041808 */
[----:B------:R-:W-:Y:S02]  /*13950*/  IMAD.U32 R214, RZ, RZ, UR4 ;  /* 0x00000004ffd67e24 */ /* 0x000fe4000f8e00ff */
[----:B------:R-:W3:Y:S01]  /*13960*/  MUFU.TANH R201, R201 ;  /* 0x000000c900c97308 */ /* 0x000ee20000002400 */
[----:B-1----:R-:W-:Y:S02]  /*13970*/  LDSM.16.M88.4 R124, [R153] ;  /* 0x00000000997c783b */ /* 0x002fe40000000200 */
[C---:B------:R-:W-:Y:S05]  /*13980*/  HMMA.16816.F32.BF16 R56, R144.reuse, R136, R56 ;  /* 0x000000889038723c */ /* 0x040fea0000041838 */
[----:B------:R-:W1:Y:S01]  /*13990*/  MUFU.TANH R202, R202 ;  /* 0x000000ca00ca7308 */ /* 0x000e620000002400 */
[----:B------:R-:W-:Y:S01]  /*139a0*/  HMMA.16816.F32.BF16 R52, R144, R138, R52 ;  /* 0x0000008a9034723c */ /* 0x000fe20000041834 */
[----:B------:R-:W1:Y:S05]  /*139b0*/  LDSM.16.M88.4 R136, [R151] ;  /* 0x000000009788783b */ /* 0x000e6a0000000200 */
[C---:B------:R-:W-:Y:S01]  /*139c0*/  HMMA.16816.F32.BF16 R48, R12.reuse, R44, RZ ;  /* 0x0000002c0c30723c */ /* 0x040fe200000418ff */
[----:B------:R-:W-:Y:S01]  /*139d0*/  FMUL.FTZ R206, R4, UR5 ;  /* 0x0000000504ce7c20 */ /* 0x000fe20008410000 */
[----:B------:R-:W-:Y:S04]  /*139e0*/  MUFU.TANH R170, R170 ;  /* 0x000000aa00aa7308 */ /* 0x000fe80000002400 */
[C---:B------:R-:W-:Y:S01]  /*139f0*/  HMMA.16816.F32.BF16 R40, R12.reuse, R36, RZ ;  /* 0x000000240c28723c */ /* 0x040fe200000418ff */
[----:B------:R-:W-:Y:S01]  /*13a00*/  FMUL.FTZ R8, R8, UR5 ;  /* 0x0000000508087c20 */ /* 0x000fe20008410000 */
[----:B------:R-:W-:Y:S01]  /*13a10*/  FMUL.FTZ R207, R9, UR5 ;  /* 0x0000000509cf7c20 */ /* 0x000fe20008410000 */
[----:B------:R-:W-:Y:S01]  /*13a20*/  FMUL.FTZ R203, R10, UR5 ;  /* 0x000000050acb7c20 */ /* 0x000fe20008410000 */
[----:B------:R-:W-:Y:S02]  /*13a30*/  MUFU.TANH R173, R173 ;  /* 0x000000ad00ad7308 */ /* 0x000fe40000002400 */
[----:B--2---:R-:W-:Y:S01]  /*13a40*/  HMMA.16816.F32.BF16 R24, R12, R20, RZ ;  /* 0x000000140c18723c */ /* 0x004fe200000418ff */
[----:B------:R-:W-:-:S05]  /*13a50*/  FMUL.FTZ R56, R56, UR5 ;  /* 0x0000000538387c20 */ /* 0x000fca0008410000 */
[----:B----4-:R-:W-:Y:S01]  /*13a60*/  HMMA.16816.F32.BF16 R120, R12, R116, RZ ;  /* 0x000000740c78723c */ /* 0x010fe200000418ff */
[----:B------:R2:W-:Y:S01]  /*13a70*/  MUFU.TANH R200, R8 ;  /* 0x0000000800c87308 */ /* 0x0005e20000002400 */
[----:B------:R-:W-:Y:S01]  /*13a80*/  FMUL.FTZ R53, R53, UR5 ;  /* 0x0000000535357c20 */ /* 0x000fe20008410000 */
[----:B------:R-:W-:-:S03]  /*13a90*/  FMUL.FTZ R52, R52, UR5 ;  /* 0x0000000534347c20 */ /* 0x000fc60008410000 */
[C---:B------:R-:W-:Y:S03]  /*13aa0*/  HMMA.16816.F32.BF16 R112, R12.reuse, R108, RZ ;  /* 0x0000006c0c70723c */ /* 0x040fe600000418ff */
[----:B------:R-:W4:Y:S03]  /*13ab0*/  MUFU.TANH R207, R207 ;  /* 0x000000cf00cf7308 */ /* 0x000f260000002400 */
[C---:B------:R-:W-:Y:S05]  /*13ac0*/  HMMA.16816.F32.BF16 R104, R12.reuse, R100, RZ ;  /* 0x000000640c68723c */ /* 0x040fea00000418ff */
[----:B------:R-:W-:Y:S01]  /*13ad0*/  MUFU.TANH R53, R53 ;  /* 0x0000003500357308 */ /* 0x000fe20000002400 */
[C---:B-----5:R-:W-:Y:S06]  /*13ae0*/  HMMA.16816.F32.BF16 R96, R12.reuse, R92, RZ ;  /* 0x0000005c0c60723c */ /* 0x060fec00000418ff */
[C---:B------:R-:W-:Y:S01]  /*13af0*/  HMMA.16816.F32.BF16 R88, R12.reuse, R84, RZ ;  /* 0x000000540c58723c */ /* 0x040fe200000418ff */
[----:B------:R-:W-:Y:S05]  /*13b00*/  MUFU.TANH R206, R206 ;  /* 0x000000ce00ce7308 */ /* 0x000fea0000002400 */
[C---:B------:R-:W-:Y:S03]  /*13b10*/  HMMA.16816.F32.BF16 R80, R12.reuse, R76, RZ ;  /* 0x0000004c0c50723c */ /* 0x040fe600000418ff */
[----:B------:R-:W-:Y:S03]  /*13b20*/  MUFU.TANH R203, R203 ;  /* 0x000000cb00cb7308 */ /* 0x000fe60000002400 */
[C---:B---3--:R-:W-:Y:S05]  /*13b30*/  HMMA.16816.F32.BF16 R72, R12.reuse, R68, RZ ;  /* 0x000000440c48723c */ /* 0x048fea00000418ff */
[----:B------:R-:W-:Y:S01]  /*13b40*/  MUFU.TANH R56, R56 ;  /* 0x0000003800387308 */ /* 0x000fe20000002400 */
[C---:B------:R-:W-:Y:S06]  /*13b50*/  HMMA.16816.F32.BF16 R44, R12.reuse, R46, RZ ;  /* 0x0000002e0c2c723c */ /* 0x040fec00000418ff */
[C---:B------:R-:W-:Y:S01]  /*13b60*/  HMMA.16816.F32.BF16 R36, R12.reuse, R38, RZ ;  /* 0x000000260c24723c */ /* 0x040fe200000418ff */
[----:B------:R-:W-:Y:S05]  /*13b70*/  MUFU.TANH R52, R52 ;  /* 0x0000003400347308 */ /* 0x000fea0000002400 */
[C---:B------:R-:W-:Y:S06]  /*13b80*/  HMMA.16816.F32.BF16 R28, R12.reuse, R30, RZ ;  /* 0x0000001e0c1c723c */ /* 0x040fec00000418ff */
[C---:B------:R-:W-:Y:S06]  /*13b90*/  HMMA.16816.F32.BF16 R20, R12.reuse, R22, RZ ;  /* 0x000000160c14723c */ /* 0x040fec00000418ff */
[C---:B------:R-:W-:Y:S06]  /*13ba0*/  HMMA.16816.F32.BF16 R16, R12.reuse, R208, RZ ;  /* 0x000000d00c10723c */ /* 0x040fec00000418ff */
[----:B------:R-:W-:Y:S01]  /*13bb0*/  HMMA.16816.F32.BF16 R116, R12, R118, RZ ;  /* 0x000000760c74723c */ /* 0x000fe200000418ff */
[----:B------:R-:W-:Y:S01]  /*13bc0*/  FMUL.FTZ R208, R6, UR5 ;  /* 0x0000000506d07c20 */ /* 0x000fe20008410000 */
[----:B------:R-:W-:-:S02]  /*13bd0*/  FMUL.FTZ R209, R11, UR5 ;  /* 0x000000050bd17c20 */ /* 0x000fc40008410000 */
[----:B--2---:R-:W2:Y:S02]  /*13be0*/  LDSM.16.M88.4 R8, [R150] ;  /* 0x000000009608783b */ /* 0x004ea40000000200 */
[C---:B------:R-:W-:Y:S01]  /*13bf0*/  HMMA.16816.F32.BF16 R108, R12.reuse, R110, RZ ;  /* 0x0000006e0c6c723c */ /* 0x040fe200000418ff */
[----:B------:R-:W-:Y:S05]  /*13c00*/  MUFU.TANH R208, R208 ;  /* 0x000000d000d07308 */ /* 0x000fea0000002400 */
[C---:B------:R-:W-:Y:S03]  /*13c10*/  HMMA.16816.F32.BF16 R100, R12.reuse, R102, RZ ;  /* 0x000000660c64723c */ /* 0x040fe600000418ff */
[----:B------:R-:W3:Y:S03]  /*13c20*/  MUFU.TANH R209, R209 ;  /* 0x000000d100d17308 */ /* 0x000ee60000002400 */
[C---:B------:R-:W-:Y:S06]  /*13c30*/  HMMA.16816.F32.BF16 R92, R12.reuse, R94, RZ ;  /* 0x0000005e0c5c723c */ /* 0x040fec00000418ff */
[C---:B------:R-:W-:Y:S06]  /*13c40*/  HMMA.16816.F32.BF16 R84, R12.reuse, R86, RZ ;  /* 0x000000560c54723c */ /* 0x040fec00000418ff */
[C---:B------:R-:W-:Y:S06]  /*13c50*/  HMMA.16816.F32.BF16 R76, R12.reuse, R78, RZ ;  /* 0x0000004e0c4c723c */ /* 0x040fec00000418ff */
[C---:B------:R-:W-:Y:S06]  /*13c60*/  HMMA.16816.F32.BF16 R68, R12.reuse, R70, RZ ;  /* 0x000000460c44723c */ /* 0x040fec00000418ff */
[----:B------:R-:W-:Y:S06]  /*13c70*/  HMMA.16816.F32.BF16 R12, R12, R210, RZ ;  /* 0x000000d20c0c723c */ /* 0x000fec00000418ff */
[----:B------:R-:W-:Y:S01]  /*13c80*/  HMMA.16816.F32.BF16 R32, R144, R140, R32 ;  /* 0x0000008c9020723c */ /* 0x000fe20000041820 */
[----:B------:R-:W-:-:S05]  /*13c90*/  FMUL.FTZ R210, R5, UR5 ;  /* 0x0000000505d27c20 */ /* 0x000fca0008410000 */
[C---:B-1----:R-:W-:Y:S01]  /*13ca0*/  HMMA.16816.F32.BF16 R24, R144.reuse, R136, R24 ;  /* 0x000000889018723c */ /* 0x042fe20000041818 */
[----:B------:R-:W-:Y:S01]  /*13cb0*/  FMUL.FTZ R141, R7, UR5 ;  /* 0x00000005078d7c20 */ /* 0x000fe20008410000 */
[----:B------:R-:W-:Y:S01]  /*13cc0*/  FMUL.FTZ R140, R64, UR5 ;  /* 0x00000005408c7c20 */ /* 0x000fe20008410000 */
[----:B------:R-:W1:Y:S01]  /*13cd0*/  LDSM.16.M88.4 R4, [R164] ;  /* 0x00000000a404783b */ /* 0x000e620000000200 */
[----:B------:R-:W5:Y:S02]  /*13ce0*/  MUFU.TANH R210, R210 ;  /* 0x000000d200d27308 */ /* 0x000f640000002400 */
[----:B------:R-:W-:Y:S01]  /*13cf0*/  HMMA.16816.F32.BF16 R20, R144, R138, R20 ;  /* 0x0000008a9014723c */ /* 0x000fe20000041814 */
[----:B------:R-:W-:Y:S01]  /*13d00*/  FMUL.FTZ R137, R65, UR5 ;  /* 0x0000000541897c20 */ /* 0x000fe20008410000 */
[----:B------:R-:W-:-:S04]  /*13d10*/  FMUL.FTZ R136, R66, UR5 ;  /* 0x0000000542887c20 */ /* 0x000fc80008410000 */
[C---:B------:R-:W-:Y:S01]  /*13d20*/  HMMA.16816.F32.BF16 R40, R144.reuse, R124, R40 ;  /* 0x0000007c9028723c */ /* 0x040fe20000041828 */
[----:B------:R-:W-:Y:S01]  /*13d30*/  FMUL.FTZ R138, R67, UR5 ;  /* 0x00000005438a7c20 */ /* 0x000fe20008410000 */
[----:B------:R4:W-:Y:S01]  /*13d40*/  MUFU.TANH R139, R61 ;  /* 0x0000003d008b7308 */ /* 0x0009e20000002400 */
[----:B------:R-:W3:Y:S03]  /*13d50*/  LDSM.16.M88.4 R64, [R162] ;  /* 0x00000000a240783b */ /* 0x000ee60000000200 */
[C---:B------:R-:W-:Y:S01]  /*13d60*/  HMMA.16816.F32.BF16 R36, R144.reuse, R126, R36 ;  /* 0x0000007e9024723c */ /* 0x040fe20000041824 */
[----:B------:R-:W5:Y:S01]  /*13d70*/  LDSM.16.M88.4 R124, [R163] ;  /* 0x00000000a37c783b */ /* 0x000f620000000200 */
[----:B------:R-:W-:Y:S01]  /*13d80*/  FMUL.FTZ R211, R34, UR5 ;  /* 0x0000000522d37c20 */ /* 0x000fe20008410000 */
[----:B------:R-:W-:Y:S01]  /*13d90*/  FMUL.FTZ R213, R32, UR5 ;  /* 0x0000000520d57c20 */ /* 0x000fe20008410000 */
[----:B------:R-:W5:Y:S02]  /*13da0*/  MUFU.TANH R141, R141 ;  /* 0x0000008d008d7308 */ /* 0x000f640000002400 */
[C---:B------:R-:W-:Y:S06]  /*13db0*/  HMMA.16816.F32.BF16 R48, R144.reuse, R132, R48 ;  /* 0x000000849030723c */ /* 0x040fec0000041830 */
[C---:B------:R-:W-:Y:S01]  /*13dc0*/  HMMA.16816.F32.BF16 R44, R144.reuse, R134, R44 ;  /* 0x00000086902c723c */ /* 0x040fe2000004182c */
[----:B------:R-:W5:Y:S01]  /*13dd0*/  LDSM.16.M88.4 R132, [R165] ;  /* 0x00000000a584783b */ /* 0x000f620000000200 */
[----:B------:R-:W5:Y:S04]  /*13de0*/  MUFU.TANH R137, R137 ;  /* 0x0000008900897308 */ /* 0x000f680000002400 */
[----:B--2---:R-:W-:Y:S01]  /*13df0*/  HMMA.16816.F32.BF16 R16, R144, R8, R16 ;  /* 0x000000089010723c */ /* 0x004fe20000041810 */
[----:B------:R-:W-:Y:S01]  /*13e00*/  FMUL.FTZ R43, R43, UR5 ;  /* 0x000000052b2b7c20 */ /* 0x000fe20008410000 */
[----:B------:R-:W-:-:S02]  /*13e10*/  FMUL.FTZ R40, R40, UR5 ;  /* 0x0000000528287c20 */ /* 0x000fc40008410000 */
[----:B------:R-:W2:Y:S02]  /*13e20*/  MUFU.TANH R138, R138 ;  /* 0x0000008a008a7308 */ /* 0x000ea40000002400 */
[C---:B------:R-:W-:Y:S01]  /*13e30*/  HMMA.16816.F32.BF16 R28, R144.reuse, R142, R28 ;  /* 0x0000008e901c723c */ /* 0x040fe2000004181c */
[----:B------:R-:W-:Y:S01]  /*13e40*/  FMUL.FTZ R8, R60, UR5 ;  /* 0x000000053c087c20 */ /* 0x000fe20008410000 */
[----:B------:R-:W-:Y:S01]  /*13e50*/  FMUL.FTZ R9, R62, UR5 ;  /* 0x000000053e097c20 */ /* 0x000fe20008410000 */
[----:B------:R-:W-:Y:S01]  /*13e60*/  FMUL.FTZ R215, R38, UR5 ;  /* 0x0000000526d77c20 */ /* 0x000fe20008410000 */
[----:B------:R-:W-:Y:S01]  /*13e70*/  FMUL.FTZ R38, R25, UR5 ;  /* 0x0000000519267c20 */ /* 0x000fe20008410000 */
[----:B------:R-:W-:Y:S01]  /*13e80*/  FMUL.FTZ R25, R27, UR5 ;  /* 0x000000051b197c20 */ /* 0x000fe20008410000 */
[C---:B-1----:R-:W-:Y:S01]  /*13e90*/  HMMA.16816.F32.BF16 R112, R144.reuse, R4, R112 ;  /* 0x000000049070723c */ /* 0x042fe20000041870 */
[----:B------:R-:W-:Y:S01]  /*13ea0*/  FMUL.FTZ R142, R63, UR5 ;  /* 0x000000053f8e7c20 */ /* 0x000fe20008410000 */
[----:B------:R-:W-:Y:S01]  /*13eb0*/  MUFU.TANH R43, R43 ;  /* 0x0000002b002b7308 */ /* 0x000fe20000002400 */
[----:B----4-:R-:W-:Y:S01]  /*13ec0*/  LDSM.16.M88.4 R60, [R159] ;  /* 0x000000009f3c783b */ /* 0x010fe20000000200 */
[----:B------:R-:W-:Y:S01]  /*13ed0*/  FMUL.FTZ R50, R50, UR5 ;  /* 0x0000000532327c20 */ /* 0x000fe20008410000 */
[----:B------:R-:W-:Y:S01]  /*13ee0*/  IMAD.U32 R143, RZ, RZ, UR4 ;  /* 0x00000004ff8f7e24 */ /* 0x000fe2000f8e00ff */
[C---:B------:R-:W-:Y:S01]  /*13ef0*/  HMMA.16816.F32.BF16 R108, R144.reuse, R6, R108 ;  /* 0x00000006906c723c */ /* 0x040fe2000004186c */
[----:B------:R-:W1:Y:S03]  /*13f00*/  LDSM.16.M88.4 R4, [R160] ;  /* 0x00000000a004783b */ /* 0x000e660000000200 */
[----:B------:R-:W4:Y:S02]  /*13f10*/  MUFU.TANH R142, R142 ;  /* 0x0000008e008e7308 */ /* 0x000f240000002400 */
[C---:B---3--:R-:W-:Y:S06]  /*13f20*/  HMMA.16816.F32.BF16 R96, R144.reuse, R64, R96 ;  /* 0x000000409060723c */ /* 0x048fec0000041860 */
[C---:B-----5:R-:W-:Y:S01]  /*13f30*/  HMMA.16816.F32.BF16 R104, R144.reuse, R124, R104 ;  /* 0x0000007c9068723c */ /* 0x060fe20000041868 */
[----:B------:R-:W-:Y:S01]  /*13f40*/  FMUL.FTZ R28, R28, UR5 ;  /* 0x000000051c1c7c20 */ /* 0x000fe20008410000 */
[----:B------:R-:W-:Y:S04]  /*13f50*/  MUFU.TANH R140, R140 ;  /* 0x0000008c008c7308 */ /* 0x000fe80000002400 */
[C---:B------:R-:W-:Y:S01]  /*13f60*/  HMMA.16816.F32.BF16 R12, R144.reuse, R10, R12 ;  /* 0x0000000a900c723c */ /* 0x040fe2000004180c */
[----:B------:R-:W-:Y:S01]  /*13f70*/  FMUL.FTZ R124, R57, UR5 ;  /* 0x00000005397c7c20 */ /* 0x000fe20008410000 */
[----:B------:R-:W-:Y:S01]  /*13f80*/  FMUL.FTZ R57, R58, UR5 ;  /* 0x000000053a397c20 */ /* 0x000fe20008410000 */
        /* <DEDUP_REMOVED lines=8> */
[----:B------:R-:W3:Y:S01]  /*14010*/  MUFU.TANH R124, R124 ;  /* 0x0000007c007c7308 */ /* 0x000ee20000002400 */
[----:B------:R-:W-:Y:S01]  /*14020*/  FMUL.FTZ R41, R29, UR5 ;  /* 0x000000051d297c20 */ /* 0x000fe20008410000 */
[----:B------:R-:W-:Y:S01]  /*14030*/  FMUL.FTZ R29, R31, UR5 ;  /* 0x000000051f1d7c20 */ /* 0x000fe20008410000 */
[C---:B------:R-:W-:Y:S01]  /*14040*/  HMMA.16816.F32.BF16 R116, R144.reuse, R134, R116 ;  /* 0x000000869074723c */ /* 0x040fe20000041874 */
[----:B------:R-:W5:Y:S01]  /*14050*/  LDSM.16.M88.4 R132, [R161] ;  /* 0x00000000a184783b */ /* 0x000f620000000200 */
[----:B------:R-:W-:Y:S01]  /*14060*/  FMUL.FTZ R65, R113, UR5 ;  /* 0x0000000571417c20 */ /* 0x000fe20008410000 */
[----:B------:R-:W-:Y:S01]  /*14070*/  FMUL.FTZ R113, R109, UR5 ;  /* 0x000000056d717c20 */ /* 0x000fe20008410000 */
[----:B------:R-:W-:Y:S01]  /*14080*/  FMUL.FTZ R64, R104, UR5 ;  /* 0x0000000568407c20 */ /* 0x000fe20008410000 */
[----:B------:R-:W3:Y:S01]  /*14090*/  MUFU.TANH R58, R58 ;  /* 0x0000003a003a7308 */ /* 0x000ee20000002400 */
[----:B------:R-:W-:Y:S01]  /*140a0*/  HMMA.16816.F32.BF16 R92, R144, R66, R92 ;  /* 0x00000042905c723c */ /* 0x000fe2000004185c */
[----:B------:R-:W-:Y:S01]  /*140b0*/  FMUL.FTZ R115, R115, UR5 ;  /* 0x0000000573737c20 */ /* 0x000fe20008410000 */
[----:B------:R-:W-:-:S02]  /*140c0*/  IMAD.U32 R125, RZ, RZ, UR4 ;  /* 0x00000004ff7d7e24 */ /* 0x000fc4000f8e00ff */
[----:B------:R-:W-:Y:S01]  /*140d0*/  FMUL.FTZ R112, R112, UR5 ;  /* 0x0000000570707c20 */ /* 0x000fe20008410000 */
[----:B------:R-:W-:Y:S01]  /*140e0*/  FMUL.FTZ R225, R13, UR5 ;  /* 0x000000050de17c20 */ /* 0x000fe20008410000 */
[----:B------:R-:W-:Y:S01]  /*140f0*/  FMUL.FTZ R13, R15, UR5 ;  /* 0x000000050f0d7c20 */ /* 0x000fe20008410000 */
[C---:B-1----:R-:W-:Y:S01]  /*14100*/  HMMA.16816.F32.BF16 R76, R144.reuse, R6, R76 ;  /* 0x00000006904c723c */ /* 0x042fe2000004184c */
[----:B------:R-:W-:Y:S01]  /*14110*/  FMUL.FTZ R66, R96, UR5 ;  /* 0x0000000560427c20 */ /* 0x000fe20008410000 */
[----:B------:R-:W-:Y:S01]  /*14120*/  FMUL.FTZ R67, R42, UR5 ;  /* 0x000000052a437c20 */ /* 0x000fe20008410000 */
[----:B------:R-:W-:Y:S01]  /*14130*/  FMUL.FTZ R42, R35, UR5 ;  /* 0x00000005232a7c20 */ /* 0x000fe20008410000 */
[----:B------:R-:W-:Y:S01]  /*14140*/  MUFU.TANH R11, R11 ;  /* 0x0000000b000b7308 */ /* 0x000fe20000002400 */
[----:B------:R-:W-:Y:S01]  /*14150*/  FMUL.FTZ R108, R108, UR5 ;  /* 0x000000056c6c7c20 */ /* 0x000fe20008410000 */
[C---:B------:R-:W-:Y:S01]  /*14160*/  HMMA.16816.F32.BF16 R68, R144.reuse, R62, R68 ;  /* 0x0000003e9044723c */ /* 0x040fe20000041844 */
[----:B------:R-:W-:Y:S01]  /*14170*/  FMUL.FTZ R7, R47, UR5 ;  /* 0x000000052f077c20 */ /* 0x000fe20008410000 */
[----:B------:R-:W-:Y:S01]  /*14180*/  FMUL.FTZ R6, R55, UR5 ;  /* 0x0000000537067c20 */ /* 0x000fe20008410000 */
[----:B------:R-:W-:Y:S01]  /*14190*/  FMUL.FTZ R55, R37, UR5 ;  /* 0x0000000525377c20 */ /* 0x000fe20008410000 */
[----:B------:R-:W-:Y:S01]  /*141a0*/  FMUL.FTZ R37, R21, UR5 ;  /* 0x0000000515257c20 */ /* 0x000fe20008410000 */
[----:B------:R-:W-:Y:S01]  /*141b0*/  FMUL.FTZ R21, R23, UR5 ;  /* 0x0000000517157c20 */ /* 0x000fe20008410000 */
[----:B------:R1:W-:Y:S01]  /*141c0*/  MUFU.TANH R19, R7 ;  /* 0x0000000700137308 */ /* 0x0003e20000002400 */
        /* <DEDUP_REMOVED lines=10> */
[----:B------:R2:W-:Y:S01]  /*14270*/  MUFU.TANH R24, R62 ;  /* 0x0000003e00187308 */ /* 0x0005e20000002400 */
[----:B------:R-:W-:Y:S01]  /*14280*/  FMUL.FTZ R26, R111, UR5 ;  /* 0x000000056f1a7c20 */ /* 0x000fe20008410000 */
[----:B------:R-:W-:Y:S01]  /*14290*/  FMUL.FTZ R61, R49, UR5 ;  /* 0x00000005313d7c20 */ /* 0x000fe20008410000 */
[----:B------:R-:W-:Y:S01]  /*142a0*/  FMUL.FTZ R49, R44, UR5 ;  /* 0x000000052c317c20 */ /* 0x000fe20008410000 */
[----:B------:R-:W-:Y:S01]  /*142b0*/  FMUL.FTZ R44, R33, UR5 ;  /* 0x00000005212c7c20 */ /* 0x000fe20008410000 */
[----:B------:R-:W-:Y:S01]  /*142c0*/  HMMA.16816.F32.BF16 R80, R144, R4, R80 ;  /* 0x000000049050723c */ /* 0x000fe20000041850 */
[----:B-1----:R-:W-:-:S02]  /*142d0*/  IMAD.SHL.U32 R7, R2, 0x2, RZ ;  /* 0x0000000202077824 */ /* 0x002fc400078e00ff */
[----:B------:R-:W-:Y:S01]  /*142e0*/  FMUL.FTZ R63, R117, UR5 ;  /* 0x00000005753f7c20 */ /* 0x000fe20008410000 */
[----:B------:R1:W-:Y:S01]  /*142f0*/  MUFU.TANH R2, R10 ;  /* 0x0000000a00027308 */ /* 0x0003e20000002400 */
[----:B------:R-:W-:Y:S01]  /*14300*/  FMUL.FTZ R121, R121, UR5 ;  /* 0x0000000579797c20 */ /* 0x000fe20008410000 */
[----:B------:R-:W-:Y:S01]  /*14310*/  IMAD.U32 R117, RZ, RZ, UR4 ;  /* 0x00000004ff757e24 */ /* 0x000fe2000f8e00ff */
[----:B------:R-:W-:Y:S01]  /*14320*/  LOP3.LUT R7, R7, 0x6, RZ, 0xc0, !PT ;  /* 0x0000000607077812 */ /* 0x000fe200078ec0ff */
[----:B------:R-:W-:Y:S01]  /*14330*/  FMUL.FTZ R4, R54, UR5 ;  /* 0x0000000536047c20 */ /* 0x000fe20008410000 */
[C---:B-----5:R-:W-:Y:S01]  /*14340*/  HMMA.16816.F32.BF16 R88, R144.reuse, R132, R88 ;  /* 0x000000849058723c */ /* 0x060fe20000041858 */
[----:B------:R-:W-:Y:S01]  /*14350*/  FMUL.FTZ R54, R18, UR5 ;  /* 0x0000000512367c20 */ /* 0x000fe20008410000 */
[----:B------:R-:W-:Y:S01]  /*14360*/  LOP3.LUT R39, R7, UR4, RZ, 0xfc, !PT ;  /* 0x0000000407277c12 */ /* 0x000fe2000f8efcff */
[----:B------:R5:W-:Y:S01]  /*14370*/  MUFU.TANH R111, R59 ;  /* 0x0000003b006f7308 */ /* 0x000be20000002400 */
[----:B--2---:R-:W-:Y:S01]  /*14380*/  FMUL.FTZ R62, R106, UR5 ;  /* 0x000000056a3e7c20 */ /* 0x004fe20008410000 */
[----:B------:R-:W-:Y:S01]  /*14390*/  FMUL.FTZ R18, R99, UR5 ;  /* 0x0000000563127c20 */ /* 0x000fe20008410000 */
[----:B------:R-:W-:Y:S01]  /*143a0*/  HMMA.16816.F32.BF16 R84, R144, R134, R84 ;  /* 0x000000869054723c */ /* 0x000fe20000041854 */
[----:B------:R-:W-:-:S02]  /*143b0*/  VIADD R23, R39, 0x71 ;  /* 0x0000007127177836 */ /* 0x000fc40000000000 */
[----:B------:R-:W-:Y:S01]  /*143c0*/  FMUL.FTZ R5, R48, UR5 ;  /* 0x0000000530057c20 */ /* 0x000fe20008410000 */
[C---:B------:R-:W-:Y:S02]  /*143d0*/  VIADD R96, R39.reuse, 0x81 ;  /* 0x0000008127607836 */ /* 0x040fe40000000000 */
[----:B------:R-:W-:Y:S01]  /*143e0*/  FMUL.FTZ R48, R20, UR5 ;  /* 0x0000000514307c20 */ /* 0x000fe20008410000 */
[----:B------:R-:W-:Y:S02]  /*143f0*/  VIADD R104, R39, 0x91 ;  /* 0x0000009127687836 */ /* 0x000fe40000000000 */
[----:B-1----:R-:W-:Y:S01]  /*14400*/  FMUL.FTZ R10, R97, UR5 ;  /* 0x00000005610a7c20 */ /* 0x002fe20008410000 */
[----:B------:R-:W-:Y:S01]  /*14410*/  FMUL.FTZ R97, R98, UR5 ;  /* 0x0000000562617c20 */ /* 0x000fe20008410000 */
[----:B------:R-:W-:Y:S01]  /*14420*/  VIADD R98, R39, 0x79 ;  /* 0x0000007927627836 */ /* 0x000fe20000000000 */
[C---:B------:R-:W-:Y:S01]  /*14430*/  ISETP.GE.AND P4, PT, R23.reuse, R3, PT ;  /* 0x000000031700720c */ /* 0x040fe20003f86270 */
[----:B------:R-:W-:Y:S01]  /*14440*/  MUFU.TANH R106, R67 ;  /* 0x00000043006a7308 */ /* 0x000fe20000002400 */
[-C--:B------:R-:W-:Y:S01]  /*14450*/  ISETP.GE.AND P6, PT, R23, R0.reuse, PT ;  /* 0x000000001700720c */ /* 0x080fe20003fc6270 */
[----:B------:R-:W-:Y:S01]  /*14460*/  VIADD R99, R39, 0xc1 ;  /* 0x000000c127637836 */ /* 0x000fe20000000000 */
[----:B------:R-:W-:Y:S01]  /*14470*/  I2FP.F32.S32 R23, R23 ;  /* 0x0000001700177245 */ /* 0x000fe20000201400 */
[----:B------:R-:W-:Y:S01]  /*14480*/  FMUL.FTZ R20, R107, UR5 ;  /* 0x000000056b147c20 */ /* 0x000fe20008410000 */
[CC--:B------:R-:W-:Y:S01]  /*14490*/  ISETP.GE.AND P2, PT, R98.reuse, R3.reuse, PT ;  /* 0x000000036200720c */ /* 0x0c0fe20003f46270 */
[----:B------:R-:W-:Y:S01]  /*144a0*/  IMAD.U32 R107, RZ, RZ, UR4 ;  /* 0x00000004ff6b7e24 */ /* 0x000fe2000f8e00ff */
[-C--:B------:R-:W-:Y:S01]  /*144b0*/  ISETP.GE.AND P0, PT, R98, R0.reuse, PT ;  /* 0x000000006200720c */ /* 0x080fe20003f06270 */
[C---:B------:R-:W-:Y:S01]  /*144c0*/  FFMA.FTZ R172, R23.reuse, UR8, R172 ;  /* 0x0000000817ac7c23 */ /* 0x040fe200080100ac */
[CC--:B------:R-:W-:Y:S01]  /*144d0*/  ISETP.GE.AND P3, PT, R96.reuse, R3.reuse, PT ;  /* 0x000000036000720c */ /* 0x0c0fe20003f66270 */
[----:B------:R-:W-:Y:S01]  /*144e0*/  FFMA.FTZ R199, R23, UR8, R199 ;  /* 0x0000000817c77c23 */ /* 0x000fe200080100c7 */
[----:B------:R-:W-:Y:S01]  /*144f0*/  ISETP.GE.AND P5, PT, R96, R0, PT ;  /* 0x000000006000720c */ /* 0x000fe20003fa6270 */
[C---:B------:R-:W-:Y:S01]  /*14500*/  VIADD R23, R39.reuse, 0x89 ;  /* 0x0000008927177836 */ /* 0x040fe20000000000 */
[----:B------:R-:W-:Y:S01]  /*14510*/  I2FP.F32.S32 R98, R98 ;  /* 0x0000006200627245 */ /* 0x000fe20000201400 */
[----:B------:R1:W-:Y:S01]  /*14520*/  MUFU.TANH R67, R55 ;  /* 0x0000003700437308 */ /* 0x0003e20000002400 */
[----:B------:R-:W-:Y:S01]  /*14530*/  I2FP.F32.S32 R96, R96 ;  /* 0x0000006000607245 */ /* 0x000fe20000201400 */
[----:B------:R-:W-:Y:S01]  /*14540*/  IMAD.U32 R147, RZ, RZ, UR4 ;  /* 0x00000004ff937e24 */ /* 0x000fe2000f8e00ff */
[----:B-----5:R-:W-:Y:S01]  /*14550*/  FSEL R59, R172, -INF , !P4 ;  /* 0xff800000ac3b7808 */ /* 0x020fe20006000000 */
[C---:B------:R-:W-:Y:S01]  /*14560*/  FFMA.FTZ R35, R98.reuse, UR8, R201 ;  /* 0x0000000862237c23 */ /* 0x040fe200080100c9 */
[----:B------:R-:W-:Y:S01]  /*14570*/  FFMA.FTZ R202, R98, UR8, R202 ;  /* 0x0000000862ca7c23 */ /* 0x000fe200080100ca */
[C---:B------:R-:W-:Y:S01]  /*14580*/  FFMA.FTZ R207, R96.reuse, UR8, R207 ;  /* 0x0000000860cf7c23 */ /* 0x040fe200080100cf */
[----:B------:R-:W-:Y:S01]  /*14590*/  FFMA.FTZ R209, R96, UR8, R209 ;  /* 0x0000000860d17c23 */ /* 0x000fe200080100d1 */
[----:B------:R-:W-:Y:S01]  /*145a0*/  VIADD R96, R39, 0x99 ;  /* 0x0000009927607836 */ /* 0x000fe20000000000 */
[----:B------:R-:W-:Y:S01]  /*145b0*/  FSEL R226, R199, -INF , !P6 ;  /* 0xff800000c7e27808 */ /* 0x000fe20007000000 */
[----:B------:R-:W2:Y:S01]  /*145c0*/  MUFU.TANH R6, R6 ;  /* 0x0000000600067308 */ /* 0x000ea20000002400 */
[C---:B------:R-:W-:Y:S01]  /*145d0*/  ISETP.GE.AND P4, PT, R23.reuse, R3, PT ;  /* 0x000000031700720c */ /* 0x040fe20003f86270 */
[----:B------:R-:W-:Y:S01]  /*145e0*/  IMAD.U32 R172, RZ, RZ, UR4 ;  /* 0x00000004ffac7e24 */ /* 0x000fe2000f8e00ff */
[-C--:B------:R-:W-:Y:S01]  /*145f0*/  ISETP.GE.AND P6, PT, R23, R0.reuse, PT ;  /* 0x000000001700720c */ /* 0x080fe20003fc6270 */
[----:B------:R-:W-:Y:S01]  /*14600*/  IMAD.U32 R201, RZ, RZ, UR4 ;  /* 0x00000004ffc97e24 */ /* 0x000fe2000f8e00ff */
[----:B------:R-:W-:Y:S01]  /*14610*/  FSEL R35, R35, -INF , !P2 ;  /* 0xff80000023237808 */ /* 0x000fe20005000000 */
[----:B------:R-:W-:Y:S01]  /*14620*/  IMAD.U32 R199, RZ, RZ, UR4 ;  /* 0x00000004ffc77e24 */ /* 0x000fe2000f8e00ff */
[----:B------:R-:W-:Y:S01]  /*14630*/  FSEL R222, R202, -INF , !P0 ;  /* 0xff800000cade7808 */ /* 0x000fe20004000000 */
[----:B------:R5:W-:Y:S01]  /*14640*/  MUFU.TANH R98, R51 ;  /* 0x0000003300627308 */ /* 0x000be20000002400 */
[----:B-1----:R-:W-:Y:S01]  /*14650*/  FSEL R55, R207, -INF , !P3 ;  /* 0xff800000cf377808 */ /* 0x002fe20005800000 */
[----:B------:R-:W-:Y:S01]  /*14660*/  IMAD.U32 R207, RZ, RZ, UR4 ;  /* 0x00000004ffcf7e24 */ /* 0x000fe2000f8e00ff */
[----:B------:R-:W-:Y:S01]  /*14670*/  FSEL R218, R209, -INF , !P5 ;  /* 0xff800000d1da7808 */ /* 0x000fe20006800000 */
[----:B------:R-:W-:Y:S01]  /*14680*/  IMAD.U32 R146, RZ, RZ, UR4 ;  /* 0x00000004ff927e24 */ /* 0x000fe2000f8e00ff */
[----:B------:R-:W-:Y:S01]  /*14690*/  I2FP.F32.S32 R23, R23 ;  /* 0x0000001700177245 */ /* 0x000fe20000201400 */
[----:B------:R-:W-:Y:S01]  /*146a0*/  IMAD.U32 R134, RZ, RZ, UR4 ;  /* 0x00000004ff867e24 */ /* 0x000fe2000f8e00ff */
[CC--:B------:R-:W-:Y:S01]  /*146b0*/  ISETP.GE.AND P2, PT, R104.reuse, R3.reuse, PT ;  /* 0x000000036800720c */ /* 0x0c0fe20003f46270 */
[----:B------:R-:W1:Y:S01]  /*146c0*/  MUFU.TANH R61, R61 ;  /* 0x0000003d003d7308 */ /* 0x000e620000002400 */
[-C--:B------:R-:W-:Y:S01]  /*146d0*/  ISETP.GE.AND P0, PT, R104, R0.reuse, PT ;  /* 0x000000006800720c */ /* 0x080fe20003f06270 */
[C---:B------:R-:W-:Y:S01]  /*146e0*/  FFMA.FTZ R33, R23.reuse, UR8, R210 ;  /* 0x0000000817217c23 */ /* 0x040fe200080100d2 */
[CC--:B------:R-:W-:Y:S01]  /*146f0*/  ISETP.GE.AND P3, PT, R96.reuse, R3.reuse, PT ;  /* 0x000000036000720c */ /* 0x0c0fe20003f66270 */
[----:B------:R-:W-:Y:S01]  /*14700*/  FFMA.FTZ R141, R23, UR8, R141 ;  /* 0x00000008178d7c23 */ /* 0x000fe2000801008d */
[----:B------:R-:W-:Y:S01]  /*14710*/  ISETP.GE.AND P5, PT, R96, R0, PT ;  /* 0x000000006000720c */ /* 0x000fe20003fa6270 */
[----:B------:R-:W-:Y:S01]  /*14720*/  VIADD R23, R39, 0xa1 ;  /* 0x000000a127177836 */ /* 0x000fe20000000000 */
[----:B------:R-:W-:Y:S01]  /*14730*/  I2FP.F32.S32 R104, R104 ;  /* 0x0000006800687245 */ /* 0x000fe20000201400 */
[----:B------:R-:W-:Y:S01]  /*14740*/  MUFU.TANH R34, R60 ;  /* 0x0000003c00227308 */ /* 0x000fe20000002400 */
[----:B------:R-:W-:Y:S01]  /*14750*/  I2FP.F32.S32 R96, R96 ;  /* 0x0000006000607245 */ /* 0x000fe20000201400 */
[----:B------:R-:W-:Y:S01]  /*14760*/  IMAD.U32 R210, RZ, RZ, UR4 ;  /* 0x00000004ffd27e24 */ /* 0x000fe2000f8e00ff */
[----:B------:R-:W-:Y:S01]  /*14770*/  FSEL R33, R33, -INF , !P4 ;  /* 0xff80000021217808 */ /* 0x000fe20006000000 */
[C---:B------:R-:W-:Y:S01]  /*14780*/  FFMA.FTZ R137, R104.reuse, UR8, R137 ;  /* 0x0000000868897c23 */ /* 0x040fe20008010089 */
[----:B------:R-:W-:Y:S01]  /*14790*/  FFMA.FTZ R138, R104, UR8, R138 ;  /* 0x00000008688a7c23 */ /* 0x000fe2000801008a */
[C---:B------:R-:W-:Y:S01]  /*147a0*/  FFMA.FTZ R31, R96.reuse, UR8, R139 ;  /* 0x00000008601f7c23 */ /* 0x040fe2000801008b */
[----:B----4-:R-:W-:Y:S01]  /*147b0*/  FFMA.FTZ R142, R96, UR8, R142 ;  /* 0x00000008608e7c23 */ /* 0x010fe2000801008e */
[----:B------:R-:W-:Y:S01]  /*147c0*/  VIADD R96, R39, 0xa9 ;  /* 0x000000a927607836 */ /* 0x000fe20000000000 */
[----:B------:R-:W-:Y:S01]  /*147d0*/  FSEL R212, R141, -INF , !P6 ;  /* 0xff8000008dd47808 */ /* 0x000fe20007000000 */
[----:B------:R4:W-:Y:S01]  /*147e0*/  MUFU.TANH R60, R40 ;  /* 0x00000028003c7308 */ /* 0x0009e20000002400 */
[----:B------:R-:W-:Y:S01]  /*147f0*/  ISETP.GE.AND P4, PT, R23, R3, PT ;  /* 0x000000031700720c */ /* 0x000fe20003f86270 */
[----:B------:R-:W-:Y:S01]  /*14800*/  VIADD R104, R39, 0xb1 ;  /* 0x000000b127687836 */ /* 0x000fe20000000000 */
[-C--:B------:R-:W-:Y:S01]  /*14810*/  ISETP.GE.AND P6, PT, R23, R0.reuse, PT ;  /* 0x000000001700720c */ /* 0x080fe20003fc6270 */
[----:B------:R-:W-:Y:S01]  /*14820*/  IMAD.U32 R126, RZ, RZ, UR4 ;  /* 0x00000004ff7e7e24 */ /* 0x000fe2000f8e00ff */
[----:B-----5:R-:W-:Y:S01]  /*14830*/  FSEL R51, R137, -INF , !P2 ;  /* 0xff80000089337808 */ /* 0x020fe20005000000 */
[----:B------:R-:W-:Y:S01]  /*14840*/  IMAD.U32 R141, RZ, RZ, UR4 ;  /* 0x00000004ff8d7e24 */ /* 0x000fe2000f8e00ff */
[----:B------:R-:W-:Y:S01]  /*14850*/  FSEL R202, R138, -INF , !P0 ;  /* 0xff8000008aca7808 */ /* 0x000fe20004000000 */
[----:B------:R-:W-:Y:S01]  /*14860*/  MUFU.TANH R44, R44 ;  /* 0x0000002c002c7308 */ /* 0x000fe20000002400 */
[----:B------:R-:W-:Y:S01]  /*14870*/  I2FP.F32.S32 R23, R23 ;  /* 0x0000001700177245 */ /* 0x000fe20000201400 */
[----:B------:R-:W-:Y:S01]  /*14880*/  IMAD.U32 R139, RZ, RZ, UR4 ;  /* 0x00000004ff8b7e24 */ /* 0x000fe2000f8e00ff */
[CC--:B------:R-:W-:Y:S01]  /*14890*/  ISETP.GE.AND P2, PT, R96.reuse, R3.reuse, PT ;  /* 0x000000036000720c */ /* 0x0c0fe20003f46270 */
[----:B------:R-:W-:Y:S01]  /*148a0*/  IMAD.U32 R137, RZ, RZ, UR4 ;  /* 0x00000004ff897e24 */ /* 0x000fe2000f8e00ff */
[----:B------:R-:W-:Y:S01]  /*148b0*/  ISETP.GE.AND P0, PT, R96, R0, PT ;  /* 0x000000006000720c */ /* 0x000fe20003f06270 */
[C---:B---3--:R-:W-:Y:S01]  /*148c0*/  FFMA.FTZ R124, R23.reuse, UR8, R124 ;  /* 0x00000008177c7c23 */ /* 0x048fe2000801007c */
[----:B------:R-:W-:Y:S01]  /*148d0*/  I2FP.F32.S32 R96, R96 ;  /* 0x0000006000607245 */ /* 0x000fe20000201400 */
[----:B------:R-:W-:Y:S01]  /*148e0*/  FFMA.FTZ R132, R23, UR8, R58 ;  /* 0x0000000817847c23 */ /* 0x000fe2000801003a */
[----:B----4-:R-:W-:Y:S01]  /*148f0*/  FMUL.FTZ R40, R101, UR5 ;  /* 0x0000000565287c20 */ /* 0x010fe20008410000 */
[----:B------:R-:W-:Y:S01]  /*14900*/  VIADD R101, R39, 0xb9 ;  /* 0x000000b927657836 */ /* 0x000fe20000000000 */
[----:B------:R3:W-:Y:S01]  /*14910*/  MUFU.TANH R58, R29 ;  /* 0x0000001d003a7308 */ /* 0x0007e20000002400 */
[C---:B------:R-:W-:Y:S01]  /*14920*/  FFMA.FTZ R27, R96.reuse, UR8, R53 ;  /* 0x00000008601b7c23 */ /* 0x040fe20008010035 */
[----:B--2---:R-:W-:Y:S01]  /*14930*/  FFMA.FTZ R6, R96, UR8, R6 ;  /* 0x0000000860067c23 */ /* 0x004fe20008010006 */
[----:B------:R-:W-:Y:S01]  /*14940*/  FSEL R132, R132, -INF , !P6 ;  /* 0xff80000084847808 */ /* 0x000fe20007000000 */
[----:B------:R-:W-:Y:S01]  /*14950*/  FMUL.FTZ R83, R83, UR5 ;  /* 0x0000000553537c20 */ /* 0x000fe20008410000 */
[-C--:B------:R-:W-:Y:S01]  /*14960*/  ISETP.GE.AND P6, PT, R101, R0.reuse, PT ;  /* 0x000000006500720c */ /* 0x080fe20003fc6270 */
[----:B------:R-:W-:Y:S01]  /*14970*/  FMUL.FTZ R73, R73, UR5 ;  /* 0x0000000549497c20 */ /* 0x000fe20008410000 */
[----:B------:R-:W-:Y:S01]  /*14980*/  FSEL R27, R27, -INF , !P2 ;  /* 0xff8000001b1b7808 */ /* 0x000fe20005000000 */
[----:B------:R2:W-:Y:S01]  /*14990*/  MUFU.TANH R53, R38 ;  /* 0x0000002600357308 */ /* 0x0005e20000002400 */
[-C--:B------:R-:W-:Y:S01]  /*149a0*/  ISETP.GE.AND P2, PT, R99, R3.reuse, PT ;  /* 0x000000036300720c */ /* 0x080fe20003f46270 */
[----:B------:R-:W-:Y:S01]  /*149b0*/  FMUL.FTZ R75, R75, UR5 ;  /* 0x000000054b4b7c20 */ /* 0x000fe20008410000 */
[----:B------:R-:W-:Y:S01]  /*149c0*/  FSEL R31, R31, -INF , !P3 ;  /* 0xff8000001f1f7808 */ /* 0x000fe20005800000 */
[----:B------:R-:W-:Y:S01]  /*149d0*/  FMUL.FTZ R71, R71, UR5 ;  /* 0x0000000547477c20 */ /* 0x000fe20008410000 */
[----:B------:R-:W-:Y:S01]  /*149e0*/  FSEL R144, R142, -INF , !P5 ;  /* 0xff8000008e907808 */ /* 0x000fe20006800000 */
[----:B------:R-:W-:Y:S01]  /*149f0*/  IMAD.U32 R142, RZ, RZ, UR4 ;  /* 0x00000004ff8e7e24 */ /* 0x000fe2000f8e00ff */
[-C--:B------:R-:W-:Y:S01]  /*14a00*/  ISETP.GE.AND P3, PT, R104, R3.reuse, PT ;  /* 0x000000036800720c */ /* 0x080fe20003f66270 */
[----:B------:R-:W-:Y:S01]  /*14a10*/  MUFU.TANH R41, R41 ;  /* 0x0000002900297308 */ /* 0x000fe20000002400 */
[----:B---3--:R-:W-:Y:S01]  /*14a20*/  FSEL R29, R124, -INF , !P4 ;  /* 0xff8000007c1d7808 */ /* 0x008fe20006000000 */
[----:B------:R-:W-:Y:S01]  /*14a30*/  FMUL.FTZ R119, R119, UR5 ;  /* 0x0000000577777c20 */ /* 0x000fe20008410000 */
[----:B------:R-:W-:Y:S01]  /*14a40*/  FSEL R124, R6, -INF , !P0 ;  /* 0xff800000067c7808 */ /* 0x000fe20004000000 */
[----:B------:R-:W-:Y:S01]  /*14a50*/  FMUL.FTZ R116, R116, UR5 ;  /* 0x0000000574747c20 */ /* 0x000fe20008410000 */
[----:B------:R-:W-:Y:S01]  /*14a60*/  ISETP.GE.AND P4, PT, R101, R3, PT ;  /* 0x000000036500720c */ /* 0x000fe20003f86270 */
[----:B------:R-:W-:Y:S01]  /*14a70*/  FMUL.FTZ R100, R100, UR5 ;  /* 0x0000000564647c20 */ /* 0x000fe20008410000 */
[-C--:B------:R-:W-:Y:S01]  /*14a80*/  ISETP.GE.AND P0, PT, R99, R0.reuse, PT ;  /* 0x000000006300720c */ /* 0x080fe20003f06270 */
[----:B------:R-:W3:Y:S01]  /*14a90*/  MUFU.TANH R42, R42 ;  /* 0x0000002a002a7308 */ /* 0x000ee20000002400 */
[----:B------:R-:W-:Y:S01]  /*14aa0*/  I2FP.F32.S32 R101, R101 ;  /* 0x0000006500657245 */ /* 0x000fe20000201400 */
[----:B------:R-:W-:Y:S01]  /*14ab0*/  FMUL.FTZ R84, R84, UR5 ;  /* 0x0000000554547c20 */ /* 0x000fe20008410000 */
[----:B------:R-:W-:Y:S01]  /*14ac0*/  I2FP.F32.S32 R99, R99 ;  /* 0x0000006300637245 */ /* 0x000fe20000201400 */
[----:B------:R-:W-:Y:S01]  /*14ad0*/  FMUL.FTZ R76, R76, UR5 ;  /* 0x000000054c4c7c20 */ /* 0x000fe20008410000 */
[----:B------:R-:W-:Y:S01]  /*14ae0*/  ISETP.GE.AND P5, PT, R104, R0, PT ;  /* 0x000000006800720c */ /* 0x000fe20003fa6270 */
[C---:B------:R-:W-:Y:S01]  /*14af0*/  FFMA.FTZ R23, R101.reuse, UR8, R24 ;  /* 0x0000000865177c23 */ /* 0x040fe20008010018 */
[----:B------:R-:W-:Y:S01]  /*14b00*/  I2FP.F32.S32 R104, R104 ;  /* 0x0000006800687245 */ /* 0x000fe20000201400 */
[----:B------:R-:W-:Y:S01]  /*14b10*/  FFMA.FTZ R19, R101, UR8, R19 ;  /* 0x0000000865137c23 */ /* 0x000fe20008010013 */
[C---:B------:R-:W-:Y:S01]  /*14b20*/  FFMA.FTZ R2, R99.reuse, UR8, R2 ;  /* 0x0000000863027c23 */ /* 0x040fe20008010002 */
[----:B--2---:R-:W-:Y:S01]  /*14b30*/  FFMA.FTZ R38, R99, UR8, R43 ;  /* 0x0000000863267c23 */ /* 0x004fe2000801002b */
[----:B------:R-:W-:-:S02]  /*14b40*/  VIADD R99, R39, 0xd1 ;  /* 0x000000d127637836 */ /* 0x000fc40000000000 */
[C---:B-1----:R-:W-:Y:S01]  /*14b50*/  FFMA.FTZ R61, R104.reuse, UR8, R61 ;  /* 0x00000008683d7c23 */ /* 0x042fe2000801003d */
[----:B------:R-:W-:Y:S01]  /*14b60*/  FFMA.FTZ R104, R104, UR8, R11 ;  /* 0x0000000868687c23 */ /* 0x000fe2000801000b */
[----:B------:R-:W-:Y:S01]  /*14b70*/  VIADD R24, R39, 0xc9 ;  /* 0x000000c927187836 */ /* 0x000fe20000000000 */
[----:B------:R-:W-:Y:S01]  /*14b80*/  FSEL R23, R23, -INF , !P4 ;  /* 0xff80000017177808 */ /* 0x000fe20006000000 */
[----:B------:R1:W2:Y:S01]  /*14b90*/  MUFU.TANH R11, R25 ;  /* 0x00000019000b7308 */ /* 0x0002a20000002400 */
[----:B------:R-:W-:Y:S01]  /*14ba0*/  FSEL R96, R19, -INF , !P6 ;  /* 0xff80000013607808 */ /* 0x000fe20007000000 */
[----:B------:R-:W-:Y:S01]  /*14bb0*/  VIADD R43, R39, 0xd9 ;  /* 0x000000d9272b7836 */ /* 0x000fe20000000000 */
[C---:B------:R-:W-:Y:S01]  /*14bc0*/  ISETP.GE.AND P4, PT, R99.reuse, R3, PT ;  /* 0x000000036300720c */ /* 0x040fe20003f86270 */
[----:B------:R-:W-:Y:S01]  /*14bd0*/  IMAD.U32 R101, RZ, RZ, UR4 ;  /* 0x00000004ff657e24 */ /* 0x000fe2000f8e00ff */
[-C--:B------:R-:W-:Y:S01]  /*14be0*/  ISETP.GE.AND P6, PT, R99, R0.reuse, PT ;  /* 0x000000006300720c */ /* 0x080fe20003fc6270 */
[----:B------:R-:W-:Y:S01]  /*14bf0*/  FMUL.FTZ R68, R68, UR5 ;  /* 0x0000000544447c20 */ /* 0x000fe20008410000 */
[----:B------:R-:W-:Y:S01]  /*14c00*/  I2FP.F32.S32 R99, R99 ;  /* 0x0000006300637245 */ /* 0x000fe20000201400 */
[----:B------:R4:W-:Y:S01]  /*14c10*/  MUFU.TANH R6, R21 ;  /* 0x0000001500067308 */ /* 0x0009e20000002400 */
[----:B------:R-:W-:Y:S01]  /*14c20*/  FSEL R104, R104, -INF , !P5 ;  /* 0xff80000068687808 */ /* 0x000fe20006800000 */
[----:B------:R-:W-:Y:S01]  /*14c30*/  FMUL.FTZ R114, R114, UR5 ;  /* 0x0000000572727c20 */ /* 0x000fe20008410000 */
[-C--:B------:R-:W-:Y:S01]  /*14c40*/  ISETP.GE.AND P5, PT, R24, R0.reuse, PT ;  /* 0x000000001800720c */ /* 0x080fe20003fa6270 */
[----:B---3--:R-:W-:Y:S01]  /*14c50*/  FFMA.FTZ R42, R99, UR8, R42 ;  /* 0x00000008632a7c23 */ /* 0x008fe2000801002a */
[----:B------:R-:W-:Y:S01]  /*14c60*/  FSEL R38, R38, -INF , !P0 ;  /* 0xff80000026267808 */ /* 0x000fe20004000000 */
[----:B------:R-:W-:Y:S01]  /*14c70*/  FMUL.FTZ R102, R102, UR5 ;  /* 0x0000000566667c20 */ /* 0x000fe20008410000 */
[----:B------:R-:W-:Y:S01]  /*14c80*/  ISETP.GE.AND P0, PT, R43, R0, PT ;  /* 0x000000002b00720c */ /* 0x000fe20003f06270 */
[----:B------:R3:W-:Y:S01]  /*14c90*/  MUFU.TANH R109, R37 ;  /* 0x00000025006d7308 */ /* 0x0007e20000002400 */
[----:B-1----:R-:W-:Y:S01]  /*14ca0*/  FSEL R25, R61, -INF , !P3 ;  /* 0xff8000003d197808 */ /* 0x002fe20005800000 */
[----:B------:R-:W-:Y:S01]  /*14cb0*/  FFMA.FTZ R61, R99, UR8, R44 ;  /* 0x00000008633d7c23 */ /* 0x000fe2000801002c */
[-C--:B------:R-:W-:Y:S01]  /*14cc0*/  ISETP.GE.AND P3, PT, R24, R3.reuse, PT ;  /* 0x000000031800720c */ /* 0x080fe20003f66270 */
[----:B------:R-:W-:Y:S01]  /*14cd0*/  VIADD R44, R39, 0xe1 ;  /* 0x000000e1272c7836 */ /* 0x000fe20000000000 */
[----:B------:R-:W-:Y:S01]  /*14ce0*/  I2FP.F32.S32 R24, R24 ;  /* 0x0000001800187245 */ /* 0x000fe20000201400 */
[----:B------:R-:W-:Y:S01]  /*14cf0*/  IMAD.U32 R99, RZ, RZ, UR4 ;  /* 0x00000004ff637e24 */ /* 0x000fe2000f8e00ff */
[----:B------:R-:W-:Y:S01]  /*14d00*/  LOP3.LUT R219, R219, 0x70, R7, 0xfe, !PT ;  /* 0x00000070dbdb7812 */ /* 0x000fe200078efe07 */
[----:B------:R-:W-:Y:S01]  /*14d10*/  MUFU.TANH R122, R122 ;  /* 0x0000007a007a7308 */ /* 0x000fe20000002400 */
[----:B----4-:R-:W-:Y:S01]  /*14d20*/  FSEL R21, R2, -INF , !P2 ;  /* 0xff80000002157808 */ /* 0x010fe20005000000 */
[----:B------:R-:W-:Y:S01]  /*14d30*/  FFMA.FTZ R19, R24, UR8, R67 ;  /* 0x0000000818137c23 */ /* 0x000fe20008010043 */
[----:B------:R-:W-:Y:S01]  /*14d40*/  ISETP.GE.AND P2, PT, R43, R3, PT ;  /* 0x000000032b00720c */ /* 0x000fe20003f46270 */
[----:B------:R-:W-:Y:S01]  /*14d50*/  FMUL.FTZ R74, R74, UR5 ;  /* 0x000000054a4a7c20 */ /* 0x000fe20008410000 */
[----:B------:R-:W-:Y:S01]  /*14d60*/  I2FP.F32.S32 R2, R43 ;  /* 0x0000002b00027245 */ /* 0x000fe20000201400 */
[----:B------:R-:W-:Y:S01]  /*14d70*/  FMUL.FTZ R90, R90, UR5 ;  /* 0x000000055a5a7c20 */ /* 0x000fe20008410000 */
[----:B------:R-:W-:Y:S01]  /*14d80*/  FSEL R19, R19, -INF , !P3 ;  /* 0xff80000013137808 */ /* 0x000fe20005800000 */
[----:B------:R1:W-:Y:S01]  /*14d90*/  MUFU.TANH R43, R17 ;  /* 0x00000011002b7308 */ /* 0x0003e20000002400 */
[----:B---3--:R-:W-:Y:S01]  /*14da0*/  FFMA.FTZ R37, R24, UR8, R98 ;  /* 0x0000000818257c23 */ /* 0x008fe20008010062 */
[----:B------:R-:W-:Y:S01]  /*14db0*/  ISETP.GE.AND P3, PT, R44, R3, PT ;  /* 0x000000032c00720c */ /* 0x000fe20003f66270 */
[----:B------:R-:W-:Y:S01]  /*14dc0*/  IMAD.U32 R98, RZ, RZ, UR4 ;  /* 0x00000004ff627e24 */ /* 0x000fe2000f8e00ff */
[--C-:B------:R-:W-:Y:S01]  /*14dd0*/  LOP3.LUT R217, R217, 0x78, R7.reuse, 0xfe, !PT ;  /* 0x00000078d9d97812 */ /* 0x100fe200078efe07 */
[----:B------:R-:W-:Y:S01]  /*14de0*/  FMUL.FTZ R86, R86, UR5 ;  /* 0x0000000556567c20 */ /* 0x000fe20008410000 */
[----:B------:R-:W-:Y:S01]  /*14df0*/  FSEL R37, R37, -INF , !P5 ;  /* 0xff80000025257808 */ /* 0x000fe20006800000 */
[----:B------:R-:W-:Y:S01]  /*14e00*/  FMUL.FTZ R82, R82, UR5 ;  /* 0x0000000552527c20 */ /* 0x000fe20008410000 */
[----:B------:R3:W4:Y:S01]  /*14e10*/  MUFU.TANH R24, R36 ;  /* 0x0000002400187308 */ /* 0x0007220000002400 */
[----:B------:R-:W-:Y:S01]  /*14e20*/  ISETP.GE.AND P5, PT, R44, R0, PT ;  /* 0x000000002c00720c */ /* 0x000fe20003fa6270 */
[----:B------:R-:W-:Y:S01]  /*14e30*/  FMUL.FTZ R78, R78, UR5 ;  /* 0x000000054e4e7c20 */ /* 0x000fe20008410000 */
[--C-:B------:R-:W-:Y:S01]  /*14e40*/  LOP3.LUT R216, R216, 0x88, R7.reuse, 0xfe, !PT ;  /* 0x00000088d8d87812 */ /* 0x100fe200078efe07 */
[----:B------:R-:W-:Y:S01]  /*14e50*/  FMUL.FTZ R118, R118, UR5 ;  /* 0x0000000576767c20 */ /* 0x000fe20008410000 */
[--C-:B------:R-:W-:Y:S01]  /*14e60*/  LOP3.LUT R172, R172, 0x98, R7.reuse, 0xfe, !PT ;  /* 0x00000098acac7812 */ /* 0x100fe200078efe07 */
[----:B------:R-:W-:Y:S01]  /*14e70*/  FMUL.FTZ R110, R110, UR5 ;  /* 0x000000056e6e7c20 */ /* 0x000fe20008410000 */
[--C-:B------:R-:W-:Y:S01]  /*14e80*/  LOP3.LUT R99, R99, 0xb8, R7.reuse, 0xfe, !PT ;  /* 0x000000b863637812 */ /* 0x100fe200078efe07 */
[----:B------:R5:W-:Y:S01]  /*14e90*/  MUFU.TANH R45, R50 ;  /* 0x00000032002d7308 */ /* 0x000be20000002400 */
[----:B-1----:R-:W-:Y:S01]  /*14ea0*/  FSEL R17, R61, -INF , !P4 ;  /* 0xff8000003d117808 */ /* 0x002fe20006000000 */
[----:B------:R-:W-:Y:S01]  /*14eb0*/  FMUL.FTZ R70, R70, UR5 ;  /* 0x0000000546467c20 */ /* 0x000fe20008410000 */
[----:B------:R-:W-:Y:S01]  /*14ec0*/  LOP3.LUT R98, R98, 0xd0, R7, 0xfe, !PT ;  /* 0x000000d062627812 */ /* 0x000fe200078efe07 */
[----:B------:R-:W-:-:S04]  /*14ed0*/  DEPBAR.LE SB0, 0x0 ;  /* 0x000080000000791a */ /* 0x000fc80000000000 */
[----:B------:R1:W-:Y:S01]  /*14ee0*/  MUFU.TANH R32, R49 ;  /* 0x0000003100207308 */ /* 0x0003e20000002400 */
[----:B---3--:R-:W-:Y:S01]  /*14ef0*/  I2FP.F32.S32 R36, R44 ;  /* 0x0000002c00247245 */ /* 0x008fe20000201400 */
[C---:B------:R-:W-:Y:S01]  /*14f00*/  FFMA.FTZ R44, R2.reuse, UR8, R41 ;  /* 0x00000008022c7c23 */ /* 0x040fe20008010029 */
[----:B------:R-:W-:Y:S01]  /*14f10*/  FFMA.FTZ R2, R2, UR8, R58 ;  /* 0x0000000802027c23 */ /* 0x000fe2000801003a */
[----:B------:R-:W-:Y:S01]  /*14f20*/  VIADD R58, R39, 0xe9 ;  /* 0x000000e9273a7836 */ /* 0x000fe20000000000 */
[----:B------:R-:W-:Y:S01]  /*14f30*/  LOP3.LUT R207, R207, 0xd8, R7, 0xfe, !PT ;  /* 0x000000d8cfcf7812 */ /* 0x000fe200078efe07 */
[C---:B------:R-:W-:Y:S01]  /*14f40*/  FFMA.FTZ R67, R36.reuse, UR8, R53 ;  /* 0x0000000824437c23 */ /* 0x040fe20008010035 */
[----:B------:R-:W-:Y:S02]  /*14f50*/  VIADD R53, R39, 0xf1 ;  /* 0x000000f127357836 */ /* 0x000fe40000000000 */
[----:B--2---:R-:W-:Y:S01]  /*14f60*/  FFMA.FTZ R41, R36, UR8, R11 ;  /* 0x0000000824297c23 */ /* 0x004fe2000801000b */
[----:B------:R-:W-:Y:S01]  /*14f70*/  FSEL R11, R44, -INF , !P2 ;  /* 0xff8000002c0b7808 */ /* 0x000fe20005000000 */
[----:B------:R2:W-:Y:S01]  /*14f80*/  MUFU.TANH R220, R123 ;  /* 0x0000007b00dc7308 */ /* 0x0005e20000002400 */
[----:B------:R-:W-:Y:S01]  /*14f90*/  FSEL R2, R2, -INF , !P0 ;  /* 0xff80000002027808 */ /* 0x000fe20004000000 */
[----:B-----5:R-:W-:Y:S01]  /*14fa0*/  FMUL.FTZ R50, R22, UR5 ;  /* 0x0000000516327c20 */ /* 0x020fe20008410000 */
[----:B------:R-:W-:Y:S01]  /*14fb0*/  I2FP.F32.S32 R61, R53 ;  /* 0x00000035003d7245 */ /* 0x000fe20000201400 */
[----:B------:R-:W-:Y:S01]  /*14fc0*/  FMUL.FTZ R22, R105, UR5 ;  /* 0x0000000569167c20 */ /* 0x000fe20008410000 */
[----:B------:R-:W-:Y:S01]  /*14fd0*/  FSEL R36, R42, -INF , !P6 ;  /* 0xff8000002a247808 */ /* 0x000fe20007000000 */
[----:B------:R-:W-:Y:S01]  /*14fe0*/  IMAD.U32 R105, RZ, RZ, UR4 ;  /* 0x00000004ff697e24 */ /* 0x000fe2000f8e00ff */
[-C--:B------:R-:W-:Y:S01]  /*14ff0*/  ISETP.GE.AND P2, PT, R53, R3.reuse, PT ;  /* 0x000000033500720c */ /* 0x080fe20003f46270 */
[----:B----4-:R-:W-:Y:S01]  /*15000*/  FFMA.FTZ R42, R61, UR8, R24 ;  /* 0x000000083d2a7c23 */ /* 0x010fe20008010018 */
[-C--:B------:R-:W-:Y:S01]  /*15010*/  ISETP.GE.AND P0, PT, R53, R0.reuse, PT ;  /* 0x000000003500720c */ /* 0x080fe20003f06270 */
[----:B------:R-:W-:Y:S01]  /*15020*/  FFMA.FTZ R43, R61, UR8, R43 ;  /* 0x000000083d2b7c23 */ /* 0x000fe2000801002b */
[C---:B------:R-:W-:Y:S01]  /*15030*/  ISETP.GE.AND P4, PT, R58.reuse, R3, PT ;  /* 0x000000033a00720c */ /* 0x040fe20003f86270 */
[----:B------:R3:W-:Y:S01]  /*15040*/  MUFU.TANH R61, R115 ;  /* 0x00000073003d7308 */ /* 0x0007e20000002400 */
[----:B------:R-:W-:Y:S01]  /*15050*/  ISETP.GE.AND P6, PT, R58, R0, PT ;  /* 0x000000003a00720c */ /* 0x000fe20003fc6270 */
[----:B-1----:R-:W-:Y:S01]  /*15060*/  FMUL.FTZ R49, R16, UR5 ;  /* 0x0000000510317c20 */ /* 0x002fe20008410000 */
[----:B------:R-:W-:Y:S01]  /*15070*/  I2FP.F32.S32 R53, R39 ;  /* 0x0000002700357245 */ /* 0x000fe20000201400 */
[----:B------:R-:W-:Y:S01]  /*15080*/  FMUL.FTZ R16, R103, UR5 ;  /* 0x0000000567107c20 */ /* 0x000fe20008410000 */
[----:B------:R-:W-:Y:S01]  /*15090*/  I2FP.F32.S32 R58, R58 ;  /* 0x0000003a003a7245 */ /* 0x000fe20000201400 */
[----:B------:R-:W-:Y:S01]  /*150a0*/  IMAD.U32 R103, RZ, RZ, UR4 ;  /* 0x00000004ff677e24 */ /* 0x000fe2000f8e00ff */
[----:B--2---:R-:W-:Y:S01]  /*150b0*/  LOP3.LUT R123, R117, 0xa0, R7, 0xfe, !PT ;  /* 0x000000a0757b7812 */ /* 0x004fe200078efe07 */
[----:B------:R-:W-:Y:S01]  /*150c0*/  FFMA.FTZ R24, R53, UR8, R122 ;  /* 0x0000000835187c23 */ /* 0x000fe2000801007a */
[----:B------:R-:W-:-:S02]  /*150d0*/  IMAD.U32 R122, RZ, RZ, UR4 ;  /* 0x00000004ff7a7e24 */ /* 0x000fc4000f8e00ff */
[C---:B------:R-:W-:Y:S01]  /*150e0*/  FFMA.FTZ R109, R58.reuse, UR8, R109 ;  /* 0x000000083a6d7c23 */ /* 0x040fe2000801006d */
[----:B------:R-:W-:Y:S01]  /*150f0*/  FFMA.FTZ R44, R58, UR8, R6 ;  /* 0x000000083a2c7c23 */ /* 0x000fe20008010006 */
[----:B------:R1:W-:Y:S01]  /*15100*/  MUFU.TANH R53, R120 ;  /* 0x0000007800357308 */ /* 0x0003e20000002400 */
[----:B------:R-:W-:Y:S01]  /*15110*/  IMAD.U32 R6, RZ, RZ, UR4 ;  /* 0x00000004ff067e24 */ /* 0x000fe2000f8e00ff */
[--C-:B------:R-:W-:Y:S01]  /*15120*/  LOP3.LUT R103, R103, 0x90, R7.reuse, 0xfe, !PT ;  /* 0x0000009067677812 */ /* 0x100fe200078efe07 */
[----:B------:R-:W-:Y:S01]  /*15130*/  IMAD.U32 R58, RZ, RZ, UR4 ;  /* 0x00000004ff3a7e24 */ /* 0x000fe2000f8e00ff */
[--C-:B------:R-:W-:Y:S02]  /*15140*/  LOP3.LUT R105, R105, 0xb0, R7.reuse, 0xfe, !PT ;  /* 0x000000b069697812 */ /* 0x100fe400078efe07 */
[--C-:B---3--:R-:W-:Y:S02]  /*15150*/  LOP3.LUT R115, R101, 0xc8, R7.reuse, 0xfe, !PT ;  /* 0x000000c865737812 */ /* 0x108fe400078efe07 */
[----:B------:R-:W-:Y:S01]  /*15160*/  LOP3.LUT R101, R142, 0x18, R7, 0xfe, !PT ;  /* 0x000000188e657812 */ /* 0x000fe200078efe07 */
[----:B------:R-:W-:Y:S01]  /*15170*/  MUFU.TANH R225, R225 ;  /* 0x000000e100e17308 */ /* 0x000fe20000002400 */
[----:B------:R-:W-:-:S02]  /*15180*/  LOP3.LUT R142, R7, UR4, RZ, 0xfc, !PT ;  /* 0x00000004078e7c12 */ /* 0x000fc4000f8efcff */
[--C-:B------:R-:W-:Y:S02]  /*15190*/  LOP3.LUT R122, R122, 0xc0, R7.reuse, 0xfe, !PT ;  /* 0x000000c07a7a7812 */ /* 0x100fe400078efe07 */
[--C-:B------:R-:W-:Y:S01]  /*151a0*/  LOP3.LUT R201, R201, 0xe0, R7.reuse, 0xfe, !PT ;  /* 0x000000e0c9c97812 */ /* 0x100fe200078efe07 */
[C---:B------:R-:W-:Y:S01]  /*151b0*/  VIADD R15, R142.reuse, 0x1 ;  /* 0x000000018e0f7836 */ /* 0x040fe20000000000 */
[--C-:B------:R-:W-:Y:S01]  /*151c0*/  LOP3.LUT R199, R199, 0xe8, R7.reuse, 0xfe, !PT ;  /* 0x000000e8c7c77812 */ /* 0x100fe200078efe07 */
[----:B-1----:R-:W-:Y:S01]  /*151d0*/  IMAD.U32 R120, RZ, RZ, UR4 ;  /* 0x00000004ff787e24 */ /* 0x002fe2000f8e00ff */
[----:B------:R-:W-:Y:S01]  /*151e0*/  MUFU.TANH R13, R13 ;  /* 0x0000000d000d7308 */ /* 0x000fe20000002400 */
[--C-:B------:R-:W-:Y:S01]  /*151f0*/  LOP3.LUT R147, R147, 0xf0, R7.reuse, 0xfe, !PT ;  /* 0x000000f093937812 */ /* 0x100fe200078efe07 */
[----:B------:R-:W-:Y:S01]  /*15200*/  VIADD R227, R142, 0x29 ;  /* 0x000000298ee37836 */ /* 0x000fe20000000000 */
[--C-:B------:R-:W-:Y:S01]  /*15210*/  LOP3.LUT R250, R250, 0x8, R7.reuse, 0xfe, !PT ;  /* 0x00000008fafa7812 */ /* 0x100fe200078efe07 */
[----:B------:R-:W-:Y:S01]  /*15220*/  VIADD R221, R142, 0x21 ;  /* 0x000000218edd7836 */ /* 0x000fe20000000000 */
[----:B------:R-:W-:-:S02]  /*15230*/  LOP3.LUT R248, R248, 0x10, R7, 0xfe, !PT ;  /* 0x00000010f8f87812 */ /* 0x000fc400078efe07 */
[--C-:B------:R-:W-:Y:S01]  /*15240*/  LOP3.LUT R246, R246, 0x18, R7.reuse, 0xfe, !PT ;  /* 0x00000018f6f67812 */ /* 0x100fe200078efe07 */
[----:B------:R1:W-:Y:S01]  /*15250*/  MUFU.TANH R138, R65 ;  /* 0x00000041008a7308 */ /* 0x0003e20000002400 */
[--C-:B------:R-:W-:Y:S02]  /*15260*/  LOP3.LUT R244, R244, 0x20, R7.reuse, 0xfe, !PT ;  /* 0x00000020f4f47812 */ /* 0x100fe400078efe07 */
[--C-:B------:R-:W-:Y:S02]  /*15270*/  LOP3.LUT R240, R240, 0x28, R7.reuse, 0xfe, !PT ;  /* 0x00000028f0f07812 */ /* 0x100fe400078efe07 */
[--C-:B------:R-:W-:Y:S02]  /*15280*/  LOP3.LUT R238, R238, 0x30, R7.reuse, 0xfe, !PT ;  /* 0x00000030eeee7812 */ /* 0x100fe400078efe07 */
[--C-:B------:R-:W-:Y:S01]  /*15290*/  LOP3.LUT R236, R236, 0x38, R7.reuse, 0xfe, !PT ;  /* 0x00000038ecec7812 */ /* 0x100fe200078efe07 */
[----:B------:R-:W-:Y:S01]  /*152a0*/  MUFU.TANH R209, R28 ;  /* 0x0000001c00d17308 */ /* 0x000fe20000002400 */
[----:B------:R-:W-:-:S02]  /*152b0*/  LOP3.LUT R214, R214, 0x40, R7, 0xfe, !PT ;  /* 0x00000040d6d67812 */ /* 0x000fc400078efe07 */
[--C-:B------:R-:W-:Y:S02]  /*152c0*/  LOP3.LUT R210, R210, 0x48, R7.reuse, 0xfe, !PT ;  /* 0x00000048d2d27812 */ /* 0x100fe400078efe07 */
[--C-:B------:R-:W-:Y:S02]  /*152d0*/  LOP3.LUT R146, R146, 0x50, R7.reuse, 0xfe, !PT ;  /* 0x0000005092927812 */ /* 0x100fe400078efe07 */
[--C-:B------:R-:W-:Y:S01]  /*152e0*/  LOP3.LUT R134, R134, 0x58, R7.reuse, 0xfe, !PT ;  /* 0x0000005886867812 */ /* 0x100fe200078efe07 */
[----:B------:R2:W3:Y:S01]  /*152f0*/  MUFU.TANH R223, R121 ;  /* 0x0000007900df7308 */ /* 0x0004e20000002400 */
[--C-:B-1----:R-:W-:Y:S02]  /*15300*/  LOP3.LUT R65, R125, 0x80, R7.reuse, 0xfe, !PT ;  /* 0x000000807d417812 */ /* 0x102fe400078efe07 */
[--C-:B------:R-:W-:Y:S02]  /*15310*/  LOP3.LUT R126, R126, 0x60, R7.reuse, 0xfe, !PT ;  /* 0x000000607e7e7812 */ /* 0x100fe400078efe07 */
[----:B------:R-:W-:-:S02]  /*15320*/  LOP3.LUT R120, R120, 0x68, R7, 0xfe, !PT ;  /* 0x0000006878787812 */ /* 0x000fc400078efe07 */
[--C-:B------:R-:W-:Y:S01]  /*15330*/  LOP3.LUT R143, R143, 0x10, R7.reuse, 0xfe, !PT ;  /* 0x000000108f8f7812 */ /* 0x100fe200078efe07 */
[----:B------:R1:W4:Y:S01]  /*15340*/  MUFU.TANH R28, R113 ;  /* 0x00000071001c7308 */ /* 0x0003220000002400 */
[--C-:B------:R-:W-:Y:S02]  /*15350*/  LOP3.LUT R141, R141, 0x20, R7.reuse, 0xfe, !PT ;  /* 0x000000208d8d7812 */ /* 0x100fe400078efe07 */
[--C-:B------:R-:W-:Y:S02]  /*15360*/  LOP3.LUT R139, R139, 0x28, R7.reuse, 0xfe, !PT ;  /* 0x000000288b8b7812 */ /* 0x100fe400078efe07 */
[--C-:B------:R-:W-:Y:S02]  /*15370*/  LOP3.LUT R137, R137, 0x30, R7.reuse, 0xfe, !PT ;  /* 0x0000003089897812 */ /* 0x100fe400078efe07 */
[--C-:B------:R-:W-:Y:S01]  /*15380*/  LOP3.LUT R135, R6, 0x38, R7.reuse, 0xfe, !PT ;  /* 0x0000003806877812 */ /* 0x100fe200078efe07 */
[----:B------:R-:W5:Y:S01]  /*15390*/  MUFU.TANH R26, R26 ;  /* 0x0000001a001a7308 */ /* 0x000f620000002400 */
[----:B--2---:R-:W-:-:S02]  /*153a0*/  LOP3.LUT R121, R107, 0xa8, R7, 0xfe, !PT ;  /* 0x000000a86b797812 */ /* 0x004fc400078efe07 */
[--C-:B------:R-:W-:Y:S02]  /*153b0*/  LOP3.LUT R133, R252, 0x40, R7.reuse, 0xfe, !PT ;  /* 0x00000040fc857812 */ /* 0x100fe400078efe07 */
[--C-:B------:R-:W-:Y:S02]  /*153c0*/  LOP3.LUT R127, R242, 0x48, R7.reuse, 0xfe, !PT ;  /* 0x00000048f27f7812 */ /* 0x100fe400078efe07 */
[--C-:B------:R-:W-:Y:S01]  /*153d0*/  LOP3.LUT R125, R234, 0x50, R7.reuse, 0xfe, !PT ;  /* 0x00000050ea7d7812 */ /* 0x100fe200078efe07 */
[----:B------:R2:W5:Y:S01]  /*153e0*/  MUFU.TANH R6, R40 ;  /* 0x0000002800067308 */ /* 0x0005620000002400 */
[--C-:B------:R-:W-:Y:S02]  /*153f0*/  LOP3.LUT R145, R232, 0x58, R7.reuse, 0xfe, !PT ;  /* 0x00000058e8917812 */ /* 0x100fe400078efe07 */
[--C-:B------:R-:W-:Y:S02]  /*15400*/  LOP3.LUT R117, R230, 0x60, R7.reuse, 0xfe, !PT ;  /* 0x00000060e6757812 */ /* 0x100fe400078efe07 */
[----:B-1----:R-:W-:-:S02]  /*15410*/  LOP3.LUT R113, R228, 0x68, R7, 0xfe, !PT ;  /* 0x00000068e4717812 */ /* 0x002fc400078efe07 */
[--C-:B------:R-:W-:Y:S01]  /*15420*/  LOP3.LUT R107, R224, 0x8, R7.reuse, 0xfe, !PT ;  /* 0x00000008e06b7812 */ /* 0x100fe200078efe07 */
[----:B------:R-:W-:Y:S01]  /*15430*/  VIADD R224, R142, 0x11 ;  /* 0x000000118ee07836 */ /* 0x000fe20000000000 */
[----:B------:R-:W-:Y:S01]  /*15440*/  LOP3.LUT R58, R58, 0xf8, R7, 0xfe, !PT ;  /* 0x000000f83a3a7812 */ /* 0x000fe200078efe07 */
[----:B------:R-:W1:Y:S01]  /*15450*/  MUFU.TANH R22, R22 ;  /* 0x0000001600167308 */ /* 0x000e620000002400 */
[----:B------:R-:W-:Y:S02]  /*15460*/  FSEL R7, R67, -INF , !P3 ;  /* 0xff80000043077808 */ /* 0x000fe40005800000 */
[C---:B------:R-:W-:Y:S01]  /*15470*/  ISETP.GE.AND P3, PT, R39.reuse, R0, PT ;  /* 0x000000002700720c */ /* 0x040fe20003f66270 */
[----:B------:R-:W-:Y:S01]  /*15480*/  VIADD R39, R39, 0xf9 ;  /* 0x000000f927277836 */ /* 0x000fe20000000000 */
[----:B------:R-:W-:Y:S02]  /*15490*/  FSEL R42, R42, -INF , !P2 ;  /* 0xff8000002a2a7808 */ /* 0x000fe40005000000 */
[----:B--2---:R-:W-:Y:S01]  /*154a0*/  FSEL R40, R44, -INF , !P6 ;  /* 0xff8000002c287808 */ /* 0x004fe20007000000 */
[----:B------:R-:W2:Y:S01]  /*154b0*/  MUFU.TANH R20, R20 ;  /* 0x0000001400147308 */ /* 0x000ea20000002400 */
[----:B------:R-:W-:-:S02]  /*154c0*/  ISETP.GE.AND P6, PT, R15, R3, PT ;  /* 0x000000030f00720c */ /* 0x000fc40003fc6270 */
[-C--:B------:R-:W-:Y:S02]  /*154d0*/  ISETP.GE.AND P2, PT, R15, R0.reuse, PT ;  /* 0x000000000f00720c */ /* 0x080fe40003f46270 */
[-C--:B------:R-:W-:Y:S02]  /*154e0*/  I2FP.F32.S32 R230, R15.reuse ;  /* 0x0000000f00e67245 */ /* 0x080fe40000201400 */
[----:B------:R-:W-:Y:S01]  /*154f0*/  I2FP.F32.S32 R15, R15 ;  /* 0x0000000f000f7245 */ /* 0x000fe20000201400 */
[----:B------:R4:W-:Y:S01]  /*15500*/  MUFU.TANH R67, R10 ;  /* 0x0000000a00437308 */ /* 0x0009e20000002400 */
[----:B------:R-:W-:Y:S01]  /*15510*/  FSEL R41, R41, -INF , !P5 ;  /* 0xff80000029297808 */ /* 0x000fe20006800000 */
[----:B---3--:R-:W-:Y:S01]  /*15520*/  FFMA.FTZ R223, R230, UR8, R223 ;  /* 0x00000008e6df7c23 */ /* 0x008fe200080100df */
[----:B------:R-:W-:Y:S01]  /*15530*/  FSEL R109, R109, -INF , !P4 ;  /* 0xff8000006d6d7808 */ /* 0x000fe20006000000 */
[----:B------:R-:W-:Y:S01]  /*15540*/  FFMA.FTZ R220, R15, UR8, R220 ;  /* 0x000000080fdc7c23 */ /* 0x000fe200080100dc */
[C---:B------:R-:W-:Y:S01]  /*15550*/  ISETP.GE.AND P5, PT, R39.reuse, R3, PT ;  /* 0x000000032700720c */ /* 0x040fe20003fa6270 */
[----:B------:R-:W-:Y:S01]  /*15560*/  VIADD R15, R142, 0x19 ;  /* 0x000000198e0f7836 */ /* 0x000fe20000000000 */
[----:B------:R-:W-:Y:S01]  /*15570*/  ISETP.GE.AND P4, PT, R39, R0, PT ;  /* 0x000000002700720c */ /* 0x000fe20003f86270 */
[----:B------:R-:W3:Y:S01]  /*15580*/  MUFU.TANH R16, R16 ;  /* 0x0000001000107308 */ /* 0x000ee20000002400 */
[----:B------:R-:W-:-:S02]  /*15590*/  I2FP.F32.S32 R228, R39 ;  /* 0x0000002700e47245 */ /* 0x000fc40000201400 */
[----:B------:R-:W-:Y:S02]  /*155a0*/  I2FP.F32.S32 R39, R224 ;  /* 0x000000e000277245 */ /* 0x000fe40000201400 */
[----:B------:R-:W-:Y:S01]  /*155b0*/  FSEL R24, R24, -INF , !P3 ;  /* 0xff80000018187808 */ /* 0x000fe20005800000 */
[C---:B------:R-:W-:Y:S01]  /*155c0*/  FFMA.FTZ R225, R228.reuse, UR8, R225 ;  /* 0x00000008e4e17c23 */ /* 0x040fe200080100e1 */
[----:B------:R-:W-:Y:S01]  /*155d0*/  FFMA.FTZ R44, R228, UR8, R13 ;  /* 0x00000008e42c7c23 */ /* 0x000fe2000801000d */
[----:B------:R-:W-:Y:S01]  /*155e0*/  FFMA.FTZ R138, R39, UR8, R138 ;  /* 0x00000008278a7c23 */ /* 0x000fe2000801008a */
[----:B------:R-:W-:Y:S01]  /*155f0*/  FMUL.FTZ R228, R95, UR5 ;  /* 0x000000055fe47c20 */ /* 0x000fe20008410000 */
[----:B------:R-:W-:Y:S01]  /*15600*/  FSEL R39, R43, -INF , !P0 ;  /* 0xff8000002b277808 */ /* 0x000fe20004000000 */
[----:B----4-:R-:W-:Y:S01]  /*15610*/  FMUL.FTZ R10, R93, UR5 ;  /* 0x000000055d0a7c20 */ /* 0x010fe20008410000 */
[----:B------:R-:W-:Y:S01]  /*15620*/  I2FP.F32.S32 R95, R15 ;  /* 0x0000000f005f7245 */ /* 0x000fe20000201400 */
[----:B------:R4:W3:Y:S01]  /*15630*/  MUFU.TANH R13, R18 ;  /* 0x00000012000d7308 */ /* 0x0008e20000002400 */
[----:B------:R-:W-:-:S02]  /*15640*/  ISETP.GE.AND P0, PT, R224, R3, PT ;  /* 0x00000003e000720c */ /* 0x000fc40003f06270 */
[----:B------:R-:W-:Y:S01]  /*15650*/  ISETP.GE.AND P3, PT, R224, R0, PT ;  /* 0x00000000e000720c */ /* 0x000fe20003f66270 */
[----:B------:R-:W-:Y:S01]  /*15660*/  FFMA.FTZ R95, R95, UR8, R28 ;  /* 0x000000085f5f7c23 */ /* 0x000fe2000801001c */
[----:B------:R-:W-:Y:S01]  /*15670*/  I2FP.F32.S32 R224, R224 ;  /* 0x000000e000e07245 */ /* 0x000fe20000201400 */
[----:B------:R-:W-:Y:S01]  /*15680*/  FMUL.FTZ R28, R91, UR5 ;  /* 0x000000055b1c7c20 */ /* 0x000fe20008410000 */
[----:B------:R-:W-:Y:S01]  /*15690*/  I2FP.F32.S32 R93, R15 ;  /* 0x0000000f005d7245 */ /* 0x000fe20000201400 */
[----:B------:R-:W3:Y:S01]  /*156a0*/  MUFU.TANH R10, R10 ;  /* 0x0000000a000a7308 */ /* 0x000ee20000002400 */
[----:B------:R-:W-:Y:S01]  /*156b0*/  FSEL R91, R138, -INF , !P0 ;  /* 0xff8000008a5b7808 */ /* 0x000fe20004000000 */
[----:B------:R-:W-:Y:S01]  /*156c0*/  FMUL.FTZ R138, R85, UR5 ;  /* 0x00000005558a7c20 */ /* 0x000fe20008410000 */
[----:B------:R-:W-:Y:S02]  /*156d0*/  FSEL R43, R225, -INF , !P5 ;  /* 0xff800000e12b7808 */ /* 0x000fe40006800000 */
[----:B------:R-:W-:-:S02]  /*156e0*/  I2FP.F32.S32 R85, R227 ;  /* 0x000000e300557245 */ /* 0x000fc40000201400 */
[----:B------:R-:W-:Y:S01]  /*156f0*/  I2FP.F32.S32 R225, R221 ;  /* 0x000000dd00e17245 */ /* 0x000fe20000201400 */
[----:B------:R-:W-:Y:S01]  /*15700*/  MUFU.TANH R28, R28 ;  /* 0x0000001c001c7308 */ /* 0x000fe20000002400 */
[----:B----4-:R-:W-:Y:S01]  /*15710*/  FFMA.FTZ R18, R224, UR8, R61 ;  /* 0x00000008e0127c23 */ /* 0x010fe2000801003d */
[----:B------:R-:W-:Y:S01]  /*15720*/  FMUL.FTZ R61, R89, UR5 ;  /* 0x00000005593d7c20 */ /* 0x000fe20008410000 */
[----:B-----5:R-:W-:Y:S01]  /*15730*/  FFMA.FTZ R89, R93, UR8, R26 ;  /* 0x000000085d597c23 */ /* 0x020fe2000801001a */
[----:B------:R-:W-:Y:S01]  /*15740*/  FSEL R93, R223, -INF , !P6 ;  /* 0xff800000df5d7808 */ /* 0x000fe20007000000 */
[----:B------:R-:W-:Y:S01]  /*15750*/  VIADD R224, R142, 0x31 ;  /* 0x000000318ee07836 */ /* 0x000fe20000000000 */
[----:B------:R-:W-:Y:S01]  /*15760*/  FSEL R26, R220, -INF , !P2 ;  /* 0xff800000dc1a7808 */ /* 0x000fe20005000000 */
[----:B------:R-:W-:Y:S01]  /*15770*/  FFMA.FTZ R220, R85, UR8, R6 ;  /* 0x0000000855dc7c23 */ /* 0x000fe20008010006 */
[----:B------:R-:W-:Y:S01]  /*15780*/  ISETP.GE.AND P6, PT, R221, R3, PT ;  /* 0x00000003dd00720c */ /* 0x000fe20003fc6270 */
[----:B-1----:R-:W-:Y:S01]  /*15790*/  FFMA.FTZ R225, R225, UR8, R22 ;  /* 0x00000008e1e17c23 */ /* 0x002fe20008010016 */
[----:B------:R-:W-:Y:S01]  /*157a0*/  ISETP.GE.AND P2, PT, R221, R0, PT ;  /* 0x00000000dd00720c */ /* 0x000fe20003f46270 */
[----:B------:R-:W-:Y:S01]  /*157b0*/  FMUL.FTZ R6, R87, UR5 ;  /* 0x0000000557067c20 */ /* 0x000fe20008410000 */
[----:B------:R-:W-:Y:S01]  /*157c0*/  I2FP.F32.S32 R221, R221 ;  /* 0x000000dd00dd7245 */ /* 0x000fe20000201400 */
[----:B------:R-:W-:Y:S01]  /*157d0*/  VIADD R223, R142, 0x39 ;  /* 0x000000398edf7836 */ /* 0x000fe20000000000 */
[----:B------:R-:W-:Y:S01]  /*157e0*/  FSEL R44, R44, -INF , !P4 ;  /* 0xff8000002c2c7808 */ /* 0x000fe20006000000 */
[----:B------:R-:W-:Y:S01]  /*157f0*/  MUFU.TANH R61, R61 ;  /* 0x0000003d003d7308 */ /* 0x000fe20000002400 */
[----:B------:R-:W-:-:S02]  /*15800*/  ISETP.GE.AND P5, PT, R15, R3, PT ;  /* 0x000000030f00720c */ /* 0x000fc40003fa6270 */
[-C--:B------:R-:W-:Y:S02]  /*15810*/  ISETP.GE.AND P4, PT, R15, R0.reuse, PT ;  /* 0x000000000f00720c */ /* 0x080fe40003f86270 */
[----:B------:R-:W-:Y:S01]  /*15820*/  FSEL R22, R18, -INF , !P3 ;  /* 0xff80000012167808 */ /* 0x000fe20005800000 */
[----:B--2---:R-:W-:Y:S01]  /*15830*/  FFMA.FTZ R18, R221, UR8, R20 ;  /* 0x00000008dd127c23 */ /* 0x004fe20008010014 */
[C---:B------:R-:W-:Y:S01]  /*15840*/  ISETP.GE.AND P0, PT, R227.reuse, R3, PT ;  /* 0x00000003e300720c */ /* 0x040fe20003f06270 */
[----:B------:R1:W2:Y:S01]  /*15850*/  MUFU.TANH R15, R228 ;  /* 0x000000e4000f7308 */ /* 0x0002a20000002400 */
[----:B------:R-:W-:Y:S02]  /*15860*/  ISETP.GE.AND P3, PT, R227, R0, PT ;  /* 0x00000000e300720c */ /* 0x000fe40003f66270 */
[----:B------:R-:W-:Y:S02]  /*15870*/  I2FP.F32.S32 R227, R227 ;  /* 0x000000e300e37245 */ /* 0x000fe40000201400 */
[----:B------:R-:W-:-:S02]  /*15880*/  FSEL R87, R95, -INF , !P5 ;  /* 0xff8000005f577808 */ /* 0x000fc40006800000 */
[----:B------:R-:W-:Y:S01]  /*15890*/  FSEL R20, R89, -INF , !P4 ;  /* 0xff80000059147808 */ /* 0x000fe20006000000 */
[----:B------:R-:W4:Y:S01]  /*158a0*/  MUFU.TANH R6, R6 ;  /* 0x0000000600067308 */ /* 0x000f220000002400 */
[C---:B------:R-:W-:Y:S01]  /*158b0*/  ISETP.GE.AND P5, PT, R224.reuse, R3, PT ;  /* 0x00000003e000720c */ /* 0x040fe20003fa6270 */
[----:B---3--:R-:W-:Y:S01]  /*158c0*/  FFMA.FTZ R16, R227, UR8, R16 ;  /* 0x00000008e3107c23 */ /* 0x008fe20008010010 */
[----:B------:R-:W-:Y:S01]  /*158d0*/  ISETP.GE.AND P4, PT, R224, R0, PT ;  /* 0x00000000e000720c */ /* 0x000fe20003f86270 */
[----:B------:R-:W-:Y:S01]  /*158e0*/  FMUL.FTZ R227, R81, UR5 ;  /* 0x0000000551e37c20 */ /* 0x000fe20008410000 */
[----:B------:R-:W-:Y:S02]  /*158f0*/  I2FP.F32.S32 R81, R223 ;  /* 0x000000df00517245 */ /* 0x000fe40000201400 */
[----:B------:R-:W-:Y:S01]  /*15900*/  FSEL R85, R225, -INF , !P6 ;  /* 0xff800000e1557808 */ /* 0x000fe20007000000 */
[----:B------:R-:W3:Y:S01]  /*15910*/  MUFU.TANH R138, R138 ;  /* 0x0000008a008a7308 */ /* 0x000ee20000002400 */
[----:B-1----:R-:W-:-:S02]  /*15920*/  I2FP.F32.S32 R228, R224 ;  /* 0x000000e000e47245 */ /* 0x002fc40000201400 */
[----:B------:R-:W-:Y:S02]  /*15930*/  I2FP.F32.S32 R224, R224 ;  /* 0x000000e000e07245 */ /* 0x000fe40000201400 */
[----:B------:R-:W-:Y:S01]  /*15940*/  FSEL R18, R18, -INF , !P2 ;  /* 0xff80000012127808 */ /* 0x000fe20005000000 */
[----:B------:R-:W-:Y:S01]  /*15950*/  FFMA.FTZ R221, R228, UR8, R67 ;  /* 0x00000008e4dd7c23 */ /* 0x000fe20008010043 */
[----:B------:R-:W-:Y:S02]  /*15960*/  VIADD R67, R142, 0x41 ;  /* 0x000000418e437836 */ /* 0x000fe40000000000 */
[----:B------:R-:W-:Y:S01]  /*15970*/  FFMA.FTZ R95, R224, UR8, R13 ;  /* 0x00000008e05f7c23 */ /* 0x000fe2000801000d */
[----:B------:R-:W-:Y:S01]  /*15980*/  FMUL.FTZ R13, R77, UR5 ;  /* 0x000000054d0d7c20 */ /* 0x000fe20008410000 */
[----:B------:R-:W-:Y:S01]  /*15990*/  VIADD R77, R142, 0x49 ;  /* 0x000000498e4d7836 */ /* 0x000fe20000000000 */
[----:B------:R1:W5:Y:S01]  /*159a0*/  MUFU.TANH R89, R227 ;  /* 0x000000e300597308 */ /* 0x0003620000002400 */
[----:B------:R-:W-:-:S02]  /*159b0*/  ISETP.GE.AND P6, PT, R223, R3, PT ;  /* 0x00000003df00720c */ /* 0x000fc40003fc6270 */
[-C--:B------:R-:W-:Y:S02]  /*159c0*/  ISETP.GE.AND P2, PT, R223, R0.reuse, PT ;  /* 0x00000000df00720c */ /* 0x080fe40003f46270 */
[----:B------:R-:W-:Y:S01]  /*159d0*/  I2FP.F32.S32 R230, R223 ;  /* 0x000000df00e67245 */ /* 0x000fe20000201400 */
[----:B------:R-:W-:Y:S01]  /*159e0*/  FFMA.FTZ R223, R81, UR8, R10 ;  /* 0x0000000851df7c23 */ /* 0x000fe2000801000a */
[----:B------:R-:W-:Y:S01]  /*159f0*/  FSEL R10, R95, -INF , !P4 ;  /* 0xff8000005f0a7808 */ /* 0x000fe20006000000 */
[----:B------:R-:W5:Y:S01]  /*15a00*/  MUFU.TANH R83, R83 ;  /* 0x0000005300537308 */ /* 0x000f620000002400 */
[----:B------:R-:W-:Y:S01]  /*15a10*/  ISETP.GE.AND P4, PT, R77, R0, PT ;  /* 0x000000004d00720c */ /* 0x000fe20003f86270 */
[----:B--2---:R-:W-:Y:S01]  /*15a20*/  FFMA.FTZ R15, R230, UR8, R15 ;  /* 0x00000008e60f7c23 */ /* 0x004fe2000801000f */
[----:B------:R-:W-:Y:S02]  /*15a30*/  I2FP.F32.S32 R95, R77 ;  /* 0x0000004d005f7245 */ /* 0x000fe40000201400 */
[----:B------:R-:W-:-:S02]  /*15a40*/  I2FP.F32.S32 R228, R67 ;  /* 0x0000004300e47245 */ /* 0x000fc40000201400 */
[----:B------:R-:W-:Y:S01]  /*15a50*/  I2FP.F32.S32 R225, R67 ;  /* 0x0000004300e17245 */ /* 0x000fe20000201400 */
[----:B------:R-:W2:Y:S01]  /*15a60*/  MUFU.TANH R13, R13 ;  /* 0x0000000d000d7308 */ /* 0x000ea20000002400 */
[----:B-1----:R-:W-:Y:S01]  /*15a70*/  FMUL.FTZ R227, R79, UR5 ;  /* 0x000000054fe37c20 */ /* 0x002fe20008410000 */
[----:B------:R-:W-:Y:S01]  /*15a80*/  FSEL R79, R221, -INF , !P5 ;  /* 0xff800000dd4f7808 */ /* 0x000fe20006800000 */
[----:B------:R-:W-:Y:S01]  /*15a90*/  FFMA.FTZ R224, R228, UR8, R61 ;  /* 0x00000008e4e07c23 */ /* 0x000fe2000801003d */
[----:B------:R-:W-:Y:S01]  /*15aa0*/  ISETP.GE.AND P5, PT, R77, R3, PT ;  /* 0x000000034d00720c */ /* 0x000fe20003fa6270 */
[----:B------:R-:W-:Y:S01]  /*15ab0*/  FFMA.FTZ R28, R225, UR8, R28 ;  /* 0x00000008e11c7c23 */ /* 0x000fe2000801001c */
[----:B------:R-:W-:Y:S01]  /*15ac0*/  I2FP.F32.S32 R77, R77 ;  /* 0x0000004d004d7245 */ /* 0x000fe20000201400 */
[----:B------:R-:W-:Y:S01]  /*15ad0*/  VIADD R61, R142, 0x51 ;  /* 0x000000518e3d7836 */ /* 0x000fe20000000000 */
[----:B------:R-:W-:Y:S01]  /*15ae0*/  FSEL R81, R220, -INF , !P0 ;  /* 0xff800000dc517808 */ /* 0x000fe20004000000 */
[----:B------:R-:W1:Y:S01]  /*15af0*/  MUFU.TANH R75, R75 ;  /* 0x0000004b004b7308 */ /* 0x000e620000002400 */
[----:B------:R-:W-:Y:S01]  /*15b00*/  FSEL R16, R16, -INF , !P3 ;  /* 0xff80000010107808 */ /* 0x000fe20005800000 */
[----:B----4-:R-:W-:Y:S01]  /*15b10*/  FFMA.FTZ R242, R77, UR8, R6 ;  /* 0x000000084df27c23 */ /* 0x010fe20008010006 */
[C---:B------:R-:W-:Y:S01]  /*15b20*/  ISETP.GE.AND P0, PT, R67.reuse, R3, PT ;  /* 0x000000034300720c */ /* 0x040fe20003f06270 */
[C---:B------:R-:W-:Y:S01]  /*15b30*/  VIADD R221, R142.reuse, 0x59 ;  /* 0x000000598edd7836 */ /* 0x040fe20000000000 */
[----:B------:R-:W-:Y:S01]  /*15b40*/  ISETP.GE.AND P3, PT, R67, R0, PT ;  /* 0x000000004300720c */ /* 0x000fe20003f66270 */
[----:B---3--:R-:W-:Y:S01]  /*15b50*/  FFMA.FTZ R138, R95, UR8, R138 ;  /* 0x000000085f8a7c23 */ /* 0x008fe2000801008a */
[----:B------:R-:W-:Y:S01]  /*15b60*/  FSEL R6, R15, -INF , !P2 ;  /* 0xff8000000f067808 */ /* 0x000fe20005000000 */
[----:B------:R-:W-:Y:S01]  /*15b70*/  MUFU.TANH R67, R227 ;  /* 0x000000e300437308 */ /* 0x000fe20000002400 */
[----:B------:R-:W-:Y:S01]  /*15b80*/  FMUL.FTZ R15, R69, UR5 ;  /* 0x00000005450f7c20 */ /* 0x000fe20008410000 */
[----:B------:R-:W-:Y:S01]  /*15b90*/  VIADD R95, R142, 0x61 ;  /* 0x000000618e5f7836 */ /* 0x000fe20000000000 */
[----:B------:R-:W-:-:S02]  /*15ba0*/  FSEL R28, R28, -INF , !P3 ;  /* 0xff8000001c1c7808 */ /* 0x000fc40005800000 */
[----:B------:R-:W-:Y:S02]  /*15bb0*/  I2FP.F32.S32 R228, R61 ;  /* 0x0000003d00e47245 */ /* 0x000fe40000201400 */
[----:B------:R-:W-:Y:S01]  /*15bc0*/  ISETP.GE.AND P3, PT, R221, R0, PT ;  /* 0x00000000dd00720c */ /* 0x000fe20003f66270 */
[----:B------:R3:W4:Y:S01]  /*15bd0*/  MUFU.TANH R220, R73 ;  /* 0x0000004900dc7308 */ /* 0x0007220000002400 */
[----:B------:R-:W-:Y:S01]  /*15be0*/  I2FP.F32.S32 R230, R221 ;  /* 0x000000dd00e67245 */ /* 0x000fe20000201400 */
[C---:B-----5:R-:W-:Y:S01]  /*15bf0*/  FFMA.FTZ R89, R228.reuse, UR8, R89 ;  /* 0x00000008e4597c23 */ /* 0x060fe20008010059 */
[-C--:B------:R-:W-:Y:S01]  /*15c00*/  I2FP.F32.S32 R69, R95.reuse ;  /* 0x0000005f00457245 */ /* 0x080fe20000201400 */
[----:B------:R-:W-:Y:S01]  /*15c10*/  FFMA.FTZ R83, R228, UR8, R83 ;  /* 0x00000008e4537c23 */ /* 0x000fe20008010053 */
[----:B------:R-:W-:Y:S02]  /*15c20*/  FSEL R77, R223, -INF , !P6 ;  /* 0xff800000df4d7808 */ /* 0x000fe40007000000 */
[----:B------:R-:W-:Y:S01]  /*15c30*/  I2FP.F32.S32 R228, R95 ;  /* 0x0000005f00e47245 */ /* 0x000fe20000201400 */
[----:B------:R-:W5:Y:S01]  /*15c40*/  MUFU.TANH R71, R71 ;  /* 0x0000004700477308 */ /* 0x000f620000002400 */
[----:B------:R-:W-:-:S02]  /*15c50*/  ISETP.GE.AND P6, PT, R61, R3, PT ;  /* 0x000000033d00720c */ /* 0x000fc40003fc6270 */
[-C--:B------:R-:W-:Y:S01]  /*15c60*/  ISETP.GE.AND P2, PT, R61, R0.reuse, PT ;  /* 0x000000003d00720c */ /* 0x080fe20003f46270 */
[----:B--2---:R-:W-:Y:S01]  /*15c70*/  FFMA.FTZ R61, R230, UR8, R13 ;  /* 0x00000008e63d7c23 */ /* 0x004fe2000801000d */
[----:B------:R-:W-:Y:S01]  /*15c80*/  FSEL R242, R242, -INF , !P4 ;  /* 0xff800000f2f27808 */ /* 0x000fe20006000000 */
[----:B-1----:R-:W-:Y:S01]  /*15c90*/  FFMA.FTZ R75, R228, UR8, R75 ;  /* 0x00000008e44b7c23 */ /* 0x002fe2000801004b */
[----:B------:R-:W-:Y:S01]  /*15ca0*/  ISETP.GE.AND P4, PT, R95, R0, PT ;  /* 0x000000005f00720c */ /* 0x000fe20003f86270 */
[----:B------:R-:W1:Y:S01]  /*15cb0*/  MUFU.TANH R15, R15 ;  /* 0x0000000f000f7308 */ /* 0x000e620000002400 */
[----:B---3--:R-:W-:Y:S01]  /*15cc0*/  FSEL R73, R224, -INF , !P0 ;  /* 0xff800000e0497808 */ /* 0x008fe20004000000 */
[----:B----4-:R-:W-:Y:S01]  /*15cd0*/  FFMA.FTZ R220, R69, UR8, R220 ;  /* 0x0000000845dc7c23 */ /* 0x010fe200080100dc */
[----:B------:R-:W-:Y:S02]  /*15ce0*/  ISETP.GE.AND P0, PT, R221, R3, PT ;  /* 0x00000003dd00720c */ /* 0x000fe40003f06270 */
[----:B------:R-:W-:Y:S01]  /*15cf0*/  I2FP.F32.S32 R224, R221 ;  /* 0x000000dd00e07245 */ /* 0x000fe20000201400 */
[----:B------:R-:W-:Y:S01]  /*15d00*/  VIADD R221, R142, 0x69 ;  /* 0x000000698edd7836 */ /* 0x000fe20000000000 */
[----:B------:R-:W-:Y:S01]  /*15d10*/  FSEL R69, R138, -INF , !P5 ;  /* 0xff8000008a457808 */ /* 0x000fe20006800000 */
[----:B------:R-:W2:Y:S01]  /*15d20*/  MUFU.TANH R63, R63 ;  /* 0x0000003f003f7308 */ /* 0x000ea20000002400 */
[----:B------:R-:W-:Y:S01]  /*15d30*/  FSEL R138, R83, -INF , !P2 ;  /* 0xff800000538a7808 */ /* 0x000fe20005000000 */
[----:B------:R-:W-:Y:S01]  /*15d40*/  FFMA.FTZ R13, R224, UR8, R67 ;  /* 0x00000008e00d7c23 */ /* 0x000fe20008010043 */
[----:B------:R-:W-:-:S02]  /*15d50*/  I2FP.F32.S32 R232, R221 ;  /* 0x000000dd00e87245 */ /* 0x000fc40000201400 */
[----:B------:R-:W-:Y:S02]  /*15d60*/  I2FP.F32.S32 R224, R142 ;  /* 0x0000008e00e07245 */ /* 0x000fe40000201400 */
[----:B------:R-:W-:Y:S01]  /*15d70*/  ISETP.GE.AND P5, PT, R95, R3, PT ;  /* 0x000000035f00720c */ /* 0x000fe20003fa6270 */
[----:B------:R-:W3:Y:S01]  /*15d80*/  MUFU.TANH R119, R119 ;  /* 0x0000007700777308 */ /* 0x000ee20000002400 */
[----:B-----5:R-:W-:Y:S01]  /*15d90*/  FFMA.FTZ R232, R232, UR8, R71 ;  /* 0x00000008e8e87c23 */ /* 0x020fe20008010047 */
[----:B------:R-:W-:Y:S01]  /*15da0*/  ISETP.GE.AND P2, PT, R221, R0, PT ;  /* 0x00000000dd00720c */ /* 0x000fe20003f46270 */
[----:B------:R-:W-:Y:S01]  /*15db0*/  VIADD R71, R142, 0x9 ;  /* 0x000000098e477836 */ /* 0x000fe20000000000 */
[----:B------:R-:W-:Y:S01]  /*15dc0*/  I2FP.F32.S32 R230, R221 ;  /* 0x000000dd00e67245 */ /* 0x000fe20000201400 */
[----:B------:R-:W-:Y:S01]  /*15dd0*/  FFMA.FTZ R83, R224, UR8, R53 ;  /* 0x00000008e0537c23 */ /* 0x000fe20008010035 */
[----:B------:R-:W-:Y:S02]  /*15de0*/  FSEL R61, R61, -INF , !P0 ;  /* 0xff8000003d3d7808 */ /* 0x000fe40004000000 */
[----:B------:R-:W-:Y:S01]  /*15df0*/  FSEL R53, R220, -INF , !P5 ;  /* 0xff800000dc357808 */ /* 0x000fe20006800000 */
[----:B------:R-:W4:Y:S01]  /*15e00*/  MUFU.TANH R136, R136 ;  /* 0x0000008800887308 */ /* 0x000f220000002400 */
[----:B------:R-:W-:Y:S01]  /*15e10*/  FSEL R234, R75, -INF , !P4 ;  /* 0xff8000004bea7808 */ /* 0x000fe20006000000 */
[----:B-1----:R-:W-:Y:S01]  /*15e20*/  FFMA.FTZ R15, R230, UR8, R15 ;  /* 0x00000008e60f7c23 */ /* 0x002fe2000801000f */
[----:B------:R-:W-:-:S02]  /*15e30*/  FSEL R232, R232, -INF , !P2 ;  /* 0xff800000e8e87808 */ /* 0x000fc40005000000 */
[-C--:B------:R-:W-:Y:S02]  /*15e40*/  ISETP.GE.AND P0, PT, R142, R3.reuse, PT ;  /* 0x000000038e00720c */ /* 0x080fe40003f06270 */
[C---:B------:R-:W-:Y:S01]  /*15e50*/  ISETP.GE.AND P4, PT, R217.reuse, R3, PT ;  /* 0x00000003d900720c */ /* 0x040fe20003f86270 */
[----:B------:R-:W1:Y:S01]  /*15e60*/  MUFU.TANH R9, R9 ;  /* 0x0000000900097308 */ /* 0x000e620000002400 */
[-C--:B------:R-:W-:Y:S02]  /*15e70*/  I2FP.F32.S32 R220, R71.reuse ;  /* 0x0000004700dc7245 */ /* 0x080fe40000201400 */
[----:B------:R-:W-:Y:S02]  /*15e80*/  ISETP.GE.AND P2, PT, R217, R0, PT ;  /* 0x00000000d900720c */ /* 0x000fe40003f46270 */
[----:B------:R-:W-:Y:S01]  /*15e90*/  FSEL R67, R89, -INF , !P6 ;  /* 0xff80000059437808 */ /* 0x000fe20007000000 */
[----:B--2---:R-:W-:Y:S01]  /*15ea0*/  FFMA.FTZ R63, R220, UR8, R63 ;  /* 0x00000008dc3f7c23 */ /* 0x004fe2000801003f */
[----:B------:R-:W-:Y:S01]  /*15eb0*/  FSEL R142, R13, -INF , !P3 ;  /* 0xff8000000d8e7808 */ /* 0x000fe20005800000 */
[----:B------:R-:W-:Y:S01]  /*15ec0*/  MUFU.TANH R57, R57 ;  /* 0x0000003900397308 */ /* 0x000fe20000002400 */
[----:B------:R-:W-:-:S02]  /*15ed0*/  I2FP.F32.S32 R224, R71 ;  /* 0x0000004700e07245 */ /* 0x000fc40000201400 */
[----:B------:R-:W-:Y:S02]  /*15ee0*/  I2FP.F32.S32 R217, R217 ;  /* 0x000000d900d97245 */ /* 0x000fe40000201400 */
[-C--:B------:R-:W-:Y:S02]  /*15ef0*/  ISETP.GE.AND P6, PT, R221, R3.reuse, PT ;  /* 0x00000003dd00720c */ /* 0x080fe40003fc6270 */
[C---:B------:R-:W-:Y:S01]  /*15f00*/  ISETP.GE.AND P3, PT, R219.reuse, R3, PT ;  /* 0x00000003db00720c */ /* 0x040fe20003f66270 */
[----:B------:R3:W-:Y:S01]  /*15f10*/  MUFU.TANH R13, R30 ;  /* 0x0000001e000d7308 */ /* 0x0007e20000002400 */
[----:B------:R-:W-:Y:S01]  /*15f20*/  ISETP.GE.AND P5, PT, R219, R0, PT ;  /* 0x00000000db00720c */ /* 0x000fe20003fa6270 */
[C---:B------:R-:W-:Y:S01]  /*15f30*/  FFMA.FTZ R170, R217.reuse, UR8, R170 ;  /* 0x00000008d9aa7c23 */ /* 0x040fe200080100aa */
[----:B------:R-:W-:Y:S01]  /*15f40*/  I2FP.F32.S32 R219, R219 ;  /* 0x000000db00db7245 */ /* 0x000fe20000201400 */
[----:B------:R-:W-:Y:S01]  /*15f50*/  FFMA.FTZ R228, R217, UR8, R173 ;  /* 0x00000008d9e47c23 */ /* 0x000fe200080100ad */
[----:B------:R-:W-:-:S02]  /*15f60*/  FSEL R83, R83, -INF , !P0 ;  /* 0xff80000053537808 */ /* 0x000fc40004000000 */
[-C--:B------:R-:W-:Y:S01]  /*15f70*/  ISETP.GE.AND P0, PT, R71, R3.reuse, PT ;  /* 0x000000034700720c */ /* 0x080fe20003f06270 */
[----:B------:R-:W-:Y:S01]  /*15f80*/  FFMA.FTZ R128, R219, UR8, R128 ;  /* 0x00000008db807c23 */ /* 0x000fe20008010080 */
[----:B------:R-:W-:Y:S01]  /*15f90*/  FSEL R15, R15, -INF , !P6 ;  /* 0xff8000000f0f7808 */ /* 0x000fe20007000000 */
[----:B------:R-:W-:Y:S01]  /*15fa0*/  FFMA.FTZ R130, R219, UR8, R130 ;  /* 0x00000008db827c23 */ /* 0x000fe20008010082 */
[----:B------:R-:W-:Y:S01]  /*15fb0*/  ISETP.GE.AND P6, PT, R71, R0, PT ;  /* 0x000000004700720c */ /* 0x000fe20003fc6270 */
[----:B------:R-:W2:Y:S01]  /*15fc0*/  MUFU.TANH R8, R8 ;  /* 0x0000000800087308 */ /* 0x000ea20000002400 */
[----:B------:R-:W-:Y:S02]  /*15fd0*/  I2FP.F32.S32 R75, R216 ;  /* 0x000000d8004b7245 */ /* 0x000fe40000201400 */
[----:B------:R-:W-:Y:S01]  /*15fe0*/  FSEL R173, R63, -INF , !P0 ;  /* 0xff8000003fad7808 */ /* 0x000fe20004000000 */
[----:B---3--:R-:W-:Y:S01]  /*15ff0*/  FFMA.FTZ R30, R224, UR8, R119 ;  /* 0x00000008e01e7c23 */ /* 0x008fe20008010077 */
[----:B------:R-:W-:Y:S01]  /*16000*/  FSEL R63, R170, -INF , !P4 ;  /* 0xff800000aa3f7808 */ /* 0x000fe20006000000 */
[C---:B------:R-:W-:Y:S01]  /*16010*/  FFMA.FTZ R206, R75.reuse, UR8, R206 ;  /* 0x000000084bce7c23 */ /* 0x040fe200080100ce */
[----:B------:R-:W-:Y:S01]  /*16020*/  FSEL R228, R228, -INF , !P2 ;  /* 0xff800000e4e47808 */ /* 0x000fe20005000000 */
[----:B------:R-:W3:Y:S01]  /*16030*/  MUFU.TANH R4, R4 ;  /* 0x0000000400047308 */ /* 0x000ee20000002400 */
[----:B------:R-:W-:Y:S01]  /*16040*/  FSEL R30, R30, -INF , !P6 ;  /* 0xff8000001e1e7808 */ /* 0x000fe20007000000 */
[----:B------:R-:W-:Y:S01]  /*16050*/  FFMA.FTZ R208, R75, UR8, R208 ;  /* 0x000000084bd07c23 */ /* 0x000fe200080100d0 */
[----:B------:R-:W-:-:S02]  /*16060*/  ISETP.GE.AND P0, PT, R65, R3, PT ;  /* 0x000000034100720c */ /* 0x000fc40003f06270 */
[-C--:B------:R-:W-:Y:S02]  /*16070*/  ISETP.GE.AND P6, PT, R65, R0.reuse, PT ;  /* 0x000000004100720c */ /* 0x080fe40003fc6270 */
[----:B------:R-:W-:Y:S01]  /*16080*/  I2FP.F32.S32 R71, R65 ;  /* 0x0000004100477245 */ /* 0x000fe20000201400 */
[----:B------:R-:W5:Y:S01]  /*16090*/  MUFU.TANH R5, R5 ;  /* 0x0000000500057308 */ /* 0x000f620000002400 */
[C---:B------:R-:W-:Y:S02]  /*160a0*/  ISETP.GE.AND P4, PT, R103.reuse, R3, PT ;  /* 0x000000036700720c */ /* 0x040fe40003f86270 */
[----:B------:R-:W-:Y:S01]  /*160b0*/  ISETP.GE.AND P2, PT, R103, R0, PT ;  /* 0x000000006700720c */ /* 0x000fe20003f46270 */
[C---:B------:R-:W-:Y:S01]  /*160c0*/  FFMA.FTZ R200, R71.reuse, UR8, R200 ;  /* 0x0000000847c87c23 */ /* 0x040fe200080100c8 */
[----:B------:R-:W-:Y:S01]  /*160d0*/  FSEL R65, R128, -INF , !P3 ;  /* 0xff80000080417808 */ /* 0x000fe20005800000 */
[----:B------:R-:W-:Y:S01]  /*160e0*/  FFMA.FTZ R203, R71, UR8, R203 ;  /* 0x0000000847cb7c23 */ /* 0x000fe200080100cb */
[----:B------:R-:W-:Y:S01]  /*160f0*/  FSEL R230, R130, -INF , !P5 ;  /* 0xff80000082e67808 */ /* 0x000fe20006800000 */
[----:B------:R-:W-:Y:S01]  /*16100*/  MUFU.TANH R213, R213 ;  /* 0x000000d500d57308 */ /* 0x000fe20000002400 */
[----:B------:R-:W-:-:S02]  /*16110*/  I2FP.F32.S32 R103, R103 ;  /* 0x0000006700677245 */ /* 0x000fc40000201400 */
[CC--:B------:R-:W-:Y:S02]  /*16120*/  ISETP.GE.AND P3, PT, R216.reuse, R3.reuse, PT ;  /* 0x00000003d800720c */ /* 0x0c0fe40003f66270 */
[----:B------:R-:W-:Y:S01]  /*16130*/  ISETP.GE.AND P5, PT, R216, R0, PT ;  /* 0x00000000d800720c */ /* 0x000fe20003fa6270 */
[C---:B------:R-:W-:Y:S01]  /*16140*/  FFMA.FTZ R71, R103.reuse, UR8, R140 ;  /* 0x0000000867477c23 */ /* 0x040fe2000801008c */
[----:B----4-:R-:W-:Y:S01]  /*16150*/  FFMA.FTZ R136, R103, UR8, R136 ;  /* 0x0000000867887c23 */ /* 0x010fe20008010088 */
[----:B------:R-:W-:Y:S01]  /*16160*/  FSEL R75, R206, -INF , !P3 ;  /* 0xff800000ce4b7808 */ /* 0x000fe20005800000 */
[----:B------:R-:W4:Y:S01]  /*16170*/  MUFU.TANH R211, R211 ;  /* 0x000000d300d37308 */ /* 0x000f220000002400 */
[----:B------:R-:W-:Y:S02]  /*16180*/  FSEL R220, R208, -INF , !P5 ;  /* 0xff800000d0dc7808 */ /* 0x000fe40006800000 */
[----:B------:R-:W-:Y:S02]  /*16190*/  I2FP.F32.S32 R89, R172 ;  /* 0x000000ac00597245 */ /* 0x000fe40000201400 */
[----:B------:R-:W-:-:S02]  /*161a0*/  ISETP.GE.AND P3, PT, R123, R3, PT ;  /* 0x000000037b00720c */ /* 0x000fc40003f66270 */
[----:B------:R-:W-:Y:S01]  /*161b0*/  ISETP.GE.AND P5, PT, R123, R0, PT ;  /* 0x000000007b00720c */ /* 0x000fe20003fa6270 */
[C---:B-1----:R-:W-:Y:S01]  /*161c0*/  FFMA.FTZ R9, R89.reuse, UR8, R9 ;  /* 0x0000000859097c23 */ /* 0x042fe20008010009 */
[----:B------:R-:W-:Y:S01]  /*161d0*/  I2FP.F32.S32 R123, R123 ;  /* 0x0000007b007b7245 */ /* 0x000fe20000201400 */
[----:B--2---:R-:W-:Y:S01]  /*161e0*/  FFMA.FTZ R8, R89, UR8, R8 ;  /* 0x0000000859087c23 */ /* 0x004fe20008010008 */
[----:B------:R-:W-:Y:S01]  /*161f0*/  FSEL R71, R71, -INF , !P4 ;  /* 0xff80000047477808 */ /* 0x000fe20006000000 */
[----:B------:R-:W1:Y:S01]  /*16200*/  MUFU.TANH R47, R47 ;  /* 0x0000002f002f7308 */ /* 0x000e620000002400 */
[----:B------:R-:W-:Y:S01]  /*16210*/  FSEL R216, R136, -INF , !P2 ;  /* 0xff80000088d87808 */ /* 0x000fe20005000000 */
[----:B------:R-:W-:Y:S01]  /*16220*/  FFMA.FTZ R57, R123, UR8, R57 ;  /* 0x000000087b397c23 */ /* 0x000fe20008010039 */
[----:B------:R-:W-:Y:S01]  /*16230*/  FSEL R224, R203, -INF , !P6 ;  /* 0xff800000cbe07808 */ /* 0x000fe20007000000 */
[----:B------:R-:W-:Y:S01]  /*16240*/  FFMA.FTZ R56, R123, UR8, R56 ;  /* 0x000000087b387c23 */ /* 0x000fe20008010038 */
[----:B------:R-:W-:-:S02]  /*16250*/  ISETP.GE.AND P4, PT, R121, R3, PT ;  /* 0x000000037900720c */ /* 0x000fc40003f86270 */
[-C--:B------:R-:W-:Y:S01]  /*16260*/  ISETP.GE.AND P2, PT, R121, R0.reuse, PT ;  /* 0x000000007900720c */ /* 0x080fe20003f46270 */
[----:B------:R-:W2:Y:S01]  /*16270*/  MUFU.TANH R215, R215 ;  /* 0x000000d700d77308 */ /* 0x000ea20000002400 */
[----:B------:R-:W-:Y:S02]  /*16280*/  ISETP.GE.AND P6, PT, R172, R0, PT ;  /* 0x00000000ac00720c */ /* 0x000fe40003fc6270 */
[----:B------:R-:W-:Y:S02]  /*16290*/  I2FP.F32.S32 R121, R121 ;  /* 0x0000007900797245 */ /* 0x000fe40000201400 */
[----:B------:R-:W-:Y:S02]  /*162a0*/  FSEL R103, R200, -INF , !P0 ;  /* 0xff800000c8677808 */ /* 0x000fe40004000000 */
[----:B------:R-:W-:Y:S01]  /*162b0*/  ISETP.GE.AND P0, PT, R172, R3, PT ;  /* 0x00000003ac00720c */ /* 0x000fe20003f06270 */
[----:B------:R-:W-:Y:S01]  /*162c0*/  FFMA.FTZ R52, R121, UR8, R52 ;  /* 0x0000000879347c23 */ /* 0x000fe20008010034 */
[----:B------:R-:W-:Y:S01]  /*162d0*/  FSEL R208, R9, -INF , !P6 ;  /* 0xff80000009d07808 */ /* 0x000fe20007000000 */
[----:B---3--:R-:W-:Y:S01]  /*162e0*/  FFMA.FTZ R4, R121, UR8, R4 ;  /* 0x0000000879047c23 */ /* 0x008fe20008010004 */
[----:B------:R-:W-:Y:S01]  /*162f0*/  FSEL R172, R57, -INF , !P5 ;  /* 0xff80000039ac7808 */ /* 0x000fe20006800000 */
[----:B------:R-:W3:Y:S01]  /*16300*/  MUFU.TANH R49, R49 ;  /* 0x0000003100317308 */ /* 0x000ee20000002400 */
[----:B------:R-:W-:-:S02]  /*16310*/  I2FP.F32.S32 R9, R99 ;  /* 0x0000006300097245 */ /* 0x000fc40000201400 */
[----:B------:R-:W-:Y:S02]  /*16320*/  FSEL R121, R8, -INF , !P0 ;  /* 0xff80000008797808 */ /* 0x000fe40004000000 */
[----:B------:R-:W-:Y:S01]  /*16330*/  I2FP.F32.S32 R57, R122 ;  /* 0x0000007a00397245 */ /* 0x000fe20000201400 */
[----:B------:R-:W-:Y:S01]  /*16340*/  FFMA.FTZ R32, R9, UR8, R32 ;  /* 0x0000000809207c23 */ /* 0x000fe20008010020 */
[----:B------:R-:W-:Y:S01]  /*16350*/  I2FP.F32.S32 R8, R105 ;  /* 0x0000006900087245 */ /* 0x000fe20000201400 */
[----:B------:R-:W3:Y:S01]  /*16360*/  MUFU.TANH R54, R54 ;  /* 0x0000003600367308 */ /* 0x000ee20000002400 */
[-C--:B------:R-:W-:Y:S01]  /*16370*/  ISETP.GE.AND P0, PT, R105, R3.reuse, PT ;  /* 0x000000036900720c */ /* 0x080fe20003f06270 */
[----:B------:R-:W-:Y:S01]  /*16380*/  FFMA.FTZ R34, R9, UR8, R34 ;  /* 0x0000000809227c23 */ /* 0x000fe20008010022 */
[-C--:B------:R-:W-:Y:S01]  /*16390*/  ISETP.GE.AND P6, PT, R105, R0.reuse, PT ;  /* 0x000000006900720c */ /* 0x080fe20003fc6270 */
[----:B------:R-:W-:Y:S01]  /*163a0*/  FFMA.FTZ R60, R57, UR8, R60 ;  /* 0x00000008393c7c23 */ /* 0x000fe2000801003c */
[----:B------:R-:W-:Y:S01]  /*163b0*/  FSEL R105, R56, -INF , !P3 ;  /* 0xff80000038697808 */ /* 0x000fe20005800000 */
[C---:B-----5:R-:W-:Y:S01]  /*163c0*/  FFMA.FTZ R5, R8.reuse, UR8, R5 ;  /* 0x0000000808057c23 */ /* 0x060fe20008010005 */
[C---:B------:R-:W-:Y:S01]  /*163d0*/  ISETP.GE.AND P3, PT, R99.reuse, R3, PT ;  /* 0x000000036300720c */ /* 0x040fe20003f66270 */
[----:B------:R4:W5:Y:S01]  /*163e0*/  MUFU.TANH R95, R46 ;  /* 0x0000002e005f7308 */ /* 0x0009620000002400 */
[-C--:B------:R-:W-:Y:S01]  /*163f0*/  ISETP.GE.AND P5, PT, R99, R0.reuse, PT ;  /* 0x000000006300720c */ /* 0x080fe20003fa6270 */
[----:B------:R-:W-:Y:S01]  /*16400*/  FFMA.FTZ R45, R8, UR8, R45 ;  /* 0x00000008082d7c23 */ /* 0x000fe2000801002d */
[----:B------:R-:W-:Y:S01]  /*16410*/  FSEL R140, R4, -INF , !P2 ;  /* 0xff800000048c7808 */ /* 0x000fe20005000000 */
[----:B------:R-:W-:Y:S01]  /*16420*/  FFMA.FTZ R57, R57, UR8, R106 ;  /* 0x0000000839397c23 */ /* 0x000fe2000801006a */
[----:B------:R-:W-:Y:S01]  /*16430*/  ISETP.GE.AND P2, PT, R122, R0, PT ;  /* 0x000000007a00720c */ /* 0x000fe20003f46270 */
[----:B------:R-:W-:Y:S01]  /*16440*/  FMUL.FTZ R56, R94, UR5 ;  /* 0x000000055e387c20 */ /* 0x000fe20008410000 */
[----:B------:R-:W-:Y:S01]  /*16450*/  I2FP.F32.S32 R8, R98 ;  /* 0x0000006200087245 */ /* 0x000fe20000201400 */
[----:B------:R-:W5:Y:S01]  /*16460*/  MUFU.TANH R48, R48 ;  /* 0x0000003000307308 */ /* 0x000f620000002400 */
[----:B------:R-:W-:-:S02]  /*16470*/  FSEL R119, R32, -INF , !P3 ;  /* 0xff80000020777808 */ /* 0x000fc40005800000 */
[----:B------:R-:W-:Y:S01]  /*16480*/  FSEL R106, R34, -INF , !P5 ;  /* 0xff800000226a7808 */ /* 0x000fe20006800000 */
[----:B------:R-:W-:Y:S01]  /*16490*/  FMUL.FTZ R34, R80, UR5 ;  /* 0x0000000550227c20 */ /* 0x000fe20008410000 */
[C---:B------:R-:W-:Y:S02]  /*164a0*/  ISETP.GE.AND P3, PT, R98.reuse, R3, PT ;  /* 0x000000036200720c */ /* 0x040fe40003f66270 */
[-C--:B------:R-:W-:Y:S01]  /*164b0*/  ISETP.GE.AND P5, PT, R98, R0.reuse, PT ;  /* 0x000000006200720c */ /* 0x080fe20003fa6270 */
[----:B------:R-:W5:Y:S01]  /*164c0*/  MUFU.TANH R112, R112 ;  /* 0x0000007000707308 */ /* 0x000f620000002400 */
[----:B------:R-:W-:Y:S01]  /*164d0*/  I2FP.F32.S32 R32, R207 ;  /* 0x000000cf00207245 */ /* 0x000fe20000201400 */
[C---:B----4-:R-:W-:Y:S01]  /*164e0*/  FFMA.FTZ R46, R8.reuse, UR8, R211 ;  /* 0x00000008082e7c23 */ /* 0x050fe200080100d3 */
[----:B------:R-:W-:Y:S01]  /*164f0*/  FSEL R98, R57, -INF , !P2 ;  /* 0xff80000039627808 */ /* 0x000fe20005000000 */
[----:B------:R-:W-:Y:S01]  /*16500*/  FFMA.FTZ R57, R8, UR8, R213 ;  /* 0x0000000808397c23 */ /* 0x000fe200080100d5 */
[----:B------:R-:W-:Y:S01]  /*16510*/  FSEL R99, R52, -INF , !P4 ;  /* 0xff80000034637808 */ /* 0x000fe20006000000 */
[----:B------:R-:W-:Y:S01]  /*16520*/  FFMA.FTZ R89, R32, UR8, R209 ;  /* 0x0000000820597c23 */ /* 0x000fe200080100d1 */
[----:B------:R-:W-:Y:S01]  /*16530*/  I2FP.F32.S32 R4, R115 ;  /* 0x0000007300047245 */ /* 0x000fe20000201400 */
[----:B------:R-:W4:Y:S01]  /*16540*/  MUFU.TANH R116, R116 ;  /* 0x0000007400747308 */ /* 0x000f220000002400 */
[----:B------:R-:W-:Y:S01]  /*16550*/  ISETP.GE.AND P4, PT, R122, R3, PT ;  /* 0x000000037a00720c */ /* 0x000fe20003f86270 */
[----:B------:R-:W-:Y:S01]  /*16560*/  FMUL.FTZ R52, R72, UR5 ;  /* 0x0000000548347c20 */ /* 0x000fe20008410000 */
[----:B------:R-:W-:Y:S01]  /*16570*/  I2FP.F32.S32 R8, R147 ;  /* 0x0000009300087245 */ /* 0x000fe20000201400 */
[----:B------:R-:W-:Y:S01]  /*16580*/  FFMA.FTZ R111, R4, UR8, R111 ;  /* 0x00000008046f7c23 */ /* 0x000fe2000801006f */
[----:B------:R-:W-:Y:S01]  /*16590*/  FSEL R122, R45, -INF , !P6 ;  /* 0xff8000002d7a7808 */ /* 0x000fe20007000000 */
[----:B-1----:R-:W-:Y:S01]  /*165a0*/  FFMA.FTZ R45, R32, UR8, R47 ;  /* 0x00000008202d7c23 */ /* 0x002fe2000801002f */
[----:B------:R-:W-:Y:S01]  /*165b0*/  FMUL.FTZ R32, R88, UR5 ;  /* 0x0000000558207c20 */ /* 0x000fe20008410000 */
[----:B------:R-:W-:Y:S01]  /*165c0*/  FSEL R123, R5, -INF , !P0 ;  /* 0xff800000057b7808 */ /* 0x000fe20004000000 */
[----:B--2---:R-:W-:Y:S01]  /*165d0*/  FFMA.FTZ R215, R4, UR8, R215 ;  /* 0x0000000804d77c23 */ /* 0x004fe200080100d7 */
[----:B------:R-:W-:Y:S01]  /*165e0*/  I2FP.F32.S32 R4, R201 ;  /* 0x000000c900047245 */ /* 0x000fe20000201400 */
[C---:B---3--:R-:W-:Y:S01]  /*165f0*/  FFMA.FTZ R5, R8.reuse, UR8, R49 ;  /* 0x0000000808057c23 */ /* 0x048fe20008010031 */
[----:B------:R-:W-:Y:S01]  /*16600*/  FFMA.FTZ R54, R8, UR8, R54 ;  /* 0x0000000808367c23 */ /* 0x000fe20008010036 */
[-C--:B------:R-:W-:Y:S01]  /*16610*/  ISETP.GE.AND P6, PT, R115, R0.reuse, PT ;  /* 0x000000007300720c */ /* 0x080fe20003fc6270 */
[----:B------:R-:W-:Y:S01]  /*16620*/  FMUL.FTZ R8, R92, UR5 ;  /* 0x000000055c087c20 */ /* 0x000fe20008410000 */
[----:B------:R-:W-:Y:S01]  /*16630*/  FSEL R57, R57, -INF , !P3 ;  /* 0xff80000039397808 */ /* 0x000fe20005800000 */
[----:B------:R-:W-:Y:S01]  /*16640*/  MUFU.TANH R108, R108 ;  /* 0x0000006c006c7308 */ /* 0x000fe20000002400 */
[----:B------:R-:W-:Y:S01]  /*16650*/  FSEL R46, R46, -INF , !P5 ;  /* 0xff8000002e2e7808 */ /* 0x000fe20006800000 */
[C---:B-----5:R-:W-:Y:S01]  /*16660*/  FFMA.FTZ R95, R4.reuse, UR8, R95 ;  /* 0x00000008045f7c23 */ /* 0x060fe2000801005f */
[C---:B------:R-:W-:Y:S01]  /*16670*/  ISETP.GE.AND P3, PT, R199.reuse, R3, PT ;  /* 0x00000003c700720c */ /* 0x040fe20003f66270 */
[----:B------:R-:W-:Y:S01]  /*16680*/  FFMA.FTZ R13, R4, UR8, R13 ;  /* 0x00000008040d7c23 */ /* 0x000fe2000801000d */
[----:B------:R-:W-:-:S02]  /*16690*/  ISETP.GE.AND P5, PT, R199, R0, PT ;  /* 0x00000000c700720c */ /* 0x000fc40003fa6270 */
[----:B------:R-:W-:Y:S01]  /*166a0*/  ISETP.GE.AND P0, PT, R115, R3, PT ;  /* 0x000000037300720c */ /* 0x000fe20003f06270 */
[----:B------:R-:W1:Y:S01]  /*166b0*/  MUFU.TANH R32, R32 ;  /* 0x0000002000207308 */ /* 0x000e620000002400 */
[----:B------:R-:W-:Y:S02]  /*166c0*/  I2FP.F32.S32 R199, R199 ;  /* 0x000000c700c77245 */ /* 0x000fe40000201400 */
[----:B------:R-:W-:Y:S02]  /*166d0*/  FSEL R115, R60, -INF , !P4 ;  /* 0xff8000003c737808 */ /* 0x000fe40006000000 */
[----:B------:R-:W-:Y:S01]  /*166e0*/  FSEL R47, R215, -INF , !P6 ;  /* 0xff800000d72f7808 */ /* 0x000fe20007000000 */
[----:B------:R-:W-:Y:S01]  /*166f0*/  FFMA.FTZ R9, R199, UR8, R48 ;  /* 0x00000008c7097c23 */ /* 0x000fe20008010030 */
[C---:B------:R-:W-:Y:S01]  /*16700*/  ISETP.GE.AND P4, PT, R207.reuse, R3, PT ;  /* 0x00000003cf00720c */ /* 0x040fe20003f86270 */
[----:B------:R-:W2:Y:S01]  /*16710*/  MUFU.TANH R100, R100 ;  /* 0x0000006400647308 */ /* 0x000ea20000002400 */
[----:B------:R-:W-:-:S02]  /*16720*/  ISETP.GE.AND P2, PT, R207, R0, PT ;  /* 0x00000000cf00720c */ /* 0x000fc40003f46270 */
[-C--:B------:R-:W-:Y:S02]  /*16730*/  ISETP.GE.AND P6, PT, R201, R0.reuse, PT ;  /* 0x00000000c900720c */ /* 0x080fe40003fc6270 */
[----:B------:R-:W-:Y:S02]  /*16740*/  FSEL R89, R89, -INF , !P4 ;  /* 0xff80000059597808 */ /* 0x000fe40006000000 */
[----:B------:R-:W-:Y:S01]  /*16750*/  FSEL R45, R45, -INF , !P2 ;  /* 0xff8000002d2d7808 */ /* 0x000fe20005000000 */
[----:B------:R-:W3:Y:S01]  /*16760*/  MUFU.TANH R8, R8 ;  /* 0x0000000800087308 */ /* 0x000ee20000002400 */
[----:B------:R-:W-:Y:S02]  /*16770*/  FSEL R48, R95, -INF , !P6 ;  /* 0xff8000005f307808 */ /* 0x000fe40007000000 */
[C---:B------:R-:W-:Y:S02]  /*16780*/  ISETP.GE.AND P4, PT, R147.reuse, R3, PT ;  /* 0x000000039300720c */ /* 0x040fe40003f86270 */
[----:B------:R-:W-:-:S02]  /*16790*/  ISETP.GE.AND P2, PT, R147, R0, PT ;  /* 0x000000009300720c */ /* 0x000fc40003f46270 */
[----:B------:R-:W-:Y:S01]  /*167a0*/  I2FP.F32.S32 R95, R248 ;  /* 0x000000f8005f7245 */ /* 0x000fe20000201400 */
[----:B------:R5:W-:Y:S01]  /*167b0*/  MUFU.TANH R4, R97 ;  /* 0x0000006100047308 */ /* 0x000be20000002400 */
[----:B------:R-:W-:Y:S02]  /*167c0*/  I2FP.F32.S32 R147, R250 ;  /* 0x000000fa00937245 */ /* 0x000fe40000201400 */
[----:B------:R-:W-:Y:S01]  /*167d0*/  I2FP.F32.S32 R203, R214 ;  /* 0x000000d600cb7245 */ /* 0x000fe20000201400 */
[----:B------:R-:W-:Y:S01]  /*167e0*/  FFMA.FTZ R112, R95, UR8, R112 ;  /* 0x000000085f707c23 */ /* 0x000fe20008010070 */
[----:B------:R-:W-:Y:S01]  /*167f0*/  FSEL R111, R111, -INF , !P0 ;  /* 0xff8000006f6f7808 */ /* 0x000fe20004000000 */
[----:B----4-:R-:W-:Y:S01]  /*16800*/  FFMA.FTZ R116, R147, UR8, R116 ;  /* 0x0000000893747c23 */ /* 0x010fe20008010074 */
[-C--:B------:R-:W-:Y:S01]  /*16810*/  ISETP.GE.AND P6, PT, R248, R3.reuse, PT ;  /* 0x00000003f800720c */ /* 0x080fe20003fc6270 */
[----:B------:R-:W4:Y:S01]  /*16820*/  MUFU.TANH R50, R50 ;  /* 0x0000003200327308 */ /* 0x000f220000002400 */
[----:B------:R-:W-:Y:S01]  /*16830*/  FSEL R95, R5, -INF , !P4 ;  /* 0xff800000055f7808 */ /* 0x000fe20006000000 */
[----:B-1----:R-:W-:Y:S01]  /*16840*/  FFMA.FTZ R32, R203, UR8, R32 ;  /* 0x00000008cb207c23 */ /* 0x002fe20008010020 */
[----:B------:R-:W-:-:S02]  /*16850*/  ISETP.GE.AND P0, PT, R201, R3, PT ;  /* 0x00000003c900720c */ /* 0x000fc40003f06270 */
[----:B------:R-:W-:Y:S02]  /*16860*/  I2FP.F32.S32 R147, R240 ;  /* 0x000000f000937245 */ /* 0x000fe40000201400 */
[----:B------:R-:W-:Y:S01]  /*16870*/  I2FP.F32.S32 R201, R236 ;  /* 0x000000ec00c97245 */ /* 0x000fe20000201400 */
[----:B------:R-:W1:Y:S01]  /*16880*/  MUFU.TANH R5, R84 ;  /* 0x0000005400057308 */ /* 0x000e620000002400 */
[----:B-----5:R-:W-:Y:S01]  /*16890*/  I2FP.F32.S32 R97, R246 ;  /* 0x000000f600617245 */ /* 0x020fe20000201400 */
[----:B--2---:R-:W-:Y:S01]  /*168a0*/  FFMA.FTZ R100, R147, UR8, R100 ;  /* 0x0000000893647c23 */ /* 0x004fe20008010064 */
[----:B------:R-:W-:Y:S01]  /*168b0*/  FSEL R9, R9, -INF , !P3 ;  /* 0xff80000009097808 */ /* 0x000fe20005800000 */
[----:B---3--:R-:W-:Y:S01]  /*168c0*/  FFMA.FTZ R147, R201, UR8, R8 ;  /* 0x00000008c9937c23 */ /* 0x008fe20008010008 */
[-C--:B------:R-:W-:Y:S01]  /*168d0*/  ISETP.GE.AND P3, PT, R246, R3.reuse, PT ;  /* 0x00000003f600720c */ /* 0x080fe20003f66270 */
[----:B------:R-:W-:Y:S01]  /*168e0*/  FFMA.FTZ R97, R97, UR8, R108 ;  /* 0x0000000861617c23 */ /* 0x000fe2000801006c */
[----:B------:R-:W-:Y:S01]  /*168f0*/  FSEL R209, R112, -INF , !P6 ;  /* 0xff80000070d17808 */ /* 0x000fe20007000000 */
[----:B------:R-:W2:Y:S01]  /*16900*/  MUFU.TANH R64, R64 ;  /* 0x0000004000407308 */ /* 0x000ea20000002400 */
[----:B------:R-:W-:Y:S01]  /*16910*/  ISETP.GE.AND P6, PT, R214, R3, PT ;  /* 0x00000003d600720c */ /* 0x000fe20003fc6270 */
[----:B----4-:R-:W-:Y:S01]  /*16920*/  FFMA.FTZ R50, R199, UR8, R50 ;  /* 0x00000008c7327c23 */ /* 0x010fe20008010032 */
[----:B------:R-:W-:-:S02]  /*16930*/  FSEL R207, R97, -INF , !P3 ;  /* 0xff80000061cf7808 */ /* 0x000fc40005800000 */
[----:B------:R-:W-:Y:S02]  /*16940*/  FSEL R97, R32, -INF , !P6 ;  /* 0xff80000020617808 */ /* 0x000fe40007000000 */
[-C--:B------:R-:W-:Y:S01]  /*16950*/  ISETP.GE.AND P3, PT, R210, R3.reuse, PT ;  /* 0x00000003d200720c */ /* 0x080fe20003f66270 */
[----:B------:R-:W3:Y:S01]  /*16960*/  MUFU.TANH R8, R76 ;  /* 0x0000004c00087308 */ /* 0x000ee20000002400 */
[----:B------:R-:W-:Y:S02]  /*16970*/  I2FP.F32.S32 R210, R210 ;  /* 0x000000d200d27245 */ /* 0x000fe40000201400 */
[----:B------:R-:W-:Y:S02]  /*16980*/  FSEL R13, R13, -INF , !P0 ;  /* 0xff8000000d0d7808 */ /* 0x000fe40004000000 */
[----:B------:R-:W-:Y:S01]  /*16990*/  ISETP.GE.AND P0, PT, R250, R3, PT ;  /* 0x00000003fa00720c */ /* 0x000fe20003f06270 */
[----:B-1----:R-:W-:Y:S01]  /*169a0*/  FFMA.FTZ R210, R210, UR8, R5 ;  /* 0x00000008d2d27c23 */ /* 0x002fe20008010005 */
[----:B------:R-:W-:Y:S01]  /*169b0*/  I2FP.F32.S32 R199, R244 ;  /* 0x000000f400c77245 */ /* 0x000fe20000201400 */
[----:B------:R-:W1:Y:S01]  /*169c0*/  MUFU.TANH R32, R68 ;  /* 0x0000004400207308 */ /* 0x000e620000002400 */
[----:B------:R-:W-:-:S02]  /*169d0*/  I2FP.F32.S32 R213, R134 ;  /* 0x0000008600d57245 */ /* 0x000fc40000201400 */
[-C--:B------:R-:W-:Y:S01]  /*169e0*/  ISETP.GE.AND P4, PT, R240, R3.reuse, PT ;  /* 0x00000003f000720c */ /* 0x080fe20003f86270 */
[----:B--2---:R-:W-:Y:S01]  /*169f0*/  FFMA.FTZ R64, R199, UR8, R64 ;  /* 0x00000008c7407c23 */ /* 0x004fe20008010040 */
[----:B------:R-:W-:Y:S02]  /*16a00*/  FSEL R211, R116, -INF , !P0 ;  /* 0xff80000074d37808 */ /* 0x000fe40004000000 */
[----:B------:R-:W-:Y:S01]  /*16a10*/  I2FP.F32.S32 R219, R120 ;  /* 0x0000007800db7245 */ /* 0x000fe20000201400 */
[----:B------:R-:W2:Y:S01]  /*16a20*/  MUFU.TANH R114, R114 ;  /* 0x0000007200727308 */ /* 0x000ea20000002400 */
[----:B------:R-:W-:Y:S01]  /*16a30*/  ISETP.GE.AND P0, PT, R236, R3, PT ;  /* 0x00000003ec00720c */ /* 0x000fe20003f06270 */
[----:B---3--:R-:W-:Y:S01]  /*16a40*/  FFMA.FTZ R213, R213, UR8, R8 ;  /* 0x00000008d5d57c23 */ /* 0x008fe20008010008 */
[----:B------:R-:W-:Y:S02]  /*16a50*/  FSEL R217, R210, -INF , !P3 ;  /* 0xff800000d2d97808 */ /* 0x000fe40005800000 */
[----:B------:R-:W-:-:S02]  /*16a60*/  ISETP.GE.AND P3, PT, R143, R0, PT ;  /* 0x000000008f00720c */ /* 0x000fc40003f66270 */
[----:B------:R-:W-:Y:S01]  /*16a70*/  FSEL R201, R100, -INF , !P4 ;  /* 0xff80000064c97808 */ /* 0x000fe20006000000 */
[----:B------:R-:W3:Y:S01]  /*16a80*/  MUFU.TANH R66, R66 ;  /* 0x0000004200427308 */ /* 0x000ee20000002400 */
[----:B------:R-:W-:Y:S01]  /*16a90*/  I2FP.F32.S32 R143, R143 ;  /* 0x0000008f008f7245 */ /* 0x000fe20000201400 */
[----:B-1----:R-:W-:Y:S01]  /*16aa0*/  FFMA.FTZ R32, R219, UR8, R32 ;  /* 0x00000008db207c23 */ /* 0x002fe20008010020 */
[----:B------:R-:W-:Y:S02]  /*16ab0*/  I2FP.F32.S32 R199, R238 ;  /* 0x000000ee00c77245 */ /* 0x000fe40000201400 */
[----:B------:R-:W-:Y:S02]  /*16ac0*/  ISETP.GE.AND P4, PT, R134, R3, PT ;  /* 0x000000038600720c */ /* 0x000fe40003f86270 */
[----:B------:R-:W-:Y:S01]  /*16ad0*/  FSEL R49, R50, -INF , !P5 ;  /* 0xff80000032317808 */ /* 0x000fe20006800000 */
[----:B------:R-:W1:Y:S01]  /*16ae0*/  MUFU.TANH R34, R34 ;  /* 0x0000002200227308 */ /* 0x000e620000002400 */
[----:B------:R-:W-:Y:S01]  /*16af0*/  FSEL R147, R147, -INF , !P0 ;  /* 0xff80000093937808 */ /* 0x000fe20004000000 */
[----:B--2---:R-:W-:Y:S01]  /*16b00*/  FFMA.FTZ R112, R143, UR8, R114 ;  /* 0x000000088f707c23 */ /* 0x004fe20008010072 */
[----:B------:R-:W-:-:S02]  /*16b10*/  I2FP.F32.S32 R5, R146 ;  /* 0x0000009200057245 */ /* 0x000fc40000201400 */
[-C--:B------:R-:W-:Y:S02]  /*16b20*/  ISETP.GE.AND P5, PT, R244, R3.reuse, PT ;  /* 0x00000003f400720c */ /* 0x080fe40003fa6270 */
[----:B------:R-:W-:Y:S01]  /*16b30*/  ISETP.GE.AND P0, PT, R120, R3, PT ;  /* 0x000000037800720c */ /* 0x000fe20003f06270 */
[----:B------:R-:W2:Y:S01]  /*16b40*/  MUFU.TANH R52, R52 ;  /* 0x0000003400347308 */ /* 0x000ea20000002400 */
[----:B------:R-:W-:Y:S01]  /*16b50*/  FSEL R213, R213, -INF , !P4 ;  /* 0xff800000d5d57808 */ /* 0x000fe20006000000 */
[----:B---3--:R-:W-:Y:S01]  /*16b60*/  FFMA.FTZ R199, R199, UR8, R66 ;  /* 0x00000008c7c77c23 */ /* 0x008fe20008010042 */
[----:B------:R-:W-:Y:S01]  /*16b70*/  FSEL R50, R54, -INF , !P2 ;  /* 0xff80000036327808 */ /* 0x000fe20005000000 */
[----:B------:R-:W-:Y:S01]  /*16b80*/  FMUL.FTZ R54, R12, UR5 ;  /* 0x000000050c367c20 */ /* 0x000fe20008410000 */
[----:B------:R-:W-:Y:S02]  /*16b90*/  I2FP.F32.S32 R215, R126 ;  /* 0x0000007e00d77245 */ /* 0x000fe40000201400 */
[----:B------:R-:W-:Y:S01]  /*16ba0*/  ISETP.GE.AND P4, PT, R139, R0, PT ;  /* 0x000000008b00720c */ /* 0x000fe20003f86270 */
[----:B------:R-:W3:Y:S01]  /*16bb0*/  MUFU.TANH R56, R56 ;  /* 0x0000003800387308 */ /* 0x000ee20000002400 */
[----:B------:R-:W-:Y:S01]  /*16bc0*/  I2FP.F32.S32 R143, R139 ;  /* 0x0000008b008f7245 */ /* 0x000fe20000201400 */
[----:B-1----:R-:W-:Y:S01]  /*16bd0*/  FFMA.FTZ R5, R5, UR8, R34 ;  /* 0x0000000805057c23 */ /* 0x002fe20008010022 */
[----:B------:R-:W-:-:S02]  /*16be0*/  ISETP.GE.AND P2, PT, R238, R3, PT ;  /* 0x00000003ee00720c */ /* 0x000fc40003f46270 */
[----:B------:R-:W-:Y:S02]  /*16bf0*/  FSEL R203, R64, -INF , !P5 ;  /* 0xff80000040cb7808 */ /* 0x000fe40006800000 */
[----:B------:R-:W-:Y:S01]  /*16c00*/  FSEL R139, R32, -INF , !P0 ;  /* 0xff800000208b7808 */ /* 0x000fe20004000000 */
[----:B------:R-:W1:Y:S01]  /*16c10*/  MUFU.TANH R62, R62 ;  /* 0x0000003e003e7308 */ /* 0x000e620000002400 */
[----:B------:R-:W-:Y:S01]  /*16c20*/  ISETP.GE.AND P5, PT, R146, R3, PT ;  /* 0x000000039200720c */ /* 0x000fe20003fa6270 */
[----:B--2---:R-:W-:Y:S01]  /*16c30*/  FFMA.FTZ R52, R215, UR8, R52 ;  /* 0x00000008d7347c23 */ /* 0x004fe20008010034 */
[----:B------:R-:W-:Y:S02]  /*16c40*/  ISETP.GE.AND P0, PT, R135, R0, PT ;  /* 0x000000008700720c */ /* 0x000fe40003f06270 */
[----:B------:R-:W-:Y:S02]  /*16c50*/  I2FP.F32.S32 R135, R135 ;  /* 0x0000008700877245 */ /* 0x000fe40000201400 */
[----:B------:R-:W-:Y:S01]  /*16c60*/  FSEL R199, R199, -INF , !P2 ;  /* 0xff800000c7c77808 */ /* 0x000fe20005000000 */
[----:B------:R-:W2:Y:S01]  /*16c70*/  MUFU.TANH R102, R102 ;  /* 0x0000006600667308 */ /* 0x000ea20000002400 */
[----:B------:R-:W-:Y:S01]  /*16c80*/  ISETP.GE.AND P2, PT, R126, R3, PT ;  /* 0x000000037e00720c */ /* 0x000fe20003f46270 */
[----:B---3--:R-:W-:Y:S01]  /*16c90*/  FFMA.FTZ R8, R135, UR8, R56 ;  /* 0x0000000887087c23 */ /* 0x008fe20008010038 */
[----:B------:R-:W-:-:S02]  /*16ca0*/  FSEL R215, R5, -INF , !P5 ;  /* 0xff80000005d77808 */ /* 0x000fc40006800000 */
[----:B------:R-:W-:Y:S02]  /*16cb0*/  I2FP.F32.S32 R5, R141 ;  /* 0x0000008d00057245 */ /* 0x000fe40000201400 */
[-C--:B------:R-:W-:Y:S01]  /*16cc0*/  ISETP.GE.AND P5, PT, R141, R0.reuse, PT ;  /* 0x000000008d00720c */ /* 0x080fe20003fa6270 */
[----:B------:R-:W3:Y:S01]  /*16cd0*/  MUFU.TANH R74, R74 ;  /* 0x0000004a004a7308 */ /* 0x000ee20000002400 */
[----:B------:R-:W-:Y:S01]  /*16ce0*/  FSEL R141, R52, -INF , !P2 ;  /* 0xff800000348d7808 */ /* 0x000fe20005000000 */
[----:B-1----:R-:W-:Y:S01]  /*16cf0*/  FFMA.FTZ R5, R5, UR8, R62 ;  /* 0x0000000805057c23 */ /* 0x002fe2000801003e */
[----:B------:R-:W-:Y:S02]  /*16d00*/  ISETP.GE.AND P2, PT, R137, R0, PT ;  /* 0x000000008900720c */ /* 0x000fe40003f46270 */
[----:B------:R-:W-:Y:S01]  /*16d10*/  ISETP.GE.AND P6, PT, R58, R3, PT ;  /* 0x000000033a00720c */ /* 0x000fe20003fc6270 */
[----:B------:R-:W-:Y:S01]  /*16d20*/  FMUL.FTZ R3, R14, UR5 ;  /* 0x000000050e037c20 */ /* 0x000fe20008410000 */
[----:B------:R-:W-:Y:S01]  /*16d30*/  I2FP.F32.S32 R137, R137 ;  /* 0x0000008900897245 */ /* 0x000fe20000201400 */
[----:B------:R-:W1:Y:S01]  /*16d40*/  MUFU.TANH R90, R90 ;  /* 0x0000005a005a7308 */ /* 0x000e620000002400 */
[----:B--2---:R-:W-:Y:S01]  /*16d50*/  FFMA.FTZ R34, R143, UR8, R102 ;  /* 0x000000088f227c23 */ /* 0x004fe20008010066 */
[----:B------:R-:W-:-:S02]  /*16d60*/  FSEL R8, R8, -INF , !P0 ;  /* 0xff80000008087808 */ /* 0x000fc40004000000 */
[-C--:B------:R-:W-:Y:S01]  /*16d70*/  ISETP.GE.AND P0, PT, R117, R0.reuse, PT ;  /* 0x000000007500720c */ /* 0x080fe20003f06270 */
[----:B------:R-:W-:Y:S01]  /*16d80*/  FFMA.FTZ R4, R137, UR8, R4 ;  /* 0x0000000889047c23 */ /* 0x000fe20008010004 */
[----:B------:R-:W-:Y:S02]  /*16d90*/  I2FP.F32.S32 R117, R117 ;  /* 0x0000007500757245 */ /* 0x000fe40000201400 */
[----:B------:R-:W2:Y:S01]  /*16da0*/  MUFU.TANH R86, R86 ;  /* 0x0000005600567308 */ /* 0x000ea20000002400 */
[----:B------:R-:W-:Y:S02]  /*16db0*/  FSEL R112, R112, -INF , !P3 ;  /* 0xff80000070707808 */ /* 0x000fe40005800000 */
[----:B------:R-:W-:Y:S01]  /*16dc0*/  FSEL R108, R5, -INF , !P5 ;  /* 0xff800000056c7808 */ /* 0x000fe20006800000 */
[----:B---3--:R-:W-:Y:S01]  /*16dd0*/  FFMA.FTZ R74, R117, UR8, R74 ;  /* 0x00000008754a7c23 */ /* 0x008fe2000801004a */
[----:B------:R-:W-:Y:S02]  /*16de0*/  FSEL R34, R34, -INF , !P4 ;  /* 0xff80000022227808 */ /* 0x000fe40006000000 */
[-C--:B------:R-:W-:Y:S01]  /*16df0*/  ISETP.GE.AND P3, PT, R133, R0.reuse, PT ;  /* 0x000000008500720c */ /* 0x080fe20003f66270 */
[----:B------:R-:W3:Y:S01]  /*16e00*/  MUFU.TANH R82, R82 ;  /* 0x0000005200527308 */ /* 0x000ee20000002400 */
[----:B------:R-:W-:-:S02]  /*16e10*/  ISETP.GE.AND P5, PT, R127, R0, PT ;  /* 0x000000007f00720c */ /* 0x000fc40003fa6270 */
[-C--:B------:R-:W-:Y:S02]  /*16e20*/  ISETP.GE.AND P4, PT, R125, R0.reuse, PT ;  /* 0x000000007d00720c */ /* 0x080fe40003f86270 */
[----:B------:R-:W-:Y:S02]  /*16e30*/  I2FP.F32.S32 R133, R133 ;  /* 0x0000008500857245 */ /* 0x000fe40000201400 */
[----:B------:R-:W-:Y:S01]  /*16e40*/  I2FP.F32.S32 R127, R127 ;  /* 0x0000007f007f7245 */ /* 0x000fe20000201400 */
[----:B------:R-:W4:Y:S01]  /*16e50*/  MUFU.TANH R78, R78 ;  /* 0x0000004e004e7308 */ /* 0x000f220000002400 */
[----:B------:R-:W-:Y:S01]  /*16e60*/  I2FP.F32.S32 R125, R125 ;  /* 0x0000007d007d7245 */ /* 0x000fe20000201400 */
[----:B-1----:R-:W-:Y:S01]  /*16e70*/  FFMA.FTZ R12, R133, UR8, R90 ;  /* 0x00000008850c7c23 */ /* 0x002fe2000801005a */
[----:B------:R-:W-:Y:S01]  /*16e80*/  FSEL R14, R4, -INF , !P2 ;  /* 0xff800000040e7808 */ /* 0x000fe20005000000 */
[----:B--2---:R-:W-:Y:S01]  /*16e90*/  FFMA.FTZ R32, R127, UR8, R86 ;  /* 0x000000087f207c23 */ /* 0x004fe20008010056 */
[----:B------:R-:W-:-:S02]  /*16ea0*/  ISETP.GE.AND P2, PT, R145, R0, PT ;  /* 0x000000009100720c */ /* 0x000fc40003f46270 */
[----:B------:R-:W-:Y:S01]  /*16eb0*/  I2FP.F32.S32 R145, R145 ;  /* 0x0000009100917245 */ /* 0x000fe20000201400 */
[----:B------:R-:W1:Y:S01]  /*16ec0*/  MUFU.TANH R118, R118 ;  /* 0x0000007600767308 */ /* 0x000e620000002400 */
[----:B---3--:R-:W-:Y:S01]  /*16ed0*/  FFMA.FTZ R82, R125, UR8, R82 ;  /* 0x000000087d527c23 */ /* 0x008fe20008010052 */
[----:B------:R-:W-:Y:S02]  /*16ee0*/  FSEL R238, R74, -INF , !P0 ;  /* 0xff8000004aee7808 */ /* 0x000fe40004000000 */
[----:B------:R-:W-:Y:S02]  /*16ef0*/  PLOP3.LUT P0, PT, PT, PT, UP0, 0x80, 0x0 ;  /* 0x000000000000781c */ /* 0x000fe40003f0f008 */
[----:B------:R-:W-:Y:S02]  /*16f00*/  FSEL R12, R12, -INF , !P3 ;  /* 0xff8000000c0c7808 */ /* 0x000fe40005800000 */
[----:B------:R-:W-:Y:S01]  /*16f10*/  MUFU.TANH R110, R110 ;  /* 0x0000006e006e7308 */ /* 0x000fe20000002400 */
[----:B----4-:R-:W-:Y:S01]  /*16f20*/  FFMA.FTZ R78, R145, UR8, R78 ;  /* 0x00000008914e7c23 */ /* 0x010fe2000801004e */
[----:B------:R-:W-:-:S02]  /*16f30*/  FSEL R32, R32, -INF , !P5 ;  /* 0xff80000020207808 */ /* 0x000fc40006800000 */
[----:B------:R-:W-:Y:S02]  /*16f40*/  FSEL R244, R82, -INF , !P4 ;  /* 0xff80000052f47808 */ /* 0x000fe40006000000 */
[-C--:B------:R-:W-:Y:S02]  /*16f50*/  ISETP.GE.AND P3, PT, R113, R0.reuse, PT ;  /* 0x000000007100720c */ /* 0x080fe40003f66270 */
[----:B------:R-:W2:Y:S01]  /*16f60*/  MUFU.TANH R70, R70 ;  /* 0x0000004600467308 */ /* 0x000ea20000002400 */
[----:B------:R-:W-:Y:S01]  /*16f70*/  BAR.SYNC.DEFER_BLOCKING 0x0 ;  /* 0x0000000000007b1d */ /* 0x000fe20000010000 */
[-C--:B------:R-:W-:Y:S02]  /*16f80*/  ISETP.GE.AND P5, PT, R107, R0.reuse, PT ;  /* 0x000000006b00720c */ /* 0x080fe40003fa6270 */
[----:B------:R-:W-:Y:S02]  /*16f90*/  ISETP.GE.AND P4, PT, R101, R0, PT ;  /* 0x000000006500720c */ /* 0x000fe40003f86270 */
[----:B------:R-:W-:-:S02]  /*16fa0*/  I2FP.F32.S32 R113, R113 ;  /* 0x0000007100717245 */ /* 0x000fc40000201400 */
[----:B------:R-:W3:Y:S01]  /*16fb0*/  MUFU.TANH R54, R54 ;  /* 0x0000003600367308 */ /* 0x000ee20000002400 */
[----:B------:R-:W-:Y:S02]  /*16fc0*/  I2FP.F32.S32 R107, R107 ;  /* 0x0000006b006b7245 */ /* 0x000fe40000201400 */
[----:B------:R-:W-:Y:S02]  /*16fd0*/  I2FP.F32.S32 R101, R101 ;  /* 0x0000006500657245 */ /* 0x000fe40000201400 */
[----:B------:R-:W-:Y:S01]  /*16fe0*/  I2FP.F32.S32 R5, R58 ;  /* 0x0000003a00057245 */ /* 0x000fe20000201400 */
[----:B-1----:R-:W-:Y:S01]  /*16ff0*/  FFMA.FTZ R118, R107, UR8, R118 ;  /* 0x000000086b767c23 */ /* 0x002fe20008010076 */
[----:B------:R-:W-:Y:S01]  /*17000*/  FSEL R240, R78, -INF , !P2 ;  /* 0xff8000004ef07808 */ /* 0x000fe20005000000 */
[----:B------:R-:W1:Y:S01]  /*17010*/  MUFU.TANH R3, R3 ;  /* 0x0000000300037308 */ /* 0x000e620000002400 */
[----:B------:R-:W-:Y:S01]  /*17020*/  ISETP.GE.AND P2, PT, R58, R0, PT ;  /* 0x000000003a00720c */ /* 0x000fe20003f46270 */
[----:B--2---:R-:W-:Y:S01]  /*17030*/  FFMA.FTZ R70, R113, UR8, R70 ;  /* 0x0000000871467c23 */ /* 0x004fe20008010046 */
[----:B------:R-:W-:Y:S01]  /*17040*/  FFMA.FTZ R101, R101, UR8, R110 ;  /* 0x0000000865657c23 */ /* 0x000fe2000801006e */
[----:B------:R-:W-:-:S03]  /*17050*/  FSEL R118, R118, -INF , !P5 ;  /* 0xff80000076767808 */ /* 0x000fc60006800000 */
[----:B------:R-:W-:Y:S01]  /*17060*/  FSEL R236, R70, -INF , !P3 ;  /* 0xff80000046ec7808 */ /* 0x000fe20005800000 */
[----:B---3--:R-:W-:Y:S01]  /*17070*/  FFMA.FTZ R54, R5, UR8, R54 ;  /* 0x0000000805367c23 */ /* 0x008fe20008010036 */
[----:B------:R-:W-:Y:S01]  /*17080*/  FSEL R116, R101, -INF , !P4 ;  /* 0xff80000065747808 */ /* 0x000fe20006000000 */
[----:B-1----:R-:W-:-:S03]  /*17090*/  FFMA.FTZ R0, R5, UR8, R3 ;  /* 0x0000000805007c23 */ /* 0x002fc60008010003 */
        /* <DEDUP_REMOVED lines=35> */
[----:B------:R-:W-:Y:S01]  /*172d0*/  LOP3.LUT R4, R52, UR5, RZ, 0x3c, !PT ;  /* 0x0000000534047c12 */ /* 0x000fe2000f8e3cff */
[----:B------:R-:W-:Y:S01]  /*172e0*/  ULDC.64 UR4, c[0x0][0x248] ;  /* 0x0000920000047ab9 */ /* 0x000fe20000000a00 */
[----:B------:R-:W-:-:S02]  /*172f0*/  ISETP.GE.AND P3, PT, R5, RZ, PT ;  /* 0x000000ff0500720c */ /* 0x000fc40003f66270 */
[----:B------:R-:W-:Y:S02]  /*17300*/  ISETP.GE.AND P0, PT, R4, RZ, PT ;  /* 0x000000ff0400720c */ /* 0x000fe40003f06270 */
[----:B------:R-:W-:Y:S02]  /*17310*/  ISETP.NE.AND P2, PT, R52, RZ, PT ;  /* 0x000000ff3400720c */ /* 0x000fe40003f45270 */
[----:B------:R-:W-:Y:S01]  /*17320*/  @P6 IADD3 R60, R60, 0x1, RZ ;  /* 0x000000013c3c6810 */ /* 0x000fe20007ffe0ff */
[----:B------:R-:W-:Y:S01]  /*17330*/  @P5 VIADD R58, R58, 0x1 ;  /* 0x000000013a3a5836 */ /* 0x000fe20000000000 */
[----:B------:R-:W-:-:S05]  /*17340*/  LOP3.LUT R4, RZ, R52, RZ, 0x33, !PT ;  /* 0x00000034ff047212 */ /* 0x000fca00078e33ff */
        /* <DEDUP_REMOVED lines=12> */
[----:B------:R-:W-:-:S05]  /*17410*/  SHF.R.S32.HI R107, RZ, 0x1f, R113 ;  /* 0x0000001fff6b7819 */ /* 0x000fca0000011471 */
[----:B------:R-:W-:-:S04]  /*17420*/  IMAD R56, R107, R52, RZ ;  /* 0x000000346b387224 */ /* 0x000fc800078e02ff */
[C---:B------:R-:W-:Y:S02]  /*17430*/  IMAD R56, R113.reuse, UR5, R56 ;  /* 0x0000000571387c24 */ /* 0x040fe4000f8e0238 */
[----:B-1----:R-:W-:-:S04]  /*17440*/  IMAD.WIDE.U32 R126, R113, R52, RZ ;  /* 0x00000034717e7225 */ /* 0x002fc800078e00ff */
[----:B------:R-:W-:Y:S01]  /*17450*/  IMAD.IADD R127, R127, 0x1, R56 ;  /* 0x000000017f7f7824 */ /* 0x000fe200078e0238 */
[----:B--2---:R-:W-:-:S04]  /*17460*/  IADD3 R54, -R101, R54, RZ ;  /* 0x0000003665367210 */ /* 0x004fc80007ffe1ff */
[----:B------:R-:W-:Y:S01]  /*17470*/  SHF.R.S32.HI R101, RZ, 0x1f, R54 ;  /* 0x0000001fff657819 */ /* 0x000fe20000011436 */
[----:B---3--:R-:W-:-:S04]  /*17480*/  IMAD.WIDE.U32 R126, R54, R4, R126 ;  /* 0x00000004367e7225 */ /* 0x008fc800078e007e */
[----:B------:R-:W-:-:S04]  /*17490*/  IMAD R101, R101, R4, RZ ;  /* 0x0000000465657224 */ /* 0x000fc800078e02ff */
[----:B------:R-:W-:Y:S02]  /*174a0*/  IMAD R5, R54, R5, R101 ;  /* 0x0000000536057224 */ /* 0x000fe400078e0265 */
[----:B------:R-:W-:-:S03]  /*174b0*/  IMAD.MOV.U32 R54, RZ, RZ, R126 ;  /* 0x000000ffff367224 */ /* 0x000fc600078e007e */
[----:B------:R-:W-:Y:S01]  /*174c0*/  IADD3 R107, R127, R5, RZ ;  /* 0x000000057f6b7210 */ /* 0x000fe20007ffe0ff */
[----:B------:R-:W-:Y:S06]  /*174d0*/  BRA `(.L_x_2263) ;  /* 0x0000000000107947 */ /* 0x000fec0003800000 */
.L_x_2262:
[----:B------:R-:W1:Y:S02]  /*174e0*/  LDC R52, c[0x0][0x248] ;  /* 0x00009200ff347b82 */ /* 0x000e640000000800 */
[----:B-1----:R-:W-:-:S05]  /*174f0*/  IMAD.SHL.U32 R54, R52, 0x100, RZ ;  /* 0x0000010034367824 */ /* 0x002fca00078e00ff */
[----:B------:R-:W-:-:S04]  /*17500*/  IADD3 R54, -R54, RZ, RZ ;  /* 0x000000ff36367210 */ /* 0x000fc80007ffe1ff */
[----:B------:R-:W-:-:S07]  /*17510*/  SHF.R.S32.HI R107, RZ, 0x1f, R54 ;  /* 0x0000001fff6b7819 */ /* 0x000fce0000011436 */
.L_x_2263:
        /* <DEDUP_REMOVED lines=21> */
[-C--:B------:R-:W-:Y:S01]  /*17670*/  @!P1 LEA R246, P2, R113, R194.reuse, 0x1 ;  /* 0x000000c271f69211 */ /* 0x080fe200078408ff */
        /* <DEDUP_REMOVED lines=22> */
[----:B------:R-:W-:Y:S01]  /*177e0*/  @!P1 IMAD.WIDE.U32 R126, R52, 0xc0, R126 ;  /* 0x000000c0347e9825 */ /* 0x000fe200078e007e */
[----:B------:R-:W-:Y:S02]  /*177f0*/  @!P1 LEA R100, P3, R56, R194, 0x1 ;  /* 0x000000c238649211 */ /* 0x000fe400078608ff */
[----:B------:R3:W-:Y:S01]  /*17800*/  @P1 STS.128 [R196+0x2800], RZ ;  /* 0x002800ffc4001388 */ /* 0x0007e20000000c00 */
[----:B--2---:R-:W-:-:S02]  /*17810*/  @!P1 IMAD R4, R4, 0xc0, RZ ;  /* 0x000000c004049824 */ /* 0x004fc400078e02ff */
[----:B-----5:R-:W-:Y:S01]  /*17820*/  @!P1 IMAD.MOV.U32 R134, RZ, RZ, R54 ;  /* 0x000000ffff869224 */ /* 0x020fe200078e0036 */
[----:B------:R-:W-:Y:S01]  /*17830*/  @!PT LDS RZ, [RZ] ;  /* 0x00000000fffff984 */ /* 0x000fe20000000800 */
[----:B------:R-:W-:Y:S01]  /*17840*/  @!PT LDS RZ, [RZ] ;  /* 0x00000000fffff984 */ /* 0x000fe20000000800 */
[----:B------:R-:W-:Y:S01]  /*17850*/  @!PT LDS RZ, [RZ] ;  /* 0x00000000fffff984 */ /* 0x000fe20000000800 */
[----:B------:R3:W-:Y:S01]  /*17860*/  @!P1 LDGSTS.E.BYPASS.LTC128B.128 [R196+0x2800], desc[UR6][R136.64] ;  /* 0x0280000088c49fae */ /* 0x0007e2000b901d46 */
[----:B------:R-:W-:Y:S02]  /*17870*/  @!P1 IMAD.MOV.U32 R135, RZ, RZ, R107 ;  /* 0x000000ffff879224 */ /* 0x000fe400078e006b */
[----:B------:R-:W-:Y:S01]  /*17880*/  @!P1 IMAD.IADD R4, R4, 0x1, R127 ;  /* 0x0000000104049824 */ /* 0x000fe200078e027f */
[----:B------:R3:W-:Y:S01]  /*17890*/  @P1 STS.128 [R196+0x3000], RZ ;  /* 0x003000ffc4001388 */ /* 0x0007e20000000c00 */
[C---:B------:R-:W-:Y:S01]  /*178a0*/  @!P1 IMAD.WIDE.U32 R134, R52.reuse, 0xa0, R134 ;  /* 0x000000a034869825 */ /* 0x040fe200078e0086 */
[----:B-1----:R-:W-:Y:S02]  /*178b0*/  @!P1 LEA.HI.X R101, R52, R107, R101, 0x7, P0 ;  /* 0x0000006b34659211 */ /* 0x002fe400000f3c65 */
[-C--:B------:R-:W-:Y:S01]  /*178c0*/  @!P1 LEA R248, P0, R126, R194.reuse, 0x1 ;  /* 0x000000c27ef89211 */ /* 0x080fe200078008ff */
[----:B------:R-:W-:Y:S01]  /*178d0*/  @!P1 IMAD.IADD R5, R5, 0x1, R135 ;  /* 0x0000000105059824 */ /* 0x000fe200078e0287 */
[----:B------:R-:W-:-:S02]  /*178e0*/  @!P1 LEA R250, P2, R134, R194, 0x1 ;  /* 0x000000c286fa9211 */ /* 0x000fc400078408ff */
[-C--:B------:R-:W-:Y:S02]  /*178f0*/  @!P1 LEA.HI.X R101, R56, R195.reuse, R101, 0x1, P3 ;  /* 0x000000c338659211 */ /* 0x080fe400018f0c65 */
[-C--:B------:R-:W-:Y:S02]  /*17900*/  @!P1 LEA.HI.X R251, R134, R195.reuse, R5, 0x1, P2 ;  /* 0x000000c386fb9211 */ /* 0x080fe400010f0c05 */
[----:B------:R-:W-:Y:S01]  /*17910*/  @!P1 LEA.HI.X R249, R126, R195, R4, 0x1, P0 ;  /* 0x000000c37ef99211 */ /* 0x000fe200000f0c04 */
        /* <DEDUP_REMOVED lines=22> */
[----:B---3--:R-:W-:-:S04]  /*17a80*/  LEA R100, P0, R126, R194, 0x1 ;  /* 0x000000c27e647211 */ /* 0x008fc800078008ff */
[----:B------:R-:W-:-:S05]  /*17a90*/  LEA.HI.X R101, R126, R195, R4, 0x1, P0 ;  /* 0x000000c37e657211 */ /* 0x000fca00000f0c04 */
[----:B------:R-:W-:Y:S01]  /*17aa0*/  @!PT LDS RZ, [RZ] ;  /* 0x00000000fffff984 */ /* 0x000fe20000000800 */
[----:B------:R-:W-:Y:S01]  /*17ab0*/  @!PT LDS RZ, [RZ] ;  /* 0x00000000fffff984 */ /* 0x000fe20000000800 */
[----:B------:R-:W-:Y:S01]  /*17ac0*/  @!PT LDS RZ, [RZ] ;  /* 0x00000000fffff984 */ /* 0x000fe20000000800 */
[----:B------:R1:W-:Y:S04]  /*17ad0*/  LDGSTS.E.BYPASS.LTC128B.128 [R196+0x4800], desc[UR6][R100.64] ;  /* 0x0480000064c47fae */ /* 0x0003e8000b901d46 */
.L_x_2265:
[----:B------:R-:W-:Y:S05]  /*17ae0*/  BSYNC B0 ;  /* 0x0000000000007941 */ /* 0x000fea0003800000 */
.L_x_2264:
[----:B------:R-:W0:Y:S01]  /*17af0*/  LDGDEPBAR ;  /* 0x00000000000079af */ /* 0x000e220000000000 */
[----:B------:R-:W-:-:S04]  /*17b00*/  LEA R194, P0, R54, R194, 0x1 ;  /* 0x000000c236c27211 */ /* 0x000fc800078008ff */
[----:B------:R-:W-:-:S09]  /*17b10*/  LEA.HI.X R195, R54, R195, R107, 0x1, P0 ;  /* 0x000000c336c37211 */ /* 0x000fd200000f0c6b */
.L_x_2261:
        /* <DEDUP_REMOVED lines=82> */
[--C-:B-1-3--:R-:W-:Y:S01]  /*18040*/  FFMA.FTZ R101, R77, UR4, -R88.reuse ;  /* 0x000000044d657c23 */ /* 0x10afe20008010858 */
        /* <DEDUP_REMOVED lines=80> */
[--C-:B------:R-:W-:Y:S01]  /*18550*/  FFMA.FTZ R92, R213, UR4, -R88.reuse ;  /* 0x00000004d55c7c23 */ /* 0x100fe20008010858 */
        /* <DEDUP_REMOVED lines=59> */
[----:B------:R-:W5:Y:S02]  /*18910*/  SHFL.BFLY PT, R4, R5, 0x2, 0x1f ;  /* 0x0c401f0005047f89 */ /* 0x000f6400000e0000 */
[----:B------:R-:W-:Y:S08]  /*18920*/  MUFU.EX2 R83, R83 ;  /* 0x0000005300537308 */ /* 0x000ff00000000800 */
[----:B------:R-:W-:Y:S08]  /*18930*/  MUFU.EX2 R82, R82 ;  /* 0x0000005200527308 */ /* 0x000ff00000000800 */
[----:B------:R-:W-:Y:S01]  /*18940*/  MUFU.EX2 R81, R81 ;  /* 0x0000005100517308 */ /* 0x000fe20000000800 */
[----:B-----5:R-:W-:-:S07]  /*18950*/  FMNMX.FTZ R4, R5, R4, !PT ;  /* 0x0000000405047209 */ /* 0x020fce0007810000 */
[----:B------:R-:W-:Y:S01]  /*18960*/  MUFU.EX2 R80, R80 ;  /* 0x0000005000507308 */ /* 0x000fe20000000800 */
[----:B------:R-:W5:Y:S07]  /*18970*/  SHFL.BFLY PT, R5, R4, 0x1, 0x1f ;  /* 0x0c201f0004057f89 */ /* 0x000f6e00000e0000 */
[----:B------:R-:W-:Y:S08]  /*18980*/  MUFU.EX2 R79, R79 ;  /* 0x0000004f004f7308 */ /* 0x000ff00000000800 */
[----:B------:R-:W-:Y:S08]  /*18990*/  MUFU.EX2 R78, R78 ;  /* 0x0000004e004e7308 */ /* 0x000ff00000000800 */
[----:B------:R-:W-:Y:S01]  /*189a0*/  MUFU.EX2 R77, R77 ;  /* 0x0000004d004d7308 */ /* 0x000fe20000000800 */
[----:B-----5:R-:W-:-:S02]  /*189b0*/  FMNMX.FTZ R89, R4, R5, !PT ;  /* 0x0000000504597209 */ /* 0x020fc40007810000 */
[----:B------:R-:W-:Y:S02]  /*189c0*/  FSEL R4, R90, RZ, P1 ;  /* 0x000000ff5a047208 */ /* 0x000fe40000800000 */
[C---:B------:R-:W-:Y:S01]  /*189d0*/  FSETP.NEU.FTZ.AND P0, PT, R89.reuse, -INF , PT ;  /* 0xff8000005900780b */ /* 0x040fe20003f1d000 */
[----:B------:R-:W-:Y:S02]  /*189e0*/  FMUL.FTZ R51, R89, UR4 ;  /* 0x0000000459337c20 */ /* 0x000fe40008410000 */
[----:B------:R-:W-:Y:S01]  /*189f0*/  MUFU.EX2 R76, R76 ;  /* 0x0000004c004c7308 */ /* 0x000fe20000000800 */
[----:B------:R-:W-:Y:S02]  /*18a00*/  FADD.FTZ R4, R131, -R4 ;  /* 0x8000000483047221 */ /* 0x000fe40000010000 */
[----:B------:R-:W-:Y:S02]  /*18a10*/  FSEL R51, R51, RZ, P0 ;  /* 0x000000ff33337208 */ /* 0x000fe40000000000 */
[----:B------:R-:W-:-:S03]  /*18a20*/  FMUL.FTZ R173, R4, UR4 ;  /* 0x0000000404ad7c20 */ /* 0x000fc60008410000 */
[----:B------:R-:W-:Y:S01]  /*18a30*/  MUFU.EX2 R75, R75 ;  /* 0x0000004b004b7308 */ /* 0x000fe20000000800 */
[--C-:B------:R-:W-:Y:S01]  /*18a40*/  FFMA.FTZ R146, R112, UR4, -R51.reuse ;  /* 0x0000000470927c23 */ /* 0x100fe20008010833 */
[--C-:B------:R-:W-:Y:S01]  /*18a50*/  FFMA.FTZ R112, R10, UR4, -R51.reuse ;  /* 0x000000040a707c23 */ /* 0x100fe20008010833 */
[----:B------:R-:W-:Y:S01]  /*18a60*/  FSEL R10, R89, RZ, P0 ;  /* 0x000000ff590a7208 */ /* 0x000fe20000000000 */
[--C-:B------:R-:W-:Y:S01]  /*18a70*/  FFMA.FTZ R126, R108, UR4, -R51.reuse ;  /* 0x000000046c7e7c23 */ /* 0x100fe20008010833 */
[--C-:B------:R-:W-:Y:S01]  /*18a80*/  FFMA.FTZ R108, R8, UR4, -R51.reuse ;  /* 0x00000004086c7c23 */ /* 0x100fe20008010833 */
[--C-:B------:R-:W-:Y:S01]  /*18a90*/  FFMA.FTZ R210, R24, UR4, -R51.reuse ;  /* 0x0000000418d27c23 */ /* 0x100fe20008010833 */
[--C-:B------:R-:W-:Y:S01]  /*18aa0*/  FFMA.FTZ R139, R26, UR4, -R51.reuse ;  /* 0x000000041a8b7c23 */ /* 0x100fe20008010833 */
[----:B------:R-:W-:Y:S01]  /*18ab0*/  FADD.FTZ R10, R129, -R10 ;  /* 0x8000000a810a7221 */ /* 0x000fe20000010000 */
[--C-:B------:R-:W-:Y:S01]  /*18ac0*/  FFMA.FTZ R200, R118, UR4, -R51.reuse ;  /* 0x0000000476c87c23 */ /* 0x100fe20008010833 */
[--C-:B------:R-:W-:Y:S01]  /*18ad0*/  FFMA.FTZ R135, R30, UR4, -R51.reuse ;  /* 0x000000041e877c23 */ /* 0x100fe20008010833 */
[--C-:B------:R-:W-:Y:S01]  /*18ae0*/  FFMA.FTZ R115, R18, UR4, -R51.reuse ;  /* 0x0000000412737c23 */ /* 0x100fe20008010833 */
[----:B------:R-:W-:Y:S01]  /*18af0*/  FMUL.FTZ R147, R10, UR4 ;  /* 0x000000040a937c20 */ /* 0x000fe20008410000 */
[--C-:B------:R-:W-:Y:S01]  /*18b00*/  FFMA.FTZ R111, R16, UR4, -R51.reuse ;  /* 0x00000004106f7c23 */ /* 0x100fe20008010833 */
[----:B------:R-:W5:Y:S01]  /*18b10*/  LDSM.16.MT88.4 R8, [R197+0x5000] ;  /* 0x00500000c508783b */ /* 0x000f620000004200 */
[----:B------:R-:W-:Y:S01]  /*18b20*/  MUFU.EX2 R210, R210 ;  /* 0x000000d200d27308 */ /* 0x000fe20000000800 */
[--C-:B------:R-:W-:Y:S01]  /*18b30*/  FFMA.FTZ R105, R14, UR4, -R51.reuse ;  /* 0x000000040e697c23 */ /* 0x100fe20008010833 */
[--C-:B------:R-:W-:Y:S01]  /*18b40*/  FFMA.FTZ R103, R12, UR4, -R51.reuse ;  /* 0x000000040c677c23 */ /* 0x100fe20008010833 */
[----:B------:R-:W5:Y:S01]  /*18b50*/  LDSM.16.MT88.4 R16, [R198+0x5000] ;  /* 0x00500000c610783b */ /* 0x000f620000004200 */
[----:B-1----:R-:W-:Y:S01]  /*18b60*/  F2FP.BF16.F32.PACK_AB R12, R143, R214 ;  /* 0x000000d68f0c723e */ /* 0x002fe200000010ff */
[--C-:B------:R-:W-:Y:S01]  /*18b70*/  FFMA.FTZ R127, R22, UR4, -R51.reuse ;  /* 0x00000004167f7c23 */ /* 0x100fe20008010833 */
[----:B--2---:R-:W-:Y:S01]  /*18b80*/  F2FP.BF16.F32.PACK_AB R14, R137, R206 ;  /* 0x000000ce890e723e */ /* 0x004fe200000010ff */
[----:B------:R-:W1:Y:S01]  /*18b90*/  LDSM.16.MT88.4 R24, [R197+0x5400] ;  /* 0x00540000c518783b */ /* 0x000e620000004200 */
[----:B------:R-:W2:Y:S01]  /*18ba0*/  MUFU.EX2 R139, R139 ;  /* 0x0000008b008b7308 */ /* 0x000ea20000000800 */
[--C-:B------:R-:W-:Y:S01]  /*18bb0*/  FFMA.FTZ R134, R116, UR4, -R51.reuse ;  /* 0x0000000474867c23 */ /* 0x100fe20008010833 */
[--C-:B------:R-:W-:Y:S01]  /*18bc0*/  FFMA.FTZ R123, R20, UR4, -R51.reuse ;  /* 0x00000004147b7c23 */ /* 0x100fe20008010833 */
[--C-:B------:R-:W-:Y:S01]  /*18bd0*/  FFMA.FTZ R99, R6, UR4, -R51.reuse ;  /* 0x0000000406637c23 */ /* 0x100fe20008010833 */
[--C-:B------:R-:W-:Y:S01]  /*18be0*/  FFMA.FTZ R118, R34, UR4, -R51.reuse ;  /* 0x0000000422767c23 */ /* 0x100fe20008010833 */
[----:B------:R-:W1:Y:S01]  /*18bf0*/  LDSM.16.MT88.4 R4, [R198+0x5400] ;  /* 0x00540000c604783b */ /* 0x000e620000004200 */
[--C-:B------:R-:W-:Y:S01]  /*18c00*/  FFMA.FTZ R119, R32, UR4, -R51.reuse ;  /* 0x0000000420777c23 */ /* 0x100fe20008010833 */
[----:B---3--:R-:W-:Y:S01]  /*18c10*/  F2FP.BF16.F32.PACK_AB R32, R133, R170 ;  /* 0x000000aa8520723e */ /* 0x008fe200000010ff */
[----:B------:R-:W-:Y:S01]  /*18c20*/  MUFU.EX2 R200, R200 ;  /* 0x000000c800c87308 */ /* 0x000fe20000000800 */
[----:B----4-:R-:W-:Y:S01]  /*18c30*/  F2FP.BF16.F32.PACK_AB R34, R125, R136 ;  /* 0x000000887d22723e */ /* 0x010fe200000010ff */
[--C-:B------:R-:W-:Y:S01]  /*18c40*/  FFMA.FTZ R116, R28, UR4, -R51.reuse ;  /* 0x000000041c747c23 */ /* 0x100fe20008010833 */
[--C-:B------:R-:W-:Y:S01]  /*18c50*/  FFMA.FTZ R128, R242, UR4, -R51.reuse ;  /* 0x00000004f2807c23 */ /* 0x100fe20008010833 */
[----:B------:R-:W-:Y:S01]  /*18c60*/  LDSM.16.MT88.4 R28, [R198+0x5800] ;  /* 0x00580000c61c783b */ /* 0x000fe20000004200 */
[--C-:B------:R-:W-:Y:S01]  /*18c70*/  FFMA.FTZ R121, R244, UR4, -R51.reuse ;  /* 0x00000004f4797c23 */ /* 0x100fe20008010833 */
[--C-:B------:R-:W-:Y:S01]  /*18c80*/  FFMA.FTZ R138, R138, UR4, -R51.reuse ;  /* 0x000000048a8a7c23 */ /* 0x100fe20008010833 */
[--C-:B------:R-:W-:Y:S01]  /*18c90*/  FFMA.FTZ R129, R240, UR4, -R51.reuse ;  /* 0x00000004f0817c23 */ /* 0x100fe20008010833 */
[----:B------:R-:W3:Y:S01]  /*18ca0*/  MUFU.EX2 R135, R135 ;  /* 0x0000008700877308 */ /* 0x000ee20000000800 */
        /* <DEDUP_REMOVED lines=21> */
[----:B------:R-:W-:-:S02]  /*18e00*/  FFMA.FTZ R50, R50, UR4, -R51 ;  /* 0x0000000432327c23 */ /* 0x000fc40008010833 */
[----:B------:R-:W-:Y:S01]  /*18e10*/  MUFU.EX2 R146, R146 ;  /* 0x0000009200927308 */ /* 0x000fe20000000800 */
[-C--:B--2---:R-:W-:Y:S01]  /*18e20*/  FMUL.FTZ R180, R180, R173.reuse ;  /* 0x000000adb4b47220 */ /* 0x084fe20000410000 */
        /* <DEDUP_REMOVED lines=28> */
[----:B------:R-:W-:Y:S01]  /*18ff0*/  FFMA.FTZ R210, R171, R147, R210 ;  /* 0x00000093abd27223 */ /* 0x000fe200000100d2 */
[----:B------:R-:W-:Y:S01]  /*19000*/  FFMA.FTZ R169, R43, UR4, -R88 ;  /* 0x000000042ba97c23 */ /* 0x000fe20008010858 */
[----:B------:R-:W-:Y:S01]  /*19010*/  MUFU.EX2 R126, R126 ;  /* 0x0000007e007e7308 */ /* 0x000fe20000000800 */
[----:B------:R-:W-:Y:S01]  /*19020*/  FADD.FTZ R147, R143, R214 ;  /* 0x000000d68f937221 */ /* 0x000fe20000010000 */
[----:B------:R-:W-:Y:S01]  /*19030*/  FADD.FTZ R139, R139, R210 ;  /* 0x000000d28b8b7221 */ /* 0x000fe20000010000 */
[----:B------:R-:W-:Y:S01]  /*19040*/  HMMA.16816.F32.BF16 R16, R12, R18, R184 ;  /* 0x000000120c10723c */ /* 0x000fe200000418b8 */
[----:B------:R-:W-:Y:S01]  /*19050*/  FFMA.FTZ R143, R172, UR4, -R51 ;  /* 0x00000004ac8f7c23 */ /* 0x000fe20008010833 */
[----:B------:R-:W-:Y:S01]  /*19060*/  FADD.FTZ R206, R206, R147 ;  /* 0x00000093cece7221 */ /* 0x000fe20000010000 */
[----:B------:R-:W-:Y:S01]  /*19070*/  FADD.FTZ R200, R200, R139 ;  /* 0x0000008bc8c87221 */ /* 0x000fe20000010000 */
[--C-:B------:R-:W-:Y:S01]  /*19080*/  FFMA.FTZ R171, R44, UR4, -R51.reuse ;  /* 0x000000042cab7c23 */ /* 0x100fe20008010833 */
        /* <DEDUP_REMOVED lines=9> */
[----:B-1----:R-:W-:Y:S01]  /*19120*/  HMMA.16816.F32.BF16 R180, R32, R24, R180 ;  /* 0x0000001820b4723c */ /* 0x002fe200000418b4 */
        /* <DEDUP_REMOVED lines=15> */
[----:B------:R-:W-:Y:S01]  /*19220*/  FADD.FTZ R134, R134, R127 ;  /* 0x0000007f86867221 */ /* 0x000fe20000010000 */
[----:B------:R-:W-:Y:S02]  /*19230*/  FADD.FTZ R125, R125, R136 ;  /* 0x000000887d7d7221 */ /* 0x000fe40000010000 */
[----:B------:R-:W5:Y:S01]  /*19240*/  MUFU.EX2 R112, R112 ;  /* 0x0000007000707308 */ /* 0x000f620000000800 */
[----:B-1----:R-:W-:Y:S01]  /*19250*/  F2FP.BF16.F32.PACK_AB R15, R111, R118 ;  /* 0x000000766f0f723e */ /* 0x002fe200000010ff */
[----:B------:R-:W-:Y:S01]  /*19260*/  FADD.FTZ R123, R123, R134 ;  /* 0x000000867b7b7221 */ /* 0x000fe20000010000 */
[----:B------:R-:W-:Y:S01]  /*19270*/  F2FP.BF16.F32.PACK_AB R32, R107, R114 ;  /* 0x000000726b20723e */ /* 0x000fe200000010ff */
[----:B------:R-:W-:Y:S01]  /*19280*/  FADD.FTZ R130, R130, R125 ;  /* 0x0000007d82827221 */ /* 0x000fe20000010000 */
[----:B------:R-:W-:Y:S01]  /*19290*/  F2FP.BF16.F32.PACK_AB R34, R101, R110 ;  /* 0x0000006e6522723e */ /* 0x000fe200000010ff */
[----:B------:R-:W-:-:S02]  /*192a0*/  FADD.FTZ R126, R126, R123 ;  /* 0x0000007b7e7e7221 */ /* 0x000fc40000010000 */
[----:B------:R-:W-:Y:S01]  /*192b0*/  MUFU.EX2 R108, R108 ;  /* 0x0000006c006c7308 */ /* 0x000fe20000000800 */
[----:B----4-:R-:W-:Y:S01]  /*192c0*/  HMMA.16816.F32.BF16 R180, R12, R8, R180 ;  /* 0x000000080cb4723c */ /* 0x010fe200000418b4 */
[----:B------:R-:W-:Y:S01]  /*192d0*/  FADD.FTZ R117, R117, R130 ;  /* 0x0000008275757221 */ /* 0x000fe20000010000 */
[----:B------:R-:W-:-:S03]  /*192e0*/  FADD.FTZ R115, R115, R126 ;  /* 0x0000007e73737221 */ /* 0x000fc60000010000 */
[----:B------:R-:W-:Y:S01]  /*192f0*/  FADD.FTZ R120, R120, R117 ;  /* 0x0000007578787221 */ /* 0x000fe20000010000 */
[C---:B------:R-:W-:Y:S01]  /*19300*/  HMMA.16816.F32.BF16 R176, R12.reuse, R10, R176 ;  /* 0x0000000a0cb0723c */ /* 0x040fe200000418b0 */
[----:B------:R-:W1:Y:S01]  /*19310*/  MUFU.EX2 R99, R99 ;  /* 0x0000006300637308 */ /* 0x000e620000000800 */
[----:B------:R-:W4:Y:S01]  /*19320*/  LDSM.16.MT88.4 R8, [R197+0x6000] ;  /* 0x00600000c508783b */ /* 0x000f220000004200 */
[----:B-----5:R-:W-:Y:S01]  /*19330*/  F2FP.BF16.F32.PACK_AB R33, R112, R105 ;  /* 0x000000697021723e */ /* 0x020fe200000010ff */
[----:B------:R-:W-:Y:S01]  /*19340*/  FADD.FTZ R118, R118, R115 ;  /* 0x0000007376767221 */ /* 0x000fe20000010000 */
[----:B------:R-:W-:Y:S01]  /*19350*/  FADD.FTZ R113, R113, R120 ;  /* 0x0000007871717221 */ /* 0x000fe20000010000 */
[----:B------:R-:W-:Y:S02]  /*19360*/  HMMA.16816.F32.BF16 R20, R12, R28, R20 ;  /* 0x0000001c0c14723c */ /* 0x000fe40000041814 */
[----:B------:R-:W-:Y:S01]  /*19370*/  FADD.FTZ R118, R111, R118 ;  /* 0x000000766f767221 */ /* 0x000fe20000010000 */
[----:B------:R-:W-:Y:S01]  /*19380*/  MUFU.EX2 R103, R103 ;  /* 0x0000006700677308 */ /* 0x000fe20000000800 */
[----:B------:R-:W-:-:S02]  /*19390*/  FADD.FTZ R114, R114, R113 ;  /* 0x0000007172727221 */ /* 0x000fc40000010000 */
[----:B------:R-:W-:Y:S01]  /*193a0*/  HMMA.16816.F32.BF16 R28, R12, R30, R16 ;  /* 0x0000001e0c1c723c */ /* 0x000fe20000041810 */
[----:B------:R-:W5:Y:S01]  /*193b0*/  LDSM.16.MT88.4 R16, [R198+0x6000] ;  /* 0x00600000c610783b */ /* 0x000f620000004200 */
        /* <DEDUP_REMOVED lines=16> */
[C---:B------:R-:W-:Y:S02]  /*194c0*/  HMMA.16816.F32.BF16 R20, R32.reuse, R4, R20 ;  /* 0x000000042014723c */ /* 0x040fe40000041814 */
[----:B------:R-:W-:Y:S01]  /*194d0*/  FADD.FTZ R93, R93, R100 ;  /* 0x000000645d5d7221 */ /* 0x000fe20000010000 */
[----:B------:R-:W-:Y:S03]  /*194e0*/  MUFU.EX2 R121, R121 ;  /* 0x0000007900797308 */ /* 0x000fe60000000800 */
[----:B------:R-:W-:Y:S01]  /*194f0*/  HMMA.16816.F32.BF16 R28, R32, R6, R28 ;  /* 0x00000006201c723c */ /* 0x000fe2000004181c */
[----:B------:R-:W2:Y:S04]  /*19500*/  LDSM.16.MT88.4 R4, [R198+0x6400] ;  /* 0x00640000c604783b */ /* 0x000ea80000004200 */
[----:B------:R-:W5:Y:S01]  /*19510*/  MUFU.EX2 R138, R138 ;  /* 0x0000008a008a7308 */ /* 0x000f620000000800 */
        /* <DEDUP_REMOVED lines=11> */
[----:B-----5:R-:W-:Y:S01]  /*195d0*/  F2FP.BF16.F32.PACK_AB R33, R138, R121 ;  /* 0x000000798a21723e */ /* 0x020fe200000010ff */
[----:B------:R-:W-:Y:S02]  /*195e0*/  FADD.FTZ R87, R87, R92 ;  /* 0x0000005c57577221 */ /* 0x000fe40000010000 */
[C---:B------:R-:W-:Y:S03]  /*195f0*/  HMMA.16816.F32.BF16 R20, R12.reuse, R16, R20 ;  /* 0x000000100c14723c */ /* 0x040fe60000041814 */
[----:B------:R-:W-:Y:S03]  /*19600*/  MUFU.EX2 R131, R131 ;  /* 0x0000008300837308 */ /* 0x000fe60000000800 */
[----:B------:R-:W-:Y:S01]  /*19610*/  HMMA.16816.F32.BF16 R28, R12, R18, R28 ;  /* 0x000000120c1c723c */ /* 0x000fe2000004181c */
[----:B------:R-:W5:Y:S04]  /*19620*/  LDSM.16.MT88.4 R16, [R198+0x6800] ;  /* 0x00680000c610783b */ /* 0x000f680000004200 */
        /* <DEDUP_REMOVED lines=55> */
[----:B-1----:R-:W-:-:S07]  /*199a0*/  F2FP.BF16.F32.PACK_AB R15, R212, R189 ;  /* 0x000000bdd40f723e */ /* 0x002fce00000010ff */
[----:B------:R-:W-:Y:S01]  /*199b0*/  MUFU.EX2 R72, R72 ;  /* 0x0000004800487308 */ /* 0x000fe20000000800 */
[C---:B----4-:R-:W-:Y:S06]  /*199c0*/  HMMA.16816.F32.BF16 R180, R12.reuse, R8, R180 ;  /* 0x000000080cb4723c */ /* 0x050fec00000418b4 */
[----:B------:R-:W-:Y:S01]  /*199d0*/  HMMA.16816.F32.BF16 R176, R12, R10, R176 ;  /* 0x0000000a0cb0723c */ /* 0x000fe200000418b0 */
[----:B------:R-:W1:Y:S01]  /*199e0*/  MUFU.EX2 R71, R71 ;  /* 0x0000004700477308 */ /* 0x000e620000000800 */
[----:B------:R-:W4:Y:S01]  /*199f0*/  LDSM.16.MT88.4 R8, [R197+0x7800] ;  /* 0x00780000c508783b */ /* 0x000f220000004200 */
[----:B-----5:R-:W-:Y:S01]  /*19a00*/  F2FP.BF16.F32.PACK_AB R32, R73, R74 ;  /* 0x0000004a4920723e */ /* 0x020fe200000010ff */
[----:B------:R-:W-:-:S02]  /*19a10*/  FADD.FTZ R74, R74, R75 ;  /* 0x0000004b4a4a7221 */ /* 0x000fc40000010000 */
[C---:B------:R-:W-:Y:S02]  /*19a20*/  HMMA.16816.F32.BF16 R20, R12.reuse, R16, R20 ;  /* 0x000000100c14723c */ /* 0x040fe40000041814 */
[----:B------:R-:W-:Y:S01]  /*19a30*/  FADD.FTZ R73, R73, R74 ;  /* 0x0000004a49497221 */ /* 0x000fe20000010000 */
[----:B------:R-:W-:Y:S03]  /*19a40*/  MUFU.EX2 R191, R191 ;  /* 0x000000bf00bf7308 */ /* 0x000fe60000000800 */
[----:B------:R-:W-:Y:S01]  /*19a50*/  HMMA.16816.F32.BF16 R28, R12, R18, R28 ;  /* 0x000000120c1c723c */ /* 0x000fe2000004181c */
[----:B------:R-:W5:Y:S04]  /*19a60*/  LDSM.16.MT88.4 R16, [R198+0x7800] ;  /* 0x00780000c610783b */ /* 0x000f680000004200 */
[----:B------:R-:W3:Y:S01]  /*19a70*/  MUFU.EX2 R202, R202 ;  /* 0x000000ca00ca7308 */ /* 0x000ee20000000800 */
[----:B-1----:R-:W-:Y:S01]  /*19a80*/  F2FP.BF16.F32.PACK_AB R34, R71, R72 ;  /* 0x000000484722723e */ /* 0x002fe200000010ff */
[----:B------:R-:W1:Y:S01]  /*19a90*/  LDSM.16.MT88.4 R12, [R198+0x7c00] ;  /* 0x007c0000c60c783b */ /* 0x000e620000004200 */
[----:B------:R-:W-:-:S04]  /*19aa0*/  FADD.FTZ R72, R72, R73 ;  /* 0x0000004948487221 */ /* 0x000fc80000010000 */
[----:B------:R-:W-:Y:S01]  /*19ab0*/  FADD.FTZ R71, R71, R72 ;  /* 0x0000004847477221 */ /* 0x000fe20000010000 */
[----:B------:R-:W-:Y:S08]  /*19ac0*/  MUFU.EX2 R199, R199 ;  /* 0x000000c700c77308 */ /* 0x000ff00000000800 */
[----:B------:R-:W2:Y:S01]  /*19ad0*/  MUFU.EX2 R144, R144 ;  /* 0x0000009000907308 */ /* 0x000ea20000000800 */
[----:B---3--:R-:W-:-:S07]  /*19ae0*/  F2FP.BF16.F32.PACK_AB R33, R202, R191 ;  /* 0x000000bfca21723e */ /* 0x008fce00000010ff */
[----:B------:R-:W-:Y:S08]  /*19af0*/  MUFU.EX2 R70, R70 ;  /* 0x0000004600467308 */ /* 0x000ff00000000800 */
[----:B------:R-:W3:Y:S01]  /*19b00*/  MUFU.EX2 R69, R69 ;  /* 0x0000004500457308 */ /* 0x000ee20000000800 */
[----:B--2---:R-:W-:-:S07]  /*19b10*/  F2FP.BF16.F32.PACK_AB R35, R144, R199 ;  /* 0x000000c79023723e */ /* 0x004fce00000010ff */
[----:B------:R-:W-:Y:S01]  /*19b20*/  MUFU.EX2 R68, R68 ;  /* 0x0000004400447308 */ /* 0x000fe20000000800 */
[C---:B------:R-:W-:Y:S06]  /*19b30*/  HMMA.16816.F32.BF16 R180, R32.reuse, R24, R180 ;  /* 0x0000001820b4723c */ /* 0x040fec00000418b4 */
[----:B------:R-:W-:Y:S01]  /*19b40*/  HMMA.16816.F32.BF16 R20, R32, R4, R20 ;  /* 0x000000042014723c */ /* 0x000fe20000041814 */
[----:B------:R-:W2:Y:S01]  /*19b50*/  MUFU.EX2 R67, R67 ;  /* 0x0000004300437308 */ /* 0x000ea20000000800 */
[----:B------:R-:W-:Y:S01]  /*19b60*/  FFMA.FTZ R25, R104, UR4, -R51 ;  /* 0x0000000468197c23 */ /* 0x000fe20008010833 */
[----:B------:R-:W-:-:S03]  /*19b70*/  FFMA.FTZ R24, R95, UR4, -R88 ;  /* 0x000000045f187c23 */ /* 0x000fc60008010858 */
[C---:B------:R-:W-:Y:S01]  /*19b80*/  HMMA.16816.F32.BF16 R28, R32.reuse, R6, R28 ;  /* 0x00000006201c723c */ /* 0x040fe2000004181c */
[C---:B---3--:R-:W-:Y:S01]  /*19b90*/  F2FP.BF16.F32.PACK_AB R4, R69.reuse, R70 ;  /* 0x000000464504723e */ /* 0x048fe200000010ff */
        /* <DEDUP_REMOVED lines=14> */
[----:B------:R-:W-:Y:S01]  /*19c80*/  FFMA.FTZ R45, R2, UR4, -R51 ;  /* 0x00000004022d7c23 */ /* 0x000fe20008010833 */
[----:B------:R-:W-:Y:S01]  /*19c90*/  FADD.FTZ R68, R68, R69 ;  /* 0x0000004544447221 */ /* 0x000fe20000010000 */
[--C-:B------:R-:W-:Y:S01]  /*19ca0*/  FFMA.FTZ R35, R42, UR4, -R88.reuse ;  /* 0x000000042a237c23 */ /* 0x100fe20008010858 */
[----:B------:R-:W-:Y:S01]  /*19cb0*/  FFMA.FTZ R2, R3, UR4, -R88 ;  /* 0x0000000403027c23 */ /* 0x000fe20008010858 */
[--C-:B------:R-:W-:Y:S01]  /*19cc0*/  FFMA.FTZ R42, R41, UR4, -R51.reuse ;  /* 0x00000004292a7c23 */ /* 0x100fe20008010833 */
[----:B------:R-:W-:Y:S01]  /*19cd0*/  FADD.FTZ R67, R67, R68 ;  /* 0x0000004443437221 */ /* 0x000fe20000010000 */
[----:B------:R-:W2:Y:S01]  /*19ce0*/  MUFU.EX2 R124, R124 ;  /* 0x0000007c007c7308 */ /* 0x000ea20000000800 */
[----:B---3--:R-:W-:Y:S01]  /*19cf0*/  F2FP.BF16.F32.PACK_AB R5, R132, R143 ;  /* 0x0000008f8405723e */ /* 0x008fe200000010ff */
[--C-:B------:R-:W-:Y:S01]  /*19d00*/  FFMA.FTZ R3, R48, UR4, -R51.reuse ;  /* 0x0000000430037c23 */ /* 0x100fe20008010833 */
[----:B------:R-:W-:-:S05]  /*19d10*/  FFMA.FTZ R41, R49, UR4, -R51 ;  /* 0x0000000431297c23 */ /* 0x000fca0008010833 */
[----:B------:R-:W-:Y:S08]  /*19d20*/  MUFU.EX2 R66, R66 ;  /* 0x0000004200427308 */ /* 0x000ff00000000800 */
        /* <DEDUP_REMOVED lines=61> */
[----:B------:R-:W-:Y:S01]  /*1a100*/  FADD.FTZ R189, R189, R218 ;  /* 0x000000dabdbd7221 */ /* 0x000fe20000010000 */
[----:B------:R-:W-:Y:S01]  /*1a110*/  LDSM.16.MT88.4 R184, [R198+0x8c00] ;  /* 0x008c0000c6b8783b */ /* 0x000fe20000004200 */
        /* <DEDUP_REMOVED lines=27> */
[----:B------:R2:W-:Y:S02]  /*1a2d0*/  MUFU.EX2 R36, R46 ;  /* 0x0000002e00247308 */ /* 0x0005e40000000800 */
[----:B------:R-:W-:Y:S01]  /*1a2e0*/  FADD.FTZ R27, R27, R26 ;  /* 0x0000001a1b1b7221 */ /* 0x000fe20000010000 */
[----:B------:R-:W-:Y:S01]  /*1a2f0*/  HMMA.16816.F32.BF16 R176, R4, R14, R176 ;  /* 0x0000000e04b0723c */ /* 0x000fe200000418b0 */
[----:B------:R-:W5:Y:S02]  /*1a300*/  LDSM.16.MT88.4 R12, [R198+0x8800] ;  /* 0x00880000c60c783b */ /* 0x000f640000004200 */
        /* <DEDUP_REMOVED lines=8> */
[----:B--2---:R-:W-:Y:S01]  /*1a390*/  FFMA.FTZ R46, R39, UR4, -R51 ;  /* 0x00000004272e7c23 */ /* 0x004fe20008010833 */
[----:B------:R-:W-:Y:S01]  /*1a3a0*/  FADD.FTZ R57, R57, R58 ;  /* 0x0000003a39397221 */ /* 0x000fe20000010000 */
[----:B------:R-:W-:-:S03]  /*1a3b0*/  FADD.FTZ R37, R37, R34 ;  /* 0x0000002225257221 */ /* 0x000fc60000010000 */
[----:B------:R-:W-:Y:S02]  /*1a3c0*/  FADD.FTZ R56, R56, R57 ;  /* 0x0000003938387221 */ /* 0x000fe40000010000 */
[----:B------:R-:W1:Y:S01]  /*1a3d0*/  MUFU.EX2 R45, R45 ;  /* 0x0000002d002d7308 */ /* 0x000e620000000800 */
[----:B----4-:R-:W-:Y:S01]  /*1a3e0*/  F2FP.BF16.F32.PACK_AB R5, R47, R36 ;  /* 0x000000242f05723e */ /* 0x010fe200000010ff */
[----:B------:R-:W-:Y:S01]  /*1a3f0*/  FADD.FTZ R36, R36, R37 ;  /* 0x0000002524247221 */ /* 0x000fe20000010000 */
[----:B------:R-:W-:-:S03]  /*1a400*/  FADD.FTZ R55, R55, R56 ;  /* 0x0000003837377221 */ /* 0x000fc60000010000 */
[----:B------:R-:W-:Y:S02]  /*1a410*/  FADD.FTZ R47, R47, R36 ;  /* 0x000000242f2f7221 */ /* 0x000fe40000010000 */
[----:B------:R-:W-:Y:S08]  /*1a420*/  MUFU.EX2 R54, R54 ;  /* 0x0000003600367308 */ /* 0x000ff00000000800 */
[----:B------:R-:W2:Y:S01]  /*1a430*/  MUFU.EX2 R53, R53 ;  /* 0x0000003500357308 */ /* 0x000ea20000000800 */
[----:B-1----:R-:W-:-:S07]  /*1a440*/  F2FP.BF16.F32.PACK_AB R7, R45, R38 ;  /* 0x000000262d07723e */ /* 0x002fce00000010ff */
[C---:B------:R-:W-:Y:S01]  /*1a450*/  HMMA.16816.F32.BF16 R20, R4.reuse, R16, R20 ;  /* 0x000000100414723c */ /* 0x040fe20000041814 */
[----:B------:R-:W-:Y:S05]  /*1a460*/  MUFU.EX2 R52, R52 ;  /* 0x0000003400347308 */ /* 0x000fea0000000800 */
[C---:B------:R-:W-:Y:S01]  /*1a470*/  HMMA.16816.F32.BF16 R28, R4.reuse, R18, R28 ;  /* 0x00000012041c723c */ /* 0x040fe2000004181c */
[----:B------:R-:W1:Y:S02]  /*1a480*/  LDSM.16.MT88.4 R16, [R197+0x8800] ;  /* 0x00880000c510783b */ /* 0x000e640000004200 */
[----:B------:R-:W3:Y:S03]  /*1a490*/  MUFU.EX2 R109, R109 ;  /* 0x0000006d006d7308 */ /* 0x000ee60000000800 */
[C---:B-----5:R-:W-:Y:S05]  /*1a4a0*/  HMMA.16816.F32.BF16 R180, R4.reuse, R8, R180 ;  /* 0x0000000804b4723c */ /* 0x060fea00000418b4 */
[----:B------:R-:W-:Y:S01]  /*1a4b0*/  MUFU.EX2 R3, R3 ;  /* 0x0000000300037308 */ /* 0x000fe20000000800 */
[----:B------:R-:W-:Y:S01]  /*1a4c0*/  HMMA.16816.F32.BF16 R176, R4, R10, R176 ;  /* 0x0000000a04b0723c */ /* 0x000fe200000418b0 */
[----:B------:R-:W4:Y:S06]  /*1a4d0*/  LDSM.16.MT88.4 R8, [R197+0x8c00] ;  /* 0x008c0000c508783b */ /* 0x000f2c0000004200 */
[----:B------:R-:W5:Y:S01]  /*1a4e0*/  MUFU.EX2 R42, R42 ;  /* 0x0000002a002a7308 */ /* 0x000f620000000800 */
        /* <DEDUP_REMOVED lines=8> */
[----:B-----5:R-:W-:-:S07]  /*1a570*/  F2FP.BF16.F32.PACK_AB R5, R42, R3 ;  /* 0x000000032a05723e */ /* 0x020fce00000010ff */
[----:B------:R-:W-:Y:S08]  /*1a580*/  MUFU.EX2 R24, R24 ;  /* 0x0000001800187308 */ /* 0x000ff00000000800 */
[----:B------:R-:W3:Y:S01]  /*1a590*/  MUFU.EX2 R35, R35 ;  /* 0x0000002300237308 */ /* 0x000ee20000000800 */
[----:B--2---:R-:W-:-:S07]  /*1a5a0*/  F2FP.BF16.F32.PACK_AB R7, R40, R41 ;  /* 0x000000292807723e */ /* 0x004fce00000010ff */
[----:B------:R-:W-:Y:S01]  /*1a5b0*/  MUFU.EX2 R2, R2 ;  /* 0x0000000200027308 */ /* 0x000fe20000000800 */
[C---:B------:R-:W-:Y:S06]  /*1a5c0*/  HMMA.16816.F32.BF16 R20, R4.reuse, R12, R20 ;  /* 0x0000000c0414723c */ /* 0x040fec0000041814 */
[----:B------:R-:W-:Y:S01]  /*1a5d0*/  HMMA.16816.F32.BF16 R28, R4, R14, R28 ;  /* 0x0000000e041c723c */ /* 0x000fe2000004181c */
[----:B------:R-:W2:Y:S01]  /*1a5e0*/  MUFU.EX2 R169, R169 ;  /* 0x000000a900a97308 */ /* 0x000ea20000000800 */
[----:B------:R-:W-:-:S04]  /*1a5f0*/  FADD.FTZ R12, R38, R47 ;  /* 0x0000002f260c7221 */ /* 0x000fc80000010000 */
[C---:B-1----:R-:W-:Y:S01]  /*1a600*/  HMMA.16816.F32.BF16 R180, R4.reuse, R16, R180 ;  /* 0x0000001004b4723c */ /* 0x042fe200000418b4 */
[----:B------:R-:W-:Y:S02]  /*1a610*/  FADD.FTZ R12, R45, R12 ;  /* 0x0000000c2d0c7221 */ /* 0x000fe40000010000 */
[----:B------:R-:W-:Y:S02]  /*1a620*/  MUFU.EX2 R39, R50 ;  /* 0x0000003200277308 */ /* 0x000fe40000000800 */
[----:B------:R-:W-:Y:S01]  /*1a630*/  FADD.FTZ R3, R3, R12 ;  /* 0x0000000c03037221 */ /* 0x000fe20000010000 */
[----:B------:R-:W-:Y:S03]  /*1a640*/  HMMA.16816.F32.BF16 R176, R4, R18, R176 ;  /* 0x0000001204b0723c */ /* 0x000fe600000418b0 */
[----:B------:R-:W-:Y:S02]  /*1a650*/  FADD.FTZ R42, R42, R3 ;  /* 0x000000032a2a7221 */ /* 0x000fe40000010000 */
[----:B------:R-:W1:Y:S02]  /*1a660*/  MUFU.EX2 R46, R46 ;  /* 0x0000002e002e7308 */ /* 0x000e640000000800 */
[----:B---3--:R-:W-:Y:S01]  /*1a670*/  F2FP.BF16.F32.PACK_AB R4, R35, R24 ;  /* 0x000000182304723e */ /* 0x008fe200000010ff */
[----:B------:R-:W-:Y:S01]  /*1a680*/  FADD.FTZ R41, R41, R42 ;  /* 0x0000002a29297221 */ /* 0x000fe20000010000 */
[----:B--2---:R-:W-:Y:S01]  /*1a690*/  F2FP.BF16.F32.PACK_AB R6, R169, R2 ;  /* 0x00000002a906723e */ /* 0x004fe200000010ff */
[----:B------:R-:W-:-:S02]  /*1a6a0*/  FADD.FTZ R24, R24, R109 ;  /* 0x0000006d18187221 */ /* 0x000fc40000010000 */
[----:B------:R-:W-:Y:S01]  /*1a6b0*/  FADD.FTZ R40, R40, R41 ;  /* 0x0000002928287221 */ /* 0x000fe20000010000 */
[----:B------:R-:W-:Y:S01]  /*1a6c0*/  MUFU.EX2 R0, R0 ;  /* 0x0000000000007308 */ /* 0x000fe20000000800 */
[----:B------:R-:W-:-:S04]  /*1a6d0*/  FADD.FTZ R35, R35, R24 ;  /* 0x0000001823237221 */ /* 0x000fc80000010000 */
[----:B------:R-:W-:-:S03]  /*1a6e0*/  FADD.FTZ R2, R2, R35 ;  /* 0x0000002302027221 */ /* 0x000fc60000010000 */
[----:B------:R-:W2:Y:S01]  /*1a6f0*/  MUFU.EX2 R171, R171 ;  /* 0x000000ab00ab7308 */ /* 0x000ea20000000800 */
[----:B-1----:R-:W-:Y:S01]  /*1a700*/  F2FP.BF16.F32.PACK_AB R5, R46, R39 ;  /* 0x000000272e05723e */ /* 0x002fe200000010ff */
[----:B------:R-:W-:Y:S01]  /*1a710*/  FADD.FTZ R39, R39, R40 ;  /* 0x0000002827277221 */ /* 0x000fe20000010000 */
[----:B------:R-:W-:-:S03]  /*1a720*/  FADD.FTZ R169, R169, R2 ;  /* 0x00000002a9a97221 */ /* 0x000fc60000010000 */
[----:B------:R-:W-:Y:S01]  /*1a730*/  FADD.FTZ R39, R46, R39 ;  /* 0x000000272e277221 */ /* 0x000fe20000010000 */
[----:B--2---:R-:W-:-:S03]  /*1a740*/  F2FP.BF16.F32.PACK_AB R7, R171, R0 ;  /* 0x00000000ab07723e */ /* 0x004fc600000010ff */
[----:B------:R-:W-:-:S04]  /*1a750*/  FADD.FTZ R0, R0, R39 ;  /* 0x0000002700007221 */ /* 0x000fc80000010000 */
[----:B------:R-:W-:Y:S01]  /*1a760*/  FADD.FTZ R171, R171, R0 ;  /* 0x00000000abab7221 */ /* 0x000fe20000010000 */
[C---:B------:R-:W-:Y:S06]  /*1a770*/  HMMA.16816.F32.BF16 R188, R4.reuse, R184, R20 ;  /* 0x000000b804bc723c */ /* 0x040fec0000041814 */
[C---:B------:R-:W-:Y:S06]  /*1a780*/  HMMA.16816.F32.BF16 R184, R4.reuse, R186, R28 ;  /* 0x000000ba04b8723c */ /* 0x040fec000004181c */
[C---:B----4-:R-:W-:Y:S06]  /*1a790*/  HMMA.16816.F32.BF16 R180, R4.reuse, R8, R180 ;  /* 0x0000000804b4723c */ /* 0x050fec00000418b4 */
[----:B------:R-:W-:-:S15]  /*1a7a0*/  HMMA.16816.F32.BF16 R176, R4, R10, R176 ;  /* 0x0000000a04b0723c */ /* 0x000fde00000418b0 */
[----:B------:R-:W-:-:S09]  /*1a7b0*/  NOP ;  /* 0x0000000000007918 */ /* 0x000fd20000000000 */
.L_x_2258:
[----:B------:R-:W-:-:S06]  /*1a7c0*/  UISETP.GE.AND UP0, UPT, UR9, 0x1, UPT ;  /* 0x000000010900788c */ /* 0x000fcc000bf06270 */
[----:B------:R-:W-:-:S13]  /*1a7d0*/  PLOP3.LUT P0, PT, PT, PT, UP0, 0x80, 0x0 ;  /* 0x000000000000781c */ /* 0x000fda0003f0f008 */
[----:B------:R-:W-:Y:S05]  /*1a7e0*/  @!P0 BRA `(.L_x_2266) ;  /* 0x0000006800008947 */ /* 0x000fea0003800000 */
[----:B------:R-:W1:Y:S01]  /*1a7f0*/  S2R R0, SR_TID.X ;  /* 0x0000000000007919 */ /* 0x000e620000002100 */
[----:B------:R-:W-:Y:S01]  /*1a800*/  ULDC UR6, c[0x0][0x250] ;  /* 0x0000940000067ab9 */ /* 0x000fe20000000800 */
[----:B------:R-:W-:Y:S01]  /*1a810*/  IMAD.MOV.U32 R172, RZ, RZ, R129 ;  /* 0x000000ffffac7224 */ /* 0x000fe200078e0081 */
[----:B------:R-:W-:Y:S01]  /*1a820*/  ULEA UR6, -UR6, URZ, 0x8 ;  /* 0x0000003f06067291 */ /* 0x000fe2000f8e413f */
[----:B------:R-:W-:Y:S01]  /*1a830*/  MOV R173, R131 ;  /* 0x0000008300ad7202 */ /* 0x000fe20000000f00 */
[----:B------:R-:W-:Y:S01]  /*1a840*/  ULDC UR7, c[0x0][0x2d0] ;  /* 0x0000b40000077ab9 */ /* 0x000fe20000000800 */
[----:B------:R-:W-:Y:S01]  /*1a850*/  ULDC UR4, c[0x0][0x2ec] ;  /* 0x0000bb0000047ab9 */ /* 0x000fe20000000800 */
[----:B------:R-:W-:Y:S02]  /*1a860*/  USHF.R.S32.HI UR5, URZ, 0x1f, UR6 ;  /* 0x0000001f3f057899 */ /* 0x000fe40008011406 */
[----:B------:R-:W-:Y:S01]  /*1a870*/  MOV R200, UR6 ;  /* 0x0000000600c87c02 */ /* 0x000fe20008000f00 */
[----:B------:R-:W-:-:S03]  /*1a880*/  ULDC.64 UR10, c[0x0][0x208] ;  /* 0x00008200000a7ab9 */ /* 0x000fc60000000a00 */
[----:B------:R-:W-:Y:S01]  /*1a890*/  IMAD.U32 R199, RZ, RZ, UR5 ;  /* 0x00000005ffc77e24 */ /* 0x000fe2000f8e00ff */
[----:B------:R-:W-:Y:S01]  /*1a8a0*/  ULDC UR5, c[0x0][0x39c] ;  /* 0x0000e70000057ab9 */ /* 0x000fe20000000800 */
[----:B-1----:R-:W-:-:S05]  /*1a8b0*/  IMAD.SHL.U32 R0, R0, 0x2, RZ ;  /* 0x0000000200007824 */ /* 0x002fca00078e00ff */
[----:B------:R-:W-:-:S07]  /*1a8c0*/  LOP3.LUT R170, R0, 0x6, RZ, 0xc0, !PT ;  /* 0x0000000600aa7812 */ /* 0x000fce00078ec0ff */
.L_x_2270:
        /* <DEDUP_REMOVED lines=73> */
.L_x_2267:
[----:B------:R-:W4:Y:S01]  /*1ad60*/  @!P1 LDC.64 R112, c[0x0][0x250] ;  /* 0x00009400ff709b82 */ /* 0x000f220000000a00 */
[----:B------:R-:W-:Y:S01]  /*1ad70*/  @P1 STS.64 [R196+0x5008], RZ ;  /* 0x005008ffc4001388 */ /* 0x000fe20000000a00 */
[----:B------:R-:W-:Y:S01]  /*1ad80*/  LEA R202, P2, R114, R204, 0x1 ;  /* 0x000000cc72ca7211 */ /* 0x000fe200078408ff */
[----:B--2---:R-:W-:Y:S01]  /*1ad90*/  @!P1 IMAD.WIDE.U32 R120, R106, 0x60, R114 ;  /* 0x000000606a789825 */ /* 0x004fe200078e0072 */
[----:B------:R-:W-:Y:S01]  /*1ada0*/  @!P1 IADD3 R111, P0, R175, R114, RZ ;  /* 0x00000072af6f9210 */ /* 0x000fe20007f1e0ff */
[----:B------:R-:W-:Y:S01]  /*1adb0*/  UISETP.GE.AND UP0, UPT, UR9, 0x2, UPT ;  /* 0x000000020900788c */ /* 0x000fe2000bf06270 */
[----:B------:R-:W-:Y:S01]  /*1adc0*/  LEA.HI.X R203, R114, R205, R115, 0x1, P2 ;  /* 0x000000cd72cb7211 */ /* 0x000fe200010f0c73 */
[----:B------:R-:W-:Y:S01]  /*1add0*/  @P1 STS [R196+0x5000], RZ ;  /* 0x005000ffc4001388 */ /* 0x000fe20000000800 */
[----:B------:R-:W-:Y:S01]  /*1ade0*/  @!P1 IADD3.X R110, R174, R115, RZ, P0, !PT ;  /* 0x00000073ae6e9210 */ /* 0x000fe200007fe4ff */
[----:B------:R-:W-:Y:S01]  /*1adf0*/  @!P1 IMAD R107, R107, 0x60, RZ ;  /* 0x000000606b6b9824 */ /* 0x000fe200078e02ff */
[C---:B------:R-:W-:Y:S01]  /*1ae00*/  @!P1 LEA R118, P0, R111.reuse, R204, 0x1 ;  /* 0x000000cc6f769211 */ /* 0x040fe200078008ff */
[----:B------:R-:W-:Y:S03]  /*1ae10*/  @P1 STS [R196+0x5004], RZ ;  /* 0x005004ffc4001388 */ /* 0x000fe60000000800 */
[----:B------:R-:W-:Y:S01]  /*1ae20*/  @!P1 LEA.HI.X R119, R111, R205, R110, 0x1, P0 ;  /* 0x000000cd6f779211 */ /* 0x000fe200000f0c6e */
[----:B------:R-:W-:Y:S01]  /*1ae30*/  @!PT LDS RZ, [RZ] ;  /* 0x00000000fffff984 */ /* 0x000fe20000000800 */
[----:B------:R-:W-:Y:S01]  /*1ae40*/  @!PT LDS RZ, [RZ] ;  /* 0x00000000fffff984 */ /* 0x000fe20000000800 */
[----:B------:R-:W-:Y:S01]  /*1ae50*/  @!PT LDS RZ, [RZ] ;  /* 0x00000000fffff984 */ /* 0x000fe20000000800 */
[----:B------:R-:W-:Y:S01]  /*1ae60*/  @!P1 LDGSTS.E.BYPASS.LTC128B.128 [R196+0x5000], desc[UR10][R202.64] ;  /* 0x05000000cac49fae */ /* 0x000fe2000b901d4a */
[----:B------:R-:W2:Y:S01]  /*1ae70*/  @!P1 LDC.64 R110, c[0x0][0x250] ;  /* 0x00009400ff6e9b82 */ /* 0x000ea20000000a00 */
[C---:B-1----:R-:W-:Y:S02]  /*1ae80*/  @!P1 LEA R116, P0, R108.reuse, R114, 0x6 ;  /* 0x000000726c749211 */ /* 0x042fe400078030ff */
[----:B------:R-:W-:Y:S02]  /*1ae90*/  @!P1 IADD3 R107, R107, R121, RZ ;  /* 0x000000796b6b9210 */ /* 0x000fe40007ffe0ff */
[----:B------:R-:W-:Y:S03]  /*1aea0*/  @!P1 LEA.HI.X R117, R108, R115, R109, 0x6, P0 ;  /* 0x000000736c759211 */ /* 0x000fe600000f346d */
[----:B------:R-:W1:Y:S01]  /*1aeb0*/  @!P1 LDC.64 R108, c[0x0][0x250] ;  /* 0x00009400ff6c9b82 */ /* 0x000e620000000a00 */
[----:B------:R-:W-:Y:S01]  /*1aec0*/  @P1 STS.128 [R196+0x5800], RZ ;  /* 0x005800ffc4001388 */ /* 0x000fe20000000c00 */
[----:B------:R-:W-:Y:S02]  /*1aed0*/  @!P1 LEA R122, P2, R116, R204, 0x1 ;  /* 0x000000cc747a9211 */ /* 0x000fe400078408ff */
[----:B---3--:R-:W-:Y:S02]  /*1aee0*/  @!P1 LEA R106, P0, R104, R114, 0x7 ;  /* 0x00000072686a9211 */ /* 0x008fe400078038ff */
[----:B------:R-:W-:Y:S02]  /*1aef0*/  @!P1 LEA.HI.X R123, R116, R205, R117, 0x1, P2 ;  /* 0x000000cd747b9211 */ /* 0x000fe400010f0c75 */
[-C--:B------:R-:W-:Y:S01]  /*1af00*/  @!P1 LEA R116, P2, R120, R204.reuse, 0x1 ;  /* 0x000000cc78749211 */ /* 0x080fe200078408ff */
[----:B------:R-:W-:Y:S01]  /*1af10*/  @!PT LDS RZ, [RZ] ;  /* 0x00000000fffff984 */ /* 0x000fe20000000800 */
[----:B------:R-:W-:Y:S01]  /*1af20*/  @!PT LDS RZ, [RZ] ;  /* 0x00000000fffff984 */ /* 0x000fe20000000800 */
[----:B------:R-:W-:Y:S01]  /*1af30*/  @!PT LDS RZ, [RZ] ;  /* 0x00000000fffff984 */ /* 0x000fe20000000800 */
[----:B------:R3:W-:Y:S01]  /*1af40*/  @!P1 LDGSTS.E.BYPASS.LTC128B.128 [R196+0x5800], desc[UR10][R118.64] ;  /* 0x0580000076c49fae */ /* 0x0007e2000b901d4a */
[----:B------:R-:W-:Y:S02]  /*1af50*/  @!P1 LEA.HI.X R105, R104, R115, R105, 0x7, P0 ;  /* 0x0000007368699211 */ /* 0x000fe400000f3c69 */
[-C--:B------:R-:W-:Y:S02]  /*1af60*/  @!P1 LEA.HI.X R117, R120, R205.reuse, R107, 0x1, P2 ;  /* 0x000000cd78759211 */ /* 0x080fe400010f0c6b */
[CC--:B------:R-:W-:Y:S03]  /*1af70*/  @!P1 LEA R104, P0, R106.reuse, R204.reuse, 0x1 ;  /* 0x000000cc6a689211 */ /* 0x0c0fe600078008ff */
[----:B------:R-:W-:Y:S01]  /*1af80*/  @P1 STS.128 [R196+0x6000], RZ ;  /* 0x006000ffc4001388 */ /* 0x000fe20000000c00 */
[----:B------:R-:W-:Y:S01]  /*1af90*/  @!P1 LEA.HI.X R105, R106, R205, R105, 0x1, P0 ;  /* 0x000000cd6a699211 */ /* 0x000fe200000f0c69 */
[----:B-1----:R-:W-:Y:S06]  /*1afa0*/  @!P1 IMAD R109, R109, 0xe0, RZ ;  /* 0x000000e06d6d9824 */ /* 0x002fec00078e02ff */
[----:B------:R-:W-:Y:S01]  /*1afb0*/  @!PT LDS RZ, [RZ] ;  /* 0x00000000fffff984 */ /* 0x000fe20000000800 */
[----:B------:R-:W-:Y:S01]  /*1afc0*/  @!PT LDS RZ, [RZ] ;  /* 0x00000000fffff984 */ /* 0x000fe20000000800 */
[----:B------:R-:W-:Y:S01]  /*1afd0*/  @!PT LDS RZ, [RZ] ;  /* 0x00000000fffff984 */ /* 0x000fe20000000800 */
[----:B------:R-:W-:Y:S01]  /*1afe0*/  @!P1 LDGSTS.E.BYPASS.LTC128B.128 [R196+0x6000], desc[UR10][R122.64] ;  /* 0x060000007ac49fae */ /* 0x000fe2000b901d4a */
[--C-:B----4-:R-:W-:Y:S04]  /*1aff0*/  @!P1 IMAD.WIDE.U32 R106, R112, 0xa0, R114.reuse ;  /* 0x000000a0706a9825 */ /* 0x110fe800078e0072 */
[----:B--2---:R-:W-:Y:S02]  /*1b000*/  @!P1 IMAD R111, R111, 0xc0, RZ ;  /* 0x000000c06f6f9824 */ /* 0x004fe400078e02ff */
[----:B------:R-:W-:Y:S01]  /*1b010*/  @!P1 IMAD R113, R113, 0xa0, RZ ;  /* 0x000000a071719824 */ /* 0x000fe200078e02ff */
[----:B------:R-:W-:Y:S01]  /*1b020*/  @P1 STS.128 [R196+0x6800], RZ ;  /* 0x006800ffc4001388 */ /* 0x000fe20000000c00 */
[--C-:B---3--:R-:W-:Y:S03]  /*1b030*/  @!P1 IMAD.WIDE.U32 R118, R110, 0xc0, R114.reuse ;  /* 0x000000c06e769825 */ /* 0x108fe600078e0072 */
[----:B------:R-:W-:Y:S02]  /*1b040*/  @!P1 IADD3 R113, R113, R107, RZ ;  /* 0x0000006b71719210 */ /* 0x000fe40007ffe0ff */
[-C--:B------:R-:W-:Y:S01]  /*1b050*/  @!P1 LEA R110, P3, R106, R204.reuse, 0x1 ;  /* 0x000000cc6a6e9211 */ /* 0x080fe200078608ff */
[----:B------:R-:W-:Y:S01]  /*1b060*/  @!P1 IMAD.WIDE.U32 R114, R108, 0xe0, R114 ;  /* 0x000000e06c729825 */ /* 0x000fe200078e0072 */
[----:B------:R-:W-:Y:S01]  /*1b070*/  @!PT LDS RZ, [RZ] ;  /* 0x00000000fffff984 */ /* 0x000fe20000000800 */
[----:B------:R-:W-:Y:S01]  /*1b080*/  @!PT LDS RZ, [RZ] ;  /* 0x00000000fffff984 */ /* 0x000fe20000000800 */
[----:B------:R-:W-:Y:S01]  /*1b090*/  @!PT LDS RZ, [RZ] ;  /* 0x00000000fffff984 */ /* 0x000fe20000000800 */
[----:B------:R-:W-:Y:S02]  /*1b0a0*/  @!P1 LDGSTS.E.BYPASS.LTC128B.128 [R196+0x6800], desc[UR10][R116.64] ;  /* 0x0680000074c49fae */ /* 0x000fe4000b901d4a */
[----:B------:R-:W-:Y:S02]  /*1b0b0*/  @!P1 IADD3 R108, R111, R119, RZ ;  /* 0x000000776f6c9210 */ /* 0x000fe40007ffe0ff */
[----:B------:R-:W-:Y:S02]  /*1b0c0*/  @!P1 LEA.HI.X R111, R106, R205, R113, 0x1, P3 ;  /* 0x000000cd6a6f9211 */ /* 0x000fe400018f0c71 */
[----:B------:R-:W-:Y:S02]  /*1b0d0*/  @!P1 IADD3 R109, R109, R115, RZ ;  /* 0x000000736d6d9210 */ /* 0x000fe40007ffe0ff */
[----:B------:R-:W-:Y:S01]  /*1b0e0*/  @P1 STS.128 [R196+0x7000], RZ ;  /* 0x007000ffc4001388 */ /* 0x000fe20000000c00 */
[-C--:B------:R-:W-:Y:S02]  /*1b0f0*/  @!P1 LEA R112, P2, R118, R204.reuse, 0x1 ;  /* 0x000000cc76709211 */ /* 0x080fe400078408ff */
[----:B------:R-:W-:Y:S02]  /*1b100*/  @!P1 LEA R120, P0, R114, R204, 0x1 ;  /* 0x000000cc72789211 */ /* 0x000fe400078008ff */
[-C--:B------:R-:W-:Y:S02]  /*1b110*/  @!P1 LEA.HI.X R113, R118, R205.reuse, R108, 0x1, P2 ;  /* 0x000000cd76719211 */ /* 0x080fe400010f0c6c */
[----:B------:R-:W-:Y:S01]  /*1b120*/  @!P1 LEA.HI.X R121, R114, R205, R109, 0x1, P0 ;  /* 0x000000cd72799211 */ /* 0x000fe200000f0c6d */
[----:B------:R-:W-:Y:S01]  /*1b130*/  @!PT LDS RZ, [RZ] ;  /* 0x00000000fffff984 */ /* 0x000fe20000000800 */
[----:B------:R-:W-:Y:S01]  /*1b140*/  @!PT LDS RZ, [RZ] ;  /* 0x00000000fffff984 */ /* 0x000fe20000000800 */
[----:B------:R-:W-:Y:S01]  /*1b150*/  @!PT LDS RZ, [RZ] ;  /* 0x00000000fffff984 */ /* 0x000fe20000000800 */
[----:B------:R-:W-:Y:S01]  /*1b160*/  @!P1 LDGSTS.E.BYPASS.LTC128B.128 [R196+0x7000], desc[UR10][R104.64] ;  /* 0x0700000068c49fae */ /* 0x000fe2000b901d4a */
[----:B------:R-:W-:Y:S02]  /*1b170*/  PLOP3.LUT P0, PT, PT, PT, UP0, 0x80, 0x0 ;  /* 0x000000000000781c */ /* 0x000fe40003f0f008 */
[----:B------:R-:W-:Y:S02]  /*1b180*/  MOV R204, R202 ;  /* 0x000000ca00cc7202 */ /* 0x000fe40000000f00 */
        /* <DEDUP_REMOVED lines=18> */
[----:B------:R-:W3:Y:S08]  /*1b2b0*/  LDSM.16.M88.4 R16, [R166+0x1400] ;  /* 0x00140000a610783b */ /* 0x000ef00000000200 */
[----:B------:R-:W4:Y:S08]  /*1b2c0*/  LDSM.16.M88.4 R8, [R166+0x1000] ;  /* 0x00100000a608783b */ /* 0x000f300000000200 */
[----:B------:R-:W-:Y:S08]  /*1b2d0*/  LDSM.16.M88.4 R128, [R167] ;  /* 0x00000000a780783b */ /* 0x000ff00000000200 */
[----:B------:R-:W5:Y:S08]  /*1b2e0*/  LDSM.16.M88.4 R28, [R164] ;  /* 0x00000000a41c783b */ /* 0x000f700000000200 */
[----:B------:R-:W1:Y:S08]  /*1b2f0*/  LDSM.16.M88.4 R32, [R166+0x1c00] ;  /* 0x001c0000a620783b */ /* 0x000e700000000200 */
[----:B------:R-:W2:Y:S01]  /*1b300*/  LDSM.16.M88.4 R20, [R165] ;  /* 0x00000000a514783b */ /* 0x000ea20000000200 */
[C---:B---3--:R-:W-:Y:S06]  /*1b310*/  HMMA.16816.F32.BF16 R12, R124.reuse, R16, RZ ;  /* 0x000000107c0c723c */ /* 0x048fec00000418ff */
[C---:B------:R-:W-:Y:S01]  /*1b320*/  HMMA.16816.F32.BF16 R16, R124.reuse, R18, RZ ;  /* 0x000000127c10723c */ /* 0x040fe200000418ff */
[----:B------:R-:W-:Y:S05]  /*1b330*/  LDSM.16.M88.4 R24, [R166+0x1800] ;  /* 0x00180000a618783b */ /* 0x000fea0000000200 */
[C---:B----4-:R-:W-:Y:S03]  /*1b340*/  HMMA.16816.F32.BF16 R4, R124.reuse, R8, RZ ;  /* 0x000000087c04723c */ /* 0x050fe600000418ff */
[----:B------:R-:W3:Y:S03]  /*1b350*/  LDSM.16.M88.4 R44, [R162] ;  /* 0x00000000a22c783b */ /* 0x000ee60000000200 */
[----:B------:R-:W-:Y:S05]  /*1b360*/  HMMA.16816.F32.BF16 R8, R124, R10, RZ ;  /* 0x0000000a7c08723c */ /* 0x000fea00000418ff */
[----:B------:R-:W4:Y:S01]  /*1b370*/  LDSM.16.M88.4 R48, [R166+0x2400] ;  /* 0x00240000a630783b */ /* 0x000f220000000200 */
[C---:B-----5:R-:W-:Y:S06]  /*1b380*/  HMMA.16816.F32.BF16 R12, R128.reuse, R28, R12 ;  /* 0x0000001c800c723c */ /* 0x060fec000004180c */
[----:B------:R-:W-:Y:S01]  /*1b390*/  HMMA.16816.F32.BF16 R16, R128, R30, R16 ;  /* 0x0000001e8010723c */ /* 0x000fe20000041810 */
[----:B------:R-:W-:Y:S05]  /*1b3a0*/  LDSM.16.M88.4 R36, [R163] ;  /* 0x00000000a324783b */ /* 0x000fea0000000200 */
[C---:B-1----:R-:W-:Y:S03]  /*1b3b0*/  HMMA.16816.F32.BF16 R28, R124.reuse, R32, RZ ;  /* 0x000000207c1c723c */ /* 0x042fe600000418ff */
[----:B------:R-:W-:Y:S03]  /*1b3c0*/  LDSM.16.M88.4 R40, [R166+0x2000] ;  /* 0x00200000a628783b */ /* 0x000fe60000000200 */
[----:B------:R-:W-:Y:S05]  /*1b3d0*/  HMMA.16816.F32.BF16 R32, R124, R34, RZ ;  /* 0x000000227c20723c */ /* 0x000fea00000418ff */
[----:B------:R-:W1:Y:S01]  /*1b3e0*/  LDSM.16.M88.4 R60, [R160] ;  /* 0x00000000a03c783b */ /* 0x000e620000000200 */
[C---:B--2---:R-:W-:Y:S06]  /*1b3f0*/  HMMA.16816.F32.BF16 R4, R128.reuse, R20, R4 ;  /* 0x000000148004723c */ /* 0x044fec0000041804 */
[C---:B------:R-:W-:Y:S01]  /*1b400*/  HMMA.16816.F32.BF16 R8, R128.reuse, R22, R8 ;  /* 0x000000168008723c */ /* 0x040fe20000041808 */
[----:B------:R-:W2:Y:S05]  /*1b410*/  LDSM.16.M88.4 R64, [R166+0x2c00] ;  /* 0x002c0000a640783b */ /* 0x000eaa0000000200 */
[C---:B---3--:R-:W-:Y:S03]  /*1b420*/  HMMA.16816.F32.BF16 R28, R128.reuse, R44, R28 ;  /* 0x0000002c801c723c */ /* 0x048fe6000004181c */
[----:B------:R-:W-:Y:S03]  /*1b430*/  LDSM.16.M88.4 R52, [R161] ;  /* 0x00000000a134783b */ /* 0x000fe60000000200 */
[----:B------:R-:W-:Y:S05]  /*1b440*/  HMMA.16816.F32.BF16 R32, R128, R46, R32 ;  /* 0x0000002e8020723c */ /* 0x000fea0000041820 */
[----:B------:R-:W-:Y:S01]  /*1b450*/  LDSM.16.M88.4 R56, [R166+0x2800] ;  /* 0x00280000a638783b */ /* 0x000fe20000000200 */
[C---:B----4-:R-:W-:Y:S05]  /*1b460*/  HMMA.16816.F32.BF16 R44, R124.reuse, R48, RZ ;  /* 0x000000307c2c723c */ /* 0x050fea00000418ff */
[----:B------:R-:W-:Y:S01]  /*1b470*/  FMUL.FTZ R0, R4, UR5 ;  /* 0x0000000504007c20 */ /* 0x000fe20008410000 */
[C---:B------:R-:W-:Y:S01]  /*1b480*/  HMMA.16816.F32.BF16 R48, R124.reuse, R50, RZ ;  /* 0x000000327c30723c */ /* 0x040fe200000418ff */
[----:B------:R-:W3:Y:S01]  /*1b490*/  LDSM.16.M88.4 R76, [R158] ;  /* 0x000000009e4c783b */ /* 0x000ee20000000200 */
[----:B------:R-:W-:Y:S03]  /*1b4a0*/  FMUL.FTZ R3, R5, UR5 ;  /* 0x0000000505037c20 */ /* 0x000fe60008410000 */
[----:B------:R-:W4:Y:S01]  /*1b4b0*/  MUFU.TANH R0, R0 ;  /* 0x0000000000007308 */ /* 0x000f220000002400 */
[C---:B------:R-:W-:Y:S01]  /*1b4c0*/  HMMA.16816.F32.BF16 R20, R124.reuse, R24, RZ ;  /* 0x000000187c14723c */ /* 0x040fe200000418ff */
[----:B------:R-:W-:Y:S01]  /*1b4d0*/  FMUL.FTZ R4, R7, UR5 ;  /* 0x0000000507047c20 */ /* 0x000fe20008410000 */
[----:B------:R-:W-:Y:S01]  /*1b4e0*/  FMUL.FTZ R5, R8, UR5 ;  /* 0x0000000508057c20 */ /* 0x000fe20008410000 */
[----:B------:R-:W5:Y:S02]  /*1b4f0*/  LDSM.16.M88.4 R80, [R166+0x3400] ;  /* 0x00340000a650783b */ /* 0x000f640000000200 */
[----:B------:R-:W-:Y:S01]  /*1b500*/  FMUL.FTZ R7, R9, UR5 ;  /* 0x0000000509077c20 */ /* 0x000fe20008410000 */
[----:B------:R-:W-:Y:S03]  /*1b510*/  HMMA.16816.F32.BF16 R24, R124, R26, RZ ;  /* 0x0000001a7c18723c */ /* 0x000fe600000418ff */
[----:B------:R-:W2:Y:S02]  /*1b520*/  MUFU.TANH R3, R3 ;  /* 0x0000000300037308 */ /* 0x000ea40000002400 */
[----:B------:R-:W-:Y:S01]  /*1b530*/  FMUL.FTZ R8, R11, UR5 ;  /* 0x000000050b087c20 */ /* 0x000fe20008410000 */
[----:B------:R-:W-:Y:S01]  /*1b540*/  LDSM.16.M88.4 R68, [R159] ;  /* 0x000000009f44783b */ /* 0x000fe20000000200 */
[C---:B-1----:R-:W-:Y:S06]  /*1b550*/  HMMA.16816.F32.BF16 R44, R128.reuse, R60, R44 ;  /* 0x0000003c802c723c */ /* 0x042fec000004182c */
[----:B------:R-:W1:Y:S01]  /*1b560*/  MUFU.TANH R4, R4 ;  /* 0x0000000400047308 */ /* 0x000e620000002400 */
[----:B------:R-:W-:Y:S01]  /*1b570*/  FMUL.FTZ R9, R12, UR5 ;  /* 0x000000050c097c20 */ /* 0x000fe20008410000 */
[----:B------:R-:W-:Y:S01]  /*1b580*/  HMMA.16816.F32.BF16 R48, R128, R62, R48 ;  /* 0x0000003e8030723c */ /* 0x000fe20000041830 */
[----:B------:R-:W-:Y:S07]  /*1b590*/  LDSM.16.M88.4 R72, [R166+0x3000] ;  /* 0x00300000a648783b */ /* 0x000fee0000000200 */
[----:B------:R-:W1:Y:S01]  /*1b5a0*/  MUFU.TANH R5, R5 ;  /* 0x0000000500057308 */ /* 0x000e620000002400 */
[C---:B--2---:R-:W-:Y:S01]  /*1b5b0*/  HMMA.16816.F32.BF16 R60, R124.reuse, R64, RZ ;  /* 0x000000407c3c723c */ /* 0x044fe200000418ff */
[----:B------:R-:W2:Y:S02]  /*1b5c0*/  LDSM.16.M88.4 R92, [R156] ;  /* 0x000000009c5c783b */ /* 0x000ea40000000200 */
[----:B------:R-:W-:Y:S03]  /*1b5d0*/  FMUL.FTZ R11, R13, UR5 ;  /* 0x000000050d0b7c20 */ /* 0x000fe60008410000 */
[----:B------:R-:W-:Y:S03]  /*1b5e0*/  HMMA.16816.F32.BF16 R64, R124, R66, RZ ;  /* 0x000000427c40723c */ /* 0x000fe600000418ff */
[----:B------:R-:W1:Y:S02]  /*1b5f0*/  MUFU.TANH R7, R7 ;  /* 0x0000000700077308 */ /* 0x000e640000002400 */
[----:B------:R-:W-:Y:S01]  /*1b600*/  FMUL.FTZ R12, R15, UR5 ;  /* 0x000000050f0c7c20 */ /* 0x000fe20008410000 */
[----:B------:R-:W4:Y:S01]  /*1b610*/  LDSM.16.M88.4 R96, [R166+0x3c00] ;  /* 0x003c0000a660783b */ /* 0x000f220000000200 */
[C---:B------:R-:W-:Y:S06]  /*1b620*/  HMMA.16816.F32.BF16 R20, R128.reuse, R36, R20 ;  /* 0x000000248014723c */ /* 0x040fec0000041814 */
[----:B------:R-:W1:Y:S01]  /*1b630*/  MUFU.TANH R8, R8 ;  /* 0x0000000800087308 */ /* 0x000e620000002400 */
[----:B------:R-:W-:Y:S01]  /*1b640*/  FMUL.FTZ R13, R16, UR5 ;  /* 0x00000005100d7c20 */ /* 0x000fe20008410000 */
[C---:B------:R-:W-:Y:S01]  /*1b650*/  HMMA.16816.F32.BF16 R24, R128.reuse, R38, R24 ;  /* 0x000000268018723c */ /* 0x040fe20000041818 */
[----:B------:R-:W-:Y:S07]  /*1b660*/  LDSM.16.M88.4 R84, [R157] ;  /* 0x000000009d54783b */ /* 0x000fee0000000200 */
[----:B------:R-:W1:Y:S01]  /*1b670*/  MUFU.TANH R9, R9 ;  /* 0x0000000900097308 */ /* 0x000e620000002400 */
[C---:B---3--:R-:W-:Y:S01]  /*1b680*/  HMMA.16816.F32.BF16 R60, R128.reuse, R76, R60 ;  /* 0x0000004c803c723c */ /* 0x048fe2000004183c */
[----:B------:R-:W-:Y:S02]  /*1b690*/  LDSM.16.M88.4 R88, [R166+0x3800] ;  /* 0x00380000a658783b */ /* 0x000fe40000000200 */
[----:B------:R-:W-:Y:S03]  /*1b6a0*/  FMUL.FTZ R15, R17, UR5 ;  /* 0x00000005110f7c20 */ /* 0x000fe60008410000 */
[----:B------:R-:W-:Y:S03]  /*1b6b0*/  HMMA.16816.F32.BF16 R64, R128, R78, R64 ;  /* 0x0000004e8040723c */ /* 0x000fe60000041840 */
[----:B------:R-:W3:Y:S01]  /*1b6c0*/  MUFU.TANH R11, R11 ;  /* 0x0000000b000b7308 */ /* 0x000ee20000002400 */
[----:B------:R-:W1:Y:S02]  /*1b6d0*/  LDSM.16.M88.4 R112, [R154] ;  /* 0x000000009a70783b */ /* 0x000e640000000200 */
[C---:B-----5:R-:W-:Y:S07]  /*1b6e0*/  HMMA.16816.F32.BF16 R76, R124.reuse, R80, RZ ;  /* 0x000000507c4c723c */ /* 0x060fee00000418ff */
[----:B------:R-:W1:Y:S01]  /*1b6f0*/  MUFU.TANH R12, R12 ;  /* 0x0000000c000c7308 */ /* 0x000e620000002400 */
[----:B------:R-:W-:Y:S01]  /*1b700*/  FMUL.FTZ R16, R19, UR5 ;  /* 0x0000000513107c20 */ /* 0x000fe20008410000 */
[C---:B------:R-:W-:Y:S01]  /*1b710*/  HMMA.16816.F32.BF16 R80, R124.reuse, R82, RZ ;  /* 0x000000527c50723c */ /* 0x040fe200000418ff */
[----:B------:R-:W-:Y:S01]  /*1b720*/  LDSM.16.M88.4 R100, [R155] ;  /* 0x000000009b64783b */ /* 0x000fe20000000200 */
        /* <DEDUP_REMOVED lines=10> */
[----:B------:R-:W-:Y:S01]  /*1b7d0*/  LDSM.16.M88.4 R108, [R153] ;  /* 0x00000000996c783b */ /* 0x000fe20000000200 */
[C---:B--2---:R-:W-:Y:S06]  /*1b7e0*/  HMMA.16816.F32.BF16 R76, R128.reuse, R92, R76 ;  /* 0x0000005c804c723c */ /* 0x044fec000004184c */
[----:B------:R-:W2:Y:S01]  /*1b7f0*/  MUFU.TANH R16, R16 ;  /* 0x0000001000107308 */ /* 0x000ea20000002400 */
[----:B------:R-:W-:Y:S01]  /*1b800*/  FMUL.FTZ R24, R27, UR5 ;  /* 0x000000051b187c20 */ /* 0x000fe20008410000 */
[----:B------:R-:W-:Y:S01]  /*1b810*/  HMMA.16816.F32.BF16 R80, R128, R94, R80 ;  /* 0x0000005e8050723c */ /* 0x000fe20000041850 */
[----:B------:R-:W-:Y:S07]  /*1b820*/  LDSM.16.M88.4 R116, [R152] ;  /* 0x000000009874783b */ /* 0x000fee0000000200 */
[----:B------:R-:W1:Y:S01]  /*1b830*/  MUFU.TANH R17, R17 ;  /* 0x0000001100117308 */ /* 0x000e620000002400 */
[C---:B----4-:R-:W-:Y:S01]  /*1b840*/  HMMA.16816.F32.BF16 R92, R124.reuse, R96, RZ ;  /* 0x000000607c5c723c */ /* 0x050fe200000418ff */
[----:B------:R-:W-:Y:S02]  /*1b850*/  LDSM.16.M88.4 R132, [R166+0x4800] ;  /* 0x00480000a684783b */ /* 0x000fe40000000200 */
[----:B------:R-:W-:Y:S03]  /*1b860*/  FMUL.FTZ R25, R28, UR5 ;  /* 0x000000051c197c20 */ /* 0x000fe60008410000 */
[----:B------:R-:W-:Y:S03]  /*1b870*/  HMMA.16816.F32.BF16 R96, R124, R98, RZ ;  /* 0x000000627c60723c */ /* 0x000fe600000418ff */
[----:B------:R-:W4:Y:S02]  /*1b880*/  MUFU.TANH R19, R19 ;  /* 0x0000001300137308 */ /* 0x000f240000002400 */
[----:B------:R-:W-:Y:S01]  /*1b890*/  FMUL.FTZ R27, R29, UR5 ;  /* 0x000000051d1b7c20 */ /* 0x000fe20008410000 */
[----:B------:R-:W5:Y:S01]  /*1b8a0*/  LDSM.16.M88.4 R140, [R166+0x4c00] ;  /* 0x004c0000a68c783b */ /* 0x000f620000000200 */
[C---:B------:R-:W-:Y:S06]  /*1b8b0*/  HMMA.16816.F32.BF16 R36, R128.reuse, R52, R36 ;  /* 0x000000348024723c */ /* 0x040fec0000041824 */
[----:B------:R-:W2:Y:S01]  /*1b8c0*/  MUFU.TANH R20, R20 ;  /* 0x0000001400147308 */ /* 0x000ea20000002400 */
[----:B------:R-:W-:Y:S01]  /*1b8d0*/  FMUL.FTZ R28, R31, UR5 ;  /* 0x000000051f1c7c20 */ /* 0x000fe20008410000 */
[C---:B------:R-:W-:Y:S01]  /*1b8e0*/  HMMA.16816.F32.BF16 R40, R128.reuse, R54, R40 ;  /* 0x000000368028723c */ /* 0x040fe20000041828 */
[----:B------:R-:W-:Y:S07]  /*1b8f0*/  LDSM.16.M88.4 R144, [R151] ;  /* 0x000000009790783b */ /* 0x000fee0000000200 */
[----:B------:R-:W2:Y:S01]  /*1b900*/  MUFU.TANH R21, R21 ;  /* 0x0000001500157308 */ /* 0x000ea20000002400 */
[C---:B-1----:R-:W-:Y:S01]  /*1b910*/  HMMA.16816.F32.BF16 R92, R128.reuse, R112, R92 ;  /* 0x00000070805c723c */ /* 0x042fe2000004185c */
[----:B------:R-:W1:Y:S02]  /*1b920*/  LDSM.16.M88.4 R120, [R150] ;  /* 0x000000009678783b */ /* 0x000e640000000200 */
[----:B------:R-:W-:Y:S03]  /*1b930*/  FMUL.FTZ R29, R32, UR5 ;  /* 0x00000005201d7c20 */ /* 0x000fe60008410000 */
[----:B------:R-:W-:Y:S03]  /*1b940*/  HMMA.16816.F32.BF16 R96, R128, R114, R96 ;  /* 0x000000728060723c */ /* 0x000fe60000041860 */
[----:B------:R-:W1:Y:S01]  /*1b950*/  MUFU.TANH R23, R23 ;  /* 0x0000001700177308 */ /* 0x000e620000002400 */
[----:B------:R-:W3:Y:S02]  /*1b960*/  LDSM.16.M88.4 R112, [R166+0x4400] ;  /* 0x00440000a670783b */ /* 0x000ee40000000200 */
        /* <DEDUP_REMOVED lines=29> */
[----:B------:R-:W2:Y:S01]  /*1bb40*/  MUFU.TANH R10, R10 ;  /* 0x0000000a000a7308 */ /* 0x000ea20000002400 */
[C---:B------:R-:W-:Y:S03]  /*1bb50*/  HMMA.16816.F32.BF16 R68, R124.reuse, R72, RZ ;  /* 0x000000487c44723c */ /* 0x040fe600000418ff */
[----:B------:R-:W-:Y:S01]  /*1bb60*/  FMUL.FTZ R48, R51, UR5 ;  /* 0x0000000533307c20 */ /* 0x000fe20008410000 */
[----:B------:R-:W-:Y:S02]  /*1bb70*/  FMUL.FTZ R18, R22, UR5 ;  /* 0x0000000516127c20 */ /* 0x000fe40008410000 */
[----:B------:R-:W-:Y:S03]  /*1bb80*/  HMMA.16816.F32.BF16 R72, R124, R74, RZ ;  /* 0x0000004a7c48723c */ /* 0x000fe600000418ff */
[----:B------:R-:W2:Y:S02]  /*1bb90*/  MUFU.TANH R14, R14 ;  /* 0x0000000e000e7308 */ /* 0x000ea40000002400 */
[----:B------:R-:W-:Y:S01]  /*1bba0*/  FMUL.FTZ R49, R52, UR5 ;  /* 0x0000000534317c20 */ /* 0x000fe20008410000 */
[----:B------:R-:W-:Y:S01]  /*1bbb0*/  FMUL.FTZ R51, R53, UR5 ;  /* 0x0000000535337c20 */ /* 0x000fe20008410000 */
[C---:B-1----:R-:W-:Y:S06]  /*1bbc0*/  HMMA.16816.F32.BF16 R136, R128.reuse, R120, R136 ;  /* 0x000000788088723c */ /* 0x042fec0000041888 */
[----:B------:R-:W1:Y:S01]  /*1bbd0*/  MUFU.TANH R18, R18 ;  /* 0x0000001200127308 */ /* 0x000e620000002400 */
        /* <DEDUP_REMOVED lines=56> */
[C---:B---3--:R-:W-:Y:S07]  /*1bf60*/  HMMA.16816.F32.BF16 R108, R124.reuse, R112, RZ ;  /* 0x000000707c6c723c */ /* 0x048fee00000418ff */
[----:B------:R-:W3:Y:S01]  /*1bf70*/  MUFU.TANH R37, R37 ;  /* 0x0000002500257308 */ /* 0x000ee20000002400 */
        /* <DEDUP_REMOVED lines=151> */
[----:B------:R-:W2:Y:S01]  /*1c8f0*/  LDC R136, c[0x0][0x248] ;  /* 0x00009200ff887b82 */ /* 0x000ea20000000800 */
[----:B------:R-:W-:Y:S02]  /*1c900*/  ISETP.GE.AND P1, PT, R148, UR7, PT ;  /* 0x0000000794007c0c */ /* 0x000fe4000bf26270 */
[----:B------:R-:W-:Y:S11]  /*1c910*/  PLOP3.LUT P0, PT, PT, PT, UP1, 0x40, 0x0 ;  /* 0x000000000000781c */ /* 0x000ff60003f0e818 */
[----:B------:R-:W3:Y:S01]  /*1c920*/  @!P1 LDC R135, c[0x0][0x24c] ;  /* 0x00009300ff879b82 */ /* 0x000ee20000000800 */
[----:B--2---:R-:W-:Y:S05]  /*1c930*/  IMAD.U32 R142, R136, -0x100, RZ ;  /* 0xffffff00888e7824 */ /* 0x004fea00078e00ff */
[----:B------:R-:W-:Y:S01]  /*1c940*/  SHF.R.S32.HI R137, RZ, 0x1f, R142 ;  /* 0x0000001fff897819 */ /* 0x000fe2000001148e */
[----:B------:R-:W-:Y:S06]  /*1c950*/  @P0 BRA `(.L_x_2269) ;  /* 0x0000000400000947 */ /* 0x000fec0003800000 */
[----:B------:R-:W2:Y:S01]  /*1c960*/  LDC R130, c[0x0][0x380] ;  /* 0x0000e000ff827b82 */ /* 0x000ea20000000800 */
[----:B------:R-:W-:Y:S04]  /*1c970*/  USHF.L.U32 UR6, UR9, 0x8, URZ ;  /* 0x0000000809067899 */ /* 0x000fe8000800063f */
[----:B------:R-:W-:Y:S02]  /*1c980*/  UIADD3 UR12, UR6, -0x200, URZ ;  /* 0xfffffe00060c7890 */ /* 0x000fe4000fffe03f */
[----:B------:R-:W-:Y:S06]  /*1c990*/  UIADD3 UR6, UR6, -0x100, URZ ;  /* 0xffffff0006067890 */ /* 0x000fec000fffe03f */
[----:B------:R-:W-:Y:S05]  /*1c9a0*/  IMAD.U32 R133, RZ, RZ, UR6 ;  /* 0x00000006ff857e24 */ /* 0x000fea000f8e00ff */
[----:B------:R-:W-:Y:S02]  /*1c9b0*/  IABS R133, R133 ;  /* 0x0000008500857213 */ /* 0x000fe40000000000 */
[----:B--2---:R-:W-:Y:S04]  /*1c9c0*/  IABS R129, R130 ;  /* 0x0000008200817213 */ /* 0x004fe80000000000 */
[----:B------:R-:W2:Y:S10]  /*1c9d0*/  I2F.RP R134, R129 ;  /* 0x0000008100867306 */ /* 0x000eb40000209400 */
[----:B--2---:R-:W2:Y:S02]  /*1c9e0*/  MUFU.RCP R131, R134 ;  /* 0x0000008600837308 */ /* 0x004ea40000001000 */
[----:B--2---:R-:W-:Y:S01]  /*1c9f0*/  VIADD R138, R131, 0xffffffe ;  /* 0x0ffffffe838a7836 */ /* 0x004fe20000000000 */
[----:B------:R-:W-:Y:S07]  /*1ca00*/  MOV R131, UR12 ;  /* 0x0000000c00837c02 */ /* 0x000fee0008000f00 */
[----:B------:R-:W2:Y:S01]  /*1ca10*/  F2I.FTZ.U32.TRUNC.NTZ R139, R138 ;  /* 0x0000008a008b7305 */ /* 0x000ea2000021f000 */
[----:B------:R-:W-:Y:S01]  /*1ca20*/  IABS R131, R131 ;  /* 0x0000008300837213 */ /* 0x000fe20000000000 */
[--C-:B--2---:R-:W-:Y:S02]  /*1ca30*/  IMAD.MOV R132, RZ, RZ, -R139.reuse ;  /* 0x000000ffff847224 */ /* 0x104fe400078e0a8b */
        /* <DEDUP_REMOVED lines=18> */
[C---:B------:R-:W-:Y:S02]  /*1cb60*/  LOP3.LUT R129, R130.reuse, UR12, RZ, 0x3c, !PT ;  /* 0x0000000c82817c12 */ /* 0x040fe4000f8e3cff */
[----:B------:R-:W-:Y:S02]  /*1cb70*/  LOP3.LUT R131, R130, UR6, RZ, 0x3c, !PT ;  /* 0x0000000682837c12 */ /* 0x000fe4000f8e3cff */
[----:B------:R-:W-:Y:S02]  /*1cb80*/  ISETP.GE.AND P2, PT, R129, RZ, PT ;  /* 0x000000ff8100720c */ /* 0x000fe40003f46270 */
[----:B------:R-:W-:Y:S02]  /*1cb90*/  ISETP.GE.AND P3, PT, R131, RZ, PT ;  /* 0x000000ff8300720c */ /* 0x000fe40003f66270 */
[----:B------:R-:W-:Y:S02]  /*1cba0*/  LOP3.LUT R129, RZ, R130, RZ, 0x33, !PT ;  /* 0x00000082ff817212 */ /* 0x000fe400078e33ff */
[----:B------:R-:W-:Y:S01]  /*1cbb0*/  @P5 IADD3 R134, R134, 0x1, RZ ;  /* 0x0000000186865810 */ /* 0x000fe20007ffe0ff */
[----:B------:R-:W-:Y:S06]  /*1cbc0*/  @P6 VIADD R132, R132, 0x1 ;  /* 0x0000000184846836 */ /* 0x000fec0000000000 */
[----:B------:R-:W-:Y:S02]  /*1cbd0*/  @!P2 IMAD.MOV R134, RZ, RZ, -R134 ;  /* 0x000000ffff86a224 */ /* 0x000fe400078e0a86 */
[----:B------:R-:W-:Y:S03]  /*1cbe0*/  @!P3 IADD3 R132, -R132, RZ, RZ ;  /* 0x000000ff8484b210 */ /* 0x000fe60007ffe1ff */
[C---:B------:R-:W-:Y:S02]  /*1cbf0*/  SEL R131, R129.reuse, R134, !P0 ;  /* 0x0000008681837207 */ /* 0x040fe40004000000 */
[----:B------:R-:W-:Y:S01]  /*1cc00*/  SEL R132, R129, R132, !P0 ;  /* 0x0000008481847207 */ /* 0x000fe20004000000 */
[----:B------:R-:W2:Y:S01]  /*1cc10*/  LDC R134, c[0x0][0x24c] ;  /* 0x00009300ff867b82 */ /* 0x000ea20000000800 */
[CC--:B------:R-:W-:Y:S02]  /*1cc20*/  LEA R140, P2, R131.reuse, R192.reuse, 0x2 ;  /* 0x000000c0838c7211 */ /* 0x0c0fe400078410ff */
[C---:B------:R-:W-:Y:S01]  /*1cc30*/  LEA R138, P0, R132.reuse, R192, 0x2 ;  /* 0x000000c0848a7211 */ /* 0x040fe200078010ff */
[C---:B------:R-:W-:Y:S01]  /*1cc40*/  IMAD.IADD R129, R132.reuse, 0x1, -R131 ;  /* 0x0000000184817824 */ /* 0x040fe200078e0a83 */
[-C--:B------:R-:W-:Y:S02]  /*1cc50*/  LEA.HI.X.SX32 R141, R131, R193.reuse, 0x2, P2 ;  /* 0x000000c1838d7211 */ /* 0x080fe400010f16ff */
[----:B------:R-:W-:Y:S01]  /*1cc60*/  LEA.HI.X.SX32 R139, R132, R193, 0x2, P0 ;  /* 0x000000c1848b7211 */ /* 0x000fe200000f16ff */
[----:B------:R-:W-:Y:S01]  /*1cc70*/  IMAD R129, R129, R130, -0x100 ;  /* 0xffffff0081817424 */ /* 0x000fe200078e0282 */
[----:B------:R-:W4:Y:S01]  /*1cc80*/  LDC.64 R132, c[0x0][0x230] ;  /* 0x00008c00ff847b82 */ /* 0x000f220000000a00 */
[----:B------:R-:W5:Y:S02]  /*1cc90*/  LDG.E R137, desc[UR10][R140.64] ;  /* 0x0000000a8c897981 */ /* 0x000f64000c1e1900 */
[-C--:B------:R-:W-:Y:S01]  /*1cca0*/  IMAD.WIDE.U32 R142, R129, R136.reuse, RZ ;  /* 0x00000088818e7225 */ /* 0x080fe200078e00ff */
[----:B------:R-:W-:Y:S01]  /*1ccb0*/  SHF.R.S32.HI R131, RZ, 0x1f, R129 ;  /* 0x0000001fff837819 */ /* 0x000fe20000011481 */
[----:B------:R-:W5:Y:S04]  /*1ccc0*/  LDG.E R138, desc[UR10][R138.64] ;  /* 0x0000000a8a8a7981 */ /* 0x000f68000c1e1900 */
[----:B------:R-:W-:Y:S04]  /*1ccd0*/  IMAD R131, R131, R136, RZ ;  /* 0x0000008883837224 */ /* 0x000fe800078e02ff */
[----:B--2---:R-:W-:Y:S04]  /*1cce0*/  IMAD R131, R129, R134, R131 ;  /* 0x0000008681837224 */ /* 0x004fe800078e0283 */
[----:B------:R-:W-:Y:S01]  /*1ccf0*/  IMAD.IADD R143, R143, 0x1, R131 ;  /* 0x000000018f8f7824 */ /* 0x000fe200078e0283 */
[----:B-----5:R-:W-:Y:S04]  /*1cd00*/  IADD3 R137, -R138, R137, RZ ;  /* 0x000000898a897210 */ /* 0x020fe80007ffe1ff */
[----:B------:R-:W-:Y:S01]  /*1cd10*/  SHF.R.S32.HI R129, RZ, 0x1f, R137 ;  /* 0x0000001fff817819 */ /* 0x000fe20000011489 */
[-C--:B----4-:R-:W-:Y:S04]  /*1cd20*/  IMAD.WIDE.U32 R142, R137, R132.reuse, R142 ;  /* 0x00000084898e7225 */ /* 0x090fe800078e008e */
[----:B------:R-:W-:Y:S04]  /*1cd30*/  IMAD R134, R129, R132, RZ ;  /* 0x0000008481867224 */ /* 0x000fe800078e02ff */
[----:B------:R-:W-:Y:S05]  /*1cd40*/  IMAD R134, R137, R133, R134 ;  /* 0x0000008589867224 */ /* 0x000fea00078e0286 */
[----:B------:R-:W-:Y:S07]  /*1cd50*/  IADD3 R137, R143, R134, RZ ;  /* 0x000000868f897210 */ /* 0x000fee0007ffe0ff */
.L_x_2269:
[----:B------:R2:W-:Y:S01]  /*1cd60*/  @P1 STS [R196+0x1000], RZ ;  /* 0x001000ffc4001388 */ /* 0x0005e20000000800 */
[CC--:B------:R-:W-:Y:S01]  /*1cd70*/  LEA R140, P2, R142.reuse, R194.reuse, 0x1 ;  /* 0x000000c28e8c7211 */ /* 0x0c0fe200078408ff */
[----:B------:R-:W4:Y:S01]  /*1cd80*/  @!P1 LDC R132, c[0x0][0x24c] ;  /* 0x00009300ff849b82 */ /* 0x000f220000000800 */
[C---:B------:R-:W-:Y:S01]  /*1cd90*/  @!P1 IADD3 R129, P0, R142.reuse, UR19, RZ ;  /* 0x000000138e819c10 */ /* 0x040fe2000ff1e0ff */
[----:B------:R2:W-:Y:S01]  /*1cda0*/  @P1 STS [R196+0x1004], RZ ;  /* 0x001004ffc4001388 */ /* 0x0005e20000000800 */
[-CC-:B------:R-:W-:Y:S01]  /*1cdb0*/  LEA.HI.X R141, R142, R195.reuse, R137.reuse, 0x1, P2 ;  /* 0x000000c38e8d7211 */ /* 0x180fe200010f0c89 */
[--C-:B------:R-:W-:Y:S01]  /*1cdc0*/  @!P1 IMAD.MOV.U32 R203, RZ, RZ, R137.reuse ;  /* 0x000000ffffcb9224 */ /* 0x100fe200078e0089 */
[----:B------:R-:W-:Y:S01]  /*1cdd0*/  @!P1 IADD3.X R130, R137, UR18, RZ, P0, !PT ;  /* 0x0000001289829c10 */ /* 0x000fe200087fe4ff */
[----:B------:R2:W-:Y:S01]  /*1cde0*/  @P1 STS.64 [R196+0x1008], RZ ;  /* 0x001008ffc4001388 */ /* 0x0005e20000000a00 */
[C---:B------:R-:W-:Y:S01]  /*1cdf0*/  @!P1 LEA R206, P0, R129.reuse, R194, 0x1 ;  /* 0x000000c281ce9211 */ /* 0x040fe200078008ff */
[----:B------:R-:W5:Y:S01]  /*1ce00*/  @!P1 LDC R133, c[0x0][0x24c] ;  /* 0x00009300ff859b82 */ /* 0x000f620000000800 */
[----:B------:R-:W-:Y:S01]  /*1ce10*/  @!P1 LEA R134, P2, R136, R142, 0x6 ;  /* 0x0000008e88869211 */ /* 0x000fe200078430ff */
[----:B------:R-:W-:Y:S01]  /*1ce20*/  @!PT LDS RZ, [RZ] ;  /* 0x00000000fffff984 */ /* 0x000fe20000000800 */
[----:B------:R-:W-:Y:S01]  /*1ce30*/  @!PT LDS RZ, [RZ] ;  /* 0x00000000fffff984 */ /* 0x000fe20000000800 */
[----:B------:R-:W-:Y:S01]  /*1ce40*/  @!PT LDS RZ, [RZ] ;  /* 0x00000000fffff984 */ /* 0x000fe20000000800 */
[----:B------:R-:W-:Y:S01]  /*1ce50*/  @!P1 LDGSTS.E.BYPASS.LTC128B.128 [R196+0x1000], desc[UR10][R140.64] ;  /* 0x010000008cc49fae */ /* 0x000fe2000b901d4a */
[----:B------:R-:W-:Y:S01]  /*1ce60*/  @!P1 LEA.HI.X R207, R129, R195, R130, 0x1, P0 ;  /* 0x000000c381cf9211 */ /* 0x000fe200000f0c82 */
[----:B------:R-:W-:Y:S01]  /*1ce70*/  @!P1 IMAD.MOV.U32 R147, RZ, RZ, R137 ;  /* 0x000000ffff939224 */ /* 0x000fe200078e0089 */
[----:B------:R-:W-:Y:S01]  /*1ce80*/  @!P1 LEA R138, P0, R134, R194, 0x1 ;  /* 0x000000c2868a9211 */ /* 0x000fe200078008ff */
        /* <DEDUP_REMOVED lines=9> */
[----:B------:R-:W-:Y:S01]  /*1cf20*/  @!P1 LEA.HI.X R139, R134, R195, R135, 0x1, P0 ;  /* 0x000000c3868b9211 */ /* 0x000fe200000f0c87 */
[----:B------:R-:W-:Y:S01]  /*1cf30*/  @!P1 IMAD.MOV.U32 R143, RZ, RZ, R137 ;  /* 0x000000ffff8f9224 */ /* 0x000fe200078e0089 */
[----:B------:R2:W-:Y:S01]  /*1cf40*/  @P1 STS.128 [R196+0x2000], RZ ;  /* 0x002000ffc4001388 */ /* 0x0005e20000000c00 */
[C---:B------:R-:W-:Y:S01]  /*1cf50*/  @!P1 IMAD.WIDE.U32 R202, R136.reuse, 0x60, R202 ;  /* 0x0000006088ca9825 */ /* 0x040fe200078e00ca */
[----:B------:R-:W2:Y:S02]  /*1cf60*/  @!P1 LDC R130, c[0x0][0x24c] ;  /* 0x00009300ff829b82 */ /* 0x000ea40000000800 */
[----:B------:R-:W-:Y:S01]  /*1cf70*/  @!PT LDS RZ, [RZ] ;  /* 0x00000000fffff984 */ /* 0x000fe20000000800 */
[----:B------:R-:W-:Y:S01]  /*1cf80*/  @!PT LDS RZ, [RZ] ;  /* 0x00000000fffff984 */ /* 0x000fe20000000800 */
[----:B------:R-:W-:Y:S01]  /*1cf90*/  @!PT LDS RZ, [RZ] ;  /* 0x00000000fffff984 */ /* 0x000fe20000000800 */
[----:B------:R2:W-:Y:S01]  /*1cfa0*/  @!P1 LDGSTS.E.BYPASS.LTC128B.128 [R196+0x2000], desc[UR10][R138.64] ;  /* 0x020000008ac49fae */ /* 0x0005e2000b901d4a */
[C---:B------:R-:W-:Y:S01]  /*1cfb0*/  @!P1 LEA R134, P0, R136.reuse, R142, 0x7 ;  /* 0x0000008e88869211 */ /* 0x040fe200078038ff */
[--C-:B------:R-:W-:Y:S02]  /*1cfc0*/  @!P1 IMAD.MOV.U32 R146, RZ, RZ, R142.reuse ;  /* 0x000000ffff929224 */ /* 0x100fe400078e008e */
[----:B------:R2:W-:Y:S01]  /*1cfd0*/  @P1 STS.128 [R196+0x2800], RZ ;  /* 0x002800ffc4001388 */ /* 0x0005e20000000c00 */
[----:B------:R-:W-:Y:S01]  /*1cfe0*/  @!P1 IMAD.MOV.U32 R144, RZ, RZ, R142 ;  /* 0x000000ffff909224 */ /* 0x000fe200078e008e */
[----:B------:R-:W4:Y:S01]  /*1cff0*/  @!P1 LDC R129, c[0x0][0x24c] ;  /* 0x00009300ff819b82 */ /* 0x000f220000000800 */
[C---:B------:R-:W-:Y:S04]  /*1d000*/  @!P1 IMAD.WIDE.U32 R146, R136.reuse, 0xa0, R146 ;  /* 0x000000a088929825 */ /* 0x040fe800078e0092 */
[C---:B------:R-:W-:Y:S04]  /*1d010*/  @!P1 IMAD.WIDE.U32 R144, R136.reuse, 0xc0, R144 ;  /* 0x000000c088909825 */ /* 0x040fe800078e0090 */
[----:B------:R-:W-:Y:S01]  /*1d020*/  @!P1 IMAD.WIDE.U32 R142, R136, 0xe0, R142 ;  /* 0x000000e0888e9825 */ /* 0x000fe200078e008e */
[-C--:B-1----:R-:W-:Y:S03]  /*1d030*/  @!P1 LEA R206, P2, R202, R194.reuse, 0x1 ;  /* 0x000000c2cace9211 */ /* 0x082fe600078408ff */
        /* <DEDUP_REMOVED lines=45> */
.L_x_2268:
        /* <DEDUP_REMOVED lines=8> */
[----:B------:R-:W-:Y:S02]  /*1d390*/  I2FP.F32.S32 R132, R132 ;  /* 0x0000008400847245 */ /* 0x000fe40000201400 */
[C---:B------:R-:W-:Y:S02]  /*1d3a0*/  IADD3 R133, R131.reuse, 0x9, RZ ;  /* 0x0000000983857810 */ /* 0x040fe40007ffe0ff */
[----:B------:R-:W-:Y:S02]  /*1d3b0*/  IADD3 R134, R131, 0x61, RZ ;  /* 0x0000006183867810 */ /* 0x000fe40007ffe0ff */
[----:B------:R-:W-:Y:S05]  /*1d3c0*/  I2FP.F32.S32 R129, R131 ;  /* 0x0000008300817245 */ /* 0x000fea0000201400 */
[C---:B------:R-:W-:Y:S01]  /*1d3d0*/  FFMA.FTZ R0, R129.reuse, UR8, R0 ;  /* 0x0000000881007c23 */ /* 0x040fe20008010000 */
[----:B------:R-:W-:Y:S01]  /*1d3e0*/  FFMA.FTZ R2, R129, UR8, R2 ;  /* 0x0000000881027c23 */ /* 0x000fe20008010002 */
        /* <DEDUP_REMOVED lines=27> */
[----:B-1----:R-:W-:Y:S01]  /*1d5a0*/  FFMA.FTZ R18, R132, UR8, R18 ;  /* 0x0000000884127c23 */ /* 0x002fe20008010012 */
[----:B------:R-:W-:Y:S02]  /*1d5b0*/  I2FP.F32.S32 R132, R129 ;  /* 0x0000008100847245 */ /* 0x000fe40000201400 */
[C---:B------:R-:W-:Y:S02]  /*1d5c0*/  IADD3 R133, R131.reuse, 0x21, RZ ;  /* 0x0000002183857810 */ /* 0x040fe40007ffe0ff */
        /* <DEDUP_REMOVED lines=45> */
[C---:B------:R-:W-:Y:S01]  /*1d8a0*/  IADD3 R133, R131.reuse, 0x59, RZ ;  /* 0x0000005983857810 */ /* 0x040fe20007ffe0ff */
[C---:B------:R-:W-:Y:S01]  /*1d8b0*/  FFMA.FTZ R41, R132.reuse, UR8, R41 ;  /* 0x0000000884297c23 */ /* 0x040fe20008010029 */
[C---:B------:R-:W-:Y:S01]  /*1d8c0*/  IADD3 R129, R131.reuse, 0x58, RZ ;  /* 0x0000005883817810 */ /* 0x040fe20007ffe0ff */
        /* <DEDUP_REMOVED lines=11> */
[----:B------:R-:W-:Y:S01]  /*1d980*/  IADD3 R129, R131, 0x69, RZ ;  /* 0x0000006983817810 */ /* 0x000fe20007ffe0ff */
[----:B------:R-:W-:Y:S01]  /*1d990*/  FFMA.FTZ R48, R130, UR8, R48 ;  /* 0x0000000882307c23 */ /* 0x000fe20008010030 */
[----:B------:R-:W-:Y:S01]  /*1d9a0*/  I2FP.F32.S32 R130, R134 ;  /* 0x0000008600827245 */ /* 0x000fe20000201400 */
        /* <DEDUP_REMOVED lines=41> */
[C---:B------:R-:W-:Y:S02]  /*1dc40*/  IADD3 R132, R131.reuse, 0x71, RZ ;  /* 0x0000007183847810 */ /* 0x040fe40007ffe0ff */
[----:B------:R-:W-:Y:S02]  /*1dc50*/  I2FP.F32.S32 R130, R130 ;  /* 0x0000008200827245 */ /* 0x000fe40000201400 */
[----:B------:R-:W-:Y:S02]  /*1dc60*/  I2FP.F32.S32 R132, R132 ;  /* 0x0000008400847245 */ /* 0x000fe40000201400 */
[C---:B------:R-:W-:Y:S01]  /*1dc70*/  IADD3 R129, R131.reuse, 0x78, RZ ;  /* 0x0000007883817810 */ /* 0x040fe20007ffe0ff */
[C---:B------:R-:W-:Y:S01]  /*1dc80*/  FFMA.FTZ R57, R130.reuse, UR8, R57 ;  /* 0x0000000882397c23 */ /* 0x040fe20008010039 */
[----:B------:R-:W-:Y:S01]  /*1dc90*/  FFMA.FTZ R58, R130, UR8, R58 ;  /* 0x00000008823a7c23 */ /* 0x000fe2000801003a */
[C---:B------:R-:W-:Y:S01]  /*1dca0*/  FFMA.FTZ R59, R132.reuse, UR8, R59 ;  /* 0x00000008843b7c23 */ /* 0x040fe2000801003b */
[----:B------:R-:W-:Y:S01]  /*1dcb0*/  I2FP.F32.S32 R130, R129 ;  /* 0x0000008100827245 */ /* 0x000fe20000201400 */
[----:B------:R-:W-:Y:S01]  /*1dcc0*/  FFMA.FTZ R60, R132, UR8, R60 ;  /* 0x00000008843c7c23 */ /* 0x000fe2000801003c */
        /* <DEDUP_REMOVED lines=24> */
[----:B------:R-:W-:Y:S02]  /*1de50*/  IADD3 R129, R131, 0x90, RZ ;  /* 0x0000009083817810 */ /* 0x000fe40007ffe0ff */
        /* <DEDUP_REMOVED lines=11> */
[----:B------:R-:W-:Y:S02]  /*1df10*/  IADD3 R132, R131, 0x98, RZ ;  /* 0x0000009883847810 */ /* 0x000fe40007ffe0ff */
[----:B------:R-:W-:Y:S02]  /*1df20*/  FMNMX.FTZ R133, R42, R133, !PT ;  /* 0x000000852a857209 */ /* 0x000fe40007810000 */
        /* <DEDUP_REMOVED lines=72> */
[----:B------:R-:W-:Y:S02]  /*1e3b0*/  I2FP.F32.S32 R130, R129 ;  /* 0x0000008100827245 */ /* 0x000fe40000201400 */
[----:B------:R-:W-:Y:S02]  /*1e3c0*/  I2FP.F32.S32 R132, R132 ;  /* 0x0000008400847245 */ /* 0x000fe40000201400 */
[----:B------:R-:W-:Y:S02]  /*1e3d0*/  FMNMX.FTZ R134, R83, R134, !PT ;  /* 0x0000008653867209 */ /* 0x000fe40007810000 */
[----:B------:R-:W-:Y:S01]  /*1e3e0*/  IADD3 R129, R131, 0xc9, RZ ;  /* 0x000000c983817810 */ /* 0x000fe20007ffe0ff */
[C---:B------:R-:W-:Y:S01]  /*1e3f0*/  FFMA.FTZ R95, R132.reuse, UR8, R95 ;  /* 0x00000008845f7c23 */ /* 0x040fe2000801005f */
[----:B------:R-:W-:Y:S01]  /*1e400*/  FFMA.FTZ R96, R132, UR8, R96 ;  /* 0x0000000884607c23 */ /* 0x000fe20008010060 */
[C---:B------:R-:W-:Y:S01]  /*1e410*/  FFMA.FTZ R97, R130.reuse, UR8, R97 ;  /* 0x0000000882617c23 */ /* 0x040fe20008010061 */
[----:B------:R-:W-:Y:S01]  /*1e420*/  FMNMX.FTZ R134, R85, R134, !PT ;  /* 0x0000008655867209 */ /* 0x000fe20007810000 */
[----:B------:R-:W-:Y:S01]  /*1e430*/  FFMA.FTZ R98, R130, UR8, R98 ;  /* 0x0000000882627c23 */ /* 0x000fe20008010062 */
[----:B------:R-:W-:Y:S02]  /*1e440*/  IADD3 R130, R131, 0xc1, RZ ;  /* 0x000000c183827810 */ /* 0x000fe40007ffe0ff */
        /* <DEDUP_REMOVED lines=9> */
[----:B------:R-:W-:Y:S01]  /*1e4e0*/  I2FP.F32.S32 R130, R129 ;  /* 0x0000008100827245 */ /* 0x000fe20000201400 */
[C---:B------:R-:W-:Y:S01]  /*1e4f0*/  FFMA.FTZ R101, R132.reuse, UR8, R101 ;  /* 0x0000000884657c23 */ /* 0x040fe20008010065 */
[----:B------:R-:W-:Y:S01]  /*1e500*/  FMNMX.FTZ R134, R95, R134, !PT ;  /* 0x000000865f867209 */ /* 0x000fe20007810000 */
[----:B------:R-:W-:Y:S01]  /*1e510*/  FFMA.FTZ R102, R132, UR8, R102 ;  /* 0x0000000884667c23 */ /* 0x000fe20008010066 */
[----:B------:R-:W-:Y:S01]  /*1e520*/  IADD3 R132, R131, 0xd1, RZ ;  /* 0x000000d183847810 */ /* 0x000fe20007ffe0ff */
[C---:B------:R-:W-:Y:S01]  /*1e530*/  FFMA.FTZ R103, R130.reuse, UR8, R103 ;  /* 0x0000000882677c23 */ /* 0x040fe20008010067 */
[----:B------:R-:W-:Y:S01]  /*1e540*/  FMNMX.FTZ R134, R97, R134, !PT ;  /* 0x0000008661867209 */ /* 0x000fe20007810000 */
        /* <DEDUP_REMOVED lines=19> */
[----:B------:R-:W-:Y:S01]  /*1e680*/  I2FP.F32.S32 R132, R132 ;  /* 0x0000008400847245 */ /* 0x000fe20000201400 */
[C---:B------:R-:W-:Y:S01]  /*1e690*/  FFMA.FTZ R111, R130.reuse, UR8, R111 ;  /* 0x00000008826f7c23 */ /* 0x040fe2000801006f */
[----:B------:R-:W-:Y:S01]  /*1e6a0*/  FFMA.FTZ R112, R130, UR8, R112 ;  /* 0x0000000882707c23 */ /* 0x000fe20008010070 */
[----:B------:R-:W-:Y:S02]  /*1e6b0*/  FMNMX.FTZ R134, R105, R134, !PT ;  /* 0x0000008669867209 */ /* 0x000fe40007810000 */
        /* <DEDUP_REMOVED lines=19> */
[----:B------:R-:W-:Y:S01]  /*1e7f0*/  IADD3 R129, R131, 0xf8, RZ ;  /* 0x000000f883817810 */ /* 0x000fe20007ffe0ff */
[----:B------:R-:W-:Y:S01]  /*1e800*/  FFMA.FTZ R120, R132, UR8, R120 ;  /* 0x0000000884787c23 */ /* 0x000fe20008010078 */
[----:B------:R-:W-:Y:S01]  /*1e810*/  FMNMX.FTZ R134, R117, R134, !PT ;  /* 0x0000008675867209 */ /* 0x000fe20007810000 */
[C---:B------:R-:W-:Y:S01]  /*1e820*/  FFMA.FTZ R121, R130.reuse, UR8, R121 ;  /* 0x0000000882797c23 */ /* 0x040fe20008010079 */
[----:B------:R-:W-:Y:S01]  /*1e830*/  I2FP.F32.S32 R132, R129 ;  /* 0x0000008100847245 */ /* 0x000fe20000201400 */
[----:B------:R-:W-:Y:S01]  /*1e840*/  FFMA.FTZ R122, R130, UR8, R122 ;  /* 0x00000008827a7c23 */ /* 0x000fe2000801007a */
[C---:B------:R-:W-:Y:S02]  /*1e850*/  IADD3 R130, R131.reuse, 0xf1, RZ ;  /* 0x000000f183827810 */ /* 0x040fe40007ffe0ff */
[----:B------:R-:W-:Y:S02]  /*1e860*/  IADD3 R131, R131, 0xf9, RZ ;  /* 0x000000f983837810 */ /* 0x000fe40007ffe0ff */
[----:B------:R-:W-:Y:S02]  /*1e870*/  I2FP.F32.S32 R130, R130 ;  /* 0x0000008200827245 */ /* 0x000fe40000201400 */
[----:B------:R-:W-:Y:S02]  /*1e880*/  FMNMX.FTZ R134, R119, R134, !PT ;  /* 0x0000008677867209 */ /* 0x000fe40007810000 */
[----:B------:R-:W-:Y:S01]  /*1e890*/  FMNMX.FTZ R133, R64, R133, !PT ;  /* 0x0000008540857209 */ /* 0x000fe20007810000 */
[C---:B------:R-:W-:Y:S01]  /*1e8a0*/  FFMA.FTZ R123, R130.reuse, UR8, R123 ;  /* 0x00000008827b7c23 */ /* 0x040fe2000801007b */
[----:B------:R-:W-:Y:S01]  /*1e8b0*/  FMNMX.FTZ R134, R121, R134, !PT ;  /* 0x0000008679867209 */ /* 0x000fe20007810000 */
[----:B------:R-:W-:Y:S01]  /*1e8c0*/  FFMA.FTZ R124, R130, UR8, R124 ;  /* 0x00000008827c7c23 */ /* 0x000fe2000801007c */
        /* <DEDUP_REMOVED lines=10> */
[----:B------:R-:W-:Y:S03]  /*1e970*/  FMNMX.FTZ R133, R70, R133, !PT ;  /* 0x0000008546857209 */ /* 0x000fe60007810000 */
[----:B------:R-:W1:Y:S01]  /*1e980*/  SHFL.BFLY PT, R130, R135, 0x2, 0x1f ;  /* 0x0c401f0087827f89 */ /* 0x000e6200000e0000 */
[----:B------:R-:W-:Y:S04]  /*1e990*/  FMNMX.FTZ R133, R72, R133, !PT ;  /* 0x0000008548857209 */ /* 0x000fe80007810000 */
[----:B------:R-:W-:Y:S04]  /*1e9a0*/  FMNMX.FTZ R133, R74, R133, !PT ;  /* 0x000000854a857209 */ /* 0x000fe80007810000 */
[----:B------:R-:W-:Y:S04]  /*1e9b0*/  FMNMX.FTZ R133, R76, R133, !PT ;  /* 0x000000854c857209 */ /* 0x000fe80007810000 */
[----:B------:R-:W-:Y:S04]  /*1e9c0*/  FMNMX.FTZ R133, R78, R133, !PT ;  /* 0x000000854e857209 */ /* 0x000fe80007810000 */
[----:B------:R-:W-:Y:S04]  /*1e9d0*/  FMNMX.FTZ R133, R80, R133, !PT ;  /* 0x0000008550857209 */ /* 0x000fe80007810000 */
[----:B------:R-:W-:Y:S02]  /*1e9e0*/  FMNMX.FTZ R133, R82, R133, !PT ;  /* 0x0000008552857209 */ /* 0x000fe40007810000 */
[----:B-1----:R-:W-:Y:S02]  /*1e9f0*/  FMNMX.FTZ R136, R135, R130, !PT ;  /* 0x0000008287887209 */ /* 0x002fe40007810000 */
        /* <DEDUP_REMOVED lines=9> */
[----:B------:R-:W-:Y:S02]  /*1ea90*/  FMNMX.FTZ R133, R98, R133, !PT ;  /* 0x0000008562857209 */ /* 0x000fe40007810000 */
[C---:B------:R-:W-:Y:S01]  /*1eaa0*/  FSETP.NEU.FTZ.AND P0, PT, R131.reuse, -INF , PT ;  /* 0xff8000008300780b */ /* 0x040fe20003f1d000 */
[----:B------:R-:W-:Y:S01]  /*1eab0*/  FMUL.FTZ R130, R131, UR4 ;  /* 0x0000000483827c20 */ /* 0x000fe20008410000 */
[----:B------:R-:W-:Y:S04]  /*1eac0*/  FMNMX.FTZ R133, R100, R133, !PT ;  /* 0x0000008564857209 */ /* 0x000fe80007810000 */
[----:B------:R-:W-:Y:S02]  /*1ead0*/  FSEL R130, R130, RZ, P0 ;  /* 0x000000ff82827208 */ /* 0x000fe40000000000 */
[----:B------:R-:W-:Y:S03]  /*1eae0*/  FMNMX.FTZ R133, R102, R133, !PT ;  /* 0x0000008566857209 */ /* 0x000fe60007810000 */
        /* <DEDUP_REMOVED lines=58> */
[----:B------:R-:W-:Y:S01]  /*1ee90*/  FMNMX.FTZ R133, R104, R133, !PT ;  /* 0x0000008568857209 */ /* 0x000fe20007810000 */
[--C-:B------:R-:W-:Y:S01]  /*1eea0*/  FFMA.FTZ R238, R115, UR4, -R130.reuse ;  /* 0x0000000473ee7c23 */ /* 0x100fe20008010882 */
[--C-:B------:R-:W-:Y:S01]  /*1eeb0*/  FFMA.FTZ R73, R117, UR4, -R130.reuse ;  /* 0x0000000475497c23 */ /* 0x100fe20008010882 */
[--C-:B------:R-:W-:Y:S03]  /*1eec0*/  FFMA.FTZ R240, R119, UR4, -R130.reuse ;  /* 0x0000000477f07c23 */ /* 0x100fe60008010882 */
[----:B------:R-:W-:Y:S01]  /*1eed0*/  MUFU.EX2 R138, R138 ;  /* 0x0000008a008a7308 */ /* 0x000fe20000000800 */
[----:B------:R-:W-:Y:S01]  /*1eee0*/  FMNMX.FTZ R133, R106, R133, !PT ;  /* 0x000000856a857209 */ /* 0x000fe20007810000 */
[--C-:B------:R-:W-:Y:S03]  /*1eef0*/  FFMA.FTZ R123, R123, UR4, -R130.reuse ;  /* 0x000000047b7b7c23 */ /* 0x100fe60008010882 */
[----:B------:R-:W-:Y:S05]  /*1ef00*/  FMNMX.FTZ R133, R108, R133, !PT ;  /* 0x000000856c857209 */ /* 0x000fea0007810000 */
[----:B------:R-:W-:Y:S01]  /*1ef10*/  MUFU.EX2 R139, R139 ;  /* 0x0000008b008b7308 */ /* 0x000fe20000000800 */
[----:B------:R-:W-:Y:S04]  /*1ef20*/  FMNMX.FTZ R133, R110, R133, !PT ;  /* 0x000000856e857209 */ /* 0x000fe80007810000 */
[----:B------:R-:W-:Y:S05]  /*1ef30*/  FMNMX.FTZ R133, R112, R133, !PT ;  /* 0x0000008570857209 */ /* 0x000fea0007810000 */
[----:B------:R-:W-:Y:S01]  /*1ef40*/  MUFU.EX2 R140, R140 ;  /* 0x0000008c008c7308 */ /* 0x000fe20000000800 */
[----:B------:R-:W-:Y:S04]  /*1ef50*/  FMNMX.FTZ R133, R114, R133, !PT ;  /* 0x0000008572857209 */ /* 0x000fe80007810000 */
[----:B------:R-:W-:Y:S05]  /*1ef60*/  FMNMX.FTZ R133, R116, R133, !PT ;  /* 0x0000008574857209 */ /* 0x000fea0007810000 */
[----:B------:R-:W-:Y:S01]  /*1ef70*/  MUFU.EX2 R141, R141 ;  /* 0x0000008d008d7308 */ /* 0x000fe20000000800 */
[----:B------:R-:W-:Y:S01]  /*1ef80*/  FMNMX.FTZ R129, R118, R133, !PT ;  /* 0x0000008576817209 */ /* 0x000fe20007810000 */
[----:B------:R-:W-:Y:S01]  /*1ef90*/  FADD.FTZ R133, -R131, R173 ;  /* 0x000000ad83857221 */ /* 0x000fe20000010100 */
[----:B------:R-:W-:Y:S02]  /*1efa0*/  MOV R173, R131 ;  /* 0x0000008300ad7202 */ /* 0x000fe40000000f00 */
[----:B------:R-:W-:Y:S01]  /*1efb0*/  FMNMX.FTZ R129, R120, R129, !PT ;  /* 0x0000008178817209 */ /* 0x000fe20007810000 */
[----:B------:R-:W-:Y:S04]  /*1efc0*/  FMUL.FTZ R135, R133, UR4 ;  /* 0x0000000485877c20 */ /* 0x000fe80008410000 */
[----:B------:R-:W-:Y:S01]  /*1efd0*/  MUFU.EX2 R29, R29 ;  /* 0x0000001d001d7308 */ /* 0x000fe20000000800 */
[----:B------:R-:W-:Y:S04]  /*1efe0*/  FMNMX.FTZ R129, R122, R129, !PT ;  /* 0x000000817a817209 */ /* 0x000fe80007810000 */
[----:B------:R-:W-:Y:S05]  /*1eff0*/  FMNMX.FTZ R129, R124, R129, !PT ;  /* 0x000000817c817209 */ /* 0x000fea0007810000 */
[----:B------:R1:W2:Y:S01]  /*1f000*/  MUFU.EX2 R133, R135 ;  /* 0x0000008700857308 */ /* 0x0002a20000000800 */
[----:B------:R-:W-:Y:S04]  /*1f010*/  FMNMX.FTZ R129, R126, R129, !PT ;  /* 0x000000817e817209 */ /* 0x000fe80007810000 */
[----:B------:R-:W-:Y:S05]  /*1f020*/  FMNMX.FTZ R134, R128, R129, !PT ;  /* 0x0000008180867209 */ /* 0x000fea0007810000 */
[----:B------:R-:W-:Y:S01]  /*1f030*/  MUFU.EX2 R142, R142 ;  /* 0x0000008e008e7308 */ /* 0x000fe20000000800 */
[----:B------:R-:W3:Y:S09]  /*1f040*/  SHFL.BFLY PT, R129, R134, 0x2, 0x1f ;  /* 0x0c401f0086817f89 */ /* 0x000ef200000e0000 */
[----:B------:R-:W-:Y:S01]  /*1f050*/  MUFU.EX2 R31, R31 ;  /* 0x0000001f001f7308 */ /* 0x000fe20000000800 */
[----:B-1----:R-:W-:Y:S01]  /*1f060*/  FFMA.FTZ R135, R15, UR4, -R130 ;  /* 0x000000040f877c23 */ /* 0x002fe20008010882 */
[C---:B--2---:R-:W-:Y:S01]  /*1f070*/  FMUL.FTZ R188, R133.reuse, R188 ;  /* 0x000000bc85bc7220 */ /* 0x044fe20000410000 */
[C---:B------:R-:W-:Y:S01]  /*1f080*/  FMUL.FTZ R189, R133.reuse, R189 ;  /* 0x000000bd85bd7220 */ /* 0x040fe20000410000 */
[C---:B------:R-:W-:Y:S01]  /*1f090*/  FMUL.FTZ R184, R133.reuse, R184 ;  /* 0x000000b885b87220 */ /* 0x040fe20000410000 */
[C---:B------:R-:W-:Y:S01]  /*1f0a0*/  FMUL.FTZ R185, R133.reuse, R185 ;  /* 0x000000b985b97220 */ /* 0x040fe20000410000 */
[C---:B------:R-:W-:Y:S01]  /*1f0b0*/  FMUL.FTZ R180, R133.reuse, R180 ;  /* 0x000000b485b47220 */ /* 0x040fe20000410000 */
[C---:B------:R-:W-:Y:S03]  /*1f0c0*/  FMUL.FTZ R181, R133.reuse, R181 ;  /* 0x000000b585b57220 */ /* 0x040fe60000410000 */
[----:B------:R-:W-:Y:S01]  /*1f0d0*/  MUFU.EX2 R135, R135 ;  /* 0x0000008700877308 */ /* 0x000fe20000000800 */
[C---:B------:R-:W-:Y:S01]  /*1f0e0*/  FMUL.FTZ R176, R133.reuse, R176 ;  /* 0x000000b085b07220 */ /* 0x040fe20000410000 */
[----:B------:R-:W-:Y:S08]  /*1f0f0*/  FMUL.FTZ R177, R133, R177 ;  /* 0x000000b185b17220 */ /* 0x000ff00000410000 */
[----:B------:R-:W-:Y:S01]  /*1f100*/  MUFU.EX2 R144, R144 ;  /* 0x0000009000907308 */ /* 0x000fe20000000800 */
[----:B---3--:R-:W-:Y:S05]  /*1f110*/  FMNMX.FTZ R132, R134, R129, !PT ;  /* 0x0000008186847209 */ /* 0x008fea0007810000 */
[----:B------:R-:W1:Y:S04]  /*1f120*/  SHFL.BFLY PT, R129, R132, 0x1, 0x1f ;  /* 0x0c201f0084817f89 */ /* 0x000e6800000e0000 */
[----:B------:R-:W-:Y:S10]  /*1f130*/  MUFU.EX2 R33, R33 ;  /* 0x0000002100217308 */ /* 0x000ff40000000800 */
[----:B------:R-:W-:Y:S10]  /*1f140*/  MUFU.EX2 R146, R146 ;  /* 0x0000009200927308 */ /* 0x000ff40000000800 */
[----:B------:R-:W-:Y:S01]  /*1f150*/  MUFU.EX2 R35, R35 ;  /* 0x0000002300237308 */ /* 0x000fe20000000800 */
[----:B-1----:R-:W-:Y:S09]  /*1f160*/  FMNMX.FTZ R129, R132, R129, !PT ;  /* 0x0000008184817209 */ /* 0x002ff20007810000 */
[----:B------:R-:W-:Y:S01]  /*1f170*/  MUFU.EX2 R37, R37 ;  /* 0x0000002500257308 */ /* 0x000fe20000000800 */
[C---:B------:R-:W-:Y:S01]  /*1f180*/  FSETP.NEU.FTZ.AND P0, PT, R129.reuse, -INF , PT ;  /* 0xff8000008100780b */ /* 0x040fe20003f1d000 */
[C---:B------:R-:W-:Y:S01]  /*1f190*/  FADD.FTZ R134, -R129.reuse, R172 ;  /* 0x000000ac81867221 */ /* 0x040fe20000010100 */
[----:B------:R-:W-:Y:S01]  /*1f1a0*/  FMUL.FTZ R3, R129, UR4 ;  /* 0x0000000481037c20 */ /* 0x000fe20008410000 */
[--C-:B------:R-:W-:Y:S01]  /*1f1b0*/  FFMA.FTZ R172, R43, UR4, -R130.reuse ;  /* 0x000000042bac7c23 */ /* 0x100fe20008010882 */
[--C-:B------:R-:W-:Y:S05]  /*1f1c0*/  FFMA.FTZ R43, R57, UR4, -R130.reuse ;  /* 0x00000004392b7c23 */ /* 0x100fea0008010882 */
[----:B------:R-:W-:Y:S01]  /*1f1d0*/  MUFU.EX2 R202, R202 ;  /* 0x000000ca00ca7308 */ /* 0x000fe20000000800 */
[----:B------:R-:W-:Y:S01]  /*1f1e0*/  FMUL.FTZ R136, R134, UR4 ;  /* 0x0000000486887c20 */ /* 0x000fe20008410000 */
[--C-:B------:R-:W-:Y:S01]  /*1f1f0*/  FFMA.FTZ R134, R13, UR4, -R130.reuse ;  /* 0x000000040d867c23 */ /* 0x100fe20008010882 */
[----:B------:R-:W-:Y:S01]  /*1f200*/  FSEL R3, R3, RZ, P0 ;  /* 0x000000ff03037208 */ /* 0x000fe20000000000 */
[--C-:B------:R-:W-:Y:S01]  /*1f210*/  FFMA.FTZ R57, R85, UR4, -R130.reuse ;  /* 0x0000000455397c23 */ /* 0x100fe20008010882 */
[----:B------:R-:W-:Y:S05]  /*1f220*/  PLOP3.LUT P0, PT, PT, PT, UP0, 0x80, 0x0 ;  /* 0x000000000000781c */ /* 0x000fea0003f0f008 */
[----:B------:R-:W1:Y:S01]  /*1f230*/  MUFU.EX2 R132, R136 ;  /* 0x0000008800847308 */ /* 0x000e620000000800 */
[--C-:B------:R-:W-:Y:S01]  /*1f240*/  FFMA.FTZ R97, R4, UR4, -R3.reuse ;  /* 0x0000000404617c23 */ /* 0x100fe20008010803 */
[--C-:B------:R-:W-:Y:S01]  /*1f250*/  FFMA.FTZ R93, R6, UR4, -R3.reuse ;  /* 0x00000004065d7c23 */ /* 0x100fe20008010803 */
[--C-:B------:R-:W-:Y:S01]  /*1f260*/  FFMA.FTZ R252, R12, UR4, -R3.reuse ;  /* 0x000000040cfc7c23 */ /* 0x100fe20008010803 */
[----:B------:R-:W2:Y:S01]  /*1f270*/  LDSM.16.MT88.4 R4, [R198+0x5000] ;  /* 0x00500000c604783b */ /* 0x000ea20000004200 */
[--C-:B------:R-:W-:Y:S01]  /*1f280*/  FFMA.FTZ R250, R14, UR4, -R3.reuse ;  /* 0x000000040efa7c23 */ /* 0x100fe20008010803 */
[--C-:B------:R-:W-:Y:S01]  /*1f290*/  FFMA.FTZ R89, R8, UR4, -R3.reuse ;  /* 0x0000000408597c23 */ /* 0x100fe20008010803 */
[--C-:B------:R-:W-:Y:S03]  /*1f2a0*/  FFMA.FTZ R87, R10, UR4, -R3.reuse ;  /* 0x000000040a577c23 */ /* 0x100fe60008010803 */
[----:B------:R-:W-:Y:S01]  /*1f2b0*/  MUFU.EX2 R97, R97 ;  /* 0x0000006100617308 */ /* 0x000fe20000000800 */
[--C-:B------:R-:W-:Y:S01]  /*1f2c0*/  FFMA.FTZ R246, R22, UR4, -R3.reuse ;  /* 0x0000000416f67c23 */ /* 0x100fe20008010803 */
[--C-:B------:R-:W-:Y:S01]  /*1f2d0*/  FFMA.FTZ R81, R20, UR4, -R3.reuse ;  /* 0x0000000414517c23 */ /* 0x100fe20008010803 */
[--C-:B------:R-:W-:Y:S01]  /*1f2e0*/  FFMA.FTZ R20, R28, UR4, -R3.reuse ;  /* 0x000000041c147c23 */ /* 0x100fe20008010803 */
[----:B------:R-:W3:Y:S01]  /*1f2f0*/  LDSM.16.MT88.4 R12, [R197+0x5000] ;  /* 0x00500000c50c783b */ /* 0x000ee20000004200 */
[--C-:B------:R-:W-:Y:S01]  /*1f300*/  FFMA.FTZ R28, R30, UR4, -R3.reuse ;  /* 0x000000041e1c7c23 */ /* 0x100fe20008010803 */
[--C-:B------:R-:W-:Y:S01]  /*1f310*/  FFMA.FTZ R83, R16, UR4, -R3.reuse ;  /* 0x0000000410537c23 */ /* 0x100fe20008010803 */
[----:B------:R-:W-:Y:S03]  /*1f320*/  F2FP.BF16.F32.PACK_AB R16, R147, R0 ;  /* 0x000000009310723e */ /* 0x000fe600000010ff */
[----:B------:R4:W-:Y:S01]  /*1f330*/  MUFU.EX2 R30, R20 ;  /* 0x00000014001e7308 */ /* 0x0009e20000000800 */
[C---:B-1----:R-:W-:Y:S01]  /*1f340*/  FMUL.FTZ R190, R132.reuse, R190 ;  /* 0x000000be84be7220 */ /* 0x042fe20000410000 */
[C---:B------:R-:W-:Y:S01]  /*1f350*/  FMUL.FTZ R191, R132.reuse, R191 ;  /* 0x000000bf84bf7220 */ /* 0x040fe20000410000 */
[C---:B------:R-:W-:Y:S01]  /*1f360*/  FMUL.FTZ R186, R132.reuse, R186 ;  /* 0x000000ba84ba7220 */ /* 0x040fe20000410000 */
[----:B------:R-:W1:Y:S01]  /*1f370*/  LDSM.16.MT88.4 R8, [R198+0x5400] ;  /* 0x00540000c608783b */ /* 0x000e620000004200 */
[C---:B------:R-:W-:Y:S01]  /*1f380*/  FMUL.FTZ R187, R132.reuse, R187 ;  /* 0x000000bb84bb7220 */ /* 0x040fe20000410000 */
[C---:B------:R-:W-:Y:S01]  /*1f390*/  FMUL.FTZ R182, R132.reuse, R182 ;  /* 0x000000b684b67220 */ /* 0x040fe20000410000 */
[C---:B------:R-:W-:Y:S03]  /*1f3a0*/  FMUL.FTZ R183, R132.reuse, R183 ;  /* 0x000000b784b77220 */ /* 0x040fe60000410000 */
[----:B------:R-:W-:Y:S01]  /*1f3b0*/  MUFU.EX2 R93, R93 ;  /* 0x0000005d005d7308 */ /* 0x000fe20000000800 */
[C---:B------:R-:W-:Y:S01]  /*1f3c0*/  FMUL.FTZ R178, R132.reuse, R178 ;  /* 0x000000b284b27220 */ /* 0x040fe20000410000 */
[----:B------:R-:W-:Y:S01]  /*1f3d0*/  FMUL.FTZ R179, R132, R179 ;  /* 0x000000b384b37220 */ /* 0x000fe20000410000 */
[----:B------:R-:W-:Y:S01]  /*1f3e0*/  FFMA.FTZ R136, R17, UR4, -R130 ;  /* 0x0000000411887c23 */ /* 0x000fe20008010882 */
[--C-:B------:R-:W-:Y:S01]  /*1f3f0*/  FFMA.FTZ R248, R18, UR4, -R3.reuse ;  /* 0x0000000412f87c23 */ /* 0x100fe20008010803 */
[----:B------:R-:W-:Y:S01]  /*1f400*/  F2FP.BF16.F32.PACK_AB R18, R145, R244 ;  /* 0x000000f49112723e */ /* 0x000fe200000010ff */
[--C-:B------:R-:W-:Y:S01]  /*1f410*/  FFMA.FTZ R77, R24, UR4, -R3.reuse ;  /* 0x00000004184d7c23 */ /* 0x100fe20008010803 */
[----:B------:R-:W-:Y:S03]  /*1f420*/  F2FP.BF16.F32.PACK_AB R24, R143, R242 ;  /* 0x000000f28f18723e */ /* 0x000fe600000010ff */
[----:B------:R-:W5:Y:S01]  /*1f430*/  MUFU.EX2 R89, R89 ;  /* 0x0000005900597308 */ /* 0x000f620000000800 */
[----:B----4-:R-:W4:Y:S01]  /*1f440*/  LDSM.16.MT88.4 R20, [R197+0x5400] ;  /* 0x00540000c514783b */ /* 0x010f220000004200 */
        /* <DEDUP_REMOVED lines=31> */
[----:B---3--:R-:W-:Y:S01]  /*1f640*/  F2FP.BF16.F32.PACK_AB R17, R97, R2 ;  /* 0x000000026111723e */ /* 0x008fe200000010ff */
[----:B------:R-:W-:Y:S01]  /*1f650*/  FFMA.FTZ R0, R169, R133, R0 ;  /* 0x00000085a9007223 */ /* 0x000fe20000010000 */
[--C-:B------:R-:W-:Y:S01]  /*1f660*/  FFMA.FTZ R52, R74, UR4, -R3.reuse ;  /* 0x000000044a347c23 */ /* 0x100fe20008010803 */
[--C-:B------:R-:W-:Y:S01]  /*1f670*/  FFMA.FTZ R113, R76, UR4, -R3.reuse ;  /* 0x000000044c717c23 */ /* 0x100fe20008010803 */
[--C-:B------:R-:W-:Y:S01]  /*1f680*/  FFMA.FTZ R78, R78, UR4, -R3.reuse ;  /* 0x000000044e4e7c23 */ /* 0x100fe20008010803 */
[----:B------:R-:W-:Y:S01]  /*1f690*/  FADD.FTZ R147, R147, R0 ;  /* 0x0000000093937221 */ /* 0x000fe20000010000 */
[----:B------:R-:W-:Y:S03]  /*1f6a0*/  FFMA.FTZ R80, R80, UR4, -R3 ;  /* 0x0000000450507c23 */ /* 0x000fe60008010803 */
[----:B------:R-:W-:Y:S01]  /*1f6b0*/  MUFU.EX2 R250, R250 ;  /* 0x000000fa00fa7308 */ /* 0x000fe20000000800 */
[C---:B------:R-:W-:Y:S05]  /*1f6c0*/  HMMA.16816.F32.BF16 R188, R16.reuse, R4, R188 ;  /* 0x0000000410bc723c */ /* 0x040fea00000418bc */
[----:B------:R-:W-:Y:S01]  /*1f6d0*/  FFMA.FTZ R2, R171, R132, R2 ;  /* 0x00000084ab027223 */ /* 0x000fe20000010002 */
[C---:B------:R-:W-:Y:S03]  /*1f6e0*/  HMMA.16816.F32.BF16 R184, R16.reuse, R6, R184 ;  /* 0x0000000610b8723c */ /* 0x040fe600000418b8 */
[----:B------:R-:W3:Y:S01]  /*1f6f0*/  MUFU.EX2 R83, R83 ;  /* 0x0000005300537308 */ /* 0x000ee20000000800 */
[----:B------:R-:W5:Y:S01]  /*1f700*/  LDSM.16.MT88.4 R4, [R198+0x5800] ;  /* 0x00580000c604783b */ /* 0x000f620000004200 */
[----:B--2---:R-:W-:Y:S01]  /*1f710*/  F2FP.BF16.F32.PACK_AB R25, R252, R87 ;  /* 0x00000057fc19723e */ /* 0x004fe200000010ff */
[C---:B------:R-:W-:Y:S07]  /*1f720*/  HMMA.16816.F32.BF16 R180, R16.reuse, R12, R180 ;  /* 0x0000000c10b4723c */ /* 0x040fee00000418b4 */
[----:B------:R-:W2:Y:S01]  /*1f730*/  MUFU.EX2 R136, R136 ;  /* 0x0000008800887308 */ /* 0x000ea20000000800 */
[----:B------:R-:W-:Y:S01]  /*1f740*/  FADD.FTZ R2, R97, R2 ;  /* 0x0000000261027221 */ /* 0x000fe20000010000 */
[----:B------:R-:W-:Y:S01]  /*1f750*/  HMMA.16816.F32.BF16 R176, R16, R14, R176 ;  /* 0x0000000e10b0723c */ /* 0x000fe200000418b0 */
[----:B------:R-:W5:Y:S07]  /*1f760*/  LDSM.16.MT88.4 R12, [R197+0x5800] ;  /* 0x00580000c50c783b */ /* 0x000f6e0000004200 */
[----:B------:R-:W-:Y:S03]  /*1f770*/  MUFU.EX2 R248, R248 ;  /* 0x000000f800f87308 */ /* 0x000fe60000000800 */
[----:B---3--:R-:W-:Y:S01]  /*1f780*/  F2FP.BF16.F32.PACK_AB R27, R83, R250 ;  /* 0x000000fa531b723e */ /* 0x008fe200000010ff */
[----:B------:R-:W-:Y:S01]  /*1f790*/  FADD.FTZ R2, R93, R2 ;  /* 0x000000025d027221 */ /* 0x000fe20000010000 */
[----:B------:R-:W-:Y:S03]  /*1f7a0*/  F2FP.BF16.F32.PACK_AB R18, R139, R138 ;  /* 0x0000008a8b12723e */ /* 0x000fe600000010ff */
[----:B------:R-:W-:Y:S01]  /*1f7b0*/  FADD.FTZ R2, R89, R2 ;  /* 0x0000000259027221 */ /* 0x000fe20000010000 */
[----:B------:R-:W-:Y:S01]  /*1f7c0*/  FADD.FTZ R244, R244, R147 ;  /* 0x00000093f4f47221 */ /* 0x000fe20000010000 */
[----:B------:R-:W3:Y:S01]  /*1f7d0*/  MUFU.EX2 R81, R81 ;  /* 0x0000005100517308 */ /* 0x000ee20000000800 */
[C---:B-1----:R-:W-:Y:S05]  /*1f7e0*/  HMMA.16816.F32.BF16 R188, R24.reuse, R8, R188 ;  /* 0x0000000818bc723c */ /* 0x042fea00000418bc */
[----:B--2---:R-:W-:Y:S01]  /*1f7f0*/  F2FP.BF16.F32.PACK_AB R16, R137, R136 ;  /* 0x000000888910723e */ /* 0x004fe200000010ff */
[C---:B------:R-:W-:Y:S03]  /*1f800*/  HMMA.16816.F32.BF16 R184, R24.reuse, R10, R184 ;  /* 0x0000000a18b8723c */ /* 0x040fe600000418b8 */
[----:B------:R-:W-:Y:S01]  /*1f810*/  MUFU.EX2 R246, R246 ;  /* 0x000000f600f67308 */ /* 0x000fe20000000800 */
[----:B------:R-:W1:Y:S01]  /*1f820*/  LDSM.16.MT88.4 R8, [R198+0x5c00] ;  /* 0x005c0000c608783b */ /* 0x000e620000004200 */
[----:B------:R-:W-:Y:S01]  /*1f830*/  FADD.FTZ R89, R87, R2 ;  /* 0x0000000257597221 */ /* 0x000fe20000010000 */
[C---:B----4-:R-:W-:Y:S07]  /*1f840*/  HMMA.16816.F32.BF16 R180, R24.reuse, R20, R180 ;  /* 0x0000001418b4723c */ /* 0x050fee00000418b4 */
[----:B------:R-:W2:Y:S01]  /*1f850*/  MUFU.EX2 R77, R77 ;  /* 0x0000004d004d7308 */ /* 0x000ea20000000800 */
[----:B---3--:R-:W-:Y:S01]  /*1f860*/  F2FP.BF16.F32.PACK_AB R17, R81, R248 ;  /* 0x000000f85111723e */ /* 0x008fe200000010ff */
[----:B------:R-:W-:Y:S01]  /*1f870*/  HMMA.16816.F32.BF16 R176, R24, R22, R176 ;  /* 0x0000001618b0723c */ /* 0x000fe200000418b0 */
[----:B------:R-:W3:Y:S07]  /*1f880*/  LDSM.16.MT88.4 R20, [R197+0x5c00] ;  /* 0x005c0000c514783b */ /* 0x000eee0000004200 */
[----:B------:R-:W4:Y:S03]  /*1f890*/  MUFU.EX2 R75, R75 ;  /* 0x0000004b004b7308 */ /* 0x000f260000000800 */
[----:B------:R-:W-:Y:S01]  /*1f8a0*/  FFMA.FTZ R87, R84, UR4, -R3 ;  /* 0x0000000454577c23 */ /* 0x000fe20008010803 */
[----:B------:R-:W-:Y:S01]  /*1f8b0*/  F2FP.BF16.F32.PACK_AB R24, R141, R140 ;  /* 0x0000008c8d18723e */ /* 0x000fe200000010ff */
[----:B------:R-:W-:Y:S01]  /*1f8c0*/  FADD.FTZ R89, R252, R89 ;  /* 0x00000059fc597221 */ /* 0x000fe20000010000 */
[----:B------:R-:W-:Y:S03]  /*1f8d0*/  F2FP.BF16.F32.PACK_AB R26, R142, R29 ;  /* 0x0000001d8e1a723e */ /* 0x000fe600000010ff */
[----:B------:R-:W-:Y:S01]  /*1f8e0*/  FADD.FTZ R250, R250, R89 ;  /* 0x00000059fafa7221 */ /* 0x000fe20000010000 */
[----:B------:R-:W-:Y:S01]  /*1f8f0*/  MUFU.EX2 R28, R28 ;  /* 0x0000001c001c7308 */ /* 0x000fe20000000800 */
[----:B--2---:R-:W-:Y:S01]  /*1f900*/  F2FP.BF16.F32.PACK_AB R19, R77, R246 ;  /* 0x000000f64d13723e */ /* 0x004fe200000010ff */
[----:B------:R-:W-:Y:S01]  /*1f910*/  FFMA.FTZ R89, R88, UR4, -R3 ;  /* 0x0000000458597c23 */ /* 0x000fe20008010803 */
[----:B------:R-:W-:Y:S01]  /*1f920*/  FADD.FTZ R83, R83, R250 ;  /* 0x000000fa53537221 */ /* 0x000fe20000010000 */
[----:B------:R-:W-:Y:S01]  /*1f930*/  FADD.FTZ R145, R145, R244 ;  /* 0x000000f491917221 */ /* 0x000fe20000010000 */
[----:B------:R-:W-:Y:S02]  /*1f940*/  FFMA.FTZ R2, R121, UR4, -R130 ;  /* 0x0000000479027c23 */ /* 0x000fe40008010882 */
[----:B------:R-:W-:Y:S03]  /*1f950*/  FADD.FTZ R248, R248, R83 ;  /* 0x00000053f8f87221 */ /* 0x000fe60000010000 */
[----:B------:R-:W2:Y:S01]  /*1f960*/  MUFU.EX2 R79, R79 ;  /* 0x0000004f004f7308 */ /* 0x000ea20000000800 */
[C---:B-----5:R-:W-:Y:S05]  /*1f970*/  HMMA.16816.F32.BF16 R188, R16.reuse, R4, R188 ;  /* 0x0000000410bc723c */ /* 0x060fea00000418bc */
[----:B----4-:R-:W-:Y:S01]  /*1f980*/  F2FP.BF16.F32.PACK_AB R25, R30, R75 ;  /* 0x0000004b1e19723e */ /* 0x010fe200000010ff */
[C---:B------:R-:W-:Y:S03]  /*1f990*/  HMMA.16816.F32.BF16 R184, R16.reuse, R6, R184 ;  /* 0x0000000610b8723c */ /* 0x040fe600000418b8 */
[----:B------:R-:W-:Y:S01]  /*1f9a0*/  MUFU.EX2 R32, R32 ;  /* 0x0000002000207308 */ /* 0x000fe20000000800 */
[----:B------:R-:W4:Y:S01]  /*1f9b0*/  LDSM.16.MT88.4 R4, [R198+0x6000] ;  /* 0x00600000c604783b */ /* 0x000f220000004200 */
[----:B------:R-:W-:Y:S01]  /*1f9c0*/  FADD.FTZ R81, R81, R248 ;  /* 0x000000f851517221 */ /* 0x000fe20000010000 */
[C---:B------:R-:W-:Y:S07]  /*1f9d0*/  HMMA.16816.F32.BF16 R180, R16.reuse, R12, R180 ;  /* 0x0000000c10b4723c */ /* 0x040fee00000418b4 */
[----:B------:R-:W5:Y:S01]  /*1f9e0*/  MUFU.EX2 R85, R85 ;  /* 0x0000005500557308 */ /* 0x000f620000000800 */
[----:B--2---:R-:W-:Y:S01]  /*1f9f0*/  F2FP.BF16.F32.PACK_AB R27, R79, R28 ;  /* 0x0000001c4f1b723e */ /* 0x004fe200000010ff */
[----:B------:R-:W-:Y:S01]  /*1fa00*/  HMMA.16816.F32.BF16 R176, R16, R14, R176 ;  /* 0x0000000e10b0723c */ /* 0x000fe200000418b0 */
[----:B------:R-:W2:Y:S07]  /*1fa10*/  LDSM.16.MT88.4 R12, [R197+0x6000] ;  /* 0x00600000c50c783b */ /* 0x000eae0000004200 */
[----:B------:R-:W-:Y:S01]  /*1fa20*/  MUFU.EX2 R34, R34 ;  /* 0x0000002200227308 */ /* 0x000fe20000000800 */
[C---:B-1----:R-:W-:Y:S05]  /*1fa30*/  HMMA.16816.F32.BF16 R188, R24.reuse, R8, R188 ;  /* 0x0000000818bc723c */ /* 0x042fea00000418bc */
[----:B------:R-:W-:Y:S01]  /*1fa40*/  F2FP.BF16.F32.PACK_AB R16, R144, R31 ;  /* 0x0000001f9010723e */ /* 0x000fe200000010ff */
[C---:B------:R-:W-:Y:S03]  /*1fa50*/  HMMA.16816.F32.BF16 R184, R24.reuse, R10, R184 ;  /* 0x0000000a18b8723c */ /* 0x040fe600000418b8 */
[----:B------:R-:W1:Y:S01]  /*1fa60*/  MUFU.EX2 R91, R91 ;  /* 0x0000005b005b7308 */ /* 0x000e620000000800 */
[----:B------:R-:W2:Y:S01]  /*1fa70*/  LDSM.16.MT88.4 R8, [R198+0x6400] ;  /* 0x00640000c608783b */ /* 0x000ea20000004200 */
[----:B------:R-:W-:Y:S01]  /*1fa80*/  F2FP.BF16.F32.PACK_AB R18, R146, R33 ;  /* 0x000000219212723e */ /* 0x000fe200000010ff */
[C---:B---3--:R-:W-:Y:S07]  /*1fa90*/  HMMA.16816.F32.BF16 R180, R24.reuse, R20, R180 ;  /* 0x0000001418b4723c */ /* 0x048fee00000418b4 */
[----:B------:R-:W3:Y:S01]  /*1faa0*/  MUFU.EX2 R172, R172 ;  /* 0x000000ac00ac7308 */ /* 0x000ee20000000800 */
[----:B-----5:R-:W-:Y:S01]  /*1fab0*/  F2FP.BF16.F32.PACK_AB R17, R85, R32 ;  /* 0x000000205511723e */ /* 0x020fe200000010ff */
[----:B------:R-:W-:Y:S01]  /*1fac0*/  HMMA.16816.F32.BF16 R176, R24, R22, R176 ;  /* 0x0000001618b0723c */ /* 0x000fe200000418b0 */
[----:B------:R-:W5:Y:S07]  /*1fad0*/  LDSM.16.MT88.4 R20, [R197+0x6400] ;  /* 0x00640000c514783b */ /* 0x000f6e0000004200 */
[----:B------:R-:W-:Y:S03]  /*1fae0*/  MUFU.EX2 R36, R36 ;  /* 0x0000002400247308 */ /* 0x000fe60000000800 */
[----:B-1----:R-:W-:Y:S01]  /*1faf0*/  F2FP.BF16.F32.PACK_AB R19, R91, R34 ;  /* 0x000000225b13723e */ /* 0x002fe200000010ff */
[----:B------:R-:W-:Y:S01]  /*1fb00*/  FADD.FTZ R246, R246, R81 ;  /* 0x00000051f6f67221 */ /* 0x000fe20000010000 */
[----:B------:R-:W-:Y:S03]  /*1fb10*/  F2FP.BF16.F32.PACK_AB R26, R202, R37 ;  /* 0x00000025ca1a723e */ /* 0x000fe600000010ff */
[----:B------:R-:W-:Y:S01]  /*1fb20*/  FADD.FTZ R246, R77, R246 ;  /* 0x000000f64df67221 */ /* 0x000fe20000010000 */
[----:B------:R-:W-:Y:S01]  /*1fb30*/  FADD.FTZ R242, R242, R145 ;  /* 0x00000091f2f27221 */ /* 0x000fe20000010000 */
[----:B------:R-:W1:Y:S01]  /*1fb40*/  MUFU.EX2 R95, R95 ;  /* 0x0000005f005f7308 */ /* 0x000e620000000800 */
[C---:B----4-:R-:W-:Y:S05]  /*1fb50*/  HMMA.16816.F32.BF16 R188, R16.reuse, R4, R188 ;  /* 0x0000000410bc723c */ /* 0x050fea00000418bc */
[----:B---3--:R-:W-:Y:S01]  /*1fb60*/  F2FP.BF16.F32.PACK_AB R24, R172, R35 ;  /* 0x00000023ac18723e */ /* 0x008fe200000010ff */
[C---:B------:R-:W-:Y:S03]  /*1fb70*/  HMMA.16816.F32.BF16 R184, R16.reuse, R6, R184 ;  /* 0x0000000610b8723c */ /* 0x040fe600000418b8 */
[----:B------:R-:W-:Y:S01]  /*1fb80*/  MUFU.EX2 R38, R38 ;  /* 0x0000002600267308 */ /* 0x000fe20000000800 */
[----:B------:R-:W3:Y:S01]  /*1fb90*/  LDSM.16.MT88.4 R4, [R198+0x6800] ;  /* 0x00680000c604783b */ /* 0x000ee20000004200 */
[----:B------:R-:W-:Y:S01]  /*1fba0*/  FADD.FTZ R75, R75, R246 ;  /* 0x000000f64b4b7221 */ /* 0x000fe20000010000 */
[C---:B--2---:R-:W-:Y:S07]  /*1fbb0*/  HMMA.16816.F32.BF16 R180, R16.reuse, R12, R180 ;  /* 0x0000000c10b4723c */ /* 0x044fee00000418b4 */
[----:B------:R-:W2:Y:S01]  /*1fbc0*/  MUFU.EX2 R99, R99 ;  /* 0x0000006300637308 */ /* 0x000ea20000000800 */
[----:B-1----:R-:W-:Y:S01]  /*1fbd0*/  F2FP.BF16.F32.PACK_AB R25, R95, R36 ;  /* 0x000000245f19723e */ /* 0x002fe200000010ff */
[----:B------:R-:W-:Y:S01]  /*1fbe0*/  HMMA.16816.F32.BF16 R176, R16, R14, R176 ;  /* 0x0000000e10b0723c */ /* 0x000fe200000418b0 */
[----:B------:R-:W1:Y:S07]  /*1fbf0*/  LDSM.16.MT88.4 R12, [R197+0x6800] ;  /* 0x00680000c50c783b */ /* 0x000e6e0000004200 */
[----:B------:R-:W-:Y:S03]  /*1fc00*/  MUFU.EX2 R39, R39 ;  /* 0x0000002700277308 */ /* 0x000fe60000000800 */
[----:B------:R-:W-:Y:S01]  /*1fc10*/  FADD.FTZ R75, R30, R75 ;  /* 0x0000004b1e4b7221 */ /* 0x000fe20000010000 */
[----:B------:R-:W-:Y:S01]  /*1fc20*/  FFMA.FTZ R30, R108, UR4, -R3 ;  /* 0x000000046c1e7c23 */ /* 0x000fe20008010803 */
[----:B------:R-:W-:Y:S02]  /*1fc30*/  FADD.FTZ R143, R143, R242 ;  /* 0x000000f28f8f7221 */ /* 0x000fe40000010000 */
[----:B------:R-:W-:Y:S02]  /*1fc40*/  FADD.FTZ R28, R28, R75 ;  /* 0x0000004b1c1c7221 */ /* 0x000fe40000010000 */
[----:B------:R-:W-:Y:S01]  /*1fc50*/  FADD.FTZ R134, R134, R143 ;  /* 0x0000008f86867221 */ /* 0x000fe20000010000 */
[----:B------:R-:W4:Y:S01]  /*1fc60*/  MUFU.EX2 R206, R206 ;  /* 0x000000ce00ce7308 */ /* 0x000f220000000800 */
[----:B--2---:R-:W-:Y:S01]  /*1fc70*/  F2FP.BF16.F32.PACK_AB R27, R99, R38 ;  /* 0x00000026631b723e */ /* 0x004fe200000010ff */
[----:B------:R-:W-:Y:S01]  /*1fc80*/  FADD.FTZ R79, R79, R28 ;  /* 0x0000001c4f4f7221 */ /* 0x000fe20000010000 */
[----:B------:R-:W-:Y:S01]  /*1fc90*/  FFMA.FTZ R28, R102, UR4, -R3 ;  /* 0x00000004661c7c23 */ /* 0x000fe20008010803 */
[----:B------:R-:W-:Y:S02]  /*1fca0*/  FADD.FTZ R135, R135, R134 ;  /* 0x0000008687877221 */ /* 0x000fe40000010000 */
[----:B------:R-:W-:Y:S04]  /*1fcb0*/  FADD.FTZ R32, R32, R79 ;  /* 0x0000004f20207221 */ /* 0x000fe80000010000 */
[----:B------:R-:W-:Y:S01]  /*1fcc0*/  MUFU.EX2 R41, R41 ;  /* 0x0000002900297308 */ /* 0x000fe20000000800 */
[C---:B------:R-:W-:Y:S05]  /*1fcd0*/  HMMA.16816.F32.BF16 R188, R24.reuse, R8, R188 ;  /* 0x0000000818bc723c */ /* 0x040fea00000418bc */
[----:B------:R-:W-:Y:S01]  /*1fce0*/  FADD.FTZ R85, R85, R32 ;  /* 0x0000002055557221 */ /* 0x000fe20000010000 */
[C---:B------:R-:W-:Y:S03]  /*1fcf0*/  HMMA.16816.F32.BF16 R184, R24.reuse, R10, R184 ;  /* 0x0000000a18b8723c */ /* 0x040fe600000418b8 */
[----:B------:R-:W2:Y:S01]  /*1fd00*/  MUFU.EX2 R208, R208 ;  /* 0x000000d000d07308 */ /* 0x000ea20000000800 */
[----:B------:R-:W1:Y:S01]  /*1fd10*/  LDSM.16.MT88.4 R8, [R198+0x6c00] ;  /* 0x006c0000c608783b */ /* 0x000e620000004200 */
[----:B----4-:R-:W-:Y:S01]  /*1fd20*/  F2FP.BF16.F32.PACK_AB R16, R206, R39 ;  /* 0x00000027ce10723e */ /* 0x010fe200000010ff */
[C---:B-----5:R-:W-:Y:S07]  /*1fd30*/  HMMA.16816.F32.BF16 R180, R24.reuse, R20, R180 ;  /* 0x0000001418b4723c */ /* 0x060fee00000418b4 */
[----:B------:R-:W-:Y:S01]  /*1fd40*/  MUFU.EX2 R40, R40 ;  /* 0x0000002800287308 */ /* 0x000fe20000000800 */
[----:B------:R-:W-:Y:S01]  /*1fd50*/  FFMA.FTZ R32, R110, UR4, -R3 ;  /* 0x000000046e207c23 */ /* 0x000fe20008010803 */
[----:B------:R-:W-:Y:S01]  /*1fd60*/  HMMA.16816.F32.BF16 R176, R24, R22, R176 ;  /* 0x0000001618b0723c */ /* 0x000fe200000418b0 */
[----:B------:R-:W4:Y:S07]  /*1fd70*/  LDSM.16.MT88.4 R20, [R197+0x6c00] ;  /* 0x006c0000c514783b */ /* 0x000f2e0000004200 */
        /* <DEDUP_REMOVED lines=9> */
[----:B------:R-:W-:Y:S03]  /*1fe10*/  FADD.FTZ R36, R36, R91 ;  /* 0x0000005b24247221 */ /* 0x000fe60000010000 */
[----:B------:R-:W-:Y:S01]  /*1fe20*/  FADD.FTZ R139, R139, R138 ;  /* 0x0000008a8b8b7221 */ /* 0x000fe20000010000 */
[----:B------:R-:W-:Y:S03]  /*1fe30*/  FADD.FTZ R95, R95, R36 ;  /* 0x000000245f5f7221 */ /* 0x000fe60000010000 */
[----:B------:R-:W2:Y:S01]  /*1fe40*/  MUFU.EX2 R103, R103 ;  /* 0x0000006700677308 */ /* 0x000ea20000000800 */
[----:B-----5:R-:W-:Y:S01]  /*1fe50*/  F2FP.BF16.F32.PACK_AB R17, R101, R40 ;  /* 0x000000286511723e */ /* 0x020fe200000010ff */
[----:B------:R-:W-:Y:S01]  /*1fe60*/  FFMA.FTZ R36, R122, UR4, -R3 ;  /* 0x000000047a247c23 */ /* 0x000fe20008010803 */
[----:B------:R-:W-:Y:S04]  /*1fe70*/  FADD.FTZ R38, R38, R95 ;  /* 0x0000005f26267221 */ /* 0x000fe80000010000 */
[----:B------:R-:W-:Y:S03]  /*1fe80*/  FADD.FTZ R99, R99, R38 ;  /* 0x0000002663637221 */ /* 0x000fe60000010000 */
[----:B------:R-:W-:Y:S01]  /*1fe90*/  MUFU.EX2 R43, R43 ;  /* 0x0000002b002b7308 */ /* 0x000fe20000000800 */
[----:B------:R-:W-:Y:S01]  /*1fea0*/  FFMA.FTZ R38, R126, UR4, -R3 ;  /* 0x000000047e267c23 */ /* 0x000fe20008010803 */
[----:B------:R-:W-:Y:S04]  /*1feb0*/  FADD.FTZ R40, R40, R99 ;  /* 0x0000006328287221 */ /* 0x000fe80000010000 */
[----:B------:R-:W-:Y:S04]  /*1fec0*/  FADD.FTZ R101, R101, R40 ;  /* 0x0000002865657221 */ /* 0x000fe80000010000 */
[----:B------:R-:W5:Y:S01]  /*1fed0*/  MUFU.EX2 R210, R210 ;  /* 0x000000d200d27308 */ /* 0x000f620000000800 */
[C---:B--2---:R-:W-:Y:S01]  /*1fee0*/  F2FP.BF16.F32.PACK_AB R19, R103.reuse, R42 ;  /* 0x0000002a6713723e */ /* 0x044fe200000010ff */
[----:B------:R-:W-:Y:S04]  /*1fef0*/  FADD.FTZ R42, R42, R101 ;  /* 0x000000652a2a7221 */ /* 0x000fe80000010000 */
[----:B------:R-:W-:Y:S04]  /*1ff00*/  FADD.FTZ R103, R103, R42 ;  /* 0x0000002a67677221 */ /* 0x000fe80000010000 */
[----:B------:R-:W-:Y:S01]  /*1ff10*/  MUFU.EX2 R45, R45 ;  /* 0x0000002d002d7308 */ /* 0x000fe20000000800 */
[C---:B---3--:R-:W-:Y:S06]  /*1ff20*/  HMMA.16816.F32.BF16 R188, R16.reuse, R4, R188 ;  /* 0x0000000410bc723c */ /* 0x048fec00000418bc */
[C---:B------:R-:W-:Y:S03]  /*1ff30*/  HMMA.16816.F32.BF16 R184, R16.reuse, R6, R184 ;  /* 0x0000000610b8723c */ /* 0x040fe600000418b8 */
[----:B------:R-:W2:Y:S01]  /*1ff40*/  MUFU.EX2 R212, R212 ;  /* 0x000000d400d47308 */ /* 0x000ea20000000800 */
[----:B------:R-:W3:Y:S01]  /*1ff50*/  LDSM.16.MT88.4 R4, [R198+0x7000] ;  /* 0x00700000c604783b */ /* 0x000ee20000004200 */
[----:B-----5:R-:W-:Y:S01]  /*1ff60*/  F2FP.BF16.F32.PACK_AB R24, R210, R43 ;  /* 0x0000002bd218723e */ /* 0x020fe200000010ff */
[C---:B-1----:R-:W-:Y:S07]  /*1ff70*/  HMMA.16816.F32.BF16 R180, R16.reuse, R12, R180 ;  /* 0x0000000c10b4723c */ /* 0x042fee00000418b4 */
[----:B------:R-:W-:Y:S01]  /*1ff80*/  MUFU.EX2 R44, R44 ;  /* 0x0000002c002c7308 */ /* 0x000fe20000000800 */
[----:B------:R-:W-:Y:S01]  /*1ff90*/  HMMA.16816.F32.BF16 R176, R16, R14, R176 ;  /* 0x0000000e10b0723c */ /* 0x000fe200000418b0 */
[----:B------:R-:W1:Y:S08]  /*1ffa0*/  LDSM.16.MT88.4 R12, [R197+0x7000] ;  /* 0x00700000c50c783b */ /* 0x000e700000004200 */
[----:B------:R-:W5:Y:S02]  /*1ffb0*/  MUFU.EX2 R105, R105 ;  /* 0x0000006900697308 */ /* 0x000f640000000800 */
[----:B--2---:R-:W-:Y:S08]  /*1ffc0*/  F2FP.BF16.F32.PACK_AB R26, R212, R45 ;  /* 0x0000002dd41a723e */ /* 0x004ff000000010ff */
[----:B------:R-:W-:Y:S10]  /*1ffd0*/  MUFU.EX2 R46, R46 ;  /* 0x0000002e002e7308 */ /* 0x000ff40000000800 */
[----:B------:R-:W2:Y:S01]  /*1ffe0*/  MUFU.EX2 R107, R107 ;  /* 0x0000006b006b7308 */ /* 0x000ea20000000800 */
[C---:B-----5:R-:W-:Y:S01]  /*1fff0*/  F2FP.BF16.F32.PACK_AB R25, R105.reuse, R44 ;  /* 0x0000002c6919723e */ /* 0x060fe200000010ff */
[----:B------:R-:W-:Y:S04]  /*20000*/  FADD.FTZ R44, R44, R103 ;  /* 0x000000672c2c7221 */ /* 0x000fe80000010000 */
[----:B------:R-:W-:Y:S04]  /*20010*/  FADD.FTZ R105, R105, R44 ;  /* 0x0000002c69697221 */ /* 0x000fe80000010000 */
[----:B------:R-:W-:Y:S10]  /*20020*/  MUFU.EX2 R47, R47 ;  /* 0x0000002f002f7308 */ /* 0x000ff40000000800 */
[----:B------:R-:W5:Y:S01]  /*20030*/  MUFU.EX2 R214, R214 ;  /* 0x000000d600d67308 */ /* 0x000f620000000800 */
[C---:B--2---:R-:W-:Y:S01]  /*20040*/  F2FP.BF16.F32.PACK_AB R27, R107.reuse, R46 ;  /* 0x0000002e6b1b723e */ /* 0x044fe200000010ff */
[----:B------:R-:W-:Y:S04]  /*20050*/  FADD.FTZ R46, R46, R105 ;  /* 0x000000692e2e7221 */ /* 0x000fe80000010000 */
[----:B------:R-:W-:Y:S04]  /*20060*/  FADD.FTZ R107, R107, R46 ;  /* 0x0000002e6b6b7221 */ /* 0x000fe80000010000 */
[----:B------:R-:W-:Y:S01]  /*20070*/  MUFU.EX2 R49, R49 ;  /* 0x0000003100317308 */ /* 0x000fe20000000800 */
[C---:B------:R-:W-:Y:S06]  /*20080*/  HMMA.16816.F32.BF16 R188, R24.reuse, R8, R188 ;  /* 0x0000000818bc723c */ /* 0x040fec00000418bc */
[C---:B------:R-:W-:Y:S03]  /*20090*/  HMMA.16816.F32.BF16 R184, R24.reuse, R10, R184 ;  /* 0x0000000a18b8723c */ /* 0x040fe600000418b8 */
[----:B------:R-:W2:Y:S01]  /*200a0*/  MUFU.EX2 R216, R216 ;  /* 0x000000d800d87308 */ /* 0x000ea20000000800 */
[----:B------:R-:W1:Y:S01]  /*200b0*/  LDSM.16.MT88.4 R8, [R198+0x7400] ;  /* 0x00740000c608783b */ /* 0x000e620000004200 */
[----:B-----5:R-:W-:Y:S01]  /*200c0*/  F2FP.BF16.F32.PACK_AB R16, R214, R47 ;  /* 0x0000002fd610723e */ /* 0x020fe200000010ff */
[C---:B----4-:R-:W-:Y:S07]  /*200d0*/  HMMA.16816.F32.BF16 R180, R24.reuse, R20, R180 ;  /* 0x0000001418b4723c */ /* 0x050fee00000418b4 */
[----:B------:R-:W-:Y:S01]  /*200e0*/  MUFU.EX2 R48, R48 ;  /* 0x0000003000307308 */ /* 0x000fe20000000800 */
[----:B------:R-:W-:Y:S01]  /*200f0*/  HMMA.16816.F32.BF16 R176, R24, R22, R176 ;  /* 0x0000001618b0723c */ /* 0x000fe200000418b0 */
[----:B------:R-:W4:Y:S08]  /*20100*/  LDSM.16.MT88.4 R20, [R197+0x7400] ;  /* 0x00740000c514783b */ /* 0x000f300000004200 */
        /* <DEDUP_REMOVED lines=20> */
[----:B------:R-:W-:Y:S09]  /*20250*/  HMMA.16816.F32.BF16 R176, R16, R14, R176 ;  /* 0x0000000e10b0723c */ /* 0x000ff200000418b0 */
[----:B------:R-:W1:Y:S02]  /*20260*/  MUFU.EX2 R113, R113 ;  /* 0x0000007100717308 */ /* 0x000e640000000800 */
[----:B--2---:R-:W-:Y:S01]  /*20270*/  F2FP.BF16.F32.PACK_AB R26, R220, R53 ;  /* 0x00000035dc1a723e */ /* 0x004fe200000010ff */
[----:B------:R-:W-:Y:S04]  /*20280*/  FADD.FTZ R16, R140, R139 ;  /* 0x0000008b8c107221 */ /* 0x000fe80000010000 */
[----:B------:R-:W-:Y:S03]  /*20290*/  FADD.FTZ R16, R141, R16 ;  /* 0x000000108d107221 */ /* 0x000fe60000010000 */
[----:B------:R-:W-:Y:S01]  /*202a0*/  MUFU.EX2 R0, R78 ;  /* 0x0000004e00007308 */ /* 0x000fe20000000800 */
[----:B------:R-:W-:Y:S02]  /*202b0*/  FADD.FTZ R29, R29, R16 ;  /* 0x000000101d1d7221 */ /* 0x000fe40000010000 */
[----:B------:R-:W-:Y:S02]  /*202c0*/  LDSM.16.MT88.4 R16, [R198+0x7c00] ;  /* 0x007c0000c610783b */ /* 0x000fe40000004200 */
[----:B------:R-:W-:Y:S01]  /*202d0*/  FADD.FTZ R142, R142, R29 ;  /* 0x0000001d8e8e7221 */ /* 0x000fe20000010000 */
[----:B------:R-:W-:Y:S04]  /*202e0*/  FFMA.FTZ R29, R104, UR4, -R3 ;  /* 0x00000004681d7c23 */ /* 0x000fe80008010803 */
[----:B------:R-:W2:Y:S01]  /*202f0*/  MUFU.EX2 R93, R80 ;  /* 0x00000050005d7308 */ /* 0x000ea20000000800 */
[----:B-1----:R-:W-:Y:S01]  /*20300*/  F2FP.BF16.F32.PACK_AB R25, R113, R52 ;  /* 0x000000347119723e */ /* 0x002fe200000010ff */
[----:B------:R-:W-:Y:S01]  /*20310*/  FADD.FTZ R31, R31, R142 ;  /* 0x0000008e1f1f7221 */ /* 0x000fe20000010000 */
[----:B------:R-:W-:Y:S03]  /*20320*/  FADD.FTZ R52, R52, R111 ;  /* 0x0000006f34347221 */ /* 0x000fe60000010000 */
[----:B------:R-:W-:Y:S01]  /*20330*/  FADD.FTZ R144, R144, R31 ;  /* 0x0000001f90907221 */ /* 0x000fe20000010000 */
[----:B------:R-:W-:Y:S03]  /*20340*/  FFMA.FTZ R31, R106, UR4, -R3 ;  /* 0x000000046a1f7c23 */ /* 0x000fe60008010803 */
[----:B------:R-:W-:Y:S01]  /*20350*/  MUFU.EX2 R55, R55 ;  /* 0x0000003700377308 */ /* 0x000fe20000000800 */
[----:B------:R-:W-:Y:S01]  /*20360*/  FADD.FTZ R113, R113, R52 ;  /* 0x0000003471717221 */ /* 0x000fe20000010000 */
[----:B------:R-:W-:Y:S04]  /*20370*/  FADD.FTZ R33, R33, R144 ;  /* 0x0000009021217221 */ /* 0x000fe80000010000 */
[----:B------:R-:W-:Y:S01]  /*20380*/  FADD.FTZ R146, R146, R33 ;  /* 0x0000002192927221 */ /* 0x000fe20000010000 */
[----:B------:R-:W-:Y:S03]  /*20390*/  FFMA.FTZ R33, R112, UR4, -R3 ;  /* 0x0000000470217c23 */ /* 0x000fe60008010803 */
[----:B------:R-:W1:Y:S01]  /*203a0*/  MUFU.EX2 R222, R222 ;  /* 0x000000de00de7308 */ /* 0x000e620000000800 */
[----:B--2---:R-:W-:Y:S01]  /*203b0*/  F2FP.BF16.F32.PACK_AB R27, R93, R0 ;  /* 0x000000005d1b723e */ /* 0x004fe200000010ff */
        /* <DEDUP_REMOVED lines=8> */
[----:B------:R-:W2:Y:S01]  /*20440*/  MUFU.EX2 R224, R224 ;  /* 0x000000e000e07308 */ /* 0x000ea20000000800 */
[----:B------:R-:W5:Y:S01]  /*20450*/  LDSM.16.MT88.4 R8, [R197+0x7800] ;  /* 0x00780000c508783b */ /* 0x000f620000004200 */
[----:B-1----:R-:W-:Y:S01]  /*20460*/  F2FP.BF16.F32.PACK_AB R12, R222, R55 ;  /* 0x00000037de0c723e */ /* 0x002fe200000010ff */
[C---:B----4-:R-:W-:Y:S07]  /*20470*/  HMMA.16816.F32.BF16 R180, R24.reuse, R20, R180 ;  /* 0x0000001418b4723c */ /* 0x050fee00000418b4 */
[----:B------:R-:W-:Y:S01]  /*20480*/  MUFU.EX2 R54, R54 ;  /* 0x0000003600367308 */ /* 0x000fe20000000800 */
[----:B------:R-:W-:Y:S01]  /*20490*/  MOV R172, R129 ;  /* 0x0000008100ac7202 */ /* 0x000fe20000000f00 */
[----:B------:R-:W-:Y:S08]  /*204a0*/  HMMA.16816.F32.BF16 R176, R24, R22, R176 ;  /* 0x0000001618b0723c */ /* 0x000ff000000418b0 */
[----:B------:R-:W1:Y:S03]  /*204b0*/  MUFU.EX2 R87, R87 ;  /* 0x0000005700577308 */ /* 0x000e660000000800 */
[----:B--2---:R-:W-:Y:S01]  /*204c0*/  F2FP.BF16.F32.PACK_AB R14, R224, R57 ;  /* 0x00000039e00e723e */ /* 0x004fe200000010ff */
        /* <DEDUP_REMOVED lines=9> */
[--C-:B------:R-:W-:Y:S01]  /*20560*/  FFMA.FTZ R0, R118, UR4, -R3.reuse ;  /* 0x0000000476007c23 */ /* 0x100fe20008010803 */
[----:B------:R-:W-:Y:S01]  /*20570*/  FFMA.FTZ R37, R120, UR4, -R3 ;  /* 0x0000000478257c23 */ /* 0x000fe20008010803 */
[----:B------:R-:W-:Y:S03]  /*20580*/  FADD.FTZ R39, R39, R202 ;  /* 0x000000ca27277221 */ /* 0x000fe60000010000 */
[----:B------:R-:W2:Y:S01]  /*20590*/  MUFU.EX2 R89, R89 ;  /* 0x0000005900597308 */ /* 0x000ea20000000800 */
[----:B-1----:R-:W-:Y:S01]  /*205a0*/  F2FP.BF16.F32.PACK_AB R13, R87, R54 ;  /* 0x00000036570d723e */ /* 0x002fe200000010ff */
[----:B------:R-:W-:Y:S01]  /*205b0*/  FADD.FTZ R54, R54, R93 ;  /* 0x0000005d36367221 */ /* 0x000fe20000010000 */
[----:B------:R-:W-:Y:S01]  /*205c0*/  FADD.FTZ R206, R206, R39 ;  /* 0x00000027cece7221 */ /* 0x000fe20000010000 */
[--C-:B------:R-:W-:Y:S01]  /*205d0*/  FFMA.FTZ R39, R124, UR4, -R3.reuse ;  /* 0x000000047c277c23 */ /* 0x100fe20008010803 */
[----:B------:R-:W-:Y:S01]  /*205e0*/  FFMA.FTZ R26, R125, UR4, -R130 ;  /* 0x000000047d1a7c23 */ /* 0x000fe20008010882 */
[----:B------:R-:W-:Y:S01]  /*205f0*/  FADD.FTZ R87, R87, R54 ;  /* 0x0000003657577221 */ /* 0x000fe20000010000 */
[----:B------:R-:W-:Y:S03]  /*20600*/  FADD.FTZ R41, R41, R206 ;  /* 0x000000ce29297221 */ /* 0x000fe60000010000 */
[----:B------:R-:W-:Y:S01]  /*20610*/  MUFU.EX2 R59, R59 ;  /* 0x0000003b003b7308 */ /* 0x000fe20000000800 */
[----:B------:R-:W-:Y:S01]  /*20620*/  FFMA.FTZ R3, R128, UR4, -R3 ;  /* 0x0000000480037c23 */ /* 0x000fe20008010803 */
[----:B------:R-:W-:Y:S01]  /*20630*/  FFMA.FTZ R130, R127, UR4, -R130 ;  /* 0x000000047f827c23 */ /* 0x000fe20008010882 */
[----:B------:R-:W-:Y:S04]  /*20640*/  FADD.FTZ R208, R208, R41 ;  /* 0x00000029d0d07221 */ /* 0x000fe80000010000 */
[----:B------:R-:W-:Y:S03]  /*20650*/  FADD.FTZ R43, R43, R208 ;  /* 0x000000d02b2b7221 */ /* 0x000fe60000010000 */
[----:B------:R-:W1:Y:S01]  /*20660*/  MUFU.EX2 R226, R226 ;  /* 0x000000e200e27308 */ /* 0x000e620000000800 */
[C---:B--2---:R-:W-:Y:S01]  /*20670*/  F2FP.BF16.F32.PACK_AB R15, R89.reuse, R56 ;  /* 0x00000038590f723e */ /* 0x044fe200000010ff */
[----:B------:R-:W-:Y:S01]  /*20680*/  FADD.FTZ R56, R56, R87 ;  /* 0x0000005738387221 */ /* 0x000fe20000010000 */
[----:B------:R-:W-:Y:S03]  /*20690*/  FADD.FTZ R210, R210, R43 ;  /* 0x0000002bd2d27221 */ /* 0x000fe60000010000 */
[----:B------:R-:W-:Y:S01]  /*206a0*/  FADD.FTZ R89, R89, R56 ;  /* 0x0000003859597221 */ /* 0x000fe20000010000 */
[----:B------:R-:W-:Y:S03]  /*206b0*/  FADD.FTZ R45, R45, R210 ;  /* 0x000000d22d2d7221 */ /* 0x000fe60000010000 */
[----:B------:R-:W-:Y:S01]  /*206c0*/  MUFU.EX2 R61, R61 ;  /* 0x0000003d003d7308 */ /* 0x000fe20000000800 */
[C---:B---3--:R-:W-:Y:S05]  /*206d0*/  HMMA.16816.F32.BF16 R188, R12.reuse, R4, R188 ;  /* 0x000000040cbc723c */ /* 0x048fea00000418bc */
[----:B------:R-:W-:Y:S01]  /*206e0*/  FADD.FTZ R212, R212, R45 ;  /* 0x0000002dd4d47221 */ /* 0x000fe20000010000 */
[C---:B------:R-:W-:Y:S03]  /*206f0*/  HMMA.16816.F32.BF16 R184, R12.reuse, R6, R184 ;  /* 0x000000060cb8723c */ /* 0x040fe600000418b8 */
[----:B------:R-:W2:Y:S01]  /*20700*/  MUFU.EX2 R228, R228 ;  /* 0x000000e400e47308 */ /* 0x000ea20000000800 */
[----:B------:R-:W3:Y:S01]  /*20710*/  LDSM.16.MT88.4 R4, [R197+0x7c00] ;  /* 0x007c0000c504783b */ /* 0x000ee20000004200 */
[----:B------:R-:W-:Y:S01]  /*20720*/  FADD.FTZ R47, R47, R212 ;  /* 0x000000d42f2f7221 */ /* 0x000fe20000010000 */
[C---:B-----5:R-:W-:Y:S07]  /*20730*/  HMMA.16816.F32.BF16 R180, R12.reuse, R8, R180 ;  /* 0x000000080cb4723c */ /* 0x060fee00000418b4 */
[----:B------:R-:W-:Y:S01]  /*20740*/  MUFU.EX2 R20, R20 ;  /* 0x0000001400147308 */ /* 0x000fe20000000800 */
[----:B------:R-:W-:Y:S01]  /*20750*/  FADD.FTZ R214, R214, R47 ;  /* 0x0000002fd6d67221 */ /* 0x000fe20000010000 */
[----:B------:R-:W-:Y:S01]  /*20760*/  HMMA.16816.F32.BF16 R176, R12, R10, R176 ;  /* 0x0000000a0cb0723c */ /* 0x000fe200000418b0 */
[----:B------:R-:W4:Y:S07]  /*20770*/  LDSM.16.MT88.4 R12, [R198+0x8000] ;  /* 0x00800000c60c783b */ /* 0x000f2e0000004200 */
[----:B------:R-:W5:Y:S03]  /*20780*/  MUFU.EX2 R21, R21 ;  /* 0x0000001500157308 */ /* 0x000f660000000800 */
[----:B-1----:R-:W-:Y:S01]  /*20790*/  F2FP.BF16.F32.PACK_AB R8, R226, R59 ;  /* 0x0000003be208723e */ /* 0x002fe200000010ff */
[----:B------:R-:W-:Y:S01]  /*207a0*/  FADD.FTZ R49, R49, R214 ;  /* 0x000000d631317221 */ /* 0x000fe20000010000 */
[----:B--2---:R-:W-:Y:S03]  /*207b0*/  F2FP.BF16.F32.PACK_AB R10, R228, R61 ;  /* 0x0000003de40a723e */ /* 0x004fe600000010ff */
        /* <DEDUP_REMOVED lines=13> */
[----:B------:R-:W2:Y:S01]  /*20890*/  MUFU.EX2 R230, R230 ;  /* 0x000000e600e67308 */ /* 0x000ea20000000800 */
[----:B-1----:R-:W-:Y:S01]  /*208a0*/  F2FP.BF16.F32.PACK_AB R11, R23, R22 ;  /* 0x00000016170b723e */ /* 0x002fe200000010ff */
        /* <DEDUP_REMOVED lines=8> */
[----:B------:R-:W1:Y:S01]  /*20930*/  MUFU.EX2 R232, R232 ;  /* 0x000000e800e87308 */ /* 0x000e620000000800 */
[----:B------:R-:W5:Y:S01]  /*20940*/  LDSM.16.MT88.4 R16, [R197+0x8000] ;  /* 0x00800000c510783b */ /* 0x000f620000004200 */
[----:B------:R-:W-:Y:S01]  /*20950*/  FADD.FTZ R226, R226, R59 ;  /* 0x0000003be2e27221 */ /* 0x000fe20000010000 */
[C---:B---3--:R-:W-:Y:S07]  /*20960*/  HMMA.16816.F32.BF16 R180, R8.reuse, R4, R180 ;  /* 0x0000000408b4723c */ /* 0x048fee00000418b4 */
[----:B------:R-:W-:Y:S01]  /*20970*/  MUFU.EX2 R24, R24 ;  /* 0x0000001800187308 */ /* 0x000fe20000000800 */
[----:B------:R-:W-:Y:S01]  /*20980*/  FADD.FTZ R61, R61, R226 ;  /* 0x000000e23d3d7221 */ /* 0x000fe20000010000 */
[----:B------:R-:W-:Y:S01]  /*20990*/  HMMA.16816.F32.BF16 R176, R8, R6, R176 ;  /* 0x0000000608b0723c */ /* 0x000fe200000418b0 */
[----:B------:R-:W3:Y:S07]  /*209a0*/  LDSM.16.MT88.4 R8, [R198+0x8400] ;  /* 0x00840000c608783b */ /* 0x000eee0000004200 */
[----:B------:R-:W4:Y:S03]  /*209b0*/  MUFU.EX2 R27, R27 ;  /* 0x0000001b001b7308 */ /* 0x000f260000000800 */
[----:B--2---:R-:W-:Y:S01]  /*209c0*/  F2FP.BF16.F32.PACK_AB R4, R230, R63 ;  /* 0x0000003fe604723e */ /* 0x004fe200000010ff */
[----:B------:R-:W-:Y:S01]  /*209d0*/  FADD.FTZ R228, R228, R61 ;  /* 0x0000003de4e47221 */ /* 0x000fe20000010000 */
[----:B-1----:R-:W-:Y:S03]  /*209e0*/  F2FP.BF16.F32.PACK_AB R6, R232, R65 ;  /* 0x00000041e806723e */ /* 0x002fe600000010ff */
[----:B------:R-:W-:Y:S02]  /*209f0*/  FADD.FTZ R63, R63, R228 ;  /* 0x000000e43f3f7221 */ /* 0x000fe40000010000 */
[----:B------:R-:W-:Y:S02]  /*20a00*/  MUFU.EX2 R28, R28 ;  /* 0x0000001c001c7308 */ /* 0x000fe40000000800 */
[----:B------:R-:W-:Y:S04]  /*20a10*/  FADD.FTZ R230, R230, R63 ;  /* 0x0000003fe6e67221 */ /* 0x000fe80000010000 */
[----:B------:R-:W-:Y:S04]  /*20a20*/  FADD.FTZ R65, R65, R230 ;  /* 0x000000e641417221 */ /* 0x000fe80000010000 */
[----:B------:R-:W1:Y:S01]  /*20a30*/  MUFU.EX2 R29, R29 ;  /* 0x0000001d001d7308 */ /* 0x000e620000000800 */
[C---:B----4-:R-:W-:Y:S01]  /*20a40*/  F2FP.BF16.F32.PACK_AB R5, R27.reuse, R24 ;  /* 0x000000181b05723e */ /* 0x050fe200000010ff */
[----:B------:R-:W-:Y:S01]  /*20a50*/  FADD.FTZ R24, R24, R23 ;  /* 0x0000001718187221 */ /* 0x000fe20000010000 */
[----:B------:R-:W-:Y:S01]  /*20a60*/  FADD.FTZ R232, R232, R65 ;  /* 0x00000041e8e87221 */ /* 0x000fe20000010000 */
[----:B------:R-:W-:Y:S02]  /*20a70*/  LDSM.16.MT88.4 R20, [R197+0x8c00] ;  /* 0x008c0000c514783b */ /* 0x000fe40000004200 */
[----:B------:R-:W-:Y:S04]  /*20a80*/  FADD.FTZ R27, R27, R24 ;  /* 0x000000181b1b7221 */ /* 0x000fe80000010000 */
        /* <DEDUP_REMOVED lines=9> */
[----:B------:R-:W4:Y:S02]  /*20b20*/  LDSM.16.MT88.4 R12, [R197+0x8400] ;  /* 0x00840000c50c783b */ /* 0x000f240000004200 */
[C---:B-----5:R-:W-:Y:S07]  /*20b30*/  HMMA.16816.F32.BF16 R180, R4.reuse, R16, R180 ;  /* 0x0000001004b4723c */ /* 0x060fee00000418b4 */
[----:B------:R-:W-:Y:S01]  /*20b40*/  MUFU.EX2 R31, R31 ;  /* 0x0000001f001f7308 */ /* 0x000fe20000000800 */
[----:B------:R-:W-:Y:S01]  /*20b50*/  HMMA.16816.F32.BF16 R176, R4, R18, R176 ;  /* 0x0000001204b0723c */ /* 0x000fe200000418b0 */
[----:B------:R-:W5:Y:S08]  /*20b60*/  LDSM.16.MT88.4 R16, [R198+0x8800] ;  /* 0x00880000c610783b */ /* 0x000f700000004200 */
[----:B------:R-:W3:Y:S02]  /*20b70*/  MUFU.EX2 R30, R30 ;  /* 0x0000001e001e7308 */ /* 0x000ee40000000800 */
        /* <DEDUP_REMOVED lines=8> */
[C---:B---3--:R-:W-:Y:S01]  /*20c00*/  F2FP.BF16.F32.PACK_AB R5, R30.reuse, R31 ;  /* 0x0000001f1e05723e */ /* 0x048fe200000010ff */
[----:B------:R-:W-:Y:S04]  /*20c10*/  FADD.FTZ R31, R31, R28 ;  /* 0x0000001c1f1f7221 */ /* 0x000fe80000010000 */
        /* <DEDUP_REMOVED lines=10> */
[----:B------:R-:W3:Y:S02]  /*20cc0*/  LDSM.16.MT88.4 R8, [R197+0x8800] ;  /* 0x00880000c508783b */ /* 0x000ee40000004200 */
[C---:B----4-:R-:W-:Y:S07]  /*20cd0*/  HMMA.16816.F32.BF16 R180, R4.reuse, R12, R180 ;  /* 0x0000000c04b4723c */ /* 0x050fee00000418b4 */
[----:B------:R-:W-:Y:S01]  /*20ce0*/  MUFU.EX2 R34, R34 ;  /* 0x0000002200227308 */ /* 0x000fe20000000800 */
[----:B------:R-:W-:Y:S01]  /*20cf0*/  HMMA.16816.F32.BF16 R176, R4, R14, R176 ;  /* 0x0000000e04b0723c */ /* 0x000fe200000418b0 */
[----:B------:R-:W4:Y:S08]  /*20d00*/  LDSM.16.MT88.4 R4, [R198+0x8c00] ;  /* 0x008c0000c604783b */ /* 0x000f300000004200 */
[----:B------:R-:W5:Y:S02]  /*20d10*/  MUFU.EX2 R35, R35 ;  /* 0x0000002300237308 */ /* 0x000f640000000800 */
        /* <DEDUP_REMOVED lines=8> */
[C---:B-----5:R-:W-:Y:S01]  /*20da0*/  F2FP.BF16.F32.PACK_AB R13, R35.reuse, R34 ;  /* 0x00000022230d723e */ /* 0x060fe200000010ff */
        /* <DEDUP_REMOVED lines=13> */
[----:B------:R-:W-:Y:S01]  /*20e80*/  MUFU.EX2 R36, R36 ;  /* 0x0000002400247308 */ /* 0x000fe20000000800 */
[----:B------:R-:W-:Y:S01]  /*20e90*/  FADD.FTZ R2, R2, R73 ;  /* 0x0000004902027221 */ /* 0x000fe20000010000 */
[----:B------:R-:W-:Y:S08]  /*20ea0*/  HMMA.16816.F32.BF16 R176, R12, R10, R176 ;  /* 0x0000000a0cb0723c */ /* 0x000ff000000418b0 */
[----:B------:R-:W2:Y:S03]  /*20eb0*/  MUFU.EX2 R39, R39 ;  /* 0x0000002700277308 */ /* 0x000ea60000000800 */
[----:B-1----:R-:W-:Y:S01]  /*20ec0*/  F2FP.BF16.F32.PACK_AB R18, R169, R26 ;  /* 0x0000001aa912723e */ /* 0x002fe200000010ff */
[----:B------:R-:W-:Y:S04]  /*20ed0*/  FADD.FTZ R25, R25, R2 ;  /* 0x0000000219197221 */ /* 0x000fe80000010000 */
[----:B------:R-:W-:Y:S02]  /*20ee0*/  FADD.FTZ R26, R26, R25 ;  /* 0x000000191a1a7221 */ /* 0x000fe40000010000 */
[----:B------:R-:W-:Y:S02]  /*20ef0*/  MUFU.EX2 R38, R38 ;  /* 0x0000002600267308 */ /* 0x000fe40000000800 */
[----:B------:R-:W-:Y:S08]  /*20f00*/  FADD.FTZ R169, R169, R26 ;  /* 0x0000001aa9a97221 */ /* 0x000ff00000010000 */
[----:B------:R-:W1:Y:S01]  /*20f10*/  MUFU.EX2 R3, R3 ;  /* 0x0000000300037308 */ /* 0x000e620000000800 */
[C---:B--2---:R-:W-:Y:S01]  /*20f20*/  F2FP.BF16.F32.PACK_AB R17, R39.reuse, R36 ;  /* 0x000000242711723e */ /* 0x044fe200000010ff */
[----:B------:R-:W-:Y:S04]  /*20f30*/  FADD.FTZ R36, R36, R37 ;  /* 0x0000002524247221 */ /* 0x000fe80000010000 */
[----:B------:R-:W-:Y:S01]  /*20f40*/  FADD.FTZ R39, R39, R36 ;  /* 0x0000002427277221 */ /* 0x000fe20000010000 */
[C---:B-1----:R-:W-:Y:S03]  /*20f50*/  F2FP.BF16.F32.PACK_AB R19, R3.reuse, R38 ;  /* 0x000000260313723e */ /* 0x042fe600000010ff */
[----:B------:R-:W-:Y:S04]  /*20f60*/  FADD.FTZ R38, R38, R39 ;  /* 0x0000002726267221 */ /* 0x000fe80000010000 */
[----:B------:R-:W-:Y:S01]  /*20f70*/  FADD.FTZ R171, R3, R38 ;  /* 0x0000002603ab7221 */ /* 0x000fe20000010000 */
[C---:B----4-:R-:W-:Y:S06]  /*20f80*/  HMMA.16816.F32.BF16 R188, R16.reuse, R4, R188 ;  /* 0x0000000410bc723c */ /* 0x050fec00000418bc */
[C---:B------:R-:W-:Y:S06]  /*20f90*/  HMMA.16816.F32.BF16 R184, R16.reuse, R6, R184 ;  /* 0x0000000610b8723c */ /* 0x040fec00000418b8 */
[C---:B------:R-:W-:Y:S06]  /*20fa0*/  HMMA.16816.F32.BF16 R180, R16.reuse, R20, R180 ;  /* 0x0000001410b4723c */ /* 0x040fec00000418b4 */
[----:B------:R-:W-:Y:S01]  /*20fb0*/  HMMA.16816.F32.BF16 R176, R16, R22, R176 ;  /* 0x0000001610b0723c */ /* 0x000fe200000418b0 */
[----:B------:R-:W-:Y:S11]  /*20fc0*/  @!UPT UIADD3 URZ, URZ, URZ, URZ ;  /* 0x0000003f3f3ff290 */ /* 0x000ff6000fffe03f */
[----:B------:R-:W-:Y:S01]  /*20fd0*/  @!UPT UIADD3 URZ, URZ, URZ, URZ ;  /* 0x0000003f3f3ff290 */ /* 0x000fe2000fffe03f */
[----:B------:R-:W-:Y:S11]  /*20fe0*/  @P0 BRA `(.L_x_2270) ;  /* 0xffffff9800380947 */ /* 0x000ff6000383ffff */
.L_x_2266:
[----:B------:R-:W1:Y:S01]  /*20ff0*/  SHFL.BFLY PT, R0, R169, 0x2, 0x1f ;  /* 0x0c401f00a9007f89 */ /* 0x000e6200000e0000 */
[----:B------:R-:W-:Y:S01]  /*21000*/  IMAD.MOV.U32 R6, RZ, RZ, 0x3f800000 ;  /* 0x3f800000ff067424 */ /* 0x000fe200078e00ff */
[----:B------:R-:W2:Y:S01]  /*21010*/  S2UR UR4, SR_CgaCtaId ;  /* 0x00000000000479c3 */ /* 0x000ea20000008800 */
[----:B------:R-:W-:Y:S01]  /*21020*/  IMAD.MOV.U32 R7, RZ, RZ, 0x3f800000 ;  /* 0x3f800000ff077424 */ /* 0x000fe200078e00ff */
[----:B------:R-:W3:Y:S01]  /*21030*/  SHFL.BFLY PT, R2, R171, 0x2, 0x1f ;  /* 0x0c401f00ab027f89 */ /* 0x000ee200000e0000 */
[----:B------:R-:W-:Y:S01]  /*21040*/  UMOV UR5, 0x400 ;  /* 0x0000040000057882 */ /* 0x000fe20000000000 */
[----:B------:R-:W4:Y:S01]  /*21050*/  S2R R3, SR_TID.X ;  /* 0x0000000000037919 */ /* 0x000f220000002100 */
[----:B-1----:R-:W-:Y:S01]  /*21060*/  FADD.FTZ R0, R0, R169 ;  /* 0x000000a900007221 */ /* 0x002fe20000010000 */
[----:B--2---:R-:W-:Y:S01]  /*21070*/  ULEA UR4, UR4, UR5, 0x18 ;  /* 0x0000000504047291 */ /* 0x004fe2000f8ec03f */
[----:B---3--:R-:W-:-:S03]  /*21080*/  FADD.FTZ R11, R2, R171 ;  /* 0x000000ab020b7221 */ /* 0x008fc60000010000 */
[----:B------:R-:W1:Y:S01]  /*21090*/  SHFL.BFLY PT, R5, R0, 0x1, 0x1f ;  /* 0x0c201f0000057f89 */ /* 0x000e6200000e0000 */
[----:B------:R-:W2:Y:S03]  /*210a0*/  S2R R2, SR_TID.X ;  /* 0x0000000000027919 */ /* 0x000ea60000002100 */
[----:B------:R-:W3:Y:S01]  /*210b0*/  SHFL.BFLY PT, R4, R11, 0x1, 0x1f ;  /* 0x0c201f000b047f89 */ /* 0x000ee200000e0000 */
[----:B-1----:R-:W-:-:S05]  /*210c0*/  FADD.FTZ R5, R0, R5 ;  /* 0x0000000500057221 */ /* 0x002fca0000010000 */
[----:B------:R-:W-:Y:S01]  /*210d0*/  FSETP.NE.FTZ.AND P3, PT, R5, RZ, PT ;  /* 0x000000ff0500720b */ /* 0x000fe20003f75000 */
[----:B---3--:R-:W-:Y:S01]  /*210e0*/  FADD.FTZ R4, R11, R4 ;  /* 0x000000040b047221 */ /* 0x008fe20000010000 */
[----:B--2---:R-:W-:-:S04]  /*210f0*/  SHF.R.S32.HI R9, RZ, 0x1f, R2 ;  /* 0x0000001fff097819 */ /* 0x004fc80000011402 */
[----:B------:R-:W-:Y:S02]  /*21100*/  FSETP.NE.FTZ.AND P2, PT, R4, RZ, PT ;  /* 0x000000ff0400720b */ /* 0x000fe40003f55000 */
[----:B------:R-:W-:-:S05]  /*21110*/  LEA.HI R0, R9, R2, RZ, 0x2 ;  /* 0x0000000209007211 */ /* 0x000fca00078f10ff */
[----:B------:R-:W1:Y:S01]  /*21120*/  @P3 MUFU.RCP R6, R5 ;  /* 0x0000000500063308 */ /* 0x000e620000001000 */
[----:B------:R-:W-:-:S04]  /*21130*/  SHF.R.S32.HI R0, RZ, 0x2, R0 ;  /* 0x00000002ff007819 */ /* 0x000fc80000011400 */
[----:B------:R-:W-:-:S03]  /*21140*/  SHF.R.S32.HI R9, RZ, 0x1f, R0 ;  /* 0x0000001fff097819 */ /* 0x000fc60000011400 */
[----:B------:R-:W2:Y:S01]  /*21150*/  @P3 MUFU.LG2 R5, R5 ;  /* 0x0000000500053308 */ /* 0x000ea20000000c00 */
[----:B------:R-:W-:-:S04]  /*21160*/  LEA.HI R9, R9, R0, RZ, 0x3 ;  /* 0x0000000009097211 */ /* 0x000fc800078f18ff */
[----:B------:R-:W-:-:S03]  /*21170*/  LOP3.LUT R9, R9, 0xfffffff8, RZ, 0xc0, !PT ;  /* 0xfffffff809097812 */ /* 0x000fc600078ec0ff */
[----:B------:R-:W3:Y:S01]  /*21180*/  @P2 MUFU.RCP R7, R4 ;  /* 0x0000000400072308 */ /* 0x000ee20000001000 */
        /* <DEDUP_REMOVED lines=8> */
[----:B------:R-:W-:Y:S01]  /*21210*/  IMAD.IADD R9, R0, 0x1, -R9 ;  /* 0x0000000100097824 */ /* 0x000fe200078e0a09 */
[----:B----4-:R-:W-:Y:S01]  /*21220*/  SHF.R.S32.HI R6, RZ, 0x1f, R3 ;  /* 0x0000001fff067819 */ /* 0x010fe20000011403 */
[----:B------:R-:W1:Y:S01]  /*21230*/  @P2 MUFU.LG2 R4, R4 ;  /* 0x0000000400042308 */ /* 0x000e620000000c00 */
[----:B------:R-:W-:Y:S01]  /*21240*/  F2FP.BF16.F32.PACK_AB R188, R189, R188 ;  /* 0x000000bcbdbc723e */ /* 0x000fe200000010ff */
[----:B--2---:R-:W-:Y:S01]  /*21250*/  @P3 FMUL.FTZ R14, R5, 0.69314718246459960938 ;  /* 0x3f317218050e3820 */ /* 0x004fe20000410000 */
[----:B------:R-:W-:-:S02]  /*21260*/  LEA.HI R8, R9, R9, RZ, 0x1 ;  /* 0x0000000909087211 */ /* 0x000fc400078f08ff */
[----:B------:R-:W-:Y:S01]  /*21270*/  F2FP.BF16.F32.PACK_AB R184, R185, R184 ;  /* 0x000000b8b9b8723e */ /* 0x000fe200000010ff */
[C---:B---3--:R-:W-:Y:S01]  /*21280*/  FMUL.FTZ R191, R7.reuse, R191 ;  /* 0x000000bf07bf7220 */ /* 0x048fe20000410000 */
[C---:B------:R-:W-:Y:S01]  /*21290*/  FMUL.FTZ R190, R7.reuse, R190 ;  /* 0x000000be07be7220 */ /* 0x040fe20000410000 */
[C---:B------:R-:W-:Y:S01]  /*212a0*/  FMUL.FTZ R187, R7.reuse, R187 ;  /* 0x000000bb07bb7220 */ /* 0x040fe20000410000 */
[C---:B------:R-:W-:Y:S01]  /*212b0*/  FMUL.FTZ R186, R7.reuse, R186 ;  /* 0x000000ba07ba7220 */ /* 0x040fe20000410000 */
[C---:B------:R-:W-:Y:S01]  /*212c0*/  FMUL.FTZ R183, R7.reuse, R183 ;  /* 0x000000b707b77220 */ /* 0x040fe20000410000 */
[C---:B------:R-:W-:Y:S01]  /*212d0*/  FMUL.FTZ R182, R7.reuse, R182 ;  /* 0x000000b607b67220 */ /* 0x040fe20000410000 */
[C---:B------:R-:W-:Y:S01]  /*212e0*/  FMUL.FTZ R179, R7.reuse, R179 ;  /* 0x000000b307b37220 */ /* 0x040fe20000410000 */
[----:B------:R-:W-:Y:S01]  /*212f0*/  FMUL.FTZ R178, R7, R178 ;  /* 0x000000b207b27220 */ /* 0x000fe20000410000 */
[CC--:B------:R-:W-:Y:S02]  /*21300*/  LEA.HI R7, R6.reuse, R3.reuse, RZ, 0x2 ;  /* 0x0000000306077211 */ /* 0x0c0fe400078f10ff */
[----:B------:R-:W-:Y:S01]  /*21310*/  LEA.HI R6, R6, R3, RZ, 0x5 ;  /* 0x0000000306067211 */ /* 0x000fe200078f28ff */
[----:B-1----:R-:W-:Y:S01]  /*21320*/  @P2 FMUL.FTZ R16, R4, 0.69314718246459960938 ;  /* 0x3f31721804102820 */ /* 0x002fe20000410000 */
[----:B------:R-:W-:-:S02]  /*21330*/  LOP3.LUT R10, R7, 0xfffffffc, RZ, 0xc0, !PT ;  /* 0xfffffffc070a7812 */ /* 0x000fc400078ec0ff */
[----:B------:R-:W-:Y:S02]  /*21340*/  SHF.R.S32.HI R11, RZ, 0x1, R8 ;  /* 0x00000001ff0b7819 */ /* 0x000fe40000011408 */
[----:B------:R-:W-:Y:S02]  /*21350*/  LOP3.LUT R8, R8, 0x3fffffe, RZ, 0xc0, !PT ;  /* 0x03fffffe08087812 */ /* 0x000fe400078ec0ff */
[----:B------:R-:W-:Y:S01]  /*21360*/  SHF.R.S32.HI R7, RZ, 0x5, R6 ;  /* 0x00000005ff077819 */ /* 0x000fe20000011406 */
[----:B------:R-:W-:Y:S01]  /*21370*/  IMAD.SHL.U32 R12, R11, 0x40, RZ ;  /* 0x000000400b0c7824 */ /* 0x000fe200078e00ff */
[----:B------:R-:W-:Y:S01]  /*21380*/  IADD3 R10, -R10, R3, RZ ;  /* 0x000000030a0a7210 */ /* 0x000fe20007ffe1ff */
[----:B------:R-:W-:Y:S01]  /*21390*/  IMAD.IADD R8, R9, 0x1, -R8 ;  /* 0x0000000109087824 */ /* 0x000fe200078e0a08 */
[----:B------:R-:W-:Y:S02]  /*213a0*/  LOP3.LUT P0, RZ, R11, 0x2, RZ, 0xc0, !PT ;  /* 0x000000020bff7812 */ /* 0x000fe4000780c0ff */
[----:B------:R-:W-:Y:S01]  /*213b0*/  LEA R9, R7, R10, 0x8 ;  /* 0x0000000a07097211 */ /* 0x000fe200078e40ff */
[----:B------:R-:W-:Y:S01]  /*213c0*/  IMAD.MOV.U32 R10, RZ, RZ, -0x10 ;  /* 0xfffffff0ff0a7424 */ /* 0x000fe200078e00ff */
[----:B------:R-:W-:-:S02]  /*213d0*/  LOP3.LUT R12, R12, 0xc0, RZ, 0xc0, !PT ;  /* 0x000000c00c0c7812 */ /* 0x000fc400078ec0ff */
[----:B------:R-:W-:Y:S01]  /*213e0*/  LOP3.LUT R11, R11, 0x1, RZ, 0xc0, !PT ;  /* 0x000000010b0b7812 */ /* 0x000fe200078ec0ff */
[----:B------:R-:W-:Y:S01]  /*213f0*/  IMAD R8, R8, 0x10, R9 ;  /* 0x0000001008087824 */ /* 0x000fe200078e0209 */
[----:B------:R-:W-:Y:S02]  /*21400*/  LEA.HI R9, R12, R12, RZ, 0x1d ;  /* 0x0000000c0c097211 */ /* 0x000fe400078fe8ff */
[----:B------:R-:W-:Y:S01]  /*21410*/  ISETP.NE.U32.AND P1, PT, R11, 0x1, PT ;  /* 0x000000010b00780c */ /* 0x000fe20003f25070 */
[----:B------:R-:W1:Y:S01]  /*21420*/  @P3 LDC R12, c[0x0][0x2e8] ;  /* 0x0000ba00ff0c3b82 */ /* 0x000e620000000800 */
[----:B------:R-:W-:Y:S02]  /*21430*/  LEA R8, R8, R9, 0x1 ;  /* 0x0000000908087211 */ /* 0x000fe400078e08ff */
[----:B------:R-:W-:Y:S02]  /*21440*/  SEL R10, R10, 0x10, !P1 ;  /* 0x000000100a0a7807 */ /* 0x000fe40004800000 */
[----:B------:R-:W-:Y:S01]  /*21450*/  LEA R9, R8, UR4, 0x1 ;  /* 0x0000000408097c11 */ /* 0x000fe2000f8e08ff */
[----:B------:R-:W-:Y:S01]  /*21460*/  ULDC.U8 UR4, c[0x0][0x3d8] ;  /* 0x0000f60000047ab9 */ /* 0x000fe20000000000 */
[----:B------:R-:W-:Y:S01]  /*21470*/  F2FP.BF16.F32.PACK_AB R190, R191, R190 ;  /* 0x000000bebfbe723e */ /* 0x000fe200000010ff */
[----:B------:R-:W2:Y:S01]  /*21480*/  @P2 LDC R8, c[0x0][0x2e8] ;  /* 0x0000ba00ff082b82 */ /* 0x000ea20000000800 */
        /* <DEDUP_REMOVED lines=11> */
[----:B------:R-:W-:Y:S01]  /*21540*/  ISETP.NE.AND P0, PT, RZ, UR4, PT ;  /* 0x00000004ff007c0c */ /* 0x000fe2000bf05270 */
[----:B------:R4:W-:Y:S01]  /*21550*/  STS [R13], R184 ;  /* 0x000000b80d007388 */ /* 0x0009e20000000800 */
[----:B------:R-:W-:-:S03]  /*21560*/  MOV R10, 0x7f800000 ;  /* 0x7f800000000a7802 */ /* 0x000fc60000000f00 */
[----:B------:R4:W-:Y:S04]  /*21570*/  STS [R13+0x200], R186 ;  /* 0x000200ba0d007388 */ /* 0x0009e80000000800 */
[----:B------:R4:W-:Y:S01]  /*21580*/  STS [R11], R180 ;  /* 0x000000b40b007388 */ /* 0x0009e20000000800 */
[----:B--2---:R-:W-:-:S03]  /*21590*/  @P2 FFMA.FTZ R10, R129, R8, R16 ;  /* 0x00000008810a2223 */ /* 0x004fc60000010010 */
[----:B------:R4:W-:Y:S04]  /*215a0*/  STS [R11+0x200], R182 ;  /* 0x000200b60b007388 */ /* 0x0009e80000000800 */
[----:B------:R4:W-:Y:S04]  /*215b0*/  STS [R15], R176 ;  /* 0x000000b00f007388 */ /* 0x0009e80000000800 */
[----:B------:R4:W-:Y:S01]  /*215c0*/  STS [R15+0x200], R178 ;  /* 0x000200b20f007388 */ /* 0x0009e20000000800 */
[----:B---3--:R-:W-:Y:S02]  /*215d0*/  IMAD.MOV.U32 R9, RZ, RZ, 0x7f800000 ;  /* 0x7f800000ff097424 */ /* 0x008fe400078e00ff */
[----:B-1----:R-:W-:Y:S01]  /*215e0*/  @P3 FFMA.FTZ R9, R131, R12, R14 ;  /* 0x0000000c83093223 */ /* 0x002fe2000001000e */
        /* <DEDUP_REMOVED lines=10> */
.L_x_2271:
[----:B------:R-:W-:Y:S01]  /*21690*/  S2UR UR8, SR_CTAID.Z ;  /* 0x00000000000879c3 */ /* 0x000fe20000002700 */
[----:B------:R-:W-:Y:S01]  /*216a0*/  ULDC UR4, c[0x0][0x270] ;  /* 0x00009c0000047ab9 */ /* 0x000fe20000000800 */
[----:B------:R-:W-:-:S06]  /*216b0*/  ULDC UR9, c[0x0][0x2c4] ;  /* 0x0000b10000097ab9 */ /* 0x000fcc0000000800 */
[----:B------:R-:W1:Y:S02]  /*216c0*/  S2UR UR10, SR_CTAID.Y ;  /* 0x00000000000a79c3 */ /* 0x000e640000002600 */
[----:B-1----:R-:W-:-:S04]  /*216d0*/  UIMAD UR4, UR10, UR4, UR8 ;  /* 0x000000040a0472a4 */ /* 0x002fc8000f8e0208 */
[----:B------:R-:W-:-:S12]  /*216e0*/  UIMAD UR9, UR4, UR9, URZ ;  /* 0x00000009040972a4 */ /* 0x000fd8000f8e023f */
.L_x_2272:
[----:B------:R-:W-:Y:S01]  /*216f0*/  SHF.R.S32.HI R5, RZ, 0x1f, R2 ;  /* 0x0000001fff057819 */ /* 0x000fe20000011402 */
[----:B------:R-:W-:Y:S01]  /*21700*/  USHF.R.S32.HI UR11, URZ, 0x1f, UR10 ;  /* 0x0000001f3f0b7899 */ /* 0x000fe2000801140a */
[----:B------:R-:W-:Y:S01]  /*21710*/  LOP3.LUT R6, R6, 0xffffffe0, RZ, 0xc0, !PT ;  /* 0xffffffe006067812 */ /* 0x000fe200078ec0ff */
[----:B------:R-:W-:Y:S01]  /*21720*/  UISETP.NE.AND UP0, UPT, UR21, -0x1, UPT ;  /* 0xffffffff1500788c */ /* 0x000fe2000bf05270 */
[----:B------:R-:W-:Y:S01]  /*21730*/  LEA.HI R5, R5, R2, RZ, 0x5 ;  /* 0x0000000205057211 */ /* 0x000fe200078f28ff */
[----:B------:R-:W-:Y:S01]  /*21740*/  ULDC.64 UR4, c[0x0][0x290] ;  /* 0x0000a40000047ab9 */ /* 0x000fe20000000a00 */
[----:B------:R-:W-:Y:S01]  /*21750*/  SHF.R.S32.HI R4, RZ, 0x1f, R7 ;  /* 0x0000001fff047819 */ /* 0x000fe20000011407 */
[----:B------:R-:W-:Y:S01]  /*21760*/  IMAD.IADD R6, R3, 0x1, -R6 ;  /* 0x0000000103067824 */ /* 0x000fe200078e0a06 */
[----:B------:R-:W-:Y:S01]  /*21770*/  LOP3.LUT R5, R5, 0xffffffe0, RZ, 0xc0, !PT ;  /* 0xffffffe005057812 */ /* 0x000fe200078ec0ff */
[----:B------:R-:W-:Y:S01]  /*21780*/  UIMAD UR11, UR11, UR4, URZ ;  /* 0x000000040b0b72a4 */ /* 0x000fe2000f8e023f */
[----:B------:R-:W-:Y:S01]  /*21790*/  LEA.HI R4, R4, R7, RZ, 0x2 ;  /* 0x0000000704047211 */ /* 0x000fe200078f10ff */
[----:B------:R-:W-:Y:S01]  /*217a0*/  ULDC.64 UR6, c[0x0][0x298] ;  /* 0x0000a60000067ab9 */ /* 0x000fe20000000a00 */
[----:B------:R-:W-:Y:S01]  /*217b0*/  BAR.SYNC.DEFER_BLOCKING 0x0 ;  /* 0x0000000000007b1d */ /* 0x000fe20000010000 */
[----:B------:R-:W-:Y:S01]  /*217c0*/  IMAD.IADD R5, R2, 0x1, -R5 ;  /* 0x0000000102057824 */ /* 0x000fe200078e0a05 */
[----:B------:R-:W-:Y:S01]  /*217d0*/  LOP3.LUT P0, RZ, R6, 0x3, RZ, 0xc0, !PT ;  /* 0x0000000306ff7812 */ /* 0x000fe2000780c0ff */
[----:B------:R-:W-:Y:S01]  /*217e0*/  UIMAD.WIDE.U32 UR12, UR21, UR6, URZ ;  /* 0x00000006150c72a5 */ /* 0x000fe2000f8e003f */
[----:B------:R-:W-:Y:S01]  /*217f0*/  LOP3.LUT R4, R4, 0xffffffc, RZ, 0xc0, !PT ;  /* 0x0ffffffc04047812 */ /* 0x000fe200078ec0ff */
[----:B------:R-:W-:Y:S01]  /*21800*/  UIMAD.WIDE.U32 UR14, UR10, UR4, URZ ;  /* 0x000000040a0e72a5 */ /* 0x000fe2000f8e003f */
[----:B------:R-:W-:Y:S01]  /*21810*/  SHF.R.S32.HI R2, RZ, 0x1f, R5 ;  /* 0x0000001fff027819 */ /* 0x000fe20000011405 */
[----:B------:R-:W-:Y:S01]  /*21820*/  UIMAD UR5, UR10, UR5, UR11 ;  /* 0x000000050a0572a4 */ /* 0x000fe2000f8e020b */
[----:B------:R-:W-:Y:S01]  /*21830*/  BSSY B0, `(.L_x_2273) ;  /* 0x0000018000007945 */ /* 0x000fe20003800000 */
[----:B------:R-:W-:Y:S01]  /*21840*/  IMAD.IADD R4, R7, 0x1, -R4 ;  /* 0x0000000107047824 */ /* 0x000fe200078e0a04 */
[----:B------:R-:W-:Y:S01]  /*21850*/  LEA.HI R2, R2, R5, RZ, 0x2 ;  /* 0x0000000502027211 */ /* 0x000fe200078f10ff */
[----:B------:R-:W-:Y:S01]  /*21860*/  UIMAD UR21, UR21, UR7, UR13 ;  /* 0x00000007151572a4 */ /* 0x000fe2000f8e020d */
[----:B------:R-:W-:-:S02]  /*21870*/  ULDC.64 UR10, c[0x0][0x208] ;  /* 0x00008200000a7ab9 */ /* 0x000fc40000000a00 */
[----:B------:R-:W-:Y:S01]  /*21880*/  SHF.R.S32.HI R3, RZ, 0x2, R2 ;  /* 0x00000002ff037819 */ /* 0x000fe20000011402 */
[----:B------:R-:W-:Y:S02]  /*21890*/  USEL UR12, UR14, UR12, !UP0 ;  /* 0x0000000c0e0c7287 */ /* 0x000fe4000c000000 */
[----:B------:R-:W-:Y:S02]  /*218a0*/  @!UP0 UIADD3 UR21, UR15, UR5, URZ ;  /* 0x000000050f158290 */ /* 0x000fe4000fffe03f */
[----:B------:R-:W-:Y:S01]  /*218b0*/  IMAD R4, R4, 0x10, R3 ;  /* 0x0000001004047824 */ /* 0x000fe200078e0203 */
[----:B------:R-:W-:Y:S09]  /*218c0*/  @P0 BRA `(.L_x_2274) ;  /* 0x0000000000380947 */ /* 0x000ff20003800000 */
        /* <DEDUP_REMOVED lines=14> */
.L_x_2274:
[----:B------:R-:W-:Y:S05]  /*219b0*/  BSYNC B0 ;  /* 0x0000000000007941 */ /* 0x000fea0003800000 */
.L_x_2273:
[----:B------:R-:W2:Y:S01]  /*219c0*/  S2UR UR5, SR_CTAID.X ;  /* 0x00000000000579c3 */ /* 0x000ea20000002500 */
[----:B-1----:R1:W3:Y:S01]  /*219d0*/  LDS.128 R4, [R196+0x800] ;  /* 0x00080000c4047984 */ /* 0x0022e20000000c00 */
[----:B------:R-:W-:Y:S01]  /*219e0*/  SHF.R.S32.HI R149, RZ, 0x1f, R148 ;  /* 0x0000001fff957819 */ /* 0x000fe20000011494 */
[----:B------:R-:W-:Y:S01]  /*219f0*/  IMAD.U32 R2, RZ, RZ, UR6 ;  /* 0x00000006ff027e24 */ /* 0x000fe2000f8e00ff */
[----:B------:R-:W-:Y:S01]  /*21a00*/  ULDC UR9, c[0x0][0x2d0] ;  /* 0x0000b40000097ab9 */ /* 0x000fe20000000800 */
[----:B------:R-:W1:Y:S01]  /*21a10*/  LDS.128 R196, [R196] ;  /* 0x00000000c4c47984 */ /* 0x000e620000000c00 */
[----:B------:R-:W-:Y:S01]  /*21a20*/  ISETP.GE.AND P0, PT, R148, UR9, PT ;  /* 0x0000000994007c0c */ /* 0x000fe2000bf06270 */
[----:B------:R-:W-:Y:S01]  /*21a30*/  USHF.R.S32.HI UR9, URZ, 0x1f, UR8 ;  /* 0x0000001f3f097899 */ /* 0x000fe20008011408 */
[----:B------:R-:W-:Y:S01]  /*21a40*/  BSSY B0, `(.L_x_2275) ;  /* 0x000001e000007945 */ /* 0x000fe20003800000 */
[----:B--2---:R-:W-:-:S04]  /*21a50*/  USHF.L.U32 UR5, UR5, 0x6, URZ ;  /* 0x0000000605057899 */ /* 0x004fc8000800063f */
[----:B------:R-:W-:Y:S02]  /*21a60*/  USHF.R.S32.HI UR4, URZ, 0x1f, UR5 ;  /* 0x0000001f3f047899 */ /* 0x000fe40008011405 */
[----:B------:R-:W-:Y:S01]  /*21a70*/  IMAD.WIDE.U32 R8, R2, UR5, R148 ;  /* 0x0000000502087c25 */ /* 0x000fe2000f8e0094 */
[----:B------:R-:W-:Y:S02]  /*21a80*/  UIADD3 UR20, -UR5, UR20, URZ ;  /* 0x0000001405147290 */ /* 0x000fe4000fffe13f */
[----:B------:R-:W-:Y:S01]  /*21a90*/  UIMAD UR4, UR4, UR6, URZ ;  /* 0x00000006040472a4 */ /* 0x000fe2000f8e023f */
[----:B------:R-:W-:Y:S01]  /*21aa0*/  VIADD R2, R0, 0x20 ;  /* 0x0000002000027836 */ /* 0x000fe20000000000 */
[----:B------:R-:W-:Y:S02]  /*21ab0*/  IADD3 R10, P1, R8, UR12, RZ ;  /* 0x0000000c080a7c10 */ /* 0x000fe4000ff3e0ff */
[----:B------:R-:W-:-:S06]  /*21ac0*/  UIMAD UR4, UR5, UR7, UR4 ;  /* 0x00000007050472a4 */ /* 0x000fcc000f8e0204 */
[----:B------:R-:W-:Y:S01]  /*21ad0*/  IMAD.U32 R3, RZ, RZ, UR4 ;  /* 0x00000004ff037e24 */ /* 0x000fe2000f8e00ff */
[----:B------:R-:W-:Y:S02]  /*21ae0*/  ULDC.64 UR4, c[0x0][0x2a0] ;  /* 0x0000a80000047ab9 */ /* 0x000fe40000000a00 */
[----:B------:R-:W-:Y:S01]  /*21af0*/  UIMAD UR9, UR9, UR4, URZ ;  /* 0x00000004090972a4 */ /* 0x000fe2000f8e023f */
[----:B------:R-:W-:Y:S01]  /*21b00*/  IMAD.U32 R8, RZ, RZ, UR4 ;  /* 0x00000004ff087e24 */ /* 0x000fe2000f8e00ff */
[----:B----4-:R-:W-:Y:S02]  /*21b10*/  IADD3.X R11, R9, UR21, R3, P1, !PT ;  /* 0x00000015090b7c10 */ /* 0x010fe40008ffe403 */
[----:B------:R-:W-:Y:S01]  /*21b20*/  ISETP.GE.OR P1, PT, R2, UR20, P0 ;  /* 0x0000001402007c0c */ /* 0x000fe20008726670 */
[----:B------:R-:W-:Y:S01]  /*21b30*/  UIMAD UR5, UR8, UR5, UR9 ;  /* 0x00000005080572a4 */ /* 0x000fe2000f8e0209 */
[----:B------:R-:W-:Y:S01]  /*21b40*/  ISETP.GE.OR P0, PT, R0, UR20, P0 ;  /* 0x0000001400007c0c */ /* 0x000fe20008706670 */
[----:B------:R-:W-:Y:S01]  /*21b50*/  IMAD.WIDE.U32 R8, R8, UR8, R10 ;  /* 0x0000000808087c25 */ /* 0x000fe2000f8e000a */
[----:B------:R-:W-:-:S03]  /*21b60*/  SHF.R.S32.HI R2, RZ, 0x1f, R0 ;  /* 0x0000001fff027819 */ /* 0x000fc60000011400 */
[----:B------:R-:W-:-:S08]  /*21b70*/  VIADD R11, R9, UR5 ;  /* 0x00000005090b7c36 */ /* 0x000fd00008000000 */
[----:B-1-3--:R-:W-:Y:S05]  /*21b80*/  @P0 BRA `(.L_x_2276) ;  /* 0x0000000000240947 */ /* 0x00afea0003800000 */
        /* <DEDUP_REMOVED lines=8> */
[----:B------:R1:W-:Y:S02]  /*21c10*/  STG.E.128 desc[UR10][R14.64], R196 ;  /* 0x000000c40e007986 */ /* 0x0003e4000c101d0a */
.L_x_2276:
[----:B------:R-:W-:Y:S05]  /*21c20*/  BSYNC B0 ;  /* 0x0000000000007941 */ /* 0x000fea0003800000 */
.L_x_2275:
[----:B------:R-:W-:Y:S05]  /*21c30*/  @P1 EXIT ;  /* 0x000000000000194d */ /* 0x000fea0003800000 */
        /* <DEDUP_REMOVED lines=12> */
.L_x_2277:
        /* <DEDUP_REMOVED lines=16> */
.L_x_5337:


//--------------------- .text._ZN5flash24flash_fwd_splitkv_kernelI23Flash_fwd_kernel_traitsILi32ELi64ELi256ELi4ELb0ELb0EN7cutlass10bfloat16_tE19Flash_kernel_traitsILi32ELi64ELi256ELi4ES3_EELb1ELb0ELb0ELb0ELb1ELb0ELb1ELb0EEEvNS_16Flash_fwd_paramsE --------------------------
	.section	.text._ZN5flash24flash_fwd_splitkv_kernelI23Flash_fwd_kernel_traitsILi32ELi64ELi256ELi4ELb0ELb0EN7cutlass10bfloat16_tE19Flash_kernel_traitsILi32ELi64ELi256ELi4ES3_EELb1ELb0ELb0ELb0ELb1ELb0ELb1ELb0EEEvNS_16Flash_fwd_paramsE,"ax",@progbits
	.align	128
        .global         _ZN5flash24flash_fwd_splitkv_kernelI23Flash_fwd_kernel_traitsILi32ELi64ELi256ELi4ELb0ELb0EN7cutlass10bfloat16_tE19Flash_kernel_traitsILi32ELi64ELi256ELi4ES3_EELb1ELb0ELb0ELb0ELb1ELb0ELb1ELb0EEEvNS_16Flash_fwd_paramsE
        .type           _ZN5flash24flash_fwd_splitkv_kernelI23Flash_fwd_kernel_traitsILi32ELi64ELi256ELi4ELb0ELb0EN7cutlass10bfloat16_tE19Flash_kernel_traitsILi32ELi64ELi256ELi4ES3_EELb1ELb0ELb0ELb0ELb1ELb0ELb1ELb0EEEvNS_16Flash_fwd_paramsE,@function
        .size           _ZN5flash24flash_fwd_splitkv_kernelI23Flash_fwd_kernel_traitsILi32ELi64ELi256ELi4ELb0ELb0EN7cutlass10bfloat16_tE19Flash_kernel_traitsILi32ELi64ELi256ELi4ES3_EELb1ELb0ELb0ELb0ELb1ELb0ELb1ELb0EEEvNS_16Flash_fwd_paramsE,(.L_x_5338 - _ZN5flash24flash_fwd_splitkv_kernelI23Flash_fwd_kernel_traitsILi32ELi64ELi256ELi4ELb0ELb0EN7cutlass10bfloat16_tE19Flash_kernel_traitsILi32ELi64ELi256ELi4ES3_EELb1ELb0ELb0ELb0ELb1ELb0ELb1ELb0EEEvNS_16Flash_fwd_paramsE)
        .other          _ZN5flash24flash_fwd_splitkv_kernelI23Flash_fwd_kernel_traitsILi32ELi64ELi256ELi4ELb0ELb0EN7cutlass10bfloat16_tE19Flash_kernel_traitsILi32ELi64ELi256ELi4ES3_EELb1ELb0ELb0ELb0ELb1ELb0ELb1ELb0EEEvNS_16Flash_fwd_paramsE,@"STO_CUDA_ENTRY STV_DEFAULT"
_ZN5flash24flash_fwd_splitkv_kernelI23Flash_fwd_kernel_traitsILi32ELi64ELi256ELi4ELb0ELb0EN7cutlass10bfloat16_tE19Flash_kernel_traitsILi32ELi64ELi256ELi4ES3_EELb1ELb0ELb0ELb0ELb1ELb0ELb1ELb0EEEvNS_16Flash_fwd_paramsE:
.text._ZN5flash24flash_fwd_splitkv_kernelI23Flash_fwd_kernel_traitsILi32ELi64ELi256ELi4ELb0ELb0EN7cutlass10bfloat16_tE19Flash_kernel_traitsILi32ELi64ELi256ELi4ES3_EELb1ELb0ELb0ELb0ELb1ELb0ELb1ELb0EEEvNS_16Flash_fwd_paramsE:
[----:B------:R-:W-:Y:S08]  /*0000*/  LDC R1, c[0x0][0x28] ;  /* 0x00000a00ff017b82 */ /* 0x000ff00000000800 */
[----:B------:R-:W1:Y:S01]  /*0010*/  LDC R5, c[0x0][0x270] ;  /* 0x00009c00ff057b82 */ /* 0x000e620000000800 */
[----:B------:R-:W2:Y:S01]  /*0020*/  S2R R40, SR_CTAID.Z ;  /* 0x0000000000287919 */ /* 0x000ea20000002700 */
[----:B------:R-:W-:Y:S01]  /*0030*/  MOV R2, RZ ;  /* 0x000000ff00027202 */ /* 0x000fe20000000f00 */
[----:B------:R-:W-:Y:S01]  /*0040*/  ULDC.64 UR12, c[0x0][0x208] ;  /* 0x00008200000c7ab9 */ /* 0x000fe20000000a00 */
[----:B------:R-:W-:-:S04]  /*0050*/  MOV R10, 0xffffffff ;  /* 0xffffffff000a7802 */ /* 0x000fc80000000f00 */
[----:B------:R-:W3:Y:S08]  /*0060*/  LDC.64 R8, c[0x0][0x2f0] ;  /* 0x0000bc00ff087b82 */ /* 0x000ef00000000a00 */
[----:B------:R-:W4:Y:S01]  /*0070*/  LDC.64 R14, c[0x0][0x2f8] ;  /* 0x0000be00ff0e7b82 */ /* 0x000f220000000a00 */
[----:B-1----:R-:W1:Y:S01]  /*0080*/  I2F.U32.RP R6, R5 ;  /* 0x0000000500067306 */ /* 0x002e620000209000 */
[----:B------:R-:W-:-:S07]  /*0090*/  ISETP.NE.U32.AND P2, PT, R5, RZ, PT ;  /* 0x000000ff0500720c */ /* 0x000fce0003f45070 */
[----:B-1----:R-:W1:Y:S02]  /*00a0*/  MUFU.RCP R4, R6 ;  /* 0x0000000600047308 */ /* 0x002e640000001000 */
[----:B-1----:R-:W-:-:S06]  /*00b0*/  VIADD R4, R4, 0xffffffe ;  /* 0x0ffffffe04047836 */ /* 0x002fcc0000000000 */
[----:B------:R-:W1:Y:S02]  /*00c0*/  F2I.FTZ.U32.TRUNC.NTZ R3, R4 ;  /* 0x0000000400037305 */ /* 0x000e64000021f000 */
[----:B-1----:R-:W-:-:S04]  /*00d0*/  IMAD.MOV R0, RZ, RZ, -R3 ;  /* 0x000000ffff007224 */ /* 0x002fc800078e0a03 */
[----:B------:R-:W-:-:S04]  /*00e0*/  IMAD R7, R0, R5, RZ ;  /* 0x0000000500077224 */ /* 0x000fc800078e02ff */
        /* <DEDUP_REMOVED lines=17> */
[----:B------:R-:W-:-:S05]  /*0200*/  @!P2 LOP3.LUT R247, RZ, R5, RZ, 0x33, !PT ;  /* 0x00000005fff7a212 */ /* 0x000fca00078e33ff */
[----:B---3--:R-:W-:Y:S02]  /*0210*/  IMAD.WIDE R18, R247, 0x4, R8 ;  /* 0x00000004f7127825 */ /* 0x008fe400078e0208 */
[----:B------:R-:W3:Y:S03]  /*0220*/  @P0 LDC.64 R8, c[0x0][0x300] ;  /* 0x0000c000ff080b82 */ /* 0x000ee60000000a00 */
[----:B------:R-:W4:Y:S04]  /*0230*/  @P1 LDG.E R10, desc[UR12][R18.64] ;  /* 0x0000000c120a1981 */ /* 0x000f28000c1e1900 */
[----:B------:R-:W4:Y:S01]  /*0240*/  @P1 LDG.E R7, desc[UR12][R18.64+0x4] ;  /* 0x0000040c12071981 */ /* 0x000f22000c1e1900 */
[----:B--2---:R-:W-:Y:S01]  /*0250*/  ISETP.NE.AND P3, PT, R0, RZ, PT ;  /* 0x000000ff0000720c */ /* 0x004fe20003f65270 */
[----:B------:R-:W-:Y:S01]  /*0260*/  IMAD.MOV.U32 R12, RZ, RZ, RZ ;  /* 0x000000ffff0c7224 */ /* 0x000fe200078e00ff */
[----:B-1----:R-:W-:-:S02]  /*0270*/  ISETP.EQ.U32.AND P2, PT, R2, RZ, PT ;  /* 0x000000ff0200720c */ /* 0x002fc40003f42070 */
[----:B------:R-:W-:Y:S02]  /*0280*/  MOV R13, 0xffffffff ;  /* 0xffffffff000d7802 */ /* 0x000fe40000000f00 */
[----:B------:R-:W-:Y:S01]  /*0290*/  ISETP.EQ.OR.EX P2, PT, R3, RZ, !P3, P2 ;  /* 0x000000ff0300720c */ /* 0x000fe20005f42720 */
[----:B---3--:R-:W-:-:S04]  /*02a0*/  @P0 IMAD.WIDE R16, R247, 0x4, R8 ;  /* 0x00000004f7100825 */ /* 0x008fc800078e0208 */
[C---:B----4-:R-:W-:Y:S01]  /*02b0*/  IMAD.WIDE R8, R247.reuse, 0x4, R14 ;  /* 0x00000004f7087825 */ /* 0x050fe200078e020e */
[----:B------:R1:W5:Y:S07]  /*02c0*/  @P0 LDG.E R12, desc[UR12][R16.64] ;  /* 0x0000000c100c0981 */ /* 0x00036e000c1e1900 */
[----:B------:R1:W5:Y:S01]  /*02d0*/  @!P2 LDG.E R13, desc[UR12][R8.64] ;  /* 0x0000000c080da981 */ /* 0x000362000c1e1900 */
[----:B------:R-:W-:Y:S02]  /*02e0*/  ISETP.NE.U32.AND P0, PT, R2, RZ, PT ;  /* 0x000000ff0200720c */ /* 0x000fe40003f05070 */
[----:B------:R-:W-:Y:S01]  /*02f0*/  IADD3 R0, -R247, RZ, RZ ;  /* 0x000000fff7007210 */ /* 0x000fe20007ffe1ff */
[----:B------:R-:W2:Y:S01]  /*0300*/  S2R R51, SR_CTAID.X ;  /* 0x0000000000337919 */ /* 0x000ea20000002500 */
[----:B------:R-:W-:Y:S01]  /*0310*/  ISETP.NE.AND.EX P0, PT, R3, RZ, PT, P0 ;  /* 0x000000ff0300720c */ /* 0x000fe20003f05300 */
[----:B------:R-:W3:Y:S02]  /*0320*/  S2R R4, SR_CTAID.Y ;  /* 0x0000000000047919 */ /* 0x000ee40000002600 */
[----:B------:R-:W-:Y:S01]  /*0330*/  IMAD R40, R5, R0, R40 ;  /* 0x0000000005287224 */ /* 0x000fe200078e0228 */
[----:B------:R-:W4:Y:S01]  /*0340*/  S2R R44, SR_TID.X ;  /* 0x00000000002c7919 */ /* 0x000f220000002100 */
[----:B------:R-:W-:-:S06]  /*0350*/  @P1 IMAD.IADD R38, R7, 0x1, -R10 ;  /* 0x0000000107261824 */ /* 0x000fcc00078e0a0a */
[----:B------:R-:W1:Y:S02]  /*0360*/  @!P1 LDC R38, c[0x0][0x2c4] ;  /* 0x0000b100ff269b82 */ /* 0x000e640000000800 */
[----:B--234-:R-:W-:Y:S05]  /*0370*/  @!P0 BRA `(.L_x_2278) ;  /* 0x0000000000108947 */ /* 0x01cfea0003800000 */
[----:B------:R-:W2:Y:S02]  /*0380*/  @P3 LDG.E R0, desc[UR12][R8.64+0x4] ;  /* 0x0000040c08003981 */ /* 0x000ea4000c1e1900 */
[----:B--2--5:R-:W-:-:S06]  /*0390*/  @P3 IADD3 R7, R0, -R13, RZ ;  /* 0x8000000d00073210 */ /* 0x024fcc0007ffe0ff */
[----:B------:R3:W5:Y:S01]  /*03a0*/  @!P3 LDG.E R7, desc[UR12][R8.64] ;  /* 0x0000000c0807b981 */ /* 0x000762000c1e1900 */
[----:B------:R-:W-:Y:S05]  /*03b0*/  BRA `(.L_x_2279) ;  /* 0x0000000000047947 */ /* 0x000fea0003800000 */
.L_x_2278:
[----:B------:R-:W2:Y:S02]  /*03c0*/  LDC R7, c[0x0][0x2c8] ;  /* 0x0000b200ff077b82 */ /* 0x000ea40000000800 */
.L_x_2279:
[----:B------:R-:W4:Y:S02]  /*03d0*/  LDC.64 R2, c[0x0][0x308] ;  /* 0x0000c200ff027b82 */ /* 0x000f240000000a00 */
[----:B----4-:R-:W-:-:S04]  /*03e0*/  ISETP.NE.U32.AND P3, PT, R2, RZ, PT ;  /* 0x000000ff0200720c */ /* 0x010fc80003f65070 */
[----:B------:R-:W-:-:S13]  /*03f0*/  ISETP.NE.AND.EX P3, PT, R3, RZ, PT, P3 ;  /* 0x000000ff0300720c */ /* 0x000fda0003f65330 */
[----:B------:R-:W4:Y:S02]  /*0400*/  @P3 LDC.64 R2, c[0x0][0x308] ;  /* 0x0000c200ff023b82 */ /* 0x000f240000000a00 */
[----:B----4-:R-:W-:-:S05]  /*0410*/  @P3 IMAD.WIDE R2, R247, 0x4, R2 ;  /* 0x00000004f7023825 */ /* 0x010fca00078e0202 */
[----:B------:R4:W5:Y:S01]  /*0420*/  @P3 LDG.E R39, desc[UR12][R2.64] ;  /* 0x0000000c02273981 */ /* 0x000962000c1e1900 */
[----:B------:R-:W-:-:S05]  /*0430*/  IMAD.SHL.U32 R53, R51, 0x40, RZ ;  /* 0x0000004033357824 */ /* 0x000fca00078e00ff */
[----:B-1----:R-:W-:-:S13]  /*0440*/  ISETP.GT.AND P0, PT, R38, R53, PT ;  /* 0x000000352600720c */ /* 0x002fda0003f04270 */
[----:B------:R-:W-:Y:S05]  /*0450*/  @!P0 EXIT ;  /* 0x000000000000894d */ /* 0x000fea0003800000 */
[----:B---3--:R-:W1:Y:S01]  /*0460*/  LDC R8, c[0x0][0x10] ;  /* 0x00000400ff087b82 */ /* 0x008e620000000800 */
[----:B-----5:R-:W-:-:S07]  /*0470*/  @P3 IMAD.IADD R39, R39, 0x1, -R12 ;  /* 0x0000000127273824 */ /* 0x020fce00078e0a0c */
[----:B------:R-:W3:Y:S08]  /*0480*/  LDC R0, c[0x0][0x2c8] ;  /* 0x0000b200ff007b82 */ /* 0x000ef00000000800 */
[----:B------:R-:W2:Y:S01]  /*0490*/  @!P3 LDC R6, c[0x0][0x2cc] ;  /* 0x0000b300ff06bb82 */ /* 0x000ea20000000800 */
[----:B-1----:R-:W-:-:S04]  /*04a0*/  IABS R11, R8 ;  /* 0x00000008000b7213 */ /* 0x002fc80000000000 */
[----:B----4-:R-:W1:Y:S01]  /*04b0*/  I2F.RP R2, R11 ;  /* 0x0000000b00027306 */ /* 0x010e620000209400 */
[----:B---3--:R-:W-:-:S05]  /*04c0*/  VIADD R0, R0, 0xff ;  /* 0x000000ff00007836 */ /* 0x008fca0000000000 */
[----:B------:R-:W-:-:S04]  /*04d0*/  SHF.R.S32.HI R15, RZ, 0x1f, R0 ;  /* 0x0000001fff0f7819 */ /* 0x000fc80000011400 */
[----:B------:R-:W-:Y:S01]  /*04e0*/  LEA.HI R15, R15, R0, RZ, 0x8 ;  /* 0x000000000f0f7211 */ /* 0x000fe200078f40ff */
[----:B-1----:R-:W1:Y:S03]  /*04f0*/  MUFU.RCP R16, R2 ;  /* 0x0000000200107308 */ /* 0x002e660000001000 */
[----:B------:R-:W-:-:S05]  /*0500*/  LEA.HI.SX32 R15, R15, R8, 0x18 ;  /* 0x000000080f0f7211 */ /* 0x000fca00078fc2ff */
[----:B------:R-:W-:Y:S02]  /*0510*/  VIADD R15, R15, 0xffffffff ;  /* 0xffffffff0f0f7836 */ /* 0x000fe40000000000 */
[----:B-1----:R-:W-:-:S03]  /*0520*/  VIADD R16, R16, 0xffffffe ;  /* 0x0ffffffe10107836 */ /* 0x002fc60000000000 */
[----:B------:R-:W-:Y:S02]  /*0530*/  IABS R2, R15 ;  /* 0x0000000f00027213 */ /* 0x000fe40000000000 */
[-C--:B------:R-:W-:Y:S01]  /*0540*/  LOP3.LUT R15, R15, R8.reuse, RZ, 0x3c, !PT ;  /* 0x000000080f0f7212 */ /* 0x080fe200078e3cff */
[----:B------:R-:W1:Y:S03]  /*0550*/  F2I.FTZ.U32.TRUNC.NTZ R17, R16 ;  /* 0x0000001000117305 */ /* 0x000e66000021f000 */
[----:B------:R-:W-:Y:S01]  /*0560*/  ISETP.GE.AND P0, PT, R15, RZ, PT ;  /* 0x000000ff0f00720c */ /* 0x000fe20003f06270 */
[----:B-1----:R-:W-:Y:S02]  /*0570*/  IMAD.MOV R0, RZ, RZ, -R17 ;  /* 0x000000ffff007224 */ /* 0x002fe400078e0a11 */
[----:B------:R-:W-:Y:S02]  /*0580*/  IMAD.MOV.U32 R16, RZ, RZ, RZ ;  /* 0x000000ffff107224 */ /* 0x000fe400078e00ff */
[----:B------:R-:W-:Y:S01]  /*0590*/  IMAD R3, R0, R11, RZ ;  /* 0x0000000b00037224 */ /* 0x000fe200078e02ff */
[----:B------:R-:W-:-:S03]  /*05a0*/  IABS R0, R8 ;  /* 0x0000000800007213 */ /* 0x000fc60000000000 */
[----:B------:R-:W-:-:S04]  /*05b0*/  IMAD.HI.U32 R3, R17, R3, R16 ;  /* 0x0000000311037227 */ /* 0x000fc800078e0010 */
[----:B------:R-:W-:Y:S02]  /*05c0*/  IMAD.MOV R0, RZ, RZ, -R0 ;  /* 0x000000ffff007224 */ /* 0x000fe400078e0a00 */
[----:B------:R-:W-:-:S04]  /*05d0*/  IMAD.HI.U32 R9, R3, R2, RZ ;  /* 0x0000000203097227 */ /* 0x000fc800078e00ff */
[----:B------:R-:W-:Y:S02]  /*05e0*/  IMAD R14, R9, R0, R2 ;  /* 0x00000000090e7224 */ /* 0x000fe400078e0202 */
[----:B------:R-:W1:Y:S03]  /*05f0*/  @!P3 LDC.64 R2, c[0x0][0x318] ;  /* 0x0000c600ff02bb82 */ /* 0x000e660000000a00 */
[----:B------:R-:W-:-:S05]  /*0600*/  ISETP.GT.U32.AND P1, PT, R11, R14, PT ;  /* 0x0000000e0b00720c */ /* 0x000fca0003f24070 */
[----:B------:R-:W3:Y:S08]  /*0610*/  LDC R0, c[0x0][0x398] ;  /* 0x0000e600ff007b82 */ /* 0x000ef00000000800 */
[----:B------:R-:W-:Y:S02]  /*0620*/  @!P1 IMAD.IADD R14, R14, 0x1, -R11 ;  /* 0x000000010e0e9824 */ /* 0x000fe400078e0a0b */
[----:B------:R-:W-:Y:S01]  /*0630*/  @!P1 VIADD R9, R9, 0x1 ;  /* 0x0000000109099836 */ /* 0x000fe20000000000 */
[----:B------:R-:W-:-:S02]  /*0640*/  ISETP.NE.AND P1, PT, R8, RZ, PT ;  /* 0x000000ff0800720c */ /* 0x000fc40003f25270 */
[----:B------:R-:W-:Y:S02]  /*0650*/  ISETP.GE.U32.AND P4, PT, R14, R11, PT ;  /* 0x0000000b0e00720c */ /* 0x000fe40003f86070 */
[----:B-1----:R-:W-:-:S04]  /*0660*/  @!P3 ISETP.NE.U32.AND P2, PT, R2, RZ, PT ;  /* 0x000000ff0200b20c */ /* 0x002fc80003f45070 */
[----:B------:R-:W-:Y:S02]  /*0670*/  @!P3 ISETP.NE.AND.EX P2, PT, R3, RZ, PT, P2 ;  /* 0x000000ff0300b20c */ /* 0x000fe40003f45320 */
[----:B------:R-:W-:Y:S02]  /*0680*/  IADD3 R3, -R38, 0x13f, R53 ;  /* 0x0000013f26037810 */ /* 0x000fe40007ffe135 */
[----:B--2---:R-:W-:-:S03]  /*0690*/  @!P3 SEL R6, R6, RZ, P2 ;  /* 0x000000ff0606b207 */ /* 0x004fc60001000000 */
[----:B------:R-:W-:Y:S01]  /*06a0*/  @P4 VIADD R9, R9, 0x1 ;  /* 0x0000000109094836 */ /* 0x000fe20000000000 */
[----:B------:R-:W-:-:S03]  /*06b0*/  @!P3 IADD3 R39, R6, R7, -R12 ;  /* 0x000000070627b210 */ /* 0x000fc60007ffe80c */
[----:B------:R-:W-:Y:S01]  /*06c0*/  @!P0 IMAD.MOV R9, RZ, RZ, -R9 ;  /* 0x000000ffff098224 */ /* 0x000fe200078e0a09 */
[----:B------:R-:W-:Y:S01]  /*06d0*/  @!P1 LOP3.LUT R9, RZ, R8, RZ, 0x33, !PT ;  /* 0x00000008ff099212 */ /* 0x000fe200078e33ff */
[----:B------:R-:W-:Y:S01]  /*06e0*/  VIADD R7, R39, 0xff ;  /* 0x000000ff27077836 */ /* 0x000fe20000000000 */
[----:B---3--:R-:W-:-:S03]  /*06f0*/  IADD3 R3, R3, R0, R39 ;  /* 0x0000000003037210 */ /* 0x008fc60007ffe027 */
[----:B------:R-:W-:Y:S01]  /*0700*/  IMAD R238, R9, R4, RZ ;  /* 0x0000000409ee7224 */ /* 0x000fe200078e02ff */
[----:B------:R-:W-:Y:S02]  /*0710*/  SHF.R.S32.HI R6, RZ, 0x1f, R7 ;  /* 0x0000001fff067819 */ /* 0x000fe40000011407 */
[----:B------:R-:W-:Y:S02]  /*0720*/  SHF.R.S32.HI R2, RZ, 0x1f, R3 ;  /* 0x0000001fff027819 */ /* 0x000fe40000011403 */
[----:B------:R-:W-:Y:S02]  /*0730*/  LEA.HI R6, R6, R7, RZ, 0x8 ;  /* 0x0000000706067211 */ /* 0x000fe400078f40ff */
[----:B------:R-:W-:Y:S02]  /*0740*/  LEA.HI R2, R2, R3, RZ, 0x8 ;  /* 0x0000000302027211 */ /* 0x000fe400078f40ff */
[----:B------:R-:W-:Y:S02]  /*0750*/  SHF.R.S32.HI R6, RZ, 0x8, R6 ;  /* 0x00000008ff067819 */ /* 0x000fe40000011406 */
[----:B------:R-:W-:-:S02]  /*0760*/  SHF.R.S32.HI R2, RZ, 0x8, R2 ;  /* 0x00000008ff027819 */ /* 0x000fc40000011402 */
[----:B------:R-:W-:-:S04]  /*0770*/  VIADDMNMX R49, R238, R9, R6, PT ;  /* 0x00000009ee317246 */ /* 0x000fc80003800106 */
[----:B------:R-:W-:-:S04]  /*0780*/  VIMNMX R49, R49, R2, PT ;  /* 0x0000000231317248 */ /* 0x000fc80003fe0100 */
[----:B------:R-:W-:-:S13]  /*0790*/  ISETP.GE.AND P0, PT, R238, R49, PT ;  /* 0x00000031ee00720c */ /* 0x000fda0003f06270 */
[----:B------:R-:W-:Y:S05]  /*07a0*/  @!P0 BRA `(.L_x_2280) ;  /* 0x0000000000d08947 */ /* 0x000fea0003800000 */
[----:B------:R-:W1:Y:S01]  /*07b0*/  LDC.64 R2, c[0x0][0x2c0] ;  /* 0x0000b000ff027b82 */ /* 0x000e620000000a00 */
[----:B------:R-:W-:Y:S01]  /*07c0*/  SHF.R.S32.HI R7, RZ, 0x1f, R44 ;  /* 0x0000001fff077819 */ /* 0x000fe2000001142c */
[----:B------:R-:W-:Y:S01]  /*07d0*/  ULDC UR4, c[0x0][0x2dc] ;  /* 0x0000b70000047ab9 */ /* 0x000fe20000000800 */
[----:B------:R-:W-:Y:S01]  /*07e0*/  IMAD.IADD R38, R38, 0x1, -R53 ;  /* 0x0000000126267824 */ /* 0x000fe200078e0a35 */
[----:B------:R-:W-:Y:S02]  /*07f0*/  LOP3.LUT P6, RZ, R44, 0x7, RZ, 0xc0, !PT ;  /* 0x000000072cff7812 */ /* 0x000fe400078cc0ff */
[----:B------:R-:W-:-:S04]  /*0800*/  LEA.HI R0, R7, R44, RZ, 0x3 ;  /* 0x0000002c07007211 */ /* 0x000fc800078f18ff */
[----:B------:R-:W-:-:S05]  /*0810*/  LOP3.LUT R7, R0, 0x3ffffff8, RZ, 0xc0, !PT ;  /* 0x3ffffff800077812 */ /* 0x000fca00078ec0ff */
[----:B------:R-:W-:Y:S02]  /*0820*/  IMAD.IADD R7, R44, 0x1, -R7 ;  /* 0x000000012c077824 */ /* 0x000fe400078e0a07 */
[----:B-1----:R-:W-:Y:S02]  /*0830*/  IMAD R2, R4, R2, R247 ;  /* 0x0000000204027224 */ /* 0x002fe400078e02f7 */
[----:B------:R-:W-:Y:S02]  /*0840*/  IMAD.SHL.U32 R4, R7, 0x4, RZ ;  /* 0x0000000407047824 */ /* 0x000fe400078e00ff */
[----:B------:R-:W-:-:S03]  /*0850*/  IMAD R2, R2, R5, R40 ;  /* 0x0000000502027224 */ /* 0x000fc600078e0228 */
[----:B------:R-:W-:Y:S01]  /*0860*/  SHF.R.S32.HI R5, RZ, 0x1f, R4 ;  /* 0x0000001fff057819 */ /* 0x000fe20000011404 */
[----:B------:R-:W-:Y:S01]  /*0870*/  IMAD R2, R2, R3, R53 ;  /* 0x0000000302027224 */ /* 0x000fe200078e0235 */
[----:B------:R-:W-:-:S03]  /*0880*/  SHF.R.S32.HI R3, RZ, 0x3, R0 ;  /* 0x00000003ff037819 */ /* 0x000fc60000011400 */
[----:B------:R-:W-:Y:S01]  /*0890*/  IMAD R0, R2, UR4, RZ ;  /* 0x0000000402007c24 */ /* 0x000fe2000f8e02ff */
[----:B------:R-:W-:Y:S01]  /*08a0*/  ULDC.64 UR4, c[0x0][0x288] ;  /* 0x0000a20000047ab9 */ /* 0x000fe20000000a00 */
[C---:B------:R-:W-:Y:S01]  /*08b0*/  IMAD.WIDE R4, R3.reuse, 0x20, R4 ;  /* 0x0000002003047825 */ /* 0x040fe200078e0204 */
[----:B------:R-:W-:-:S03]  /*08c0*/  ISETP.GE.OR P5, PT, R3, R38, P6 ;  /* 0x000000260300720c */ /* 0x000fc600037a6670 */
[C---:B------:R-:W-:Y:S01]  /*08d0*/  VIADD R7, R3.reuse, 0x10 ;  /* 0x0000001003077836 */ /* 0x040fe20000000000 */
[----:B------:R-:W-:Y:S01]  /*08e0*/  IADD3 R4, P0, R0, R4, RZ ;  /* 0x0000000400047210 */ /* 0x000fe20007f1e0ff */
[----:B------:R-:W-:-:S03]  /*08f0*/  VIADD R9, R3, 0x20 ;  /* 0x0000002003097836 */ /* 0x000fc60000000000 */
[----:B------:R-:W-:Y:S02]  /*0900*/  LEA.HI.X.SX32 R5, R0, R5, 0x1, P0 ;  /* 0x0000000500057211 */ /* 0x000fe400000f0eff */
[-C--:B------:R-:W-:Y:S02]  /*0910*/  ISETP.GE.AND P0, PT, R3, R38.reuse, PT ;  /* 0x000000260300720c */ /* 0x080fe40003f06270 */
[CC--:B------:R-:W-:Y:S02]  /*0920*/  ISETP.GE.AND P1, PT, R7.reuse, R38.reuse, PT ;  /* 0x000000260700720c */ /* 0x0c0fe40003f26270 */
[C---:B------:R-:W-:Y:S02]  /*0930*/  LEA R6, P2, R4.reuse, UR4, 0x2 ;  /* 0x0000000404067c11 */ /* 0x040fe4000f8410ff */
[-C--:B------:R-:W-:Y:S02]  /*0940*/  ISETP.GE.OR P4, PT, R7, R38.reuse, P6 ;  /* 0x000000260700720c */ /* 0x080fe40003786670 */
[----:B------:R-:W-:Y:S01]  /*0950*/  LEA.HI.X R7, R4, UR5, R5, 0x2, P2 ;  /* 0x0000000504077c11 */ /* 0x000fe200090f1405 */
[----:B------:R-:W-:Y:S01]  /*0960*/  VIADD R5, R3, 0x30 ;  /* 0x0000003003057836 */ /* 0x000fe20000000000 */
[----:B------:R-:W-:Y:S01]  /*0970*/  ISETP.GE.OR P3, PT, R9, R38, P6 ;  /* 0x000000260900720c */ /* 0x000fe20003766670 */
[----:B------:R-:W-:Y:S01]  /*0980*/  ULDC.64 UR4, c[0x0][0x2b8] ;  /* 0x0000ae0000047ab9 */ /* 0x000fe20000000a00 */
[----:B------:R-:W-:Y:S01]  /*0990*/  SHF.R.S32.HI R0, RZ, 0x1f, R2 ;  /* 0x0000001fff007819 */ /* 0x000fe20000011402 */
[----:B------:R1:W-:Y:S01]  /*09a0*/  @!P0 STG.E.128 desc[UR12][R6.64], RZ ;  /* 0x000000ff06008986 */ /* 0x0003e2000c101d0c */
[----:B------:R-:W-:-:S02]  /*09b0*/  IADD3 R2, P0, R2, R3, RZ ;  /* 0x0000000302027210 */ /* 0x000fc40007f1e0ff */
[-C--:B------:R-:W-:Y:S01]  /*09c0*/  ISETP.GE.AND P2, PT, R9, R38.reuse, PT ;  /* 0x000000260900720c */ /* 0x080fe20003f46270 */
[----:B------:R1:W-:Y:S01]  /*09d0*/  @!P1 STG.E.128 desc[UR12][R6.64+0x800], RZ ;  /* 0x000800ff06009986 */ /* 0x0003e2000c101d0c */
[CC--:B------:R-:W-:Y:S02]  /*09e0*/  ISETP.GE.AND P1, PT, R5.reuse, R38.reuse, PT ;  /* 0x000000260500720c */ /* 0x0c0fe40003f26270 */
[----:B------:R-:W-:Y:S02]  /*09f0*/  ISETP.GE.OR P6, PT, R5, R38, P6 ;  /* 0x000000260500720c */ /* 0x000fe400037c6670 */
[----:B------:R-:W-:Y:S01]  /*0a00*/  LEA.HI.X.SX32 R3, R3, R0, 0x1, P0 ;  /* 0x0000000003037211 */ /* 0x000fe200000f0eff */
[----:B------:R-:W-:Y:S01]  /*0a10*/  @!P3 IMAD.MOV.U32 R0, RZ, RZ, -0x800000 ;  /* 0xff800000ff00b424 */ /* 0x000fe200078e00ff */
[----:B------:R-:W-:-:S04]  /*0a20*/  LEA R8, P0, R2, UR4, 0x2 ;  /* 0x0000000402087c11 */ /* 0x000fc8000f8010ff */
[----:B------:R-:W-:Y:S01]  /*0a30*/  LEA.HI.X R9, R2, UR5, R3, 0x2, P0 ;  /* 0x0000000502097c11 */ /* 0x000fe200080f1403 */
[----:B------:R-:W-:Y:S01]  /*0a40*/  @!P5 IMAD.MOV.U32 R3, RZ, RZ, -0x800000 ;  /* 0xff800000ff03d424 */ /* 0x000fe200078e00ff */
[----:B------:R1:W-:Y:S01]  /*0a50*/  @!P2 STG.E.128 desc[UR12][R6.64+0x1000], RZ ;  /* 0x001000ff0600a986 */ /* 0x0003e2000c101d0c */
[----:B------:R-:W-:-:S03]  /*0a60*/  @!P4 IMAD.MOV.U32 R2, RZ, RZ, -0x800000 ;  /* 0xff800000ff02c424 */ /* 0x000fc600078e00ff */
[----:B------:R1:W-:Y:S04]  /*0a70*/  @!P1 STG.E.128 desc[UR12][R6.64+0x1800], RZ ;  /* 0x001800ff06009986 */ /* 0x0003e8000c101d0c */
[----:B------:R1:W-:Y:S04]  /*0a80*/  @!P4 STG.E desc[UR12][R8.64+0x40], R2 ;  /* 0x000040020800c986 */ /* 0x0003e8000c10190c */
[----:B------:R1:W-:Y:S04]  /*0a90*/  @!P3 STG.E desc[UR12][R8.64+0x80], R0 ;  /* 0x000080000800b986 */ /* 0x0003e8000c10190c */
[----:B------:R1:W-:Y:S01]  /*0aa0*/  @!P5 STG.E desc[UR12][R8.64], R3 ;  /* 0x000000030800d986 */ /* 0x0003e2000c10190c */
[----:B------:R-:W-:Y:S05]  /*0ab0*/  @P6 EXIT ;  /* 0x000000000000694d */ /* 0x000fea0003800000 */
[----:B-1----:R-:W-:-:S05]  /*0ac0*/  MOV R3, 0xff800000 ;  /* 0xff80000000037802 */ /* 0x002fca0000000f00 */
[----:B------:R-:W-:Y:S01]  /*0ad0*/  STG.E desc[UR12][R8.64+0xc0], R3 ;  /* 0x0000c00308007986 */ /* 0x000fe2000c10190c */
[----:B------:R-:W-:Y:S05]  /*0ae0*/  EXIT ;  /* 0x000000000000794d */ /* 0x000fea0003800000 */
.L_x_2280:
        /* <DEDUP_REMOVED lines=24> */
.L_x_2281:
[----:B------:R-:W-:Y:S05]  /*0c70*/  @!P6 BRA `(.L_x_2282) ;  /* 0x000000040038e947 */ /* 0x000fea0003800000 */
[----:B------:R-:W2:Y:S01]  /*0c80*/  LDC R8, c[0x0][0x380] ;  /* 0x0000e000ff087b82 */ /* 0x000ea20000000800 */
[----:B------:R-:W-:Y:S01]  /*0c90*/  LEA R9, R49, 0xffffff00, 0x8 ;  /* 0xffffff0031097811 */ /* 0x000fe200078e40ff */
[----:B------:R-:W-:-:S03]  /*0ca0*/  ULDC.64 UR4, c[0x0][0x230] ;  /* 0x00008c0000047ab9 */ /* 0x000fc60000000a00 */
[----:B-1----:R-:W-:Y:S02]  /*0cb0*/  IABS R2, R9 ;  /* 0x0000000900027213 */ /* 0x002fe40000000000 */
[----:B------:R-:W-:Y:S01]  /*0cc0*/  MOV R12, RZ ;  /* 0x000000ff000c7202 */ /* 0x000fe20000000f00 */
[----:B------:R-:W1:Y:S01]  /*0cd0*/  LDC.64 R56, c[0x0][0x248] ;  /* 0x00009200ff387b82 */ /* 0x000e620000000a00 */
        /* <DEDUP_REMOVED lines=8> */
[----:B------:R-:W-:Y:S02]  /*0d60*/  IMAD.HI.U32 R3, R7, R3, R6 ;  /* 0x0000000307037227 */ /* 0x000fe400078e0006 */
[----:B------:R-:W2:Y:S04]  /*0d70*/  LDC R7, c[0x0][0x278] ;  /* 0x00009e00ff077b82 */ /* 0x000ea80000000800 */
[----:B-----5:R-:W-:-:S04]  /*0d80*/  IMAD.HI.U32 R11, R3, R2, RZ ;  /* 0x00000002030b7227 */ /* 0x020fc800078e00ff */
        /* <DEDUP_REMOVED lines=13> */
[----:B------:R-:W3:Y:S01]  /*0e60*/  LDG.E R4, desc[UR12][R14.64] ;  /* 0x0000000c0e047981 */ /* 0x000ee2000c1e1900 */
[----:B--2---:R-:W-:-:S04]  /*0e70*/  IABS R2, R7 ;  /* 0x0000000700027213 */ /* 0x004fc80000000000 */
[----:B------:R-:W2:Y:S08]  /*0e80*/  I2F.RP R6, R2 ;  /* 0x0000000200067306 */ /* 0x000eb00000209400 */
[----:B--2---:R-:W2:Y:S02]  /*0e90*/  MUFU.RCP R13, R6 ;  /* 0x00000006000d7308 */ /* 0x004ea40000001000 */
[----:B--2---:R-:W-:Y:S01]  /*0ea0*/  IADD3 R13, R13, 0xffffffe, RZ ;  /* 0x0ffffffe0d0d7810 */ /* 0x004fe20007ffe0ff */
[----:B------:R-:W-:-:S04]  /*0eb0*/  IMAD.MOV R6, RZ, RZ, -R11 ;  /* 0x000000ffff067224 */ /* 0x000fc800078e0a0b */
[----:B------:R-:W-:Y:S01]  /*0ec0*/  IMAD R9, R8, R6, R9 ;  /* 0x0000000608097224 */ /* 0x000fe200078e0209 */
[----:B------:R-:W2:Y:S04]  /*0ed0*/  F2I.FTZ.U32.TRUNC.NTZ R13, R13 ;  /* 0x0000000d000d7305 */ /* 0x000ea8000021f000 */
[----:B------:R-:W-:Y:S01]  /*0ee0*/  SHF.R.S32.HI R23, RZ, 0x1f, R9 ;  /* 0x0000001fff177819 */ /* 0x000fe20000011409 */
[----:B--2---:R-:W-:-:S04]  /*0ef0*/  IMAD.MOV R3, RZ, RZ, -R13 ;  /* 0x000000ffff037224 */ /* 0x004fc800078e0a0d */
        /* <DEDUP_REMOVED lines=14> */
[----:B------:R-:W2:Y:S05]  /*0fe0*/  LDC.64 R2, c[0x0][0x238] ;  /* 0x00008e00ff027b82 */ /* 0x000eaa0000000a00 */
[----:B------:R-:W-:-:S06]  /*0ff0*/  @P2 IADD3 R24, R24, 0x1, RZ ;  /* 0x0000000118182810 */ /* 0x000fcc0007ffe0ff */
[----:B------:R-:W-:Y:S01]  /*1000*/  @!P0 IMAD.MOV R24, RZ, RZ, -R24 ;  /* 0x000000ffff188224 */ /* 0x000fe200078e0a18 */
        /* <DEDUP_REMOVED lines=9> */
[----:B------:R-:W-:Y:S01]  /*10a0*/  IMAD R7, R25, UR4, RZ ;  /* 0x0000000419077c24 */ /* 0x000fe2000f8e02ff */
[----:B------:R-:W-:Y:S01]  /*10b0*/  IADD3 R13, R13, R6, RZ ;  /* 0x000000060d0d7210 */ /* 0x000fe20007ffe0ff */
[----:B-1----:R-:W-:-:S02]  /*10c0*/  IMAD R6, R23, R56, RZ ;  /* 0x0000003817067224 */ /* 0x002fc400078e02ff */
[----:B------:R-:W-:-:S04]  /*10d0*/  IMAD.WIDE.U32 R26, R4, R2, RZ ;  /* 0x00000002041a7225 */ /* 0x000fc800078e00ff */
[----:B------:R-:W-:Y:S01]  /*10e0*/  IMAD R6, R9, R57, R6 ;  /* 0x0000003909067224 */ /* 0x000fe200078e0206 */
[----:B------:R-:W-:Y:S01]  /*10f0*/  IADD3 R8, R27, R3, RZ ;  /* 0x000000031b087210 */ /* 0x000fe20007ffe0ff */
[----:B------:R-:W-:-:S04]  /*1100*/  IMAD.WIDE.U32 R12, R9, R56, R12 ;  /* 0x00000038090c7225 */ /* 0x000fc800078e000c */
[----:B------:R-:W-:Y:S02]  /*1110*/  IMAD.IADD R13, R13, 0x1, R6 ;  /* 0x000000010d0d7824 */ /* 0x000fe400078e0206 */
[C---:B------:R-:W-:Y:S02]  /*1120*/  IMAD R7, R24.reuse, UR5, R7 ;  /* 0x0000000518077c24 */ /* 0x040fe4000f8e0207 */
[----:B------:R-:W-:-:S05]  /*1130*/  IMAD.WIDE.U32 R36, R24, UR4, R12 ;  /* 0x0000000418247c25 */ /* 0x000fca000f8e000c */
[----:B------:R-:W-:Y:S01]  /*1140*/  IADD3 R3, R37, R7, RZ ;  /* 0x0000000725037210 */ /* 0x000fe20007ffe0ff */
[----:B------:R-:W-:Y:S06]  /*1150*/  BRA `(.L_x_2283) ;  /* 0x0000000400347947 */ /* 0x000fec0003800000 */
.L_x_2282:
        /* <DEDUP_REMOVED lines=49> */
.L_x_2284:
[----:B------:R-:W-:Y:S01]  /*1470*/  @!P0 LOP3.LUT R24, RZ, R15, RZ, 0x33, !PT ;  /* 0x0000000fff188212 */ /* 0x000fe200078e33ff */
[----:B------:R-:W-:Y:S01]  /*1480*/  IMAD R6, R23, R56, RZ ;  /* 0x0000003817067224 */ /* 0x000fe200078e02ff */
[----:B------:R-:W-:Y:S02]  /*1490*/  MOV R14, R8 ;  /* 0x00000008000e7202 */ /* 0x000fe40000000f00 */
[----:B------:R-:W-:Y:S01]  /*14a0*/  MOV R15, R7 ;  /* 0x00000007000f7202 */ /* 0x000fe20000000f00 */
[----:B------:R-:W-:Y:S01]  /*14b0*/  IMAD R7, R57, R9, R6 ;  /* 0x0000000939077224 */ /* 0x000fe200078e0206 */
[----:B------:R-:W-:Y:S02]  /*14c0*/  SHF.R.S32.HI R25, RZ, 0x1f, R24 ;  /* 0x0000001fff197819 */ /* 0x000fe40000011418 */
        /* <DEDUP_REMOVED lines=22> */
.L_x_2283:
        /* <DEDUP_REMOVED lines=8> */
[-C--:B------:R-:W-:Y:S01]  /*16b0*/  LEA.HI R14, R15, R44.reuse, RZ, 0x3 ;  /* 0x0000002c0f0e7211 */ /* 0x080fe200078f18ff */
[----:B------:R-:W-:Y:S01]  /*16c0*/  IMAD.IADD R17, R39, 0x1, -R2 ;  /* 0x0000000127117824 */ /* 0x000fe200078e0a02 */
[----:B------:R-:W-:Y:S01]  /*16d0*/  SHF.R.S32.HI R20, RZ, 0x2, R11 ;  /* 0x00000002ff147819 */ /* 0x000fe2000001140b */
[----:B------:R-:W-:Y:S01]  /*16e0*/  IMAD.SHL.U32 R71, R44, 0x2, RZ ;  /* 0x000000022c477824 */ /* 0x000fe200078e00ff */
[----:B------:R-:W-:Y:S01]  /*16f0*/  LEA.HI R16, R15, R44, RZ, 0x5 ;  /* 0x0000002c0f107211 */ /* 0x000fe200078f28ff */
[----:B------:R-:W1:Y:S01]  /*1700*/  @P0 LDC.64 R6, c[0x0][0x240] ;  /* 0x00009000ff060b82 */ /* 0x000e620000000a00 */
[C---:B------:R-:W-:Y:S01]  /*1710*/  ISETP.GE.AND P2, PT, R20.reuse, R17, PT ;  /* 0x000000111400720c */ /* 0x040fe20003f46270 */
[C---:B------:R-:W-:Y:S01]  /*1720*/  VIADD R28, R20.reuse, 0x20 ;  /* 0x00000020141c7836 */ /* 0x040fe20000000000 */
[----:B------:R-:W-:Y:S01]  /*1730*/  @!P0 SHF.R.S32.HI R19, RZ, 0x1f, R247 ;  /* 0x0000001fff138819 */ /* 0x000fe200000114f7 */
[C---:B------:R-:W-:Y:S01]  /*1740*/  VIADD R18, R20.reuse, 0x40 ;  /* 0x0000004014127836 */ /* 0x040fe20000000000 */
[----:B------:R-:W-:-:S02]  /*1750*/  ISETP.GE.AND P4, PT, R20, R237, PT ;  /* 0x000000ed1400720c */ /* 0x000fc40003f86270 */
[C---:B------:R-:W-:Y:S01]  /*1760*/  ISETP.GE.AND P5, PT, R28.reuse, R237, PT ;  /* 0x000000ed1c00720c */ /* 0x040fe20003fa6270 */
[----:B------:R-:W2:Y:S01]  /*1770*/  @!P0 LDC.64 R4, c[0x0][0x228] ;  /* 0x00008a00ff048b82 */ /* 0x000ea20000000a00 */
[----:B------:R-:W-:Y:S02]  /*1780*/  ISETP.GE.AND P3, PT, R28, R17, PT ;  /* 0x000000111c00720c */ /* 0x000fe40003f66270 */
[----:B------:R-:W-:Y:S02]  /*1790*/  SHF.R.S32.HI R47, RZ, 0x5, R16 ;  /* 0x00000005ff2f7819 */ /* 0x000fe40000011410 */
[--C-:B------:R-:W-:Y:S01]  /*17a0*/  SHF.R.S32.HI R21, RZ, 0x1f, R20.reuse ;  /* 0x0000001fff157819 */ /* 0x100fe20000011414 */
[----:B------:R-:W3:Y:S01]  /*17b0*/  @!P2 S2R R32, SR_CgaCtaId ;  /* 0x000000000020a919 */ /* 0x000ee20000008800 */
[----:B------:R-:W-:Y:S01]  /*17c0*/  LOP3.LUT R71, R71, 0x6, RZ, 0xc0, !PT ;  /* 0x0000000647477812 */ /* 0x000fe200078ec0ff */
[----:B------:R-:W-:-:S04]  /*17d0*/  IMAD.WIDE R50, R51, 0x40, R20 ;  /* 0x0000004033327825 */ /* 0x000fc800078e0214 */
[----:B------:R-:W4:Y:S01]  /*17e0*/  @!P5 S2R R34, SR_CgaCtaId ;  /* 0x000000000022d919 */ /* 0x000f220000008800 */
[----:B------:R-:W-:Y:S02]  /*17f0*/  IMAD R69, R21, R56, RZ ;  /* 0x0000003815457224 */ /* 0x000fe400078e02ff */
[----:B-1----:R-:W-:-:S04]  /*1800*/  @P0 IMAD.WIDE.U32 R12, R10, R6, RZ ;  /* 0x000000060a0c0225 */ /* 0x002fc800078e00ff */
[----:B------:R-:W-:Y:S01]  /*1810*/  @P0 IMAD R7, R10, R7, R13 ;  /* 0x000000070a070224 */ /* 0x000fe200078e020d */
[----:B------:R-:W-:Y:S01]  /*1820*/  @!P2 MOV R13, 0x400 ;  /* 0x00000400000da802 */ /* 0x000fe20000000f00 */
[----:B------:R-:W-:Y:S02]  /*1830*/  IMAD R69, R20, R57, R69 ;  /* 0x0000003914457224 */ /* 0x000fe400078e0245 */
[-C--:B--2---:R-:W-:Y:S01]  /*1840*/  @!P0 IMAD R6, R19, R4.reuse, RZ ;  /* 0x0000000413068224 */ /* 0x084fe200078e02ff */
[----:B------:R-:W-:Y:S01]  /*1850*/  LOP3.LUT R19, R11, 0xfffffffc, RZ, 0xc0, !PT ;  /* 0xfffffffc0b137812 */ /* 0x000fe200078ec0ff */
[----:B------:R-:W-:-:S04]  /*1860*/  @!P0 IMAD.WIDE.U32 R30, R247, R4, RZ ;  /* 0x00000004f71e8225 */ /* 0x000fc800078e00ff */
[----:B------:R-:W-:Y:S02]  /*1870*/  IMAD.IADD R19, R44, 0x1, -R19 ;  /* 0x000000012c137824 */ /* 0x000fe400078e0a13 */
[----:B------:R-:W-:Y:S02]  /*1880*/  @!P0 IMAD R5, R247, R5, R6 ;  /* 0x00000005f7058224 */ /* 0x000fe400078e0206 */
[----:B------:R-:W-:Y:S02]  /*1890*/  IMAD.SHL.U32 R19, R19, 0x8, RZ ;  /* 0x0000000813137824 */ /* 0x000fe400078e00ff */
[----:B------:R-:W-:Y:S02]  /*18a0*/  @!P0 IMAD.MOV.U32 R12, RZ, RZ, R30 ;  /* 0x000000ffff0c8224 */ /* 0x000fe400078e001e */
[----:B------:R-:W-:Y:S01]  /*18b0*/  @!P0 IMAD.IADD R7, R31, 0x1, R5 ;  /* 0x000000011f078824 */ /* 0x000fe200078e0205 */
[C---:B------:R-:W-:Y:S01]  /*18c0*/  IADD3 R26, P1, R19.reuse, R26, RZ ;  /* 0x0000001a131a7210 */ /* 0x040fe20007f3e0ff */
[----:B------:R-:W1:Y:S01]  /*18d0*/  @!P3 S2R R30, SR_CgaCtaId ;  /* 0x00000000001eb919 */ /* 0x000e620000008800 */
[----:B------:R-:W-:Y:S01]  /*18e0*/  SHF.R.S32.HI R4, RZ, 0x1f, R19 ;  /* 0x0000001fff047819 */ /* 0x000fe20000011413 */
[----:B------:R-:W-:Y:S01]  /*18f0*/  IMAD.IADD R71, R2, 0x1, R71 ;  /* 0x0000000102477824 */ /* 0x000fe200078e0247 */
[----:B------:R-:W-:-:S02]  /*1900*/  IADD3 R12, P0, R19, R12, RZ ;  /* 0x0000000c130c7210 */ /* 0x000fc40007f1e0ff */
[----:B------:R-:W-:Y:S01]  /*1910*/  SHF.R.S32.HI R5, RZ, 0x1f, R40 ;  /* 0x0000001fff057819 */ /* 0x000fe20000011428 */
[----:B------:R-:W-:Y:S01]  /*1920*/  IMAD.X R27, R4, 0x1, R8, P1 ;  /* 0x00000001041b7824 */ /* 0x000fe200008e0608 */
[----:B------:R-:W-:Y:S01]  /*1930*/  IADD3 R36, P1, R19, R36, RZ ;  /* 0x0000002413247210 */ /* 0x000fe20007f3e0ff */
[----:B------:R-:W-:Y:S01]  /*1940*/  VIADD R52, R71, 0x48 ;  /* 0x0000004847347836 */ /* 0x000fe20000000000 */
[----:B---3--:R-:W-:Y:S01]  /*1950*/  @!P2 LEA R32, R32, R13, 0x18 ;  /* 0x0000000d2020a211 */ /* 0x008fe200078ec0ff */
[----:B------:R-:W-:Y:S01]  /*1960*/  IMAD.X R13, R4, 0x1, R7, P0 ;  /* 0x00000001040d7824 */ /* 0x000fe200000e0607 */
[----:B------:R-:W-:Y:S01]  /*1970*/  @!P5 IADD3 R29, P0, R50, 0x20, RZ ;  /* 0x00000020321dd810 */ /* 0x000fe20007f1e0ff */
[----:B------:R-:W-:Y:S01]  /*1980*/  IMAD.X R37, R4, 0x1, R3, P1 ;  /* 0x0000000104257824 */ /* 0x000fe200008e0603 */
[----:B------:R-:W-:Y:S01]  /*1990*/  SHF.R.S32.HI R3, RZ, 0x3, R14 ;  /* 0x00000003ff037819 */ /* 0x000fe2000001140e */
[----:B------:R-:W2:Y:S01]  /*19a0*/  @!P4 LDC.64 R6, c[0x0][0x240] ;  /* 0x00009000ff06cb82 */ /* 0x000ea20000000a00 */
[----:B------:R-:W-:Y:S01]  /*19b0*/  IMAD R5, R5, UR4, RZ ;  /* 0x0000000405057c24 */ /* 0x000fe2000f8e02ff */
[----:B------:R-:W-:Y:S01]  /*19c0*/  ISETP.GE.AND P1, PT, R18, R17, PT ;  /* 0x000000111200720c */ /* 0x000fe20003f26270 */
[----:B------:R-:W-:-:S04]  /*19d0*/  IMAD.WIDE.U32 R54, R20, R56, R36 ;  /* 0x0000003814367225 */ /* 0x000fc800078e0024 */
[----:B------:R-:W-:Y:S02]  /*19e0*/  IMAD.SHL.U32 R4, R3, 0x40, RZ ;  /* 0x0000004003047824 */ /* 0x000fe400078e00ff */
[C---:B------:R-:W-:Y:S01]  /*19f0*/  IMAD R42, R40.reuse, UR5, R5 ;  /* 0x00000005282a7c24 */ /* 0x040fe2000f8e0205 */
[----:B------:R-:W-:Y:S01]  /*1a00*/  LEA.HI R5, R11, R20, RZ, 0x1 ;  /* 0x000000140b057211 */ /* 0x000fe200078f08ff */
[----:B------:R-:W-:Y:S01]  /*1a10*/  IMAD.WIDE.U32 R40, R40, UR4, R12 ;  /* 0x0000000428287c25 */ /* 0x000fe2000f8e000c */
[----:B------:R-:W-:Y:S01]  /*1a20*/  LOP3.LUT R4, R4, 0xc0, RZ, 0xc0, !PT ;  /* 0x000000c004047812 */ /* 0x000fe200078ec0ff */
[----:B------:R-:W3:Y:S01]  /*1a30*/  @!P5 LDC.64 R12, c[0x0][0x240] ;  /* 0x00009000ff0cdb82 */ /* 0x000ee20000000a00 */
[----:B------:R-:W-:Y:S01]  /*1a40*/  LOP3.LUT R5, R5, 0x7fffffe, RZ, 0xc0, !PT ;  /* 0x07fffffe05057812 */ /* 0x000fe200078ec0ff */
[----:B------:R-:W-:Y:S01]  /*1a50*/  IMAD.IADD R43, R41, 0x1, R42 ;  /* 0x00000001292b7824 */ /* 0x000fe200078e022a */
[----:B------:R-:W-:Y:S01]  /*1a60*/  LOP3.LUT R19, R4, 0x18, R19, 0xf8, !PT ;  /* 0x0000001804137812 */ /* 0x000fe200078ef813 */
[----:B------:R-:W-:Y:S01]  /*1a70*/  @!P4 IMAD.MOV.U32 R42, RZ, RZ, R40 ;  /* 0x000000ffff2ac224 */ /* 0x000fe200078e0028 */
[----:B------:R-:W-:Y:S01]  /*1a80*/  SHF.R.U32.HI R4, RZ, 0x3, R4 ;  /* 0x00000003ff047819 */ /* 0x000fe20000011604 */
[----:B------:R-:W-:Y:S01]  /*1a90*/  IMAD.IADD R8, R20, 0x1, -R5 ;  /* 0x0000000114087824 */ /* 0x000fe200078e0a05 */
[----:B------:R-:W-:Y:S01]  /*1aa0*/  @!P5 MOV R11, 0x400 ;  /* 0x00000400000bd802 */ /* 0x000fe20000000f00 */
[----:B------:R-:W3:Y:S01]  /*1ab0*/  S2UR UR4, SR_CgaCtaId ;  /* 0x00000000000479c3 */ /* 0x000ee20000008800 */
[----:B------:R-:W-:Y:S01]  /*1ac0*/  LOP3.LUT R4, R19, R4, RZ, 0x3c, !PT ;  /* 0x0000000413047212 */ /* 0x000fe200078e3cff */
[----:B------:R-:W-:Y:S01]  /*1ad0*/  IMAD R19, R47, 0x8, R8 ;  /* 0x000000082f137824 */ /* 0x000fe200078e0208 */
[----:B------:R-:W-:Y:S01]  /*1ae0*/  @!P3 MOV R5, 0x400 ;  /* 0x000004000005b802 */ /* 0x000fe20000000f00 */
[--C-:B------:R-:W-:Y:S01]  /*1af0*/  @!P5 IMAD.MOV.U32 R41, RZ, RZ, R43.reuse ;  /* 0x000000ffff29d224 */ /* 0x100fe200078e002b */
[----:B----4-:R-:W-:Y:S01]  /*1b00*/  @!P5 LEA R34, R34, R11, 0x18 ;  /* 0x0000000b2222d211 */ /* 0x010fe200078ec0ff */
[----:B------:R-:W-:Y:S01]  /*1b10*/  IMAD.U32 R19, R19, 0x20, R4 ;  /* 0x0000002013137824 */ /* 0x000fe200078e0004 */
[----:B-1----:R-:W-:Y:S01]  /*1b20*/  @!P3 LEA R30, R30, R5, 0x18 ;  /* 0x000000051e1eb211 */ /* 0x002fe200078ec0ff */
[-C--:B--2---:R-:W-:Y:S01]  /*1b30*/  @!P4 IMAD R4, R51, R6.reuse, RZ ;  /* 0x000000063304c224 */ /* 0x084fe200078e02ff */
[----:B------:R-:W1:Y:S01]  /*1b40*/  @!P4 LDC.64 R10, c[0x0][0x210] ;  /* 0x00008400ff0acb82 */ /* 0x000e620000000a00 */
[----:B------:R-:W-:Y:S01]  /*1b50*/  @!P4 IMAD.WIDE.U32 R42, R50, R6, R42 ;  /* 0x00000006322ac225 */ /* 0x000fe200078e002a */
[----:B------:R-:W-:-:S03]  /*1b60*/  UMOV UR5, 0x400 ;  /* 0x0000040000057882 */ /* 0x000fc60000000000 */
[----:B------:R-:W-:Y:S02]  /*1b70*/  @!P4 IMAD R31, R50, R7, R4 ;  /* 0x00000007321fc224 */ /* 0x000fe400078e0204 */
[----:B------:R-:W-:Y:S01]  /*1b80*/  @!P5 IMAD.X R7, RZ, RZ, R51, P0 ;  /* 0x000000ffff07d224 */ /* 0x000fe200000e0633 */
[----:B------:R-:W2:Y:S01]  /*1b90*/  @!P5 LDC.64 R4, c[0x0][0x210] ;  /* 0x00008400ff04db82 */ /* 0x000ea20000000a00 */
[----:B------:R-:W-:Y:S01]  /*1ba0*/  IADD3 R22, P0, R20, R9, RZ ;  /* 0x0000000914167210 */ /* 0x000fe20007f1e0ff */
[----:B------:R-:W-:Y:S02]  /*1bb0*/  @!P4 IMAD.IADD R36, R43, 0x1, R31 ;  /* 0x000000012b24c824 */ /* 0x000fe400078e021f */
[-C--:B---3--:R-:W-:Y:S02]  /*1bc0*/  @!P5 IMAD R6, R7, R12.reuse, RZ ;  /* 0x0000000c0706d224 */ /* 0x088fe400078e02ff */
[----:B------:R-:W-:Y:S01]  /*1bd0*/  IMAD.X R23, R21, 0x1, R23, P0 ;  /* 0x0000000115177824 */ /* 0x000fe200000e0617 */
[----:B------:R-:W-:Y:S01]  /*1be0*/  ULEA UR4, UR4, UR5, 0x18 ;  /* 0x0000000504047291 */ /* 0x000fe2000f8ec03f */
[C---:B------:R-:W-:Y:S01]  /*1bf0*/  @!P5 IMAD R13, R29.reuse, R13, R6 ;  /* 0x0000000d1d0dd224 */ /* 0x040fe200078e0206 */
[----:B------:R-:W3:Y:S01]  /*1c00*/  @!P2 LDC.64 R8, c[0x0][0x218] ;  /* 0x00008600ff08ab82 */ /* 0x000ee20000000a00 */
[----:B------:R-:W-:-:S03]  /*1c10*/  @!P5 IMAD.WIDE.U32 R40, R29, R12, R40 ;  /* 0x0000000c1d28d225 */ /* 0x000fc600078e0028 */
[----:B------:R-:W-:Y:S01]  /*1c20*/  LEA R245, R19, UR4, 0x1 ;  /* 0x0000000413f57c11 */ /* 0x000fe2000f8e08ff */
[----:B------:R-:W-:Y:S01]  /*1c30*/  @!P5 IMAD.IADD R13, R41, 0x1, R13 ;  /* 0x00000001290dd824 */ /* 0x000fe200078e020d */
[C---:B-1----:R-:W-:Y:S02]  /*1c40*/  @!P4 LEA R50, P0, R42.reuse, R10, 0x1 ;  /* 0x0000000a2a32c211 */ /* 0x042fe400078008ff */
[----:B------:R-:W1:Y:S01]  /*1c50*/  @!P3 LDC.64 R6, c[0x0][0x218] ;  /* 0x00008600ff06bb82 */ /* 0x000e620000000a00 */
[----:B------:R-:W-:Y:S01]  /*1c60*/  IMAD.MOV.U32 R68, RZ, RZ, R54 ;  /* 0x000000ffff447224 */ /* 0x000fe200078e0036 */
[----:B------:R-:W-:Y:S01]  /*1c70*/  @!P4 LEA.HI.X R51, R42, R11, R36, 0x1, P0 ;  /* 0x0000000b2a33c211 */ /* 0x000fe200000f0c24 */
[----:B------:R-:W-:Y:S01]  /*1c80*/  IMAD.WIDE.U32 R10, R56, 0x40, RZ ;  /* 0x00000040380a7825 */ /* 0x000fe200078e00ff */
[----:B--2---:R-:W-:-:S03]  /*1c90*/  @!P5 LEA R36, P0, R40, R4, 0x1 ;  /* 0x000000042824d211 */ /* 0x004fc600078008ff */
[----:B------:R-:W-:Y:S01]  /*1ca0*/  IMAD.IADD R69, R55, 0x1, R69 ;  /* 0x0000000137457824 */ /* 0x000fe200078e0245 */
[----:B------:R-:W-:Y:S01]  /*1cb0*/  @!PT LDS RZ, [RZ] ;  /* 0x00000000fffff984 */ /* 0x000fe20000000800 */
[----:B------:R-:W-:Y:S01]  /*1cc0*/  @!PT LDS RZ, [RZ] ;  /* 0x00000000fffff984 */ /* 0x000fe20000000800 */
[----:B------:R-:W-:Y:S01]  /*1cd0*/  @!PT LDS RZ, [RZ] ;  /* 0x00000000fffff984 */ /* 0x000fe20000000800 */
[----:B------:R-:W-:Y:S01]  /*1ce0*/  @!P4 LDGSTS.E.BYPASS.LTC128B.128 [R245], desc[UR12][R50.64] ;  /* 0x0000000032f5cfae */ /* 0x000fe2000b901d4c */
[----:B------:R-:W-:Y:S01]  /*1cf0*/  IMAD.SHL.U32 R12, R57, 0x40, RZ ;  /* 0x00000040390c7824 */ /* 0x000fe200078e00ff */
[----:B------:R-:W-:Y:S01]  /*1d00*/  @!P5 LEA.HI.X R37, R40, R5, R13, 0x1, P0 ;  /* 0x000000052825d211 */ /* 0x000fe200000f0c0d */
[----:B------:R-:W-:Y:S01]  /*1d10*/  @!P5 IMAD R21, R19, 0x2, R34 ;  /* 0x000000021315d824 */ /* 0x000fe200078e0222 */
[----:B------:R-:W2:Y:S01]  /*1d20*/  @!P1 LDC.64 R4, c[0x0][0x218] ;  /* 0x00008600ff049b82 */ /* 0x000ea20000000a00 */
[----:B------:R-:W-:Y:S01]  /*1d30*/  @!P1 IADD3 R10, P0, R68, R10, RZ ;  /* 0x0000000a440a9210 */ /* 0x000fe20007f1e0ff */
[----:B------:R-:W-:Y:S01]  /*1d40*/  VIADD R40, R20, 0xe0 ;  /* 0x000000e014287836 */ /* 0x000fe20000000000 */
[----:B------:R-:W-:Y:S01]  /*1d50*/  @!P3 LEA R13, P4, R56, R68, 0x5 ;  /* 0x00000044380db211 */ /* 0x000fe200078828ff */
[----:B------:R4:W-:Y:S01]  /*1d60*/  @!P5 LDGSTS.E.BYPASS.LTC128B.128 [R21+0x800], desc[UR12][R36.64] ;  /* 0x008000002415dfae */ /* 0x0009e2000b901d4c */
[----:B------:R-:W-:Y:S01]  /*1d70*/  @!P1 IADD3.X R11, R69, R11, R12, P0, !PT ;  /* 0x0000000b450b9210 */ /* 0x000fe200007fe40c */
[----:B------:R-:W-:Y:S01]  /*1d80*/  VIADD R12, R20, 0x60 ;  /* 0x00000060140c7836 */ /* 0x000fe20000000000 */
[----:B------:R-:W-:Y:S01]  /*1d90*/  @!P3 LEA.HI.X R34, R56, R69, R57, 0x5, P4 ;  /* 0x000000453822b211 */ /* 0x000fe200020f2c39 */
[----:B------:R-:W-:Y:S01]  /*1da0*/  IMAD.WIDE.U32 R26, R24, UR6, R26 ;  /* 0x00000006181a7c25 */ /* 0x000fe2000f8e001a */
[----:B---3--:R-:W-:-:S02]  /*1db0*/  @!P2 LEA R42, P4, R68, R8, 0x1 ;  /* 0x00000008442aa211 */ /* 0x008fc400078808ff */
[----:B-1----:R-:W-:Y:S01]  /*1dc0*/  @!P3 LEA R54, P0, R13, R6, 0x1 ;  /* 0x000000060d36b211 */ /* 0x002fe200078008ff */
[----:B------:R-:W1:Y:S01]  /*1dd0*/  @!P1 S2R R8, SR_CgaCtaId ;  /* 0x0000000000089919 */ /* 0x000e620000008800 */
[----:B------:R-:W-:Y:S01]  /*1de0*/  @!P2 LEA.HI.X R43, R68, R9, R69, 0x1, P4 ;  /* 0x00000009442ba211 */ /* 0x000fe200020f0c45 */
[----:B------:R-:W-:Y:S01]  /*1df0*/  @!P2 IMAD R6, R19, 0x2, R32 ;  /* 0x000000021306a824 */ /* 0x000fe200078e0220 */
[----:B------:R-:W-:Y:S01]  /*1e00*/  @!P3 LEA.HI.X R55, R13, R7, R34, 0x1, P0 ;  /* 0x000000070d37b211 */ /* 0x000fe200000f0c22 */
[----:B------:R-:W-:Y:S01]  /*1e10*/  VIADD R32, R20, 0xa0 ;  /* 0x000000a014207836 */ /* 0x000fe20000000000 */
[-C--:B------:R-:W-:Y:S01]  /*1e20*/  ISETP.GE.AND P0, PT, R12, R17.reuse, PT ;  /* 0x000000110c00720c */ /* 0x080fe20003f06270 */
[----:B------:R-:W-:Y:S01]  /*1e30*/  @!P3 IMAD R9, R19, 0x2, R30 ;  /* 0x000000021309b824 */ /* 0x000fe200078e021e */
[----:B------:R3:W-:Y:S01]  /*1e40*/  @!P2 LDGSTS.E.BYPASS.LTC128B.128 [R6+0x1000], desc[UR12][R42.64] ;  /* 0x010000002a06afae */ /* 0x0007e2000b901d4c */
[----:B------:R-:W-:Y:S01]  /*1e50*/  VIADD R34, R20, 0x80 ;  /* 0x0000008014227836 */ /* 0x000fe20000000000 */
[-C--:B------:R-:W-:Y:S01]  /*1e60*/  ISETP.GE.AND P5, PT, R32, R17.reuse, PT ;  /* 0x000000112000720c */ /* 0x080fe20003fa6270 */
[----:B------:R-:W-:Y:S01]  /*1e70*/  VIADD R30, R20, 0xc0 ;  /* 0x000000c0141e7836 */ /* 0x000fe20000000000 */
[----:B------:R1:W-:Y:S01]  /*1e80*/  @!P3 LDGSTS.E.BYPASS.LTC128B.128 [R9+0x1800], desc[UR12][R54.64] ;  /* 0x018000003609bfae */ /* 0x0003e2000b901d4c */
[----:B--2---:R-:W-:Y:S01]  /*1e90*/  @!P1 LEA R58, P3, R10, R4, 0x1 ;  /* 0x000000040a3a9211 */ /* 0x004fe200078608ff */
[----:B------:R-:W-:Y:S01]  /*1ea0*/  IMAD R13, R25, UR6, RZ ;  /* 0x00000006190d7c24 */ /* 0x000fe2000f8e02ff */
[----:B------:R-:W-:-:S02]  /*1eb0*/  ISETP.GE.AND P2, PT, R34, R17, PT ;  /* 0x000000112200720c */ /* 0x000fc40003f46270 */
[----:B------:R-:W-:Y:S01]  /*1ec0*/  @!P1 LEA.HI.X R59, R10, R5, R11, 0x1, P3 ;  /* 0x000000050a3b9211 */ /* 0x000fe200018f0c0b */
[----:B------:R-:W-:Y:S01]  /*1ed0*/  IMAD R13, R24, UR7, R13 ;  /* 0x00000007180d7c24 */ /* 0x000fe2000f8e020d */
[-C--:B------:R-:W-:Y:S01]  /*1ee0*/  ISETP.GE.AND P3, PT, R40, R17.reuse, PT ;  /* 0x000000112800720c */ /* 0x080fe20003f66270 */
[----:B------:R-:W2:Y:S01]  /*1ef0*/  @!P0 S2R R7, SR_CgaCtaId ;  /* 0x0000000000078919 */ /* 0x000ea20000008800 */
[----:B------:R-:W2:Y:S01]  /*1f00*/  @!P0 LDC.64 R4, c[0x0][0x218] ;  /* 0x00008600ff048b82 */ /* 0x000ea20000000a00 */
[----:B------:R-:W-:Y:S01]  /*1f10*/  ISETP.GE.AND P4, PT, R30, R17, PT ;  /* 0x000000111e00720c */ /* 0x000fe20003f86270 */
[C---:B----4-:R-:W-:Y:S01]  /*1f20*/  @!P0 IMAD R36, R57.reuse, 0x60, RZ ;  /* 0x0000006039248824 */ /* 0x050fe200078e02ff */
[----:B------:R-:W-:Y:S01]  /*1f30*/  ULDC.64 UR6, c[0x0][0x220] ;  /* 0x0000880000067ab9 */ /* 0x000fe20000000a00 */
[----:B------:R-:W-:Y:S02]  /*1f40*/  @!P5 IMAD R24, R57, 0xa0, RZ ;  /* 0x000000a03918d824 */ /* 0x000fe400078e02ff */
[----:B------:R-:W-:-:S02]  /*1f50*/  IMAD.IADD R27, R27, 0x1, R13 ;  /* 0x000000011b1b7824 */ /* 0x000fc400078e020d */
[----:B------:R-:W4:Y:S03]  /*1f60*/  @!P2 LDC.64 R10, c[0x0][0x218] ;  /* 0x00008600ff0aab82 */ /* 0x000f260000000a00 */
[----:B------:R-:W4:Y:S03]  /*1f70*/  @!P3 S2R R46, SR_CgaCtaId ;  /* 0x00000000002eb919 */ /* 0x000f260000008800 */
[----:B------:R-:W-:Y:S01]  /*1f80*/  @!P4 MOV R25, 0x400 ;  /* 0x000004000019c802 */ /* 0x000fe20000000f00 */
[----:B---3--:R-:W3:Y:S01]  /*1f90*/  @!P5 S2R R6, SR_CgaCtaId ;  /* 0x000000000006d919 */ /* 0x008ee20000008800 */
[--C-:B------:R-:W-:Y:S01]  /*1fa0*/  @!P5 IMAD.MOV.U32 R43, RZ, RZ, R69.reuse ;  /* 0x000000ffff2bd224 */ /* 0x100fe200078e0045 */
[----:B-1----:R-:W-:Y:S01]  /*1fb0*/  @!P1 MOV R9, 0x400 ;  /* 0x0000040000099802 */ /* 0x002fe20000000f00 */
[----:B------:R-:W1:Y:S01]  /*1fc0*/  @!P2 S2R R42, SR_CgaCtaId ;  /* 0x00000000002aa919 */ /* 0x000e620000008800 */
[----:B------:R-:W-:-:S02]  /*1fd0*/  @!P0 IMAD.WIDE.U32 R54, R56, 0x60, R68 ;  /* 0x0000006038368825 */ /* 0x000fc400078e0044 */
[----:B------:R-:W-:Y:S01]  /*1fe0*/  @!P1 LEA R8, R8, R9, 0x18 ;  /* 0x0000000908089211 */ /* 0x000fe200078ec0ff */
[----:B------:R-:W4:Y:S01]  /*1ff0*/  @!P4 S2R R48, SR_CgaCtaId ;  /* 0x000000000030c919 */ /* 0x000f220000008800 */
[----:B------:R-:W-:-:S03]  /*2000*/  @!P0 IMAD.IADD R36, R55, 0x1, R36 ;  /* 0x0000000137248824 */ /* 0x000fc600078e0224 */
[----:B------:R-:W-:Y:S01]  /*2010*/  @!P1 IMAD R9, R19, 0x2, R8 ;  /* 0x0000000213099824 */ /* 0x000fe200078e0208 */
[----:B------:R-:W-:-:S04]  /*2020*/  @!P0 MOV R8, 0x400 ;  /* 0x0000040000088802 */ /* 0x000fc80000000f00 */
[----:B------:R4:W-:Y:S01]  /*2030*/  @!P1 LDGSTS.E.BYPASS.LTC128B.128 [R9+0x2000], desc[UR12][R58.64] ;  /* 0x020000003a099fae */ /* 0x0009e2000b901d4c */
[C---:B--2---:R-:W-:Y:S02]  /*2040*/  @!P0 LEA R50, P1, R54.reuse, R4, 0x1 ;  /* 0x0000000436328211 */ /* 0x044fe400078208ff */
[----:B------:R-:W-:Y:S02]  /*2050*/  @!P0 LEA R8, R7, R8, 0x18 ;  /* 0x0000000807088211 */ /* 0x000fe400078ec0ff */
[----:B------:R-:W-:Y:S01]  /*2060*/  @!P0 LEA.HI.X R51, R54, R5, R36, 0x1, P1 ;  /* 0x0000000536338211 */ /* 0x000fe200008f0c24 */
[----:B------:R-:W-:Y:S01]  /*2070*/  @!P3 IMAD.WIDE.U32 R54, R56, 0xe0, R68 ;  /* 0x000000e03836b825 */ /* 0x000fe200078e0044 */
[----:B------:R-:W-:Y:S02]  /*2080*/  @!P2 MOV R7, 0x400 ;  /* 0x000004000007a802 */ /* 0x000fe40000000f00 */
[----:B------:R-:W-:Y:S01]  /*2090*/  @!P5 MOV R5, 0x400 ;  /* 0x000004000005d802 */ /* 0x000fe20000000f00 */
[----:B------:R-:W-:Y:S01]  /*20a0*/  @!P0 IMAD R29, R19, 0x2, R8 ;  /* 0x00000002131d8824 */ /* 0x000fe200078e0208 */
[----:B------:R-:W-:-:S02]  /*20b0*/  ISETP.GE.AND P1, PT, R28, R17, PT ;  /* 0x000000111c00720c */ /* 0x000fc40003f26270 */
[----:B---3--:R-:W-:Y:S02]  /*20c0*/  @!P5 LEA R28, R6, R5, 0x18 ;  /* 0x00000005061cd211 */ /* 0x008fe400078ec0ff */
[----:B------:R2:W-:Y:S01]  /*20d0*/  @!P0 LDGSTS.E.BYPASS.LTC128B.128 [R29+0x2800], desc[UR12][R50.64] ;  /* 0x02800000321d8fae */ /* 0x0005e2000b901d4c */
[----:B------:R-:W-:Y:S02]  /*20e0*/  @!P3 MOV R5, 0x400 ;  /* 0x000004000005b802 */ /* 0x000fe40000000f00 */
[----:B-1----:R-:W-:Y:S02]  /*20f0*/  @!P2 LEA R42, R42, R7, 0x18 ;  /* 0x000000072a2aa211 */ /* 0x002fe400078ec0ff */
[----:B------:R-:W1:Y:S01]  /*2100*/  @!P4 LDC.64 R6, c[0x0][0x218] ;  /* 0x00008600ff06cb82 */ /* 0x000e620000000a00 */
[----:B----4-:R-:W-:Y:S02]  /*2110*/  @!P3 LEA R46, R46, R5, 0x18 ;  /* 0x000000052e2eb211 */ /* 0x010fe400078ec0ff */
[----:B------:R-:W-:-:S02]  /*2120*/  @!P2 LEA R21, P0, R56, R68, 0x7 ;  /* 0x000000443815a211 */ /* 0x000fc400078038ff */
[----:B------:R-:W-:Y:S01]  /*2130*/  @!P4 LEA R48, R48, R25, 0x18 ;  /* 0x000000193030c211 */ /* 0x000fe200078ec0ff */
[----:B------:R-:W-:Y:S01]  /*2140*/  @!P2 IMAD R25, R19, 0x2, R42 ;  /* 0x000000021319a824 */ /* 0x000fe200078e022a */
[----:B------:R-:W-:Y:S01]  /*2150*/  @!P2 LEA.HI.X R36, R56, R69, R57, 0x7, P0 ;  /* 0x000000453824a211 */ /* 0x000fe200000f3c39 */
[----:B------:R-:W3:Y:S01]  /*2160*/  @!P5 LDC.64 R8, c[0x0][0x218] ;  /* 0x00008600ff08db82 */ /* 0x000ee20000000a00 */
[----:B------:R-:W-:Y:S01]  /*2170*/  @!P2 LEA R10, P0, R21, R10, 0x1 ;  /* 0x0000000a150aa211 */ /* 0x000fe200078008ff */
[----:B------:R-:W-:Y:S02]  /*2180*/  @!P5 IMAD.MOV.U32 R42, RZ, RZ, R68 ;  /* 0x000000ffff2ad224 */ /* 0x000fe400078e0044 */
[----:B------:R-:W-:Y:S01]  /*2190*/  @!P3 IMAD R46, R19, 0x2, R46 ;  /* 0x00000002132eb824 */ /* 0x000fe200078e022e */
[----:B------:R-:W-:Y:S01]  /*21a0*/  @!P2 LEA.HI.X R11, R21, R11, R36, 0x1, P0 ;  /* 0x0000000b150ba211 */ /* 0x000fe200000f0c24 */
[----:B------:R-:W-:Y:S02]  /*21b0*/  @!P4 IMAD R21, R57, 0xc0, RZ ;  /* 0x000000c03915c824 */ /* 0x000fe400078e02ff */
[----:B------:R-:W4:Y:S01]  /*21c0*/  @!P3 LDC.64 R4, c[0x0][0x218] ;  /* 0x00008600ff04bb82 */ /* 0x000f220000000a00 */
[C---:B------:R-:W-:Y:S01]  /*21d0*/  VIADD R59, R71.reuse, 0x59 ;  /* 0x00000059473b7836 */ /* 0x040fe20000000000 */
[----:B------:R4:W-:Y:S01]  /*21e0*/  @!P2 LDGSTS.E.BYPASS.LTC128B.128 [R25+0x3000], desc[UR12][R10.64] ;  /* 0x030000000a19afae */ /* 0x0009e2000b901d4c */
[----:B------:R-:W-:-:S02]  /*21f0*/  VIADD R58, R71, 0x60 ;  /* 0x00000060473a7836 */ /* 0x000fc40000000000 */
[----:B--2---:R-:W-:-:S03]  /*2200*/  @!P5 IMAD.WIDE.U32 R50, R56, 0xa0, R42 ;  /* 0x000000a03832d825 */ /* 0x004fc600078e002a */
[----:B------:R-:W2:Y:S01]  /*2210*/  LDC.64 R36, c[0x0][0x250] ;  /* 0x00009400ff247b82 */ /* 0x000ea20000000a00 */
[----:B------:R-:W-:-:S04]  /*2220*/  @!P4 IMAD.WIDE.U32 R42, R56, 0xc0, R68 ;  /* 0x000000c0382ac825 */ /* 0x000fc800078e0044 */
[----:B------:R-:W-:Y:S01]  /*2230*/  @!P4 IMAD.IADD R21, R43, 0x1, R21 ;  /* 0x000000012b15c824 */ /* 0x000fe200078e0215 */
[----:B-1----:R-:W-:Y:S01]  /*2240*/  @!P4 LEA R6, P0, R42, R6, 0x1 ;  /* 0x000000062a06c211 */ /* 0x002fe200078008ff */
[----:B------:R-:W-:Y:S01]  /*2250*/  @!P3 IMAD R29, R57, 0xe0, RZ ;  /* 0x000000e0391db824 */ /* 0x000fe200078e02ff */
[----:B---3--:R-:W-:Y:S01]  /*2260*/  @!P5 LEA R8, P2, R50, R8, 0x1 ;  /* 0x000000083208d211 */ /* 0x008fe200078408ff */
[----:B------:R-:W-:Y:S01]  /*2270*/  @!P5 IMAD.IADD R24, R51, 0x1, R24 ;  /* 0x000000013318d824 */ /* 0x000fe200078e0218 */
[----:B------:R-:W-:Y:S01]  /*2280*/  @!P4 LEA.HI.X R7, R42, R7, R21, 0x1, P0 ;  /* 0x000000072a07c211 */ /* 0x000fe200000f0c15 */
[----:B------:R-:W-:Y:S02]  /*2290*/  @!P3 IMAD.IADD R29, R55, 0x1, R29 ;  /* 0x00000001371db824 */ /* 0x000fe400078e021d */
[----:B------:R-:W-:Y:S01]  /*22a0*/  @!P5 IMAD R21, R19, 0x2, R28 ;  /* 0x000000021315d824 */ /* 0x000fe200078e021c */
[----:B------:R-:W-:Y:S02]  /*22b0*/  @!P5 LEA.HI.X R9, R50, R9, R24, 0x1, P2 ;  /* 0x000000093209d211 */ /* 0x000fe400010f0c18 */
[----:B----4-:R-:W-:-:S03]  /*22c0*/  @!P3 LEA R4, P0, R54, R4, 0x1 ;  /* 0x000000043604b211 */ /* 0x010fc600078008ff */
[----:B------:R-:W-:Y:S01]  /*22d0*/  @!P5 LDGSTS.E.BYPASS.LTC128B.128 [R21+0x3800], desc[UR12][R8.64] ;  /* 0x038000000815dfae */ /* 0x000fe2000b901d4c */
[----:B------:R-:W-:Y:S01]  /*22e0*/  @!P4 IMAD R11, R19, 0x2, R48 ;  /* 0x00000002130bc824 */ /* 0x000fe200078e0230 */
[----:B------:R-:W-:Y:S01]  /*22f0*/  @!P3 LEA.HI.X R5, R54, R5, R29, 0x1, P0 ;  /* 0x000000053605b211 */ /* 0x000fe200000f0c1d */
[----:B------:R-:W-:Y:S01]  /*2300*/  VIADD R48, R71, 0x39 ;  /* 0x0000003947307836 */ /* 0x000fe20000000000 */
[----:B------:R-:W-:Y:S01]  /*2310*/  ISETP.GE.AND P5, PT, R12, R17, PT ;  /* 0x000000110c00720c */ /* 0x000fe20003fa6270 */
[-C--:B--2---:R-:W-:Y:S01]  /*2320*/  IMAD R23, R23, R36.reuse, RZ ;  /* 0x0000002417177224 */ /* 0x084fe200078e02ff */
[----:B------:R1:W-:Y:S01]  /*2330*/  @!P4 LDGSTS.E.BYPASS.LTC128B.128 [R11+0x4000], desc[UR12][R6.64] ;  /* 0x04000000060bcfae */ /* 0x0003e2000b901d4c */
[----:B------:R-:W-:Y:S01]  /*2340*/  IMAD.WIDE.U32 R26, R22, R36, R26 ;  /* 0x00000024161a7225 */ /* 0x000fe200078e001a */
[----:B------:R-:W-:Y:S02]  /*2350*/  LEA.HI R10, R14, R3, RZ, 0x1 ;  /* 0x000000030e0a7211 */ /* 0x000fe400078f08ff */
[----:B------:R2:W-:Y:S01]  /*2360*/  @!P3 LDGSTS.E.BYPASS.LTC128B.128 [R46+0x4800], desc[UR12][R4.64] ;  /* 0x04800000042ebfae */ /* 0x0005e2000b901d4c */
[----:B------:R-:W-:Y:S01]  /*2370*/  IMAD R23, R22, R37, R23 ;  /* 0x0000002516177224 */ /* 0x000fe200078e0217 */
[----:B------:R-:W-:-:S02]  /*2380*/  ISETP.GE.AND P3, PT, R20, R17, PT ;  /* 0x000000111400720c */ /* 0x000fc40003f66270 */
[----:B------:R-:W0:Y:S01]  /*2390*/  LDGDEPBAR ;  /* 0x00000000000079af */ /* 0x000e220000000000 */
[----:B------:R-:W-:Y:S01]  /*23a0*/  IMAD.IADD R23, R27, 0x1, R23 ;  /* 0x000000011b177824 */ /* 0x000fe200078e0217 */
[----:B------:R-:W-:Y:S02]  /*23b0*/  LEA R240, P0, R26, UR6, 0x1 ;  /* 0x000000061af07c11 */ /* 0x000fe4000f8008ff */
[----:B------:R-:W-:Y:S02]  /*23c0*/  LOP3.LUT R10, R10, 0xfffffffe, RZ, 0xc0, !PT ;  /* 0xfffffffe0a0a7812 */ /* 0x000fe400078ec0ff */
[----:B------:R-:W-:Y:S02]  /*23d0*/  LEA.HI.X R239, R26, UR7, R23, 0x1, P0 ;  /* 0x000000071aef7c11 */ /* 0x000fe400080f0c17 */
[-C--:B------:R-:W-:Y:S01]  /*23e0*/  ISETP.GE.AND P0, PT, R18, R17.reuse, PT ;  /* 0x000000111200720c */ /* 0x080fe20003f06270 */
[----:B------:R-:W-:Y:S01]  /*23f0*/  IMAD.IADD R10, R3, 0x1, -R10 ;  /* 0x00000001030a7824 */ /* 0x000fe200078e0a0a */
[----:B------:R-:W-:Y:S01]  /*2400*/  ISETP.GE.AND P4, PT, R34, R17, PT ;  /* 0x000000112200720c */ /* 0x000fe20003f86270 */
[----:B------:R-:W-:-:S02]  /*2410*/  @!P3 IMAD.MOV.U32 R241, RZ, RZ, R239 ;  /* 0x000000fffff1b224 */ /* 0x000fc400078e00ef */
[----:B------:R-:W-:Y:S02]  /*2420*/  IMAD.SHL.U32 R10, R10, 0x8, RZ ;  /* 0x000000080a0a7824 */ /* 0x000fe400078e00ff */
[----:B-1----:R-:W-:Y:S01]  /*2430*/  IMAD.SHL.U32 R7, R36, 0x20, RZ ;  /* 0x0000002024077824 */ /* 0x002fe200078e00ff */
[----:B------:R-:W-:Y:S02]  /*2440*/  LEA.HI R6, R15, R44, RZ, 0x4 ;  /* 0x0000002c0f067211 */ /* 0x000fe400078f20ff */
[----:B--2---:R-:W-:Y:S01]  /*2450*/  LOP3.LUT R5, R14, 0xfffffff8, RZ, 0xc0, !PT ;  /* 0xfffffff80e057812 */ /* 0x004fe200078ec0ff */
[----:B------:R-:W-:-:S04]  /*2460*/  DEPBAR.LE SB0, 0x0 ;  /* 0x000080000000791a */ /* 0x000fc80000000000 */
[----:B------:R-:W-:Y:S01]  /*2470*/  BAR.SYNC.DEFER_BLOCKING 0x0 ;  /* 0x0000000000007b1d */ /* 0x000fe20000010000 */
[----:B------:R-:W-:Y:S01]  /*2480*/  SHF.L.U64.HI R4, R36, 0x5, R37 ;  /* 0x0000000524047819 */ /* 0x000fe20000010225 */
[----:B------:R-:W-:Y:S01]  /*2490*/  IMAD.IADD R5, R44, 0x1, -R5 ;  /* 0x000000012c057824 */ /* 0x000fe200078e0a05 */
[C---:B------:R-:W-:Y:S02]  /*24a0*/  @!P1 LEA R8, P2, R7.reuse, R240, 0x1 ;  /* 0x000000f007089211 */ /* 0x040fe400078408ff */
[----:B------:R-:W-:Y:S02]  /*24b0*/  LOP3.LUT R45, R6, 0xfffffff0, RZ, 0xc0, !PT ;  /* 0xfffffff0062d7812 */ /* 0x000fe400078ec0ff */
[----:B------:R-:W-:Y:S02]  /*24c0*/  @!P1 LEA.HI.X R9, R7, R239, R4, 0x1, P2 ;  /* 0x000000ef07099211 */ /* 0x000fe400010f0c04 */
[----:B------:R-:W-:Y:S01]  /*24d0*/  LEA.HI R12, R5, R5, RZ, 0x1 ;  /* 0x00000005050c7211 */ /* 0x000fe200078f08ff */
[----:B------:R-:W-:Y:S01]  /*24e0*/  IMAD.IADD R45, R44, 0x1, -R45 ;  /* 0x000000012c2d7824 */ /* 0x000fe200078e0a2d */
[----:B------:R-:W-:-:S02]  /*24f0*/  SHF.R.S32.HI R6, RZ, 0x4, R6 ;  /* 0x00000004ff067819 */ /* 0x000fc40000011406 */
[----:B------:R-:W-:Y:S02]  /*2500*/  SHF.R.S32.HI R4, RZ, 0x1, R12 ;  /* 0x00000001ff047819 */ /* 0x000fe4000001140c */
[----:B------:R-:W-:Y:S02]  /*2510*/  ISETP.GE.AND P2, PT, R30, R17, PT ;  /* 0x000000111e00720c */ /* 0x000fe40003f46270 */
[----:B------:R-:W-:Y:S01]  /*2520*/  SHF.R.S32.HI R70, RZ, 0x1f, R45 ;  /* 0x0000001fff467819 */ /* 0x000fe2000001142d */
[----:B------:R-:W-:Y:S01]  /*2530*/  IMAD.SHL.U32 R7, R4, 0x40, RZ ;  /* 0x0000004004077824 */ /* 0x000fe200078e00ff */
[----:B------:R-:W-:Y:S02]  /*2540*/  LOP3.LUT R12, R12, 0xfffffffe, RZ, 0xc0, !PT ;  /* 0xfffffffe0c0c7812 */ /* 0x000fe400078ec0ff */
[----:B------:R-:W-:Y:S02]  /*2550*/  LEA.HI R70, R70, R45, RZ, 0x3 ;  /* 0x0000002d46467211 */ /* 0x000fe400078f18ff */
[----:B------:R-:W-:Y:S01]  /*2560*/  LOP3.LUT R7, R7, 0xc0, RZ, 0xc0, !PT ;  /* 0x000000c007077812 */ /* 0x000fe200078ec0ff */
[----:B------:R-:W-:Y:S02]  /*2570*/  @P3 STS [R245+0x5000], RZ ;  /* 0x005000fff5003388 */ /* 0x000fe40000000800 */
[----:B------:R-:W-:Y:S01]  /*2580*/  IMAD.SHL.U32 R70, R70, 0x20, RZ ;  /* 0x0000002046467824 */ /* 0x000fe200078e00ff */
[----:B------:R-:W-:Y:S01]  /*2590*/  LOP3.LUT R10, R7, 0x8, R10, 0xf8, !PT ;  /* 0x00000008070a7812 */ /* 0x000fe200078ef80a */
[----:B------:R-:W-:Y:S01]  /*25a0*/  @P3 STS [R245+0x5004], RZ ;  /* 0x005004fff5003388 */ /* 0x000fe20000000800 */
[----:B------:R-:W-:-:S02]  /*25b0*/  SHF.R.U32.HI R7, RZ, 0x3, R7 ;  /* 0x00000003ff077819 */ /* 0x000fc40000011607 */
[----:B------:R-:W-:Y:S01]  /*25c0*/  LOP3.LUT R70, R70, 0xffffff00, RZ, 0xc0, !PT ;  /* 0xffffff0046467812 */ /* 0x000fe200078ec0ff */
        /* <DEDUP_REMOVED lines=13> */
[----:B------:R-:W-:Y:S01]  /*26a0*/  @!P0 LEA.HI.X R21, R36, R239, R37, 0x7, P1 ;  /* 0x000000ef24158211 */ /* 0x000fe200008f3c25 */
[----:B------:R-:W-:Y:S01]  /*26b0*/  @!P3 IMAD R18, R37, 0x140, RZ ;  /* 0x000001402512b824 */ /* 0x000fe200078e02ff */
[----:B------:R-:W-:Y:S02]  /*26c0*/  ISETP.GE.AND P1, PT, R40, R17, PT ;  /* 0x000000112800720c */ /* 0x000fe40003f26270 */
[----:B------:R-:W-:Y:S01]  /*26d0*/  LOP3.LUT R17, R16, 0xffffffe0, RZ, 0xc0, !PT ;  /* 0xffffffe010117812 */ /* 0x000fe200078ec0ff */
[----:B------:R-:W-:Y:S01]  /*26e0*/  @!PT LDS RZ, [RZ] ;  /* 0x00000000fffff984 */ /* 0x000fe20000000800 */
[----:B------:R-:W-:Y:S01]  /*26f0*/  @!PT LDS RZ, [RZ] ;  /* 0x00000000fffff984 */ /* 0x000fe20000000800 */
[----:B------:R-:W-:Y:S01]  /*2700*/  @!PT LDS RZ, [RZ] ;  /* 0x00000000fffff984 */ /* 0x000fe20000000800 */
[----:B------:R3:W-:Y:S04]  /*2710*/  @!P0 LDGSTS.E.BYPASS.LTC128B.128 [R245+0x6000], desc[UR12][R20.64] ;  /* 0x0600000014f58fae */ /* 0x0007e8000b901d4c */
[----:B------:R-:W-:Y:S01]  /*2720*/  @P5 STS.128 [R245+0x6800], RZ ;  /* 0x006800fff5005388 */ /* 0x000fe20000000c00 */
[----:B-1----:R-:W-:Y:S01]  /*2730*/  @!P5 IMAD.MOV.U32 R241, RZ, RZ, R239 ;  /* 0x000000fffff1d224 */ /* 0x002fe200078e00ef */
[----:B--2---:R-:W-:-:S02]  /*2740*/  LEA.HI R8, R45, R45, RZ, 0x1 ;  /* 0x0000002d2d087211 */ /* 0x004fc400078f08ff */
[----:B------:R-:W-:Y:S02]  /*2750*/  LEA.HI R9, R6, R6, RZ, 0x1 ;  /* 0x0000000606097211 */ /* 0x000fe400078f08ff */
[--C-:B------:R-:W-:Y:S02]  /*2760*/  SHF.R.S32.HI R11, RZ, 0x1, R8.reuse ;  /* 0x00000001ff0b7819 */ /* 0x100fe40000011408 */
[----:B------:R-:W-:Y:S02]  /*2770*/  SHF.R.S32.HI R14, RZ, 0x1f, R8 ;  /* 0x0000001fff0e7819 */ /* 0x000fe40000011408 */
[----:B------:R-:W-:Y:S02]  /*2780*/  LOP3.LUT R9, R9, 0xfffffffe, RZ, 0xc0, !PT ;  /* 0xfffffffe09097812 */ /* 0x000fe400078ec0ff */
[----:B------:R-:W-:Y:S02]  /*2790*/  LEA.HI R14, R14, R11, RZ, 0x2 ;  /* 0x0000000b0e0e7211 */ /* 0x000fe400078f10ff */
[----:B------:R-:W-:Y:S01]  /*27a0*/  LOP3.LUT R8, R8, 0x7fffffe, RZ, 0xc0, !PT ;  /* 0x07fffffe08087812 */ /* 0x000fe200078ec0ff */
[----:B------:R-:W-:Y:S01]  /*27b0*/  IMAD.IADD R6, R6, 0x1, -R9 ;  /* 0x0000000106067824 */ /* 0x000fe200078e0a09 */
[----:B------:R-:W-:Y:S01]  /*27c0*/  LOP3.LUT R14, R14, 0xfffffffc, RZ, 0xc0, !PT ;  /* 0xfffffffc0e0e7812 */ /* 0x000fe200078ec0ff */
[----:B------:R-:W-:Y:S01]  /*27d0*/  IMAD.IADD R9, R5, 0x1, -R12 ;  /* 0x0000000105097824 */ /* 0x000fe200078e0a0c */
[----:B------:R-:W-:Y:S01]  /*27e0*/  LOP3.LUT R5, R10, R7, RZ, 0x3c, !PT ;  /* 0x000000070a057212 */ /* 0x000fe200078e3cff */
[C---:B------:R-:W-:Y:S01]  /*27f0*/  @!P5 IMAD.WIDE.U32 R12, R36.reuse, 0xc0, R240 ;  /* 0x000000c0240cd825 */ /* 0x040fe200078e00f0 */
[----:B---3--:R-:W-:-:S03]  /*2800*/  @!P4 LEA R20, P0, R36, R240, 0x8 ;  /* 0x000000f02414c211 */ /* 0x008fc600078040ff */
[----:B------:R-:W-:Y:S01]  /*2810*/  IMAD.IADD R3, R11, 0x1, -R14 ;  /* 0x000000010b037824 */ /* 0x000fe200078e0a0e */
[----:B------:R-:W-:Y:S01]  /*2820*/  @!P4 LEA.HI.X R21, R36, R239, R37, 0x8, P0 ;  /* 0x000000ef2415c211 */ /* 0x000fe200000f4425 */
[----:B------:R-:W-:Y:S01]  /*2830*/  @!P3 IMAD.MOV.U32 R10, RZ, RZ, R240 ;  /* 0x000000ffff0ab224 */ /* 0x000fe200078e00f0 */
[----:B------:R-:W-:Y:S01]  /*2840*/  LOP3.LUT P0, RZ, R4, 0x2, RZ, 0xc0, !PT ;  /* 0x0000000204ff7812 */ /* 0x000fe2000780c0ff */
[----:B------:R-:W-:Y:S02]  /*2850*/  IMAD.SHL.U32 R51, R3, 0x40, RZ ;  /* 0x0000004003337824 */ /* 0x000fe400078e00ff */
[--C-:B------:R-:W-:Y:S02]  /*2860*/  @!P3 IMAD.MOV.U32 R11, RZ, RZ, R239.reuse ;  /* 0x000000ffff0bb224 */ /* 0x100fe400078e00ef */
[----:B------:R-:W-:Y:S01]  /*2870*/  @!P2 IMAD.MOV.U32 R241, RZ, RZ, R239 ;  /* 0x000000fffff1a224 */ /* 0x000fe200078e00ef */
[----:B------:R-:W-:Y:S01]  /*2880*/  LOP3.LUT R51, R51, 0xc0, RZ, 0xc0, !PT ;  /* 0x000000c033337812 */ /* 0x000fe200078ec0ff */
[----:B------:R-:W-:-:S02]  /*2890*/  IMAD R234, R6, 0x8, R9 ;  /* 0x0000000806ea7824 */ /* 0x000fc400078e0209 */
[----:B------:R-:W-:Y:S02]  /*28a0*/  IMAD.SHL.U32 R6, R6, 0x8, RZ ;  /* 0x0000000806067824 */ /* 0x000fe400078e00ff */
[----:B------:R-:W-:Y:S02]  /*28b0*/  IMAD.IADD R45, R45, 0x1, -R8 ;  /* 0x000000012d2d7824 */ /* 0x000fe400078e0a08 */
[C---:B------:R-:W-:Y:S01]  /*28c0*/  @!P3 IMAD.WIDE.U32 R22, R36.reuse, 0x140, R10 ;  /* 0x000001402416b825 */ /* 0x040fe200078e000a */
[----:B------:R-:W-:Y:S02]  /*28d0*/  LOP3.LUT R6, R51, 0x8, R6, 0xf8, !PT ;  /* 0x0000000833067812 */ /* 0x000fe400078ef806 */
[----:B------:R-:W-:Y:S01]  /*28e0*/  SHF.R.U32.HI R51, RZ, 0x3, R51 ;  /* 0x00000003ff337819 */ /* 0x000fe20000011633 */
[----:B------:R-:W-:Y:S02]  /*28f0*/  @!P2 IMAD R8, R37, 0x180, RZ ;  /* 0x000001802508a824 */ /* 0x000fe400078e02ff */
[----:B------:R-:W-:Y:S01]  /*2900*/  @!P2 IMAD.WIDE.U32 R10, R36, 0x180, R240 ;  /* 0x00000180240aa825 */ /* 0x000fe200078e00f0 */
[----:B------:R-:W-:-:S03]  /*2910*/  LOP3.LUT R51, R6, R51, RZ, 0x3c, !PT ;  /* 0x0000003306337212 */ /* 0x000fc600078e3cff */
[----:B------:R-:W-:Y:S02]  /*2920*/  @!P2 IMAD.IADD R9, R11, 0x1, R8 ;  /* 0x000000010b09a824 */ /* 0x000fe400078e0208 */
[----:B------:R-:W-:Y:S02]  /*2930*/  @!P2 IMAD.MOV.U32 R8, RZ, RZ, R10 ;  /* 0x000000ffff08a224 */ /* 0x000fe400078e000a */
[----:B------:R-:W-:Y:S02]  /*2940*/  @!P5 IMAD R7, R37, 0xc0, RZ ;  /* 0x000000c02507d824 */ /* 0x000fe400078e02ff */
[----:B------:R-:W-:Y:S02]  /*2950*/  IMAD R10, R47, 0x200, R70 ;  /* 0x000002002f0a7824 */ /* 0x000fe400078e0246 */
[----:B------:R-:W-:Y:S02]  /*2960*/  @!P1 IMAD.MOV.U32 R241, RZ, RZ, R239 ;  /* 0x000000fffff19224 */ /* 0x000fe400078e00ef */
[----:B------:R-:W-:-:S02]  /*2970*/  @!P5 IMAD.IADD R13, R13, 0x1, R7 ;  /* 0x000000010d0dd824 */ /* 0x000fc400078e0207 */
[----:B------:R-:W-:Y:S02]  /*2980*/  IMAD R10, R45, 0x20, R10 ;  /* 0x000000202d0a7824 */ /* 0x000fe400078e020a */
[----:B------:R-:W-:Y:S01]  /*2990*/  @!P1 IMAD R6, R37, 0x1c0, RZ ;  /* 0x000001c025069824 */ /* 0x000fe200078e02ff */
[----:B------:R-:W-:Y:S01]  /*29a0*/  @!PT LDS RZ, [RZ] ;  /* 0x00000000fffff984 */ /* 0x000fe20000000800 */
[----:B------:R-:W-:Y:S01]  /*29b0*/  @!PT LDS RZ, [RZ] ;  /* 0x00000000fffff984 */ /* 0x000fe20000000800 */
[----:B------:R-:W-:Y:S01]  /*29c0*/  @!PT LDS RZ, [RZ] ;  /* 0x00000000fffff984 */ /* 0x000fe20000000800 */
[----:B------:R1:W-:Y:S01]  /*29d0*/  @!P5 LDGSTS.E.BYPASS.LTC128B.128 [R245+0x6800], desc[UR12][R12.64] ;  /* 0x068000000cf5dfae */ /* 0x0003e2000b901d4c */
[----:B------:R-:W-:-:S03]  /*29e0*/  @!P1 IMAD.WIDE.U32 R14, R36, 0x1c0, R240 ;  /* 0x000001c0240e9825 */ /* 0x000fc600078e00f0 */
[----:B------:R-:W-:Y:S01]  /*29f0*/  @P4 STS.128 [R245+0x7000], RZ ;  /* 0x007000fff5004388 */ /* 0x000fe20000000c00 */
[----:B------:R-:W-:Y:S02]  /*2a00*/  @!P3 IMAD.IADD R19, R23, 0x1, R18 ;  /* 0x000000011713b824 */ /* 0x000fe400078e0212 */
[----:B------:R-:W-:Y:S01]  /*2a10*/  IMAD.U32 R234, R234, 0x20, R5 ;  /* 0x00000020eaea7824 */ /* 0x000fe200078e0005 */
[----:B------:R-:W-:Y:S01]  /*2a20*/  @!PT LDS RZ, [RZ] ;  /* 0x00000000fffff984 */ /* 0x000fe20000000800 */
[----:B------:R-:W-:Y:S01]  /*2a30*/  @!PT LDS RZ, [RZ] ;  /* 0x00000000fffff984 */ /* 0x000fe20000000800 */
[----:B------:R-:W-:Y:S01]  /*2a40*/  @!PT LDS RZ, [RZ] ;  /* 0x00000000fffff984 */ /* 0x000fe20000000800 */
[----:B------:R2:W-:Y:S01]  /*2a50*/  @!P4 LDGSTS.E.BYPASS.LTC128B.128 [R245+0x7000], desc[UR12][R20.64] ;  /* 0x0700000014f5cfae */ /* 0x0005e2000b901d4c */
[----:B------:R-:W-:Y:S02]  /*2a60*/  @!P3 IMAD.MOV.U32 R18, RZ, RZ, R22 ;  /* 0x000000ffff12b224 */ /* 0x000fe400078e0016 */
[----:B------:R-:W-:Y:S01]  /*2a70*/  IMAD.IADD R236, R51, 0x1, R10 ;  /* 0x0000000133ec7824 */ /* 0x000fe200078e020a */
[----:B------:R-:W-:Y:S01]  /*2a80*/  @P3 STS.128 [R245+0x7800], RZ ;  /* 0x007800fff5003388 */ /* 0x000fe20000000c00 */
[----:B------:R-:W-:Y:S01]  /*2a90*/  @!P1 IMAD.IADD R7, R15, 0x1, R6 ;  /* 0x000000010f079824 */ /* 0x000fe200078e0206 */
[----:B------:R-:W-:Y:S01]  /*2aa0*/  LEA R234, R234, UR4, 0x1 ;  /* 0x00000004eaea7c11 */ /* 0x000fe2000f8e08ff */
[----:B------:R-:W-:Y:S01]  /*2ab0*/  @!P1 IMAD.MOV.U32 R6, RZ, RZ, R14 ;  /* 0x000000ffff069224 */ /* 0x000fe200078e000e */
[----:B------:R-:W-:Y:S01]  /*2ac0*/  @!PT LDS RZ, [RZ] ;  /* 0x00000000fffff984 */ /* 0x000fe20000000800 */
[----:B------:R-:W-:Y:S01]  /*2ad0*/  @!PT LDS RZ, [RZ] ;  /* 0x00000000fffff984 */ /* 0x000fe20000000800 */
[----:B------:R-:W-:Y:S01]  /*2ae0*/  @!PT LDS RZ, [RZ] ;  /* 0x00000000fffff984 */ /* 0x000fe20000000800 */
[----:B------:R-:W-:Y:S01]  /*2af0*/  @!P3 LDGSTS.E.BYPASS.LTC128B.128 [R245+0x7800], desc[UR12][R18.64] ;  /* 0x0780000012f5bfae */ /* 0x000fe2000b901d4c */
[----:B------:R-:W-:Y:S01]  /*2b00*/  LEA R236, R236, UR4, 0x1 ;  /* 0x00000004ecec7c11 */ /* 0x000fe2000f8e08ff */
[----:B------:R-:W-:-:S02]  /*2b10*/  IMAD R47, R47, 0x10, R53 ;  /* 0x000000102f2f7824 */ /* 0x000fc400078e0235 */
[----:B------:R-:W-:Y:S01]  /*2b20*/  @P2 STS.128 [R245+0x8000], RZ ;  /* 0x008000fff5002388 */ /* 0x000fe20000000c00 */
[C---:B------:R-:W-:Y:S02]  /*2b30*/  VIADD R4, R234.reuse, 0x1000 ;  /* 0x00001000ea047836 */ /* 0x040fe40000000000 */
[----:B------:R-:W-:Y:S01]  /*2b40*/  VIADD R233, R234, 0x1020 ;  /* 0x00001020eae97836 */ /* 0x000fe20000000000 */
[----:B------:R-:W-:Y:S01]  /*2b50*/  @!PT LDS RZ, [RZ] ;  /* 0x00000000fffff984 */ /* 0x000fe20000000800 */
[----:B------:R-:W-:Y:S01]  /*2b60*/  @!PT LDS RZ, [RZ] ;  /* 0x00000000fffff984 */ /* 0x000fe20000000800 */
[----:B------:R-:W-:Y:S01]  /*2b70*/  @!PT LDS RZ, [RZ] ;  /* 0x00000000fffff984 */ /* 0x000fe20000000800 */
[----:B------:R-:W-:Y:S01]  /*2b80*/  @!P2 LDGSTS.E.BYPASS.LTC128B.128 [R245+0x8000], desc[UR12][R8.64] ;  /* 0x0800000008f5afae */ /* 0x000fe2000b901d4c */
[----:B------:R-:W-:Y:S02]  /*2b90*/  @P0 VIADD R233, R4, 0xffffffe0 ;  /* 0xffffffe004e90836 */ /* 0x000fe40000000000 */
[----:B------:R-:W-:Y:S01]  /*2ba0*/  IMAD R70, R45, 0x20, R70 ;  /* 0x000000202d467824 */ /* 0x000fe200078e0246 */
[----:B------:R-:W-:Y:S01]  /*2bb0*/  @P1 STS.128 [R245+0x8800], RZ ;  /* 0x008800fff5001388 */ /* 0x000fe20000000c00 */
[----:B------:R-:W-:Y:S02]  /*2bc0*/  VIADD R45, R71, 0x8 ;  /* 0x00000008472d7836 */ /* 0x000fe40000000000 */
[----:B------:R-:W-:Y:S01]  /*2bd0*/  VIADD R230, R233, 0x400 ;  /* 0x00000400e9e67836 */ /* 0x000fe20000000000 */
[----:B------:R-:W-:Y:S01]  /*2be0*/  @!PT LDS RZ, [RZ] ;  /* 0x00000000fffff984 */ /* 0x000fe20000000800 */
[----:B------:R-:W-:Y:S01]  /*2bf0*/  @!PT LDS RZ, [RZ] ;  /* 0x00000000fffff984 */ /* 0x000fe20000000800 */
[----:B------:R-:W-:Y:S01]  /*2c00*/  @!PT LDS RZ, [RZ] ;  /* 0x00000000fffff984 */ /* 0x000fe20000000800 */
[----:B------:R3:W-:Y:S01]  /*2c10*/  @!P1 LDGSTS.E.BYPASS.LTC128B.128 [R245+0x8800], desc[UR12][R6.64] ;  /* 0x0880000006f59fae */ /* 0x0007e2000b901d4c */
[----:B------:R-:W-:Y:S01]  /*2c20*/  LOP3.LUT P1, RZ, R3, 0x2, RZ, 0xc0, !PT ;  /* 0x0000000203ff7812 */ /* 0x000fe2000782c0ff */
[----:B------:R-:W-:-:S02]  /*2c30*/  IMAD.MOV.U32 R3, RZ, RZ, 0x10 ;  /* 0x00000010ff037424 */ /* 0x000fc400078e00ff */
[----:B------:R-:W-:Y:S01]  /*2c40*/  LDSM.16.M88.4 R28, [R236] ;  /* 0x00000000ec1c783b */ /* 0x000fe20000000200 */
[----:B------:R-:W-:Y:S02]  /*2c50*/  VIADD R229, R233, 0x800 ;  /* 0x00000800e9e57836 */ /* 0x000fe40000000000 */
[----:B------:R-:W-:Y:S01]  /*2c60*/  SEL R3, R3, 0xfffffff0, !P1 ;  /* 0xfffffff003037807 */ /* 0x000fe20004800000 */
[----:B-1----:R-:W1:Y:S01]  /*2c70*/  LDSM.16.M88.4 R12, [R234+0x1000] ;  /* 0x00100000ea0c783b */ /* 0x002e620000000200 */
[C---:B------:R-:W-:Y:S02]  /*2c80*/  VIADD R228, R233.reuse, 0xc00 ;  /* 0x00000c00e9e47836 */ /* 0x040fe40000000000 */
[----:B------:R-:W-:Y:S01]  /*2c90*/  VIADD R227, R233, 0x1000 ;  /* 0x00001000e9e37836 */ /* 0x000fe20000000000 */
[----:B------:R-:W-:Y:S01]  /*2ca0*/  LDSM.16.M88.4 R32, [R233] ;  /* 0x00000000e920783b */ /* 0x000fe20000000200 */
[----:B------:R-:W-:Y:S02]  /*2cb0*/  IMAD R235, R3, 0x2, R236 ;  /* 0x0000000203eb7824 */ /* 0x000fe400078e02ec */
[C---:B------:R-:W-:Y:S01]  /*2cc0*/  VIADD R226, R233.reuse, 0x1400 ;  /* 0x00001400e9e27836 */ /* 0x040fe20000000000 */
[----:B------:R-:W4:Y:S01]  /*2cd0*/  LDSM.16.M88.4 R132, [R234+0x1400] ;  /* 0x00140000ea84783b */ /* 0x000f220000000200 */
[----:B------:R-:W-:-:S02]  /*2ce0*/  VIADD R225, R233, 0x1800 ;  /* 0x00001800e9e17836 */ /* 0x000fc40000000000 */
[C---:B------:R-:W-:Y:S01]  /*2cf0*/  VIADD R224, R233.reuse, 0x1c00 ;  /* 0x00001c00e9e07836 */ /* 0x040fe20000000000 */
[----:B--2---:R-:W-:Y:S01]  /*2d00*/  LDSM.16.M88.4 R20, [R233+0x400] ;  /* 0x00040000e914783b */ /* 0x004fe20000000200 */
[C---:B------:R-:W-:Y:S02]  /*2d10*/  VIADD R223, R233.reuse, 0x2000 ;  /* 0x00002000e9df7836 */ /* 0x040fe40000000000 */
[C---:B------:R-:W-:Y:S01]  /*2d20*/  VIADD R222, R233.reuse, 0x2400 ;  /* 0x00002400e9de7836 */ /* 0x040fe20000000000 */
[----:B------:R-:W-:Y:S01]  /*2d30*/  LDSM.16.M88.4 R128, [R234+0x1800] ;  /* 0x00180000ea80783b */ /* 0x000fe20000000200 */
[C---:B------:R-:W-:Y:S02]  /*2d40*/  VIADD R221, R233.reuse, 0x2800 ;  /* 0x00002800e9dd7836 */ /* 0x040fe40000000000 */
[C---:B------:R-:W-:Y:S01]  /*2d50*/  VIADD R220, R233.reuse, 0x2c00 ;  /* 0x00002c00e9dc7836 */ /* 0x040fe20000000000 */
[----:B---3--:R-:W2:Y:S01]  /*2d60*/  LDSM.16.M88.4 R4, [R235] ;  /* 0x00000000eb04783b */ /* 0x008ea20000000200 */
[----:B------:R-:W-:-:S02]  /*2d70*/  VIADD R219, R233, 0x3000 ;  /* 0x00003000e9db7836 */ /* 0x000fc40000000000 */
[C---:B------:R-:W-:Y:S01]  /*2d80*/  VIADD R218, R233.reuse, 0x3400 ;  /* 0x00003400e9da7836 */ /* 0x040fe20000000000 */
[----:B------:R-:W-:Y:S01]  /*2d90*/  LDSM.16.M88.4 R40, [R233+0x800] ;  /* 0x00080000e928783b */ /* 0x000fe20000000200 */
[C---:B------:R-:W-:Y:S02]  /*2da0*/  VIADD R217, R233.reuse, 0x3800 ;  /* 0x00003800e9d97836 */ /* 0x040fe40000000000 */
[----:B------:R-:W-:Y:S01]  /*2db0*/  VIADD R216, R233, 0x3c00 ;  /* 0x00003c00e9d87836 */ /* 0x000fe20000000000 */
[----:B------:R-:W-:Y:S04]  /*2dc0*/  LDSM.16.M88.4 R212, [R234+0x2800] ;  /* 0x00280000ead4783b */ /* 0x000fe80000000200 */
[----:B------:R-:W-:Y:S04]  /*2dd0*/  LDSM.16.M88.4 R208, [R234+0x2c00] ;  /* 0x002c0000ead0783b */ /* 0x000fe80000000200 */
[----:B------:R-:W-:Y:S01]  /*2de0*/  LDSM.16.M88.4 R60, [R233+0x1800] ;  /* 0x00180000e93c783b */ /* 0x000fe20000000200 */
[C---:B-1----:R-:W-:Y:S03]  /*2df0*/  HMMA.16816.F32.BF16 R8, R28.reuse, R12, RZ ;  /* 0x0000000c1c08723c */ /* 0x042fe600000418ff */
[----:B------:R-:W-:Y:S04]  /*2e00*/  LDSM.16.M88.4 R172, [R234+0x3800] ;  /* 0x00380000eaac783b */ /* 0x000fe80000000200 */
[----:B------:R-:W1:Y:S01]  /*2e10*/  LDSM.16.M88.4 R144, [R234+0x3c00] ;  /* 0x003c0000ea90783b */ /* 0x000e620000000200 */
[C---:B------:R-:W-:Y:S03]  /*2e20*/  HMMA.16816.F32.BF16 R12, R28.reuse, R14, RZ ;  /* 0x0000000e1c0c723c */ /* 0x040fe600000418ff */
[----:B------:R-:W-:Y:S03]  /*2e30*/  LDSM.16.M88.4 R116, [R234+0x4000] ;  /* 0x00400000ea74783b */ /* 0x000fe60000000200 */
[C---:B----4-:R-:W-:Y:S01]  /*2e40*/  HMMA.16816.F32.BF16 R24, R28.reuse, R132, RZ ;  /* 0x000000841c18723c */ /* 0x050fe200000418ff */
[----:B------:R-:W0:Y:S05]  /*2e50*/  LDGDEPBAR ;  /* 0x00000000000079af */ /* 0x000e2a0000000000 */
[----:B------:R-:W-:Y:S06]  /*2e60*/  HMMA.16816.F32.BF16 R132, R28, R134, RZ ;  /* 0x000000861c84723c */ /* 0x000fec00000418ff */
[C---:B--2---:R-:W-:Y:S06]  /*2e70*/  HMMA.16816.F32.BF16 R8, R4.reuse, R32, R8 ;  /* 0x000000200408723c */ /* 0x044fec0000041808 */
[----:B------:R-:W-:Y:S01]  /*2e80*/  HMMA.16816.F32.BF16 R12, R4, R34, R12 ;  /* 0x00000022040c723c */ /* 0x000fe2000004180c */
[----:B------:R-:W-:-:S05]  /*2e90*/  IMAD.IADD R32, R44, 0x1, -R17 ;  /* 0x000000012c207824 */ /* 0x000fca00078e0a11 */
[----:B------:R-:W-:Y:S01]  /*2ea0*/  SHF.R.S32.HI R17, RZ, 0x1f, R32 ;  /* 0x0000001fff117819 */ /* 0x000fe20000011420 */
[C---:B------:R-:W-:Y:S03]  /*2eb0*/  HMMA.16816.F32.BF16 R24, R4.reuse, R20, R24 ;  /* 0x000000140418723c */ /* 0x040fe60000041818 */
[----:B------:R-:W-:Y:S02]  /*2ec0*/  LEA.HI R32, R17, R32, RZ, 0x2 ;  /* 0x0000002011207211 */ /* 0x000fe400078f10ff */
[----:B------:R-:W2:Y:S01]  /*2ed0*/  LDSM.16.M88.4 R16, [R234+0x1c00] ;  /* 0x001c0000ea10783b */ /* 0x000ea20000000200 */
[----:B------:R-:W-:Y:S01]  /*2ee0*/  HMMA.16816.F32.BF16 R132, R4, R22, R132 ;  /* 0x000000160484723c */ /* 0x000fe20000041884 */
[----:B------:R-:W-:Y:S02]  /*2ef0*/  SHF.R.S32.HI R32, RZ, 0x2, R32 ;  /* 0x00000002ff207819 */ /* 0x000fe40000011420 */
[----:B------:R-:W3:Y:S02]  /*2f00*/  LDSM.16.M88.4 R20, [R233+0xc00] ;  /* 0x000c0000e914783b */ /* 0x000ee40000000200 */
[----:B------:R-:W-:Y:S01]  /*2f10*/  IADD3 R32, R47, 0x1, R32 ;  /* 0x000000012f207810 */ /* 0x000fe20007ffe020 */
[----:B------:R-:W-:Y:S03]  /*2f20*/  HMMA.16816.F32.BF16 R124, R28, R128, RZ ;  /* 0x000000801c7c723c */ /* 0x000fe600000418ff */
[----:B------:R-:W-:-:S03]  /*2f30*/  IADD3 R33, R39, R32, -R38 ;  /* 0x0000002027217210 */ /* 0x000fc60007ffe826 */
[C---:B------:R-:W-:Y:S02]  /*2f40*/  HMMA.16816.F32.BF16 R128, R28.reuse, R130, RZ ;  /* 0x000000821c80723c */ /* 0x040fe400000418ff */
[----:B------:R-:W-:Y:S02]  /*2f50*/  IMAD.IADD R44, R33, 0x1, R0 ;  /* 0x00000001212c7824 */ /* 0x000fe400078e0200 */
[----:B------:R-:W4:Y:S01]  /*2f60*/  LDSM.16.M88.4 R32, [R234+0x2000] ;  /* 0x00200000ea20783b */ /* 0x000f220000000200 */
[C---:B------:R-:W-:Y:S01]  /*2f70*/  VIADD R0, R71.reuse, 0x1 ;  /* 0x0000000147007836 */ /* 0x040fe20000000000 */
[C---:B-1----:R-:W-:Y:S01]  /*2f80*/  HMMA.16816.F32.BF16 R156, R28.reuse, R144, RZ ;  /* 0x000000901c9c723c */ /* 0x042fe200000418ff */
[C---:B------:R-:W-:Y:S02]  /*2f90*/  VIMNMX R38, R44.reuse, R39, PT ;  /* 0x000000272c267248 */ /* 0x040fe40003fe0100 */
[----:B------:R-:W-:Y:S01]  /*2fa0*/  VIADDMNMX R39, R44, 0x8, R39, PT ;  /* 0x000000082c277846 */ /* 0x000fe20003800127 */
[----:B------:R-:W-:Y:S01]  /*2fb0*/  VIADD R44, R71, 0x9 ;  /* 0x00000009472c7836 */ /* 0x000fe20000000000 */
[C---:B------:R-:W-:Y:S01]  /*2fc0*/  ISETP.GE.AND P4, PT, R45.reuse, R38, PT ;  /* 0x000000262d00720c */ /* 0x040fe20003f86270 */
[----:B------:R-:W-:Y:S01]  /*2fd0*/  HMMA.16816.F32.BF16 R144, R28, R146, RZ ;  /* 0x000000921c90723c */ /* 0x000fe200000418ff */
[----:B------:R-:W-:-:S02]  /*2fe0*/  ISETP.GE.AND P0, PT, R45, R39, PT ;  /* 0x000000272d00720c */ /* 0x000fc40003f06270 */
[CC--:B------:R-:W-:Y:S02]  /*2ff0*/  ISETP.GE.AND P2, PT, R44.reuse, R38.reuse, PT ;  /* 0x000000262c00720c */ /* 0x0c0fe40003f46270 */
[-C--:B------:R-:W-:Y:S01]  /*3000*/  ISETP.GE.AND P1, PT, R44, R39.reuse, PT ;  /* 0x000000272c00720c */ /* 0x080fe20003f26270 */
[----:B------:R-:W-:Y:S01]  /*3010*/  HMMA.16816.F32.BF16 R124, R4, R40, R124 ;  /* 0x00000028047c723c */ /* 0x000fe2000004187c */
[----:B------:R-:W-:Y:S01]  /*3020*/  LDSM.16.M88.4 R44, [R234+0x2400] ;  /* 0x00240000ea2c783b */ /* 0x000fe20000000200 */
[CC--:B------:R-:W-:Y:S02]  /*3030*/  ISETP.GE.AND P5, PT, R0.reuse, R38.reuse, PT ;  /* 0x000000260000720c */ /* 0x0c0fe40003fa6270 */
[----:B------:R-:W-:Y:S01]  /*3040*/  ISETP.GE.AND P3, PT, R0, R39, PT ;  /* 0x000000270000720c */ /* 0x000fe20003f66270 */
[C---:B------:R-:W-:Y:S01]  /*3050*/  VIADD R0, R71.reuse, 0x10 ;  /* 0x0000001047007836 */ /* 0x040fe20000000000 */
[----:B------:R-:W-:Y:S01]  /*3060*/  FSEL R98, R12, -INF , !P4 ;  /* 0xff8000000c627808 */ /* 0x000fe20006000000 */
[----:B------:R-:W-:Y:S01]  /*3070*/  VIADD R40, R71, 0x19 ;  /* 0x0000001947287836 */ /* 0x000fe20000000000 */
[----:B------:R-:W-:Y:S01]  /*3080*/  FSEL R180, R14, -INF , !P0 ;  /* 0xff8000000eb47808 */ /* 0x000fe20004000000 */
[----:B--2---:R-:W-:Y:S01]  /*3090*/  HMMA.16816.F32.BF16 R112, R28, R16, RZ ;  /* 0x000000101c70723c */ /* 0x004fe200000418ff */
[----:B------:R-:W-:-:S02]  /*30a0*/  ISETP.GE.AND P4, PT, R0, R38, PT ;  /* 0x000000260000720c */ /* 0x000fc40003f86270 */
[-C--:B------:R-:W-:Y:S01]  /*30b0*/  ISETP.GE.AND P0, PT, R0, R39.reuse, PT ;  /* 0x000000270000720c */ /* 0x080fe20003f06270 */
[----:B------:R-:W-:Y:S01]  /*30c0*/  VIADD R0, R71, 0x11 ;  /* 0x0000001147007836 */ /* 0x000fe20000000000 */
[----:B------:R-:W-:Y:S01]  /*30d0*/  FSEL R92, R13, -INF , !P2 ;  /* 0xff8000000d5c7808 */ /* 0x000fe20005000000 */
[----:B------:R-:W-:Y:S01]  /*30e0*/  HMMA.16816.F32.BF16 R16, R28, R18, RZ ;  /* 0x000000121c10723c */ /* 0x000fe200000418ff */
[----:B------:R-:W-:Y:S02]  /*30f0*/  FSEL R137, R15, -INF , !P1 ;  /* 0xff8000000f897808 */ /* 0x000fe40004800000 */
[----:B------:R-:W1:Y:S01]  /*3100*/  LDSM.16.M88.4 R12, [R233+0x1000] ;  /* 0x00100000e90c783b */ /* 0x000e620000000200 */
[C---:B------:R-:W-:Y:S02]  /*3110*/  ISETP.GE.AND P2, PT, R0.reuse, R38, PT ;  /* 0x000000260000720c */ /* 0x040fe40003f46270 */
[----:B------:R-:W-:Y:S01]  /*3120*/  ISETP.GE.AND P1, PT, R0, R39, PT ;  /* 0x000000270000720c */ /* 0x000fe20003f26270 */
[----:B------:R-:W-:Y:S01]  /*3130*/  HMMA.16816.F32.BF16 R128, R4, R42, R128 ;  /* 0x0000002a0480723c */ /* 0x000fe20000041880 */
[----:B------:R-:W-:Y:S01]  /*3140*/  FSEL R88, R25, -INF , !P2 ;  /* 0xff80000019587808 */ /* 0x000fe20005000000 */
[----:B------:R-:W-:Y:S01]  /*3150*/  VIADD R0, R71, 0x18 ;  /* 0x0000001847007836 */ /* 0x000fe20000000000 */
[----:B------:R-:W-:-:S02]  /*3160*/  FSEL R232, R27, -INF , !P1 ;  /* 0xff8000001be87808 */ /* 0x000fc40004800000 */
[CC--:B------:R-:W-:Y:S02]  /*3170*/  ISETP.GE.AND P2, PT, R40.reuse, R38.reuse, PT ;  /* 0x000000262800720c */ /* 0x0c0fe40003f46270 */
[----:B------:R-:W-:Y:S01]  /*3180*/  ISETP.GE.AND P1, PT, R40, R39, PT ;  /* 0x000000272800720c */ /* 0x000fe20003f26270 */
[----:B------:R-:W-:Y:S01]  /*3190*/  VIADD R40, R71, 0x29 ;  /* 0x0000002947287836 */ /* 0x000fe20000000000 */
[----:B------:R-:W-:Y:S02]  /*31a0*/  FSEL R84, R133, -INF , !P2 ;  /* 0xff80000085547808 */ /* 0x000fe40005000000 */
[C---:B---3--:R-:W-:Y:S01]  /*31b0*/  HMMA.16816.F32.BF16 R112, R4.reuse, R20, R112 ;  /* 0x000000140470723c */ /* 0x048fe20000041870 */
[----:B------:R-:W-:Y:S02]  /*31c0*/  FSEL R135, R135, -INF , !P1 ;  /* 0xff80000087877808 */ /* 0x000fe40004800000 */
[----:B------:R-:W-:Y:S02]  /*31d0*/  FSEL R90, R24, -INF , !P4 ;  /* 0xff800000185a7808 */ /* 0x000fe40006000000 */
[----:B------:R-:W-:Y:S01]  /*31e0*/  FSEL R168, R26, -INF , !P0 ;  /* 0xff8000001aa87808 */ /* 0x000fe20004000000 */
[----:B------:R-:W-:Y:S01]  /*31f0*/  HMMA.16816.F32.BF16 R16, R4, R22, R16 ;  /* 0x000000160410723c */ /* 0x000fe20000041810 */
[----:B------:R-:W-:Y:S01]  /*3200*/  VIADD R20, R71, 0x21 ;  /* 0x0000002147147836 */ /* 0x000fe20000000000 */
[----:B------:R-:W-:-:S02]  /*3210*/  ISETP.GE.AND P4, PT, R0, R38, PT ;  /* 0x000000260000720c */ /* 0x000fc40003f86270 */
[-C--:B------:R-:W-:Y:S01]  /*3220*/  ISETP.GE.AND P0, PT, R0, R39.reuse, PT ;  /* 0x000000270000720c */ /* 0x080fe20003f06270 */
[----:B------:R-:W-:Y:S01]  /*3230*/  VIADD R0, R71, 0x20 ;  /* 0x0000002047007836 */ /* 0x000fe20000000000 */
[C---:B------:R-:W-:Y:S01]  /*3240*/  ISETP.GE.AND P2, PT, R20.reuse, R38, PT ;  /* 0x000000261400720c */ /* 0x040fe20003f46270 */
[C---:B----4-:R-:W-:Y:S01]  /*3250*/  HMMA.16816.F32.BF16 R24, R28.reuse, R32, RZ ;  /* 0x000000201c18723c */ /* 0x050fe200000418ff */
[----:B------:R-:W-:Y:S02]  /*3260*/  ISETP.GE.AND P1, PT, R20, R39, PT ;  /* 0x000000271400720c */ /* 0x000fe40003f26270 */
[----:B------:R-:W2:Y:S01]  /*3270*/  LDSM.16.M88.4 R20, [R233+0x1400] ;  /* 0x00140000e914783b */ /* 0x000ea20000000200 */
[----:B------:R-:W-:Y:S02]  /*3280*/  FSEL R86, R132, -INF , !P4 ;  /* 0xff80000084567808 */ /* 0x000fe40006000000 */
[----:B------:R-:W-:Y:S01]  /*3290*/  HMMA.16816.F32.BF16 R32, R28, R34, RZ ;  /* 0x000000221c20723c */ /* 0x000fe200000418ff */
[----:B------:R-:W-:-:S02]  /*32a0*/  FSEL R162, R134, -INF , !P0 ;  /* 0xff80000086a27808 */ /* 0x000fc40004000000 */
[C---:B------:R-:W-:Y:S02]  /*32b0*/  ISETP.GE.AND P4, PT, R0.reuse, R38, PT ;  /* 0x000000260000720c */ /* 0x040fe40003f86270 */
[----:B------:R-:W-:Y:S01]  /*32c0*/  ISETP.GE.AND P0, PT, R0, R39, PT ;  /* 0x000000270000720c */ /* 0x000fe20003f06270 */
[----:B------:R-:W-:Y:S01]  /*32d0*/  VIADD R0, R71, 0x28 ;  /* 0x0000002847007836 */ /* 0x000fe20000000000 */
[----:B------:R-:W-:Y:S02]  /*32e0*/  FSEL R80, R125, -INF , !P2 ;  /* 0xff8000007d507808 */ /* 0x000fe40005000000 */
[----:B------:R-:W-:Y:S02]  /*32f0*/  FSEL R127, R127, -INF , !P1 ;  /* 0xff8000007f7f7808 */ /* 0x000fe40004800000 */
[----:B------:R-:W-:Y:S02]  /*3300*/  FSEL R82, R124, -INF , !P4 ;  /* 0xff8000007c527808 */ /* 0x000fe40006000000 */
[----:B------:R-:W-:-:S02]  /*3310*/  FSEL R148, R126, -INF , !P0 ;  /* 0xff8000007e947808 */ /* 0x000fc40004000000 */
[CC--:B------:R-:W-:Y:S02]  /*3320*/  ISETP.GE.AND P2, PT, R40.reuse, R38.reuse, PT ;  /* 0x000000262800720c */ /* 0x0c0fe40003f46270 */
[-C--:B------:R-:W-:Y:S01]  /*3330*/  ISETP.GE.AND P1, PT, R40, R39.reuse, PT ;  /* 0x000000272800720c */ /* 0x080fe20003f26270 */
[----:B-1----:R-:W-:Y:S01]  /*3340*/  HMMA.16816.F32.BF16 R24, R4, R12, R24 ;  /* 0x0000000c0418723c */ /* 0x002fe20000041818 */
[C---:B------:R-:W-:Y:S02]  /*3350*/  ISETP.GE.AND P4, PT, R0.reuse, R38, PT ;  /* 0x000000260000720c */ /* 0x040fe40003f86270 */
        /* <DEDUP_REMOVED lines=8> */
[----:B------:R-:W-:Y:S01]  /*33e0*/  HMMA.16816.F32.BF16 R44, R28, R46, RZ ;  /* 0x0000002e1c2c723c */ /* 0x000fe200000418ff */
[----:B------:R-:W-:Y:S02]  /*33f0*/  FSEL R76, R129, -INF , !P2 ;  /* 0xff800000814c7808 */ /* 0x000fe40005000000 */
[----:B------:R-:W-:Y:S02]  /*3400*/  FSEL R131, R131, -INF , !P1 ;  /* 0xff80000083837808 */ /* 0x000fe40004800000 */
[C---:B------:R-:W-:Y:S01]  /*3410*/  ISETP.GE.AND P2, PT, R0.reuse, R38, PT ;  /* 0x000000260000720c */ /* 0x040fe20003f46270 */
[----:B------:R-:W-:Y:S01]  /*3420*/  HMMA.16816.F32.BF16 R32, R4, R14, R32 ;  /* 0x0000000e0420723c */ /* 0x000fe20000041820 */
[----:B------:R-:W-:Y:S01]  /*3430*/  ISETP.GE.AND P1, PT, R0, R39, PT ;  /* 0x000000270000720c */ /* 0x000fe20003f26270 */
[----:B------:R-:W-:Y:S01]  /*3440*/  VIADD R0, R71, 0x38 ;  /* 0x0000003847007836 */ /* 0x000fe20000000000 */
[----:B------:R-:W-:-:S02]  /*3450*/  FSEL R74, R112, -INF , !P4 ;  /* 0xff800000704a7808 */ /* 0x000fc40006000000 */
[----:B------:R-:W-:Y:S01]  /*3460*/  FSEL R132, R114, -INF , !P0 ;  /* 0xff80000072847808 */ /* 0x000fe20004000000 */
[----:B------:R-:W-:Y:S01]  /*3470*/  HMMA.16816.F32.BF16 R12, R28, R212, RZ ;  /* 0x000000d41c0c723c */ /* 0x000fe200000418ff */
[----:B------:R-:W-:Y:S02]  /*3480*/  FSEL R72, R113, -INF , !P2 ;  /* 0xff80000071487808 */ /* 0x000fe40005000000 */
[----:B------:R-:W-:Y:S02]  /*3490*/  FSEL R115, R115, -INF , !P1 ;  /* 0xff80000073737808 */ /* 0x000fe40004800000 */
[CC--:B------:R-:W-:Y:S01]  /*34a0*/  ISETP.GE.AND P4, PT, R0.reuse, R38.reuse, PT ;  /* 0x000000260000720c */ /* 0x0c0fe20003f86270 */
[----:B--2---:R-:W-:Y:S01]  /*34b0*/  HMMA.16816.F32.BF16 R40, R4, R20, R40 ;  /* 0x000000140428723c */ /* 0x004fe20000041828 */
[----:B------:R-:W-:Y:S01]  /*34c0*/  ISETP.GE.AND P0, PT, R0, R39, PT ;  /* 0x000000270000720c */ /* 0x000fe20003f06270 */
[----:B------:R-:W-:Y:S01]  /*34d0*/  VIADD R0, R71, 0x40 ;  /* 0x0000004047007836 */ /* 0x000fe20000000000 */
[----:B------:R-:W-:-:S02]  /*34e0*/  ISETP.GE.AND P2, PT, R48, R38, PT ;  /* 0x000000263000720c */ /* 0x000fc40003f46270 */
[----:B------:R-:W-:Y:S01]  /*34f0*/  ISETP.GE.AND P1, PT, R48, R39, PT ;  /* 0x000000273000720c */ /* 0x000fe20003f26270 */
[----:B------:R-:W-:Y:S01]  /*3500*/  HMMA.16816.F32.BF16 R44, R4, R22, R44 ;  /* 0x00000016042c723c */ /* 0x000fe2000004182c */
[----:B------:R-:W-:Y:S01]  /*3510*/  FSEL R50, R16, -INF , !P4 ;  /* 0xff80000010327808 */ /* 0x000fe20006000000 */
[----:B------:R-:W-:Y:S01]  /*3520*/  LDSM.16.M88.4 R20, [R233+0x1c00] ;  /* 0x001c0000e914783b */ /* 0x000fe20000000200 */
[----:B------:R-:W-:Y:S02]  /*3530*/  FSEL R125, R18, -INF , !P0 ;  /* 0xff800000127d7808 */ /* 0x000fe40004000000 */
[----:B------:R-:W-:Y:S01]  /*3540*/  FSEL R48, R17, -INF , !P2 ;  /* 0xff80000011307808 */ /* 0x000fe20005000000 */
[----:B------:R-:W-:Y:S01]  /*3550*/  HMMA.16816.F32.BF16 R212, R28, R214, RZ ;  /* 0x000000d61cd4723c */ /* 0x000fe200000418ff */
[----:B------:R-:W-:Y:S02]  /*3560*/  FSEL R136, R19, -INF , !P1 ;  /* 0xff80000013887808 */ /* 0x000fe40004800000 */
[----:B------:R-:W1:Y:S01]  /*3570*/  LDSM.16.M88.4 R16, [R234+0x3000] ;  /* 0x00300000ea10783b */ /* 0x000e620000000200 */
[----:B------:R-:W-:-:S02]  /*3580*/  ISETP.GE.AND P4, PT, R0, R38, PT ;  /* 0x000000260000720c */ /* 0x000fc40003f86270 */
[-C--:B------:R-:W-:Y:S01]  /*3590*/  ISETP.GE.AND P0, PT, R0, R39.reuse, PT ;  /* 0x000000270000720c */ /* 0x080fe20003f06270 */
[C---:B------:R-:W-:Y:S01]  /*35a0*/  VIADD R0, R71.reuse, 0x41 ;  /* 0x0000004147007836 */ /* 0x040fe20000000000 */
[----:B------:R-:W-:Y:S02]  /*35b0*/  HMMA.16816.F32.BF16 R12, R4, R60, R12 ;  /* 0x0000003c040c723c */ /* 0x000fe4000004180c */
[----:B------:R-:W-:Y:S01]  /*35c0*/  FSEL R121, R26, -INF , !P0 ;  /* 0xff8000001a797808 */ /* 0x000fe20004000000 */
[C---:B------:R-:W-:Y:S01]  /*35d0*/  VIADD R26, R71.reuse, 0x49 ;  /* 0x00000049471a7836 */ /* 0x040fe20000000000 */
[CC--:B------:R-:W-:Y:S02]  /*35e0*/  ISETP.GE.AND P2, PT, R0.reuse, R38.reuse, PT ;  /* 0x000000260000720c */ /* 0x0c0fe40003f46270 */
[----:B------:R-:W-:Y:S02]  /*35f0*/  ISETP.GE.AND P1, PT, R0, R39, PT ;  /* 0x000000270000720c */ /* 0x000fe40003f26270 */
[----:B------:R-:W-:Y:S01]  /*3600*/  FSEL R0, R24, -INF , !P4 ;  /* 0xff80000018007808 */ /* 0x000fe20006000000 */
[----:B------:R-:W-:Y:S01]  /*3610*/  VIADD R24, R71, 0x50 ;  /* 0x0000005047187836 */ /* 0x000fe20000000000 */
[----:B------:R-:W-:-:S02]  /*3620*/  ISETP.GE.AND P4, PT, R52, R38, PT ;  /* 0x000000263400720c */ /* 0x000fc40003f86270 */
[----:B------:R-:W-:Y:S02]  /*3630*/  FSEL R102, R25, -INF , !P2 ;  /* 0xff80000019667808 */ /* 0x000fe40005000000 */
[----:B------:R-:W-:Y:S02]  /*3640*/  FSEL R138, R27, -INF , !P1 ;  /* 0xff8000001b8a7808 */ /* 0x000fe40004800000 */
[----:B------:R-:W-:Y:S01]  /*3650*/  FSEL R108, R32, -INF , !P4 ;  /* 0xff800000206c7808 */ /* 0x000fe20006000000 */
[----:B------:R-:W-:Y:S01]  /*3660*/  VIADD R32, R71, 0x51 ;  /* 0x0000005147207836 */ /* 0x000fe20000000000 */
[C---:B------:R-:W-:Y:S01]  /*3670*/  ISETP.GE.AND P2, PT, R26.reuse, R38, PT ;  /* 0x000000261a00720c */ /* 0x040fe20003f46270 */
[----:B------:R-:W-:Y:S01]  /*3680*/  HMMA.16816.F32.BF16 R212, R4, R62, R212 ;  /* 0x0000003e04d4723c */ /* 0x000fe200000418d4 */
[-C--:B------:R-:W-:Y:S02]  /*3690*/  ISETP.GE.AND P1, PT, R26, R39.reuse, PT ;  /* 0x000000271a00720c */ /* 0x080fe40003f26270 */
[----:B------:R-:W-:-:S02]  /*36a0*/  ISETP.GE.AND P0, PT, R52, R39, PT ;  /* 0x000000273400720c */ /* 0x000fc40003f06270 */
[----:B------:R-:W-:Y:S01]  /*36b0*/  FSEL R112, R33, -INF , !P2 ;  /* 0xff80000021707808 */ /* 0x000fe20005000000 */
[----:B------:R-:W2:Y:S01]  /*36c0*/  LDSM.16.M88.4 R52, [R233+0x2000] ;  /* 0x00200000e934783b */ /* 0x000ea20000000200 */
[----:B------:R-:W-:Y:S02]  /*36d0*/  FSEL R150, R35, -INF , !P1 ;  /* 0xff80000023967808 */ /* 0x000fe40004800000 */
[----:B------:R-:W-:Y:S02]  /*36e0*/  FSEL R252, R34, -INF , !P0 ;  /* 0xff80000022fc7808 */ /* 0x000fe40004000000 */
[CC--:B------:R-:W-:Y:S02]  /*36f0*/  ISETP.GE.AND P2, PT, R32.reuse, R38.reuse, PT ;  /* 0x000000262000720c */ /* 0x0c0fe40003f46270 */
[----:B------:R-:W-:Y:S01]  /*3700*/  ISETP.GE.AND P1, PT, R32, R39, PT ;  /* 0x000000272000720c */ /* 0x000fe20003f26270 */
[----:B------:R-:W-:Y:S01]  /*3710*/  VIADD R32, R71, 0x58 ;  /* 0x0000005847207836 */ /* 0x000fe20000000000 */
[----:B------:R-:W-:-:S02]  /*3720*/  ISETP.GE.AND P4, PT, R24, R38, PT ;  /* 0x000000261800720c */ /* 0x000fc40003f86270 */
[-C--:B------:R-:W-:Y:S02]  /*3730*/  ISETP.GE.AND P0, PT, R24, R39.reuse, PT ;  /* 0x000000271800720c */ /* 0x080fe40003f06270 */
[C---:B------:R-:W-:Y:S01]  /*3740*/  HMMA.16816.F32.BF16 R24, R28.reuse, R208, RZ ;  /* 0x000000d01c18723c */ /* 0x040fe200000418ff */
[----:B------:R-:W-:Y:S02]  /*3750*/  FSEL R186, R40, -INF , !P4 ;  /* 0xff80000028ba7808 */ /* 0x000fe40006000000 */
[----:B------:R-:W-:Y:S02]  /*3760*/  FSEL R246, R42, -INF , !P0 ;  /* 0xff8000002af67808 */ /* 0x000fe40004000000 */
[C---:B------:R-:W-:Y:S01]  /*3770*/  ISETP.GE.AND P4, PT, R32.reuse, R38, PT ;  /* 0x000000262000720c */ /* 0x040fe20003f86270 */
[----:B------:R-:W-:Y:S01]  /*3780*/  HMMA.16816.F32.BF16 R208, R28, R210, RZ ;  /* 0x000000d21cd0723c */ /* 0x000fe200000418ff */
[----:B------:R-:W-:Y:S02]  /*3790*/  ISETP.GE.AND P0, PT, R32, R39, PT ;  /* 0x000000272000720c */ /* 0x000fe40003f06270 */
[----:B------:R-:W3:Y:S01]  /*37a0*/  LDSM.16.M88.4 R32, [R234+0x3400] ;  /* 0x00340000ea20783b */ /* 0x000ee20000000200 */
[----:B------:R-:W-:-:S02]  /*37b0*/  FSEL R73, R41, -INF , !P2 ;  /* 0xff80000029497808 */ /* 0x000fc40005000000 */
[----:B------:R-:W-:Y:S02]  /*37c0*/  FSEL R152, R43, -INF , !P1 ;  /* 0xff8000002b987808 */ /* 0x000fe40004800000 */
[----:B-1----:R-:W-:Y:S01]  /*37d0*/  HMMA.16816.F32.BF16 R40, R28, R16, RZ ;  /* 0x000000101c28723c */ /* 0x002fe200000418ff */
[----:B------:R-:W-:Y:S01]  /*37e0*/  FSEL R75, R44, -INF , !P4 ;  /* 0xff8000002c4b7808 */ /* 0x000fe20006000000 */
[----:B------:R-:W-:Y:S01]  /*37f0*/  VIADD R44, R71, 0x71 ;  /* 0x00000071472c7836 */ /* 0x000fe20000000000 */
[----:B------:R-:W-:Y:S02]  /*3800*/  FSEL R164, R46, -INF , !P0 ;  /* 0xff8000002ea47808 */ /* 0x000fe40004000000 */
[CC--:B------:R-:W-:Y:S02]  /*3810*/  ISETP.GE.AND P2, PT, R59.reuse, R38.reuse, PT ;  /* 0x000000263b00720c */ /* 0x0c0fe40003f46270 */
[-C--:B------:R-:W-:Y:S01]  /*3820*/  ISETP.GE.AND P1, PT, R59, R39.reuse, PT ;  /* 0x000000273b00720c */ /* 0x080fe20003f26270 */
[C---:B------:R-:W-:Y:S01]  /*3830*/  VIADD R17, R71.reuse, 0x61 ;  /* 0x0000006147117836 */ /* 0x040fe20000000000 */
[CC--:B------:R-:W-:Y:S01]  /*3840*/  ISETP.GE.AND P4, PT, R58.reuse, R38.reuse, PT ;  /* 0x000000263a00720c */ /* 0x0c0fe20003f86270 */
[C---:B------:R-:W-:Y:S01]  /*3850*/  HMMA.16816.F32.BF16 R24, R4.reuse, R20, R24 ;  /* 0x000000140418723c */ /* 0x040fe20000041818 */
[-C--:B------:R-:W-:Y:S01]  /*3860*/  ISETP.GE.AND P0, PT, R58, R39.reuse, PT ;  /* 0x000000273a00720c */ /* 0x080fe20003f06270 */
[----:B------:R-:W-:Y:S01]  /*3870*/  VIADD R16, R71, 0x68 ;  /* 0x0000006847107836 */ /* 0x000fe20000000000 */
[----:B------:R-:W-:Y:S01]  /*3880*/  FSEL R77, R45, -INF , !P2 ;  /* 0xff8000002d4d7808 */ /* 0x000fe20005000000 */
[----:B------:R-:W-:Y:S01]  /*3890*/  VIADD R58, R71, 0x78 ;  /* 0x00000078473a7836 */ /* 0x000fe20000000000 */
[----:B------:R-:W-:Y:S01]  /*38a0*/  FSEL R244, R47, -INF , !P1 ;  /* 0xff8000002ff47808 */ /* 0x000fe20004800000 */
[C---:B------:R-:W-:Y:S01]  /*38b0*/  HMMA.16816.F32.BF16 R208, R4.reuse, R22, R208 ;  /* 0x0000001604d0723c */ /* 0x040fe200000418d0 */
[----:B------:R-:W1:Y:S01]  /*38c0*/  LDSM.16.M88.4 R20, [R233+0x2400] ;  /* 0x00240000e914783b */ /* 0x000e620000000200 */
[----:B------:R-:W-:Y:S01]  /*38d0*/  FSEL R79, R12, -INF , !P4 ;  /* 0xff8000000c4f7808 */ /* 0x000fe20006000000 */
[C---:B------:R-:W-:Y:S01]  /*38e0*/  VIADD R12, R71.reuse, 0x70 ;  /* 0x00000070470c7836 */ /* 0x040fe20000000000 */
[----:B------:R-:W-:Y:S01]  /*38f0*/  FSEL R242, R14, -INF , !P0 ;  /* 0xff8000000ef27808 */ /* 0x000fe20004000000 */
[----:B------:R-:W-:Y:S01]  /*3900*/  VIADD R14, R71, 0x69 ;  /* 0x00000069470e7836 */ /* 0x000fe20000000000 */
[-C--:B------:R-:W-:Y:S01]  /*3910*/  ISETP.GE.AND P2, PT, R17, R38.reuse, PT ;  /* 0x000000261100720c */ /* 0x080fe20003f46270 */
[----:B------:R-:W-:Y:S01]  /*3920*/  VIADD R59, R71, 0xb9 ;  /* 0x000000b9473b7836 */ /* 0x000fe20000000000 */
[----:B------:R-:W-:Y:S01]  /*3930*/  ISETP.GE.AND P1, PT, R17, R39, PT ;  /* 0x000000271100720c */ /* 0x000fe20003f26270 */
[----:B--2---:R-:W-:Y:S01]  /*3940*/  HMMA.16816.F32.BF16 R40, R4, R52, R40 ;  /* 0x000000340428723c */ /* 0x004fe20000041828 */
[----:B------:R-:W-:-:S02]  /*3950*/  ISETP.GE.AND P4, PT, R16, R38, PT ;  /* 0x000000261000720c */ /* 0x000fc40003f86270 */
[----:B------:R-:W-:Y:S02]  /*3960*/  ISETP.GE.AND P0, PT, R16, R39, PT ;  /* 0x000000271000720c */ /* 0x000fe40003f06270 */
[----:B------:R-:W-:Y:S01]  /*3970*/  FSEL R81, R13, -INF , !P2 ;  /* 0xff8000000d517808 */ /* 0x000fe20005000000 */
[----:B------:R-:W-:Y:S01]  /*3980*/  HMMA.16816.F32.BF16 R16, R28, R18, RZ ;  /* 0x000000121c10723c */ /* 0x000fe200000418ff */
[----:B------:R-:W-:Y:S02]  /*3990*/  FSEL R170, R15, -INF , !P1 ;  /* 0xff8000000faa7808 */ /* 0x000fe40004800000 */
[----:B------:R-:W-:Y:S02]  /*39a0*/  FSEL R52, R212, -INF , !P4 ;  /* 0xff800000d4347808 */ /* 0x000fe40006000000 */
[----:B------:R-:W-:Y:S02]  /*39b0*/  FSEL R214, R214, -INF , !P0 ;  /* 0xff800000d6d67808 */ /* 0x000fe40004000000 */
[----:B------:R-:W-:-:S02]  /*39c0*/  ISETP.GE.AND P2, PT, R14, R38, PT ;  /* 0x000000260e00720c */ /* 0x000fc40003f46270 */
[-C--:B------:R-:W-:Y:S02]  /*39d0*/  ISETP.GE.AND P1, PT, R14, R39.reuse, PT ;  /* 0x000000270e00720c */ /* 0x080fe40003f26270 */
[CC--:B------:R-:W-:Y:S02]  /*39e0*/  ISETP.GE.AND P4, PT, R12.reuse, R38.reuse, PT ;  /* 0x000000260c00720c */ /* 0x0c0fe40003f86270 */
[-C--:B------:R-:W-:Y:S02]  /*39f0*/  ISETP.GE.AND P0, PT, R12, R39.reuse, PT ;  /* 0x000000270c00720c */ /* 0x080fe40003f06270 */
[C---:B---3--:R-:W-:Y:S01]  /*3a00*/  HMMA.16816.F32.BF16 R12, R28.reuse, R32, RZ ;  /* 0x000000201c0c723c */ /* 0x048fe200000418ff */
[----:B------:R-:W-:Y:S02]  /*3a10*/  FSEL R213, R213, -INF , !P2 ;  /* 0xff800000d5d57808 */ /* 0x000fe40005000000 */
[----:B------:R-:W-:Y:S02]  /*3a20*/  FSEL R176, R215, -INF , !P1 ;  /* 0xff800000d7b07808 */ /* 0x000fe40004800000 */
[C---:B------:R-:W-:Y:S01]  /*3a30*/  ISETP.GE.AND P2, PT, R44.reuse, R38, PT ;  /* 0x000000262c00720c */ /* 0x040fe20003f46270 */
[----:B------:R-:W-:Y:S01]  /*3a40*/  HMMA.16816.F32.BF16 R32, R28, R34, RZ ;  /* 0x000000221c20723c */ /* 0x000fe200000418ff */
[----:B------:R-:W-:-:S02]  /*3a50*/  ISETP.GE.AND P1, PT, R44, R39, PT ;  /* 0x000000272c00720c */ /* 0x000fc40003f26270 */
[----:B------:R-:W-:Y:S01]  /*3a60*/  FSEL R53, R24, -INF , !P4 ;  /* 0xff80000018357808 */ /* 0x000fe20006000000 */
[----:B------:R-:W2:Y:S01]  /*3a70*/  LDSM.16.M88.4 R44, [R233+0x2800] ;  /* 0x00280000e92c783b */ /* 0x000ea20000000200 */
[----:B------:R-:W-:Y:S01]  /*3a80*/  FSEL R212, R26, -INF , !P0 ;  /* 0xff8000001ad47808 */ /* 0x000fe20004000000 */
[----:B------:R-:W-:Y:S01]  /*3a90*/  HMMA.16816.F32.BF16 R16, R4, R54, R16 ;  /* 0x000000360410723c */ /* 0x000fe20000041810 */
[----:B------:R-:W-:Y:S02]  /*3aa0*/  FSEL R184, R27, -INF , !P1 ;  /* 0xff8000001bb87808 */ /* 0x000fe40004800000 */
[C---:B------:R-:W-:Y:S02]  /*3ab0*/  ISETP.GE.AND P4, PT, R58.reuse, R38, PT ;  /* 0x000000263a00720c */ /* 0x040fe40003f86270 */
[-C--:B------:R-:W-:Y:S01]  /*3ac0*/  ISETP.GE.AND P0, PT, R58, R39.reuse, PT ;  /* 0x000000273a00720c */ /* 0x080fe20003f06270 */
[----:B------:R-:W-:Y:S01]  /*3ad0*/  VIADD R58, R71, 0x80 ;  /* 0x00000080473a7836 */ /* 0x000fe20000000000 */
[----:B------:R-:W-:Y:S01]  /*3ae0*/  FSEL R54, R25, -INF , !P2 ;  /* 0xff80000019367808 */ /* 0x000fe20005000000 */
[----:B------:R-:W-:Y:S01]  /*3af0*/  VIADD R55, R71, 0x79 ;  /* 0x0000007947377836 */ /* 0x000fe20000000000 */
[----:B------:R-:W-:Y:S01]  /*3b00*/  FSEL R210, R210, -INF , !P0 ;  /* 0xff800000d2d27808 */ /* 0x000fe20004000000 */
[----:B------:R-:W-:Y:S01]  /*3b10*/  HMMA.16816.F32.BF16 R24, R28, R172, RZ ;  /* 0x000000ac1c18723c */ /* 0x000fe200000418ff */
[----:B------:R-:W-:-:S02]  /*3b20*/  ISETP.GE.AND P0, PT, R58, R39, PT ;  /* 0x000000273a00720c */ /* 0x000fc40003f06270 */
[CC--:B------:R-:W-:Y:S02]  /*3b30*/  ISETP.GE.AND P2, PT, R55.reuse, R38.reuse, PT ;  /* 0x000000263700720c */ /* 0x0c0fe40003f46270 */
[-C--:B------:R-:W-:Y:S01]  /*3b40*/  ISETP.GE.AND P1, PT, R55, R39.reuse, PT ;  /* 0x000000273700720c */ /* 0x080fe20003f26270 */
[C---:B-1----:R-:W-:Y:S01]  /*3b50*/  HMMA.16816.F32.BF16 R12, R4.reuse, R20, R12 ;  /* 0x00000014040c723c */ /* 0x042fe2000004180c */
[----:B------:R-:W-:Y:S02]  /*3b60*/  FSEL R209, R209, -INF , !P2 ;  /* 0xff800000d1d17808 */ /* 0x000fe40005000000 */
[----:B------:R-:W-:Y:S02]  /*3b70*/  FSEL R190, R211, -INF , !P1 ;  /* 0xff800000d3be7808 */ /* 0x000fe40004800000 */
[----:B------:R-:W-:Y:S01]  /*3b80*/  FSEL R55, R208, -INF , !P4 ;  /* 0xff800000d0377808 */ /* 0x000fe20006000000 */
[----:B------:R-:W-:Y:S01]  /*3b90*/  HMMA.16816.F32.BF16 R32, R4, R22, R32 ;  /* 0x000000160420723c */ /* 0x000fe20000041820 */
[C---:B------:R-:W-:Y:S01]  /*3ba0*/  VIADD R20, R71.reuse, 0x81 ;  /* 0x0000008147147836 */ /* 0x040fe20000000000 */
[-C--:B------:R-:W-:Y:S01]  /*3bb0*/  ISETP.GE.AND P4, PT, R58, R38.reuse, PT ;  /* 0x000000263a00720c */ /* 0x080fe20003f86270 */
[C---:B------:R-:W-:Y:S01]  /*3bc0*/  VIADD R58, R71.reuse, 0x88 ;  /* 0x00000088473a7836 */ /* 0x040fe20000000000 */
[----:B------:R-:W-:Y:S01]  /*3bd0*/  FSEL R208, R42, -INF , !P0 ;  /* 0xff8000002ad07808 */ /* 0x000fe20004000000 */
[----:B------:R-:W-:Y:S01]  /*3be0*/  VIADD R42, R71, 0x89 ;  /* 0x00000089472a7836 */ /* 0x000fe20000000000 */
[C---:B------:R-:W-:Y:S01]  /*3bf0*/  ISETP.GE.AND P2, PT, R20.reuse, R38, PT ;  /* 0x000000261400720c */ /* 0x040fe20003f46270 */
[----:B------:R-:W-:Y:S01]  /*3c00*/  HMMA.16816.F32.BF16 R172, R28, R174, RZ ;  /* 0x000000ae1cac723c */ /* 0x000fe200000418ff */
[----:B------:R-:W-:-:S02]  /*3c10*/  ISETP.GE.AND P1, PT, R20, R39, PT ;  /* 0x000000271400720c */ /* 0x000fc40003f26270 */
[----:B------:R-:W1:Y:S01]  /*3c20*/  LDSM.16.M88.4 R20, [R233+0x2c00] ;  /* 0x002c0000e914783b */ /* 0x000e620000000200 */
[----:B------:R-:W-:Y:S01]  /*3c30*/  FSEL R83, R40, -INF , !P4 ;  /* 0xff80000028537808 */ /* 0x000fe20006000000 */
[----:B------:R-:W-:Y:S01]  /*3c40*/  VIADD R40, R71, 0x90 ;  /* 0x0000009047287836 */ /* 0x000fe20000000000 */
[-C--:B------:R-:W-:Y:S02]  /*3c50*/  ISETP.GE.AND P4, PT, R58, R38.reuse, PT ;  /* 0x000000263a00720c */ /* 0x080fe40003f86270 */
[----:B------:R-:W-:Y:S01]  /*3c60*/  FSEL R85, R41, -INF , !P2 ;  /* 0xff80000029557808 */ /* 0x000fe20005000000 */
[----:B--2---:R-:W-:Y:S01]  /*3c70*/  HMMA.16816.F32.BF16 R24, R4, R44, R24 ;  /* 0x0000002c0418723c */ /* 0x004fe20000041818 */
[----:B------:R-:W-:Y:S02]  /*3c80*/  FSEL R206, R43, -INF , !P1 ;  /* 0xff8000002bce7808 */ /* 0x000fe40004800000 */
[----:B------:R-:W-:Y:S01]  /*3c90*/  FSEL R87, R16, -INF , !P4 ;  /* 0xff80000010577808 */ /* 0x000fe20006000000 */
[----:B------:R-:W-:Y:S01]  /*3ca0*/  VIADD R16, R71, 0x91 ;  /* 0x0000009147107836 */ /* 0x000fe20000000000 */
[----:B------:R-:W-:-:S02]  /*3cb0*/  ISETP.GE.AND P2, PT, R42, R38, PT ;  /* 0x000000262a00720c */ /* 0x000fc40003f46270 */
[-C--:B------:R-:W-:Y:S01]  /*3cc0*/  ISETP.GE.AND P1, PT, R42, R39.reuse, PT ;  /* 0x000000272a00720c */ /* 0x080fe20003f26270 */
[C---:B------:R-:W-:Y:S01]  /*3cd0*/  VIADD R45, R71.reuse, 0x99 ;  /* 0x00000099472d7836 */ /* 0x040fe20000000000 */
[----:B------:R-:W-:Y:S01]  /*3ce0*/  ISETP.GE.AND P0, PT, R58, R39, PT ;  /* 0x000000273a00720c */ /* 0x000fe20003f06270 */
[----:B------:R-:W-:Y:S01]  /*3cf0*/  VIADD R44, R71, 0xa0 ;  /* 0x000000a0472c7836 */ /* 0x000fe20000000000 */
[----:B------:R-:W-:Y:S01]  /*3d00*/  FSEL R89, R17, -INF , !P2 ;  /* 0xff80000011597808 */ /* 0x000fe20005000000 */
[----:B------:R-:W-:Y:S01]  /*3d10*/  VIADD R58, R71, 0xc0 ;  /* 0x000000c0473a7836 */ /* 0x000fe20000000000 */
[----:B------:R-:W-:Y:S02]  /*3d20*/  FSEL R202, R19, -INF , !P1 ;  /* 0xff80000013ca7808 */ /* 0x000fe40004800000 */
[----:B------:R-:W-:Y:S01]  /*3d30*/  FSEL R204, R18, -INF , !P0 ;  /* 0xff80000012cc7808 */ /* 0x000fe20004000000 */
[----:B------:R-:W-:Y:S01]  /*3d40*/  HMMA.16816.F32.BF16 R172, R4, R46, R172 ;  /* 0x0000002e04ac723c */ /* 0x000fe200000418ac */
[----:B------:R-:W-:-:S02]  /*3d50*/  ISETP.GE.AND P2, PT, R16, R38, PT ;  /* 0x000000261000720c */ /* 0x000fc40003f46270 */
[-C--:B------:R-:W-:Y:S01]  /*3d60*/  ISETP.GE.AND P1, PT, R16, R39.reuse, PT ;  /* 0x000000271000720c */ /* 0x080fe20003f26270 */
[----:B------:R-:W-:Y:S01]  /*3d70*/  VIADD R16, R71, 0x98 ;  /* 0x0000009847107836 */ /* 0x000fe20000000000 */
[CC--:B------:R-:W-:Y:S02]  /*3d80*/  ISETP.GE.AND P4, PT, R40.reuse, R38.reuse, PT ;  /* 0x000000262800720c */ /* 0x0c0fe40003f86270 */
[----:B------:R-:W-:Y:S02]  /*3d90*/  ISETP.GE.AND P0, PT, R40, R39, PT ;  /* 0x000000272800720c */ /* 0x000fe40003f06270 */
[----:B------:R-:W-:Y:S01]  /*3da0*/  FSEL R141, R12, -INF , !P4 ;  /* 0xff8000000c8d7808 */ /* 0x000fe20006000000 */
[----:B------:R-:W2:Y:S01]  /*3db0*/  LDSM.16.M88.4 R40, [R233+0x3000] ;  /* 0x00300000e928783b */ /* 0x000ea20000000200 */
[----:B------:R-:W-:Y:S02]  /*3dc0*/  FSEL R200, R14, -INF , !P0 ;  /* 0xff8000000ec87808 */ /* 0x000fe40004000000 */
[----:B------:R-:W-:-:S02]  /*3dd0*/  ISETP.GE.AND P4, PT, R16, R38, PT ;  /* 0x000000261000720c */ /* 0x000fc40003f86270 */
[-C--:B------:R-:W-:Y:S02]  /*3de0*/  ISETP.GE.AND P0, PT, R16, R39.reuse, PT ;  /* 0x000000271000720c */ /* 0x080fe40003f06270 */
[----:B------:R-:W3:Y:S01]  /*3df0*/  LDSM.16.M88.4 R16, [R234+0x4400] ;  /* 0x00440000ea10783b */ /* 0x000ee20000000200 */
[----:B------:R-:W-:Y:S01]  /*3e00*/  FSEL R151, R13, -INF , !P2 ;  /* 0xff8000000d977808 */ /* 0x000fe20005000000 */
[C---:B-1----:R-:W-:Y:S01]  /*3e10*/  HMMA.16816.F32.BF16 R156, R4.reuse, R20, R156 ;  /* 0x00000014049c723c */ /* 0x042fe2000004189c */
[----:B------:R-:W-:Y:S02]  /*3e20*/  FSEL R198, R15, -INF , !P1 ;  /* 0xff8000000fc67808 */ /* 0x000fe40004800000 */
[CC--:B------:R-:W-:Y:S02]  /*3e30*/  ISETP.GE.AND P2, PT, R45.reuse, R38.reuse, PT ;  /* 0x000000262d00720c */ /* 0x0c0fe40003f46270 */
[-C--:B------:R-:W-:Y:S01]  /*3e40*/  ISETP.GE.AND P1, PT, R45, R39.reuse, PT ;  /* 0x000000272d00720c */ /* 0x080fe20003f26270 */
[----:B------:R-:W-:Y:S01]  /*3e50*/  HMMA.16816.F32.BF16 R144, R4, R22, R144 ;  /* 0x000000160490723c */ /* 0x000fe20000041890 */
[----:B------:R-:W-:Y:S01]  /*3e60*/  FSEL R153, R32, -INF , !P4 ;  /* 0xff80000020997808 */ /* 0x000fe20006000000 */
[C---:B------:R-:W-:Y:S01]  /*3e70*/  VIADD R20, R71.reuse, 0xa1 ;  /* 0x000000a147147836 */ /* 0x040fe20000000000 */
[----:B------:R-:W-:Y:S01]  /*3e80*/  FSEL R196, R34, -INF , !P0 ;  /* 0xff80000022c47808 */ /* 0x000fe20004000000 */
[----:B------:R-:W-:Y:S01]  /*3e90*/  VIADD R32, R71, 0xa8 ;  /* 0x000000a847207836 */ /* 0x000fe20000000000 */
[C---:B------:R-:W-:Y:S01]  /*3ea0*/  ISETP.GE.AND P4, PT, R44.reuse, R38, PT ;  /* 0x000000262c00720c */ /* 0x040fe20003f86270 */
[----:B------:R-:W-:Y:S01]  /*3eb0*/  HMMA.16816.F32.BF16 R12, R28, R116, RZ ;  /* 0x000000741c0c723c */ /* 0x000fe200000418ff */
[----:B------:R-:W-:-:S02]  /*3ec0*/  ISETP.GE.AND P0, PT, R44, R39, PT ;  /* 0x000000272c00720c */ /* 0x000fc40003f06270 */
[----:B------:R-:W-:Y:S01]  /*3ed0*/  LDSM.16.M88.4 R44, [R234+0x4800] ;  /* 0x00480000ea2c783b */ /* 0x000fe20000000200 */
[----:B------:R-:W-:Y:S02]  /*3ee0*/  FSEL R161, R33, -INF , !P2 ;  /* 0xff80000021a17808 */ /* 0x000fe40005000000 */
[----:B------:R-:W-:Y:S01]  /*3ef0*/  FSEL R194, R35, -INF , !P1 ;  /* 0xff80000023c27808 */ /* 0x000fe20004800000 */
[----:B------:R-:W-:Y:S01]  /*3f00*/  HMMA.16816.F32.BF16 R116, R28, R118, RZ ;  /* 0x000000761c74723c */ /* 0x000fe200000418ff */
[CC--:B------:R-:W-:Y:S02]  /*3f10*/  ISETP.GE.AND P2, PT, R20.reuse, R38.reuse, PT ;  /* 0x000000261400720c */ /* 0x0c0fe40003f46270 */
[----:B------:R-:W-:Y:S02]  /*3f20*/  ISETP.GE.AND P1, PT, R20, R39, PT ;  /* 0x000000271400720c */ /* 0x000fe40003f26270 */
[----:B------:R-:W1:Y:S01]  /*3f30*/  LDSM.16.M88.4 R20, [R233+0x3400] ;  /* 0x00340000e914783b */ /* 0x000e620000000200 */
[----:B------:R-:W-:Y:S01]  /*3f40*/  FSEL R163, R24, -INF , !P4 ;  /* 0xff80000018a37808 */ /* 0x000fe20006000000 */
[C---:B------:R-:W-:Y:S01]  /*3f50*/  VIADD R24, R71.reuse, 0xb0 ;  /* 0x000000b047187836 */ /* 0x040fe20000000000 */
[----:B------:R-:W-:Y:S01]  /*3f60*/  FSEL R192, R26, -INF , !P0 ;  /* 0xff8000001ac07808 */ /* 0x000fe20004000000 */
[----:B------:R-:W-:Y:S01]  /*3f70*/  VIADD R26, R71, 0xa9 ;  /* 0x000000a9471a7836 */ /* 0x000fe20000000000 */
[----:B------:R-:W-:-:S02]  /*3f80*/  ISETP.GE.AND P4, PT, R32, R38, PT ;  /* 0x000000262000720c */ /* 0x000fc40003f86270 */
[-C--:B------:R-:W-:Y:S01]  /*3f90*/  ISETP.GE.AND P0, PT, R32, R39.reuse, PT ;  /* 0x000000272000720c */ /* 0x080fe20003f06270 */
[----:B------:R-:W-:Y:S01]  /*3fa0*/  VIADD R32, R71, 0xb1 ;  /* 0x000000b147207836 */ /* 0x000fe20000000000 */
[----:B------:R-:W-:Y:S02]  /*3fb0*/  FSEL R165, R25, -INF , !P2 ;  /* 0xff80000019a57808 */ /* 0x000fe40005000000 */
[----:B------:R-:W-:Y:S01]  /*3fc0*/  FSEL R178, R27, -INF , !P1 ;  /* 0xff8000001bb27808 */ /* 0x000fe20004800000 */
[----:B--2---:R-:W-:Y:S01]  /*3fd0*/  HMMA.16816.F32.BF16 R12, R4, R40, R12 ;  /* 0x00000028040c723c */ /* 0x004fe2000004180c */
[----:B------:R-:W-:Y:S02]  /*3fe0*/  FSEL R167, R172, -INF , !P4 ;  /* 0xff800000aca77808 */ /* 0x000fe40006000000 */
[----:B------:R-:W-:Y:S02]  /*3ff0*/  FSEL R174, R174, -INF , !P0 ;  /* 0xff800000aeae7808 */ /* 0x000fe40004000000 */
[CC--:B------:R-:W-:Y:S01]  /*4000*/  ISETP.GE.AND P2, PT, R26.reuse, R38.reuse, PT ;  /* 0x000000261a00720c */ /* 0x0c0fe20003f46270 */
[----:B---3--:R-:W-:Y:S01]  /*4010*/  HMMA.16816.F32.BF16 R104, R28, R16, RZ ;  /* 0x000000101c68723c */ /* 0x008fe200000418ff */
[----:B------:R-:W-:Y:S01]  /*4020*/  ISETP.GE.AND P1, PT, R26, R39, PT ;  /* 0x000000271a00720c */ /* 0x000fe20003f26270 */
[----:B------:R-:W-:Y:S01]  /*4030*/  VIADD R40, R71, 0xb8 ;  /* 0x000000b847287836 */ /* 0x000fe20000000000 */
[----:B------:R-:W-:-:S02]  /*4040*/  ISETP.GE.AND P4, PT, R24, R38, PT ;  /* 0x000000261800720c */ /* 0x000fc40003f86270 */
[-C--:B------:R-:W-:Y:S01]  /*4050*/  ISETP.GE.AND P0, PT, R24, R39.reuse, PT ;  /* 0x000000271800720c */ /* 0x080fe20003f06270 */
[----:B------:R-:W-:Y:S01]  /*4060*/  HMMA.16816.F32.BF16 R16, R28, R18, RZ ;  /* 0x000000121c10723c */ /* 0x000fe200000418ff */
[----:B------:R-:W2:Y:S01]  /*4070*/  LDSM.16.M88.4 R24, [R233+0x3800] ;  /* 0x00380000e918783b */ /* 0x000ea20000000200 */
[----:B------:R-:W-:Y:S02]  /*4080*/  FSEL R173, R173, -INF , !P2 ;  /* 0xff800000adad7808 */ /* 0x000fe40005000000 */
[----:B------:R-:W-:Y:S02]  /*4090*/  FSEL R166, R175, -INF , !P1 ;  /* 0xff800000afa67808 */ /* 0x000fe40004800000 */
[C---:B------:R-:W-:Y:S01]  /*40a0*/  ISETP.GE.AND P2, PT, R32.reuse, R38, PT ;  /* 0x000000262000720c */ /* 0x040fe20003f46270 */
[----:B------:R-:W-:Y:S01]  /*40b0*/  HMMA.16816.F32.BF16 R116, R4, R42, R116 ;  /* 0x0000002a0474723c */ /* 0x000fe20000041874 */
[----:B------:R-:W-:Y:S02]  /*40c0*/  ISETP.GE.AND P1, PT, R32, R39, PT ;  /* 0x000000272000720c */ /* 0x000fe40003f26270 */
[----:B------:R-:W3:Y:S01]  /*40d0*/  LDSM.16.M88.4 R32, [R234+0x4c00] ;  /* 0x004c0000ea20783b */ /* 0x000ee20000000200 */
[----:B------:R-:W-:-:S02]  /*40e0*/  FSEL R169, R156, -INF , !P4 ;  /* 0xff8000009ca97808 */ /* 0x000fc40006000000 */
[----:B------:R-:W-:Y:S02]  /*40f0*/  FSEL R158, R158, -INF , !P0 ;  /* 0xff8000009e9e7808 */ /* 0x000fe40004000000 */
[CC--:B------:R-:W-:Y:S02]  /*4100*/  ISETP.GE.AND P4, PT, R40.reuse, R38.reuse, PT ;  /* 0x000000262800720c */ /* 0x0c0fe40003f86270 */
[-C--:B------:R-:W-:Y:S01]  /*4110*/  ISETP.GE.AND P0, PT, R40, R39.reuse, PT ;  /* 0x000000272800720c */ /* 0x080fe20003f06270 */
[----:B-1----:R-:W-:Y:S01]  /*4120*/  HMMA.16816.F32.BF16 R104, R4, R20, R104 ;  /* 0x000000140468723c */ /* 0x002fe20000041868 */
[----:B------:R-:W-:Y:S02]  /*4130*/  FSEL R157, R157, -INF , !P2 ;  /* 0xff8000009d9d7808 */ /* 0x000fe40005000000 */
[----:B------:R-:W-:Y:S02]  /*4140*/  FSEL R154, R159, -INF , !P1 ;  /* 0xff8000009f9a7808 */ /* 0x000fe40004800000 */
[CC--:B------:R-:W-:Y:S01]  /*4150*/  ISETP.GE.AND P2, PT, R59.reuse, R38.reuse, PT ;  /* 0x000000263b00720c */ /* 0x0c0fe20003f46270 */
[----:B------:R-:W-:Y:S01]  /*4160*/  HMMA.16816.F32.BF16 R40, R28, R44, RZ ;  /* 0x0000002c1c28723c */ /* 0x000fe200000418ff */
[-C--:B------:R-:W-:Y:S01]  /*4170*/  ISETP.GE.AND P1, PT, R59, R39.reuse, PT ;  /* 0x000000273b00720c */ /* 0x080fe20003f26270 */
[C---:B------:R-:W-:Y:S01]  /*4180*/  VIADD R21, R71.reuse, 0xc1 ;  /* 0x000000c147157836 */ /* 0x040fe20000000000 */
[----:B------:R-:W-:Y:S01]  /*4190*/  FSEL R144, R144, -INF , !P4 ;  /* 0xff80000090907808 */ /* 0x000fe20006000000 */
[C---:B------:R-:W-:Y:S01]  /*41a0*/  VIADD R20, R71.reuse, 0xc8 ;  /* 0x000000c847147836 */ /* 0x040fe20000000000 */
[----:B------:R-:W-:Y:S01]  /*41b0*/  FSEL R146, R146, -INF , !P0 ;  /* 0xff80000092927808 */ /* 0x000fe20004000000 */
[----:B------:R-:W-:Y:S01]  /*41c0*/  HMMA.16816.F32.BF16 R16, R4, R22, R16 ;  /* 0x000000160410723c */ /* 0x000fe20000041810 */
[C---:B------:R-:W-:Y:S01]  /*41d0*/  ISETP.GE.AND P4, PT, R58.reuse, R38, PT ;  /* 0x000000263a00720c */ /* 0x040fe20003f86270 */
[C---:B------:R-:W-:Y:S01]  /*41e0*/  VIADD R45, R71.reuse, 0xc9 ;  /* 0x000000c9472d7836 */ /* 0x040fe20000000000 */
[----:B------:R-:W-:Y:S01]  /*41f0*/  ISETP.GE.AND P0, PT, R58, R39, PT ;  /* 0x000000273a00720c */ /* 0x000fe20003f06270 */
[----:B------:R-:W-:Y:S01]  /*4200*/  VIADD R44, R71, 0xd0 ;  /* 0x000000d0472c7836 */ /* 0x000fe20000000000 */
[----:B------:R-:W-:-:S02]  /*4210*/  FSEL R145, R145, -INF , !P2 ;  /* 0xff80000091917808 */ /* 0x000fc40005000000 */
[----:B------:R-:W-:Y:S02]  /*4220*/  FSEL R140, R147, -INF , !P1 ;  /* 0xff800000938c7808 */ /* 0x000fe40004800000 */
[CC--:B------:R-:W-:Y:S02]  /*4230*/  ISETP.GE.AND P2, PT, R21.reuse, R38.reuse, PT ;  /* 0x000000261500720c */ /* 0x0c0fe40003f46270 */
[-C--:B------:R-:W-:Y:S02]  /*4240*/  ISETP.GE.AND P1, PT, R21, R39.reuse, PT ;  /* 0x000000271500720c */ /* 0x080fe40003f26270 */
[----:B------:R-:W-:Y:S02]  /*4250*/  FSEL R147, R12, -INF , !P4 ;  /* 0xff8000000c937808 */ /* 0x000fe40006000000 */
[----:B------:R-:W-:Y:S02]  /*4260*/  FSEL R128, R14, -INF , !P0 ;  /* 0xff8000000e807808 */ /* 0x000fe40004000000 */
[C---:B------:R-:W-:Y:S01]  /*4270*/  ISETP.GE.AND P4, PT, R20.reuse, R38, PT ;  /* 0x000000261400720c */ /* 0x040fe20003f86270 */
[----:B--2---:R-:W-:Y:S01]  /*4280*/  HMMA.16816.F32.BF16 R40, R4, R24, R40 ;  /* 0x000000180428723c */ /* 0x004fe20000041828 */
[----:B------:R-:W-:-:S02]  /*4290*/  ISETP.GE.AND P0, PT, R20, R39, PT ;  /* 0x000000271400720c */ /* 0x000fc40003f06270 */
[----:B------:R-:W-:Y:S02]  /*42a0*/  FSEL R159, R13, -INF , !P2 ;  /* 0xff8000000d9f7808 */ /* 0x000fe40005000000 */
[----:B------:R-:W-:Y:S01]  /*42b0*/  FSEL R122, R15, -INF , !P1 ;  /* 0xff8000000f7a7808 */ /* 0x000fe20004800000 */
[----:B------:R-:W-:Y:S01]  /*42c0*/  HMMA.16816.F32.BF16 R20, R28, R46, RZ ;  /* 0x0000002e1c14723c */ /* 0x000fe200000418ff */
[----:B------:R-:W1:Y:S01]  /*42d0*/  LDSM.16.M88.4 R12, [R233+0x3c00] ;  /* 0x003c0000e90c783b */ /* 0x000e620000000200 */
[----:B------:R-:W-:Y:S01]  /*42e0*/  ISETP.GE.AND P2, PT, R45, R38, PT ;  /* 0x000000262d00720c */ /* 0x000fe20003f46270 */
[----:B------:R-:W-:Y:S01]  /*42f0*/  VIADD R25, R71, 0xd1 ;  /* 0x000000d147197836 */ /* 0x000fe20000000000 */
[----:B------:R-:W-:Y:S01]  /*4300*/  ISETP.GE.AND P1, PT, R45, R39, PT ;  /* 0x000000272d00720c */ /* 0x000fe20003f26270 */
[----:B------:R-:W-:-:S04]  /*4310*/  DEPBAR.LE SB0, 0x0 ;  /* 0x000080000000791a */ /* 0x000fc80000000000 */
[----:B------:R-:W-:Y:S02]  /*4320*/  FSEL R24, R116, -INF , !P4 ;  /* 0xff80000074187808 */ /* 0x000fe40006000000 */
[----:B------:R-:W-:Y:S01]  /*4330*/  FSEL R118, R118, -INF , !P0 ;  /* 0xff80000076767808 */ /* 0x000fe20004000000 */
[----:B------:R-:W-:Y:S01]  /*4340*/  BAR.SYNC.DEFER_BLOCKING 0x0 ;  /* 0x0000000000007b1d */ /* 0x000fe20000010000 */
[C---:B------:R-:W-:Y:S02]  /*4350*/  ISETP.GE.AND P4, PT, R44.reuse, R38, PT ;  /* 0x000000262c00720c */ /* 0x040fe40003f86270 */
[-C--:B------:R-:W-:Y:S02]  /*4360*/  ISETP.GE.AND P0, PT, R44, R39.reuse, PT ;  /* 0x000000272c00720c */ /* 0x080fe40003f06270 */
[----:B---3--:R-:W-:Y:S01]  /*4370*/  HMMA.16816.F32.BF16 R44, R28, R32, RZ ;  /* 0x000000201c2c723c */ /* 0x008fe200000418ff */
[----:B------:R-:W-:Y:S02]  /*4380*/  FSEL R114, R119, -INF , !P1 ;  /* 0xff80000077727808 */ /* 0x000fe40004800000 */
[----:B------:R-:W-:-:S02]  /*4390*/  ISETP.GE.AND P1, PT, R25, R39, PT ;  /* 0x000000271900720c */ /* 0x000fc40003f26270 */
[----:B------:R-:W-:Y:S01]  /*43a0*/  FSEL R106, R106, -INF , !P0 ;  /* 0xff8000006a6a7808 */ /* 0x000fe20004000000 */
[----:B------:R-:W-:Y:S01]  /*43b0*/  HMMA.16816.F32.BF16 R28, R28, R34, RZ ;  /* 0x000000221c1c723c */ /* 0x000fe200000418ff */
[----:B------:R-:W-:Y:S01]  /*43c0*/  FSEL R32, R117, -INF , !P2 ;  /* 0xff80000075207808 */ /* 0x000fe20005000000 */
[----:B------:R-:W-:Y:S01]  /*43d0*/  VIADD R33, R71, 0xd9 ;  /* 0x000000d947217836 */ /* 0x000fe20000000000 */
[----:B------:R-:W-:Y:S01]  /*43e0*/  ISETP.GE.AND P2, PT, R25, R38, PT ;  /* 0x000000261900720c */ /* 0x000fe20003f46270 */
[----:B------:R-:W-:Y:S02]  /*43f0*/  VIADD R25, R71, 0xd8 ;  /* 0x000000d847197836 */ /* 0x000fe40000000000 */
[----:B------:R-:W-:Y:S01]  /*4400*/  HMMA.16816.F32.BF16 R20, R4, R26, R20 ;  /* 0x0000001a0414723c */ /* 0x000fe20000041814 */
[----:B------:R-:W-:Y:S02]  /*4410*/  FSEL R34, R104, -INF , !P4 ;  /* 0xff80000068227808 */ /* 0x000fe40006000000 */
[----:B------:R-:W-:-:S02]  /*4420*/  ISETP.GE.AND P0, PT, R25, R39, PT ;  /* 0x000000271900720c */ /* 0x000fc40003f06270 */
[-C--:B------:R-:W-:Y:S02]  /*4430*/  ISETP.GE.AND P4, PT, R25, R38.reuse, PT ;  /* 0x000000261900720c */ /* 0x080fe40003f86270 */
[C---:B------:R-:W-:Y:S01]  /*4440*/  VIADD R27, R71.reuse, 0xe0 ;  /* 0x000000e0471b7836 */ /* 0x040fe20000000000 */
[----:B------:R-:W-:Y:S01]  /*4450*/  FSEL R100, R18, -INF , !P0 ;  /* 0xff80000012647808 */ /* 0x000fe20004000000 */
[----:B------:R-:W-:Y:S01]  /*4460*/  VIADD R26, R71, 0xe1 ;  /* 0x000000e1471a7836 */ /* 0x000fe20000000000 */
[----:B------:R-:W-:Y:S02]  /*4470*/  FSEL R25, R105, -INF , !P2 ;  /* 0xff80000069197808 */ /* 0x000fe40005000000 */
[-C--:B------:R-:W-:Y:S01]  /*4480*/  ISETP.GE.AND P0, PT, R27, R38.reuse, PT ;  /* 0x000000261b00720c */ /* 0x080fe20003f06270 */
[----:B-1----:R-:W-:Y:S01]  /*4490*/  HMMA.16816.F32.BF16 R44, R4, R12, R44 ;  /* 0x0000000c042c723c */ /* 0x002fe2000004182c */
[----:B------:R-:W-:Y:S02]  /*44a0*/  ISETP.GE.AND P2, PT, R33, R38, PT ;  /* 0x000000262100720c */ /* 0x000fe40003f46270 */
[----:B------:R-:W-:-:S02]  /*44b0*/  FSEL R40, R40, -INF , !P0 ;  /* 0xff80000028287808 */ /* 0x000fc40004000000 */
[----:B------:R-:W-:Y:S01]  /*44c0*/  ISETP.GT.AND P0, PT, R243, R238, PT ;  /* 0x000000eef300720c */ /* 0x000fe20003f04270 */
[----:B------:R-:W-:Y:S01]  /*44d0*/  HMMA.16816.F32.BF16 R28, R4, R14, R28 ;  /* 0x0000000e041c723c */ /* 0x000fe2000004181c */
[----:B------:R-:W-:Y:S01]  /*44e0*/  FSEL R104, R107, -INF , !P1 ;  /* 0xff8000006b687808 */ /* 0x000fe20004800000 */
[----:B------:R-:W-:Y:S01]  /*44f0*/  VIADD R13, R71, 0xe9 ;  /* 0x000000e9470d7836 */ /* 0x000fe20000000000 */
[----:B------:R-:W-:Y:S01]  /*4500*/  FSEL R18, R17, -INF , !P2 ;  /* 0xff80000011127808 */ /* 0x000fe20005000000 */
[----:B------:R-:W-:Y:S01]  /*4510*/  VIADD R17, R71, 0xe8 ;  /* 0x000000e847117836 */ /* 0x000fe20000000000 */
[-C--:B------:R-:W-:Y:S02]  /*4520*/  ISETP.GE.AND P1, PT, R33, R39.reuse, PT ;  /* 0x000000272100720c */ /* 0x080fe40003f26270 */
[----:B------:R-:W-:Y:S01]  /*4530*/  FSEL R16, R16, -INF , !P4 ;  /* 0xff80000010107808 */ /* 0x000fe20006000000 */
[----:B------:R-:W-:Y:S01]  /*4540*/  VIADD R4, R71, 0xf8 ;  /* 0x000000f847047836 */ /* 0x000fe20000000000 */
[-C--:B------:R-:W-:Y:S01]  /*4550*/  ISETP.GE.AND P2, PT, R27, R39.reuse, PT ;  /* 0x000000271b00720c */ /* 0x080fe20003f46270 */
[C---:B------:R-:W-:Y:S01]  /*4560*/  VIADD R5, R71.reuse, 0xf1 ;  /* 0x000000f147057836 */ /* 0x040fe20000000000 */
[----:B------:R-:W-:Y:S01]  /*4570*/  ISETP.GE.AND P4, PT, R71, R39, PT ;  /* 0x000000274700720c */ /* 0x000fe20003f86270 */
[----:B------:R-:W1:Y:S01]  /*4580*/  @!P0 LDC.64 R58, c[0x0][0x218] ;  /* 0x00008600ff3a8b82 */ /* 0x000e620000000a00 */
[----:B------:R-:W-:-:S02]  /*4590*/  FSEL R96, R19, -INF , !P1 ;  /* 0xff80000013607808 */ /* 0x000fc40004800000 */
[----:B------:R-:W-:Y:S02]  /*45a0*/  FSEL R67, R42, -INF , !P2 ;  /* 0xff8000002a437808 */ /* 0x000fe40005000000 */
[----:B------:R-:W-:Y:S02]  /*45b0*/  FSEL R10, R10, -INF , !P4 ;  /* 0xff8000000a0a7808 */ /* 0x000fe40006000000 */
[C---:B------:R-:W-:Y:S02]  /*45c0*/  ISETP.GE.AND P1, PT, R26.reuse, R39, PT ;  /* 0x000000271a00720c */ /* 0x040fe40003f26270 */
[-C--:B------:R-:W-:Y:S02]  /*45d0*/  ISETP.GE.AND P2, PT, R17, R38.reuse, PT ;  /* 0x000000261100720c */ /* 0x080fe40003f46270 */
        /* <DEDUP_REMOVED lines=11> */
[----:B------:R-:W-:Y:S02]  /*4690*/  ISETP.GE.AND P1, PT, R13, R39, PT ;  /* 0x000000270d00720c */ /* 0x000fe40003f26270 */
[----:B------:R-:W-:Y:S02]  /*46a0*/  FSEL R134, R44, -INF , !P4 ;  /* 0xff8000002c867808 */ /* 0x000fe40006000000 */
[----:B------:R-:W-:Y:S02]  /*46b0*/  FSEL R63, R46, -INF , !P1 ;  /* 0xff8000002e3f7808 */ /* 0x000fe40004800000 */
[----:B------:R-:W-:-:S02]  /*46c0*/  FSEL R64, R23, -INF , !P2 ;  /* 0xff80000017407808 */ /* 0x000fc40005000000 */
[----:B------:R-:W-:Y:S02]  /*46d0*/  FSEL R22, R9, -INF , !P5 ;  /* 0xff80000009167808 */ /* 0x000fe40006800000 */
[CC--:B------:R-:W-:Y:S02]  /*46e0*/  ISETP.GE.AND P4, PT, R4.reuse, R38.reuse, PT ;  /* 0x000000260400720c */ /* 0x0c0fe40003f86270 */
[-C--:B------:R-:W-:Y:S01]  /*46f0*/  ISETP.GE.AND P1, PT, R4, R39.reuse, PT ;  /* 0x000000270400720c */ /* 0x080fe20003f26270 */
[----:B------:R-:W-:Y:S01]  /*4700*/  VIADD R4, R71, 0xf9 ;  /* 0x000000f947047836 */ /* 0x000fe20000000000 */
[C---:B------:R-:W-:Y:S02]  /*4710*/  ISETP.GE.AND P5, PT, R5.reuse, R38, PT ;  /* 0x000000260500720c */ /* 0x040fe40003fa6270 */
[----:B------:R-:W-:Y:S02]  /*4720*/  ISETP.GE.AND P2, PT, R5, R39, PT ;  /* 0x000000270500720c */ /* 0x000fe40003f46270 */
[----:B------:R-:W-:-:S02]  /*4730*/  FSEL R110, R45, -INF , !P5 ;  /* 0xff8000002d6e7808 */ /* 0x000fc40006800000 */
[----:B------:R-:W-:Y:S02]  /*4740*/  FSEL R62, R47, -INF , !P2 ;  /* 0xff8000002f3e7808 */ /* 0x000fe40005000000 */
[----:B------:R-:W-:Y:S02]  /*4750*/  FSEL R14, R11, -INF , !P3 ;  /* 0xff8000000b0e7808 */ /* 0x000fe40005800000 */
[----:B------:R-:W-:Y:S02]  /*4760*/  FSEL R94, R28, -INF , !P4 ;  /* 0xff8000001c5e7808 */ /* 0x000fe40006000000 */
[-C--:B------:R-:W-:Y:S02]  /*4770*/  ISETP.GE.AND P5, PT, R71, R38.reuse, PT ;  /* 0x000000264700720c */ /* 0x080fe40003fa6270 */
[C---:B------:R-:W-:Y:S02]  /*4780*/  ISETP.GE.AND P3, PT, R4.reuse, R38, PT ;  /* 0x000000260400720c */ /* 0x040fe40003f66270 */
[----:B------:R-:W-:Y:S01]  /*4790*/  ISETP.GE.AND P2, PT, R4, R39, PT ;  /* 0x000000270400720c */ /* 0x000fe20003f46270 */
[----:B------:R-:W-:Y:S01]  /*47a0*/  IMAD.IADD R4, R51, 0x1, R70 ;  /* 0x0000000133047824 */ /* 0x000fe200078e0246 */
[----:B-1----:R-:W-:-:S02]  /*47b0*/  @!P0 LEA R250, P4, R68, R58, 0x1 ;  /* 0x0000003a44fa8211 */ /* 0x002fc400078808ff */
[----:B------:R-:W-:Y:S02]  /*47c0*/  FSEL R8, R8, -INF , !P5 ;  /* 0xff80000008087808 */ /* 0x000fe40006800000 */
[----:B------:R-:W-:Y:S02]  /*47d0*/  FSEL R61, R30, -INF , !P1 ;  /* 0xff8000001e3d7808 */ /* 0x000fe40004800000 */
[----:B------:R-:W-:Y:S02]  /*47e0*/  FSEL R70, R29, -INF , !P3 ;  /* 0xff8000001d467808 */ /* 0x000fe40005800000 */
[----:B------:R-:W-:Y:S02]  /*47f0*/  FSEL R60, R31, -INF , !P2 ;  /* 0xff8000001f3c7808 */ /* 0x000fe40005000000 */
[----:B------:R-:W-:Y:S01]  /*4800*/  @!P0 LEA.HI.X R251, R68, R59, R69, 0x1, P4 ;  /* 0x0000003b44fb8211 */ /* 0x000fe200020f0c45 */
        /* <DEDUP_REMOVED lines=61> */
.L_x_2286:
[----:B------:R-:W-:-:S04]  /*4be0*/  LEA R5, -R56, RZ, 0x8 ;  /* 0x000000ff38057211 */ /* 0x000fc800078e41ff */
[----:B------:R-:W-:-:S07]  /*4bf0*/  SHF.R.S32.HI R2, RZ, 0x1f, R5 ;  /* 0x0000001fff027819 */ /* 0x000fce0000011405 */
.L_x_2287:
        /* <DEDUP_REMOVED lines=33> */
.L_x_2285:
[----:B------:R-:W-:Y:S01]  /*4e10*/  FMNMX.FTZ R5, R8, R22, !PT ;  /* 0x0000001608057209 */ /* 0x000fe20007810000 */
[----:B------:R-:W-:Y:S01]  /*4e20*/  ULDC UR6, c[0x0][0x2ec] ;  /* 0x0000bb0000067ab9 */ /* 0x000fe20000000800 */
[----:B------:R-:W-:Y:S02]  /*4e30*/  ISETP.GT.AND P3, PT, R243, R238, PT ;  /* 0x000000eef300720c */ /* 0x000fe40003f64270 */
        /* <DEDUP_REMOVED lines=162> */
[----:B------:R-:W-:Y:S01]  /*5860*/  FFMA.FTZ R83, R167, UR6, -R95 ;  /* 0x00000006a7537c23 */ /* 0x000fe2000801085f */
[----:B------:R-:W-:Y:S01]  /*5870*/  FADD.FTZ R155, R188, R155 ;  /* 0x0000009bbc9b7221 */ /* 0x000fe20000010000 */
[----:B------:R-:W-:Y:S01]  /*5880*/  FMNMX.FTZ R5, R170, R5, !PT ;  /* 0x00000005aa057209 */ /* 0x000fe20007810000 */
[----:B------:R-:W-:Y:S01]  /*5890*/  MUFU.EX2 R129, R129 ;  /* 0x0000008100817308 */ /* 0x000fe20000000800 */
[----:B--2---:R-:W-:Y:S01]  /*58a0*/  F2FP.BF16.F32.PACK_AB R42, R133, R160 ;  /* 0x000000a0852a723e */ /* 0x004fe200000010ff */
[----:B------:R-:W-:Y:S01]  /*58b0*/  FADD.FTZ R182, R182, R155 ;  /* 0x0000009bb6b67221 */ /* 0x000fe20000010000 */
[----:B------:R-:W-:Y:S01]  /*58c0*/  FMNMX.FTZ R5, R214, R5, !PT ;  /* 0x00000005d6057209 */ /* 0x000fe20007810000 */
[--C-:B------:R-:W-:Y:S01]  /*58d0*/  FFMA.FTZ R80, R173, UR6, -R95.reuse ;  /* 0x00000006ad507c23 */ /* 0x100fe2000801085f */
[--C-:B------:R-:W-:Y:S01]  /*58e0*/  FFMA.FTZ R81, R169, UR6, -R95.reuse ;  /* 0x00000006a9517c23 */ /* 0x100fe2000801085f */
[--C-:B------:R-:W-:Y:S01]  /*58f0*/  FFMA.FTZ R94, R94, UR6, -R95.reuse ;  /* 0x000000065e5e7c23 */ /* 0x100fe2000801085f */
[----:B------:R-:W-:Y:S01]  /*5900*/  FMNMX.FTZ R5, R176, R5, !PT ;  /* 0x00000005b0057209 */ /* 0x000fe20007810000 */
[----:B------:R-:W-:Y:S01]  /*5910*/  MUFU.EX2 R142, R142 ;  /* 0x0000008e008e7308 */ /* 0x000fe20000000800 */
[----:B------:R-:W-:-:S02]  /*5920*/  FFMA.FTZ R70, R70, UR6, -R95 ;  /* 0x0000000646467c23 */ /* 0x000fc4000801085f */
        /* <DEDUP_REMOVED lines=69> */
[--C-:B------:R-:W-:Y:S01]  /*5d80*/  FFMA.FTZ R147, R137, UR6, -R71.reuse ;  /* 0x0000000689937c23 */ /* 0x100fe20008010847 */
[--C-:B------:R-:W-:Y:S01]  /*5d90*/  FFMA.FTZ R137, R232, UR6, -R71.reuse ;  /* 0x00000006e8897c23 */ /* 0x100fe20008010847 */
[----:B------:R-:W-:Y:S01]  /*5da0*/  LEA R232, R4, UR4, 0x1 ;  /* 0x0000000404e87c11 */ /* 0x000fe2000f8e08ff */
[--C-:B------:R-:W-:Y:S01]  /*5db0*/  FFMA.FTZ R153, R14, UR6, -R71.reuse ;  /* 0x000000060e997c23 */ /* 0x100fe20008010847 */
[--C-:B------:R-:W-:Y:S01]  /*5dc0*/  FFMA.FTZ R186, R10, UR6, -R71.reuse ;  /* 0x000000060aba7c23 */ /* 0x100fe20008010847 */
[--C-:B------:R-:W-:Y:S01]  /*5dd0*/  FFMA.FTZ R180, R180, UR6, -R71.reuse ;  /* 0x00000006b4b47c23 */ /* 0x100fe20008010847 */
[----:B------:R-:W-:Y:S01]  /*5de0*/  LEA R231, R3, R232, 0x1 ;  /* 0x000000e803e77211 */ /* 0x000fe200078e08ff */
        /* <DEDUP_REMOVED lines=17> */
[----:B------:R-:W1:Y:S01]  /*5f00*/  MUFU.EX2 R153, R153 ;  /* 0x0000009900997308 */ /* 0x000e620000000800 */
[--C-:B------:R-:W-:Y:S01]  /*5f10*/  FFMA.FTZ R136, R136, UR6, -R71.reuse ;  /* 0x0000000688887c23 */ /* 0x100fe20008010847 */
[--C-:B------:R-:W-:Y:S01]  /*5f20*/  FFMA.FTZ R121, R121, UR6, -R71.reuse ;  /* 0x0000000679797c23 */ /* 0x100fe20008010847 */
[----:B------:R-:W5:Y:S01]  /*5f30*/  LDSM.16.MT88.4 R32, [R231+0x5800] ;  /* 0x00580000e720783b */ /* 0x000f620000004200 */
        /* <DEDUP_REMOVED lines=32> */
[--C-:B------:R-:W-:Y:S01]  /*6140*/  FFMA.FTZ R178, R178, UR6, -R71.reuse ;  /* 0x00000006b2b27c23 */ /* 0x100fe20008010847 */
[--C-:B------:R-:W-:Y:S01]  /*6150*/  FFMA.FTZ R166, R166, UR6, -R71.reuse ;  /* 0x00000006a6a67c23 */ /* 0x100fe20008010847 */
[----:B------:R-:W-:Y:S01]  /*6160*/  FFMA.FTZ R154, R154, UR6, -R71 ;  /* 0x000000069a9a7c23 */ /* 0x000fe20008010847 */
[C---:B------:R-:W-:Y:S01]  /*6170*/  HMMA.16816.F32.BF16 R12, R28.reuse, R14, RZ ;  /* 0x0000000e1c0c723c */ /* 0x040fe200000418ff */
[----:B------:R-:W2:Y:S01]  /*6180*/  MUFU.EX2 R135, R135 ;  /* 0x0000008700877308 */ /* 0x000ea20000000800 */
[----:B-1----:R-:W-:Y:S01]  /*6190*/  F2FP.BF16.F32.PACK_AB R41, R137, R168 ;  /* 0x000000a88929723e */ /* 0x002fe200000010ff */
        /* <DEDUP_REMOVED lines=12> */
[----:B------:R-:W-:-:S02]  /*6260*/  FFMA.FTZ R64, R64, UR6, -R71 ;  /* 0x0000000640407c23 */ /* 0x000fc40008010847 */
[----:B------:R-:W1:Y:S01]  /*6270*/  MUFU.EX2 R127, R127 ;  /* 0x0000007f007f7308 */ /* 0x000e620000000800 */
[----:B--2---:R-:W-:Y:S02]  /*6280*/  F2FP.BF16.F32.PACK_AB R43, R135, R162 ;  /* 0x000000a2872b723e */ /* 0x004fe400000010ff */
[----:B------:R-:W-:-:S05]  /*6290*/  F2FP.BF16.F32.PACK_AB R26, R123, R142 ;  /* 0x0000008e7b1a723e */ /* 0x000fca00000010ff */
[----:B------:R-:W-:Y:S01]  /*62a0*/  MUFU.EX2 R144, R144 ;  /* 0x0000009000907308 */ /* 0x000fe20000000800 */
[C---:B---3--:R-:W-:Y:S06]  /*62b0*/  HMMA.16816.F32.BF16 R16, R40.reuse, R4, R16 ;  /* 0x000000042810723c */ /* 0x048fec0000041810 */
[----:B------:R-:W-:Y:S01]  /*62c0*/  HMMA.16816.F32.BF16 R12, R40, R6, R12 ;  /* 0x00000006280c723c */ /* 0x000fe2000004180c */
[----:B------:R-:W2:Y:S01]  /*62d0*/  MUFU.EX2 R119, R119 ;  /* 0x0000007700777308 */ /* 0x000ea20000000800 */
[----:B------:R-:W3:Y:S01]  /*62e0*/  LDSM.16.MT88.4 R4, [R232+0x5c00] ;  /* 0x005c0000e804783b */ /* 0x000ee20000004200 */
[----:B-1----:R-:W-:-:S03]  /*62f0*/  F2FP.BF16.F32.PACK_AB R25, R127, R148 ;  /* 0x000000947f19723e */ /* 0x002fc600000010ff */
[C---:B----4-:R-:W-:Y:S03]  /*6300*/  HMMA.16816.F32.BF16 R8, R40.reuse, R44, R8 ;  /* 0x0000002c2808723c */ /* 0x050fe60000041808 */
[----:B------:R-:W-:Y:S03]  /*6310*/  MUFU.EX2 R132, R132 ;  /* 0x0000008400847308 */ /* 0x000fe60000000800 */
[----:B------:R-:W-:Y:S01]  /*6320*/  HMMA.16816.F32.BF16 R28, R40, R46, R28 ;  /* 0x0000002e281c723c */ /* 0x000fe2000004181c */
[----:B------:R-:W1:Y:S04]  /*6330*/  LDSM.16.MT88.4 R40, [R231+0x5c00] ;  /* 0x005c0000e728783b */ /* 0x000e680000004200 */
[----:B------:R-:W4:Y:S01]  /*6340*/  MUFU.EX2 R115, R115 ;  /* 0x0000007300737308 */ /* 0x000f220000000800 */
[----:B--2---:R-:W-:Y:S01]  /*6350*/  F2FP.BF16.F32.PACK_AB R27, R119, R144 ;  /* 0x00000090771b723e */ /* 0x004fe200000010ff */
[----:B------:R-:W-:Y:S06]  /*6360*/  LDSM.16.MT88.4 R44, [R231+0x6000] ;  /* 0x00600000e72c783b */ /* 0x000fec0000004200 */
[----:B------:R-:W-:Y:S01]  /*6370*/  MUFU.EX2 R3, R3 ;  /* 0x0000000300037308 */ /* 0x000fe20000000800 */
[C---:B-----5:R-:W-:Y:S06]  /*6380*/  HMMA.16816.F32.BF16 R16, R24.reuse, R20, R16 ;  /* 0x000000141810723c */ /* 0x060fec0000041810 */
[C---:B------:R-:W-:Y:S01]  /*6390*/  HMMA.16816.F32.BF16 R12, R24.reuse, R22, R12 ;  /* 0x00000016180c723c */ /* 0x040fe2000004180c */
[----:B------:R-:W2:Y:S01]  /*63a0*/  MUFU.EX2 R136, R136 ;  /* 0x0000008800887308 */ /* 0x000ea20000000800 */
[----:B------:R-:W5:Y:S04]  /*63b0*/  LDSM.16.MT88.4 R20, [R232+0x6000] ;  /* 0x00600000e814783b */ /* 0x000f680000004200 */
[C---:B------:R-:W-:Y:S03]  /*63c0*/  HMMA.16816.F32.BF16 R8, R24.reuse, R32, R8 ;  /* 0x000000201808723c */ /* 0x040fe60000041808 */
[----:B------:R-:W-:Y:S03]  /*63d0*/  MUFU.EX2 R121, R121 ;  /* 0x0000007900797308 */ /* 0x000fe60000000800 */
[----:B------:R-:W-:Y:S01]  /*63e0*/  HMMA.16816.F32.BF16 R28, R24, R34, R28 ;  /* 0x00000022181c723c */ /* 0x000fe2000004181c */
[----:B------:R-:W-:-:S04]  /*63f0*/  F2FP.BF16.F32.PACK_AB R32, R111, R124 ;  /* 0x0000007c6f20723e */ /* 0x000fc800000010ff */
[----:B------:R-:W1:Y:S02]  /*6400*/  MUFU.EX2 R138, R138 ;  /* 0x0000008a008a7308 */ /* 0x000e640000000800 */
[----:B------:R-:W-:Y:S02]  /*6410*/  F2FP.BF16.F32.PACK_AB R24, R117, R130 ;  /* 0x000000827518723e */ /* 0x000fe400000010ff */
[----:B----4-:R-:W-:Y:S02]  /*6420*/  F2FP.BF16.F32.PACK_AB R25, R115, R132 ;  /* 0x000000847319723e */ /* 0x010fe400000010ff */
[----:B------:R-:W-:Y:S02]  /*6430*/  F2FP.BF16.F32.PACK_AB R26, R113, R126 ;  /* 0x0000007e711a723e */ /* 0x000fe400000010ff */
[----:B--2---:R-:W-:Y:S01]  /*6440*/  F2FP.BF16.F32.PACK_AB R27, R136, R3 ;  /* 0x00000003881b723e */ /* 0x004fe200000010ff */
[----:B------:R-:W-:Y:S01]  /*6450*/  MUFU.EX2 R125, R125 ;  /* 0x0000007d007d7308 */ /* 0x000fe20000000800 */
[----:B------:R-:W-:-:S05]  /*6460*/  F2FP.BF16.F32.PACK_AB R34, R109, R120 ;  /* 0x000000786d22723e */ /* 0x000fca00000010ff */
[----:B---3--:R-:W-:Y:S02]  /*6470*/  HMMA.16816.F32.BF16 R16, R24, R4, R16 ;  /* 0x000000041810723c */ /* 0x008fe40000041810 */
[----:B------:R-:W2:Y:S01]  /*6480*/  MUFU.EX2 R150, R150 ;  /* 0x0000009600967308 */ /* 0x000ea20000000800 */
[----:B-1----:R-:W-:-:S03]  /*6490*/  F2FP.BF16.F32.PACK_AB R33, R138, R121 ;  /* 0x000000798a21723e */ /* 0x002fc600000010ff */
[C---:B------:R-:W-:Y:S01]  /*64a0*/  HMMA.16816.F32.BF16 R12, R24.reuse, R6, R12 ;  /* 0x00000006180c723c */ /* 0x040fe2000004180c */
[----:B------:R-:W1:Y:S03]  /*64b0*/  LDSM.16.MT88.4 R4, [R232+0x6400] ;  /* 0x00640000e804783b */ /* 0x000e660000004200 */
[----:B------:R-:W-:Y:S02]  /*64c0*/  MUFU.EX2 R131, R131 ;  /* 0x0000008300837308 */ /* 0x000fe40000000800 */
[C---:B------:R-:W-:Y:S06]  /*64d0*/  HMMA.16816.F32.BF16 R8, R24.reuse, R40, R8 ;  /* 0x000000281808723c */ /* 0x040fec0000041808 */
[----:B------:R-:W-:Y:S01]  /*64e0*/  HMMA.16816.F32.BF16 R28, R24, R42, R28 ;  /* 0x0000002a181c723c */ /* 0x000fe2000004181c */
[----:B--2---:R-:W-:Y:S01]  /*64f0*/  F2FP.BF16.F32.PACK_AB R35, R150, R125 ;  /* 0x0000007d9623723e */ /* 0x004fe200000010ff */
[----:B------:R-:W2:Y:S01]  /*6500*/  MUFU.EX2 R152, R152 ;  /* 0x0000009800987308 */ /* 0x000ea20000000800 */
[----:B------:R-:W3:Y:S04]  /*6510*/  LDSM.16.MT88.4 R40, [R231+0x6400] ;  /* 0x00640000e728783b */ /* 0x000ee80000004200 */
[----:B------:R-:W4:Y:S01]  /*6520*/  LDSM.16.MT88.4 R24, [R232+0x6800] ;  /* 0x00680000e818783b */ /* 0x000f220000004200 */
[C---:B-----5:R-:W-:Y:S02]  /*6530*/  HMMA.16816.F32.BF16 R16, R32.reuse, R20, R16 ;  /* 0x000000142010723c */ /* 0x060fe40000041810 */
[----:B------:R-:W-:Y:S04]  /*6540*/  MUFU.EX2 R164, R164 ;  /* 0x000000a400a47308 */ /* 0x000fe80000000800 */
[----:B------:R-:W-:Y:S01]  /*6550*/  HMMA.16816.F32.BF16 R12, R32, R22, R12 ;  /* 0x00000016200c723c */ /* 0x000fe2000004180c */
[----:B------:R-:W-:-:S03]  /*6560*/  F2FP.BF16.F32.PACK_AB R20, R107, R116 ;  /* 0x000000746b14723e */ /* 0x000fc600000010ff */
[----:B------:R-:W5:Y:S01]  /*6570*/  MUFU.EX2 R139, R139 ;  /* 0x0000008b008b7308 */ /* 0x000f620000000800 */
[----:B--2---:R-:W-:Y:S01]  /*6580*/  F2FP.BF16.F32.PACK_AB R21, R152, R131 ;  /* 0x000000839815723e */ /* 0x004fe200000010ff */
[----:B------:R-:W-:Y:S01]  /*6590*/  HMMA.16816.F32.BF16 R8, R32, R44, R8 ;  /* 0x0000002c2008723c */ /* 0x000fe20000041808 */
[----:B------:R-:W-:-:S05]  /*65a0*/  F2FP.BF16.F32.PACK_AB R22, R105, R112 ;  /* 0x000000706916723e */ /* 0x000fca00000010ff */
[----:B------:R-:W-:Y:S01]  /*65b0*/  HMMA.16816.F32.BF16 R28, R32, R46, R28 ;  /* 0x0000002e201c723c */ /* 0x000fe2000004181c */
[----:B------:R-:W-:Y:S01]  /*65c0*/  MUFU.EX2 R141, R141 ;  /* 0x0000008d008d7308 */ /* 0x000fe20000000800 */
[----:B------:R-:W2:Y:S04]  /*65d0*/  LDSM.16.MT88.4 R32, [R231+0x6800] ;  /* 0x00680000e720783b */ /* 0x000ea80000004200 */
[----:B------:R-:W-:Y:S01]  /*65e0*/  LDSM.16.MT88.4 R44, [R231+0x6c00] ;  /* 0x006c0000e72c783b */ /* 0x000fe20000004200 */
[----:B-----5:R-:W-:Y:S02]  /*65f0*/  F2FP.BF16.F32.PACK_AB R23, R139, R164 ;  /* 0x000000a48b17723e */ /* 0x020fe400000010ff */
[----:B------:R-:W5:Y:S05]  /*6600*/  MUFU.EX2 R170, R170 ;  /* 0x000000aa00aa7308 */ /* 0x000f6a0000000800 */
[C---:B-1----:R-:W-:Y:S03]  /*6610*/  HMMA.16816.F32.BF16 R16, R20.reuse, R4, R16 ;  /* 0x000000041410723c */ /* 0x042fe60000041810 */
[----:B------:R-:W-:Y:S03]  /*6620*/  MUFU.EX2 R145, R145 ;  /* 0x0000009100917308 */ /* 0x000fe60000000800 */
[C---:B------:R-:W-:Y:S01]  /*6630*/  HMMA.16816.F32.BF16 R12, R20.reuse, R6, R12 ;  /* 0x00000006140c723c */ /* 0x040fe2000004180c */
[----:B------:R-:W1:Y:S04]  /*6640*/  LDSM.16.MT88.4 R4, [R232+0x6c00] ;  /* 0x006c0000e804783b */ /* 0x000e680000004200 */
        /* <DEDUP_REMOVED lines=17> */
[C---:B--2---:R-:W-:Y:S01]  /*6760*/  HMMA.16816.F32.BF16 R8, R20.reuse, R32, R8 ;  /* 0x000000201408723c */ /* 0x044fe20000041808 */
[----:B------:R-:W-:Y:S05]  /*6770*/  MUFU.EX2 R159, R159 ;  /* 0x0000009f009f7308 */ /* 0x000fea0000000800 */
[----:B------:R-:W-:Y:S01]  /*6780*/  HMMA.16816.F32.BF16 R28, R20, R34, R28 ;  /* 0x00000022141c723c */ /* 0x000fe2000004181c */
[----:B------:R-:W2:Y:S02]  /*6790*/  LDSM.16.MT88.4 R32, [R231+0x7000] ;  /* 0x00700000e720783b */ /* 0x000ea40000004200 */
[----:B------:R-:W3:Y:S01]  /*67a0*/  MUFU.EX2 R206, R206 ;  /* 0x000000ce00ce7308 */ /* 0x000ee20000000800 */
[----:B----4-:R-:W-:-:S03]  /*67b0*/  F2FP.BF16.F32.PACK_AB R43, R190, R157 ;  /* 0x0000009dbe2b723e */ /* 0x010fc600000010ff */
[----:B------:R-:W-:Y:S02]  /*67c0*/  F2FP.BF16.F32.PACK_AB R20, R90, R93 ;  /* 0x0000005d5a14723e */ /* 0x000fe400000010ff */
[----:B------:R-:W-:Y:S02]  /*67d0*/  F2FP.BF16.F32.PACK_AB R22, R88, R91 ;  /* 0x0000005b5816723e */ /* 0x000fe400000010ff */
[----:B------:R-:W-:Y:S01]  /*67e0*/  MUFU.EX2 R161, R161 ;  /* 0x000000a100a17308 */ /* 0x000fe20000000800 */
[C---:B-1----:R-:W-:Y:S06]  /*67f0*/  HMMA.16816.F32.BF16 R16, R40.reuse, R4, R16 ;  /* 0x000000042810723c */ /* 0x042fec0000041810 */
        /* <DEDUP_REMOVED lines=9> */
[----:B-1----:R-:W-:Y:S01]  /*6890*/  F2FP.BF16.F32.PACK_AB R23, R202, R161 ;  /* 0x000000a1ca17723e */ /* 0x002fe200000010ff */
[----:B------:R-:W-:Y:S01]  /*68a0*/  FADD.FTZ R41, R149, R182 ;  /* 0x000000b695297221 */ /* 0x000fe20000010000 */
[----:B------:R-:W-:Y:S01]  /*68b0*/  FADD.FTZ R149, R147, R180 ;  /* 0x000000b493957221 */ /* 0x000fe20000010000 */
[----:B------:R-:W-:-:S02]  /*68c0*/  FFMA.FTZ R147, R174, UR6, -R71 ;  /* 0x00000006ae937c23 */ /* 0x000fc40008010847 */
[----:B------:R-:W-:Y:S01]  /*68d0*/  FADD.FTZ R172, R172, R41 ;  /* 0x00000029acac7221 */ /* 0x000fe20000010000 */
[----:B------:R-:W-:Y:S01]  /*68e0*/  FADD.FTZ R168, R168, R149 ;  /* 0x00000095a8a87221 */ /* 0x000fe20000010000 */
[----:B------:R-:W1:Y:S01]  /*68f0*/  MUFU.EX2 R84, R84 ;  /* 0x0000005400547308 */ /* 0x000e620000000800 */
[----:B-----5:R-:W-:Y:S01]  /*6900*/  HMMA.16816.F32.BF16 R16, R20, R24, R16 ;  /* 0x000000181410723c */ /* 0x020fe20000041810 */
[----:B---3--:R-:W-:Y:S01]  /*6910*/  F2FP.BF16.F32.PACK_AB R40, R86, R89 ;  /* 0x000000595628723e */ /* 0x008fe200000010ff */
[----:B------:R-:W-:-:S04]  /*6920*/  FADD.FTZ R143, R143, R172 ;  /* 0x000000ac8f8f7221 */ /* 0x000fc80000010000 */
[----:B------:R-:W-:Y:S01]  /*6930*/  HMMA.16816.F32.BF16 R12, R20, R26, R12 ;  /* 0x0000001a140c723c */ /* 0x000fe2000004180c */
[----:B------:R-:W-:Y:S01]  /*6940*/  MUFU.EX2 R163, R163 ;  /* 0x000000a300a37308 */ /* 0x000fe20000000800 */
[----:B------:R-:W3:Y:S01]  /*6950*/  LDSM.16.MT88.4 R24, [R232+0x7800] ;  /* 0x00780000e818783b */ /* 0x000ee20000004200 */
[----:B------:R-:W-:-:S03]  /*6960*/  FADD.FTZ R160, R160, R143 ;  /* 0x0000008fa0a07221 */ /* 0x000fc60000010000 */
[C---:B--2---:R-:W-:Y:S01]  /*6970*/  HMMA.16816.F32.BF16 R8, R20.reuse, R32, R8 ;  /* 0x000000201408723c */ /* 0x044fe20000041808 */
[----:B------:R-:W-:Y:S02]  /*6980*/  FADD.FTZ R133, R133, R160 ;  /* 0x000000a085857221 */ /* 0x000fe40000010000 */
[----:B------:R-:W2:Y:S01]  /*6990*/  MUFU.EX2 R198, R198 ;  /* 0x000000c600c67308 */ /* 0x000ea20000000800 */
[----:B-1----:R-:W-:Y:S01]  /*69a0*/  F2FP.BF16.F32.PACK_AB R42, R84, R87 ;  /* 0x00000057542a723e */ /* 0x002fe200000010ff */
[----:B------:R-:W-:Y:S01]  /*69b0*/  FADD.FTZ R156, R156, R133 ;  /* 0x000000859c9c7221 */ /* 0x000fe20000010000 */
[----:B------:R-:W-:Y:S01]  /*69c0*/  HMMA.16816.F32.BF16 R28, R20, R34, R28 ;  /* 0x00000022141c723c */ /* 0x000fe2000004181c */
[----:B------:R-:W1:Y:S02]  /*69d0*/  LDSM.16.MT88.4 R20, [R231+0x7800] ;  /* 0x00780000e714783b */ /* 0x000e640000004200 */
[----:B------:R-:W-:Y:S02]  /*69e0*/  FADD.FTZ R129, R129, R156 ;  /* 0x0000009c81817221 */ /* 0x000fe40000010000 */
[----:B------:R-:W-:Y:S02]  /*69f0*/  MUFU.EX2 R165, R165 ;  /* 0x000000a500a57308 */ /* 0x000fe40000000800 */
[----:B------:R-:W-:-:S04]  /*6a00*/  FADD.FTZ R142, R142, R129 ;  /* 0x000000818e8e7221 */ /* 0x000fc80000010000 */
[----:B------:R-:W-:Y:S02]  /*6a10*/  FADD.FTZ R123, R123, R142 ;  /* 0x0000008e7b7b7221 */ /* 0x000fe40000010000 */
[----:B------:R-:W5:Y:S01]  /*6a20*/  MUFU.EX2 R192, R194 ;  /* 0x000000c200c07308 */ /* 0x000f620000000800 */
[----:B--2---:R-:W-:Y:S01]  /*6a30*/  F2FP.BF16.F32.PACK_AB R41, R198, R163 ;  /* 0x000000a3c629723e */ /* 0x004fe200000010ff */
[----:B------:R-:W-:-:S04]  /*6a40*/  FADD.FTZ R130, R130, R123 ;  /* 0x0000007b82827221 */ /* 0x000fc80000010000 */
[----:B------:R-:W-:Y:S02]  /*6a50*/  FADD.FTZ R117, R117, R130 ;  /* 0x0000008275757221 */ /* 0x000fe40000010000 */
[----:B------:R-:W-:Y:S02]  /*6a60*/  MUFU.EX2 R85, R85 ;  /* 0x0000005500557308 */ /* 0x000fe40000000800 */
[----:B------:R-:W-:-:S04]  /*6a70*/  FADD.FTZ R126, R126, R117 ;  /* 0x000000757e7e7221 */ /* 0x000fc80000010000 */
[----:B------:R-:W-:Y:S02]  /*6a80*/  FADD.FTZ R113, R113, R126 ;  /* 0x0000007e71717221 */ /* 0x000fe40000010000 */
[----:B------:R-:W2:Y:S01]  /*6a90*/  MUFU.EX2 R82, R82 ;  /* 0x0000005200527308 */ /* 0x000ea20000000800 */
[----:B-----5:R-:W-:Y:S01]  /*6aa0*/  F2FP.BF16.F32.PACK_AB R43, R192, R165 ;  /* 0x000000a5c02b723e */ /* 0x020fe200000010ff */
        /* <DEDUP_REMOVED lines=8> */
[----:B------:R-:W4:Y:S01]  /*6b30*/  MUFU.EX2 R80, R80 ;  /* 0x0000005000507308 */ /* 0x000f220000000800 */
[----:B--2---:R-:W-:Y:S01]  /*6b40*/  F2FP.BF16.F32.PACK_AB R32, R82, R85 ;  /* 0x000000555220723e */ /* 0x004fe200000010ff */
[----:B------:R-:W-:Y:S01]  /*6b50*/  FADD.FTZ R162, R162, R5 ;  /* 0x00000005a2a27221 */ /* 0x000fe20000010000 */
[C---:B------:R-:W-:Y:S01]  /*6b60*/  HMMA.16816.F32.BF16 R8, R40.reuse, R44, R8 ;  /* 0x0000002c2808723c */ /* 0x040fe20000041808 */
[----:B------:R-:W2:Y:S01]  /*6b70*/  LDSM.16.MT88.4 R4, [R232+0x7c00] ;  /* 0x007c0000e804783b */ /* 0x000ea20000004200 */
[----:B------:R-:W-:Y:S01]  /*6b80*/  FADD.FTZ R109, R109, R120 ;  /* 0x000000786d6d7221 */ /* 0x000fe20000010000 */
[----:B------:R-:W-:Y:S02]  /*6b90*/  FADD.FTZ R135, R135, R162 ;  /* 0x000000a287877221 */ /* 0x000fe40000010000 */
[----:B------:R-:W-:Y:S01]  /*6ba0*/  MUFU.EX2 R167, R167 ;  /* 0x000000a700a77308 */ /* 0x000fe20000000800 */
[----:B------:R-:W-:Y:S01]  /*6bb0*/  HMMA.16816.F32.BF16 R28, R40, R46, R28 ;  /* 0x0000002e281c723c */ /* 0x000fe2000004181c */
[----:B------:R-:W-:Y:S01]  /*6bc0*/  FADD.FTZ R148, R148, R135 ;  /* 0x0000008794947221 */ /* 0x000fe20000010000 */
[----:B------:R-:W-:Y:S01]  /*6bd0*/  FFMA.FTZ R45, R118, UR6, -R71 ;  /* 0x00000006762d7c23 */ /* 0x000fe20008010847 */
[----:B------:R-:W-:-:S02]  /*6be0*/  FADD.FTZ R116, R116, R109 ;  /* 0x0000006d74747221 */ /* 0x000fc40000010000 */
[----:B------:R-:W-:Y:S02]  /*6bf0*/  FADD.FTZ R127, R127, R148 ;  /* 0x000000947f7f7221 */ /* 0x000fe40000010000 */
[----:B------:R-:W5:Y:S01]  /*6c00*/  MUFU.EX2 R178, R178 ;  /* 0x000000b200b27308 */ /* 0x000f620000000800 */
[----:B----4-:R-:W-:Y:S01]  /*6c10*/  F2FP.BF16.F32.PACK_AB R34, R80, R83 ;  /* 0x000000535022723e */ /* 0x010fe200000010ff */
[----:B------:R-:W-:Y:S01]  /*6c20*/  FADD.FTZ R144, R144, R127 ;  /* 0x0000007f90907221 */ /* 0x000fe20000010000 */
[--C-:B------:R-:W-:Y:S01]  /*6c30*/  FFMA.FTZ R41, R146, UR6, -R71.reuse ;  /* 0x0000000692297c23 */ /* 0x100fe20008010847 */
[--C-:B------:R-:W-:Y:S01]  /*6c40*/  FFMA.FTZ R42, R140, UR6, -R71.reuse ;  /* 0x000000068c2a7c23 */ /* 0x100fe20008010847 */
[--C-:B------:R-:W-:Y:S01]  /*6c50*/  FFMA.FTZ R43, R128, UR6, -R71.reuse ;  /* 0x00000006802b7c23 */ /* 0x100fe20008010847 */
[----:B------:R-:W-:Y:S01]  /*6c60*/  FADD.FTZ R119, R119, R144 ;  /* 0x0000009077777221 */ /* 0x000fe20000010000 */
[----:B------:R-:W-:Y:S01]  /*6c70*/  FFMA.FTZ R46, R122, UR6, -R71 ;  /* 0x000000067a2e7c23 */ /* 0x000fe20008010847 */
[----:B------:R-:W-:Y:S01]  /*6c80*/  MUFU.EX2 R147, R147 ;  /* 0x0000009300937308 */ /* 0x000fe20000000800 */
[----:B------:R-:W-:Y:S01]  /*6c90*/  FADD.FTZ R107, R107, R116 ;  /* 0x000000746b6b7221 */ /* 0x000fe20000010000 */
[----:B------:R-:W-:Y:S01]  /*6ca0*/  FADD.FTZ R132, R132, R119 ;  /* 0x0000007784847221 */ /* 0x000fe20000010000 */
[----:B------:R-:W-:Y:S01]  /*6cb0*/  FFMA.FTZ R47, R104, UR6, -R71 ;  /* 0x00000006682f7c23 */ /* 0x000fe20008010847 */
[----:B------:R-:W-:Y:S01]  /*6cc0*/  FFMA.FTZ R40, R134, UR6, -R95 ;  /* 0x0000000686287c23 */ /* 0x000fe2000801085f */
[----:B------:R-:W-:Y:S01]  /*6cd0*/  FADD.FTZ R112, R112, R107 ;  /* 0x0000006b70707221 */ /* 0x000fe20000010000 */
[----:B------:R-:W-:-:S02]  /*6ce0*/  FADD.FTZ R132, R115, R132 ;  /* 0x0000008473847221 */ /* 0x000fc40000010000 */
[----:B------:R-:W4:Y:S01]  /*6cf0*/  MUFU.EX2 R166, R166 ;  /* 0x000000a600a67308 */ /* 0x000f220000000800 */
[----:B-----5:R-:W-:Y:S01]  /*6d00*/  F2FP.BF16.F32.PACK_AB R33, R178, R167 ;  /* 0x000000a7b221723e */ /* 0x020fe200000010ff */
[----:B------:R-:W-:Y:S01]  /*6d10*/  FADD.FTZ R3, R3, R132 ;  /* 0x0000008403037221 */ /* 0x000fe20000010000 */
[----:B------:R-:W-:Y:S01]  /*6d20*/  FADD.FTZ R105, R105, R112 ;  /* 0x0000007069697221 */ /* 0x000fe20000010000 */
[----:B------:R-:W-:Y:S02]  /*6d30*/  LDSM.16.MT88.4 R132, [R231+0x8c00] ;  /* 0x008c0000e784783b */ /* 0x000fe40000004200 */
[----:B------:R-:W-:Y:S01]  /*6d40*/  FADD.FTZ R136, R136, R3 ;  /* 0x0000000388887221 */ /* 0x000fe20000010000 */
[----:B------:R-:W-:Y:S01]  /*6d50*/  FADD.FTZ R108, R108, R105 ;  /* 0x000000696c6c7221 */ /* 0x000fe20000010000 */
[----:B------:R-:W-:Y:S01]  /*6d60*/  MUFU.EX2 R81, R81 ;  /* 0x0000005100517308 */ /* 0x000fe20000000800 */
[----:B------:R-:W-:Y:S01]  /*6d70*/  FFMA.FTZ R3, R110, UR6, -R95 ;  /* 0x000000066e037c23 */ /* 0x000fe2000801085f */
[----:B------:R-:W-:Y:S01]  /*6d80*/  FADD.FTZ R121, R121, R136 ;  /* 0x0000008879797221 */ /* 0x000fe20000010000 */
[----:B------:R-:W-:-:S03]  /*6d90*/  FADD.FTZ R103, R103, R108 ;  /* 0x0000006c67677221 */ /* 0x000fc60000010000 */
[----:B------:R-:W-:Y:S02]  /*6da0*/  FADD.FTZ R138, R138, R121 ;  /* 0x000000798a8a7221 */ /* 0x000fe40000010000 */
[----:B------:R-:W5:Y:S01]  /*6db0*/  MUFU.EX2 R78, R78 ;  /* 0x0000004e004e7308 */ /* 0x000f620000000800 */
[----:B----4-:R-:W-:Y:S01]  /*6dc0*/  F2FP.BF16.F32.PACK_AB R35, R166, R147 ;  /* 0x00000093a623723e */ /* 0x010fe200000010ff */
[----:B------:R-:W-:-:S04]  /*6dd0*/  FADD.FTZ R125, R125, R138 ;  /* 0x0000008a7d7d7221 */ /* 0x000fc80000010000 */
[----:B------:R-:W-:Y:S02]  /*6de0*/  FADD.FTZ R150, R150, R125 ;  /* 0x0000007d96967221 */ /* 0x000fe40000010000 */
[----:B---3--:R-:W-:Y:S01]  /*6df0*/  HMMA.16816.F32.BF16 R16, R32, R24, R16 ;  /* 0x000000182010723c */ /* 0x008fe20000041810 */
[----:B------:R-:W-:Y:S01]  /*6e00*/  MUFU.EX2 R79, R79 ;  /* 0x0000004f004f7308 */ /* 0x000fe20000000800 */
[----:B------:R-:W-:-:S04]  /*6e10*/  FADD.FTZ R131, R131, R150 ;  /* 0x0000009683837221 */ /* 0x000fc80000010000 */
[C---:B------:R-:W-:Y:S01]  /*6e20*/  HMMA.16816.F32.BF16 R12, R32.reuse, R26, R12 ;  /* 0x0000001a200c723c */ /* 0x040fe2000004180c */
[----:B------:R-:W3:Y:S01]  /*6e30*/  LDSM.16.MT88.4 R24, [R231+0x7c00] ;  /* 0x007c0000e718783b */ /* 0x000ee20000004200 */
[----:B------:R-:W-:Y:S01]  /*6e40*/  FADD.FTZ R131, R152, R131 ;  /* 0x0000008398837221 */ /* 0x000fe20000010000 */
[----:B------:R-:W4:Y:S03]  /*6e50*/  MUFU.EX2 R76, R76 ;  /* 0x0000004c004c7308 */ /* 0x000f260000000800 */
[----:B-1----:R-:W-:Y:S01]  /*6e60*/  HMMA.16816.F32.BF16 R8, R32, R20, R8 ;  /* 0x000000142008723c */ /* 0x002fe20000041808 */
[----:B------:R-:W-:-:S04]  /*6e70*/  FADD.FTZ R164, R164, R131 ;  /* 0x00000083a4a47221 */ /* 0x000fc80000010000 */
[----:B------:R-:W-:Y:S01]  /*6e80*/  MUFU.EX2 R137, R137 ;  /* 0x0000008900897308 */ /* 0x000fe20000000800 */
[----:B------:R-:W-:Y:S01]  /*6e90*/  HMMA.16816.F32.BF16 R28, R32, R22, R28 ;  /* 0x00000016201c723c */ /* 0x000fe2000004181c */
[----:B------:R-:W1:Y:S01]  /*6ea0*/  LDSM.16.MT88.4 R32, [R232+0x8000] ;  /* 0x00800000e820783b */ /* 0x000e620000004200 */
[----:B-----5:R-:W-:Y:S01]  /*6eb0*/  F2FP.BF16.F32.PACK_AB R20, R78, R81 ;  /* 0x000000514e14723e */ /* 0x020fe200000010ff */
[----:B------:R-:W-:-:S04]  /*6ec0*/  FADD.FTZ R164, R139, R164 ;  /* 0x000000a48ba47221 */ /* 0x000fc80000010000 */
[----:B------:R-:W5:Y:S01]  /*6ed0*/  MUFU.EX2 R44, R154 ;  /* 0x0000009a002c7308 */ /* 0x000f620000000800 */
[----:B----4-:R-:W-:Y:S01]  /*6ee0*/  F2FP.BF16.F32.PACK_AB R22, R76, R79 ;  /* 0x0000004f4c16723e */ /* 0x010fe200000010ff */
[----:B------:R-:W-:-:S04]  /*6ef0*/  FADD.FTZ R141, R141, R164 ;  /* 0x000000a48d8d7221 */ /* 0x000fc80000010000 */
[----:B------:R-:W-:Y:S02]  /*6f00*/  FADD.FTZ R170, R170, R141 ;  /* 0x0000008daaaa7221 */ /* 0x000fe40000010000 */
[----:B------:R-:W-:Y:S01]  /*6f10*/  MUFU.EX2 R41, R41 ;  /* 0x0000002900297308 */ /* 0x000fe20000000800 */
[----:B------:R-:W-:Y:S01]  /*6f20*/  LDSM.16.MT88.4 R140, [R232+0x8c00] ;  /* 0x008c0000e88c783b */ /* 0x000fe20000004200 */
[----:B------:R-:W-:-:S04]  /*6f30*/  FADD.FTZ R145, R145, R170 ;  /* 0x000000aa91917221 */ /* 0x000fc80000010000 */
[----:B------:R-:W-:Y:S02]  /*6f40*/  FADD.FTZ R176, R176, R145 ;  /* 0x00000091b0b07221 */ /* 0x000fe40000010000 */
[----:B------:R-:W4:Y:S01]  /*6f50*/  MUFU.EX2 R42, R42 ;  /* 0x0000002a002a7308 */ /* 0x000f220000000800 */
[----:B-----5:R-:W-:Y:S01]  /*6f60*/  F2FP.BF16.F32.PACK_AB R21, R44, R137 ;  /* 0x000000892c15723e */ /* 0x020fe200000010ff */
[----:B------:R-:W-:-:S04]  /*6f70*/  FADD.FTZ R151, R151, R176 ;  /* 0x000000b097977221 */ /* 0x000fc80000010000 */
[----:B------:R-:W-:Y:S02]  /*6f80*/  FADD.FTZ R184, R184, R151 ;  /* 0x00000097b8b87221 */ /* 0x000fe40000010000 */
[----:B------:R-:W-:Y:S02]  /*6f90*/  MUFU.EX2 R77, R77 ;  /* 0x0000004d004d7308 */ /* 0x000fe40000000800 */
[----:B------:R-:W-:-:S04]  /*6fa0*/  FADD.FTZ R157, R157, R184 ;  /* 0x000000b89d9d7221 */ /* 0x000fc80000010000 */
[----:B------:R-:W-:Y:S02]  /*6fb0*/  FADD.FTZ R190, R190, R157 ;  /* 0x0000009dbebe7221 */ /* 0x000fe40000010000 */
[----:B------:R-:W5:Y:S01]  /*6fc0*/  MUFU.EX2 R74, R74 ;  /* 0x0000004a004a7308 */ /* 0x000f620000000800 */
[----:B----4-:R-:W-:Y:S01]  /*6fd0*/  F2FP.BF16.F32.PACK_AB R23, R42, R41 ;  /* 0x000000292a17723e */ /* 0x010fe200000010ff */
[----:B------:R-:W-:-:S04]  /*6fe0*/  FADD.FTZ R159, R159, R190 ;  /* 0x000000be9f9f7221 */ /* 0x000fc80000010000 */
[----:B------:R-:W-:Y:S02]  /*6ff0*/  FADD.FTZ R206, R206, R159 ;  /* 0x0000009fcece7221 */ /* 0x000fe40000010000 */
[----:B------:R-:W-:Y:S01]  /*7000*/  MUFU.EX2 R75, R75 ;  /* 0x0000004b004b7308 */ /* 0x000fe20000000800 */
[----:B--2---:R-:W-:Y:S01]  /*7010*/  HMMA.16816.F32.BF16 R16, R20, R4, R16 ;  /* 0x000000041410723c */ /* 0x004fe20000041810 */
[----:B------:R-:W-:-:S04]  /*7020*/  FADD.FTZ R161, R161, R206 ;  /* 0x000000cea1a17221 */ /* 0x000fc80000010000 */
[----:B------:R-:W-:Y:S01]  /*7030*/  FADD.FTZ R202, R202, R161 ;  /* 0x000000a1caca7221 */ /* 0x000fe20000010000 */
[----:B---3--:R-:W-:Y:S01]  /*7040*/  HMMA.16816.F32.BF16 R8, R20, R24, R8 ;  /* 0x000000181408723c */ /* 0x008fe20000041808 */
[----:B------:R-:W2:Y:S02]  /*7050*/  MUFU.EX2 R72, R72 ;  /* 0x0000004800487308 */ /* 0x000ea40000000800 */
[----:B------:R-:W-:-:S03]  /*7060*/  FADD.FTZ R163, R163, R202 ;  /* 0x000000caa3a37221 */ /* 0x000fc60000010000 */
[C---:B------:R-:W-:Y:S01]  /*7070*/  HMMA.16816.F32.BF16 R28, R20.reuse, R26, R28 ;  /* 0x0000001a141c723c */ /* 0x040fe2000004181c */
[----:B-----5:R-:W-:Y:S01]  /*7080*/  F2FP.BF16.F32.PACK_AB R24, R74, R77 ;  /* 0x0000004d4a18723e */ /* 0x020fe200000010ff */
[----:B------:R-:W-:Y:S01]  /*7090*/  FADD.FTZ R198, R198, R163 ;  /* 0x000000a3c6c67221 */ /* 0x000fe20000010000 */
[----:B------:R-:W-:Y:S03]  /*70a0*/  MUFU.EX2 R43, R43 ;  /* 0x0000002b002b7308 */ /* 0x000fe60000000800 */
[----:B------:R-:W-:Y:S01]  /*70b0*/  HMMA.16816.F32.BF16 R12, R20, R6, R12 ;  /* 0x00000006140c723c */ /* 0x000fe2000004180c */
[----:B------:R-:W3:Y:S01]  /*70c0*/  LDSM.16.MT88.4 R4, [R231+0x8000] ;  /* 0x00800000e704783b */ /* 0x000ee20000004200 */
[----:B------:R-:W-:-:S03]  /*70d0*/  FADD.FTZ R165, R165, R198 ;  /* 0x000000c6a5a57221 */ /* 0x000fc60000010000 */
[----:B------:R-:W4:Y:S01]  /*70e0*/  MUFU.EX2 R46, R46 ;  /* 0x0000002e002e7308 */ /* 0x000f220000000800 */
[----:B--2---:R-:W-:Y:S01]  /*70f0*/  F2FP.BF16.F32.PACK_AB R26, R72, R75 ;  /* 0x0000004b481a723e */ /* 0x004fe200000010ff */
[----:B------:R-:W2:Y:S01]  /*7100*/  LDSM.16.MT88.4 R20, [R232+0x8400] ;  /* 0x00840000e814783b */ /* 0x000ea20000004200 */
[----:B------:R-:W-:-:S04]  /*7110*/  FADD.FTZ R192, R192, R165 ;  /* 0x000000a5c0c07221 */ /* 0x000fc80000010000 */
[----:B------:R-:W-:Y:S01]  /*7120*/  FADD.FTZ R167, R167, R192 ;  /* 0x000000c0a7a77221 */ /* 0x000fe20000010000 */
[----:B------:R-:W-:Y:S03]  /*7130*/  MUFU.EX2 R45, R45 ;  /* 0x0000002d002d7308 */ /* 0x000fe60000000800 */
[----:B------:R-:W-:-:S04]  /*7140*/  FADD.FTZ R178, R178, R167 ;  /* 0x000000a7b2b27221 */ /* 0x000fc80000010000 */
[----:B------:R-:W-:Y:S01]  /*7150*/  FADD.FTZ R147, R147, R178 ;  /* 0x000000b293937221 */ /* 0x000fe20000010000 */
[----:B------:R-:W5:Y:S01]  /*7160*/  MUFU.EX2 R114, R114 ;  /* 0x0000007200727308 */ /* 0x000f620000000800 */
[----:B----4-:R-:W-:Y:S02]  /*7170*/  F2FP.BF16.F32.PACK_AB R25, R46, R43 ;  /* 0x0000002b2e19723e */ /* 0x010fe400000010ff */
[----:B------:R-:W-:-:S04]  /*7180*/  FADD.FTZ R166, R166, R147 ;  /* 0x00000093a6a67221 */ /* 0x000fc80000010000 */
[----:B------:R-:W-:Y:S01]  /*7190*/  FADD.FTZ R137, R137, R166 ;  /* 0x000000a689897221 */ /* 0x000fe20000010000 */
[----:B------:R-:W-:Y:S03]  /*71a0*/  MUFU.EX2 R73, R73 ;  /* 0x0000004900497308 */ /* 0x000fe60000000800 */
[----:B------:R-:W-:-:S04]  /*71b0*/  FADD.FTZ R44, R44, R137 ;  /* 0x000000892c2c7221 */ /* 0x000fc80000010000 */
[----:B------:R-:W-:Y:S01]  /*71c0*/  FADD.FTZ R41, R41, R44 ;  /* 0x0000002c29297221 */ /* 0x000fe20000010000 */
[----:B------:R-:W4:Y:S01]  /*71d0*/  MUFU.EX2 R54, R54 ;  /* 0x0000003600367308 */ /* 0x000f220000000800 */
[----:B-----5:R-:W-:Y:S02]  /*71e0*/  F2FP.BF16.F32.PACK_AB R27, R114, R45 ;  /* 0x0000002d721b723e */ /* 0x020fe400000010ff */
        /* <DEDUP_REMOVED lines=11> */
[----:B------:R-:W-:Y:S02]  /*72a0*/  FADD.FTZ R45, R114, R45 ;  /* 0x0000002d722d7221 */ /* 0x000fe40000010000 */
[----:B------:R-:W-:Y:S02]  /*72b0*/  FADD.FTZ R33, R99, R32 ;  /* 0x0000002063217221 */ /* 0x000fe40000010000 */
[----:B------:R-:W-:Y:S01]  /*72c0*/  MUFU.EX2 R104, R106 ;  /* 0x0000006a00687308 */ /* 0x000fe20000000800 */
[----:B------:R-:W-:Y:S01]  /*72d0*/  HMMA.16816.F32.BF16 R28, R24, R6, R28 ;  /* 0x00000006181c723c */ /* 0x000fe2000004181c */
[----:B------:R-:W-:Y:S01]  /*72e0*/  FADD.FTZ R98, R98, R33 ;  /* 0x0000002162627221 */ /* 0x000fe20000010000 */
[----:B----4-:R-:W-:Y:S01]  /*72f0*/  F2FP.BF16.F32.PACK_AB R4, R54, R73 ;  /* 0x000000493604723e */ /* 0x010fe200000010ff */
[----:B------:R-:W3:Y:S02]  /*7300*/  LDSM.16.MT88.4 R32, [R231+0x8400] ;  /* 0x00840000e720783b */ /* 0x000ee40000004200 */
[----:B------:R-:W-:-:S02]  /*7310*/  FADD.FTZ R97, R97, R98 ;  /* 0x0000006261617221 */ /* 0x000fc40000010000 */
[----:B------:R-:W4:Y:S01]  /*7320*/  MUFU.EX2 R47, R47 ;  /* 0x0000002f002f7308 */ /* 0x000f220000000800 */
[----:B-1----:R-:W-:Y:S01]  /*7330*/  F2FP.BF16.F32.PACK_AB R6, R52, R55 ;  /* 0x000000373406723e */ /* 0x002fe200000010ff */
[----:B------:R-:W-:Y:S01]  /*7340*/  FADD.FTZ R92, R92, R97 ;  /* 0x000000615c5c7221 */ /* 0x000fe20000010000 */
[----:B------:R-:W1:Y:S03]  /*7350*/  LDSM.16.MT88.4 R24, [R232+0x8800] ;  /* 0x00880000e818783b */ /* 0x000e660000004200 */
[----:B------:R-:W-:Y:S02]  /*7360*/  FADD.FTZ R93, R93, R92 ;  /* 0x0000005c5d5d7221 */ /* 0x000fe40000010000 */
        /* <DEDUP_REMOVED lines=18> */
[----:B--2---:R-:W-:Y:S01]  /*7490*/  HMMA.16816.F32.BF16 R16, R4, R20, R16 ;  /* 0x000000140410723c */ /* 0x004fe20000041810 */
[----:B------:R-:W-:Y:S01]  /*74a0*/  MUFU.EX2 R51, R51 ;  /* 0x0000003300337308 */ /* 0x000fe20000000800 */
[----:B------:R-:W-:-:S04]  /*74b0*/  FADD.FTZ R82, R82, R85 ;  /* 0x0000005552527221 */ /* 0x000fc80000010000 */
[----:B------:R-:W-:Y:S01]  /*74c0*/  FADD.FTZ R83, R83, R82 ;  /* 0x0000005253537221 */ /* 0x000fe20000010000 */
[----:B------:R-:W-:Y:S01]  /*74d0*/  HMMA.16816.F32.BF16 R12, R4, R22, R12 ;  /* 0x00000016040c723c */ /* 0x000fe2000004180c */
[----:B------:R-:W2:Y:S01]  /*74e0*/  LDSM.16.MT88.4 R20, [R231+0x8800] ;  /* 0x00880000e714783b */ /* 0x000ea20000004200 */
[----:B------:R-:W5:Y:S01]  /*74f0*/  MUFU.EX2 R48, R48 ;  /* 0x0000003000307308 */ /* 0x000f620000000800 */
[----:B------:R-:W-:-:S03]  /*7500*/  FADD.FTZ R80, R80, R83 ;  /* 0x0000005350507221 */ /* 0x000fc60000010000 */
[----:B---3--:R-:W-:Y:S01]  /*7510*/  HMMA.16816.F32.BF16 R8, R4, R32, R8 ;  /* 0x000000200408723c */ /* 0x008fe20000041808 */
[----:B------:R-:W-:-:S03]  /*7520*/  FADD.FTZ R81, R81, R80 ;  /* 0x0000005051517221 */ /* 0x000fc60000010000 */
[----:B------:R-:W-:Y:S01]  /*7530*/  MUFU.EX2 R67, R67 ;  /* 0x0000004300437308 */ /* 0x000fe20000000800 */
[----:B------:R-:W-:Y:S01]  /*7540*/  FADD.FTZ R78, R78, R81 ;  /* 0x000000514e4e7221 */ /* 0x000fe20000010000 */
[----:B------:R-:W-:Y:S01]  /*7550*/  HMMA.16816.F32.BF16 R28, R4, R34, R28 ;  /* 0x00000022041c723c */ /* 0x000fe2000004181c */
[----:B------:R-:W-:Y:S02]  /*7560*/  FFMA.FTZ R32, R63, UR6, -R71 ;  /* 0x000000063f207c23 */ /* 0x000fe40008010847 */
[----:B------:R-:W-:-:S03]  /*7570*/  FADD.FTZ R79, R79, R78 ;  /* 0x0000004e4f4f7221 */ /* 0x000fc60000010000 */
[----:B------:R-:W3:Y:S01]  /*7580*/  MUFU.EX2 R66, R66 ;  /* 0x0000004200427308 */ /* 0x000ee20000000800 */
[----:B------:R-:W-:Y:S01]  /*7590*/  FADD.FTZ R76, R76, R79 ;  /* 0x0000004f4c4c7221 */ /* 0x000fe20000010000 */
[----:B----4-:R-:W-:Y:S01]  /*75a0*/  F2FP.BF16.F32.PACK_AB R4, R50, R53 ;  /* 0x000000353204723e */ /* 0x010fe200000010ff */
[----:B------:R-:W-:Y:S01]  /*75b0*/  FFMA.FTZ R35, R62, UR6, -R71 ;  /* 0x000000063e237c23 */ /* 0x000fe20008010847 */
[----:B-----5:R-:W-:Y:S01]  /*75c0*/  F2FP.BF16.F32.PACK_AB R6, R48, R51 ;  /* 0x000000333006723e */ /* 0x020fe200000010ff */
[----:B------:R-:W-:-:S03]  /*75d0*/  FADD.FTZ R77, R77, R76 ;  /* 0x0000004c4d4d7221 */ /* 0x000fc60000010000 */
[----:B------:R-:W-:Y:S01]  /*75e0*/  MUFU.EX2 R65, R65 ;  /* 0x0000004100417308 */ /* 0x000fe20000000800 */
[----:B------:R-:W-:-:S04]  /*75f0*/  FADD.FTZ R74, R74, R77 ;  /* 0x0000004d4a4a7221 */ /* 0x000fc80000010000 */
[----:B------:R-:W-:-:S03]  /*7600*/  FADD.FTZ R75, R75, R74 ;  /* 0x0000004a4b4b7221 */ /* 0x000fc60000010000 */
[----:B------:R-:W4:Y:S01]  /*7610*/  MUFU.EX2 R64, R64 ;  /* 0x0000004000407308 */ /* 0x000f220000000800 */
[----:B------:R-:W-:Y:S01]  /*7620*/  FADD.FTZ R72, R72, R75 ;  /* 0x0000004b48487221 */ /* 0x000fe20000010000 */
[C---:B---3--:R-:W-:Y:S01]  /*7630*/  F2FP.BF16.F32.PACK_AB R5, R66.reuse, R67 ;  /* 0x000000434205723e */ /* 0x048fe200000010ff */
[----:B------:R-:W-:Y:S02]  /*7640*/  FADD.FTZ R67, R67, R100 ;  /* 0x0000006443437221 */ /* 0x000fe40000010000 */
[----:B------:R-:W-:Y:S02]  /*7650*/  FADD.FTZ R73, R73, R72 ;  /* 0x0000004849497221 */ /* 0x000fe40000010000 */
[----:B------:R-:W-:Y:S01]  /*7660*/  FADD.FTZ R66, R66, R67 ;  /* 0x0000004342427221 */ /* 0x000fe20000010000 */
[----:B------:R-:W-:Y:S01]  /*7670*/  MUFU.EX2 R40, R40 ;  /* 0x0000002800287308 */ /* 0x000fe20000000800 */
[----:B------:R-:W-:-:S04]  /*7680*/  FADD.FTZ R54, R54, R73 ;  /* 0x0000004936367221 */ /* 0x000fc80000010000 */
[----:B------:R-:W-:-:S03]  /*7690*/  FADD.FTZ R55, R55, R54 ;  /* 0x0000003637377221 */ /* 0x000fc60000010000 */
[----:B------:R-:W3:Y:S01]  /*76a0*/  MUFU.EX2 R3, R3 ;  /* 0x0000000300037308 */ /* 0x000ee20000000800 */
        /* <DEDUP_REMOVED lines=8> */
[C---:B--2---:R-:W-:Y:S01]  /*7730*/  HMMA.16816.F32.BF16 R8, R4.reuse, R20, R8 ;  /* 0x000000140408723c */ /* 0x044fe20000041808 */
[--C-:B------:R-:W-:Y:S01]  /*7740*/  FFMA.FTZ R24, R61, UR6, -R71.reuse ;  /* 0x000000063d187c23 */ /* 0x100fe20008010847 */
[----:B------:R-:W-:Y:S01]  /*7750*/  FFMA.FTZ R25, R60, UR6, -R71 ;  /* 0x000000063c197c23 */ /* 0x000fe20008010847 */
[----:B------:R-:W1:Y:S01]  /*7760*/  MUFU.EX2 R35, R35 ;  /* 0x0000002300237308 */ /* 0x000e620000000800 */
[----:B------:R-:W-:Y:S02]  /*7770*/  FADD.FTZ R51, R51, R50 ;  /* 0x0000003233337221 */ /* 0x000fe40000010000 */
[----:B------:R-:W-:Y:S02]  /*7780*/  HMMA.16816.F32.BF16 R12, R4, R26, R12 ;  /* 0x0000001a040c723c */ /* 0x000fe4000004180c */
[----:B------:R-:W-:-:S03]  /*7790*/  FADD.FTZ R51, R48, R51 ;  /* 0x0000003330337221 */ /* 0x000fc60000010000 */
        /* <DEDUP_REMOVED lines=38> */
[----:B------:R-:W-:-:S02]  /*7a00*/  ISETP.GE.AND P0, PT, R5, RZ, PT ;  /* 0x000000ff0500720c */ /* 0x000fc40003f06270 */
[----:B------:R-:W-:Y:S01]  /*7a10*/  LOP3.LUT R5, RZ, R4, RZ, 0x33, !PT ;  /* 0x00000004ff057212 */ /* 0x000fe200078e33ff */
        /* <DEDUP_REMOVED lines=40> */
[----:B------:R-:W-:-:S05]  /*7ca0*/  SHF.R.S32.HI R3, RZ, 0x1f, R6 ;  /* 0x0000001fff037819 */ /* 0x000fca0000011406 */
[----:B------:R-:W-:-:S04]  /*7cb0*/  IMAD R3, R3, UR4, RZ ;  /* 0x0000000403037c24 */ /* 0x000fc8000f8e02ff */
[C---:B------:R-:W-:Y:S02]  /*7cc0*/  IMAD R3, R6.reuse, UR5, R3 ;  /* 0x0000000506037c24 */ /* 0x040fe4000f8e0203 */
[----:B------:R-:W-:-:S05]  /*7cd0*/  IMAD.WIDE.U32 R6, R6, UR4, R8 ;  /* 0x0000000406067c25 */ /* 0x000fca000f8e0008 */
[----:B------:R-:W-:Y:S01]  /*7ce0*/  IADD3 R4, R7, R3, RZ ;  /* 0x0000000307047210 */ /* 0x000fe20007ffe0ff */
[----:B------:R-:W-:Y:S01]  /*7cf0*/  IMAD.MOV.U32 R3, RZ, RZ, R6 ;  /* 0x000000ffff037224 */ /* 0x000fe200078e0006 */
[----:B------:R-:W-:Y:S06]  /*7d00*/  BRA `(.L_x_2290) ;  /* 0x0000000000087947 */ /* 0x000fec0003800000 */
.L_x_2289:
[----:B------:R-:W-:-:S04]  /*7d10*/  LEA R3, -R36, RZ, 0x8 ;  /* 0x000000ff24037211 */ /* 0x000fc800078e41ff */
[----:B------:R-:W-:-:S07]  /*7d20*/  SHF.R.S32.HI R4, RZ, 0x1f, R3 ;  /* 0x0000001fff047819 */ /* 0x000fce0000011403 */
.L_x_2290:
        /* <DEDUP_REMOVED lines=20> */
[--C-:B------:R-:W-:Y:S01]  /*7e70*/  IMAD.X R23, R29, 0x1, R6.reuse, P1 ;  /* 0x000000011d177824 */ /* 0x100fe200008e0606 */
[-C--:B------:R-:W-:Y:S02]  /*7e80*/  IADD3 R40, P1, R20, R5.reuse, RZ ;  /* 0x0000000514287210 */ /* 0x080fe40007f3e0ff */
[----:B------:R3:W-:Y:S01]  /*7e90*/  LDGSTS.E.BYPASS.LTC128B.128 [R245+0x6000], desc[UR12][R16.64] ;  /* 0x0600000010f57fae */ /* 0x0007e2000b901d4c */
[----:B------:R-:W-:Y:S01]  /*7ea0*/  IMAD.X R21, R23, 0x1, R6, P0 ;  /* 0x0000000117157824 */ /* 0x000fe200000e0606 */
[----:B------:R-:W-:-:S02]  /*7eb0*/  IADD3 R42, P0, R40, R5, RZ ;  /* 0x00000005282a7210 */ /* 0x000fc40007f1e0ff */
[----:B------:R4:W-:Y:S01]  /*7ec0*/  LDGSTS.E.BYPASS.LTC128B.128 [R245+0x6800], desc[UR12][R28.64] ;  /* 0x068000001cf57fae */ /* 0x0009e2000b901d4c */
[----:B------:R-:W-:-:S03]  /*7ed0*/  IMAD.X R41, R21, 0x1, R6, P1 ;  /* 0x0000000115297824 */ /* 0x000fc600008e0606 */
[----:B------:R-:W-:Y:S01]  /*7ee0*/  LDGSTS.E.BYPASS.LTC128B.128 [R245+0x7000], desc[UR12][R22.64] ;  /* 0x0700000016f57fae */ /* 0x000fe2000b901d4c */
[----:B------:R-:W-:-:S03]  /*7ef0*/  IMAD.X R43, R41, 0x1, R6, P0 ;  /* 0x00000001292b7824 */ /* 0x000fc600000e0606 */
[----:B------:R5:W-:Y:S01]  /*7f00*/  LDGSTS.E.BYPASS.LTC128B.128 [R245+0x7800], desc[UR12][R20.64] ;  /* 0x0780000014f57fae */ /* 0x000be2000b901d4c */
[----:B-1----:R-:W-:-:S03]  /*7f10*/  IMAD.SHL.U32 R3, R3, 0x2, RZ ;  /* 0x0000000203037824 */ /* 0x002fc600078e00ff */
[----:B------:R-:W-:Y:S04]  /*7f20*/  LDGSTS.E.BYPASS.LTC128B.128 [R245+0x8000], desc[UR12][R40.64] ;  /* 0x0800000028f57fae */ /* 0x000fe8000b901d4c */
[----:B------:R1:W-:Y:S01]  /*7f30*/  LDGSTS.E.BYPASS.LTC128B.128 [R245+0x8800], desc[UR12][R42.64] ;  /* 0x088000002af57fae */ /* 0x0003e2000b901d4c */
[----:B------:R-:W-:-:S03]  /*7f40*/  LOP3.LUT R82, R3, 0x6, RZ, 0xc0, !PT ;  /* 0x0000000603527812 */ /* 0x000fc600078ec0ff */
[----:B--2---:R-:W-:Y:S01]  /*7f50*/  LDSM.16.M88.4 R8, [R236] ;  /* 0x00000000ec08783b */ /* 0x004fe20000000200 */
[C-C-:B------:R-:W-:Y:S02]  /*7f60*/  LOP3.LUT R3, R71.reuse, 0xf9, R82.reuse, 0xfe, !PT ;  /* 0x000000f947037812 */ /* 0x140fe400078efe52 */
[--C-:B------:R-:W-:Y:S01]  /*7f70*/  LOP3.LUT R37, R71, 0x1, R82.reuse, 0xfe, !PT ;  /* 0x0000000147257812 */ /* 0x100fe200078efe52 */
[----:B------:R-:W2:Y:S01]  /*7f80*/  LDSM.16.M88.4 R12, [R234+0x1000] ;  /* 0x00100000ea0c783b */ /* 0x000ea20000000200 */
[CC--:B------:R-:W-:Y:S02]  /*7f90*/  ISETP.GE.AND P2, PT, R3.reuse, R38.reuse, PT ;  /* 0x000000260300720c */ /* 0x0c0fe40003f46270 */
[----:B------:R-:W-:Y:S01]  /*7fa0*/  ISETP.GE.AND P0, PT, R3, R39, PT ;  /* 0x000000270300720c */ /* 0x000fe20003f06270 */
[----:B------:R-:W2:Y:S01]  /*7fb0*/  LDSM.16.M88.4 R24, [R234+0x1400] ;  /* 0x00140000ea18783b */ /* 0x000ea20000000200 */
[----:B------:R-:W-:Y:S02]  /*7fc0*/  ISETP.GE.AND P4, PT, R37, R38, PT ;  /* 0x000000262500720c */ /* 0x000fe40003f86270 */
[C-C-:B------:R-:W-:Y:S01]  /*7fd0*/  LOP3.LUT R3, R71.reuse, 0x8, R82.reuse, 0xfe, !PT ;  /* 0x0000000847037812 */ /* 0x140fe200078efe52 */
[----:B------:R-:W-:Y:S04]  /*7fe0*/  LDSM.16.M88.4 R4, [R235] ;  /* 0x00000000eb04783b */ /* 0x000fe80000000200 */
[----:B---3--:R-:W3:Y:S04]  /*7ff0*/  LDSM.16.M88.4 R16, [R233] ;  /* 0x00000000e910783b */ /* 0x008ee80000000200 */
[----:B----4-:R-:W4:Y:S04]  /*8000*/  LDSM.16.M88.4 R28, [R230] ;  /* 0x00000000e61c783b */ /* 0x010f280000000200 */
[----:B------:R-:W4:Y:S04]  /*8010*/  LDSM.16.M88.4 R44, [R234+0x1800] ;  /* 0x00180000ea2c783b */ /* 0x000f280000000200 */
[----:B-----5:R-:W5:Y:S04]  /*8020*/  LDSM.16.M88.4 R20, [R234+0x1c00] ;  /* 0x001c0000ea14783b */ /* 0x020f680000000200 */
[----:B-1----:R-:W1:Y:S04]  /*8030*/  LDSM.16.M88.4 R40, [R229] ;  /* 0x00000000e528783b */ /* 0x002e680000000200 */
[----:B------:R-:W-:Y:S04]  /*8040*/  LDSM.16.M88.4 R64, [R225] ;  /* 0x00000000e140783b */ /* 0x000fe80000000200 */
[----:B------:R-:W-:Y:S01]  /*8050*/  LDSM.16.M88.4 R48, [R234+0x2c00] ;  /* 0x002c0000ea30783b */ /* 0x000fe20000000200 */
[C---:B--2---:R-:W-:Y:S03]  /*8060*/  HMMA.16816.F32.BF16 R32, R8.reuse, R12, RZ ;  /* 0x0000000c0820723c */ /* 0x044fe600000418ff */
[----:B------:R-:W-:Y:S04]  /*8070*/  LDSM.16.M88.4 R60, [R223] ;  /* 0x00000000df3c783b */ /* 0x000fe80000000200 */
[----:B------:R-:W-:Y:S01]  /*8080*/  LDSM.16.M88.4 R108, [R234+0x3c00] ;  /* 0x003c0000ea6c783b */ /* 0x000fe20000000200 */
[C---:B------:R-:W-:Y:S03]  /*8090*/  HMMA.16816.F32.BF16 R12, R8.reuse, R14, RZ ;  /* 0x0000000e080c723c */ /* 0x040fe600000418ff */
[----:B------:R-:W-:Y:S03]  /*80a0*/  LDSM.16.M88.4 R88, [R234+0x4000] ;  /* 0x00400000ea58783b */ /* 0x000fe60000000200 */
[C---:B------:R-:W-:Y:S01]  /*80b0*/  HMMA.16816.F32.BF16 R212, R8.reuse, R24, RZ ;  /* 0x0000001808d4723c */ /* 0x040fe200000418ff */
[----:B------:R-:W0:Y:S05]  /*80c0*/  LDGDEPBAR ;  /* 0x00000000000079af */ /* 0x000e2a0000000000 */
[----:B------:R-:W-:Y:S06]  /*80d0*/  HMMA.16816.F32.BF16 R24, R8, R26, RZ ;  /* 0x0000001a0818723c */ /* 0x000fec00000418ff */
[C---:B---3--:R-:W-:Y:S06]  /*80e0*/  HMMA.16816.F32.BF16 R32, R4.reuse, R16, R32 ;  /* 0x000000100420723c */ /* 0x048fec0000041820 */
[----:B------:R-:W-:Y:S01]  /*80f0*/  HMMA.16816.F32.BF16 R12, R4, R18, R12 ;  /* 0x00000012040c723c */ /* 0x000fe2000004180c */
[----:B------:R-:W-:-:S04]  /*8100*/  LOP3.LUT R16, R71, 0x30, R82, 0xfe, !PT ;  /* 0x0000003047107812 */ /* 0x000fc800078efe52 */
[----:B------:R-:W-:Y:S01]  /*8110*/  ISETP.GE.AND P3, PT, R16, R39, PT ;  /* 0x000000271000720c */ /* 0x000fe20003f66270 */
[C---:B----4-:R-:W-:Y:S01]  /*8120*/  HMMA.16816.F32.BF16 R212, R4.reuse, R28, R212 ;  /* 0x0000001c04d4723c */ /* 0x050fe200000418d4 */
[----:B------:R-:W2:Y:S05]  /*8130*/  LDSM.16.M88.4 R16, [R234+0x2000] ;  /* 0x00200000ea10783b */ /* 0x000eaa0000000200 */
[----:B------:R-:W-:Y:S01]  /*8140*/  HMMA.16816.F32.BF16 R24, R4, R30, R24 ;  /* 0x0000001e0418723c */ /* 0x000fe20000041818 */
[----:B------:R-:W-:-:S04]  /*8150*/  LOP3.LUT R28, R71, R82, RZ, 0xfc, !PT ;  /* 0x00000052471c7212 */ /* 0x000fc800078efcff */
[C---:B------:R-:W-:Y:S01]  /*8160*/  ISETP.GE.AND P1, PT, R28.reuse, R38, PT ;  /* 0x000000261c00720c */ /* 0x040fe20003f26270 */
[C---:B------:R-:W-:Y:S01]  /*8170*/  HMMA.16816.F32.BF16 R208, R8.reuse, R44, RZ ;  /* 0x0000002c08d0723c */ /* 0x040fe200000418ff */
[-C--:B------:R-:W-:Y:S02]  /*8180*/  ISETP.GE.AND P5, PT, R28, R39.reuse, PT ;  /* 0x000000271c00720c */ /* 0x080fe40003fa6270 */
[----:B------:R-:W3:Y:S01]  /*8190*/  LDSM.16.M88.4 R28, [R228] ;  /* 0x00000000e41c783b */ /* 0x000ee20000000200 */
[----:B------:R-:W-:Y:S02]  /*81a0*/  FSEL R80, R32, -INF , !P1 ;  /* 0xff80000020507808 */ /* 0x000fe40004800000 */
[----:B------:R-:W-:Y:S01]  /*81b0*/  FSEL R120, R34, -INF , !P5 ;  /* 0xff80000022787808 */ /* 0x000fe20006800000 */
[----:B------:R-:W-:Y:S01]  /*81c0*/  HMMA.16816.F32.BF16 R44, R8, R46, RZ ;  /* 0x0000002e082c723c */ /* 0x000fe200000418ff */
[----:B------:R-:W-:Y:S02]  /*81d0*/  FSEL R78, R33, -INF , !P4 ;  /* 0xff800000214e7808 */ /* 0x000fe40006000000 */
[----:B------:R-:W-:-:S02]  /*81e0*/  ISETP.GE.AND P1, PT, R37, R39, PT ;  /* 0x000000272500720c */ /* 0x000fc40003f26270 */
[CC--:B------:R-:W-:Y:S01]  /*81f0*/  ISETP.GE.AND P5, PT, R3.reuse, R38.reuse, PT ;  /* 0x000000260300720c */ /* 0x0c0fe20003fa6270 */
[C---:B-----5:R-:W-:Y:S01]  /*8200*/  HMMA.16816.F32.BF16 R52, R8.reuse, R20, RZ ;  /* 0x000000140834723c */ /* 0x060fe200000418ff */
[----:B------:R-:W-:Y:S02]  /*8210*/  ISETP.GE.AND P4, PT, R3, R39, PT ;  /* 0x000000270300720c */ /* 0x000fe40003f86270 */
[--C-:B------:R-:W-:Y:S02]  /*8220*/  LOP3.LUT R3, R71, 0x9, R82.reuse, 0xfe, !PT ;  /* 0x0000000947037812 */ /* 0x100fe400078efe52 */
[----:B------:R-:W-:Y:S01]  /*8230*/  FSEL R118, R35, -INF , !P1 ;  /* 0xff80000023767808 */ /* 0x000fe20004800000 */
[----:B------:R-:W-:Y:S01]  /*8240*/  HMMA.16816.F32.BF16 R20, R8, R22, RZ ;  /* 0x000000160814723c */ /* 0x000fe200000418ff */
[----:B------:R-:W-:Y:S02]  /*8250*/  LOP3.LUT R32, R71, 0x10, R82, 0xfe, !PT ;  /* 0x0000001047207812 */ /* 0x000fe400078efe52 */
[----:B------:R-:W-:-:S02]  /*8260*/  ISETP.GE.AND P1, PT, R3, R38, PT ;  /* 0x000000260300720c */ /* 0x000fc40003f26270 */
[----:B------:R-:W-:Y:S01]  /*8270*/  FSEL R76, R12, -INF , !P5 ;  /* 0xff8000000c4c7808 */ /* 0x000fe20006800000 */
[C---:B-1----:R-:W-:Y:S01]  /*8280*/  HMMA.16816.F32.BF16 R208, R4.reuse, R40, R208 ;  /* 0x0000002804d0723c */ /* 0x042fe200000418d0 */
[-C--:B------:R-:W-:Y:S02]  /*8290*/  ISETP.GE.AND P5, PT, R3, R39.reuse, PT ;  /* 0x000000270300720c */ /* 0x080fe40003fa6270 */
[----:B------:R-:W-:Y:S02]  /*82a0*/  FSEL R116, R14, -INF , !P4 ;  /* 0xff8000000e747808 */ /* 0x000fe40006000000 */
[----:B------:R-:W-:Y:S01]  /*82b0*/  FSEL R74, R13, -INF , !P1 ;  /* 0xff8000000d4a7808 */ /* 0x000fe20004800000 */
[----:B------:R-:W-:Y:S01]  /*82c0*/  HMMA.16816.F32.BF16 R44, R4, R42, R44 ;  /* 0x0000002a042c723c */ /* 0x000fe2000004182c */
[C---:B------:R-:W-:Y:S01]  /*82d0*/  ISETP.GE.AND P4, PT, R32.reuse, R38, PT ;  /* 0x000000262000720c */ /* 0x040fe20003f86270 */
[----:B------:R-:W-:Y:S01]  /*82e0*/  LDSM.16.M88.4 R40, [R234+0x2800] ;  /* 0x00280000ea28783b */ /* 0x000fe20000000200 */
[----:B------:R-:W-:-:S02]  /*82f0*/  ISETP.GE.AND P1, PT, R32, R39, PT ;  /* 0x000000272000720c */ /* 0x000fc40003f26270 */
[----:B------:R-:W-:Y:S01]  /*8300*/  FSEL R104, R15, -INF , !P5 ;  /* 0xff8000000f687808 */ /* 0x000fe20006800000 */
[----:B------:R-:W1:Y:S01]  /*8310*/  LDSM.16.M88.4 R32, [R227] ;  /* 0x00000000e320783b */ /* 0x000e620000000200 */
[--C-:B------:R-:W-:Y:S01]  /*8320*/  LOP3.LUT R3, R71, 0x11, R82.reuse, 0xfe, !PT ;  /* 0x0000001147037812 */ /* 0x100fe200078efe52 */
[----:B--2---:R-:W-:Y:S01]  /*8330*/  HMMA.16816.F32.BF16 R112, R8, R16, RZ ;  /* 0x000000100870723c */ /* 0x004fe200000418ff */
[----:B------:R-:W-:Y:S01]  /*8340*/  FSEL R72, R212, -INF , !P4 ;  /* 0xff800000d4487808 */ /* 0x000fe20006000000 */
[----:B------:R-:W2:Y:S01]  /*8350*/  LDSM.16.M88.4 R12, [R234+0x2400] ;  /* 0x00240000ea0c783b */ /* 0x000ea20000000200 */
[C---:B------:R-:W-:Y:S02]  /*8360*/  ISETP.GE.AND P5, PT, R3.reuse, R38, PT ;  /* 0x000000260300720c */ /* 0x040fe40003fa6270 */
[----:B------:R-:W-:Y:S01]  /*8370*/  ISETP.GE.AND P4, PT, R3, R39, PT ;  /* 0x000000270300720c */ /* 0x000fe20003f86270 */
[----:B---3--:R-:W-:Y:S01]  /*8380*/  HMMA.16816.F32.BF16 R52, R4, R28, R52 ;  /* 0x0000001c0434723c */ /* 0x008fe20000041834 */
[----:B------:R-:W-:-:S02]  /*8390*/  LOP3.LUT R3, R71, 0x18, R82, 0xfe, !PT ;  /* 0x0000001847037812 */ /* 0x000fc400078efe52 */
[----:B------:R-:W-:Y:S02]  /*83a0*/  LOP3.LUT R37, R71, 0x19, R82, 0xfe, !PT ;  /* 0x0000001947257812 */ /* 0x000fe400078efe52 */
[----:B------:R-:W-:Y:S01]  /*83b0*/  FSEL R241, R214, -INF , !P1 ;  /* 0xff800000d6f17808 */ /* 0x000fe20004800000 */
[----:B------:R-:W-:Y:S01]  /*83c0*/  HMMA.16816.F32.BF16 R20, R4, R30, R20 ;  /* 0x0000001e0414723c */ /* 0x000fe20000041814 */
[----:B------:R-:W-:Y:S01]  /*83d0*/  FSEL R70, R213, -INF , !P5 ;  /* 0xff800000d5467808 */ /* 0x000fe20006800000 */
[----:B------:R-:W3:Y:S01]  /*83e0*/  LDSM.16.M88.4 R28, [R226] ;  /* 0x00000000e21c783b */ /* 0x000ee20000000200 */
[----:B------:R-:W-:Y:S02]  /*83f0*/  FSEL R215, R215, -INF , !P4 ;  /* 0xff800000d7d77808 */ /* 0x000fe40006000000 */
[C---:B------:R-:W-:Y:S01]  /*8400*/  ISETP.GE.AND P1, PT, R3.reuse, R38, PT ;  /* 0x000000260300720c */ /* 0x040fe20003f26270 */
[----:B------:R-:W-:Y:S01]  /*8410*/  HMMA.16816.F32.BF16 R16, R8, R18, RZ ;  /* 0x000000120810723c */ /* 0x000fe200000418ff */
[----:B------:R-:W-:-:S02]  /*8420*/  ISETP.GE.AND P5, PT, R3, R39, PT ;  /* 0x000000270300720c */ /* 0x000fc40003fa6270 */
[----:B------:R-:W-:Y:S02]  /*8430*/  ISETP.GE.AND P4, PT, R37, R38, PT ;  /* 0x000000262500720c */ /* 0x000fe40003f86270 */
[----:B------:R-:W-:Y:S01]  /*8440*/  LOP3.LUT R3, R71, 0x20, R82, 0xfe, !PT ;  /* 0x0000002047037812 */ /* 0x000fe200078efe52 */
[C---:B------:R-:W-:Y:S01]  /*8450*/  HMMA.16816.F32.BF16 R124, R8.reuse, R108, RZ ;  /* 0x0000006c087c723c */ /* 0x040fe200000418ff */
[----:B------:R-:W-:Y:S02]  /*8460*/  FSEL R84, R24, -INF , !P1 ;  /* 0xff80000018547808 */ /* 0x000fe40004800000 */
[----:B------:R-:W-:Y:S02]  /*8470*/  FSEL R177, R26, -INF , !P5 ;  /* 0xff8000001ab17808 */ /* 0x000fe40006800000 */
[----:B------:R-:W-:Y:S01]  /*8480*/  FSEL R86, R25, -INF , !P4 ;  /* 0xff80000019567808 */ /* 0x000fe20006000000 */
[----:B------:R-:W-:Y:S01]  /*8490*/  HMMA.16816.F32.BF16 R108, R8, R110, RZ ;  /* 0x0000006e086c723c */ /* 0x000fe200000418ff */
[----:B------:R-:W-:-:S02]  /*84a0*/  ISETP.GE.AND P1, PT, R37, R39, PT ;  /* 0x000000272500720c */ /* 0x000fc40003f26270 */
[CC--:B------:R-:W-:Y:S02]  /*84b0*/  ISETP.GE.AND P5, PT, R3.reuse, R38.reuse, PT ;  /* 0x000000260300720c */ /* 0x0c0fe40003fa6270 */
[----:B------:R-:W-:Y:S01]  /*84c0*/  ISETP.GE.AND P4, PT, R3, R39, PT ;  /* 0x000000270300720c */ /* 0x000fe20003f86270 */
[----:B------:R-:W-:Y:S01]  /*84d0*/  HMMA.16816.F32.BF16 R96, R8, R88, RZ ;  /* 0x000000580860723c */ /* 0x000fe200000418ff */
[C-C-:B------:R-:W-:Y:S02]  /*84e0*/  LOP3.LUT R3, R71.reuse, 0x21, R82.reuse, 0xfe, !PT ;  /* 0x0000002147037812 */ /* 0x140fe400078efe52 */
[----:B------:R-:W-:Y:S02]  /*84f0*/  LOP3.LUT R24, R71, 0x28, R82, 0xfe, !PT ;  /* 0x0000002847187812 */ /* 0x000fe400078efe52 */
[----:B------:R-:W-:Y:S01]  /*8500*/  FSEL R213, R27, -INF , !P1 ;  /* 0xff8000001bd57808 */ /* 0x000fe20004800000 */
[----:B-1----:R-:W-:Y:S01]  /*8510*/  HMMA.16816.F32.BF16 R112, R4, R32, R112 ;  /* 0x000000200470723c */ /* 0x002fe20000041870 */
[----:B------:R-:W-:-:S02]  /*8520*/  ISETP.GE.AND P1, PT, R3, R38, PT ;  /* 0x000000260300720c */ /* 0x000fc40003f26270 */
[----:B------:R-:W-:Y:S02]  /*8530*/  FSEL R208, R208, -INF , !P5 ;  /* 0xff800000d0d07808 */ /* 0x000fe40006800000 */
[----:B------:R-:W-:Y:S01]  /*8540*/  FSEL R123, R210, -INF , !P4 ;  /* 0xff800000d27b7808 */ /* 0x000fe20006000000 */
[----:B------:R-:W-:Y:S01]  /*8550*/  HMMA.16816.F32.BF16 R16, R4, R34, R16 ;  /* 0x000000220410723c */ /* 0x000fe20000041810 */
[----:B------:R-:W-:Y:S02]  /*8560*/  ISETP.GE.AND P5, PT, R3, R39, PT ;  /* 0x000000270300720c */ /* 0x000fe40003fa6270 */
[----:B------:R-:W-:Y:S02]  /*8570*/  ISETP.GE.AND P4, PT, R24, R38, PT ;  /* 0x000000261800720c */ /* 0x000fe40003f86270 */
[----:B------:R-:W-:Y:S01]  /*8580*/  LOP3.LUT R3, R71, 0x29, R82, 0xfe, !PT ;  /* 0x0000002947037812 */ /* 0x000fe200078efe52 */
[----:B------:R-:W-:Y:S01]  /*8590*/  HMMA.16816.F32.BF16 R88, R8, R90, RZ ;  /* 0x0000005a0858723c */ /* 0x000fe200000418ff */
[----:B------:R-:W-:-:S02]  /*85a0*/  FSEL R92, R209, -INF , !P1 ;  /* 0xff800000d15c7808 */ /* 0x000fc40004800000 */
[-C--:B------:R-:W-:Y:S02]  /*85b0*/  ISETP.GE.AND P1, PT, R24, R39.reuse, PT ;  /* 0x000000271800720c */ /* 0x080fe40003f26270 */
[----:B------:R-:W-:Y:S01]  /*85c0*/  FSEL R211, R211, -INF , !P5 ;  /* 0xff800000d3d37808 */ /* 0x000fe20006800000 */
[C---:B--2---:R-:W-:Y:S01]  /*85d0*/  HMMA.16816.F32.BF16 R24, R8.reuse, R12, RZ ;  /* 0x0000000c0818723c */ /* 0x044fe200000418ff */
[----:B------:R-:W-:Y:S02]  /*85e0*/  FSEL R94, R44, -INF , !P4 ;  /* 0xff8000002c5e7808 */ /* 0x000fe40006000000 */
[C---:B------:R-:W-:Y:S02]  /*85f0*/  ISETP.GE.AND P5, PT, R3.reuse, R38, PT ;  /* 0x000000260300720c */ /* 0x040fe40003fa6270 */
[----:B------:R-:W-:Y:S01]  /*8600*/  ISETP.GE.AND P4, PT, R3, R39, PT ;  /* 0x000000270300720c */ /* 0x000fe20003f86270 */
[----:B------:R-:W-:Y:S01]  /*8610*/  HMMA.16816.F32.BF16 R12, R8, R14, RZ ;  /* 0x0000000e080c723c */ /* 0x000fe200000418ff */
[----:B------:R-:W-:-:S02]  /*8620*/  LOP3.LUT R32, R71, 0x31, R82, 0xfe, !PT ;  /* 0x0000003147207812 */ /* 0x000fc400078efe52 */
[----:B------:R-:W-:Y:S02]  /*8630*/  LOP3.LUT R3, R71, 0x38, R82, 0xfe, !PT ;  /* 0x0000003847037812 */ /* 0x000fe400078efe52 */
[----:B------:R-:W-:Y:S02]  /*8640*/  FSEL R117, R46, -INF , !P1 ;  /* 0xff8000002e757808 */ /* 0x000fe40004800000 */
[----:B------:R-:W-:Y:S02]  /*8650*/  FSEL R209, R47, -INF , !P4 ;  /* 0xff8000002fd17808 */ /* 0x000fe40006000000 */
[----:B------:R-:W-:Y:S02]  /*8660*/  FSEL R207, R54, -INF , !P3 ;  /* 0xff80000036cf7808 */ /* 0x000fe40005800000 */
[-C--:B------:R-:W-:Y:S02]  /*8670*/  ISETP.GE.AND P1, PT, R32, R38.reuse, PT ;  /* 0x000000262000720c */ /* 0x080fe40003f26270 */
[----:B------:R-:W-:-:S02]  /*8680*/  ISETP.GE.AND P4, PT, R3, R38, PT ;  /* 0x000000260300720c */ /* 0x000fc40003f86270 */
[-C--:B------:R-:W-:Y:S02]  /*8690*/  ISETP.GE.AND P3, PT, R3, R39.reuse, PT ;  /* 0x000000270300720c */ /* 0x080fe40003f66270 */
[--C-:B------:R-:W-:Y:S01]  /*86a0*/  LOP3.LUT R3, R71, 0x39, R82.reuse, 0xfe, !PT ;  /* 0x0000003947037812 */ /* 0x100fe200078efe52 */
[C---:B---3--:R-:W-:Y:S01]  /*86b0*/  HMMA.16816.F32.BF16 R24, R4.reuse, R28, R24 ;  /* 0x0000001c0418723c */ /* 0x048fe20000041818 */
[----:B------:R-:W-:Y:S02]  /*86c0*/  FSEL R106, R53, -INF , !P1 ;  /* 0xff800000356a7808 */ /* 0x000fe40004800000 */
[----:B------:R-:W-:Y:S02]  /*86d0*/  FSEL R54, R20, -INF , !P4 ;  /* 0xff80000014367808 */ /* 0x000fe40006000000 */
[----:B------:R-:W-:Y:S01]  /*86e0*/  ISETP.GE.AND P1, PT, R3, R38, PT ;  /* 0x000000260300720c */ /* 0x000fe20003f26270 */
[----:B------:R-:W-:Y:S01]  /*86f0*/  HMMA.16816.F32.BF16 R12, R4, R30, R12 ;  /* 0x0000001e040c723c */ /* 0x000fe2000004180c */
[----:B------:R-:W-:Y:S01]  /*8700*/  LOP3.LUT R20, R71, 0x40, R82, 0xfe, !PT ;  /* 0x0000004047147812 */ /* 0x000fe200078efe52 */
[----:B------:R-:W-:Y:S01]  /*8710*/  LDSM.16.M88.4 R28, [R224] ;  /* 0x00000000e01c783b */ /* 0x000fe20000000200 */
[----:B------:R-:W-:-:S02]  /*8720*/  ISETP.GE.AND P4, PT, R3, R39, PT ;  /* 0x000000270300720c */ /* 0x000fc40003f86270 */
[----:B------:R-:W-:Y:S02]  /*8730*/  FSEL R100, R45, -INF , !P5 ;  /* 0xff8000002d647808 */ /* 0x000fe40006800000 */
[C---:B------:R-:W-:Y:S01]  /*8740*/  HMMA.16816.F32.BF16 R44, R8.reuse, R40, RZ ;  /* 0x00000028082c723c */ /* 0x040fe200000418ff */
[----:B------:R-:W-:Y:S02]  /*8750*/  FSEL R103, R22, -INF , !P3 ;  /* 0xff80000016677808 */ /* 0x000fe40005800000 */
[----:B------:R-:W-:Y:S02]  /*8760*/  FSEL R154, R21, -INF , !P1 ;  /* 0xff800000159a7808 */ /* 0x000fe40004800000 */
[C---:B------:R-:W-:Y:S01]  /*8770*/  ISETP.GE.AND P3, PT, R20.reuse, R38, PT ;  /* 0x000000261400720c */ /* 0x040fe20003f66270 */
[----:B------:R-:W-:Y:S01]  /*8780*/  HMMA.16816.F32.BF16 R40, R8, R42, RZ ;  /* 0x0000002a0828723c */ /* 0x000fe200000418ff */
[----:B------:R-:W-:Y:S02]  /*8790*/  ISETP.GE.AND P1, PT, R20, R39, PT ;  /* 0x000000271400720c */ /* 0x000fe40003f26270 */
[----:B------:R-:W-:-:S02]  /*87a0*/  FSEL R205, R23, -INF , !P4 ;  /* 0xff80000017cd7808 */ /* 0x000fc40006000000 */
[----:B------:R-:W1:Y:S01]  /*87b0*/  LDSM.16.M88.4 R20, [R234+0x3000] ;  /* 0x00300000ea14783b */ /* 0x000e620000000200 */
[-C--:B------:R-:W-:Y:S02]  /*87c0*/  ISETP.GE.AND P5, PT, R32, R39.reuse, PT ;  /* 0x000000272000720c */ /* 0x080fe40003fa6270 */
[C-C-:B------:R-:W-:Y:S02]  /*87d0*/  LOP3.LUT R3, R71.reuse, 0x41, R82.reuse, 0xfe, !PT ;  /* 0x0000004147037812 */ /* 0x140fe400078efe52 */
[----:B------:R-:W-:Y:S02]  /*87e0*/  LOP3.LUT R32, R71, 0x48, R82, 0xfe, !PT ;  /* 0x0000004847207812 */ /* 0x000fe400078efe52 */
[----:B------:R-:W-:Y:S02]  /*87f0*/  FSEL R112, R112, -INF , !P3 ;  /* 0xff80000070707808 */ /* 0x000fe40005800000 */
[C---:B------:R-:W-:Y:S02]  /*8800*/  ISETP.GE.AND P4, PT, R3.reuse, R38, PT ;  /* 0x000000260300720c */ /* 0x040fe40003f86270 */
[----:B------:R-:W-:-:S02]  /*8810*/  ISETP.GE.AND P3, PT, R3, R39, PT ;  /* 0x000000270300720c */ /* 0x000fc40003f66270 */
[----:B------:R-:W-:Y:S01]  /*8820*/  FSEL R130, R114, -INF , !P1 ;  /* 0xff80000072827808 */ /* 0x000fe20004800000 */
[C---:B------:R-:W-:Y:S01]  /*8830*/  HMMA.16816.F32.BF16 R44, R4.reuse, R64, R44 ;  /* 0x00000040042c723c */ /* 0x040fe2000004182c */
[----:B------:R-:W-:Y:S02]  /*8840*/  LOP3.LUT R3, R71, 0x49, R82, 0xfe, !PT ;  /* 0x0000004947037812 */ /* 0x000fe400078efe52 */
[C---:B------:R-:W-:Y:S02]  /*8850*/  ISETP.GE.AND P1, PT, R32.reuse, R38, PT ;  /* 0x000000262000720c */ /* 0x040fe40003f26270 */
[----:B------:R-:W-:Y:S01]  /*8860*/  FSEL R156, R113, -INF , !P4 ;  /* 0xff800000719c7808 */ /* 0x000fe20006000000 */
[----:B------:R-:W-:Y:S01]  /*8870*/  HMMA.16816.F32.BF16 R40, R4, R66, R40 ;  /* 0x000000420428723c */ /* 0x000fe20000041828 */
[----:B------:R-:W-:Y:S02]  /*8880*/  FSEL R115, R115, -INF , !P3 ;  /* 0xff80000073737808 */ /* 0x000fe40005800000 */
[----:B------:R-:W-:-:S02]  /*8890*/  ISETP.GE.AND P4, PT, R32, R39, PT ;  /* 0x000000272000720c */ /* 0x000fc40003f86270 */
[C---:B------:R-:W-:Y:S01]  /*88a0*/  ISETP.GE.AND P3, PT, R3.reuse, R38, PT ;  /* 0x000000260300720c */ /* 0x040fe20003f66270 */
[----:B------:R-:W2:Y:S01]  /*88b0*/  LDSM.16.M88.4 R32, [R234+0x3400] ;  /* 0x00340000ea20783b */ /* 0x000ea20000000200 */
[----:B------:R-:W-:Y:S02]  /*88c0*/  FSEL R158, R16, -INF , !P1 ;  /* 0xff800000109e7808 */ /* 0x000fe40004800000 */
[----:B------:R-:W-:Y:S02]  /*88d0*/  ISETP.GE.AND P1, PT, R3, R39, PT ;  /* 0x000000270300720c */ /* 0x000fe40003f26270 */
[----:B------:R-:W-:Y:S02]  /*88e0*/  LOP3.LUT R16, R71, 0x50, R82, 0xfe, !PT ;  /* 0x0000005047107812 */ /* 0x000fe400078efe52 */
[----:B------:R-:W-:Y:S02]  /*88f0*/  FSEL R203, R18, -INF , !P4 ;  /* 0xff80000012cb7808 */ /* 0x000fe40006000000 */
[----:B------:R-:W-:-:S02]  /*8900*/  FSEL R64, R17, -INF , !P3 ;  /* 0xff80000011407808 */ /* 0x000fc40005800000 */
[CC--:B------:R-:W-:Y:S02]  /*8910*/  ISETP.GE.AND P4, PT, R16.reuse, R38.reuse, PT ;  /* 0x000000261000720c */ /* 0x0c0fe40003f86270 */
[-C--:B------:R-:W-:Y:S02]  /*8920*/  ISETP.GE.AND P3, PT, R16, R39.reuse, PT ;  /* 0x000000271000720c */ /* 0x080fe40003f66270 */
[----:B------:R-:W-:Y:S02]  /*8930*/  FSEL R201, R19, -INF , !P1 ;  /* 0xff80000013c97808 */ /* 0x000fe40004800000 */
[C---:B------:R-:W-:Y:S01]  /*8940*/  HMMA.16816.F32.BF16 R16, R8.reuse, R48, RZ ;  /* 0x000000300810723c */ /* 0x040fe200000418ff */
[----:B------:R-:W-:Y:S02]  /*8950*/  LOP3.LUT R3, R71, 0x51, R82, 0xfe, !PT ;  /* 0x0000005147037812 */ /* 0x000fe400078efe52 */
[----:B------:R-:W-:Y:S02]  /*8960*/  FSEL R164, R24, -INF , !P4 ;  /* 0xff80000018a47808 */ /* 0x000fe40006000000 */
[C---:B------:R-:W-:Y:S01]  /*8970*/  ISETP.GE.AND P1, PT, R3.reuse, R38, PT ;  /* 0x000000260300720c */ /* 0x040fe20003f26270 */
[----:B------:R-:W-:Y:S01]  /*8980*/  HMMA.16816.F32.BF16 R48, R8, R50, RZ ;  /* 0x000000320830723c */ /* 0x000fe200000418ff */
[----:B------:R-:W-:-:S02]  /*8990*/  ISETP.GE.AND P4, PT, R3, R39, PT ;  /* 0x000000270300720c */ /* 0x000fc40003f86270 */
[----:B------:R-:W-:Y:S02]  /*89a0*/  LOP3.LUT R3, R71, 0x58, R82, 0xfe, !PT ;  /* 0x0000005847037812 */ /* 0x000fe400078efe52 */
[----:B------:R-:W-:Y:S02]  /*89b0*/  FSEL R199, R26, -INF , !P3 ;  /* 0xff8000001ac77808 */ /* 0x000fe40005800000 */
[----:B------:R-:W-:Y:S02]  /*89c0*/  FSEL R166, R25, -INF , !P1 ;  /* 0xff80000019a67808 */ /* 0x000fe40004800000 */
[----:B------:R-:W-:Y:S02]  /*89d0*/  FSEL R197, R27, -INF , !P4 ;  /* 0xff8000001bc57808 */ /* 0x000fe40006000000 */
[----:B-1----:R-:W-:Y:S01]  /*89e0*/  HMMA.16816.F32.BF16 R24, R8, R20, RZ ;  /* 0x000000140818723c */ /* 0x002fe200000418ff */
[C---:B------:R-:W-:Y:S02]  /*89f0*/  ISETP.GE.AND P3, PT, R3.reuse, R38, PT ;  /* 0x000000260300720c */ /* 0x040fe40003f66270 */
[----:B------:R-:W-:-:S02]  /*8a00*/  ISETP.GE.AND P1, PT, R3, R39, PT ;  /* 0x000000270300720c */ /* 0x000fc40003f26270 */
[--C-:B------:R-:W-:Y:S02]  /*8a10*/  LOP3.LUT R3, R71, 0x59, R82.reuse, 0xfe, !PT ;  /* 0x0000005947037812 */ /* 0x100fe400078efe52 */
[----:B------:R-:W-:Y:S01]  /*8a20*/  FSEL R66, R12, -INF , !P3 ;  /* 0xff8000000c427808 */ /* 0x000fe20005800000 */
[C---:B------:R-:W-:Y:S01]  /*8a30*/  HMMA.16816.F32.BF16 R16, R4.reuse, R28, R16 ;  /* 0x0000001c0410723c */ /* 0x040fe20000041810 */
[----:B------:R-:W-:Y:S02]  /*8a40*/  ISETP.GE.AND P4, PT, R3, R38, PT ;  /* 0x000000260300720c */ /* 0x000fe40003f86270 */
[----:B------:R-:W-:Y:S02]  /*8a50*/  LOP3.LUT R12, R71, 0x60, R82, 0xfe, !PT ;  /* 0x00000060470c7812 */ /* 0x000fe400078efe52 */
[----:B------:R-:W-:Y:S01]  /*8a60*/  ISETP.GE.AND P3, PT, R3, R39, PT ;  /* 0x000000270300720c */ /* 0x000fe20003f66270 */
[----:B------:R-:W-:Y:S01]  /*8a70*/  HMMA.16816.F32.BF16 R48, R4, R30, R48 ;  /* 0x0000001e0430723c */ /* 0x000fe20000041830 */
[----:B------:R-:W-:Y:S01]  /*8a80*/  FSEL R195, R14, -INF , !P1 ;  /* 0xff8000000ec37808 */ /* 0x000fe20004800000 */
[----:B------:R-:W1:Y:S01]  /*8a90*/  LDSM.16.M88.4 R28, [R222] ;  /* 0x00000000de1c783b */ /* 0x000e620000000200 */
[----:B------:R-:W-:-:S02]  /*8aa0*/  FSEL R168, R13, -INF , !P4 ;  /* 0xff8000000da87808 */ /* 0x000fc40006000000 */
[--C-:B------:R-:W-:Y:S02]  /*8ab0*/  LOP3.LUT R3, R71, 0x61, R82.reuse, 0xfe, !PT ;  /* 0x0000006147037812 */ /* 0x100fe400078efe52 */
[CC--:B------:R-:W-:Y:S02]  /*8ac0*/  ISETP.GE.AND P1, PT, R12.reuse, R38.reuse, PT ;  /* 0x000000260c00720c */ /* 0x0c0fe40003f26270 */
[----:B------:R-:W-:Y:S01]  /*8ad0*/  ISETP.GE.AND P4, PT, R12, R39, PT ;  /* 0x000000270c00720c */ /* 0x000fe20003f86270 */
[----:B------:R-:W-:Y:S01]  /*8ae0*/  HMMA.16816.F32.BF16 R24, R4, R60, R24 ;  /* 0x0000003c0418723c */ /* 0x000fe20000041818 */
[----:B------:R-:W-:Y:S02]  /*8af0*/  FSEL R193, R15, -INF , !P3 ;  /* 0xff8000000fc17808 */ /* 0x000fe40005800000 */
[----:B------:R-:W-:Y:S01]  /*8b00*/  LOP3.LUT R20, R71, 0x68, R82, 0xfe, !PT ;  /* 0x0000006847147812 */ /* 0x000fe200078efe52 */
[----:B------:R-:W3:Y:S01]  /*8b10*/  LDSM.16.M88.4 R12, [R234+0x3800] ;  /* 0x00380000ea0c783b */ /* 0x000ee20000000200 */
[----:B------:R-:W-:-:S02]  /*8b20*/  ISETP.GE.AND P3, PT, R3, R38, PT ;  /* 0x000000260300720c */ /* 0x000fc40003f66270 */
[----:B------:R-:W-:Y:S02]  /*8b30*/  FSEL R170, R44, -INF , !P1 ;  /* 0xff8000002caa7808 */ /* 0x000fe40004800000 */
[----:B------:R-:W-:Y:S02]  /*8b40*/  FSEL R191, R46, -INF , !P4 ;  /* 0xff8000002ebf7808 */ /* 0x000fe40006000000 */
[----:B------:R-:W-:Y:S02]  /*8b50*/  ISETP.GE.AND P1, PT, R3, R39, PT ;  /* 0x000000270300720c */ /* 0x000fe40003f26270 */
[----:B------:R-:W-:Y:S02]  /*8b60*/  ISETP.GE.AND P4, PT, R20, R38, PT ;  /* 0x000000261400720c */ /* 0x000fe40003f86270 */
[----:B------:R-:W-:Y:S02]  /*8b70*/  LOP3.LUT R3, R71, 0x69, R82, 0xfe, !PT ;  /* 0x0000006947037812 */ /* 0x000fe400078efe52 */
[----:B------:R-:W-:-:S02]  /*8b80*/  FSEL R172, R45, -INF , !P3 ;  /* 0xff8000002dac7808 */ /* 0x000fc40005800000 */
[-C--:B------:R-:W-:Y:S02]  /*8b90*/  ISETP.GE.AND P3, PT, R20, R39.reuse, PT ;  /* 0x000000271400720c */ /* 0x080fe40003f66270 */
[----:B------:R-:W-:Y:S01]  /*8ba0*/  FSEL R189, R47, -INF , !P1 ;  /* 0xff8000002fbd7808 */ /* 0x000fe20004800000 */
[----:B------:R-:W-:Y:S01]  /*8bb0*/  HMMA.16816.F32.BF16 R20, R8, R22, RZ ;  /* 0x000000160814723c */ /* 0x000fe200000418ff */
[----:B------:R-:W-:Y:S01]  /*8bc0*/  FSEL R174, R40, -INF , !P4 ;  /* 0xff80000028ae7808 */ /* 0x000fe20006000000 */
[----:B------:R-:W4:Y:S01]  /*8bd0*/  LDSM.16.M88.4 R44, [R221] ;  /* 0x00000000dd2c783b */ /* 0x000f220000000200 */
[C---:B------:R-:W-:Y:S02]  /*8be0*/  ISETP.GE.AND P1, PT, R3.reuse, R38, PT ;  /* 0x000000260300720c */ /* 0x040fe40003f26270 */
[----:B------:R-:W-:Y:S02]  /*8bf0*/  ISETP.GE.AND P4, PT, R3, R39, PT ;  /* 0x000000270300720c */ /* 0x000fe40003f86270 */
[----:B------:R-:W-:-:S02]  /*8c00*/  FSEL R187, R42, -INF , !P3 ;  /* 0xff8000002abb7808 */ /* 0x000fc40005800000 */
[----:B------:R-:W-:Y:S02]  /*8c10*/  FSEL R60, R41, -INF , !P1 ;  /* 0xff800000293c7808 */ /* 0x000fe40004800000 */
[----:B------:R-:W-:Y:S02]  /*8c20*/  FSEL R185, R43, -INF , !P4 ;  /* 0xff8000002bb97808 */ /* 0x000fe40006000000 */
[C---:B--2---:R-:W-:Y:S01]  /*8c30*/  HMMA.16816.F32.BF16 R40, R8.reuse, R32, RZ ;  /* 0x000000200828723c */ /* 0x044fe200000418ff */
[C-C-:B------:R-:W-:Y:S02]  /*8c40*/  LOP3.LUT R37, R71.reuse, 0x70, R82.reuse, 0xfe, !PT ;  /* 0x0000007047257812 */ /* 0x140fe400078efe52 */
[----:B------:R-:W-:Y:S02]  /*8c50*/  LOP3.LUT R3, R71, 0x71, R82, 0xfe, !PT ;  /* 0x0000007147037812 */ /* 0x000fe400078efe52 */
[C---:B------:R-:W-:Y:S01]  /*8c60*/  ISETP.GE.AND P3, PT, R37.reuse, R38, PT ;  /* 0x000000262500720c */ /* 0x040fe20003f66270 */
[----:B------:R-:W-:Y:S01]  /*8c70*/  HMMA.16816.F32.BF16 R32, R8, R34, RZ ;  /* 0x000000220820723c */ /* 0x000fe200000418ff */
[----:B------:R-:W-:-:S02]  /*8c80*/  ISETP.GE.AND P1, PT, R37, R39, PT ;  /* 0x000000272500720c */ /* 0x000fc40003f26270 */
[----:B------:R-:W-:Y:S02]  /*8c90*/  FSEL R176, R16, -INF , !P3 ;  /* 0xff80000010b07808 */ /* 0x000fe40005800000 */
[C---:B------:R-:W-:Y:S01]  /*8ca0*/  ISETP.GE.AND P4, PT, R3.reuse, R38, PT ;  /* 0x000000260300720c */ /* 0x040fe20003f86270 */
[----:B------:R-:W-:Y:S01]  /*8cb0*/  HMMA.16816.F32.BF16 R20, R4, R62, R20 ;  /* 0x0000003e0414723c */ /* 0x000fe20000041814 */
[----:B------:R-:W-:Y:S02]  /*8cc0*/  ISETP.GE.AND P3, PT, R3, R39, PT ;  /* 0x000000270300720c */ /* 0x000fe40003f66270 */
[----:B------:R-:W-:Y:S02]  /*8cd0*/  LOP3.LUT R3, R71, 0x78, R82, 0xfe, !PT ;  /* 0x0000007847037812 */ /* 0x000fe400078efe52 */
[----:B------:R-:W-:Y:S02]  /*8ce0*/  FSEL R183, R18, -INF , !P1 ;  /* 0xff80000012b77808 */ /* 0x000fe40004800000 */
[----:B------:R-:W-:-:S02]  /*8cf0*/  FSEL R178, R17, -INF , !P4 ;  /* 0xff80000011b27808 */ /* 0x000fc40006000000 */
[CC--:B------:R-:W-:Y:S02]  /*8d00*/  ISETP.GE.AND P1, PT, R3.reuse, R38.reuse, PT ;  /* 0x000000260300720c */ /* 0x0c0fe40003f26270 */
[-C--:B------:R-:W-:Y:S01]  /*8d10*/  ISETP.GE.AND P4, PT, R3, R39.reuse, PT ;  /* 0x000000270300720c */ /* 0x080fe20003f86270 */
[C---:B-1----:R-:W-:Y:S01]  /*8d20*/  HMMA.16816.F32.BF16 R40, R4.reuse, R28, R40 ;  /* 0x0000001c0428723c */ /* 0x042fe20000041828 */
[----:B------:R-:W-:Y:S02]  /*8d30*/  LOP3.LUT R3, R71, 0x79, R82, 0xfe, !PT ;  /* 0x0000007947037812 */ /* 0x000fe400078efe52 */
[----:B------:R-:W-:Y:S02]  /*8d40*/  FSEL R181, R19, -INF , !P3 ;  /* 0xff80000013b57808 */ /* 0x000fe40005800000 */
[----:B------:R-:W-:Y:S01]  /*8d50*/  FSEL R62, R48, -INF , !P1 ;  /* 0xff800000303e7808 */ /* 0x000fe20004800000 */
[----:B------:R-:W-:Y:S01]  /*8d60*/  HMMA.16816.F32.BF16 R32, R4, R30, R32 ;  /* 0x0000001e0420723c */ /* 0x000fe20000041820 */
[C---:B------:R-:W-:Y:S01]  /*8d70*/  ISETP.GE.AND P3, PT, R3.reuse, R38, PT ;  /* 0x000000260300720c */ /* 0x040fe20003f66270 */
[----:B------:R-:W1:Y:S01]  /*8d80*/  LDSM.16.M88.4 R28, [R220] ;  /* 0x00000000dc1c783b */ /* 0x000e620000000200 */
[----:B------:R-:W-:-:S02]  /*8d90*/  ISETP.GE.AND P1, PT, R3, R39, PT ;  /* 0x000000270300720c */ /* 0x000fc40003f26270 */
[C-C-:B------:R-:W-:Y:S01]  /*8da0*/  LOP3.LUT R37, R71.reuse, 0x80, R82.reuse, 0xfe, !PT ;  /* 0x0000008047257812 */ /* 0x140fe200078efe52 */
[----:B---3--:R-:W-:Y:S01]  /*8db0*/  HMMA.16816.F32.BF16 R16, R8, R12, RZ ;  /* 0x0000000c0810723c */ /* 0x008fe200000418ff */
[----:B------:R-:W-:Y:S02]  /*8dc0*/  LOP3.LUT R3, R71, 0x81, R82, 0xfe, !PT ;  /* 0x0000008147037812 */ /* 0x000fe400078efe52 */
[----:B------:R-:W-:Y:S02]  /*8dd0*/  FSEL R180, R49, -INF , !P3 ;  /* 0xff80000031b47808 */ /* 0x000fe40005800000 */
[----:B------:R-:W-:Y:S02]  /*8de0*/  FSEL R173, R51, -INF , !P1 ;  /* 0xff80000033ad7808 */ /* 0x000fe40004800000 */
[----:B------:R-:W-:Y:S02]  /*8df0*/  ISETP.GE.AND P3, PT, R37, R39, PT ;  /* 0x000000272500720c */ /* 0x000fe40003f66270 */
[----:B------:R-:W-:-:S02]  /*8e00*/  ISETP.GE.AND P1, PT, R3, R38, PT ;  /* 0x000000260300720c */ /* 0x000fc40003f26270 */
[----:B------:R-:W-:Y:S02]  /*8e10*/  LOP3.LUT R12, R71, 0x88, R82, 0xfe, !PT ;  /* 0x00000088470c7812 */ /* 0x000fe400078efe52 */
[----:B------:R-:W-:Y:S02]  /*8e20*/  FSEL R175, R50, -INF , !P4 ;  /* 0xff80000032af7808 */ /* 0x000fe40006000000 */
[-C--:B------:R-:W-:Y:S02]  /*8e30*/  ISETP.GE.AND P4, PT, R37, R38.reuse, PT ;  /* 0x000000262500720c */ /* 0x080fe40003f86270 */
[----:B------:R-:W-:Y:S02]  /*8e40*/  FSEL R171, R26, -INF , !P3 ;  /* 0xff8000001aab7808 */ /* 0x000fe40005800000 */
[----:B------:R-:W-:Y:S02]  /*8e50*/  FSEL R184, R25, -INF , !P1 ;  /* 0xff80000019b87808 */ /* 0x000fe40004800000 */
[----:B------:R-:W-:-:S02]  /*8e60*/  ISETP.GE.AND P3, PT, R12, R38, PT ;  /* 0x000000260c00720c */ /* 0x000fc40003f66270 */
[-C--:B------:R-:W-:Y:S01]  /*8e70*/  ISETP.GE.AND P1, PT, R12, R39.reuse, PT ;  /* 0x000000270c00720c */ /* 0x080fe20003f26270 */
[----:B----4-:R-:W-:Y:S01]  /*8e80*/  HMMA.16816.F32.BF16 R16, R4, R44, R16 ;  /* 0x0000002c0410723c */ /* 0x010fe20000041810 */
[----:B------:R-:W-:Y:S02]  /*8e90*/  FSEL R182, R24, -INF , !P4 ;  /* 0xff80000018b67808 */ /* 0x000fe40006000000 */
[----:B------:R-:W-:Y:S02]  /*8ea0*/  ISETP.GE.AND P4, PT, R3, R39, PT ;  /* 0x000000270300720c */ /* 0x000fe40003f86270 */
[--C-:B------:R-:W-:Y:S01]  /*8eb0*/  LOP3.LUT R3, R71, 0x89, R82.reuse, 0xfe, !PT ;  /* 0x0000008947037812 */ /* 0x100fe200078efe52 */
[----:B------:R-:W-:Y:S01]  /*8ec0*/  HMMA.16816.F32.BF16 R12, R8, R14, RZ ;  /* 0x0000000e080c723c */ /* 0x000fe200000418ff */
[----:B------:R-:W-:Y:S02]  /*8ed0*/  FSEL R169, R27, -INF , !P4 ;  /* 0xff8000001ba97808 */ /* 0x000fe40006000000 */
[----:B------:R-:W-:Y:S01]  /*8ee0*/  FSEL R186, R20, -INF , !P3 ;  /* 0xff80000014ba7808 */ /* 0x000fe20005800000 */
[----:B------:R-:W-:Y:S01]  /*8ef0*/  LDSM.16.M88.4 R24, [R234+0x4400] ;  /* 0x00440000ea18783b */ /* 0x000fe20000000200 */
[----:B------:R-:W-:Y:S01]  /*8f00*/  ISETP.GE.AND P4, PT, R3, R38, PT ;  /* 0x000000260300720c */ /* 0x000fe20003f86270 */
[----:B-1----:R-:W-:Y:S01]  /*8f10*/  HMMA.16816.F32.BF16 R124, R4, R28, R124 ;  /* 0x0000001c047c723c */ /* 0x002fe2000004187c */
[----:B------:R-:W-:-:S02]  /*8f20*/  LOP3.LUT R20, R71, 0x90, R82, 0xfe, !PT ;  /* 0x0000009047147812 */ /* 0x000fc400078efe52 */
[-C--:B------:R-:W-:Y:S02]  /*8f30*/  ISETP.GE.AND P3, PT, R3, R39.reuse, PT ;  /* 0x000000270300720c */ /* 0x080fe40003f66270 */
[----:B------:R-:W-:Y:S01]  /*8f40*/  FSEL R167, R22, -INF , !P1 ;  /* 0xff80000016a77808 */ /* 0x000fe20004800000 */
[----:B------:R-:W-:Y:S01]  /*8f50*/  HMMA.16816.F32.BF16 R108, R4, R30, R108 ;  /* 0x0000001e046c723c */ /* 0x000fe2000004186c */
[----:B------:R-:W-:Y:S01]  /*8f60*/  FSEL R188, R21, -INF , !P4 ;  /* 0xff80000015bc7808 */ /* 0x000fe20006000000 */
[----:B------:R-:W-:Y:S01]  /*8f70*/  LDSM.16.M88.4 R28, [R218] ;  /* 0x00000000da1c783b */ /* 0x000fe20000000200 */
[C---:B------:R-:W-:Y:S02]  /*8f80*/  ISETP.GE.AND P1, PT, R20.reuse, R38, PT ;  /* 0x000000261400720c */ /* 0x040fe40003f26270 */
[----:B------:R-:W-:Y:S02]  /*8f90*/  ISETP.GE.AND P4, PT, R20, R39, PT ;  /* 0x000000271400720c */ /* 0x000fe40003f86270 */
[----:B------:R-:W-:-:S02]  /*8fa0*/  FSEL R165, R23, -INF , !P3 ;  /* 0xff80000017a57808 */ /* 0x000fc40005800000 */
[----:B------:R-:W1:Y:S01]  /*8fb0*/  LDSM.16.M88.4 R20, [R219] ;  /* 0x00000000db14783b */ /* 0x000e620000000200 */
[--C-:B------:R-:W-:Y:S02]  /*8fc0*/  LOP3.LUT R3, R71, 0x91, R82.reuse, 0xfe, !PT ;  /* 0x0000009147037812 */ /* 0x100fe400078efe52 */
[----:B------:R-:W-:Y:S01]  /*8fd0*/  FSEL R190, R40, -INF , !P1 ;  /* 0xff80000028be7808 */ /* 0x000fe20004800000 */
[----:B------:R-:W-:Y:S01]  /*8fe0*/  HMMA.16816.F32.BF16 R12, R4, R46, R12 ;  /* 0x0000002e040c723c */ /* 0x000fe2000004180c */
[C---:B------:R-:W-:Y:S02]  /*8ff0*/  ISETP.GE.AND P3, PT, R3.reuse, R38, PT ;  /* 0x000000260300720c */ /* 0x040fe40003f66270 */
[----:B------:R-:W-:Y:S02]  /*9000*/  ISETP.GE.AND P1, PT, R3, R39, PT ;  /* 0x000000270300720c */ /* 0x000fe40003f26270 */
[----:B------:R-:W-:Y:S02]  /*9010*/  LOP3.LUT R3, R71, 0x98, R82, 0xfe, !PT ;  /* 0x0000009847037812 */ /* 0x000fe400078efe52 */
[----:B------:R-:W-:-:S02]  /*9020*/  FSEL R163, R42, -INF , !P4 ;  /* 0xff8000002aa37808 */ /* 0x000fc40006000000 */
[----:B------:R-:W-:Y:S02]  /*9030*/  ISETP.GE.AND P4, PT, R3, R38, PT ;  /* 0x000000260300720c */ /* 0x000fe40003f86270 */
[----:B------:R-:W-:Y:S02]  /*9040*/  FSEL R192, R41, -INF , !P3 ;  /* 0xff80000029c07808 */ /* 0x000fe40005800000 */
[----:B------:R-:W-:Y:S02]  /*9050*/  ISETP.GE.AND P3, PT, R3, R39, PT ;  /* 0x000000270300720c */ /* 0x000fe40003f66270 */
[----:B------:R-:W-:Y:S02]  /*9060*/  FSEL R194, R32, -INF , !P4 ;  /* 0xff80000020c27808 */ /* 0x000fe40006000000 */
[C-C-:B------:R-:W-:Y:S02]  /*9070*/  LOP3.LUT R3, R71.reuse, 0x99, R82.reuse, 0xfe, !PT ;  /* 0x0000009947037812 */ /* 0x140fe400078efe52 */
[----:B------:R-:W-:-:S02]  /*9080*/  LOP3.LUT R32, R71, 0xa0, R82, 0xfe, !PT ;  /* 0x000000a047207812 */ /* 0x000fc400078efe52 */
[----:B------:R-:W-:Y:S02]  /*9090*/  FSEL R161, R43, -INF , !P1 ;  /* 0xff8000002ba17808 */ /* 0x000fe40004800000 */
[----:B------:R-:W-:Y:S01]  /*90a0*/  FSEL R159, R34, -INF , !P3 ;  /* 0xff800000229f7808 */ /* 0x000fe20005800000 */
[----:B------:R-:W2:Y:S01]  /*90b0*/  LDSM.16.M88.4 R40, [R234+0x4800] ;  /* 0x00480000ea28783b */ /* 0x000ea20000000200 */
[CC--:B------:R-:W-:Y:S02]  /*90c0*/  ISETP.GE.AND P1, PT, R3.reuse, R38.reuse, PT ;  /* 0x000000260300720c */ /* 0x0c0fe40003f26270 */
[----:B------:R-:W-:Y:S02]  /*90d0*/  ISETP.GE.AND P4, PT, R3, R39, PT ;  /* 0x000000270300720c */ /* 0x000fe40003f86270 */
[----:B------:R-:W-:Y:S02]  /*90e0*/  ISETP.GE.AND P3, PT, R32, R38, PT ;  /* 0x000000262000720c */ /* 0x000fe40003f66270 */
[----:B------:R-:W-:-:S02]  /*90f0*/  LOP3.LUT R3, R71, 0xa1, R82, 0xfe, !PT ;  /* 0x000000a147037812 */ /* 0x000fc400078efe52 */
[----:B------:R-:W-:Y:S02]  /*9100*/  FSEL R196, R33, -INF , !P1 ;  /* 0xff80000021c47808 */ /* 0x000fe40004800000 */
[----:B------:R-:W-:Y:S01]  /*9110*/  FSEL R157, R35, -INF , !P4 ;  /* 0xff800000239d7808 */ /* 0x000fe20006000000 */
[----:B-1----:R-:W-:Y:S01]  /*9120*/  HMMA.16816.F32.BF16 R96, R4, R20, R96 ;  /* 0x000000140460723c */ /* 0x002fe20000041860 */
[----:B------:R-:W-:Y:S02]  /*9130*/  FSEL R198, R16, -INF , !P3 ;  /* 0xff80000010c67808 */ /* 0x000fe40005800000 */
[-C--:B------:R-:W-:Y:S02]  /*9140*/  ISETP.GE.AND P1, PT, R32, R39.reuse, PT ;  /* 0x000000272000720c */ /* 0x080fe40003f26270 */
[C---:B------:R-:W-:Y:S01]  /*9150*/  ISETP.GE.AND P4, PT, R3.reuse, R38, PT ;  /* 0x000000260300720c */ /* 0x040fe20003f86270 */
[----:B------:R-:W-:Y:S01]  /*9160*/  HMMA.16816.F32.BF16 R32, R8, R24, RZ ;  /* 0x000000180820723c */ /* 0x000fe200000418ff */
[----:B------:R-:W-:-:S02]  /*9170*/  ISETP.GE.AND P3, PT, R3, R39, PT ;  /* 0x000000270300720c */ /* 0x000fc40003f66270 */
[--C-:B------:R-:W-:Y:S02]  /*9180*/  LOP3.LUT R3, R71, 0xa8, R82.reuse, 0xfe, !PT ;  /* 0x000000a847037812 */ /* 0x100fe400078efe52 */
[----:B------:R-:W-:Y:S01]  /*9190*/  FSEL R155, R18, -INF , !P1 ;  /* 0xff800000129b7808 */ /* 0x000fe20004800000 */
[----:B------:R-:W-:Y:S01]  /*91a0*/  HMMA.16816.F32.BF16 R24, R8, R26, RZ ;  /* 0x0000001a0818723c */ /* 0x000fe200000418ff */
[----:B------:R-:W-:Y:S02]  /*91b0*/  ISETP.GE.AND P1, PT, R3, R38, PT ;  /* 0x000000260300720c */ /* 0x000fe40003f26270 */
[----:B------:R-:W-:Y:S02]  /*91c0*/  FSEL R200, R17, -INF , !P4 ;  /* 0xff80000011c87808 */ /* 0x000fe40006000000 */
[----:B------:R-:W-:Y:S01]  /*91d0*/  ISETP.GE.AND P4, PT, R3, R39, PT ;  /* 0x000000270300720c */ /* 0x000fe20003f86270 */
[----:B------:R-:W-:Y:S01]  /*91e0*/  HMMA.16816.F32.BF16 R88, R4, R22, R88 ;  /* 0x000000160458723c */ /* 0x000fe20000041858 */
[----:B------:R-:W-:-:S02]  /*91f0*/  LOP3.LUT R16, R71, 0xa9, R82, 0xfe, !PT ;  /* 0x000000a947107812 */ /* 0x000fc400078efe52 */
[----:B------:R-:W-:Y:S02]  /*9200*/  LOP3.LUT R3, R71, 0xb0, R82, 0xfe, !PT ;  /* 0x000000b047037812 */ /* 0x000fe400078efe52 */
[----:B------:R-:W-:Y:S02]  /*9210*/  FSEL R153, R19, -INF , !P3 ;  /* 0xff80000013997808 */ /* 0x000fe40005800000 */
[----:B------:R-:W-:Y:S02]  /*9220*/  FSEL R202, R12, -INF , !P1 ;  /* 0xff8000000cca7808 */ /* 0x000fe40004800000 */
[C---:B------:R-:W-:Y:S01]  /*9230*/  ISETP.GE.AND P3, PT, R16.reuse, R38, PT ;  /* 0x000000261000720c */ /* 0x040fe20003f66270 */
[----:B--2---:R-:W-:Y:S01]  /*9240*/  HMMA.16816.F32.BF16 R20, R8, R40, RZ ;  /* 0x000000280814723c */ /* 0x004fe200000418ff */
[----:B------:R-:W-:Y:S02]  /*9250*/  ISETP.GE.AND P1, PT, R16, R39, PT ;  /* 0x000000271000720c */ /* 0x000fe40003f26270 */
[----:B------:R-:W-:-:S02]  /*9260*/  FSEL R151, R14, -INF , !P4 ;  /* 0xff8000000e977808 */ /* 0x000fc40006000000 */
[-C--:B------:R-:W-:Y:S01]  /*9270*/  ISETP.GE.AND P4, PT, R3, R38.reuse, PT ;  /* 0x000000260300720c */ /* 0x080fe20003f86270 */
[C---:B------:R-:W-:Y:S01]  /*9280*/  HMMA.16816.F32.BF16 R32, R4.reuse, R28, R32 ;  /* 0x0000001c0420723c */ /* 0x040fe20000041820 */
[----:B------:R-:W-:Y:S02]  /*9290*/  LOP3.LUT R16, R71, 0xb1, R82, 0xfe, !PT ;  /* 0x000000b147107812 */ /* 0x000fe400078efe52 */
[----:B------:R-:W-:Y:S02]  /*92a0*/  FSEL R149, R15, -INF , !P1 ;  /* 0xff8000000f957808 */ /* 0x000fe40004800000 */
[----:B------:R-:W-:Y:S01]  /*92b0*/  FSEL R206, R124, -INF , !P4 ;  /* 0xff8000007cce7808 */ /* 0x000fe20006000000 */
[----:B------:R-:W-:Y:S01]  /*92c0*/  HMMA.16816.F32.BF16 R24, R4, R30, R24 ;  /* 0x0000001e0418723c */ /* 0x000fe20000041818 */
[C---:B------:R-:W-:Y:S02]  /*92d0*/  ISETP.GE.AND P1, PT, R16.reuse, R38, PT ;  /* 0x000000261000720c */ /* 0x040fe40003f26270 */
[----:B------:R-:W-:-:S02]  /*92e0*/  ISETP.GE.AND P4, PT, R16, R39, PT ;  /* 0x000000271000720c */ /* 0x000fc40003f86270 */
[----:B------:R-:W1:Y:S01]  /*92f0*/  LDSM.16.M88.4 R16, [R234+0x4c00] ;  /* 0x004c0000ea10783b */ /* 0x000e620000000200 */
[----:B------:R-:W-:Y:S01]  /*9300*/  FSEL R204, R13, -INF , !P3 ;  /* 0xff8000000dcc7808 */ /* 0x000fe20005800000 */
[----:B------:R-:W-:Y:S01]  /*9310*/  HMMA.16816.F32.BF16 R40, R8, R42, RZ ;  /* 0x0000002a0828723c */ /* 0x000fe200000418ff */
[----:B------:R-:W-:Y:S01]  /*9320*/  ISETP.GE.AND P3, PT, R3, R39, PT ;  /* 0x000000270300720c */ /* 0x000fe20003f66270 */
[----:B------:R-:W2:Y:S01]  /*9330*/  LDSM.16.M88.4 R12, [R217] ;  /* 0x00000000d90c783b */ /* 0x000ea20000000200 */
[----:B------:R-:W-:Y:S02]  /*9340*/  LOP3.LUT R3, R71, 0xb8, R82, 0xfe, !PT ;  /* 0x000000b847037812 */ /* 0x000fe400078efe52 */
[----:B------:R-:W-:Y:S02]  /*9350*/  FSEL R129, R126, -INF , !P3 ;  /* 0xff8000007e817808 */ /* 0x000fe40005800000 */
        /* <DEDUP_REMOVED lines=8> */
[C-C-:B------:R-:W-:Y:S02]  /*93e0*/  LOP3.LUT R37, R71.reuse, 0xc0, R82.reuse, 0xfe, !PT ;  /* 0x000000c047257812 */ /* 0x140fe400078efe52 */
[--C-:B------:R-:W-:Y:S02]  /*93f0*/  LOP3.LUT R3, R71, 0xc1, R82.reuse, 0xfe, !PT ;  /* 0x000000c147037812 */ /* 0x100fe400078efe52 */
[----:B------:R-:W-:Y:S02]  /*9400*/  FSEL R210, R109, -INF , !P4 ;  /* 0xff8000006dd27808 */ /* 0x000fe40006000000 */
[----:B------:R-:W-:Y:S02]  /*9410*/  FSEL R111, R111, -INF , !P3 ;  /* 0xff8000006f6f7808 */ /* 0x000fe40005800000 */
[----:B------:R-:W-:Y:S02]  /*9420*/  ISETP.GE.AND P4, PT, R37, R39, PT ;  /* 0x000000272500720c */ /* 0x000fe40003f86270 */
[----:B------:R-:W-:-:S02]  /*9430*/  LOP3.LUT R28, R71, 0xc8, R82, 0xfe, !PT ;  /* 0x000000c8471c7812 */ /* 0x000fc400078efe52 */
[-C--:B------:R-:W-:Y:S02]  /*9440*/  ISETP.GE.AND P3, PT, R3, R38.reuse, PT ;  /* 0x000000260300720c */ /* 0x080fe40003f66270 */
[----:B------:R-:W-:Y:S01]  /*9450*/  FSEL R105, R98, -INF , !P4 ;  /* 0xff80000062697808 */ /* 0x000fe20006000000 */
[----:B-1----:R-:W-:Y:S01]  /*9460*/  HMMA.16816.F32.BF16 R48, R8, R16, RZ ;  /* 0x000000100830723c */ /* 0x002fe200000418ff */
[----:B------:R-:W-:Y:S02]  /*9470*/  FSEL R214, R97, -INF , !P3 ;  /* 0xff80000061d67808 */ /* 0x000fe40005800000 */
[C---:B------:R-:W-:Y:S02]  /*9480*/  ISETP.GE.AND P4, PT, R28.reuse, R38, PT ;  /* 0x000000261c00720c */ /* 0x040fe40003f86270 */
[----:B------:R-:W-:Y:S01]  /*9490*/  ISETP.GE.AND P3, PT, R28, R39, PT ;  /* 0x000000271c00720c */ /* 0x000fe20003f66270 */
[----:B--2---:R-:W-:Y:S01]  /*94a0*/  HMMA.16816.F32.BF16 R20, R4, R12, R20 ;  /* 0x0000000c0414723c */ /* 0x004fe20000041814 */
[----:B------:R-:W1:Y:S01]  /*94b0*/  LDSM.16.M88.4 R28, [R216] ;  /* 0x00000000d81c783b */ /* 0x000e620000000200 */
[----:B------:R-:W-:Y:S01]  /*94c0*/  FSEL R121, R110, -INF , !P1 ;  /* 0xff8000006e797808 */ /* 0x000fe20004800000 */
[----:B------:R-:W-:-:S04]  /*94d0*/  DEPBAR.LE SB0, 0x0 ;  /* 0x000080000000791a */ /* 0x000fc80000000000 */
[----:B------:R-:W-:Y:S01]  /*94e0*/  BAR.SYNC.DEFER_BLOCKING 0x0 ;  /* 0x0000000000007b1d */ /* 0x000fe20000010000 */
[----:B------:R-:W-:Y:S01]  /*94f0*/  ISETP.GE.AND P1, PT, R37, R38, PT ;  /* 0x000000262500720c */ /* 0x000fe20003f26270 */
[----:B------:R-:W-:Y:S01]  /*9500*/  HMMA.16816.F32.BF16 R8, R8, R18, RZ ;  /* 0x000000120808723c */ /* 0x000fe200000418ff */
[--C-:B------:R-:W-:Y:S02]  /*9510*/  LOP3.LUT R37, R71, 0xc9, R82.reuse, 0xfe, !PT ;  /* 0x000000c947257812 */ /* 0x100fe400078efe52 */
[----:B------:R-:W-:Y:S02]  /*9520*/  FSEL R212, R96, -INF , !P1 ;  /* 0xff80000060d47808 */ /* 0x000fe40004800000 */
[----:B------:R-:W-:Y:S02]  /*9530*/  ISETP.GE.AND P1, PT, R3, R39, PT ;  /* 0x000000270300720c */ /* 0x000fe40003f26270 */
        /* <DEDUP_REMOVED lines=12> */
[C---:B------:R-:W-:Y:S01]  /*9600*/  ISETP.GE.AND P4, PT, R12.reuse, R38, PT ;  /* 0x000000260c00720c */ /* 0x040fe20003f86270 */
[----:B-1----:R-:W-:Y:S01]  /*9610*/  HMMA.16816.F32.BF16 R48, R4, R28, R48 ;  /* 0x0000001c0430723c */ /* 0x002fe20000041830 */
[----:B------:R-:W-:-:S02]  /*9620*/  ISETP.GE.AND P3, PT, R12, R39, PT ;  /* 0x000000270c00720c */ /* 0x000fc40003f66270 */
[--C-:B------:R-:W-:Y:S02]  /*9630*/  LOP3.LUT R3, R71, 0xd8, R82.reuse, 0xfe, !PT ;  /* 0x000000d847037812 */ /* 0x100fe400078efe52 */
[----:B------:R-:W-:Y:S01]  /*9640*/  FSEL R47, R34, -INF , !P1 ;  /* 0xff800000222f7808 */ /* 0x000fe20004800000 */
[C---:B------:R-:W-:Y:S01]  /*9650*/  HMMA.16816.F32.BF16 R12, R4.reuse, R14, R40 ;  /* 0x0000000e040c723c */ /* 0x040fe20000041828 */
[----:B------:R-:W-:Y:S02]  /*9660*/  FSEL R16, R33, -INF , !P4 ;  /* 0xff80000021107808 */ /* 0x000fe40006000000 */
[C---:B------:R-:W-:Y:S02]  /*9670*/  ISETP.GE.AND P1, PT, R3.reuse, R38, PT ;  /* 0x000000260300720c */ /* 0x040fe40003f26270 */
[----:B------:R-:W-:Y:S01]  /*9680*/  ISETP.GE.AND P4, PT, R3, R39, PT ;  /* 0x000000270300720c */ /* 0x000fe20003f86270 */
[----:B------:R-:W-:Y:S01]  /*9690*/  HMMA.16816.F32.BF16 R8, R4, R30, R8 ;  /* 0x0000001e0408723c */ /* 0x000fe20000041808 */
[----:B------:R-:W-:-:S02]  /*96a0*/  LOP3.LUT R3, R71, 0xd9, R82, 0xfe, !PT ;  /* 0x000000d947037812 */ /* 0x000fc400078efe52 */
[----:B------:R-:W-:Y:S02]  /*96b0*/  LOP3.LUT R17, R71, 0xe0, R82, 0xfe, !PT ;  /* 0x000000e047117812 */ /* 0x000fe400078efe52 */
[----:B------:R-:W-:Y:S02]  /*96c0*/  FSEL R46, R35, -INF , !P3 ;  /* 0xff800000232e7808 */ /* 0x000fe40005800000 */
[C---:B------:R-:W-:Y:S02]  /*96d0*/  ISETP.GE.AND P3, PT, R3.reuse, R38, PT ;  /* 0x000000260300720c */ /* 0x040fe40003f66270 */
[----:B------:R-:W-:Y:S02]  /*96e0*/  FSEL R24, R24, -INF , !P1 ;  /* 0xff80000018187808 */ /* 0x000fe40004800000 */
[----:B------:R-:W-:Y:S02]  /*96f0*/  FSEL R45, R26, -INF , !P4 ;  /* 0xff8000001a2d7808 */ /* 0x000fe40006000000 */
[----:B------:R-:W-:-:S02]  /*9700*/  ISETP.GE.AND P1, PT, R3, R39, PT ;  /* 0x000000270300720c */ /* 0x000fc40003f26270 */
[----:B------:R-:W-:Y:S02]  /*9710*/  ISETP.GE.AND P4, PT, R17, R38, PT ;  /* 0x000000261100720c */ /* 0x000fe40003f86270 */
[----:B------:R-:W-:Y:S02]  /*9720*/  LOP3.LUT R3, R71, 0xe1, R82, 0xfe, !PT ;  /* 0x000000e147037812 */ /* 0x000fe400078efe52 */
[----:B------:R-:W-:Y:S02]  /*9730*/  FSEL R18, R25, -INF , !P3 ;  /* 0xff80000019127808 */ /* 0x000fe40005800000 */
[----:B------:R-:W-:Y:S02]  /*9740*/  ISETP.GE.AND P3, PT, R17, R39, PT ;  /* 0x000000271100720c */ /* 0x000fe40003f66270 */
[----:B------:R-:W-:Y:S02]  /*9750*/  FSEL R44, R27, -INF , !P1 ;  /* 0xff8000001b2c7808 */ /* 0x000fe40004800000 */
[----:B------:R-:W-:-:S02]  /*9760*/  FSEL R20, R20, -INF , !P4 ;  /* 0xff80000014147808 */ /* 0x000fc40006000000 */
        /* <DEDUP_REMOVED lines=13> */
[----:B------:R-:W-:Y:S02]  /*9840*/  FSEL R122, R13, -INF , !P4 ;  /* 0xff8000000d7a7808 */ /* 0x000fe40006000000 */
[----:B------:R-:W-:Y:S02]  /*9850*/  LOP3.LUT R4, R71, 0xf1, R82, 0xfe, !PT ;  /* 0x000000f147047812 */ /* 0x000fe400078efe52 */
[-C--:B------:R-:W-:Y:S02]  /*9860*/  ISETP.GE.AND P3, PT, R17, R39.reuse, PT ;  /* 0x000000271100720c */ /* 0x080fe40003f66270 */
[C---:B------:R-:W-:Y:S02]  /*9870*/  ISETP.GE.AND P1, PT, R3.reuse, R38, PT ;  /* 0x000000260300720c */ /* 0x040fe40003f26270 */
[----:B------:R-:W-:-:S02]  /*9880*/  ISETP.GE.AND P4, PT, R3, R39, PT ;  /* 0x000000270300720c */ /* 0x000fc40003f86270 */
[--C-:B------:R-:W-:Y:S02]  /*9890*/  LOP3.LUT R3, R71, 0xf8, R82.reuse, 0xfe, !PT ;  /* 0x000000f847037812 */ /* 0x100fe400078efe52 */
[----:B------:R-:W-:Y:S02]  /*98a0*/  FSEL R5, R55, -INF , !P5 ;  /* 0xff80000037057808 */ /* 0x000fe40006800000 */
[----:B------:R-:W-:Y:S02]  /*98b0*/  ISETP.GE.AND P5, PT, R4, R38, PT ;  /* 0x000000260400720c */ /* 0x000fe40003fa6270 */
[----:B------:R-:W-:Y:S02]  /*98c0*/  FSEL R40, R15, -INF , !P3 ;  /* 0xff8000000f287808 */ /* 0x000fe40005800000 */
[----:B------:R-:W-:Y:S02]  /*98d0*/  FSEL R102, R48, -INF , !P1 ;  /* 0xff80000030667808 */ /* 0x000fe40004800000 */
[----:B------:R-:W-:-:S02]  /*98e0*/  LOP3.LUT R7, R71, 0x30, R82, 0xfe, !PT ;  /* 0x0000003047077812 */ /* 0x000fc400078efe52 */
[-C--:B------:R-:W-:Y:S02]  /*98f0*/  ISETP.GE.AND P3, PT, R4, R39.reuse, PT ;  /* 0x000000270400720c */ /* 0x080fe40003f66270 */
[----:B------:R-:W-:Y:S02]  /*9900*/  ISETP.GE.AND P1, PT, R3, R39, PT ;  /* 0x000000270300720c */ /* 0x000fe40003f26270 */
[----:B------:R-:W-:Y:S02]  /*9910*/  FSEL R39, R50, -INF , !P4 ;  /* 0xff80000032277808 */ /* 0x000fe40006000000 */
[----:B------:R-:W-:Y:S02]  /*9920*/  FSEL R50, R49, -INF , !P5 ;  /* 0xff80000031327808 */ /* 0x000fe40006800000 */
[-C--:B------:R-:W-:Y:S02]  /*9930*/  ISETP.GE.AND P4, PT, R3, R38.reuse, PT ;  /* 0x000000260300720c */ /* 0x080fe40003f86270 */
[----:B------:R-:W-:-:S02]  /*9940*/  ISETP.GE.AND P5, PT, R7, R38, PT ;  /* 0x000000260700720c */ /* 0x000fc40003fa6270 */
[----:B------:R-:W-:Y:S02]  /*9950*/  FSEL R38, R51, -INF , !P3 ;  /* 0xff80000033267808 */ /* 0x000fe40005800000 */
[----:B------:R-:W-:Y:S02]  /*9960*/  ISETP.GT.AND P3, PT, R243, R238, PT ;  /* 0x000000eef300720c */ /* 0x000fe40003f64270 */
[----:B------:R-:W-:Y:S02]  /*9970*/  FSEL R52, R52, -INF , !P5 ;  /* 0xff80000034347808 */ /* 0x000fe40006800000 */
[----:B------:R-:W-:Y:S02]  /*9980*/  FSEL R48, R9, -INF , !P2 ;  /* 0xff80000009307808 */ /* 0x000fe40005000000 */
[----:B------:R-:W-:Y:S02]  /*9990*/  FSEL R3, R11, -INF , !P0 ;  /* 0xff8000000b037808 */ /* 0x000fe40004000000 */
[----:B------:R-:W-:-:S02]  /*99a0*/  FSEL R49, R8, -INF , !P4 ;  /* 0xff80000008317808 */ /* 0x000fc40006000000 */
[----:B------:R-:W-:-:S03]  /*99b0*/  FSEL R37, R10, -INF , !P1 ;  /* 0xff8000000a257808 */ /* 0x000fc60004800000 */
[----:B------:R-:W-:Y:S05]  /*99c0*/  @!P3 BRA `(.L_x_2291) ;  /* 0x000000040074b947 */ /* 0x000fea0003800000 */
[----:B------:R-:W-:Y:S05]  /*99d0*/  @!P6 BRA `(.L_x_2292) ;  /* 0x0000000000e8e947 */ /* 0x000fea0003800000 */
[----:B------:R-:W1:Y:S01]  /*99e0*/  LDC R6, c[0x0][0x380] ;  /* 0x0000e000ff067b82 */ /* 0x000e620000000800 */
[----:B------:R-:W-:Y:S01]  /*99f0*/  IADD3 R13, R71, -0x100, RZ ;  /* 0xffffff00470d7810 */ /* 0x000fe20007ffe0ff */
[----:B------:R-:W-:Y:S01]  /*9a00*/  ULDC.64 UR4, c[0x0][0x230] ;  /* 0x00008c0000047ab9 */ /* 0x000fe20000000a00 */
[----:B------:R-:W-:Y:S02]  /*9a10*/  IABS R10, R71 ;  /* 0x00000047000a7213 */ /* 0x000fe40000000000 */
[----:B------:R-:W-:Y:S02]  /*9a20*/  IABS R8, R13 ;  /* 0x0000000d00087213 */ /* 0x000fe40000000000 */
[-C--:B-1----:R-:W-:Y:S02]  /*9a30*/  IABS R4, R6.reuse ;  /* 0x0000000600047213 */ /* 0x082fe40000000000 */
[-C--:B------:R-:W-:Y:S02]  /*9a40*/  LOP3.LUT R13, R13, R6.reuse, RZ, 0x3c, !PT ;  /* 0x000000060d0d7212 */ /* 0x080fe400078e3cff */
[----:B------:R-:W1:Y:S01]  /*9a50*/  I2F.RP R9, R4 ;  /* 0x0000000400097306 */ /* 0x000e620000209400 */
[----:B------:R-:W-:-:S02]  /*9a60*/  LOP3.LUT R71, R71, R6, RZ, 0x3c, !PT ;  /* 0x0000000647477212 */ /* 0x000fc400078e3cff */
        /* <DEDUP_REMOVED lines=21> */
[----:B------:R-:W-:Y:S02]  /*9bc0*/  ISETP.GE.AND P2, PT, R71, RZ, PT ;  /* 0x000000ff4700720c */ /* 0x000fe40003f46270 */
[----:B------:R-:W-:Y:S02]  /*9bd0*/  ISETP.GE.U32.AND P5, PT, R9, R4, PT ;  /* 0x000000040900720c */ /* 0x000fe40003fa6070 */
[----:B------:R-:W-:-:S02]  /*9be0*/  ISETP.NE.AND P1, PT, R6, RZ, PT ;  /* 0x000000ff0600720c */ /* 0x000fc40003f25270 */
[----:B------:R-:W-:-:S05]  /*9bf0*/  LOP3.LUT R7, RZ, R6, RZ, 0x33, !PT ;  /* 0x00000006ff077212 */ /* 0x000fca00078e33ff */
[----:B------:R-:W-:-:S04]  /*9c00*/  @P4 IADD3 R11, R11, 0x1, RZ ;  /* 0x000000010b0b4810 */ /* 0x000fc80007ffe0ff */
[----:B------:R-:W-:Y:S01]  /*9c10*/  @P5 VIADD R14, R14, 0x1 ;  /* 0x000000010e0e5836 */ /* 0x000fe20000000000 */
[----:B------:R-:W-:-:S03]  /*9c20*/  @!P0 IADD3 R11, -R11, RZ, RZ ;  /* 0x000000ff0b0b8210 */ /* 0x000fc60007ffe1ff */
[----:B------:R-:W-:Y:S01]  /*9c30*/  @!P2 IMAD.MOV R14, RZ, RZ, -R14 ;  /* 0x000000ffff0ea224 */ /* 0x000fe200078e0a0e */
[----:B------:R-:W-:-:S04]  /*9c40*/  SEL R4, R7, R11, !P1 ;  /* 0x0000000b07047207 */ /* 0x000fc80004800000 */
[----:B------:R-:W-:Y:S01]  /*9c50*/  SEL R7, R7, R14, !P1 ;  /* 0x0000000e07077207 */ /* 0x000fe20004800000 */
[----:B------:R-:W-:-:S04]  /*9c60*/  IMAD.WIDE R26, R4, 0x4, R248 ;  /* 0x00000004041a7825 */ /* 0x000fc800078e02f8 */
[C---:B------:R-:W-:Y:S01]  /*9c70*/  IMAD.WIDE R14, R7.reuse, 0x4, R248 ;  /* 0x00000004070e7825 */ /* 0x040fe200078e02f8 */
[----:B------:R-:W2:Y:S04]  /*9c80*/  LDG.E R8, desc[UR12][R26.64] ;  /* 0x0000000c1a087981 */ /* 0x000ea8000c1e1900 */
        /* <DEDUP_REMOVED lines=15> */
.L_x_2292:
[----:B------:R-:W-:-:S04]  /*9d80*/  LEA R8, -R56, RZ, 0x8 ;  /* 0x000000ff38087211 */ /* 0x000fc800078e41ff */
[----:B------:R-:W-:-:S07]  /*9d90*/  SHF.R.S32.HI R4, RZ, 0x1f, R8 ;  /* 0x0000001fff047819 */ /* 0x000fce0000011408 */
.L_x_2293:
        /* <DEDUP_REMOVED lines=32> */
.L_x_2291:
[----:B-1----:R-:W-:Y:S01]  /*9fa0*/  FMNMX.FTZ R7, R2, R80, !PT ;  /* 0x0000005002077209 */ /* 0x002fe20007810000 */
[----:B------:R-:W-:Y:S03]  /*9fb0*/  LDSM.16.MT88.4 R8, [R231+0x5000] ;  /* 0x00500000e708783b */ /* 0x000fe60000004200 */
        /* <DEDUP_REMOVED lines=239> */
[----:B------:R-:W-:Y:S02]  /*aeb0*/  FSEL R7, R90, RZ, P1 ;  /* 0x000000ff5a077208 */ /* 0x000fe40000800000 */
[C---:B------:R-:W-:Y:S01]  /*aec0*/  FSETP.NEU.FTZ.AND P0, PT, R88.reuse, -INF , PT ;  /* 0xff8000005800780b */ /* 0x040fe20003f1d000 */
[----:B------:R-:W-:Y:S02]  /*aed0*/  FMUL.FTZ R52, R88, UR6 ;  /* 0x0000000658347c20 */ /* 0x000fe40008410000 */
[----:B------:R-:W-:Y:S01]  /*aee0*/  MUFU.EX2 R76, R76 ;  /* 0x0000004c004c7308 */ /* 0x000fe20000000800 */
[----:B------:R-:W-:Y:S02]  /*aef0*/  FADD.FTZ R2, R2, -R7 ;  /* 0x8000000702027221 */ /* 0x000fe40000010000 */
[----:B------:R-:W-:-:S05]  /*af00*/  FSEL R52, R52, RZ, P0 ;  /* 0x000000ff34347208 */ /* 0x000fca0000000000 */
[----:B------:R-:W-:Y:S01]  /*af10*/  MUFU.EX2 R75, R75 ;  /* 0x0000004b004b7308 */ /* 0x000fe20000000800 */
        /* <DEDUP_REMOVED lines=9> */
[----:B------:R-:W-:Y:S01]  /*afb0*/  FMUL.FTZ R209, R2, UR6 ;  /* 0x0000000602d17c20 */ /* 0x000fe20008410000 */
[----:B------:R-:W-:Y:S01]  /*afc0*/  FMUL.FTZ R207, R5, UR6 ;  /* 0x0000000605cf7c20 */ /* 0x000fe20008410000 */
[----:B------:R-:W-:Y:S01]  /*afd0*/  MUFU.EX2 R164, R164 ;  /* 0x000000a400a47308 */ /* 0x000fe20000000800 */
[----:B------:R-:W1:Y:S01]  /*afe0*/  LDSM.16.MT88.4 R4, [R232+0x5400] ;  /* 0x00540000e804783b */ /* 0x000e620000004200 */
        /* <DEDUP_REMOVED lines=40> */
[----:B------:R-:W-:-:S06]  /*b270*/  FFMA.FTZ R3, R3, UR6, -R52 ;  /* 0x0000000603037c23 */ /* 0x000fcc0008010834 */
        /* <DEDUP_REMOVED lines=24> */
[----:B------:R-:W3:Y:S01]  /*b400*/  MUFU.EX2 R120, R120 ;  /* 0x0000007800787308 */ /* 0x000ee20000000800 */
[----:B--2---:R-:W-:Y:S01]  /*b410*/  F2FP.BF16.F32.PACK_AB R33, R126, R241 ;  /* 0x000000f17e21723e */ /* 0x004fe200000010ff */
[----:B------:R-:W-:Y:S01]  /*b420*/  FFMA.FTZ R146, R175, UR6, -R52 ;  /* 0x00000006af927c23 */ /* 0x000fe20008010834 */
[----:B------:R-:W-:Y:S01]  /*b430*/  FFMA.FTZ R209, R252, R209, R162 ;  /* 0x000000d1fcd17223 */ /* 0x000fe200000100a2 */
[----:B------:R-:W-:Y:S01]  /*b440*/  FFMA.FTZ R207, R246, R207, R164 ;  /* 0x000000cff6cf7223 */ /* 0x000fe200000100a4 */
[----:B------:R-:W-:Y:S02]  /*b450*/  HMMA.16816.F32.BF16 R16, R12, R18, R140 ;  /* 0x000000120c10723c */ /* 0x000fe4000004188c */
[----:B------:R-:W-:Y:S01]  /*b460*/  FADD.FTZ R157, R160, R209 ;  /* 0x000000d1a09d7221 */ /* 0x000fe20000010000 */
[----:B------:R-:W-:Y:S01]  /*b470*/  MUFU.EX2 R123, R123 ;  /* 0x0000007b007b7308 */ /* 0x000fe20000000800 */
[----:B------:R-:W-:-:S02]  /*b480*/  FADD.FTZ R207, R158, R207 ;  /* 0x000000cf9ecf7221 */ /* 0x000fc40000010000 */
[----:B------:R-:W-:Y:S01]  /*b490*/  HMMA.16816.F32.BF16 R132, R12, R10, R132 ;  /* 0x0000000a0c84723c */ /* 0x000fe20000041884 */
[----:B------:R-:W2:Y:S01]  /*b4a0*/  LDSM.16.MT88.4 R8, [R231+0x5800] ;  /* 0x00580000e708783b */ /* 0x000ea20000004200 */
[--C-:B------:R-:W-:Y:S01]  /*b4b0*/  FFMA.FTZ R141, R197, UR6, -R52.reuse ;  /* 0x00000006c58d7c23 */ /* 0x100fe20008010834 */
[--C-:B------:R-:W-:Y:S01]  /*b4c0*/  FFMA.FTZ R143, R193, UR6, -R52.reuse ;  /* 0x00000006c18f7c23 */ /* 0x100fe20008010834 */
[--C-:B------:R-:W-:Y:S01]  /*b4d0*/  FFMA.FTZ R140, R191, UR6, -R52.reuse ;  /* 0x00000006bf8c7c23 */ /* 0x100fe20008010834 */
[----:B------:R-:W4:Y:S01]  /*b4e0*/  MUFU.EX2 R112, R112 ;  /* 0x0000007000707308 */ /* 0x000f220000000800 */
[----:B---3--:R-:W-:Y:S01]  /*b4f0*/  F2FP.BF16.F32.PACK_AB R35, R120, R177 ;  /* 0x000000b17823723e */ /* 0x008fe200000010ff */
[--C-:B------:R-:W-:Y:S01]  /*b500*/  FFMA.FTZ R142, R187, UR6, -R52.reuse ;  /* 0x00000006bb8e7c23 */ /* 0x100fe20008010834 */
[----:B------:R-:W-:Y:S01]  /*b510*/  F2FP.BF16.F32.PACK_AB R12, R114, R131 ;  /* 0x00000083720c723e */ /* 0x000fe200000010ff */
[----:B------:R-:W-:Y:S01]  /*b520*/  FADD.FTZ R207, R154, R207 ;  /* 0x000000cf9acf7221 */ /* 0x000fe20000010000 */
[----:B------:R-:W-:Y:S01]  /*b530*/  F2FP.BF16.F32.PACK_AB R14, R110, R119 ;  /* 0x000000776e0e723e */ /* 0x000fe200000010ff */
[----:B------:R-:W-:Y:S01]  /*b540*/  FADD.FTZ R157, R152, R157 ;  /* 0x0000009d989d7221 */ /* 0x000fe20000010000 */
[--C-:B------:R-:W-:Y:S01]  /*b550*/  FFMA.FTZ R152, R153, UR6, -R52.reuse ;  /* 0x0000000699987c23 */ /* 0x100fe20008010834 */
[----:B------:R-:W-:Y:S01]  /*b560*/  MUFU.EX2 R117, R117 ;  /* 0x0000007500757308 */ /* 0x000fe20000000800 */
[----:B-1----:R-:W-:Y:S01]  /*b570*/  HMMA.16816.F32.BF16 R20, R32, R4, R20 ;  /* 0x000000042014723c */ /* 0x002fe20000041814 */
[----:B------:R-:W-:Y:S01]  /*b580*/  FADD.FTZ R156, R156, R207 ;  /* 0x000000cf9c9c7221 */ /* 0x000fe20000010000 */
[----:B------:R-:W-:Y:S01]  /*b590*/  FADD.FTZ R157, R150, R157 ;  /* 0x0000009d969d7221 */ /* 0x000fe20000010000 */
[----:B------:R-:W-:-:S02]  /*b5a0*/  FFMA.FTZ R150, R151, UR6, -R52 ;  /* 0x0000000697967c23 */ /* 0x000fc40008010834 */
[----:B------:R-:W-:Y:S01]  /*b5b0*/  FADD.FTZ R241, R241, R156 ;  /* 0x0000009cf1f17221 */ /* 0x000fe20000010000 */
[C---:B------:R-:W-:Y:S01]  /*b5c0*/  HMMA.16816.F32.BF16 R136, R32.reuse, R24, R136 ;  /* 0x000000182088723c */ /* 0x040fe20000041888 */
[----:B------:R-:W1:Y:S01]  /*b5d0*/  MUFU.EX2 R108, R108 ;  /* 0x0000006c006c7308 */ /* 0x000e620000000800 */
[----:B----4-:R-:W-:Y:S01]  /*b5e0*/  F2FP.BF16.F32.PACK_AB R13, R112, R123 ;  /* 0x0000007b700d723e */ /* 0x010fe200000010ff */
[----:B------:R-:W-:Y:S01]  /*b5f0*/  FADD.FTZ R151, R148, R157 ;  /* 0x0000009d94977221 */ /* 0x000fe20000010000 */
[----:B------:R-:W-:Y:S02]  /*b600*/  FADD.FTZ R126, R126, R241 ;  /* 0x000000f17e7e7221 */ /* 0x000fe40000010000 */
[----:B------:R-:W-:Y:S01]  /*b610*/  HMMA.16816.F32.BF16 R16, R32, R6, R16 ;  /* 0x000000062010723c */ /* 0x000fe20000041810 */
[----:B------:R-:W3:Y:S01]  /*b620*/  LDSM.16.MT88.4 R4, [R232+0x5c00] ;  /* 0x005c0000e804783b */ /* 0x000ee20000004200 */
[----:B------:R-:W-:Y:S01]  /*b630*/  FADD.FTZ R128, R128, R151 ;  /* 0x0000009780807221 */ /* 0x000fe20000010000 */
[----:B------:R-:W-:Y:S01]  /*b640*/  MUFU.EX2 R104, R104 ;  /* 0x0000006800687308 */ /* 0x000fe20000000800 */
[----:B------:R-:W-:-:S02]  /*b650*/  FADD.FTZ R177, R177, R126 ;  /* 0x0000007eb1b17221 */ /* 0x000fc40000010000 */
[----:B------:R-:W-:Y:S01]  /*b660*/  HMMA.16816.F32.BF16 R132, R32, R26, R132 ;  /* 0x0000001a2084723c */ /* 0x000fe20000041884 */
[----:B------:R-:W4:Y:S01]  /*b670*/  LDSM.16.MT88.4 R24, [R231+0x5c00] ;  /* 0x005c0000e718783b */ /* 0x000f220000004200 */
[----:B------:R-:W-:-:S03]  /*b680*/  FADD.FTZ R179, R179, R128 ;  /* 0x00000080b3b37221 */ /* 0x000fc60000010000 */
[----:B------:R-:W5:Y:S01]  /*b690*/  MUFU.EX2 R109, R109 ;  /* 0x0000006d006d7308 */ /* 0x000f620000000800 */
[----:B-1----:R-:W-:Y:S01]  /*b6a0*/  F2FP.BF16.F32.PACK_AB R15, R108, R117 ;  /* 0x000000756c0f723e */ /* 0x002fe200000010ff */
        /* <DEDUP_REMOVED lines=8> */
[----:B--2---:R-:W-:Y:S01]  /*b730*/  HMMA.16816.F32.BF16 R136, R12, R8, R136 ;  /* 0x000000080c88723c */ /* 0x004fe20000041888 */
[----:B------:R-:W1:Y:S01]  /*b740*/  MUFU.EX2 R0, R0 ;  /* 0x0000000000007308 */ /* 0x000e620000000800 */
[----:B-----5:R-:W-:Y:S01]  /*b750*/  F2FP.BF16.F32.PACK_AB R33, R109, R104 ;  /* 0x000000686d21723e */ /* 0x020fe200000010ff */
[----:B------:R-:W-:-:S03]  /*b760*/  FADD.FTZ R110, R110, R119 ;  /* 0x000000776e6e7221 */ /* 0x000fc60000010000 */
[C---:B------:R-:W-:Y:S01]  /*b770*/  HMMA.16816.F32.BF16 R28, R12.reuse, R30, R16 ;  /* 0x0000001e0c1c723c */ /* 0x040fe20000041810 */
[----:B------:R-:W2:Y:S01]  /*b780*/  LDSM.16.MT88.4 R16, [R232+0x6000] ;  /* 0x00600000e810783b */ /* 0x000ea20000004200 */
[----:B------:R-:W-:Y:S01]  /*b790*/  FADD.FTZ R113, R113, R110 ;  /* 0x0000006e71717221 */ /* 0x000fe20000010000 */
[----:B------:R-:W-:Y:S03]  /*b7a0*/  MUFU.EX2 R2, R2 ;  /* 0x0000000200027308 */ /* 0x000fe60000000800 */
[----:B------:R-:W-:Y:S01]  /*b7b0*/  HMMA.16816.F32.BF16 R132, R12, R10, R132 ;  /* 0x0000000a0c84723c */ /* 0x000fe20000041884 */
[----:B------:R-:W5:Y:S01]  /*b7c0*/  LDSM.16.MT88.4 R8, [R231+0x6000] ;  /* 0x00600000e708783b */ /* 0x000f620000004200 */
[----:B------:R-:W-:-:S03]  /*b7d0*/  FADD.FTZ R106, R106, R113 ;  /* 0x000000716a6a7221 */ /* 0x000fc60000010000 */
[----:B------:R-:W4:Y:S01]  /*b7e0*/  MUFU.EX2 R115, R115 ;  /* 0x0000007300737308 */ /* 0x000f220000000800 */
        /* <DEDUP_REMOVED lines=9> */
[----:B----4-:R-:W-:Y:S01]  /*b880*/  HMMA.16816.F32.BF16 R136, R32, R24, R136 ;  /* 0x000000182088723c */ /* 0x010fe20000041888 */
[----:B------:R-:W1:Y:S01]  /*b890*/  MUFU.EX2 R125, R125 ;  /* 0x0000007d007d7308 */ /* 0x000e620000000800 */
[----:B------:R-:W-:-:S04]  /*b8a0*/  F2FP.BF16.F32.PACK_AB R13, R115, R2 ;  /* 0x00000002730d723e */ /* 0x000fc800000010ff */
[C---:B------:R-:W-:Y:S01]  /*b8b0*/  HMMA.16816.F32.BF16 R28, R32.reuse, R6, R28 ;  /* 0x00000006201c723c */ /* 0x040fe2000004181c */
[----:B------:R-:W3:Y:S02]  /*b8c0*/  LDSM.16.MT88.4 R4, [R232+0x6400] ;  /* 0x00640000e804783b */ /* 0x000ee40000004200 */
[----:B------:R-:W-:Y:S03]  /*b8d0*/  MUFU.EX2 R118, R118 ;  /* 0x0000007600767308 */ /* 0x000fe60000000800 */
[----:B------:R-:W-:Y:S01]  /*b8e0*/  HMMA.16816.F32.BF16 R132, R32, R26, R132 ;  /* 0x0000001a2084723c */ /* 0x000fe20000041884 */
[----:B------:R-:W4:Y:S04]  /*b8f0*/  LDSM.16.MT88.4 R24, [R231+0x6400] ;  /* 0x00640000e718783b */ /* 0x000f280000004200 */
[----:B------:R-:W5:Y:S01]  /*b900*/  MUFU.EX2 R141, R141 ;  /* 0x0000008d008d7308 */ /* 0x000f620000000800 */
[----:B-1----:R-:W-:-:S02]  /*b910*/  F2FP.BF16.F32.PACK_AB R15, R125, R116 ;  /* 0x000000747d0f723e */ /* 0x002fc400000010ff */
[----:B------:R-:W-:Y:S02]  /*b920*/  F2FP.BF16.F32.PACK_AB R32, R93, R94 ;  /* 0x0000005e5d20723e */ /* 0x000fe400000010ff */
[----:B------:R-:W-:-:S03]  /*b930*/  F2FP.BF16.F32.PACK_AB R34, R87, R92 ;  /* 0x0000005c5722723e */ /* 0x000fc600000010ff */
[----:B------:R-:W-:Y:S01]  /*b940*/  MUFU.EX2 R130, R130 ;  /* 0x0000008200827308 */ /* 0x000fe20000000800 */
[C---:B--2---:R-:W-:Y:S06]  /*b950*/  HMMA.16816.F32.BF16 R20, R12.reuse, R16, R20 ;  /* 0x000000100c14723c */ /* 0x044fec0000041814 */
[----:B-----5:R-:W-:Y:S01]  /*b960*/  HMMA.16816.F32.BF16 R136, R12, R8, R136 ;  /* 0x000000080c88723c */ /* 0x020fe20000041888 */
[----:B------:R-:W1:Y:S01]  /*b970*/  MUFU.EX2 R143, R143 ;  /* 0x0000008f008f7308 */ /* 0x000e620000000800 */
[----:B------:R-:W-:-:S04]  /*b980*/  F2FP.BF16.F32.PACK_AB R33, R141, R118 ;  /* 0x000000768d21723e */ /* 0x000fc800000010ff */
[C---:B------:R-:W-:Y:S01]  /*b990*/  HMMA.16816.F32.BF16 R28, R12.reuse, R18, R28 ;  /* 0x000000120c1c723c */ /* 0x040fe2000004181c */
[----:B------:R-:W2:Y:S02]  /*b9a0*/  LDSM.16.MT88.4 R16, [R232+0x6800] ;  /* 0x00680000e810783b */ /* 0x000ea40000004200 */
[----:B------:R-:W-:Y:S03]  /*b9b0*/  MUFU.EX2 R140, R140 ;  /* 0x0000008c008c7308 */ /* 0x000fe60000000800 */
[----:B------:R-:W-:Y:S01]  /*b9c0*/  HMMA.16816.F32.BF16 R132, R12, R10, R132 ;  /* 0x0000000a0c84723c */ /* 0x000fe20000041884 */
[----:B------:R-:W5:Y:S04]  /*b9d0*/  LDSM.16.MT88.4 R8, [R231+0x6800] ;  /* 0x00680000e708783b */ /* 0x000f680000004200 */
[----:B------:R-:W4:Y:S01]  /*b9e0*/  MUFU.EX2 R145, R145 ;  /* 0x0000009100917308 */ /* 0x000f220000000800 */
[----:B-1----:R-:W-:-:S02]  /*b9f0*/  F2FP.BF16.F32.PACK_AB R35, R143, R130 ;  /* 0x000000828f23723e */ /* 0x002fc400000010ff */
[----:B------:R-:W-:Y:S02]  /*ba00*/  F2FP.BF16.F32.PACK_AB R12, R85, R86 ;  /* 0x00000056550c723e */ /* 0x000fe400000010ff */
[----:B------:R-:W-:-:S03]  /*ba10*/  F2FP.BF16.F32.PACK_AB R14, R83, R84 ;  /* 0x00000054530e723e */ /* 0x000fc600000010ff */
[----:B------:R-:W-:Y:S01]  /*ba20*/  MUFU.EX2 R142, R142 ;  /* 0x0000008e008e7308 */ /* 0x000fe20000000800 */
[C---:B---3--:R-:W-:Y:S06]  /*ba30*/  HMMA.16816.F32.BF16 R20, R32.reuse, R4, R20 ;  /* 0x000000042014723c */ /* 0x048fec0000041814 */
        /* <DEDUP_REMOVED lines=37> */
[----:B-1----:R-:W-:-:S07]  /*bc90*/  F2FP.BF16.F32.PACK_AB R15, R168, R167 ;  /* 0x000000a7a80f723e */ /* 0x002fce00000010ff */
        /* <DEDUP_REMOVED lines=18> */
[----:B------:R-:W4:Y:S01]  /*bdc0*/  MUFU.EX2 R160, R161 ;  /* 0x000000a100a07308 */ /* 0x000f220000000800 */
[----:B---3--:R-:W-:Y:S01]  /*bdd0*/  F2FP.BF16.F32.PACK_AB R33, R170, R163 ;  /* 0x000000a3aa21723e */ /* 0x008fe200000010ff */
[----:B------:R-:W-:-:S06]  /*bde0*/  FADD.FTZ R117, R108, R117 ;  /* 0x000000756c757221 */ /* 0x000fcc0000010000 */
[----:B------:R-:W-:Y:S08]  /*bdf0*/  MUFU.EX2 R70, R70 ;  /* 0x0000004600467308 */ /* 0x000ff00000000800 */
[----:B------:R-:W3:Y:S01]  /*be00*/  MUFU.EX2 R69, R69 ;  /* 0x0000004500457308 */ /* 0x000ee20000000800 */
[----:B----4-:R-:W-:-:S07]  /*be10*/  F2FP.BF16.F32.PACK_AB R35, R160, R159 ;  /* 0x0000009fa023723e */ /* 0x010fce00000010ff */
[----:B------:R-:W-:Y:S01]  /*be20*/  MUFU.EX2 R68, R68 ;  /* 0x0000004400447308 */ /* 0x000fe20000000800 */
[C---:B------:R-:W-:Y:S06]  /*be30*/  HMMA.16816.F32.BF16 R20, R32.reuse, R4, R20 ;  /* 0x000000042014723c */ /* 0x040fec0000041814 */
[----:B------:R-:W-:Y:S01]  /*be40*/  HMMA.16816.F32.BF16 R136, R32, R24, R136 ;  /* 0x000000182088723c */ /* 0x000fe20000041888 */
[----:B------:R-:W4:Y:S01]  /*be50*/  MUFU.EX2 R67, R67 ;  /* 0x0000004300437308 */ /* 0x000f220000000800 */
[----:B---3--:R-:W-:-:S04]  /*be60*/  F2FP.BF16.F32.PACK_AB R4, R69, R70 ;  /* 0x000000464504723e */ /* 0x008fc800000010ff */
[C---:B------:R-:W-:Y:S01]  /*be70*/  HMMA.16816.F32.BF16 R28, R32.reuse, R6, R28 ;  /* 0x00000006201c723c */ /* 0x040fe2000004181c */
[--C-:B------:R-:W-:Y:S01]  /*be80*/  FFMA.FTZ R25, R127, UR6, -R52.reuse ;  /* 0x000000067f197c23 */ /* 0x100fe20008010834 */
[--C-:B------:R-:W-:Y:S01]  /*be90*/  FFMA.FTZ R24, R102, UR6, -R89.reuse ;  /* 0x0000000666187c23 */ /* 0x100fe20008010859 */
[----:B------:R-:W-:Y:S03]  /*bea0*/  MUFU.EX2 R155, R155 ;  /* 0x0000009b009b7308 */ /* 0x000fe60000000800 */
[----:B------:R-:W-:Y:S05]  /*beb0*/  HMMA.16816.F32.BF16 R132, R32, R26, R132 ;  /* 0x0000001a2084723c */ /* 0x000fea0000041884 */
[----:B------:R-:W3:Y:S01]  /*bec0*/  MUFU.EX2 R152, R152 ;  /* 0x0000009800987308 */ /* 0x000ee20000000800 */
[----:B----4-:R-:W-:Y:S01]  /*bed0*/  F2FP.BF16.F32.PACK_AB R6, R67, R68 ;  /* 0x000000444306723e */ /* 0x010fe200000010ff */
        /* <DEDUP_REMOVED lines=8> */
[--C-:B------:R-:W-:Y:S01]  /*bf60*/  FFMA.FTZ R35, R50, UR6, -R89.reuse ;  /* 0x0000000632237c23 */ /* 0x100fe20008010859 */
[----:B------:R-:W-:-:S05]  /*bf70*/  FFMA.FTZ R49, R48, UR6, -R89 ;  /* 0x0000000630317c23 */ /* 0x000fca0008010859 */
[----:B------:R-:W4:Y:S01]  /*bf80*/  MUFU.EX2 R149, R149 ;  /* 0x0000009500957308 */ /* 0x000f220000000800 */
[----:B---3--:R-:W-:-:S07]  /*bf90*/  F2FP.BF16.F32.PACK_AB R5, R152, R155 ;  /* 0x0000009b9805723e */ /* 0x008fce00000010ff */
[----:B------:R-:W-:Y:S08]  /*bfa0*/  MUFU.EX2 R66, R66 ;  /* 0x0000004200427308 */ /* 0x000ff00000000800 */
[----:B------:R-:W3:Y:S01]  /*bfb0*/  MUFU.EX2 R65, R65 ;  /* 0x0000004100417308 */ /* 0x000ee20000000800 */
[----:B----4-:R-:W-:-:S07]  /*bfc0*/  F2FP.BF16.F32.PACK_AB R7, R149, R148 ;  /* 0x000000949507723e */ /* 0x010fce00000010ff */
[----:B------:R-:W-:Y:S01]  /*bfd0*/  MUFU.EX2 R64, R64 ;  /* 0x0000004000407308 */ /* 0x000fe20000000800 */
[C---:B--2---:R-:W-:Y:S06]  /*bfe0*/  HMMA.16816.F32.BF16 R20, R4.reuse, R16, R20 ;  /* 0x000000100414723c */ /* 0x044fec0000041814 */
[C---:B-----5:R-:W-:Y:S01]  /*bff0*/  HMMA.16816.F32.BF16 R136, R4.reuse, R8, R136 ;  /* 0x000000080488723c */ /* 0x060fe20000041888 */
[----:B------:R-:W2:Y:S05]  /*c000*/  MUFU.EX2 R63, R63 ;  /* 0x0000003f003f7308 */ /* 0x000eaa0000000800 */
[C---:B------:R-:W-:Y:S01]  /*c010*/  HMMA.16816.F32.BF16 R28, R4.reuse, R18, R28 ;  /* 0x00000012041c723c */ /* 0x040fe2000004181c */
[----:B------:R-:W-:Y:S01]  /*c020*/  FADD.FTZ R8, R104, R117 ;  /* 0x0000007568087221 */ /* 0x000fe20000010000 */
[----:B------:R-:W4:Y:S01]  /*c030*/  LDSM.16.MT88.4 R16, [R231+0x7c00] ;  /* 0x007c0000e710783b */ /* 0x000f220000004200 */
[----:B------:R-:W-:Y:S02]  /*c040*/  MUFU.EX2 R120, R129 ;  /* 0x0000008100787308 */ /* 0x000fe40000000800 */
[----:B------:R-:W-:Y:S01]  /*c050*/  FADD.FTZ R8, R109, R8 ;  /* 0x000000086d087221 */ /* 0x000fe20000010000 */
[----:B------:R-:W-:Y:S03]  /*c060*/  HMMA.16816.F32.BF16 R132, R4, R10, R132 ;  /* 0x0000000a0484723c */ /* 0x000fe60000041884 */
[----:B------:R-:W-:-:S02]  /*c070*/  FADD.FTZ R103, R103, R8 ;  /* 0x0000000867677221 */ /* 0x000fc40000010000 */
[----:B------:R-:W5:Y:S01]  /*c080*/  MUFU.EX2 R25, R25 ;  /* 0x0000001900197308 */ /* 0x000f620000000800 */
[----:B------:R-:W4:Y:S01]  /*c090*/  LDSM.16.MT88.4 R8, [R232+0x8000] ;  /* 0x00800000e808783b */ /* 0x000f220000004200 */
[----:B------:R-:W-:Y:S01]  /*c0a0*/  FADD.FTZ R103, R0, R103 ;  /* 0x0000006700677221 */ /* 0x000fe20000010000 */
[----:B---3--:R-:W-:Y:S01]  /*c0b0*/  F2FP.BF16.F32.PACK_AB R4, R65, R66 ;  /* 0x000000424104723e */ /* 0x008fe200000010ff */
[----:B------:R-:W-:Y:S01]  /*c0c0*/  FFMA.FTZ R0, R95, UR6, -R52 ;  /* 0x000000065f007c23 */ /* 0x000fe20008010834 */
[----:B--2---:R-:W-:Y:S01]  /*c0d0*/  F2FP.BF16.F32.PACK_AB R6, R63, R64 ;  /* 0x000000403f06723e */ /* 0x004fe200000010ff */
[----:B------:R-:W-:Y:S02]  /*c0e0*/  FADD.FTZ R2, R2, R103 ;  /* 0x0000006702027221 */ /* 0x000fe40000010000 */
[----:B------:R-:W-:Y:S02]  /*c0f0*/  MUFU.EX2 R26, R26 ;  /* 0x0000001a001a7308 */ /* 0x000fe40000000800 */
[----:B------:R-:W-:Y:S01]  /*c100*/  FADD.FTZ R115, R115, R2 ;  /* 0x0000000273737221 */ /* 0x000fe20000010000 */
[--C-:B------:R-:W-:Y:S01]  /*c110*/  FFMA.FTZ R2, R47, UR6, -R52.reuse ;  /* 0x000000062f027c23 */ /* 0x100fe20008010834 */
[----:B------:R-:W-:-:S02]  /*c120*/  FFMA.FTZ R47, R46, UR6, -R52 ;  /* 0x000000062e2f7c23 */ /* 0x000fc40008010834 */
[----:B------:R-:W-:Y:S02]  /*c130*/  FADD.FTZ R116, R116, R115 ;  /* 0x0000007374747221 */ /* 0x000fe40000010000 */
[----:B------:R-:W2:Y:S01]  /*c140*/  MUFU.EX2 R27, R27 ;  /* 0x0000001b001b7308 */ /* 0x000ea20000000800 */
[----:B-----5:R-:W-:Y:S01]  /*c150*/  F2FP.BF16.F32.PACK_AB R5, R25, R120 ;  /* 0x000000781905723e */ /* 0x020fe200000010ff */
[----:B------:R-:W-:-:S04]  /*c160*/  FADD.FTZ R125, R125, R116 ;  /* 0x000000747d7d7221 */ /* 0x000fc80000010000 */
        /* <DEDUP_REMOVED lines=8> */
[----:B-1----:R-:W-:Y:S01]  /*c1f0*/  HMMA.16816.F32.BF16 R20, R4, R12, R20 ;  /* 0x0000000c0414723c */ /* 0x002fe20000041814 */
[----:B------:R-:W-:Y:S01]  /*c200*/  MUFU.EX2 R60, R60 ;  /* 0x0000003c003c7308 */ /* 0x000fe20000000800 */
[----:B------:R-:W-:-:S04]  /*c210*/  FADD.FTZ R145, R145, R140 ;  /* 0x0000008c91917221 */ /* 0x000fc80000010000 */
[----:B------:R-:W-:Y:S01]  /*c220*/  FADD.FTZ R142, R142, R145 ;  /* 0x000000918e8e7221 */ /* 0x000fe20000010000 */
[----:B------:R-:W-:Y:S01]  /*c230*/  FADD.FTZ R13, R97, R98 ;  /* 0x00000062610d7221 */ /* 0x000fe20000010000 */
[C---:B------:R-:W-:Y:S01]  /*c240*/  HMMA.16816.F32.BF16 R28, R4.reuse, R14, R28 ;  /* 0x0000000e041c723c */ /* 0x040fe2000004181c */
[----:B------:R-:W1:Y:S01]  /*c250*/  MUFU.EX2 R59, R59 ;  /* 0x0000003b003b7308 */ /* 0x000e620000000800 */
[----:B------:R-:W-:Y:S01]  /*c260*/  FADD.FTZ R147, R147, R142 ;  /* 0x0000008e93937221 */ /* 0x000fe20000010000 */
[----:B------:R-:W-:Y:S01]  /*c270*/  FADD.FTZ R13, R96, R13 ;  /* 0x0000000d600d7221 */ /* 0x000fe20000010000 */
[----:B------:R-:W-:Y:S02]  /*c280*/  LDSM.16.MT88.4 R140, [R232+0x8c00] ;  /* 0x008c0000e88c783b */ /* 0x000fe40000004200 */
[----:B------:R-:W-:Y:S01]  /*c290*/  FADD.FTZ R144, R144, R147 ;  /* 0x0000009390907221 */ /* 0x000fe20000010000 */
[----:B------:R-:W-:Y:S01]  /*c2a0*/  FADD.FTZ R94, R94, R13 ;  /* 0x0000000d5e5e7221 */ /* 0x000fe20000010000 */
[C---:B----4-:R-:W-:Y:S01]  /*c2b0*/  HMMA.16816.F32.BF16 R136, R4.reuse, R16, R136 ;  /* 0x000000100488723c */ /* 0x050fe20000041888 */
[----:B------:R-:W-:Y:S01]  /*c2c0*/  MUFU.EX2 R32, R32 ;  /* 0x0000002000207308 */ /* 0x000fe20000000800 */
[----:B------:R-:W-:Y:S01]  /*c2d0*/  FADD.FTZ R181, R181, R144 ;  /* 0x00000090b5b57221 */ /* 0x000fe20000010000 */
[----:B------:R-:W-:Y:S01]  /*c2e0*/  FADD.FTZ R93, R93, R94 ;  /* 0x0000005e5d5d7221 */ /* 0x000fe20000010000 */
[----:B------:R-:W2:Y:S02]  /*c2f0*/  LDSM.16.MT88.4 R12, [R231+0x8000] ;  /* 0x00800000e70c783b */ /* 0x000ea40000004200 */
[----:B------:R-:W-:Y:S01]  /*c300*/  FADD.FTZ R146, R146, R181 ;  /* 0x000000b592927221 */ /* 0x000fe20000010000 */
[----:B------:R-:W-:Y:S01]  /*c310*/  FADD.FTZ R92, R92, R93 ;  /* 0x0000005d5c5c7221 */ /* 0x000fe20000010000 */
[----:B------:R-:W-:Y:S01]  /*c320*/  HMMA.16816.F32.BF16 R132, R4, R18, R132 ;  /* 0x000000120484723c */ /* 0x000fe20000041884 */
[----:B------:R-:W4:Y:S01]  /*c330*/  MUFU.EX2 R33, R33 ;  /* 0x0000002100217308 */ /* 0x000f220000000800 */
[----:B------:R-:W-:Y:S01]  /*c340*/  FADD.FTZ R173, R173, R146 ;  /* 0x00000092adad7221 */ /* 0x000fe20000010000 */
[----:B------:R-:W-:Y:S01]  /*c350*/  FADD.FTZ R87, R87, R92 ;  /* 0x0000005c57577221 */ /* 0x000fe20000010000 */
[----:B------:R-:W5:Y:S02]  /*c360*/  LDSM.16.MT88.4 R16, [R232+0x8400] ;  /* 0x00840000e810783b */ /* 0x000f640000004200 */
[----:B------:R-:W-:Y:S01]  /*c370*/  FADD.FTZ R166, R166, R173 ;  /* 0x000000ada6a67221 */ /* 0x000fe20000010000 */
[----:B------:R-:W-:Y:S01]  /*c380*/  FADD.FTZ R86, R86, R87 ;  /* 0x0000005756567221 */ /* 0x000fe20000010000 */
[----:B---3--:R-:W-:Y:S01]  /*c390*/  F2FP.BF16.F32.PACK_AB R4, R61, R62 ;  /* 0x0000003e3d04723e */ /* 0x008fe200000010ff */
[----:B------:R-:W-:Y:S01]  /*c3a0*/  MUFU.EX2 R0, R0 ;  /* 0x0000000000007308 */ /* 0x000fe20000000800 */
[----:B------:R-:W-:Y:S01]  /*c3b0*/  FADD.FTZ R166, R169, R166 ;  /* 0x000000a6a9a67221 */ /* 0x000fe20000010000 */
[----:B------:R-:W-:Y:S01]  /*c3c0*/  FADD.FTZ R85, R85, R86 ;  /* 0x0000005655557221 */ /* 0x000fe20000010000 */
[----:B-1----:R-:W-:-:S02]  /*c3d0*/  F2FP.BF16.F32.PACK_AB R6, R59, R60 ;  /* 0x0000003c3b06723e */ /* 0x002fc400000010ff */
[----:B------:R-:W-:Y:S01]  /*c3e0*/  FADD.FTZ R167, R167, R166 ;  /* 0x000000a6a7a77221 */ /* 0x000fe20000010000 */
[----:B------:R-:W-:Y:S02]  /*c3f0*/  FADD.FTZ R84, R84, R85 ;  /* 0x0000005554547221 */ /* 0x000fe40000010000 */
[----:B------:R-:W1:Y:S01]  /*c400*/  MUFU.EX2 R91, R91 ;  /* 0x0000005b005b7308 */ /* 0x000e620000000800 */
        /* <DEDUP_REMOVED lines=11> */
[----:B-1----:R-:W-:Y:S01]  /*c4c0*/  F2FP.BF16.F32.PACK_AB R7, R91, R0 ;  /* 0x000000005b07723e */ /* 0x002fe200000010ff */
[----:B------:R-:W-:Y:S01]  /*c4d0*/  FADD.FTZ R79, R79, R80 ;  /* 0x000000504f4f7221 */ /* 0x000fe20000010000 */
[----:B------:R-:W-:-:S03]  /*c4e0*/  FADD.FTZ R160, R160, R159 ;  /* 0x0000009fa0a07221 */ /* 0x000fc60000010000 */
[----:B------:R-:W-:Y:S01]  /*c4f0*/  FADD.FTZ R78, R78, R79 ;  /* 0x0000004f4e4e7221 */ /* 0x000fe20000010000 */
[----:B------:R-:W-:Y:S01]  /*c500*/  FADD.FTZ R155, R155, R160 ;  /* 0x000000a09b9b7221 */ /* 0x000fe20000010000 */
[----:B------:R-:W-:Y:S01]  /*c510*/  MUFU.EX2 R56, R56 ;  /* 0x0000003800387308 */ /* 0x000fe20000000800 */
[----:B------:R-:W-:Y:S01]  /*c520*/  HMMA.16816.F32.BF16 R20, R4, R8, R20 ;  /* 0x000000080414723c */ /* 0x000fe20000041814 */
[----:B------:R-:W-:Y:S01]  /*c530*/  FADD.FTZ R77, R77, R78 ;  /* 0x0000004e4d4d7221 */ /* 0x000fe20000010000 */
[----:B------:R-:W-:-:S03]  /*c540*/  FADD.FTZ R155, R152, R155 ;  /* 0x0000009b989b7221 */ /* 0x000fc60000010000 */
[----:B------:R-:W-:Y:S01]  /*c550*/  FADD.FTZ R76, R76, R77 ;  /* 0x0000004d4c4c7221 */ /* 0x000fe20000010000 */
[C---:B------:R-:W-:Y:S01]  /*c560*/  HMMA.16816.F32.BF16 R28, R4.reuse, R10, R28 ;  /* 0x0000000a041c723c */ /* 0x040fe2000004181c */
[----:B------:R-:W1:Y:S01]  /*c570*/  MUFU.EX2 R55, R55 ;  /* 0x0000003700377308 */ /* 0x000e620000000800 */
[----:B------:R-:W4:Y:S01]  /*c580*/  LDSM.16.MT88.4 R8, [R231+0x8400] ;  /* 0x00840000e708783b */ /* 0x000f220000004200 */
[----:B------:R-:W-:Y:S01]  /*c590*/  FADD.FTZ R75, R75, R76 ;  /* 0x0000004c4b4b7221 */ /* 0x000fe20000010000 */
[----:B------:R-:W-:Y:S02]  /*c5a0*/  FADD.FTZ R148, R148, R155 ;  /* 0x0000009b94947221 */ /* 0x000fe40000010000 */
[C---:B--2---:R-:W-:Y:S01]  /*c5b0*/  HMMA.16816.F32.BF16 R136, R4.reuse, R12, R136 ;  /* 0x0000000c0488723c */ /* 0x044fe20000041888 */
[----:B------:R-:W-:Y:S01]  /*c5c0*/  FADD.FTZ R74, R74, R75 ;  /* 0x0000004b4a4a7221 */ /* 0x000fe20000010000 */
[----:B------:R-:W-:Y:S01]  /*c5d0*/  FADD.FTZ R149, R149, R148 ;  /* 0x0000009495957221 */ /* 0x000fe20000010000 */
[----:B------:R-:W-:Y:S02]  /*c5e0*/  MUFU.EX2 R2, R2 ;  /* 0x0000000200027308 */ /* 0x000fe40000000800 */
[----:B------:R-:W-:Y:S01]  /*c5f0*/  FADD.FTZ R73, R73, R74 ;  /* 0x0000004a49497221 */ /* 0x000fe20000010000 */
[----:B------:R-:W-:Y:S01]  /*c600*/  HMMA.16816.F32.BF16 R132, R4, R14, R132 ;  /* 0x0000000e0484723c */ /* 0x000fe20000041884 */
[----:B------:R-:W2:Y:S01]  /*c610*/  LDSM.16.MT88.4 R12, [R232+0x8800] ;  /* 0x00880000e80c783b */ /* 0x000ea20000004200 */
[----:B------:R-:W-:Y:S01]  /*c620*/  FADD.FTZ R120, R120, R149 ;  /* 0x0000009578787221 */ /* 0x000fe20000010000 */
[----:B------:R-:W-:-:S02]  /*c630*/  FADD.FTZ R72, R72, R73 ;  /* 0x0000004948487221 */ /* 0x000fc40000010000 */
[----:B------:R-:W5:Y:S01]  /*c640*/  MUFU.EX2 R47, R47 ;  /* 0x0000002f002f7308 */ /* 0x000f620000000800 */
[----:B------:R-:W-:Y:S01]  /*c650*/  FADD.FTZ R25, R25, R120 ;  /* 0x0000007819197221 */ /* 0x000fe20000010000 */
[----:B------:R-:W-:Y:S01]  /*c660*/  FADD.FTZ R71, R71, R72 ;  /* 0x0000004847477221 */ /* 0x000fe20000010000 */
[----:B---3--:R-:W-:Y:S02]  /*c670*/  F2FP.BF16.F32.PACK_AB R4, R57, R58 ;  /* 0x0000003a3904723e */ /* 0x008fe400000010ff */
[----:B-1----:R-:W-:Y:S01]  /*c680*/  F2FP.BF16.F32.PACK_AB R6, R55, R56 ;  /* 0x000000383706723e */ /* 0x002fe200000010ff */
        /* <DEDUP_REMOVED lines=21> */
[----:B------:R-:W-:Y:S01]  /*c7e0*/  FADD.FTZ R47, R47, R2 ;  /* 0x000000022f2f7221 */ /* 0x000fe20000010000 */
[----:B------:R-:W-:Y:S02]  /*c7f0*/  MOV R2, R90 ;  /* 0x0000005a00027202 */ /* 0x000fe40000000f00 */
[----:B------:R-:W-:Y:S01]  /*c800*/  FADD.FTZ R62, R62, R63 ;  /* 0x0000003f3e3e7221 */ /* 0x000fe20000010000 */
[----:B------:R-:W-:Y:S01]  /*c810*/  FADD.FTZ R0, R34, R47 ;  /* 0x0000002f22007221 */ /* 0x000fe20000010000 */
[----:B------:R-:W-:Y:S01]  /*c820*/  HMMA.16816.F32.BF16 R20, R4, R16, R20 ;  /* 0x000000100414723c */ /* 0x000fe20000041814 */
[----:B------:R-:W-:Y:S01]  /*c830*/  MUFU.EX2 R51, R51 ;  /* 0x0000003300337308 */ /* 0x000fe20000000800 */
[----:B------:R-:W-:Y:S01]  /*c840*/  FADD.FTZ R61, R61, R62 ;  /* 0x0000003e3d3d7221 */ /* 0x000fe20000010000 */
[----:B------:R-:W-:-:S03]  /*c850*/  FADD.FTZ R0, R45, R0 ;  /* 0x000000002d007221 */ /* 0x000fc60000010000 */
[C---:B------:R-:W-:Y:S01]  /*c860*/  HMMA.16816.F32.BF16 R28, R4.reuse, R18, R28 ;  /* 0x00000012041c723c */ /* 0x040fe2000004181c */
[----:B------:R-:W1:Y:S01]  /*c870*/  LDSM.16.MT88.4 R16, [R231+0x8800] ;  /* 0x00880000e710783b */ /* 0x000e620000004200 */
[----:B------:R-:W-:Y:S01]  /*c880*/  FADD.FTZ R60, R60, R61 ;  /* 0x0000003d3c3c7221 */ /* 0x000fe20000010000 */
[----:B------:R-:W5:Y:S03]  /*c890*/  MUFU.EX2 R122, R122 ;  /* 0x0000007a007a7308 */ /* 0x000f660000000800 */
[----:B----4-:R-:W-:Y:S01]  /*c8a0*/  HMMA.16816.F32.BF16 R136, R4, R8, R136 ;  /* 0x000000080488723c */ /* 0x010fe20000041888 */
[----:B------:R-:W-:-:S04]  /*c8b0*/  FADD.FTZ R59, R59, R60 ;  /* 0x0000003c3b3b7221 */ /* 0x000fc80000010000 */
[----:B------:R-:W-:Y:S01]  /*c8c0*/  MUFU.EX2 R43, R43 ;  /* 0x0000002b002b7308 */ /* 0x000fe20000000800 */
[----:B------:R-:W-:Y:S01]  /*c8d0*/  HMMA.16816.F32.BF16 R132, R4, R10, R132 ;  /* 0x0000000a0484723c */ /* 0x000fe20000041884 */
[--C-:B------:R-:W-:Y:S01]  /*c8e0*/  FFMA.FTZ R8, R39, UR6, -R52.reuse ;  /* 0x0000000627087c23 */ /* 0x100fe20008010834 */
[----:B------:R-:W-:Y:S01]  /*c8f0*/  FFMA.FTZ R39, R38, UR6, -R52 ;  /* 0x0000000626277c23 */ /* 0x000fe20008010834 */
[----:B------:R-:W-:-:S04]  /*c900*/  FADD.FTZ R58, R58, R59 ;  /* 0x0000003b3a3a7221 */ /* 0x000fc80000010000 */
[----:B------:R-:W4:Y:S01]  /*c910*/  MUFU.EX2 R42, R42 ;  /* 0x0000002a002a7308 */ /* 0x000f220000000800 */
[----:B---3--:R-:W-:Y:S01]  /*c920*/  F2FP.BF16.F32.PACK_AB R4, R53, R54 ;  /* 0x000000363504723e */ /* 0x008fe200000010ff */
[----:B------:R-:W-:Y:S01]  /*c930*/  FADD.FTZ R57, R57, R58 ;  /* 0x0000003a39397221 */ /* 0x000fe20000010000 */
[----:B-----5:R-:W-:-:S03]  /*c940*/  F2FP.BF16.F32.PACK_AB R6, R122, R51 ;  /* 0x000000337a06723e */ /* 0x020fc600000010ff */
[----:B------:R-:W-:Y:S02]  /*c950*/  FADD.FTZ R56, R56, R57 ;  /* 0x0000003938387221 */ /* 0x000fe40000010000 */
[----:B------:R-:W-:Y:S02]  /*c960*/  MUFU.EX2 R41, R41 ;  /* 0x0000002900297308 */ /* 0x000fe40000000800 */
[----:B------:R-:W-:-:S04]  /*c970*/  FADD.FTZ R55, R55, R56 ;  /* 0x0000003837377221 */ /* 0x000fc80000010000 */
[----:B------:R-:W-:Y:S02]  /*c980*/  FADD.FTZ R54, R54, R55 ;  /* 0x0000003736367221 */ /* 0x000fe40000010000 */
[----:B------:R-:W3:Y:S01]  /*c990*/  MUFU.EX2 R40, R40 ;  /* 0x0000002800287308 */ /* 0x000ee20000000800 */
[----:B----4-:R-:W-:Y:S01]  /*c9a0*/  F2FP.BF16.F32.PACK_AB R5, R42, R43 ;  /* 0x0000002b2a05723e */ /* 0x010fe200000010ff */
[----:B------:R-:W-:Y:S01]  /*c9b0*/  FADD.FTZ R43, R43, R0 ;  /* 0x000000002b2b7221 */ /* 0x000fe20000010000 */
[----:B------:R-:W-:-:S03]  /*c9c0*/  FADD.FTZ R0, R53, R54 ;  /* 0x0000003635007221 */ /* 0x000fc60000010000 */
[----:B------:R-:W-:Y:S02]  /*c9d0*/  FADD.FTZ R42, R42, R43 ;  /* 0x0000002b2a2a7221 */ /* 0x000fe40000010000 */
[----:B------:R4:W-:Y:S08]  /*c9e0*/  MUFU.EX2 R38, R8 ;  /* 0x0000000800267308 */ /* 0x0009f00000000800 */
[----:B------:R-:W-:Y:S01]  /*c9f0*/  MUFU.EX2 R24, R24 ;  /* 0x0000001800187308 */ /* 0x000fe20000000800 */
[----:B---3--:R-:W-:-:S07]  /*ca00*/  F2FP.BF16.F32.PACK_AB R7, R40, R41 ;  /* 0x000000292807723e */ /* 0x008fce00000010ff */
[C---:B--2---:R-:W-:Y:S01]  /*ca10*/  HMMA.16816.F32.BF16 R20, R4.reuse, R12, R20 ;  /* 0x0000000c0414723c */ /* 0x044fe20000041814 */
[----:B----4-:R-:W2:Y:S01]  /*ca20*/  LDSM.16.MT88.4 R8, [R231+0x8c00] ;  /* 0x008c0000e708783b */ /* 0x010ea20000004200 */
[----:B------:R-:W3:Y:S04]  /*ca30*/  MUFU.EX2 R35, R35 ;  /* 0x0000002300237308 */ /* 0x000ee80000000800 */
[C---:B-1----:R-:W-:Y:S01]  /*ca40*/  HMMA.16816.F32.BF16 R136, R4.reuse, R16, R136 ;  /* 0x000000100488723c */ /* 0x042fe20000041888 */
[----:B------:R-:W-:Y:S01]  /*ca50*/  FFMA.FTZ R12, R37, UR6, -R52 ;  /* 0x00000006250c7c23 */ /* 0x000fe20008010834 */
[----:B------:R-:W-:Y:S02]  /*ca60*/  FADD.FTZ R13, R41, R42 ;  /* 0x0000002a290d7221 */ /* 0x000fe40000010000 */
[----:B------:R-:W-:Y:S02]  /*ca70*/  MUFU.EX2 R44, R44 ;  /* 0x0000002c002c7308 */ /* 0x000fe40000000800 */
[----:B------:R-:W-:Y:S01]  /*ca80*/  HMMA.16816.F32.BF16 R28, R4, R14, R28 ;  /* 0x0000000e041c723c */ /* 0x000fe2000004181c */
[----:B------:R-:W-:-:S05]  /*ca90*/  FADD.FTZ R13, R40, R13 ;  /* 0x0000000d280d7221 */ /* 0x000fca0000010000 */
        /* <DEDUP_REMOVED lines=8> */
[----:B------:R-:W-:-:S04]  /*cb20*/  FADD.FTZ R38, R38, R13 ;  /* 0x0000000d26267221 */ /* 0x000fc80000010000 */
[----:B------:R-:W-:Y:S01]  /*cb30*/  FADD.FTZ R39, R39, R38 ;  /* 0x0000002627277221 */ /* 0x000fe20000010000 */
[----:B-1----:R-:W-:-:S03]  /*cb40*/  F2FP.BF16.F32.PACK_AB R7, R3, R12 ;  /* 0x0000000c0307723e */ /* 0x002fc600000010ff */
[----:B------:R-:W-:-:S04]  /*cb50*/  FADD.FTZ R12, R12, R39 ;  /* 0x000000270c0c7221 */ /* 0x000fc80000010000 */
[----:B------:R-:W-:Y:S01]  /*cb60*/  FADD.FTZ R246, R3, R12 ;  /* 0x0000000c03f67221 */ /* 0x000fe20000010000 */
[C---:B--2---:R-:W-:Y:S06]  /*cb70*/  HMMA.16816.F32.BF16 R136, R4.reuse, R8, R136 ;  /* 0x000000080488723c */ /* 0x044fec0000041888 */
        /* <DEDUP_REMOVED lines=10> */
.L_x_2288:
        /* <DEDUP_REMOVED lines=13> */
.L_x_2298:
[----:B------:R-:W-:Y:S04]  /*ccf0*/  DEPBAR.LE SB0, 0x0 ;  /* 0x000080000000791a */ /* 0x000fe80000000000 */
[----:B------:R-:W-:Y:S01]  /*cd00*/  BAR.SYNC.DEFER_BLOCKING 0x0 ;  /* 0x0000000000007b1d */ /* 0x000fe20000010000 */
[----:B------:R-:W-:Y:S02]  /*cd10*/  IADD3 R243, R243, -0x1, RZ ;  /* 0xfffffffff3f37810 */ /* 0x000fe40007ffe0ff */
[----:B------:R-:W-:Y:S02]  /*cd20*/  MOV R8, R244 ;  /* 0x000000f400087202 */ /* 0x000fe40000000f00 */
[----:B------:R-:W-:Y:S01]  /*cd30*/  MOV R0, R242 ;  /* 0x000000f200007202 */ /* 0x000fe20000000f00 */
[----:B------:R-:W-:Y:S06]  /*cd40*/  @!P6 BRA `(.L_x_2295) ;  /* 0x0000000000f4e947 */ /* 0x000fec0003800000 */
        /* <DEDUP_REMOVED lines=61> */
.L_x_2295:
        /* <DEDUP_REMOVED lines=199> */
.L_x_2297:
        /* <DEDUP_REMOVED lines=28> */
.L_x_2296:
        /* <DEDUP_REMOVED lines=252> */
[----:B------:R-:W-:Y:S01]  /*ef10*/  FFMA.FTZ R58, R73, UR4, -R152 ;  /* 0x00000004493a7c23 */ /* 0x000fe20008010898 */
[--C-:B------:R-:W-:Y:S03]  /*ef20*/  FFMA.FTZ R61, R75, UR4, -R151.reuse ;  /* 0x000000044b3d7c23 */ /* 0x100fe60008010897 */
        /* <DEDUP_REMOVED lines=56> */
[----:B------:R-:W-:Y:S01]  /*f2b0*/  FFMA.FTZ R82, R105, UR4, -R152 ;  /* 0x0000000469527c23 */ /* 0x000fe20008010898 */
[----:B------:R-:W-:Y:S01]  /*f2c0*/  HMMA.16816.F32.BF16 R20, R24, R30, R20 ;  /* 0x0000001e1814723c */ /* 0x000fe20000041814 */
[----:B------:R-:W2:Y:S02]  /*f2d0*/  LDSM.16.MT88.4 R28, [R231+0x5800] ;  /* 0x00580000e71c783b */ /* 0x000ea40000004200 */
[----:B------:R-:W-:Y:S03]  /*f2e0*/  FFMA.FTZ R81, R106, UR4, -R151 ;  /* 0x000000046a517c23 */ /* 0x000fe60008010897 */
[----:B------:R-:W3:Y:S01]  /*f2f0*/  MUFU.EX2 R192, R192 ;  /* 0x000000c000c07308 */ /* 0x000ee20000000800 */
[----:B------:R-:W-:Y:S01]  /*f300*/  FFMA.FTZ R215, R148, R252, R215 ;  /* 0x000000fc94d77223 */ /* 0x000fe200000100d7 */
[C---:B----4-:R-:W-:Y:S05]  /*f310*/  HMMA.16816.F32.BF16 R8, R32.reuse, R36, R8 ;  /* 0x000000242008723c */ /* 0x050fea0000041808 */
[----:B------:R-:W-:Y:S03]  /*f320*/  F2FP.BF16.F32.PACK_AB R24, R197, R198 ;  /* 0x000000c6c518723e */ /* 0x000fe600000010ff */
[----:B------:R-:W-:Y:S01]  /*f330*/  MUFU.EX2 R194, R194 ;  /* 0x000000c200c27308 */ /* 0x000fe20000000800 */
[C---:B------:R-:W-:Y:S01]  /*f340*/  HMMA.16816.F32.BF16 R12, R32.reuse, R38, R12 ;  /* 0x00000026200c723c */ /* 0x040fe2000004180c */
[----:B------:R-:W4:Y:S02]  /*f350*/  LDSM.16.MT88.4 R36, [R232+0x5c00] ;  /* 0x005c0000e824783b */ /* 0x000f240000004200 */
[----:B-1----:R-:W-:Y:S01]  /*f360*/  F2FP.BF16.F32.PACK_AB R25, R196, R199 ;  /* 0x000000c7c419723e */ /* 0x002fe200000010ff */
[----:B------:R-:W-:Y:S02]  /*f370*/  FADD.FTZ R74, R213, R215 ;  /* 0x000000d7d54a7221 */ /* 0x000fe40000010000 */
[C---:B-----5:R-:W-:Y:S03]  /*f380*/  HMMA.16816.F32.BF16 R16, R32.reuse, R40, R16 ;  /* 0x000000282010723c */ /* 0x060fe60000041810 */
[----:B------:R-:W1:Y:S02]  /*f390*/  MUFU.EX2 R193, R193 ;  /* 0x000000c100c17308 */ /* 0x000e640000000800 */
[----:B---3--:R-:W-:Y:S01]  /*f3a0*/  F2FP.BF16.F32.PACK_AB R26, R192, R195 ;  /* 0x000000c3c01a723e */ /* 0x008fe200000010ff */
[----:B------:R-:W-:Y:S01]  /*f3b0*/  HMMA.16816.F32.BF16 R20, R32, R42, R20 ;  /* 0x0000002a2014723c */ /* 0x000fe20000041814 */
[----:B------:R-:W3:Y:S06]  /*f3c0*/  LDSM.16.MT88.4 R40, [R231+0x5c00] ;  /* 0x005c0000e728783b */ /* 0x000eec0000004200 */
[----:B------:R-:W-:Y:S01]  /*f3d0*/  MUFU.EX2 R191, R191 ;  /* 0x000000bf00bf7308 */ /* 0x000fe20000000800 */
[----:B------:R-:W-:Y:S03]  /*f3e0*/  FADD.FTZ R211, R211, R74 ;  /* 0x0000004ad3d37221 */ /* 0x000fe60000010000 */
[----:B------:R-:W-:Y:S01]  /*f3f0*/  FFMA.FTZ R74, R97, UR4, -R152 ;  /* 0x00000004614a7c23 */ /* 0x000fe20008010898 */
[----:B------:R-:W-:Y:S01]  /*f400*/  FADD.FTZ R33, R212, R214 ;  /* 0x000000d6d4217221 */ /* 0x000fe20000010000 */
[----:B------:R-:W-:Y:S04]  /*f410*/  FFMA.FTZ R91, R116, UR4, -R152 ;  /* 0x00000004745b7c23 */ /* 0x000fe80008010898 */
        /* <DEDUP_REMOVED lines=33> */
[----:B------:R-:W-:Y:S03]  /*f630*/  FFMA.FTZ R78, R101, UR4, -R152 ;  /* 0x00000004654e7c23 */ /* 0x000fe60008010898 */
[----:B------:R-:W1:Y:S01]  /*f640*/  MUFU.EX2 R186, R186 ;  /* 0x000000ba00ba7308 */ /* 0x000e620000000800 */
[----:B-----5:R-:W-:Y:S01]  /*f650*/  F2FP.BF16.F32.PACK_AB R34, R184, R189 ;  /* 0x000000bdb822723e */ /* 0x020fe200000010ff */
[----:B------:R-:W-:Y:S01]  /*f660*/  FADD.FTZ R192, R192, R195 ;  /* 0x000000c3c0c07221 */ /* 0x000fe20000010000 */
[----:B------:R-:W-:Y:S01]  /*f670*/  FADD.FTZ R202, R202, R201 ;  /* 0x000000c9caca7221 */ /* 0x000fe20000010000 */
[--C-:B------:R-:W-:Y:S01]  /*f680*/  FFMA.FTZ R122, R122, UR4, -R151.reuse ;  /* 0x000000047a7a7c23 */ /* 0x100fe20008010897 */
[--C-:B------:R-:W-:Y:S01]  /*f690*/  FFMA.FTZ R126, R126, UR4, -R151.reuse ;  /* 0x000000047e7e7c23 */ /* 0x100fe20008010897 */
[----:B------:R-:W-:Y:S01]  /*f6a0*/  FADD.FTZ R191, R191, R192 ;  /* 0x000000c0bfbf7221 */ /* 0x000fe20000010000 */
[----:B------:R-:W-:Y:S03]  /*f6b0*/  FADD.FTZ R199, R199, R202 ;  /* 0x000000cac7c77221 */ /* 0x000fe60000010000 */
[----:B------:R-:W5:Y:S01]  /*f6c0*/  MUFU.EX2 R182, R182 ;  /* 0x000000b600b67308 */ /* 0x000f620000000800 */
[----:B------:R-:W-:Y:S01]  /*f6d0*/  FFMA.FTZ R127, R127, UR4, -R151 ;  /* 0x000000047f7f7c23 */ /* 0x000fe20008010897 */
[----:B------:R-:W-:Y:S01]  /*f6e0*/  FADD.FTZ R188, R188, R191 ;  /* 0x000000bfbcbc7221 */ /* 0x000fe20000010000 */
[----:B------:R-:W-:Y:S01]  /*f6f0*/  FADD.FTZ R199, R196, R199 ;  /* 0x000000c7c4c77221 */ /* 0x000fe20000010000 */
[--C-:B------:R-:W-:Y:S01]  /*f700*/  FFMA.FTZ R124, R124, UR4, -R152.reuse ;  /* 0x000000047c7c7c23 */ /* 0x100fe20008010898 */
[----:B------:R-:W-:Y:S01]  /*f710*/  FFMA.FTZ R125, R125, UR4, -R152 ;  /* 0x000000047d7d7c23 */ /* 0x000fe20008010898 */
[----:B------:R-:W-:Y:S01]  /*f720*/  FADD.FTZ R189, R189, R188 ;  /* 0x000000bcbdbd7221 */ /* 0x000fe20000010000 */
[----:B------:R-:W-:Y:S03]  /*f730*/  FADD.FTZ R194, R194, R199 ;  /* 0x000000c7c2c27221 */ /* 0x000fe60000010000 */
[----:B------:R-:W3:Y:S01]  /*f740*/  MUFU.EX2 R181, R181 ;  /* 0x000000b500b57308 */ /* 0x000ee20000000800 */
[----:B-1----:R-:W-:Y:S01]  /*f750*/  F2FP.BF16.F32.PACK_AB R35, R186, R185 ;  /* 0x000000b9ba23723e */ /* 0x002fe200000010ff */
[----:B------:R-:W-:Y:S01]  /*f760*/  FADD.FTZ R189, R184, R189 ;  /* 0x000000bdb8bd7221 */ /* 0x000fe20000010000 */
[----:B------:R-:W-:Y:S04]  /*f770*/  FADD.FTZ R193, R193, R194 ;  /* 0x000000c2c1c17221 */ /* 0x000fe80000010000 */
[----:B------:R-:W-:Y:S03]  /*f780*/  FADD.FTZ R190, R190, R193 ;  /* 0x000000c1bebe7221 */ /* 0x000fe60000010000 */
[----:B------:R-:W-:Y:S01]  /*f790*/  MUFU.EX2 R183, R183 ;  /* 0x000000b700b77308 */ /* 0x000fe20000000800 */
[C---:B----4-:R-:W-:Y:S05]  /*f7a0*/  HMMA.16816.F32.BF16 R8, R32.reuse, R36, R8 ;  /* 0x000000242008723c */ /* 0x050fea0000041808 */
[----:B-----5:R-:W-:Y:S01]  /*f7b0*/  FADD.FTZ R84, R182, R189 ;  /* 0x000000bdb6547221 */ /* 0x020fe20000010000 */
[C---:B------:R-:W-:Y:S03]  /*f7c0*/  HMMA.16816.F32.BF16 R12, R32.reuse, R38, R12 ;  /* 0x00000026200c723c */ /* 0x040fe6000004180c */
[----:B------:R-:W1:Y:S01]  /*f7d0*/  MUFU.EX2 R180, R180 ;  /* 0x000000b400b47308 */ /* 0x000e620000000800 */
[----:B------:R-:W4:Y:S01]  /*f7e0*/  LDSM.16.MT88.4 R36, [R232+0x6400] ;  /* 0x00640000e824783b */ /* 0x000f220000004200 */
[C---:B---3--:R-:W-:Y:S01]  /*f7f0*/  F2FP.BF16.F32.PACK_AB R24, R181.reuse, R182 ;  /* 0x000000b6b518723e */ /* 0x048fe200000010ff */
[C---:B------:R-:W-:Y:S07]  /*f800*/  HMMA.16816.F32.BF16 R16, R32.reuse, R40, R16 ;  /* 0x000000282010723c */ /* 0x040fee0000041810 */
        /* <DEDUP_REMOVED lines=9> */
[----:B------:R-:W-:Y:S04]  /*f8a0*/  FADD.FTZ R186, R186, R185 ;  /* 0x000000b9baba7221 */ /* 0x000fe80000010000 */
[----:B------:R-:W-:Y:S04]  /*f8b0*/  FADD.FTZ R183, R183, R186 ;  /* 0x000000bab7b77221 */ /* 0x000fe80000010000 */
[----:B------:R-:W1:Y:S01]  /*f8c0*/  MUFU.EX2 R177, R177 ;  /* 0x000000b100b17308 */ /* 0x000e620000000800 */
[----:B-----5:R-:W-:Y:S01]  /*f8d0*/  F2FP.BF16.F32.PACK_AB R26, R174, R179 ;  /* 0x000000b3ae1a723e */ /* 0x020fe200000010ff */
[----:B------:R-:W-:Y:S01]  /*f8e0*/  FADD.FTZ R179, R179, R84 ;  /* 0x00000054b3b37221 */ /* 0x000fe20000010000 */
[----:B------:R-:W-:Y:S01]  /*f8f0*/  FFMA.FTZ R84, R107, UR4, -R151 ;  /* 0x000000046b547c23 */ /* 0x000fe20008010897 */
[----:B------:R-:W-:Y:S02]  /*f900*/  FADD.FTZ R183, R180, R183 ;  /* 0x000000b7b4b77221 */ /* 0x000fe40000010000 */
        /* <DEDUP_REMOVED lines=10> */
[----:B------:R-:W3:Y:S01]  /*f9b0*/  LDSM.16.MT88.4 R44, [R232+0x6800] ;  /* 0x00680000e82c783b */ /* 0x000ee20000004200 */
[C---:B-----5:R-:W-:Y:S01]  /*f9c0*/  F2FP.BF16.F32.PACK_AB R32, R172.reuse, R175 ;  /* 0x000000afac20723e */ /* 0x060fe200000010ff */
[C---:B--2---:R-:W-:Y:S07]  /*f9d0*/  HMMA.16816.F32.BF16 R16, R24.reuse, R28, R16 ;  /* 0x0000001c1810723c */ /* 0x044fee0000041810 */
[----:B------:R-:W-:Y:S01]  /*f9e0*/  MUFU.EX2 R173, R173 ;  /* 0x000000ad00ad7308 */ /* 0x000fe20000000800 */
[----:B------:R-:W-:Y:S01]  /*f9f0*/  FADD.FTZ R175, R175, R174 ;  /* 0x000000aeafaf7221 */ /* 0x000fe20000010000 */
[----:B------:R-:W-:Y:S01]  /*fa00*/  HMMA.16816.F32.BF16 R20, R24, R30, R20 ;  /* 0x0000001e1814723c */ /* 0x000fe20000041814 */
[----:B------:R-:W2:Y:S07]  /*fa10*/  LDSM.16.MT88.4 R28, [R231+0x6800] ;  /* 0x00680000e71c783b */ /* 0x000eae0000004200 */
[----:B------:R-:W5:Y:S03]  /*fa20*/  MUFU.EX2 R168, R168 ;  /* 0x000000a800a87308 */ /* 0x000f660000000800 */
[C---:B-1----:R-:W-:Y:S01]  /*fa30*/  F2FP.BF16.F32.PACK_AB R33, R171.reuse, R176 ;  /* 0x000000b0ab21723e */ /* 0x042fe200000010ff */
[----:B------:R-:W-:Y:S01]  /*fa40*/  FADD.FTZ R172, R172, R175 ;  /* 0x000000afacac7221 */ /* 0x000fe20000010000 */
[----:B------:R-:W-:Y:S04]  /*fa50*/  FADD.FTZ R176, R176, R177 ;  /* 0x000000b1b0b07221 */ /* 0x000fe80000010000 */
[----:B------:R-:W-:Y:S01]  /*fa60*/  FADD.FTZ R176, R171, R176 ;  /* 0x000000b0abb07221 */ /* 0x000fe20000010000 */
[----:B------:R-:W-:Y:S10]  /*fa70*/  MUFU.EX2 R169, R169 ;  /* 0x000000a900a97308 */ /* 0x000ff40000000800 */
[----:B------:R-:W1:Y:S01]  /*fa80*/  MUFU.EX2 R170, R170 ;  /* 0x000000aa00aa7308 */ /* 0x000e620000000800 */
[C---:B-----5:R-:W-:Y:S01]  /*fa90*/  F2FP.BF16.F32.PACK_AB R34, R168.reuse, R173 ;  /* 0x000000ada822723e */ /* 0x060fe200000010ff */
[----:B------:R-:W-:Y:S04]  /*faa0*/  FADD.FTZ R173, R173, R172 ;  /* 0x000000acadad7221 */ /* 0x000fe80000010000 */
[----:B------:R-:W-:Y:S04]  /*fab0*/  FADD.FTZ R173, R168, R173 ;  /* 0x000000ada8ad7221 */ /* 0x000fe80000010000 */
[----:B------:R-:W5:Y:S10]  /*fac0*/  MUFU.EX2 R166, R166 ;  /* 0x000000a600a67308 */ /* 0x000f740000000800 */
[----:B------:R-:W3:Y:S01]  /*fad0*/  MUFU.EX2 R165, R165 ;  /* 0x000000a500a57308 */ /* 0x000ee20000000800 */
[C---:B-1----:R-:W-:Y:S01]  /*fae0*/  F2FP.BF16.F32.PACK_AB R35, R170.reuse, R169 ;  /* 0x000000a9aa23723e */ /* 0x042fe200000010ff */
[----:B------:R-:W-:Y:S04]  /*faf0*/  FADD.FTZ R169, R169, R176 ;  /* 0x000000b0a9a97221 */ /* 0x000fe80000010000 */
[----:B------:R-:W-:Y:S04]  /*fb00*/  FADD.FTZ R170, R170, R169 ;  /* 0x000000a9aaaa7221 */ /* 0x000fe80000010000 */
        /* <DEDUP_REMOVED lines=13> */
[C---:B-1----:R-:W-:Y:S01]  /*fbe0*/  F2FP.BF16.F32.PACK_AB R25, R164.reuse, R167 ;  /* 0x000000a7a419723e */ /* 0x042fe200000010ff */
[----:B------:R-:W-:Y:S04]  /*fbf0*/  FADD.FTZ R167, R167, R170 ;  /* 0x000000aaa7a77221 */ /* 0x000fe80000010000 */
[----:B------:R-:W-:Y:S02]  /*fc00*/  FADD.FTZ R167, R164, R167 ;  /* 0x000000a7a4a77221 */ /* 0x000fe40000010000 */
[----:B------:R-:W-:Y:S10]  /*fc10*/  MUFU.EX2 R162, R162 ;  /* 0x000000a200a27308 */ /* 0x000ff40000000800 */
[----:B------:R-:W1:Y:S01]  /*fc20*/  MUFU.EX2 R161, R161 ;  /* 0x000000a100a17308 */ /* 0x000e620000000800 */
[C---:B-----5:R-:W-:Y:S01]  /*fc30*/  F2FP.BF16.F32.PACK_AB R26, R158.reuse, R163 ;  /* 0x000000a39e1a723e */ /* 0x060fe200000010ff */
[----:B------:R-:W-:Y:S01]  /*fc40*/  FADD.FTZ R163, R163, R90 ;  /* 0x0000005aa3a37221 */ /* 0x000fe20000010000 */
[----:B------:R-:W-:Y:S03]  /*fc50*/  FFMA.FTZ R90, R113, UR4, -R152 ;  /* 0x00000004715a7c23 */ /* 0x000fe60008010898 */
        /* <DEDUP_REMOVED lines=61> */
[----:B------:R-:W-:Y:S01]  /*10030*/  FADD.FTZ R25, R153, R160 ;  /* 0x000000a099197221 */ /* 0x000fe20000010000 */
[----:B------:R-:W-:Y:S03]  /*10040*/  FFMA.FTZ R68, R117, UR4, -R152 ;  /* 0x0000000475447c23 */ /* 0x000fe60008010898 */
[----:B------:R-:W-:Y:S02]  /*10050*/  FADD.FTZ R25, R154, R25 ;  /* 0x000000199a197221 */ /* 0x000fe40000010000 */
[----:B------:R-:W-:Y:S02]  /*10060*/  MUFU.EX2 R49, R49 ;  /* 0x0000003100317308 */ /* 0x000fe40000000800 */
[----:B------:R-:W-:Y:S01]  /*10070*/  FADD.FTZ R94, R70, R25 ;  /* 0x00000019465e7221 */ /* 0x000fe20000010000 */
[----:B------:R-:W-:Y:S07]  /*10080*/  FADD.FTZ R70, R67, R24 ;  /* 0x0000001843467221 */ /* 0x000fee0000010000 */
[----:B------:R-:W1:Y:S01]  /*10090*/  MUFU.EX2 R52, R52 ;  /* 0x0000003400347308 */ /* 0x000e620000000800 */
[----:B-----5:R-:W-:Y:S01]  /*100a0*/  F2FP.BF16.F32.PACK_AB R34, R7, R54 ;  /* 0x000000360722723e */ /* 0x020fe200000010ff */
[----:B------:R-:W-:Y:S08]  /*100b0*/  FADD.FTZ R63, R63, R70 ;  /* 0x000000463f3f7221 */ /* 0x000ff00000010000 */
        /* <DEDUP_REMOVED lines=25> */
[----:B-----5:R-:W-:Y:S01]  /*10250*/  F2FP.BF16.F32.PACK_AB R26, R55, R50 ;  /* 0x00000032371a723e */ /* 0x020fe200000010ff */
[----:B------:R-:W-:Y:S08]  /*10260*/  FADD.FTZ R60, R53, R60 ;  /* 0x0000003c353c7221 */ /* 0x000ff00000010000 */
        /* <DEDUP_REMOVED lines=38> */
[----:B------:R-:W-:Y:S08]  /*104d0*/  FADD.FTZ R74, R74, R71 ;  /* 0x000000474a4a7221 */ /* 0x000ff00000010000 */
[----:B------:R-:W-:Y:S01]  /*104e0*/  MUFU.EX2 R80, R80 ;  /* 0x0000005000507308 */ /* 0x000fe20000000800 */
[C---:B----4-:R-:W-:Y:S06]  /*104f0*/  HMMA.16816.F32.BF16 R8, R32.reuse, R36, R8 ;  /* 0x000000242008723c */ /* 0x050fec0000041808 */
[C---:B------:R-:W-:Y:S03]  /*10500*/  HMMA.16816.F32.BF16 R12, R32.reuse, R38, R12 ;  /* 0x00000026200c723c */ /* 0x040fe6000004180c */
[----:B------:R-:W1:Y:S01]  /*10510*/  MUFU.EX2 R77, R77 ;  /* 0x0000004d004d7308 */ /* 0x000e620000000800 */
[----:B------:R-:W4:Y:S01]  /*10520*/  LDSM.16.MT88.4 R36, [R232+0x8400] ;  /* 0x00840000e824783b */ /* 0x000f220000004200 */
[C---:B-----5:R-:W-:Y:S01]  /*10530*/  F2FP.BF16.F32.PACK_AB R24, R78.reuse, R75 ;  /* 0x0000004b4e18723e */ /* 0x060fe200000010ff */
[C---:B---3--:R-:W-:Y:S07]  /*10540*/  HMMA.16816.F32.BF16 R16, R32.reuse, R40, R16 ;  /* 0x000000282010723c */ /* 0x048fee0000041810 */
[----:B------:R-:W-:Y:S01]  /*10550*/  MUFU.EX2 R79, R79 ;  /* 0x0000004f004f7308 */ /* 0x000fe20000000800 */
[----:B------:R-:W-:Y:S01]  /*10560*/  FADD.FTZ R75, R75, R74 ;  /* 0x0000004a4b4b7221 */ /* 0x000fe20000010000 */
[----:B------:R-:W-:Y:S01]  /*10570*/  HMMA.16816.F32.BF16 R20, R32, R42, R20 ;  /* 0x0000002a2014723c */ /* 0x000fe20000041814 */
[----:B------:R-:W3:Y:S07]  /*10580*/  LDSM.16.MT88.4 R40, [R231+0x8400] ;  /* 0x00840000e728783b */ /* 0x000eee0000004200 */
        /* <DEDUP_REMOVED lines=40> */
[C---:B-1----:R-:W-:Y:S01]  /*10810*/  F2FP.BF16.F32.PACK_AB R35, R92.reuse, R89 ;  /* 0x000000595c23723e */ /* 0x042fe200000010ff */
[----:B------:R-:W-:Y:S04]  /*10820*/  FADD.FTZ R89, R89, R88 ;  /* 0x0000005859597221 */ /* 0x000fe80000010000 */
[----:B------:R-:W-:Y:S04]  /*10830*/  FADD.FTZ R92, R92, R89 ;  /* 0x000000595c5c7221 */ /* 0x000fe80000010000 */
        /* <DEDUP_REMOVED lines=12> */
[--C-:B------:R-:W-:Y:S01]  /*10900*/  FFMA.FTZ R36, R128, UR4, -R152.reuse ;  /* 0x0000000480247c23 */ /* 0x100fe20008010898 */
[----:B------:R-:W-:Y:S01]  /*10910*/  FFMA.FTZ R151, R131, UR4, -R151 ;  /* 0x0000000483977c23 */ /* 0x000fe20008010897 */
[----:B------:R-:W-:Y:S01]  /*10920*/  FFMA.FTZ R152, R129, UR4, -R152 ;  /* 0x0000000481987c23 */ /* 0x000fe20008010898 */
[----:B------:R-:W-:Y:S03]  /*10930*/  FADD.FTZ R91, R91, R90 ;  /* 0x0000005a5b5b7221 */ /* 0x000fe60000010000 */
[----:B------:R-:W-:Y:S01]  /*10940*/  MUFU.EX2 R7, R122 ;  /* 0x0000007a00077308 */ /* 0x000fe20000000800 */
[----:B------:R-:W-:Y:S01]  /*10950*/  FADD.FTZ R65, R65, R92 ;  /* 0x0000005c41417221 */ /* 0x000fe20000010000 */
[----:B------:R-:W-:Y:S03]  /*10960*/  FADD.FTZ R91, R68, R91 ;  /* 0x0000005b445b7221 */ /* 0x000fe60000010000 */
[----:B------:R-:W-:Y:S05]  /*10970*/  FADD.FTZ R58, R58, R65 ;  /* 0x000000413a3a7221 */ /* 0x000fea0000010000 */
[----:B------:R-:W1:Y:S01]  /*10980*/  MUFU.EX2 R6, R6 ;  /* 0x0000000600067308 */ /* 0x000e620000000800 */
[C---:B----4-:R-:W-:Y:S01]  /*10990*/  F2FP.BF16.F32.PACK_AB R26, R53.reuse, R56 ;  /* 0x00000038351a723e */ /* 0x050fe200000010ff */
[----:B------:R-:W-:Y:S04]  /*109a0*/  FADD.FTZ R56, R56, R91 ;  /* 0x0000005b38387221 */ /* 0x000fe80000010000 */
[----:B------:R-:W-:Y:S04]  /*109b0*/  FADD.FTZ R56, R53, R56 ;  /* 0x0000003835387221 */ /* 0x000fe80000010000 */
[----:B------:R-:W-:Y:S10]  /*109c0*/  MUFU.EX2 R5, R124 ;  /* 0x0000007c00057308 */ /* 0x000ff40000000800 */
[----:B------:R-:W4:Y:S01]  /*109d0*/  MUFU.EX2 R48, R125 ;  /* 0x0000007d00307308 */ /* 0x000f220000000800 */
[C---:B-1----:R-:W-:Y:S01]  /*109e0*/  F2FP.BF16.F32.PACK_AB R27, R6.reuse, R7 ;  /* 0x00000007061b723e */ /* 0x042fe200000010ff */
[----:B------:R-:W-:Y:S04]  /*109f0*/  FADD.FTZ R7, R7, R58 ;  /* 0x0000003a07077221 */ /* 0x000fe80000010000 */
[----:B------:R-:W-:Y:S04]  /*10a00*/  FADD.FTZ R6, R6, R7 ;  /* 0x0000000706067221 */ /* 0x000fe80000010000 */
[----:B------:R-:W-:Y:S01]  /*10a10*/  MUFU.EX2 R3, R126 ;  /* 0x0000007e00037308 */ /* 0x000fe20000000800 */
[C---:B------:R-:W-:Y:S06]  /*10a20*/  HMMA.16816.F32.BF16 R8, R24.reuse, R44, R8 ;  /* 0x0000002c1808723c */ /* 0x040fec0000041808 */
[C---:B------:R-:W-:Y:S03]  /*10a30*/  HMMA.16816.F32.BF16 R12, R24.reuse, R46, R12 ;  /* 0x0000002e180c723c */ /* 0x040fe6000004180c */
[----:B------:R-:W1:Y:S02]  /*10a40*/  MUFU.EX2 R50, R127 ;  /* 0x0000007f00327308 */ /* 0x000e640000000800 */
[----:B----4-:R-:W-:Y:S01]  /*10a50*/  F2FP.BF16.F32.PACK_AB R132, R48, R5 ;  /* 0x000000053084723e */ /* 0x010fe200000010ff */
[C---:B--2---:R-:W-:Y:S07]  /*10a60*/  HMMA.16816.F32.BF16 R16, R24.reuse, R28, R16 ;  /* 0x0000001c1810723c */ /* 0x044fee0000041810 */
[----:B------:R-:W-:Y:S01]  /*10a70*/  MUFU.EX2 R36, R36 ;  /* 0x0000002400247308 */ /* 0x000fe20000000800 */
[----:B------:R-:W-:Y:S01]  /*10a80*/  FADD.FTZ R5, R5, R56 ;  /* 0x0000003805057221 */ /* 0x000fe20000010000 */
[----:B------:R-:W-:Y:S08]  /*10a90*/  HMMA.16816.F32.BF16 R20, R24, R30, R20 ;  /* 0x0000001e1814723c */ /* 0x000ff00000041814 */
[----:B------:R-:W2:Y:S03]  /*10aa0*/  MUFU.EX2 R37, R152 ;  /* 0x0000009800257308 */ /* 0x000ea60000000800 */
[----:B-1----:R-:W-:Y:S01]  /*10ab0*/  F2FP.BF16.F32.PACK_AB R133, R50, R3 ;  /* 0x000000033285723e */ /* 0x002fe200000010ff */
[----:B------:R-:W-:Y:S01]  /*10ac0*/  FADD.FTZ R3, R3, R6 ;  /* 0x0000000603037221 */ /* 0x000fe20000010000 */
[----:B------:R-:W-:Y:S03]  /*10ad0*/  FADD.FTZ R5, R48, R5 ;  /* 0x0000000530057221 */ /* 0x000fe60000010000 */
[----:B------:R-:W-:Y:S02]  /*10ae0*/  FADD.FTZ R3, R50, R3 ;  /* 0x0000000332037221 */ /* 0x000fe40000010000 */
[----:B------:R-:W-:Y:S10]  /*10af0*/  MUFU.EX2 R38, R38 ;  /* 0x0000002600267308 */ /* 0x000ff40000000800 */
[----:B------:R-:W1:Y:S01]  /*10b00*/  MUFU.EX2 R151, R151 ;  /* 0x0000009700977308 */ /* 0x000e620000000800 */
[C---:B--2---:R-:W-:Y:S01]  /*10b10*/  F2FP.BF16.F32.PACK_AB R134, R37.reuse, R36 ;  /* 0x000000242586723e */ /* 0x044fe200000010ff */
[----:B------:R-:W-:Y:S04]  /*10b20*/  FADD.FTZ R36, R36, R5 ;  /* 0x0000000524247221 */ /* 0x000fe80000010000 */
[----:B------:R-:W-:Y:S01]  /*10b30*/  FADD.FTZ R252, R37, R36 ;  /* 0x0000002425fc7221 */ /* 0x000fe20000010000 */
[C---:B-1----:R-:W-:Y:S01]  /*10b40*/  F2FP.BF16.F32.PACK_AB R135, R151.reuse, R38 ;  /* 0x000000269787723e */ /* 0x042fe200000010ff */
[----:B------:R-:W-:Y:S01]  /*10b50*/  FADD.FTZ R38, R38, R3 ;  /* 0x0000000326267221 */ /* 0x000fe20000010000 */
[----:B------:R-:W-:Y:S03]  /*10b60*/  MOV R3, R0 ;  /* 0x0000000000037202 */ /* 0x000fe60000000f00 */
[----:B------:R-:W-:Y:S02]  /*10b70*/  FADD.FTZ R246, R151, R38 ;  /* 0x0000002697f67221 */ /* 0x000fe40000010000 */
[C---:B------:R-:W-:Y:S06]  /*10b80*/  HMMA.16816.F32.BF16 R144, R132.reuse, R140, R8 ;  /* 0x0000008c8490723c */ /* 0x040fec0000041808 */
[C---:B------:R-:W-:Y:S06]  /*10b90*/  HMMA.16816.F32.BF16 R140, R132.reuse, R142, R12 ;  /* 0x0000008e848c723c */ /* 0x040fec000004180c */
[C---:B---3--:R-:W-:Y:S06]  /*10ba0*/  HMMA.16816.F32.BF16 R136, R132.reuse, R32, R16 ;  /* 0x000000208488723c */ /* 0x048fec0000041810 */
[----:B------:R-:W-:Y:S01]  /*10bb0*/  HMMA.16816.F32.BF16 R132, R132, R34, R20 ;  /* 0x000000228484723c */ /* 0x000fe20000041814 */
[----:B------:R-:W-:Y:S11]  /*10bc0*/  @!UPT UIADD3 URZ, URZ, URZ, URZ ;  /* 0x0000003f3f3ff290 */ /* 0x000ff6000fffe03f */
[----:B------:R-:W-:Y:S01]  /*10bd0*/  @!UPT UIADD3 URZ, URZ, URZ, URZ ;  /* 0x0000003f3f3ff290 */ /* 0x000fe2000fffe03f */
[----:B------:R-:W-:Y:S11]  /*10be0*/  @P0 BRA `(.L_x_2298) ;  /* 0xffffffc000400947 */ /* 0x000ff6000383ffff */
.L_x_2294:
[----:B------:R-:W1:Y:S01]  /*10bf0*/  SHFL.BFLY PT, R3, R246, 0x2, 0x1f ;  /* 0x0c401f00f6037f89 */ /* 0x000e6200000e0000 */
[----:B------:R-:W2:Y:S01]  /*10c00*/  S2UR UR5, SR_CgaCtaId ;  /* 0x00000000000579c3 */ /* 0x000ea20000008800 */
[----:B------:R-:W-:Y:S01]  /*10c10*/  IMAD.MOV.U32 R11, RZ, RZ, 0x3f800000 ;  /* 0x3f800000ff0b7424 */ /* 0x000fe200078e00ff */
[----:B------:R-:W-:Y:S01]  /*10c20*/  UMOV UR4, 0x400 ;  /* 0x0000040000047882 */ /* 0x000fe20000000000 */
[----:B------:R-:W3:Y:S01]  /*10c30*/  SHFL.BFLY PT, R5, R252, 0x2, 0x1f ;  /* 0x0c401f00fc057f89 */ /* 0x000ee200000e0000 */
[----:B------:R-:W-:Y:S01]  /*10c40*/  IMAD.MOV.U32 R10, RZ, RZ, 0x3f800000 ;  /* 0x3f800000ff0a7424 */ /* 0x000fe200078e00ff */
[----:B------:R-:W-:Y:S01]  /*10c50*/  BSSY B0, `(.L_x_2299) ;  /* 0x000009b000007945 */ /* 0x000fe20003800000 */
[----:B------:R-:W4:Y:S01]  /*10c60*/  S2R R7, SR_TID.X ;  /* 0x0000000000077919 */ /* 0x000f220000002100 */
[----:B------:R-:W5:Y:S01]  /*10c70*/  S2R R16, SR_TID.X ;  /* 0x0000000000107919 */ /* 0x000f620000002100 */
[----:B------:R-:W-:Y:S01]  /*10c80*/  BAR.SYNC.DEFER_BLOCKING 0x0 ;  /* 0x0000000000007b1d */ /* 0x000fe20000010000 */
[----:B-1----:R-:W-:Y:S01]  /*10c90*/  FADD.FTZ R3, R3, R246 ;  /* 0x000000f603037221 */ /* 0x002fe20000010000 */
[----:B--2---:R-:W-:-:S06]  /*10ca0*/  ULEA UR5, UR5, UR4, 0x18 ;  /* 0x0000000405057291 */ /* 0x004fcc000f8ec03f */
[----:B------:R-:W1:Y:S01]  /*10cb0*/  S2UR UR4, SR_CTAID.Z ;  /* 0x00000000000479c3 */ /* 0x000e620000002700 */
[----:B---3--:R-:W-:Y:S01]  /*10cc0*/  FADD.FTZ R4, R5, R252 ;  /* 0x000000fc05047221 */ /* 0x008fe20000010000 */
[----:B------:R-:W2:Y:S04]  /*10cd0*/  SHFL.BFLY PT, R8, R3, 0x1, 0x1f ;  /* 0x0c201f0003087f89 */ /* 0x000ea800000e0000 */
[----:B------:R-:W3:Y:S01]  /*10ce0*/  SHFL.BFLY PT, R9, R4, 0x1, 0x1f ;  /* 0x0c201f0004097f89 */ /* 0x000ee200000e0000 */
[----:B----4-:R-:W-:-:S04]  /*10cf0*/  SHF.R.S32.HI R6, RZ, 0x1f, R7 ;  /* 0x0000001fff067819 */ /* 0x010fc80000011407 */
[CC--:B------:R-:W-:Y:S02]  /*10d00*/  LEA.HI R15, R6.reuse, R7.reuse, RZ, 0x2 ;  /* 0x00000007060f7211 */ /* 0x0c0fe400078f10ff */
[----:B------:R-:W-:Y:S02]  /*10d10*/  LEA.HI R5, R6, R7, RZ, 0x5 ;  /* 0x0000000706057211 */ /* 0x000fe400078f28ff */
[----:B------:R-:W-:Y:S02]  /*10d20*/  LOP3.LUT R12, R15, 0xfffffffc, RZ, 0xc0, !PT ;  /* 0xfffffffc0f0c7812 */ /* 0x000fe400078ec0ff */
[----:B------:R-:W-:Y:S02]  /*10d30*/  SHF.R.S32.HI R15, RZ, 0x2, R15 ;  /* 0x00000002ff0f7819 */ /* 0x000fe4000001140f */
[----:B------:R-:W-:Y:S01]  /*10d40*/  SHF.R.S32.HI R14, RZ, 0x5, R5 ;  /* 0x00000005ff0e7819 */ /* 0x000fe20000011405 */
[----:B--2---:R-:W-:Y:S01]  /*10d50*/  FADD.FTZ R8, R3, R8 ;  /* 0x0000000803087221 */ /* 0x004fe20000010000 */
[----:B-----5:R-:W-:Y:S01]  /*10d60*/  SHF.R.S32.HI R3, RZ, 0x1f, R16 ;  /* 0x0000001fff037819 */ /* 0x020fe20000011410 */
[----:B------:R-:W-:Y:S01]  /*10d70*/  IMAD.IADD R17, R7, 0x1, -R12 ;  /* 0x0000000107117824 */ /* 0x000fe200078e0a0c */
[----:B------:R-:W-:Y:S01]  /*10d80*/  SHF.R.S32.HI R20, RZ, 0x1f, R15 ;  /* 0x0000001fff147819 */ /* 0x000fe2000001140f */
[----:B---3--:R-:W-:Y:S01]  /*10d90*/  FADD.FTZ R9, R4, R9 ;  /* 0x0000000904097221 */ /* 0x008fe20000010000 */
[CC--:B------:R-:W-:Y:S01]  /*10da0*/  LEA.HI R13, R3.reuse, R16.reuse, RZ, 0x3 ;  /* 0x00000010030d7211 */ /* 0x0c0fe200078f18ff */
[----:B------:R-:W-:Y:S01]  /*10db0*/  IMAD R14, R14, 0x100, R17 ;  /* 0x000001000e0e7824 */ /* 0x000fe200078e0211 */
[----:B------:R-:W-:-:S02]  /*10dc0*/  LEA.HI R4, R3, R16, RZ, 0x5 ;  /* 0x0000001003047211 */ /* 0x000fc400078f28ff */
[----:B------:R-:W-:Y:S02]  /*10dd0*/  LOP3.LUT R19, R13, 0xfffffff8, RZ, 0xc0, !PT ;  /* 0xfffffff80d137812 */ /* 0x000fe400078ec0ff */
[----:B------:R-:W-:Y:S02]  /*10de0*/  LOP3.LUT R3, R4, 0xffffffe0, RZ, 0xc0, !PT ;  /* 0xffffffe004037812 */ /* 0x000fe400078ec0ff */
[----:B------:R-:W-:Y:S01]  /*10df0*/  LEA.HI R20, R20, R15, RZ, 0x3 ;  /* 0x0000000f14147211 */ /* 0x000fe200078f18ff */
[----:B------:R-:W-:Y:S01]  /*10e00*/  IMAD.IADD R12, R16, 0x1, -R19 ;  /* 0x00000001100c7824 */ /* 0x000fe200078e0a13 */
[----:B------:R-:W-:Y:S01]  /*10e10*/  LEA.HI R18, R6, R7, RZ, 0x6 ;  /* 0x0000000706127211 */ /* 0x000fe200078f30ff */
[----:B------:R-:W-:Y:S01]  /*10e20*/  IMAD.IADD R3, R16, 0x1, -R3 ;  /* 0x0000000110037824 */ /* 0x000fe200078e0a03 */
[----:B------:R-:W-:Y:S02]  /*10e30*/  SHF.R.S32.HI R16, RZ, 0x3, R13 ;  /* 0x00000003ff107819 */ /* 0x000fe4000001140d */
[----:B------:R-:W-:-:S02]  /*10e40*/  LOP3.LUT R20, R20, 0xfffffff8, RZ, 0xc0, !PT ;  /* 0xfffffff814147812 */ /* 0x000fc400078ec0ff */
[----:B------:R-:W-:Y:S02]  /*10e50*/  LEA.HI R17, R13, R16, RZ, 0x1 ;  /* 0x000000100d117211 */ /* 0x000fe400078f08ff */
[----:B------:R-:W-:Y:S01]  /*10e60*/  SHF.L.U32 R18, R18, 0x2, RZ ;  /* 0x0000000212127819 */ /* 0x000fe200000006ff */
[----:B------:R-:W-:Y:S01]  /*10e70*/  IMAD.IADD R20, R15, 0x1, -R20 ;  /* 0x000000010f147824 */ /* 0x000fe200078e0a14 */
[----:B------:R-:W-:Y:S02]  /*10e80*/  LOP3.LUT R17, R17, 0xfffffffe, RZ, 0xc0, !PT ;  /* 0xfffffffe11117812 */ /* 0x000fe400078ec0ff */
[----:B------:R-:W-:Y:S02]  /*10e90*/  LEA.HI R13, R6, R7, RZ, 0x4 ;  /* 0x00000007060d7211 */ /* 0x000fe400078f20ff */
[----:B------:R-:W-:Y:S01]  /*10ea0*/  LOP3.LUT R18, R18, 0x3fffff00, RZ, 0xc0, !PT ;  /* 0x3fffff0012127812 */ /* 0x000fe200078ec0ff */
[----:B------:R-:W-:Y:S01]  /*10eb0*/  IMAD.IADD R17, R16, 0x1, -R17 ;  /* 0x0000000110117824 */ /* 0x000fe200078e0a11 */
[----:B------:R-:W-:-:S02]  /*10ec0*/  SHF.R.S32.HI R13, RZ, 0x4, R13 ;  /* 0x00000004ff0d7819 */ /* 0x000fc4000001140d */
[----:B------:R-:W-:Y:S01]  /*10ed0*/  LEA.HI R19, R12, R12, RZ, 0x1 ;  /* 0x0000000c0c137211 */ /* 0x000fe200078f08ff */
[----:B------:R-:W-:Y:S01]  /*10ee0*/  IMAD R17, R17, 0x20, R18 ;  /* 0x0000002011117824 */ /* 0x000fe200078e0212 */
[----:B------:R-:W-:Y:S01]  /*10ef0*/  FSETP.NE.FTZ.AND P3, PT, R9, RZ, PT ;  /* 0x000000ff0900720b */ /* 0x000fe20003f75000 */
[----:B------:R-:W-:Y:S01]  /*10f00*/  IMAD.SHL.U32 R15, R13, 0x40, RZ ;  /* 0x000000400d0f7824 */ /* 0x000fe200078e00ff */
[----:B------:R-:W-:Y:S02]  /*10f10*/  LEA.HI R21, R20, R20, RZ, 0x1 ;  /* 0x0000001414157211 */ /* 0x000fe400078f08ff */
[----:B------:R-:W-:Y:S02]  /*10f20*/  SHF.R.S32.HI R18, RZ, 0x1, R19 ;  /* 0x00000001ff127819 */ /* 0x000fe40000011413 */
[----:B------:R-:W-:Y:S02]  /*10f30*/  LOP3.LUT R19, R19, 0xfffffffe, RZ, 0xc0, !PT ;  /* 0xfffffffe13137812 */ /* 0x000fe400078ec0ff */
[----:B------:R-:W-:Y:S01]  /*10f40*/  SHF.R.S32.HI R13, RZ, 0x1, R21 ;  /* 0x00000001ff0d7819 */ /* 0x000fe20000011415 */
[----:B------:R-:W-:Y:S01]  /*10f50*/  IMAD.SHL.U32 R18, R18, 0x8, RZ ;  /* 0x0000000812127824 */ /* 0x000fe200078e00ff */
[----:B------:R-:W-:-:S02]  /*10f60*/  FSETP.NE.FTZ.AND P2, PT, R8, RZ, PT ;  /* 0x000000ff0800720b */ /* 0x000fc40003f55000 */
[----:B------:R-:W-:Y:S01]  /*10f70*/  IADD3 R12, R12, -R19, RZ ;  /* 0x800000130c0c7210 */ /* 0x000fe20007ffe0ff */
[----:B------:R-:W-:Y:S01]  /*10f80*/  IMAD.SHL.U32 R19, R13, 0x40, RZ ;  /* 0x000000400d137824 */ /* 0x000fe200078e00ff */
[----:B------:R-:W-:Y:S01]  /*10f90*/  LOP3.LUT R21, R21, 0x1fffffe, RZ, 0xc0, !PT ;  /* 0x01fffffe15157812 */ /* 0x000fe200078ec0ff */
[----:B------:R-:W2:Y:S01]  /*10fa0*/  @P3 MUFU.RCP R11, R9 ;  /* 0x00000009000b3308 */ /* 0x000ea20000001000 */
[----:B------:R-:W-:Y:S01]  /*10fb0*/  LOP3.LUT R15, R15, 0xc0, RZ, 0xc0, !PT ;  /* 0x000000c00f0f7812 */ /* 0x000fe200078ec0ff */
[----:B------:R-:W-:Y:S01]  /*10fc0*/  IMAD R12, R12, 0x4, R17 ;  /* 0x000000040c0c7824 */ /* 0x000fe200078e0211 */
[----:B------:R-:W-:Y:S01]  /*10fd0*/  LOP3.LUT R19, R19, 0xc0, RZ, 0xc0, !PT ;  /* 0x000000c013137812 */ /* 0x000fe200078ec0ff */
[----:B------:R-:W-:Y:S01]  /*10fe0*/  IMAD.IADD R21, R20, 0x1, -R21 ;  /* 0x0000000114157824 */ /* 0x000fe200078e0a15 */
[----:B------:R-:W-:Y:S01]  /*10ff0*/  LOP3.LUT P0, RZ, R13, 0x2, RZ, 0xc0, !PT ;  /* 0x000000020dff7812 */ /* 0x000fe2000780c0ff */
[----:B------:R-:W3:Y:S01]  /*11000*/  @P3 LDC R37, c[0x0][0x2e8] ;  /* 0x0000ba00ff253b82 */ /* 0x000ee20000000800 */
[----:B------:R-:W-:Y:S01]  /*11010*/  LEA.HI R19, R19, R19, RZ, 0x1d ;  /* 0x0000001313137211 */ /* 0x000fe200078fe8ff */
[----:B------:R-:W4:Y:S01]  /*11020*/  @P2 MUFU.RCP R10, R8 ;  /* 0x00000008000a2308 */ /* 0x000f220000001000 */
[----:B------:R-:W-:Y:S01]  /*11030*/  IMAD R14, R21, 0x10, R14 ;  /* 0x00000010150e7824 */ /* 0x000fe200078e020e */
[----:B------:R-:W-:-:S02]  /*11040*/  LOP3.LUT R17, R13, 0x1, RZ, 0xc0, !PT ;  /* 0x000000010d117812 */ /* 0x000fc400078ec0ff */
[----:B------:R-:W-:Y:S01]  /*11050*/  LOP3.LUT R18, R15, 0x18, R18, 0xf8, !PT ;  /* 0x000000180f127812 */ /* 0x000fe200078ef812 */
[----:B------:R-:W-:Y:S01]  /*11060*/  IMAD.U32 R14, R14, 0x2, R19 ;  /* 0x000000020e0e7824 */ /* 0x000fe200078e0013 */
[----:B------:R-:W-:Y:S01]  /*11070*/  SHF.R.U32.HI R15, RZ, 0x3, R15 ;  /* 0x00000003ff0f7819 */ /* 0x000fe2000001160f */
[----:B------:R-:W5:Y:S01]  /*11080*/  @P2 LDC R35, c[0x0][0x2e8] ;  /* 0x0000ba00ff232b82 */ /* 0x000f620000000800 */
[----:B------:R-:W-:Y:S01]  /*11090*/  ISETP.NE.U32.AND P1, PT, R17, 0x1, PT ;  /* 0x000000011100780c */ /* 0x000fe20003f25070 */
[C---:B--2---:R-:W-:Y:S01]  /*110a0*/  FMUL.FTZ R144, R11.reuse, R144 ;  /* 0x000000900b907220 */ /* 0x044fe20000410000 */
[----:B------:R-:W-:Y:S01]  /*110b0*/  MOV R13, 0xffffffe0 ;  /* 0xffffffe0000d7802 */ /* 0x000fe20000000f00 */
[C---:B------:R-:W-:Y:S01]  /*110c0*/  FMUL.FTZ R145, R11.reuse, R145 ;  /* 0x000000910b917220 */ /* 0x040fe20000410000 */
[----:B------:R-:W-:Y:S01]  /*110d0*/  LEA R14, R14, UR5, 0x2 ;  /* 0x000000050e0e7c11 */ /* 0x000fe2000f8e10ff */
[C---:B------:R-:W-:Y:S01]  /*110e0*/  FMUL.FTZ R140, R11.reuse, R140 ;  /* 0x0000008c0b8c7220 */ /* 0x040fe20000410000 */
[C---:B------:R-:W-:Y:S01]  /*110f0*/  FMUL.FTZ R141, R11.reuse, R141 ;  /* 0x0000008d0b8d7220 */ /* 0x040fe20000410000 */
[C---:B------:R-:W-:Y:S01]  /*11100*/  FMUL.FTZ R136, R11.reuse, R136 ;  /* 0x000000880b887220 */ /* 0x040fe20000410000 */
[C---:B------:R-:W-:Y:S01]  /*11110*/  FMUL.FTZ R137, R11.reuse, R137 ;  /* 0x000000890b897220 */ /* 0x040fe20000410000 */
[----:B------:R-:W-:Y:S01]  /*11120*/  LOP3.LUT R15, R18, R15, RZ, 0x3c, !PT ;  /* 0x0000000f120f7212 */ /* 0x000fe200078e3cff */
[C---:B------:R-:W-:Y:S01]  /*11130*/  FMUL.FTZ R132, R11.reuse, R132 ;  /* 0x000000840b847220 */ /* 0x040fe20000410000 */
[----:B------:R-:W-:Y:S01]  /*11140*/  FMUL.FTZ R133, R11, R133 ;  /* 0x000000850b857220 */ /* 0x000fe20000410000 */
[----:B------:R-:W-:Y:S01]  /*11150*/  SEL R11, R13, 0x20, !P1 ;  /* 0x000000200d0b7807 */ /* 0x000fe20004800000 */
[----:B------:R-:W-:-:S02]  /*11160*/  VIADD R13, R14, 0x40 ;  /* 0x000000400e0d7836 */ /* 0x000fc40000000000 */
[----:B----4-:R-:W-:Y:S01]  /*11170*/  FMUL.FTZ R147, R10, R147 ;  /* 0x000000930a937220 */ /* 0x010fe20000410000 */
[----:B------:R-:W-:Y:S02]  /*11180*/  @P0 VIADD R13, R14, 0xffffffc0 ;  /* 0xffffffc00e0d0836 */ /* 0x000fe40000000000 */
[----:B------:R-:W-:Y:S01]  /*11190*/  FMUL.FTZ R146, R10, R146 ;  /* 0x000000920a927220 */ /* 0x000fe20000410000 */
[----:B------:R-:W-:Y:S02]  /*111a0*/  IMAD.IADD R12, R12, 0x1, R15 ;  /* 0x000000010c0c7824 */ /* 0x000fe400078e020f */
        /* <DEDUP_REMOVED lines=9> */
[----:B------:R-:W-:Y:S01]  /*11240*/  LEA R36, R12, UR5, 0x2 ;  /* 0x000000050c247c11 */ /* 0x000fe2000f8e10ff */
[----:B------:R-:W2:Y:S01]  /*11250*/  LDC.64 R10, c[0x0][0x2c0] ;  /* 0x0000b000ff0a7b82 */ /* 0x000ea20000000a00 */
[----:B------:R-:W-:Y:S01]  /*11260*/  SHF.R.S32.HI R4, RZ, 0x5, R4 ;  /* 0x00000005ff047819 */ /* 0x000fe20000011404 */
[----:B------:R-:W-:Y:S01]  /*11270*/  STS.64 [R14+0x400], R146 ;  /* 0x000400920e007388 */ /* 0x000fe20000000a00 */
[----:B------:R-:W-:Y:S01]  /*11280*/  LOP3.LUT R34, R5, 0xffffffe0, RZ, 0xc0, !PT ;  /* 0xffffffe005227812 */ /* 0x000fe200078ec0ff */
[----:B------:R-:W4:Y:S01]  /*11290*/  @P3 MUFU.LG2 R9, R9 ;  /* 0x0000000900093308 */ /* 0x000f220000000c00 */
[----:B------:R-:W-:Y:S01]  /*112a0*/  SHF.R.S32.HI R33, RZ, 0x1f, R4 ;  /* 0x0000001fff217819 */ /* 0x000fe20000011404 */
[----:B------:R-:W-:Y:S01]  /*112b0*/  STS.64 [R15], R140 ;  /* 0x0000008c0f007388 */ /* 0x000fe20000000a00 */
[----:B------:R-:W-:Y:S01]  /*112c0*/  LEA.HI R32, R6, R7, RZ, 0x3 ;  /* 0x0000000706207211 */ /* 0x000fe200078f18ff */
[----:B------:R-:W-:Y:S01]  /*112d0*/  IMAD.IADD R34, R7, 0x1, -R34 ;  /* 0x0000000107227824 */ /* 0x000fe200078e0a22 */
[----:B------:R-:W-:Y:S01]  /*112e0*/  LEA.HI R33, R33, R4, RZ, 0x2 ;  /* 0x0000000421217211 */ /* 0x000fe200078f10ff */
[----:B------:R-:W-:Y:S01]  /*112f0*/  STS.64 [R15+0x400], R142 ;  /* 0x0004008e0f007388 */ /* 0x000fe20000000a00 */
[----:B------:R-:W-:Y:S01]  /*11300*/  SHF.R.S32.HI R6, RZ, 0x1f, R3 ;  /* 0x0000001fff067819 */ /* 0x000fe20000011403 */
[----:B------:R-:W1:Y:S01]  /*11310*/  @P2 MUFU.LG2 R8, R8 ;  /* 0x0000000800082308 */ /* 0x000e620000000c00 */
[----:B------:R-:W-:Y:S01]  /*11320*/  LOP3.LUT R33, R33, 0xfffffffc, RZ, 0xc0, !PT ;  /* 0xfffffffc21217812 */ /* 0x000fe200078ec0ff */
[----:B------:R-:W-:Y:S01]  /*11330*/  STS.64 [R13], R136 ;  /* 0x000000880d007388 */ /* 0x000fe20000000a00 */
[----:B------:R-:W-:Y:S01]  /*11340*/  LOP3.LUT P0, RZ, R34, 0x3, RZ, 0xc0, !PT ;  /* 0x0000000322ff7812 */ /* 0x000fe2000780c0ff */
[----:B------:R-:W-:Y:S01]  /*11350*/  IMAD.MOV.U32 R5, RZ, RZ, -0x800000 ;  /* 0xff800000ff057424 */ /* 0x000fe200078e00ff */
[----:B------:R-:W-:Y:S01]  /*11360*/  LOP3.LUT R32, R32, 0xfffffff8, RZ, 0xc0, !PT ;  /* 0xfffffff820207812 */ /* 0x000fe200078ec0ff */
[----:B------:R-:W-:Y:S01]  /*11370*/  STS.64 [R13+0x400], R138 ;  /* 0x0004008a0d007388 */ /* 0x000fe20000000a00 */
[----:B------:R-:W-:Y:S01]  /*11380*/  IADD3 R33, R4, -R33, RZ ;  /* 0x8000002104217210 */ /* 0x000fe20007ffe0ff */
[----:B------:R-:W-:Y:S01]  /*11390*/  IMAD.MOV R4, RZ, RZ, -R247 ;  /* 0x000000ffff047224 */ /* 0x000fe200078e0af7 */
[----:B------:R-:W-:Y:S01]  /*113a0*/  LEA.HI R6, R6, R3, RZ, 0x2 ;  /* 0x0000000306067211 */ /* 0x000fe200078f10ff */
[----:B------:R-:W-:Y:S01]  /*113b0*/  STS.64 [R19], R132 ;  /* 0x0000008413007388 */ /* 0x000fe20000000a00 */
[----:B------:R-:W-:-:S02]  /*113c0*/  IMAD.IADD R32, R7, 0x1, -R32 ;  /* 0x0000000107207824 */ /* 0x000fc400078e0a20 */
[----:B----4-:R-:W-:Y:S01]  /*113d0*/  @P3 FMUL.FTZ R9, R9, 0.69314718246459960938 ;  /* 0x3f31721809093820 */ /* 0x010fe20000410000 */
[----:B------:R-:W-:Y:S01]  /*113e0*/  SHF.R.S32.HI R6, RZ, 0x2, R6 ;  /* 0x00000002ff067819 */ /* 0x000fe20000011406 */
[----:B------:R4:W-:Y:S01]  /*113f0*/  STS.64 [R19+0x400], R134 ;  /* 0x0004008613007388 */ /* 0x0009e20000000a00 */
[----:B------:R-:W-:Y:S01]  /*11400*/  IMAD.SHL.U32 R32, R32, 0x4, RZ ;  /* 0x0000000420207824 */ /* 0x000fe200078e00ff */
[----:B------:R-:W-:Y:S01]  /*11410*/  MOV R3, 0xff800000 ;  /* 0xff80000000037802 */ /* 0x000fe20000000f00 */
[----:B-1----:R-:W-:Y:S01]  /*11420*/  @P2 FMUL.FTZ R7, R8, 0.69314718246459960938 ;  /* 0x3f31721808072820 */ /* 0x002fe20000410000 */
[----:B------:R-:W-:Y:S01]  /*11430*/  BAR.SYNC.DEFER_BLOCKING 0x0 ;  /* 0x0000000000007b1d */ /* 0x000fe20000010000 */
[----:B------:R-:W-:Y:S02]  /*11440*/  IMAD R6, R33, 0x10, R6 ;  /* 0x0000001021067824 */ /* 0x000fe400078e0206 */
[----:B---3--:R-:W-:Y:S01]  /*11450*/  @P3 FFMA.FTZ R3, R2, R37, R9 ;  /* 0x0000002502033223 */ /* 0x008fe20000010009 */
[----:B-----5:R-:W-:Y:S01]  /*11460*/  @P2 FFMA.FTZ R5, R0, R35, R7 ;  /* 0x0000002300052223 */ /* 0x020fe20000010007 */
[----:B------:R-:W-:Y:S01]  /*11470*/  SHF.R.S32.HI R33, RZ, 0x1f, R32 ;  /* 0x0000001fff217819 */ /* 0x000fe20000011420 */
[----:B------:R-:W2:Y:S01]  /*11480*/  S2R R17, SR_CTAID.Y ;  /* 0x0000000000117919 */ /* 0x000ea20000002600 */
[----:B------:R-:W1:Y:S01]  /*11490*/  S2R R18, SR_CTAID.X ;  /* 0x0000000000127919 */ /* 0x000e620000002500 */
[----:B----4-:R-:W3:Y:S01]  /*114a0*/  LDC R19, c[0x0][0x270] ;  /* 0x00009c00ff137b82 */ /* 0x010ee20000000800 */
[----:B------:R4:W3:Y:S04]  /*114b0*/  LDS.128 R28, [R36] ;  /* 0x00000000241c7984 */ /* 0x0008e80000000c00 */
[----:B------:R4:W3:Y:S04]  /*114c0*/  LDS.128 R24, [R36+0x800] ;  /* 0x0008000024187984 */ /* 0x0008e80000000c00 */
[----:B------:R4:W4:Y:S04]  /*114d0*/  LDS.128 R20, [R36+0x1000] ;  /* 0x0010000024147984 */ /* 0x0009280000000c00 */
[----:B------:R3:W4:Y:S01]  /*114e0*/  LDS.128 R12, [R36+0x1800] ;  /* 0x00180000240c7984 */ /* 0x0007220000000c00 */
[----:B--2---:R-:W-:-:S02]  /*114f0*/  IMAD R10, R17, R10, R247 ;  /* 0x0000000a110a7224 */ /* 0x004fc400078e02f7 */
[----:B-1----:R-:W-:Y:S02]  /*11500*/  IMAD.SHL.U32 R18, R18, 0x40, RZ ;  /* 0x0000004012127824 */ /* 0x002fe400078e00ff */
[----:B---3--:R-:W-:-:S04]  /*11510*/  IMAD R4, R19, R4, UR4 ;  /* 0x0000000413047e24 */ /* 0x008fc8000f8e0204 */
[----:B------:R-:W-:-:S04]  /*11520*/  IMAD R4, R10, R19, R4 ;  /* 0x000000130a047224 */ /* 0x000fc800078e0204 */
[----:B------:R-:W-:Y:S01]  /*11530*/  IMAD R11, R4, R11, R18 ;  /* 0x0000000b040b7224 */ /* 0x000fe200078e0212 */
[----:B----4-:R-:W-:Y:S06]  /*11540*/  @P0 BRA `(.L_x_2300) ;  /* 0x00000000002c0947 */ /* 0x010fec0003800000 */
[C---:B------:R-:W-:Y:S01]  /*11550*/  VIADD R4, R6.reuse, 0x8 ;  /* 0x0000000806047836 */ /* 0x040fe20000000000 */
[----:B------:R-:W-:Y:S01]  /*11560*/  SHF.R.S32.HI R2, RZ, 0x1f, R6 ;  /* 0x0000001fff027819 */ /* 0x000fe20000011406 */
[----:B------:R-:W-:Y:S01]  /*11570*/  ULDC.64 UR4, c[0x0][0x2b8] ;  /* 0x0000ae0000047ab9 */ /* 0x000fe20000000a00 */
[C---:B------:R-:W-:Y:S02]  /*11580*/  IADD3 R0, P0, R11.reuse, R6, RZ ;  /* 0x000000060b007210 */ /* 0x040fe40007f1e0ff */
[-C--:B------:R-:W-:Y:S02]  /*11590*/  ISETP.GE.AND P2, PT, R6, R237.reuse, PT ;  /* 0x000000ed0600720c */ /* 0x080fe40003f46270 */
[----:B------:R-:W-:Y:S02]  /*115a0*/  ISETP.GE.AND P1, PT, R4, R237, PT ;  /* 0x000000ed0400720c */ /* 0x000fe40003f26270 */
[----:B------:R-:W-:Y:S02]  /*115b0*/  LEA.HI.X.SX32 R7, R11, R2, 0x1, P0 ;  /* 0x000000020b077211 */ /* 0x000fe400000f0eff */
[----:B------:R-:W-:-:S04]  /*115c0*/  LEA R6, P0, R0, UR4, 0x2 ;  /* 0x0000000400067c11 */ /* 0x000fc8000f8010ff */
[----:B------:R-:W-:-:S05]  /*115d0*/  LEA.HI.X R7, R0, UR5, R7, 0x2, P0 ;  /* 0x0000000500077c11 */ /* 0x000fca00080f1407 */
[----:B------:R1:W-:Y:S04]  /*115e0*/  @!P2 STG.E desc[UR12][R6.64], R3 ;  /* 0x000000030600a986 */ /* 0x0003e8000c10190c */
[----:B------:R1:W-:Y:S02]  /*115f0*/  @!P1 STG.E desc[UR12][R6.64+0x20], R5 ;  /* 0x0000200506009986 */ /* 0x0003e4000c10190c */
.L_x_2300:
[----:B------:R-:W-:Y:S05]  /*11600*/  BSYNC B0 ;  /* 0x0000000000007941 */ /* 0x000fea0003800000 */
.L_x_2299:
[----:B------:R-:W-:Y:S01]  /*11610*/  ULDC UR4, c[0x0][0x2dc] ;  /* 0x0000b70000047ab9 */ /* 0x000fe20000000800 */
[C---:B------:R-:W-:Y:S01]  /*11620*/  VIADD R0, R16.reuse, 0x10 ;  /* 0x0000001010007836 */ /* 0x040fe20000000000 */
[C---:B------:R-:W-:Y:S01]  /*11630*/  ISETP.GE.AND P3, PT, R16.reuse, R237, PT ;  /* 0x000000ed1000720c */ /* 0x040fe20003f66270 */
[----:B------:R-:W-:-:S03]  /*11640*/  IMAD.WIDE R32, R16, 0x20, R32 ;  /* 0x0000002010207825 */ /* 0x000fc600078e0220 */
[-C--:B------:R-:W-:Y:S01]  /*11650*/  ISETP.GE.AND P2, PT, R0, R237.reuse, PT ;  /* 0x000000ed0000720c */ /* 0x080fe20003f46270 */
[----:B------:R-:W-:Y:S01]  /*11660*/  IMAD R11, R11, UR4, RZ ;  /* 0x000000040b0b7c24 */ /* 0x000fe2000f8e02ff */
[----:B------:R-:W-:Y:S01]  /*11670*/  ULDC.64 UR4, c[0x0][0x288] ;  /* 0x0000a20000047ab9 */ /* 0x000fe20000000a00 */
[C---:B------:R-:W-:Y:S02]  /*11680*/  VIADD R2, R16.reuse, 0x20 ;  /* 0x0000002010027836 */ /* 0x040fe40000000000 */
[----:B------:R-:W-:Y:S01]  /*11690*/  VIADD R16, R16, 0x30 ;  /* 0x0000003010107836 */ /* 0x000fe20000000000 */
[C---:B------:R-:W-:Y:S02]  /*116a0*/  IADD3 R0, P0, R11.reuse, R32, RZ ;  /* 0x000000200b007210 */ /* 0x040fe40007f1e0ff */
[----:B------:R-:W-:Y:S02]  /*116b0*/  ISETP.GE.AND P1, PT, R2, R237, PT ;  /* 0x000000ed0200720c */ /* 0x000fe40003f26270 */
[----:B------:R-:W-:-:S02]  /*116c0*/  LEA.HI.X.SX32 R11, R11, R33, 0x1, P0 ;  /* 0x000000210b0b7211 */ /* 0x000fc400000f0eff */
[----:B------:R-:W-:-:S04]  /*116d0*/  LEA R2, P0, R0, UR4, 0x2 ;  /* 0x0000000400027c11 */ /* 0x000fc8000f8010ff */
[----:B-1----:R-:W-:Y:S02]  /*116e0*/  LEA.HI.X R3, R0, UR5, R11, 0x2, P0 ;  /* 0x0000000500037c11 */ /* 0x002fe400080f140b */
[----:B------:R-:W-:-:S03]  /*116f0*/  ISETP.GE.AND P0, PT, R16, R237, PT ;  /* 0x000000ed1000720c */ /* 0x000fc60003f06270 */
[----:B------:R1:W-:Y:S04]  /*11700*/  @!P3 STG.E.64 desc[UR12][R2.64], R28 ;  /* 0x0000001c0200b986 */ /* 0x0003e8000c101b0c */
[----:B------:R1:W-:Y:S04]  /*11710*/  @!P3 STG.E.64 desc[UR12][R2.64+0x8], R30 ;  /* 0x0000081e0200b986 */ /* 0x0003e8000c101b0c */
[----:B------:R1:W-:Y:S04]  /*11720*/  @!P2 STG.E.128 desc[UR12][R2.64+0x800], R24 ;  /* 0x000800180200a986 */ /* 0x0003e8000c101d0c */
[----:B------:R1:W-:Y:S01]  /*11730*/  @!P1 STG.E.128 desc[UR12][R2.64+0x1000], R20 ;  /* 0x0010001402009986 */ /* 0x0003e2000c101d0c */
[----:B------:R-:W-:Y:S05]  /*11740*/  @P0 EXIT ;  /* 0x000000000000094d */ /* 0x000fea0003800000 */
[----:B------:R-:W-:Y:S01]  /*11750*/  STG.E.128 desc[UR12][R2.64+0x1800], R12 ;  /* 0x0018000c02007986 */ /* 0x000fe2000c101d0c */
[----:B------:R-:W-:Y:S05]  /*11760*/  EXIT ;  /* 0x000000000000794d */ /* 0x000fea0003800000 */
.L_x_2301:
        /* <DEDUP_REMOVED lines=9> */
.L_x_5338:


//--------------------- .text._ZN5flash24flash_fwd_splitkv_kernelI23Flash_fwd_kernel_traitsILi32ELi64ELi256ELi4ELb0ELb0EN7cutlass10bfloat16_tE19Flash_kernel_traitsILi32ELi64ELi256ELi4ES3_EELb1ELb0ELb0ELb0ELb1ELb1ELb1ELb0EEEvNS_16Flash_fwd_paramsE --------------------------
	.section	.text._ZN5flash24flash_fwd_splitkv_kernelI23Flash_fwd_kernel_traitsILi32ELi64ELi256ELi4ELb0ELb0EN7cutlass10bfloat16_tE19Flash_kernel_traitsILi32ELi64ELi256ELi4ES3_EELb1ELb0ELb0ELb0ELb1ELb1ELb1ELb0EEEvNS_16Flash_fwd_paramsE,"ax",@progbits
	.align	128
        .global         _ZN5flash24flash_fwd_splitkv_kernelI23Flash_fwd_kernel_traitsILi32ELi64ELi256ELi4ELb0ELb0EN7cutlass10bfloat16_tE19Flash_kernel_traitsILi32ELi64ELi256ELi4ES3_EELb1ELb0ELb0ELb0ELb1ELb1ELb1ELb0EEEvNS_16Flash_fwd_paramsE
        .type           _ZN5flash24flash_fwd_splitkv_kernelI23Flash_fwd_kernel_traitsILi32ELi64ELi256ELi4ELb0ELb0EN7cutlass10bfloat16_tE19Flash_kernel_traitsILi32ELi64ELi256ELi4ES3_EELb1ELb0ELb0ELb0ELb1ELb1ELb1ELb0EEEvNS_16Flash_fwd_paramsE,@function
        .size           _ZN5flash24flash_fwd_splitkv_kernelI23Flash_fwd_kernel_traitsILi32ELi64ELi256ELi4ELb0ELb0EN7cutlass10bfloat16_tE19Flash_kernel_traitsILi32ELi64ELi256ELi4ES3_EELb1ELb0ELb0ELb0ELb1ELb1ELb1ELb0EEEvNS_16Flash_fwd_paramsE,(.L_x_5339 - _ZN5flash24flash_fwd_splitkv_kernelI23Flash_fwd_kernel_traitsILi32ELi64ELi256ELi4ELb0ELb0EN7cutlass10bfloat16_tE19Flash_kernel_traitsILi32ELi64ELi256ELi4ES3_EELb1ELb0ELb0ELb0ELb1ELb1ELb1ELb0EEEvNS_16Flash_fwd_paramsE)
        .other          _ZN5flash24flash_fwd_splitkv_kernelI23Flash_fwd_kernel_traitsILi32ELi64ELi256ELi4ELb0ELb0EN7cutlass10bfloat16_tE19Flash_kernel_traitsILi32ELi64ELi256ELi4ES3_EELb1ELb0ELb0ELb0ELb1ELb1ELb1ELb0EEEvNS_16Flash_fwd_paramsE,@"STO_CUDA_ENTRY STV_DEFAULT"
_ZN5flash24flash_fwd_splitkv_kernelI23Flash_fwd_kernel_traitsILi32ELi64ELi256ELi4ELb0ELb0EN7cutlass10bfloat16_tE19Flash_kernel_traitsILi32ELi64ELi256ELi4ES3_EELb1ELb0ELb0ELb0ELb1ELb1ELb1ELb0EEEvNS_16Flash_fwd_paramsE:
.text._ZN5flash24flash_fwd_splitkv_kernelI23Flash_fwd_kernel_traitsILi32ELi64ELi256ELi4ELb0ELb0EN7cutlass10bfloat16_tE19Flash_kernel_traitsILi32ELi64ELi256ELi4ES3_EELb1ELb0ELb0ELb0ELb1ELb1ELb1ELb0EEEvNS_16Flash_fwd_paramsE:
[----:B------:R-:W-:Y:S08]  /*0000*/  LDC R1, c[0x0][0x28] ;  /* 0x00000a00ff017b82 */ /* 0x000ff00000000800 */
[----:B------:R-:W1:Y:S01]  /*0010*/  LDC R12, c[0x0][0x270] ;  /* 0x00009c00ff0c7b82 */ /* 0x000e620000000800 */
[----:B------:R-:W2:Y:S01]  /*0020*/  S2R R20, SR_CTAID.Z ;  /* 0x0000000000147919 */ /* 0x000ea20000002700 */
[----:B------:R-:W-:Y:S01]  /*0030*/  MOV R16, 0xffffffff ;  /* 0xffffffff00107802 */ /* 0x000fe20000000f00 */
[----:B------:R-:W-:-:S05]  /*0040*/  ULDC.64 UR14, c[0x0][0x208] ;  /* 0x00008200000e7ab9 */ /* 0x000fca0000000a00 */
[----:B------:R-:W3:Y:S08]  /*0050*/  LDC.64 R4, c[0x0][0x2f0] ;  /* 0x0000bc00ff047b82 */ /* 0x000ef00000000a00 */
[----:B------:R-:W4:Y:S01]  /*0060*/  LDC.64 R8, c[0x0][0x2f0] ;  /* 0x0000bc00ff087b82 */ /* 0x000f220000000a00 */
[----:B-1----:R-:W1:Y:S01]  /*0070*/  I2F.U32.RP R2, R12 ;  /* 0x0000000c00027306 */ /* 0x002e620000209000 */
[----:B------:R-:W-:-:S06]  /*0080*/  ISETP.NE.U32.AND P2, PT, R12, RZ, PT ;  /* 0x000000ff0c00720c */ /* 0x000fcc0003f45070 */
[----:B------:R-:W4:Y:S01]  /*0090*/  LDC.U8 R10, c[0x0][0x3c2] ;  /* 0x0000f080ff0a7b82 */ /* 0x000f220000000000 */
[----:B---3--:R-:W-:-:S07]  /*00a0*/  ISETP.NE.U32.AND P1, PT, R4, RZ, PT ;  /* 0x000000ff0400720c */ /* 0x008fce0003f25070 */
[----:B------:R-:W3:Y:S01]  /*00b0*/  LDC.64 R6, c[0x0][0x2f8] ;  /* 0x0000be00ff067b82 */ /* 0x000ee20000000a00 */
[----:B------:R-:W-:Y:S01]  /*00c0*/  ISETP.NE.AND.EX P1, PT, R5, RZ, PT, P1 ;  /* 0x000000ff0500720c */ /* 0x000fe20003f25310 */
[----:B-1----:R-:W1:Y:S02]  /*00d0*/  MUFU.RCP R2, R2 ;  /* 0x0000000200027308 */ /* 0x002e640000001000 */
[----:B-1----:R-:W-:-:S06]  /*00e0*/  VIADD R2, R2, 0xffffffe ;  /* 0x0ffffffe02027836 */ /* 0x002fcc0000000000 */
[----:B------:R-:W1:Y:S02]  /*00f0*/  F2I.FTZ.U32.TRUNC.NTZ R3, R2 ;  /* 0x0000000200037305 */ /* 0x000e64000021f000 */
[----:B-1----:R-:W-:Y:S01]  /*0100*/  IMAD.MOV R0, RZ, RZ, -R3 ;  /* 0x000000ffff007224 */ /* 0x002fe200078e0a03 */
[----:B------:R-:W-:-:S03]  /*0110*/  MOV R2, RZ ;  /* 0x000000ff00027202 */ /* 0x000fc60000000f00 */
[----:B------:R-:W-:-:S04]  /*0120*/  IMAD R0, R0, R12, RZ ;  /* 0x0000000c00007224 */ /* 0x000fc800078e02ff */
[----:B------:R-:W-:-:S06]  /*0130*/  IMAD.HI.U32 R2, R3, R0, R2 ;  /* 0x0000000003027227 */ /* 0x000fcc00078e0002 */
[----:B--2---:R-:W-:Y:S02]  /*0140*/  IMAD.HI.U32 R246, R2, R20, RZ ;  /* 0x0000001402f67227 */ /* 0x004fe400078e00ff */
[----:B------:R-:W1:Y:S02]  /*0150*/  LDC.64 R2, c[0x0][0x300] ;  /* 0x0000c000ff027b82 */ /* 0x000e640000000a00 */
[----:B------:R-:W-:-:S04]  /*0160*/  IMAD.MOV R0, RZ, RZ, -R246 ;  /* 0x000000ffff007224 */ /* 0x000fc800078e0af6 */
[----:B------:R-:W-:-:S05]  /*0170*/  IMAD R0, R12, R0, R20 ;  /* 0x000000000c007224 */ /* 0x000fca00078e0214 */
[----:B------:R-:W-:-:S13]  /*0180*/  ISETP.GE.U32.AND P4, PT, R0, R12, PT ;  /* 0x0000000c0000720c */ /* 0x000fda0003f86070 */
[----:B------:R-:W-:Y:S01]  /*0190*/  @P4 IMAD.IADD R0, R0, 0x1, -R12 ;  /* 0x0000000100004824 */ /* 0x000fe200078e0a0c */
[----:B------:R-:W-:Y:S02]  /*01a0*/  @P4 IADD3 R246, R246, 0x1, RZ ;  /* 0x00000001f6f64810 */ /* 0x000fe40007ffe0ff */
[----:B-1----:R-:W-:Y:S02]  /*01b0*/  ISETP.NE.U32.AND P0, PT, R2, RZ, PT ;  /* 0x000000ff0200720c */ /* 0x002fe40003f05070 */
[----:B------:R-:W-:Y:S02]  /*01c0*/  ISETP.GE.U32.AND P3, PT, R0, R12, PT ;  /* 0x0000000c0000720c */ /* 0x000fe40003f66070 */
[----:B------:R-:W-:-:S11]  /*01d0*/  ISETP.NE.AND.EX P0, PT, R3, RZ, PT, P0 ;  /* 0x000000ff0300720c */ /* 0x000fd60003f05300 */
[----:B------:R-:W-:Y:S01]  /*01e0*/  @P3 VIADD R246, R246, 0x1 ;  /* 0x00000001f6f63836 */ /* 0x000fe20000000000 */
[----:B------:R-:W-:Y:S01]  /*01f0*/  @!P2 LOP3.LUT R246, RZ, R12, RZ, 0x33, !PT ;  /* 0x0000000cfff6a212 */ /* 0x000fe200078e33ff */
[----:B------:R-:W1:Y:S04]  /*0200*/  @P0 LDC.64 R4, c[0x0][0x300] ;  /* 0x0000c000ff040b82 */ /* 0x000e680000000a00 */
[----:B----4-:R-:W-:-:S04]  /*0210*/  IMAD.WIDE R2, R246, 0x4, R8 ;  /* 0x00000004f6027825 */ /* 0x010fc800078e0208 */
[----:B------:R-:W2:Y:S01]  /*0220*/  LDC.64 R8, c[0x0][0x2f8] ;  /* 0x0000be00ff087b82 */ /* 0x000ea20000000a00 */
[----:B------:R-:W4:Y:S04]  /*0230*/  @P1 LDG.E R16, desc[UR14][R2.64] ;  /* 0x0000000e02101981 */ /* 0x000f28000c1e1900 */
[----:B------:R2:W4:Y:S01]  /*0240*/  @P1 LDG.E R0, desc[UR14][R2.64+0x4] ;  /* 0x0000040e02001981 */ /* 0x000522000c1e1900 */
[----:B------:R-:W-:Y:S01]  /*0250*/  ISETP.NE.AND P3, PT, R10, RZ, PT ;  /* 0x000000ff0a00720c */ /* 0x000fe20003f65270 */
[----:B------:R-:W-:Y:S01]  /*0260*/  IMAD.MOV.U32 R13, RZ, RZ, RZ ;  /* 0x000000ffff0d7224 */ /* 0x000fe200078e00ff */
[----:B---3--:R-:W-:Y:S02]  /*0270*/  ISETP.EQ.U32.AND P2, PT, R6, RZ, PT ;  /* 0x000000ff0600720c */ /* 0x008fe40003f42070 */
[----:B------:R-:W-:-:S02]  /*0280*/  MOV R14, 0xffffffff ;  /* 0xffffffff000e7802 */ /* 0x000fc40000000f00 */
[----:B------:R-:W-:Y:S01]  /*0290*/  ISETP.EQ.OR.EX P2, PT, R7, RZ, !P3, P2 ;  /* 0x000000ff0700720c */ /* 0x000fe20005f42720 */
[C---:B-1----:R-:W-:Y:S01]  /*02a0*/  @P0 IMAD.WIDE R4, R246.reuse, 0x4, R4 ;  /* 0x00000004f6040825 */ /* 0x042fe200078e0204 */
[----:B------:R-:W1:Y:S04]  /*02b0*/  S2R R22, SR_CTAID.X ;  /* 0x0000000000167919 */ /* 0x000e680000002500 */
[----:B------:R3:W5:Y:S01]  /*02c0*/  @P0 LDG.E R13, desc[UR14][R4.64] ;  /* 0x0000000e040d0981 */ /* 0x000762000c1e1900 */
[----:B--2---:R-:W-:-:S06]  /*02d0*/  IMAD.WIDE R2, R246, 0x4, R8 ;  /* 0x00000004f6027825 */ /* 0x004fcc00078e0208 */
[----:B------:R3:W5:Y:S01]  /*02e0*/  @!P2 LDG.E R14, desc[UR14][R2.64] ;  /* 0x0000000e020ea981 */ /* 0x000762000c1e1900 */
[----:B------:R-:W-:Y:S01]  /*02f0*/  ISETP.NE.U32.AND P0, PT, R6, RZ, PT ;  /* 0x000000ff0600720c */ /* 0x000fe20003f05070 */
[----:B------:R-:W2:Y:S01]  /*0300*/  S2R R15, SR_CTAID.Y ;  /* 0x00000000000f7919 */ /* 0x000ea20000002600 */
        /* <DEDUP_REMOVED lines=11> */
.L_x_2302:
[----:B------:R-:W1:Y:S02]  /*03c0*/  LDC R9, c[0x0][0x2c8] ;  /* 0x0000b200ff097b82 */ /* 0x000e640000000800 */
.L_x_2303:
        /* <DEDUP_REMOVED lines=71> */
[----:B------:R-:W-:Y:S01]  /*0840*/  LOP3.LUT R4, R5, 0x3ffffff8, RZ, 0xc0, !PT ;  /* 0x3ffffff805047812 */ /* 0x000fe200078ec0ff */
[----:B-1----:R-:W-:-:S04]  /*0850*/  IMAD R0, R15, R2, R246 ;  /* 0x000000020f007224 */ /* 0x002fc800078e02f6 */
[----:B------:R-:W-:Y:S02]  /*0860*/  IMAD.IADD R2, R58, 0x1, -R4 ;  /* 0x000000013a027824 */ /* 0x000fe400078e0a04 */
[----:B------:R-:W-:Y:S02]  /*0870*/  IMAD R0, R0, R12, R20 ;  /* 0x0000000c00007224 */ /* 0x000fe400078e0214 */
[----:B------:R-:W-:Y:S02]  /*0880*/  IMAD.SHL.U32 R2, R2, 0x4, RZ ;  /* 0x0000000402027824 */ /* 0x000fe400078e00ff */
[----:B------:R-:W-:Y:S01]  /*0890*/  IMAD R6, R0, R3, R59 ;  /* 0x0000000300067224 */ /* 0x000fe200078e023b */
[----:B------:R-:W-:Y:S02]  /*08a0*/  SHF.R.S32.HI R0, RZ, 0x3, R5 ;  /* 0x00000003ff007819 */ /* 0x000fe40000011405 */
[--C-:B------:R-:W-:Y:S01]  /*08b0*/  SHF.R.S32.HI R3, RZ, 0x1f, R2.reuse ;  /* 0x0000001fff037819 */ /* 0x100fe20000011402 */
[----:B------:R-:W-:Y:S01]  /*08c0*/  IMAD R4, R6, UR4, RZ ;  /* 0x0000000406047c24 */ /* 0x000fe2000f8e02ff */
[----:B------:R-:W-:Y:S01]  /*08d0*/  ULDC.64 UR4, c[0x0][0x288] ;  /* 0x0000a20000047ab9 */ /* 0x000fe20000000a00 */
[C---:B------:R-:W-:Y:S01]  /*08e0*/  VIADD R5, R0.reuse, 0x10 ;  /* 0x0000001000057836 */ /* 0x040fe20000000000 */
[C---:B------:R-:W-:Y:S01]  /*08f0*/  ISETP.GE.OR P5, PT, R0.reuse, R8, P6 ;  /* 0x000000080000720c */ /* 0x040fe200037a6670 */
[----:B------:R-:W-:-:S03]  /*0900*/  IMAD.WIDE R2, R0, 0x20, R2 ;  /* 0x0000002000027825 */ /* 0x000fc600078e0202 */
[C---:B------:R-:W-:Y:S01]  /*0910*/  ISETP.GE.AND P1, PT, R5.reuse, R8, PT ;  /* 0x000000080500720c */ /* 0x040fe20003f26270 */
[----:B------:R-:W-:Y:S01]  /*0920*/  VIADD R7, R0, 0x20 ;  /* 0x0000002000077836 */ /* 0x000fe20000000000 */
[----:B------:R-:W-:Y:S01]  /*0930*/  IADD3 R2, P0, R4, R2, RZ ;  /* 0x0000000204027210 */ /* 0x000fe20007f1e0ff */
[----:B------:R-:W-:Y:S01]  /*0940*/  VIADD R9, R0, 0x30 ;  /* 0x0000003000097836 */ /* 0x000fe20000000000 */
[-C--:B------:R-:W-:Y:S02]  /*0950*/  ISETP.GE.OR P4, PT, R5, R8.reuse, P6 ;  /* 0x000000080500720c */ /* 0x080fe40003786670 */
[----:B------:R-:W-:Y:S02]  /*0960*/  LEA.HI.X.SX32 R3, R4, R3, 0x1, P0 ;  /* 0x0000000304037211 */ /* 0x000fe400000f0eff */
[----:B------:R-:W-:Y:S02]  /*0970*/  ISETP.GE.AND P0, PT, R0, R8, PT ;  /* 0x000000080000720c */ /* 0x000fe40003f06270 */
[----:B------:R-:W-:-:S02]  /*0980*/  LEA R4, P2, R2, UR4, 0x2 ;  /* 0x0000000402047c11 */ /* 0x000fc4000f8410ff */
[CC--:B------:R-:W-:Y:S02]  /*0990*/  ISETP.GE.OR P3, PT, R7.reuse, R8.reuse, P6 ;  /* 0x000000080700720c */ /* 0x0c0fe40003766670 */
[----:B------:R-:W-:Y:S01]  /*09a0*/  LEA.HI.X R5, R2, UR5, R3, 0x2, P2 ;  /* 0x0000000502057c11 */ /* 0x000fe200090f1403 */
[----:B------:R-:W-:Y:S01]  /*09b0*/  ULDC.64 UR4, c[0x0][0x2b8] ;  /* 0x0000ae0000047ab9 */ /* 0x000fe20000000a00 */
[----:B------:R-:W-:Y:S02]  /*09c0*/  SHF.R.S32.HI R2, RZ, 0x1f, R6 ;  /* 0x0000001fff027819 */ /* 0x000fe40000011406 */
[-C--:B------:R-:W-:Y:S01]  /*09d0*/  ISETP.GE.AND P2, PT, R7, R8.reuse, PT ;  /* 0x000000080700720c */ /* 0x080fe20003f46270 */
[----:B------:R1:W-:Y:S01]  /*09e0*/  @!P1 STG.E.128 desc[UR14][R4.64+0x800], RZ ;  /* 0x000800ff04009986 */ /* 0x0003e2000c101d0e */
[CC--:B------:R-:W-:Y:S01]  /*09f0*/  ISETP.GE.AND P1, PT, R9.reuse, R8.reuse, PT ;  /* 0x000000080900720c */ /* 0x0c0fe20003f26270 */
[----:B------:R-:W-:Y:S01]  /*0a00*/  @!P5 IMAD.MOV.U32 R7, RZ, RZ, -0x800000 ;  /* 0xff800000ff07d424 */ /* 0x000fe200078e00ff */
[----:B------:R-:W-:Y:S01]  /*0a10*/  ISETP.GE.OR P6, PT, R9, R8, P6 ;  /* 0x000000080900720c */ /* 0x000fe200037c6670 */
[----:B------:R1:W-:Y:S01]  /*0a20*/  @!P0 STG.E.128 desc[UR14][R4.64], RZ ;  /* 0x000000ff04008986 */ /* 0x0003e2000c101d0e */
[----:B------:R-:W-:Y:S01]  /*0a30*/  IADD3 R3, P0, R6, R0, RZ ;  /* 0x0000000006037210 */ /* 0x000fe20007f1e0ff */
[----:B------:R-:W-:-:S03]  /*0a40*/  @!P4 IMAD.MOV.U32 R6, RZ, RZ, -0x800000 ;  /* 0xff800000ff06c424 */ /* 0x000fc600078e00ff */
[----:B------:R-:W-:Y:S02]  /*0a50*/  LEA.HI.X.SX32 R0, R0, R2, 0x1, P0 ;  /* 0x0000000200007211 */ /* 0x000fe400000f0eff */
[C---:B------:R-:W-:Y:S01]  /*0a60*/  LEA R2, P0, R3.reuse, UR4, 0x2 ;  /* 0x0000000403027c11 */ /* 0x040fe2000f8010ff */
[----:B------:R1:W-:Y:S03]  /*0a70*/  @!P2 STG.E.128 desc[UR14][R4.64+0x1000], RZ ;  /* 0x001000ff0400a986 */ /* 0x0003e6000c101d0e */
[----:B------:R-:W-:Y:S01]  /*0a80*/  LEA.HI.X R3, R3, UR5, R0, 0x2, P0 ;  /* 0x0000000503037c11 */ /* 0x000fe200080f1400 */
[----:B------:R-:W-:Y:S01]  /*0a90*/  @!P3 IMAD.MOV.U32 R0, RZ, RZ, -0x800000 ;  /* 0xff800000ff00b424 */ /* 0x000fe200078e00ff */
        /* <DEDUP_REMOVED lines=8> */
.L_x_2304:
        /* <DEDUP_REMOVED lines=25> */
.L_x_2305:
        /* <DEDUP_REMOVED lines=87> */
.L_x_2306:
        /* <DEDUP_REMOVED lines=48> */
.L_x_2308:
        /* <DEDUP_REMOVED lines=30> */
.L_x_2307:
[----:B------:R-:W-:Y:S01]  /*1700*/  VIADD R237, R198, 0xffffffff ;  /* 0xffffffffc6ed7836 */ /* 0x000fe20000000000 */
[----:B------:R-:W-:Y:S01]  /*1710*/  SHF.R.S32.HI R45, RZ, 0x1f, R58 ;  /* 0x0000001fff2d7819 */ /* 0x000fe2000001143a */
[----:B------:R-:W-:Y:S01]  /*1720*/  IMAD.IADD R247, R49, 0x1, -R59 ;  /* 0x0000000131f77824 */ /* 0x000fe200078e0a3b */
[----:B------:R-:W-:Y:S01]  /*1730*/  ISETP.NE.AND P0, PT, R16, -0x1, PT ;  /* 0xffffffff1000780c */ /* 0x000fe20003f05270 */
[----:B------:R-:W-:Y:S01]  /*1740*/  IMAD.SHL.U32 R164, R237, 0x100, RZ ;  /* 0x00000100eda47824 */ /* 0x000fe200078e00ff */
[CC--:B------:R-:W-:Y:S01]  /*1750*/  LEA.HI R21, R45.reuse, R58.reuse, RZ, 0x2 ;  /* 0x0000003a2d157211 */ /* 0x0c0fe200078f10ff */
[----:B------:R-:W-:Y:S01]  /*1760*/  ULDC.64 UR4, c[0x0][0x258] ;  /* 0x0000960000047ab9 */ /* 0x000fe20000000a00 */
[C---:B------:R-:W-:Y:S01]  /*1770*/  LEA.HI R44, R45.reuse, R58, RZ, 0x3 ;  /* 0x0000003a2d2c7211 */ /* 0x040fe200078f18ff */
[----:B------:R-:W-:Y:S01]  /*1780*/  IMAD.IADD R30, R48, 0x1, -R164 ;  /* 0x00000001301e7824 */ /* 0x000fe200078e0aa4 */
[----:B------:R-:W-:Y:S01]  /*1790*/  SHF.R.S32.HI R2, RZ, 0x2, R21 ;  /* 0x00000002ff027819 */ /* 0x000fe20000011415 */
[----:B------:R-:W-:Y:S01]  /*17a0*/  ULDC.64 UR6, c[0x0][0x268] ;  /* 0x00009a0000067ab9 */ /* 0x000fe20000000a00 */
[----:B------:R-:W-:Y:S01]  /*17b0*/  SHF.R.S32.HI R42, RZ, 0x3, R44 ;  /* 0x00000003ff2a7819 */ /* 0x000fe2000001142c */
[----:B------:R-:W1:Y:S01]  /*17c0*/  LDC.64 R96, c[0x0][0x250] ;  /* 0x00009400ff607b82 */ /* 0x000e620000000a00 */
[CC--:B------:R-:W-:Y:S01]  /*17d0*/  ISETP.GE.AND P2, PT, R2.reuse, R30.reuse, PT ;  /* 0x0000001e0200720c */ /* 0x0c0fe20003f46270 */
[C---:B------:R-:W-:Y:S01]  /*17e0*/  VIADD R28, R2.reuse, 0x20 ;  /* 0x00000020021c7836 */ /* 0x040fe20000000000 */
[----:B------:R-:W-:Y:S01]  /*17f0*/  SHF.R.S32.HI R3, RZ, 0x1f, R2 ;  /* 0x0000001fff037819 */ /* 0x000fe20000011402 */
[C---:B------:R-:W-:Y:S01]  /*1800*/  VIADD R41, R2.reuse, 0x40 ;  /* 0x0000004002297836 */ /* 0x040fe20000000000 */
[----:B------:R-:W-:Y:S01]  /*1810*/  @!P0 SHF.R.S32.HI R0, RZ, 0x1f, R246 ;  /* 0x0000001fff008819 */ /* 0x000fe200000114f6 */
[----:B------:R-:W-:Y:S01]  /*1820*/  VIADD R35, R2, 0x60 ;  /* 0x0000006002237836 */ /* 0x000fe20000000000 */
[CC--:B------:R-:W-:Y:S01]  /*1830*/  ISETP.GE.AND P5, PT, R28.reuse, R247.reuse, PT ;  /* 0x000000f71c00720c */ /* 0x0c0fe20003fa6270 */
[----:B------:R-:W2:Y:S01]  /*1840*/  @P0 LDC.64 R8, c[0x0][0x240] ;  /* 0x00009000ff080b82 */ /* 0x000ea20000000a00 */
[----:B------:R-:W-:Y:S01]  /*1850*/  ISETP.GE.AND P3, PT, R28, R30, PT ;  /* 0x0000001e1c00720c */ /* 0x000fe20003f66270 */
[----:B------:R-:W-:Y:S01]  /*1860*/  IMAD.WIDE R18, R22, 0x40, R2 ;  /* 0x0000004016127825 */ /* 0x000fe200078e0202 */
[C---:B------:R-:W-:Y:S01]  /*1870*/  ISETP.GE.AND P4, PT, R2.reuse, R247, PT ;  /* 0x000000f70200720c */ /* 0x040fe20003f86270 */
[----:B------:R-:W-:Y:S01]  /*1880*/  ULDC UR8, c[0x0][0x39c] ;  /* 0x0000e70000087ab9 */ /* 0x000fe20000000800 */
[----:B------:R-:W-:Y:S01]  /*1890*/  LEA.HI R57, R45, R58, RZ, 0x5 ;  /* 0x0000003a2d397211 */ /* 0x000fe200078f28ff */
[----:B-----5:R-:W3:Y:S01]  /*18a0*/  @!P2 S2R R12, SR_CgaCtaId ;  /* 0x00000000000ca919 */ /* 0x020ee20000008800 */
[C---:B------:R-:W-:Y:S01]  /*18b0*/  VIADD R34, R2.reuse, 0xa0 ;  /* 0x000000a002227836 */ /* 0x040fe20000000000 */
[----:B------:R-:W4:Y:S01]  /*18c0*/  @!P0 LDC.64 R6, c[0x0][0x228] ;  /* 0x00008a00ff068b82 */ /* 0x000f220000000a00 */
[----:B------:R-:W-:Y:S01]  /*18d0*/  SHF.R.S32.HI R56, RZ, 0x5, R57 ;  /* 0x00000005ff387819 */ /* 0x000fe20000011439 */
[----:B------:R-:W-:-:S02]  /*18e0*/  VIADD R33, R2, 0xe0 ;  /* 0x000000e002217836 */ /* 0x000fc40000000000 */
[----:B------:R-:W1:Y:S04]  /*18f0*/  @!P5 S2R R22, SR_CgaCtaId ;  /* 0x000000000016d919 */ /* 0x000e680000008800 */
[----:B------:R-:W1:Y:S01]  /*1900*/  @!P5 LDC.64 R24, c[0x0][0x210] ;  /* 0x00008400ff18db82 */ /* 0x000e620000000a00 */
[----:B--2---:R-:W-:-:S04]  /*1910*/  @P0 IMAD.WIDE.U32 R4, R16, R8, RZ ;  /* 0x0000000810040225 */ /* 0x004fc800078e00ff */
[----:B------:R-:W-:Y:S01]  /*1920*/  @P0 IMAD R9, R16, R9, R5 ;  /* 0x0000000910090224 */ /* 0x000fe200078e0205 */
[----:B------:R-:W-:Y:S01]  /*1930*/  LOP3.LUT R5, R21, 0xfffffffc, RZ, 0xc0, !PT ;  /* 0xfffffffc15057812 */ /* 0x000fe200078ec0ff */
[----:B------:R-:W2:Y:S01]  /*1940*/  @!P3 S2R R16, SR_CgaCtaId ;  /* 0x000000000010b919 */ /* 0x000ea20000008800 */
[----:B----4-:R-:W-:-:S03]  /*1950*/  @!P0 IMAD R0, R0, R6, RZ ;  /* 0x0000000600008224 */ /* 0x010fc600078e02ff */
[----:B------:R-:W-:Y:S02]  /*1960*/  IMAD.IADD R5, R58, 0x1, -R5 ;  /* 0x000000013a057824 */ /* 0x000fe400078e0a05 */
[C---:B------:R-:W-:Y:S01]  /*1970*/  @!P0 IMAD R8, R246.reuse, R7, R0 ;  /* 0x00000007f6088224 */ /* 0x040fe200078e0200 */
[----:B------:R-:W-:Y:S01]  /*1980*/  @!P2 MOV R0, 0x400 ;  /* 0x000004000000a802 */ /* 0x000fe20000000f00 */
[----:B------:R-:W-:-:S03]  /*1990*/  @!P0 IMAD.WIDE.U32 R6, R246, R6, RZ ;  /* 0x00000006f6068225 */ /* 0x000fc600078e00ff */
[----:B---3--:R-:W-:Y:S01]  /*19a0*/  @!P2 LEA R31, R12, R0, 0x18 ;  /* 0x000000000c1fa211 */ /* 0x008fe200078ec0ff */
[----:B------:R-:W-:Y:S02]  /*19b0*/  IMAD.SHL.U32 R0, R5, 0x8, RZ ;  /* 0x0000000805007824 */ /* 0x000fe400078e00ff */
[----:B------:R-:W-:Y:S02]  /*19c0*/  @!P0 IMAD.IADD R9, R7, 0x1, R8 ;  /* 0x0000000107098824 */ /* 0x000fe400078e0208 */
[----:B------:R-:W-:Y:S01]  /*19d0*/  @!P0 IMAD.MOV.U32 R4, RZ, RZ, R6 ;  /* 0x000000ffff048224 */ /* 0x000fe200078e0006 */
[----:B------:R-:W-:Y:S02]  /*19e0*/  IADD3 R38, P1, R0, R10, RZ ;  /* 0x0000000a00267210 */ /* 0x000fe40007f3e0ff */
[----:B------:R-:W-:Y:S02]  /*19f0*/  SHF.R.S32.HI R7, RZ, 0x1f, R0 ;  /* 0x0000001fff077819 */ /* 0x000fe40000011400 */
[----:B------:R-:W-:-:S02]  /*1a00*/  SHF.R.S32.HI R6, RZ, 0x1f, R20 ;  /* 0x0000001fff067819 */ /* 0x000fc40000011414 */
[C---:B------:R-:W-:Y:S01]  /*1a10*/  IADD3 R4, P0, R0.reuse, R4, RZ ;  /* 0x0000000400047210 */ /* 0x040fe20007f1e0ff */
[C---:B------:R-:W-:Y:S01]  /*1a20*/  IMAD.X R39, R7.reuse, 0x1, R11, P1 ;  /* 0x0000000107277824 */ /* 0x040fe200008e060b */
[----:B------:R-:W-:Y:S01]  /*1a30*/  IADD3 R12, P1, R0, R14, RZ ;  /* 0x0000000e000c7210 */ /* 0x000fe20007f3e0ff */
[----:B------:R-:W-:Y:S01]  /*1a40*/  IMAD R6, R6, UR4, RZ ;  /* 0x0000000406067c24 */ /* 0x000fe2000f8e02ff */
[----:B------:R-:W-:Y:S01]  /*1a50*/  @!P5 MOV R10, 0x400 ;  /* 0x00000400000ad802 */ /* 0x000fe20000000f00 */
[C---:B------:R-:W-:Y:S01]  /*1a60*/  IMAD.X R5, R7.reuse, 0x1, R9, P0 ;  /* 0x0000000107057824 */ /* 0x040fe200000e0609 */
[----:B------:R-:W-:Y:S01]  /*1a70*/  @!P5 IADD3 R11, P0, R18, 0x20, RZ ;  /* 0x00000020120bd810 */ /* 0x000fe20007f1e0ff */
[----:B------:R-:W-:Y:S01]  /*1a80*/  IMAD.X R13, R7, 0x1, R15, P1 ;  /* 0x00000001070d7824 */ /* 0x000fe200008e060f */
[----:B------:R-:W-:Y:S01]  /*1a90*/  LEA.HI R7, R21, R2, RZ, 0x1 ;  /* 0x0000000215077211 */ /* 0x000fe200078f08ff */
[----:B------:R-:W3:Y:S01]  /*1aa0*/  @!P4 LDC.64 R14, c[0x0][0x240] ;  /* 0x00009000ff0ecb82 */ /* 0x000ee20000000a00 */
[----:B------:R-:W-:Y:S01]  /*1ab0*/  IMAD R9, R20, UR5, R6 ;  /* 0x0000000514097c24 */ /* 0x000fe2000f8e0206 */
[----:B-1----:R-:W-:Y:S01]  /*1ac0*/  @!P5 LEA R29, R22, R10, 0x18 ;  /* 0x0000000a161dd211 */ /* 0x002fe200078ec0ff */
[----:B------:R-:W-:Y:S01]  /*1ad0*/  IMAD.SHL.U32 R6, R42, 0x40, RZ ;  /* 0x000000402a067824 */ /* 0x000fe200078e00ff */
[----:B------:R-:W-:Y:S01]  /*1ae0*/  LOP3.LUT R8, R7, 0x7fffffe, RZ, 0xc0, !PT ;  /* 0x07fffffe07087812 */ /* 0x000fe200078ec0ff */
[----:B------:R-:W-:Y:S01]  /*1af0*/  IMAD.WIDE.U32 R4, R20, UR4, R4 ;  /* 0x0000000414047c25 */ /* 0x000fe2000f8e0004 */
[----:B------:R-:W-:Y:S01]  /*1b00*/  ISETP.GE.AND P1, PT, R41, R30, PT ;  /* 0x0000001e2900720c */ /* 0x000fe20003f26270 */
[----:B------:R-:W-:Y:S01]  /*1b10*/  UMOV UR5, 0x400 ;  /* 0x0000040000057882 */ /* 0x000fe20000000000 */
[----:B------:R-:W-:Y:S01]  /*1b20*/  LOP3.LUT R6, R6, 0xc0, RZ, 0xc0, !PT ;  /* 0x000000c006067812 */ /* 0x000fe200078ec0ff */
[----:B------:R-:W1:Y:S01]  /*1b30*/  @!P5 LDC.64 R20, c[0x0][0x240] ;  /* 0x00009000ff14db82 */ /* 0x000e620000000a00 */
[----:B------:R-:W-:-:S02]  /*1b40*/  IMAD.IADD R5, R5, 0x1, R9 ;  /* 0x0000000105057824 */ /* 0x000fc400078e0209 */
[----:B------:R-:W-:Y:S01]  /*1b50*/  LOP3.LUT R7, R6, 0x18, R0, 0xf8, !PT ;  /* 0x0000001806077812 */ /* 0x000fe200078ef800 */
[----:B------:R-:W-:Y:S01]  /*1b60*/  IMAD.IADD R0, R2, 0x1, -R8 ;  /* 0x0000000102007824 */ /* 0x000fe200078e0a08 */
[----:B------:R-:W-:Y:S02]  /*1b70*/  SHF.R.U32.HI R6, RZ, 0x3, R6 ;  /* 0x00000003ff067819 */ /* 0x000fe40000011606 */
[----:B------:R-:W-:Y:S01]  /*1b80*/  @!P3 MOV R8, 0x400 ;  /* 0x000004000008b802 */ /* 0x000fe20000000f00 */
[----:B------:R-:W4:Y:S01]  /*1b90*/  S2UR UR4, SR_CgaCtaId ;  /* 0x00000000000479c3 */ /* 0x000f220000008800 */
[----:B------:R-:W-:Y:S01]  /*1ba0*/  LOP3.LUT R6, R7, R6, RZ, 0x3c, !PT ;  /* 0x0000000607067212 */ /* 0x000fe200078e3cff */
[----:B------:R-:W-:Y:S01]  /*1bb0*/  IMAD R0, R56, 0x8, R0 ;  /* 0x0000000838007824 */ /* 0x000fe200078e0200 */
[----:B--2---:R-:W-:Y:S01]  /*1bc0*/  @!P3 LEA R32, R16, R8, 0x18 ;  /* 0x000000081020b211 */ /* 0x004fe200078ec0ff */
[----:B------:R-:W-:Y:S02]  /*1bd0*/  @!P5 IMAD.MOV.U32 R7, RZ, RZ, R5 ;  /* 0x000000ffff07d224 */ /* 0x000fe400078e0005 */
[----:B------:R-:W-:-:S02]  /*1be0*/  IMAD.U32 R16, R0, 0x20, R6 ;  /* 0x0000002000107824 */ /* 0x000fc400078e0006 */
[----:B------:R-:W2:Y:S01]  /*1bf0*/  @!P4 LDC.64 R22, c[0x0][0x210] ;  /* 0x00008400ff16cb82 */ /* 0x000ea20000000a00 */
[-C--:B---3--:R-:W-:Y:S02]  /*1c00*/  @!P4 IMAD R0, R19, R14.reuse, RZ ;  /* 0x0000000e1300c224 */ /* 0x088fe400078e02ff */
[----:B------:R-:W-:Y:S02]  /*1c10*/  @!P5 IMAD.MOV.U32 R6, RZ, RZ, R4 ;  /* 0x000000ffff06d224 */ /* 0x000fe400078e0004 */
[----:B------:R-:W-:Y:S02]  /*1c20*/  @!P4 IMAD R10, R18, R15, R0 ;  /* 0x0000000f120ac224 */ /* 0x000fe400078e0200 */
[----:B------:R-:W-:Y:S01]  /*1c30*/  @!P5 IMAD.X R0, RZ, RZ, R19, P0 ;  /* 0x000000ffff00d224 */ /* 0x000fe200000e0613 */
[----:B------:R-:W-:Y:S01]  /*1c40*/  IADD3 R40, P0, R2, R17, RZ ;  /* 0x0000001102287210 */ /* 0x000fe20007f1e0ff */
[----:B------:R-:W-:Y:S02]  /*1c50*/  @!P4 IMAD.WIDE.U32 R4, R18, R14, R4 ;  /* 0x0000000e1204c225 */ /* 0x000fe400078e0004 */
[----:B------:R-:W3:Y:S02]  /*1c60*/  @!P2 LDC.64 R18, c[0x0][0x218] ;  /* 0x00008600ff12ab82 */ /* 0x000ee40000000a00 */
[----:B------:R-:W-:-:S02]  /*1c70*/  IMAD.X R43, R3, 0x1, R26, P0 ;  /* 0x00000001032b7824 */ /* 0x000fc400000e061a */
[----:B-1----:R-:W-:Y:S01]  /*1c80*/  @!P5 IMAD R0, R0, R20, RZ ;  /* 0x000000140000d224 */ /* 0x002fe200078e02ff */
[----:B----4-:R-:W-:Y:S01]  /*1c90*/  ULEA UR4, UR4, UR5, 0x18 ;  /* 0x0000000504047291 */ /* 0x010fe2000f8ec03f */
[-C--:B------:R-:W-:Y:S02]  /*1ca0*/  IMAD R3, R3, R68.reuse, RZ ;  /* 0x0000004403037224 */ /* 0x080fe400078e02ff */
[----:B------:R-:W1:Y:S01]  /*1cb0*/  @!P3 LDC.64 R26, c[0x0][0x218] ;  /* 0x00008600ff1abb82 */ /* 0x000e620000000a00 */
[----:B------:R-:W-:Y:S02]  /*1cc0*/  @!P5 IMAD R14, R11, R21, R0 ;  /* 0x000000150b0ed224 */ /* 0x000fe400078e0200 */
[----:B------:R-:W-:Y:S01]  /*1cd0*/  @!P4 IMAD.IADD R0, R5, 0x1, R10 ;  /* 0x000000010500c824 */ /* 0x000fe200078e020a */
[----:B------:R-:W-:Y:S01]  /*1ce0*/  LEA R183, R16, UR4, 0x1 ;  /* 0x0000000410b77c11 */ /* 0x000fe2000f8e08ff */
[----:B------:R-:W-:Y:S01]  /*1cf0*/  IMAD.WIDE.U32 R8, R2, R68, R12 ;  /* 0x0000004402087225 */ /* 0x000fe200078e000c */
[----:B--2---:R-:W-:-:S02]  /*1d00*/  @!P4 LEA R10, P0, R4, R22, 0x1 ;  /* 0x00000016040ac211 */ /* 0x004fc400078008ff */
[----:B------:R-:W2:Y:S01]  /*1d10*/  @!P1 LDC.64 R12, c[0x0][0x218] ;  /* 0x00008600ff0c9b82 */ /* 0x000ea20000000a00 */
[----:B------:R-:W-:Y:S01]  /*1d20*/  @!P5 IMAD.WIDE.U32 R6, R11, R20, R6 ;  /* 0x000000140b06d225 */ /* 0x000fe200078e0006 */
[----:B------:R-:W-:-:S03]  /*1d30*/  @!P4 LEA.HI.X R11, R4, R23, R0, 0x1, P0 ;  /* 0x00000017040bc211 */ /* 0x000fc600000f0c00 */
[----:B------:R-:W-:Y:S02]  /*1d40*/  IMAD R3, R2, R69, R3 ;  /* 0x0000004502037224 */ /* 0x000fe400078e0203 */
[----:B------:R-:W-:Y:S01]  /*1d50*/  IMAD.MOV.U32 R80, RZ, RZ, R8 ;  /* 0x000000ffff507224 */ /* 0x000fe200078e0008 */
[----:B------:R-:W-:Y:S01]  /*1d60*/  @!P5 LEA R8, P0, R6, R24, 0x1 ;  /* 0x000000180608d211 */ /* 0x000fe200078008ff */
[----:B------:R-:W-:Y:S01]  /*1d70*/  @!P5 IMAD.IADD R0, R7, 0x1, R14 ;  /* 0x000000010700d824 */ /* 0x000fe200078e020e */
[----:B------:R-:W-:Y:S01]  /*1d80*/  @!PT LDS RZ, [RZ] ;  /* 0x00000000fffff984 */ /* 0x000fe20000000800 */
[----:B------:R-:W-:Y:S01]  /*1d90*/  @!PT LDS RZ, [RZ] ;  /* 0x00000000fffff984 */ /* 0x000fe20000000800 */
[----:B------:R-:W-:Y:S01]  /*1da0*/  @!PT LDS RZ, [RZ] ;  /* 0x00000000fffff984 */ /* 0x000fe20000000800 */
[----:B------:R4:W-:Y:S01]  /*1db0*/  @!P4 LDGSTS.E.BYPASS.LTC128B.128 [R183], desc[UR14][R10.64] ;  /* 0x000000000ab7cfae */ /* 0x0009e2000b901d4e */
[----:B------:R-:W-:-:S04]  /*1dc0*/  IMAD.WIDE.U32 R4, R68, 0x40, RZ ;  /* 0x0000004044047825 */ /* 0x000fc800078e00ff */
[----:B------:R-:W-:Y:S01]  /*1dd0*/  IMAD.IADD R113, R9, 0x1, R3 ;  /* 0x0000000109717824 */ /* 0x000fe200078e0203 */
[----:B------:R-:W-:Y:S01]  /*1de0*/  @!P5 LEA.HI.X R9, R6, R25, R0, 0x1, P0 ;  /* 0x000000190609d211 */ /* 0x000fe200000f0c00 */
[----:B------:R-:W-:Y:S01]  /*1df0*/  IMAD.SHL.U32 R0, R69, 0x40, RZ ;  /* 0x0000004045007824 */ /* 0x000fe200078e00ff */
[----:B------:R-:W-:Y:S01]  /*1e00*/  @!P3 LEA R3, P4, R68, R80, 0x5 ;  /* 0x000000504403b211 */ /* 0x000fe200078828ff */
[----:B------:R-:W-:-:S05]  /*1e10*/  @!P5 IMAD R6, R16, 0x2, R29 ;  /* 0x000000021006d824 */ /* 0x000fca00078e021d */
[----:B------:R3:W-:Y:S01]  /*1e20*/  @!P5 LDGSTS.E.BYPASS.LTC128B.128 [R6+0x800], desc[UR14][R8.64] ;  /* 0x008000000806dfae */ /* 0x0007e2000b901d4e */
[----:B------:R-:W-:Y:S02]  /*1e30*/  ISETP.GE.AND P5, PT, R34, R30, PT ;  /* 0x0000001e2200720c */ /* 0x000fe40003fa6270 */
[----:B----4-:R-:W-:-:S11]  /*1e40*/  @!P1 IADD3 R10, P0, R80, R4, RZ ;  /* 0x00000004500a9210 */ /* 0x010fd60007f1e0ff */
[----:B------:R-:W4:Y:S01]  /*1e50*/  @!P5 LDC.64 R20, c[0x0][0x218] ;  /* 0x00008600ff14db82 */ /* 0x000f220000000a00 */
[----:B------:R-:W-:Y:S02]  /*1e60*/  @!P1 IADD3.X R11, R113, R5, R0, P0, !PT ;  /* 0x00000005710b9210 */ /* 0x000fe400007fe400 */
[----:B------:R-:W-:Y:S02]  /*1e70*/  @!P3 LEA.HI.X R0, R68, R113, R69, 0x5, P4 ;  /* 0x000000714400b211 */ /* 0x000fe400020f2c45 */
[----:B-1----:R-:W-:-:S04]  /*1e80*/  @!P3 LEA R4, P0, R3, R26, 0x1 ;  /* 0x0000001a0304b211 */ /* 0x002fc800078008ff */
[----:B------:R-:W-:Y:S01]  /*1e90*/  @!P3 LEA.HI.X R5, R3, R27, R0, 0x1, P0 ;  /* 0x0000001b0305b211 */ /* 0x000fe200000f0c00 */
[----:B------:R-:W-:Y:S01]  /*1ea0*/  @!P2 IMAD R3, R16, 0x2, R31 ;  /* 0x000000021003a824 */ /* 0x000fe200078e021f */
[----:B---3--:R-:W-:Y:S01]  /*1eb0*/  @!P2 LEA R6, P4, R80, R18, 0x1 ;  /* 0x000000125006a211 */ /* 0x008fe200078808ff */
[----:B------:R-:W1:Y:S01]  /*1ec0*/  @!P1 S2R R8, SR_CgaCtaId ;  /* 0x0000000000089919 */ /* 0x000e620000008800 */
[-C--:B------:R-:W-:Y:S01]  /*1ed0*/  ISETP.GE.AND P0, PT, R35, R30.reuse, PT ;  /* 0x0000001e2300720c */ /* 0x080fe20003f06270 */
[----:B------:R-:W-:Y:S01]  /*1ee0*/  @!P3 IMAD R0, R16, 0x2, R32 ;  /* 0x000000021000b824 */ /* 0x000fe200078e0220 */
[----:B------:R-:W-:Y:S01]  /*1ef0*/  @!P2 LEA.HI.X R7, R80, R19, R113, 0x1, P4 ;  /* 0x000000135007a211 */ /* 0x000fe200020f0c71 */
[C---:B------:R-:W-:Y:S02]  /*1f00*/  VIADD R31, R2.reuse, 0x80 ;  /* 0x00000080021f7836 */ /* 0x040fe40000000000 */
[----:B------:R-:W-:Y:S02]  /*1f10*/  VIADD R32, R2, 0xc0 ;  /* 0x000000c002207836 */ /* 0x000fe40000000000 */
[----:B------:R2:W-:Y:S01]  /*1f20*/  @!P2 LDGSTS.E.BYPASS.LTC128B.128 [R3+0x1000], desc[UR14][R6.64] ;  /* 0x010000000603afae */ /* 0x0005e2000b901d4e */
[----:B------:R-:W-:-:S02]  /*1f30*/  ISETP.GE.AND P2, PT, R31, R30, PT ;  /* 0x0000001e1f00720c */ /* 0x000fc40003f46270 */
[----:B------:R-:W-:Y:S01]  /*1f40*/  ISETP.GE.AND P4, PT, R32, R30, PT ;  /* 0x0000001e2000720c */ /* 0x000fe20003f86270 */
[----:B------:R3:W-:Y:S02]  /*1f50*/  @!P3 LDGSTS.E.BYPASS.LTC128B.128 [R0+0x1800], desc[UR14][R4.64] ;  /* 0x018000000400bfae */ /* 0x0007e4000b901d4e */
[----:B------:R-:W4:Y:S08]  /*1f60*/  @!P0 S2R R9, SR_CgaCtaId ;  /* 0x0000000000098919 */ /* 0x000f300000008800 */
[----:B------:R-:W4:Y:S02]  /*1f70*/  @!P2 LDC.64 R18, c[0x0][0x218] ;  /* 0x00008600ff12ab82 */ /* 0x000f240000000a00 */
[----:B------:R-:W4:Y:S06]  /*1f80*/  @!P4 S2R R15, SR_CgaCtaId ;  /* 0x00000000000fc919 */ /* 0x000f2c0000008800 */
[----:B------:R-:W4:Y:S01]  /*1f90*/  @!P4 LDC.64 R22, c[0x0][0x218] ;  /* 0x00008600ff16cb82 */ /* 0x000f220000000a00 */
[C---:B--2---:R-:W-:Y:S01]  /*1fa0*/  @!P1 LEA R6, P3, R10.reuse, R12, 0x1 ;  /* 0x0000000c0a069211 */ /* 0x044fe200078608ff */
[----:B------:R-:W-:Y:S01]  /*1fb0*/  @!P0 IMAD R3, R69, 0x60, RZ ;  /* 0x0000006045038824 */ /* 0x000fe200078e02ff */
[----:B------:R-:W2:Y:S02]  /*1fc0*/  @!P2 S2R R12, SR_CgaCtaId ;  /* 0x00000000000ca919 */ /* 0x000ea40000008800 */
[----:B------:R-:W-:Y:S01]  /*1fd0*/  @!P1 LEA.HI.X R7, R10, R13, R11, 0x1, P3 ;  /* 0x0000000d0a079211 */ /* 0x000fe200018f0c0b */
[----:B---3--:R-:W-:Y:S01]  /*1fe0*/  @!P0 IMAD.MOV.U32 R4, RZ, RZ, R80 ;  /* 0x000000ffff048224 */ /* 0x008fe200078e0050 */
[----:B------:R-:W-:Y:S01]  /*1ff0*/  ISETP.GE.AND P3, PT, R33, R30, PT ;  /* 0x0000001e2100720c */ /* 0x000fe20003f66270 */
[----:B------:R-:W3:Y:S01]  /*2000*/  @!P0 LDC.64 R10, c[0x0][0x218] ;  /* 0x00008600ff0a8b82 */ /* 0x000ee20000000a00 */
[----:B------:R-:W2:Y:S01]  /*2010*/  @!P5 S2R R13, SR_CgaCtaId ;  /* 0x00000000000dd919 */ /* 0x000ea20000008800 */
[----:B------:R-:W-:Y:S01]  /*2020*/  @!P1 MOV R0, 0x400 ;  /* 0x0000040000009802 */ /* 0x000fe20000000f00 */
[----:B------:R-:W-:-:S03]  /*2030*/  @!P0 IMAD.MOV.U32 R5, RZ, RZ, R113 ;  /* 0x000000ffff058224 */ /* 0x000fc600078e0071 */
[----:B-1----:R-:W-:Y:S01]  /*2040*/  @!P1 LEA R0, R8, R0, 0x18 ;  /* 0x0000000008009211 */ /* 0x002fe200078ec0ff */
[----:B------:R-:W-:-:S04]  /*2050*/  @!P0 IMAD.WIDE.U32 R4, R68, 0x60, R4 ;  /* 0x0000006044048825 */ /* 0x000fc800078e0004 */
[----:B------:R-:W-:Y:S01]  /*2060*/  @!P1 IMAD R0, R16, 0x2, R0 ;  /* 0x0000000210009824 */ /* 0x000fe200078e0200 */
[----:B------:R-:W1:Y:S01]  /*2070*/  @!P3 S2R R14, SR_CgaCtaId ;  /* 0x00000000000eb919 */ /* 0x000e620000008800 */
[----:B------:R-:W-:Y:S01]  /*2080*/  @!P0 IMAD.IADD R3, R5, 0x1, R3 ;  /* 0x0000000105038824 */ /* 0x000fe200078e0203 */
[----:B------:R-:W1:Y:S01]  /*2090*/  @!P3 LDC.64 R24, c[0x0][0x218] ;  /* 0x00008600ff18bb82 */ /* 0x000e620000000a00 */
[----:B------:R-:W-:Y:S01]  /*20a0*/  @!P3 IMAD R17, R69, 0xe0, RZ ;  /* 0x000000e04511b824 */ /* 0x000fe200078e02ff */
[----:B------:R2:W-:Y:S02]  /*20b0*/  @!P1 LDGSTS.E.BYPASS.LTC128B.128 [R0+0x2000], desc[UR14][R6.64] ;  /* 0x0200000006009fae */ /* 0x0005e4000b901d4e */
[----:B--2---:R-:W-:Y:S02]  /*20c0*/  @!P0 MOV R0, 0x400 ;  /* 0x0000040000008802 */ /* 0x004fe40000000f00 */
[----:B---3--:R-:W-:Y:S02]  /*20d0*/  @!P0 LEA R6, P1, R4, R10, 0x1 ;  /* 0x0000000a04068211 */ /* 0x008fe400078208ff */
[----:B----4-:R-:W-:-:S02]  /*20e0*/  @!P0 LEA R5, R9, R0, 0x18 ;  /* 0x0000000009058211 */ /* 0x010fc400078ec0ff */
[----:B------:R-:W-:Y:S02]  /*20f0*/  @!P0 LEA.HI.X R7, R4, R11, R3, 0x1, P1 ;  /* 0x0000000b04078211 */ /* 0x000fe400008f0c03 */
[----:B------:R-:W-:Y:S01]  /*2100*/  @!P5 MOV R0, 0x400 ;  /* 0x000004000000d802 */ /* 0x000fe20000000f00 */
[----:B------:R-:W-:Y:S01]  /*2110*/  @!P0 IMAD R4, R16, 0x2, R5 ;  /* 0x0000000210048824 */ /* 0x000fe200078e0205 */
[----:B------:R-:W-:Y:S02]  /*2120*/  @!P2 MOV R3, 0x400 ;  /* 0x000004000003a802 */ /* 0x000fe40000000f00 */
[----:B------:R-:W-:Y:S02]  /*2130*/  @!P5 LEA R29, R13, R0, 0x18 ;  /* 0x000000000d1dd211 */ /* 0x000fe400078ec0ff */
[----:B------:R2:W-:Y:S01]  /*2140*/  @!P0 LDGSTS.E.BYPASS.LTC128B.128 [R4+0x2800], desc[UR14][R6.64] ;  /* 0x0280000006048fae */ /* 0x0005e2000b901d4e */
[----:B------:R-:W-:Y:S02]  /*2150*/  @!P3 MOV R0, 0x400 ;  /* 0x000004000000b802 */ /* 0x000fe40000000f00 */
[----:B------:R-:W-:-:S02]  /*2160*/  @!P2 LEA R5, P0, R68, R80, 0x7 ;  /* 0x000000504405a211 */ /* 0x000fc400078038ff */
[----:B-1----:R-:W-:Y:S02]  /*2170*/  @!P3 LEA R27, R14, R0, 0x18 ;  /* 0x000000000e1bb211 */ /* 0x002fe400078ec0ff */
[----:B------:R-:W-:Y:S02]  /*2180*/  @!P2 LEA.HI.X R0, R68, R113, R69, 0x7, P0 ;  /* 0x000000714400a211 */ /* 0x000fe400000f3c45 */
[----:B------:R-:W-:Y:S02]  /*2190*/  @!P2 LEA R10, P0, R5, R18, 0x1 ;  /* 0x00000012050aa211 */ /* 0x000fe400078008ff */
[----:B------:R-:W-:Y:S02]  /*21a0*/  ISETP.GE.AND P1, PT, R28, R30, PT ;  /* 0x0000001e1c00720c */ /* 0x000fe40003f26270 */
[----:B------:R-:W-:Y:S01]  /*21b0*/  @!P2 LEA R8, R12, R3, 0x18 ;  /* 0x000000030c08a211 */ /* 0x000fe200078ec0ff */
[----:B------:R-:W-:Y:S01]  /*21c0*/  @!P5 IMAD R12, R69, 0xa0, RZ ;  /* 0x000000a0450cd824 */ /* 0x000fe200078e02ff */
[----:B------:R-:W-:-:S02]  /*21d0*/  @!P4 MOV R3, 0x400 ;  /* 0x000004000003c802 */ /* 0x000fc40000000f00 */
[----:B------:R-:W-:Y:S01]  /*21e0*/  @!P2 LEA.HI.X R11, R5, R19, R0, 0x1, P0 ;  /* 0x00000013050ba211 */ /* 0x000fe200000f0c00 */
[----:B------:R-:W-:Y:S01]  /*21f0*/  @!P5 IMAD.MOV.U32 R5, RZ, RZ, R113 ;  /* 0x000000ffff05d224 */ /* 0x000fe200078e0071 */
[----:B------:R-:W-:Y:S01]  /*2200*/  @!P4 LEA R26, R15, R3, 0x18 ;  /* 0x000000030f1ac211 */ /* 0x000fe200078ec0ff */
[----:B------:R-:W-:Y:S02]  /*2210*/  @!P2 IMAD R0, R16, 0x2, R8 ;  /* 0x000000021000a824 */ /* 0x000fe400078e0208 */
[----:B------:R-:W-:Y:S02]  /*2220*/  @!P4 IMAD R3, R69, 0xc0, RZ ;  /* 0x000000c04503c824 */ /* 0x000fe400078e02ff */
[----:B------:R-:W-:Y:S01]  /*2230*/  IMAD.WIDE.U32 R14, R37, UR6, R38 ;  /* 0x00000006250e7c25 */ /* 0x000fe2000f8e0026 */
[----:B------:R1:W-:Y:S03]  /*2240*/  @!P2 LDGSTS.E.BYPASS.LTC128B.128 [R0+0x3000], desc[UR14][R10.64] ;  /* 0x030000000a00afae */ /* 0x0003e6000b901d4e */
[----:B--2---:R-:W-:-:S02]  /*2250*/  IMAD R4, R36, UR6, RZ ;  /* 0x0000000624047c24 */ /* 0x004fc4000f8e02ff */
[----:B------:R-:W-:Y:S02]  /*2260*/  @!P4 IMAD.MOV.U32 R6, RZ, RZ, R80 ;  /* 0x000000ffff06c224 */ /* 0x000fe400078e0050 */
[----:B------:R-:W-:Y:S01]  /*2270*/  IMAD R28, R37, UR7, R4 ;  /* 0x00000007251c7c24 */ /* 0x000fe2000f8e0204 */
[----:B------:R-:W-:Y:S01]  /*2280*/  ULDC.64 UR6, c[0x0][0x220] ;  /* 0x0000880000067ab9 */ /* 0x000fe20000000a00 */
[----:B------:R-:W-:Y:S02]  /*2290*/  @!P5 IMAD.MOV.U32 R4, RZ, RZ, R80 ;  /* 0x000000ffff04d224 */ /* 0x000fe400078e0050 */
[----:B------:R-:W-:Y:S02]  /*22a0*/  @!P4 IMAD.MOV.U32 R7, RZ, RZ, R113 ;  /* 0x000000ffff07c224 */ /* 0x000fe400078e0071 */
[----:B------:R-:W-:-:S04]  /*22b0*/  @!P5 IMAD.WIDE.U32 R8, R68, 0xa0, R4 ;  /* 0x000000a04408d825 */ /* 0x000fc800078e0004 */
[----:B------:R-:W-:-:S04]  /*22c0*/  @!P4 IMAD.WIDE.U32 R6, R68, 0xc0, R6 ;  /* 0x000000c04406c825 */ /* 0x000fc800078e0006 */
[----:B------:R-:W-:Y:S02]  /*22d0*/  @!P3 IMAD.MOV.U32 R4, RZ, RZ, R80 ;  /* 0x000000ffff04b224 */ /* 0x000fe400078e0050 */
[----:B------:R-:W-:Y:S02]  /*22e0*/  @!P3 IMAD.MOV.U32 R5, RZ, RZ, R113 ;  /* 0x000000ffff05b224 */ /* 0x000fe400078e0071 */
[----:B------:R-:W-:Y:S01]  /*22f0*/  @!P4 IMAD.IADD R3, R7, 0x1, R3 ;  /* 0x000000010703c824 */ /* 0x000fe200078e0203 */
[----:B-1----:R-:W-:Y:S01]  /*2300*/  @!P4 LEA R10, P0, R6, R22, 0x1 ;  /* 0x00000016060ac211 */ /* 0x002fe200078008ff */
[----:B------:R-:W-:-:S03]  /*2310*/  @!P3 IMAD.WIDE.U32 R4, R68, 0xe0, R4 ;  /* 0x000000e04404b825 */ /* 0x000fc600078e0004 */
[----:B------:R-:W-:Y:S01]  /*2320*/  @!P4 LEA.HI.X R11, R6, R23, R3, 0x1, P0 ;  /* 0x00000017060bc211 */ /* 0x000fe200000f0c03 */
[----:B------:R-:W-:Y:S01]  /*2330*/  @!P5 IMAD.IADD R0, R9, 0x1, R12 ;  /* 0x000000010900d824 */ /* 0x000fe200078e020c */
[----:B------:R-:W-:Y:S01]  /*2340*/  @!P5 LEA R12, P2, R8, R20, 0x1 ;  /* 0x00000014080cd211 */ /* 0x000fe200078408ff */
[----:B------:R-:W-:Y:S01]  /*2350*/  @!P3 IMAD.IADD R5, R5, 0x1, R17 ;  /* 0x000000010505b824 */ /* 0x000fe200078e0211 */
[----:B------:R-:W-:Y:S01]  /*2360*/  @!P3 LEA R6, P0, R4, R24, 0x1 ;  /* 0x000000180406b211 */ /* 0x000fe200078008ff */
[----:B------:R-:W-:Y:S01]  /*2370*/  @!P5 IMAD R3, R16, 0x2, R29 ;  /* 0x000000021003d824 */ /* 0x000fe200078e021d */
[----:B------:R-:W-:Y:S01]  /*2380*/  @!P5 LEA.HI.X R13, R8, R21, R0, 0x1, P2 ;  /* 0x00000015080dd211 */ /* 0x000fe200010f0c00 */
[----:B------:R-:W-:Y:S01]  /*2390*/  @!P4 IMAD R0, R16, 0x2, R26 ;  /* 0x000000021000c824 */ /* 0x000fe200078e021a */
[----:B------:R-:W-:Y:S01]  /*23a0*/  @!P3 LEA.HI.X R7, R4, R25, R5, 0x1, P0 ;  /* 0x000000190407b211 */ /* 0x000fe200000f0c05 */
[----:B------:R-:W-:Y:S02]  /*23b0*/  @!P3 IMAD R16, R16, 0x2, R27 ;  /* 0x000000021010b824 */ /* 0x000fe400078e021b */
[----:B------:R1:W-:Y:S01]  /*23c0*/  @!P5 LDGSTS.E.BYPASS.LTC128B.128 [R3+0x3800], desc[UR14][R12.64] ;  /* 0x038000000c03dfae */ /* 0x0003e2000b901d4e */
[----:B------:R-:W-:Y:S01]  /*23d0*/  IMAD.IADD R5, R15, 0x1, R28 ;  /* 0x000000010f057824 */ /* 0x000fe200078e021c */
[-C--:B------:R-:W-:Y:S01]  /*23e0*/  ISETP.GE.AND P5, PT, R35, R30.reuse, PT ;  /* 0x0000001e2300720c */ /* 0x080fe20003fa6270 */
[----:B------:R-:W-:Y:S01]  /*23f0*/  IMAD.MOV.U32 R4, RZ, RZ, R14 ;  /* 0x000000ffff047224 */ /* 0x000fe200078e000e */
[----:B------:R2:W-:Y:S01]  /*2400*/  @!P4 LDGSTS.E.BYPASS.LTC128B.128 [R0+0x4000], desc[UR14][R10.64] ;  /* 0x040000000a00cfae */ /* 0x0005e2000b901d4e */
[----:B------:R-:W-:-:S02]  /*2410*/  ISETP.GE.AND P4, PT, R31, R30, PT ;  /* 0x0000001e1f00720c */ /* 0x000fc40003f86270 */
[----:B------:R-:W-:Y:S01]  /*2420*/  IMAD.WIDE.U32 R4, R40, R96, R4 ;  /* 0x0000006028047225 */ /* 0x000fe200078e0004 */
[----:B------:R-:W-:Y:S01]  /*2430*/  @!P3 LDGSTS.E.BYPASS.LTC128B.128 [R16+0x4800], desc[UR14][R6.64] ;  /* 0x048000000610bfae */ /* 0x000fe2000b901d4e */
[----:B------:R-:W-:-:S03]  /*2440*/  ISETP.GE.AND P3, PT, R2, R30, PT ;  /* 0x0000001e0200720c */ /* 0x000fc60003f66270 */
[----:B------:R-:W0:Y:S01]  /*2450*/  LDGDEPBAR ;  /* 0x00000000000079af */ /* 0x000e220000000000 */
[----:B------:R-:W-:Y:S01]  /*2460*/  LEA R241, P0, R4, UR6, 0x1 ;  /* 0x0000000604f17c11 */ /* 0x000fe2000f8008ff */
[----:B-1----:R-:W-:Y:S02]  /*2470*/  IMAD.SHL.U32 R3, R96, 0x20, RZ ;  /* 0x0000002060037824 */ /* 0x002fe400078e00ff */
[----:B------:R-:W-:Y:S02]  /*2480*/  @!P5 IMAD R12, R97, 0xc0, RZ ;  /* 0x000000c0610cd824 */ /* 0x000fe400078e02ff */
[----:B--2---:R-:W-:Y:S01]  /*2490*/  IMAD R0, R43, R96, RZ ;  /* 0x000000602b007224 */ /* 0x004fe200078e02ff */
[----:B------:R-:W-:-:S03]  /*24a0*/  @!P1 LEA R2, P2, R3, R241, 0x1 ;  /* 0x000000f103029211 */ /* 0x000fc600078408ff */
[----:B------:R-:W-:Y:S01]  /*24b0*/  IMAD R0, R40, R97, R0 ;  /* 0x0000006128007224 */ /* 0x000fe200078e0200 */
[----:B------:R-:W-:-:S04]  /*24c0*/  DEPBAR.LE SB0, 0x0 ;  /* 0x000080000000791a */ /* 0x000fc80000000000 */
[----:B------:R-:W-:Y:S01]  /*24d0*/  BAR.SYNC.DEFER_BLOCKING 0x0 ;  /* 0x0000000000007b1d */ /* 0x000fe20000010000 */
[----:B------:R-:W-:-:S05]  /*24e0*/  IMAD.IADD R0, R5, 0x1, R0 ;  /* 0x0000000105007824 */ /* 0x000fca00078e0200 */
[----:B------:R-:W-:Y:S01]  /*24f0*/  LEA.HI.X R240, R4, UR7, R0, 0x1, P0 ;  /* 0x0000000704f07c11 */ /* 0x000fe200080f0c00 */
[----:B------:R-:W-:Y:S01]  /*2500*/  @!P3 IMAD.MOV.U32 R4, RZ, RZ, R241 ;  /* 0x000000ffff04b224 */ /* 0x000fe200078e00f1 */
[----:B------:R-:W-:Y:S02]  /*2510*/  SHF.L.U64.HI R0, R96, 0x5, R97 ;  /* 0x0000000560007819 */ /* 0x000fe40000010261 */
[----:B------:R-:W-:Y:S01]  /*2520*/  ISETP.GE.AND P0, PT, R41, R30, PT ;  /* 0x0000001e2900720c */ /* 0x000fe20003f06270 */
[----:B------:R-:W-:Y:S01]  /*2530*/  @!P3 IMAD.MOV.U32 R5, RZ, RZ, R240 ;  /* 0x000000ffff05b224 */ /* 0x000fe200078e00f0 */
[----:B------:R-:W-:Y:S02]  /*2540*/  @!P1 LEA.HI.X R3, R3, R240, R0, 0x1, P2 ;  /* 0x000000f003039211 */ /* 0x000fe400010f0c00 */
[----:B------:R-:W-:Y:S02]  /*2550*/  LOP3.LUT R0, R44, 0xfffffff8, RZ, 0xc0, !PT ;  /* 0xfffffff82c007812 */ /* 0x000fe400078ec0ff */
[----:B------:R-:W-:-:S03]  /*2560*/  ISETP.GE.AND P2, PT, R32, R30, PT ;  /* 0x0000001e2000720c */ /* 0x000fc60003f46270 */
[----:B------:R-:W-:Y:S01]  /*2570*/  IMAD.IADD R9, R58, 0x1, -R0 ;  /* 0x000000013a097824 */ /* 0x000fe200078e0a00 */
[----:B------:R-:W-:Y:S01]  /*2580*/  LEA.HI R0, R44, R42, RZ, 0x1 ;  /* 0x0000002a2c007211 */ /* 0x000fe200078f08ff */
[----:B------:R-:W-:Y:S03]  /*2590*/  @P3 STS [R183+0x5000], RZ ;  /* 0x005000ffb7003388 */ /* 0x000fe60000000800 */
[----:B------:R-:W-:Y:S01]  /*25a0*/  LOP3.LUT R0, R0, 0xfffffffe, RZ, 0xc0, !PT ;  /* 0xfffffffe00007812 */ /* 0x000fe200078ec0ff */
[----:B------:R-:W-:Y:S04]  /*25b0*/  @P3 STS [R183+0x5004], RZ ;  /* 0x005004ffb7003388 */ /* 0x000fe80000000800 */
[----:B------:R-:W-:Y:S01]  /*25c0*/  IMAD.IADD R0, R42, 0x1, -R0 ;  /* 0x000000012a007824 */ /* 0x000fe200078e0a00 */
        /* <DEDUP_REMOVED lines=14> */
[----:B------:R-:W-:-:S03]  /*26b0*/  ISETP.GE.AND P1, PT, R33, R30, PT ;  /* 0x0000001e2100720c */ /* 0x000fc60003f26270 */
[----:B------:R-:W-:Y:S01]  /*26c0*/  @!PT LDS RZ, [RZ] ;  /* 0x00000000fffff984 */ /* 0x000fe20000000800 */
[----:B------:R-:W-:Y:S01]  /*26d0*/  @!PT LDS RZ, [RZ] ;  /* 0x00000000fffff984 */ /* 0x000fe20000000800 */
[----:B------:R-:W-:Y:S01]  /*26e0*/  @!PT LDS RZ, [RZ] ;  /* 0x00000000fffff984 */ /* 0x000fe20000000800 */
[----:B------:R-:W-:Y:S04]  /*26f0*/  @!P0 LDGSTS.E.BYPASS.LTC128B.128 [R183+0x6000], desc[UR14][R14.64] ;  /* 0x060000000eb78fae */ /* 0x000fe8000b901d4e */
[----:B------:R-:W-:Y:S01]  /*2700*/  @P5 STS.128 [R183+0x6800], RZ ;  /* 0x006800ffb7005388 */ /* 0x000fe20000000c00 */
[----:B-1----:R-:W-:Y:S02]  /*2710*/  LEA.HI R4, R45, R58, RZ, 0x4 ;  /* 0x0000003a2d047211 */ /* 0x002fe400078f20ff */
[----:B------:R-:W-:-:S04]  /*2720*/  LEA.HI R5, R9, R9, RZ, 0x1 ;  /* 0x0000000909057211 */ /* 0x000fc800078f08ff */
[----:B------:R-:W-:Y:S02]  /*2730*/  SHF.R.S32.HI R21, RZ, 0x1, R5 ;  /* 0x00000001ff157819 */ /* 0x000fe40000011405 */
[----:B--2---:R-:W-:Y:S02]  /*2740*/  LOP3.LUT R2, R4, 0xfffffff0, RZ, 0xc0, !PT ;  /* 0xfffffff004027812 */ /* 0x004fe400078ec0ff */
[----:B------:R-:W-:Y:S01]  /*2750*/  SHF.R.S32.HI R4, RZ, 0x4, R4 ;  /* 0x00000004ff047819 */ /* 0x000fe20000011404 */
[----:B------:R-:W-:Y:S02]  /*2760*/  IMAD.SHL.U32 R3, R21, 0x40, RZ ;  /* 0x0000004015037824 */ /* 0x000fe400078e00ff */
[----:B------:R-:W-:Y:S01]  /*2770*/  IMAD.IADD R8, R58, 0x1, -R2 ;  /* 0x000000013a087824 */ /* 0x000fe200078e0a02 */
[----:B------:R-:W-:-:S04]  /*2780*/  LEA.HI R11, R4, R4, RZ, 0x1 ;  /* 0x00000004040b7211 */ /* 0x000fc800078f08ff */
[----:B------:R-:W-:Y:S02]  /*2790*/  LEA.HI R10, R8, R8, RZ, 0x1 ;  /* 0x00000008080a7211 */ /* 0x000fe400078f08ff */
[----:B------:R-:W-:Y:S02]  /*27a0*/  LOP3.LUT R11, R11, 0xfffffffe, RZ, 0xc0, !PT ;  /* 0xfffffffe0b0b7812 */ /* 0x000fe400078ec0ff */
[--C-:B------:R-:W-:Y:S02]  /*27b0*/  SHF.R.S32.HI R7, RZ, 0x1, R10.reuse ;  /* 0x00000001ff077819 */ /* 0x100fe4000001140a */
[----:B------:R-:W-:-:S04]  /*27c0*/  SHF.R.S32.HI R2, RZ, 0x1f, R10 ;  /* 0x0000001fff027819 */ /* 0x000fc8000001140a */
[----:B------:R-:W-:Y:S01]  /*27d0*/  LEA.HI R6, R2, R7, RZ, 0x2 ;  /* 0x0000000702067211 */ /* 0x000fe200078f10ff */
[----:B------:R-:W-:Y:S01]  /*27e0*/  IMAD.SHL.U32 R2, R0, 0x8, RZ ;  /* 0x0000000800027824 */ /* 0x000fe200078e00ff */
[----:B------:R-:W-:Y:S02]  /*27f0*/  LOP3.LUT R0, R3, 0xc0, RZ, 0xc0, !PT ;  /* 0x000000c003007812 */ /* 0x000fe400078ec0ff */
[----:B------:R-:W-:Y:S02]  /*2800*/  LOP3.LUT R3, R5, 0xfffffffe, RZ, 0xc0, !PT ;  /* 0xfffffffe05037812 */ /* 0x000fe400078ec0ff */
[----:B------:R-:W-:Y:S02]  /*2810*/  LOP3.LUT R6, R6, 0xfffffffc, RZ, 0xc0, !PT ;  /* 0xfffffffc06067812 */ /* 0x000fe400078ec0ff */
[----:B------:R-:W-:Y:S01]  /*2820*/  LOP3.LUT R5, R0, 0x8, R2, 0xf8, !PT ;  /* 0x0000000800057812 */ /* 0x000fe200078ef802 */
[----:B------:R-:W-:Y:S01]  /*2830*/  IMAD.IADD R2, R4, 0x1, -R11 ;  /* 0x0000000104027824 */ /* 0x000fe200078e0a0b */
[----:B------:R-:W-:Y:S01]  /*2840*/  SHF.R.U32.HI R0, RZ, 0x3, R0 ;  /* 0x00000003ff007819 */ /* 0x000fe20000011600 */
[----:B------:R-:W-:Y:S01]  /*2850*/  IMAD.IADD R3, R9, 0x1, -R3 ;  /* 0x0000000109037824 */ /* 0x000fe200078e0a03 */
[----:B------:R-:W-:Y:S01]  /*2860*/  SHF.R.S32.HI R11, RZ, 0x1f, R8 ;  /* 0x0000001fff0b7819 */ /* 0x000fe20000011408 */
[----:B------:R-:W-:Y:S01]  /*2870*/  IMAD.IADD R20, R7, 0x1, -R6 ;  /* 0x0000000107147824 */ /* 0x000fe200078e0a06 */
[----:B------:R-:W-:Y:S01]  /*2880*/  LOP3.LUT R9, R5, R0, RZ, 0x3c, !PT ;  /* 0x0000000005097212 */ /* 0x000fe200078e3cff */
[----:B------:R-:W-:Y:S01]  /*2890*/  IMAD R7, R2, 0x8, R3 ;  /* 0x0000000802077824 */ /* 0x000fe200078e0203 */
[----:B------:R-:W-:Y:S01]  /*28a0*/  LOP3.LUT R6, R10, 0x7fffffe, RZ, 0xc0, !PT ;  /* 0x07fffffe0a067812 */ /* 0x000fe200078ec0ff */
[----:B------:R-:W-:Y:S01]  /*28b0*/  IMAD.SHL.U32 R4, R2, 0x8, RZ ;  /* 0x0000000802047824 */ /* 0x000fe200078e00ff */
[----:B------:R-:W-:Y:S01]  /*28c0*/  LEA.HI R10, R11, R8, RZ, 0x3 ;  /* 0x000000080b0a7211 */ /* 0x000fe200078f18ff */
[----:B------:R-:W-:-:S02]  /*28d0*/  @!P5 IMAD.MOV.U32 R2, RZ, RZ, R241 ;  /* 0x000000ffff02d224 */ /* 0x000fc400078e00f1 */
[----:B------:R-:W-:Y:S02]  /*28e0*/  @!P5 IMAD.MOV.U32 R3, RZ, RZ, R240 ;  /* 0x000000ffff03d224 */ /* 0x000fe400078e00f0 */
[----:B------:R-:W-:Y:S02]  /*28f0*/  IMAD.SHL.U32 R0, R20, 0x40, RZ ;  /* 0x0000004014007824 */ /* 0x000fe400078e00ff */
[----:B------:R-:W-:-:S03]  /*2900*/  @!P5 IMAD.WIDE.U32 R2, R96, 0xc0, R2 ;  /* 0x000000c06002d825 */ /* 0x000fc600078e0002 */
[----:B------:R-:W-:Y:S01]  /*2910*/  LOP3.LUT R0, R0, 0xc0, RZ, 0xc0, !PT ;  /* 0x000000c000007812 */ /* 0x000fe200078ec0ff */
[----:B------:R-:W-:Y:S02]  /*2920*/  @!P5 IMAD.IADD R13, R3, 0x1, R12 ;  /* 0x00000001030dd824 */ /* 0x000fe400078e020c */
[----:B------:R-:W-:Y:S01]  /*2930*/  @!P5 IMAD.MOV.U32 R12, RZ, RZ, R2 ;  /* 0x000000ffff0cd224 */ /* 0x000fe200078e0002 */
[----:B------:R-:W-:Y:S01]  /*2940*/  LOP3.LUT R5, R0, 0x8, R4, 0xf8, !PT ;  /* 0x0000000800057812 */ /* 0x000fe200078ef804 */
[----:B------:R-:W-:Y:S01]  /*2950*/  @!P2 IMAD.MOV.U32 R2, RZ, RZ, R241 ;  /* 0x000000ffff02a224 */ /* 0x000fe200078e00f1 */
[----:B------:R-:W-:Y:S01]  /*2960*/  SHF.R.U32.HI R4, RZ, 0x3, R0 ;  /* 0x00000003ff047819 */ /* 0x000fe20000011600 */
[----:B------:R-:W-:Y:S01]  /*2970*/  @!P2 IMAD.MOV.U32 R3, RZ, RZ, R240 ;  /* 0x000000ffff03a224 */ /* 0x000fe200078e00f0 */
[----:B------:R-:W-:Y:S01]  /*2980*/  @!PT LDS RZ, [RZ] ;  /* 0x00000000fffff984 */ /* 0x000fe20000000800 */
[----:B------:R-:W-:Y:S01]  /*2990*/  @!PT LDS RZ, [RZ] ;  /* 0x00000000fffff984 */ /* 0x000fe20000000800 */
[----:B------:R-:W-:Y:S01]  /*29a0*/  @!PT LDS RZ, [RZ] ;  /* 0x00000000fffff984 */ /* 0x000fe20000000800 */
[----:B------:R1:W-:Y:S01]  /*29b0*/  @!P5 LDGSTS.E.BYPASS.LTC128B.128 [R183+0x6800], desc[UR14][R12.64] ;  /* 0x068000000cb7dfae */ /* 0x0003e2000b901d4e */
[----:B------:R-:W-:Y:S01]  /*29c0*/  IMAD.IADD R51, R8, 0x1, -R6 ;  /* 0x0000000108337824 */ /* 0x000fe200078e0a06 */
[----:B------:R-:W-:Y:S01]  /*29d0*/  LOP3.LUT R160, R5, R4, RZ, 0x3c, !PT ;  /* 0x0000000405a07212 */ /* 0x000fe200078e3cff */
[----:B------:R-:W-:Y:S01]  /*29e0*/  IMAD.U32 R0, R7, 0x20, R9 ;  /* 0x0000002007007824 */ /* 0x000fe200078e0009 */
[----:B------:R-:W-:Y:S01]  /*29f0*/  @P4 STS.128 [R183+0x7000], RZ ;  /* 0x007000ffb7004388 */ /* 0x000fe20000000c00 */
[----:B------:R-:W-:-:S03]  /*2a00*/  @!P2 IMAD.WIDE.U32 R6, R96, 0x180, R2 ;  /* 0x000001806006a825 */ /* 0x000fc600078e0002 */
[----:B------:R-:W-:Y:S01]  /*2a10*/  LEA R134, R0, UR4, 0x1 ;  /* 0x0000000400867c11 */ /* 0x000fe2000f8e08ff */
[----:B------:R-:W-:Y:S02]  /*2a20*/  IMAD.SHL.U32 R10, R10, 0x20, RZ ;  /* 0x000000200a0a7824 */ /* 0x000fe400078e00ff */
[--C-:B------:R-:W-:Y:S02]  /*2a30*/  @!P1 IMAD.MOV.U32 R2, RZ, RZ, R241.reuse ;  /* 0x000000ffff029224 */ /* 0x100fe400078e00f1 */
[--C-:B------:R-:W-:Y:S01]  /*2a40*/  @!P1 IMAD.MOV.U32 R3, RZ, RZ, R240.reuse ;  /* 0x000000ffff039224 */ /* 0x100fe200078e00f0 */
[----:B------:R-:W-:Y:S01]  /*2a50*/  LOP3.LUT R50, R10, 0xffffff00, RZ, 0xc0, !PT ;  /* 0xffffff000a327812 */ /* 0x000fe200078ec0ff */
[----:B------:R-:W-:Y:S01]  /*2a60*/  @!P3 IMAD.MOV.U32 R4, RZ, RZ, R241 ;  /* 0x000000ffff04b224 */ /* 0x000fe200078e00f1 */
[----:B------:R-:W-:Y:S01]  /*2a70*/  @!P4 LEA R10, P0, R96, R241, 0x8 ;  /* 0x000000f1600ac211 */ /* 0x000fe200078040ff */
[----:B------:R-:W-:Y:S02]  /*2a80*/  @!P3 IMAD.MOV.U32 R5, RZ, RZ, R240 ;  /* 0x000000ffff05b224 */ /* 0x000fe400078e00f0 */
[----:B------:R-:W-:-:S02]  /*2a90*/  @!P2 IMAD R9, R97, 0x180, RZ ;  /* 0x000001806109a824 */ /* 0x000fc400078e02ff */
[----:B------:R-:W-:Y:S02]  /*2aa0*/  @!P1 IMAD R11, R97, 0x1c0, RZ ;  /* 0x000001c0610b9824 */ /* 0x000fe400078e02ff */
[----:B------:R-:W-:-:S04]  /*2ab0*/  @!P1 IMAD.WIDE.U32 R2, R96, 0x1c0, R2 ;  /* 0x000001c060029825 */ /* 0x000fc800078e0002 */
[----:B------:R-:W-:Y:S02]  /*2ac0*/  @!P3 IMAD R8, R97, 0x140, RZ ;  /* 0x000001406108b824 */ /* 0x000fe400078e02ff */
[----:B------:R-:W-:-:S04]  /*2ad0*/  @!P3 IMAD.WIDE.U32 R4, R96, 0x140, R4 ;  /* 0x000001406004b825 */ /* 0x000fc800078e0004 */
[----:B------:R-:W-:Y:S02]  /*2ae0*/  @!P2 IMAD.IADD R9, R7, 0x1, R9 ;  /* 0x000000010709a824 */ /* 0x000fe400078e0209 */
[----:B------:R-:W-:Y:S01]  /*2af0*/  @!P1 IMAD.IADD R7, R3, 0x1, R11 ;  /* 0x0000000103079824 */ /* 0x000fe200078e020b */
[----:B------:R-:W-:Y:S01]  /*2b00*/  @!P4 LEA.HI.X R11, R96, R240, R97, 0x8, P0 ;  /* 0x000000f0600bc211 */ /* 0x000fe200000f4461 */
[----:B------:R-:W-:Y:S01]  /*2b10*/  IMAD R3, R56, 0x200, R50 ;  /* 0x0000020038037824 */ /* 0x000fe200078e0232 */
[----:B------:R-:W-:Y:S01]  /*2b20*/  LOP3.LUT P0, RZ, R21, 0x2, RZ, 0xc0, !PT ;  /* 0x0000000215ff7812 */ /* 0x000fe2000780c0ff */
[----:B------:R-:W-:Y:S02]  /*2b30*/  @!P3 IMAD.IADD R5, R5, 0x1, R8 ;  /* 0x000000010505b824 */ /* 0x000fe400078e0208 */
[----:B------:R-:W-:Y:S01]  /*2b40*/  @!P2 IMAD.MOV.U32 R8, RZ, RZ, R6 ;  /* 0x000000ffff08a224 */ /* 0x000fe200078e0006 */
[----:B------:R-:W-:Y:S01]  /*2b50*/  @!PT LDS RZ, [RZ] ;  /* 0x00000000fffff984 */ /* 0x000fe20000000800 */
[----:B------:R-:W-:Y:S01]  /*2b60*/  @!PT LDS RZ, [RZ] ;  /* 0x00000000fffff984 */ /* 0x000fe20000000800 */
[----:B------:R-:W-:Y:S01]  /*2b70*/  @!PT LDS RZ, [RZ] ;  /* 0x00000000fffff984 */ /* 0x000fe20000000800 */
[----:B------:R-:W-:Y:S01]  /*2b80*/  @!P4 LDGSTS.E.BYPASS.LTC128B.128 [R183+0x7000], desc[UR14][R10.64] ;  /* 0x070000000ab7cfae */ /* 0x000fe2000b901d4e */
[----:B------:R-:W-:-:S02]  /*2b90*/  @!P1 IMAD.MOV.U32 R6, RZ, RZ, R2 ;  /* 0x000000ffff069224 */ /* 0x000fc400078e0002 */
[C---:B------:R-:W-:Y:S01]  /*2ba0*/  IMAD R2, R51.reuse, 0x20, R3 ;  /* 0x0000002033027824 */ /* 0x040fe200078e0203 */
[----:B------:R-:W-:Y:S01]  /*2bb0*/  @P3 STS.128 [R183+0x7800], RZ ;  /* 0x007800ffb7003388 */ /* 0x000fe20000000c00 */
[----:B------:R-:W-:Y:S02]  /*2bc0*/  IMAD.MOV.U32 R0, RZ, RZ, 0x10 ;  /* 0x00000010ff007424 */ /* 0x000fe400078e00ff */
[----:B------:R-:W-:Y:S01]  /*2bd0*/  IMAD.IADD R2, R160, 0x1, R2 ;  /* 0x00000001a0027824 */ /* 0x000fe200078e0202 */
[----:B------:R-:W-:Y:S01]  /*2be0*/  @!PT LDS RZ, [RZ] ;  /* 0x00000000fffff984 */ /* 0x000fe20000000800 */
[----:B------:R-:W-:Y:S01]  /*2bf0*/  @!PT LDS RZ, [RZ] ;  /* 0x00000000fffff984 */ /* 0x000fe20000000800 */
[----:B------:R-:W-:Y:S01]  /*2c00*/  @!PT LDS RZ, [RZ] ;  /* 0x00000000fffff984 */ /* 0x000fe20000000800 */
[----:B------:R-:W-:Y:S01]  /*2c10*/  @!P3 LDGSTS.E.BYPASS.LTC128B.128 [R183+0x7800], desc[UR14][R4.64] ;  /* 0x0780000004b7bfae */ /* 0x000fe2000b901d4e */
[----:B------:R-:W-:Y:S02]  /*2c20*/  VIADD R165, R134, 0x1020 ;  /* 0x0000102086a57836 */ /* 0x000fe40000000000 */
[----:B------:R-:W-:Y:S01]  /*2c30*/  IMAD R119, R51, 0x20, R50 ;  /* 0x0000002033777824 */ /* 0x000fe200078e0232 */
[----:B------:R-:W-:Y:S01]  /*2c40*/  LEA R166, R2, UR4, 0x1 ;  /* 0x0000000402a67c11 */ /* 0x000fe2000f8e08ff */
[----:B------:R-:W-:Y:S01]  /*2c50*/  @P2 STS.128 [R183+0x8000], RZ ;  /* 0x008000ffb7002388 */ /* 0x000fe20000000c00 */
[----:B------:R-:W-:-:S03]  /*2c60*/  VIADD R2, R134, 0x1000 ;  /* 0x0000100086027836 */ /* 0x000fc60000000000 */
[----:B------:R-:W-:Y:S01]  /*2c70*/  @!PT LDS RZ, [RZ] ;  /* 0x00000000fffff984 */ /* 0x000fe20000000800 */
[----:B------:R-:W-:Y:S01]  /*2c80*/  @!PT LDS RZ, [RZ] ;  /* 0x00000000fffff984 */ /* 0x000fe20000000800 */
[----:B------:R-:W-:Y:S01]  /*2c90*/  @!PT LDS RZ, [RZ] ;  /* 0x00000000fffff984 */ /* 0x000fe20000000800 */
[----:B------:R-:W-:Y:S01]  /*2ca0*/  @!P2 LDGSTS.E.BYPASS.LTC128B.128 [R183+0x8000], desc[UR14][R8.64] ;  /* 0x0800000008b7afae */ /* 0x000fe2000b901d4e */
[----:B------:R-:W-:-:S03]  /*2cb0*/  @P0 VIADD R165, R2, 0xffffffe0 ;  /* 0xffffffe002a50836 */ /* 0x000fc60000000000 */
[----:B------:R-:W-:Y:S01]  /*2cc0*/  @P1 STS.128 [R183+0x8800], RZ ;  /* 0x008800ffb7001388 */ /* 0x000fe20000000c00 */
[C---:B------:R-:W-:Y:S02]  /*2cd0*/  VIADD R182, R165.reuse, 0x400 ;  /* 0x00000400a5b67836 */ /* 0x040fe40000000000 */
[C---:B------:R-:W-:Y:S01]  /*2ce0*/  VIADD R181, R165.reuse, 0x800 ;  /* 0x00000800a5b57836 */ /* 0x040fe20000000000 */
[----:B------:R-:W-:Y:S01]  /*2cf0*/  @!PT LDS RZ, [RZ] ;  /* 0x00000000fffff984 */ /* 0x000fe20000000800 */
[----:B------:R-:W-:Y:S01]  /*2d00*/  @!PT LDS RZ, [RZ] ;  /* 0x00000000fffff984 */ /* 0x000fe20000000800 */
[----:B------:R-:W-:Y:S01]  /*2d10*/  @!PT LDS RZ, [RZ] ;  /* 0x00000000fffff984 */ /* 0x000fe20000000800 */
[----:B------:R2:W-:Y:S01]  /*2d20*/  @!P1 LDGSTS.E.BYPASS.LTC128B.128 [R183+0x8800], desc[UR14][R6.64] ;  /* 0x0880000006b79fae */ /* 0x0005e2000b901d4e */
[----:B------:R-:W-:Y:S01]  /*2d30*/  LOP3.LUT P1, RZ, R20, 0x2, RZ, 0xc0, !PT ;  /* 0x0000000214ff7812 */ /* 0x000fe2000782c0ff */
[C---:B------:R-:W-:Y:S02]  /*2d40*/  VIADD R180, R165.reuse, 0xc00 ;  /* 0x00000c00a5b47836 */ /* 0x040fe40000000000 */
[----:B-1----:R-:W-:Y:S01]  /*2d50*/  LDSM.16.M88.4 R12, [R166] ;  /* 0x00000000a60c783b */ /* 0x002fe20000000200 */
[----:B------:R-:W-:Y:S01]  /*2d60*/  SEL R0, R0, 0xfffffff0, !P1 ;  /* 0xfffffff000007807 */ /* 0x000fe20004800000 */
[----:B------:R-:W-:-:S02]  /*2d70*/  VIADD R179, R165, 0x1000 ;  /* 0x00001000a5b37836 */ /* 0x000fc40000000000 */
[----:B------:R-:W1:Y:S01]  /*2d80*/  LDSM.16.M88.4 R16, [R134+0x1000] ;  /* 0x001000008610783b */ /* 0x000e620000000200 */
[C---:B------:R-:W-:Y:S02]  /*2d90*/  VIADD R178, R165.reuse, 0x1400 ;  /* 0x00001400a5b27836 */ /* 0x040fe40000000000 */
[----:B------:R-:W-:Y:S01]  /*2da0*/  IMAD R167, R0, 0x2, R166 ;  /* 0x0000000200a77824 */ /* 0x000fe200078e02a6 */
[----:B------:R-:W-:Y:S01]  /*2db0*/  LDSM.16.M88.4 R20, [R165] ;  /* 0x00000000a514783b */ /* 0x000fe20000000200 */
[C---:B------:R-:W-:Y:S02]  /*2dc0*/  VIADD R177, R165.reuse, 0x1800 ;  /* 0x00001800a5b17836 */ /* 0x040fe40000000000 */
[C---:B------:R-:W-:Y:S01]  /*2dd0*/  VIADD R176, R165.reuse, 0x1c00 ;  /* 0x00001c00a5b07836 */ /* 0x040fe20000000000 */
[----:B------:R-:W-:Y:S01]  /*2de0*/  LDSM.16.M88.4 R28, [R134+0x1400] ;  /* 0x00140000861c783b */ /* 0x000fe20000000200 */
[C---:B------:R-:W-:Y:S02]  /*2df0*/  VIADD R175, R165.reuse, 0x2000 ;  /* 0x00002000a5af7836 */ /* 0x040fe40000000000 */
[C---:B------:R-:W-:Y:S01]  /*2e00*/  VIADD R174, R165.reuse, 0x2400 ;  /* 0x00002400a5ae7836 */ /* 0x040fe20000000000 */
[----:B------:R-:W-:Y:S01]  /*2e10*/  LDSM.16.M88.4 R32, [R165+0x400] ;  /* 0x00040000a520783b */ /* 0x000fe20000000200 */
[----:B------:R-:W-:-:S02]  /*2e20*/  VIADD R173, R165, 0x2800 ;  /* 0x00002800a5ad7836 */ /* 0x000fc40000000000 */
[C---:B------:R-:W-:Y:S01]  /*2e30*/  VIADD R172, R165.reuse, 0x2c00 ;  /* 0x00002c00a5ac7836 */ /* 0x040fe20000000000 */
[----:B------:R-:W-:Y:S01]  /*2e40*/  LDSM.16.M88.4 R40, [R134+0x1800] ;  /* 0x001800008628783b */ /* 0x000fe20000000200 */
[C---:B------:R-:W-:Y:S02]  /*2e50*/  VIADD R171, R165.reuse, 0x3000 ;  /* 0x00003000a5ab7836 */ /* 0x040fe40000000000 */
[C---:B------:R-:W-:Y:S01]  /*2e60*/  VIADD R170, R165.reuse, 0x3400 ;  /* 0x00003400a5aa7836 */ /* 0x040fe20000000000 */
[----:B--2---:R-:W2:Y:S01]  /*2e70*/  LDSM.16.M88.4 R4, [R167] ;  /* 0x00000000a704783b */ /* 0x004ea20000000200 */
[C---:B------:R-:W-:Y:S02]  /*2e80*/  VIADD R169, R165.reuse, 0x3800 ;  /* 0x00003800a5a97836 */ /* 0x040fe40000000000 */
[----:B------:R-:W-:Y:S01]  /*2e90*/  VIADD R168, R165, 0x3c00 ;  /* 0x00003c00a5a87836 */ /* 0x000fe20000000000 */
[----:B------:R-:W3:Y:S04]  /*2ea0*/  LDSM.16.M88.4 R36, [R165+0x800] ;  /* 0x00080000a524783b */ /* 0x000ee80000000200 */
[----:B------:R-:W4:Y:S04]  /*2eb0*/  LDSM.16.M88.4 R44, [R134+0x1c00] ;  /* 0x001c0000862c783b */ /* 0x000f280000000200 */
[----:B------:R-:W0:Y:S01]  /*2ec0*/  LDGDEPBAR ;  /* 0x00000000000079af */ /* 0x000e220000000000 */
[C---:B-1----:R-:W-:Y:S06]  /*2ed0*/  HMMA.16816.F32.BF16 R8, R12.reuse, R16, RZ ;  /* 0x000000100c08723c */ /* 0x042fec00000418ff */
[----:B------:R-:W-:-:S15]  /*2ee0*/  HMMA.16816.F32.BF16 R16, R12, R18, RZ ;  /* 0x000000120c10723c */ /* 0x000fde00000418ff */
[----:B------:R-:W-:-:S03]  /*2ef0*/  NOP ;  /* 0x0000000000007918 */ /* 0x000fc60000000000 */
[----:B--2---:R-:W-:Y:S06]  /*2f00*/  HMMA.16816.F32.BF16 R52, R4, R20, R8 ;  /* 0x000000140434723c */ /* 0x004fec0000041808 */
[----:B------:R-:W-:Y:S06]  /*2f10*/  HMMA.16816.F32.BF16 R8, R12, R28, RZ ;  /* 0x0000001c0c08723c */ /* 0x000fec00000418ff */
[----:B------:R-:W-:Y:S06]  /*2f20*/  HMMA.16816.F32.BF16 R16, R4, R22, R16 ;  /* 0x000000160410723c */ /* 0x000fec0000041810 */
[----:B------:R-:W-:Y:S06]  /*2f30*/  HMMA.16816.F32.BF16 R20, R12, R40, RZ ;  /* 0x000000280c14723c */ /* 0x000fec00000418ff */
[----:B------:R-:W-:-:S04]  /*2f40*/  FMUL.FTZ R2, R54, UR8 ;  /* 0x0000000836027c20 */ /* 0x000fc80008410000 */
[----:B------:R1:W-:Y:S02]  /*2f50*/  MUFU.TANH R131, R2 ;  /* 0x0000000200837308 */ /* 0x0003e40000002400 */
[----:B------:R-:W-:Y:S06]  /*2f60*/  HMMA.16816.F32.BF16 R24, R4, R32, R8 ;  /* 0x000000200418723c */ /* 0x000fec0000041808 */
[----:B------:R-:W-:Y:S06]  /*2f70*/  HMMA.16816.F32.BF16 R8, R12, R30, RZ ;  /* 0x0000001e0c08723c */ /* 0x000fec00000418ff */
[----:B---3--:R-:W-:Y:S01]  /*2f80*/  HMMA.16816.F32.BF16 R28, R4, R36, R20 ;  /* 0x00000024041c723c */ /* 0x008fe20000041814 */
[----:B-1----:R-:W-:-:S05]  /*2f90*/  FMUL.FTZ R2, R53, UR8 ;  /* 0x0000000835027c20 */ /* 0x002fca0008410000 */
[----:B----4-:R-:W-:Y:S01]  /*2fa0*/  HMMA.16816.F32.BF16 R20, R12, R44, RZ ;  /* 0x0000002c0c14723c */ /* 0x010fe200000418ff */
[----:B------:R1:W2:Y:S11]  /*2fb0*/  MUFU.TANH R108, R2 ;  /* 0x00000002006c7308 */ /* 0x0002b60000002400 */
[----:B------:R-:W-:Y:S01]  /*2fc0*/  HMMA.16816.F32.BF16 R8, R4, R34, R8 ;  /* 0x000000220408723c */ /* 0x000fe20000041808 */
[----:B------:R-:W3:Y:S01]  /*2fd0*/  LDSM.16.M88.4 R32, [R165+0xc00] ;  /* 0x000c0000a520783b */ /* 0x000ee20000000200 */
[----:B-1----:R-:W-:-:S04]  /*2fe0*/  FMUL.FTZ R2, R55, UR8 ;  /* 0x0000000837027c20 */ /* 0x002fc80008410000 */
[----:B------:R1:W4:Y:S02]  /*2ff0*/  MUFU.TANH R124, R2 ;  /* 0x00000002007c7308 */ /* 0x0003240000002400 */
[----:B-1----:R-:W-:-:S06]  /*3000*/  FMUL.FTZ R2, R16, UR8 ;  /* 0x0000000810027c20 */ /* 0x002fcc0008410000 */
[----:B------:R1:W-:Y:S02]  /*3010*/  MUFU.TANH R111, R2 ;  /* 0x00000002006f7308 */ /* 0x0003e40000002400 */
[----:B-1----:R-:W-:-:S06]  /*3020*/  FMUL.FTZ R2, R17, UR8 ;  /* 0x0000000811027c20 */ /* 0x002fcc0008410000 */
[----:B------:R1:W4:Y:S02]  /*3030*/  MUFU.TANH R110, R2 ;  /* 0x00000002006e7308 */ /* 0x0003240000002400 */
[----:B-1----:R-:W-:-:S06]  /*3040*/  FMUL.FTZ R2, R18, UR8 ;  /* 0x0000000812027c20 */ /* 0x002fcc0008410000 */
[----:B------:R1:W-:Y:S02]  /*3050*/  MUFU.TANH R138, R2 ;  /* 0x00000002008a7308 */ /* 0x0003e40000002400 */
[----:B-1----:R-:W-:Y:S02]  /*3060*/  FMUL.FTZ R2, R19, UR8 ;  /* 0x0000000813027c20 */ /* 0x002fe40008410000 */
[----:B------:R-:W-:Y:S01]  /*3070*/  HMMA.16816.F32.BF16 R16, R12, R42, RZ ;  /* 0x0000002a0c10723c */ /* 0x000fe200000418ff */
[----:B------:R-:W1:Y:S03]  /*3080*/  LDSM.16.M88.4 R40, [R134+0x2000] ;  /* 0x002000008628783b */ /* 0x000e660000000200 */
[----:B------:R2:W4:Y:S02]  /*3090*/  MUFU.TANH R136, R2 ;  /* 0x0000000200887308 */ /* 0x0005240000002400 */
[----:B--2---:R-:W-:-:S06]  /*30a0*/  FMUL.FTZ R2, R24, UR8 ;  /* 0x0000000818027c20 */ /* 0x004fcc0008410000 */
[----:B------:R2:W-:Y:S02]  /*30b0*/  MUFU.TANH R109, R2 ;  /* 0x00000002006d7308 */ /* 0x0005e40000002400 */
[----:B--2---:R-:W-:-:S06]  /*30c0*/  FMUL.FTZ R2, R25, UR8 ;  /* 0x0000000819027c20 */ /* 0x004fcc0008410000 */
[----:B------:R2:W4:Y:S02]  /*30d0*/  MUFU.TANH R107, R2 ;  /* 0x00000002006b7308 */ /* 0x0005240000002400 */
[----:B--2---:R-:W-:-:S06]  /*30e0*/  FMUL.FTZ R2, R26, UR8 ;  /* 0x000000081a027c20 */ /* 0x004fcc0008410000 */
[----:B------:R2:W-:Y:S02]  /*30f0*/  MUFU.TANH R135, R2 ;  /* 0x0000000200877308 */ /* 0x0005e40000002400 */
[----:B--2---:R-:W-:Y:S02]  /*3100*/  FMUL.FTZ R2, R27, UR8 ;  /* 0x000000081b027c20 */ /* 0x004fe40008410000 */
[----:B---3--:R-:W-:Y:S04]  /*3110*/  HMMA.16816.F32.BF16 R24, R4, R32, R20 ;  /* 0x000000200418723c */ /* 0x008fe80000041814 */
[----:B------:R2:W3:Y:S02]  /*3120*/  MUFU.TANH R126, R2 ;  /* 0x00000002007e7308 */ /* 0x0004e40000002400 */
[----:B-1----:R-:W-:Y:S01]  /*3130*/  HMMA.16816.F32.BF16 R20, R12, R40, RZ ;  /* 0x000000280c14723c */ /* 0x002fe200000418ff */
[----:B--2---:R-:W-:-:S05]  /*3140*/  FMUL.FTZ R2, R8, UR8 ;  /* 0x0000000808027c20 */ /* 0x004fca0008410000 */
        /* <DEDUP_REMOVED lines=8> */
[----:B------:R4:W2:Y:S02]  /*31d0*/  MUFU.TANH R130, R2 ;  /* 0x0000000200827308 */ /* 0x0008a40000002400 */
[----:B------:R-:W-:Y:S01]  /*31e0*/  HMMA.16816.F32.BF16 R16, R12, R46, RZ ;  /* 0x0000002e0c10723c */ /* 0x000fe200000418ff */
[----:B------:R-:W3:Y:S01]  /*31f0*/  LDSM.16.M88.4 R44, [R134+0x2400] ;  /* 0x00240000862c783b */ /* 0x000ee20000000200 */
[----:B----4-:R-:W-:-:S04]  /*3200*/  FMUL.FTZ R2, R28, UR8 ;  /* 0x000000081c027c20 */ /* 0x010fc80008410000 */
[----:B------:R4:W-:Y:S02]  /*3210*/  MUFU.TANH R103, R2 ;  /* 0x0000000200677308 */ /* 0x0009e40000002400 */
[----:B----4-:R-:W-:-:S06]  /*3220*/  FMUL.FTZ R2, R29, UR8 ;  /* 0x000000081d027c20 */ /* 0x010fcc0008410000 */
[----:B------:R4:W-:Y:S02]  /*3230*/  MUFU.TANH R101, R2 ;  /* 0x0000000200657308 */ /* 0x0009e40000002400 */
[----:B----4-:R-:W-:-:S06]  /*3240*/  FMUL.FTZ R2, R30, UR8 ;  /* 0x000000081e027c20 */ /* 0x010fcc0008410000 */
[----:B------:R4:W-:Y:S02]  /*3250*/  MUFU.TANH R127, R2 ;  /* 0x00000002007f7308 */ /* 0x0009e40000002400 */
[----:B----4-:R-:W-:Y:S02]  /*3260*/  FMUL.FTZ R2, R31, UR8 ;  /* 0x000000081f027c20 */ /* 0x010fe40008410000 */
[----:B-1----:R-:W-:Y:S04]  /*3270*/  HMMA.16816.F32.BF16 R28, R4, R36, R20 ;  /* 0x00000024041c723c */ /* 0x002fe80000041814 */
[----:B------:R1:W-:Y:S02]  /*3280*/  MUFU.TANH R123, R2 ;  /* 0x00000002007b7308 */ /* 0x0003e40000002400 */
[----:B---3--:R-:W-:Y:S01]  /*3290*/  HMMA.16816.F32.BF16 R20, R12, R44, RZ ;  /* 0x0000002c0c14723c */ /* 0x008fe200000418ff */
[----:B-1----:R-:W-:-:S05]  /*32a0*/  FMUL.FTZ R2, R8, UR8 ;  /* 0x0000000808027c20 */ /* 0x002fca0008410000 */
[----:B------:R1:W3:Y:S02]  /*32b0*/  MUFU.TANH R100, R2 ;  /* 0x0000000200647308 */ /* 0x0002e40000002400 */
[----:B-1----:R-:W-:-:S06]  /*32c0*/  FMUL.FTZ R2, R9, UR8 ;  /* 0x0000000809027c20 */ /* 0x002fcc0008410000 */
[----:B------:R1:W-:Y:S02]  /*32d0*/  MUFU.TANH R99, R2 ;  /* 0x0000000200637308 */ /* 0x0003e40000002400 */
[----:B-1----:R-:W-:-:S06]  /*32e0*/  FMUL.FTZ R2, R10, UR8 ;  /* 0x000000080a027c20 */ /* 0x002fcc0008410000 */
[----:B------:R1:W4:Y:S02]  /*32f0*/  MUFU.TANH R121, R2 ;  /* 0x0000000200797308 */ /* 0x0003240000002400 */
[----:B-1----:R-:W-:Y:S02]  /*3300*/  FMUL.FTZ R2, R11, UR8 ;  /* 0x000000080b027c20 */ /* 0x002fe40008410000 */
[----:B------:R-:W-:Y:S01]  /*3310*/  HMMA.16816.F32.BF16 R8, R4, R34, R16 ;  /* 0x000000220408723c */ /* 0x000fe20000041810 */
[----:B------:R-:W1:Y:S03]  /*3320*/  LDSM.16.M88.4 R32, [R165+0x1400] ;  /* 0x00140000a520783b */ /* 0x000e660000000200 */
[----:B------:R2:W-:Y:S02]  /*3330*/  MUFU.TANH R122, R2 ;  /* 0x00000002007a7308 */ /* 0x0005e40000002400 */
[----:B------:R-:W-:Y:S01]  /*3340*/  HMMA.16816.F32.BF16 R16, R12, R42, RZ ;  /* 0x0000002a0c10723c */ /* 0x000fe200000418ff */
[----:B------:R-:W3:Y:S01]  /*3350*/  LDSM.16.M88.4 R40, [R134+0x2800] ;  /* 0x002800008628783b */ /* 0x000ee20000000200 */
[----:B--2---:R-:W-:-:S04]  /*3360*/  FMUL.FTZ R2, R24, UR8 ;  /* 0x0000000818027c20 */ /* 0x004fc80008410000 */
[----:B------:R2:W4:Y:S02]  /*3370*/  MUFU.TANH R98, R2 ;  /* 0x0000000200627308 */ /* 0x0005240000002400 */
[----:B--2---:R-:W-:-:S06]  /*3380*/  FMUL.FTZ R2, R25, UR8 ;  /* 0x0000000819027c20 */ /* 0x004fcc0008410000 */
[----:B------:R2:W-:Y:S02]  /*3390*/  MUFU.TANH R95, R2 ;  /* 0x00000002005f7308 */ /* 0x0005e40000002400 */
[----:B--2---:R-:W-:-:S06]  /*33a0*/  FMUL.FTZ R2, R26, UR8 ;  /* 0x000000081a027c20 */ /* 0x004fcc0008410000 */
[----:B------:R2:W4:Y:S02]  /*33b0*/  MUFU.TANH R129, R2 ;  /* 0x0000000200817308 */ /* 0x0005240000002400 */
[----:B--2---:R-:W-:Y:S02]  /*33c0*/  FMUL.FTZ R2, R27, UR8 ;  /* 0x000000081b027c20 */ /* 0x004fe40008410000 */
[----:B-1----:R-:W-:Y:S04]  /*33d0*/  HMMA.16816.F32.BF16 R24, R4, R32, R20 ;  /* 0x000000200418723c */ /* 0x002fe80000041814 */
[----:B------:R1:W-:Y:S02]  /*33e0*/  MUFU.TANH R133, R2 ;  /* 0x0000000200857308 */ /* 0x0003e40000002400 */
[----:B---3--:R-:W-:Y:S01]  /*33f0*/  HMMA.16816.F32.BF16 R20, R12, R40, RZ ;  /* 0x000000280c14723c */ /* 0x008fe200000418ff */
[----:B-1----:R-:W-:-:S05]  /*3400*/  FMUL.FTZ R2, R8, UR8 ;  /* 0x0000000808027c20 */ /* 0x002fca0008410000 */
[----:B------:R1:W2:Y:S02]  /*3410*/  MUFU.TANH R94, R2 ;  /* 0x00000002005e7308 */ /* 0x0002a40000002400 */
[----:B-1----:R-:W-:-:S06]  /*3420*/  FMUL.FTZ R2, R9, UR8 ;  /* 0x0000000809027c20 */ /* 0x002fcc0008410000 */
[----:B------:R1:W-:Y:S02]  /*3430*/  MUFU.TANH R93, R2 ;  /* 0x00000002005d7308 */ /* 0x0003e40000002400 */
[----:B-1----:R-:W-:-:S06]  /*3440*/  FMUL.FTZ R2, R10, UR8 ;  /* 0x000000080a027c20 */ /* 0x002fcc0008410000 */
[----:B------:R1:W3:Y:S02]  /*3450*/  MUFU.TANH R128, R2 ;  /* 0x0000000200807308 */ /* 0x0002e40000002400 */
[----:B-1----:R-:W-:Y:S02]  /*3460*/  FMUL.FTZ R2, R11, UR8 ;  /* 0x000000080b027c20 */ /* 0x002fe40008410000 */
[----:B------:R-:W-:Y:S01]  /*3470*/  HMMA.16816.F32.BF16 R8, R4, R38, R16 ;  /* 0x000000260408723c */ /* 0x000fe20000041810 */
[----:B------:R-:W-:Y:S03]  /*3480*/  LDSM.16.M88.4 R36, [R165+0x1c00] ;  /* 0x001c0000a524783b */ /* 0x000fe60000000200 */
[----:B------:R1:W3:Y:S02]  /*3490*/  MUFU.TANH R132, R2 ;  /* 0x0000000200847308 */ /* 0x0002e40000002400 */
[----:B------:R-:W-:Y:S01]  /*34a0*/  HMMA.16816.F32.BF16 R16, R12, R46, RZ ;  /* 0x0000002e0c10723c */ /* 0x000fe200000418ff */
[----:B------:R-:W-:Y:S01]  /*34b0*/  LDSM.16.M88.4 R44, [R134+0x2c00] ;  /* 0x002c0000862c783b */ /* 0x000fe20000000200 */
[----:B-1----:R-:W-:-:S04]  /*34c0*/  FMUL.FTZ R2, R28, UR8 ;  /* 0x000000081c027c20 */ /* 0x002fc80008410000 */
[----:B------:R1:W3:Y:S02]  /*34d0*/  MUFU.TANH R91, R2 ;  /* 0x00000002005b7308 */ /* 0x0002e40000002400 */
[----:B-1----:R-:W-:-:S06]  /*34e0*/  FMUL.FTZ R2, R29, UR8 ;  /* 0x000000081d027c20 */ /* 0x002fcc0008410000 */
        /* <DEDUP_REMOVED lines=8> */
[----:B----4-:R-:W-:-:S06]  /*3570*/  FMUL.FTZ R2, R9, UR8 ;  /* 0x0000000809027c20 */ /* 0x010fcc0008410000 */
[----:B------:R4:W3:Y:S02]  /*3580*/  MUFU.TANH R85, R2 ;  /* 0x0000000200557308 */ /* 0x0008e40000002400 */
[----:B----4-:R-:W-:-:S06]  /*3590*/  FMUL.FTZ R2, R10, UR8 ;  /* 0x000000080a027c20 */ /* 0x010fcc0008410000 */
[----:B------:R4:W-:Y:S02]  /*35a0*/  MUFU.TANH R137, R2 ;  /* 0x0000000200897308 */ /* 0x0009e40000002400 */
[----:B----4-:R-:W-:Y:S02]  /*35b0*/  FMUL.FTZ R2, R11, UR8 ;  /* 0x000000080b027c20 */ /* 0x010fe40008410000 */
[----:B------:R-:W-:Y:S04]  /*35c0*/  HMMA.16816.F32.BF16 R8, R4, R34, R16 ;  /* 0x000000220408723c */ /* 0x000fe80000041810 */
[----:B------:R4:W3:Y:S02]  /*35d0*/  MUFU.TANH R141, R2 ;  /* 0x00000002008d7308 */ /* 0x0008e40000002400 */
[----:B------:R-:W-:Y:S01]  /*35e0*/  HMMA.16816.F32.BF16 R16, R12, R42, RZ ;  /* 0x0000002a0c10723c */ /* 0x000fe200000418ff */
[----:B------:R-:W-:Y:S05]  /*35f0*/  LDSM.16.M88.4 R40, [R134+0x3800] ;  /* 0x003800008628783b */ /* 0x000fea0000000200 */
[----:B-1----:R-:W-:Y:S06]  /*3600*/  HMMA.16816.F32.BF16 R32, R4, R28, R20 ;  /* 0x0000001c0420723c */ /* 0x002fec0000041814 */
[----:B------:R-:W-:Y:S01]  /*3610*/  HMMA.16816.F32.BF16 R20, R12, R44, RZ ;  /* 0x0000002c0c14723c */ /* 0x000fe200000418ff */
[----:B----4-:R-:W-:-:S04]  /*3620*/  FMUL.FTZ R2, R24, UR8 ;  /* 0x0000000818027c20 */ /* 0x010fc80008410000 */
[----:B------:R1:W4:Y:S02]  /*3630*/  MUFU.TANH R87, R2 ;  /* 0x0000000200577308 */ /* 0x0003240000002400 */
[----:B-1----:R-:W-:-:S06]  /*3640*/  FMUL.FTZ R2, R25, UR8 ;  /* 0x0000000819027c20 */ /* 0x002fcc0008410000 */
[----:B------:R1:W-:Y:S02]  /*3650*/  MUFU.TANH R86, R2 ;  /* 0x0000000200567308 */ /* 0x0003e40000002400 */
[----:B-1----:R-:W-:-:S06]  /*3660*/  FMUL.FTZ R2, R26, UR8 ;  /* 0x000000081a027c20 */ /* 0x002fcc0008410000 */
[----:B------:R1:W4:Y:S02]  /*3670*/  MUFU.TANH R142, R2 ;  /* 0x00000002008e7308 */ /* 0x0003240000002400 */
[----:B-1----:R-:W-:Y:S02]  /*3680*/  FMUL.FTZ R2, R27, UR8 ;  /* 0x000000081b027c20 */ /* 0x002fe40008410000 */
[----:B------:R-:W1:Y:S04]  /*3690*/  LDSM.16.M88.4 R24, [R134+0x3000] ;  /* 0x003000008618783b */ /* 0x000e680000000200 */
        /* <DEDUP_REMOVED lines=8> */
[----:B------:R-:W-:Y:S04]  /*3720*/  HMMA.16816.F32.BF16 R8, R4, R30, R16 ;  /* 0x0000001e0408723c */ /* 0x000fe80000041810 */
[----:B------:R2:W4:Y:S02]  /*3730*/  MUFU.TANH R145, R2 ;  /* 0x0000000200917308 */ /* 0x0005240000002400 */
[----:B------:R-:W-:Y:S06]  /*3740*/  HMMA.16816.F32.BF16 R16, R12, R46, RZ ;  /* 0x0000002e0c10723c */ /* 0x000fec00000418ff */
[----:B------:R-:W-:Y:S06]  /*3750*/  HMMA.16816.F32.BF16 R28, R4, R36, R20 ;  /* 0x00000024041c723c */ /* 0x000fec0000041814 */
[----:B-1----:R-:W-:Y:S01]  /*3760*/  HMMA.16816.F32.BF16 R20, R12, R24, RZ ;  /* 0x000000180c14723c */ /* 0x002fe200000418ff */
[----:B--2---:R-:W-:-:S04]  /*3770*/  FMUL.FTZ R2, R32, UR8 ;  /* 0x0000000820027c20 */ /* 0x004fc80008410000 */
[----:B------:R1:W2:Y:S02]  /*3780*/  MUFU.TANH R83, R2 ;  /* 0x0000000200537308 */ /* 0x0002a40000002400 */
[----:B-1----:R-:W-:-:S06]  /*3790*/  FMUL.FTZ R2, R33, UR8 ;  /* 0x0000000821027c20 */ /* 0x002fcc0008410000 */
[----:B------:R1:W-:Y:S02]  /*37a0*/  MUFU.TANH R81, R2 ;  /* 0x0000000200517308 */ /* 0x0003e40000002400 */
[----:B-1----:R-:W-:-:S06]  /*37b0*/  FMUL.FTZ R2, R34, UR8 ;  /* 0x0000000822027c20 */ /* 0x002fcc0008410000 */
[----:B------:R1:W2:Y:S02]  /*37c0*/  MUFU.TANH R146, R2 ;  /* 0x0000000200927308 */ /* 0x0002a40000002400 */
[----:B-1----:R-:W-:Y:S02]  /*37d0*/  FMUL.FTZ R2, R35, UR8 ;  /* 0x0000000823027c20 */ /* 0x002fe40008410000 */
[----:B------:R-:W1:Y:S04]  /*37e0*/  LDSM.16.M88.4 R32, [R165+0x2000] ;  /* 0x00200000a520783b */ /* 0x000e680000000200 */
[----:B------:R3:W2:Y:S02]  /*37f0*/  MUFU.TANH R147, R2 ;  /* 0x0000000200937308 */ /* 0x0006a40000002400 */
[----:B---3--:R-:W-:-:S06]  /*3800*/  FMUL.FTZ R2, R8, UR8 ;  /* 0x0000000808027c20 */ /* 0x008fcc0008410000 */
[----:B------:R3:W-:Y:S02]  /*3810*/  MUFU.TANH R82, R2 ;  /* 0x0000000200527308 */ /* 0x0007e40000002400 */
[----:B---3--:R-:W-:Y:S01]  /*3820*/  FMUL.FTZ R2, R9, UR8 ;  /* 0x0000000809027c20 */ /* 0x008fe20008410000 */
[----:B-1----:R-:W-:Y:S05]  /*3830*/  HMMA.16816.F32.BF16 R20, R4, R32, R20 ;  /* 0x000000200414723c */ /* 0x002fea0000041814 */
[----:B------:R1:W-:Y:S02]  /*3840*/  MUFU.TANH R79, R2 ;  /* 0x00000002004f7308 */ /* 0x0003e40000002400 */
[----:B-1----:R-:W-:-:S06]  /*3850*/  FMUL.FTZ R2, R10, UR8 ;  /* 0x000000080a027c20 */ /* 0x002fcc0008410000 */
[----:B------:R1:W-:Y:S11]  /*3860*/  MUFU.TANH R148, R2 ;  /* 0x0000000200947308 */ /* 0x0003f60000002400 */
[----:B------:R-:W-:-:S04]  /*3870*/  FMUL.FTZ R3, R23, UR8 ;  /* 0x0000000817037c20 */ /* 0x000fc80008410000 */
[----:B------:R3:W-:Y:S01]  /*3880*/  MUFU.TANH R154, R3 ;  /* 0x00000003009a7308 */ /* 0x0007e20000002400 */
[----:B-1----:R-:W-:Y:S02]  /*3890*/  FMUL.FTZ R2, R11, UR8 ;  /* 0x000000080b027c20 */ /* 0x002fe40008410000 */
[----:B------:R-:W-:Y:S01]  /*38a0*/  HMMA.16816.F32.BF16 R8, R4, R38, R16 ;  /* 0x000000260408723c */ /* 0x000fe20000041810 */
[----:B------:R-:W1:Y:S04]  /*38b0*/  LDSM.16.M88.4 R36, [R134+0x3400] ;  /* 0x003400008624783b */ /* 0x000e680000000200 */
[----:B------:R4:W-:Y:S01]  /*38c0*/  MUFU.TANH R150, R2 ;  /* 0x0000000200967308 */ /* 0x0009e20000002400 */
[----:B------:R-:W-:Y:S01]  /*38d0*/  HMMA.16816.F32.BF16 R16, R12, R26, RZ ;  /* 0x0000001a0c10723c */ /* 0x000fe200000418ff */
[----:B---3--:R-:W-:-:S02]  /*38e0*/  IMAD R3, R56, 0x10, R59 ;  /* 0x0000001038037824 */ /* 0x008fc400078e023b */
[----:B----4-:R-:W-:-:S04]  /*38f0*/  FMUL.FTZ R2, R28, UR8 ;  /* 0x000000081c027c20 */ /* 0x010fc80008410000 */
[----:B------:R3:W4:-:S15]  /*3900*/  MUFU.TANH R75, R2 ;  /* 0x00000002004b7308 */ /* 0x00071e0000002400 */
[----:B------:R-:W-:-:S02]  /*3910*/  NOP ;  /* 0x0000000000007918 */ /* 0x000fc40000000000 */
[----:B------:R-:W-:Y:S01]  /*3920*/  HMMA.16816.F32.BF16 R24, R4, R34, R16 ;  /* 0x000000220418723c */ /* 0x000fe20000041810 */
[----:B------:R-:W-:Y:S01]  /*3930*/  LDSM.16.M88.4 R32, [R165+0x2800] ;  /* 0x00280000a520783b */ /* 0x000fe20000000200 */
[----:B---3--:R-:W-:-:S04]  /*3940*/  FMUL.FTZ R2, R29, UR8 ;  /* 0x000000081d027c20 */ /* 0x008fc80008410000 */
[----:B------:R3:W-:-:S15]  /*3950*/  MUFU.TANH R77, R2 ;  /* 0x00000002004d7308 */ /* 0x0007de0000002400 */
[----:B------:R-:W-:-:S03]  /*3960*/  NOP ;  /* 0x0000000000007918 */ /* 0x000fc60000000000 */
[----:B------:R-:W-:-:S04]  /*3970*/  FMUL.FTZ R16, R24, UR8 ;  /* 0x0000000818107c20 */ /* 0x000fc80008410000 */
[----:B------:R-:W-:Y:S01]  /*3980*/  MUFU.TANH R156, R16 ;  /* 0x00000010009c7308 */ /* 0x000fe20000002400 */
[----:B---3--:R-:W-:-:S07]  /*3990*/  FMUL.FTZ R2, R30, UR8 ;  /* 0x000000081e027c20 */ /* 0x008fce0008410000 */
[----:B------:R3:W4:Y:S02]  /*39a0*/  MUFU.TANH R149, R2 ;  /* 0x0000000200957308 */ /* 0x0007240000002400 */
[----:B---3--:R-:W-:Y:S02]  /*39b0*/  FMUL.FTZ R2, R31, UR8 ;  /* 0x000000081f027c20 */ /* 0x008fe40008410000 */
[----:B------:R-:W3:Y:S04]  /*39c0*/  LDSM.16.M88.4 R28, [R165+0x2400] ;  /* 0x00240000a51c783b */ /* 0x000ee80000000200 */
[----:B------:R2:W4:Y:S02]  /*39d0*/  MUFU.TANH R151, R2 ;  /* 0x0000000200977308 */ /* 0x0005240000002400 */
[----:B--2---:R-:W-:-:S06]  /*39e0*/  FMUL.FTZ R2, R8, UR8 ;  /* 0x0000000808027c20 */ /* 0x004fcc0008410000 */
[----:B------:R2:W4:Y:S02]  /*39f0*/  MUFU.TANH R76, R2 ;  /* 0x00000002004c7308 */ /* 0x0005240000002400 */
[----:B--2---:R-:W-:-:S06]  /*3a00*/  FMUL.FTZ R2, R9, UR8 ;  /* 0x0000000809027c20 */ /* 0x004fcc0008410000 */
[----:B------:R2:W-:Y:S02]  /*3a10*/  MUFU.TANH R78, R2 ;  /* 0x00000002004e7308 */ /* 0x0005e40000002400 */
[----:B--2---:R-:W-:-:S06]  /*3a20*/  FMUL.FTZ R2, R10, UR8 ;  /* 0x000000080a027c20 */ /* 0x004fcc0008410000 */
[----:B------:R2:W4:Y:S02]  /*3a30*/  MUFU.TANH R53, R2 ;  /* 0x0000000200357308 */ /* 0x0005240000002400 */
[----:B--2---:R-:W-:Y:S02]  /*3a40*/  FMUL.FTZ R2, R11, UR8 ;  /* 0x000000080b027c20 */ /* 0x004fe40008410000 */
[----:B-1----:R-:W-:Y:S04]  /*3a50*/  HMMA.16816.F32.BF16 R8, R12, R36, RZ ;  /* 0x000000240c08723c */ /* 0x002fe800000418ff */
[----:B------:R1:W-:Y:S02]  /*3a60*/  MUFU.TANH R71, R2 ;  /* 0x0000000200477308 */ /* 0x0003e40000002400 */
[----:B-1----:R-:W-:-:S06]  /*3a70*/  FMUL.FTZ R2, R20, UR8 ;  /* 0x0000000814027c20 */ /* 0x002fcc0008410000 */
[----:B------:R1:W2:Y:S02]  /*3a80*/  MUFU.TANH R74, R2 ;  /* 0x00000002004a7308 */ /* 0x0002a40000002400 */
[----:B-1----:R-:W-:-:S06]  /*3a90*/  FMUL.FTZ R2, R21, UR8 ;  /* 0x0000000815027c20 */ /* 0x002fcc0008410000 */
[----:B------:R1:W-:Y:S02]  /*3aa0*/  MUFU.TANH R73, R2 ;  /* 0x0000000200497308 */ /* 0x0003e40000002400 */
[----:B-1----:R-:W-:Y:S02]  /*3ab0*/  FMUL.FTZ R2, R22, UR8 ;  /* 0x0000000816027c20 */ /* 0x002fe40008410000 */
[----:B---3--:R-:W-:Y:S04]  /*3ac0*/  HMMA.16816.F32.BF16 R20, R4, R28, R8 ;  /* 0x0000001c0414723c */ /* 0x008fe80000041808 */
[----:B------:R1:W3:Y:S03]  /*3ad0*/  MUFU.TANH R152, R2 ;  /* 0x0000000200987308 */ /* 0x0002e60000002400 */
[----:B------:R-:W-:Y:S01]  /*3ae0*/  FMUL.FTZ R8, R25, UR8 ;  /* 0x0000000819087c20 */ /* 0x000fe20008410000 */
[----:B------:R-:W-:-:S02]  /*3af0*/  IMAD.SHL.U32 R9, R58, 0x2, RZ ;  /* 0x000000023a097824 */ /* 0x000fc400078e00ff */
[----:B------:R-:W-:Y:S02]  /*3b00*/  FMUL.FTZ R11, R27, UR8 ;  /* 0x000000081b0b7c20 */ /* 0x000fe40008410000 */
[----:B------:R4:W-:Y:S01]  /*3b10*/  MUFU.TANH R72, R8 ;  /* 0x0000000800487308 */ /* 0x0009e20000002400 */
[----:B------:R-:W-:Y:S02]  /*3b20*/  LOP3.LUT R9, R9, 0x6, RZ, 0xc0, !PT ;  /* 0x0000000609097812 */ /* 0x000fe400078ec0ff */
[----:B-1----:R-:W-:-:S05]  /*3b30*/  LOP3.LUT R2, R57, 0xffffffe0, RZ, 0xc0, !PT ;  /* 0xffffffe039027812 */ /* 0x002fca00078ec0ff */
[----:B------:R1:W-:Y:S01]  /*3b40*/  MUFU.TANH R47, R11 ;  /* 0x0000000b002f7308 */ /* 0x0003e20000002400 */
[----:B------:R-:W-:Y:S02]  /*3b50*/  IMAD.IADD R2, R58, 0x1, -R2 ;  /* 0x000000013a027824 */ /* 0x000fe400078e0a02 */
[----:B----4-:R-:W-:-:S03]  /*3b60*/  FMUL.FTZ R8, R26, UR8 ;  /* 0x000000081a087c20 */ /* 0x010fc60008410000 */
[----:B------:R-:W-:Y:S02]  /*3b70*/  SHF.R.S32.HI R17, RZ, 0x1f, R2 ;  /* 0x0000001fff117819 */ /* 0x000fe40000011402 */
[----:B------:R4:W3:Y:S02]  /*3b80*/  MUFU.TANH R46, R8 ;  /* 0x00000008002e7308 */ /* 0x0008e40000002400 */
[----:B------:R-:W-:Y:S02]  /*3b90*/  LEA.HI R2, R17, R2, RZ, 0x2 ;  /* 0x0000000211027211 */ /* 0x000fe400078f10ff */
[----:B------:R-:W-:Y:S01]  /*3ba0*/  HMMA.16816.F32.BF16 R16, R12, R38, RZ ;  /* 0x000000260c10723c */ /* 0x000fe200000418ff */
[----:B------:R-:W-:Y:S01]  /*3bb0*/  LDSM.16.M88.4 R36, [R134+0x4000] ;  /* 0x004000008624783b */ /* 0x000fe20000000200 */
[----:B------:R-:W-:Y:S01]  /*3bc0*/  SHF.R.S32.HI R2, RZ, 0x2, R2 ;  /* 0x00000002ff027819 */ /* 0x000fe20000011402 */
[----:B-1----:R-:W-:-:S03]  /*3bd0*/  FMUL.FTZ R11, R21, UR8 ;  /* 0x00000008150b7c20 */ /* 0x002fc60008410000 */
[----:B------:R-:W-:Y:S01]  /*3be0*/  IADD3 R2, R3, 0x1, R2 ;  /* 0x0000000103027810 */ /* 0x000fe20007ffe002 */
[----:B------:R1:W-:Y:S03]  /*3bf0*/  MUFU.TANH R64, R11 ;  /* 0x0000000b00407308 */ /* 0x0003e60000002400 */
[----:B------:R-:W-:Y:S01]  /*3c00*/  IADD3 R3, R48, R2, -R49 ;  /* 0x0000000230037210 */ /* 0x000fe20007ffe831 */
[----:B------:R-:W-:-:S04]  /*3c10*/  IMAD.IADD R2, R164, 0x1, R9 ;  /* 0x00000001a4027824 */ /* 0x000fc800078e0209 */
[----:B------:R-:W-:Y:S02]  /*3c20*/  IMAD.IADD R3, R3, 0x1, R61 ;  /* 0x0000000103037824 */ /* 0x000fe400078e023d */
[----:B------:R-:W-:-:S03]  /*3c30*/  VIADD R10, R2, 0x1 ;  /* 0x00000001020a7836 */ /* 0x000fc60000000000 */
[C---:B------:R-:W-:Y:S02]  /*3c40*/  VIMNMX R9, R3.reuse, R48, PT ;  /* 0x0000003003097248 */ /* 0x040fe40003fe0100 */
[----:B----4-:R-:W-:Y:S01]  /*3c50*/  VIADDMNMX R8, R3, 0x8, R48, PT ;  /* 0x0000000803087846 */ /* 0x010fe20003800130 */
[----:B------:R-:W-:Y:S01]  /*3c60*/  VIADD R3, R2, 0x8 ;  /* 0x0000000802037836 */ /* 0x000fe20000000000 */
[----:B------:R-:W-:Y:S01]  /*3c70*/  HMMA.16816.F32.BF16 R24, R4, R30, R16 ;  /* 0x0000001e0418723c */ /* 0x000fe20000041810 */
[----:B------:R-:W4:Y:S01]  /*3c80*/  LDSM.16.M88.4 R28, [R134+0x3c00] ;  /* 0x003c0000861c783b */ /* 0x000f220000000200 */
[-C--:B------:R-:W-:Y:S01]  /*3c90*/  ISETP.GE.AND P4, PT, R10, R9.reuse, PT ;  /* 0x000000090a00720c */ /* 0x080fe20003f86270 */
[----:B-1----:R-:W-:Y:S01]  /*3ca0*/  FMUL.FTZ R11, R22, UR8 ;  /* 0x00000008160b7c20 */ /* 0x002fe20008410000 */
[-C--:B------:R-:W-:Y:S01]  /*3cb0*/  ISETP.GE.AND P2, PT, R10, R8.reuse, PT ;  /* 0x000000080a00720c */ /* 0x080fe20003f46270 */
[----:B------:R-:W-:Y:S01]  /*3cc0*/  FMUL.FTZ R10, R20, UR8 ;  /* 0x00000008140a7c20 */ /* 0x000fe20008410000 */
[----:B------:R-:W-:Y:S01]  /*3cd0*/  HMMA.16816.F32.BF16 R16, R12, R40, RZ ;  /* 0x000000280c10723c */ /* 0x000fe200000418ff */
[C---:B------:R-:W-:Y:S01]  /*3ce0*/  ISETP.GE.AND P1, PT, R3.reuse, R9, PT ;  /* 0x000000090300720c */ /* 0x040fe20003f26270 */
[----:B------:R1:W3:Y:S01]  /*3cf0*/  MUFU.TANH R45, R11 ;  /* 0x0000000b002d7308 */ /* 0x0002e20000002400 */
[-C--:B------:R-:W-:Y:S01]  /*3d00*/  ISETP.GE.AND P5, PT, R3, R8.reuse, PT ;  /* 0x000000080300720c */ /* 0x080fe20003fa6270 */
[C---:B------:R-:W-:Y:S01]  /*3d10*/  VIADD R3, R2.reuse, 0x9 ;  /* 0x0000000902037836 */ /* 0x040fe20000000000 */
[----:B------:R-:W-:-:S02]  /*3d20*/  ISETP.GE.AND P3, PT, R2, R8, PT ;  /* 0x000000080200720c */ /* 0x000fc40003f66270 */
[----:B------:R-:W-:Y:S02]  /*3d30*/  FSEL R108, R108, -INF , !P4 ;  /* 0xff8000006c6c7808 */ /* 0x000fe40006000000 */
[----:B------:R-:W-:Y:S01]  /*3d40*/  FSEL R124, R124, -INF , !P2 ;  /* 0xff8000007c7c7808 */ /* 0x000fe20005000000 */
        /* <DEDUP_REMOVED lines=9> */
[----:B------:R1:W3:Y:S02]  /*3de0*/  MUFU.TANH R120, R11 ;  /* 0x0000000b00787308 */ /* 0x0002e40000002400 */
[----:B------:R-:W-:Y:S01]  /*3df0*/  HMMA.16816.F32.BF16 R20, R4, R32, R16 ;  /* 0x000000200414723c */ /* 0x000fe20000041810 */
[----:B------:R-:W-:Y:S01]  /*3e00*/  FSEL R138, R138, -INF , !P5 ;  /* 0xff8000008a8a7808 */ /* 0x000fe20006800000 */
[----:B--2---:R-:W-:Y:S01]  /*3e10*/  VIADD R10, R2, 0x10 ;  /* 0x00000010020a7836 */ /* 0x004fe20000000000 */
[----:B------:R-:W-:-:S03]  /*3e20*/  ISETP.GE.AND P1, PT, R3, R9, PT ;  /* 0x000000090300720c */ /* 0x000fc60003f26270 */
[----:B------:R-:W-:Y:S01]  /*3e30*/  HMMA.16816.F32.BF16 R16, R12, R42, RZ ;  /* 0x0000002a0c10723c */ /* 0x000fe200000418ff */
[----:B------:R-:W2:Y:S01]  /*3e40*/  LDSM.16.M88.4 R40, [R165+0x2c00] ;  /* 0x002c0000a528783b */ /* 0x000ea20000000200 */
[CC--:B------:R-:W-:Y:S02]  /*3e50*/  ISETP.GE.AND P4, PT, R10.reuse, R9.reuse, PT ;  /* 0x000000090a00720c */ /* 0x0c0fe40003f86270 */
[-C--:B------:R-:W-:Y:S01]  /*3e60*/  ISETP.GE.AND P2, PT, R10, R8.reuse, PT ;  /* 0x000000080a00720c */ /* 0x080fe20003f46270 */
[C---:B------:R-:W-:Y:S01]  /*3e70*/  VIADD R10, R2.reuse, 0x18 ;  /* 0x00000018020a7836 */ /* 0x040fe20000000000 */
[-C--:B------:R-:W-:Y:S01]  /*3e80*/  ISETP.GE.AND P5, PT, R3, R8.reuse, PT ;  /* 0x000000080300720c */ /* 0x080fe20003fa6270 */
[----:B------:R-:W-:Y:S01]  /*3e90*/  VIADD R3, R2, 0x19 ;  /* 0x0000001902037836 */ /* 0x000fe20000000000 */
[----:B------:R-:W-:Y:S02]  /*3ea0*/  FSEL R107, R107, -INF , !P1 ;  /* 0xff8000006b6b7808 */ /* 0x000fe40004800000 */
[C---:B------:R-:W-:Y:S01]  /*3eb0*/  ISETP.GE.AND P0, PT, R10.reuse, R9, PT ;  /* 0x000000090a00720c */ /* 0x040fe20003f06270 */
[----:B-1----:R-:W-:Y:S01]  /*3ec0*/  FMUL.FTZ R11, R25, UR8 ;  /* 0x00000008190b7c20 */ /* 0x002fe20008410000 */
[----:B------:R-:W-:Y:S01]  /*3ed0*/  ISETP.GE.AND P3, PT, R10, R8, PT ;  /* 0x000000080a00720c */ /* 0x000fe20003f66270 */
[----:B------:R-:W-:Y:S01]  /*3ee0*/  FMUL.FTZ R10, R24, UR8 ;  /* 0x00000008180a7c20 */ /* 0x000fe20008410000 */
[----:B------:R-:W-:Y:S01]  /*3ef0*/  FSEL R126, R126, -INF , !P5 ;  /* 0xff8000007e7e7808 */ /* 0x000fe20006800000 */
[----:B------:R1:W3:Y:S01]  /*3f00*/  MUFU.TANH R65, R11 ;  /* 0x0000000b00417308 */ /* 0x0002e20000002400 */
[----:B------:R-:W-:-:S02]  /*3f10*/  FSEL R109, R109, -INF , !P4 ;  /* 0xff8000006d6d7808 */ /* 0x000fc40006000000 */
[----:B------:R-:W-:Y:S02]  /*3f20*/  FSEL R135, R135, -INF , !P2 ;  /* 0xff80000087877808 */ /* 0x000fe40005000000 */
[CC--:B------:R-:W-:Y:S02]  /*3f30*/  ISETP.GE.AND P4, PT, R3.reuse, R9.reuse, PT ;  /* 0x000000090300720c */ /* 0x0c0fe40003f86270 */
[----:B------:R-:W-:Y:S01]  /*3f40*/  ISETP.GE.AND P2, PT, R3, R8, PT ;  /* 0x000000080300720c */ /* 0x000fe20003f46270 */
[----:B------:R4:W-:Y:S01]  /*3f50*/  MUFU.TANH R66, R10 ;  /* 0x0000000a00427308 */ /* 0x0009e20000002400 */
[----:B------:R-:W-:Y:S01]  /*3f60*/  VIADD R3, R2, 0x21 ;  /* 0x0000002102037836 */ /* 0x000fe20000000000 */
[----:B------:R-:W-:Y:S02]  /*3f70*/  FSEL R105, R105, -INF , !P0 ;  /* 0xff80000069697808 */ /* 0x000fe40004000000 */
[----:B------:R-:W-:Y:S02]  /*3f80*/  FSEL R125, R125, -INF , !P3 ;  /* 0xff8000007d7d7808 */ /* 0x000fe40005800000 */
[----:B------:R-:W-:-:S02]  /*3f90*/  ISETP.GE.AND P0, PT, R3, R9, PT ;  /* 0x000000090300720c */ /* 0x000fc40003f06270 */
        /* <DEDUP_REMOVED lines=8> */
[----:B----4-:R-:W-:Y:S01]  /*4020*/  VIADD R10, R2, 0x20 ;  /* 0x00000020020a7836 */ /* 0x010fe20000000000 */
[----:B------:R-:W-:Y:S01]  /*4030*/  FSEL R100, R100, -INF , !P4 ;  /* 0xff80000064647808 */ /* 0x000fe20006000000 */
[----:B------:R-:W-:Y:S01]  /*4040*/  VIADD R3, R2, 0x29 ;  /* 0x0000002902037836 */ /* 0x000fe20000000000 */
[----:B------:R-:W-:-:S02]  /*4050*/  FSEL R121, R121, -INF , !P2 ;  /* 0xff80000079797808 */ /* 0x000fc40005000000 */
[CC--:B------:R-:W-:Y:S02]  /*4060*/  ISETP.GE.AND P1, PT, R10.reuse, R9.reuse, PT ;  /* 0x000000090a00720c */ /* 0x0c0fe40003f26270 */
[-C--:B------:R-:W-:Y:S01]  /*4070*/  ISETP.GE.AND P5, PT, R10, R8.reuse, PT ;  /* 0x000000080a00720c */ /* 0x080fe20003fa6270 */
[----:B------:R-:W-:Y:S01]  /*4080*/  FMUL.FTZ R10, R26, UR8 ;  /* 0x000000081a0a7c20 */ /* 0x000fe20008410000 */
[----:B------:R-:W-:Y:S02]  /*4090*/  FSEL R103, R103, -INF , !P1 ;  /* 0xff80000067677808 */ /* 0x000fe40004800000 */
[----:B------:R-:W-:Y:S01]  /*40a0*/  FSEL R127, R127, -INF , !P5 ;  /* 0xff8000007f7f7808 */ /* 0x000fe20006800000 */
[----:B------:R4:W-:Y:S01]  /*40b0*/  MUFU.TANH R44, R10 ;  /* 0x0000000a002c7308 */ /* 0x0009e20000002400 */
[C---:B------:R-:W-:Y:S01]  /*40c0*/  ISETP.GE.AND P1, PT, R3.reuse, R9, PT ;  /* 0x000000090300720c */ /* 0x040fe20003f26270 */
[----:B-1----:R-:W-:Y:S01]  /*40d0*/  FMUL.FTZ R11, R22, UR8 ;  /* 0x00000008160b7c20 */ /* 0x002fe20008410000 */
[----:B------:R-:W-:Y:S01]  /*40e0*/  ISETP.GE.AND P5, PT, R3, R8, PT ;  /* 0x000000080300720c */ /* 0x000fe20003fa6270 */
[----:B------:R-:W-:Y:S01]  /*40f0*/  VIADD R3, R2, 0x30 ;  /* 0x0000003002037836 */ /* 0x000fe20000000000 */
[----:B------:R-:W-:-:S03]  /*4100*/  FSEL R101, R101, -INF , !P0 ;  /* 0xff80000065657808 */ /* 0x000fc60004000000 */
[----:B------:R1:W-:Y:S01]  /*4110*/  MUFU.TANH R61, R11 ;  /* 0x0000000b003d7308 */ /* 0x0003e20000002400 */
[----:B------:R-:W-:Y:S02]  /*4120*/  FSEL R123, R123, -INF , !P3 ;  /* 0xff8000007b7b7808 */ /* 0x000fe40005800000 */
[C---:B------:R-:W-:Y:S02]  /*4130*/  ISETP.GE.AND P0, PT, R3.reuse, R9, PT ;  /* 0x000000090300720c */ /* 0x040fe40003f06270 */
[----:B------:R-:W-:Y:S01]  /*4140*/  ISETP.GE.AND P3, PT, R3, R8, PT ;  /* 0x000000080300720c */ /* 0x000fe20003f66270 */
[----:B------:R-:W-:Y:S01]  /*4150*/  VIADD R3, R2, 0x38 ;  /* 0x0000003802037836 */ /* 0x000fe20000000000 */
[----:B------:R-:W-:Y:S01]  /*4160*/  FSEL R98, R98, -INF , !P0 ;  /* 0xff80000062627808 */ /* 0x000fe20004000000 */
[----:B----4-:R-:W-:Y:S01]  /*4170*/  FMUL.FTZ R10, R27, UR8 ;  /* 0x000000081b0a7c20 */ /* 0x010fe20008410000 */
[----:B------:R-:W-:Y:S01]  /*4180*/  FSEL R129, R129, -INF , !P3 ;  /* 0xff80000081817808 */ /* 0x000fe20005800000 */
[----:B------:R-:W-:Y:S01]  /*4190*/  HMMA.16816.F32.BF16 R24, R4, R34, R16 ;  /* 0x000000220418723c */ /* 0x000fe20000041810 */
[----:B------:R-:W4:Y:S01]  /*41a0*/  LDSM.16.M88.4 R32, [R165+0x3000] ;  /* 0x00300000a520783b */ /* 0x000f220000000200 */
[----:B------:R3:W4:Y:S01]  /*41b0*/  MUFU.TANH R118, R10 ;  /* 0x0000000a00767308 */ /* 0x0007220000002400 */
[----:B------:R-:W-:-:S02]  /*41c0*/  FSEL R99, R99, -INF , !P1 ;  /* 0xff80000063637808 */ /* 0x000fc40004800000 */
[----:B------:R-:W-:Y:S01]  /*41d0*/  FSEL R122, R122, -INF , !P5 ;  /* 0xff8000007a7a7808 */ /* 0x000fe20006800000 */
[----:B------:R-:W-:Y:S01]  /*41e0*/  HMMA.16816.F32.BF16 R16, R12, R28, RZ ;  /* 0x0000001c0c10723c */ /* 0x000fe200000418ff */
[----:B-1----:R-:W-:Y:S01]  /*41f0*/  FMUL.FTZ R11, R23, UR8 ;  /* 0x00000008170b7c20 */ /* 0x002fe20008410000 */
[C---:B------:R-:W-:Y:S02]  /*4200*/  ISETP.GE.AND P1, PT, R3.reuse, R9, PT ;  /* 0x000000090300720c */ /* 0x040fe40003f26270 */
[----:B------:R-:W-:Y:S01]  /*4210*/  ISETP.GE.AND P5, PT, R3, R8, PT ;  /* 0x000000080300720c */ /* 0x000fe20003fa6270 */
[----:B------:R-:W-:Y:S01]  /*4220*/  VIADD R3, R2, 0x40 ;  /* 0x0000004002037836 */ /* 0x000fe20000000000 */
[----:B------:R-:W-:Y:S01]  /*4230*/  FSEL R94, R94, -INF , !P1 ;  /* 0xff8000005e5e7808 */ /* 0x000fe20004800000 */
[----:B------:R1:W4:Y:S01]  /*4240*/  MUFU.TANH R117, R11 ;  /* 0x0000000b00757308 */ /* 0x0003220000002400 */
[----:B------:R-:W-:Y:S01]  /*4250*/  FSEL R128, R128, -INF , !P5 ;  /* 0xff80000080807808 */ /* 0x000fe20006800000 */
[----:B---3--:R-:W-:-:S06]  /*4260*/  FMUL.FTZ R10, R20, UR8 ;  /* 0x00000008140a7c20 */ /* 0x008fcc0008410000 */
[----:B------:R3:W4:Y:S09]  /*4270*/  MUFU.TANH R67, R10 ;  /* 0x0000000a00437308 */ /* 0x0007320000002400 */
[----:B--2---:R-:W-:Y:S01]  /*4280*/  HMMA.16816.F32.BF16 R20, R4, R40, R16 ;  /* 0x000000280414723c */ /* 0x004fe20000041810 */
[----:B-1----:R-:W-:-:S04]  /*4290*/  FMUL.FTZ R11, R25, UR8 ;  /* 0x00000008190b7c20 */ /* 0x002fc80008410000 */
[----:B------:R1:W-:Y:S01]  /*42a0*/  MUFU.TANH R116, R11 ;  /* 0x0000000b00747308 */ /* 0x0003e20000002400 */
[----:B------:R-:W-:Y:S01]  /*42b0*/  HMMA.16816.F32.BF16 R16, R12, R30, RZ ;  /* 0x0000001e0c10723c */ /* 0x000fe200000418ff */
[----:B------:R-:W2:Y:S01]  /*42c0*/  LDSM.16.M88.4 R28, [R134+0x4400] ;  /* 0x00440000861c783b */ /* 0x000ea20000000200 */
[----:B---3--:R-:W-:-:S05]  /*42d0*/  VIADD R10, R2, 0x31 ;  /* 0x00000031020a7836 */ /* 0x008fca0000000000 */
[CC--:B------:R-:W-:Y:S02]  /*42e0*/  ISETP.GE.AND P4, PT, R10.reuse, R9.reuse, PT ;  /* 0x000000090a00720c */ /* 0x0c0fe40003f86270 */
[----:B------:R-:W-:Y:S01]  /*42f0*/  ISETP.GE.AND P2, PT, R10, R8, PT ;  /* 0x000000080a00720c */ /* 0x000fe20003f46270 */
[----:B------:R-:W-:Y:S01]  /*4300*/  VIADD R10, R2, 0x39 ;  /* 0x00000039020a7836 */ /* 0x000fe20000000000 */
[----:B------:R-:W-:Y:S02]  /*4310*/  FSEL R95, R95, -INF , !P4 ;  /* 0xff8000005f5f7808 */ /* 0x000fe40006000000 */
[----:B------:R-:W-:Y:S02]  /*4320*/  FSEL R133, R133, -INF , !P2 ;  /* 0xff80000085857808 */ /* 0x000fe40005000000 */
[----:B------:R-:W-:-:S03]  /*4330*/  ISETP.GE.AND P0, PT, R10, R9, PT ;  /* 0x000000090a00720c */ /* 0x000fc60003f06270 */
[----:B-1----:R-:W-:Y:S01]  /*4340*/  FMUL.FTZ R11, R21, UR8 ;  /* 0x00000008150b7c20 */ /* 0x002fe20008410000 */
[-C--:B------:R-:W-:Y:S01]  /*4350*/  ISETP.GE.AND P3, PT, R10, R8.reuse, PT ;  /* 0x000000080a00720c */ /* 0x080fe20003f66270 */
[----:B------:R-:W-:Y:S01]  /*4360*/  FMUL.FTZ R10, R24, UR8 ;  /* 0x00000008180a7c20 */ /* 0x000fe20008410000 */
[CC--:B------:R-:W-:Y:S01]  /*4370*/  ISETP.GE.AND P4, PT, R3.reuse, R9.reuse, PT ;  /* 0x000000090300720c */ /* 0x0c0fe20003f86270 */
[----:B------:R1:W-:Y:S01]  /*4380*/  MUFU.TANH R114, R11 ;  /* 0x0000000b00727308 */ /* 0x0003e20000002400 */
[-C--:B------:R-:W-:Y:S01]  /*4390*/  ISETP.GE.AND P2, PT, R3, R8.reuse, PT ;  /* 0x000000080300720c */ /* 0x080fe20003f46270 */
[----:B------:R-:W-:Y:S01]  /*43a0*/  VIADD R3, R2, 0x48 ;  /* 0x0000004802037836 */ /* 0x000fe20000000000 */
[----:B------:R-:W-:Y:S02]  /*43b0*/  FSEL R93, R93, -INF , !P0 ;  /* 0xff8000005d5d7808 */ /* 0x000fe40004000000 */
[----:B------:R-:W-:Y:S02]  /*43c0*/  FSEL R132, R132, -INF , !P3 ;  /* 0xff80000084847808 */ /* 0x000fe40005800000 */
[C---:B------:R-:W-:Y:S01]  /*43d0*/  ISETP.GE.AND P0, PT, R3.reuse, R9, PT ;  /* 0x000000090300720c */ /* 0x040fe20003f06270 */
[----:B------:R3:W2:Y:S01]  /*43e0*/  MUFU.TANH R115, R10 ;  /* 0x0000000a00737308 */ /* 0x0006a20000002400 */
[----:B------:R-:W-:Y:S01]  /*43f0*/  ISETP.GE.AND P3, PT, R3, R8, PT ;  /* 0x000000080300720c */ /* 0x000fe20003f66270 */
[----:B------:R-:W-:Y:S01]  /*4400*/  VIADD R3, R2, 0x49 ;  /* 0x0000004902037836 */ /* 0x000fe20000000000 */
[----:B------:R-:W-:-:S02]  /*4410*/  FSEL R91, R91, -INF , !P4 ;  /* 0xff8000005b5b7808 */ /* 0x000fc40006000000 */
[----:B------:R-:W-:Y:S02]  /*4420*/  FSEL R139, R139, -INF , !P2 ;  /* 0xff8000008b8b7808 */ /* 0x000fe40005000000 */
[C---:B------:R-:W-:Y:S02]  /*4430*/  ISETP.GE.AND P4, PT, R3.reuse, R9, PT ;  /* 0x000000090300720c */ /* 0x040fe40003f86270 */
[----:B------:R-:W-:Y:S01]  /*4440*/  ISETP.GE.AND P2, PT, R3, R8, PT ;  /* 0x000000080300720c */ /* 0x000fe20003f46270 */
[----:B------:R-:W-:Y:S02]  /*4450*/  VIADD R3, R2, 0x50 ;  /* 0x0000005002037836 */ /* 0x000fe40000000000 */
[----:B-1----:R-:W-:Y:S01]  /*4460*/  FMUL.FTZ R11, R22, UR8 ;  /* 0x00000008160b7c20 */ /* 0x002fe20008410000 */
[----:B------:R-:W-:Y:S02]  /*4470*/  FSEL R85, R85, -INF , !P4 ;  /* 0xff80000055557808 */ /* 0x000fe40006000000 */
[----:B------:R-:W-:Y:S01]  /*4480*/  FSEL R141, R141, -INF , !P2 ;  /* 0xff8000008d8d7808 */ /* 0x000fe20005000000 */
        /* <DEDUP_REMOVED lines=9> */
[----:B------:R3:W2:Y:S01]  /*4520*/  MUFU.TANH R60, R10 ;  /* 0x0000000a003c7308 */ /* 0x0006a20000002400 */
[C---:B------:R-:W-:Y:S02]  /*4530*/  ISETP.GE.AND P1, PT, R3.reuse, R9, PT ;  /* 0x000000090300720c */ /* 0x040fe40003f26270 */
[----:B------:R-:W-:Y:S01]  /*4540*/  ISETP.GE.AND P5, PT, R3, R8, PT ;  /* 0x000000080300720c */ /* 0x000fe20003fa6270 */
[----:B------:R-:W-:-:S02]  /*4550*/  VIADD R3, R2, 0x51 ;  /* 0x0000005102037836 */ /* 0x000fc40000000000 */
[----:B-1----:R-:W-:Y:S01]  /*4560*/  FMUL.FTZ R11, R23, UR8 ;  /* 0x00000008170b7c20 */ /* 0x002fe20008410000 */
[----:B------:R-:W-:Y:S02]  /*4570*/  FSEL R87, R87, -INF , !P1 ;  /* 0xff80000057577808 */ /* 0x000fe40004800000 */
[----:B------:R-:W-:Y:S01]  /*4580*/  FSEL R142, R142, -INF , !P5 ;  /* 0xff8000008e8e7808 */ /* 0x000fe20006800000 */
[----:B------:R-:W-:Y:S01]  /*4590*/  MUFU.TANH R106, R11 ;  /* 0x0000000b006a7308 */ /* 0x000fe20000002400 */
[CC--:B------:R-:W-:Y:S02]  /*45a0*/  ISETP.GE.AND P0, PT, R3.reuse, R9.reuse, PT ;  /* 0x000000090300720c */ /* 0x0c0fe40003f06270 */
[-C--:B------:R-:W-:Y:S01]  /*45b0*/  ISETP.GE.AND P3, PT, R3, R8.reuse, PT ;  /* 0x000000080300720c */ /* 0x080fe20003f66270 */
[----:B------:R-:W-:Y:S01]  /*45c0*/  VIADD R3, R2, 0x59 ;  /* 0x0000005902037836 */ /* 0x000fe20000000000 */
[----:B------:R-:W-:Y:S02]  /*45d0*/  FSEL R86, R86, -INF , !P0 ;  /* 0xff80000056567808 */ /* 0x000fe40004000000 */
[----:B------:R-:W-:Y:S01]  /*45e0*/  FSEL R143, R143, -INF , !P3 ;  /* 0xff8000008f8f7808 */ /* 0x000fe20005800000 */
[----:B---3--:R-:W-:Y:S01]  /*45f0*/  FMUL.FTZ R10, R27, UR8 ;  /* 0x000000081b0a7c20 */ /* 0x008fe20008410000 */
[C---:B------:R-:W-:Y:S01]  /*4600*/  ISETP.GE.AND P1, PT, R3.reuse, R9, PT ;  /* 0x000000090300720c */ /* 0x040fe20003f26270 */
[----:B------:R-:W-:Y:S01]  /*4610*/  HMMA.16816.F32.BF16 R24, R4, R42, R16 ;  /* 0x0000002a0418723c */ /* 0x000fe20000041810 */
[----:B------:R-:W1:Y:S01]  /*4620*/  LDSM.16.M88.4 R40, [R165+0x3400] ;  /* 0x00340000a528783b */ /* 0x000e620000000200 */
[----:B------:R3:W1:Y:S01]  /*4630*/  MUFU.TANH R112, R10 ;  /* 0x0000000a00707308 */ /* 0x0006620000002400 */
[----:B------:R-:W-:Y:S01]  /*4640*/  ISETP.GE.AND P5, PT, R3, R8, PT ;  /* 0x000000080300720c */ /* 0x000fe20003fa6270 */
[----:B------:R-:W-:Y:S01]  /*4650*/  VIADD R3, R2, 0x61 ;  /* 0x0000006102037836 */ /* 0x000fe20000000000 */
[----:B------:R-:W-:Y:S01]  /*4660*/  FSEL R84, R84, -INF , !P1 ;  /* 0xff80000054547808 */ /* 0x000fe20004800000 */
[----:B------:R-:W-:Y:S01]  /*4670*/  HMMA.16816.F32.BF16 R16, R12, R36, RZ ;  /* 0x000000240c10723c */ /* 0x000fe200000418ff */
[----:B------:R-:W-:Y:S01]  /*4680*/  FSEL R145, R145, -INF , !P5 ;  /* 0xff80000091917808 */ /* 0x000fe20006800000 */
[----:B---3--:R-:W-:-:S04]  /*4690*/  FMUL.FTZ R10, R20, UR8 ;  /* 0x00000008140a7c20 */ /* 0x008fc80008410000 */
[----:B------:R3:W1:-:S12]  /*46a0*/  MUFU.TANH R62, R10 ;  /* 0x0000000a003e7308 */ /* 0x0006580000002400 */
[----:B------:R-:W-:-:S06]  /*46b0*/  FMUL.FTZ R11, R25, UR8 ;  /* 0x00000008190b7c20 */ /* 0x000fcc0008410000 */
[----:B----4-:R-:W-:Y:S01]  /*46c0*/  HMMA.16816.F32.BF16 R20, R4, R32, R16 ;  /* 0x000000200414723c */ /* 0x010fe20000041810 */
[----:B------:R4:W1:Y:S05]  /*46d0*/  MUFU.TANH R102, R11 ;  /* 0x0000000b00667308 */ /* 0x00086a0000002400 */
[----:B------:R-:W-:Y:S01]  /*46e0*/  HMMA.16816.F32.BF16 R16, R12, R38, RZ ;  /* 0x000000260c10723c */ /* 0x000fe200000418ff */
[----:B------:R-:W1:Y:S01]  /*46f0*/  LDSM.16.M88.4 R36, [R134+0x4800] ;  /* 0x004800008624783b */ /* 0x000e620000000200 */
[----:B---3--:R-:W-:-:S05]  /*4700*/  VIADD R10, R2, 0x58 ;  /* 0x00000058020a7836 */ /* 0x008fca0000000000 */
[CC--:B------:R-:W-:Y:S02]  /*4710*/  ISETP.GE.AND P4, PT, R10.reuse, R9.reuse, PT ;  /* 0x000000090a00720c */ /* 0x0c0fe40003f86270 */
[----:B------:R-:W-:Y:S01]  /*4720*/  ISETP.GE.AND P2, PT, R10, R8, PT ;  /* 0x000000080a00720c */ /* 0x000fe20003f46270 */
[----:B------:R-:W-:Y:S01]  /*4730*/  VIADD R10, R2, 0x60 ;  /* 0x00000060020a7836 */ /* 0x000fe20000000000 */
[----:B------:R-:W-:Y:S02]  /*4740*/  FSEL R88, R88, -INF , !P4 ;  /* 0xff80000058587808 */ /* 0x000fe40006000000 */
[----:B------:R-:W-:Y:S02]  /*4750*/  FSEL R144, R144, -INF , !P2 ;  /* 0xff80000090907808 */ /* 0x000fe40005000000 */
[----:B------:R-:W-:-:S03]  /*4760*/  ISETP.GE.AND P0, PT, R10, R9, PT ;  /* 0x000000090a00720c */ /* 0x000fc60003f06270 */
[----:B----4-:R-:W-:Y:S01]  /*4770*/  FMUL.FTZ R11, R21, UR8 ;  /* 0x00000008150b7c20 */ /* 0x010fe20008410000 */
        /* <DEDUP_REMOVED lines=14> */
[C---:B------:R-:W-:Y:S02]  /*4860*/  ISETP.GE.AND P4, PT, R3.reuse, R9, PT ;  /* 0x000000090300720c */ /* 0x040fe40003f86270 */
[----:B------:R-:W-:Y:S01]  /*4870*/  ISETP.GE.AND P2, PT, R3, R8, PT ;  /* 0x000000080300720c */ /* 0x000fe20003f46270 */
[----:B------:R-:W-:Y:S02]  /*4880*/  VIADD R3, R2, 0x71 ;  /* 0x0000007102037836 */ /* 0x000fe40000000000 */
[----:B---3--:R-:W-:Y:S01]  /*4890*/  FMUL.FTZ R11, R22, UR8 ;  /* 0x00000008160b7c20 */ /* 0x008fe20008410000 */
[----:B------:R-:W-:Y:S02]  /*48a0*/  FSEL R75, R75, -INF , !P4 ;  /* 0xff8000004b4b7808 */ /* 0x000fe40006000000 */
[----:B------:R-:W-:Y:S01]  /*48b0*/  FSEL R149, R149, -INF , !P2 ;  /* 0xff80000095957808 */ /* 0x000fe20005000000 */
[----:B------:R3:W-:Y:S01]  /*48c0*/  MUFU.TANH R51, R11 ;  /* 0x0000000b00337308 */ /* 0x0007e20000002400 */
[----:B------:R-:W-:Y:S01]  /*48d0*/  FSEL R79, R79, -INF , !P0 ;  /* 0xff8000004f4f7808 */ /* 0x000fe20004000000 */
[----:B----4-:R-:W-:Y:S01]  /*48e0*/  VIADD R10, R2, 0x68 ;  /* 0x00000068020a7836 */ /* 0x010fe20000000000 */
[----:B------:R-:W-:-:S04]  /*48f0*/  FSEL R150, R150, -INF , !P3 ;  /* 0xff80000096967808 */ /* 0x000fc80005800000 */
[CC--:B------:R-:W-:Y:S02]  /*4900*/  ISETP.GE.AND P1, PT, R10.reuse, R9.reuse, PT ;  /* 0x000000090a00720c */ /* 0x0c0fe40003f26270 */
[-C--:B------:R-:W-:Y:S01]  /*4910*/  ISETP.GE.AND P5, PT, R10, R8.reuse, PT ;  /* 0x000000080a00720c */ /* 0x080fe20003fa6270 */
[----:B------:R-:W-:Y:S01]  /*4920*/  FMUL.FTZ R10, R26, UR8 ;  /* 0x000000081a0a7c20 */ /* 0x000fe20008410000 */
[----:B------:R-:W-:Y:S02]  /*4930*/  FSEL R82, R82, -INF , !P1 ;  /* 0xff80000052527808 */ /* 0x000fe40004800000 */
[----:B------:R-:W-:Y:S01]  /*4940*/  FSEL R148, R148, -INF , !P5 ;  /* 0xff80000094947808 */ /* 0x000fe20006800000 */
[----:B------:R4:W-:Y:S01]  /*4950*/  MUFU.TANH R57, R10 ;  /* 0x0000000a00397308 */ /* 0x0009e20000002400 */
[C---:B------:R-:W-:Y:S02]  /*4960*/  ISETP.GE.AND P1, PT, R3.reuse, R9, PT ;  /* 0x000000090300720c */ /* 0x040fe40003f26270 */
[----:B------:R-:W-:Y:S01]  /*4970*/  ISETP.GE.AND P5, PT, R3, R8, PT ;  /* 0x000000080300720c */ /* 0x000fe20003fa6270 */
[----:B------:R-:W-:-:S02]  /*4980*/  VIADD R3, R2, 0x78 ;  /* 0x0000007802037836 */ /* 0x000fc40000000000 */
[----:B---3--:R-:W-:Y:S01]  /*4990*/  FMUL.FTZ R11, R23, UR8 ;  /* 0x00000008170b7c20 */ /* 0x008fe20008410000 */
        /* <DEDUP_REMOVED lines=8> */
[----:B----4-:R-:W-:Y:S01]  /*4a20*/  FMUL.FTZ R10, R27, UR8 ;  /* 0x000000081b0a7c20 */ /* 0x010fe20008410000 */
[C---:B------:R-:W-:Y:S01]  /*4a30*/  ISETP.GE.AND P1, PT, R3.reuse, R9, PT ;  /* 0x000000090300720c */ /* 0x040fe20003f26270 */
[----:B------:R-:W-:Y:S01]  /*4a40*/  HMMA.16816.F32.BF16 R24, R4, R34, R16 ;  /* 0x000000220418723c */ /* 0x000fe20000041810 */
[----:B------:R-:W3:Y:S01]  /*4a50*/  LDSM.16.M88.4 R32, [R165+0x3800] ;  /* 0x00380000a520783b */ /* 0x000ee20000000200 */
[----:B------:R4:W3:Y:S01]  /*4a60*/  MUFU.TANH R58, R10 ;  /* 0x0000000a003a7308 */ /* 0x0008e20000002400 */
[----:B------:R-:W-:Y:S01]  /*4a70*/  ISETP.GE.AND P5, PT, R3, R8, PT ;  /* 0x000000080300720c */ /* 0x000fe20003fa6270 */
[----:B------:R-:W-:Y:S01]  /*4a80*/  VIADD R3, R2, 0x88 ;  /* 0x0000008802037836 */ /* 0x000fe20000000000 */
[----:B------:R-:W-:Y:S01]  /*4a90*/  FSEL R74, R74, -INF , !P1 ;  /* 0xff8000004a4a7808 */ /* 0x000fe20004800000 */
[----:B--2---:R-:W-:Y:S01]  /*4aa0*/  HMMA.16816.F32.BF16 R16, R12, R28, RZ ;  /* 0x0000001c0c10723c */ /* 0x004fe200000418ff */
[----:B------:R-:W-:Y:S01]  /*4ab0*/  FSEL R152, R152, -INF , !P5 ;  /* 0xff80000098987808 */ /* 0x000fe20006800000 */
[----:B----4-:R-:W-:-:S04]  /*4ac0*/  FMUL.FTZ R10, R20, UR8 ;  /* 0x00000008140a7c20 */ /* 0x010fc80008410000 */
[----:B------:R2:W4:-:S12]  /*4ad0*/  MUFU.TANH R55, R10 ;  /* 0x0000000a00377308 */ /* 0x0005180000002400 */
[----:B------:R-:W-:-:S06]  /*4ae0*/  FMUL.FTZ R11, R25, UR8 ;  /* 0x00000008190b7c20 */ /* 0x000fcc0008410000 */
[----:B-1----:R-:W-:Y:S01]  /*4af0*/  HMMA.16816.F32.BF16 R20, R4, R40, R16 ;  /* 0x000000280414723c */ /* 0x002fe20000041810 */
[----:B------:R1:W-:Y:S05]  /*4b00*/  MUFU.TANH R50, R11 ;  /* 0x0000000b00327308 */ /* 0x0003ea0000002400 */
[----:B------:R-:W-:Y:S01]  /*4b10*/  HMMA.16816.F32.BF16 R16, R12, R30, RZ ;  /* 0x0000001e0c10723c */ /* 0x000fe200000418ff */
[----:B------:R-:W4:Y:S01]  /*4b20*/  LDSM.16.M88.4 R28, [R134+0x4c00] ;  /* 0x004c0000861c783b */ /* 0x000f220000000200 */
[----:B--2---:R-:W-:-:S05]  /*4b30*/  VIADD R10, R2, 0x79 ;  /* 0x00000079020a7836 */ /* 0x004fca0000000000 */
        /* <DEDUP_REMOVED lines=9> */
[C---:B------:R-:W-:Y:S02]  /*4bd0*/  ISETP.GE.AND P4, PT, R3.reuse, R9, PT ;  /* 0x000000090300720c */ /* 0x040fe40003f86270 */
[----:B------:R-:W-:Y:S01]  /*4be0*/  ISETP.GE.AND P2, PT, R3, R8, PT ;  /* 0x000000080300720c */ /* 0x000fe20003f46270 */
[----:B------:R1:W2:Y:S01]  /*4bf0*/  MUFU.TANH R53, R10 ;  /* 0x0000000a00357308 */ /* 0x0002a20000002400 */
[----:B------:R-:W-:Y:S01]  /*4c00*/  VIADD R3, R2, 0x90 ;  /* 0x0000009002037836 */ /* 0x000fe20000000000 */
[----:B------:R-:W-:Y:S02]  /*4c10*/  FSEL R73, R73, -INF , !P0 ;  /* 0xff80000049497808 */ /* 0x000fe40004000000 */
[----:B------:R-:W-:-:S02]  /*4c20*/  FSEL R154, R154, -INF , !P3 ;  /* 0xff8000009a9a7808 */ /* 0x000fc40005800000 */
[CC--:B------:R-:W-:Y:S02]  /*4c30*/  ISETP.GE.AND P0, PT, R3.reuse, R9.reuse, PT ;  /* 0x000000090300720c */ /* 0x0c0fe40003f06270 */
[-C--:B------:R-:W-:Y:S01]  /*4c40*/  ISETP.GE.AND P3, PT, R3, R8.reuse, PT ;  /* 0x000000080300720c */ /* 0x080fe20003f66270 */
[----:B------:R-:W-:Y:S01]  /*4c50*/  VIADD R3, R2, 0x91 ;  /* 0x0000009102037836 */ /* 0x000fe20000000000 */
[----:B------:R-:W-:Y:S02]  /*4c60*/  FSEL R158, R46, -INF , !P2 ;  /* 0xff8000002e9e7808 */ /* 0x000fe40005000000 */
[----:B------:R3:W-:Y:S01]  /*4c70*/  MUFU.TANH R46, R11 ;  /* 0x0000000b002e7308 */ /* 0x0007e20000002400 */
[----:B------:R-:W-:Y:S02]  /*4c80*/  FSEL R71, R156, -INF , !P4 ;  /* 0xff8000009c477808 */ /* 0x000fe40006000000 */
[C---:B------:R-:W-:Y:S01]  /*4c90*/  ISETP.GE.AND P4, PT, R3.reuse, R9, PT ;  /* 0x000000090300720c */ /* 0x040fe20003f86270 */
[C---:B-1----:R-:W-:Y:S01]  /*4ca0*/  VIADD R10, R2.reuse, 0x89 ;  /* 0x00000089020a7836 */ /* 0x042fe20000000000 */
[----:B------:R-:W-:Y:S01]  /*4cb0*/  ISETP.GE.AND P2, PT, R3, R8, PT ;  /* 0x000000080300720c */ /* 0x000fe20003f46270 */
[----:B------:R-:W-:Y:S01]  /*4cc0*/  VIADD R3, R2, 0x98 ;  /* 0x0000009802037836 */ /* 0x000fe20000000000 */
[----:B------:R-:W-:-:S02]  /*4cd0*/  FSEL R156, R45, -INF , !P3 ;  /* 0xff8000002d9c7808 */ /* 0x000fc40005800000 */
[CC--:B------:R-:W-:Y:S02]  /*4ce0*/  ISETP.GE.AND P1, PT, R10.reuse, R9.reuse, PT ;  /* 0x000000090a00720c */ /* 0x0c0fe40003f26270 */
[-C--:B------:R-:W-:Y:S01]  /*4cf0*/  ISETP.GE.AND P5, PT, R10, R8.reuse, PT ;  /* 0x000000080a00720c */ /* 0x080fe20003fa6270 */
[----:B------:R-:W-:Y:S01]  /*4d00*/  FMUL.FTZ R10, R26, UR8 ;  /* 0x000000081a0a7c20 */ /* 0x000fe20008410000 */
[----:B------:R-:W-:Y:S02]  /*4d10*/  FSEL R72, R72, -INF , !P1 ;  /* 0xff80000048487808 */ /* 0x000fe40004800000 */
[----:B------:R-:W-:Y:S01]  /*4d20*/  FSEL R157, R47, -INF , !P5 ;  /* 0xff8000002f9d7808 */ /* 0x000fe20006800000 */
[----:B------:R1:W2:Y:S01]  /*4d30*/  MUFU.TANH R49, R10 ;  /* 0x0000000a00317308 */ /* 0x0002a20000002400 */
[----:B---3--:R-:W-:Y:S01]  /*4d40*/  FMUL.FTZ R11, R22, UR8 ;  /* 0x00000008160b7c20 */ /* 0x008fe20008410000 */
[C---:B------:R-:W-:Y:S02]  /*4d50*/  ISETP.GE.AND P1, PT, R3.reuse, R9, PT ;  /* 0x000000090300720c */ /* 0x040fe40003f26270 */
[----:B------:R-:W-:Y:S01]  /*4d60*/  ISETP.GE.AND P5, PT, R3, R8, PT ;  /* 0x000000080300720c */ /* 0x000fe20003fa6270 */
[----:B------:R-:W-:Y:S01]  /*4d70*/  VIADD R3, R2, 0x99 ;  /* 0x0000009902037836 */ /* 0x000fe20000000000 */
[----:B------:R-:W-:-:S02]  /*4d80*/  FSEL R64, R64, -INF , !P4 ;  /* 0xff80000040407808 */ /* 0x000fc40006000000 */
[----:B------:R3:W-:Y:S01]  /*4d90*/  MUFU.TANH R45, R11 ;  /* 0x0000000b002d7308 */ /* 0x0007e20000002400 */
[----:B------:R-:W-:Y:S02]  /*4da0*/  FSEL R120, R120, -INF , !P2 ;  /* 0xff80000078787808 */ /* 0x000fe40005000000 */
[----:B------:R-:W-:Y:S02]  /*4db0*/  FSEL R70, R70, -INF , !P0 ;  /* 0xff80000046467808 */ /* 0x000fe40004000000 */
[C---:B------:R-:W-:Y:S02]  /*4dc0*/  ISETP.GE.AND P0, PT, R3.reuse, R9, PT ;  /* 0x000000090300720c */ /* 0x040fe40003f06270 */
[----:B------:R-:W-:Y:S01]  /*4dd0*/  ISETP.GE.AND P3, PT, R3, R8, PT ;  /* 0x000000080300720c */ /* 0x000fe20003f66270 */
[----:B------:R-:W-:Y:S02]  /*4de0*/  VIADD R3, R2, 0xa1 ;  /* 0x000000a102037836 */ /* 0x000fe40000000000 */
[----:B-1----:R-:W-:Y:S01]  /*4df0*/  FMUL.FTZ R10, R27, UR8 ;  /* 0x000000081b0a7c20 */ /* 0x002fe20008410000 */
[----:B------:R-:W-:Y:S01]  /*4e00*/  FSEL R65, R65, -INF , !P0 ;  /* 0xff80000041417808 */ /* 0x000fe20004000000 */
[----:B------:R-:W-:Y:S01]  /*4e10*/  HMMA.16816.F32.BF16 R24, R4, R42, R16 ;  /* 0x0000002a0418723c */ /* 0x000fe20000041810 */
[----:B------:R-:W-:Y:S01]  /*4e20*/  FSEL R118, R118, -INF , !P3 ;  /* 0xff80000076767808 */ /* 0x000fe20005800000 */
[----:B------:R1:W2:Y:S01]  /*4e30*/  MUFU.TANH R48, R10 ;  /* 0x0000000a00307308 */ /* 0x0002a20000002400 */
[----:B------:R-:W-:-:S02]  /*4e40*/  FSEL R66, R66, -INF , !P1 ;  /* 0xff80000042427808 */ /* 0x000fc40004800000 */
[----:B------:R-:W-:Y:S01]  /*4e50*/  FSEL R159, R44, -INF , !P5 ;  /* 0xff8000002c9f7808 */ /* 0x000fe20006800000 */
[----:B------:R-:W-:Y:S01]  /*4e60*/  HMMA.16816.F32.BF16 R16, R12, R36, RZ ;  /* 0x000000240c10723c */ /* 0x000fe200000418ff */
[----:B---3--:R-:W-:Y:S01]  /*4e70*/  FMUL.FTZ R11, R23, UR8 ;  /* 0x00000008170b7c20 */ /* 0x008fe20008410000 */
[C---:B------:R-:W-:Y:S02]  /*4e80*/  ISETP.GE.AND P1, PT, R3.reuse, R9, PT ;  /* 0x000000090300720c */ /* 0x040fe40003f26270 */
[----:B------:R-:W-:Y:S01]  /*4e90*/  ISETP.GE.AND P5, PT, R3, R8, PT ;  /* 0x000000080300720c */ /* 0x000fe20003fa6270 */
[----:B------:R3:W-:Y:S01]  /*4ea0*/  MUFU.TANH R44, R11 ;  /* 0x0000000b002c7308 */ /* 0x0007e20000002400 */
[----:B------:R-:W-:Y:S01]  /*4eb0*/  FSEL R63, R63, -INF , !P1 ;  /* 0xff8000003f3f7808 */ /* 0x000fe20004800000 */
[----:B------:R-:W-:Y:S01]  /*4ec0*/  VIADD R3, R2, 0xa9 ;  /* 0x000000a902037836 */ /* 0x000fe20000000000 */
[----:B------:R-:W-:Y:S01]  /*4ed0*/  FSEL R117, R117, -INF , !P5 ;  /* 0xff80000075757808 */ /* 0x000fe20006800000 */
[----:B-1----:R-:W-:-:S04]  /*4ee0*/  FMUL.FTZ R10, R20, UR8 ;  /* 0x00000008140a7c20 */ /* 0x002fc80008410000 */
[----:B------:R1:W2:Y:S05]  /*4ef0*/  MUFU.TANH R47, R10 ;  /* 0x0000000a002f7308 */ /* 0x0002aa0000002400 */
[----:B---3--:R-:W-:-:S06]  /*4f00*/  FMUL.FTZ R11, R25, UR8 ;  /* 0x00000008190b7c20 */ /* 0x008fcc0008410000 */
[----:B------:R-:W-:Y:S01]  /*4f10*/  HMMA.16816.F32.BF16 R20, R4, R32, R16 ;  /* 0x000000200414723c */ /* 0x000fe20000041810 */
[----:B------:R3:W-:Y:S05]  /*4f20*/  MUFU.TANH R42, R11 ;  /* 0x0000000b002a7308 */ /* 0x0007ea0000002400 */
[----:B------:R-:W-:Y:S01]  /*4f30*/  HMMA.16816.F32.BF16 R16, R12, R38, RZ ;  /* 0x000000260c10723c */ /* 0x000fe200000418ff */
[----:B------:R-:W2:Y:S01]  /*4f40*/  LDSM.16.M88.4 R36, [R165+0x3c00] ;  /* 0x003c0000a524783b */ /* 0x000ea20000000200 */
[----:B------:R-:W-:-:S04]  /*4f50*/  DEPBAR.LE SB0, 0x0 ;  /* 0x000080000000791a */ /* 0x000fc80000000000 */
[----:B-1----:R-:W-:Y:S01]  /*4f60*/  VIADD R10, R2, 0xa0 ;  /* 0x000000a0020a7836 */ /* 0x002fe20000000000 */
[----:B------:R-:W-:Y:S04]  /*4f70*/  BAR.SYNC.DEFER_BLOCKING 0x0 ;  /* 0x0000000000007b1d */ /* 0x000fe80000010000 */
[C---:B------:R-:W-:Y:S02]  /*4f80*/  ISETP.GE.AND P4, PT, R10.reuse, R9, PT ;  /* 0x000000090a00720c */ /* 0x040fe40003f86270 */
[----:B------:R-:W-:Y:S01]  /*4f90*/  ISETP.GE.AND P2, PT, R10, R8, PT ;  /* 0x000000080a00720c */ /* 0x000fe20003f46270 */
[----:B------:R-:W-:Y:S02]  /*4fa0*/  VIADD R10, R2, 0xa8 ;  /* 0x000000a8020a7836 */ /* 0x000fe40000000000 */
[----:B---3--:R-:W-:Y:S01]  /*4fb0*/  FMUL.FTZ R11, R27, UR8 ;  /* 0x000000081b0b7c20 */ /* 0x008fe20008410000 */
[----:B------:R-:W-:-:S02]  /*4fc0*/  FSEL R67, R67, -INF , !P4 ;  /* 0xff80000043437808 */ /* 0x000fc40006000000 */
[----:B------:R-:W-:Y:S01]  /*4fd0*/  FSEL R161, R61, -INF , !P2 ;  /* 0xff8000003da17808 */ /* 0x000fe20005000000 */
[----:B------:R1:W-:Y:S01]  /*4fe0*/  MUFU.TANH R40, R11 ;  /* 0x0000000b00287308 */ /* 0x0003e20000002400 */
[-C--:B------:R-:W-:Y:S01]  /*4ff0*/  ISETP.GE.AND P0, PT, R10, R9.reuse, PT ;  /* 0x000000090a00720c */ /* 0x080fe20003f06270 */
[----:B------:R-:W-:Y:S01]  /*5000*/  FMUL.FTZ R22, R22, UR8 ;  /* 0x0000000816167c20 */ /* 0x000fe20008410000 */
[-C--:B------:R-:W-:Y:S01]  /*5010*/  ISETP.GE.AND P3, PT, R10, R8.reuse, PT ;  /* 0x000000080a00720c */ /* 0x080fe20003f66270 */
[----:B------:R-:W-:Y:S01]  /*5020*/  FMUL.FTZ R10, R24, UR8 ;  /* 0x00000008180a7c20 */ /* 0x000fe20008410000 */
[C---:B------:R-:W-:Y:S02]  /*5030*/  ISETP.GE.AND P4, PT, R3.reuse, R9, PT ;  /* 0x000000090300720c */ /* 0x040fe40003f86270 */
[----:B------:R-:W-:Y:S01]  /*5040*/  ISETP.GE.AND P2, PT, R3, R8, PT ;  /* 0x000000080300720c */ /* 0x000fe20003f46270 */
[----:B------:R3:W2:Y:S01]  /*5050*/  MUFU.TANH R43, R10 ;  /* 0x0000000a002b7308 */ /* 0x0006a20000002400 */
[----:B------:R-:W-:Y:S01]  /*5060*/  VIADD R3, R2, 0xb1 ;  /* 0x000000b102037836 */ /* 0x000fe20000000000 */
[----:B------:R-:W-:-:S02]  /*5070*/  FSEL R61, R115, -INF , !P0 ;  /* 0xff800000733d7808 */ /* 0x000fc40004000000 */
[----:B------:R-:W-:Y:S02]  /*5080*/  FSEL R115, R60, -INF , !P3 ;  /* 0xff8000003c737808 */ /* 0x000fe40005800000 */
[----:B------:R-:W-:Y:S02]  /*5090*/  FSEL R60, R116, -INF , !P4 ;  /* 0xff800000743c7808 */ /* 0x000fe40006000000 */
[----:B------:R-:W-:Y:S01]  /*50a0*/  FSEL R112, R112, -INF , !P2 ;  /* 0xff80000070707808 */ /* 0x000fe20005000000 */
[----:B-1----:R-:W-:Y:S01]  /*50b0*/  FMUL.FTZ R11, R21, UR8 ;  /* 0x00000008150b7c20 */ /* 0x002fe20008410000 */
[C---:B------:R-:W-:Y:S02]  /*50c0*/  ISETP.GE.AND P0, PT, R3.reuse, R9, PT ;  /* 0x000000090300720c */ /* 0x040fe40003f06270 */
[----:B------:R-:W-:Y:S01]  /*50d0*/  ISETP.GE.AND P3, PT, R3, R8, PT ;  /* 0x000000080300720c */ /* 0x000fe20003f66270 */
[----:B------:R-:W-:Y:S01]  /*50e0*/  VIADD R3, R2, 0xb9 ;  /* 0x000000b902037836 */ /* 0x000fe20000000000 */
[----:B------:R1:W-:Y:S02]  /*50f0*/  MUFU.TANH R32, R11 ;  /* 0x0000000b00207308 */ /* 0x0003e40000002400 */
[----:B------:R-:W-:Y:S01]  /*5100*/  FSEL R106, R106, -INF , !P3 ;  /* 0xff8000006a6a7808 */ /* 0x000fe20005800000 */
[----:B---3--:R-:W-:-:S05]  /*5110*/  VIADD R10, R2, 0xb0 ;  /* 0x000000b0020a7836 */ /* 0x008fca0000000000 */
        /* <DEDUP_REMOVED lines=8> */
[----:B-1----:R-:W-:Y:S01]  /*51a0*/  FMUL.FTZ R11, R23, UR8 ;  /* 0x00000008170b7c20 */ /* 0x002fe20008410000 */
[----:B------:R-:W-:Y:S01]  /*51b0*/  ISETP.GE.AND P5, PT, R3, R8, PT ;  /* 0x000000080300720c */ /* 0x000fe20003fa6270 */
[----:B----4-:R-:W-:Y:S01]  /*51c0*/  HMMA.16816.F32.BF16 R16, R12, R28, RZ ;  /* 0x0000001c0c10723c */ /* 0x010fe200000418ff */
[----:B------:R-:W-:Y:S01]  /*51d0*/  VIADD R3, R2, 0xc1 ;  /* 0x000000c102037836 */ /* 0x000fe20000000000 */
[----:B------:R-:W-:-:S02]  /*51e0*/  FSEL R35, R114, -INF , !P0 ;  /* 0xff80000072237808 */ /* 0x000fc40004000000 */
[----:B------:R-:W-:Y:S01]  /*51f0*/  FSEL R34, R102, -INF , !P1 ;  /* 0xff80000066227808 */ /* 0x000fe20004800000 */
[----:B------:R-:W-:Y:S01]  /*5200*/  MUFU.TANH R29, R22 ;  /* 0x00000016001d7308 */ /* 0x000fe20000002400 */
[----:B------:R-:W-:Y:S01]  /*5210*/  HMMA.16816.F32.BF16 R12, R12, R30, RZ ;  /* 0x0000001e0c0c723c */ /* 0x000fe200000418ff */
[----:B------:R-:W-:Y:S01]  /*5220*/  FSEL R116, R58, -INF , !P5 ;  /* 0xff8000003a747808 */ /* 0x000fe20006800000 */
[----:B---3--:R-:W-:-:S05]  /*5230*/  VIADD R10, R2, 0xb8 ;  /* 0x000000b8020a7836 */ /* 0x008fca0000000000 */
[----:B------:R1:W-:Y:S01]  /*5240*/  MUFU.TANH R28, R11 ;  /* 0x0000000b001c7308 */ /* 0x0003e20000002400 */
[CC--:B------:R-:W-:Y:S02]  /*5250*/  ISETP.GE.AND P4, PT, R10.reuse, R9.reuse, PT ;  /* 0x000000090a00720c */ /* 0x0c0fe40003f86270 */
[-C--:B------:R-:W-:Y:S01]  /*5260*/  ISETP.GE.AND P2, PT, R10, R8.reuse, PT ;  /* 0x000000080a00720c */ /* 0x080fe20003f46270 */
[----:B------:R-:W-:Y:S01]  /*5270*/  FMUL.FTZ R10, R20, UR8 ;  /* 0x00000008140a7c20 */ /* 0x000fe20008410000 */
[----:B------:R-:W-:Y:S02]  /*5280*/  FSEL R59, R59, -INF , !P4 ;  /* 0xff8000003b3b7808 */ /* 0x000fe40006000000 */
[----:B------:R-:W-:Y:S01]  /*5290*/  FSEL R114, R57, -INF , !P2 ;  /* 0xff80000039727808 */ /* 0x000fe20005000000 */
[----:B------:R3:W4:Y:S01]  /*52a0*/  MUFU.TANH R33, R10 ;  /* 0x0000000a00217308 */ /* 0x0007220000002400 */
[C---:B------:R-:W-:Y:S02]  /*52b0*/  ISETP.GE.AND P4, PT, R3.reuse, R9, PT ;  /* 0x000000090300720c */ /* 0x040fe40003f86270 */
[C---:B--2---:R-:W-:Y:S01]  /*52c0*/  HMMA.16816.F32.BF16 R16, R4.reuse, R36, R16 ;  /* 0x000000240410723c */ /* 0x044fe20000041810 */
[----:B------:R-:W-:Y:S01]  /*52d0*/  ISETP.GE.AND P2, PT, R3, R8, PT ;  /* 0x000000080300720c */ /* 0x000fe20003f46270 */
[----:B------:R-:W-:Y:S01]  /*52e0*/  VIADD R3, R2, 0xc9 ;  /* 0x000000c902037836 */ /* 0x000fe20000000000 */
[----:B------:R-:W-:Y:S01]  /*52f0*/  FSEL R56, R56, -INF , !P4 ;  /* 0xff80000038387808 */ /* 0x000fe20006000000 */
[----:B-1----:R-:W-:Y:S01]  /*5300*/  FMUL.FTZ R11, R25, UR8 ;  /* 0x00000008190b7c20 */ /* 0x002fe20008410000 */
[----:B------:R-:W-:Y:S01]  /*5310*/  FSEL R163, R54, -INF , !P2 ;  /* 0xff80000036a37808 */ /* 0x000fe20005000000 */
[----:B------:R-:W-:Y:S02]  /*5320*/  HMMA.16816.F32.BF16 R12, R4, R38, R12 ;  /* 0x00000026040c723c */ /* 0x000fe4000004180c */
[----:B------:R1:W-:Y:S05]  /*5330*/  MUFU.TANH R22, R11 ;  /* 0x0000000b00167308 */ /* 0x0003ea0000002400 */
[----:B------:R-:W-:-:S02]  /*5340*/  VIADD R4, R2, 0xe1 ;  /* 0x000000e102047836 */ /* 0x000fc40000000000 */
[----:B---3--:R-:W-:-:S05]  /*5350*/  VIADD R10, R2, 0xc0 ;  /* 0x000000c0020a7836 */ /* 0x008fca0000000000 */
[CC--:B------:R-:W-:Y:S02]  /*5360*/  ISETP.GE.AND P0, PT, R10.reuse, R9.reuse, PT ;  /* 0x000000090a00720c */ /* 0x0c0fe40003f06270 */
[-C--:B------:R-:W-:Y:S01]  /*5370*/  ISETP.GE.AND P3, PT, R10, R8.reuse, PT ;  /* 0x000000080a00720c */ /* 0x080fe20003f66270 */
[----:B------:R-:W-:Y:S01]  /*5380*/  VIADD R10, R2, 0xc8 ;  /* 0x000000c8020a7836 */ /* 0x000fe20000000000 */
[----:B------:R-:W-:Y:S01]  /*5390*/  FSEL R55, R55, -INF , !P0 ;  /* 0xff80000037377808 */ /* 0x000fe20004000000 */
[----:B-1----:R-:W-:Y:S01]  /*53a0*/  FMUL.FTZ R11, R27, UR8 ;  /* 0x000000081b0b7c20 */ /* 0x002fe20008410000 */
[----:B------:R-:W-:Y:S01]  /*53b0*/  FSEL R162, R51, -INF , !P3 ;  /* 0xff80000033a27808 */ /* 0x000fe20005800000 */
[----:B------:R-:W-:Y:S01]  /*53c0*/  FMUL.FTZ R5, R17, UR8 ;  /* 0x0000000811057c20 */ /* 0x000fe20008410000 */
[CC--:B------:R-:W-:Y:S01]  /*53d0*/  ISETP.GE.AND P1, PT, R10.reuse, R9.reuse, PT ;  /* 0x000000090a00720c */ /* 0x0c0fe20003f26270 */
[----:B------:R-:W-:Y:S01]  /*53e0*/  MUFU.TANH R21, R11 ;  /* 0x0000000b00157308 */ /* 0x000fe20000002400 */
[----:B------:R-:W-:Y:S01]  /*53f0*/  ISETP.GE.AND P5, PT, R10, R8, PT ;  /* 0x000000080a00720c */ /* 0x000fe20003fa6270 */
[----:B------:R-:W-:Y:S01]  /*5400*/  FMUL.FTZ R10, R24, UR8 ;  /* 0x00000008180a7c20 */ /* 0x000fe20008410000 */
[----:B------:R-:W-:-:S02]  /*5410*/  ISETP.GE.AND P0, PT, R3, R9, PT ;  /* 0x000000090300720c */ /* 0x000fc40003f06270 */
[-C--:B------:R-:W-:Y:S01]  /*5420*/  ISETP.GE.AND P3, PT, R3, R8.reuse, PT ;  /* 0x000000080300720c */ /* 0x080fe20003f66270 */
[C---:B------:R-:W-:Y:S01]  /*5430*/  VIADD R3, R2.reuse, 0xd0 ;  /* 0x000000d002037836 */ /* 0x040fe20000000000 */
[----:B------:R-:W-:Y:S01]  /*5440*/  FSEL R53, R53, -INF , !P1 ;  /* 0xff80000035357808 */ /* 0x000fe20004800000 */
[----:B------:R1:W2:Y:S01]  /*5450*/  MUFU.TANH R23, R10 ;  /* 0x0000000a00177308 */ /* 0x0002a20000002400 */
[----:B------:R-:W-:Y:S02]  /*5460*/  FSEL R184, R49, -INF , !P5 ;  /* 0xff80000031b87808 */ /* 0x000fe40006800000 */
[C---:B------:R-:W-:Y:S02]  /*5470*/  ISETP.GE.AND P4, PT, R3.reuse, R9, PT ;  /* 0x000000090300720c */ /* 0x040fe40003f86270 */
[----:B------:R-:W-:Y:S01]  /*5480*/  ISETP.GE.AND P2, PT, R3, R8, PT ;  /* 0x000000080300720c */ /* 0x000fe20003f46270 */
[----:B------:R-:W-:Y:S01]  /*5490*/  VIADD R3, R2, 0xd8 ;  /* 0x000000d802037836 */ /* 0x000fe20000000000 */
[----:B------:R-:W-:Y:S01]  /*54a0*/  FSEL R50, R50, -INF , !P0 ;  /* 0xff80000032327808 */ /* 0x000fe20004000000 */
[----:B------:R3:W-:Y:S01]  /*54b0*/  MUFU.TANH R11, R5 ;  /* 0x00000005000b7308 */ /* 0x0007e20000002400 */
[----:B------:R-:W-:-:S02]  /*54c0*/  FSEL R185, R48, -INF , !P3 ;  /* 0xff80000030b97808 */ /* 0x000fc40005800000 */
[CC--:B------:R-:W-:Y:S02]  /*54d0*/  ISETP.GE.AND P0, PT, R3.reuse, R9.reuse, PT ;  /* 0x000000090300720c */ /* 0x0c0fe40003f06270 */
[----:B------:R-:W-:Y:S01]  /*54e0*/  ISETP.GE.AND P3, PT, R3, R8, PT ;  /* 0x000000080300720c */ /* 0x000fe20003f66270 */
[C---:B------:R-:W-:Y:S01]  /*54f0*/  VIADD R3, R2.reuse, 0xe0 ;  /* 0x000000e002037836 */ /* 0x040fe20000000000 */
[----:B------:R-:W-:Y:S01]  /*5500*/  FSEL R47, R47, -INF , !P4 ;  /* 0xff8000002f2f7808 */ /* 0x000fe20006000000 */
[----:B-1----:R-:W-:Y:S01]  /*5510*/  VIADD R10, R2, 0xd1 ;  /* 0x000000d1020a7836 */ /* 0x002fe20000000000 */
[----:B------:R-:W-:Y:S02]  /*5520*/  FSEL R188, R45, -INF , !P2 ;  /* 0xff8000002dbc7808 */ /* 0x000fe40005000000 */
[----:B------:R-:W-:Y:S02]  /*5530*/  FSEL R43, R43, -INF , !P0 ;  /* 0xff8000002b2b7808 */ /* 0x000fe40004000000 */
[----:B------:R-:W-:-:S02]  /*5540*/  ISETP.GE.AND P1, PT, R10, R9, PT ;  /* 0x000000090a00720c */ /* 0x000fc40003f26270 */
[-C--:B------:R-:W-:Y:S01]  /*5550*/  ISETP.GE.AND P5, PT, R10, R8.reuse, PT ;  /* 0x000000080a00720c */ /* 0x080fe20003fa6270 */
[----:B------:R-:W-:Y:S01]  /*5560*/  FMUL.FTZ R10, R26, UR8 ;  /* 0x000000081a0a7c20 */ /* 0x000fe20008410000 */
[----:B------:R-:W-:Y:S01]  /*5570*/  FSEL R46, R46, -INF , !P1 ;  /* 0xff8000002e2e7808 */ /* 0x000fe20004800000 */
[----:B---3--:R-:W-:Y:S01]  /*5580*/  FMUL.FTZ R5, R19, UR8 ;  /* 0x0000000813057c20 */ /* 0x008fe20008410000 */
[----:B------:R-:W-:Y:S01]  /*5590*/  FSEL R187, R44, -INF , !P5 ;  /* 0xff8000002cbb7808 */ /* 0x000fe20006800000 */
[----:B------:R1:W3:Y:S01]  /*55a0*/  MUFU.TANH R20, R10 ;  /* 0x0000000a00147308 */ /* 0x0002e20000002400 */
[C---:B------:R-:W-:Y:S02]  /*55b0*/  ISETP.GE.AND P1, PT, R3.reuse, R9, PT ;  /* 0x000000090300720c */ /* 0x040fe40003f26270 */
[----:B------:R-:W-:Y:S01]  /*55c0*/  ISETP.GE.AND P5, PT, R3, R8, PT ;  /* 0x000000080300720c */ /* 0x000fe20003fa6270 */
[----:B------:R-:W-:Y:S01]  /*55d0*/  VIADD R3, R2, 0xe8 ;  /* 0x000000e802037836 */ /* 0x000fe20000000000 */
[----:B------:R-:W-:-:S02]  /*55e0*/  FSEL R189, R41, -INF , !P3 ;  /* 0xff80000029bd7808 */ /* 0x000fc40005800000 */
[C---:B------:R-:W-:Y:S01]  /*55f0*/  ISETP.GE.AND P0, PT, R4.reuse, R9, PT ;  /* 0x000000090400720c */ /* 0x040fe20003f06270 */
[----:B------:R2:W-:Y:S01]  /*5600*/  MUFU.TANH R7, R5 ;  /* 0x0000000500077308 */ /* 0x0005e20000002400 */
[----:B------:R-:W-:Y:S01]  /*5610*/  ISETP.GE.AND P3, PT, R4, R8, PT ;  /* 0x000000080400720c */ /* 0x000fe20003f66270 */
[C---:B------:R-:W-:Y:S01]  /*5620*/  VIADD R4, R2.reuse, 0xe9 ;  /* 0x000000e902047836 */ /* 0x040fe20000000000 */
[----:B----4-:R-:W-:Y:S02]  /*5630*/  FSEL R33, R33, -INF , !P1 ;  /* 0xff80000021217808 */ /* 0x010fe40004800000 */
[----:B------:R-:W-:Y:S02]  /*5640*/  ISETP.GT.AND P1, PT, R237, R245, PT ;  /* 0x000000f5ed00720c */ /* 0x000fe40003f24270 */
[----:B------:R-:W-:Y:S01]  /*5650*/  FSEL R191, R29, -INF , !P5 ;  /* 0xff8000001dbf7808 */ /* 0x000fe20006800000 */
[----:B-1----:R-:W-:Y:S01]  /*5660*/  VIADD R10, R2, 0xd9 ;  /* 0x000000d9020a7836 */ /* 0x002fe20000000000 */
[----:B------:R-:W-:-:S02]  /*5670*/  FSEL R32, R32, -INF , !P0 ;  /* 0xff80000020207808 */ /* 0x000fc40004000000 */
[-C--:B------:R-:W-:Y:S02]  /*5680*/  ISETP.GE.AND P5, PT, R4, R9.reuse, PT ;  /* 0x000000090400720c */ /* 0x080fe40003fa6270 */
[CC--:B------:R-:W-:Y:S02]  /*5690*/  ISETP.GE.AND P4, PT, R10.reuse, R9.reuse, PT ;  /* 0x000000090a00720c */ /* 0x0c0fe40003f86270 */
[-C--:B------:R-:W-:Y:S01]  /*56a0*/  ISETP.GE.AND P2, PT, R10, R8.reuse, PT ;  /* 0x000000080a00720c */ /* 0x080fe20003f46270 */
[----:B------:R-:W-:Y:S01]  /*56b0*/  FMUL.FTZ R10, R16, UR8 ;  /* 0x00000008100a7c20 */ /* 0x000fe20008410000 */
[----:B------:R-:W-:Y:S01]  /*56c0*/  FSEL R42, R42, -INF , !P4 ;  /* 0xff8000002a2a7808 */ /* 0x000fe20006000000 */
[----:B--2---:R-:W-:Y:S01]  /*56d0*/  FMUL.FTZ R5, R13, UR8 ;  /* 0x000000080d057c20 */ /* 0x004fe20008410000 */
[----:B------:R-:W-:Y:S01]  /*56e0*/  FSEL R190, R40, -INF , !P2 ;  /* 0xff80000028be7808 */ /* 0x000fe20005000000 */
[----:B------:R-:W1:Y:S01]  /*56f0*/  MUFU.TANH R16, R10 ;  /* 0x0000000a00107308 */ /* 0x000e620000002400 */
[C---:B------:R-:W-:Y:S01]  /*5700*/  ISETP.GE.AND P4, PT, R3.reuse, R9, PT ;  /* 0x000000090300720c */ /* 0x040fe20003f86270 */
[----:B------:R-:W2:Y:S01]  /*5710*/  @!P1 LDC.64 R206, c[0x0][0x218] ;  /* 0x00008600ffce9b82 */ /* 0x000ea20000000a00 */
[-C--:B------:R-:W-:Y:S01]  /*5720*/  ISETP.GE.AND P2, PT, R3, R8.reuse, PT ;  /* 0x000000080300720c */ /* 0x080fe20003f46270 */
[----:B------:R-:W-:Y:S01]  /*5730*/  FMUL.FTZ R3, R18, UR8 ;  /* 0x0000000812037c20 */ /* 0x000fe20008410000 */
[----:B------:R-:W-:Y:S01]  /*5740*/  ISETP.GE.AND P0, PT, R4, R8, PT ;  /* 0x000000080400720c */ /* 0x000fe20003f06270 */
[----:B------:R-:W-:Y:S01]  /*5750*/  FMUL.FTZ R4, R12, UR8 ;  /* 0x000000080c047c20 */ /* 0x000fe20008410000 */
[----:B------:R-:W-:Y:S01]  /*5760*/  FSEL R192, R28, -INF , !P3 ;  /* 0xff8000001cc07808 */ /* 0x000fe20005800000 */
[----:B------:R4:W1:Y:S01]  /*5770*/  MUFU.TANH R10, R3 ;  /* 0x00000003000a7308 */ /* 0x0008620000002400 */
[----:B------:R-:W-:-:S02]  /*5780*/  FSEL R23, R23, -INF , !P4 ;  /* 0xff80000017177808 */ /* 0x000fc40006000000 */
[----:B---3--:R-:W-:Y:S02]  /*5790*/  FSEL R193, R20, -INF , !P2 ;  /* 0xff80000014c17808 */ /* 0x008fe40005000000 */
[----:B------:R-:W-:Y:S02]  /*57a0*/  FSEL R22, R22, -INF , !P5 ;  /* 0xff80000016167808 */ /* 0x000fe40006800000 */
[----:B------:R-:W-:Y:S01]  /*57b0*/  FSEL R194, R21, -INF , !P0 ;  /* 0xff80000015c27808 */ /* 0x000fe20004000000 */
[----:B------:R3:W2:Y:S08]  /*57c0*/  MUFU.TANH R6, R4 ;  /* 0x0000000400067308 */ /* 0x0006b00000002400 */
[----:B------:R-:W2:Y:S01]  /*57d0*/  MUFU.TANH R12, R5 ;  /* 0x00000005000c7308 */ /* 0x000ea20000002400 */
[----:B----4-:R-:W-:-:S05]  /*57e0*/  VIADD R3, R2, 0xf0 ;  /* 0x000000f002037836 */ /* 0x010fca0000000000 */
[CC--:B------:R-:W-:Y:S02]  /*57f0*/  ISETP.GE.AND P3, PT, R3.reuse, R9.reuse, PT ;  /* 0x000000090300720c */ /* 0x0c0fe40003f66270 */
[-C--:B------:R-:W-:Y:S01]  /*5800*/  ISETP.GE.AND P4, PT, R3, R8.reuse, PT ;  /* 0x000000080300720c */ /* 0x080fe20003f86270 */
[----:B------:R-:W-:Y:S01]  /*5810*/  VIADD R3, R2, 0xf1 ;  /* 0x000000f102037836 */ /* 0x000fe20000000000 */
[----:B-1----:R-:W-:Y:S01]  /*5820*/  FSEL R21, R16, -INF , !P3 ;  /* 0xff80000010157808 */ /* 0x002fe20005800000 */
[----:B---3--:R-:W-:Y:S01]  /*5830*/  VIADD R4, R2, 0xf8 ;  /* 0x000000f802047836 */ /* 0x008fe20000000000 */
[----:B------:R-:W-:Y:S02]  /*5840*/  FSEL R196, R10, -INF , !P4 ;  /* 0xff8000000ac47808 */ /* 0x000fe40006000000 */
[CC--:B------:R-:W-:Y:S02]  /*5850*/  ISETP.GE.AND P2, PT, R3.reuse, R9.reuse, PT ;  /* 0x000000090300720c */ /* 0x0c0fe40003f46270 */
[----:B------:R-:W-:Y:S01]  /*5860*/  ISETP.GE.AND P5, PT, R3, R8, PT ;  /* 0x000000080300720c */ /* 0x000fe20003fa6270 */
[----:B------:R-:W-:Y:S01]  /*5870*/  VIADD R3, R2, 0xf9 ;  /* 0x000000f902037836 */ /* 0x000fe20000000000 */
[----:B------:R-:W-:-:S02]  /*5880*/  ISETP.GE.AND P0, PT, R4, R9, PT ;  /* 0x000000090400720c */ /* 0x000fc40003f06270 */
[-C--:B------:R-:W-:Y:S01]  /*5890*/  ISETP.GE.AND P3, PT, R4, R8.reuse, PT ;  /* 0x000000080400720c */ /* 0x080fe20003f66270 */
[----:B------:R-:W-:Y:S01]  /*58a0*/  FMUL.FTZ R4, R14, UR8 ;  /* 0x000000080e047c20 */ /* 0x000fe20008410000 */
[----:B------:R-:W-:Y:S02]  /*58b0*/  FSEL R102, R11, -INF , !P2 ;  /* 0xff8000000b667808 */ /* 0x000fe40005000000 */
[C---:B------:R-:W-:Y:S01]  /*58c0*/  ISETP.GE.AND P4, PT, R3.reuse, R9, PT ;  /* 0x000000090300720c */ /* 0x040fe20003f86270 */
[----:B------:R1:W3:Y:S01]  /*58d0*/  MUFU.TANH R5, R4 ;  /* 0x0000000400057308 */ /* 0x0002e20000002400 */
[----:B------:R-:W-:Y:S01]  /*58e0*/  ISETP.GE.AND P2, PT, R3, R8, PT ;  /* 0x000000080300720c */ /* 0x000fe20003f46270 */
[----:B------:R-:W-:Y:S01]  /*58f0*/  FMUL.FTZ R3, R15, UR8 ;  /* 0x000000080f037c20 */ /* 0x000fe20008410000 */
[----:B------:R-:W-:Y:S02]  /*5900*/  FSEL R195, R7, -INF , !P5 ;  /* 0xff80000007c37808 */ /* 0x000fe40006800000 */
[----:B--2---:R-:W-:-:S02]  /*5910*/  FSEL R186, R6, -INF , !P0 ;  /* 0xff80000006ba7808 */ /* 0x004fc40004000000 */
[----:B------:R-:W-:Y:S01]  /*5920*/  ISETP.GE.AND P5, PT, R2, R9, PT ;  /* 0x000000090200720c */ /* 0x000fe20003fa6270 */
[----:B------:R-:W2:Y:S01]  /*5930*/  MUFU.TANH R3, R3 ;  /* 0x0000000300037308 */ /* 0x000ea20000002400 */
[----:B------:R-:W-:Y:S01]  /*5940*/  @!P1 LEA R239, P0, R80, R206, 0x1 ;  /* 0x000000ce50ef9211 */ /* 0x000fe200078008ff */
[----:B------:R-:W-:Y:S01]  /*5950*/  IMAD.IADD R2, R160, 0x1, R119 ;  /* 0x00000001a0027824 */ /* 0x000fe200078e0277 */
[----:B------:R-:W-:Y:S02]  /*5960*/  FSEL R119, R12, -INF , !P4 ;  /* 0xff8000000c777808 */ /* 0x000fe40006000000 */
[----:B------:R-:W-:Y:S01]  /*5970*/  @!P1 LEA.HI.X R238, R80, R207, R113, 0x1, P0 ;  /* 0x000000cf50ee9211 */ /* 0x000fe200000f0c71 */
[----:B-1----:R-:W-:Y:S01]  /*5980*/  FMUL.FTZ R4, R52, UR8 ;  /* 0x0000000834047c20 */ /* 0x002fe20008410000 */
[----:B---3--:R-:W-:-:S05]  /*5990*/  FSEL R160, R5, -INF , !P3 ;  /* 0xff80000005a07808 */ /* 0x008fca0005800000 */
[----:B------:R-:W1:Y:S01]  /*59a0*/  MUFU.TANH R4, R4 ;  /* 0x0000000400047308 */ /* 0x000e620000002400 */
[----:B--2---:R-:W-:Y:S02]  /*59b0*/  FSEL R197, R3, -INF , !P2 ;  /* 0xff80000003c57808 */ /* 0x004fe40005000000 */
[----:B-1----:R-:W-:Y:S01]  /*59c0*/  FSEL R17, R4, -INF , !P5 ;  /* 0xff80000004117808 */ /* 0x002fe20006800000 */
[----:B------:R-:W-:Y:S06]  /*59d0*/  @!P1 BRA `(.L_x_2309) ;  /* 0x0000000400849947 */ /* 0x000fec0003800000 */
        /* <DEDUP_REMOVED lines=60> */
.L_x_2310:
[----:B------:R-:W-:-:S04]  /*5da0*/  LEA R3, -R68, RZ, 0x8 ;  /* 0x000000ff44037211 */ /* 0x000fc800078e41ff */
[----:B------:R-:W-:-:S07]  /*5db0*/  SHF.R.S32.HI R5, RZ, 0x1f, R3 ;  /* 0x0000001fff057819 */ /* 0x000fce0000011403 */
.L_x_2311:
[----:B------:R-:W1:Y:S01]  /*5dc0*/  LDC.64 R206, c[0x0][0x218] ;  /* 0x00008600ffce7b82 */ /* 0x000e620000000a00 */
[----:B------:R-:W-:Y:S01]  /*5dd0*/  IADD3 R80, P0, R3, R80, RZ ;  /* 0x0000005003507210 */ /* 0x000fe20007f1e0ff */
[C---:B------:R-:W-:Y:S01]  /*5de0*/  IMAD.SHL.U32 R16, R68.reuse, 0x40, RZ ;  /* 0x0000004044107824 */ /* 0x040fe200078e00ff */
[----:B------:R-:W-:-:S03]  /*5df0*/  SHF.L.U64.HI R3, R68, 0x6, R69 ;  /* 0x0000000644037819 */ /* 0x000fc60000010245 */
[----:B------:R-:W-:Y:S01]  /*5e00*/  IMAD.X R113, R5, 0x1, R113, P0 ;  /* 0x0000000105717824 */ /* 0x000fe200000e0671 */
[----:B-1----:R-:W-:-:S04]  /*5e10*/  LEA R239, P1, R80, R206, 0x1 ;  /* 0x000000ce50ef7211 */ /* 0x002fc800078208ff */
[----:B------:R-:W-:Y:S01]  /*5e20*/  IADD3 R4, P0, R16, R239, RZ ;  /* 0x000000ef10047210 */ /* 0x000fe20007f1e0ff */
[----:B------:R-:W-:Y:S01]  /*5e30*/  IMAD.MOV.U32 R6, RZ, RZ, R239 ;  /* 0x000000ffff067224 */ /* 0x000fe200078e00ef */
[----:B------:R-:W-:Y:S02]  /*5e40*/  LEA.HI.X R238, R80, R207, R113, 0x1, P1 ;  /* 0x000000cf50ee7211 */ /* 0x000fe400008f0c71 */
[----:B------:R-:W-:-:S03]  /*5e50*/  IADD3 R14, P1, R4, R16, RZ ;  /* 0x00000010040e7210 */ /* 0x000fc60007f3e0ff */
[--C-:B------:R-:W-:Y:S01]  /*5e60*/  IMAD.X R5, R3, 0x1, R238.reuse, P0 ;  /* 0x0000000103057824 */ /* 0x100fe200000e06ee */
[-C--:B------:R-:W-:Y:S01]  /*5e70*/  IADD3 R12, P0, R14, R16.reuse, RZ ;  /* 0x000000100e0c7210 */ /* 0x080fe20007f1e0ff */
[----:B------:R-:W-:Y:S02]  /*5e80*/  IMAD.MOV.U32 R7, RZ, RZ, R238 ;  /* 0x000000ffff077224 */ /* 0x000fe400078e00ee */
[--C-:B------:R-:W-:Y:S01]  /*5e90*/  IMAD.X R15, R5, 0x1, R3.reuse, P1 ;  /* 0x00000001050f7824 */ /* 0x100fe200008e0603 */
[----:B------:R-:W-:Y:S02]  /*5ea0*/  IADD3 R10, P1, R12, R16, RZ ;  /* 0x000000100c0a7210 */ /* 0x000fe40007f3e0ff */
[----:B------:R-:W-:Y:S01]  /*5eb0*/  @!PT LDS RZ, [RZ] ;  /* 0x00000000fffff984 */ /* 0x000fe20000000800 */
[----:B------:R-:W-:Y:S01]  /*5ec0*/  @!PT LDS RZ, [RZ] ;  /* 0x00000000fffff984 */ /* 0x000fe20000000800 */
[----:B------:R-:W-:Y:S01]  /*5ed0*/  @!PT LDS RZ, [RZ] ;  /* 0x00000000fffff984 */ /* 0x000fe20000000800 */
[----:B------:R1:W-:Y:S01]  /*5ee0*/  LDGSTS.E.BYPASS.LTC128B.128 [R183+0x1000], desc[UR14][R6.64] ;  /* 0x0100000006b77fae */ /* 0x0003e2000b901d4e */
[----:B------:R-:W-:-:S03]  /*5ef0*/  IMAD.X R13, R15, 0x1, R3, P0 ;  /* 0x000000010f0d7824 */ /* 0x000fc600000e0603 */
[----:B------:R2:W-:Y:S01]  /*5f00*/  LDGSTS.E.BYPASS.LTC128B.128 [R183+0x1800], desc[UR14][R4.64] ;  /* 0x0180000004b77fae */ /* 0x0005e2000b901d4e */
[----:B------:R-:W-:-:S03]  /*5f10*/  IMAD.X R11, R13, 0x1, R3, P1 ;  /* 0x000000010d0b7824 */ /* 0x000fc600008e0603 */
[----:B------:R3:W-:Y:S04]  /*5f20*/  LDGSTS.E.BYPASS.LTC128B.128 [R183+0x2000], desc[UR14][R14.64] ;  /* 0x020000000eb77fae */ /* 0x0007e8000b901d4e */
[----:B------:R4:W-:Y:S04]  /*5f30*/  LDGSTS.E.BYPASS.LTC128B.128 [R183+0x2800], desc[UR14][R12.64] ;  /* 0x028000000cb77fae */ /* 0x0009e8000b901d4e */
[----:B------:R4:W-:Y:S01]  /*5f40*/  LDGSTS.E.BYPASS.LTC128B.128 [R183+0x3000], desc[UR14][R10.64] ;  /* 0x030000000ab77fae */ /* 0x0009e2000b901d4e */
[----:B-1----:R-:W-:-:S04]  /*5f50*/  IADD3 R6, P0, R10, R16, RZ ;  /* 0x000000100a067210 */ /* 0x002fc80007f1e0ff */
[----:B--2---:R-:W-:Y:S01]  /*5f60*/  IADD3 R4, P1, R6, R16, RZ ;  /* 0x0000001006047210 */ /* 0x004fe20007f3e0ff */
[----:B------:R-:W-:-:S03]  /*5f70*/  IMAD.X R7, R11, 0x1, R3, P0 ;  /* 0x000000010b077824 */ /* 0x000fc600000e0603 */
[----:B---3--:R-:W-:Y:S01]  /*5f80*/  IADD3 R14, P0, R4, R16, RZ ;  /* 0x00000010040e7210 */ /* 0x008fe20007f1e0ff */
[--C-:B------:R-:W-:Y:S01]  /*5f90*/  IMAD.X R5, R7, 0x1, R3.reuse, P1 ;  /* 0x0000000107057824 */ /* 0x100fe200008e0603 */
[----:B------:R4:W-:Y:S03]  /*5fa0*/  LDGSTS.E.BYPASS.LTC128B.128 [R183+0x3800], desc[UR14][R6.64] ;  /* 0x0380000006b77fae */ /* 0x0009e6000b901d4e */
[----:B------:R-:W-:Y:S01]  /*5fb0*/  IMAD.X R15, R5, 0x1, R3, P0 ;  /* 0x00000001050f7824 */ /* 0x000fe200000e0603 */
[----:B------:R4:W-:Y:S04]  /*5fc0*/  LDGSTS.E.BYPASS.LTC128B.128 [R183+0x4000], desc[UR14][R4.64] ;  /* 0x0400000004b77fae */ /* 0x0009e8000b901d4e */
[----:B------:R4:W-:Y:S04]  /*5fd0*/  LDGSTS.E.BYPASS.LTC128B.128 [R183+0x4800], desc[UR14][R14.64] ;  /* 0x048000000eb77fae */ /* 0x0009e8000b901d4e */
[----:B------:R-:W0:Y:S02]  /*5fe0*/  LDGDEPBAR ;  /* 0x00000000000079af */ /* 0x000e240000000000 */
.L_x_2309:
        /* <DEDUP_REMOVED lines=70> */
[----:B----4-:R-:W-:-:S05]  /*6450*/  FMUL.FTZ R5, R20, UR6 ;  /* 0x0000000614057c20 */ /* 0x010fca0008410000 */
        /* <DEDUP_REMOVED lines=204> */
[----:B------:R-:W-:Y:S01]  /*7120*/  LEA R135, R2, UR4, 0x1 ;  /* 0x0000000402877c11 */ /* 0x000fe2000f8e08ff */
[----:B------:R-:W-:Y:S01]  /*7130*/  FFMA.FTZ R2, R125, UR6, -R4 ;  /* 0x000000067d027c23 */ /* 0x000fe20008010804 */
[----:B---3--:R-:W-:-:S03]  /*7140*/  MOV R125, R16 ;  /* 0x00000010007d7202 */ /* 0x008fc60000000f00 */
[----:B------:R1:W3:Y:S01]  /*7150*/  MUFU.EX2 R79, R6 ;  /* 0x00000006004f7308 */ /* 0x0002e20000000800 */
[----:B------:R-:W-:Y:S01]  /*7160*/  LEA R164, R0, R135, 0x1 ;  /* 0x0000008700a47211 */ /* 0x000fe200078e08ff */
[--C-:B------:R-:W-:Y:S01]  /*7170*/  FFMA.FTZ R0, R127, UR6, -R4.reuse ;  /* 0x000000067f007c23 */ /* 0x100fe20008010804 */
[----:B------:R-:W-:Y:S01]  /*7180*/  LDSM.16.MT88.4 R44, [R135+0x5400] ;  /* 0x00540000872c783b */ /* 0x000fe20000004200 */
[----:B------:R-:W-:Y:S02]  /*7190*/  MOV R127, R15 ;  /* 0x0000000f007f7202 */ /* 0x000fe40000000f00 */
[----:B--2---:R-:W-:Y:S01]  /*71a0*/  F2FP.BF16.F32.PACK_AB R15, R23, R22 ;  /* 0x00000016170f723e */ /* 0x004fe200000010ff */
[----:B------:R-:W-:Y:S01]  /*71b0*/  LDSM.16.MT88.4 R32, [R164+0x5000] ;  /* 0x00500000a420783b */ /* 0x000fe20000004200 */
[----:B------:R2:W-:Y:S03]  /*71c0*/  MUFU.EX2 R93, R0 ;  /* 0x00000000005d7308 */ /* 0x0005e60000000800 */
[----:B------:R-:W-:Y:S04]  /*71d0*/  LDSM.16.MT88.4 R48, [R164+0x5400] ;  /* 0x00540000a430783b */ /* 0x000fe80000004200 */
[----:B------:R-:W-:Y:S01]  /*71e0*/  LDSM.16.MT88.4 R52, [R135+0x5800] ;  /* 0x005800008734783b */ /* 0x000fe20000004200 */
[----:B------:R4:W-:Y:S01]  /*71f0*/  MUFU.EX2 R82, R2 ;  /* 0x0000000200527308 */ /* 0x0009e20000000800 */
[--C-:B-1----:R-:W-:Y:S01]  /*7200*/  FFMA.FTZ R6, R126, UR6, -R4.reuse ;  /* 0x000000067e067c23 */ /* 0x102fe20008010804 */
[----:B------:R-:W-:Y:S01]  /*7210*/  MOV R126, R18 ;  /* 0x00000012007e7202 */ /* 0x000fe20000000f00 */
[----:B------:R-:W-:Y:S04]  /*7220*/  LDSM.16.MT88.4 R60, [R164+0x5800] ;  /* 0x00580000a43c783b */ /* 0x000fe80000004200 */
[----:B------:R-:W1:Y:S01]  /*7230*/  LDSM.16.MT88.4 R16, [R135+0x5000] ;  /* 0x005000008710783b */ /* 0x000e620000004200 */
[----:B------:R5:W1:Y:S01]  /*7240*/  MUFU.EX2 R83, R6 ;  /* 0x0000000600537308 */ /* 0x000a620000000800 */
[----:B--2---:R-:W-:Y:S01]  /*7250*/  FFMA.FTZ R0, R123, UR6, -R4 ;  /* 0x000000067b007c23 */ /* 0x004fe20008010804 */
[----:B------:R-:W-:Y:S01]  /*7260*/  MOV R123, R14 ;  /* 0x0000000e007b7202 */ /* 0x000fe20000000f00 */
[----:B------:R-:W2:Y:S01]  /*7270*/  LDSM.16.MT88.4 R56, [R135+0x5c00] ;  /* 0x005c00008738783b */ /* 0x000ea20000004200 */
[----:B------:R-:W-:-:S03]  /*7280*/  F2FP.BF16.F32.PACK_AB R14, R201, R111 ;  /* 0x0000006fc90e723e */ /* 0x000fc600000010ff */
[----:B------:R-:W-:Y:S01]  /*7290*/  LDSM.16.MT88.4 R64, [R135+0x6400] ;  /* 0x006400008740783b */ /* 0x000fe20000004200 */
[----:B------:R3:W-:Y:S01]  /*72a0*/  MUFU.EX2 R94, R0 ;  /* 0x00000000005e7308 */ /* 0x0007e20000000800 */
[----:B----4-:R-:W-:Y:S01]  /*72b0*/  FFMA.FTZ R2, R130, UR6, -R4 ;  /* 0x0000000682027c23 */ /* 0x010fe20008010804 */
[----:B------:R-:W-:-:S06]  /*72c0*/  MOV R130, R26 ;  /* 0x0000001a00827202 */ /* 0x000fcc0000000f00 */
[----:B------:R4:W2:Y:S01]  /*72d0*/  MUFU.EX2 R86, R2 ;  /* 0x0000000200567308 */ /* 0x0008a20000000800 */
[----:B-----5:R-:W-:-:S04]  /*72e0*/  FADD.FTZ R6, R11, R7 ;  /* 0x000000070b067221 */ /* 0x020fc80000010000 */
[----:B------:R-:W-:Y:S01]  /*72f0*/  FADD.FTZ R6, R22, R6 ;  /* 0x0000000616067221 */ /* 0x000fe20000010000 */
[----:B---3--:R-:W-:Y:S01]  /*7300*/  FFMA.FTZ R0, R121, UR6, -R4 ;  /* 0x0000000679007c23 */ /* 0x008fe20008010804 */
[----:B------:R-:W-:Y:S02]  /*7310*/  MOV R121, R13 ;  /* 0x0000000d00797202 */ /* 0x000fe40000000f00 */
[----:B------:R-:W-:Y:S01]  /*7320*/  FADD.FTZ R6, R23, R6 ;  /* 0x0000000617067221 */ /* 0x000fe20000010000 */
[----:B------:R-:W-:Y:S01]  /*7330*/  F2FP.BF16.F32.PACK_AB R13, R7, R11 ;  /* 0x0000000b070d723e */ /* 0x000fe200000010ff */
[----:B------:R3:W-:Y:S02]  /*7340*/  MUFU.EX2 R98, R0 ;  /* 0x0000000000627308 */ /* 0x0007e40000000800 */
[----:B------:R-:W-:Y:S01]  /*7350*/  FADD.FTZ R6, R79, R6 ;  /* 0x000000064f067221 */ /* 0x000fe20000010000 */
[--C-:B----4-:R-:W-:Y:S01]  /*7360*/  FFMA.FTZ R2, R161, UR6, -R4.reuse ;  /* 0x00000006a1027c23 */ /* 0x110fe20008010804 */
[----:B---3--:R-:W-:Y:S01]  /*7370*/  FFMA.FTZ R0, R122, UR6, -R4 ;  /* 0x000000067a007c23 */ /* 0x008fe20008010804 */
[----:B------:R-:W-:-:S02]  /*7380*/  MOV R122, R12 ;  /* 0x0000000c007a7202 */ /* 0x000fc40000000f00 */
[----:B------:R-:W-:Y:S01]  /*7390*/  F2FP.BF16.F32.PACK_AB R12, R199, R200 ;  /* 0x000000c8c70c723e */ /* 0x000fe200000010ff */
[----:B------:R3:W4:Y:S06]  /*73a0*/  MUFU.EX2 R101, R0 ;  /* 0x0000000000657308 */ /* 0x00072c0000000800 */
[----:B-1----:R-:W-:Y:S07]  /*73b0*/  HMMA.16816.F32.BF16 R28, R12, R16, RZ ;  /* 0x000000100c1c723c */ /* 0x002fee00000418ff */
[----:B------:R-:W-:-:S02]  /*73c0*/  F2FP.BF16.F32.PACK_AB R16, R203, R202 ;  /* 0x000000cacb10723e */ /* 0x000fc400000010ff */
[----:B------:R-:W-:Y:S01]  /*73d0*/  F2FP.BF16.F32.PACK_AB R17, R83, R79 ;  /* 0x0000004f5311723e */ /* 0x000fe200000010ff */
[----:B---3--:R-:W-:Y:S01]  /*73e0*/  FFMA.FTZ R0, R129, UR6, -R4 ;  /* 0x0000000681007c23 */ /* 0x008fe20008010804 */
[----:B------:R-:W-:-:S03]  /*73f0*/  MOV R129, R25 ;  /* 0x0000001900817202 */ /* 0x000fc60000000f00 */
[----:B------:R1:W-:Y:S02]  /*7400*/  MUFU.EX2 R108, R0 ;  /* 0x00000000006c7308 */ /* 0x0003e40000000800 */
[----:B-1----:R-:W-:Y:S01]  /*7410*/  FFMA.FTZ R0, R133, UR6, -R4 ;  /* 0x0000000685007c23 */ /* 0x002fe20008010804 */
[----:B------:R-:W-:Y:S02]  /*7420*/  MOV R133, R24 ;  /* 0x0000001800857202 */ /* 0x000fe40000000f00 */
[----:B------:R-:W-:Y:S03]  /*7430*/  HMMA.16816.F32.BF16 R24, R12, R18, RZ ;  /* 0x000000120c18723c */ /* 0x000fe600000418ff */
[----:B------:R1:W3:Y:S04]  /*7440*/  MUFU.EX2 R109, R0 ;  /* 0x00000000006d7308 */ /* 0x0002e80000000800 */
[----:B------:R-:W-:-:S02]  /*7450*/  F2FP.BF16.F32.PACK_AB R18, R205, R204 ;  /* 0x000000cccd12723e */ /* 0x000fc400000010ff */
[----:B--2---:R-:W-:Y:S01]  /*7460*/  F2FP.BF16.F32.PACK_AB R19, R86, R82 ;  /* 0x000000525613723e */ /* 0x004fe200000010ff */
        /* <DEDUP_REMOVED lines=10> */
[C---:B------:R-:W-:Y:S01]  /*7510*/  HMMA.16816.F32.BF16 R40, R16.reuse, R44, R28 ;  /* 0x0000002c1028723c */ /* 0x040fe2000004181c */
[----:B----4-:R-:W-:Y:S01]  /*7520*/  F2FP.BF16.F32.PACK_AB R15, R101, R98 ;  /* 0x00000062650f723e */ /* 0x010fe200000010ff */
[----:B------:R1:W2:Y:S04]  /*7530*/  MUFU.EX2 R107, R0 ;  /* 0x00000000006b7308 */ /* 0x0002a80000000800 */
[C---:B------:R-:W-:Y:S06]  /*7540*/  HMMA.16816.F32.BF16 R28, R16.reuse, R46, R24 ;  /* 0x0000002e101c723c */ /* 0x040fec0000041818 */
[C---:B------:R-:W-:Y:S06]  /*7550*/  HMMA.16816.F32.BF16 R24, R16.reuse, R48, R36 ;  /* 0x000000301018723c */ /* 0x040fec0000041824 */
[----:B------:R-:W-:Y:S01]  /*7560*/  HMMA.16816.F32.BF16 R16, R16, R50, R32 ;  /* 0x000000321010723c */ /* 0x000fe20000041820 */
[----:B------:R-:W4:Y:S01]  /*7570*/  LDSM.16.MT88.4 R48, [R164+0x5c00] ;  /* 0x005c0000a430783b */ /* 0x000f220000004200 */
[----:B-1----:R-:W-:-:S04]  /*7580*/  FFMA.FTZ R0, R139, UR6, -R4 ;  /* 0x000000068b007c23 */ /* 0x002fc80008010804 */
[C---:B------:R-:W-:Y:S01]  /*7590*/  HMMA.16816.F32.BF16 R40, R12.reuse, R52, R40 ;  /* 0x000000340c28723c */ /* 0x040fe20000041828 */
[----:B------:R1:W-:Y:S05]  /*75a0*/  MUFU.EX2 R105, R0 ;  /* 0x0000000000697308 */ /* 0x0003ea0000000800 */
[C---:B------:R-:W-:Y:S01]  /*75b0*/  HMMA.16816.F32.BF16 R36, R12.reuse, R54, R28 ;  /* 0x000000360c24723c */ /* 0x040fe2000004181c */
[----:B------:R-:W5:Y:S05]  /*75c0*/  LDSM.16.MT88.4 R52, [R135+0x6000] ;  /* 0x006000008734783b */ /* 0x000f6a0000004200 */
[----:B------:R-:W-:Y:S01]  /*75d0*/  HMMA.16816.F32.BF16 R32, R12, R60, R24 ;  /* 0x0000003c0c20723c */ /* 0x000fe20000041818 */
[----:B-1----:R-:W-:-:S05]  /*75e0*/  FFMA.FTZ R0, R140, UR6, -R4 ;  /* 0x000000068c007c23 */ /* 0x002fca0008010804 */
[----:B------:R-:W-:Y:S01]  /*75f0*/  HMMA.16816.F32.BF16 R44, R12, R62, R16 ;  /* 0x0000003e0c2c723c */ /* 0x000fe20000041810 */
[----:B------:R-:W1:Y:S01]  /*7600*/  LDSM.16.MT88.4 R60, [R164+0x6000] ;  /* 0x00600000a43c783b */ /* 0x000e620000004200 */
[----:B------:R4:W4:Y:S05]  /*7610*/  MUFU.EX2 R104, R0 ;  /* 0x0000000000687308 */ /* 0x00092a0000000800 */
[----:B------:R-:W-:Y:S02]  /*7620*/  F2FP.BF16.F32.PACK_AB R12, R213, R212 ;  /* 0x000000d4d50c723e */ /* 0x000fe400000010ff */
[----:B---3--:R-:W-:Y:S02]  /*7630*/  F2FP.BF16.F32.PACK_AB R13, R109, R108 ;  /* 0x0000006c6d0d723e */ /* 0x008fe400000010ff */
[----:B------:R-:W-:-:S02]  /*7640*/  F2FP.BF16.F32.PACK_AB R14, R218, R214 ;  /* 0x000000d6da0e723e */ /* 0x000fc400000010ff */
[----:B--2---:R-:W-:Y:S02]  /*7650*/  F2FP.BF16.F32.PACK_AB R15, R107, R110 ;  /* 0x0000006e6b0f723e */ /* 0x004fe400000010ff */
[----:B------:R-:W-:Y:S02]  /*7660*/  F2FP.BF16.F32.PACK_AB R16, R219, R215 ;  /* 0x000000d7db10723e */ /* 0x000fe400000010ff */
[----:B------:R-:W-:Y:S01]  /*7670*/  F2FP.BF16.F32.PACK_AB R18, R222, R220 ;  /* 0x000000dcde12723e */ /* 0x000fe200000010ff */
[--C-:B----4-:R-:W-:Y:S02]  /*7680*/  FFMA.FTZ R0, R137, UR6, -R4.reuse ;  /* 0x0000000689007c23 */ /* 0x110fe40008010804 */
[C---:B------:R-:W-:Y:S01]  /*7690*/  HMMA.16816.F32.BF16 R28, R12.reuse, R56, R40 ;  /* 0x000000380c1c723c */ /* 0x040fe20000041828 */
[----:B------:R-:W-:Y:S01]  /*76a0*/  F2FP.BF16.F32.PACK_AB R17, R104, R105 ;  /* 0x000000696811723e */ /* 0x000fe200000010ff */
[----:B------:R2:W-:Y:S04]  /*76b0*/  MUFU.EX2 R103, R0 ;  /* 0x0000000000677308 */ /* 0x0005e80000000800 */
[C---:B------:R-:W-:Y:S01]  /*76c0*/  HMMA.16816.F32.BF16 R24, R12.reuse, R58, R36 ;  /* 0x0000003a0c18723c */ /* 0x040fe20000041824 */
[----:B------:R-:W3:Y:S05]  /*76d0*/  LDSM.16.MT88.4 R56, [R164+0x6400] ;  /* 0x00640000a438783b */ /* 0x000eea0000004200 */
[C---:B------:R-:W-:Y:S06]  /*76e0*/  HMMA.16816.F32.BF16 R32, R12.reuse, R48, R32 ;  /* 0x000000300c20723c */ /* 0x040fec0000041820 */
[----:B------:R-:W-:Y:S01]  /*76f0*/  HMMA.16816.F32.BF16 R40, R12, R50, R44 ;  /* 0x000000320c28723c */ /* 0x000fe2000004182c */
[----:B------:R-:W-:Y:S01]  /*7700*/  LDSM.16.MT88.4 R44, [R164+0x6800] ;  /* 0x00680000a42c783b */ /* 0x000fe20000004200 */
[----:B--2---:R-:W-:-:S03]  /*7710*/  FFMA.FTZ R0, R141, UR6, -R4 ;  /* 0x000000068d007c23 */ /* 0x004fc60008010804 */
[----:B------:R-:W-:Y:S01]  /*7720*/  LDSM.16.MT88.4 R48, [R135+0x6c00] ;  /* 0x006c00008730783b */ /* 0x000fe20000004200 */
[----:B------:R2:W4:Y:S01]  /*7730*/  MUFU.EX2 R100, R0 ;  /* 0x0000000000647308 */ /* 0x0005220000000800 */
[----:B------:R-:W-:Y:S02]  /*7740*/  F2FP.BF16.F32.PACK_AB R12, R223, R221 ;  /* 0x000000dddf0c723e */ /* 0x000fe400000010ff */
[----:B------:R-:W-:Y:S01]  /*7750*/  F2FP.BF16.F32.PACK_AB R14, R224, R225 ;  /* 0x000000e1e00e723e */ /* 0x000fe200000010ff */
[----:B--2---:R-:W-:Y:S01]  /*7760*/  FFMA.FTZ R0, R142, UR6, -R4 ;  /* 0x000000068e007c23 */ /* 0x004fe20008010804 */
[----:B----4-:R-:W-:-:S03]  /*7770*/  F2FP.BF16.F32.PACK_AB R19, R100, R103 ;  /* 0x000000676413723e */ /* 0x010fc600000010ff */
[----:B------:R2:W-:Y:S04]  /*7780*/  MUFU.EX2 R99, R0 ;  /* 0x0000000000637308 */ /* 0x0005e80000000800 */
[C---:B-----5:R-:W-:Y:S06]  /*7790*/  HMMA.16816.F32.BF16 R36, R16.reuse, R52, R28 ;  /* 0x000000341024723c */ /* 0x060fec000004181c */
[C---:B------:R-:W-:Y:S01]  /*77a0*/  HMMA.16816.F32.BF16 R28, R16.reuse, R54, R24 ;  /* 0x00000036101c723c */ /* 0x040fe20000041818 */
[----:B------:R-:W4:Y:S05]  /*77b0*/  LDSM.16.MT88.4 R52, [R135+0x6800] ;  /* 0x006800008734783b */ /* 0x000f2a0000004200 */
        /* <DEDUP_REMOVED lines=16> */
[----:B---3--:R-:W-:Y:S01]  /*78c0*/  HMMA.16816.F32.BF16 R32, R12, R56, R24 ;  /* 0x000000380c20723c */ /* 0x008fe20000041818 */
[----:B-1----:R-:W-:-:S02]  /*78d0*/  FFMA.FTZ R0, R147, UR6, -R4 ;  /* 0x0000000693007c23 */ /* 0x002fc40008010804 */
[----:B------:R-:W-:Y:S02]  /*78e0*/  LDSM.16.MT88.4 R144, [R135+0x7c00] ;  /* 0x007c00008790783b */ /* 0x000fe40000004200 */
[----:B------:R1:W3:Y:S01]  /*78f0*/  MUFU.EX2 R88, R0 ;  /* 0x0000000000587308 */ /* 0x0002e20000000800 */
        /* <DEDUP_REMOVED lines=10> */
[----:B------:R-:W-:Y:S02]  /*79a0*/  MOV R148, R87 ;  /* 0x0000005700947202 */ /* 0x000fe40000000f00 */
[----:B------:R-:W-:Y:S01]  /*79b0*/  FADD.FTZ R2, R202, R2 ;  /* 0x00000002ca027221 */ /* 0x000fe20000010000 */
[----:B---3--:R-:W-:Y:S01]  /*79c0*/  F2FP.BF16.F32.PACK_AB R13, R88, R91 ;  /* 0x0000005b580d723e */ /* 0x008fe200000010ff */
[----:B------:R1:W-:Y:S02]  /*79d0*/  MUFU.EX2 R87, R0 ;  /* 0x0000000000577308 */ /* 0x0003e40000000800 */
[----:B------:R-:W-:-:S04]  /*79e0*/  FADD.FTZ R2, R203, R2 ;  /* 0x00000002cb027221 */ /* 0x000fc80000010000 */
[----:B------:R-:W-:-:S04]  /*79f0*/  FADD.FTZ R2, R204, R2 ;  /* 0x00000002cc027221 */ /* 0x000fc80000010000 */
[----:B------:R-:W-:-:S04]  /*7a00*/  FADD.FTZ R2, R205, R2 ;  /* 0x00000002cd027221 */ /* 0x000fc80000010000 */
[----:B------:R-:W-:Y:S01]  /*7a10*/  FADD.FTZ R7, R208, R2 ;  /* 0x00000002d0077221 */ /* 0x000fe20000010000 */
[--C-:B------:R-:W-:Y:S01]  /*7a20*/  FFMA.FTZ R2, R114, UR6, -R4.reuse ;  /* 0x0000000672027c23 */ /* 0x100fe20008010804 */
[----:B-1----:R-:W-:Y:S01]  /*7a30*/  FFMA.FTZ R0, R150, UR6, -R4 ;  /* 0x0000000696007c23 */ /* 0x002fe20008010804 */
[----:B------:R-:W-:-:S03]  /*7a40*/  MOV R150, R84 ;  /* 0x0000005400967202 */ /* 0x000fc60000000f00 */
[----:B------:R1:W2:Y:S02]  /*7a50*/  MUFU.EX2 R85, R0 ;  /* 0x0000000000557308 */ /* 0x0002a40000000800 */
[----:B-1----:R-:W-:Y:S01]  /*7a60*/  FFMA.FTZ R0, R149, UR6, -R4 ;  /* 0x0000000695007c23 */ /* 0x002fe20008010804 */
[----:B--2---:R-:W-:-:S05]  /*7a70*/  F2FP.BF16.F32.PACK_AB R15, R85, R87 ;  /* 0x00000057550f723e */ /* 0x004fca00000010ff */
[----:B------:R1:W-:Y:S02]  /*7a80*/  MUFU.EX2 R84, R0 ;  /* 0x0000000000547308 */ /* 0x0003e40000000800 */
[C---:B----4-:R-:W-:Y:S06]  /*7a90*/  HMMA.16816.F32.BF16 R24, R12.reuse, R52, R40 ;  /* 0x000000340c18723c */ /* 0x050fec0000041828 */
        /* <DEDUP_REMOVED lines=53> */
[C---:B------:R-:W-:Y:S06]  /*7df0*/  HMMA.16816.F32.BF16 R28, R16.reuse, R62, R28 ;  /* 0x0000003e101c723c */ /* 0x040fec000004181c */
[C---:B-----5:R-:W-:Y:S01]  /*7e00*/  HMMA.16816.F32.BF16 R24, R16.reuse, R56, R40 ;  /* 0x000000381018723c */ /* 0x060fe20000041828 */
[--C-:B-1----:R-:W-:Y:S01]  /*7e10*/  FFMA.FTZ R0, R115, UR6, -R4.reuse ;  /* 0x0000000673007c23 */ /* 0x102fe20008010804 */
[----:B--2---:R-:W-:Y:S01]  /*7e20*/  F2FP.BF16.F32.PACK_AB R13, R66, R67 ;  /* 0x00000043420d723e */ /* 0x004fe200000010ff */
[----:B------:R-:W-:Y:S02]  /*7e30*/  LDSM.16.MT88.4 R40, [R164+0x8000] ;  /* 0x00800000a428783b */ /* 0x000fe40000004200 */
[----:B------:R1:W-:Y:S01]  /*7e40*/  MUFU.EX2 R65, R0 ;  /* 0x0000000000417308 */ /* 0x0003e20000000800 */
[----:B------:R-:W-:Y:S01]  /*7e50*/  HMMA.16816.F32.BF16 R16, R16, R58, R36 ;  /* 0x0000003a1010723c */ /* 0x000fe20000041824 */
[----:B------:R-:W-:Y:S06]  /*7e60*/  LDSM.16.MT88.4 R36, [R135+0x8000] ;  /* 0x008000008724783b */ /* 0x000fec0000004200 */
[----:B------:R-:W-:Y:S01]  /*7e70*/  MUFU.EX2 R58, R2 ;  /* 0x00000002003a7308 */ /* 0x000fe20000000800 */
[----:B-1----:R-:W-:-:S07]  /*7e80*/  FFMA.FTZ R0, R112, UR6, -R4 ;  /* 0x0000000670007c23 */ /* 0x002fce0008010804 */
        /* <DEDUP_REMOVED lines=40> */
[----:B------:R1:W-:Y:S01]  /*8110*/  MUFU.EX2 R56, R7 ;  /* 0x0000000700387308 */ /* 0x0003e20000000800 */
[----:B------:R-:W-:Y:S01]  /*8120*/  FADD.FTZ R0, R105, R0 ;  /* 0x0000000069007221 */ /* 0x000fe20000010000 */
[----:B---3--:R-:W-:Y:S01]  /*8130*/  FFMA.FTZ R6, R162, UR6, -R4 ;  /* 0x00000006a2067c23 */ /* 0x008fe20008010804 */
        /* <DEDUP_REMOVED lines=10> */
[----:B--2---:R-:W-:Y:S01]  /*81e0*/  HMMA.16816.F32.BF16 R28, R12, R48, R24 ;  /* 0x000000300c1c723c */ /* 0x004fe20000041818 */
[----:B------:R-:W-:Y:S01]  /*81f0*/  FADD.FTZ R0, R99, R0 ;  /* 0x0000000063007221 */ /* 0x000fe20000010000 */
[----:B-1----:R-:W-:Y:S01]  /*8200*/  FFMA.FTZ R7, R187, UR6, -R4 ;  /* 0x00000006bb077c23 */ /* 0x002fe20008010804 */
[----:B------:R-:W-:-:S02]  /*8210*/  FADD.FTZ R2, R223, R2 ;  /* 0x00000002df027221 */ /* 0x000fc40000010000 */
[----:B------:R-:W-:Y:S01]  /*8220*/  FADD.FTZ R0, R95, R0 ;  /* 0x000000005f007221 */ /* 0x000fe20000010000 */
[----:B------:R-:W-:Y:S01]  /*8230*/  HMMA.16816.F32.BF16 R16, R12, R50, R16 ;  /* 0x000000320c10723c */ /* 0x000fe20000041810 */
[----:B------:R-:W-:Y:S01]  /*8240*/  MUFU.EX2 R51, R7 ;  /* 0x0000000700337308 */ /* 0x000fe20000000800 */
[----:B---3--:R-:W-:-:S05]  /*8250*/  FFMA.FTZ R6, R163, UR6, -R4 ;  /* 0x00000006a3067c23 */ /* 0x008fca0008010804 */
        /* <DEDUP_REMOVED lines=80> */
[----:B------:R2:W-:Y:S02]  /*8760*/  MUFU.EX2 R7, R0 ;  /* 0x0000000000077308 */ /* 0x0005e40000000800 */
        /* <DEDUP_REMOVED lines=9> */
[----:B------:R-:W-:Y:S01]  /*8800*/  FADD.FTZ R2, R150, R2 ;  /* 0x0000000296027221 */ /* 0x000fe20000010000 */
[----:B-----5:R-:W-:Y:S02]  /*8810*/  F2FP.BF16.F32.PACK_AB R150, R242, R50 ;  /* 0x00000032f296723e */ /* 0x020fe400000010ff */
[----:B------:R-:W-:Y:S01]  /*8820*/  FADD.FTZ R0, R60, R0 ;  /* 0x000000003c007221 */ /* 0x000fe20000010000 */
[----:B------:R-:W-:Y:S01]  /*8830*/  FADD.FTZ R2, R148, R2 ;  /* 0x0000000294027221 */ /* 0x000fe20000010000 */
[----:B------:R-:W-:Y:S01]  /*8840*/  MUFU.EX2 R5, R5 ;  /* 0x0000000500057308 */ /* 0x000fe20000000800 */
[----:B-1----:R-:W-:Y:S01]  /*8850*/  FFMA.FTZ R6, R193, UR6, -R4 ;  /* 0x00000006c1067c23 */ /* 0x002fe20008010804 */
[----:B------:R-:W-:Y:S01]  /*8860*/  FADD.FTZ R0, R58, R0 ;  /* 0x000000003a007221 */ /* 0x000fe20000010000 */
[----:B------:R-:W-:Y:S01]  /*8870*/  FADD.FTZ R2, R132, R2 ;  /* 0x0000000284027221 */ /* 0x000fe20000010000 */
[----:B----4-:R-:W-:-:S02]  /*8880*/  F2FP.BF16.F32.PACK_AB R13, R21, R22 ;  /* 0x00000016150d723e */ /* 0x010fc400000010ff */
[----:B------:R-:W-:Y:S01]  /*8890*/  FADD.FTZ R0, R57, R0 ;  /* 0x0000000039007221 */ /* 0x000fe20000010000 */
[----:B------:R-:W-:Y:S01]  /*88a0*/  FADD.FTZ R2, R128, R2 ;  /* 0x0000000280027221 */ /* 0x000fe20000010000 */
[----:B------:R1:W-:Y:S01]  /*88b0*/  MUFU.EX2 R11, R6 ;  /* 0x00000006000b7308 */ /* 0x0003e20000000800 */
[----:B------:R-:W-:Y:S01]  /*88c0*/  F2FP.BF16.F32.PACK_AB R148, R56, R59 ;  /* 0x0000003b3894723e */ /* 0x000fe200000010ff */
        /* <DEDUP_REMOVED lines=117> */
.L_x_2313:
[----:B------:R-:W-:-:S04]  /*9020*/  LEA R0, -R96, RZ, 0x8 ;  /* 0x000000ff60007211 */ /* 0x000fc800078e41ff */
[----:B------:R-:W-:-:S07]  /*9030*/  SHF.R.S32.HI R2, RZ, 0x1f, R0 ;  /* 0x0000001fff027819 */ /* 0x000fce0000011400 */
.L_x_2314:
[----:B------:R-:W-:Y:S01]  /*9040*/  IMAD.SHL.U32 R16, R96, 0x40, RZ ;  /* 0x0000004060107824 */ /* 0x000fe200078e00ff */
[----:B------:R-:W-:Y:S02]  /*9050*/  LEA R241, P1, R0, R241, 0x1 ;  /* 0x000000f100f17211 */ /* 0x000fe400078208ff */
[----:B------:R-:W-:Y:S02]  /*9060*/  SHF.L.U64.HI R17, R96, 0x6, R97 ;  /* 0x0000000660117819 */ /* 0x000fe40000010261 */
        /* <DEDUP_REMOVED lines=17> */
[----:B------:R-:W-:Y:S04]  /*9180*/  LDGSTS.E.BYPASS.LTC128B.128 [R183+0x6800], desc[UR14][R12.64] ;  /* 0x068000000cb77fae */ /* 0x000fe8000b901d4e */
[----:B------:R-:W-:Y:S01]  /*9190*/  LDGSTS.E.BYPASS.LTC128B.128 [R183+0x7000], desc[UR14][R10.64] ;  /* 0x070000000ab77fae */ /* 0x000fe2000b901d4e */
[----:B-1----:R-:W-:-:S04]  /*91a0*/  IADD3 R6, P0, R10, R16, RZ ;  /* 0x000000100a067210 */ /* 0x002fc80007f1e0ff */
[----:B--2---:R-:W-:Y:S01]  /*91b0*/  IADD3 R4, P1, R6, R16, RZ ;  /* 0x0000001006047210 */ /* 0x004fe20007f3e0ff */
[----:B------:R-:W-:-:S03]  /*91c0*/  IMAD.X R7, R11, 0x1, R17, P0 ;  /* 0x000000010b077824 */ /* 0x000fc600000e0611 */
[----:B---3--:R-:W-:Y:S01]  /*91d0*/  IADD3 R14, P0, R4, R16, RZ ;  /* 0x00000010040e7210 */ /* 0x008fe20007f1e0ff */
[--C-:B------:R-:W-:Y:S01]  /*91e0*/  IMAD.X R5, R7, 0x1, R17.reuse, P1 ;  /* 0x0000000107057824 */ /* 0x100fe200008e0611 */
[----:B------:R-:W-:Y:S03]  /*91f0*/  LDGSTS.E.BYPASS.LTC128B.128 [R183+0x7800], desc[UR14][R6.64] ;  /* 0x0780000006b77fae */ /* 0x000fe6000b901d4e */
[----:B------:R-:W-:Y:S01]  /*9200*/  IMAD.X R15, R5, 0x1, R17, P0 ;  /* 0x00000001050f7824 */ /* 0x000fe200000e0611 */
[----:B------:R1:W-:Y:S04]  /*9210*/  LDGSTS.E.BYPASS.LTC128B.128 [R183+0x8000], desc[UR14][R4.64] ;  /* 0x0800000004b77fae */ /* 0x0003e8000b901d4e */
[----:B------:R2:W-:Y:S04]  /*9220*/  LDGSTS.E.BYPASS.LTC128B.128 [R183+0x8800], desc[UR14][R14.64] ;  /* 0x088000000eb77fae */ /* 0x0005e8000b901d4e */
[----:B------:R-:W-:Y:S04]  /*9230*/  LDSM.16.M88.4 R24, [R134+0x1000] ;  /* 0x001000008618783b */ /* 0x000fe80000000200 */
[----:B------:R-:W-:Y:S04]  /*9240*/  LDSM.16.M88.4 R28, [R165] ;  /* 0x00000000a51c783b */ /* 0x000fe80000000200 */
[----:B------:R-:W-:Y:S04]  /*9250*/  LDSM.16.M88.4 R36, [R134+0x1400] ;  /* 0x001400008624783b */ /* 0x000fe80000000200 */
[----:B------:R-:W-:Y:S04]  /*9260*/  LDSM.16.M88.4 R44, [R182] ;  /* 0x00000000b62c783b */ /* 0x000fe80000000200 */
[----:B------:R-:W-:Y:S04]  /*9270*/  LDSM.16.M88.4 R52, [R134+0x1800] ;  /* 0x001800008634783b */ /* 0x000fe80000000200 */
[----:B-1----:R-:W-:Y:S04]  /*9280*/  LDSM.16.M88.4 R4, [R167] ;  /* 0x00000000a704783b */ /* 0x002fe80000000200 */
[----:B--2---:R-:W1:Y:S04]  /*9290*/  LDSM.16.M88.4 R12, [R166] ;  /* 0x00000000a60c783b */ /* 0x004e680000000200 */
[----:B------:R-:W2:Y:S04]  /*92a0*/  LDSM.16.M88.4 R40, [R181] ;  /* 0x00000000b528783b */ /* 0x000ea80000000200 */
[----:B------:R-:W3:Y:S04]  /*92b0*/  LDSM.16.M88.4 R48, [R134+0x1c00] ;  /* 0x001c00008630783b */ /* 0x000ee80000000200 */
[----:B------:R-:W-:Y:S04]  /*92c0*/  LDSM.16.M88.4 R64, [R134+0x4c00] ;  /* 0x004c00008640783b */ /* 0x000fe80000000200 */
[----:B------:R-:W-:Y:S01]  /*92d0*/  LDSM.16.M88.4 R60, [R168] ;  /* 0x00000000a83c783b */ /* 0x000fe20000000200 */
[----:B------:R-:W4:Y:S03]  /*92e0*/  S2R R11, SR_TID.X ;  /* 0x00000000000b7919 */ /* 0x000f260000002100 */
[----:B------:R-:W0:Y:S01]  /*92f0*/  LDGDEPBAR ;  /* 0x00000000000079af */ /* 0x000e220000000000 */
[C---:B-1----:R-:W-:Y:S06]  /*9300*/  HMMA.16816.F32.BF16 R16, R12.reuse, R24, RZ ;  /* 0x000000180c10723c */ /* 0x042fec00000418ff */
[----:B------:R-:W-:Y:S01]  /*9310*/  HMMA.16816.F32.BF16 R24, R12, R26, RZ ;  /* 0x0000001a0c18723c */ /* 0x000fe200000418ff */
[----:B----4-:R-:W-:-:S05]  /*9320*/  IMAD.SHL.U32 R11, R11, 0x2, RZ ;  /* 0x000000020b0b7824 */ /* 0x010fca00078e00ff */
[----:B------:R-:W-:-:S12]  /*9330*/  LOP3.LUT R11, R11, 0x6, RZ, 0xc0, !PT ;  /* 0x000000060b0b7812 */ /* 0x000fd800078ec0ff */
[C---:B------:R-:W-:Y:S06]  /*9340*/  HMMA.16816.F32.BF16 R16, R4.reuse, R28, R16 ;  /* 0x0000001c0410723c */ /* 0x040fec0000041810 */
        /* <DEDUP_REMOVED lines=12> */
[----:B------:R-:W-:Y:S01]  /*9410*/  HMMA.16816.F32.BF16 R36, R4, R46, R28 ;  /* 0x0000002e0424723c */ /* 0x000fe2000004181c */
[----:B------:R-:W-:Y:S05]  /*9420*/  MUFU.TANH R94, R17 ;  /* 0x00000011005e7308 */ /* 0x000fea0000002400 */
[----:B------:R-:W-:Y:S03]  /*9430*/  HMMA.16816.F32.BF16 R28, R12, R52, RZ ;  /* 0x000000340c1c723c */ /* 0x000fe600000418ff */
[----:B------:R-:W-:Y:S08]  /*9440*/  MUFU.TANH R122, R18 ;  /* 0x00000012007a7308 */ /* 0x000ff00000002400 */
[----:B------:R1:W-:Y:S07]  /*9450*/  MUFU.TANH R125, R19 ;  /* 0x00000013007d7308 */ /* 0x0003ee0000002400 */
[----:B------:R-:W-:Y:S01]  /*9460*/  FMUL.FTZ R36, R36, UR8 ;  /* 0x0000000824247c20 */ /* 0x000fe20008410000 */
[----:B------:R-:W-:Y:S01]  /*9470*/  FMUL.FTZ R37, R37, UR8 ;  /* 0x0000000825257c20 */ /* 0x000fe20008410000 */
[----:B------:R-:W-:Y:S01]  /*9480*/  FMUL.FTZ R38, R38, UR8 ;  /* 0x0000000826267c20 */ /* 0x000fe20008410000 */
[----:B------:R-:W-:Y:S01]  /*9490*/  FMUL.FTZ R39, R39, UR8 ;  /* 0x0000000827277c20 */ /* 0x000fe20008410000 */
[----:B------:R-:W-:Y:S02]  /*94a0*/  MUFU.TANH R92, R32 ;  /* 0x00000020005c7308 */ /* 0x000fe40000002400 */
[C---:B--2---:R-:W-:Y:S06]  /*94b0*/  HMMA.16816.F32.BF16 R28, R4.reuse, R40, R28 ;  /* 0x00000028041c723c */ /* 0x044fec000004181c */
[----:B-1----:R-:W-:Y:S01]  /*94c0*/  HMMA.16816.F32.BF16 R16, R4, R44, R24 ;  /* 0x0000002c0410723c */ /* 0x002fe20000041818 */
[----:B------:R-:W1:Y:S01]  /*94d0*/  LDSM.16.M88.4 R44, [R180] ;  /* 0x00000000b42c783b */ /* 0x000e620000000200 */
[----:B------:R-:W-:Y:S04]  /*94e0*/  MUFU.TANH R91, R33 ;  /* 0x00000021005b7308 */ /* 0x000fe80000002400 */
[----:B------:R-:W-:Y:S01]  /*94f0*/  HMMA.16816.F32.BF16 R24, R12, R54, RZ ;  /* 0x000000360c18723c */ /* 0x000fe200000418ff */
[----:B------:R-:W-:Y:S03]  /*9500*/  LDSM.16.M88.4 R52, [R134+0x2800] ;  /* 0x002800008634783b */ /* 0x000fe60000000200 */
[----:B------:R-:W-:Y:S08]  /*9510*/  MUFU.TANH R124, R34 ;  /* 0x00000022007c7308 */ /* 0x000ff00000002400 */
[----:B------:R2:W-:Y:S01]  /*9520*/  MUFU.TANH R123, R35 ;  /* 0x00000023007b7308 */ /* 0x0005e20000002400 */
[----:B------:R-:W-:Y:S01]  /*9530*/  FMUL.FTZ R28, R28, UR8 ;  /* 0x000000081c1c7c20 */ /* 0x000fe20008410000 */
[----:B------:R-:W-:Y:S01]  /*9540*/  FMUL.FTZ R29, R29, UR8 ;  /* 0x000000081d1d7c20 */ /* 0x000fe20008410000 */
[----:B------:R-:W-:Y:S01]  /*9550*/  FMUL.FTZ R30, R30, UR8 ;  /* 0x000000081e1e7c20 */ /* 0x000fe20008410000 */
[----:B------:R-:W-:-:S02]  /*9560*/  FMUL.FTZ R31, R31, UR8 ;  /* 0x000000081f1f7c20 */ /* 0x000fc40008410000 */
[----:B------:R-:W-:Y:S01]  /*9570*/  FMUL.FTZ R16, R16, UR8 ;  /* 0x0000000810107c20 */ /* 0x000fe20008410000 */
[----:B------:R-:W-:Y:S01]  /*9580*/  FMUL.FTZ R17, R17, UR8 ;  /* 0x0000000811117c20 */ /* 0x000fe20008410000 */
[----:B------:R-:W-:Y:S01]  /*9590*/  MUFU.TANH R88, R36 ;  /* 0x0000002400587308 */ /* 0x000fe20000002400 */
[----:B------:R-:W-:Y:S01]  /*95a0*/  FMUL.FTZ R18, R18, UR8 ;  /* 0x0000000812127c20 */ /* 0x000fe20008410000 */
[----:B------:R-:W-:-:S06]  /*95b0*/  FMUL.FTZ R19, R19, UR8 ;  /* 0x0000000813137c20 */ /* 0x000fcc0008410000 */
[----:B------:R-:W-:Y:S01]  /*95c0*/  MUFU.TANH R87, R37 ;  /* 0x0000002500577308 */ /* 0x000fe20000002400 */
[----:B--2---:R-:W-:Y:S01]  /*95d0*/  HMMA.16816.F32.BF16 R32, R4, R42, R24 ;  /* 0x0000002a0420723c */ /* 0x004fe20000041818 */
[----:B------:R-:W-:Y:S05]  /*95e0*/  LDSM.16.M88.4 R40, [R179] ;  /* 0x00000000b328783b */ /* 0x000fea0000000200 */
[----:B---3--:R-:W-:Y:S01]  /*95f0*/  HMMA.16816.F32.BF16 R24, R12, R48, RZ ;  /* 0x000000300c18723c */ /* 0x008fe200000418ff */
[----:B------:R-:W-:Y:S08]  /*9600*/  MUFU.TANH R118, R38 ;  /* 0x0000002600767308 */ /* 0x000ff00000002400 */
[----:B------:R2:W-:Y:S08]  /*9610*/  MUFU.TANH R117, R39 ;  /* 0x0000002700757308 */ /* 0x0005f00000002400 */
[----:B------:R-:W-:Y:S01]  /*9620*/  MUFU.TANH R90, R16 ;  /* 0x00000010005a7308 */ /* 0x000fe20000002400 */
[----:B------:R-:W-:-:S06]  /*9630*/  FMUL.FTZ R0, R32, UR8 ;  /* 0x0000000820007c20 */ /* 0x000fcc0008410000 */
[----:B-1----:R-:W-:Y:S01]  /*9640*/  HMMA.16816.F32.BF16 R56, R4, R44, R24 ;  /* 0x0000002c0438723c */ /* 0x002fe20000041818 */
[----:B------:R-:W-:Y:S01]  /*9650*/  MUFU.TANH R89, R17 ;  /* 0x0000001100597308 */ /* 0x000fe20000002400 */
[----:B--2---:R-:W1:Y:S07]  /*9660*/  LDSM.16.M88.4 R36, [R134+0x2000] ;  /* 0x002000008624783b */ /* 0x004e6e0000000200 */
[----:B------:R-:W-:Y:S08]  /*9670*/  MUFU.TANH R121, R18 ;  /* 0x0000001200797308 */ /* 0x000ff00000002400 */
[----:B------:R2:W-:Y:S08]  /*9680*/  MUFU.TANH R119, R19 ;  /* 0x0000001300777308 */ /* 0x0005f00000002400 */
[----:B------:R3:W-:Y:S08]  /*9690*/  MUFU.TANH R82, R0 ;  /* 0x0000000000527308 */ /* 0x0007f00000002400 */
[----:B------:R-:W-:Y:S01]  /*96a0*/  MUFU.TANH R86, R28 ;  /* 0x0000001c00567308 */ /* 0x000fe20000002400 */
[C---:B--2---:R-:W-:Y:S01]  /*96b0*/  HMMA.16816.F32.BF16 R16, R12.reuse, R50, RZ ;  /* 0x000000320c10723c */ /* 0x044fe200000418ff */
[----:B------:R-:W-:Y:S06]  /*96c0*/  LDSM.16.M88.4 R48, [R134+0x2c00] ;  /* 0x002c00008630783b */ /* 0x000fec0000000200 */
[----:B------:R-:W-:Y:S01]  /*96d0*/  MUFU.TANH R85, R29 ;  /* 0x0000001d00557308 */ /* 0x000fe20000002400 */
[----:B---3--:R-:W-:Y:S01]  /*96e0*/  FMUL.FTZ R0, R33, UR8 ;  /* 0x0000000821007c20 */ /* 0x008fe20008410000 */
[----:B-1----:R-:W-:Y:S06]  /*96f0*/  HMMA.16816.F32.BF16 R24, R12, R38, RZ ;  /* 0x000000260c18723c */ /* 0x002fec00000418ff */
[----:B------:R1:W-:Y:S08]  /*9700*/  MUFU.TANH R81, R0 ;  /* 0x0000000000517308 */ /* 0x0003f00000002400 */
[----:B------:R-:W-:Y:S01]  /*9710*/  MUFU.TANH R116, R30 ;  /* 0x0000001e00747308 */ /* 0x000fe20000002400 */
[----:B------:R-:W-:Y:S01]  /*9720*/  HMMA.16816.F32.BF16 R16, R4, R46, R16 ;  /* 0x0000002e0410723c */ /* 0x000fe20000041810 */
[----:B------:R-:W-:Y:S06]  /*9730*/  LDSM.16.M88.4 R44, [R178] ;  /* 0x00000000b22c783b */ /* 0x000fec0000000200 */
[----:B------:R2:W-:Y:S01]  /*9740*/  MUFU.TANH R115, R31 ;  /* 0x0000001f00737308 */ /* 0x0005e20000002400 */
[----:B-1----:R-:W-:-:S07]  /*9750*/  FMUL.FTZ R0, R34, UR8 ;  /* 0x0000000822007c20 */ /* 0x002fce0008410000 */
[----:B------:R1:W-:Y:S01]  /*9760*/  MUFU.TANH R109, R0 ;  /* 0x00000000006d7308 */ /* 0x0003e20000002400 */
[----:B--2---:R-:W-:Y:S06]  /*9770*/  HMMA.16816.F32.BF16 R28, R12, R36, RZ ;  /* 0x000000240c1c723c */ /* 0x004fec00000418ff */
[----:B------:R-:W-:Y:S01]  /*9780*/  HMMA.16816.F32.BF16 R36, R4, R42, R24 ;  /* 0x0000002a0424723c */ /* 0x000fe20000041818 */
[----:B-1----:R-:W-:Y:S02]  /*9790*/  FMUL.FTZ R0, R35, UR8 ;  /* 0x0000000823007c20 */ /* 0x002fe40008410000 */
[----:B------:R-:W1:Y:S02]  /*97a0*/  LDSM.16.M88.4 R32, [R134+0x2400] ;  /* 0x002400008620783b */ /* 0x000e640000000200 */
[----:B------:R2:W-:-:S13]  /*97b0*/  MUFU.TANH R108, R0 ;  /* 0x00000000006c7308 */ /* 0x0005da0000002400 */
[----:B------:R-:W-:Y:S01]  /*97c0*/  HMMA.16816.F32.BF16 R28, R4, R40, R28 ;  /* 0x00000028041c723c */ /* 0x000fe2000004181c */
[----:B------:R-:W3:Y:S01]  /*97d0*/  LDSM.16.M88.4 R40, [R177] ;  /* 0x00000000b128783b */ /* 0x000ee20000000200 */
[----:B--2---:R-:W-:-:S04]  /*97e0*/  FMUL.FTZ R0, R57, UR8 ;  /* 0x0000000839007c20 */ /* 0x004fc80008410000 */
[----:B------:R2:W-:Y:S02]  /*97f0*/  MUFU.TANH R78, R0 ;  /* 0x00000000004e7308 */ /* 0x0005e40000002400 */
[----:B--2---:R-:W-:Y:S01]  /*9800*/  FMUL.FTZ R0, R58, UR8 ;  /* 0x000000083a007c20 */ /* 0x004fe20008410000 */
[----:B-1----:R-:W-:Y:S05]  /*9810*/  HMMA.16816.F32.BF16 R24, R12, R34, RZ ;  /* 0x000000220c18723c */ /* 0x002fea00000418ff */
[----:B------:R1:W2:Y:S02]  /*9820*/  MUFU.TANH R57, R0 ;  /* 0x0000000000397308 */ /* 0x0002a40000002400 */
[----:B-1----:R-:W-:-:S06]  /*9830*/  FMUL.FTZ R0, R59, UR8 ;  /* 0x000000083b007c20 */ /* 0x002fcc0008410000 */
[----:B------:R1:W-:Y:S02]  /*9840*/  MUFU.TANH R112, R0 ;  /* 0x0000000000707308 */ /* 0x0003e40000002400 */
[----:B-1----:R-:W-:-:S06]  /*9850*/  FMUL.FTZ R0, R16, UR8 ;  /* 0x0000000810007c20 */ /* 0x002fcc0008410000 */
[----:B------:R1:W-:Y:S02]  /*9860*/  MUFU.TANH R79, R0 ;  /* 0x00000000004f7308 */ /* 0x0003e40000002400 */
[----:B-1----:R-:W-:-:S06]  /*9870*/  FMUL.FTZ R0, R17, UR8 ;  /* 0x0000000811007c20 */ /* 0x002fcc0008410000 */
[----:B------:R1:W-:Y:S02]  /*9880*/  MUFU.TANH R77, R0 ;  /* 0x00000000004d7308 */ /* 0x0003e40000002400 */
[----:B-1----:R-:W-:-:S06]  /*9890*/  FMUL.FTZ R0, R18, UR8 ;  /* 0x0000000812007c20 */ /* 0x002fcc0008410000 */
[----:B------:R1:W-:Y:S02]  /*98a0*/  MUFU.TANH R114, R0 ;  /* 0x0000000000727308 */ /* 0x0003e40000002400 */
[----:B-1----:R-:W-:Y:S02]  /*98b0*/  FMUL.FTZ R0, R19, UR8 ;  /* 0x0000000813007c20 */ /* 0x002fe40008410000 */
[----:B------:R-:W-:Y:S04]  /*98c0*/  HMMA.16816.F32.BF16 R16, R12, R32, RZ ;  /* 0x000000200c10723c */ /* 0x000fe800000418ff */
[----:B------:R1:W-:Y:S02]  /*98d0*/  MUFU.TANH R111, R0 ;  /* 0x00000000006f7308 */ /* 0x0003e40000002400 */
[----:B------:R-:W-:Y:S06]  /*98e0*/  HMMA.16816.F32.BF16 R32, R4, R46, R24 ;  /* 0x0000002e0420723c */ /* 0x000fec0000041818 */
[----:B------:R-:W-:Y:S01]  /*98f0*/  HMMA.16816.F32.BF16 R24, R12, R52, RZ ;  /* 0x000000340c18723c */ /* 0x000fe200000418ff */
[----:B-1----:R-:W-:-:S04]  /*9900*/  FMUL.FTZ R0, R28, UR8 ;  /* 0x000000081c007c20 */ /* 0x002fc80008410000 */
[----:B------:R1:W-:Y:S07]  /*9910*/  MUFU.TANH R75, R0 ;  /* 0x00000000004b7308 */ /* 0x0003ee0000002400 */
[----:B------:R-:W-:Y:S01]  /*9920*/  HMMA.16816.F32.BF16 R16, R4, R44, R16 ;  /* 0x0000002c0410723c */ /* 0x000fe20000041810 */
[----:B------:R-:W-:Y:S01]  /*9930*/  LDSM.16.M88.4 R44, [R134+0x3000] ;  /* 0x00300000862c783b */ /* 0x000fe20000000200 */
[----:B-1----:R-:W-:-:S04]  /*9940*/  FMUL.FTZ R0, R29, UR8 ;  /* 0x000000081d007c20 */ /* 0x002fc80008410000 */
[----:B------:R1:W-:Y:S02]  /*9950*/  MUFU.TANH R74, R0 ;  /* 0x00000000004a7308 */ /* 0x0003e40000002400 */
[----:B-1----:R-:W-:-:S06]  /*9960*/  FMUL.FTZ R0, R30, UR8 ;  /* 0x000000081e007c20 */ /* 0x002fcc0008410000 */
[----:B------:R1:W-:Y:S02]  /*9970*/  MUFU.TANH R110, R0 ;  /* 0x00000000006e7308 */ /* 0x0003e40000002400 */
[----:B-1----:R-:W-:Y:S02]  /*9980*/  FMUL.FTZ R0, R31, UR8 ;  /* 0x000000081f007c20 */ /* 0x002fe40008410000 */
[----:B------:R-:W-:Y:S01]  /*9990*/  HMMA.16816.F32.BF16 R28, R12, R54, RZ ;  /* 0x000000360c1c723c */ /* 0x000fe200000418ff */
[----:B------:R-:W1:Y:S03]  /*99a0*/  LDSM.16.M88.4 R52, [R176] ;  /* 0x00000000b034783b */ /* 0x000e660000000200 */
        /* <DEDUP_REMOVED lines=8> */
[----:B---3--:R-:W-:Y:S04]  /*9a30*/  HMMA.16816.F32.BF16 R36, R4, R42, R28 ;  /* 0x0000002a0424723c */ /* 0x008fe8000004181c */
        /* <DEDUP_REMOVED lines=9> */
[----:B------:R-:W-:Y:S01]  /*9ad0*/  HMMA.16816.F32.BF16 R16, R4, R40, R24 ;  /* 0x000000280410723c */ /* 0x000fe20000041818 */
[----:B------:R-:W3:Y:S03]  /*9ae0*/  LDSM.16.M88.4 R40, [R175] ;  /* 0x00000000af28783b */ /* 0x000ee60000000200 */
[----:B------:R4:W-:Y:S02]  /*9af0*/  MUFU.TANH R131, R0 ;  /* 0x0000000000837308 */ /* 0x0009e40000002400 */
[----:B------:R-:W-:Y:S01]  /*9b00*/  HMMA.16816.F32.BF16 R24, R12, R50, RZ ;  /* 0x000000320c18723c */ /* 0x000fe200000418ff */
[----:B------:R-:W5:Y:S01]  /*9b10*/  LDSM.16.M88.4 R48, [R134+0x3400] ;  /* 0x003400008630783b */ /* 0x000f620000000200 */
        /* <DEDUP_REMOVED lines=17> */
[----:B------:R-:W-:Y:S04]  /*9c30*/  HMMA.16816.F32.BF16 R16, R4, R54, R24 ;  /* 0x000000360410723c */ /* 0x000fe80000041818 */
[----:B------:R1:W-:Y:S02]  /*9c40*/  MUFU.TANH R158, R0 ;  /* 0x00000000009e7308 */ /* 0x0003e40000002400 */
[----:B------:R-:W-:Y:S01]  /*9c50*/  HMMA.16816.F32.BF16 R24, R12, R46, RZ ;  /* 0x0000002e0c18723c */ /* 0x000fe200000418ff */
[----:B------:R-:W-:Y:S01]  /*9c60*/  LDSM.16.M88.4 R44, [R172] ;  /* 0x00000000ac2c783b */ /* 0x000fe20000000200 */
[----:B-1----:R-:W-:-:S04]  /*9c70*/  FMUL.FTZ R0, R36, UR8 ;  /* 0x0000000824007c20 */ /* 0x002fc80008410000 */
[----:B------:R1:W-:Y:S02]  /*9c80*/  MUFU.TANH R59, R0 ;  /* 0x00000000003b7308 */ /* 0x0003e40000002400 */
[----:B-1----:R-:W-:-:S06]  /*9c90*/  FMUL.FTZ R0, R37, UR8 ;  /* 0x0000000825007c20 */ /* 0x002fcc0008410000 */
[----:B------:R1:W-:Y:S02]  /*9ca0*/  MUFU.TANH R98, R0 ;  /* 0x0000000000627308 */ /* 0x0003e40000002400 */
[----:B-1----:R-:W-:-:S06]  /*9cb0*/  FMUL.FTZ R0, R38, UR8 ;  /* 0x0000000826007c20 */ /* 0x002fcc0008410000 */
[----:B------:R1:W-:Y:S02]  /*9cc0*/  MUFU.TANH R159, R0 ;  /* 0x00000000009f7308 */ /* 0x0003e40000002400 */
[----:B-1----:R-:W-:Y:S02]  /*9cd0*/  FMUL.FTZ R0, R39, UR8 ;  /* 0x0000000827007c20 */ /* 0x002fe40008410000 */
[----:B------:R-:W1:Y:S04]  /*9ce0*/  LDSM.16.M88.4 R36, [R174] ;  /* 0x00000000ae24783b */ /* 0x000e680000000200 */
        /* <DEDUP_REMOVED lines=8> */
[C---:B---3--:R-:W-:Y:S04]  /*9d70*/  HMMA.16816.F32.BF16 R32, R4.reuse, R40, R28 ;  /* 0x000000280420723c */ /* 0x048fe8000004181c */
[----:B------:R3:W-:Y:S02]  /*9d80*/  MUFU.TANH R162, R0 ;  /* 0x0000000000a27308 */ /* 0x0007e40000002400 */
[----:B------:R-:W-:Y:S01]  /*9d90*/  HMMA.16816.F32.BF16 R28, R4, R42, R24 ;  /* 0x0000002a041c723c */ /* 0x000fe20000041818 */
[----:B------:R-:W-:Y:S05]  /*9da0*/  LDSM.16.M88.4 R40, [R173] ;  /* 0x00000000ad28783b */ /* 0x000fea0000000200 */
[----:B-----5:R-:W-:Y:S01]  /*9db0*/  HMMA.16816.F32.BF16 R24, R12, R48, RZ ;  /* 0x000000300c18723c */ /* 0x020fe200000418ff */
[----:B---3--:R-:W-:-:S04]  /*9dc0*/  FMUL.FTZ R0, R16, UR8 ;  /* 0x0000000810007c20 */ /* 0x008fc80008410000 */
[----:B------:R3:W-:-:S15]  /*9dd0*/  MUFU.TANH R84, R0 ;  /* 0x0000000000547308 */ /* 0x0007de0000002400 */
[----:B------:R-:W-:-:S04]  /*9de0*/  NOP ;  /* 0x0000000000007918 */ /* 0x000fc80000000000 */
[----:B-1----:R-:W-:Y:S01]  /*9df0*/  HMMA.16816.F32.BF16 R24, R4, R36, R24 ;  /* 0x000000240418723c */ /* 0x002fe20000041818 */
[----:B---3--:R-:W-:-:S04]  /*9e00*/  FMUL.FTZ R0, R17, UR8 ;  /* 0x0000000811007c20 */ /* 0x008fc80008410000 */
[----:B------:R1:W-:-:S15]  /*9e10*/  MUFU.TANH R204, R0 ;  /* 0x0000000000cc7308 */ /* 0x0003de0000002400 */
[----:B------:R-:W-:-:S04]  /*9e20*/  NOP ;  /* 0x0000000000007918 */ /* 0x000fc80000000000 */
[----:B------:R-:W-:Y:S01]  /*9e30*/  FMUL.FTZ R21, R25, UR8 ;  /* 0x0000000819157c20 */ /* 0x000fe20008410000 */
[----:B-1----:R-:W-:-:S03]  /*9e40*/  FMUL.FTZ R0, R18, UR8 ;  /* 0x0000000812007c20 */ /* 0x002fc60008410000 */
[----:B------:R1:W-:Y:S08]  /*9e50*/  MUFU.TANH R197, R21 ;  /* 0x0000001500c57308 */ /* 0x0003f00000002400 */
[----:B------:R3:W-:Y:S01]  /*9e60*/  MUFU.TANH R184, R0 ;  /* 0x0000000000b87308 */ /* 0x0007e20000002400 */
[----:B-1----:R-:W-:-:S07]  /*9e70*/  FMUL.FTZ R21, R27, UR8 ;  /* 0x000000081b157c20 */ /* 0x002fce0008410000 */
[----:B------:R-:W-:Y:S01]  /*9e80*/  MUFU.TANH R196, R21 ;  /* 0x0000001500c47308 */ /* 0x000fe20000002400 */
[----:B---3--:R-:W-:Y:S02]  /*9e90*/  FMUL.FTZ R0, R19, UR8 ;  /* 0x0000000813007c20 */ /* 0x008fe40008410000 */
[----:B------:R-:W-:Y:S05]  /*9ea0*/  HMMA.16816.F32.BF16 R16, R12, R66, RZ ;  /* 0x000000420c10723c */ /* 0x000fea00000418ff */
[----:B------:R1:W-:Y:S02]  /*9eb0*/  MUFU.TANH R187, R0 ;  /* 0x0000000000bb7308 */ /* 0x0003e40000002400 */
[----:B-1----:R-:W-:-:S06]  /*9ec0*/  FMUL.FTZ R0, R32, UR8 ;  /* 0x0000000820007c20 */ /* 0x002fcc0008410000 */
[----:B------:R1:W-:Y:S11]  /*9ed0*/  MUFU.TANH R49, R0 ;  /* 0x0000000000317308 */ /* 0x0003f60000002400 */
[----:B------:R-:W-:Y:S06]  /*9ee0*/  HMMA.16816.F32.BF16 R52, R4, R62, R16 ;  /* 0x0000003e0434723c */ /* 0x000fec0000041810 */
[----:B------:R-:W-:Y:S01]  /*9ef0*/  HMMA.16816.F32.BF16 R16, R12, R50, RZ ;  /* 0x000000320c10723c */ /* 0x000fe200000418ff */
[----:B-1----:R-:W-:-:S04]  /*9f00*/  FMUL.FTZ R0, R33, UR8 ;  /* 0x0000000821007c20 */ /* 0x002fc80008410000 */
[----:B------:R1:W-:-:S13]  /*9f10*/  MUFU.TANH R203, R0 ;  /* 0x0000000000cb7308 */ /* 0x0003da0000002400 */
[----:B------:R-:W-:-:S04]  /*9f20*/  FMUL.FTZ R2, R55, UR8 ;  /* 0x0000000837027c20 */ /* 0x000fc80008410000 */
[----:B------:R-:W-:Y:S01]  /*9f30*/  MUFU.TANH R22, R2 ;  /* 0x0000000200167308 */ /* 0x000fe20000002400 */
[----:B-1----:R-:W-:-:S07]  /*9f40*/  FMUL.FTZ R0, R34, UR8 ;  /* 0x0000000822007c20 */ /* 0x002fce0008410000 */
[----:B------:R1:W-:Y:S02]  /*9f50*/  MUFU.TANH R189, R0 ;  /* 0x0000000000bd7308 */ /* 0x0003e40000002400 */
[----:B-1----:R-:W-:Y:S02]  /*9f60*/  FMUL.FTZ R0, R35, UR8 ;  /* 0x0000000823007c20 */ /* 0x002fe40008410000 */
[----:B------:R-:W1:Y:S04]  /*9f70*/  LDSM.16.M88.4 R32, [R134+0x3800] ;  /* 0x003800008620783b */ /* 0x000e680000000200 */
[----:B------:R3:W-:Y:S02]  /*9f80*/  MUFU.TANH R188, R0 ;  /* 0x0000000000bc7308 */ /* 0x0007e40000002400 */
[----:B---3--:R-:W-:-:S06]  /*9f90*/  FMUL.FTZ R0, R28, UR8 ;  /* 0x000000081c007c20 */ /* 0x008fcc0008410000 */
[----:B------:R3:W-:Y:S02]  /*9fa0*/  MUFU.TANH R201, R0 ;  /* 0x0000000000c97308 */ /* 0x0007e40000002400 */
[----:B---3--:R-:W-:-:S06]  /*9fb0*/  FMUL.FTZ R0, R29, UR8 ;  /* 0x000000081d007c20 */ /* 0x008fcc0008410000 */
[----:B------:R3:W-:Y:S02]  /*9fc0*/  MUFU.TANH R202, R0 ;  /* 0x0000000000ca7308 */ /* 0x0007e40000002400 */
[----:B---3--:R-:W-:-:S06]  /*9fd0*/  FMUL.FTZ R0, R30, UR8 ;  /* 0x000000081e007c20 */ /* 0x008fcc0008410000 */
[----:B------:R3:W-:Y:S02]  /*9fe0*/  MUFU.TANH R193, R0 ;  /* 0x0000000000c17308 */ /* 0x0007e40000002400 */
[----:B---3--:R-:W-:Y:S02]  /*9ff0*/  FMUL.FTZ R0, R31, UR8 ;  /* 0x000000081f007c20 */ /* 0x008fe40008410000 */
[----:B------:R-:W-:Y:S01]  /*a000*/  HMMA.16816.F32.BF16 R28, R4, R38, R16 ;  /* 0x00000026041c723c */ /* 0x000fe20000041810 */
[----:B------:R-:W3:Y:S03]  /*a010*/  LDSM.16.M88.4 R36, [R134+0x3c00] ;  /* 0x003c00008624783b */ /* 0x000ee60000000200 */
[----:B------:R4:W-:Y:S02]  /*a020*/  MUFU.TANH R194, R0 ;  /* 0x0000000000c27308 */ /* 0x0009e40000002400 */
[----:B-1----:R-:W-:Y:S01]  /*a030*/  HMMA.16816.F32.BF16 R16, R12, R32, RZ ;  /* 0x000000200c10723c */ /* 0x002fe200000418ff */
[----:B----4-:R-:W-:-:S05]  /*a040*/  FMUL.FTZ R0, R24, UR8 ;  /* 0x0000000818007c20 */ /* 0x010fca0008410000 */
[----:B------:R1:W-:-:S12]  /*a050*/  MUFU.TANH R200, R0 ;  /* 0x0000000000c87308 */ /* 0x0003d80000002400 */
[----:B------:R-:W-:-:S04]  /*a060*/  FMUL.FTZ R21, R29, UR8 ;  /* 0x000000081d157c20 */ /* 0x000fc80008410000 */
[----:B------:R4:W-:Y:S01]  /*a070*/  MUFU.TANH R199, R21 ;  /* 0x0000001500c77308 */ /* 0x0009e20000002400 */
[----:B-1----:R-:W-:-:S07]  /*a080*/  FMUL.FTZ R0, R53, UR8 ;  /* 0x0000000835007c20 */ /* 0x002fce0008410000 */
[----:B------:R1:W5:Y:S01]  /*a090*/  MUFU.TANH R23, R0 ;  /* 0x0000000000177308 */ /* 0x0003620000002400 */
[----:B----4-:R-:W-:-:S07]  /*a0a0*/  FMUL.FTZ R21, R30, UR8 ;  /* 0x000000081e157c20 */ /* 0x010fce0008410000 */
[----:B------:R-:W-:Y:S01]  /*a0b0*/  MUFU.TANH R190, R21 ;  /* 0x0000001500be7308 */ /* 0x000fe20000002400 */
[----:B-1----:R-:W-:-:S05]  /*a0c0*/  IMAD.SHL.U32 R0, R237, 0x100, RZ ;  /* 0x00000100ed007824 */ /* 0x002fca00078e00ff */
[C-C-:B------:R-:W-:Y:S02]  /*a0d0*/  LOP3.LUT R10, R0.reuse, 0x30, R11.reuse, 0xfe, !PT ;  /* 0x00000030000a7812 */ /* 0x140fe400078efe0b */
[----:B------:R-:W-:Y:S02]  /*a0e0*/  LOP3.LUT R2, R0, 0xf9, R11, 0xfe, !PT ;  /* 0x000000f900027812 */ /* 0x000fe400078efe0b */
[----:B------:R-:W-:Y:S02]  /*a0f0*/  ISETP.GE.AND P2, PT, R10, R8, PT ;  /* 0x000000080a00720c */ /* 0x000fe40003f46270 */
[----:B------:R-:W-:Y:S02]  /*a100*/  LOP3.LUT R10, R0, R11, RZ, 0xfc, !PT ;  /* 0x0000000b000a7212 */ /* 0x000fe400078efcff */
[-C--:B------:R-:W-:Y:S02]  /*a110*/  ISETP.GE.AND P5, PT, R2, R9.reuse, PT ;  /* 0x000000090200720c */ /* 0x080fe40003fa6270 */
[----:B------:R-:W-:-:S02]  /*a120*/  ISETP.GE.AND P4, PT, R10, R9, PT ;  /* 0x000000090a00720c */ /* 0x000fc40003f86270 */
[-C--:B------:R-:W-:Y:S01]  /*a130*/  ISETP.GE.AND P1, PT, R10, R8.reuse, PT ;  /* 0x000000080a00720c */ /* 0x080fe20003f26270 */
[----:B------:R-:W-:Y:S01]  /*a140*/  FMUL.FTZ R10, R26, UR8 ;  /* 0x000000081a0a7c20 */ /* 0x000fe20008410000 */
[----:B------:R-:W-:Y:S01]  /*a150*/  ISETP.GE.AND P3, PT, R2, R8, PT ;  /* 0x000000080200720c */ /* 0x000fe20003f66270 */
[----:B------:R-:W-:Y:S01]  /*a160*/  HMMA.16816.F32.BF16 R24, R4, R40, R16 ;  /* 0x000000280418723c */ /* 0x000fe20000041810 */
[----:B------:R-:W-:Y:S01]  /*a170*/  LOP3.LUT R2, R0, 0x1, R11, 0xfe, !PT ;  /* 0x0000000100027812 */ /* 0x000fe200078efe0b */
[----:B------:R1:W4:Y:S01]  /*a180*/  MUFU.TANH R195, R10 ;  /* 0x0000000a00c37308 */ /* 0x0003220000002400 */
[----:B--2---:R-:W-:Y:S02]  /*a190*/  FSEL R153, R57, -INF , !P2 ;  /* 0xff80000039997808 */ /* 0x004fe40005000000 */
[----:B-----5:R-:W-:Y:S01]  /*a1a0*/  FSEL R205, R23, -INF , !P5 ;  /* 0xff80000017cd7808 */ /* 0x020fe20006800000 */
[----:B------:R-:W-:Y:S01]  /*a1b0*/  HMMA.16816.F32.BF16 R16, R12, R34, RZ ;  /* 0x000000220c10723c */ /* 0x000fe200000418ff */
[----:B------:R-:W-:Y:S01]  /*a1c0*/  FSEL R208, R22, -INF , !P3 ;  /* 0xff80000016d07808 */ /* 0x000fe20005800000 */
[----:B------:R-:W2:Y:S01]  /*a1d0*/  LDSM.16.M88.4 R32, [R134+0x4000] ;  /* 0x004000008620783b */ /* 0x000ea20000000200 */
[----:B------:R-:W-:-:S02]  /*a1e0*/  ISETP.GE.AND P0, PT, R2, R9, PT ;  /* 0x000000090200720c */ /* 0x000fc40003f06270 */
[----:B------:R-:W-:Y:S02]  /*a1f0*/  ISETP.GE.AND P2, PT, R2, R8, PT ;  /* 0x000000080200720c */ /* 0x000fe40003f46270 */
[--C-:B------:R-:W-:Y:S02]  /*a200*/  LOP3.LUT R2, R0, 0x9, R11.reuse, 0xfe, !PT ;  /* 0x0000000900027812 */ /* 0x100fe400078efe0b */
[----:B------:R-:W-:Y:S02]  /*a210*/  FSEL R93, R93, -INF , !P4 ;  /* 0xff8000005d5d7808 */ /* 0x000fe40006000000 */
        /* <DEDUP_REMOVED lines=9> */
[CC--:B------:R-:W-:Y:S02]  /*a2b0*/  ISETP.GE.AND P4, PT, R2.reuse, R9.reuse, PT ;  /* 0x000000090200720c */ /* 0x0c0fe40003f86270 */
[----:B------:R-:W-:Y:S01]  /*a2c0*/  ISETP.GE.AND P1, PT, R2, R8, PT ;  /* 0x000000080200720c */ /* 0x000fe20003f26270 */
[----:B------:R-:W-:Y:S01]  /*a2d0*/  FMUL.FTZ R2, R28, UR8 ;  /* 0x000000081c027c20 */ /* 0x000fe20008410000 */
[----:B------:R-:W-:-:S02]  /*a2e0*/  ISETP.GE.AND P0, PT, R10, R9, PT ;  /* 0x000000090a00720c */ /* 0x000fc40003f06270 */
[-C--:B------:R-:W-:Y:S01]  /*a2f0*/  ISETP.GE.AND P2, PT, R10, R8.reuse, PT ;  /* 0x000000080a00720c */ /* 0x080fe20003f46270 */
[----:B------:R5:W4:Y:S01]  /*a300*/  MUFU.TANH R48, R2 ;  /* 0x0000000200307308 */ /* 0x000b220000002400 */
[--C-:B------:R-:W-:Y:S02]  /*a310*/  LOP3.LUT R10, R0, 0x18, R11.reuse, 0xfe, !PT ;  /* 0x00000018000a7812 */ /* 0x100fe400078efe0b */
[----:B------:R-:W-:Y:S02]  /*a320*/  FSEL R91, R91, -INF , !P4 ;  /* 0xff8000005b5b7808 */ /* 0x000fe40006000000 */
[----:B------:R-:W-:Y:S02]  /*a330*/  FSEL R123, R123, -INF , !P1 ;  /* 0xff8000007b7b7808 */ /* 0x000fe40004800000 */
[C---:B------:R-:W-:Y:S01]  /*a340*/  ISETP.GE.AND P4, PT, R10.reuse, R9, PT ;  /* 0x000000090a00720c */ /* 0x040fe20003f86270 */
[----:B-1----:R-:W-:Y:S01]  /*a350*/  FMUL.FTZ R21, R27, UR8 ;  /* 0x000000081b157c20 */ /* 0x002fe20008410000 */
[----:B------:R-:W-:Y:S01]  /*a360*/  ISETP.GE.AND P1, PT, R10, R8, PT ;  /* 0x000000080a00720c */ /* 0x000fe20003f26270 */
[----:B------:R-:W-:Y:S01]  /*a370*/  FMUL.FTZ R10, R31, UR8 ;  /* 0x000000081f0a7c20 */ /* 0x000fe20008410000 */
[----:B------:R-:W-:Y:S01]  /*a380*/  FSEL R92, R92, -INF , !P5 ;  /* 0xff8000005c5c7808 */ /* 0x000fe20006800000 */
[----:B------:R-:W-:Y:S01]  /*a390*/  HMMA.16816.F32.BF16 R28, R4, R42, R16 ;  /* 0x0000002a041c723c */ /* 0x000fe20000041810 */
[----:B------:R-:W-:Y:S01]  /*a3a0*/  FSEL R124, R124, -INF , !P3 ;  /* 0xff8000007c7c7808 */ /* 0x000fe20005800000 */
[----:B------:R1:W4:Y:S01]  /*a3b0*/  MUFU.TANH R198, R10 ;  /* 0x0000000a00c67308 */ /* 0x0003220000002400 */
[----:B------:R-:W-:Y:S01]  /*a3c0*/  FSEL R88, R88, -INF , !P4 ;  /* 0xff80000058587808 */ /* 0x000fe20006000000 */
[----:B------:R-:W4:Y:S01]  /*a3d0*/  LDSM.16.M88.4 R40, [R171] ;  /* 0x00000000ab28783b */ /* 0x000f220000000200 */
[----:B-----5:R-:W-:Y:S01]  /*a3e0*/  LOP3.LUT R2, R0, 0x11, R11, 0xfe, !PT ;  /* 0x0000001100027812 */ /* 0x020fe200078efe0b */
[----:B---3--:R-:W-:Y:S01]  /*a3f0*/  HMMA.16816.F32.BF16 R16, R12, R36, RZ ;  /* 0x000000240c10723c */ /* 0x008fe200000418ff */
[----:B------:R-:W-:-:S02]  /*a400*/  FSEL R118, R118, -INF , !P1 ;  /* 0xff80000076767808 */ /* 0x000fc40004800000 */
[CC--:B------:R-:W-:Y:S01]  /*a410*/  ISETP.GE.AND P5, PT, R2.reuse, R9.reuse, PT ;  /* 0x000000090200720c */ /* 0x0c0fe20003fa6270 */
[----:B------:R3:W-:Y:S01]  /*a420*/  MUFU.TANH R186, R21 ;  /* 0x0000001500ba7308 */ /* 0x0007e20000002400 */
[----:B------:R-:W-:Y:S02]  /*a430*/  ISETP.GE.AND P3, PT, R2, R8, PT ;  /* 0x000000080200720c */ /* 0x000fe40003f66270 */
[----:B------:R-:W-:Y:S02]  /*a440*/  LOP3.LUT R2, R0, 0x19, R11, 0xfe, !PT ;  /* 0x0000001900027812 */ /* 0x000fe400078efe0b */
[----:B------:R-:W-:Y:S02]  /*a450*/  FSEL R90, R90, -INF , !P0 ;  /* 0xff8000005a5a7808 */ /* 0x000fe40004000000 */
[----:B------:R-:W-:Y:S01]  /*a460*/  FSEL R121, R121, -INF , !P2 ;  /* 0xff80000079797808 */ /* 0x000fe20005000000 */
[----:B-1----:R-:W-:Y:S01]  /*a470*/  FMUL.FTZ R10, R24, UR8 ;  /* 0x00000008180a7c20 */ /* 0x002fe20008410000 */
[----:B------:R-:W-:-:S02]  /*a480*/  ISETP.GE.AND P0, PT, R2, R9, PT ;  /* 0x000000090200720c */ /* 0x000fc40003f06270 */
[-C--:B------:R-:W-:Y:S01]  /*a490*/  ISETP.GE.AND P2, PT, R2, R8.reuse, PT ;  /* 0x000000080200720c */ /* 0x080fe20003f46270 */
[----:B------:R1:W5:Y:S01]  /*a4a0*/  MUFU.TANH R192, R10 ;  /* 0x0000000a00c07308 */ /* 0x0003620000002400 */
[----:B------:R-:W-:Y:S02]  /*a4b0*/  LOP3.LUT R2, R0, 0x20, R11, 0xfe, !PT ;  /* 0x0000002000027812 */ /* 0x000fe400078efe0b */
[----:B------:R-:W-:Y:S01]  /*a4c0*/  FSEL R89, R89, -INF , !P5 ;  /* 0xff80000059597808 */ /* 0x000fe20006800000 */
[----:B---3--:R-:W-:Y:S01]  /*a4d0*/  FMUL.FTZ R21, R29, UR8 ;  /* 0x000000081d157c20 */ /* 0x008fe20008410000 */
[----:B------:R-:W-:Y:S02]  /*a4e0*/  FSEL R119, R119, -INF , !P3 ;  /* 0xff80000077777808 */ /* 0x000fe40005800000 */
[C---:B------:R-:W-:Y:S01]  /*a4f0*/  ISETP.GE.AND P5, PT, R2.reuse, R9, PT ;  /* 0x000000090200720c */ /* 0x040fe20003fa6270 */
[----:B------:R3:W-:Y:S01]  /*a500*/  MUFU.TANH R160, R21 ;  /* 0x0000001500a07308 */ /* 0x0007e20000002400 */
[----:B------:R-:W-:-:S02]  /*a510*/  ISETP.GE.AND P3, PT, R2, R8, PT ;  /* 0x000000080200720c */ /* 0x000fc40003f66270 */
[C-C-:B------:R-:W-:Y:S02]  /*a520*/  LOP3.LUT R2, R0.reuse, 0x28, R11.reuse, 0xfe, !PT ;  /* 0x0000002800027812 */ /* 0x140fe400078efe0b */
[----:B------:R-:W-:Y:S02]  /*a530*/  FSEL R87, R87, -INF , !P0 ;  /* 0xff80000057577808 */ /* 0x000fe40004000000 */
[----:B------:R-:W-:Y:S02]  /*a540*/  FSEL R117, R117, -INF , !P2 ;  /* 0xff80000075757808 */ /* 0x000fe40005000000 */
[----:B-1----:R-:W-:Y:S02]  /*a550*/  LOP3.LUT R10, R0, 0x21, R11, 0xfe, !PT ;  /* 0x00000021000a7812 */ /* 0x002fe400078efe0b */
[----:B------:R-:W-:Y:S02]  /*a560*/  FSEL R86, R86, -INF , !P5 ;  /* 0xff80000056567808 */ /* 0x000fe40006800000 */
[----:B------:R-:W-:-:S02]  /*a570*/  ISETP.GE.AND P4, PT, R10, R9, PT ;  /* 0x000000090a00720c */ /* 0x000fc40003f86270 */
[-C--:B------:R-:W-:Y:S01]  /*a580*/  ISETP.GE.AND P1, PT, R10, R8.reuse, PT ;  /* 0x000000080a00720c */ /* 0x080fe20003f26270 */
[----:B------:R-:W-:Y:S01]  /*a590*/  FMUL.FTZ R10, R26, UR8 ;  /* 0x000000081a0a7c20 */ /* 0x000fe20008410000 */
[----:B------:R-:W-:Y:S01]  /*a5a0*/  FSEL R116, R116, -INF , !P3 ;  /* 0xff80000074747808 */ /* 0x000fe20005800000 */
[----:B------:R-:W-:Y:S01]  /*a5b0*/  HMMA.16816.F32.BF16 R24, R4, R44, R16 ;  /* 0x0000002c0418723c */ /* 0x000fe20000041810 */
[C---:B------:R-:W-:Y:S01]  /*a5c0*/  ISETP.GE.AND P0, PT, R2.reuse, R9, PT ;  /* 0x000000090200720c */ /* 0x040fe20003f06270 */
[----:B------:R1:W5:Y:S01]  /*a5d0*/  MUFU.TANH R185, R10 ;  /* 0x0000000a00b97308 */ /* 0x0003620000002400 */
[----:B------:R-:W-:Y:S01]  /*a5e0*/  ISETP.GE.AND P2, PT, R2, R8, PT ;  /* 0x000000080200720c */ /* 0x000fe20003f46270 */
[----:B---3--:R-:W-:Y:S01]  /*a5f0*/  FMUL.FTZ R21, R30, UR8 ;  /* 0x000000081e157c20 */ /* 0x008fe20008410000 */
[----:B------:R-:W-:Y:S01]  /*a600*/  LOP3.LUT R2, R0, 0x31, R11, 0xfe, !PT ;  /* 0x0000003100027812 */ /* 0x000fe200078efe0b */
[----:B------:R-:W-:Y:S01]  /*a610*/  HMMA.16816.F32.BF16 R16, R12, R38, RZ ;  /* 0x000000260c10723c */ /* 0x000fe200000418ff */
[----:B------:R-:W-:Y:S01]  /*a620*/  FSEL R85, R85, -INF , !P4 ;  /* 0xff80000055557808 */ /* 0x000fe20006000000 */
[----:B------:R-:W3:Y:S01]  /*a630*/  LDSM.16.M88.4 R36, [R134+0x4400] ;  /* 0x004400008624783b */ /* 0x000ee20000000200 */
[----:B------:R-:W-:Y:S01]  /*a640*/  FSEL R115, R115, -INF , !P1 ;  /* 0xff80000073737808 */ /* 0x000fe20004800000 */
[----:B------:R2:W-:Y:S01]  /*a650*/  MUFU.TANH R129, R21 ;  /* 0x0000001500817308 */ /* 0x0005e20000002400 */
[----:B------:R-:W-:-:S02]  /*a660*/  FSEL R82, R82, -INF , !P0 ;  /* 0xff80000052527808 */ /* 0x000fc40004000000 */
[----:B------:R-:W-:Y:S02]  /*a670*/  FSEL R109, R109, -INF , !P2 ;  /* 0xff8000006d6d7808 */ /* 0x000fe40005000000 */
[CC--:B------:R-:W-:Y:S02]  /*a680*/  ISETP.GE.AND P4, PT, R2.reuse, R9.reuse, PT ;  /* 0x000000090200720c */ /* 0x0c0fe40003f86270 */
[----:B------:R-:W-:Y:S01]  /*a690*/  ISETP.GE.AND P1, PT, R2, R8, PT ;  /* 0x000000080200720c */ /* 0x000fe20003f26270 */
[----:B------:R-:W-:Y:S01]  /*a6a0*/  FMUL.FTZ R2, R28, UR8 ;  /* 0x000000081c027c20 */ /* 0x000fe20008410000 */
[----:B-1----:R-:W-:Y:S02]  /*a6b0*/  LOP3.LUT R10, R0, 0x29, R11, 0xfe, !PT ;  /* 0x00000029000a7812 */ /* 0x002fe400078efe0b */
[----:B------:R-:W-:Y:S01]  /*a6c0*/  FSEL R78, R78, -INF , !P4 ;  /* 0xff8000004e4e7808 */ /* 0x000fe20006000000 */
[----:B------:R1:W5:Y:S01]  /*a6d0*/  MUFU.TANH R157, R2 ;  /* 0x00000002009d7308 */ /* 0x0003620000002400 */
[----:B------:R-:W-:-:S02]  /*a6e0*/  ISETP.GE.AND P5, PT, R10, R9, PT ;  /* 0x000000090a00720c */ /* 0x000fc40003fa6270 */
[-C--:B------:R-:W-:Y:S02]  /*a6f0*/  ISETP.GE.AND P3, PT, R10, R8.reuse, PT ;  /* 0x000000080a00720c */ /* 0x080fe40003f66270 */
[--C-:B------:R-:W-:Y:S01]  /*a700*/  LOP3.LUT R10, R0, 0x38, R11.reuse, 0xfe, !PT ;  /* 0x00000038000a7812 */ /* 0x100fe200078efe0b */
[----:B--2---:R-:W-:Y:S01]  /*a710*/  FMUL.FTZ R21, R25, UR8 ;  /* 0x0000000819157c20 */ /* 0x004fe20008410000 */
[----:B------:R-:W-:Y:S02]  /*a720*/  FSEL R112, R112, -INF , !P1 ;  /* 0xff80000070707808 */ /* 0x000fe40004800000 */
[C---:B------:R-:W-:Y:S01]  /*a730*/  ISETP.GE.AND P0, PT, R10.reuse, R9, PT ;  /* 0x000000090a00720c */ /* 0x040fe20003f06270 */
[----:B------:R2:W-:Y:S01]  /*a740*/  MUFU.TANH R132, R21 ;  /* 0x0000001500847308 */ /* 0x0005e20000002400 */
[----:B------:R-:W-:Y:S02]  /*a750*/  ISETP.GE.AND P2, PT, R10, R8, PT ;  /* 0x000000080a00720c */ /* 0x000fe40003f46270 */
        /* <DEDUP_REMOVED lines=8> */
[----:B------:R1:W5:Y:S01]  /*a7e0*/  MUFU.TANH R156, R10 ;  /* 0x0000000a009c7308 */ /* 0x0003620000002400 */
[----:B------:R-:W-:-:S02]  /*a7f0*/  FSEL R75, R75, -INF , !P4 ;  /* 0xff8000004b4b7808 */ /* 0x000fc40006000000 */
[----:B------:R-:W-:Y:S01]  /*a800*/  FSEL R110, R110, -INF , !P1 ;  /* 0xff8000006e6e7808 */ /* 0x000fe20004800000 */
[----:B------:R-:W-:Y:S01]  /*a810*/  HMMA.16816.F32.BF16 R16, R12, R32, RZ ;  /* 0x000000200c10723c */ /* 0x000fe200000418ff */
[C---:B------:R-:W-:Y:S01]  /*a820*/  ISETP.GE.AND P5, PT, R2.reuse, R9, PT ;  /* 0x000000090200720c */ /* 0x040fe20003fa6270 */
[----:B--2---:R-:W-:Y:S01]  /*a830*/  FMUL.FTZ R21, R27, UR8 ;  /* 0x000000081b157c20 */ /* 0x004fe20008410000 */
[----:B------:R-:W-:Y:S02]  /*a840*/  ISETP.GE.AND P3, PT, R2, R8, PT ;  /* 0x000000080200720c */ /* 0x000fe40003f66270 */
[----:B------:R-:W-:Y:S01]  /*a850*/  LOP3.LUT R2, R0, 0x41, R11, 0xfe, !PT ;  /* 0x0000004100027812 */ /* 0x000fe200078efe0b */
[----:B------:R2:W-:Y:S01]  /*a860*/  MUFU.TANH R127, R21 ;  /* 0x00000015007f7308 */ /* 0x0005e20000002400 */
[----:B------:R-:W-:Y:S02]  /*a870*/  FSEL R79, R79, -INF , !P0 ;  /* 0xff8000004f4f7808 */ /* 0x000fe40004000000 */
[----:B------:R-:W-:-:S02]  /*a880*/  FSEL R114, R114, -INF , !P2 ;  /* 0xff80000072727808 */ /* 0x000fc40005000000 */
[-C--:B------:R-:W-:Y:S01]  /*a890*/  ISETP.GE.AND P0, PT, R2, R9.reuse, PT ;  /* 0x000000090200720c */ /* 0x080fe20003f06270 */
[----:B-1----:R-:W-:Y:S01]  /*a8a0*/  FMUL.FTZ R10, R24, UR8 ;  /* 0x00000008180a7c20 */ /* 0x002fe20008410000 */
[-C--:B------:R-:W-:Y:S02]  /*a8b0*/  ISETP.GE.AND P2, PT, R2, R8.reuse, PT ;  /* 0x000000080200720c */ /* 0x080fe40003f46270 */
[----:B------:R-:W-:Y:S01]  /*a8c0*/  LOP3.LUT R2, R0, 0x48, R11, 0xfe, !PT ;  /* 0x0000004800027812 */ /* 0x000fe200078efe0b */
[----:B------:R1:W5:Y:S01]  /*a8d0*/  MUFU.TANH R133, R10 ;  /* 0x0000000a00857308 */ /* 0x0003620000002400 */
[----:B------:R-:W-:Y:S02]  /*a8e0*/  FSEL R77, R77, -INF , !P5 ;  /* 0xff8000004d4d7808 */ /* 0x000fe40006800000 */
[----:B------:R-:W-:Y:S02]  /*a8f0*/  FSEL R111, R111, -INF , !P3 ;  /* 0xff8000006f6f7808 */ /* 0x000fe40005800000 */
[C---:B------:R-:W-:Y:S01]  /*a900*/  ISETP.GE.AND P5, PT, R2.reuse, R9, PT ;  /* 0x000000090200720c */ /* 0x040fe20003fa6270 */
[----:B--2---:R-:W-:Y:S01]  /*a910*/  FMUL.FTZ R21, R29, UR8 ;  /* 0x000000081d157c20 */ /* 0x004fe20008410000 */
[----:B------:R-:W-:-:S02]  /*a920*/  ISETP.GE.AND P3, PT, R2, R8, PT ;  /* 0x000000080200720c */ /* 0x000fc40003f66270 */
[--C-:B------:R-:W-:Y:S01]  /*a930*/  LOP3.LUT R2, R0, 0x50, R11.reuse, 0xfe, !PT ;  /* 0x0000005000027812 */ /* 0x100fe200078efe0b */
[----:B------:R2:W-:Y:S01]  /*a940*/  MUFU.TANH R106, R21 ;  /* 0x00000015006a7308 */ /* 0x0005e20000002400 */
[----:B------:R-:W-:Y:S02]  /*a950*/  FSEL R74, R74, -INF , !P0 ;  /* 0xff8000004a4a7808 */ /* 0x000fe40004000000 */
[----:B------:R-:W-:Y:S02]  /*a960*/  FSEL R120, R120, -INF , !P2 ;  /* 0xff80000078787808 */ /* 0x000fe40005000000 */
[----:B------:R-:W-:Y:S02]  /*a970*/  FSEL R73, R73, -INF , !P5 ;  /* 0xff80000049497808 */ /* 0x000fe40006800000 */
[----:B-1----:R-:W-:Y:S02]  /*a980*/  LOP3.LUT R10, R0, 0x49, R11, 0xfe, !PT ;  /* 0x00000049000a7812 */ /* 0x002fe400078efe0b */
[----:B------:R-:W-:-:S02]  /*a990*/  FSEL R126, R126, -INF , !P3 ;  /* 0xff8000007e7e7808 */ /* 0x000fc40005800000 */
[CC--:B------:R-:W-:Y:S02]  /*a9a0*/  ISETP.GE.AND P4, PT, R10.reuse, R9.reuse, PT ;  /* 0x000000090a00720c */ /* 0x0c0fe40003f86270 */
[-C--:B------:R-:W-:Y:S01]  /*a9b0*/  ISETP.GE.AND P1, PT, R10, R8.reuse, PT ;  /* 0x000000080a00720c */ /* 0x080fe20003f26270 */
[----:B------:R-:W-:Y:S01]  /*a9c0*/  FMUL.FTZ R10, R26, UR8 ;  /* 0x000000081a0a7c20 */ /* 0x000fe20008410000 */
[C---:B------:R-:W-:Y:S01]  /*a9d0*/  ISETP.GE.AND P0, PT, R2.reuse, R9, PT ;  /* 0x000000090200720c */ /* 0x040fe20003f06270 */
[----:B----4-:R-:W-:Y:S01]  /*a9e0*/  HMMA.16816.F32.BF16 R24, R4, R40, R16 ;  /* 0x000000280418723c */ /* 0x010fe20000041810 */
[----:B------:R-:W-:Y:S01]  /*a9f0*/  ISETP.GE.AND P2, PT, R2, R8, PT ;  /* 0x000000080200720c */ /* 0x000fe20003f46270 */
[----:B------:R1:W4:Y:S01]  /*aa00*/  MUFU.TANH R23, R10 ;  /* 0x0000000a00177308 */ /* 0x0003220000002400 */
[----:B------:R-:W-:Y:S01]  /*aa10*/  LOP3.LUT R2, R0, 0x58, R11, 0xfe, !PT ;  /* 0x0000005800027812 */ /* 0x000fe200078efe0b */
[----:B--2---:R-:W-:Y:S01]  /*aa20*/  FMUL.FTZ R21, R30, UR8 ;  /* 0x000000081e157c20 */ /* 0x004fe20008410000 */
[----:B------:R-:W-:Y:S01]  /*aa30*/  FSEL R76, R76, -INF , !P4 ;  /* 0xff8000004c4c7808 */ /* 0x000fe20006000000 */
[----:B------:R-:W-:Y:S01]  /*aa40*/  HMMA.16816.F32.BF16 R16, R12, R34, RZ ;  /* 0x000000220c10723c */ /* 0x000fe200000418ff */
[----:B------:R-:W2:Y:S01]  /*aa50*/  LDSM.16.M88.4 R32, [R170] ;  /* 0x00000000aa20783b */ /* 0x000ea20000000200 */
[----:B------:R-:W-:-:S02]  /*aa60*/  FSEL R130, R130, -INF , !P1 ;  /* 0xff80000082827808 */ /* 0x000fc40004800000 */
[----:B------:R-:W-:Y:S01]  /*aa70*/  FSEL R72, R72, -INF , !P0 ;  /* 0xff80000048487808 */ /* 0x000fe20004000000 */
[----:B------:R3:W-:Y:S01]  /*aa80*/  MUFU.TANH R105, R21 ;  /* 0x0000001500697308 */ /* 0x0007e20000002400 */
[----:B------:R-:W-:Y:S02]  /*aa90*/  FSEL R128, R128, -INF , !P2 ;  /* 0xff80000080807808 */ /* 0x000fe40005000000 */
[C---:B------:R-:W-:Y:S02]  /*aaa0*/  ISETP.GE.AND P4, PT, R2.reuse, R9, PT ;  /* 0x000000090200720c */ /* 0x040fe40003f86270 */
[----:B------:R-:W-:Y:S01]  /*aab0*/  ISETP.GE.AND P1, PT, R2, R8, PT ;  /* 0x000000080200720c */ /* 0x000fe20003f26270 */
[----:B------:R-:W-:Y:S01]  /*aac0*/  FMUL.FTZ R2, R28, UR8 ;  /* 0x000000081c027c20 */ /* 0x000fe20008410000 */
[----:B------:R-:W-:Y:S02]  /*aad0*/  FSEL R67, R71, -INF , !P4 ;  /* 0xff80000047437808 */ /* 0x000fe40006000000 */
[----:B-1----:R-:W-:Y:S01]  /*aae0*/  LOP3.LUT R10, R0, 0x51, R11, 0xfe, !PT ;  /* 0x00000051000a7812 */ /* 0x002fe200078efe0b */
[----:B------:R1:W4:Y:S01]  /*aaf0*/  MUFU.TANH R107, R2 ;  /* 0x00000002006b7308 */ /* 0x0003220000002400 */
[----:B------:R-:W-:-:S02]  /*ab00*/  FSEL R152, R152, -INF , !P1 ;  /* 0xff80000098987808 */ /* 0x000fc40004800000 */
[CC--:B------:R-:W-:Y:S02]  /*ab10*/  ISETP.GE.AND P5, PT, R10.reuse, R9.reuse, PT ;  /* 0x000000090a00720c */ /* 0x0c0fe40003fa6270 */
[-C--:B------:R-:W-:Y:S02]  /*ab20*/  ISETP.GE.AND P3, PT, R10, R8.reuse, PT ;  /* 0x000000080a00720c */ /* 0x080fe40003f66270 */
[----:B------:R-:W-:Y:S01]  /*ab30*/  LOP3.LUT R10, R0, 0x59, R11, 0xfe, !PT ;  /* 0x00000059000a7812 */ /* 0x000fe200078efe0b */
[----:B---3--:R-:W-:Y:S01]  /*ab40*/  FMUL.FTZ R21, R25, UR8 ;  /* 0x0000000819157c20 */ /* 0x008fe20008410000 */
[----:B------:R-:W-:Y:S02]  /*ab50*/  FSEL R70, R70, -INF , !P5 ;  /* 0xff80000046467808 */ /* 0x000fe40006800000 */
[C---:B------:R-:W-:Y:S01]  /*ab60*/  ISETP.GE.AND P0, PT, R10.reuse, R9, PT ;  /* 0x000000090a00720c */ /* 0x040fe20003f06270 */
[----:B------:R3:W-:Y:S01]  /*ab70*/  MUFU.TANH R102, R21 ;  /* 0x0000001500667308 */ /* 0x0007e20000002400 */
[----:B------:R-:W-:-:S02]  /*ab80*/  ISETP.GE.AND P2, PT, R10, R8, PT ;  /* 0x000000080a00720c */ /* 0x000fc40003f46270 */
[C-C-:B------:R-:W-:Y:S02]  /*ab90*/  LOP3.LUT R10, R0.reuse, 0x61, R11.reuse, 0xfe, !PT ;  /* 0x00000061000a7812 */ /* 0x140fe400078efe0b */
[----:B-1----:R-:W-:Y:S02]  /*aba0*/  LOP3.LUT R2, R0, 0x60, R11, 0xfe, !PT ;  /* 0x0000006000027812 */ /* 0x002fe400078efe0b */
[C---:B------:R-:W-:Y:S02]  /*abb0*/  ISETP.GE.AND P4, PT, R10.reuse, R9, PT ;  /* 0x000000090a00720c */ /* 0x040fe40003f86270 */
[----:B------:R-:W-:Y:S01]  /*abc0*/  ISETP.GE.AND P1, PT, R10, R8, PT ;  /* 0x000000080a00720c */ /* 0x000fe20003f26270 */
[----:B------:R-:W-:Y:S01]  /*abd0*/  FMUL.FTZ R10, R31, UR8 ;  /* 0x000000081f0a7c20 */ /* 0x000fe20008410000 */
[----:B------:R-:W-:Y:S01]  /*abe0*/  FSEL R62, R99, -INF , !P4 ;  /* 0xff800000633e7808 */ /* 0x000fe20006000000 */
[----:B------:R-:W-:Y:S01]  /*abf0*/  HMMA.16816.F32.BF16 R28, R4, R42, R16 ;  /* 0x0000002a041c723c */ /* 0x000fe20000041810 */
[----:B------:R-:W-:Y:S01]  /*ac00*/  FSEL R158, R158, -INF , !P1 ;  /* 0xff8000009e9e7808 */ /* 0x000fe20004800000 */
[----:B------:R1:W-:Y:S01]  /*ac10*/  MUFU.TANH R104, R10 ;  /* 0x0000000a00687308 */ /* 0x0003e20000002400 */
[----:B------:R-:W-:Y:S01]  /*ac20*/  FSEL R131, R131, -INF , !P3 ;  /* 0xff80000083837808 */ /* 0x000fe20005800000 */
[----:B---3--:R-:W-:-:S02]  /*ac30*/  FMUL.FTZ R21, R27, UR8 ;  /* 0x000000081b157c20 */ /* 0x008fc40008410000 */
[----:B------:R-:W-:Y:S01]  /*ac40*/  HMMA.16816.F32.BF16 R16, R12, R36, RZ ;  /* 0x000000240c10723c */ /* 0x000fe200000418ff */
[CC--:B------:R-:W-:Y:S02]  /*ac50*/  ISETP.GE.AND P5, PT, R2.reuse, R9.reuse, PT ;  /* 0x000000090200720c */ /* 0x0c0fe40003fa6270 */
[-C--:B------:R-:W-:Y:S01]  /*ac60*/  ISETP.GE.AND P3, PT, R2, R8.reuse, PT ;  /* 0x000000080200720c */ /* 0x080fe20003f66270 */
[----:B------:R3:W-:Y:S01]  /*ac70*/  MUFU.TANH R100, R21 ;  /* 0x0000001500647308 */ /* 0x0007e20000002400 */
[----:B------:R-:W-:Y:S02]  /*ac80*/  LOP3.LUT R2, R0, 0x68, R11, 0xfe, !PT ;  /* 0x0000006800027812 */ /* 0x000fe400078efe0b */
[----:B------:R-:W-:Y:S02]  /*ac90*/  FSEL R71, R97, -INF , !P0 ;  /* 0xff80000061477808 */ /* 0x000fe40004000000 */
[----:B------:R-:W-:Y:S02]  /*aca0*/  FSEL R155, R155, -INF , !P2 ;  /* 0xff8000009b9b7808 */ /* 0x000fe40005000000 */
[----:B------:R-:W-:Y:S01]  /*acb0*/  ISETP.GE.AND P0, PT, R2, R9, PT ;  /* 0x000000090200720c */ /* 0x000fe20003f06270 */
[----:B-1----:R-:W-:Y:S01]  /*acc0*/  FMUL.FTZ R10, R24, UR8 ;  /* 0x00000008180a7c20 */ /* 0x002fe20008410000 */
[----:B------:R-:W-:-:S02]  /*acd0*/  ISETP.GE.AND P2, PT, R2, R8, PT ;  /* 0x000000080200720c */ /* 0x000fc40003f46270 */
[----:B------:R-:W-:Y:S01]  /*ace0*/  LOP3.LUT R2, R0, 0x69, R11, 0xfe, !PT ;  /* 0x0000006900027812 */ /* 0x000fe200078efe0b */
[----:B------:R1:W4:Y:S01]  /*acf0*/  MUFU.TANH R103, R10 ;  /* 0x0000000a00677308 */ /* 0x0003220000002400 */
[----:B------:R-:W-:Y:S01]  /*ad00*/  FSEL R66, R58, -INF , !P5 ;  /* 0xff8000003a427808 */ /* 0x000fe20006800000 */
[----:B------:R-:W-:Y:S01]  /*ad10*/  FMUL.FTZ R22, R30, UR8 ;  /* 0x000000081e167c20 */ /* 0x000fe20008410000 */
[----:B------:R-:W-:Y:S01]  /*ad20*/  ISETP.GE.AND P5, PT, R2, R9, PT ;  /* 0x000000090200720c */ /* 0x000fe20003fa6270 */
[----:B---3--:R-:W-:Y:S01]  /*ad30*/  FMUL.FTZ R21, R28, UR8 ;  /* 0x000000081c157c20 */ /* 0x008fe20008410000 */
[----:B------:R-:W-:Y:S02]  /*ad40*/  FSEL R154, R154, -INF , !P3 ;  /* 0xff8000009a9a7808 */ /* 0x000fe40005800000 */
[----:B------:R-:W-:Y:S01]  /*ad50*/  FSEL R58, R98, -INF , !P5 ;  /* 0xff800000623a7808 */ /* 0x000fe20006800000 */
        /* <DEDUP_REMOVED lines=10> */
[----:B---3--:R-:W-:Y:S01]  /*ae00*/  FMUL.FTZ R21, R29, UR8 ;  /* 0x000000081d157c20 */ /* 0x008fe20008410000 */
[----:B--2---:R-:W-:Y:S01]  /*ae10*/  HMMA.16816.F32.BF16 R24, R4, R32, R16 ;  /* 0x000000200418723c */ /* 0x004fe20000041810 */
[----:B------:R-:W-:Y:S01]  /*ae20*/  FSEL R63, R83, -INF , !P4 ;  /* 0xff800000533f7808 */ /* 0x000fe20006000000 */
[----:B------:R1:W2:Y:S01]  /*ae30*/  MUFU.TANH R101, R10 ;  /* 0x0000000a00657308 */ /* 0x0002a20000002400 */
[C---:B------:R-:W-:Y:S02]  /*ae40*/  ISETP.GE.AND P0, PT, R2.reuse, R9, PT ;  /* 0x000000090200720c */ /* 0x040fe40003f06270 */
[----:B------:R-:W-:Y:S01]  /*ae50*/  ISETP.GE.AND P2, PT, R2, R8, PT ;  /* 0x000000080200720c */ /* 0x000fe20003f46270 */
[----:B------:R-:W-:Y:S01]  /*ae60*/  HMMA.16816.F32.BF16 R16, R12, R38, RZ ;  /* 0x000000260c10723c */ /* 0x000fe200000418ff */
[----:B------:R-:W3:Y:S01]  /*ae70*/  LDSM.16.M88.4 R36, [R134+0x4800] ;  /* 0x004800008624783b */ /* 0x000ee20000000200 */
[----:B------:R-:W-:-:S02]  /*ae80*/  LOP3.LUT R2, R0, 0x79, R11, 0xfe, !PT ;  /* 0x0000007900027812 */ /* 0x000fc400078efe0b */
[----:B------:R5:W-:Y:S01]  /*ae90*/  MUFU.TANH R98, R21 ;  /* 0x0000001500627308 */ /* 0x000be20000002400 */
[----:B------:R-:W-:Y:S02]  /*aea0*/  FSEL R163, R163, -INF , !P1 ;  /* 0xff800000a3a37808 */ /* 0x000fe40004800000 */
[----:B------:R-:W-:Y:S02]  /*aeb0*/  FSEL R57, R95, -INF , !P0 ;  /* 0xff8000005f397808 */ /* 0x000fe40004000000 */
[----:B------:R-:W-:Y:S02]  /*aec0*/  FSEL R162, R162, -INF , !P2 ;  /* 0xff800000a2a27808 */ /* 0x000fe40005000000 */
[----:B------:R-:W-:Y:S01]  /*aed0*/  ISETP.GE.AND P4, PT, R2, R9, PT ;  /* 0x000000090200720c */ /* 0x000fe20003f86270 */
[----:B------:R-:W2:Y:S01]  /*aee0*/  MUFU.TANH R95, R22 ;  /* 0x00000016005f7308 */ /* 0x000ea20000002400 */
[----:B-1----:R-:W-:Y:S02]  /*aef0*/  LOP3.LUT R10, R0, 0x78, R11, 0xfe, !PT ;  /* 0x00000078000a7812 */ /* 0x002fe400078efe0b */
[----:B------:R-:W-:-:S02]  /*af00*/  ISETP.GE.AND P1, PT, R2, R8, PT ;  /* 0x000000080200720c */ /* 0x000fc40003f26270 */
[C---:B------:R-:W-:Y:S02]  /*af10*/  ISETP.GE.AND P5, PT, R10.reuse, R9, PT ;  /* 0x000000090a00720c */ /* 0x040fe40003fa6270 */
[----:B------:R-:W-:Y:S01]  /*af20*/  ISETP.GE.AND P3, PT, R10, R8, PT ;  /* 0x000000080a00720c */ /* 0x000fe20003f66270 */
[----:B-----5:R-:W-:Y:S01]  /*af30*/  FMUL.FTZ R21, R31, UR8 ;  /* 0x000000081f157c20 */ /* 0x020fe20008410000 */
[----:B------:R-:W-:-:S03]  /*af40*/  FSEL R53, R84, -INF , !P5 ;  /* 0xff80000054357808 */ /* 0x000fc60006800000 */
[----:B------:R-:W-:Y:S01]  /*af50*/  HMMA.16816.F32.BF16 R28, R4, R34, R16 ;  /* 0x00000022041c723c */ /* 0x000fe20000041810 */
[----:B------:R-:W1:Y:S01]  /*af60*/  LDSM.16.M88.4 R32, [R169] ;  /* 0x00000000a920783b */ /* 0x000e620000000200 */
[C-C-:B------:R-:W-:Y:S01]  /*af70*/  LOP3.LUT R10, R0.reuse, 0x80, R11.reuse, 0xfe, !PT ;  /* 0x00000080000a7812 */ /* 0x140fe200078efe0b */
[----:B------:R5:W2:Y:S01]  /*af80*/  MUFU.TANH R97, R21 ;  /* 0x0000001500617308 */ /* 0x000aa20000002400 */
[----:B------:R-:W-:Y:S01]  /*af90*/  LOP3.LUT R2, R0, 0x81, R11, 0xfe, !PT ;  /* 0x0000008100027812 */ /* 0x000fe200078efe0b */
[----:B------:R-:W-:-:S04]  /*afa0*/  DEPBAR.LE SB0, 0x0 ;  /* 0x000080000000791a */ /* 0x000fc80000000000 */
[----:B------:R-:W-:Y:S01]  /*afb0*/  FMUL.FTZ R16, R24, UR8 ;  /* 0x0000000818107c20 */ /* 0x000fe20008410000 */
[CC--:B------:R-:W-:Y:S02]  /*afc0*/  ISETP.GE.AND P0, PT, R10.reuse, R9.reuse, PT ;  /* 0x000000090a00720c */ /* 0x0c0fe40003f06270 */
[-C--:B------:R-:W-:Y:S01]  /*afd0*/  ISETP.GE.AND P2, PT, R10, R8.reuse, PT ;  /* 0x000000080a00720c */ /* 0x080fe20003f46270 */
[----:B------:R4:W2:Y:S01]  /*afe0*/  MUFU.TANH R84, R16 ;  /* 0x0000001000547308 */ /* 0x0008a20000002400 */
[----:B------:R-:W-:Y:S02]  /*aff0*/  LOP3.LUT R10, R0, 0x88, R11, 0xfe, !PT ;  /* 0x00000088000a7812 */ /* 0x000fe400078efe0b */
[----:B------:R-:W-:Y:S02]  /*b000*/  FSEL R184, R184, -INF , !P3 ;  /* 0xff800000b8b87808 */ /* 0x000fe40005800000 */
[----:B------:R-:W-:Y:S02]  /*b010*/  FSEL R51, R204, -INF , !P4 ;  /* 0xff800000cc337808 */ /* 0x000fe40006000000 */
[----:B------:R-:W-:Y:S01]  /*b020*/  FSEL R187, R187, -INF , !P1 ;  /* 0xff800000bbbb7808 */ /* 0x000fe20004800000 */
[----:B-----5:R-:W-:Y:S01]  /*b030*/  FMUL.FTZ R21, R26, UR8 ;  /* 0x000000081a157c20 */ /* 0x020fe20008410000 */
[C---:B------:R-:W-:Y:S01]  /*b040*/  ISETP.GE.AND P5, PT, R2.reuse, R9, PT ;  /* 0x000000090200720c */ /* 0x040fe20003fa6270 */
[----:B------:R-:W-:Y:S01]  /*b050*/  BAR.SYNC.DEFER_BLOCKING 0x0 ;  /* 0x0000000000007b1d */ /* 0x000fe20000010000 */
[----:B------:R-:W-:-:S02]  /*b060*/  ISETP.GE.AND P3, PT, R2, R8, PT ;  /* 0x000000080200720c */ /* 0x000fc40003f66270 */
[C---:B------:R-:W-:Y:S02]  /*b070*/  ISETP.GE.AND P4, PT, R10.reuse, R9, PT ;  /* 0x000000090a00720c */ /* 0x040fe40003f86270 */
[----:B------:R-:W-:Y:S01]  /*b080*/  ISETP.GE.AND P1, PT, R10, R8, PT ;  /* 0x000000080a00720c */ /* 0x000fe20003f26270 */
[----:B------:R5:W2:Y:S01]  /*b090*/  MUFU.TANH R40, R21 ;  /* 0x0000001500287308 */ /* 0x000aa20000002400 */
[----:B----4-:R-:W-:Y:S01]  /*b0a0*/  FMUL.FTZ R16, R25, UR8 ;  /* 0x0000000819107c20 */ /* 0x010fe20008410000 */
[C-C-:B------:R-:W-:Y:S02]  /*b0b0*/  LOP3.LUT R2, R0.reuse, 0x89, R11.reuse, 0xfe, !PT ;  /* 0x0000008900027812 */ /* 0x140fe400078efe0b */
[----:B------:R-:W-:Y:S02]  /*b0c0*/  LOP3.LUT R10, R0, 0x90, R11, 0xfe, !PT ;  /* 0x00000090000a7812 */ /* 0x000fe400078efe0b */
[----:B------:R-:W-:Y:S02]  /*b0d0*/  FSEL R55, R49, -INF , !P0 ;  /* 0xff80000031377808 */ /* 0x000fe40004000000 */
[----:B------:R3:W4:Y:S01]  /*b0e0*/  MUFU.TANH R83, R16 ;  /* 0x0000001000537308 */ /* 0x0007220000002400 */
[----:B------:R-:W-:-:S02]  /*b0f0*/  FSEL R189, R189, -INF , !P2 ;  /* 0xff800000bdbd7808 */ /* 0x000fc40005000000 */
[----:B------:R-:W-:Y:S02]  /*b100*/  FSEL R49, R203, -INF , !P5 ;  /* 0xff800000cb317808 */ /* 0x000fe40006800000 */
[----:B------:R-:W-:Y:S02]  /*b110*/  FSEL R188, R188, -INF , !P3 ;  /* 0xff800000bcbc7808 */ /* 0x000fe40005800000 */
[CC--:B------:R-:W-:Y:S02]  /*b120*/  ISETP.GE.AND P0, PT, R2.reuse, R9.reuse, PT ;  /* 0x000000090200720c */ /* 0x0c0fe40003f06270 */
[-C--:B------:R-:W-:Y:S01]  /*b130*/  ISETP.GE.AND P2, PT, R2, R8.reuse, PT ;  /* 0x000000080200720c */ /* 0x080fe20003f46270 */
[----:B-----5:R-:W-:Y:S01]  /*b140*/  FMUL.FTZ R21, R28, UR8 ;  /* 0x000000081c157c20 */ /* 0x020fe20008410000 */
[C---:B------:R-:W-:Y:S02]  /*b150*/  ISETP.GE.AND P5, PT, R10.reuse, R9, PT ;  /* 0x000000090a00720c */ /* 0x040fe40003fa6270 */
[----:B------:R-:W-:-:S02]  /*b160*/  ISETP.GE.AND P3, PT, R10, R8, PT ;  /* 0x000000080a00720c */ /* 0x000fc40003f66270 */
[--C-:B------:R-:W-:Y:S01]  /*b170*/  LOP3.LUT R10, R0, 0x98, R11.reuse, 0xfe, !PT ;  /* 0x00000098000a7812 */ /* 0x100fe200078efe0b */
[----:B---3--:R-:W-:Y:S01]  /*b180*/  HMMA.16816.F32.BF16 R16, R12, R36, RZ ;  /* 0x000000240c10723c */ /* 0x008fe200000418ff */
[----:B------:R-:W-:Y:S01]  /*b190*/  FSEL R47, R202, -INF , !P0 ;  /* 0xff800000ca2f7808 */ /* 0x000fe20004000000 */
[----:B------:R3:W-:Y:S01]  /*b1a0*/  MUFU.TANH R36, R21 ;  /* 0x0000001500247308 */ /* 0x0007e20000002400 */
[----:B------:R-:W-:Y:S02]  /*b1b0*/  FSEL R194, R194, -INF , !P2 ;  /* 0xff800000c2c27808 */ /* 0x000fe40005000000 */
[C---:B------:R-:W-:Y:S02]  /*b1c0*/  ISETP.GE.AND P0, PT, R10.reuse, R9, PT ;  /* 0x000000090a00720c */ /* 0x040fe40003f06270 */
[----:B------:R-:W-:Y:S01]  /*b1d0*/  ISETP.GE.AND P2, PT, R10, R8, PT ;  /* 0x000000080a00720c */ /* 0x000fe20003f46270 */
[----:B------:R-:W-:Y:S01]  /*b1e0*/  FMUL.FTZ R10, R27, UR8 ;  /* 0x000000081b0a7c20 */ /* 0x000fe20008410000 */
[----:B------:R-:W-:-:S02]  /*b1f0*/  LOP3.LUT R2, R0, 0x91, R11, 0xfe, !PT ;  /* 0x0000009100027812 */ /* 0x000fc400078efe0b */
[----:B------:R-:W-:Y:S01]  /*b200*/  FSEL R50, R201, -INF , !P4 ;  /* 0xff800000c9327808 */ /* 0x000fe20006000000 */
[----:B------:R5:W4:Y:S01]  /*b210*/  MUFU.TANH R37, R10 ;  /* 0x0000000a00257308 */ /* 0x000b220000002400 */
[----:B------:R-:W-:Y:S02]  /*b220*/  FSEL R193, R193, -INF , !P1 ;  /* 0xff800000c1c17808 */ /* 0x000fe40004800000 */
[C---:B------:R-:W-:Y:S02]  /*b230*/  ISETP.GE.AND P4, PT, R2.reuse, R9, PT ;  /* 0x000000090200720c */ /* 0x040fe40003f86270 */
[----:B------:R-:W-:Y:S02]  /*b240*/  ISETP.GE.AND P1, PT, R2, R8, PT ;  /* 0x000000080200720c */ /* 0x000fe40003f26270 */
[----:B------:R-:W-:Y:S01]  /*b250*/  LOP3.LUT R2, R0, 0x99, R11, 0xfe, !PT ;  /* 0x0000009900027812 */ /* 0x000fe200078efe0b */
[----:B---3--:R-:W-:Y:S01]  /*b260*/  FMUL.FTZ R21, R29, UR8 ;  /* 0x000000081d157c20 */ /* 0x008fe20008410000 */
[----:B------:R-:W-:-:S02]  /*b270*/  FSEL R46, R200, -INF , !P5 ;  /* 0xff800000c82e7808 */ /* 0x000fc40006800000 */
[----:B------:R-:W-:Y:S01]  /*b280*/  FSEL R195, R195, -INF , !P3 ;  /* 0xff800000c3c37808 */ /* 0x000fe20005800000 */
[----:B-1----:R-:W-:Y:S01]  /*b290*/  HMMA.16816.F32.BF16 R24, R4, R32, R16 ;  /* 0x000000200418723c */ /* 0x002fe20000041810 */
[----:B------:R-:W-:Y:S01]  /*b2a0*/  FSEL R45, R197, -INF , !P4 ;  /* 0xff800000c52d7808 */ /* 0x000fe20006000000 */
[----:B------:R1:W-:Y:S01]  /*b2b0*/  MUFU.TANH R32, R21 ;  /* 0x0000001500207308 */ /* 0x0003e20000002400 */
[----:B------:R-:W-:Y:S02]  /*b2c0*/  FSEL R196, R196, -INF , !P1 ;  /* 0xff800000c4c47808 */ /* 0x000fe40004800000 */
[----:B-----5:R-:W-:Y:S01]  /*b2d0*/  LOP3.LUT R10, R0, 0xa0, R11, 0xfe, !PT ;  /* 0x000000a0000a7812 */ /* 0x020fe200078efe0b */
[----:B------:R-:W-:Y:S01]  /*b2e0*/  HMMA.16816.F32.BF16 R16, R12, R38, RZ ;  /* 0x000000260c10723c */ /* 0x000fe200000418ff */
[C---:B------:R-:W-:Y:S02]  /*b2f0*/  ISETP.GE.AND P5, PT, R2.reuse, R9, PT ;  /* 0x000000090200720c */ /* 0x040fe40003fa6270 */
[----:B------:R-:W-:-:S02]  /*b300*/  ISETP.GE.AND P3, PT, R2, R8, PT ;  /* 0x000000080200720c */ /* 0x000fc40003f66270 */
[C---:B------:R-:W-:Y:S01]  /*b310*/  ISETP.GE.AND P4, PT, R10.reuse, R9, PT ;  /* 0x000000090a00720c */ /* 0x040fe20003f86270 */
[----:B------:R-:W-:Y:S01]  /*b320*/  HMMA.16816.F32.BF16 R12, R12, R64, RZ ;  /* 0x000000400c0c723c */ /* 0x000fe200000418ff */
[----:B------:R-:W-:Y:S02]  /*b330*/  ISETP.GE.AND P1, PT, R10, R8, PT ;  /* 0x000000080a00720c */ /* 0x000fe40003f26270 */
[C-C-:B------:R-:W-:Y:S02]  /*b340*/  LOP3.LUT R2, R0.reuse, 0xa1, R11.reuse, 0xfe, !PT ;  /* 0x000000a100027812 */ /* 0x140fe400078efe0b */
[----:B------:R-:W-:Y:S02]  /*b350*/  LOP3.LUT R10, R0, 0xa8, R11, 0xfe, !PT ;  /* 0x000000a8000a7812 */ /* 0x000fe400078efe0b */
[----:B------:R-:W-:Y:S01]  /*b360*/  FSEL R197, R190, -INF , !P2 ;  /* 0xff800000bec57808 */ /* 0x000fe20005000000 */
[----:B-1----:R-:W-:Y:S01]  /*b370*/  FMUL.FTZ R21, R30, UR8 ;  /* 0x000000081e157c20 */ /* 0x002fe20008410000 */
[----:B------:R-:W-:-:S02]  /*b380*/  FSEL R48, R48, -INF , !P0 ;  /* 0xff80000030307808 */ /* 0x000fc40004000000 */
[----:B------:R-:W-:Y:S01]  /*b390*/  FSEL R44, R199, -INF , !P5 ;  /* 0xff800000c72c7808 */ /* 0x000fe20006800000 */
[----:B------:R1:W3:Y:S01]  /*b3a0*/  MUFU.TANH R30, R21 ;  /* 0x00000015001e7308 */ /* 0x0002e20000002400 */
[----:B------:R-:W-:Y:S02]  /*b3b0*/  FSEL R190, R198, -INF , !P3 ;  /* 0xff800000c6be7808 */ /* 0x000fe40005800000 */
[CC--:B------:R-:W-:Y:S02]  /*b3c0*/  ISETP.GE.AND P0, PT, R2.reuse, R9.reuse, PT ;  /* 0x000000090200720c */ /* 0x0c0fe40003f06270 */
[-C--:B------:R-:W-:Y:S01]  /*b3d0*/  ISETP.GE.AND P2, PT, R2, R8.reuse, PT ;  /* 0x000000080200720c */ /* 0x080fe20003f46270 */
[----:B------:R-:W-:Y:S01]  /*b3e0*/  HMMA.16816.F32.BF16 R16, R4, R34, R16 ;  /* 0x000000220410723c */ /* 0x000fe20000041810 */
[C---:B------:R-:W-:Y:S02]  /*b3f0*/  ISETP.GE.AND P5, PT, R10.reuse, R9, PT ;  /* 0x000000090a00720c */ /* 0x040fe40003fa6270 */
[----:B------:R-:W-:-:S02]  /*b400*/  ISETP.GE.AND P3, PT, R10, R8, PT ;  /* 0x000000080a00720c */ /* 0x000fc40003f66270 */
[C-C-:B------:R-:W-:Y:S01]  /*b410*/  LOP3.LUT R2, R0.reuse, 0xa9, R11.reuse, 0xfe, !PT ;  /* 0x000000a900027812 */ /* 0x140fe200078efe0b */
[----:B------:R-:W-:Y:S01]  /*b420*/  HMMA.16816.F32.BF16 R4, R4, R60, R12 ;  /* 0x0000003c0404723c */ /* 0x000fe2000004180c */
[----:B------:R-:W-:Y:S02]  /*b430*/  LOP3.LUT R10, R0, 0xb0, R11, 0xfe, !PT ;  /* 0x000000b0000a7812 */ /* 0x000fe400078efe0b */
[----:B------:R-:W-:Y:S02]  /*b440*/  FSEL R42, R192, -INF , !P4 ;  /* 0xff800000c02a7808 */ /* 0x000fe40006000000 */
[----:B------:R-:W-:Y:S01]  /*b450*/  FSEL R185, R185, -INF , !P1 ;  /* 0xff800000b9b97808 */ /* 0x000fe20004800000 */
[----:B-1----:R-:W-:Y:S01]  /*b460*/  FMUL.FTZ R21, R31, UR8 ;  /* 0x000000081f157c20 */ /* 0x002fe20008410000 */
[----:B------:R-:W-:Y:S02]  /*b470*/  FSEL R41, R191, -INF , !P0 ;  /* 0xff800000bf297808 */ /* 0x000fe40004000000 */
[----:B------:R-:W-:Y:S01]  /*b480*/  FSEL R186, R186, -INF , !P2 ;  /* 0xff800000baba7808 */ /* 0x000fe20005000000 */
[----:B------:R1:W5:Y:S01]  /*b490*/  MUFU.TANH R29, R21 ;  /* 0x00000015001d7308 */ /* 0x0003620000002400 */
[----:B------:R-:W-:-:S02]  /*b4a0*/  ISETP.GE.AND P4, PT, R2, R9, PT ;  /* 0x000000090200720c */ /* 0x000fc40003f86270 */
[-C--:B------:R-:W-:Y:S02]  /*b4b0*/  ISETP.GE.AND P1, PT, R2, R8.reuse, PT ;  /* 0x000000080200720c */ /* 0x080fe40003f26270 */
[CC--:B------:R-:W-:Y:S02]  /*b4c0*/  ISETP.GE.AND P0, PT, R10.reuse, R9.reuse, PT ;  /* 0x000000090a00720c */ /* 0x0c0fe40003f06270 */
[-C--:B------:R-:W-:Y:S01]  /*b4d0*/  ISETP.GE.AND P2, PT, R10, R8.reuse, PT ;  /* 0x000000080a00720c */ /* 0x080fe20003f46270 */
[----:B------:R-:W-:Y:S01]  /*b4e0*/  FMUL.FTZ R10, R24, UR8 ;  /* 0x00000008180a7c20 */ /* 0x000fe20008410000 */
[--C-:B------:R-:W-:Y:S01]  /*b4f0*/  LOP3.LUT R2, R0, 0xb1, R11.reuse, 0xfe, !PT ;  /* 0x000000b100027812 */ /* 0x100fe200078efe0b */
[----:B------:R-:W-:Y:S01]  /*b500*/  FMUL.FTZ R16, R16, UR8 ;  /* 0x0000000810107c20 */ /* 0x000fe20008410000 */
[----:B------:R-:W-:Y:S01]  /*b510*/  FSEL R43, R157, -INF , !P5 ;  /* 0xff8000009d2b7808 */ /* 0x000fe20006800000 */
[----:B------:R2:W-:Y:S01]  /*b520*/  MUFU.TANH R28, R10 ;  /* 0x0000000a001c7308 */ /* 0x0005e20000002400 */
[----:B------:R-:W-:Y:S01]  /*b530*/  FSEL R129, R129, -INF , !P3 ;  /* 0xff80000081817808 */ /* 0x000fe20005800000 */
[----:B------:R-:W-:Y:S01]  /*b540*/  FMUL.FTZ R12, R17, UR8 ;  /* 0x00000008110c7c20 */ /* 0x000fe20008410000 */
[-C--:B------:R-:W-:Y:S01]  /*b550*/  ISETP.GE.AND P5, PT, R2, R9.reuse, PT ;  /* 0x000000090200720c */ /* 0x080fe20003fa6270 */
[----:B------:R-:W-:Y:S01]  /*b560*/  FMUL.FTZ R6, R6, UR8 ;  /* 0x0000000806067c20 */ /* 0x000fe20008410000 */
[----:B------:R-:W-:Y:S01]  /*b570*/  ISETP.GE.AND P3, PT, R2, R8, PT ;  /* 0x000000080200720c */ /* 0x000fe20003f66270 */
[----:B-1----:R-:W-:Y:S01]  /*b580*/  FMUL.FTZ R21, R27, UR8 ;  /* 0x000000081b157c20 */ /* 0x002fe20008410000 */
[----:B------:R-:W-:Y:S01]  /*b590*/  LOP3.LUT R2, R0, 0xb8, R11, 0xfe, !PT ;  /* 0x000000b800027812 */ /* 0x000fe200078efe0b */
[----:B------:R-:W-:Y:S01]  /*b5a0*/  MUFU.TANH R22, R16 ;  /* 0x0000001000167308 */ /* 0x000fe20000002400 */
[----:B------:R-:W-:Y:S01]  /*b5b0*/  FSEL R39, R160, -INF , !P4 ;  /* 0xff800000a0277808 */ /* 0x000fe20006000000 */
[----:B------:R-:W-:Y:S01]  /*b5c0*/  FMUL.FTZ R5, R5, UR8 ;  /* 0x0000000805057c20 */ /* 0x000fe20008410000 */
[----:B------:R-:W-:Y:S01]  /*b5d0*/  FSEL R156, R156, -INF , !P1 ;  /* 0xff8000009c9c7808 */ /* 0x000fe20004800000 */
[----:B------:R-:W-:Y:S01]  /*b5e0*/  FMUL.FTZ R7, R7, UR8 ;  /* 0x0000000807077c20 */ /* 0x000fe20008410000 */
[----:B------:R-:W-:-:S02]  /*b5f0*/  ISETP.GE.AND P4, PT, R2, R9, PT ;  /* 0x000000090200720c */ /* 0x000fc40003f86270 */
[----:B------:R-:W-:Y:S01]  /*b600*/  ISETP.GE.AND P1, PT, R2, R8, PT ;  /* 0x000000080200720c */ /* 0x000fe20003f26270 */
[----:B------:R1:W-:Y:S01]  /*b610*/  MUFU.TANH R17, R12 ;  /* 0x0000000c00117308 */ /* 0x0003e20000002400 */
[----:B--2---:R-:W-:Y:S01]  /*b620*/  FMUL.FTZ R10, R25, UR8 ;  /* 0x00000008190a7c20 */ /* 0x004fe20008410000 */
[----:B------:R-:W-:Y:S02]  /*b630*/  LOP3.LUT R2, R0, 0xb9, R11, 0xfe, !PT ;  /* 0x000000b900027812 */ /* 0x000fe400078efe0b */
[----:B------:R-:W-:Y:S02]  /*b640*/  FSEL R38, R133, -INF , !P0 ;  /* 0xff80000085267808 */ /* 0x000fe40004000000 */
[----:B------:R-:W-:Y:S02]  /*b650*/  FSEL R133, R23, -INF , !P2 ;  /* 0xff80000017857808 */ /* 0x000fe40005000000 */
[----:B------:R2:W-:Y:S01]  /*b660*/  MUFU.TANH R24, R10 ;  /* 0x0000000a00187308 */ /* 0x0005e20000002400 */
[----:B------:R-:W-:-:S02]  /*b670*/  ISETP.GE.AND P0, PT, R2, R9, PT ;  /* 0x000000090200720c */ /* 0x000fc40003f06270 */
[----:B------:R-:W-:Y:S02]  /*b680*/  ISETP.GE.AND P2, PT, R2, R8, PT ;  /* 0x000000080200720c */ /* 0x000fe40003f46270 */
[----:B------:R-:W-:Y:S02]  /*b690*/  LOP3.LUT R2, R0, 0xc0, R11, 0xfe, !PT ;  /* 0x000000c000027812 */ /* 0x000fe400078efe0b */
[----:B------:R-:W-:Y:S01]  /*b6a0*/  FSEL R35, R132, -INF , !P5 ;  /* 0xff80000084237808 */ /* 0x000fe20006800000 */
[----:B------:R-:W5:Y:S01]  /*b6b0*/  MUFU.TANH R21, R21 ;  /* 0x0000001500157308 */ /* 0x000f620000002400 */
[----:B------:R-:W-:Y:S01]  /*b6c0*/  FSEL R127, R127, -INF , !P3 ;  /* 0xff8000007f7f7808 */ /* 0x000fe20005800000 */
[----:B-1----:R-:W-:Y:S01]  /*b6d0*/  FMUL.FTZ R12, R19, UR8 ;  /* 0x00000008130c7c20 */ /* 0x002fe20008410000 */
[----:B------:R-:W-:Y:S02]  /*b6e0*/  FSEL R34, R107, -INF , !P4 ;  /* 0xff8000006b227808 */ /* 0x000fe40006000000 */
[----:B------:R-:W-:-:S02]  /*b6f0*/  FSEL R105, R105, -INF , !P1 ;  /* 0xff80000069697808 */ /* 0x000fc40004800000 */
[----:B------:R-:W-:Y:S01]  /*b700*/  ISETP.GE.AND P5, PT, R2, R9, PT ;  /* 0x000000090200720c */ /* 0x000fe20003fa6270 */
[----:B------:R-:W-:Y:S01]  /*b710*/  MUFU.TANH R15, R12 ;  /* 0x0000000c000f7308 */ /* 0x000fe20000002400 */
[----:B--2---:R-:W-:Y:S01]  /*b720*/  FMUL.FTZ R10, R26, UR8 ;  /* 0x000000081a0a7c20 */ /* 0x004fe20008410000 */
[----:B------:R-:W-:Y:S02]  /*b730*/  ISETP.GE.AND P3, PT, R2, R8, PT ;  /* 0x000000080200720c */ /* 0x000fe40003f66270 */
[----:B------:R-:W-:Y:S02]  /*b740*/  LOP3.LUT R2, R0, 0xc8, R11, 0xfe, !PT ;  /* 0x000000c800027812 */ /* 0x000fe400078efe0b */
[----:B------:R-:W-:Y:S02]  /*b750*/  FSEL R31, R103, -INF , !P5 ;  /* 0xff800000671f7808 */ /* 0x000fe40006800000 */
[----:B------:R1:W-:Y:S01]  /*b760*/  MUFU.TANH R23, R10 ;  /* 0x0000000a00177308 */ /* 0x0003e20000002400 */
[----:B------:R-:W-:-:S02]  /*b770*/  FSEL R101, R101, -INF , !P3 ;  /* 0xff80000065657808 */ /* 0x000fc40005800000 */
[----:B------:R-:W-:Y:S02]  /*b780*/  FSEL R33, R106, -INF , !P0 ;  /* 0xff8000006a217808 */ /* 0x000fe40004000000 */
[----:B------:R-:W-:Y:S02]  /*b790*/  FSEL R104, R104, -INF , !P2 ;  /* 0xff80000068687808 */ /* 0x000fe40005000000 */
[C---:B------:R-:W-:Y:S01]  /*b7a0*/  ISETP.GE.AND P0, PT, R2.reuse, R9, PT ;  /* 0x000000090200720c */ /* 0x040fe20003f06270 */
[----:B------:R2:W5:Y:S01]  /*b7b0*/  MUFU.TANH R12, R6 ;  /* 0x00000006000c7308 */ /* 0x0005620000002400 */
[----:B------:R-:W-:Y:S02]  /*b7c0*/  ISETP.GE.AND P2, PT, R2, R8, PT ;  /* 0x000000080200720c */ /* 0x000fe40003f46270 */
[----:B------:R-:W-:Y:S02]  /*b7d0*/  LOP3.LUT R2, R0, 0xd0, R11, 0xfe, !PT ;  /* 0x000000d000027812 */ /* 0x000fe400078efe0b */
[----:B------:R-:W-:-:S02]  /*b7e0*/  FSEL R26, R99, -INF , !P0 ;  /* 0xff800000631a7808 */ /* 0x000fc40004000000 */
[----:B------:R-:W-:Y:S01]  /*b7f0*/  FSEL R95, R95, -INF , !P2 ;  /* 0xff8000005f5f7808 */ /* 0x000fe20005000000 */
[----:B------:R4:W-:Y:S01]  /*b800*/  MUFU.TANH R13, R5 ;  /* 0x00000005000d7308 */ /* 0x0009e20000002400 */
[----:B-1----:R-:W-:-:S04]  /*b810*/  LOP3.LUT R10, R0, 0xc1, R11, 0xfe, !PT ;  /* 0x000000c1000a7812 */ /* 0x002fc800078efe0b */
[CC--:B------:R-:W-:Y:S02]  /*b820*/  ISETP.GE.AND P4, PT, R10.reuse, R9.reuse, PT ;  /* 0x000000090a00720c */ /* 0x0c0fe40003f86270 */
[-C--:B------:R-:W-:Y:S02]  /*b830*/  ISETP.GE.AND P1, PT, R10, R8.reuse, PT ;  /* 0x000000080a00720c */ /* 0x080fe40003f26270 */
[----:B------:R-:W-:Y:S01]  /*b840*/  LOP3.LUT R10, R0, 0xc9, R11, 0xfe, !PT ;  /* 0x000000c9000a7812 */ /* 0x000fe200078efe0b */
[----:B--2---:R-:W-:Y:S01]  /*b850*/  FMUL.FTZ R6, R56, UR8 ;  /* 0x0000000838067c20 */ /* 0x004fe20008410000 */
[----:B------:R-:W-:Y:S02]  /*b860*/  FSEL R27, R102, -INF , !P4 ;  /* 0xff800000661b7808 */ /* 0x000fe40006000000 */
[CC--:B------:R-:W-:Y:S02]  /*b870*/  ISETP.GE.AND P5, PT, R10.reuse, R9.reuse, PT ;  /* 0x000000090a00720c */ /* 0x0c0fe40003fa6270 */
[-C--:B------:R-:W-:Y:S01]  /*b880*/  ISETP.GE.AND P3, PT, R10, R8.reuse, PT ;  /* 0x000000080a00720c */ /* 0x080fe20003f66270 */
[----:B------:R-:W-:Y:S01]  /*b890*/  FMUL.FTZ R10, R18, UR8 ;  /* 0x00000008120a7c20 */ /* 0x000fe20008410000 */
[----:B------:R-:W-:Y:S01]  /*b8a0*/  FSEL R100, R100, -INF , !P1 ;  /* 0xff80000064647808 */ /* 0x000fe20004800000 */
[----:B----4-:R-:W-:Y:S01]  /*b8b0*/  FMUL.FTZ R5, R52, UR8 ;  /* 0x0000000834057c20 */ /* 0x010fe20008410000 */
[C---:B------:R-:W-:Y:S01]  /*b8c0*/  ISETP.GE.AND P4, PT, R2.reuse, R9, PT ;  /* 0x000000090200720c */ /* 0x040fe20003f86270 */
[----:B------:R1:W2:Y:S01]  /*b8d0*/  MUFU.TANH R16, R10 ;  /* 0x0000000a00107308 */ /* 0x0002a20000002400 */
[----:B------:R-:W-:-:S02]  /*b8e0*/  ISETP.GE.AND P1, PT, R2, R8, PT ;  /* 0x000000080200720c */ /* 0x000fc40003f26270 */
[--C-:B------:R-:W-:Y:S02]  /*b8f0*/  LOP3.LUT R2, R0, 0xd8, R11.reuse, 0xfe, !PT ;  /* 0x000000d800027812 */ /* 0x100fe400078efe0b */
[----:B------:R-:W-:Y:S02]  /*b900*/  FSEL R25, R98, -INF , !P5 ;  /* 0xff80000062197808 */ /* 0x000fe40006800000 */
[----:B------:R-:W-:Y:S01]  /*b910*/  FSEL R97, R97, -INF , !P3 ;  /* 0xff80000061617808 */ /* 0x000fe20005800000 */
[----:B------:R-:W-:Y:S01]  /*b920*/  MUFU.TANH R6, R6 ;  /* 0x0000000600067308 */ /* 0x000fe20000002400 */
[C---:B------:R-:W-:Y:S02]  /*b930*/  ISETP.GE.AND P5, PT, R2.reuse, R9, PT ;  /* 0x000000090200720c */ /* 0x040fe40003fa6270 */
[----:B------:R-:W-:Y:S02]  /*b940*/  ISETP.GE.AND P3, PT, R2, R8, PT ;  /* 0x000000080200720c */ /* 0x000fe40003f66270 */
[----:B------:R-:W-:-:S02]  /*b950*/  LOP3.LUT R2, R0, 0xe0, R11, 0xfe, !PT ;  /* 0x000000e000027812 */ /* 0x000fc400078efe0b */
[----:B------:R-:W-:Y:S02]  /*b960*/  FSEL R19, R84, -INF , !P4 ;  /* 0xff80000054137808 */ /* 0x000fe40006000000 */
[--C-:B-1----:R-:W-:Y:S02]  /*b970*/  LOP3.LUT R10, R0, 0xd1, R11.reuse, 0xfe, !PT ;  /* 0x000000d1000a7812 */ /* 0x102fe400078efe0b */
[----:B------:R-:W-:Y:S02]  /*b980*/  FSEL R99, R40, -INF , !P1 ;  /* 0xff80000028637808 */ /* 0x000fe40004800000 */
[C---:B------:R-:W-:Y:S02]  /*b990*/  ISETP.GE.AND P0, PT, R10.reuse, R9, PT ;  /* 0x000000090a00720c */ /* 0x040fe40003f06270 */
[----:B------:R-:W-:Y:S01]  /*b9a0*/  ISETP.GE.AND P2, PT, R10, R8, PT ;  /* 0x000000080a00720c */ /* 0x000fe20003f46270 */
[----:B------:R-:W-:Y:S01]  /*b9b0*/  FMUL.FTZ R10, R4, UR8 ;  /* 0x00000008040a7c20 */ /* 0x000fe20008410000 */
[----:B------:R-:W-:-:S02]  /*b9c0*/  LOP3.LUT R4, R0, 0xd9, R11, 0xfe, !PT ;  /* 0x000000d900047812 */ /* 0x000fc400078efe0b */
[----:B------:R-:W-:Y:S01]  /*b9d0*/  FSEL R18, R83, -INF , !P0 ;  /* 0xff80000053127808 */ /* 0x000fe20004000000 */
[----:B------:R-:W1:Y:S01]  /*b9e0*/  MUFU.TANH R14, R10 ;  /* 0x0000000a000e7308 */ /* 0x000e620000002400 */
[----:B------:R-:W-:Y:S02]  /*b9f0*/  FSEL R84, R37, -INF , !P2 ;  /* 0xff80000025547808 */ /* 0x000fe40005000000 */
[CC--:B------:R-:W-:Y:S02]  /*ba00*/  ISETP.GE.AND P4, PT, R4.reuse, R9.reuse, PT ;  /* 0x000000090400720c */ /* 0x0c0fe40003f86270 */
[-C--:B------:R-:W-:Y:S02]  /*ba10*/  ISETP.GE.AND P1, PT, R4, R8.reuse, PT ;  /* 0x000000080400720c */ /* 0x080fe40003f26270 */
[C---:B------:R-:W-:Y:S01]  /*ba20*/  ISETP.GE.AND P0, PT, R2.reuse, R9, PT ;  /* 0x000000090200720c */ /* 0x040fe20003f06270 */
[----:B------:R-:W4:Y:S01]  /*ba30*/  MUFU.TANH R10, R7 ;  /* 0x00000007000a7308 */ /* 0x000f220000002400 */
[----:B------:R-:W-:-:S02]  /*ba40*/  ISETP.GE.AND P2, PT, R2, R8, PT ;  /* 0x000000080200720c */ /* 0x000fc40003f46270 */
[C-C-:B------:R-:W-:Y:S02]  /*ba50*/  LOP3.LUT R4, R0.reuse, 0xe1, R11.reuse, 0xfe, !PT ;  /* 0x000000e100047812 */ /* 0x140fe400078efe0b */
[----:B------:R-:W-:Y:S02]  /*ba60*/  LOP3.LUT R2, R0, 0xe8, R11, 0xfe, !PT ;  /* 0x000000e800027812 */ /* 0x000fe400078efe0b */
[----:B---3--:R-:W-:Y:S01]  /*ba70*/  FSEL R102, R30, -INF , !P3 ;  /* 0xff8000001e667808 */ /* 0x008fe20005800000 */
[----:B------:R3:W4:Y:S01]  /*ba80*/  MUFU.TANH R7, R5 ;  /* 0x0000000500077308 */ /* 0x0007220000002400 */
[----:B------:R-:W-:Y:S02]  /*ba90*/  FSEL R32, R32, -INF , !P4 ;  /* 0xff80000020207808 */ /* 0x000fe40006000000 */
[----:B-----5:R-:W-:Y:S02]  /*baa0*/  FSEL R103, R29, -INF , !P1 ;  /* 0xff8000001d677808 */ /* 0x020fe40004800000 */
[----:B------:R-:W-:-:S02]  /*bab0*/  ISETP.GE.AND P3, PT, R4, R8, PT ;  /* 0x000000080400720c */ /* 0x000fc40003f66270 */
[C---:B------:R-:W-:Y:S02]  /*bac0*/  ISETP.GE.AND P4, PT, R2.reuse, R9, PT ;  /* 0x000000090200720c */ /* 0x040fe40003f86270 */
[-C--:B------:R-:W-:Y:S02]  /*bad0*/  ISETP.GE.AND P1, PT, R2, R8.reuse, PT ;  /* 0x000000080200720c */ /* 0x080fe40003f26270 */
[----:B------:R-:W-:Y:S02]  /*bae0*/  LOP3.LUT R2, R0, 0xf0, R11, 0xfe, !PT ;  /* 0x000000f000027812 */ /* 0x000fe400078efe0b */
[----:B------:R-:W-:Y:S02]  /*baf0*/  FSEL R107, R21, -INF , !P3 ;  /* 0xff800000156b7808 */ /* 0x000fe40005800000 */
[----:B------:R-:W-:Y:S01]  /*bb00*/  ISETP.GE.AND P3, PT, R2, R8, PT ;  /* 0x000000080200720c */ /* 0x000fe20003f66270 */
[----:B---3--:R-:W-:Y:S01]  /*bb10*/  FMUL.FTZ R5, R54, UR8 ;  /* 0x0000000836057c20 */ /* 0x008fe20008410000 */
[----:B------:R-:W-:-:S02]  /*bb20*/  FSEL R36, R36, -INF , !P5 ;  /* 0xff80000024247808 */ /* 0x000fc40006800000 */
[----:B------:R-:W-:Y:S02]  /*bb30*/  FSEL R160, R12, -INF , !P3 ;  /* 0xff8000000ca07808 */ /* 0x000fe40005800000 */
[----:B------:R-:W-:Y:S01]  /*bb40*/  ISETP.GE.AND P5, PT, R4, R9, PT ;  /* 0x000000090400720c */ /* 0x000fe20003fa6270 */
[----:B------:R-:W3:Y:S01]  /*bb50*/  MUFU.TANH R5, R5 ;  /* 0x0000000500057308 */ /* 0x000ee20000002400 */
[----:B------:R-:W-:Y:S02]  /*bb60*/  ISETP.GT.AND P3, PT, R237, R245, PT ;  /* 0x000000f5ed00720c */ /* 0x000fe40003f64270 */
[----:B------:R-:W-:Y:S02]  /*bb70*/  LOP3.LUT R4, R0, 0xe9, R11, 0xfe, !PT ;  /* 0x000000e900047812 */ /* 0x000fe400078efe0b */
[----:B------:R-:W-:Y:S02]  /*bb80*/  FSEL R28, R28, -INF , !P0 ;  /* 0xff8000001c1c7808 */ /* 0x000fe40004000000 */
[----:B------:R-:W-:-:S02]  /*bb90*/  FSEL R106, R23, -INF , !P2 ;  /* 0xff800000176a7808 */ /* 0x000fc40005000000 */
[----:B------:R-:W-:Y:S02]  /*bba0*/  FSEL R24, R24, -INF , !P5 ;  /* 0xff80000018187808 */ /* 0x000fe40006800000 */
[CC--:B------:R-:W-:Y:S02]  /*bbb0*/  ISETP.GE.AND P0, PT, R4.reuse, R9.reuse, PT ;  /* 0x000000090400720c */ /* 0x0c0fe40003f06270 */
[----:B------:R-:W-:Y:S02]  /*bbc0*/  ISETP.GE.AND P2, PT, R4, R8, PT ;  /* 0x000000080400720c */ /* 0x000fe40003f46270 */
[----:B------:R-:W-:Y:S02]  /*bbd0*/  ISETP.GE.AND P5, PT, R2, R9, PT ;  /* 0x000000090200720c */ /* 0x000fe40003fa6270 */
[C-C-:B------:R-:W-:Y:S02]  /*bbe0*/  LOP3.LUT R4, R0.reuse, 0xf1, R11.reuse, 0xfe, !PT ;  /* 0x000000f100047812 */ /* 0x140fe400078efe0b */
[----:B------:R-:W-:-:S02]  /*bbf0*/  LOP3.LUT R2, R0, 0xf8, R11, 0xfe, !PT ;  /* 0x000000f800027812 */ /* 0x000fc400078efe0b */
[----:B------:R-:W-:Y:S02]  /*bc00*/  LOP3.LUT R11, R0, 0x30, R11, 0xfe, !PT ;  /* 0x00000030000b7812 */ /* 0x000fe400078efe0b */
[----:B------:R-:W-:Y:S02]  /*bc10*/  FSEL R22, R22, -INF , !P4 ;  /* 0xff80000016167808 */ /* 0x000fe40006000000 */
[----:B--2---:R-:W-:Y:S02]  /*bc20*/  FSEL R132, R16, -INF , !P1 ;  /* 0xff80000010847808 */ /* 0x004fe40004800000 */
[----:B------:R-:W-:Y:S02]  /*bc30*/  FSEL R61, R17, -INF , !P0 ;  /* 0xff800000113d7808 */ /* 0x000fe40004000000 */
[----:B------:R-:W-:Y:S02]  /*bc40*/  FSEL R157, R15, -INF , !P2 ;  /* 0xff8000000f9d7808 */ /* 0x000fe40005000000 */
[----:B-1----:R-:W-:-:S02]  /*bc50*/  FSEL R64, R14, -INF , !P5 ;  /* 0xff8000000e407808 */ /* 0x002fc40006800000 */
[CC--:B------:R-:W-:Y:S02]  /*bc60*/  ISETP.GE.AND P4, PT, R4.reuse, R9.reuse, PT ;  /* 0x000000090400720c */ /* 0x0c0fe40003f86270 */
[-C--:B------:R-:W-:Y:S02]  /*bc70*/  ISETP.GE.AND P1, PT, R4, R8.reuse, PT ;  /* 0x000000080400720c */ /* 0x080fe40003f26270 */
[C---:B------:R-:W-:Y:S02]  /*bc80*/  ISETP.GE.AND P0, PT, R2.reuse, R8, PT ;  /* 0x000000080200720c */ /* 0x040fe40003f06270 */
[-C--:B------:R-:W-:Y:S02]  /*bc90*/  ISETP.GE.AND P2, PT, R2, R9.reuse, PT ;  /* 0x000000090200720c */ /* 0x080fe40003f46270 */
[----:B------:R-:W-:Y:S02]  /*bca0*/  ISETP.GE.AND P5, PT, R11, R9, PT ;  /* 0x000000090b00720c */ /* 0x000fe40003fa6270 */
[----:B------:R-:W-:-:S02]  /*bcb0*/  FSEL R83, R13, -INF , !P4 ;  /* 0xff8000000d537808 */ /* 0x000fc40006000000 */
[----:B----4-:R-:W-:Y:S02]  /*bcc0*/  FSEL R191, R10, -INF , !P1 ;  /* 0xff8000000abf7808 */ /* 0x010fe40004800000 */
[----:B------:R-:W-:Y:S02]  /*bcd0*/  FSEL R98, R7, -INF , !P2 ;  /* 0xff80000007627808 */ /* 0x000fe40005000000 */
[----:B---3--:R-:W-:Y:S02]  /*bce0*/  FSEL R192, R5, -INF , !P0 ;  /* 0xff80000005c07808 */ /* 0x008fe40004000000 */
        /* <DEDUP_REMOVED lines=35> */
[----:B------:R-:W-:Y:S02]  /*bf20*/  ISETP.NE.AND P1, PT, R11, RZ, PT ;  /* 0x000000ff0b00720c */ /* 0x000fe40003f25270 */
[----:B------:R-:W-:Y:S01]  /*bf30*/  LOP3.LUT R0, RZ, R11, RZ, 0x33, !PT ;  /* 0x0000000bff007212 */ /* 0x000fe200078e33ff */
[----:B------:R-:W-:-:S04]  /*bf40*/  @P4 VIADD R2, R2, 0x1 ;  /* 0x0000000102024836 */ /* 0x000fc80000000000 */
        /* <DEDUP_REMOVED lines=24> */
.L_x_2316:
[----:B------:R-:W-:-:S04]  /*c0d0*/  LEA R0, -R68, RZ, 0x8 ;  /* 0x000000ff44007211 */ /* 0x000fc800078e41ff */
[----:B------:R-:W-:-:S07]  /*c0e0*/  SHF.R.S32.HI R2, RZ, 0x1f, R0 ;  /* 0x0000001fff027819 */ /* 0x000fce0000011400 */
.L_x_2317:
[----:B------:R-:W-:Y:S01]  /*c0f0*/  IADD3 R0, P0, R80, R0, RZ ;  /* 0x0000000050007210 */ /* 0x000fe20007f1e0ff */
[----:B------:R-:W-:-:S03]  /*c100*/  IMAD.SHL.U32 R14, R68, 0x40, RZ ;  /* 0x00000040440e7824 */ /* 0x000fc600078e00ff */
[----:B------:R-:W-:Y:S01]  /*c110*/  LEA R239, P1, R0, R206, 0x1 ;  /* 0x000000ce00ef7211 */ /* 0x000fe200078208ff */
[----:B------:R-:W-:Y:S01]  /*c120*/  IMAD.X R5, R113, 0x1, R2, P0 ;  /* 0x0000000171057824 */ /* 0x000fe200000e0602 */
[----:B------:R-:W-:Y:S02]  /*c130*/  SHF.L.U64.HI R2, R68, 0x6, R69 ;  /* 0x0000000644027819 */ /* 0x000fe40000010245 */
[-C--:B------:R-:W-:Y:S01]  /*c140*/  IADD3 R4, P0, R239, R14.reuse, RZ ;  /* 0x0000000eef047210 */ /* 0x080fe20007f1e0ff */
[----:B------:R-:W-:Y:S01]  /*c150*/  IMAD.MOV.U32 R6, RZ, RZ, R239 ;  /* 0x000000ffff067224 */ /* 0x000fe200078e00ef */
[----:B------:R-:W-:Y:S02]  /*c160*/  LEA.HI.X R238, R0, R207, R5, 0x1, P1 ;  /* 0x000000cf00ee7211 */ /* 0x000fe400008f0c05 */
[----:B------:R-:W-:-:S03]  /*c170*/  IADD3 R12, P1, R4, R14, RZ ;  /* 0x0000000e040c7210 */ /* 0x000fc60007f3e0ff */
[----:B------:R-:W-:Y:S01]  /*c180*/  IMAD.X R5, R238, 0x1, R2, P0 ;  /* 0x00000001ee057824 */ /* 0x000fe200000e0602 */
        /* <DEDUP_REMOVED lines=24> */
.L_x_2315:
[----:B------:R-:W-:Y:S02]  /*c310*/  FMNMX.FTZ R0, R20, R93, !PT ;  /* 0x0000005d14007209 */ /* 0x000fe40007810000 */
[----:B----4-:R-:W-:Y:S02]  /*c320*/  FMNMX.FTZ R4, R3, R122, !PT ;  /* 0x0000007a03047209 */ /* 0x010fe40007810000 */
        /* <DEDUP_REMOVED lines=208> */
[--C-:B--2---:R-:W-:Y:S01]  /*d030*/  FFMA.FTZ R4, R57, UR6, -R2.reuse ;  /* 0x0000000639047c23 */ /* 0x104fe20008010802 */
[----:B-1----:R-:W-:Y:S01]  /*d040*/  FMNMX.FTZ R57, R0, R5, !PT ;  /* 0x0000000500397209 */ /* 0x002fe20007810000 */
[----:B------:R-:W-:Y:S01]  /*d050*/  FFMA.FTZ R0, R28, UR6, -R2 ;  /* 0x000000061c007c23 */ /* 0x000fe20008010802 */
[----:B------:R-:W-:Y:S01]  /*d060*/  F2FP.BF16.F32.PACK_AB R6, R204, R203 ;  /* 0x000000cbcc06723e */ /* 0x000fe200000010ff */
[----:B------:R1:W-:Y:S01]  /*d070*/  MUFU.EX2 R231, R4 ;  /* 0x0000000400e77308 */ /* 0x0003e20000000800 */
[----:B------:R-:W-:-:S04]  /*d080*/  FSETP.NEU.FTZ.AND P0, PT, R57, -INF , PT ;  /* 0xff8000003900780b */ /* 0x000fc80003f1d000 */
[----:B------:R-:W-:-:S03]  /*d090*/  FSEL R5, R57, RZ, P0 ;  /* 0x000000ff39057208 */ /* 0x000fc60000000000 */
[----:B------:R2:W-:Y:S02]  /*d0a0*/  MUFU.EX2 R14, R0 ;  /* 0x00000000000e7308 */ /* 0x0005e40000000800 */
[----:B------:R-:W-:-:S04]  /*d0b0*/  FADD.FTZ R3, R3, -R5 ;  /* 0x8000000503037221 */ /* 0x000fc80000010000 */
[----:B------:R-:W-:Y:S01]  /*d0c0*/  FMUL.FTZ R3, R3, UR6 ;  /* 0x0000000603037c20 */ /* 0x000fe20008410000 */
[----:B-1----:R-:W-:-:S03]  /*d0d0*/  FFMA.FTZ R4, R53, UR6, -R2 ;  /* 0x0000000635047c23 */ /* 0x002fc60008010802 */
[----:B------:R1:W3:Y:S01]  /*d0e0*/  MUFU.EX2 R56, R3 ;  /* 0x0000000300387308 */ /* 0x0002e20000000800 */
[----:B--2---:R-:W-:-:S07]  /*d0f0*/  FMUL.FTZ R0, R57, UR6 ;  /* 0x0000000639007c20 */ /* 0x004fce0008410000 */
[----:B------:R2:W-:Y:S01]  /*d100*/  MUFU.EX2 R230, R4 ;  /* 0x0000000400e67308 */ /* 0x0005e20000000800 */
[----:B------:R-:W-:-:S05]  /*d110*/  FSEL R0, R0, RZ, P0 ;  /* 0x000000ff00007208 */ /* 0x000fca0000000000 */
[----:B-1----:R-:W-:Y:S01]  /*d120*/  FFMA.FTZ R3, R114, UR6, -R0 ;  /* 0x0000000672037c23 */ /* 0x002fe20008010800 */
[----:B------:R-:W-:Y:S01]  /*d130*/  MOV R114, R8 ;  /* 0x0000000800727202 */ /* 0x000fe20000000f00 */
[----:B---3--:R-:W-:Y:S01]  /*d140*/  FMUL.FTZ R138, R138, R56 ;  /* 0x000000388a8a7220 */ /* 0x008fe20000410000 */
[----:B------:R-:W-:Y:S01]  /*d150*/  F2FP.BF16.F32.PACK_AB R8, R198, R54 ;  /* 0x00000036c608723e */ /* 0x000fe200000010ff */
[-C--:B------:R-:W-:Y:S01]  /*d160*/  FMUL.FTZ R139, R139, R56.reuse ;  /* 0x000000388b8b7220 */ /* 0x080fe20000410000 */
[-C--:B------:R-:W-:Y:S01]  /*d170*/  FMUL.FTZ R146, R146, R56.reuse ;  /* 0x0000003892927220 */ /* 0x080fe20000410000 */
[-C--:B------:R-:W-:Y:S01]  /*d180*/  FMUL.FTZ R147, R147, R56.reuse ;  /* 0x0000003893937220 */ /* 0x080fe20000410000 */
[-C--:B------:R-:W-:Y:S01]  /*d190*/  FMUL.FTZ R142, R142, R56.reuse ;  /* 0x000000388e8e7220 */ /* 0x080fe20000410000 */
[--C-:B--2---:R-:W-:Y:S01]  /*d1a0*/  FFMA.FTZ R4, R51, UR6, -R2.reuse ;  /* 0x0000000633047c23 */ /* 0x104fe20008010802 */
[-C--:B------:R-:W-:Y:S01]  /*d1b0*/  FMUL.FTZ R143, R143, R56.reuse ;  /* 0x000000388f8f7220 */ /* 0x080fe20000410000 */
[-C--:B------:R-:W-:Y:S01]  /*d1c0*/  FMUL.FTZ R150, R150, R56.reuse ;  /* 0x0000003896967220 */ /* 0x080fe20000410000 */
[----:B------:R-:W-:Y:S01]  /*d1d0*/  FMUL.FTZ R151, R151, R56 ;  /* 0x0000003897977220 */ /* 0x000fe20000410000 */
        /* <DEDUP_REMOVED lines=71> */
[----:B------:R3:W-:Y:S02]  /*d650*/  MUFU.EX2 R78, R4 ;  /* 0x00000004004e7308 */ /* 0x0007e40000000800 */
[----:B---3--:R-:W-:Y:S01]  /*d660*/  FFMA.FTZ R4, R119, UR6, -R0 ;  /* 0x0000000677047c23 */ /* 0x008fe20008010800 */
[----:B------:R-:W-:-:S02]  /*d670*/  MOV R119, R11 ;  /* 0x0000000b00777202 */ /* 0x000fc40000000f00 */
[----:B--2---:R-:W-:-:S03]  /*d680*/  F2FP.BF16.F32.PACK_AB R11, R75, R71 ;  /* 0x000000474b0b723e */ /* 0x004fc600000010ff */
[----:B------:R2:W3:Y:S02]  /*d690*/  MUFU.EX2 R82, R4 ;  /* 0x0000000400527308 */ /* 0x0004e40000000800 */
[----:B--2---:R-:W-:Y:S01]  /*d6a0*/  FFMA.FTZ R4, R118, UR6, -R0 ;  /* 0x0000000676047c23 */ /* 0x004fe20008010800 */
[----:B------:R-:W-:Y:S02]  /*d6b0*/  MOV R118, R10 ;  /* 0x0000000a00767202 */ /* 0x000fe40000000f00 */
[----:B------:R-:W-:-:S03]  /*d6c0*/  F2FP.BF16.F32.PACK_AB R10, R200, R199 ;  /* 0x000000c7c80a723e */ /* 0x000fc600000010ff */
[----:B------:R2:W-:Y:S01]  /*d6d0*/  MUFU.EX2 R87, R4 ;  /* 0x0000000400577308 */ /* 0x0005e20000000800 */
[----:B---3--:R-:W-:Y:S01]  /*d6e0*/  F2FP.BF16.F32.PACK_AB R5, R82, R78 ;  /* 0x0000004e5205723e */ /* 0x008fe200000010ff */
        /* <DEDUP_REMOVED lines=18> */
[----:B------:R-:W-:Y:S01]  /*d810*/  MOV R139, R69 ;  /* 0x00000045008b7202 */ /* 0x000fe20000000f00 */
[----:B--2---:R-:W-:-:S02]  /*d820*/  FFMA.FTZ R4, R112, UR6, -R0 ;  /* 0x0000000670047c23 */ /* 0x004fc40008010800 */
[C---:B------:R-:W-:Y:S01]  /*d830*/  HMMA.16816.F32.BF16 R140, R8.reuse, R16, R140 ;  /* 0x00000010088c723c */ /* 0x040fe2000004188c */
[----:B------:R1:W-:Y:S01]  /*d840*/  MUFU.EX2 R112, R3 ;  /* 0x0000000300707308 */ /* 0x0003e20000000800 */
[----:B------:R-:W-:Y:S01]  /*d850*/  LDSM.16.MT88.4 R36, [R135+0x5c00] ;  /* 0x005c00008724783b */ /* 0x000fe20000004200 */
[----:B------:R-:W-:Y:S02]  /*d860*/  MOV R138, R68 ;  /* 0x00000044008a7202 */ /* 0x000fe40000000f00 */
[----:B------:R-:W-:Y:S01]  /*d870*/  MOV R137, R65 ;  /* 0x0000004100897202 */ /* 0x000fe20000000f00 */
[----:B------:R-:W-:Y:S01]  /*d880*/  HMMA.16816.F32.BF16 R12, R8, R18, R148 ;  /* 0x00000012080c723c */ /* 0x000fe20000041894 */
[----:B------:R-:W-:Y:S02]  /*d890*/  LDSM.16.MT88.4 R16, [R164+0x5800] ;  /* 0x00580000a410783b */ /* 0x000fe40000004200 */
[----:B------:R2:W5:Y:S04]  /*d8a0*/  MUFU.EX2 R116, R4 ;  /* 0x0000000400747308 */ /* 0x0005680000000800 */
[----:B------:R-:W-:-:S02]  /*d8b0*/  F2FP.BF16.F32.PACK_AB R8, R207, R206 ;  /* 0x000000cecf08723e */ /* 0x000fc400000010ff */
[----:B---3--:R-:W-:Y:S02]  /*d8c0*/  F2FP.BF16.F32.PACK_AB R9, R113, R93 ;  /* 0x0000005d7109723e */ /* 0x008fe400000010ff */
[----:B------:R-:W-:Y:S01]  /*d8d0*/  F2FP.BF16.F32.PACK_AB R10, R210, R209 ;  /* 0x000000d1d20a723e */ /* 0x000fe200000010ff */
[--C-:B-1----:R-:W-:Y:S01]  /*d8e0*/  FFMA.FTZ R3, R111, UR6, -R0.reuse ;  /* 0x000000066f037c23 */ /* 0x102fe20008010800 */
[----:B----4-:R-:W-:Y:S02]  /*d8f0*/  F2FP.BF16.F32.PACK_AB R11, R115, R109 ;  /* 0x0000006d730b723e */ /* 0x010fe400000010ff */
[----:B------:R-:W-:Y:S01]  /*d900*/  MOV R151, R92 ;  /* 0x0000005c00977202 */ /* 0x000fe20000000f00 */
[----:B------:R1:W3:Y:S01]  /*d910*/  MUFU.EX2 R111, R3 ;  /* 0x00000003006f7308 */ /* 0x0002e20000000800 */
[----:B------:R-:W-:Y:S01]  /*d920*/  MOV R150, R80 ;  /* 0x0000005000967202 */ /* 0x000fe20000000f00 */
[----:B--2---:R-:W-:-:S06]  /*d930*/  FFMA.FTZ R4, R110, UR6, -R0 ;  /* 0x000000066e047c23 */ /* 0x004fcc0008010800 */
[----:B------:R2:W-:Y:S01]  /*d940*/  MUFU.EX2 R110, R4 ;  /* 0x00000004006e7308 */ /* 0x0005e20000000800 */
[--C-:B-1----:R-:W-:Y:S01]  /*d950*/  FFMA.FTZ R3, R120, UR6, -R0.reuse ;  /* 0x0000000678037c23 */ /* 0x102fe20008010800 */
[----:B------:R-:W-:Y:S02]  /*d960*/  MOV R120, R40 ;  /* 0x0000002800787202 */ /* 0x000fe40000000f00 */
[----:B------:R-:W1:Y:S04]  /*d970*/  LDSM.16.MT88.4 R40, [R135+0x5800] ;  /* 0x005800008728783b */ /* 0x000e680000004200 */
[----:B------:R4:W3:Y:S01]  /*d980*/  MUFU.EX2 R108, R3 ;  /* 0x00000003006c7308 */ /* 0x0008e20000000800 */
[----:B--2---:R-:W-:Y:S01]  /*d990*/  F2FP.BF16.F32.PACK_AB R4, R202, R201 ;  /* 0x000000c9ca04723e */ /* 0x004fe200000010ff */
[----:B----4-:R-:W-:Y:S01]  /*d9a0*/  FFMA.FTZ R3, R126, UR6, -R0 ;  /* 0x000000067e037c23 */ /* 0x010fe20008010800 */
[----:B------:R-:W-:-:S02]  /*d9b0*/  MOV R126, R7 ;  /* 0x00000007007e7202 */ /* 0x000fc40000000f00 */
[----:B------:R-:W-:-:S03]  /*d9c0*/  F2FP.BF16.F32.PACK_AB R7, R89, R87 ;  /* 0x000000575907723e */ /* 0x000fc600000010ff */
[----:B------:R2:W-:Y:S04]  /*d9d0*/  MUFU.EX2 R94, R3 ;  /* 0x00000003005e7308 */ /* 0x0005e80000000800 */
[C---:B------:R-:W-:Y:S06]  /*d9e0*/  HMMA.16816.F32.BF16 R20, R4.reuse, R28, R20 ;  /* 0x0000001c0414723c */ /* 0x040fec0000041814 */
[----:B------:R-:W-:Y:S01]  /*d9f0*/  HMMA.16816.F32.BF16 R24, R4, R30, R24 ;  /* 0x0000001e0418723c */ /* 0x000fe20000041818 */
[----:B--2---:R-:W-:-:S05]  /*da00*/  FFMA.FTZ R3, R130, UR6, -R0 ;  /* 0x0000000682037c23 */ /* 0x004fca0008010800 */
[C---:B------:R-:W-:Y:S01]  /*da10*/  HMMA.16816.F32.BF16 R28, R4.reuse, R32, R140 ;  /* 0x00000020041c723c */ /* 0x040fe2000004188c */
[----:B------:R2:W4:Y:S05]  /*da20*/  MUFU.EX2 R92, R3 ;  /* 0x00000003005c7308 */ /* 0x00052a0000000800 */
[----:B------:R-:W-:Y:S01]  /*da30*/  HMMA.16816.F32.BF16 R12, R4, R34, R12 ;  /* 0x00000022040c723c */ /* 0x000fe2000004180c */
[----:B------:R-:W4:Y:S05]  /*da40*/  LDSM.16.MT88.4 R32, [R164+0x5c00] ;  /* 0x005c0000a420783b */ /* 0x000f2a0000004200 */
[----:B-1----:R-:W-:Y:S01]  /*da50*/  HMMA.16816.F32.BF16 R20, R8, R40, R20 ;  /* 0x000000280814723c */ /* 0x002fe20000041814 */
[----:B------:R-:W-:-:S02]  /*da60*/  F2FP.BF16.F32.PACK_AB R4, R213, R211 ;  /* 0x000000d3d504723e */ /* 0x000fc400000010ff */
[----:B-----5:R-:W-:Y:S02]  /*da70*/  F2FP.BF16.F32.PACK_AB R5, R116, R117 ;  /* 0x000000757405723e */ /* 0x020fe400000010ff */
[----:B------:R-:W-:Y:S01]  /*da80*/  F2FP.BF16.F32.PACK_AB R6, R214, R212 ;  /* 0x000000d4d606723e */ /* 0x000fe200000010ff */
[C---:B------:R-:W-:Y:S01]  /*da90*/  HMMA.16816.F32.BF16 R24, R8.reuse, R42, R24 ;  /* 0x0000002a0818723c */ /* 0x040fe20000041818 */
[----:B---3--:R-:W-:Y:S01]  /*daa0*/  F2FP.BF16.F32.PACK_AB R7, R111, R112 ;  /* 0x000000706f07723e */ /* 0x008fe200000010ff */
[----:B--2---:R-:W-:Y:S01]  /*dab0*/  FFMA.FTZ R3, R128, UR6, -R0 ;  /* 0x0000000680037c23 */ /* 0x004fe20008010800 */
[----:B------:R-:W-:Y:S03]  /*dac0*/  LDSM.16.MT88.4 R40, [R135+0x6400] ;  /* 0x006400008728783b */ /* 0x000fe60000004200 */
[C---:B------:R-:W-:Y:S01]  /*dad0*/  HMMA.16816.F32.BF16 R28, R8.reuse, R16, R28 ;  /* 0x00000010081c723c */ /* 0x040fe2000004181c */
[----:B------:R1:W-:Y:S05]  /*dae0*/  MUFU.EX2 R91, R3 ;  /* 0x00000003005b7308 */ /* 0x0003ea0000000800 */
[----:B------:R-:W-:Y:S01]  /*daf0*/  HMMA.16816.F32.BF16 R12, R8, R18, R12 ;  /* 0x00000012080c723c */ /* 0x000fe2000004180c */
[----:B------:R-:W2:Y:S05]  /*db00*/  LDSM.16.MT88.4 R16, [R164+0x6000] ;  /* 0x00600000a410783b */ /* 0x000eaa0000004200 */
[----:B------:R-:W-:Y:S01]  /*db10*/  HMMA.16816.F32.BF16 R20, R4, R36, R20 ;  /* 0x000000240414723c */ /* 0x000fe20000041814 */
[----:B------:R-:W-:-:S02]  /*db20*/  F2FP.BF16.F32.PACK_AB R8, R215, R218 ;  /* 0x000000dad708723e */ /* 0x000fc400000010ff */
[----:B------:R-:W-:Y:S02]  /*db30*/  F2FP.BF16.F32.PACK_AB R9, R108, R110 ;  /* 0x0000006e6c09723e */ /* 0x000fe400000010ff */
[----:B------:R-:W-:Y:S01]  /*db40*/  F2FP.BF16.F32.PACK_AB R10, R220, R219 ;  /* 0x000000dbdc0a723e */ /* 0x000fe200000010ff */
[C---:B------:R-:W-:Y:S01]  /*db50*/  HMMA.16816.F32.BF16 R24, R4.reuse, R38, R24 ;  /* 0x000000260418723c */ /* 0x040fe20000041818 */
[----:B-1----:R-:W-:Y:S01]  /*db60*/  FFMA.FTZ R3, R131, UR6, -R0 ;  /* 0x0000000683037c23 */ /* 0x002fe20008010800 */
[----:B------:R-:W1:Y:S01]  /*db70*/  LDSM.16.MT88.4 R36, [R164+0x6400] ;  /* 0x00640000a424783b */ /* 0x000e620000004200 */
[----:B----4-:R-:W-:Y:S02]  /*db80*/  F2FP.BF16.F32.PACK_AB R11, R92, R94 ;  /* 0x0000005e5c0b723e */ /* 0x010fe400000010ff */
[----:B------:R3:W4:Y:S01]  /*db90*/  MUFU.EX2 R90, R3 ;  /* 0x00000003005a7308 */ /* 0x0007220000000800 */
[C---:B------:R-:W-:Y:S06]  /*dba0*/  HMMA.16816.F32.BF16 R28, R4.reuse, R32, R28 ;  /* 0x00000020041c723c */ /* 0x040fec000004181c */
[----:B------:R-:W-:Y:S01]  /*dbb0*/  HMMA.16816.F32.BF16 R12, R4, R34, R12 ;  /* 0x00000022040c723c */ /* 0x000fe2000004180c */
[----:B------:R-:W-:Y:S05]  /*dbc0*/  LDSM.16.MT88.4 R32, [R164+0x6800] ;  /* 0x00680000a420783b */ /* 0x000fea0000004200 */
[----:B------:R-:W-:Y:S01]  /*dbd0*/  HMMA.16816.F32.BF16 R20, R8, R44, R20 ;  /* 0x0000002c0814723c */ /* 0x000fe20000041814 */
[----:B------:R-:W-:-:S02]  /*dbe0*/  F2FP.BF16.F32.PACK_AB R4, R221, R222 ;  /* 0x000000dedd04723e */ /* 0x000fc400000010ff */
[----:B------:R-:W-:Y:S01]  /*dbf0*/  F2FP.BF16.F32.PACK_AB R6, R225, R223 ;  /* 0x000000dfe106723e */ /* 0x000fe200000010ff */
[--C-:B---3--:R-:W-:Y:S01]  /*dc00*/  FFMA.FTZ R3, R152, UR6, -R0.reuse ;  /* 0x0000000698037c23 */ /* 0x108fe20008010800 */
[----:B----4-:R-:W-:Y:S01]  /*dc10*/  F2FP.BF16.F32.PACK_AB R5, R90, R91 ;  /* 0x0000005b5a05723e */ /* 0x010fe200000010ff */
[C---:B------:R-:W-:Y:S01]  /*dc20*/  HMMA.16816.F32.BF16 R24, R8.reuse, R46, R24 ;  /* 0x0000002e0818723c */ /* 0x040fe20000041818 */
[----:B------:R-:W3:Y:S01]  /*dc30*/  LDSM.16.MT88.4 R44, [R135+0x6800] ;  /* 0x00680000872c783b */ /* 0x000ee20000004200 */
[----:B------:R4:W-:Y:S04]  /*dc40*/  MUFU.EX2 R88, R3 ;  /* 0x0000000300587308 */ /* 0x0009e80000000800 */
[C---:B--2---:R-:W-:Y:S06]  /*dc50*/  HMMA.16816.F32.BF16 R28, R8.reuse, R16, R28 ;  /* 0x00000010081c723c */ /* 0x044fec000004181c */
[----:B------:R-:W-:Y:S01]  /*dc60*/  HMMA.16816.F32.BF16 R12, R8, R18, R12 ;  /* 0x00000012080c723c */ /* 0x000fe2000004180c */
[----:B----4-:R-:W-:-:S06]  /*dc70*/  FFMA.FTZ R3, R155, UR6, -R0 ;  /* 0x000000069b037c23 */ /* 0x010fcc0008010800 */
[----:B------:R-:W-:Y:S02]  /*dc80*/  F2FP.BF16.F32.PACK_AB R8, R226, R224 ;  /* 0x000000e0e208723e */ /* 0x000fe400000010ff */
[----:B------:R-:W-:Y:S01]  /*dc90*/  F2FP.BF16.F32.PACK_AB R10, R229, R227 ;  /* 0x000000e3e50a723e */ /* 0x000fe200000010ff */
[----:B------:R2:W4:Y:S02]  /*dca0*/  MUFU.EX2 R86, R3 ;  /* 0x0000000300567308 */ /* 0x0005240000000800 */
[----:B--2---:R-:W-:Y:S01]  /*dcb0*/  FFMA.FTZ R3, R154, UR6, -R0 ;  /* 0x000000069a037c23 */ /* 0x004fe20008010800 */
[----:B----4-:R-:W-:-:S05]  /*dcc0*/  F2FP.BF16.F32.PACK_AB R7, R86, R88 ;  /* 0x000000585607723e */ /* 0x010fca00000010ff */
[----:B------:R2:W-:Y:S02]  /*dcd0*/  MUFU.EX2 R85, R3 ;  /* 0x0000000300557308 */ /* 0x0005e40000000800 */
[C---:B------:R-:W-:Y:S06]  /*dce0*/  HMMA.16816.F32.BF16 R20, R4.reuse, R40, R20 ;  /* 0x000000280414723c */ /* 0x040fec0000041814 */
[C---:B------:R-:W-:Y:S01]  /*dcf0*/  HMMA.16816.F32.BF16 R24, R4.reuse, R42, R24 ;  /* 0x0000002a0418723c */ /* 0x040fe20000041818 */
[----:B------:R-:W4:Y:S05]  /*dd00*/  LDSM.16.MT88.4 R40, [R135+0x6c00] ;  /* 0x006c00008728783b */ /* 0x000f2a0000004200 */
[----:B-1----:R-:W-:Y:S01]  /*dd10*/  HMMA.16816.F32.BF16 R28, R4, R36, R28 ;  /* 0x00000024041c723c */ /* 0x002fe2000004181c */
[----:B--2---:R-:W-:-:S04]  /*dd20*/  FFMA.FTZ R3, R158, UR6, -R0 ;  /* 0x000000069e037c23 */ /* 0x004fc80008010800 */
[----:B------:R1:W2:Y:S01]  /*dd30*/  MUFU.EX2 R81, R3 ;  /* 0x0000000300517308 */ /* 0x0002a20000000800 */
[----:B------:R-:W-:Y:S01]  /*dd40*/  HMMA.16816.F32.BF16 R16, R4, R38, R12 ;  /* 0x000000260410723c */ /* 0x000fe2000004180c */
[----:B------:R-:W5:Y:S06]  /*dd50*/  LDSM.16.MT88.4 R36, [R164+0x6c00] ;  /* 0x006c0000a424783b */ /* 0x000f6c0000004200 */
        /* <DEDUP_REMOVED lines=16> */
[----:B------:R-:W-:Y:S07]  /*de60*/  HMMA.16816.F32.BF16 R24, R8, R34, R16 ;  /* 0x000000220818723c */ /* 0x000fee0000041810 */
[----:B------:R-:W-:Y:S01]  /*de70*/  FFMA.FTZ R9, R243, R56, R58 ;  /* 0x00000038f3097223 */ /* 0x000fe2000001003a */
[----:B------:R-:W-:-:S04]  /*de80*/  FFMA.FTZ R8, R190, UR6, -R0 ;  /* 0x00000006be087c23 */ /* 0x000fc80008010800 */
[----:B------:R4:W-:Y:S01]  /*de90*/  MUFU.EX2 R63, R8 ;  /* 0x00000008003f7308 */ /* 0x0009e20000000800 */
[----:B-1----:R-:W-:Y:S01]  /*dea0*/  FFMA.FTZ R3, R184, UR6, -R0 ;  /* 0x00000006b8037c23 */ /* 0x002fe20008010800 */
[----:B---3--:R-:W-:-:S06]  /*deb0*/  F2FP.BF16.F32.PACK_AB R5, R76, R77 ;  /* 0x0000004d4c05723e */ /* 0x008fcc00000010ff */
[----:B------:R1:W-:Y:S01]  /*dec0*/  MUFU.EX2 R74, R3 ;  /* 0x00000003004a7308 */ /* 0x0003e20000000800 */
[----:B----4-:R-:W-:Y:S01]  /*ded0*/  F2FP.BF16.F32.PACK_AB R8, R249, R244 ;  /* 0x000000f4f908723e */ /* 0x010fe200000010ff */
[----:B-1----:R-:W-:-:S06]  /*dee0*/  FFMA.FTZ R3, R187, UR6, -R0 ;  /* 0x00000006bb037c23 */ /* 0x002fcc0008010800 */
[----:B------:R1:W3:Y:S02]  /*def0*/  MUFU.EX2 R73, R3 ;  /* 0x0000000300497308 */ /* 0x0002e40000000800 */
[----:B-1----:R-:W-:Y:S01]  /*df00*/  FFMA.FTZ R3, R189, UR6, -R0 ;  /* 0x00000006bd037c23 */ /* 0x002fe20008010800 */
[----:B---3--:R-:W-:-:S05]  /*df10*/  F2FP.BF16.F32.PACK_AB R7, R73, R74 ;  /* 0x0000004a4907723e */ /* 0x008fca00000010ff */
        /* <DEDUP_REMOVED lines=22> */
[----:B-1----:R-:W-:Y:S01]  /*e080*/  FFMA.FTZ R3, R195, UR6, -R0 ;  /* 0x00000006c3037c23 */ /* 0x002fe20008010800 */
[----:B---3--:R-:W-:-:S05]  /*e090*/  F2FP.BF16.F32.PACK_AB R15, R68, R69 ;  /* 0x00000045440f723e */ /* 0x008fca00000010ff */
[----:B------:R1:W-:Y:S02]  /*e0a0*/  MUFU.EX2 R67, R3 ;  /* 0x0000000300437308 */ /* 0x0003e40000000800 */
[C---:B------:R-:W-:Y:S06]  /*e0b0*/  HMMA.16816.F32.BF16 R24, R12.reuse, R48, R16 ;  /* 0x000000300c18723c */ /* 0x040fec0000041810 */
[C---:B------:R-:W-:Y:S01]  /*e0c0*/  HMMA.16816.F32.BF16 R20, R12.reuse, R50, R20 ;  /* 0x000000320c14723c */ /* 0x040fe20000041814 */
[----:B------:R-:W-:Y:S05]  /*e0d0*/  LDSM.16.MT88.4 R48, [R135+0x7800] ;  /* 0x007800008730783b */ /* 0x000fea0000004200 */
        /* <DEDUP_REMOVED lines=187> */
[----:B-----5:R-:W-:Y:S01]  /*ec90*/  FADD.FTZ R2, R55, R3 ;  /* 0x0000000337027221 */ /* 0x020fe20000010000 */
[----:B------:R-:W-:Y:S01]  /*eca0*/  FADD.FTZ R3, R139, R8 ;  /* 0x000000088b037221 */ /* 0x000fe20000010000 */
[----:B------:R-:W-:Y:S02]  /*ecb0*/  FFMA.FTZ R8, R192, UR6, -R0 ;  /* 0x00000006c0087c23 */ /* 0x000fe40008010800 */
[----:B------:R-:W-:Y:S01]  /*ecc0*/  FADD.FTZ R2, R54, R2 ;  /* 0x0000000236027221 */ /* 0x000fe20000010000 */
[----:B------:R-:W-:Y:S01]  /*ecd0*/  FADD.FTZ R3, R150, R3 ;  /* 0x0000000396037221 */ /* 0x000fe20000010000 */
[----:B---3--:R-:W-:-:S02]  /*ece0*/  F2FP.BF16.F32.PACK_AB R150, R242, R46 ;  /* 0x0000002ef296723e */ /* 0x008fc400000010ff */
        /* <DEDUP_REMOVED lines=16> */
[----:B------:R-:W-:Y:S01]  /*edf0*/  HMMA.16816.F32.BF16 R140, R4, R32, R140 ;  /* 0x00000020048c723c */ /* 0x000fe2000004188c */
        /* <DEDUP_REMOVED lines=42> */
.L_x_2312:
        /* <DEDUP_REMOVED lines=14> */
.L_x_2322:
[----:B------:R-:W-:Y:S04]  /*f180*/  DEPBAR.LE SB0, 0x0 ;  /* 0x000080000000791a */ /* 0x000fe80000000000 */
[----:B------:R-:W-:Y:S01]  /*f190*/  BAR.SYNC.DEFER_BLOCKING 0x0 ;  /* 0x0000000000007b1d */ /* 0x000fe20000010000 */
[----:B------:R-:W-:Y:S02]  /*f1a0*/  IADD3 R237, R237, -0x1, RZ ;  /* 0xffffffffeded7810 */ /* 0x000fe40007ffe0ff */
[----:B------:R-:W-:Y:S02]  /*f1b0*/  MOV R2, R244 ;  /* 0x000000f400027202 */ /* 0x000fe40000000f00 */
[----:B------:R-:W-:Y:S01]  /*f1c0*/  MOV R0, R248 ;  /* 0x000000f800007202 */ /* 0x000fe20000000f00 */
[----:B------:R-:W-:Y:S06]  /*f1d0*/  @!P6 BRA `(.L_x_2319) ;  /* 0x0000000000f4e947 */ /* 0x000fec0003800000 */
        /* <DEDUP_REMOVED lines=61> */
.L_x_2319:
        /* <DEDUP_REMOVED lines=33> */
[----:B-1----:R-:W1:Y:S08]  /*f7c0*/  LDSM.16.M88.4 R8, [R134+0x1000] ;  /* 0x001000008608783b */ /* 0x002e700000000200 */
        /* <DEDUP_REMOVED lines=359> */
[----:B------:R-:W-:Y:S06]  /*10e40*/  @!P6 BRA `(.L_x_2321) ;  /* 0x0000000000f4e947 */ /* 0x000fec0003800000 */
        /* <DEDUP_REMOVED lines=61> */
.L_x_2321:
        /* <DEDUP_REMOVED lines=30> */
.L_x_2320:
        /* <DEDUP_REMOVED lines=173> */
[--C-:B---3--:R-:W-:Y:S01]  /*11ed0*/  FFMA.FTZ R7, R24, UR4, -R23.reuse ;  /* 0x0000000418077c23 */ /* 0x108fe20008010817 */
[----:B----4-:R-:W-:Y:S08]  /*11ee0*/  F2FP.BF16.F32.PACK_AB R24, R51, R50 ;  /* 0x000000323318723e */ /* 0x010ff000000010ff */
        /* <DEDUP_REMOVED lines=12> */
[----:B------:R-:W-:Y:S08]  /*11fb0*/  F2FP.BF16.F32.PACK_AB R32, R112, R110 ;  /* 0x0000006e7020723e */ /* 0x000ff000000010ff */
[----:B------:R3:W-:Y:S01]  /*11fc0*/  MUFU.EX2 R129, R7 ;  /* 0x0000000700817308 */ /* 0x0007e20000000800 */
[--C-:B-1----:R-:W-:Y:S09]  /*11fd0*/  FFMA.FTZ R5, R37, UR4, -R23.reuse ;  /* 0x0000000425057c23 */ /* 0x102ff20008010817 */
[----:B------:R-:W1:Y:S01]  /*11fe0*/  MUFU.EX2 R2, R2 ;  /* 0x0000000200027308 */ /* 0x000e620000000800 */
[--C-:B--2---:R-:W-:Y:S09]  /*11ff0*/  FFMA.FTZ R4, R190, UR4, -R48.reuse ;  /* 0x00000004be047c23 */ /* 0x104ff20008010830 */
[----:B------:R2:W4:Y:S01]  /*12000*/  MUFU.EX2 R109, R4 ;  /* 0x00000004006d7308 */ /* 0x0005220000000800 */
[--C-:B---3--:R-:W-:Y:S09]  /*12010*/  FFMA.FTZ R7, R40, UR4, -R23.reuse ;  /* 0x0000000428077c23 */ /* 0x108ff20008010817 */
[----:B------:R3:W-:Y:S01]  /*12020*/  MUFU.EX2 R162, R7 ;  /* 0x0000000700a27308 */ /* 0x0007e20000000800 */
[C---:B-1----:R-:W-:Y:S01]  /*12030*/  FMUL.FTZ R9, R2.reuse, R145 ;  /* 0x0000009102097220 */ /* 0x042fe20000410000 */
[C---:B------:R-:W-:Y:S01]  /*12040*/  FMUL.FTZ R12, R2.reuse, R140 ;  /* 0x0000008c020c7220 */ /* 0x040fe20000410000 */
[----:B------:R-:W-:Y:S01]  /*12050*/  FMUL.FTZ R13, R2, R141 ;  /* 0x0000008d020d7220 */ /* 0x000fe20000410000 */
[--C-:B--2---:R-:W-:Y:S06]  /*12060*/  FFMA.FTZ R4, R187, UR4, -R48.reuse ;  /* 0x00000004bb047c23 */ /* 0x104fec0008010830 */
[----:B------:R1:W-:Y:S01]  /*12070*/  MUFU.EX2 R187, R6 ;  /* 0x0000000600bb7308 */ /* 0x0003e20000000800 */
[--C-:B---3--:R-:W-:Y:S09]  /*12080*/  FFMA.FTZ R7, R17, UR4, -R23.reuse ;  /* 0x0000000411077c23 */ /* 0x108ff20008010817 */
        /* <DEDUP_REMOVED lines=8> */
[--C-:B-1----:R-:W-:Y:S01]  /*12110*/  FFMA.FTZ R6, R60, UR4, -R23.reuse ;  /* 0x000000043c067c23 */ /* 0x102fe20008010817 */
[--C-:B--2---:R-:W-:Y:S08]  /*12120*/  FFMA.FTZ R4, R161, UR4, -R23.reuse ;  /* 0x00000004a1047c23 */ /* 0x104ff00008010817 */
[----:B------:R1:W2:Y:S01]  /*12130*/  MUFU.EX2 R119, R4 ;  /* 0x0000000400777308 */ /* 0x0002a20000000800 */
[--C-:B---3--:R-:W-:Y:S01]  /*12140*/  FFMA.FTZ R7, R64, UR4, -R23.reuse ;  /* 0x0000000440077c23 */ /* 0x108fe20008010817 */
[--C-:B-1----:R-:W-:Y:S08]  /*12150*/  FFMA.FTZ R4, R160, UR4, -R48.reuse ;  /* 0x00000004a0047c23 */ /* 0x102ff00008010830 */
[----:B------:R1:W-:Y:S02]  /*12160*/  MUFU.EX2 R115, R4 ;  /* 0x0000000400737308 */ /* 0x0003e40000000800 */
[--C-:B-1----:R-:W-:Y:S08]  /*12170*/  FFMA.FTZ R4, R155, UR4, -R48.reuse ;  /* 0x000000049b047c23 */ /* 0x102ff00008010830 */
[----:B------:R1:W-:Y:S10]  /*12180*/  MUFU.EX2 R155, R5 ;  /* 0x00000005009b7308 */ /* 0x0003f40000000800 */
[----:B------:R3:W2:Y:S01]  /*12190*/  MUFU.EX2 R117, R4 ;  /* 0x0000000400757308 */ /* 0x0006a20000000800 */
[--C-:B-1----:R-:W-:Y:S09]  /*121a0*/  FFMA.FTZ R5, R45, UR4, -R23.reuse ;  /* 0x000000042d057c23 */ /* 0x102ff20008010817 */
[----:B------:R1:W-:Y:S01]  /*121b0*/  MUFU.EX2 R188, R5 ;  /* 0x0000000500bc7308 */ /* 0x0003e20000000800 */
[--C-:B---3--:R-:W-:Y:S09]  /*121c0*/  FFMA.FTZ R4, R19, UR4, -R48.reuse ;  /* 0x0000000413047c23 */ /* 0x108ff20008010830 */
[----:B------:R3:W-:Y:S01]  /*121d0*/  MUFU.EX2 R116, R4 ;  /* 0x0000000400747308 */ /* 0x0007e20000000800 */
[--C-:B-1----:R-:W-:Y:S09]  /*121e0*/  FFMA.FTZ R5, R53, UR4, -R23.reuse ;  /* 0x0000000435057c23 */ /* 0x102ff20008010817 */
[----:B------:R1:W-:Y:S01]  /*121f0*/  MUFU.EX2 R53, R5 ;  /* 0x0000000500357308 */ /* 0x0003e20000000800 */
[--C-:B---3--:R-:W-:Y:S09]  /*12200*/  FFMA.FTZ R4, R18, UR4, -R48.reuse ;  /* 0x0000000412047c23 */ /* 0x108ff20008010830 */
[----:B------:R3:W2:Y:S01]  /*12210*/  MUFU.EX2 R122, R4 ;  /* 0x00000004007a7308 */ /* 0x0006a20000000800 */
[--C-:B-1----:R-:W-:Y:S09]  /*12220*/  FFMA.FTZ R5, R61, UR4, -R23.reuse ;  /* 0x000000043d057c23 */ /* 0x102ff20008010817 */
[----:B------:R1:W-:Y:S01]  /*12230*/  MUFU.EX2 R61, R7 ;  /* 0x00000007003d7308 */ /* 0x0003e20000000800 */
[----:B---3--:R-:W-:Y:S01]  /*12240*/  FFMA.FTZ R4, R25, UR4, -R23 ;  /* 0x0000000419047c23 */ /* 0x008fe20008010817 */
[----:B------:R-:W-:Y:S08]  /*12250*/  F2FP.BF16.F32.PACK_AB R25, R104, R49 ;  /* 0x000000316819723e */ /* 0x000ff000000010ff */
[----:B------:R3:W-:Y:S01]  /*12260*/  MUFU.EX2 R60, R5 ;  /* 0x00000005003c7308 */ /* 0x0007e20000000800 */
[----:B------:R-:W-:Y:S09]  /*12270*/  FFMA.FTZ R49, R0, R243, R49 ;  /* 0x000000f300317223 */ /* 0x000ff20000010031 */
[----:B------:R4:W2:Y:S01]  /*12280*/  MUFU.EX2 R127, R4 ;  /* 0x00000004007f7308 */ /* 0x0008a20000000800 */
[--C-:B-1----:R-:W-:Y:S09]  /*12290*/  FFMA.FTZ R7, R72, UR4, -R23.reuse ;  /* 0x0000000448077c23 */ /* 0x102ff20008010817 */
[----:B------:R1:W-:Y:S01]  /*122a0*/  MUFU.EX2 R225, R7 ;  /* 0x0000000700e17308 */ /* 0x0003e20000000800 */
[--C-:B---3--:R-:W-:Y:S09]  /*122b0*/  FFMA.FTZ R5, R69, UR4, -R23.reuse ;  /* 0x0000000445057c23 */ /* 0x108ff20008010817 */
[----:B------:R3:W-:Y:S01]  /*122c0*/  MUFU.EX2 R222, R5 ;  /* 0x0000000500de7308 */ /* 0x0007e20000000800 */
[--C-:B----4-:R-:W-:Y:S01]  /*122d0*/  FFMA.FTZ R4, R26, UR4, -R48.reuse ;  /* 0x000000041a047c23 */ /* 0x110fe20008010830 */
[----:B------:R-:W-:Y:S08]  /*122e0*/  F2FP.BF16.F32.PACK_AB R26, R111, R107 ;  /* 0x0000006b6f1a723e */ /* 0x000ff000000010ff */
[----:B------:R4:W-:Y:S01]  /*122f0*/  MUFU.EX2 R121, R4 ;  /* 0x0000000400797308 */ /* 0x0009e20000000800 */
[--C-:B-1----:R-:W-:Y:S09]  /*12300*/  FFMA.FTZ R7, R81, UR4, -R23.reuse ;  /* 0x0000000451077c23 */ /* 0x102ff20008010817 */
[----:B------:R1:W-:Y:S01]  /*12310*/  MUFU.EX2 R235, R7 ;  /* 0x0000000700eb7308 */ /* 0x0003e20000000800 */
[--C-:B---3--:R-:W-:Y:S09]  /*12320*/  FFMA.FTZ R5, R77, UR4, -R23.reuse ;  /* 0x000000044d057c23 */ /* 0x108ff20008010817 */
[----:B------:R3:W-:Y:S01]  /*12330*/  MUFU.EX2 R230, R5 ;  /* 0x0000000500e67308 */ /* 0x0007e20000000800 */
[--C-:B----4-:R-:W-:Y:S01]  /*12340*/  FFMA.FTZ R4, R27, UR4, -R48.reuse ;  /* 0x000000041b047c23 */ /* 0x110fe20008010830 */
[----:B------:R-:W-:Y:S08]  /*12350*/  F2FP.BF16.F32.PACK_AB R27, R109, R106 ;  /* 0x0000006a6d1b723e */ /* 0x000ff000000010ff */
[----:B------:R4:W2:Y:S01]  /*12360*/  MUFU.EX2 R125, R4 ;  /* 0x00000004007d7308 */ /* 0x0008a20000000800 */
[----:B-1----:R-:W-:Y:S09]  /*12370*/  FMUL.FTZ R7, R0, R139 ;  /* 0x0000008b00077220 */ /* 0x002ff20000410000 */
[----:B------:R1:W-:Y:S01]  /*12380*/  MUFU.EX2 R139, R10 ;  /* 0x0000000a008b7308 */ /* 0x0003e20000000800 */
[----:B---3--:R-:W-:Y:S09]  /*12390*/  FMUL.FTZ R5, R2, R137 ;  /* 0x0000008902057220 */ /* 0x008ff20000410000 */
[----:B------:R3:W-:Y:S01]  /*123a0*/  MUFU.EX2 R137, R8 ;  /* 0x0000000800897308 */ /* 0x0007e20000000800 */
[--C-:B----4-:R-:W-:Y:S09]  /*123b0*/  FFMA.FTZ R4, R30, UR4, -R48.reuse ;  /* 0x000000041e047c23 */ /* 0x110ff20008010830 */
[----:B------:R4:W-:Y:S01]  /*123c0*/  MUFU.EX2 R124, R4 ;  /* 0x00000004007c7308 */ /* 0x0009e20000000800 */
[----:B-1----:R-:W-:Y:S01]  /*123d0*/  FMUL.FTZ R10, R0, R146 ;  /* 0x00000092000a7220 */ /* 0x002fe20000410000 */
[--C-:B---3--:R-:W-:Y:S01]  /*123e0*/  FFMA.FTZ R8, R86, UR4, -R48.reuse ;  /* 0x0000000456087c23 */ /* 0x108fe20008010830 */
[--C-:B----4-:R-:W-:Y:S02]  /*123f0*/  FFMA.FTZ R4, R31, UR4, -R48.reuse ;  /* 0x000000041f047c23 */ /* 0x110fe40008010830 */
[----:B------:R-:W-:Y:S05]  /*12400*/  LDSM.16.MT88.4 R28, [R164+0x5000] ;  /* 0x00500000a41c783b */ /* 0x000fea0000004200 */
[----:B------:R1:W3:Y:S02]  /*12410*/  MUFU.EX2 R130, R4 ;  /* 0x0000000400827308 */ /* 0x0002e40000000800 */
[--C-:B-1----:R-:W-:Y:S01]  /*12420*/  FFMA.FTZ R4, R33, UR4, -R23.reuse ;  /* 0x0000000421047c23 */ /* 0x102fe20008010817 */
[----:B-----5:R-:W-:Y:S07]  /*12430*/  F2FP.BF16.F32.PACK_AB R33, R114, R108 ;  /* 0x0000006c7221723e */ /* 0x020fee00000010ff */
[----:B------:R1:W4:Y:S02]  /*12440*/  MUFU.EX2 R152, R4 ;  /* 0x0000000400987308 */ /* 0x0003240000000800 */
[--C-:B-1----:R-:W-:Y:S01]  /*12450*/  FFMA.FTZ R4, R34, UR4, -R48.reuse ;  /* 0x0000000422047c23 */ /* 0x102fe20008010830 */
[----:B--2---:R-:W-:Y:S07]  /*12460*/  F2FP.BF16.F32.PACK_AB R34, R119, R113 ;  /* 0x000000717722723e */ /* 0x004fee00000010ff */
[----:B------:R1:W-:Y:S02]  /*12470*/  MUFU.EX2 R131, R4 ;  /* 0x0000000400837308 */ /* 0x0003e40000000800 */
[--C-:B-1----:R-:W-:Y:S01]  /*12480*/  FFMA.FTZ R4, R35, UR4, -R48.reuse ;  /* 0x0000000423047c23 */ /* 0x102fe20008010830 */
[----:B------:R-:W-:Y:S07]  /*12490*/  F2FP.BF16.F32.PACK_AB R35, R117, R115 ;  /* 0x000000737523723e */ /* 0x000fee00000010ff */
[----:B------:R1:W2:Y:S02]  /*124a0*/  MUFU.EX2 R132, R4 ;  /* 0x0000000400847308 */ /* 0x0002a40000000800 */
        /* <DEDUP_REMOVED lines=17> */
[--C-:B-1----:R-:W-:Y:S02]  /*125c0*/  FFMA.FTZ R4, R16, UR4, -R23.reuse ;  /* 0x0000000410047c23 */ /* 0x102fe40008010817 */
[----:B------:R-:W1:Y:S06]  /*125d0*/  LDSM.16.MT88.4 R16, [R135+0x5000] ;  /* 0x005000008710783b */ /* 0x000e6c0000004200 */
[----:B------:R3:W5:Y:S02]  /*125e0*/  MUFU.EX2 R194, R4 ;  /* 0x0000000400c27308 */ /* 0x0007640000000800 */
[--C-:B---3--:R-:W-:Y:S01]  /*125f0*/  FFMA.FTZ R4, R15, UR4, -R48.reuse ;  /* 0x000000040f047c23 */ /* 0x108fe20008010830 */
[----:B------:R-:W-:Y:S07]  /*12600*/  FMUL.FTZ R15, R0, R143 ;  /* 0x0000008f000f7220 */ /* 0x000fee0000410000 */
[----:B------:R3:W-:Y:S02]  /*12610*/  MUFU.EX2 R192, R4 ;  /* 0x0000000400c07308 */ /* 0x0007e40000000800 */
[--C-:B---3--:R-:W-:Y:S01]  /*12620*/  FFMA.FTZ R4, R14, UR4, -R48.reuse ;  /* 0x000000040e047c23 */ /* 0x108fe20008010830 */
[----:B------:R-:W-:Y:S07]  /*12630*/  FMUL.FTZ R14, R0, R142 ;  /* 0x0000008e000e7220 */ /* 0x000fee0000410000 */
        /* <DEDUP_REMOVED lines=10> */
[----:B------:R3:W-:Y:S10]  /*126e0*/  MUFU.EX2 R59, R6 ;  /* 0x00000006003b7308 */ /* 0x0007f40000000800 */
[----:B------:R4:W5:Y:S01]  /*126f0*/  MUFU.EX2 R57, R4 ;  /* 0x0000000400397308 */ /* 0x0009620000000800 */
[--C-:B---3--:R-:W-:Y:S09]  /*12700*/  FFMA.FTZ R6, R68, UR4, -R23.reuse ;  /* 0x0000000444067c23 */ /* 0x108ff20008010817 */
[----:B------:R3:W-:Y:S01]  /*12710*/  MUFU.EX2 R221, R6 ;  /* 0x0000000600dd7308 */ /* 0x0007e20000000800 */
[--C-:B----4-:R-:W-:Y:S09]  /*12720*/  FFMA.FTZ R4, R62, UR4, -R48.reuse ;  /* 0x000000043e047c23 */ /* 0x110ff20008010830 */
[----:B------:R4:W-:Y:S01]  /*12730*/  MUFU.EX2 R58, R4 ;  /* 0x00000004003a7308 */ /* 0x0009e20000000800 */
[--C-:B---3--:R-:W-:Y:S09]  /*12740*/  FFMA.FTZ R6, R76, UR4, -R23.reuse ;  /* 0x000000044c067c23 */ /* 0x108ff20008010817 */
[----:B------:R3:W-:Y:S01]  /*12750*/  MUFU.EX2 R229, R6 ;  /* 0x0000000600e57308 */ /* 0x0007e20000000800 */
[--C-:B----4-:R-:W-:Y:S09]  /*12760*/  FFMA.FTZ R4, R63, UR4, -R48.reuse ;  /* 0x000000043f047c23 */ /* 0x110ff20008010830 */
[----:B------:R4:W5:Y:S01]  /*12770*/  MUFU.EX2 R62, R4 ;  /* 0x00000004003e7308 */ /* 0x0009620000000800 */
[----:B---3--:R-:W-:Y:S01]  /*12780*/  FMUL.FTZ R6, R0, R138 ;  /* 0x0000008a00067220 */ /* 0x008fe20000410000 */
[--C-:B----4-:R-:W-:Y:S08]  /*12790*/  FFMA.FTZ R4, R65, UR4, -R23.reuse ;  /* 0x0000000441047c23 */ /* 0x110ff00008010817 */
        /* <DEDUP_REMOVED lines=27> */
[----:B---3--:R-:W-:Y:S08]  /*12950*/  FMUL.FTZ R4, R2, R136 ;  /* 0x0000008802047220 */ /* 0x008ff00000410000 */
[----:B------:R3:W-:Y:S01]  /*12960*/  MUFU.EX2 R136, R8 ;  /* 0x0000000800887308 */ /* 0x0007e20000000800 */
[C---:B-1----:R-:W-:Y:S07]  /*12970*/  HMMA.16816.F32.BF16 R4, R24.reuse, R16, R4 ;  /* 0x000000101804723c */ /* 0x042fee0000041804 */
[--C-:B------:R-:W-:Y:S01]  /*12980*/  FFMA.FTZ R16, R88, UR4, -R23.reuse ;  /* 0x0000000458107c23 */ /* 0x100fe20008010817 */
[C---:B------:R-:W-:Y:S03]  /*12990*/  FMUL.FTZ R17, R2.reuse, R149 ;  /* 0x0000009502117220 */ /* 0x040fe60000410000 */
[----:B------:R1:W-:Y:S01]  /*129a0*/  MUFU.EX2 R138, R16 ;  /* 0x00000010008a7308 */ /* 0x0003e20000000800 */
[----:B---3--:R-:W-:Y:S02]  /*129b0*/  FMUL.FTZ R8, R2, R144 ;  /* 0x0000009002087220 */ /* 0x008fe40000410000 */
[----:B------:R-:W-:Y:S05]  /*129c0*/  LDSM.16.MT88.4 R144, [R135+0x8c00] ;  /* 0x008c00008790783b */ /* 0x000fea0000004200 */
[C---:B------:R-:W-:Y:S06]  /*129d0*/  HMMA.16816.F32.BF16 R8, R24.reuse, R18, R8 ;  /* 0x000000121808723c */ /* 0x040fec0000041808 */
[C---:B------:R-:W-:Y:S05]  /*129e0*/  HMMA.16816.F32.BF16 R12, R24.reuse, R28, R12 ;  /* 0x0000001c180c723c */ /* 0x040fea000004180c */
[--C-:B-1----:R-:W-:Y:S01]  /*129f0*/  FFMA.FTZ R16, R89, UR4, -R23.reuse ;  /* 0x0000000459107c23 */ /* 0x102fe20008010817 */
[C---:B------:R-:W-:Y:S01]  /*12a00*/  FMUL.FTZ R18, R0.reuse, R150 ;  /* 0x0000009600127220 */ /* 0x040fe20000410000 */
[----:B------:R-:W-:Y:S01]  /*12a10*/  FMUL.FTZ R19, R0, R151 ;  /* 0x0000009700137220 */ /* 0x000fe20000410000 */
[----:B------:R-:W-:Y:S01]  /*12a20*/  FFMA.FTZ R28, R90, UR4, -R48 ;  /* 0x000000045a1c7c23 */ /* 0x000fe20008010830 */
[----:B------:R1:W3:Y:S02]  /*12a30*/  MUFU.EX2 R88, R16 ;  /* 0x0000001000587308 */ /* 0x0002e40000000800 */
[----:B------:R-:W-:Y:S08]  /*12a40*/  FFMA.FTZ R0, R93, UR4, -R23 ;  /* 0x000000045d007c23 */ /* 0x000ff00008010817 */
[----:B------:R2:W-:Y:S10]  /*12a50*/  MUFU.EX2 R87, R28 ;  /* 0x0000001c00577308 */ /* 0x0005f40000000800 */
[----:B------:R5:W-:Y:S01]  /*12a60*/  MUFU.EX2 R84, R0 ;  /* 0x0000000000547308 */ /* 0x000be20000000800 */
[C---:B-1----:R-:W-:Y:S01]  /*12a70*/  FMUL.FTZ R16, R2.reuse, R148 ;  /* 0x0000009402107220 */ /* 0x042fe20000410000 */
[----:B------:R-:W-:Y:S04]  /*12a80*/  FFMA.FTZ R2, R2, R242, R50 ;  /* 0x000000f202027223 */ /* 0x000fe80000010032 */
[----:B------:R-:W-:Y:S01]  /*12a90*/  FADD.FTZ R50, R51, R2 ;  /* 0x0000000233327221 */ /* 0x000fe20000010000 */
[--C-:B------:R-:W-:Y:S01]  /*12aa0*/  FFMA.FTZ R2, R94, UR4, -R48.reuse ;  /* 0x000000045e027c23 */ /* 0x100fe20008010830 */
[----:B------:R-:W-:Y:S01]  /*12ab0*/  HMMA.16816.F32.BF16 R16, R24, R30, R16 ;  /* 0x0000001e1810723c */ /* 0x000fe20000041810 */
[----:B--2---:R-:W1:Y:S02]  /*12ac0*/  LDSM.16.MT88.4 R28, [R164+0x5800] ;  /* 0x00580000a41c783b */ /* 0x004e640000004200 */
[----:B------:R2:W-:Y:S03]  /*12ad0*/  MUFU.EX2 R82, R2 ;  /* 0x0000000200527308 */ /* 0x0005e60000000800 */
[C---:B------:R-:W-:Y:S05]  /*12ae0*/  HMMA.16816.F32.BF16 R4, R32.reuse, R36, R4 ;  /* 0x000000242004723c */ /* 0x040fea0000041804 */
[----:B------:R-:W-:Y:S01]  /*12af0*/  FFMA.FTZ R24, R91, UR4, -R48 ;  /* 0x000000045b187c23 */ /* 0x000fe20008010830 */
[C---:B------:R-:W-:Y:S01]  /*12b00*/  HMMA.16816.F32.BF16 R8, R32.reuse, R38, R8 ;  /* 0x000000262008723c */ /* 0x040fe20000041808 */
[----:B------:R-:W4:Y:S02]  /*12b10*/  LDSM.16.MT88.4 R36, [R135+0x5c00] ;  /* 0x005c00008724783b */ /* 0x000f240000004200 */
[----:B------:R3:W4:Y:S02]  /*12b20*/  MUFU.EX2 R86, R24 ;  /* 0x0000001800567308 */ /* 0x0007240000000800 */
[----:B-----5:R-:W-:Y:S01]  /*12b30*/  FADD.FTZ R0, R104, R49 ;  /* 0x0000003168007221 */ /* 0x020fe20000010000 */
[C---:B------:R-:W-:Y:S05]  /*12b40*/  HMMA.16816.F32.BF16 R12, R32.reuse, R40, R12 ;  /* 0x00000028200c723c */ /* 0x040fea000004180c */
[----:B--2---:R-:W-:Y:S01]  /*12b50*/  FADD.FTZ R2, R106, R0 ;  /* 0x000000006a027221 */ /* 0x004fe20000010000 */
[----:B------:R-:W-:Y:S01]  /*12b60*/  HMMA.16816.F32.BF16 R16, R32, R42, R16 ;  /* 0x0000002a2010723c */ /* 0x000fe20000041810 */
[----:B------:R-:W2:Y:S04]  /*12b70*/  LDSM.16.MT88.4 R40, [R164+0x5c00] ;  /* 0x005c0000a428783b */ /* 0x000ea80000004200 */
[----:B------:R-:W-:Y:S01]  /*12b80*/  FFMA.FTZ R0, R95, UR4, -R48 ;  /* 0x000000045f007c23 */ /* 0x000fe20008010830 */
[----:B------:R-:W-:Y:S01]  /*12b90*/  F2FP.BF16.F32.PACK_AB R25, R122, R116 ;  /* 0x000000747a19723e */ /* 0x000fe200000010ff */
[----:B------:R-:W-:Y:S01]  /*12ba0*/  FADD.FTZ R32, R107, R50 ;  /* 0x000000326b207221 */ /* 0x000fe20000010000 */
[--C-:B---3--:R-:W-:Y:S01]  /*12bb0*/  FFMA.FTZ R24, R92, UR4, -R23.reuse ;  /* 0x000000045c187c23 */ /* 0x108fe20008010817 */
[----:B------:R3:W5:Y:S02]  /*12bc0*/  MUFU.EX2 R83, R0 ;  /* 0x0000000000537308 */ /* 0x0007640000000800 */
[----:B------:R-:W-:Y:S01]  /*12bd0*/  F2FP.BF16.F32.PACK_AB R26, R127, R123 ;  /* 0x0000007b7f1a723e */ /* 0x000fe200000010ff */
[----:B------:R-:W-:Y:S01]  /*12be0*/  FADD.FTZ R32, R111, R32 ;  /* 0x000000206f207221 */ /* 0x000fe20000010000 */
[----:B------:R-:W-:Y:S01]  /*12bf0*/  F2FP.BF16.F32.PACK_AB R27, R125, R121 ;  /* 0x000000797d1b723e */ /* 0x000fe200000010ff */
[----:B------:R-:W-:Y:S01]  /*12c00*/  FADD.FTZ R2, R109, R2 ;  /* 0x000000026d027221 */ /* 0x000fe20000010000 */
[----:B------:R-:W-:Y:S04]  /*12c10*/  F2FP.BF16.F32.PACK_AB R33, R130, R124 ;  /* 0x0000007c8221723e */ /* 0x000fe800000010ff */
[----:B------:R1:W-:Y:S01]  /*12c20*/  MUFU.EX2 R85, R24 ;  /* 0x0000001800557308 */ /* 0x0003e20000000800 */
[----:B------:R-:W-:Y:S01]  /*12c30*/  FADD.FTZ R49, R108, R2 ;  /* 0x000000026c317221 */ /* 0x000fe20000010000 */
[--C-:B------:R-:W-:Y:S01]  /*12c40*/  FFMA.FTZ R2, R96, UR4, -R23.reuse ;  /* 0x0000000460027c23 */ /* 0x100fe20008010817 */
[----:B------:R-:W-:Y:S02]  /*12c50*/  F2FP.BF16.F32.PACK_AB R34, R152, R129 ;  /* 0x000000819822723e */ /* 0x000fe400000010ff */
[----:B------:R-:W-:Y:S05]  /*12c60*/  F2FP.BF16.F32.PACK_AB R35, R132, R131 ;  /* 0x000000838423723e */ /* 0x000fea00000010ff */
[----:B------:R5:W-:Y:S01]  /*12c70*/  MUFU.EX2 R81, R2 ;  /* 0x0000000200517308 */ /* 0x000be20000000800 */
[----:B---3--:R-:W-:Y:S01]  /*12c80*/  FADD.FTZ R0, R110, R32 ;  /* 0x000000206e007221 */ /* 0x008fe20000010000 */
[----:B------:R-:W-:Y:S03]  /*12c90*/  F2FP.BF16.F32.PACK_AB R32, R128, R126 ;  /* 0x0000007e8020723e */ /* 0x000fe600000010ff */
[----:B------:R-:W-:Y:S01]  /*12ca0*/  FADD.FTZ R50, R112, R0 ;  /* 0x0000000070327221 */ /* 0x000fe20000010000 */
[----:B------:R-:W-:Y:S01]  /*12cb0*/  FFMA.FTZ R0, R97, UR4, -R23 ;  /* 0x0000000461007c23 */ /* 0x000fe20008010817 */
[----:B-1----:R-:W-:Y:S03]  /*12cc0*/  F2FP.BF16.F32.PACK_AB R24, R120, R118 ;  /* 0x000000767818723e */ /* 0x002fe600000010ff */
[----:B------:R1:W3:Y:S04]  /*12cd0*/  MUFU.EX2 R80, R0 ;  /* 0x0000000000507308 */ /* 0x0002e80000000800 */
[C---:B------:R-:W-:Y:S05]  /*12ce0*/  HMMA.16816.F32.BF16 R4, R24.reuse, R44, R4 ;  /* 0x0000002c1804723c */ /* 0x040fea0000041804 */
[----:B-----5:R-:W-:Y:S01]  /*12cf0*/  FADD.FTZ R2, R114, R49 ;  /* 0x0000003172027221 */ /* 0x020fe20000010000 */
[C---:B------:R-:W-:Y:S01]  /*12d00*/  HMMA.16816.F32.BF16 R8, R24.reuse, R46, R8 ;  /* 0x0000002e1808723c */ /* 0x040fe20000041808 */
[----:B------:R-:W5:Y:S04]  /*12d10*/  LDSM.16.MT88.4 R44, [R135+0x6000] ;  /* 0x00600000872c783b */ /* 0x000f680000004200 */
[----:B-1----:R-:W-:Y:S01]  /*12d20*/  FADD.FTZ R0, R115, R2 ;  /* 0x0000000273007221 */ /* 0x002fe20000010000 */
[C---:B------:R-:W-:Y:S05]  /*12d30*/  HMMA.16816.F32.BF16 R12, R24.reuse, R28, R12 ;  /* 0x0000001c180c723c */ /* 0x040fea000004180c */
[----:B------:R-:W-:Y:S01]  /*12d40*/  FADD.FTZ R2, R117, R0 ;  /* 0x0000000075027221 */ /* 0x000fe20000010000 */
[----:B------:R-:W-:Y:S01]  /*12d50*/  HMMA.16816.F32.BF16 R16, R24, R30, R16 ;  /* 0x0000001e1810723c */ /* 0x000fe20000041810 */
[----:B------:R-:W1:Y:S04]  /*12d60*/  LDSM.16.MT88.4 R28, [R164+0x6000] ;  /* 0x00600000a41c783b */ /* 0x000e680000004200 */
[--C-:B------:R-:W-:Y:S01]  /*12d70*/  FFMA.FTZ R49, R100, UR4, -R23.reuse ;  /* 0x0000000464317c23 */ /* 0x100fe20008010817 */
[C---:B----4-:R-:W-:Y:S03]  /*12d80*/  HMMA.16816.F32.BF16 R4, R32.reuse, R36, R4 ;  /* 0x000000242004723c */ /* 0x050fe60000041804 */
[----:B------:R-:W-:Y:S02]  /*12d90*/  MUFU.EX2 R77, R49 ;  /* 0x00000031004d7308 */ /* 0x000fe40000000800 */
[----:B------:R-:W-:Y:S01]  /*12da0*/  F2FP.BF16.F32.PACK_AB R26, R186, R162 ;  /* 0x000000a2ba1a723e */ /* 0x000fe200000010ff */
[C---:B------:R-:W-:Y:S01]  /*12db0*/  HMMA.16816.F32.BF16 R8, R32.reuse, R38, R8 ;  /* 0x000000262008723c */ /* 0x040fe20000041808 */
[----:B------:R-:W4:Y:S04]  /*12dc0*/  LDSM.16.MT88.4 R36, [R135+0x6400] ;  /* 0x006400008724783b */ /* 0x000f280000004200 */
[----:B------:R-:W-:Y:S01]  /*12dd0*/  FADD.FTZ R24, R113, R50 ;  /* 0x0000003271187221 */ /* 0x000fe20000010000 */
[C---:B--2---:R-:W-:Y:S05]  /*12de0*/  HMMA.16816.F32.BF16 R12, R32.reuse, R40, R12 ;  /* 0x00000028200c723c */ /* 0x044fea000004180c */
[----:B------:R-:W-:Y:S01]  /*12df0*/  FFMA.FTZ R25, R98, UR4, -R48 ;  /* 0x0000000462197c23 */ /* 0x000fe20008010830 */
[----:B------:R-:W-:Y:S01]  /*12e00*/  HMMA.16816.F32.BF16 R16, R32, R42, R16 ;  /* 0x0000002a2010723c */ /* 0x000fe20000041810 */
[----:B------:R-:W2:Y:S02]  /*12e10*/  LDSM.16.MT88.4 R40, [R164+0x6400] ;  /* 0x00640000a428783b */ /* 0x000ea40000004200 */
[----:B------:R3:W-:Y:S02]  /*12e20*/  MUFU.EX2 R79, R25 ;  /* 0x00000019004f7308 */ /* 0x0007e40000000800 */
[----:B------:R-:W-:Y:S01]  /*12e30*/  FADD.FTZ R24, R119, R24 ;  /* 0x0000001877187221 */ /* 0x000fe20000010000 */
[----:B------:R-:W-:Y:S01]  /*12e40*/  FADD.FTZ R50, R116, R2 ;  /* 0x0000000274327221 */ /* 0x000fe20000010000 */
[----:B------:R-:W-:Y:S01]  /*12e50*/  FFMA.FTZ R2, R99, UR4, -R48 ;  /* 0x0000000463027c23 */ /* 0x000fe20008010830 */
[----:B------:R-:W-:Y:S03]  /*12e60*/  F2FP.BF16.F32.PACK_AB R27, R184, R161 ;  /* 0x000000a1b81b723e */ /* 0x000fe600000010ff */
[----:B------:R-:W-:Y:S02]  /*12e70*/  FADD.FTZ R0, R118, R24 ;  /* 0x0000001876007221 */ /* 0x000fe40000010000 */
[----:B------:R1:W2:Y:S01]  /*12e80*/  MUFU.EX2 R78, R2 ;  /* 0x00000002004e7308 */ /* 0x0002a20000000800 */
[----:B------:R-:W-:Y:S01]  /*12e90*/  F2FP.BF16.F32.PACK_AB R24, R155, R154 ;  /* 0x0000009a9b18723e */ /* 0x000fe200000010ff */
[----:B------:R-:W-:Y:S01]  /*12ea0*/  FADD.FTZ R51, R120, R0 ;  /* 0x0000000078337221 */ /* 0x000fe20000010000 */
[----:B------:R-:W-:Y:S01]  /*12eb0*/  FADD.FTZ R0, R122, R50 ;  /* 0x000000327a007221 */ /* 0x000fe20000010000 */
[----:B------:R-:W-:Y:S02]  /*12ec0*/  F2FP.BF16.F32.PACK_AB R33, R190, R185 ;  /* 0x000000b9be21723e */ /* 0x000fe400000010ff */
[----:B------:R-:W-:Y:S01]  /*12ed0*/  F2FP.BF16.F32.PACK_AB R34, R194, R189 ;  /* 0x000000bdc222723e */ /* 0x000fe200000010ff */
[----:B------:R-:W-:Y:S01]  /*12ee0*/  FADD.FTZ R32, R121, R0 ;  /* 0x0000000079207221 */ /* 0x000fe20000010000 */
[----:B------:R-:W-:Y:S01]  /*12ef0*/  FFMA.FTZ R0, R101, UR4, -R23 ;  /* 0x0000000465007c23 */ /* 0x000fe20008010817 */
[----:B---3--:R-:W-:Y:S02]  /*12f00*/  F2FP.BF16.F32.PACK_AB R25, R160, R133 ;  /* 0x00000085a019723e */ /* 0x008fe400000010ff */
[----:B------:R-:W-:Y:S01]  /*12f10*/  F2FP.BF16.F32.PACK_AB R35, R193, R192 ;  /* 0x000000c0c123723e */ /* 0x000fe200000010ff */
[----:B------:R3:W-:Y:S01]  /*12f20*/  MUFU.EX2 R76, R0 ;  /* 0x00000000004c7308 */ /* 0x0007e20000000800 */
[----:B------:R-:W-:Y:S03]  /*12f30*/  FADD.FTZ R32, R125, R32 ;  /* 0x000000207d207221 */ /* 0x000fe60000010000 */
[C---:B-----5:R-:W-:Y:S05]  /*12f40*/  HMMA.16816.F32.BF16 R4, R24.reuse, R44, R4 ;  /* 0x0000002c1804723c */ /* 0x060fea0000041804 */
[----:B-1----:R-:W-:Y:S01]  /*12f50*/  FADD.FTZ R2, R123, R51 ;  /* 0x000000337b027221 */ /* 0x002fe20000010000 */
[C---:B------:R-:W-:Y:S01]  /*12f60*/  HMMA.16816.F32.BF16 R8, R24.reuse, R46, R8 ;  /* 0x0000002e1808723c */ /* 0x040fe20000041808 */
[----:B------:R-:W1:Y:S04]  /*12f70*/  LDSM.16.MT88.4 R44, [R135+0x6800] ;  /* 0x00680000872c783b */ /* 0x000e680000004200 */
[----:B------:R-:W-:Y:S01]  /*12f80*/  FADD.FTZ R2, R127, R2 ;  /* 0x000000027f027221 */ /* 0x000fe20000010000 */
[C---:B------:R-:W-:Y:S05]  /*12f90*/  HMMA.16816.F32.BF16 R12, R24.reuse, R28, R12 ;  /* 0x0000001c180c723c */ /* 0x040fea000004180c */
[----:B---3--:R-:W-:Y:S01]  /*12fa0*/  FADD.FTZ R0, R126, R2 ;  /* 0x000000027e007221 */ /* 0x008fe20000010000 */
[----:B------:R-:W-:Y:S01]  /*12fb0*/  HMMA.16816.F32.BF16 R16, R24, R30, R16 ;  /* 0x0000001e1810723c */ /* 0x000fe20000041810 */
[----:B------:R-:W3:Y:S04]  /*12fc0*/  LDSM.16.MT88.4 R28, [R164+0x6800] ;  /* 0x00680000a41c783b */ /* 0x000ee80000004200 */
[----:B------:R-:W-:Y:S01]  /*12fd0*/  FFMA.FTZ R2, R102, UR4, -R48 ;  /* 0x0000000466027c23 */ /* 0x000fe20008010830 */
[----:B------:R-:W-:Y:S01]  /*12fe0*/  FADD.FTZ R50, R128, R0 ;  /* 0x0000000080327221 */ /* 0x000fe20000010000 */
[----:B------:R-:W-:Y:S01]  /*12ff0*/  FFMA.FTZ R0, R103, UR4, -R48 ;  /* 0x0000000467007c23 */ /* 0x000fe20008010830 */
[----:B------:R-:W-:Y:S01]  /*13000*/  FADD.FTZ R49, R124, R32 ;  /* 0x000000207c317221 */ /* 0x000fe20000010000 */
[----:B------:R5:W-:Y:S02]  /*13010*/  MUFU.EX2 R74, R2 ;  /* 0x00000002004a7308 */ /* 0x000be40000000800 */
[----:B------:R-:W-:Y:S01]  /*13020*/  F2FP.BF16.F32.PACK_AB R32, R188, R187 ;  /* 0x000000bbbc20723e */ /* 0x000fe200000010ff */
[----:B------:R-:W-:Y:S01]  /*13030*/  FFMA.FTZ R25, R153, UR4, -R23 ;  /* 0x0000000499197c23 */ /* 0x000fe20008010817 */
[----:B------:R-:W-:Y:S01]  /*13040*/  F2FP.BF16.F32.PACK_AB R26, R196, R56 ;  /* 0x00000038c41a723e */ /* 0x000fe200000010ff */
[----:B------:R-:W-:Y:S01]  /*13050*/  FADD.FTZ R24, R129, R50 ;  /* 0x0000003281187221 */ /* 0x000fe20000010000 */
[----:B------:R-:W-:Y:S04]  /*13060*/  F2FP.BF16.F32.PACK_AB R27, R57, R55 ;  /* 0x00000037391b723e */ /* 0x000fe800000010ff */
[----:B------:R1:W-:Y:S01]  /*13070*/  MUFU.EX2 R75, R0 ;  /* 0x00000000004b7308 */ /* 0x0003e20000000800 */
[C---:B----4-:R-:W-:Y:S05]  /*13080*/  HMMA.16816.F32.BF16 R4, R32.reuse, R36, R4 ;  /* 0x000000242004723c */ /* 0x050fea0000041804 */
[----:B------:R-:W-:Y:S01]  /*13090*/  FADD.FTZ R24, R152, R24 ;  /* 0x0000001898187221 */ /* 0x000fe20000010000 */
[C---:B------:R-:W-:Y:S01]  /*130a0*/  HMMA.16816.F32.BF16 R8, R32.reuse, R38, R8 ;  /* 0x000000262008723c */ /* 0x040fe20000041808 */
[----:B------:R-:W4:Y:S02]  /*130b0*/  LDSM.16.MT88.4 R36, [R135+0x6c00] ;  /* 0x006c00008724783b */ /* 0x000f240000004200 */
[----:B------:R3:W-:Y:S02]  /*130c0*/  MUFU.EX2 R73, R25 ;  /* 0x0000001900497308 */ /* 0x0007e40000000800 */
[----:B-----5:R-:W-:Y:S01]  /*130d0*/  FADD.FTZ R2, R130, R49 ;  /* 0x0000003182027221 */ /* 0x020fe20000010000 */
[C---:B--2---:R-:W-:Y:S05]  /*130e0*/  HMMA.16816.F32.BF16 R12, R32.reuse, R40, R12 ;  /* 0x00000028200c723c */ /* 0x044fea000004180c */
[----:B-1----:R-:W-:Y:S01]  /*130f0*/  FADD.FTZ R0, R131, R2 ;  /* 0x0000000283007221 */ /* 0x002fe20000010000 */
[----:B------:R-:W-:Y:S01]  /*13100*/  HMMA.16816.F32.BF16 R16, R32, R42, R16 ;  /* 0x0000002a2010723c */ /* 0x000fe20000041810 */
[----:B------:R-:W1:Y:S04]  /*13110*/  LDSM.16.MT88.4 R40, [R164+0x6c00] ;  /* 0x006c0000a428783b */ /* 0x000e680000004200 */
[----:B------:R-:W-:Y:S01]  /*13120*/  FADD.FTZ R2, R132, R0 ;  /* 0x0000000084027221 */ /* 0x000fe20000010000 */
[----:B------:R-:W-:Y:S01]  /*13130*/  FADD.FTZ R0, R154, R24 ;  /* 0x000000189a007221 */ /* 0x000fe20000010000 */
[----:B------:R-:W-:Y:S01]  /*13140*/  F2FP.BF16.F32.PACK_AB R24, R53, R195 ;  /* 0x000000c33518723e */ /* 0x000fe200000010ff */
[----:B------:R-:W-:Y:S03]  /*13150*/  FFMA.FTZ R49, R163, UR4, -R48 ;  /* 0x00000004a3317c23 */ /* 0x000fe60008010830 */
[----:B------:R-:W-:Y:S01]  /*13160*/  FADD.FTZ R50, R133, R2 ;  /* 0x0000000285327221 */ /* 0x000fe20000010000 */
[----:B------:R-:W-:Y:S01]  /*13170*/  FFMA.FTZ R2, R105, UR4, -R23 ;  /* 0x0000000469027c23 */ /* 0x000fe20008010817 */
[----:B------:R-:W-:Y:S01]  /*13180*/  FADD.FTZ R51, R155, R0 ;  /* 0x000000009b337221 */ /* 0x000fe20000010000 */
[----:B---3--:R-:W-:Y:S01]  /*13190*/  F2FP.BF16.F32.PACK_AB R25, R54, R52 ;  /* 0x000000343619723e */ /* 0x008fe200000010ff */
[----:B------:R-:W-:Y:S01]  /*131a0*/  FADD.FTZ R0, R160, R50 ;  /* 0x00000032a0007221 */ /* 0x000fe20000010000 */
[----:B------:R2:W3:Y:S01]  /*131b0*/  MUFU.EX2 R72, R2 ;  /* 0x0000000200487308 */ /* 0x0004e20000000800 */
[----:B------:R-:W-:Y:S02]  /*131c0*/  F2FP.BF16.F32.PACK_AB R33, R62, R58 ;  /* 0x0000003a3e21723e */ /* 0x000fe400000010ff */
[----:B------:R-:W-:Y:S01]  /*131d0*/  FADD.FTZ R32, R161, R0 ;  /* 0x00000000a1207221 */ /* 0x000fe20000010000 */
[----:B------:R-:W-:Y:S01]  /*131e0*/  FFMA.FTZ R0, R191, UR4, -R48 ;  /* 0x00000004bf007c23 */ /* 0x000fe20008010830 */
[C---:B------:R-:W-:Y:S05]  /*131f0*/  HMMA.16816.F32.BF16 R4, R24.reuse, R44, R4 ;  /* 0x0000002c1804723c */ /* 0x040fea0000041804 */
[----:B------:R5:W-:Y:S01]  /*13200*/  MUFU.EX2 R70, R0 ;  /* 0x0000000000467308 */ /* 0x000be20000000800 */
[----:B------:R-:W-:Y:S01]  /*13210*/  F2FP.BF16.F32.PACK_AB R34, R220, R61 ;  /* 0x0000003ddc22723e */ /* 0x000fe200000010ff */
[C---:B------:R-:W-:Y:S01]  /*13220*/  HMMA.16816.F32.BF16 R8, R24.reuse, R46, R8 ;  /* 0x0000002e1808723c */ /* 0x040fe20000041808 */
[----:B------:R-:W3:Y:S07]  /*13230*/  LDSM.16.MT88.4 R44, [R135+0x7000] ;  /* 0x00700000872c783b */ /* 0x000eee0000004200 */
[----:B------:R4:W3:Y:S01]  /*13240*/  MUFU.EX2 R71, R49 ;  /* 0x0000003100477308 */ /* 0x0008e20000000800 */
[C---:B------:R-:W-:Y:S03]  /*13250*/  HMMA.16816.F32.BF16 R12, R24.reuse, R28, R12 ;  /* 0x0000001c180c723c */ /* 0x040fe6000004180c */
[----:B--2---:R-:W-:Y:S03]  /*13260*/  FADD.FTZ R2, R162, R51 ;  /* 0x00000033a2027221 */ /* 0x004fe60000010000 */
[----:B------:R-:W-:Y:S01]  /*13270*/  HMMA.16816.F32.BF16 R16, R24, R30, R16 ;  /* 0x0000001e1810723c */ /* 0x000fe20000041810 */
[----:B------:R-:W2:Y:S04]  /*13280*/  LDSM.16.MT88.4 R28, [R164+0x7000] ;  /* 0x00700000a41c783b */ /* 0x000ea80000004200 */
[----:B------:R-:W-:Y:S01]  /*13290*/  FADD.FTZ R2, R186, R2 ;  /* 0x00000002ba027221 */ /* 0x000fe20000010000 */
[----:B------:R-:W-:Y:S01]  /*132a0*/  FADD.FTZ R32, R184, R32 ;  /* 0x00000020b8207221 */ /* 0x000fe20000010000 */
[----:B------:R-:W-:Y:S01]  /*132b0*/  F2FP.BF16.F32.PACK_AB R35, R218, R215 ;  /* 0x000000d7da23723e */ /* 0x000fe200000010ff */
[----:B------:R-:W-:Y:S03]  /*132c0*/  FFMA.FTZ R25, R199, UR4, -R48 ;  /* 0x00000004c7197c23 */ /* 0x000fe60008010830 */
[----:B-----5:R-:W-:Y:S01]  /*132d0*/  FADD.FTZ R0, R187, R2 ;  /* 0x00000002bb007221 */ /* 0x020fe20000010000 */
[--C-:B------:R-:W-:Y:S01]  /*132e0*/  FFMA.FTZ R2, R197, UR4, -R23.reuse ;  /* 0x00000004c5027c23 */ /* 0x100fe20008010817 */
[----:B----4-:R-:W-:Y:S01]  /*132f0*/  FADD.FTZ R49, R185, R32 ;  /* 0x00000020b9317221 */ /* 0x010fe20000010000 */
        /* <DEDUP_REMOVED lines=11> */
[----:B------:R-:W2:Y:S07]  /*133b0*/  LDSM.16.MT88.4 R36, [R135+0x7400] ;  /* 0x007400008724783b */ /* 0x000eae0000004200 */
[----:B------:R3:W-:Y:S01]  /*133c0*/  MUFU.EX2 R67, R25 ;  /* 0x0000001900437308 */ /* 0x0007e20000000800 */
[C---:B-1----:R-:W-:Y:S03]  /*133d0*/  HMMA.16816.F32.BF16 R12, R32.reuse, R40, R12 ;  /* 0x00000028200c723c */ /* 0x042fe6000004180c */
[----:B----4-:R-:W-:Y:S03]  /*133e0*/  FADD.FTZ R2, R190, R49 ;  /* 0x00000031be027221 */ /* 0x010fe60000010000 */
[----:B------:R-:W-:Y:S01]  /*133f0*/  HMMA.16816.F32.BF16 R16, R32, R42, R16 ;  /* 0x0000002a2010723c */ /* 0x000fe20000041810 */
[----:B------:R-:W1:Y:S04]  /*13400*/  LDSM.16.MT88.4 R40, [R164+0x7400] ;  /* 0x00740000a428783b */ /* 0x000e680000004200 */
[----:B-----5:R-:W-:Y:S01]  /*13410*/  FADD.FTZ R0, R192, R2 ;  /* 0x00000002c0007221 */ /* 0x020fe20000010000 */
[--C-:B------:R-:W-:Y:S01]  /*13420*/  FFMA.FTZ R49, R200, UR4, -R23.reuse ;  /* 0x00000004c8317c23 */ /* 0x100fe20008010817 */
        /* <DEDUP_REMOVED lines=20> */
[C---:B--2---:R-:W-:Y:S05]  /*13570*/  HMMA.16816.F32.BF16 R12, R24.reuse, R28, R12 ;  /* 0x0000001c180c723c */ /* 0x044fea000004180c */
[----:B---3--:R-:W-:Y:S01]  /*13580*/  FADD.FTZ R2, R56, R51 ;  /* 0x0000003338027221 */ /* 0x008fe20000010000 */
[----:B------:R-:W-:Y:S01]  /*13590*/  HMMA.16816.F32.BF16 R16, R24, R30, R16 ;  /* 0x0000001e1810723c */ /* 0x000fe20000041810 */
[----:B------:R-:W2:Y:S04]  /*135a0*/  LDSM.16.MT88.4 R28, [R164+0x7800] ;  /* 0x00780000a41c783b */ /* 0x000ea80000004200 */
[----:B------:R-:W-:Y:S01]  /*135b0*/  FADD.FTZ R2, R196, R2 ;  /* 0x00000002c4027221 */ /* 0x000fe20000010000 */
[----:B------:R-:W-:Y:S01]  /*135c0*/  FADD.FTZ R49, R58, R32 ;  /* 0x000000203a317221 */ /* 0x000fe20000010000 */
[----:B------:R-:W-:Y:S01]  /*135d0*/  F2FP.BF16.F32.PACK_AB R32, R230, R229 ;  /* 0x000000e5e620723e */ /* 0x000fe200000010ff */
[----:B------:R-:W-:Y:S03]  /*135e0*/  FFMA.FTZ R25, R205, UR4, -R23 ;  /* 0x00000004cd197c23 */ /* 0x000fe60008010817 */
[----:B-----5:R-:W-:Y:S01]  /*135f0*/  FADD.FTZ R0, R59, R2 ;  /* 0x000000023b007221 */ /* 0x020fe20000010000 */
[----:B------:R-:W-:Y:S01]  /*13600*/  FFMA.FTZ R2, R203, UR4, -R48 ;  /* 0x00000004cb027c23 */ /* 0x000fe20008010830 */
[----:B------:R-:W-:Y:S01]  /*13610*/  F2FP.BF16.F32.PACK_AB R26, R88, R138 ;  /* 0x0000008a581a723e */ /* 0x000fe200000010ff */
[C---:B------:R-:W-:Y:S02]  /*13620*/  HMMA.16816.F32.BF16 R4, R32.reuse, R36, R4 ;  /* 0x000000242004723c */ /* 0x040fe40000041804 */
[----:B------:R3:W-:Y:S03]  /*13630*/  MUFU.EX2 R63, R2 ;  /* 0x00000002003f7308 */ /* 0x0007e60000000800 */
[----:B------:R-:W-:Y:S01]  /*13640*/  FADD.FTZ R50, R60, R0 ;  /* 0x000000003c327221 */ /* 0x000fe20000010000 */
[C---:B------:R-:W-:Y:S01]  /*13650*/  HMMA.16816.F32.BF16 R8, R32.reuse, R38, R8 ;  /* 0x000000262008723c */ /* 0x040fe20000041808 */
[----:B------:R-:W5:Y:S04]  /*13660*/  LDSM.16.MT88.4 R36, [R135+0x7c00] ;  /* 0x007c00008724783b */ /* 0x000f680000004200 */
[----:B------:R-:W-:Y:S01]  /*13670*/  FFMA.FTZ R0, R204, UR4, -R48 ;  /* 0x00000004cc007c23 */ /* 0x000fe20008010830 */
[C---:B-1----:R-:W-:Y:S05]  /*13680*/  HMMA.16816.F32.BF16 R12, R32.reuse, R40, R12 ;  /* 0x00000028200c723c */ /* 0x042fea000004180c */
[----:B------:R-:W-:Y:S01]  /*13690*/  FADD.FTZ R24, R61, R50 ;  /* 0x000000323d187221 */ /* 0x000fe20000010000 */
[----:B------:R-:W-:Y:S01]  /*136a0*/  HMMA.16816.F32.BF16 R16, R32, R42, R16 ;  /* 0x0000002a2010723c */ /* 0x000fe20000041810 */
[----:B------:R1:W-:Y:S01]  /*136b0*/  MUFU.EX2 R61, R25 ;  /* 0x00000019003d7308 */ /* 0x0003e20000000800 */
[----:B------:R-:W5:Y:S03]  /*136c0*/  LDSM.16.MT88.4 R40, [R164+0x7c00] ;  /* 0x007c0000a428783b */ /* 0x000f660000004200 */
[----:B---3--:R-:W-:Y:S01]  /*136d0*/  FADD.FTZ R2, R62, R49 ;  /* 0x000000313e027221 */ /* 0x008fe20000010000 */
[----:B------:R-:W-:Y:S01]  /*136e0*/  FADD.FTZ R24, R220, R24 ;  /* 0x00000018dc187221 */ /* 0x000fe20000010000 */
[----:B------:R-:W-:Y:S01]  /*136f0*/  F2FP.BF16.F32.PACK_AB R27, R86, R87 ;  /* 0x00000057561b723e */ /* 0x000fe200000010ff */
[----:B------:R-:W-:Y:S03]  /*13700*/  FFMA.FTZ R49, R207, UR4, -R48 ;  /* 0x00000004cf317c23 */ /* 0x000fe60008010830 */
[----:B------:R3:W5:Y:S01]  /*13710*/  MUFU.EX2 R62, R0 ;  /* 0x00000000003e7308 */ /* 0x0007620000000800 */
[----:B------:R-:W-:Y:S02]  /*13720*/  F2FP.BF16.F32.PACK_AB R33, R83, R82 ;  /* 0x000000525321723e */ /* 0x000fe400000010ff */
[----:B------:R-:W-:Y:S02]  /*13730*/  F2FP.BF16.F32.PACK_AB R34, R80, R81 ;  /* 0x000000515022723e */ /* 0x000fe400000010ff */
[----:B------:R-:W-:Y:S05]  /*13740*/  F2FP.BF16.F32.PACK_AB R35, R78, R79 ;  /* 0x0000004f4e23723e */ /* 0x000fea00000010ff */
[----:B------:R-:W-:Y:S01]  /*13750*/  MUFU.EX2 R59, R49 ;  /* 0x00000031003b7308 */ /* 0x000fe20000000800 */
[----:B-1----:R-:W-:Y:S02]  /*13760*/  F2FP.BF16.F32.PACK_AB R25, R139, R136 ;  /* 0x000000888b19723e */ /* 0x002fe400000010ff */
[----:B------:R-:W-:Y:S02]  /*13770*/  MOV R133, R3 ;  /* 0x0000000300857202 */ /* 0x000fe40000000f00 */
[----:B------:R-:W-:Y:S01]  /*13780*/  MOV R132, R20 ;  /* 0x0000001400847202 */ /* 0x000fe20000000f00 */
        /* <DEDUP_REMOVED lines=9> */
[----:B------:R1:W-:Y:S04]  /*13820*/  MUFU.EX2 R60, R2 ;  /* 0x00000002003c7308 */ /* 0x0003e80000000800 */
[----:B------:R-:W-:Y:S01]  /*13830*/  FADD.FTZ R32, R224, R0 ;  /* 0x00000000e0207221 */ /* 0x000fe20000010000 */
[C---:B------:R-:W-:Y:S01]  /*13840*/  HMMA.16816.F32.BF16 R8, R24.reuse, R46, R8 ;  /* 0x0000002e1808723c */ /* 0x040fe20000041808 */
[----:B------:R-:W3:Y:S04]  /*13850*/  LDSM.16.MT88.4 R44, [R135+0x8000] ;  /* 0x00800000872c783b */ /* 0x000ee80000004200 */
[----:B------:R-:W-:Y:S01]  /*13860*/  FFMA.FTZ R0, R208, UR4, -R48 ;  /* 0x00000004d0007c23 */ /* 0x000fe20008010830 */
[C---:B--2---:R-:W-:Y:S03]  /*13870*/  HMMA.16816.F32.BF16 R12, R24.reuse, R28, R12 ;  /* 0x0000001c180c723c */ /* 0x044fe6000004180c */
[----:B------:R2:W-:Y:S02]  /*13880*/  MUFU.EX2 R58, R0 ;  /* 0x00000000003a7308 */ /* 0x0005e40000000800 */
[----:B------:R-:W-:Y:S01]  /*13890*/  FADD.FTZ R32, R226, R32 ;  /* 0x00000020e2207221 */ /* 0x000fe20000010000 */
[----:B------:R-:W-:Y:S01]  /*138a0*/  HMMA.16816.F32.BF16 R16, R24, R30, R16 ;  /* 0x0000001e1810723c */ /* 0x000fe20000041810 */
[----:B------:R-:W4:Y:S04]  /*138b0*/  LDSM.16.MT88.4 R28, [R164+0x8000] ;  /* 0x00800000a41c783b */ /* 0x000f280000004200 */
[----:B-1----:R-:W-:Y:S01]  /*138c0*/  FADD.FTZ R2, R225, R51 ;  /* 0x00000033e1027221 */ /* 0x002fe20000010000 */
[----:B------:R-:W-:Y:S01]  /*138d0*/  FADD.FTZ R49, R227, R32 ;  /* 0x00000020e3317221 */ /* 0x000fe20000010000 */
[----:B------:R-:W-:Y:S01]  /*138e0*/  F2FP.BF16.F32.PACK_AB R32, R84, R85 ;  /* 0x000000555420723e */ /* 0x000fe200000010ff */
[----:B------:R-:W-:Y:S03]  /*138f0*/  FFMA.FTZ R25, R211, UR4, -R48 ;  /* 0x00000004d3197c23 */ /* 0x000fe60008010830 */
[----:B------:R-:W-:Y:S01]  /*13900*/  FADD.FTZ R2, R228, R2 ;  /* 0x00000002e4027221 */ /* 0x000fe20000010000 */
[----:B------:R-:W-:Y:S01]  /*13910*/  F2FP.BF16.F32.PACK_AB R26, R72, R73 ;  /* 0x00000049481a723e */ /* 0x000fe200000010ff */
[----:B------:R1:W-:Y:S01]  /*13920*/  MUFU.EX2 R55, R25 ;  /* 0x0000001900377308 */ /* 0x0003e20000000800 */
[C---:B-----5:R-:W-:Y:S05]  /*13930*/  HMMA.16816.F32.BF16 R4, R32.reuse, R36, R4 ;  /* 0x000000242004723c */ /* 0x060fea0000041804 */
        /* <DEDUP_REMOVED lines=12> */
[----:B------:R1:W2:Y:S02]  /*13a00*/  MUFU.EX2 R56, R0 ;  /* 0x0000000000387308 */ /* 0x0002a40000000800 */
[----:B------:R-:W-:Y:S01]  /*13a10*/  FADD.FTZ R24, R235, R24 ;  /* 0x00000018eb187221 */ /* 0x000fe20000010000 */
[----:B------:R-:W-:Y:S01]  /*13a20*/  F2FP.BF16.F32.PACK_AB R27, R70, R71 ;  /* 0x00000047461b723e */ /* 0x000fe200000010ff */
[----:B-----5:R-:W-:Y:S01]  /*13a30*/  FADD.FTZ R2, R232, R49 ;  /* 0x00000031e8027221 */ /* 0x020fe20000010000 */
        /* <DEDUP_REMOVED lines=14> */
[----:B------:R1:W3:Y:S04]  /*13b20*/  MUFU.EX2 R54, R2 ;  /* 0x0000000200367308 */ /* 0x0002e80000000800 */
[----:B------:R-:W-:Y:S01]  /*13b30*/  FADD.FTZ R32, R87, R0 ;  /* 0x0000000057207221 */ /* 0x000fe20000010000 */
[C---:B------:R-:W-:Y:S01]  /*13b40*/  HMMA.16816.F32.BF16 R8, R24.reuse, R46, R8 ;  /* 0x0000002e1808723c */ /* 0x040fe20000041808 */
[----:B------:R-:W5:Y:S04]  /*13b50*/  LDSM.16.MT88.4 R44, [R135+0x8800] ;  /* 0x00880000872c783b */ /* 0x000f680000004200 */
[----:B------:R-:W-:Y:S01]  /*13b60*/  FFMA.FTZ R0, R157, UR4, -R23 ;  /* 0x000000049d007c23 */ /* 0x000fe20008010817 */
[C---:B----4-:R-:W-:Y:S03]  /*13b70*/  HMMA.16816.F32.BF16 R12, R24.reuse, R28, R12 ;  /* 0x0000001c180c723c */ /* 0x050fe6000004180c */
[----:B------:R4:W3:Y:S02]  /*13b80*/  MUFU.EX2 R52, R0 ;  /* 0x0000000000347308 */ /* 0x0008e40000000800 */
[----:B------:R-:W-:Y:S01]  /*13b90*/  FADD.FTZ R32, R86, R32 ;  /* 0x0000002056207221 */ /* 0x000fe20000010000 */
[----:B------:R-:W-:Y:S01]  /*13ba0*/  HMMA.16816.F32.BF16 R16, R24, R30, R16 ;  /* 0x0000001e1810723c */ /* 0x000fe20000041810 */
[----:B------:R-:W5:Y:S04]  /*13bb0*/  LDSM.16.MT88.4 R28, [R164+0x8800] ;  /* 0x00880000a41c783b */ /* 0x000f680000004200 */
[----:B-1----:R-:W-:Y:S01]  /*13bc0*/  FADD.FTZ R2, R138, R51 ;  /* 0x000000338a027221 */ /* 0x002fe20000010000 */
[----:B------:R-:W-:Y:S01]  /*13bd0*/  FADD.FTZ R49, R82, R32 ;  /* 0x0000002052317221 */ /* 0x000fe20000010000 */
[----:B------:R-:W-:Y:S01]  /*13be0*/  F2FP.BF16.F32.PACK_AB R32, R68, R69 ;  /* 0x000000454420723e */ /* 0x000fe200000010ff */
[--C-:B------:R-:W-:Y:S03]  /*13bf0*/  FFMA.FTZ R24, R213, UR4, -R23.reuse ;  /* 0x00000004d5187c23 */ /* 0x100fe60008010817 */
[----:B------:R-:W-:Y:S01]  /*13c00*/  FADD.FTZ R2, R88, R2 ;  /* 0x0000000258027221 */ /* 0x000fe20000010000 */
[----:B--2---:R-:W-:Y:S01]  /*13c10*/  F2FP.BF16.F32.PACK_AB R26, R56, R57 ;  /* 0x00000039381a723e */ /* 0x004fe200000010ff */
[----:B------:R-:W-:Y:S01]  /*13c20*/  FFMA.FTZ R23, R214, UR4, -R23 ;  /* 0x00000004d6177c23 */ /* 0x000fe20008010817 */
[C---:B------:R-:W-:Y:S03]  /*13c30*/  HMMA.16816.F32.BF16 R4, R32.reuse, R36, R4 ;  /* 0x000000242004723c */ /* 0x040fe60000041804 */
[----:B------:R-:W-:Y:S02]  /*13c40*/  MUFU.EX2 R37, R23 ;  /* 0x0000001700257308 */ /* 0x000fe40000000800 */
[----:B----4-:R-:W-:Y:S01]  /*13c50*/  FADD.FTZ R0, R85, R2 ;  /* 0x0000000255007221 */ /* 0x010fe20000010000 */
[C---:B------:R-:W-:Y:S05]  /*13c60*/  HMMA.16816.F32.BF16 R8, R32.reuse, R38, R8 ;  /* 0x000000262008723c */ /* 0x040fea0000041808 */
[----:B------:R-:W-:Y:S01]  /*13c70*/  FFMA.FTZ R2, R158, UR4, -R48 ;  /* 0x000000049e027c23 */ /* 0x000fe20008010830 */
[C---:B------:R-:W-:Y:S01]  /*13c80*/  HMMA.16816.F32.BF16 R12, R32.reuse, R40, R12 ;  /* 0x00000028200c723c */ /* 0x040fe2000004180c */
[----:B------:R1:W2:Y:S04]  /*13c90*/  MUFU.EX2 R38, R24 ;  /* 0x0000001800267308 */ /* 0x0002a80000000800 */
[----:B------:R-:W-:Y:S01]  /*13ca0*/  FADD.FTZ R50, R84, R0 ;  /* 0x0000000054327221 */ /* 0x000fe20000010000 */
[----:B------:R-:W-:Y:S01]  /*13cb0*/  HMMA.16816.F32.BF16 R16, R32, R42, R16 ;  /* 0x0000002a2010723c */ /* 0x000fe20000041810 */
[----:B------:R-:W4:Y:S04]  /*13cc0*/  LDSM.16.MT88.4 R32, [R164+0x8c00] ;  /* 0x008c0000a420783b */ /* 0x000f280000004200 */
[----:B------:R5:W-:Y:S01]  /*13cd0*/  MUFU.EX2 R51, R2 ;  /* 0x0000000200337308 */ /* 0x000be20000000800 */
[----:B------:R-:W-:Y:S01]  /*13ce0*/  FFMA.FTZ R0, R159, UR4, -R48 ;  /* 0x000000049f007c23 */ /* 0x000fe20008010830 */
[----:B------:R-:W-:Y:S01]  /*13cf0*/  FADD.FTZ R25, R81, R50 ;  /* 0x0000003251197221 */ /* 0x000fe20000010000 */
[----:B---3--:R-:W-:Y:S03]  /*13d00*/  F2FP.BF16.F32.PACK_AB R27, R54, R55 ;  /* 0x00000037361b723e */ /* 0x008fe600000010ff */
[----:B------:R-:W-:Y:S04]  /*13d10*/  FFMA.FTZ R48, R22, UR4, -R48 ;  /* 0x0000000416307c23 */ /* 0x000fe80008010830 */
[----:B------:R-:W-:Y:S01]  /*13d20*/  MUFU.EX2 R23, R21 ;  /* 0x0000001500177308 */ /* 0x000fe20000000800 */
[----:B-1----:R-:W-:Y:S02]  /*13d30*/  F2FP.BF16.F32.PACK_AB R24, R60, R61 ;  /* 0x0000003d3c18723e */ /* 0x002fe400000010ff */
[----:B------:R-:W-:Y:S02]  /*13d40*/  F2FP.BF16.F32.PACK_AB R148, R52, R53 ;  /* 0x000000353494723e */ /* 0x000fe400000010ff */
[----:B--2---:R-:W-:Y:S05]  /*13d50*/  F2FP.BF16.F32.PACK_AB R150, R37, R38 ;  /* 0x000000262596723e */ /* 0x004fea00000010ff */
[----:B------:R-:W1:Y:S01]  /*13d60*/  MUFU.EX2 R48, R48 ;  /* 0x0000003000307308 */ /* 0x000e620000000800 */
[----:B-----5:R-:W-:Y:S09]  /*13d70*/  FADD.FTZ R2, R83, R49 ;  /* 0x0000003153027221 */ /* 0x020ff20000010000 */
[----:B------:R2:W3:Y:S01]  /*13d80*/  MUFU.EX2 R49, R0 ;  /* 0x0000000000317308 */ /* 0x0004e20000000800 */
[----:B-1----:R-:W-:Y:S01]  /*13d90*/  F2FP.BF16.F32.PACK_AB R151, R48, R23 ;  /* 0x000000173097723e */ /* 0x002fe200000010ff */
[----:B--2---:R-:W-:Y:S01]  /*13da0*/  FADD.FTZ R0, R79, R2 ;  /* 0x000000024f007221 */ /* 0x004fe20000010000 */
[----:B------:R-:W-:Y:S01]  /*13db0*/  FADD.FTZ R2, R80, R25 ;  /* 0x0000001950027221 */ /* 0x000fe20000010000 */
[----:B---3--:R-:W-:Y:S02]  /*13dc0*/  F2FP.BF16.F32.PACK_AB R149, R49, R51 ;  /* 0x000000333195723e */ /* 0x008fe400000010ff */
        /* <DEDUP_REMOVED lines=10> */
[----:B------:R-:W-:Y:S01]  /*13e70*/  FADD.FTZ R21, R72, R2 ;  /* 0x0000000248157221 */ /* 0x000fe20000010000 */
[C---:B------:R-:W-:Y:S05]  /*13e80*/  HMMA.16816.F32.BF16 R12, R24.reuse, R28, R12 ;  /* 0x0000001c180c723c */ /* 0x040fea000004180c */
[----:B------:R-:W-:Y:S01]  /*13e90*/  FADD.FTZ R2, R70, R0 ;  /* 0x0000000046027221 */ /* 0x000fe20000010000 */
[----:B------:R-:W-:Y:S05]  /*13ea0*/  HMMA.16816.F32.BF16 R16, R24, R30, R16 ;  /* 0x0000001e1810723c */ /* 0x000fea0000041810 */
[----:B------:R-:W-:Y:S01]  /*13eb0*/  FADD.FTZ R0, R69, R21 ;  /* 0x0000001545007221 */ /* 0x000fe20000010000 */
[C---:B------:R-:W-:Y:S05]  /*13ec0*/  HMMA.16816.F32.BF16 R136, R148.reuse, R144, R4 ;  /* 0x000000909488723c */ /* 0x040fea0000041804 */
[----:B------:R-:W-:Y:S01]  /*13ed0*/  FADD.FTZ R2, R67, R2 ;  /* 0x0000000243027221 */ /* 0x000fe20000010000 */
[----:B------:R-:W-:Y:S01]  /*13ee0*/  FADD.FTZ R21, R68, R0 ;  /* 0x0000000044157221 */ /* 0x000fe20000010000 */
[C---:B------:R-:W-:Y:S04]  /*13ef0*/  HMMA.16816.F32.BF16 R144, R148.reuse, R146, R8 ;  /* 0x000000929490723c */ /* 0x040fe80000041808 */
[----:B------:R-:W-:Y:S01]  /*13f00*/  FADD.FTZ R0, R66, R2 ;  /* 0x0000000242007221 */ /* 0x000fe20000010000 */
[----:B------:R-:W-:Y:S01]  /*13f10*/  FADD.FTZ R2, R65, R21 ;  /* 0x0000001541027221 */ /* 0x000fe20000010000 */
[C---:B----4-:R-:W-:Y:S05]  /*13f20*/  HMMA.16816.F32.BF16 R140, R148.reuse, R32, R12 ;  /* 0x00000020948c723c */ /* 0x050fea000004180c */
        /* <DEDUP_REMOVED lines=20> */
[----:B------:R-:W-:Y:S06]  /*14070*/  @P0 BRA `(.L_x_2322) ;  /* 0xffffffb000400947 */ /* 0x000fec000383ffff */
.L_x_2318:
[----:B------:R-:W1:Y:S01]  /*14080*/  SHFL.BFLY PT, R0, R243, 0x2, 0x1f ;  /* 0x0c401f00f3007f89 */ /* 0x000e6200000e0000 */
[----:B------:R-:W2:Y:S01]  /*14090*/  S2UR UR5, SR_CgaCtaId ;  /* 0x00000000000579c3 */ /* 0x000ea20000008800 */
[----:B------:R-:W-:Y:S01]  /*140a0*/  UMOV UR4, 0x400 ;  /* 0x0000040000047882 */ /* 0x000fe20000000000 */
[----:B------:R-:W-:Y:S01]  /*140b0*/  BSSY B0, `(.L_x_2323) ;  /* 0x000009e000007945 */ /* 0x000fe20003800000 */
[----:B------:R-:W3:Y:S01]  /*140c0*/  SHFL.BFLY PT, R2, R242, 0x2, 0x1f ;  /* 0x0c401f00f2027f89 */ /* 0x000ee200000e0000 */
[----:B------:R-:W4:Y:S01]  /*140d0*/  S2R R22, SR_TID.X ;  /* 0x0000000000167919 */ /* 0x000f220000002100 */
[----:B------:R-:W5:Y:S03]  /*140e0*/  S2R R18, SR_TID.X ;  /* 0x0000000000127919 */ /* 0x000f660000002100 */
        /* <DEDUP_REMOVED lines=8> */
[----:B------:R-:W-:Y:S02]  /*14170*/  LEA.HI R21, R23, R22, RZ, 0x5 ;  /* 0x0000001617157211 */ /* 0x000fe400078f28ff */
[----:B-----5:R-:W-:Y:S02]  /*14180*/  SHF.R.S32.HI R19, RZ, 0x1f, R18 ;  /* 0x0000001fff137819 */ /* 0x020fe40000011412 */
[----:B------:R-:W-:Y:S02]  /*14190*/  SHF.R.S32.HI R14, RZ, 0x5, R21 ;  /* 0x00000005ff0e7819 */ /* 0x000fe40000011415 */
[CC--:B------:R-:W-:Y:S02]  /*141a0*/  LEA.HI R8, R19.reuse, R18.reuse, RZ, 0x3 ;  /* 0x0000001213087211 */ /* 0x0c0fe400078f18ff */
[----:B------:R-:W-:Y:S01]  /*141b0*/  LEA.HI R19, R19, R18, RZ, 0x5 ;  /* 0x0000001213137211 */ /* 0x000fe200078f28ff */
[----:B--2---:R-:W-:Y:S01]  /*141c0*/  FADD.FTZ R17, R0, R4 ;  /* 0x0000000400117221 */ /* 0x004fe20000010000 */
[----:B------:R-:W-:Y:S01]  /*141d0*/  LEA.HI R0, R23, R22, RZ, 0x2 ;  /* 0x0000001617007211 */ /* 0x000fe200078f10ff */
[----:B------:R-:W-:Y:S01]  /*141e0*/  IMAD.MOV.U32 R4, RZ, RZ, 0x3f800000 ;  /* 0x3f800000ff047424 */ /* 0x000fe200078e00ff */
[----:B------:R-:W-:Y:S01]  /*141f0*/  LOP3.LUT R9, R8, 0xfffffff8, RZ, 0xc0, !PT ;  /* 0xfffffff808097812 */ /* 0x000fe200078ec0ff */
[----:B---3--:R-:W-:Y:S01]  /*14200*/  FADD.FTZ R16, R2, R5 ;  /* 0x0000000502107221 */ /* 0x008fe20000010000 */
[----:B------:R-:W-:Y:S01]  /*14210*/  LOP3.LUT R2, R0, 0xfffffffc, RZ, 0xc0, !PT ;  /* 0xfffffffc00027812 */ /* 0x000fe200078ec0ff */
[----:B------:R-:W-:Y:S01]  /*14220*/  IMAD.MOV.U32 R5, RZ, RZ, 0x3f800000 ;  /* 0x3f800000ff057424 */ /* 0x000fe200078e00ff */
[----:B------:R-:W-:Y:S01]  /*14230*/  SHF.R.S32.HI R0, RZ, 0x2, R0 ;  /* 0x00000002ff007819 */ /* 0x000fe20000011400 */
[----:B------:R-:W-:Y:S01]  /*14240*/  IMAD.IADD R9, R18, 0x1, -R9 ;  /* 0x0000000112097824 */ /* 0x000fe200078e0a09 */
[----:B------:R-:W-:Y:S01]  /*14250*/  LOP3.LUT R6, R19, 0xffffffe0, RZ, 0xc0, !PT ;  /* 0xffffffe013067812 */ /* 0x000fe200078ec0ff */
[----:B------:R-:W-:Y:S01]  /*14260*/  IMAD.IADD R2, R22, 0x1, -R2 ;  /* 0x0000000116027824 */ /* 0x000fe200078e0a02 */
[----:B------:R-:W-:-:S02]  /*14270*/  SHF.R.S32.HI R12, RZ, 0x3, R8 ;  /* 0x00000003ff0c7819 */ /* 0x000fc40000011408 */
[CC--:B------:R-:W-:Y:S01]  /*14280*/  LEA.HI R10, R23.reuse, R22.reuse, RZ, 0x6 ;  /* 0x00000016170a7211 */ /* 0x0c0fe200078f30ff */
[----:B------:R-:W-:Y:S01]  /*14290*/  IMAD R14, R14, 0x100, R2 ;  /* 0x000001000e0e7824 */ /* 0x000fe200078e0202 */
[----:B------:R-:W-:Y:S01]  /*142a0*/  SHF.R.S32.HI R2, RZ, 0x1f, R0 ;  /* 0x0000001fff027819 */ /* 0x000fe20000011400 */
[----:B------:R-:W-:Y:S01]  /*142b0*/  IMAD.IADD R18, R18, 0x1, -R6 ;  /* 0x0000000112127824 */ /* 0x000fe200078e0a06 */
[----:B------:R-:W-:Y:S02]  /*142c0*/  LEA.HI R7, R23, R22, RZ, 0x4 ;  /* 0x0000001617077211 */ /* 0x000fe400078f20ff */
[----:B------:R-:W-:Y:S02]  /*142d0*/  LEA.HI R2, R2, R0, RZ, 0x3 ;  /* 0x0000000002027211 */ /* 0x000fe400078f18ff */
[----:B------:R-:W-:Y:S02]  /*142e0*/  SHF.R.S32.HI R7, RZ, 0x4, R7 ;  /* 0x00000004ff077819 */ /* 0x000fe40000011407 */
[----:B------:R-:W-:-:S02]  /*142f0*/  LOP3.LUT R2, R2, 0xfffffff8, RZ, 0xc0, !PT ;  /* 0xfffffff802027812 */ /* 0x000fc400078ec0ff */
[----:B------:R-:W-:Y:S02]  /*14300*/  FSETP.NE.FTZ.AND P3, PT, R16, RZ, PT ;  /* 0x000000ff1000720b */ /* 0x000fe40003f75000 */
[----:B------:R-:W-:Y:S02]  /*14310*/  IADD3 R11, R0, -R2, RZ ;  /* 0x80000002000b7210 */ /* 0x000fe40007ffe0ff */
[----:B------:R-:W-:Y:S02]  /*14320*/  LEA.HI R0, R9, R9, RZ, 0x1 ;  /* 0x0000000909007211 */ /* 0x000fe400078f08ff */
[----:B------:R-:W-:Y:S01]  /*14330*/  LEA.HI R2, R8, R12, RZ, 0x1 ;  /* 0x0000000c08027211 */ /* 0x000fe200078f08ff */
[----:B------:R-:W-:Y:S01]  /*14340*/  IMAD.SHL.U32 R8, R10, 0x4, RZ ;  /* 0x000000040a087824 */ /* 0x000fe200078e00ff */
[----:B------:R-:W-:Y:S02]  /*14350*/  LOP3.LUT R6, R0, 0xfffffffe, RZ, 0xc0, !PT ;  /* 0xfffffffe00067812 */ /* 0x000fe400078ec0ff */
[----:B------:R-:W-:-:S02]  /*14360*/  LOP3.LUT R2, R2, 0xfffffffe, RZ, 0xc0, !PT ;  /* 0xfffffffe02027812 */ /* 0x000fc400078ec0ff */
[----:B------:R-:W-:Y:S01]  /*14370*/  SHF.R.S32.HI R0, RZ, 0x1, R0 ;  /* 0x00000001ff007819 */ /* 0x000fe20000011400 */
[----:B------:R-:W-:Y:S01]  /*14380*/  IMAD.IADD R13, R9, 0x1, -R6 ;  /* 0x00000001090d7824 */ /* 0x000fe200078e0a06 */
[----:B------:R-:W-:Y:S01]  /*14390*/  LEA.HI R6, R11, R11, RZ, 0x1 ;  /* 0x0000000b0b067211 */ /* 0x000fe200078f08ff */
[----:B------:R-:W-:Y:S01]  /*143a0*/  IMAD.SHL.U32 R9, R7, 0x40, RZ ;  /* 0x0000004007097824 */ /* 0x000fe200078e00ff */
[----:B------:R-:W-:Y:S01]  /*143b0*/  FSETP.NE.FTZ.AND P2, PT, R17, RZ, PT ;  /* 0x000000ff1100720b */ /* 0x000fe20003f55000 */
[----:B------:R-:W-:Y:S01]  /*143c0*/  IMAD.IADD R7, R12, 0x1, -R2 ;  /* 0x000000010c077824 */ /* 0x000fe200078e0a02 */
[----:B------:R-:W-:Y:S01]  /*143d0*/  LOP3.LUT R10, R8, 0x3fffff00, RZ, 0xc0, !PT ;  /* 0x3fffff00080a7812 */ /* 0x000fe200078ec0ff */
[----:B------:R-:W-:Y:S01]  /*143e0*/  IMAD.SHL.U32 R8, R0, 0x8, RZ ;  /* 0x0000000800087824 */ /* 0x000fe200078e00ff */
[----:B------:R-:W-:Y:S01]  /*143f0*/  SHF.R.S32.HI R0, RZ, 0x1, R6 ;  /* 0x00000001ff007819 */ /* 0x000fe20000011406 */
[----:B------:R-:W2:Y:S01]  /*14400*/  @P3 MUFU.RCP R4, R16 ;  /* 0x0000001000043308 */ /* 0x000ea20000001000 */
[----:B------:R-:W-:-:S02]  /*14410*/  LOP3.LUT R2, R9, 0xc0, RZ, 0xc0, !PT ;  /* 0x000000c009027812 */ /* 0x000fc400078ec0ff */
[----:B------:R-:W-:Y:S01]  /*14420*/  LEA R9, R7, R10, 0x5 ;  /* 0x0000000a07097211 */ /* 0x000fe200078e28ff */
[----:B------:R-:W-:Y:S01]  /*14430*/  IMAD.SHL.U32 R7, R0, 0x40, RZ ;  /* 0x0000004000077824 */ /* 0x000fe200078e00ff */
[----:B------:R-:W-:Y:S02]  /*14440*/  LOP3.LUT R6, R6, 0x1fffffe, RZ, 0xc0, !PT ;  /* 0x01fffffe06067812 */ /* 0x000fe400078ec0ff */
[----:B------:R-:W-:Y:S01]  /*14450*/  LOP3.LUT R8, R2, 0x18, R8, 0xf8, !PT ;  /* 0x0000001802087812 */ /* 0x000fe200078ef808 */
[----:B------:R-:W3:Y:S01]  /*14460*/  @P2 MUFU.RCP R5, R17 ;  /* 0x0000001100052308 */ /* 0x000ee20000001000 */
[----:B------:R-:W-:Y:S01]  /*14470*/  SHF.R.U32.HI R2, RZ, 0x3, R2 ;  /* 0x00000003ff027819 */ /* 0x000fe20000011602 */
[----:B------:R-:W-:Y:S01]  /*14480*/  IMAD.IADD R6, R11, 0x1, -R6 ;  /* 0x000000010b067824 */ /* 0x000fe200078e0a06 */
[----:B------:R-:W-:Y:S01]  /*14490*/  LOP3.LUT R7, R7, 0xc0, RZ, 0xc0, !PT ;  /* 0x000000c007077812 */ /* 0x000fe200078ec0ff */
[----:B------:R-:W-:Y:S01]  /*144a0*/  IMAD R9, R13, 0x4, R9 ;  /* 0x000000040d097824 */ /* 0x000fe200078e0209 */
[----:B------:R-:W-:Y:S01]  /*144b0*/  LOP3.LUT R8, R8, R2, RZ, 0x3c, !PT ;  /* 0x0000000208087212 */ /* 0x000fe200078e3cff */
[----:B------:R-:W-:Y:S01]  /*144c0*/  IMAD R2, R6, 0x10, R14 ;  /* 0x0000001006027824 */ /* 0x000fe200078e020e */
[----:B------:R-:W-:Y:S01]  /*144d0*/  LEA.HI R6, R7, R7, RZ, 0x1d ;  /* 0x0000000707067211 */ /* 0x000fe200078fe8ff */
[----:B------:R-:W4:Y:S01]  /*144e0*/  S2R R11, SR_CTAID.X ;  /* 0x00000000000b7919 */ /* 0x000f220000002500 */
[----:B------:R-:W-:Y:S01]  /*144f0*/  LOP3.LUT P0, RZ, R0, 0x2, RZ, 0xc0, !PT ;  /* 0x0000000200ff7812 */ /* 0x000fe2000780c0ff */
[----:B--2---:R-:W-:Y:S01]  /*14500*/  FMUL.FTZ R136, R4, R136 ;  /* 0x0000008804887220 */ /* 0x004fe20000410000 */
[----:B------:R-:W-:Y:S01]  /*14510*/  LOP3.LUT R7, R0, 0x1, RZ, 0xc0, !PT ;  /* 0x0000000100077812 */ /* 0x000fe200078ec0ff */
[----:B------:R-:W-:Y:S01]  /*14520*/  IMAD.U32 R2, R2, 0x2, R6 ;  /* 0x0000000202027824 */ /* 0x000fe200078e0006 */
[----:B------:R-:W-:Y:S01]  /*14530*/  MOV R6, 0xffffffe0 ;  /* 0xffffffe000067802 */ /* 0x000fe20000000f00 */
[C---:B------:R-:W-:Y:S01]  /*14540*/  FMUL.FTZ R137, R4.reuse, R137 ;  /* 0x0000008904897220 */ /* 0x040fe20000410000 */
[----:B------:R-:W-:Y:S01]  /*14550*/  ISETP.NE.U32.AND P1, PT, R7, 0x1, PT ;  /* 0x000000010700780c */ /* 0x000fe20003f25070 */
[----:B------:R-:W-:Y:S01]  /*14560*/  FMUL.FTZ R144, R4, R144 ;  /* 0x0000009004907220 */ /* 0x000fe20000410000 */
[----:B------:R-:W-:Y:S01]  /*14570*/  LEA R2, R2, UR5, 0x2 ;  /* 0x0000000502027c11 */ /* 0x000fe2000f8e10ff */
[C---:B---3--:R-:W-:Y:S01]  /*14580*/  FMUL.FTZ R139, R5.reuse, R139 ;  /* 0x0000008b058b7220 */ /* 0x048fe20000410000 */
[----:B------:R-:W-:Y:S01]  /*14590*/  SEL R6, R6, 0x20, !P1 ;  /* 0x0000002006067807 */ /* 0x000fe20004800000 */
[----:B------:R-:W-:Y:S01]  /*145a0*/  FMUL.FTZ R138, R5, R138 ;  /* 0x0000008a058a7220 */ /* 0x000fe20000410000 */
        /* <DEDUP_REMOVED lines=17> */
[----:B------:R-:W3:Y:S01]  /*146c0*/  LDC.64 R14, c[0x0][0x2c0] ;  /* 0x0000b000ff0e7b82 */ /* 0x000ee20000000a00 */
[----:B------:R5:W1:Y:S01]  /*146d0*/  @P3 MUFU.LG2 R10, R16 ;  /* 0x00000010000a3308 */ /* 0x000a620000000c00 */
[----:B------:R-:W-:Y:S01]  /*146e0*/  IMAD.MOV.U32 R9, RZ, RZ, -0x800000 ;  /* 0xff800000ff097424 */ /* 0x000fe200078e00ff */
[----:B------:R-:W-:Y:S04]  /*146f0*/  STS.64 [R4], R144 ;  /* 0x0000009004007388 */ /* 0x000fe80000000a00 */
[----:B------:R4:W-:Y:S01]  /*14700*/  STS.64 [R4+0x400], R146 ;  /* 0x0004009204007388 */ /* 0x0009e20000000a00 */
[----:B------:R-:W3:Y:S01]  /*14710*/  @P2 LDC R13, c[0x0][0x2e8] ;  /* 0x0000ba00ff0d2b82 */ /* 0x000ee20000000800 */
[----:B------:R-:W3:Y:S02]  /*14720*/  @P2 MUFU.LG2 R7, R17 ;  /* 0x0000001100072308 */ /* 0x000ee40000000c00 */
[----:B------:R-:W-:Y:S04]  /*14730*/  STS.64 [R0], R140 ;  /* 0x0000008c00007388 */ /* 0x000fe80000000a00 */
[----:B------:R1:W-:Y:S01]  /*14740*/  STS.64 [R0+0x400], R142 ;  /* 0x0004008e00007388 */ /* 0x0003e20000000a00 */
[----:B-----5:R-:W5:Y:S01]  /*14750*/  @P3 LDC R16, c[0x0][0x2e8] ;  /* 0x0000ba00ff103b82 */ /* 0x020f620000000800 */
[----:B------:R-:W3:Y:S01]  /*14760*/  S2R R8, SR_CTAID.Y ;  /* 0x0000000000087919 */ /* 0x000ee20000002600 */
[----:B--2---:R-:W-:Y:S01]  /*14770*/  IMAD.IADD R2, R6, 0x1, R0 ;  /* 0x0000000106027824 */ /* 0x004fe200078e0200 */
[----:B------:R-:W-:-:S04]  /*14780*/  SHF.R.S32.HI R6, RZ, 0x1f, R18 ;  /* 0x0000001fff067819 */ /* 0x000fc80000011412 */
[----:B------:R-:W-:Y:S01]  /*14790*/  STS.64 [R2], R148 ;  /* 0x0000009402007388 */ /* 0x000fe20000000a00 */
[----:B------:R-:W-:Y:S02]  /*147a0*/  LEA.HI R6, R6, R18, RZ, 0x2 ;  /* 0x0000001206067211 */ /* 0x000fe400078f10ff */
[----:B----4-:R-:W-:Y:S01]  /*147b0*/  LEA.HI R4, R23, R22, RZ, 0x3 ;  /* 0x0000001617047211 */ /* 0x010fe200078f18ff */
[----:B------:R2:W-:Y:S03]  /*147c0*/  STS.64 [R2+0x400], R150 ;  /* 0x0004009602007388 */ /* 0x0005e60000000a00 */
[----:B------:R-:W-:Y:S02]  /*147d0*/  LOP3.LUT R4, R4, 0xfffffff8, RZ, 0xc0, !PT ;  /* 0xfffffff804047812 */ /* 0x000fe400078ec0ff */
[----:B-1----:R-:W-:Y:S01]  /*147e0*/  LEA R0, R5, UR5, 0x2 ;  /* 0x0000000505007c11 */ /* 0x002fe2000f8e10ff */
[----:B------:R-:W-:Y:S01]  /*147f0*/  BAR.SYNC.DEFER_BLOCKING 0x0 ;  /* 0x0000000000007b1d */ /* 0x000fe20000010000 */
[----:B------:R-:W-:Y:S01]  /*14800*/  LOP3.LUT R5, R21, 0xffffffe0, RZ, 0xc0, !PT ;  /* 0xffffffe015057812 */ /* 0x000fe200078ec0ff */
[----:B------:R-:W-:-:S04]  /*14810*/  IMAD.IADD R4, R22, 0x1, -R4 ;  /* 0x0000000116047824 */ /* 0x000fc800078e0a04 */
[----:B------:R-:W-:Y:S02]  /*14820*/  IMAD.IADD R5, R22, 0x1, -R5 ;  /* 0x0000000116057824 */ /* 0x000fe400078e0a05 */
[----:B------:R-:W-:-:S03]  /*14830*/  IMAD.SHL.U32 R4, R4, 0x4, RZ ;  /* 0x0000000404047824 */ /* 0x000fc600078e00ff */
[----:B------:R-:W-:Y:S01]  /*14840*/  LOP3.LUT P0, RZ, R5, 0x3, RZ, 0xc0, !PT ;  /* 0x0000000305ff7812 */ /* 0x000fe2000780c0ff */
[----:B------:R-:W-:Y:S01]  /*14850*/  @P3 FMUL.FTZ R5, R10, 0.69314718246459960938 ;  /* 0x3f3172180a053820 */ /* 0x000fe20000410000 */
[----:B--2---:R-:W-:Y:S02]  /*14860*/  SHF.R.S32.HI R2, RZ, 0x5, R19 ;  /* 0x00000005ff027819 */ /* 0x004fe40000011413 */
[----:B------:R-:W1:Y:S01]  /*14870*/  LDC R19, c[0x0][0x270] ;  /* 0x00009c00ff137b82 */ /* 0x000e620000000800 */
[----:B------:R-:W2:Y:S04]  /*14880*/  LDS.128 R36, [R0] ;  /* 0x0000000000247984 */ /* 0x000ea80000000c00 */
[----:B------:R-:W4:Y:S04]  /*14890*/  LDS.128 R32, [R0+0x800] ;  /* 0x0008000000207984 */ /* 0x000f280000000c00 */
[----:B------:R-:W1:Y:S04]  /*148a0*/  LDS.128 R28, [R0+0x1000] ;  /* 0x00100000001c7984 */ /* 0x000e680000000c00 */
[----:B------:R3:W1:Y:S02]  /*148b0*/  LDS.128 R24, [R0+0x1800] ;  /* 0x0018000000187984 */ /* 0x0006640000000c00 */
[----:B---3--:R-:W-:-:S04]  /*148c0*/  SHF.R.S32.HI R0, RZ, 0x1f, R2 ;  /* 0x0000001fff007819 */ /* 0x008fc80000011402 */
[----:B------:R-:W-:-:S04]  /*148d0*/  LEA.HI R0, R0, R2, RZ, 0x2 ;  /* 0x0000000200007211 */ /* 0x000fc800078f10ff */
[----:B------:R-:W-:-:S04]  /*148e0*/  LOP3.LUT R0, R0, 0xfffffffc, RZ, 0xc0, !PT ;  /* 0xfffffffc00007812 */ /* 0x000fc800078ec0ff */
[----:B------:R-:W-:Y:S02]  /*148f0*/  IADD3 R0, R2, -R0, RZ ;  /* 0x8000000002007210 */ /* 0x000fe40007ffe0ff */
[----:B------:R-:W-:Y:S01]  /*14900*/  SHF.R.S32.HI R2, RZ, 0x2, R6 ;  /* 0x00000002ff027819 */ /* 0x000fe20000011406 */
[----:B------:R-:W-:Y:S01]  /*14910*/  IMAD R6, R8, R14, R246 ;  /* 0x0000000e08067224 */ /* 0x000fe200078e02f6 */
[----:B------:R-:W-:Y:S01]  /*14920*/  MOV R8, 0xff800000 ;  /* 0xff80000000087802 */ /* 0x000fe20000000f00 */
[----:B------:R-:W-:Y:S02]  /*14930*/  IMAD.SHL.U32 R14, R11, 0x40, RZ ;  /* 0x000000400b0e7824 */ /* 0x000fe400078e00ff */
[----:B-----5:R-:W-:Y:S01]  /*14940*/  @P3 FFMA.FTZ R8, R20, R16, R5 ;  /* 0x0000001014083223 */ /* 0x020fe20000010005 */
[----:B------:R-:W-:Y:S01]  /*14950*/  IMAD R0, R0, 0x10, R2 ;  /* 0x0000001000007824 */ /* 0x000fe200078e0202 */
[----:B------:R-:W-:Y:S01]  /*14960*/  SHF.R.S32.HI R5, RZ, 0x1f, R4 ;  /* 0x0000001fff057819 */ /* 0x000fe20000011404 */
[----:B------:R-:W-:-:S04]  /*14970*/  IMAD.MOV R2, RZ, RZ, -R246 ;  /* 0x000000ffff027224 */ /* 0x000fc800078e0af6 */
[----:B-1----:R-:W-:Y:S02]  /*14980*/  IMAD R11, R19, R2, UR4 ;  /* 0x00000004130b7e24 */ /* 0x002fe4000f8e0202 */
[----:B------:R-:W-:Y:S02]  /*14990*/  @P2 FMUL.FTZ R2, R7, 0.69314718246459960938 ;  /* 0x3f31721807022820 */ /* 0x000fe40000410000 */
[----:B------:R-:W-:Y:S02]  /*149a0*/  IMAD R6, R6, R19, R11 ;  /* 0x0000001306067224 */ /* 0x000fe400078e020b */
[----:B------:R-:W-:Y:S02]  /*149b0*/  @P2 FFMA.FTZ R9, R3, R13, R2 ;  /* 0x0000000d03092223 */ /* 0x000fe40000010002 */
[----:B------:R-:W-:Y:S01]  /*149c0*/  IMAD R6, R6, R15, R14 ;  /* 0x0000000f06067224 */ /* 0x000fe200078e020e */
[----:B--2-4-:R-:W-:Y:S06]  /*149d0*/  @P0 BRA `(.L_x_2324) ;  /* 0x00000000002c0947 */ /* 0x014fec0003800000 */
        /* <DEDUP_REMOVED lines=11> */
.L_x_2324:
[----:B------:R-:W-:Y:S05]  /*14a90*/  BSYNC B0 ;  /* 0x0000000000007941 */ /* 0x000fea0003800000 */
.L_x_2323:
[----:B------:R-:W-:Y:S01]  /*14aa0*/  ULDC UR4, c[0x0][0x2dc] ;  /* 0x0000b70000047ab9 */ /* 0x000fe20000000800 */
[C---:B-1----:R-:W-:Y:S01]  /*14ab0*/  IMAD.WIDE R2, R12.reuse, 0x20, R4 ;  /* 0x000000200c027825 */ /* 0x042fe200078e0204 */
[----:B------:R-:W-:-:S03]  /*14ac0*/  ISETP.GE.AND P3, PT, R12, R247, PT ;  /* 0x000000f70c00720c */ /* 0x000fc60003f66270 */
[----:B------:R-:W-:Y:S01]  /*14ad0*/  IMAD R0, R6, UR4, RZ ;  /* 0x0000000406007c24 */ /* 0x000fe2000f8e02ff */
[----:B------:R-:W-:Y:S01]  /*14ae0*/  ULDC.64 UR4, c[0x0][0x288] ;  /* 0x0000a20000047ab9 */ /* 0x000fe20000000a00 */
[C---:B------:R-:W-:Y:S02]  /*14af0*/  VIADD R5, R12.reuse, 0x20 ;  /* 0x000000200c057836 */ /* 0x040fe40000000000 */
[----:B------:R-:W-:Y:S01]  /*14b00*/  VIADD R7, R12, 0x10 ;  /* 0x000000100c077836 */ /* 0x000fe20000000000 */
[----:B------:R-:W-:Y:S02]  /*14b10*/  IADD3 R4, P0, R0, R2, RZ ;  /* 0x0000000200047210 */ /* 0x000fe40007f1e0ff */
[----:B------:R-:W-:Y:S01]  /*14b20*/  ISETP.GE.AND P1, PT, R5, R247, PT ;  /* 0x000000f70500720c */ /* 0x000fe20003f26270 */
[----:B------:R-:W-:Y:S01]  /*14b30*/  VIADD R5, R12, 0x30 ;  /* 0x000000300c057836 */ /* 0x000fe20000000000 */
[----:B------:R-:W-:Y:S02]  /*14b40*/  LEA.HI.X.SX32 R0, R0, R3, 0x1, P0 ;  /* 0x0000000300007211 */ /* 0x000fe400000f0eff */
[----:B------:R-:W-:-:S02]  /*14b50*/  LEA R2, P0, R4, UR4, 0x2 ;  /* 0x0000000404027c11 */ /* 0x000fc4000f8010ff */
[-C--:B------:R-:W-:Y:S02]  /*14b60*/  ISETP.GE.AND P2, PT, R7, R247.reuse, PT ;  /* 0x000000f70700720c */ /* 0x080fe40003f46270 */
[----:B------:R-:W-:Y:S02]  /*14b70*/  LEA.HI.X R3, R4, UR5, R0, 0x2, P0 ;  /* 0x0000000504037c11 */ /* 0x000fe400080f1400 */
        /* <DEDUP_REMOVED lines=8> */
.L_x_2325:
        /* <DEDUP_REMOVED lines=16> */
.L_x_5339:


//--------------------- .text._ZN5flash24flash_fwd_splitkv_kernelI23Flash_fwd_kernel_traitsILi32ELi64ELi256ELi4ELb0ELb0EN7cutlass10bfloat16_tE19Flash_kernel_traitsILi32ELi64ELi256ELi4ES3_EELb1ELb0ELb1ELb0ELb0ELb0ELb1ELb0EEEvNS_16Flash_fwd_paramsE --------------------------
	.section	.text._ZN5flash24flash_fwd_splitkv_kernelI23Flash_fwd_kernel_traitsILi32ELi64ELi256ELi4ELb0ELb0EN7cutlass10bfloat16_tE19Flash_kernel_traitsILi32ELi64ELi256ELi4ES3_EELb1ELb0ELb1ELb0ELb0ELb0ELb1ELb0EEEvNS_16Flash_fwd_paramsE,"ax",@progbits
	.align	128
        .global         _ZN5flash24flash_fwd_splitkv_kernelI23Flash_fwd_kernel_traitsILi32ELi64ELi256ELi4ELb0ELb0EN7cutlass10bfloat16_tE19Flash_kernel_traitsILi32ELi64ELi256ELi4ES3_EELb1ELb0ELb1ELb0ELb0ELb0ELb1ELb0EEEvNS_16Flash_fwd_paramsE
        .type           _ZN5flash24flash_fwd_splitkv_kernelI23Flash_fwd_kernel_traitsILi32ELi64ELi256ELi4ELb0ELb0EN7cutlass10bfloat16_tE19Flash_kernel_traitsILi32ELi64ELi256ELi4ES3_EELb1ELb0ELb1ELb0ELb0ELb0ELb1ELb0EEEvNS_16Flash_fwd_paramsE,@function
        .size           _ZN5flash24flash_fwd_splitkv_kernelI23Flash_fwd_kernel_traitsILi32ELi64ELi256ELi4ELb0ELb0EN7cutlass10bfloat16_tE19Flash_kernel_traitsILi32ELi64ELi256ELi4ES3_EELb1ELb0ELb1ELb0ELb0ELb0ELb1ELb0EEEvNS_16Flash_fwd_paramsE,(.L_x_5340 - _ZN5flash24flash_fwd_splitkv_kernelI23Flash_fwd_kernel_traitsILi32ELi64ELi256ELi4ELb0ELb0EN7cutlass10bfloat16_tE19Flash_kernel_traitsILi32ELi64ELi256ELi4ES3_EELb1ELb0ELb1ELb0ELb0ELb0ELb1ELb0EEEvNS_16Flash_fwd_paramsE)
        .other          _ZN5flash24flash_fwd_splitkv_kernelI23Flash_fwd_kernel_traitsILi32ELi64ELi256ELi4ELb0ELb0EN7cutlass10bfloat16_tE19Flash_kernel_traitsILi32ELi64ELi256ELi4ES3_EELb1ELb0ELb1ELb0ELb0ELb0ELb1ELb0EEEvNS_16Flash_fwd_paramsE,@"STO_CUDA_ENTRY STV_DEFAULT"
_ZN5flash24flash_fwd_splitkv_kernelI23Flash_fwd_kernel_traitsILi32ELi64ELi256ELi4ELb0ELb0EN7cutlass10bfloat16_tE19Flash_kernel_traitsILi32ELi64ELi256ELi4ES3_EELb1ELb0ELb1ELb0ELb0ELb0ELb1ELb0EEEvNS_16Flash_fwd_paramsE:
.text._ZN5flash24flash_fwd_splitkv_kernelI23Flash_fwd_kernel_traitsILi32ELi64ELi256ELi4ELb0ELb0EN7cutlass10bfloat16_tE19Flash_kernel_traitsILi32ELi64ELi256ELi4ES3_EELb1ELb0ELb1ELb0ELb0ELb0ELb1ELb0EEEvNS_16Flash_fwd_paramsE:
[----:B------:R-:W-:Y:S01]  /*0000*/  LDC R1, c[0x0][0x28] ;  /* 0x00000a00ff017b82 */ /* 0x000fe20000000800 */
[----:B------:R-:W-:-:S07]  /*0010*/  ULDC UR6, c[0x0][0x270] ;  /* 0x00009c0000067ab9 */ /* 0x000fce0000000800 */
[----:B------:R-:W1:Y:S01]  /*0020*/  S2UR UR26, SR_CTAID.Z ;  /* 0x00000000001a79c3 */ /* 0x000e620000002700 */
[----:B------:R-:W2:Y:S01]  /*0030*/  I2F.U32.RP R2, UR6 ;  /* 0x0000000600027d06 */ /* 0x000ea20008209000 */
[----:B------:R-:W-:Y:S01]  /*0040*/  UISETP.NE.U32.AND UP2, UPT, UR6, URZ, UPT ;  /* 0x0000003f0600728c */ /* 0x000fe2000bf45070 */
[----:B------:R-:W-:Y:S01]  /*0050*/  ULDC.64 UR8, c[0x0][0x2f0] ;  /* 0x0000bc0000087ab9 */ /* 0x000fe20000000a00 */
[----:B------:R-:W-:-:S05]  /*0060*/  ULDC.64 UR20, c[0x0][0x208] ;  /* 0x0000820000147ab9 */ /* 0x000fca0000000a00 */
[----:B--2---:R-:W2:Y:S02]  /*0070*/  MUFU.RCP R0, R2 ;  /* 0x0000000200007308 */ /* 0x004ea40000001000 */
[----:B--2---:R-:W-:-:S06]  /*0080*/  VIADD R0, R0, 0xffffffe ;  /* 0x0ffffffe00007836 */ /* 0x004fcc0000000000 */
[----:B------:R-:W2:Y:S02]  /*0090*/  F2I.FTZ.U32.TRUNC.NTZ R0, R0 ;  /* 0x0000000000007305 */ /* 0x000ea4000021f000 */
[----:B--2---:R-:W-:-:S13]  /*00a0*/  R2UR UR5, R0 ;  /* 0x00000000000572ca */ /* 0x004fda00000e0000 */
[----:B------:R-:W-:-:S04]  /*00b0*/  UIADD3 UR4, URZ, -UR5, URZ ;  /* 0x800000053f047290 */ /* 0x000fc8000fffe03f */
[----:B------:R-:W-:-:S03]  /*00c0*/  UIMAD UR7, UR4, UR6, URZ ;  /* 0x00000006040772a4 */ /* 0x000fc6000f8e023f */
[----:B------:R-:W-:Y:S02]  /*00d0*/  UMOV UR4, URZ ;  /* 0x0000003f00047c82 */ /* 0x000fe40008000000 */
[----:B------:R-:W-:-:S04]  /*00e0*/  UIMAD.WIDE.U32 UR4, UR5, UR7, UR4 ;  /* 0x00000007050472a5 */ /* 0x000fc8000f8e0004 */
[----:B-1----:R-:W-:-:S03]  /*00f0*/  UIMAD.WIDE.U32 UR14, UR5, UR26, URZ ;  /* 0x0000001a050e72a5 */ /* 0x002fc6000f8e003f */
[----:B------:R-:W-:Y:S01]  /*0100*/  ULDC.64 UR4, c[0x0][0x2f0] ;  /* 0x0000bc0000047ab9 */ /* 0x000fe20000000a00 */
[----:B------:R-:W-:Y:S02]  /*0110*/  UIADD3 UR7, -UR15, URZ, URZ ;  /* 0x0000003f0f077290 */ /* 0x000fe4000fffe13f */
[----:B------:R-:W-:Y:S02]  /*0120*/  UISETP.NE.U32.AND UP1, UPT, UR4, URZ, UPT ;  /* 0x0000003f0400728c */ /* 0x000fe4000bf25070 */
[----:B------:R-:W-:Y:S02]  /*0130*/  UIMAD UR7, UR6, UR7, UR26 ;  /* 0x00000007060772a4 */ /* 0x000fe4000f8e021a */
[----:B------:R-:W-:Y:S02]  /*0140*/  UISETP.NE.AND.EX UP1, UPT, UR5, URZ, UPT, UP1 ;  /* 0x0000003f0500728c */ /* 0x000fe4000bf25310 */
[----:B------:R-:W-:Y:S01]  /*0150*/  UISETP.GE.U32.AND UP0, UPT, UR7, UR6, UPT ;  /* 0x000000060700728c */ /* 0x000fe2000bf06070 */
[----:B------:R-:W-:-:S03]  /*0160*/  ULDC.64 UR4, c[0x0][0x300] ;  /* 0x0000c00000047ab9 */ /* 0x000fc60000000a00 */
[----:B------:R-:W-:-:S07]  /*0170*/  PLOP3.LUT P2, PT, PT, PT, UP1, 0x80, 0x0 ;  /* 0x000000000000781c */ /* 0x000fce0003f4f018 */
[----:B------:R-:W-:Y:S02]  /*0180*/  @UP0 UIADD3 UR7, UR7, -UR6, URZ ;  /* 0x8000000607070290 */ /* 0x000fe4000fffe03f */
[----:B------:R-:W-:Y:S02]  /*0190*/  @UP0 UIADD3 UR15, UR15, 0x1, URZ ;  /* 0x000000010f0f0890 */ /* 0x000fe4000fffe03f */
[----:B------:R-:W-:Y:S02]  /*01a0*/  UISETP.GE.U32.AND UP3, UPT, UR7, UR6, UPT ;  /* 0x000000060700728c */ /* 0x000fe4000bf66070 */
[----:B------:R-:W-:Y:S01]  /*01b0*/  UISETP.NE.U32.AND UP0, UPT, UR4, URZ, UPT ;  /* 0x0000003f0400728c */ /* 0x000fe2000bf05070 */
[----:B------:R-:W-:-:S03]  /*01c0*/  ULDC.U8 UR7, c[0x0][0x3c2] ;  /* 0x0000f08000077ab9 */ /* 0x000fc60000000000 */
[----:B------:R-:W-:-:S03]  /*01d0*/  UISETP.NE.AND.EX UP0, UPT, UR5, URZ, UPT, UP0 ;  /* 0x0000003f0500728c */ /* 0x000fc6000bf05300 */
[----:B------:R-:W-:Y:S02]  /*01e0*/  ULDC.64 UR4, c[0x0][0x2f8] ;  /* 0x0000be0000047ab9 */ /* 0x000fe40000000a00 */
[----:B------:R-:W-:Y:S02]  /*01f0*/  @UP3 UIADD3 UR15, UR15, 0x1, URZ ;  /* 0x000000010f0f3890 */ /* 0x000fe4000fffe03f */
[----:B------:R-:W-:Y:S01]  /*0200*/  @!UP2 ULOP3.LUT UR15, URZ, UR6, URZ, 0x33, !UPT ;  /* 0x000000063f0fa292 */ /* 0x000fe2000f8e333f */
[----:B------:R-:W-:Y:S01]  /*0210*/  PLOP3.LUT P0, PT, PT, PT, UP0, 0x80, 0x0 ;  /* 0x000000000000781c */ /* 0x000fe20003f0f008 */
[----:B------:R-:W-:Y:S02]  /*0220*/  UISETP.NE.AND UP3, UPT, UR7, URZ, UPT ;  /* 0x0000003f0700728c */ /* 0x000fe4000bf65270 */
[----:B------:R-:W-:Y:S01]  /*0230*/  UIMAD.WIDE UR8, UR15, 0x4, UR8 ;  /* 0x000000040f0878a5 */ /* 0x000fe2000f8e0208 */
[----:B------:R-:W-:Y:S01]  /*0240*/  @UP0 ULDC.64 UR10, c[0x0][0x300] ;  /* 0x0000c000000a0ab9 */ /* 0x000fe20000000a00 */
[----:B------:R-:W-:-:S02]  /*0250*/  UISETP.EQ.U32.AND UP2, UPT, UR4, URZ, UPT ;  /* 0x0000003f0400728c */ /* 0x000fc4000bf42070 */
[----:B------:R-:W-:Y:S02]  /*0260*/  @UP0 UIMAD.WIDE UR10, UR15, 0x4, UR10 ;  /* 0x000000040f0a08a5 */ /* 0x000fe4000f8e020a */
[----:B------:R-:W-:Y:S01]  /*0270*/  IMAD.U32 R10, RZ, RZ, UR8 ;  /* 0x00000008ff0a7e24 */ /* 0x000fe2000f8e00ff */
[----:B------:R-:W-:Y:S01]  /*0280*/  UISETP.EQ.OR.EX UP2, UPT, UR5, URZ, !UP3, UP2 ;  /* 0x0000003f0500728c */ /* 0x000fe2000df42720 */
[----:B------:R-:W-:Y:S01]  /*0290*/  IMAD.U32 R11, RZ, RZ, UR9 ;  /* 0x00000009ff0b7e24 */ /* 0x000fe2000f8e00ff */
[----:B------:R-:W-:Y:S01]  /*02a0*/  ULDC.64 UR8, c[0x0][0x2f8] ;  /* 0x0000be0000087ab9 */ /* 0x000fe20000000a00 */
[----:B------:R-:W-:Y:S02]  /*02b0*/  IMAD.U32 R8, RZ, RZ, UR10 ;  /* 0x0000000aff087e24 */ /* 0x000fe4000f8e00ff */
[----:B------:R-:W-:Y:S01]  /*02c0*/  IMAD.U32 R9, RZ, RZ, UR11 ;  /* 0x0000000bff097e24 */ /* 0x000fe2000f8e00ff */
[----:B------:R-:W2:Y:S04]  /*02d0*/  @P2 LDG.E R2, desc[UR20][R10.64] ;  /* 0x000000140a022981 */ /* 0x000ea8000c1e1900 */
[----:B------:R-:W3:Y:S01]  /*02e0*/  @P2 LDG.E R0, desc[UR20][R10.64+0x4] ;  /* 0x000004140a002981 */ /* 0x000ee2000c1e1900 */
[----:B------:R-:W-:Y:S01]  /*02f0*/  PLOP3.LUT P1, PT, PT, PT, UP2, 0x80, 0x0 ;  /* 0x000000000000781c */ /* 0x000fe20003f2f028 */
[----:B------:R-:W-:-:S02]  /*0300*/  UIMAD.WIDE UR8, UR15, 0x4, UR8 ;  /* 0x000000040f0878a5 */ /* 0x000fc4000f8e0208 */
[----:B------:R-:W4:Y:S04]  /*0310*/  @P0 LDG.E R3, desc[UR20][R8.64] ;  /* 0x0000001408030981 */ /* 0x000f28000c1e1900 */
[----:B------:R-:W-:Y:S02]  /*0320*/  IMAD.U32 R6, RZ, RZ, UR8 ;  /* 0x00000008ff067e24 */ /* 0x000fe4000f8e00ff */
[----:B------:R-:W-:-:S05]  /*0330*/  IMAD.U32 R7, RZ, RZ, UR9 ;  /* 0x00000009ff077e24 */ /* 0x000fca000f8e00ff */
[----:B------:R-:W5:Y:S01]  /*0340*/  @!P1 LDG.E R4, desc[UR20][R6.64] ;  /* 0x0000001406049981 */ /* 0x000f62000c1e1900 */
[----:B------:R-:W-:Y:S01]  /*0350*/  UMOV UR10, 0xffffffff ;  /* 0xffffffff000a7882 */ /* 0x000fe20000000000 */
[----:B------:R-:W-:Y:S01]  /*0360*/  UMOV UR7, URZ ;  /* 0x0000003f00077c82 */ /* 0x000fe20008000000 */
[----:B------:R-:W-:Y:S01]  /*0370*/  UMOV UR11, 0xffffffff ;  /* 0xffffffff000b7882 */ /* 0x000fe20000000000 */
[----:B------:R-:W1:Y:S08]  /*0380*/  S2UR UR22, SR_CTAID.X ;  /* 0x00000000001679c3 */ /* 0x000e700000002500 */
[----:B------:R-:W1:Y:S01]  /*0390*/  S2UR UR8, SR_CTAID.Y ;  /* 0x00000000000879c3 */ /* 0x000e620000002600 */
[----:B--2---:R-:W-:-:S02]  /*03a0*/  @P2 R2UR UR10, R2 ;  /* 0x00000000020a22ca */ /* 0x004fc400000e0000 */
[----:B---3--:R-:W-:Y:S01]  /*03b0*/  @P2 R2UR UR24, R0 ;  /* 0x00000000001822ca */ /* 0x008fe200000e0000 */
[----:B------:R-:W2:Y:S01]  /*03c0*/  S2R R2, SR_TID.X ;  /* 0x0000000000027919 */ /* 0x000ea20000002100 */
[----:B----4-:R-:W-:Y:S02]  /*03d0*/  @P0 R2UR UR7, R3 ;  /* 0x00000000030702ca */ /* 0x010fe400000e0000 */
[----:B------:R-:W-:-:S04]  /*03e0*/  ISETP.NE.U32.AND P0, PT, RZ, UR4, PT ;  /* 0x00000004ff007c0c */ /* 0x000fc8000bf05070 */
[----:B------:R-:W-:-:S05]  /*03f0*/  ISETP.NE.AND.EX P0, PT, RZ, UR5, PT, P0 ;  /* 0x00000005ff007c0c */ /* 0x000fca000bf05300 */
[----:B------:R-:W-:Y:S02]  /*0400*/  @UP1 UIADD3 UR24, UR24, -UR10, URZ ;  /* 0x8000000a18181290 */ /* 0x000fe4000fffe03f */
[----:B------:R-:W-:Y:S01]  /*0410*/  UIADD3 UR4, -UR15, URZ, URZ ;  /* 0x0000003f0f047290 */ /* 0x000fe2000fffe13f */
[----:B-----5:R-:W-:-:S03]  /*0420*/  @!P1 R2UR UR11, R4 ;  /* 0x00000000040b92ca */ /* 0x020fc600000e0000 */
[----:B------:R-:W-:Y:S01]  /*0430*/  UIMAD UR26, UR6, UR4, UR26 ;  /* 0x00000004061a72a4 */ /* 0x000fe2000f8e021a */
[----:B------:R-:W-:Y:S01]  /*0440*/  @!UP1 ULDC UR24, c[0x0][0x2c4] ;  /* 0x0000b10000189ab9 */ /* 0x000fe20000000800 */
[----:B-1----:R-:W-:Y:S10]  /*0450*/  @!P0 BRA `(.L_x_2326) ;  /* 0x00000000001c8947 */ /* 0x002ff40003800000 */
[----:B------:R-:W-:-:S13]  /*0460*/  PLOP3.LUT P0, PT, PT, PT, UP3, 0x80, 0x0 ;  /* 0x000000000000781c */ /* 0x000fda0003f0f038 */
[----:B------:R-:W3:Y:S04]  /*0470*/  @P0 LDG.E R0, desc[UR20][R6.64+0x4] ;  /* 0x0000041406000981 */ /* 0x000ee8000c1e1900 */
[----:B------:R-:W4:Y:S01]  /*0480*/  @!P0 LDG.E R3, desc[UR20][R6.64] ;  /* 0x0000001406038981 */ /* 0x000f22000c1e1900 */
[----:B---3--:R-:W-:-:S13]  /*0490*/  @P0 R2UR UR9, R0 ;  /* 0x00000000000902ca */ /* 0x008fda00000e0000 */
[----:B------:R-:W-:-:S07]  /*04a0*/  @UP3 UIADD3 UR9, UR9, -UR11, URZ ;  /* 0x8000000b09093290 */ /* 0x000fce000fffe03f */
[----:B----4-:R-:W-:Y:S01]  /*04b0*/  @!P0 R2UR UR9, R3 ;  /* 0x00000000030982ca */ /* 0x010fe200000e0000 */
[----:B------:R-:W-:-:S14]  /*04c0*/  BRA `(.L_x_2327) ;  /* 0x0000000000047947 */ /* 0x000fdc0003800000 */
.L_x_2326:
[----:B------:R-:W-:-:S05]  /*04d0*/  ULDC UR9, c[0x0][0x2c8] ;  /* 0x0000b20000097ab9 */ /* 0x000fca0000000800 */
.L_x_2327:
        /* <DEDUP_REMOVED lines=10> */
[----:B------:R-:W3:Y:S01]  /*0580*/  @P0 LDG.E R0, desc[UR20][R4.64] ;  /* 0x0000001404000981 */ /* 0x000ee2000c1e1900 */
[----:B------:R-:W-:Y:S02]  /*0590*/  UISETP.GT.AND UP1, UPT, UR24, UR22, UPT ;  /* 0x000000161800728c */ /* 0x000fe4000bf24270 */
[----:B------:R-:W-:-:S03]  /*05a0*/  @!UP2 UISETP.NE.U32.AND UP0, UPT, UR4, URZ, UPT ;  /* 0x0000003f0400a28c */ /* 0x000fc6000bf05070 */
[----:B------:R-:W-:Y:S01]  /*05b0*/  @!UP2 ULDC UR4, c[0x0][0x2cc] ;  /* 0x0000b3000004aab9 */ /* 0x000fe20000000800 */
[----:B------:R-:W-:-:S04]  /*05c0*/  @!UP2 UISETP.NE.AND.EX UP0, UPT, UR5, URZ, UPT, UP0 ;  /* 0x0000003f0500a28c */ /* 0x000fc8000bf05300 */
[----:B------:R-:W-:Y:S01]  /*05d0*/  @!UP2 USEL UR4, UR4, URZ, UP0 ;  /* 0x0000003f0404a287 */ /* 0x000fe20008000000 */
[----:B---3--:R-:W-:Y:S02]  /*05e0*/  @P0 R2UR UR19, R0 ;  /* 0x00000000001302ca */ /* 0x008fe400000e0000 */
[----:B------:R-:W-:-:S11]  /*05f0*/  PLOP3.LUT P0, PT, PT, PT, UP1, 0x80, 0x0 ;  /* 0x000000000000781c */ /* 0x000fd60003f0f018 */
[----:B------:R-:W-:Y:S02]  /*0600*/  @UP2 UIADD3 UR19, UR19, -UR7, URZ ;  /* 0x8000000713132290 */ /* 0x000fe4000fffe03f */
[----:B------:R-:W-:Y:S01]  /*0610*/  @!UP2 UIADD3 UR19, UR4, UR9, -UR7 ;  /* 0x000000090413a290 */ /* 0x000fe2000fffe807 */
[----:B------:R-:W-:Y:S11]  /*0620*/  @!P0 EXIT ;  /* 0x000000000000894d */ /* 0x000ff60003800000 */
[----:B------:R-:W-:Y:S01]  /*0630*/  ULDC UR12, c[0x0][0x10] ;  /* 0x00000400000c7ab9 */ /* 0x000fe20000000800 */
[----:B------:R-:W1:Y:S01]  /*0640*/  LDC R0, c[0x0][0x10] ;  /* 0x00000400ff007b82 */ /* 0x000e620000000800 */
[----:B------:R-:W-:Y:S01]  /*0650*/  ULDC UR5, c[0x0][0x2c8] ;  /* 0x0000b20000057ab9 */ /* 0x000fe20000000800 */
[----:B------:R-:W-:Y:S01]  /*0660*/  UMOV UR16, URZ ;  /* 0x0000003f00107c82 */ /* 0x000fe20008000000 */
[----:B------:R-:W-:Y:S02]  /*0670*/  UIADD3 UR5, UR5, 0xff, URZ ;  /* 0x000000ff05057890 */ /* 0x000fe4000fffe03f */
[----:B------:R-:W-:Y:S02]  /*0680*/  UISETP.NE.AND UP1, UPT, UR12, URZ, UPT ;  /* 0x0000003f0c00728c */ /* 0x000fe4000bf25270 */
[----:B------:R-:W-:Y:S01]  /*0690*/  USHF.R.S32.HI UR4, URZ, 0x1f, UR5 ;  /* 0x0000001f3f047899 */ /* 0x000fe20008011405 */
[----:B------:R-:W-:-:S03]  /*06a0*/  ULDC UR18, c[0x0][0x398] ;  /* 0x0000e60000127ab9 */ /* 0x000fc60000000800 */
[----:B------:R-:W-:-:S04]  /*06b0*/  ULEA.HI UR4, UR4, UR5, URZ, 0x8 ;  /* 0x0000000504047291 */ /* 0x000fc8000f8f403f */
[----:B------:R-:W-:-:S04]  /*06c0*/  ULEA.HI.SX32 UR13, UR4, UR12, 0x18 ;  /* 0x0000000c040d7291 */ /* 0x000fc8000f8fc23f */
[----:B------:R-:W-:Y:S01]  /*06d0*/  UIADD3 UR13, UR13, -0x1, URZ ;  /* 0xffffffff0d0d7890 */ /* 0x000fe2000fffe03f */
[-C--:B-1----:R-:W-:Y:S02]  /*06e0*/  IABS R3, R0.reuse ;  /* 0x0000000000037213 */ /* 0x082fe40000000000 */
[----:B------:R-:W-:Y:S02]  /*06f0*/  IABS R0, R0 ;  /* 0x0000000000007213 */ /* 0x000fe40000000000 */
[----:B------:R-:W-:-:S03]  /*0700*/  R2UR UR9, R3 ;  /* 0x00000000030972ca */ /* 0x000fc600000e0000 */
[----:B------:R-:W-:-:S10]  /*0710*/  IMAD.MOV R0, RZ, RZ, -R0 ;  /* 0x000000ffff007224 */ /* 0x000fd400078e0a00 */
[----:B------:R-:W1:Y:S08]  /*0720*/  I2F.RP R5, UR9 ;  /* 0x0000000900057d06 */ /* 0x000e700008209400 */
[----:B-1----:R-:W1:Y:S02]  /*0730*/  MUFU.RCP R4, R5 ;  /* 0x0000000500047308 */ /* 0x002e640000001000 */
[----:B-1----:R-:W-:-:S06]  /*0740*/  VIADD R4, R4, 0xffffffe ;  /* 0x0ffffffe04047836 */ /* 0x002fcc0000000000 */
[----:B------:R-:W1:Y:S02]  /*0750*/  F2I.FTZ.U32.TRUNC.NTZ R3, R4 ;  /* 0x0000000400037305 */ /* 0x000e64000021f000 */
[----:B-1----:R-:W-:Y:S01]  /*0760*/  R2UR UR17, R3 ;  /* 0x00000000031172ca */ /* 0x002fe200000e0000 */
[----:B------:R-:W-:Y:S01]  /*0770*/  IMAD.U32 R3, RZ, RZ, UR13 ;  /* 0x0000000dff037e24 */ /* 0x000fe2000f8e00ff */
[----:B------:R-:W-:-:S04]  /*0780*/  ULOP3.LUT UR13, UR13, UR12, URZ, 0x3c, !UPT ;  /* 0x0000000c0d0d7292 */ /* 0x000fc8000f8e3c3f */
[----:B------:R-:W-:-:S04]  /*0790*/  IABS R3, R3 ;  /* 0x0000000300037213 */ /* 0x000fc80000000000 */
[----:B------:R-:W-:-:S03]  /*07a0*/  R2UR UR5, R3 ;  /* 0x00000000030572ca */ /* 0x000fc600000e0000 */
[----:B------:R-:W-:-:S04]  /*07b0*/  UIADD3 UR4, URZ, -UR17, URZ ;  /* 0x800000113f047290 */ /* 0x000fc8000fffe03f */
[----:B------:R-:W-:-:S04]  /*07c0*/  UIMAD UR4, UR4, UR9, URZ ;  /* 0x00000009040472a4 */ /* 0x000fc8000f8e023f */
[----:B------:R-:W-:-:S03]  /*07d0*/  UIMAD.WIDE.U32 UR16, UR17, UR4, UR16 ;  /* 0x00000004111072a5 */ /* 0x000fc6000f8e0010 */
[----:B------:R-:W-:Y:S01]  /*07e0*/  R2UR UR4, R0 ;  /* 0x00000000000472ca */ /* 0x000fe200000e0000 */
[----:B------:R-:W-:-:S12]  /*07f0*/  UIMAD.WIDE.U32 UR16, UR17, UR5, URZ ;  /* 0x00000005111072a5 */ /* 0x000fd8000f8e003f */
[----:B------:R-:W-:-:S04]  /*0800*/  UIMAD UR4, UR17, UR4, UR5 ;  /* 0x00000004110472a4 */ /* 0x000fc8000f8e0205 */
[----:B------:R-:W-:-:S11]  /*0810*/  UISETP.GT.U32.AND UP0, UPT, UR9, UR4, UPT ;  /* 0x000000040900728c */ /* 0x000fd6000bf04070 */
[----:B------:R-:W-:Y:S02]  /*0820*/  @!UP0 UIADD3 UR4, UR4, -UR9, URZ ;  /* 0x8000000904048290 */ /* 0x000fe4000fffe03f */
[----:B------:R-:W-:Y:S02]  /*0830*/  @!UP0 UIADD3 UR17, UR17, 0x1, URZ ;  /* 0x0000000111118890 */ /* 0x000fe4000fffe03f */
[----:B------:R-:W-:Y:S02]  /*0840*/  UISETP.GE.U32.AND UP2, UPT, UR4, UR9, UPT ;  /* 0x000000090400728c */ /* 0x000fe4000bf46070 */
[----:B------:R-:W-:Y:S02]  /*0850*/  UIADD3 UR4, UR19, 0xff, URZ ;  /* 0x000000ff13047890 */ /* 0x000fe4000fffe03f */
[----:B------:R-:W-:Y:S02]  /*0860*/  UISETP.GE.AND UP0, UPT, UR13, URZ, UPT ;  /* 0x0000003f0d00728c */ /* 0x000fe4000bf06270 */
[----:B------:R-:W-:-:S04]  /*0870*/  USHF.R.S32.HI UR5, URZ, 0x1f, UR4 ;  /* 0x0000001f3f057899 */ /* 0x000fc80008011404 */
[----:B------:R-:W-:Y:S02]  /*0880*/  ULEA.HI UR4, UR5, UR4, URZ, 0x8 ;  /* 0x0000000405047291 */ /* 0x000fe4000f8f403f */
[----:B------:R-:W-:Y:S02]  /*0890*/  @UP2 UIADD3 UR17, UR17, 0x1, URZ ;  /* 0x0000000111112890 */ /* 0x000fe4000fffe03f */
[----:B------:R-:W-:Y:S02]  /*08a0*/  USHF.R.S32.HI UR4, URZ, 0x8, UR4 ;  /* 0x000000083f047899 */ /* 0x000fe40008011404 */
[----:B------:R-:W-:Y:S02]  /*08b0*/  @!UP0 UIADD3 UR17, -UR17, URZ, URZ ;  /* 0x0000003f11118290 */ /* 0x000fe4000fffe13f */
[----:B------:R-:W-:Y:S02]  /*08c0*/  @!UP1 ULOP3.LUT UR17, URZ, UR12, URZ, 0x33, !UPT ;  /* 0x0000000c3f119292 */ /* 0x000fe4000f8e333f */
[----:B------:R-:W-:Y:S01]  /*08d0*/  IMAD.U32 R3, RZ, RZ, UR4 ;  /* 0x00000004ff037e24 */ /* 0x000fe2000f8e00ff */
[----:B------:R-:W-:-:S02]  /*08e0*/  UIADD3 UR5, -UR24, 0x13f, UR22 ;  /* 0x0000013f18057890 */ /* 0x000fc4000fffe116 */
[----:B------:R-:W-:Y:S01]  /*08f0*/  UIMAD UR14, UR17, UR8, URZ ;  /* 0x00000008110e72a4 */ /* 0x000fe2000f8e023f */
[----:B------:R-:W-:Y:S01]  /*0900*/  IMAD.U32 R0, RZ, RZ, UR17 ;  /* 0x00000011ff007e24 */ /* 0x000fe2000f8e00ff */
[----:B------:R-:W-:-:S04]  /*0910*/  UIADD3 UR5, UR5, UR18, UR19 ;  /* 0x0000001205057290 */ /* 0x000fc8000fffe013 */
[----:B------:R-:W-:Y:S01]  /*0920*/  VIADDMNMX R0, R0, UR14, R3, PT ;  /* 0x0000000e00007c46 */ /* 0x000fe2000b800103 */
[----:B------:R-:W-:-:S03]  /*0930*/  USHF.R.S32.HI UR4, URZ, 0x1f, UR5 ;  /* 0x0000001f3f047899 */ /* 0x000fc60008011405 */
[----:B------:R-:W-:Y:S01]  /*0940*/  R2UR UR17, R0 ;  /* 0x00000000001172ca */ /* 0x000fe200000e0000 */
[----:B------:R-:W-:-:S04]  /*0950*/  ULEA.HI UR4, UR4, UR5, URZ, 0x8 ;  /* 0x0000000504047291 */ /* 0x000fc8000f8f403f */
[----:B------:R-:W-:-:S08]  /*0960*/  USHF.R.S32.HI UR4, URZ, 0x8, UR4 ;  /* 0x000000083f047899 */ /* 0x000fd00008011404 */
[----:B------:R-:W-:-:S04]  /*0970*/  UISETP.LT.AND UP0, UPT, UR17, UR4, UPT ;  /* 0x000000041100728c */ /* 0x000fc8000bf01270 */
[----:B------:R-:W-:-:S04]  /*0980*/  USEL UR17, UR17, UR4, UP0 ;  /* 0x0000000411117287 */ /* 0x000fc80008000000 */
[----:B------:R-:W-:-:S06]  /*0990*/  UISETP.GE.AND UP0, UPT, UR14, UR17, UPT ;  /* 0x000000110e00728c */ /* 0x000fcc000bf06270 */
[----:B------:R-:W-:-:S13]  /*09a0*/  PLOP3.LUT P0, PT, PT, PT, UP0, 0x80, 0x0 ;  /* 0x000000000000781c */ /* 0x000fda0003f0f008 */
[----:B------:R-:W-:Y:S05]  /*09b0*/  @!P0 BRA `(.L_x_2328) ;  /* 0x0000000000e88947 */ /* 0x000fea0003800000 */
[----:B--2---:R-:W-:Y:S01]  /*09c0*/  SHF.R.S32.HI R3, RZ, 0x1f, R2 ;  /* 0x0000001fff037819 */ /* 0x004fe20000011402 */
[----:B------:R-:W-:Y:S02]  /*09d0*/  ULDC.64 UR4, c[0x0][0x2c0] ;  /* 0x0000b00000047ab9 */ /* 0x000fe40000000a00 */
[----:B------:R-:W-:Y:S01]  /*09e0*/  UIMAD UR4, UR8, UR4, UR15 ;  /* 0x00000004080472a4 */ /* 0x000fe2000f8e020f */
[----:B------:R-:W-:-:S03]  /*09f0*/  LEA.HI R0, R3, R2, RZ, 0x3 ;  /* 0x0000000203007211 */ /* 0x000fc600078f18ff */
[----:B------:R-:W-:Y:S01]  /*0a00*/  UIMAD UR4, UR4, UR6, UR26 ;  /* 0x00000006040472a4 */ /* 0x000fe2000f8e021a */
[----:B------:R-:W-:Y:S01]  /*0a10*/  LOP3.LUT R5, R0, 0xfffffff8, RZ, 0xc0, !PT ;  /* 0xfffffff800057812 */ /* 0x000fe200078ec0ff */
[----:B------:R-:W-:Y:S02]  /*0a20*/  UIADD3 UR6, -UR22, UR24, URZ ;  /* 0x0000001816067290 */ /* 0x000fe4000fffe13f */
[----:B------:R-:W-:Y:S02]  /*0a30*/  UIMAD UR8, UR4, UR5, UR22 ;  /* 0x00000005040872a4 */ /* 0x000fe4000f8e0216 */
[----:B------:R-:W-:Y:S01]  /*0a40*/  IMAD.IADD R5, R2, 0x1, -R5 ;  /* 0x0000000102057824 */ /* 0x000fe200078e0a05 */
[----:B------:R-:W-:Y:S01]  /*0a50*/  SHF.R.S32.HI R2, RZ, 0x3, R0 ;  /* 0x00000003ff027819 */ /* 0x000fe20000011400 */
[----:B------:R-:W-:Y:S01]  /*0a60*/  ULDC UR5, c[0x0][0x2dc] ;  /* 0x0000b70000057ab9 */ /* 0x000fe20000000800 */
[----:B------:R-:W-:Y:S01]  /*0a70*/  ULDC UR4, c[0x0][0x2d0] ;  /* 0x0000b40000047ab9 */ /* 0x000fe20000000800 */
[C---:B------:R-:W-:Y:S01]  /*0a80*/  IMAD.SHL.U32 R8, R5.reuse, 0x4, RZ ;  /* 0x0000000405087824 */ /* 0x040fe200078e00ff */
[----:B------:R-:W-:Y:S01]  /*0a90*/  UIMAD UR5, UR8, UR5, URZ ;  /* 0x00000005080572a4 */ /* 0x000fe2000f8e023f */
[----:B------:R-:W-:Y:S01]  /*0aa0*/  VIADD R4, R2, 0x10 ;  /* 0x0000001002047836 */ /* 0x000fe20000000000 */
[----:B------:R-:W-:Y:S01]  /*0ab0*/  USHF.R.S32.HI UR7, URZ, 0x1f, UR8 ;  /* 0x0000001f3f077899 */ /* 0x000fe20008011408 */
[----:B------:R-:W-:-:S02]  /*0ac0*/  ISETP.NE.AND P3, PT, R5, RZ, PT ;  /* 0x000000ff0500720c */ /* 0x000fc40003f65270 */
[--C-:B------:R-:W-:Y:S01]  /*0ad0*/  SHF.R.S32.HI R9, RZ, 0x1f, R8.reuse ;  /* 0x0000001fff097819 */ /* 0x100fe20000011408 */
[----:B------:R-:W-:Y:S01]  /*0ae0*/  IMAD.U32 R0, RZ, RZ, UR5 ;  /* 0x00000005ff007e24 */ /* 0x000fe2000f8e00ff */
[----:B------:R-:W-:Y:S02]  /*0af0*/  ISETP.GE.AND P6, PT, R8, UR4, PT ;  /* 0x0000000408007c0c */ /* 0x000fe4000bfc6270 */
[----:B------:R-:W-:Y:S01]  /*0b00*/  ISETP.GE.AND P1, PT, R4, UR6, PT ;  /* 0x0000000604007c0c */ /* 0x000fe2000bf26270 */
[C---:B------:R-:W-:Y:S01]  /*0b10*/  IMAD.WIDE R6, R2.reuse, 0x20, R8 ;  /* 0x0000002002067825 */ /* 0x040fe200078e0208 */
[----:B------:R-:W-:Y:S02]  /*0b20*/  ISETP.GE.OR P5, PT, R2, UR6, P6 ;  /* 0x0000000602007c0c */ /* 0x000fe4000b7a6670 */
[----:B------:R-:W-:Y:S01]  /*0b30*/  ISETP.GE.OR P4, PT, R4, UR6, P6 ;  /* 0x0000000604007c0c */ /* 0x000fe2000b786670 */
[----:B------:R-:W-:Y:S01]  /*0b40*/  VIADD R4, R2, 0x30 ;  /* 0x0000003002047836 */ /* 0x000fe20000000000 */
[----:B------:R-:W-:Y:S01]  /*0b50*/  IADD3 R3, P0, R6, UR5, RZ ;  /* 0x0000000506037c10 */ /* 0x000fe2000ff1e0ff */
[----:B------:R-:W-:Y:S01]  /*0b60*/  ULDC.64 UR4, c[0x0][0x288] ;  /* 0x0000a20000047ab9 */ /* 0x000fe20000000a00 */
[----:B------:R-:W-:-:S02]  /*0b70*/  ISETP.NE.OR P1, PT, R5, RZ, P1 ;  /* 0x000000ff0500720c */ /* 0x000fc40000f25670 */
[----:B------:R-:W-:Y:S02]  /*0b80*/  LEA.HI.X.SX32 R0, R0, R7, 0x1, P0 ;  /* 0x0000000700007211 */ /* 0x000fe400000f0eff */
[C---:B------:R-:W-:Y:S02]  /*0b90*/  LEA R8, P0, R3.reuse, UR4, 0x2 ;  /* 0x0000000403087c11 */ /* 0x040fe4000f8010ff */
[C---:B------:R-:W-:Y:S02]  /*0ba0*/  ISETP.GE.OR P3, PT, R2.reuse, UR6, P3 ;  /* 0x0000000602007c0c */ /* 0x040fe40009f66670 */
[----:B------:R-:W-:Y:S01]  /*0bb0*/  LEA.HI.X R9, R3, UR5, R0, 0x2, P0 ;  /* 0x0000000503097c11 */ /* 0x000fe200080f1400 */
[C---:B------:R-:W-:Y:S01]  /*0bc0*/  VIADD R0, R2.reuse, 0x20 ;  /* 0x0000002002007836 */ /* 0x040fe20000000000 */
[----:B------:R-:W-:Y:S01]  /*0bd0*/  IADD3 R3, P2, R2, UR8, RZ ;  /* 0x0000000802037c10 */ /* 0x000fe2000ff5e0ff */
[----:B------:R-:W-:Y:S02]  /*0be0*/  ULDC.64 UR4, c[0x0][0x2b8] ;  /* 0x0000ae0000047ab9 */ /* 0x000fe40000000a00 */
[----:B------:R1:W-:Y:S01]  /*0bf0*/  @!P5 STG.E.128 desc[UR20][R8.64], RZ ;  /* 0x000000ff0800d986 */ /* 0x0003e2000c101d14 */
[----:B------:R-:W-:-:S02]  /*0c00*/  ISETP.GE.AND P0, PT, R0, UR6, PT ;  /* 0x0000000600007c0c */ /* 0x000fc4000bf06270 */
[----:B------:R-:W-:Y:S01]  /*0c10*/  ISETP.GE.OR P5, PT, R0, UR6, P6 ;  /* 0x0000000600007c0c */ /* 0x000fe2000b7a6670 */
[----:B------:R1:W-:Y:S01]  /*0c20*/  @!P4 STG.E.128 desc[UR20][R8.64+0x800], RZ ;  /* 0x000800ff0800c986 */ /* 0x0003e2000c101d14 */
[----:B------:R-:W-:Y:S02]  /*0c30*/  ISETP.NE.OR P0, PT, R5, RZ, P0 ;  /* 0x000000ff0500720c */ /* 0x000fe40000705670 */
[----:B------:R-:W-:Y:S02]  /*0c40*/  ISETP.GE.OR P6, PT, R4, UR6, P6 ;  /* 0x0000000604007c0c */ /* 0x000fe4000b7c6670 */
[----:B------:R-:W-:Y:S01]  /*0c50*/  LEA.HI.X.SX32 R0, R2, UR7, 0x1, P2 ;  /* 0x0000000702007c11 */ /* 0x000fe200090f0eff */
[----:B------:R-:W-:Y:S01]  /*0c60*/  @!P1 IMAD.MOV.U32 R2, RZ, RZ, -0x800000 ;  /* 0xff800000ff029424 */ /* 0x000fe200078e00ff */
[----:B------:R-:W-:-:S04]  /*0c70*/  LEA R6, P2, R3, UR4, 0x2 ;  /* 0x0000000403067c11 */ /* 0x000fc8000f8410ff */
[----:B------:R-:W-:Y:S01]  /*0c80*/  LEA.HI.X R7, R3, UR5, R0, 0x2, P2 ;  /* 0x0000000503077c11 */ /* 0x000fe200090f1400 */
[----:B------:R1:W-:Y:S01]  /*0c90*/  @!P5 STG.E.128 desc[UR20][R8.64+0x1000], RZ ;  /* 0x001000ff0800d986 */ /* 0x0003e2000c101d14 */
[----:B------:R-:W-:Y:S02]  /*0ca0*/  @!P3 IMAD.MOV.U32 R3, RZ, RZ, -0x800000 ;  /* 0xff800000ff03b424 */ /* 0x000fe400078e00ff */
[----:B------:R-:W-:Y:S01]  /*0cb0*/  @!P0 IMAD.MOV.U32 R0, RZ, RZ, -0x800000 ;  /* 0xff800000ff008424 */ /* 0x000fe200078e00ff */
[----:B------:R1:W-:Y:S04]  /*0cc0*/  @!P6 STG.E.128 desc[UR20][R8.64+0x1800], RZ ;  /* 0x001800ff0800e986 */ /* 0x0003e8000c101d14 */
[----:B------:R1:W-:Y:S01]  /*0cd0*/  @!P0 STG.E desc[UR20][R6.64+0x80], R0 ;  /* 0x0000800006008986 */ /* 0x0003e2000c101914 */
[----:B------:R-:W-:-:S03]  /*0ce0*/  ISETP.GE.AND P0, PT, R4, UR6, PT ;  /* 0x0000000604007c0c */ /* 0x000fc6000bf06270 */
[----:B------:R1:W-:Y:S01]  /*0cf0*/  @!P3 STG.E desc[UR20][R6.64], R3 ;  /* 0x000000030600b986 */ /* 0x0003e2000c101914 */
[----:B------:R-:W-:-:S03]  /*0d00*/  ISETP.NE.OR P0, PT, R5, RZ, P0 ;  /* 0x000000ff0500720c */ /* 0x000fc60000705670 */
[----:B------:R1:W-:Y:S10]  /*0d10*/  @!P1 STG.E desc[UR20][R6.64+0x40], R2 ;  /* 0x0000400206009986 */ /* 0x0003f4000c101914 */
[----:B------:R-:W-:Y:S05]  /*0d20*/  @P0 EXIT ;  /* 0x000000000000094d */ /* 0x000fea0003800000 */
[----:B-1----:R-:W-:-:S05]  /*0d30*/  MOV R3, 0xff800000 ;  /* 0xff80000000037802 */ /* 0x002fca0000000f00 */
[----:B------:R-:W-:Y:S01]  /*0d40*/  STG.E desc[UR20][R6.64+0xc0], R3 ;  /* 0x0000c00306007986 */ /* 0x000fe2000c101914 */
[----:B------:R-:W-:Y:S05]  /*0d50*/  EXIT ;  /* 0x000000000000794d */ /* 0x000fea0003800000 */
.L_x_2328:
        /* <DEDUP_REMOVED lines=9> */
[----:B------:R-:W3:Y:S01]  /*0df0*/  @P0 LDG.E R4, desc[UR20][R4.64] ;  /* 0x0000001404040981 */ /* 0x000ee2000c1e1900 */
[----:B------:R-:W-:Y:S01]  /*0e00*/  ISETP.NE.U32.AND P2, PT, RZ, UR4, PT ;  /* 0x00000004ff007c0c */ /* 0x000fe2000bf45070 */
[----:B------:R-:W-:Y:S01]  /*0e10*/  UMOV UR6, UR15 ;  /* 0x0000000f00067c82 */ /* 0x000fe20008000000 */
[----:B------:R-:W-:Y:S02]  /*0e20*/  PLOP3.LUT P1, PT, PT, PT, PT, 0x8, 0x0 ;  /* 0x000000000000781c */ /* 0x000fe40003f2e170 */
[----:B------:R-:W-:Y:S02]  /*0e30*/  CS2R R238, SRZ ;  /* 0x0000000000ee7805 */ /* 0x000fe4000001ff00 */
[----:B------:R-:W-:Y:S02]  /*0e40*/  ISETP.NE.AND.EX P2, PT, RZ, UR5, PT, P2 ;  /* 0x00000005ff007c0c */ /* 0x000fe4000bf45320 */
[----:B---3--:R-:W-:-:S11]  /*0e50*/  @P0 R2UR UR6, R4 ;  /* 0x00000000040602ca */ /* 0x008fd600000e0000 */
        /* <DEDUP_REMOVED lines=12> */
.L_x_2329:
[----:B------:R-:W-:Y:S05]  /*0f20*/  @!P1 BRA `(.L_x_2330) ;  /* 0x0000000400589947 */ /* 0x000fea0003800000 */
[----:B------:R-:W1:Y:S01]  /*0f30*/  LDC R15, c[0x0][0x380] ;  /* 0x0000e000ff0f7b82 */ /* 0x000e620000000800 */
[----:B------:R-:W-:Y:S01]  /*0f40*/  ULEA UR7, UR17, 0xffffff00, 0x8 ;  /* 0xffffff0011077891 */ /* 0x000fe2000f8e403f */
[----:B------:R-:W-:Y:S01]  /*0f50*/  MOV R8, RZ ;  /* 0x000000ff00087202 */ /* 0x000fe20000000f00 */
[----:B------:R-:W-:Y:S01]  /*0f60*/  ULDC.64 UR4, c[0x0][0x230] ;  /* 0x00008c0000047ab9 */ /* 0x000fe20000000a00 */
[----:B------:R-:W-:-:S03]  /*0f70*/  ULDC.64 UR8, c[0x0][0x248] ;  /* 0x0000920000087ab9 */ /* 0x000fc60000000a00 */
        /* <DEDUP_REMOVED lines=13> */
[----:B------:R-:W-:Y:S01]  /*1050*/  IMAD R3, R4, R3, R0 ;  /* 0x0000000304037224 */ /* 0x000fe200078e0200 */
[----:B------:R-:W-:-:S04]  /*1060*/  LOP3.LUT R0, R15, UR7, RZ, 0x3c, !PT ;  /* 0x000000070f007c12 */ /* 0x000fc8000f8e3cff */
        /* <DEDUP_REMOVED lines=11> */
[----:B------:R-:W3:Y:S01]  /*1120*/  LDG.E R4, desc[UR20][R12.64] ;  /* 0x000000140c047981 */ /* 0x000ee2000c1e1900 */
[----:B-1----:R-:W-:Y:S01]  /*1130*/  IABS R6, R0 ;  /* 0x0000000000067213 */ /* 0x002fe20000000000 */
[----:B------:R-:W-:-:S03]  /*1140*/  IMAD.U32 R3, RZ, RZ, UR26 ;  /* 0x0000001aff037e24 */ /* 0x000fc6000f8e00ff */
[----:B------:R-:W1:Y:S02]  /*1150*/  I2F.RP R10, R6 ;  /* 0x00000006000a7306 */ /* 0x000e640000209400 */
[----:B------:R-:W-:-:S06]  /*1160*/  IABS R3, R3 ;  /* 0x0000000300037213 */ /* 0x000fcc0000000000 */
[----:B-1----:R-:W1:Y:S02]  /*1170*/  MUFU.RCP R9, R10 ;  /* 0x0000000a00097308 */ /* 0x002e640000001000 */
[----:B-1----:R-:W-:-:S06]  /*1180*/  VIADD R9, R9, 0xffffffe ;  /* 0x0ffffffe09097836 */ /* 0x002fcc0000000000 */
[----:B------:R-:W1:Y:S02]  /*1190*/  F2I.FTZ.U32.TRUNC.NTZ R9, R9 ;  /* 0x0000000900097305 */ /* 0x000e64000021f000 */
[----:B-1----:R-:W-:-:S05]  /*11a0*/  IADD3 R5, RZ, -R9, RZ ;  /* 0x80000009ff057210 */ /* 0x002fca0007ffe0ff */
        /* <DEDUP_REMOVED lines=14> */
[----:B------:R-:W-:Y:S02]  /*1290*/  @P3 IADD3 R3, R3, 0x1, RZ ;  /* 0x0000000103033810 */ /* 0x000fe40007ffe0ff */
[----:B---3--:R-:W-:Y:S02]  /*12a0*/  R2UR UR12, R4 ;  /* 0x00000000040c72ca */ /* 0x008fe400000e0000 */
[----:B------:R-:W-:-:S04]  /*12b0*/  LOP3.LUT R4, R0, UR26, RZ, 0x3c, !PT ;  /* 0x0000001a00047c12 */ /* 0x000fc8000f8e3cff */
[----:B------:R-:W-:Y:S01]  /*12c0*/  ISETP.GE.AND P0, PT, R4, RZ, PT ;  /* 0x000000ff0400720c */ /* 0x000fe20003f06270 */
[----:B------:R-:W-:-:S06]  /*12d0*/  IMAD R4, R5, UR8, RZ ;  /* 0x0000000805047c24 */ /* 0x000fcc000f8e02ff */
        /* <DEDUP_REMOVED lines=11> */
[----:B------:R-:W-:Y:S01]  /*1390*/  ULDC.64 UR6, c[0x0][0x260] ;  /* 0x0000980000067ab9 */ /* 0x000fe20000000a00 */
[----:B------:R-:W-:-:S03]  /*13a0*/  MOV R18, R3 ;  /* 0x0000000300127202 */ /* 0x000fc60000000f00 */
[----:B------:R-:W-:Y:S01]  /*13b0*/  MOV R7, UR4 ;  /* 0x0000000400077c02 */ /* 0x000fe20008000f00 */
        /* <DEDUP_REMOVED lines=9> */
[----:B------:R-:W-:Y:S02]  /*1450*/  IMAD R0, R3, UR7, R0 ;  /* 0x0000000703007c24 */ /* 0x000fe4000f8e0200 */
[----:B------:R-:W-:-:S03]  /*1460*/  IMAD.MOV.U32 R4, RZ, RZ, R8 ;  /* 0x000000ffff047224 */ /* 0x000fc600078e0008 */
[----:B------:R-:W-:Y:S01]  /*1470*/  IADD3 R6, R9, R0, RZ ;  /* 0x0000000009067210 */ /* 0x000fe20007ffe0ff */
[----:B------:R-:W-:Y:S06]  /*1480*/  BRA `(.L_x_2331) ;  /* 0x0000000400507947 */ /* 0x000fec0003800000 */
.L_x_2330:
[----:B------:R-:W1:Y:S01]  /*1490*/  LDC R0, c[0x0][0x278] ;  /* 0x00009e00ff007b82 */ /* 0x000e620000000800 */
[----:B------:R-:W-:Y:S01]  /*14a0*/  MOV R3, UR26 ;  /* 0x0000001a00037c02 */ /* 0x000fe20008000f00 */
[----:B------:R-:W-:Y:S02]  /*14b0*/  UISETP.NE.AND UP0, UPT, UR11, -0x1, UPT ;  /* 0xffffffff0b00788c */ /* 0x000fe4000bf05270 */
[----:B------:R-:W-:Y:S01]  /*14c0*/  ULEA UR12, UR17, 0xffffff00, 0x8 ;  /* 0xffffff00110c7891 */ /* 0x000fe2000f8e403f */
[----:B------:R-:W-:-:S03]  /*14d0*/  IABS R3, R3 ;  /* 0x0000000300037213 */ /* 0x000fc60000000000 */
[----:B------:R-:W-:Y:S01]  /*14e0*/  PLOP3.LUT P0, PT, PT, PT, UP0, 0x80, 0x0 ;  /* 0x000000000000781c */ /* 0x000fe20003f0f008 */
[----:B------:R-:W-:-:S04]  /*14f0*/  USHF.R.S32.HI UR13, URZ, 0x1f, UR12 ;  /* 0x0000001f3f0d7899 */ /* 0x000fc8000801140c */
[----:B------:R-:W-:Y:S01]  /*1500*/  @UP0 UIADD3 UR5, UR7, UR11, URZ ;  /* 0x0000000b07050290 */ /* 0x000fe2000fffe03f */
[----:B------:R-:W-:-:S03]  /*1510*/  @UP0 ULDC.64 UR8, c[0x0][0x248] ;  /* 0x0000920000080ab9 */ /* 0x000fc60000000a00 */
[----:B------:R-:W-:Y:S02]  /*1520*/  @UP0 UIMAD.WIDE.U32 UR28, UR5, UR8, URZ ;  /* 0x00000008051c02a5 */ /* 0x000fe4000f8e003f */
[----:B------:R-:W-:-:S04]  /*1530*/  @UP0 UIMAD UR5, UR5, UR9, URZ ;  /* 0x00000009050502a4 */ /* 0x000fc8000f8e023f */
[----:B------:R-:W-:Y:S01]  /*1540*/  @UP0 UIADD3 UR5, UR29, UR5, URZ ;  /* 0x000000051d050290 */ /* 0x000fe2000fffe03f */
[----:B-1----:R-:W-:Y:S01]  /*1550*/  IABS R7, R0 ;  /* 0x0000000000077213 */ /* 0x002fe20000000000 */
[----:B------:R-:W-:Y:S01]  /*1560*/  @UP0 UMOV UR16, UR28 ;  /* 0x0000001c00100c82 */ /* 0x000fe20008000000 */
[----:B------:R-:W-:Y:S02]  /*1570*/  ISETP.NE.AND P2, PT, R0, RZ, PT ;  /* 0x000000ff0000720c */ /* 0x000fe40003f45270 */
        /* <DEDUP_REMOVED lines=8> */
[----:B------:R-:W-:Y:S02]  /*1600*/  IMAD.HI.U32 R18, R4, R3, RZ ;  /* 0x0000000304127227 */ /* 0x000fe400078e00ff */
[----:B------:R-:W1:Y:S02]  /*1610*/  LDC.64 R4, c[0x0][0x260] ;  /* 0x00009800ff047b82 */ /* 0x000e640000000a00 */
[----:B------:R-:W-:-:S04]  /*1620*/  IMAD.MOV R6, RZ, RZ, -R18 ;  /* 0x000000ffff067224 */ /* 0x000fc800078e0a12 */
[----:B------:R-:W-:Y:S01]  /*1630*/  IMAD R6, R7, R6, R3 ;  /* 0x0000000607067224 */ /* 0x000fe200078e0203 */
[----:B------:R-:W-:-:S04]  /*1640*/  LOP3.LUT R3, R0, UR26, RZ, 0x3c, !PT ;  /* 0x0000001a00037c12 */ /* 0x000fc8000f8e3cff */
[----:B------:R-:W-:Y:S02]  /*1650*/  ISETP.GT.U32.AND P5, PT, R7, R6, PT ;  /* 0x000000060700720c */ /* 0x000fe40003fa4070 */
[----:B------:R-:W-:-:S11]  /*1660*/  ISETP.GE.AND P3, PT, R3, RZ, PT ;  /* 0x000000ff0300720c */ /* 0x000fd60003f66270 */
        /* <DEDUP_REMOVED lines=18> */
.L_x_2332:
[----:B------:R-:W-:Y:S01]  /*1790*/  UIMAD UR4, UR13, UR8, URZ ;  /* 0x000000080d0472a4 */ /* 0x000fe2000f8e023f */
[----:B------:R-:W-:Y:S01]  /*17a0*/  @!P3 IADD3 R18, -R18, RZ, RZ ;  /* 0x000000ff1212b210 */ /* 0x000fe20007ffe1ff */
[----:B------:R-:W-:Y:S01]  /*17b0*/  UMOV UR28, UR16 ;  /* 0x00000010001c7c82 */ /* 0x000fe20008000000 */
[----:B------:R-:W-:Y:S01]  /*17c0*/  UMOV UR29, UR5 ;  /* 0x00000005001d7c82 */ /* 0x000fe20008000000 */
[----:B------:R-:W-:Y:S01]  /*17d0*/  UIMAD UR4, UR9, UR12, UR4 ;  /* 0x0000000c090472a4 */ /* 0x000fe2000f8e0204 */
[----:B------:R-:W-:Y:S01]  /*17e0*/  @!P2 LOP3.LUT R18, RZ, R0, RZ, 0x33, !PT ;  /* 0x00000000ff12a212 */ /* 0x000fe200078e33ff */
[----:B------:R-:W-:Y:S01]  /*17f0*/  UIMAD.WIDE.U32 UR28, UR8, UR12, UR28 ;  /* 0x0000000c081c72a5 */ /* 0x000fe2000f8e001c */
[----:B------:R-:W-:Y:S01]  /*1800*/  MOV R15, UR12 ;  /* 0x0000000c000f7c02 */ /* 0x000fe20008000f00 */
[----:B------:R-:W-:Y:S01]  /*1810*/  @UP0 UIADD3 UR11, UR7, UR11, URZ ;  /* 0x0000000b070b0290 */ /* 0x000fe2000fffe03f */
[----:B------:R-:W-:Y:S01]  /*1820*/  SHF.R.S32.HI R11, RZ, 0x1f, R18 ;  /* 0x0000001fff0b7819 */ /* 0x000fe20000011412 */
[----:B------:R-:W-:-:S02]  /*1830*/  UIADD3 UR4, UR29, UR4, URZ ;  /* 0x000000041d047290 */ /* 0x000fc4000fffe03f */
[----:B------:R-:W-:Y:S01]  /*1840*/  MOV R7, UR29 ;  /* 0x0000001d00077c02 */ /* 0x000fe20008000f00 */
[----:B------:R-:W-:Y:S02]  /*1850*/  IMAD.U32 R6, RZ, RZ, UR28 ;  /* 0x0000001cff067e24 */ /* 0x000fe4000f8e00ff */
[-C--:B-1----:R-:W-:Y:S02]  /*1860*/  IMAD R0, R11, R4.reuse, RZ ;  /* 0x000000040b007224 */ /* 0x082fe400078e02ff */
[----:B------:R-:W-:Y:S01]  /*1870*/  IMAD.U32 R7, RZ, RZ, UR4 ;  /* 0x00000004ff077e24 */ /* 0x000fe2000f8e00ff */
[----:B------:R-:W-:Y:S01]  /*1880*/  @UP0 ULDC.64 UR4, c[0x0][0x250] ;  /* 0x0000940000040ab9 */ /* 0x000fe20000000a00 */
[C---:B------:R-:W-:Y:S01]  /*1890*/  IMAD R0, R18.reuse, R5, R0 ;  /* 0x0000000512007224 */ /* 0x040fe200078e0200 */
[----:B------:R-:W-:Y:S01]  /*18a0*/  @UP0 UIMAD.WIDE.U32 UR28, UR11, UR4, URZ ;  /* 0x000000040b1c02a5 */ /* 0x000fe2000f8e003f */
[----:B------:R-:W-:Y:S01]  /*18b0*/  IMAD.WIDE.U32 R6, R18, R4, R6 ;  /* 0x0000000412067225 */ /* 0x000fe200078e0006 */
[----:B------:R-:W-:-:S02]  /*18c0*/  MOV R5, UR13 ;  /* 0x0000000d00057c02 */ /* 0x000fc40008000f00 */
[----:B------:R-:W-:Y:S01]  /*18d0*/  @UP0 UIMAD UR25, UR11, UR5, UR29 ;  /* 0x000000050b1902a4 */ /* 0x000fe2000f8e021d */
[----:B------:R-:W-:Y:S01]  /*18e0*/  MOV R4, R6 ;  /* 0x0000000600047202 */ /* 0x000fe20000000f00 */
[----:B------:R-:W-:Y:S01]  /*18f0*/  IMAD.IADD R6, R7, 0x1, R0 ;  /* 0x0000000107067824 */ /* 0x000fe200078e0200 */
        /* <DEDUP_REMOVED lines=13> */
.L_x_2331:
[----:B------:R-:W-:Y:S01]  /*19d0*/  UISETP.NE.AND UP0, UPT, UR10, -0x1, UPT ;  /* 0xffffffff0a00788c */ /* 0x000fe2000bf05270 */
[----:B--2---:R-:W-:Y:S01]  /*19e0*/  SHF.R.S32.HI R7, RZ, 0x1f, R2 ;  /* 0x0000001fff077819 */ /* 0x004fe20000011402 */
[----:B------:R-:W1:Y:S01]  /*19f0*/  S2R R13, SR_CTAID.X ;  /* 0x00000000000d7919 */ /* 0x000e620000002500 */
[----:B------:R-:W2:Y:S01]  /*1a00*/  S2UR UR29, SR_CgaCtaId ;  /* 0x00000000001d79c3 */ /* 0x000ea20000008800 */
[----:B------:R-:W-:Y:S01]  /*1a10*/  USHF.R.S32.HI UR23, URZ, 0x1f, UR26 ;  /* 0x0000001f3f177899 */ /* 0x000fe2000801141a */
[CC--:B------:R-:W-:Y:S01]  /*1a20*/  LEA.HI R21, R7.reuse, R2.reuse, RZ, 0x2 ;  /* 0x0000000207157211 */ /* 0x0c0fe200078f10ff */
[----:B------:R-:W-:Y:S01]  /*1a30*/  UMOV UR30, 0x400 ;  /* 0x00000400001e7882 */ /* 0x000fe20000000000 */
[-C--:B------:R-:W-:Y:S01]  /*1a40*/  LEA.HI R3, R7, R2.reuse, RZ, 0x3 ;  /* 0x0000000207037211 */ /* 0x080fe200078f18ff */
[----:B------:R-:W-:Y:S01]  /*1a50*/  BSSY B0, `(.L_x_2333) ;  /* 0x0000052000007945 */ /* 0x000fe20003800000 */
[----:B------:R-:W-:Y:S02]  /*1a60*/  LOP3.LUT R9, R21, 0xfffffffc, RZ, 0xc0, !PT ;  /* 0xfffffffc15097812 */ /* 0x000fe400078ec0ff */
[----:B------:R-:W-:Y:S01]  /*1a70*/  @UP0 ULDC.64 UR4, c[0x0][0x240] ;  /* 0x0000900000040ab9 */ /* 0x000fe20000000a00 */
[----:B------:R-:W-:Y:S01]  /*1a80*/  SHF.R.S32.HI R0, RZ, 0x3, R3 ;  /* 0x00000003ff007819 */ /* 0x000fe20000011403 */
[----:B------:R-:W-:Y:S01]  /*1a90*/  @UP0 UIMAD.WIDE.U32 UR6, UR10, UR4, URZ ;  /* 0x000000040a0602a5 */ /* 0x000fe2000f8e003f */
[----:B------:R-:W-:Y:S01]  /*1aa0*/  SHF.R.S32.HI R16, RZ, 0x2, R21 ;  /* 0x00000002ff107819 */ /* 0x000fe20000011415 */
[----:B------:R-:W-:Y:S01]  /*1ab0*/  IMAD.IADD R236, R2, 0x1, -R9 ;  /* 0x0000000102ec7824 */ /* 0x000fe200078e0a09 */
[----:B------:R-:W-:Y:S01]  /*1ac0*/  LEA.HI R182, R7, R2, RZ, 0x5 ;  /* 0x0000000207b67211 */ /* 0x000fe200078f28ff */
[----:B------:R-:W-:Y:S01]  /*1ad0*/  @UP0 UIMAD UR10, UR10, UR5, UR7 ;  /* 0x000000050a0a02a4 */ /* 0x000fe2000f8e0207 */
[----:B------:R-:W-:Y:S01]  /*1ae0*/  IMAD.SHL.U32 R9, R0, 0x40, RZ ;  /* 0x0000004000097824 */ /* 0x000fe200078e00ff */
[----:B------:R-:W-:Y:S01]  /*1af0*/  @!UP0 USHF.R.S32.HI UR7, URZ, 0x1f, UR15 ;  /* 0x0000001f3f078899 */ /* 0x000fe2000801140f */
[----:B------:R-:W-:Y:S01]  /*1b00*/  LEA.HI R21, R21, R16, RZ, 0x1 ;  /* 0x0000001015157211 */ /* 0x000fe200078f08ff */
[----:B------:R-:W-:Y:S01]  /*1b10*/  @!UP0 ULDC.64 UR4, c[0x0][0x228] ;  /* 0x00008a0000048ab9 */ /* 0x000fe20000000a00 */
[----:B------:R-:W-:Y:S01]  /*1b20*/  IMAD.SHL.U32 R236, R236, 0x8, RZ ;  /* 0x00000008ecec7824 */ /* 0x000fe200078e00ff */
[----:B------:R-:W-:Y:S01]  /*1b30*/  @!UP0 UIMAD UR7, UR7, UR4, URZ ;  /* 0x00000004070782a4 */ /* 0x000fe2000f8e023f */
[----:B------:R-:W-:Y:S01]  /*1b40*/  LOP3.LUT R9, R9, 0xc0, RZ, 0xc0, !PT ;  /* 0x000000c009097812 */ /* 0x000fe200078ec0ff */
[----:B------:R-:W-:Y:S01]  /*1b50*/  @!UP0 UIMAD.WIDE.U32 UR12, UR15, UR4, URZ ;  /* 0x000000040f0c82a5 */ /* 0x000fe2000f8e003f */
[----:B------:R-:W-:Y:S01]  /*1b60*/  LOP3.LUT R21, R21, 0x7fffffe, RZ, 0xc0, !PT ;  /* 0x07fffffe15157812 */ /* 0x000fe200078ec0ff */
[----:B------:R-:W-:Y:S01]  /*1b70*/  @!UP0 UIMAD UR11, UR15, UR5, UR7 ;  /* 0x000000050f0b82a4 */ /* 0x000fe2000f8e0207 */
[----:B------:R-:W-:Y:S01]  /*1b80*/  LOP3.LUT R8, R9, 0x18, R236, 0xf8, !PT ;  /* 0x0000001809087812 */ /* 0x000fe200078ef8ec */
[----:B------:R-:W-:Y:S01]  /*1b90*/  UIADD3 UR7, -UR22, UR24, URZ ;  /* 0x0000001816077290 */ /* 0x000fe2000fffe13f */
[----:B------:R-:W-:Y:S01]  /*1ba0*/  SHF.R.S32.HI R178, RZ, 0x5, R182 ;  /* 0x00000005ffb27819 */ /* 0x000fe200000114b6 */
[----:B------:R-:W-:Y:S01]  /*1bb0*/  @!UP0 UIADD3 UR10, UR13, UR11, URZ ;  /* 0x0000000b0d0a8290 */ /* 0x000fe2000fffe03f */
[----:B------:R-:W-:Y:S01]  /*1bc0*/  SHF.R.U32.HI R9, RZ, 0x3, R9 ;  /* 0x00000003ff097819 */ /* 0x000fe20000011609 */
[----:B------:R-:W-:Y:S01]  /*1bd0*/  @!UP0 UMOV UR6, UR12 ;  /* 0x0000000c00068c82 */ /* 0x000fe20008000000 */
[----:B------:R-:W-:Y:S01]  /*1be0*/  IMAD.IADD R21, R16, 0x1, -R21 ;  /* 0x0000000110157824 */ /* 0x000fe200078e0a15 */
[----:B------:R-:W-:Y:S01]  /*1bf0*/  SHF.R.S32.HI R19, RZ, 0x1f, R236 ;  /* 0x0000001fff137819 */ /* 0x000fe200000114ec */
[----:B------:R-:W-:Y:S01]  /*1c00*/  ULDC.64 UR4, c[0x0][0x258] ;  /* 0x0000960000047ab9 */ /* 0x000fe20000000a00 */
[----:B------:R-:W-:Y:S01]  /*1c10*/  IADD3 R20, P0, R236, UR6, RZ ;  /* 0x00000006ec147c10 */ /* 0x000fe2000ff1e0ff */
[----:B------:R-:W-:Y:S01]  /*1c20*/  IMAD R218, R178, 0x8, R21 ;  /* 0x00000008b2da7824 */ /* 0x000fe200078e0215 */
[----:B------:R-:W-:Y:S01]  /*1c30*/  LOP3.LUT R9, R8, R9, RZ, 0x3c, !PT ;  /* 0x0000000908097212 */ /* 0x000fe200078e3cff */
[----:B------:R-:W-:Y:S01]  /*1c40*/  IMAD.U32 R8, RZ, RZ, UR4 ;  /* 0x00000004ff087e24 */ /* 0x000fe2000f8e00ff */
[----:B------:R-:W-:Y:S01]  /*1c50*/  IADD3.X R21, R19, UR10, RZ, P0, !PT ;  /* 0x0000000a13157c10 */ /* 0x000fe200087fe4ff */
[----:B------:R-:W-:Y:S01]  /*1c60*/  UIADD3 UR6, UR17, -0x1, URZ ;  /* 0xffffffff11067890 */ /* 0x000fe2000fffe03f */
[----:B------:R-:W-:Y:S01]  /*1c70*/  ISETP.GE.AND P0, PT, R16, UR7, PT ;  /* 0x0000000710007c0c */ /* 0x000fe2000bf06270 */
[----:B------:R-:W-:Y:S01]  /*1c80*/  IMAD.U32 R218, R218, 0x20, R9 ;  /* 0x00000020dada7824 */ /* 0x000fe200078e0009 */
[----:B------:R-:W-:Y:S01]  /*1c90*/  SHF.R.S32.HI R17, RZ, 0x1f, R16 ;  /* 0x0000001fff117819 */ /* 0x000fe20000011410 */
[----:B------:R-:W-:Y:S01]  /*1ca0*/  UIMAD UR27, UR23, UR4, URZ ;  /* 0x00000004171b72a4 */ /* 0x000fe2000f8e023f */
[----:B------:R-:W-:Y:S01]  /*1cb0*/  IMAD.WIDE.U32 R8, R8, UR26, R20 ;  /* 0x0000001a08087c25 */ /* 0x000fe2000f8e0014 */
[----:B------:R-:W-:Y:S01]  /*1cc0*/  IADD3 R176, P3, R16, R15, RZ ;  /* 0x0000000f10b07210 */ /* 0x000fe20007f7e0ff */
[----:B------:R-:W-:Y:S01]  /*1cd0*/  ULDC.64 UR12, c[0x0][0x268] ;  /* 0x00009a00000c7ab9 */ /* 0x000fe20000000a00 */
[C---:B------:R-:W-:Y:S01]  /*1ce0*/  IADD3 R20, P2, R236.reuse, UR28, RZ ;  /* 0x0000001cec147c10 */ /* 0x040fe2000ff5e0ff */
[----:B------:R-:W-:Y:S01]  /*1cf0*/  USHF.L.U32 UR16, UR6, 0x8, URZ ;  /* 0x0000000806107899 */ /* 0x000fe2000800063f */
[----:B------:R-:W-:Y:S01]  /*1d00*/  IADD3 R4, P4, R236, R4, RZ ;  /* 0x00000004ec047210 */ /* 0x000fe20007f9e0ff */
[----:B------:R-:W-:Y:S01]  /*1d10*/  UIMAD UR27, UR26, UR5, UR27 ;  /* 0x000000051a1b72a4 */ /* 0x000fe2000f8e021b */
[----:B------:R-:W-:Y:S01]  /*1d20*/  IMAD R11, R11, UR12, RZ ;  /* 0x0000000c0b0b7c24 */ /* 0x000fe2000f8e02ff */
[----:B------:R-:W-:Y:S01]  /*1d30*/  IADD3.X R21, R19, UR25, RZ, P2, !PT ;  /* 0x0000001913157c10 */ /* 0x000fe200097fe4ff */
[----:B------:R-:W-:Y:S01]  /*1d40*/  IMAD.X R179, R17, 0x1, R5, P3 ;  /* 0x0000000111b37824 */ /* 0x000fe200018e0605 */
[----:B------:R-:W-:Y:S01]  /*1d50*/  ULDC.64 UR10, c[0x0][0x250] ;  /* 0x00009400000a7ab9 */ /* 0x000fe20000000a00 */
[----:B--2---:R-:W-:Y:S01]  /*1d60*/  ULEA UR4, UR29, UR30, 0x18 ;  /* 0x0000001e1d047291 */ /* 0x004fe2000f8ec03f */
[----:B------:R-:W-:Y:S01]  /*1d70*/  VIADD R15, R16, 0x20 ;  /* 0x00000020100f7836 */ /* 0x000fe20000000000 */
[----:B------:R-:W-:Y:S01]  /*1d80*/  UIADD3 UR5, -UR16, UR19, URZ ;  /* 0x0000001310057290 */ /* 0x000fe2000fffe13f */
[----:B------:R-:W-:-:S02]  /*1d90*/  IMAD.X R5, R19, 0x1, R6, P4 ;  /* 0x0000000113057824 */ /* 0x000fc400020e0606 */
[----:B------:R-:W-:Y:S01]  /*1da0*/  IMAD R179, R179, UR10, RZ ;  /* 0x0000000ab3b37c24 */ /* 0x000fe2000f8e02ff */
[----:B------:R-:W-:Y:S01]  /*1db0*/  ISETP.GE.AND P2, PT, R15, UR7, PT ;  /* 0x000000070f007c0c */ /* 0x000fe2000bf46270 */
[----:B------:R-:W-:Y:S01]  /*1dc0*/  IMAD R14, R18, UR13, R11 ;  /* 0x0000000d120e7c24 */ /* 0x000fe2000f8e020b */
[----:B------:R-:W-:Y:S01]  /*1dd0*/  ISETP.GE.AND P3, PT, R16, UR5, PT ;  /* 0x0000000510007c0c */ /* 0x000fe2000bf66270 */
[----:B------:R-:W-:Y:S01]  /*1de0*/  IMAD.WIDE.U32 R18, R18, UR12, R20 ;  /* 0x0000000c12127c25 */ /* 0x000fe2000f8e0014 */
[----:B------:R-:W-:-:S03]  /*1df0*/  LEA R218, R218, UR4, 0x1 ;  /* 0x00000004dada7c11 */ /* 0x000fc6000f8e08ff */
[----:B------:R-:W-:Y:S02]  /*1e00*/  VIADD R11, R9, UR27 ;  /* 0x0000001b090b7c36 */ /* 0x000fe40008000000 */
[----:B-1----:R-:W-:-:S04]  /*1e10*/  IMAD.WIDE R12, R13, 0x40, R16 ;  /* 0x000000400d0c7825 */ /* 0x002fc800078e0210 */
[----:B------:R-:W-:Y:S01]  /*1e20*/  IMAD R179, R176, UR11, R179 ;  /* 0x0000000bb0b37c24 */ /* 0x000fe2000f8e02b3 */
        /* <DEDUP_REMOVED lines=20> */
.L_x_2334:
[----:B------:R-:W-:Y:S05]  /*1f70*/  BSYNC B0 ;  /* 0x0000000000007941 */ /* 0x000fea0003800000 */
.L_x_2333:
        /* <DEDUP_REMOVED lines=21> */
.L_x_2336:
[----:B------:R-:W-:Y:S05]  /*20d0*/  BSYNC B0 ;  /* 0x0000000000007941 */ /* 0x000fea0003800000 */
.L_x_2335:
[----:B------:R-:W-:Y:S01]  /*20e0*/  IMAD R189, R17, UR8, RZ ;  /* 0x0000000811bd7c24 */ /* 0x000fe2000f8e02ff */
[C---:B----4-:R-:W-:Y:S01]  /*20f0*/  IADD3 R9, R16.reuse, 0x60, RZ ;  /* 0x0000006010097810 */ /* 0x050fe20007ffe0ff */
[C---:B------:R-:W-:Y:S01]  /*2100*/  VIADD R10, R16.reuse, 0x40 ;  /* 0x00000040100a7836 */ /* 0x040fe20000000000 */
[C---:B------:R-:W-:Y:S01]  /*2110*/  IADD3 R6, R16.reuse, 0xa0, RZ ;  /* 0x000000a010067810 */ /* 0x040fe20007ffe0ff */
[C---:B------:R-:W-:Y:S01]  /*2120*/  VIADD R8, R16.reuse, 0x80 ;  /* 0x0000008010087836 */ /* 0x040fe20000000000 */
[----:B------:R-:W-:Y:S01]  /*2130*/  BSSY B0, `(.L_x_2337) ;  /* 0x0000019000007945 */ /* 0x000fe20003800000 */
[C---:B------:R-:W-:Y:S01]  /*2140*/  IMAD R189, R16.reuse, UR9, R189 ;  /* 0x0000000910bd7c24 */ /* 0x040fe2000f8e02bd */
[----:B------:R-:W-:Y:S01]  /*2150*/  ISETP.GE.AND P2, PT, R15, UR5, PT ;  /* 0x000000050f007c0c */ /* 0x000fe2000bf46270 */
[----:B------:R-:W-:Y:S01]  /*2160*/  IMAD.WIDE.U32 R12, R16, UR8, R4 ;  /* 0x00000008100c7c25 */ /* 0x000fe2000f8e0004 */
[----:B------:R-:W-:Y:S02]  /*2170*/  ISETP.GE.AND P0, PT, R10, UR5, PT ;  /* 0x000000050a007c0c */ /* 0x000fe4000bf06270 */
[----:B------:R-:W-:Y:S01]  /*2180*/  ISETP.GE.AND P6, PT, R9, UR5, PT ;  /* 0x0000000509007c0c */ /* 0x000fe2000bfc6270 */
[----:B------:R-:W-:Y:S01]  /*2190*/  VIADD R5, R16, 0xc0 ;  /* 0x000000c010057836 */ /* 0x000fe20000000000 */
[----:B------:R-:W-:Y:S01]  /*21a0*/  ISETP.GE.AND P5, PT, R8, UR5, PT ;  /* 0x0000000508007c0c */ /* 0x000fe2000bfa6270 */
[----:B------:R-:W-:Y:S01]  /*21b0*/  IMAD.MOV.U32 R188, RZ, RZ, R12 ;  /* 0x000000ffffbc7224 */ /* 0x000fe200078e000c */
[----:B------:R-:W-:-:S02]  /*21c0*/  ISETP.GE.AND P4, PT, R6, UR5, PT ;  /* 0x0000000506007c0c */ /* 0x000fc4000bf86270 */
[----:B------:R-:W-:Y:S01]  /*21d0*/  IADD3 R189, R13, R189, RZ ;  /* 0x000000bd0dbd7210 */ /* 0x000fe20007ffe0ff */
        /* <DEDUP_REMOVED lines=14> */
.L_x_2338:
[----:B------:R-:W-:Y:S05]  /*22c0*/  BSYNC B0 ;  /* 0x0000000000007941 */ /* 0x000fea0003800000 */
.L_x_2337:
        /* <DEDUP_REMOVED lines=8> */
[----:B-1----:R-:W-:Y:S01]  /*2350*/  IMAD.U32 R13, RZ, RZ, UR8 ;  /* 0x00000008ff0d7e24 */ /* 0x002fe2000f8e00ff */
        /* <DEDUP_REMOVED lines=11> */
.L_x_2340:
[----:B------:R-:W-:Y:S05]  /*2410*/  BSYNC B0 ;  /* 0x0000000000007941 */ /* 0x000fea0003800000 */
.L_x_2339:
[----:B------:R-:W-:Y:S01]  /*2420*/  BSSY B0, `(.L_x_2341) ;  /* 0x0000013000007945 */ /* 0x000fe20003800000 */
[----:B------:R-:W-:-:S03]  /*2430*/  ISETP.GE.AND P2, PT, R4, UR5, PT ;  /* 0x0000000504007c0c */ /* 0x000fc6000bf46270 */
[----:B------:R-:W-:Y:S10]  /*2440*/  @P0 BRA `(.L_x_2342) ;  /* 0x0000000000400947 */ /* 0x000ff40003800000 */
        /* <DEDUP_REMOVED lines=16> */
.L_x_2342:
[----:B------:R-:W-:Y:S05]  /*2550*/  BSYNC B0 ;  /* 0x0000000000007941 */ /* 0x000fea0003800000 */
.L_x_2341:
        /* <DEDUP_REMOVED lines=9> */
[----:B-1----:R-:W-:-:S05]  /*25f0*/  IMAD.WIDE.U32 R20, R11, 0x60, R188 ;  /* 0x000000600b147825 */ /* 0x002fca00078e00bc */
[----:B------:R-:W-:Y:S02]  /*2600*/  IADD3 R11, R21, UR25, RZ ;  /* 0x00000019150b7c10 */ /* 0x000fe4000fffe0ff */
[----:B------:R-:W-:-:S04]  /*2610*/  LEA R12, P0, R20, UR12, 0x1 ;  /* 0x0000000c140c7c11 */ /* 0x000fc8000f8008ff */
[----:B------:R-:W-:-:S05]  /*2620*/  LEA.HI.X R13, R20, UR13, R11, 0x1, P0 ;  /* 0x0000000d140d7c11 */ /* 0x000fca00080f0c0b */
[----:B------:R-:W-:Y:S01]  /*2630*/  @!PT LDS RZ, [RZ] ;  /* 0x00000000fffff984 */ /* 0x000fe20000000800 */
[----:B------:R-:W-:Y:S01]  /*2640*/  @!PT LDS RZ, [RZ] ;  /* 0x00000000fffff984 */ /* 0x000fe20000000800 */
[----:B------:R-:W-:Y:S01]  /*2650*/  @!PT LDS RZ, [RZ] ;  /* 0x00000000fffff984 */ /* 0x000fe20000000800 */
[----:B------:R1:W-:Y:S04]  /*2660*/  LDGSTS.E.BYPASS.LTC128B.128 [R218+0x2800], desc[UR20][R12.64] ;  /* 0x028000000cda7fae */ /* 0x0003e8000b901d54 */
.L_x_2344:
[----:B------:R-:W-:Y:S05]  /*2670*/  BSYNC B0 ;  /* 0x0000000000007941 */ /* 0x000fea0003800000 */
.L_x_2343:
[----:B------:R-:W-:Y:S04]  /*2680*/  BSSY B0, `(.L_x_2345) ;  /* 0x0000012000007945 */ /* 0x000fe80003800000 */
        /* <DEDUP_REMOVED lines=17> */
.L_x_2346:
[----:B------:R-:W-:Y:S05]  /*27a0*/  BSYNC B0 ;  /* 0x0000000000007941 */ /* 0x000fea0003800000 */
.L_x_2345:
        /* <DEDUP_REMOVED lines=17> */
.L_x_2348:
[----:B------:R-:W-:Y:S05]  /*28c0*/  BSYNC B0 ;  /* 0x0000000000007941 */ /* 0x000fea0003800000 */
.L_x_2347:
        /* <DEDUP_REMOVED lines=17> */
.L_x_2350:
[----:B------:R-:W-:Y:S05]  /*29e0*/  BSYNC B0 ;  /* 0x0000000000007941 */ /* 0x000fea0003800000 */
.L_x_2349:
        /* <DEDUP_REMOVED lines=17> */
.L_x_2352:
[----:B------:R-:W-:Y:S05]  /*2b00*/  BSYNC B0 ;  /* 0x0000000000007941 */ /* 0x000fea0003800000 */
.L_x_2351:
[----:B------:R-:W-:Y:S01]  /*2b10*/  USHF.R.S32.HI UR25, URZ, 0x1f, UR15 ;  /* 0x0000001f3f197899 */ /* 0x000fe2000801140f */
[----:B------:R-:W0:Y:S01]  /*2b20*/  LDGDEPBAR ;  /* 0x00000000000079af */ /* 0x000e220000000000 */
[----:B------:R-:W-:Y:S01]  /*2b30*/  ULDC.64 UR12, c[0x0][0x3d0] ;  /* 0x0000f400000c7ab9 */ /* 0x000fe20000000a00 */
[----:B------:R-:W-:Y:S01]  /*2b40*/  UMOV UR27, UR23 ;  /* 0x00000017001b7c82 */ /* 0x000fe20008000000 */
[----:B------:R-:W-:Y:S01]  /*2b50*/  UIMAD UR25, UR25, UR12, URZ ;  /* 0x0000000c191972a4 */ /* 0x000fe2000f8e023f */
[----:B------:R-:W-:Y:S01]  /*2b60*/  ISETP.GE.AND P0, PT, R10, UR5, PT ;  /* 0x000000050a007c0c */ /* 0x000fe2000bf06270 */
[----:B------:R-:W-:Y:S01]  /*2b70*/  UIMAD.WIDE.U32 UR26, UR15, UR12, UR26 ;  /* 0x0000000c0f1a72a5 */ /* 0x000fe2000f8e001a */
[----:B------:R-:W-:Y:S01]  /*2b80*/  ISETP.GE.AND P3, PT, R16, UR5, PT ;  /* 0x0000000510007c0c */ /* 0x000fe2000bf66270 */
[----:B------:R-:W-:Y:S01]  /*2b90*/  UIMAD UR25, UR15, UR13, UR25 ;  /* 0x0000000d0f1972a4 */ /* 0x000fe2000f8e0219 */
[----:B------:R-:W-:Y:S01]  /*2ba0*/  IMAD.IADD R19, R19, 0x1, R14 ;  /* 0x0000000113137824 */ /* 0x000fe200078e020e */
[----:B------:R-:W-:Y:S01]  /*2bb0*/  LEA.HI R7, R7, R2, RZ, 0x4 ;  /* 0x0000000207077211 */ /* 0x000fe200078f20ff */
[----:B------:R-:W-:Y:S01]  /*2bc0*/  ULDC.64 UR12, c[0x0][0x3c8] ;  /* 0x0000f200000c7ab9 */ /* 0x000fe20000000a00 */
[----:B------:R-:W-:Y:S01]  /*2bd0*/  UIADD3 UR25, UR27, UR25, URZ ;  /* 0x000000191b197290 */ /* 0x000fe2000fffe03f */
[----:B------:R-:W-:Y:S01]  /*2be0*/  IMAD.WIDE.U32 R176, R176, UR10, R18 ;  /* 0x0000000ab0b07c25 */ /* 0x000fe2000f8e0012 */
[----:B------:R-:W-:Y:S01]  /*2bf0*/  ULEA UR23, UP0, UR26, UR12, 0x2 ;  /* 0x0000000c1a177291 */ /* 0x000fe2000f80103f */
[----:B------:R-:W-:-:S02]  /*2c00*/  ISETP.GE.AND P6, PT, R9, UR5, PT ;  /* 0x0000000509007c0c */ /* 0x000fc4000bfc6270 */
[----:B------:R-:W-:Y:S01]  /*2c10*/  IMAD.IADD R179, R177, 0x1, R179 ;  /* 0x00000001b1b37824 */ /* 0x000fe200078e02b3 */
[----:B------:R-:W-:Y:S01]  /*2c20*/  ULEA.HI.X UR25, UR26, UR13, UR25, 0x2, UP0 ;  /* 0x0000000d1a197291 */ /* 0x000fe200080f1419 */
[----:B------:R-:W-:Y:S01]  /*2c30*/  ISETP.GE.AND P2, PT, R15, UR5, PT ;  /* 0x000000050f007c0c */ /* 0x000fe2000bf46270 */
[----:B------:R-:W-:Y:S01]  /*2c40*/  IMAD.U32 R10, RZ, RZ, UR23 ;  /* 0x00000017ff0a7e24 */ /* 0x000fe2000f8e00ff */
[----:B------:R-:W-:Y:S01]  /*2c50*/  ULDC.64 UR12, c[0x0][0x220] ;  /* 0x00008800000c7ab9 */ /* 0x000fe20000000a00 */
[----:B------:R-:W-:Y:S01]  /*2c60*/  ULDC UR23, c[0x0][0x2e8] ;  /* 0x0000ba0000177ab9 */ /* 0x000fe20000000800 */
[----:B------:R-:W-:Y:S01]  /*2c70*/  LEA R244, P4, R176, UR12, 0x1 ;  /* 0x0000000cb0f47c11 */ /* 0x000fe2000f8808ff */
[----:B------:R-:W-:Y:S01]  /*2c80*/  IMAD.U32 R11, RZ, RZ, UR25 ;  /* 0x00000019ff0b7e24 */ /* 0x000fe2000f8e00ff */
[----:B------:R-:W-:-:S04]  /*2c90*/  DEPBAR.LE SB0, 0x0 ;  /* 0x000080000000791a */ /* 0x000fc80000000000 */
[----:B------:R1:W5:Y:S01]  /*2ca0*/  LDG.E R181, desc[UR20][R10.64] ;  /* 0x000000140ab57981 */ /* 0x000362000c1e1900 */
[----:B------:R-:W1:Y:S01]  /*2cb0*/  MUFU.RCP R180, UR23 ;  /* 0x0000001700b47d08 */ /* 0x000e620008001000 */
[----:B------:R-:W-:Y:S01]  /*2cc0*/  BSSY B0, `(.L_x_2353) ;  /* 0x0000015000007945 */ /* 0x000fe20003800000 */
[----:B------:R-:W-:Y:S01]  /*2cd0*/  LEA.HI.X R243, R176, UR13, R179, 0x1, P4 ;  /* 0x0000000db0f37c11 */ /* 0x000fe2000a0f0cb3 */
[----:B------:R-:W-:Y:S01]  /*2ce0*/  BAR.SYNC.DEFER_BLOCKING 0x0 ;  /* 0x0000000000007b1d */ /* 0x000fe20000010000 */
[----:B------:R-:W-:Y:S02]  /*2cf0*/  ISETP.GE.AND P5, PT, R8, UR5, PT ;  /* 0x0000000508007c0c */ /* 0x000fe4000bfa6270 */
[----:B------:R-:W-:-:S03]  /*2d00*/  ISETP.GE.AND P4, PT, R6, UR5, PT ;  /* 0x0000000506007c0c */ /* 0x000fc6000bf86270 */
[----:B------:R1:W-:Y:S04]  /*2d10*/  @P3 STS [R218+0x5000], RZ ;  /* 0x005000ffda003388 */ /* 0x0003e80000000800 */
[----:B------:R1:W-:Y:S04]  /*2d20*/  @P3 STS [R218+0x5004], RZ ;  /* 0x005004ffda003388 */ /* 0x0003e80000000800 */
[----:B------:R1:W-:Y:S01]  /*2d30*/  @P3 STS.64 [R218+0x5008], RZ ;  /* 0x005008ffda003388 */ /* 0x0003e20000000a00 */
[----:B------:R-:W-:Y:S01]  /*2d40*/  LOP3.LUT R9, R7, 0xfffffff0, RZ, 0xc0, !PT ;  /* 0xfffffff007097812 */ /* 0x000fe200078ec0ff */
        /* <DEDUP_REMOVED lines=12> */
.L_x_2354:
[----:B------:R-:W-:Y:S05]  /*2e10*/  BSYNC B0 ;  /* 0x0000000000007941 */ /* 0x000fea0003800000 */
.L_x_2353:
[----:B------:R-:W-:Y:S01]  /*2e20*/  ISETP.GE.AND P3, PT, R5, UR5, PT ;  /* 0x0000000505007c0c */ /* 0x000fe2000bf66270 */
[C---:B------:R-:W-:Y:S01]  /*2e30*/  IMAD.IADD R5, R2.reuse, 0x1, -R9 ;  /* 0x0000000102057824 */ /* 0x040fe200078e0a09 */
[----:B------:R-:W-:Y:S01]  /*2e40*/  SHF.R.S32.HI R6, RZ, 0x4, R7 ;  /* 0x00000004ff067819 */ /* 0x000fe20000011407 */
[----:B------:R2:W-:Y:S01]  /*2e50*/  @P2 STS.128 [R218+0x5800], RZ ;  /* 0x005800ffda002388 */ /* 0x0005e20000000c00 */
[C---:B------:R-:W-:Y:S01]  /*2e60*/  LOP3.LUT R7, R3.reuse, 0xfffffff8, RZ, 0xc0, !PT ;  /* 0xfffffff803077812 */ /* 0x040fe200078ec0ff */
[----:B------:R-:W-:Y:S01]  /*2e70*/  BSSY B0, `(.L_x_2355) ;  /* 0x0000035000007945 */ /* 0x000fe20003800000 */
[----:B------:R-:W-:Y:S02]  /*2e80*/  LEA.HI R3, R3, R0, RZ, 0x1 ;  /* 0x0000000003037211 */ /* 0x000fe400078f08ff */
[----:B-1----:R-:W-:Y:S01]  /*2e90*/  LEA.HI R10, R5, R5, RZ, 0x1 ;  /* 0x00000005050a7211 */ /* 0x002fe200078f08ff */
[----:B------:R-:W-:Y:S01]  /*2ea0*/  IMAD.IADD R7, R2, 0x1, -R7 ;  /* 0x0000000102077824 */ /* 0x000fe200078e0a07 */
[----:B------:R-:W-:-:S02]  /*2eb0*/  LOP3.LUT R3, R3, 0xfffffffe, RZ, 0xc0, !PT ;  /* 0xfffffffe03037812 */ /* 0x000fc400078ec0ff */
[--C-:B------:R-:W-:Y:S02]  /*2ec0*/  SHF.R.S32.HI R36, RZ, 0x1, R10.reuse ;  /* 0x00000001ff247819 */ /* 0x100fe4000001140a */
[----:B------:R-:W-:Y:S01]  /*2ed0*/  SHF.R.S32.HI R9, RZ, 0x1f, R10 ;  /* 0x0000001fff097819 */ /* 0x000fe2000001140a */
[----:B------:R-:W-:Y:S01]  /*2ee0*/  IMAD.IADD R3, R0, 0x1, -R3 ;  /* 0x0000000100037824 */ /* 0x000fe200078e0a03 */
[----:B------:R-:W-:Y:S02]  /*2ef0*/  LEA.HI R8, R7, R7, RZ, 0x1 ;  /* 0x0000000707087211 */ /* 0x000fe400078f08ff */
[----:B------:R-:W-:Y:S02]  /*2f00*/  LEA.HI R9, R9, R36, RZ, 0x2 ;  /* 0x0000002409097211 */ /* 0x000fe400078f10ff */
[----:B------:R-:W-:Y:S02]  /*2f10*/  LOP3.LUT R0, R8, 0xfffffffe, RZ, 0xc0, !PT ;  /* 0xfffffffe08007812 */ /* 0x000fe400078ec0ff */
[----:B------:R-:W-:-:S02]  /*2f20*/  LEA.HI R11, R6, R6, RZ, 0x1 ;  /* 0x00000006060b7211 */ /* 0x000fc400078f08ff */
[----:B------:R-:W-:Y:S01]  /*2f30*/  SHF.R.S32.HI R12, RZ, 0x1f, R5 ;  /* 0x0000001fff0c7819 */ /* 0x000fe20000011405 */
[----:B------:R-:W-:Y:S01]  /*2f40*/  IMAD.IADD R7, R7, 0x1, -R0 ;  /* 0x0000000107077824 */ /* 0x000fe200078e0a00 */
[----:B------:R-:W-:Y:S02]  /*2f50*/  LOP3.LUT R9, R9, 0xfffffffc, RZ, 0xc0, !PT ;  /* 0xfffffffc09097812 */ /* 0x000fe400078ec0ff */
[----:B------:R-:W-:Y:S02]  /*2f60*/  LOP3.LUT R11, R11, 0xfffffffe, RZ, 0xc0, !PT ;  /* 0xfffffffe0b0b7812 */ /* 0x000fe400078ec0ff */
[----:B------:R-:W-:Y:S01]  /*2f70*/  LOP3.LUT R10, R10, 0x7fffffe, RZ, 0xc0, !PT ;  /* 0x07fffffe0a0a7812 */ /* 0x000fe200078ec0ff */
[----:B------:R-:W-:Y:S01]  /*2f80*/  IMAD.IADD R36, R36, 0x1, -R9 ;  /* 0x0000000124247824 */ /* 0x000fe200078e0a09 */
[----:B------:R-:W-:Y:S01]  /*2f90*/  SHF.R.S32.HI R0, RZ, 0x1, R8 ;  /* 0x00000001ff007819 */ /* 0x000fe20000011408 */
[----:B------:R-:W-:Y:S01]  /*2fa0*/  IMAD.IADD R6, R6, 0x1, -R11 ;  /* 0x0000000106067824 */ /* 0x000fe200078e0a0b */
[----:B------:R-:W-:Y:S01]  /*2fb0*/  LEA.HI R12, R12, R5, RZ, 0x3 ;  /* 0x000000050c0c7211 */ /* 0x000fe200078f18ff */
[----:B------:R-:W-:-:S02]  /*2fc0*/  IMAD.IADD R10, R5, 0x1, -R10 ;  /* 0x00000001050a7824 */ /* 0x000fc400078e0a0a */
[----:B------:R-:W-:Y:S02]  /*2fd0*/  IMAD.SHL.U32 R11, R0, 0x40, RZ ;  /* 0x00000040000b7824 */ /* 0x000fe400078e00ff */
[----:B------:R-:W-:Y:S02]  /*2fe0*/  IMAD.SHL.U32 R5, R12, 0x20, RZ ;  /* 0x000000200c057824 */ /* 0x000fe400078e00ff */
[----:B------:R-:W-:Y:S02]  /*2ff0*/  IMAD.SHL.U32 R9, R36, 0x40, RZ ;  /* 0x0000004024097824 */ /* 0x000fe400078e00ff */
[----:B------:R-:W-:Y:S01]  /*3000*/  IMAD.SHL.U32 R8, R3, 0x8, RZ ;  /* 0x0000000803087824 */ /* 0x000fe200078e00ff */
[----:B------:R-:W-:Y:S01]  /*3010*/  LOP3.LUT R3, R11, 0xc0, RZ, 0xc0, !PT ;  /* 0x000000c00b037812 */ /* 0x000fe200078ec0ff */
[C---:B------:R-:W-:Y:S01]  /*3020*/  IMAD.SHL.U32 R12, R6.reuse, 0x8, RZ ;  /* 0x00000008060c7824 */ /* 0x040fe200078e00ff */
[----:B------:R-:W-:Y:S01]  /*3030*/  LOP3.LUT R5, R5, 0xffffff00, RZ, 0xc0, !PT ;  /* 0xffffff0005057812 */ /* 0x000fe200078ec0ff */
[----:B------:R-:W-:Y:S01]  /*3040*/  IMAD R7, R6, 0x8, R7 ;  /* 0x0000000806077824 */ /* 0x000fe200078e0207 */
[----:B------:R-:W-:-:S02]  /*3050*/  LOP3.LUT R9, R9, 0xc0, RZ, 0xc0, !PT ;  /* 0x000000c009097812 */ /* 0x000fc400078ec0ff */
[----:B------:R-:W-:Y:S01]  /*3060*/  LOP3.LUT R8, R3, 0x8, R8, 0xf8, !PT ;  /* 0x0000000803087812 */ /* 0x000fe200078ef808 */
[----:B------:R-:W-:Y:S01]  /*3070*/  IMAD R5, R178, 0x200, R5 ;  /* 0x00000200b2057824 */ /* 0x000fe200078e0205 */
[----:B------:R-:W-:Y:S02]  /*3080*/  SHF.R.U32.HI R3, RZ, 0x3, R3 ;  /* 0x00000003ff037819 */ /* 0x000fe40000011603 */
[----:B------:R-:W-:Y:S01]  /*3090*/  LOP3.LUT R12, R9, 0x8, R12, 0xf8, !PT ;  /* 0x00000008090c7812 */ /* 0x000fe200078ef80c */
[----:B------:R-:W-:Y:S01]  /*30a0*/  IMAD R10, R10, 0x20, R5 ;  /* 0x000000200a0a7824 */ /* 0x000fe200078e0205 */
[----:B------:R-:W-:Y:S02]  /*30b0*/  SHF.R.U32.HI R9, RZ, 0x3, R9 ;  /* 0x00000003ff097819 */ /* 0x000fe40000011609 */
[----:B------:R-:W-:Y:S02]  /*30c0*/  LOP3.LUT R8, R8, R3, RZ, 0x3c, !PT ;  /* 0x0000000308087212 */ /* 0x000fe400078e3cff */
[----:B------:R-:W-:Y:S01]  /*30d0*/  LOP3.LUT R3, R12, R9, RZ, 0x3c, !PT ;  /* 0x000000090c037212 */ /* 0x000fe200078e3cff */
[----:B--2---:R-:W-:Y:S05]  /*30e0*/  @P2 BRA `(.L_x_2356) ;  /* 0x0000000000342947 */ /* 0x004fea0003800000 */
        /* <DEDUP_REMOVED lines=13> */
.L_x_2356:
[----:B------:R-:W-:Y:S05]  /*31c0*/  BSYNC B0 ;  /* 0x0000000000007941 */ /* 0x000fea0003800000 */
.L_x_2355:
        /* <DEDUP_REMOVED lines=21> */
.L_x_2358:
[----:B------:R-:W-:Y:S05]  /*3320*/  BSYNC B0 ;  /* 0x0000000000007941 */ /* 0x000fea0003800000 */
.L_x_2357:
        /* <DEDUP_REMOVED lines=16> */
.L_x_2360:
[----:B------:R-:W-:Y:S05]  /*3430*/  BSYNC B0 ;  /* 0x0000000000007941 */ /* 0x000fea0003800000 */
.L_x_2359:
        /* <DEDUP_REMOVED lines=16> */
.L_x_2362:
[----:B------:R-:W-:Y:S05]  /*3540*/  BSYNC B0 ;  /* 0x0000000000007941 */ /* 0x000fea0003800000 */
.L_x_2361:
        /* <DEDUP_REMOVED lines=16> */
.L_x_2364:
[----:B------:R-:W-:Y:S05]  /*3650*/  BSYNC B0 ;  /* 0x0000000000007941 */ /* 0x000fea0003800000 */
.L_x_2363:
        /* <DEDUP_REMOVED lines=16> */
.L_x_2366:
[----:B------:R-:W-:Y:S05]  /*3760*/  BSYNC B0 ;  /* 0x0000000000007941 */ /* 0x000fea0003800000 */
.L_x_2365:
        /* <DEDUP_REMOVED lines=16> */
.L_x_2368:
[----:B------:R-:W-:Y:S05]  /*3870*/  BSYNC B0 ;  /* 0x0000000000007941 */ /* 0x000fea0003800000 */
.L_x_2367:
[----:B------:R-:W-:Y:S01]  /*3880*/  LDSM.16.M88.4 R32, [R213] ;  /* 0x00000000d520783b */ /* 0x000fe20000000200 */
[----:B------:R-:W-:Y:S01]  /*3890*/  LOP3.LUT P0, RZ, R0, 0x2, RZ, 0xc0, !PT ;  /* 0x0000000200ff7812 */ /* 0x000fe2000780c0ff */
[----:B------:R-:W-:Y:S01]  /*38a0*/  IMAD.MOV.U32 R0, RZ, RZ, 0x10 ;  /* 0x00000010ff007424 */ /* 0x000fe200078e00ff */
[----:B------:R-:W-:Y:S01]  /*38b0*/  LOP3.LUT P2, RZ, R36, 0x2, RZ, 0xc0, !PT ;  /* 0x0000000224ff7812 */ /* 0x000fe2000784c0ff */
[----:B------:R-:W2:Y:S01]  /*38c0*/  LDSM.16.M88.4 R16, [R211+0x1400] ;  /* 0x00140000d310783b */ /* 0x000ea20000000200 */
[C---:B------:R-:W-:Y:S01]  /*38d0*/  VIADD R36, R211.reuse, 0x1000 ;  /* 0x00001000d3247836 */ /* 0x040fe20000000000 */
[----:B------:R-:W-:Y:S01]  /*38e0*/  UISETP.GT.AND UP0, UPT, UR6, UR14, UPT ;  /* 0x0000000e0600728c */ /* 0x000fe2000bf04270 */
[----:B------:R-:W-:Y:S01]  /*38f0*/  SEL R0, R0, 0xfffffff0, !P2 ;  /* 0xfffffff000007807 */ /* 0x000fe20005000000 */
[----:B-1----:R-:W1:Y:S01]  /*3900*/  LDSM.16.M88.4 R8, [R211+0x1800] ;  /* 0x00180000d308783b */ /* 0x002e620000000200 */
[----:B------:R-:W-:-:S03]  /*3910*/  VIADD R210, R211, 0x1020 ;  /* 0x00001020d3d27836 */ /* 0x000fc60000000000 */
[----:B------:R-:W-:Y:S01]  /*3920*/  IMAD R212, R0, 0x2, R213 ;  /* 0x0000000200d47824 */ /* 0x000fe200078e02d5 */
[----:B------:R-:W-:Y:S01]  /*3930*/  LDSM.16.M88.4 R24, [R211+0x1000] ;  /* 0x00100000d318783b */ /* 0x000fe20000000200 */
[----:B------:R-:W-:-:S03]  /*3940*/  @P0 VIADD R210, R36, 0xffffffe0 ;  /* 0xffffffe024d20836 */ /* 0x000fc60000000000 */
[----:B------:R-:W-:Y:S01]  /*3950*/  LDSM.16.M88.4 R44, [R212] ;  /* 0x00000000d42c783b */ /* 0x000fe20000000200 */
[C---:B------:R-:W-:Y:S02]  /*3960*/  VIADD R209, R210.reuse, 0x400 ;  /* 0x00000400d2d17836 */ /* 0x040fe40000000000 */
[C---:B------:R-:W-:Y:S01]  /*3970*/  VIADD R208, R210.reuse, 0x800 ;  /* 0x00000800d2d07836 */ /* 0x040fe20000000000 */
[----:B------:R-:W3:Y:S01]  /*3980*/  LDSM.16.M88.4 R140, [R210+0x400] ;  /* 0x00040000d28c783b */ /* 0x000ee20000000200 */
[C---:B------:R-:W-:Y:S02]  /*3990*/  VIADD R207, R210.reuse, 0xc00 ;  /* 0x00000c00d2cf7836 */ /* 0x040fe40000000000 */
[C---:B------:R-:W-:Y:S01]  /*39a0*/  VIADD R206, R210.reuse, 0x1000 ;  /* 0x00001000d2ce7836 */ /* 0x040fe20000000000 */
[----:B------:R-:W4:Y:S01]  /*39b0*/  LDSM.16.M88.4 R136, [R210+0x800] ;  /* 0x00080000d288783b */ /* 0x000f220000000200 */
[C---:B------:R-:W-:Y:S02]  /*39c0*/  VIADD R205, R210.reuse, 0x1400 ;  /* 0x00001400d2cd7836 */ /* 0x040fe40000000000 */
[C---:B------:R-:W-:Y:S01]  /*39d0*/  VIADD R204, R210.reuse, 0x1800 ;  /* 0x00001800d2cc7836 */ /* 0x040fe20000000000 */
[----:B------:R-:W4:Y:S01]  /*39e0*/  LDSM.16.M88.4 R88, [R211+0x3c00] ;  /* 0x003c0000d358783b */ /* 0x000f220000000200 */
[----:B------:R-:W-:-:S02]  /*39f0*/  VIADD R203, R210, 0x1c00 ;  /* 0x00001c00d2cb7836 */ /* 0x000fc40000000000 */
[C---:B------:R-:W-:Y:S01]  /*3a00*/  VIADD R202, R210.reuse, 0x2000 ;  /* 0x00002000d2ca7836 */ /* 0x040fe20000000000 */
[----:B------:R-:W4:Y:S01]  /*3a10*/  LDSM.16.M88.4 R80, [R211+0x4000] ;  /* 0x00400000d350783b */ /* 0x000f220000000200 */
[C---:B------:R-:W-:Y:S02]  /*3a20*/  VIADD R201, R210.reuse, 0x2400 ;  /* 0x00002400d2c97836 */ /* 0x040fe40000000000 */
[C---:B------:R-:W-:Y:S01]  /*3a30*/  VIADD R200, R210.reuse, 0x2800 ;  /* 0x00002800d2c87836 */ /* 0x040fe20000000000 */
[----:B------:R-:W4:Y:S01]  /*3a40*/  LDSM.16.M88.4 R144, [R210] ;  /* 0x00000000d290783b */ /* 0x000f220000000200 */
[C---:B------:R-:W-:Y:S02]  /*3a50*/  VIADD R199, R210.reuse, 0x2c00 ;  /* 0x00002c00d2c77836 */ /* 0x040fe40000000000 */
[C---:B------:R-:W-:Y:S01]  /*3a60*/  VIADD R198, R210.reuse, 0x3000 ;  /* 0x00003000d2c67836 */ /* 0x040fe20000000000 */
[----:B------:R-:W4:Y:S01]  /*3a70*/  LDSM.16.M88.4 R60, [R211+0x2000] ;  /* 0x00200000d33c783b */ /* 0x000f220000000200 */
[C---:B------:R-:W-:Y:S01]  /*3a80*/  VIADD R197, R210.reuse, 0x3400 ;  /* 0x00003400d2c57836 */ /* 0x040fe20000000000 */
[----:B--2---:R-:W-:Y:S02]  /*3a90*/  HMMA.16816.F32.BF16 R20, R32, R16, RZ ;  /* 0x000000102014723c */ /* 0x004fe400000418ff */
[----:B------:R-:W2:Y:S01]  /*3aa0*/  LDSM.16.M88.4 R120, [R211+0x2c00] ;  /* 0x002c0000d378783b */ /* 0x000ea20000000200 */
[----:B------:R-:W-:-:S03]  /*3ab0*/  VIADD R196, R210, 0x3800 ;  /* 0x00003800d2c47836 */ /* 0x000fc60000000000 */
[----:B------:R-:W-:Y:S01]  /*3ac0*/  LDSM.16.M88.4 R96, [R211+0x3800] ;  /* 0x00380000d360783b */ /* 0x000fe20000000200 */
[C---:B------:R-:W-:Y:S03]  /*3ad0*/  HMMA.16816.F32.BF16 R16, R32.reuse, R18, RZ ;  /* 0x000000122010723c */ /* 0x040fe600000418ff */
[----:B------:R-:W-:Y:S03]  /*3ae0*/  LDSM.16.M88.4 R68, [R211+0x1c00] ;  /* 0x001c0000d344783b */ /* 0x000fe60000000200 */
[C---:B-1----:R-:W-:Y:S01]  /*3af0*/  HMMA.16816.F32.BF16 R12, R32.reuse, R8, RZ ;  /* 0x00000008200c723c */ /* 0x042fe200000418ff */
[----:B------:R-:W-:Y:S04]  /*3b00*/  LDSM.16.M88.4 R52, [R211+0x2400] ;  /* 0x00240000d334783b */ /* 0x000fe80000000200 */
[----:B------:R-:W-:Y:S01]  /*3b10*/  LDSM.16.M88.4 R128, [R211+0x2800] ;  /* 0x00280000d380783b */ /* 0x000fe20000000200 */
[----:B------:R-:W-:Y:S03]  /*3b20*/  HMMA.16816.F32.BF16 R8, R32, R10, RZ ;  /* 0x0000000a2008723c */ /* 0x000fe600000418ff */
[----:B------:R-:W-:Y:S03]  /*3b30*/  LDSM.16.M88.4 R112, [R211+0x3000] ;  /* 0x00300000d370783b */ /* 0x000fe60000000200 */
[C---:B---3--:R-:W-:Y:S01]  /*3b40*/  HMMA.16816.F32.BF16 R20, R44.reuse, R140, R20 ;  /* 0x0000008c2c14723c */ /* 0x048fe20000041814 */
[----:B------:R-:W-:Y:S04]  /*3b50*/  LDSM.16.M88.4 R104, [R211+0x3400] ;  /* 0x00340000d368783b */ /* 0x000fe80000000200 */
[----:B------:R-:W-:Y:S01]  /*3b60*/  LDSM.16.M88.4 R72, [R211+0x4400] ;  /* 0x00440000d348783b */ /* 0x000fe20000000200 */
[----:B------:R-:W-:Y:S03]  /*3b70*/  HMMA.16816.F32.BF16 R16, R44, R142, R16 ;  /* 0x0000008e2c10723c */ /* 0x000fe60000041810 */
[----:B------:R-:W1:Y:S03]  /*3b80*/  LDSM.16.M88.4 R140, [R210+0x2c00] ;  /* 0x002c0000d28c783b */ /* 0x000e660000000200 */
[C---:B------:R-:W-:Y:S01]  /*3b90*/  HMMA.16816.F32.BF16 R28, R32.reuse, R24, RZ ;  /* 0x00000018201c723c */ /* 0x040fe200000418ff */
[----:B------:R-:W-:Y:S04]  /*3ba0*/  LDSM.16.M88.4 R40, [R211+0x4800] ;  /* 0x00480000d328783b */ /* 0x000fe80000000200 */
[----:B------:R-:W-:Y:S01]  /*3bb0*/  LDSM.16.M88.4 R148, [R211+0x4c00] ;  /* 0x004c0000d394783b */ /* 0x000fe20000000200 */
[----:B------:R-:W-:Y:S03]  /*3bc0*/  HMMA.16816.F32.BF16 R24, R32, R26, RZ ;  /* 0x0000001a2018723c */ /* 0x000fe600000418ff */
[----:B------:R-:W-:Y:S03]  /*3bd0*/  LDSM.16.M88.4 R168, [R210+0x1000] ;  /* 0x00100000d2a8783b */ /* 0x000fe60000000200 */
[C---:B----4-:R-:W-:Y:S01]  /*3be0*/  HMMA.16816.F32.BF16 R12, R44.reuse, R136, R12 ;  /* 0x000000882c0c723c */ /* 0x050fe2000004180c */
[----:B------:R-:W-:Y:S01]  /*3bf0*/  LDSM.16.M88.4 R156, [R210+0x1c00] ;  /* 0x001c0000d29c783b */ /* 0x000fe20000000200 */
[----:B------:R-:W3:Y:S04]  /*3c00*/  S2R R0, SR_TID.X ;  /* 0x0000000000007919 */ /* 0x000ee80000002100 */
[----:B------:R-:W-:Y:S01]  /*3c10*/  HMMA.16816.F32.BF16 R8, R44, R138, R8 ;  /* 0x0000008a2c08723c */ /* 0x000fe20000041808 */
[----:B------:R-:W4:Y:S05]  /*3c20*/  LDSM.16.M88.4 R136, [R210+0x3000] ;  /* 0x00300000d288783b */ /* 0x000f2a0000000200 */
[C---:B------:R-:W-:Y:S01]  /*3c30*/  HMMA.16816.F32.BF16 R92, R32.reuse, R88, RZ ;  /* 0x00000058205c723c */ /* 0x040fe200000418ff */
[----:B------:R-:W-:Y:S04]  /*3c40*/  LDSM.16.M88.4 R172, [R210+0xc00] ;  /* 0x000c0000d2ac783b */ /* 0x000fe80000000200 */
[----:B------:R-:W-:Y:S01]  /*3c50*/  LDSM.16.M88.4 R164, [R210+0x1400] ;  /* 0x00140000d2a4783b */ /* 0x000fe20000000200 */
[C---:B------:R-:W-:Y:S03]  /*3c60*/  HMMA.16816.F32.BF16 R84, R32.reuse, R80, RZ ;  /* 0x000000502054723c */ /* 0x040fe600000418ff */
[----:B------:R-:W-:Y:S03]  /*3c70*/  LDSM.16.M88.4 R160, [R210+0x1800] ;  /* 0x00180000d2a0783b */ /* 0x000fe60000000200 */
[----:B------:R-:W-:Y:S01]  /*3c80*/  HMMA.16816.F32.BF16 R80, R32, R82, RZ ;  /* 0x000000522050723c */ /* 0x000fe200000418ff */
[----:B------:R-:W-:Y:S04]  /*3c90*/  LDSM.16.M88.4 R152, [R210+0x2000] ;  /* 0x00200000d298783b */ /* 0x000fe80000000200 */
[----:B------:R-:W0:Y:S01]  /*3ca0*/  LDGDEPBAR ;  /* 0x00000000000079af */ /* 0x000e220000000000 */
[C---:B------:R-:W-:Y:S06]  /*3cb0*/  HMMA.16816.F32.BF16 R28, R44.reuse, R144, R28 ;  /* 0x000000902c1c723c */ /* 0x040fec000004181c */
[----:B------:R-:W-:Y:S01]  /*3cc0*/  HMMA.16816.F32.BF16 R24, R44, R146, R24 ;  /* 0x000000922c18723c */ /* 0x000fe20000041818 */
[----:B------:R-:W3:Y:S05]  /*3cd0*/  LDSM.16.M88.4 R144, [R210+0x2800] ;  /* 0x00280000d290783b */ /* 0x000eea0000000200 */
[C---:B------:R-:W-:Y:S06]  /*3ce0*/  HMMA.16816.F32.BF16 R64, R32.reuse, R60, RZ ;  /* 0x0000003c2040723c */ /* 0x040fec00000418ff */
[C---:B--2---:R-:W-:Y:S06]  /*3cf0*/  HMMA.16816.F32.BF16 R124, R32.reuse, R120, RZ ;  /* 0x00000078207c723c */ /* 0x044fec00000418ff */
[C---:B------:R-:W-:Y:S06]  /*3d00*/  HMMA.16816.F32.BF16 R60, R32.reuse, R62, RZ ;  /* 0x0000003e203c723c */ /* 0x040fec00000418ff */
[C---:B------:R-:W-:Y:S06]  /*3d10*/  HMMA.16816.F32.BF16 R120, R32.reuse, R122, RZ ;  /* 0x0000007a2078723c */ /* 0x040fec00000418ff */
[----:B------:R-:W-:Y:S06]  /*3d20*/  HMMA.16816.F32.BF16 R88, R32, R90, RZ ;  /* 0x0000005a2058723c */ /* 0x000fec00000418ff */
[----:B-1----:R-:W-:Y:S06]  /*3d30*/  HMMA.16816.F32.BF16 R92, R44, R140, R92 ;  /* 0x0000008c2c5c723c */ /* 0x002fec000004185c */
[----:B------:R-:W-:Y:S01]  /*3d40*/  HMMA.16816.F32.BF16 R100, R32, R96, RZ ;  /* 0x000000602064723c */ /* 0x000fe200000418ff */
[----:B------:R-:W-:-:S05]  /*3d50*/  LOP3.LUT R141, R182, 0xffffffe0, RZ, 0xc0, !PT ;  /* 0xffffffe0b68d7812 */ /* 0x000fca00078ec0ff */
[----:B----4-:R-:W-:Y:S06]  /*3d60*/  HMMA.16816.F32.BF16 R84, R44, R136, R84 ;  /* 0x000000882c54723c */ /* 0x010fec0000041854 */
[----:B------:R-:W-:Y:S01]  /*3d70*/  HMMA.16816.F32.BF16 R96, R32, R98, RZ ;  /* 0x000000622060723c */ /* 0x000fe200000418ff */
[C---:B------:R-:W-:Y:S01]  /*3d80*/  IMAD.IADD R136, R2.reuse, 0x1, -R141 ;  /* 0x0000000102887824 */ /* 0x040fe200078e0a8d */
[----:B---3--:R-:W-:Y:S01]  /*3d90*/  SHF.R.S32.HI R137, RZ, 0x1f, R0 ;  /* 0x0000001fff897819 */ /* 0x008fe20000011400 */
[----:B------:R-:W-:-:S03]  /*3da0*/  IMAD.SHL.U32 R2, R2, 0x2, RZ ;  /* 0x0000000202027824 */ /* 0x000fc600078e00ff */
[----:B------:R-:W-:Y:S01]  /*3db0*/  HMMA.16816.F32.BF16 R80, R44, R138, R80 ;  /* 0x0000008a2c50723c */ /* 0x000fe20000041850 */
[----:B------:R-:W-:Y:S02]  /*3dc0*/  LEA.HI R137, R137, R0, RZ, 0x4 ;  /* 0x0000000089897211 */ /* 0x000fe400078f20ff */
[----:B------:R-:W-:-:S03]  /*3dd0*/  LOP3.LUT R214, R2, 0x6, RZ, 0xc0, !PT ;  /* 0x0000000602d67812 */ /* 0x000fc600078ec0ff */
[----:B------:R-:W-:Y:S01]  /*3de0*/  HMMA.16816.F32.BF16 R4, R32, R68, RZ ;  /* 0x000000442004723c */ /* 0x000fe200000418ff */
[----:B------:R-:W-:-:S04]  /*3df0*/  SHF.R.S32.HI R139, RZ, 0x1f, R136 ;  /* 0x0000001fff8b7819 */ /* 0x000fc80000011488 */
[----:B------:R-:W-:Y:S01]  /*3e00*/  LEA.HI R136, R139, R136, RZ, 0x2 ;  /* 0x000000888b887211 */ /* 0x000fe200078f10ff */
[C---:B------:R-:W-:Y:S01]  /*3e10*/  HMMA.16816.F32.BF16 R56, R32.reuse, R52, RZ ;  /* 0x000000342038723c */ /* 0x040fe200000418ff */
[----:B------:R-:W-:Y:S02]  /*3e20*/  LOP3.LUT R139, R137, 0xfffffff0, RZ, 0xc0, !PT ;  /* 0xfffffff0898b7812 */ /* 0x000fe400078ec0ff */
[----:B------:R-:W-:Y:S02]  /*3e30*/  SHF.R.S32.HI R138, RZ, 0x2, R136 ;  /* 0x00000002ff8a7819 */ /* 0x000fe40000011488 */
[----:B------:R-:W-:Y:S01]  /*3e40*/  LEA R137, R178, UR22, 0x4 ;  /* 0x00000016b2897c11 */ /* 0x000fe2000f8e20ff */
[----:B------:R-:W-:Y:S01]  /*3e50*/  HMMA.16816.F32.BF16 R132, R32, R128, RZ ;  /* 0x000000802084723c */ /* 0x000fe200000418ff */
[----:B------:R-:W-:Y:S02]  /*3e60*/  IMAD.IADD R136, R0, 0x1, -R139 ;  /* 0x0000000100887824 */ /* 0x000fe400078e0a8b */
[----:B-----5:R-:W-:Y:S01]  /*3e70*/  FMUL.FTZ R0, R181, R180 ;  /* 0x000000b4b5007220 */ /* 0x020fe20000410000 */
[----:B------:R-:W-:-:S02]  /*3e80*/  IADD3 R137, R137, 0x1, R138 ;  /* 0x0000000189897810 */ /* 0x000fc40007ffe08a */
[C---:B------:R-:W-:Y:S01]  /*3e90*/  HMMA.16816.F32.BF16 R116, R32.reuse, R112, RZ ;  /* 0x000000702074723c */ /* 0x040fe200000418ff */
[----:B------:R-:W-:Y:S02]  /*3ea0*/  SHF.R.S32.HI R139, RZ, 0x1f, R136 ;  /* 0x0000001fff8b7819 */ /* 0x000fe40000011488 */
[----:B------:R-:W-:Y:S02]  /*3eb0*/  LEA.HI R138, R136, R136, RZ, 0x1 ;  /* 0x00000088888a7211 */ /* 0x000fe400078f08ff */
[----:B------:R-:W-:Y:S01]  /*3ec0*/  R2UR UR5, R0 ;  /* 0x00000000000572ca */ /* 0x000fe200000e0000 */
[----:B------:R-:W-:Y:S01]  /*3ed0*/  HMMA.16816.F32.BF16 R108, R32, R104, RZ ;  /* 0x00000068206c723c */ /* 0x000fe200000418ff */
[----:B------:R-:W-:-:S05]  /*3ee0*/  IMAD.MOV.U32 R0, RZ, RZ, 0x8 ;  /* 0x00000008ff007424 */ /* 0x000fca00078e00ff */
        /* <DEDUP_REMOVED lines=16> */
[C---:B------:R-:W-:Y:S01]  /*3ff0*/  HMMA.16816.F32.BF16 R120, R44.reuse, R158, R120 ;  /* 0x0000009e2c78723c */ /* 0x040fe20000041878 */
[----:B------:R-:W3:Y:S05]  /*4000*/  LDSM.16.M88.4 R156, [R210+0x3800] ;  /* 0x00380000d29c783b */ /* 0x000eea0000000200 */
[----:B------:R-:W-:Y:S01]  /*4010*/  HMMA.16816.F32.BF16 R88, R44, R142, R88 ;  /* 0x0000008e2c58723c */ /* 0x000fe20000041858 */
[----:B------:R-:W4:Y:S01]  /*4020*/  LDSM.16.M88.4 R140, [R210+0x3c00] ;  /* 0x003c0000d28c783b */ /* 0x000f220000000200 */
[----:B------:R-:W-:-:S04]  /*4030*/  DEPBAR.LE SB0, 0x0 ;  /* 0x000080000000791a */ /* 0x000fc80000000000 */
[C---:B------:R-:W-:Y:S06]  /*4040*/  HMMA.16816.F32.BF16 R100, R44.reuse, R144, R100 ;  /* 0x000000902c64723c */ /* 0x040fec0000041864 */
[----:B------:R-:W-:Y:S01]  /*4050*/  HMMA.16816.F32.BF16 R96, R44, R146, R96 ;  /* 0x000000922c60723c */ /* 0x000fe20000041860 */
[----:B------:R-:W-:Y:S01]  /*4060*/  IMAD.U32 R144, RZ, RZ, UR24 ;  /* 0x00000018ff907e24 */ /* 0x000fe2000f8e00ff */
[----:B------:R-:W-:-:S04]  /*4070*/  LEA.HI R145, R139, R136, RZ, 0x3 ;  /* 0x000000888b917211 */ /* 0x000fc800078f18ff */
[----:B------:R-:W-:Y:S01]  /*4080*/  IADD3 R139, R137, UR19, -R144 ;  /* 0x00000013898b7c10 */ /* 0x000fe2000fffe890 */
[----:B------:R-:W-:Y:S01]  /*4090*/  IMAD.SHL.U32 R137, R145, 0x20, RZ ;  /* 0x0000002091897824 */ /* 0x000fe200078e00ff */
[----:B------:R-:W-:Y:S01]  /*40a0*/  LOP3.LUT R147, R138, 0x7fffffe, RZ, 0xc0, !PT ;  /* 0x07fffffe8a937812 */ /* 0x000fe200078ec0ff */
[C---:B------:R-:W-:Y:S02]  /*40b0*/  HMMA.16816.F32.BF16 R4, R44.reuse, R172, R4 ;  /* 0x000000ac2c04723c */ /* 0x040fe40000041804 */
[----:B------:R-:W-:Y:S02]  /*40c0*/  VIADD R145, R139, UR18 ;  /* 0x000000128b917c36 */ /* 0x000fe40008000000 */
[----:B------:R-:W-:Y:S01]  /*40d0*/  IMAD.IADD R136, R136, 0x1, -R147 ;  /* 0x0000000188887824 */ /* 0x000fe200078e0a93 */
[----:B------:R-:W-:Y:S01]  /*40e0*/  LOP3.LUT R147, R137, 0xffffff00, RZ, 0xc0, !PT ;  /* 0xffffff0089937812 */ /* 0x000fe200078ec0ff */
[----:B------:R-:W-:Y:S01]  /*40f0*/  VIADD R137, R214, UR16 ;  /* 0x00000010d6897c36 */ /* 0x000fe20008000000 */
[----:B------:R-:W-:Y:S01]  /*4100*/  HMMA.16816.F32.BF16 R68, R44, R174, R68 ;  /* 0x000000ae2c44723c */ /* 0x000fe20000041844 */
[----:B------:R-:W-:-:S02]  /*4110*/  VIMNMX R2, R145, UR19, PT ;  /* 0x0000001391027c48 */ /* 0x000fc4000bfe0100 */
[----:B------:R-:W-:Y:S01]  /*4120*/  IMAD R136, R136, 0x20, R147 ;  /* 0x0000002088887824 */ /* 0x000fe200078e0293 */
[----:B------:R-:W-:Y:S01]  /*4130*/  VIADDMNMX R0, R145, R0, UR19, PT ;  /* 0x0000001391007e46 */ /* 0x000fe2000b800100 */
[----:B------:R-:W-:Y:S01]  /*4140*/  VIADD R139, R137, 0x1 ;  /* 0x00000001898b7836 */ /* 0x000fe20000000000 */
[C---:B------:R-:W-:Y:S01]  /*4150*/  HMMA.16816.F32.BF16 R56, R44.reuse, R164, R56 ;  /* 0x000000a42c38723c */ /* 0x040fe20000041838 */
[----:B------:R-:W-:Y:S02]  /*4160*/  IMAD.IADD R242, R3, 0x1, R136 ;  /* 0x0000000103f27824 */ /* 0x000fe400078e0288 */
[----:B------:R-:W-:Y:S01]  /*4170*/  VIADD R3, R137, 0x8 ;  /* 0x0000000889037836 */ /* 0x000fe20000000000 */
[----:B------:R-:W-:Y:S02]  /*4180*/  I2FP.F32.S32 R144, R139 ;  /* 0x0000008b00907245 */ /* 0x000fe40000201400 */
[----:B------:R-:W-:Y:S01]  /*4190*/  HMMA.16816.F32.BF16 R52, R44, R166, R52 ;  /* 0x000000a62c34723c */ /* 0x000fe20000041834 */
[----:B------:R-:W-:-:S02]  /*41a0*/  ISETP.GE.AND P5, PT, R139, R2, PT ;  /* 0x000000028b00720c */ /* 0x000fc40003fa6270 */
[C---:B------:R-:W-:Y:S01]  /*41b0*/  ISETP.GE.AND P2, PT, R3.reuse, R2, PT ;  /* 0x000000020300720c */ /* 0x040fe20003f46270 */
[----:B------:R-:W-:Y:S01]  /*41c0*/  FFMA.FTZ R31, R144, UR5, R31 ;  /* 0x00000005901f7c23 */ /* 0x000fe2000801001f */
[-C--:B------:R-:W-:Y:S01]  /*41d0*/  ISETP.GE.AND P4, PT, R3, R0.reuse, PT ;  /* 0x000000000300720c */ /* 0x080fe20003f86270 */
[----:B------:R-:W-:Y:S01]  /*41e0*/  HMMA.16816.F32.BF16 R132, R44, R160, R132 ;  /* 0x000000a02c84723c */ /* 0x000fe20000041884 */
[----:B------:R-:W-:-:S05]  /*41f0*/  ISETP.GE.AND P0, PT, R139, R0, PT ;  /* 0x000000008b00720c */ /* 0x000fca0003f06270 */
[C---:B------:R-:W-:Y:S06]  /*4200*/  HMMA.16816.F32.BF16 R128, R44.reuse, R162, R128 ;  /* 0x000000a22c80723c */ /* 0x040fec0000041880 */
[C---:B------:R-:W-:Y:S06]  /*4210*/  HMMA.16816.F32.BF16 R116, R44.reuse, R152, R116 ;  /* 0x000000982c74723c */ /* 0x040fec0000041874 */
[C---:B------:R-:W-:Y:S06]  /*4220*/  HMMA.16816.F32.BF16 R112, R44.reuse, R154, R112 ;  /* 0x0000009a2c70723c */ /* 0x040fec0000041870 */
[C---:B-1----:R-:W-:Y:S06]  /*4230*/  HMMA.16816.F32.BF16 R108, R44.reuse, R148, R108 ;  /* 0x000000942c6c723c */ /* 0x042fec000004186c */
[C---:B------:R-:W-:Y:S06]  /*4240*/  HMMA.16816.F32.BF16 R104, R44.reuse, R150, R104 ;  /* 0x000000962c68723c */ /* 0x040fec0000041868 */
[C---:B--2---:R-:W-:Y:S06]  /*4250*/  HMMA.16816.F32.BF16 R76, R44.reuse, R168, R76 ;  /* 0x000000a82c4c723c */ /* 0x044fec000004184c */
[C---:B------:R-:W-:Y:S06]  /*4260*/  HMMA.16816.F32.BF16 R72, R44.reuse, R170, R72 ;  /* 0x000000aa2c48723c */ /* 0x040fec0000041848 */
[C---:B---3--:R-:W-:Y:S06]  /*4270*/  HMMA.16816.F32.BF16 R48, R44.reuse, R156, R48 ;  /* 0x0000009c2c30723c */ /* 0x048fec0000041830 */
[C---:B------:R-:W-:Y:S06]  /*4280*/  HMMA.16816.F32.BF16 R40, R44.reuse, R158, R40 ;  /* 0x0000009e2c28723c */ /* 0x040fec0000041828 */
[C---:B----4-:R-:W-:Y:S06]  /*4290*/  HMMA.16816.F32.BF16 R36, R44.reuse, R140, R36 ;  /* 0x0000008c2c24723c */ /* 0x050fec0000041824 */
[----:B------:R-:W-:Y:S01]  /*42a0*/  HMMA.16816.F32.BF16 R32, R44, R142, R32 ;  /* 0x0000008e2c20723c */ /* 0x000fe20000041820 */
[----:B------:R-:W-:-:S05]  /*42b0*/  I2FP.F32.S32 R140, R139 ;  /* 0x0000008b008c7245 */ /* 0x000fca0000201400 */
[----:B------:R-:W-:Y:S01]  /*42c0*/  FFMA.FTZ R29, R140, UR5, R29 ;  /* 0x000000058c1d7c23 */ /* 0x000fe2000801001d */
[-C--:B------:R-:W-:Y:S01]  /*42d0*/  I2FP.F32.S32 R45, R3.reuse ;  /* 0x00000003002d7245 */ /* 0x080fe20000201400 */
[----:B------:R-:W-:Y:S01]  /*42e0*/  VIADD R47, R137, 0x9 ;  /* 0x00000009892f7836 */ /* 0x000fe20000000000 */
[----:B------:R-:W-:Y:S02]  /*42f0*/  I2FP.F32.S32 R3, R3 ;  /* 0x0000000300037245 */ /* 0x000fe40000201400 */
[----:B------:R-:W-:Y:S01]  /*4300*/  FSEL R149, R29, -INF , !P5 ;  /* 0xff8000001d957808 */ /* 0x000fe20006800000 */
[----:B------:R-:W-:Y:S01]  /*4310*/  FFMA.FTZ R24, R45, UR5, R24 ;  /* 0x000000052d187c23 */ /* 0x000fe20008010018 */
[----:B------:R-:W-:Y:S01]  /*4320*/  VIADD R45, R137, 0x11 ;  /* 0x00000011892d7836 */ /* 0x000fe20000000000 */
[-C--:B------:R-:W-:Y:S01]  /*4330*/  I2FP.F32.S32 R44, R47.reuse ;  /* 0x0000002f002c7245 */ /* 0x080fe20000201400 */
[----:B------:R-:W-:Y:S01]  /*4340*/  FFMA.FTZ R3, R3, UR5, R26 ;  /* 0x0000000503037c23 */ /* 0x000fe2000801001a */
[----:B------:R-:W-:Y:S01]  /*4350*/  I2FP.F32.S32 R46, R47 ;  /* 0x0000002f002e7245 */ /* 0x000fe20000201400 */
[----:B------:R-:W-:Y:S01]  /*4360*/  BAR.SYNC.DEFER_BLOCKING 0x0 ;  /* 0x0000000000007b1d */ /* 0x000fe20000010000 */
[C---:B------:R-:W-:Y:S01]  /*4370*/  ISETP.GE.AND P6, PT, R47.reuse, R2, PT ;  /* 0x000000022f00720c */ /* 0x040fe20003fc6270 */
        /* <DEDUP_REMOVED lines=8> */
[----:B------:R-:W-:Y:S01]  /*4400*/  FSEL R27, R3, -INF , !P4 ;  /* 0xff800000031b7808 */ /* 0x000fe20006000000 */
[----:B------:R-:W-:Y:S01]  /*4410*/  VIADD R21, R137, 0x19 ;  /* 0x0000001989157836 */ /* 0x000fe20000000000 */
        /* <DEDUP_REMOVED lines=8> */
[----:B------:R-:W-:-:S02]  /*44a0*/  ISETP.GE.AND P5, PT, R47, R2, PT ;  /* 0x000000022f00720c */ /* 0x000fc40003fa6270 */
[----:B------:R-:W-:Y:S01]  /*44b0*/  I2FP.F32.S32 R22, R21 ;  /* 0x0000001500167245 */ /* 0x000fe20000201400 */
[----:B------:R-:W-:Y:S01]  /*44c0*/  FFMA.FTZ R25, R24, UR5, R23 ;  /* 0x0000000518197c23 */ /* 0x000fe20008010017 */
[----:B------:R-:W-:Y:S02]  /*44d0*/  I2FP.F32.S32 R3, R45 ;  /* 0x0000002d00037245 */ /* 0x000fe40000201400 */
[----:B------:R-:W-:Y:S01]  /*44e0*/  FSEL R159, R159, -INF , !P6 ;  /* 0xff8000009f9f7808 */ /* 0x000fe20007000000 */
[----:B------:R-:W-:Y:S01]  /*44f0*/  FFMA.FTZ R193, R22, UR5, R17 ;  /* 0x0000000516c17c23 */ /* 0x000fe20008010011 */
[----:B------:R-:W-:Y:S01]  /*4500*/  FSEL R141, R141, -INF , !P3 ;  /* 0xff8000008d8d7808 */ /* 0x000fe20005800000 */
[----:B------:R-:W-:Y:S01]  /*4510*/  FFMA.FTZ R16, R3, UR5, R16 ;  /* 0x0000000503107c23 */ /* 0x000fe20008010010 */
[----:B------:R-:W-:Y:S01]  /*4520*/  ISETP.GE.AND P0, PT, R47, R0, PT ;  /* 0x000000002f00720c */ /* 0x000fe20003f06270 */
[----:B------:R-:W-:Y:S01]  /*4530*/  VIADD R17, R137, 0x21 ;  /* 0x0000002189117836 */ /* 0x000fe20000000000 */
[----:B------:R-:W-:-:S02]  /*4540*/  ISETP.GE.AND P6, PT, R45, R2, PT ;  /* 0x000000022d00720c */ /* 0x000fc40003fc6270 */
[----:B------:R-:W-:Y:S02]  /*4550*/  ISETP.GE.AND P3, PT, R45, R0, PT ;  /* 0x000000002d00720c */ /* 0x000fe40003f66270 */
[----:B------:R-:W-:Y:S01]  /*4560*/  I2FP.F32.S32 R23, R45 ;  /* 0x0000002d00177245 */ /* 0x000fe20000201400 */
[----:B------:R-:W-:Y:S01]  /*4570*/  VIADD R45, R137, 0x20 ;  /* 0x00000020892d7836 */ /* 0x000fe20000000000 */
[----:B------:R-:W-:Y:S02]  /*4580*/  FSEL R153, R20, -INF , !P5 ;  /* 0xff80000014997808 */ /* 0x000fe40006800000 */
[----:B------:R-:W-:Y:S01]  /*4590*/  I2FP.F32.S32 R20, R21 ;  /* 0x0000001500147245 */ /* 0x000fe20000201400 */
[----:B------:R-:W-:Y:S01]  /*45a0*/  FFMA.FTZ R23, R23, UR5, R18 ;  /* 0x0000000517177c23 */ /* 0x000fe20008010012 */
[----:B------:R-:W-:Y:S02]  /*45b0*/  FSEL R31, R31, -INF , !P0 ;  /* 0xff8000001f1f7808 */ /* 0x000fe40004000000 */
[----:B------:R-:W-:-:S02]  /*45c0*/  ISETP.GE.AND P5, PT, R21, R2, PT ;  /* 0x000000021500720c */ /* 0x000fc40003fa6270 */
[----:B------:R-:W-:Y:S01]  /*45d0*/  ISETP.GE.AND P0, PT, R21, R0, PT ;  /* 0x000000001500720c */ /* 0x000fe20003f06270 */
[----:B------:R-:W-:Y:S01]  /*45e0*/  FFMA.FTZ R21, R20, UR5, R19 ;  /* 0x0000000514157c23 */ /* 0x000fe20008010013 */
[-C--:B------:R-:W-:Y:S02]  /*45f0*/  I2FP.F32.S32 R3, R45.reuse ;  /* 0x0000002d00037245 */ /* 0x080fe40000201400 */
[----:B------:R-:W-:Y:S02]  /*4600*/  FSEL R161, R16, -INF , !P6 ;  /* 0xff80000010a17808 */ /* 0x000fe40007000000 */
[----:B------:R-:W-:Y:S01]  /*4610*/  I2FP.F32.S32 R19, R45 ;  /* 0x0000002d00137245 */ /* 0x000fe20000201400 */
[----:B------:R-:W-:Y:S01]  /*4620*/  FFMA.FTZ R12, R3, UR5, R12 ;  /* 0x00000005030c7c23 */ /* 0x000fe2000801000c */
[-C--:B------:R-:W-:Y:S01]  /*4630*/  I2FP.F32.S32 R16, R17.reuse ;  /* 0x0000001100107245 */ /* 0x080fe20000201400 */
[----:B------:R-:W-:Y:S01]  /*4640*/  VIADD R3, R137, 0x28 ;  /* 0x0000002889037836 */ /* 0x000fe20000000000 */
        /* <DEDUP_REMOVED lines=8> */
[----:B------:R-:W-:Y:S01]  /*46d0*/  FSEL R25, R25, -INF , !P4 ;  /* 0xff80000019197808 */ /* 0x000fe20006000000 */
[----:B------:R-:W-:Y:S01]  /*46e0*/  FFMA.FTZ R13, R18, UR5, R13 ;  /* 0x00000005120d7c23 */ /* 0x000fe2000801000d */
[C---:B------:R-:W-:Y:S02]  /*46f0*/  ISETP.GE.AND P2, PT, R45.reuse, R2, PT ;  /* 0x000000022d00720c */ /* 0x040fe40003f46270 */
[----:B------:R-:W-:Y:S01]  /*4700*/  ISETP.GE.AND P4, PT, R45, R0, PT ;  /* 0x000000002d00720c */ /* 0x000fe20003f86270 */
[----:B------:R-:W-:Y:S01]  /*4710*/  VIADD R45, R137, 0x30 ;  /* 0x00000030892d7836 */ /* 0x000fe20000000000 */
[----:B------:R-:W-:-:S02]  /*4720*/  FSEL R193, R193, -INF , !P5 ;  /* 0xff800000c1c17808 */ /* 0x000fc40006800000 */
[----:B------:R-:W-:Y:S02]  /*4730*/  FSEL R21, R21, -INF , !P0 ;  /* 0xff80000015157808 */ /* 0x000fe40004000000 */
[----:B------:R-:W-:Y:S02]  /*4740*/  I2FP.F32.S32 R241, R3 ;  /* 0x0000000300f17245 */ /* 0x000fe40000201400 */
[C---:B------:R-:W-:Y:S02]  /*4750*/  ISETP.GE.AND P5, PT, R3.reuse, R2, PT ;  /* 0x000000020300720c */ /* 0x040fe40003fa6270 */
[----:B------:R-:W-:Y:S01]  /*4760*/  ISETP.GE.AND P0, PT, R3, R0, PT ;  /* 0x000000000300720c */ /* 0x000fe20003f06270 */
[----:B------:R-:W-:Y:S01]  /*4770*/  FFMA.FTZ R241, R241, UR5, R8 ;  /* 0x00000005f1f17c23 */ /* 0x000fe20008010008 */
[----:B------:R-:W-:Y:S02]  /*4780*/  FSEL R185, R12, -INF , !P2 ;  /* 0xff8000000cb97808 */ /* 0x000fe40005000000 */
[----:B------:R-:W-:-:S02]  /*4790*/  FSEL R19, R19, -INF , !P4 ;  /* 0xff80000013137808 */ /* 0x000fc40006000000 */
[----:B------:R-:W-:Y:S02]  /*47a0*/  I2FP.F32.S32 R3, R3 ;  /* 0x0000000300037245 */ /* 0x000fe40000201400 */
[-C--:B------:R-:W-:Y:S02]  /*47b0*/  I2FP.F32.S32 R14, R15.reuse ;  /* 0x0000000f000e7245 */ /* 0x080fe40000201400 */
[----:B------:R-:W-:Y:S01]  /*47c0*/  ISETP.GE.AND P2, PT, R15, R2, PT ;  /* 0x000000020f00720c */ /* 0x000fe20003f46270 */
[----:B------:R-:W-:Y:S01]  /*47d0*/  FFMA.FTZ R8, R3, UR5, R10 ;  /* 0x0000000503087c23 */ /* 0x000fe2000801000a */
        /* <DEDUP_REMOVED lines=9> */
[----:B------:R-:W-:Y:S02]  /*4870*/  I2FP.F32.S32 R13, R45 ;  /* 0x0000002d000d7245 */ /* 0x000fe40000201400 */
[----:B------:R-:W-:Y:S02]  /*4880*/  I2FP.F32.S32 R10, R15 ;  /* 0x0000000f000a7245 */ /* 0x000fe40000201400 */
[----:B------:R-:W-:Y:S01]  /*4890*/  ISETP.GE.AND P6, PT, R45, R2, PT ;  /* 0x000000022d00720c */ /* 0x000fe20003fc6270 */
[----:B------:R-:W-:Y:S01]  /*48a0*/  FFMA.FTZ R6, R13, UR5, R6 ;  /* 0x000000050d067c23 */ /* 0x000fe20008010006 */
[----:B------:R-:W-:Y:S01]  /*48b0*/  ISETP.GE.AND P3, PT, R45, R0, PT ;  /* 0x000000002d00720c */ /* 0x000fe20003f66270 */
[----:B------:R-:W-:Y:S01]  /*48c0*/  VIADD R45, R137, 0x38 ;  /* 0x00000038892d7836 */ /* 0x000fe20000000000 */
[----:B------:R-:W-:Y:S01]  /*48d0*/  FSEL R241, R241, -INF , !P5 ;  /* 0xff800000f1f17808 */ /* 0x000fe20006800000 */
[----:B------:R-:W-:Y:S01]  /*48e0*/  FFMA.FTZ R4, R10, UR5, R5 ;  /* 0x000000050a047c23 */ /* 0x000fe20008010005 */
[----:B------:R-:W-:-:S02]  /*48f0*/  FSEL R11, R8, -INF , !P0 ;  /* 0xff800000080b7808 */ /* 0x000fc40004000000 */
[C---:B------:R-:W-:Y:S02]  /*4900*/  ISETP.GE.AND P5, PT, R15.reuse, R2, PT ;  /* 0x000000020f00720c */ /* 0x040fe40003fa6270 */
[----:B------:R-:W-:Y:S02]  /*4910*/  ISETP.GE.AND P0, PT, R15, R0, PT ;  /* 0x000000000f00720c */ /* 0x000fe40003f06270 */
[----:B------:R-:W-:Y:S01]  /*4920*/  I2FP.F32.S32 R8, R15 ;  /* 0x0000000f00087245 */ /* 0x000fe20000201400 */
[----:B------:R-:W-:Y:S01]  /*4930*/  VIADD R15, R137, 0x39 ;  /* 0x00000039890f7836 */ /* 0x000fe20000000000 */
[----:B------:R-:W-:Y:S02]  /*4940*/  FSEL R5, R3, -INF , !P4 ;  /* 0xff80000003057808 */ /* 0x000fe40006000000 */
[-C--:B------:R-:W-:Y:S01]  /*4950*/  I2FP.F32.S32 R13, R45.reuse ;  /* 0x0000002d000d7245 */ /* 0x080fe20000201400 */
[----:B------:R-:W-:Y:S01]  /*4960*/  FFMA.FTZ R7, R8, UR5, R7 ;  /* 0x0000000508077c23 */ /* 0x000fe20008010007 */
[----:B------:R-:W-:-:S02]  /*4970*/  I2FP.F32.S32 R3, R45 ;  /* 0x0000002d00037245 */ /* 0x000fc40000201400 */
[----:B------:R-:W-:Y:S01]  /*4980*/  FSEL R251, R9, -INF , !P2 ;  /* 0xff80000009fb7808 */ /* 0x000fe20005000000 */
[----:B------:R-:W-:Y:S01]  /*4990*/  FFMA.FTZ R68, R13, UR5, R68 ;  /* 0x000000050d447c23 */ /* 0x000fe20008010044 */
[----:B------:R-:W-:Y:S01]  /*49a0*/  FSEL R249, R249, -INF , !P6 ;  /* 0xff800000f9f97808 */ /* 0x000fe20007000000 */
[----:B------:R-:W-:Y:S01]  /*49b0*/  FFMA.FTZ R70, R3, UR5, R70 ;  /* 0x0000000503467c23 */ /* 0x000fe20008010046 */
[----:B------:R-:W-:Y:S02]  /*49c0*/  FSEL R9, R6, -INF , !P3 ;  /* 0xff80000006097808 */ /* 0x000fe40005800000 */
[-C--:B------:R-:W-:Y:S02]  /*49d0*/  I2FP.F32.S32 R8, R15.reuse ;  /* 0x0000000f00087245 */ /* 0x080fe40000201400 */
[C---:B------:R-:W-:Y:S02]  /*49e0*/  ISETP.GE.AND P6, PT, R15.reuse, R2, PT ;  /* 0x000000020f00720c */ /* 0x040fe40003fc6270 */
[----:B------:R-:W-:Y:S01]  /*49f0*/  ISETP.GE.AND P3, PT, R15, R0, PT ;  /* 0x000000000f00720c */ /* 0x000fe20003f66270 */
[----:B------:R-:W-:Y:S01]  /*4a00*/  FFMA.FTZ R3, R8, UR5, R69 ;  /* 0x0000000508037c23 */ /* 0x000fe20008010045 */
[----:B------:R-:W-:Y:S01]  /*4a10*/  I2FP.F32.S32 R6, R15 ;  /* 0x0000000f00067245 */ /* 0x000fe20000201400 */
[----:B------:R-:W-:Y:S01]  /*4a20*/  VIADD R15, R137, 0x41 ;  /* 0x00000041890f7836 */ /* 0x000fe20000000000 */
[----:B------:R-:W-:-:S02]  /*4a30*/  ISETP.GE.AND P2, PT, R45, R2, PT ;  /* 0x000000022d00720c */ /* 0x000fc40003f46270 */
[----:B------:R-:W-:Y:S01]  /*4a40*/  ISETP.GE.AND P4, PT, R45, R0, PT ;  /* 0x000000002d00720c */ /* 0x000fe20003f86270 */
[----:B------:R-:W-:Y:S01]  /*4a50*/  FFMA.FTZ R147, R6, UR5, R71 ;  /* 0x0000000506937c23 */ /* 0x000fe20008010047 */
[----:B------:R-:W-:Y:S01]  /*4a60*/  FSEL R71, R4, -INF , !P5 ;  /* 0xff80000004477808 */ /* 0x000fe20006800000 */
[----:B------:R-:W-:Y:S01]  /*4a70*/  VIADD R45, R137, 0x40 ;  /* 0x00000040892d7836 */ /* 0x000fe20000000000 */
[----:B------:R-:W-:Y:S02]  /*4a80*/  FSEL R69, R68, -INF , !P2 ;  /* 0xff80000044457808 */ /* 0x000fe40005000000 */
[----:B------:R-:W-:Y:S02]  /*4a90*/  FSEL R245, R70, -INF , !P4 ;  /* 0xff80000046f57808 */ /* 0x000fe40006000000 */
[-C--:B------:R-:W-:Y:S02]  /*4aa0*/  I2FP.F32.S32 R6, R15.reuse ;  /* 0x0000000f00067245 */ /* 0x080fe40000201400 */
[----:B------:R-:W-:-:S02]  /*4ab0*/  I2FP.F32.S32 R4, R15 ;  /* 0x0000000f00047245 */ /* 0x000fc40000201400 */
[C---:B------:R-:W-:Y:S01]  /*4ac0*/  ISETP.GE.AND P2, PT, R15.reuse, R2, PT ;  /* 0x000000020f00720c */ /* 0x040fe20003f46270 */
[----:B------:R-:W-:Y:S01]  /*4ad0*/  FFMA.FTZ R163, R6, UR5, R67 ;  /* 0x0000000506a37c23 */ /* 0x000fe20008010043 */
[----:B------:R-:W-:Y:S01]  /*4ae0*/  ISETP.GE.AND P4, PT, R15, R0, PT ;  /* 0x000000000f00720c */ /* 0x000fe20003f86270 */
[----:B------:R-:W-:Y:S01]  /*4af0*/  VIADD R15, R137, 0x48 ;  /* 0x00000048890f7836 */ /* 0x000fe20000000000 */
[----:B------:R-:W-:Y:S01]  /*4b00*/  FSEL R139, R7, -INF , !P0 ;  /* 0xff800000078b7808 */ /* 0x000fe20004000000 */
[----:B------:R-:W-:Y:S01]  /*4b10*/  FFMA.FTZ R4, R4, UR5, R65 ;  /* 0x0000000504047c23 */ /* 0x000fe20008010041 */
[----:B------:R-:W-:Y:S02]  /*4b20*/  I2FP.F32.S32 R7, R45 ;  /* 0x0000002d00077245 */ /* 0x000fe40000201400 */
[----:B------:R-:W-:Y:S02]  /*4b30*/  FSEL R67, R3, -INF , !P6 ;  /* 0xff80000003437808 */ /* 0x000fe40007000000 */
[----:B------:R-:W-:Y:S01]  /*4b40*/  I2FP.F32.S32 R3, R15 ;  /* 0x0000000f00037245 */ /* 0x000fe20000201400 */
[----:B------:R-:W-:Y:S01]  /*4b50*/  FFMA.FTZ R66, R7, UR5, R66 ;  /* 0x0000000507427c23 */ /* 0x000fe20008010042 */
[----:B------:R-:W-:-:S02]  /*4b60*/  I2FP.F32.S32 R13, R45 ;  /* 0x0000002d000d7245 */ /* 0x000fc40000201400 */
[----:B------:R-:W-:Y:S01]  /*4b70*/  I2FP.F32.S32 R7, R15 ;  /* 0x0000000f00077245 */ /* 0x000fe20000201400 */
[----:B------:R-:W-:Y:S01]  /*4b80*/  FFMA.FTZ R62, R3, UR5, R62 ;  /* 0x00000005033e7c23 */ /* 0x000fe2000801003e */
[----:B------:R-:W-:Y:S02]  /*4b90*/  VIADD R3, R137, 0x50 ;  /* 0x0000005089037836 */ /* 0x000fe40000000000 */
[----:B------:R-:W-:Y:S01]  /*4ba0*/  FFMA.FTZ R64, R13, UR5, R64 ;  /* 0x000000050d407c23 */ /* 0x000fe20008010040 */
[----:B------:R-:W-:Y:S02]  /*4bb0*/  VIADD R13, R137, 0x49 ;  /* 0x00000049890d7836 */ /* 0x000fe40000000000 */
[----:B------:R-:W-:Y:S01]  /*4bc0*/  FFMA.FTZ R60, R7, UR5, R60 ;  /* 0x00000005073c7c23 */ /* 0x000fe2000801003c */
[----:B------:R-:W-:Y:S02]  /*4bd0*/  FSEL R4, R4, -INF , !P2 ;  /* 0xff80000004047808 */ /* 0x000fe40005000000 */
[----:B------:R-:W-:-:S02]  /*4be0*/  FSEL R163, R163, -INF , !P4 ;  /* 0xff800000a3a37808 */ /* 0x000fc40006000000 */
[----:B------:R-:W-:Y:S02]  /*4bf0*/  I2FP.F32.S32 R7, R3 ;  /* 0x0000000300077245 */ /* 0x000fe40000201400 */
[C---:B------:R-:W-:Y:S02]  /*4c00*/  ISETP.GE.AND P2, PT, R3.reuse, R2, PT ;  /* 0x000000020300720c */ /* 0x040fe40003f46270 */
[----:B------:R-:W-:Y:S01]  /*4c10*/  ISETP.GE.AND P4, PT, R3, R0, PT ;  /* 0x000000000300720c */ /* 0x000fe20003f86270 */
[----:B------:R-:W-:Y:S01]  /*4c20*/  FFMA.FTZ R56, R7, UR5, R56 ;  /* 0x0000000507387c23 */ /* 0x000fe20008010038 */
[-C--:B------:R-:W-:Y:S02]  /*4c30*/  I2FP.F32.S32 R8, R13.reuse ;  /* 0x0000000d00087245 */ /* 0x080fe40000201400 */
[----:B------:R-:W-:Y:S02]  /*4c40*/  I2FP.F32.S32 R6, R13 ;  /* 0x0000000d00067245 */ /* 0x000fe40000201400 */
[----:B------:R-:W-:Y:S01]  /*4c50*/  I2FP.F32.S32 R3, R3 ;  /* 0x0000000300037245 */ /* 0x000fe20000201400 */
[----:B------:R-:W-:Y:S01]  /*4c60*/  FFMA.FTZ R8, R8, UR5, R61 ;  /* 0x0000000508087c23 */ /* 0x000fe2000801003d */
[C---:B------:R-:W-:Y:S01]  /*4c70*/  ISETP.GE.AND P5, PT, R45.reuse, R2, PT ;  /* 0x000000022d00720c */ /* 0x040fe20003fa6270 */
[----:B------:R-:W-:Y:S01]  /*4c80*/  FFMA.FTZ R167, R6, UR5, R63 ;  /* 0x0000000506a77c23 */ /* 0x000fe2000801003f */
[----:B------:R-:W-:Y:S01]  /*4c90*/  ISETP.GE.AND P0, PT, R45, R0, PT ;  /* 0x000000002d00720c */ /* 0x000fe20003f06270 */
[----:B------:R-:W-:Y:S01]  /*4ca0*/  FFMA.FTZ R58, R3, UR5, R58 ;  /* 0x00000005033a7c23 */ /* 0x000fe2000801003a */
[----:B------:R-:W-:Y:S01]  /*4cb0*/  FSEL R65, R64, -INF , !P5 ;  /* 0xff80000040417808 */ /* 0x000fe20006800000 */
[----:B------:R-:W-:Y:S01]  /*4cc0*/  VIADD R3, R137, 0x58 ;  /* 0x0000005889037836 */ /* 0x000fe20000000000 */
[----:B------:R-:W-:-:S02]  /*4cd0*/  FSEL R237, R66, -INF , !P0 ;  /* 0xff80000042ed7808 */ /* 0x000fc40004000000 */
[C---:B------:R-:W-:Y:S02]  /*4ce0*/  ISETP.GE.AND P5, PT, R13.reuse, R2, PT ;  /* 0x000000020d00720c */ /* 0x040fe40003fa6270 */
[----:B------:R-:W-:Y:S01]  /*4cf0*/  ISETP.GE.AND P0, PT, R13, R0, PT ;  /* 0x000000000d00720c */ /* 0x000fe20003f06270 */
[----:B------:R-:W-:Y:S01]  /*4d00*/  VIADD R13, R137, 0x51 ;  /* 0x00000051890d7836 */ /* 0x000fe20000000000 */
[----:B------:R-:W-:Y:S02]  /*4d10*/  FSEL R8, R8, -INF , !P5 ;  /* 0xff80000008087808 */ /* 0x000fe40006800000 */
[----:B------:R-:W-:Y:S02]  /*4d20*/  FSEL R167, R167, -INF , !P0 ;  /* 0xff800000a7a77808 */ /* 0x000fe40004000000 */
[----:B------:R-:W-:Y:S02]  /*4d30*/  I2FP.F32.S32 R7, R3 ;  /* 0x0000000300077245 */ /* 0x000fe40000201400 */
[----:B------:R-:W-:-:S02]  /*4d40*/  ISETP.GE.AND P5, PT, R3, R2, PT ;  /* 0x000000020300720c */ /* 0x000fc40003fa6270 */
[----:B------:R-:W-:Y:S01]  /*4d50*/  ISETP.GE.AND P0, PT, R3, R0, PT ;  /* 0x000000000300720c */ /* 0x000fe20003f06270 */
[----:B------:R-:W-:Y:S01]  /*4d60*/  FFMA.FTZ R10, R7, UR5, R52 ;  /* 0x00000005070a7c23 */ /* 0x000fe20008010034 */
[----:B------:R-:W-:Y:S02]  /*4d70*/  FSEL R147, R147, -INF , !P3 ;  /* 0xff80000093937808 */ /* 0x000fe40005800000 */
        /* <DEDUP_REMOVED lines=40> */
[----:B------:R-:W-:-:S02]  /*5000*/  I2FP.F32.S32 R6, R13 ;  /* 0x0000000d00067245 */ /* 0x000fc40000201400 */
        /* <DEDUP_REMOVED lines=12> */
[-C--:B------:R-:W-:Y:S02]  /*50d0*/  I2FP.F32.S32 R52, R13.reuse ;  /* 0x0000000d00347245 */ /* 0x080fe40000201400 */
[C---:B------:R-:W-:Y:S02]  /*50e0*/  ISETP.GE.AND P6, PT, R13.reuse, R2, PT ;  /* 0x000000020d00720c */ /* 0x040fe40003fc6270 */
[----:B------:R-:W-:Y:S01]  /*50f0*/  ISETP.GE.AND P3, PT, R13, R0, PT ;  /* 0x000000000d00720c */ /* 0x000fe20003f66270 */
[----:B------:R-:W-:Y:S01]  /*5100*/  FFMA.FTZ R52, R52, UR5, R129 ;  /* 0x0000000534347c23 */ /* 0x000fe20008010081 */
[----:B------:R-:W-:Y:S02]  /*5110*/  I2FP.F32.S32 R6, R13 ;  /* 0x0000000d00067245 */ /* 0x000fe40000201400 */
[----:B------:R-:W-:-:S02]  /*5120*/  FSEL R22, R22, -INF , !P5 ;  /* 0xff80000016167808 */ /* 0x000fc40006800000 */
[----:B------:R-:W-:Y:S01]  /*5130*/  FSEL R219, R135, -INF , !P0 ;  /* 0xff80000087db7808 */ /* 0x000fe20004000000 */
[----:B------:R-:W-:Y:S01]  /*5140*/  FFMA.FTZ R131, R6, UR5, R131 ;  /* 0x0000000506837c23 */ /* 0x000fe20008010083 */
        /* <DEDUP_REMOVED lines=14> */
[----:B------:R-:W-:-:S02]  /*5230*/  VIADD R3, R137, 0x79 ;  /* 0x0000007989037836 */ /* 0x000fc40000000000 */
[----:B------:R-:W-:Y:S01]  /*5240*/  FFMA.FTZ R122, R7, UR5, R122 ;  /* 0x00000005077a7c23 */ /* 0x000fe2000801007a */
[----:B------:R-:W-:Y:S01]  /*5250*/  VIADD R7, R137, 0x80 ;  /* 0x0000008089077836 */ /* 0x000fe20000000000 */
[----:B------:R-:W-:Y:S02]  /*5260*/  FSEL R52, R52, -INF , !P6 ;  /* 0xff80000034347808 */ /* 0x000fe40007000000 */
[----:B------:R-:W-:Y:S02]  /*5270*/  FSEL R221, R126, -INF , !P0 ;  /* 0xff8000007edd7808 */ /* 0x000fe40004000000 */
[----:B------:R-:W-:Y:S02]  /*5280*/  I2FP.F32.S32 R13, R7 ;  /* 0x00000007000d7245 */ /* 0x000fe40000201400 */
[C---:B------:R-:W-:Y:S02]  /*5290*/  ISETP.GE.AND P5, PT, R7.reuse, R2, PT ;  /* 0x000000020700720c */ /* 0x040fe40003fa6270 */
[----:B------:R-:W-:Y:S01]  /*52a0*/  ISETP.GE.AND P0, PT, R7, R0, PT ;  /* 0x000000000700720c */ /* 0x000fe20003f06270 */
[----:B------:R-:W-:Y:S01]  /*52b0*/  FFMA.FTZ R64, R13, UR5, R116 ;  /* 0x000000050d407c23 */ /* 0x000fe20008010074 */
[----:B------:R-:W-:-:S02]  /*52c0*/  I2FP.F32.S32 R26, R3 ;  /* 0x00000003001a7245 */ /* 0x000fc40000201400 */
[----:B------:R-:W-:Y:S02]  /*52d0*/  FSEL R223, R131, -INF , !P3 ;  /* 0xff80000083df7808 */ /* 0x000fe40005800000 */
[----:B------:R-:W-:Y:S01]  /*52e0*/  I2FP.F32.S32 R6, R3 ;  /* 0x0000000300067245 */ /* 0x000fe20000201400 */
[----:B------:R-:W-:Y:S01]  /*52f0*/  FFMA.FTZ R26, R26, UR5, R121 ;  /* 0x000000051a1a7c23 */ /* 0x000fe20008010079 */
[----:B------:R-:W-:Y:S02]  /*5300*/  I2FP.F32.S32 R7, R7 ;  /* 0x0000000700077245 */ /* 0x000fe40000201400 */
[C---:B------:R-:W-:Y:S01]  /*5310*/  ISETP.GE.AND P6, PT, R3.reuse, R2, PT ;  /* 0x000000020300720c */ /* 0x040fe20003fc6270 */
[----:B------:R-:W-:Y:S01]  /*5320*/  FFMA.FTZ R123, R6, UR5, R123 ;  /* 0x00000005067b7c23 */ /* 0x000fe2000801007b */
[----:B------:R-:W-:Y:S01]  /*5330*/  ISETP.GE.AND P3, PT, R3, R0, PT ;  /* 0x000000000300720c */ /* 0x000fe20003f66270 */
[----:B------:R-:W-:Y:S02]  /*5340*/  VIADD R3, R137, 0x81 ;  /* 0x0000008189037836 */ /* 0x000fe40000000000 */
[----:B------:R-:W-:Y:S01]  /*5350*/  FFMA.FTZ R118, R7, UR5, R118 ;  /* 0x0000000507767c23 */ /* 0x000fe20008010076 */
        /* <DEDUP_REMOVED lines=8> */
[----:B------:R-:W-:-:S02]  /*53e0*/  I2FP.F32.S32 R3, R137 ;  /* 0x0000008900037245 */ /* 0x000fc40000201400 */
[----:B------:R-:W-:Y:S01]  /*53f0*/  FSEL R26, R26, -INF , !P6 ;  /* 0xff8000001a1a7808 */ /* 0x000fe20007000000 */
[----:B------:R-:W-:Y:S01]  /*5400*/  FFMA.FTZ R119, R6, UR5, R119 ;  /* 0x0000000506777c23 */ /* 0x000fe20008010077 */
[----:B------:R-:W-:Y:S01]  /*5410*/  FSEL R187, R123, -INF , !P3 ;  /* 0xff8000007bbb7808 */ /* 0x000fe20005800000 */
[----:B------:R-:W-:Y:S01]  /*5420*/  FFMA.FTZ R117, R3, UR5, R28 ;  /* 0x0000000503757c23 */ /* 0x000fe2000801001c */
[-C--:B------:R-:W-:Y:S01]  /*5430*/  I2FP.F32.S32 R13, R7.reuse ;  /* 0x00000007000d7245 */ /* 0x080fe20000201400 */
[----:B------:R-:W-:Y:S01]  /*5440*/  VIADD R3, R214, UR16 ;  /* 0x00000010d6037c36 */ /* 0x000fe20008000000 */
[C---:B------:R-:W-:Y:S02]  /*5450*/  ISETP.GE.AND P6, PT, R7.reuse, R2, PT ;  /* 0x000000020700720c */ /* 0x040fe40003fc6270 */
[----:B------:R-:W-:Y:S01]  /*5460*/  ISETP.GE.AND P3, PT, R7, R0, PT ;  /* 0x000000000700720c */ /* 0x000fe20003f66270 */
[----:B------:R-:W-:Y:S01]  /*5470*/  FFMA.FTZ R112, R13, UR5, R112 ;  /* 0x000000050d707c23 */ /* 0x000fe20008010070 */
[----:B------:R-:W-:Y:S01]  /*5480*/  I2FP.F32.S32 R7, R7 ;  /* 0x0000000700077245 */ /* 0x000fe20000201400 */
[----:B------:R-:W-:Y:S01]  /*5490*/  VIADD R13, R137, 0x89 ;  /* 0x00000089890d7836 */ /* 0x000fe20000000000 */
[----:B------:R-:W-:Y:S01]  /*54a0*/  FSEL R64, R64, -INF , !P5 ;  /* 0xff80000040407808 */ /* 0x000fe20006800000 */
[----:B------:R-:W-:Y:S01]  /*54b0*/  VIADD R15, R3, 0x91 ;  /* 0x00000091030f7836 */ /* 0x000fe20000000000 */
[----:B------:R-:W-:Y:S01]  /*54c0*/  ISETP.GE.AND P5, PT, R137, R2, PT ;  /* 0x000000028900720c */ /* 0x000fe20003fa6270 */
[----:B------:R-:W-:Y:S01]  /*54d0*/  FFMA.FTZ R114, R7, UR5, R114 ;  /* 0x0000000507727c23 */ /* 0x000fe20008010072 */
[----:B------:R-:W-:Y:S01]  /*54e0*/  VIADD R7, R3, 0x90 ;  /* 0x0000009003077836 */ /* 0x000fe20000000000 */
[----:B------:R-:W-:Y:S01]  /*54f0*/  I2FP.F32.S32 R12, R13 ;  /* 0x0000000d000c7245 */ /* 0x000fe20000201400 */
[----:B------:R-:W-:Y:S01]  /*5500*/  VIADD R137, R137, 0x71 ;  /* 0x0000007189897836 */ /* 0x000fe20000000000 */
[----:B------:R-:W-:-:S02]  /*5510*/  FSEL R117, R117, -INF , !P5 ;  /* 0xff80000075757808 */ /* 0x000fc40006800000 */
[----:B------:R-:W-:Y:S01]  /*5520*/  FSEL R165, R114, -INF , !P3 ;  /* 0xff80000072a57808 */ /* 0x000fe20005800000 */
[----:B------:R-:W-:Y:S01]  /*5530*/  FFMA.FTZ R12, R12, UR5, R115 ;  /* 0x000000050c0c7c23 */ /* 0x000fe20008010073 */
[C---:B------:R-:W-:Y:S02]  /*5540*/  ISETP.GE.AND P3, PT, R7.reuse, R2, PT ;  /* 0x000000020700720c */ /* 0x040fe40003f66270 */
[----:B------:R-:W-:Y:S02]  /*5550*/  ISETP.GE.AND P5, PT, R7, R0, PT ;  /* 0x000000000700720c */ /* 0x000fe40003fa6270 */
[-C--:B------:R-:W-:Y:S02]  /*5560*/  I2FP.F32.S32 R14, R137.reuse ;  /* 0x00000089000e7245 */ /* 0x080fe40000201400 */
[----:B------:R-:W-:Y:S02]  /*5570*/  I2FP.F32.S32 R44, R137 ;  /* 0x00000089002c7245 */ /* 0x000fe40000201400 */
[----:B------:R-:W-:Y:S01]  /*5580*/  I2FP.F32.S32 R7, R7 ;  /* 0x0000000700077245 */ /* 0x000fe20000201400 */
[----:B------:R-:W-:Y:S01]  /*5590*/  FFMA.FTZ R14, R14, UR5, R125 ;  /* 0x000000050e0e7c23 */ /* 0x000fe2000801007d */
[----:B------:R-:W-:Y:S01]  /*55a0*/  I2FP.F32.S32 R6, R13 ;  /* 0x0000000d00067245 */ /* 0x000fe20000201400 */
[----:B------:R-:W-:Y:S01]  /*55b0*/  FFMA.FTZ R44, R44, UR5, R127 ;  /* 0x000000052c2c7c23 */ /* 0x000fe2000801007f */
[----:B------:R-:W-:Y:S01]  /*55c0*/  FSEL R181, R118, -INF , !P0 ;  /* 0xff80000076b57808 */ /* 0x000fe20004000000 */
[C---:B------:R-:W-:Y:S01]  /*55d0*/  FFMA.FTZ R66, R7.reuse, UR5, R108 ;  /* 0x0000000507427c23 */ /* 0x040fe2000801006c */
[----:B------:R-:W-:Y:S01]  /*55e0*/  FSEL R62, R62, -INF , !P2 ;  /* 0xff8000003e3e7808 */ /* 0x000fe20005000000 */
[----:B------:R-:W-:Y:S01]  /*55f0*/  FFMA.FTZ R110, R7, UR5, R110 ;  /* 0x00000005076e7c23 */ /* 0x000fe2000801006e */
[C---:B------:R-:W-:Y:S01]  /*5600*/  ISETP.GE.AND P0, PT, R13.reuse, R2, PT ;  /* 0x000000020d00720c */ /* 0x040fe20003f06270 */
[----:B------:R-:W-:Y:S01]  /*5610*/  FFMA.FTZ R6, R6, UR5, R113 ;  /* 0x0000000506067c23 */ /* 0x000fe20008010071 */
[----:B------:R-:W-:Y:S01]  /*5620*/  ISETP.GE.AND P2, PT, R13, R0, PT ;  /* 0x000000000d00720c */ /* 0x000fe20003f46270 */
[----:B------:R-:W-:Y:S01]  /*5630*/  VIADD R13, R3, 0x98 ;  /* 0x00000098030d7836 */ /* 0x000fe20000000000 */
[----:B------:R-:W-:Y:S01]  /*5640*/  FSEL R171, R119, -INF , !P4 ;  /* 0xff80000077ab7808 */ /* 0x000fe20006000000 */
[----:B------:R-:W-:Y:S01]  /*5650*/  VIADD R7, R3, 0x99 ;  /* 0x0000009903077836 */ /* 0x000fe20000000000 */
[----:B------:R-:W-:-:S02]  /*5660*/  FSEL R28, R112, -INF , !P6 ;  /* 0xff800000701c7808 */ /* 0x000fc40007000000 */
[C---:B------:R-:W-:Y:S02]  /*5670*/  ISETP.GE.AND P4, PT, R137.reuse, R2, PT ;  /* 0x000000028900720c */ /* 0x040fe40003f86270 */
[----:B------:R-:W-:Y:S02]  /*5680*/  ISETP.GE.AND P6, PT, R137, R0, PT ;  /* 0x000000008900720c */ /* 0x000fe40003fc6270 */
[----:B------:R-:W-:Y:S02]  /*5690*/  FSEL R169, R12, -INF , !P2 ;  /* 0xff8000000ca97808 */ /* 0x000fe40005000000 */
[----:B------:R-:W-:Y:S02]  /*56a0*/  FSEL R120, R14, -INF , !P4 ;  /* 0xff8000000e787808 */ /* 0x000fe40006000000 */
[----:B------:R-:W-:Y:S02]  /*56b0*/  FSEL R225, R44, -INF , !P6 ;  /* 0xff8000002ce17808 */ /* 0x000fe40007000000 */
[----:B------:R-:W-:-:S02]  /*56c0*/  FSEL R68, R6, -INF , !P0 ;  /* 0xff80000006447808 */ /* 0x000fc40004000000 */
[C---:B------:R-:W-:Y:S02]  /*56d0*/  ISETP.GE.AND P4, PT, R13.reuse, R2, PT ;  /* 0x000000020d00720c */ /* 0x040fe40003f86270 */
[----:B------:R-:W-:Y:S02]  /*56e0*/  ISETP.GE.AND P6, PT, R13, R0, PT ;  /* 0x000000000d00720c */ /* 0x000fe40003fc6270 */
[----:B------:R-:W-:Y:S02]  /*56f0*/  I2FP.F32.S32 R12, R7 ;  /* 0x00000007000c7245 */ /* 0x000fe40000201400 */
[----:B------:R-:W-:Y:S02]  /*5700*/  I2FP.F32.S32 R6, R15 ;  /* 0x0000000f00067245 */ /* 0x000fe40000201400 */
[----:B------:R-:W-:Y:S01]  /*5710*/  I2FP.F32.S32 R13, R13 ;  /* 0x0000000d000d7245 */ /* 0x000fe20000201400 */
[----:B------:R-:W-:Y:S01]  /*5720*/  FFMA.FTZ R70, R12, UR5, R105 ;  /* 0x000000050c467c23 */ /* 0x000fe20008010069 */
        /* <DEDUP_REMOVED lines=8> */
[----:B------:R-:W-:Y:S01]  /*57b0*/  ISETP.GE.AND P0, PT, R15, R2, PT ;  /* 0x000000020f00720c */ /* 0x000fe20003f06270 */
[----:B------:R-:W-:Y:S01]  /*57c0*/  FFMA.FTZ R106, R13, UR5, R106 ;  /* 0x000000050d6a7c23 */ /* 0x000fe2000801006a */
[----:B------:R-:W-:Y:S01]  /*57d0*/  ISETP.GE.AND P2, PT, R15, R0, PT ;  /* 0x000000000f00720c */ /* 0x000fe20003f46270 */
[C---:B------:R-:W-:Y:S01]  /*57e0*/  VIADD R7, R3.reuse, 0xa8 ;  /* 0x000000a803077836 */ /* 0x040fe20000000000 */
[----:B------:R-:W-:Y:S01]  /*57f0*/  FSEL R70, R70, -INF , !P3 ;  /* 0xff80000046467808 */ /* 0x000fe20005800000 */
[----:B------:R-:W-:Y:S01]  /*5800*/  VIADD R13, R3, 0xa0 ;  /* 0x000000a0030d7836 */ /* 0x000fe20000000000 */
[----:B------:R-:W-:Y:S01]  /*5810*/  FSEL R137, R107, -INF , !P5 ;  /* 0xff8000006b897808 */ /* 0x000fe20006800000 */
[----:B------:R-:W-:Y:S01]  /*5820*/  VIADD R15, R3, 0xa1 ;  /* 0x000000a1030f7836 */ /* 0x000fe20000000000 */
[----:B------:R-:W-:-:S02]  /*5830*/  FSEL R112, R109, -INF , !P0 ;  /* 0xff8000006d707808 */ /* 0x000fc40004000000 */
[----:B------:R-:W-:Y:S02]  /*5840*/  FSEL R157, R111, -INF , !P2 ;  /* 0xff8000006f9d7808 */ /* 0x000fe40005000000 */
[C---:B------:R-:W-:Y:S02]  /*5850*/  ISETP.GE.AND P3, PT, R7.reuse, R2, PT ;  /* 0x000000020700720c */ /* 0x040fe40003f66270 */
[----:B------:R-:W-:Y:S02]  /*5860*/  ISETP.GE.AND P5, PT, R7, R0, PT ;  /* 0x000000000700720c */ /* 0x000fe40003fa6270 */
[C---:B------:R-:W-:Y:S02]  /*5870*/  ISETP.GE.AND P0, PT, R13.reuse, R2, PT ;  /* 0x000000020d00720c */ /* 0x040fe40003f06270 */
[----:B------:R-:W-:Y:S02]  /*5880*/  ISETP.GE.AND P2, PT, R13, R0, PT ;  /* 0x000000000d00720c */ /* 0x000fe40003f46270 */
[----:B------:R-:W-:-:S02]  /*5890*/  I2FP.F32.S32 R6, R15 ;  /* 0x0000000f00067245 */ /* 0x000fc40000201400 */
[----:B------:R-:W-:Y:S02]  /*58a0*/  I2FP.F32.S32 R7, R7 ;  /* 0x0000000700077245 */ /* 0x000fe40000201400 */
[----:B------:R-:W-:Y:S01]  /*58b0*/  I2FP.F32.S32 R13, R13 ;  /* 0x0000000d000d7245 */ /* 0x000fe20000201400 */
[----:B------:R-:W-:Y:S01]  /*58c0*/  FFMA.FTZ R101, R6, UR5, R101 ;  /* 0x0000000506657c23 */ /* 0x000fe20008010065 */
[----:B------:R-:W-:Y:S01]  /*58d0*/  FSEL R108, R104, -INF , !P4 ;  /* 0xff800000686c7808 */ /* 0x000fe20006000000 */
[----:B------:R-:W-:Y:S01]  /*58e0*/  FFMA.FTZ R103, R6, UR5, R103 ;  /* 0x0000000506677c23 */ /* 0x000fe20008010067 */
[----:B------:R-:W-:Y:S01]  /*58f0*/  FSEL R151, R106, -INF , !P6 ;  /* 0xff8000006a977808 */ /* 0x000fe20007000000 */
[C---:B------:R-:W-:Y:S01]  /*5900*/  FFMA.FTZ R96, R7.reuse, UR5, R96 ;  /* 0x0000000507607c23 */ /* 0x040fe20008010060 */
[----:B------:R-:W-:Y:S01]  /*5910*/  FFMA.FTZ R98, R7, UR5, R98 ;  /* 0x0000000507627c23 */ /* 0x000fe20008010062 */
[----:B------:R-:W-:Y:S01]  /*5920*/  ISETP.GE.AND P4, PT, R15, R2, PT ;  /* 0x000000020f00720c */ /* 0x000fe20003f86270 */
[----:B------:R-:W-:Y:S01]  /*5930*/  FFMA.FTZ R100, R13, UR5, R100 ;  /* 0x000000050d647c23 */ /* 0x000fe20008010064 */
[----:B------:R-:W-:Y:S01]  /*5940*/  ISETP.GE.AND P6, PT, R15, R0, PT ;  /* 0x000000000f00720c */ /* 0x000fe20003fc6270 */
[----:B------:R-:W-:Y:S01]  /*5950*/  FFMA.FTZ R102, R13, UR5, R102 ;  /* 0x000000050d667c23 */ /* 0x000fe20008010066 */
[----:B------:R-:W-:Y:S01]  /*5960*/  VIADD R7, R3, 0xb0 ;  /* 0x000000b003077836 */ /* 0x000fe20000000000 */
[----:B------:R-:W-:Y:S01]  /*5970*/  FSEL R116, R101, -INF , !P4 ;  /* 0xff80000065747808 */ /* 0x000fe20006000000 */
[----:B------:R-:W-:Y:S01]  /*5980*/  VIADD R13, R3, 0xb1 ;  /* 0x000000b1030d7836 */ /* 0x000fe20000000000 */
[----:B------:R-:W-:Y:S01]  /*5990*/  FSEL R127, R103, -INF , !P6 ;  /* 0xff800000677f7808 */ /* 0x000fe20007000000 */
[----:B------:R-:W-:Y:S01]  /*59a0*/  VIADD R15, R3, 0xa9 ;  /* 0x000000a9030f7836 */ /* 0x000fe20000000000 */
[----:B------:R-:W-:-:S02]  /*59b0*/  ISETP.GE.AND P4, PT, R7, R2, PT ;  /* 0x000000020700720c */ /* 0x000fc40003f86270 */
[----:B------:R-:W-:Y:S02]  /*59c0*/  ISETP.GE.AND P6, PT, R7, R0, PT ;  /* 0x000000000700720c */ /* 0x000fe40003fc6270 */
[----:B------:R-:W-:Y:S02]  /*59d0*/  I2FP.F32.S32 R7, R7 ;  /* 0x0000000700077245 */ /* 0x000fe40000201400 */
[----:B------:R-:W-:Y:S02]  /*59e0*/  I2FP.F32.S32 R6, R13 ;  /* 0x0000000d00067245 */ /* 0x000fe40000201400 */
[----:B------:R-:W-:Y:S01]  /*59f0*/  I2FP.F32.S32 R12, R15 ;  /* 0x0000000f000c7245 */ /* 0x000fe20000201400 */
[C---:B------:R-:W-:Y:S01]  /*5a00*/  FFMA.FTZ R92, R7.reuse, UR5, R92 ;  /* 0x00000005075c7c23 */ /* 0x040fe2000801005c */
[----:B------:R-:W-:Y:S01]  /*5a10*/  FSEL R122, R100, -INF , !P0 ;  /* 0xff800000647a7808 */ /* 0x000fe20004000000 */
[----:B------:R-:W-:Y:S01]  /*5a20*/  FFMA.FTZ R94, R7, UR5, R94 ;  /* 0x00000005075e7c23 */ /* 0x000fe2000801005e */
[----:B------:R-:W-:Y:S01]  /*5a30*/  FSEL R131, R102, -INF , !P2 ;  /* 0xff80000066837808 */ /* 0x000fe20005000000 */
        /* <DEDUP_REMOVED lines=8> */
[----:B------:R-:W-:Y:S01]  /*5ac0*/  VIADD R7, R3, 0xc0 ;  /* 0x000000c003077836 */ /* 0x000fe20000000000 */
[----:B------:R-:W-:Y:S01]  /*5ad0*/  ISETP.GE.AND P3, PT, R13, R2, PT ;  /* 0x000000020d00720c */ /* 0x000fe20003f66270 */
[----:B------:R-:W-:Y:S01]  /*5ae0*/  VIADD R15, R3, 0xb9 ;  /* 0x000000b9030f7836 */ /* 0x000fe20000000000 */
[----:B------:R-:W-:Y:S01]  /*5af0*/  ISETP.GE.AND P5, PT, R13, R0, PT ;  /* 0x000000000d00720c */ /* 0x000fe20003fa6270 */
[----:B------:R-:W-:Y:S01]  /*5b00*/  VIADD R13, R3, 0xb8 ;  /* 0x000000b8030d7836 */ /* 0x000fe20000000000 */
        /* <DEDUP_REMOVED lines=17> */
[----:B------:R-:W-:Y:S01]  /*5c20*/  FFMA.FTZ R86, R7, UR5, R86 ;  /* 0x0000000507567c23 */ /* 0x000fe20008010056 */
[----:B------:R-:W-:Y:S01]  /*5c30*/  ISETP.GE.AND P6, PT, R15, R0, PT ;  /* 0x000000000f00720c */ /* 0x000fe20003fc6270 */
[C---:B------:R-:W-:Y:S01]  /*5c40*/  FFMA.FTZ R88, R13.reuse, UR5, R88 ;  /* 0x000000050d587c23 */ /* 0x040fe20008010058 */
[----:B------:R-:W-:Y:S01]  /*5c50*/  FFMA.FTZ R90, R13, UR5, R90 ;  /* 0x000000050d5a7c23 */ /* 0x000fe2000801005a */
[----:B------:R-:W-:Y:S01]  /*5c60*/  VIADD R15, R3, 0xc1 ;  /* 0x000000c1030f7836 */ /* 0x000fe20000000000 */
[----:B------:R-:W-:Y:S01]  /*5c70*/  FSEL R142, R89, -INF , !P4 ;  /* 0xff800000598e7808 */ /* 0x000fe20006000000 */
[----:B------:R-:W-:Y:S01]  /*5c80*/  VIADD R7, R3, 0xc8 ;  /* 0x000000c803077836 */ /* 0x000fe20000000000 */
[----:B------:R-:W-:Y:S01]  /*5c90*/  FSEL R103, R91, -INF , !P6 ;  /* 0xff8000005b677808 */ /* 0x000fe20007000000 */
[----:B------:R-:W-:Y:S01]  /*5ca0*/  VIADD R13, R3, 0xc9 ;  /* 0x000000c9030d7836 */ /* 0x000fe20000000000 */
[----:B------:R-:W-:-:S02]  /*5cb0*/  I2FP.F32.S32 R12, R15 ;  /* 0x0000000f000c7245 */ /* 0x000fc40000201400 */
[C---:B------:R-:W-:Y:S02]  /*5cc0*/  ISETP.GE.AND P4, PT, R7.reuse, R2, PT ;  /* 0x000000020700720c */ /* 0x040fe40003f86270 */
[-C--:B------:R-:W-:Y:S01]  /*5cd0*/  ISETP.GE.AND P6, PT, R7, R0.reuse, PT ;  /* 0x000000000700720c */ /* 0x080fe20003fc6270 */
[C---:B------:R-:W-:Y:S01]  /*5ce0*/  FFMA.FTZ R87, R12.reuse, UR5, R87 ;  /* 0x000000050c577c23 */ /* 0x040fe20008010057 */
[----:B------:R-:W-:Y:S01]  /*5cf0*/  I2FP.F32.S32 R7, R7 ;  /* 0x0000000700077245 */ /* 0x000fe20000201400 */
[----:B------:R-:W-:Y:S01]  /*5d00*/  FFMA.FTZ R85, R12, UR5, R85 ;  /* 0x000000050c557c23 */ /* 0x000fe20008010055 */
[----:B------:R-:W-:Y:S02]  /*5d10*/  I2FP.F32.S32 R6, R13 ;  /* 0x0000000d00067245 */ /* 0x000fe40000201400 */
[----:B------:R-:W-:Y:S01]  /*5d20*/  FSEL R105, R90, -INF , !P2 ;  /* 0xff8000005a697808 */ /* 0x000fe20005000000 */
[C---:B------:R-:W-:Y:S01]  /*5d30*/  FFMA.FTZ R80, R7.reuse, UR5, R80 ;  /* 0x0000000507507c23 */ /* 0x040fe20008010050 */
[----:B------:R-:W-:Y:S01]  /*5d40*/  FSEL R146, R88, -INF , !P0 ;  /* 0xff80000058927808 */ /* 0x000fe20004000000 */
[----:B------:R-:W-:Y:S01]  /*5d50*/  FFMA.FTZ R82, R7, UR5, R82 ;  /* 0x0000000507527c23 */ /* 0x000fe20008010052 */
[----:B------:R-:W-:Y:S01]  /*5d60*/  ISETP.GE.AND P2, PT, R15, R0, PT ;  /* 0x000000000f00720c */ /* 0x000fe20003f46270 */
[----:B------:R-:W-:Y:S01]  /*5d70*/  FFMA.FTZ R81, R6, UR5, R81 ;  /* 0x0000000506517c23 */ /* 0x000fe20008010051 */
[----:B------:R-:W-:Y:S01]  /*5d80*/  FSEL R132, R84, -INF , !P3 ;  /* 0xff80000054847808 */ /* 0x000fe20005800000 */
[----:B------:R-:W-:Y:S01]  /*5d90*/  FFMA.FTZ R83, R6, UR5, R83 ;  /* 0x0000000506537c23 */ /* 0x000fe20008010053 */
[----:B------:R-:W-:Y:S01]  /*5da0*/  FSEL R93, R86, -INF , !P5 ;  /* 0xff800000565d7808 */ /* 0x000fe20006800000 */
[----:B------:R-:W-:Y:S01]  /*5db0*/  VIADD R7, R3, 0xd8 ;  /* 0x000000d803077836 */ /* 0x000fe20000000000 */
[-C--:B------:R-:W-:Y:S01]  /*5dc0*/  ISETP.GE.AND P0, PT, R15, R2.reuse, PT ;  /* 0x000000020f00720c */ /* 0x080fe20003f06270 */
[----:B------:R-:W-:Y:S01]  /*5dd0*/  VIADD R15, R3, 0xd1 ;  /* 0x000000d1030f7836 */ /* 0x000fe20000000000 */
[----:B------:R-:W-:-:S02]  /*5de0*/  ISETP.GE.AND P3, PT, R13, R2, PT ;  /* 0x000000020d00720c */ /* 0x000fc40003f66270 */
[----:B------:R-:W-:Y:S01]  /*5df0*/  ISETP.GE.AND P5, PT, R13, R0, PT ;  /* 0x000000000d00720c */ /* 0x000fe20003fa6270 */
[----:B------:R-:W-:Y:S01]  /*5e00*/  VIADD R13, R3, 0xd0 ;  /* 0x000000d0030d7836 */ /* 0x000fe20000000000 */
[----:B------:R-:W-:Y:S02]  /*5e10*/  FSEL R97, R87, -INF , !P2 ;  /* 0xff80000057617808 */ /* 0x000fe40005000000 */
[----:B------:R-:W-:Y:S02]  /*5e20*/  FSEL R148, R81, -INF , !P3 ;  /* 0xff80000051947808 */ /* 0x000fe40005800000 */
[----:B------:R-:W-:Y:S02]  /*5e30*/  FSEL R87, R83, -INF , !P5 ;  /* 0xff80000053577808 */ /* 0x000fe40006800000 */
[C---:B------:R-:W-:Y:S02]  /*5e40*/  ISETP.GE.AND P3, PT, R7.reuse, R2, PT ;  /* 0x000000020700720c */ /* 0x040fe40003f66270 */
[----:B------:R-:W-:-:S02]  /*5e50*/  ISETP.GE.AND P5, PT, R7, R0, PT ;  /* 0x000000000700720c */ /* 0x000fc40003fa6270 */
[----:B------:R-:W-:Y:S02]  /*5e60*/  I2FP.F32.S32 R6, R15 ;  /* 0x0000000f00067245 */ /* 0x000fe40000201400 */
[----:B------:R-:W-:Y:S02]  /*5e70*/  I2FP.F32.S32 R7, R7 ;  /* 0x0000000700077245 */ /* 0x000fe40000201400 */
[----:B------:R-:W-:Y:S01]  /*5e80*/  FSEL R152, R85, -INF , !P0 ;  /* 0xff80000055987808 */ /* 0x000fe20004000000 */
        /* <DEDUP_REMOVED lines=8> */
[----:B------:R-:W-:Y:S01]  /*5f10*/  VIADD R7, R3, 0xe0 ;  /* 0x000000e003077836 */ /* 0x000fe20000000000 */
[----:B------:R-:W-:-:S02]  /*5f20*/  ISETP.GE.AND P4, PT, R15, R2, PT ;  /* 0x000000020f00720c */ /* 0x000fc40003f86270 */
[----:B------:R-:W-:Y:S01]  /*5f30*/  ISETP.GE.AND P6, PT, R15, R0, PT ;  /* 0x000000000f00720c */ /* 0x000fe20003fc6270 */
[----:B------:R-:W-:Y:S01]  /*5f40*/  VIADD R15, R3, 0xd9 ;  /* 0x000000d9030f7836 */ /* 0x000fe20000000000 */
[----:B------:R-:W-:Y:S02]  /*5f50*/  I2FP.F32.S32 R13, R13 ;  /* 0x0000000d000d7245 */ /* 0x000fe40000201400 */
[----:B------:R-:W-:Y:S02]  /*5f60*/  FSEL R156, R77, -INF , !P4 ;  /* 0xff8000004d9c7808 */ /* 0x000fe40006000000 */
[----:B------:R-:W-:Y:S01]  /*5f70*/  FSEL R45, R45, -INF , !P6 ;  /* 0xff8000002d2d7808 */ /* 0x000fe20007000000 */
[C---:B------:R-:W-:Y:S01]  /*5f80*/  FFMA.FTZ R76, R13.reuse, UR5, R76 ;  /* 0x000000050d4c7c23 */ /* 0x040fe2000801004c */
[----:B------:R-:W-:Y:S01]  /*5f90*/  FFMA.FTZ R46, R13, UR5, R78 ;  /* 0x000000050d2e7c23 */ /* 0x000fe2000801004e */
[----:B------:R-:W-:Y:S01]  /*5fa0*/  I2FP.F32.S32 R6, R15 ;  /* 0x0000000f00067245 */ /* 0x000fe20000201400 */
[----:B------:R-:W-:Y:S01]  /*5fb0*/  VIADD R13, R3, 0xe1 ;  /* 0x000000e1030d7836 */ /* 0x000fe20000000000 */
[----:B------:R-:W-:-:S02]  /*5fc0*/  ISETP.GE.AND P4, PT, R7, R2, PT ;  /* 0x000000020700720c */ /* 0x000fc40003f86270 */
[----:B------:R-:W-:Y:S01]  /*5fd0*/  ISETP.GE.AND P6, PT, R7, R0, PT ;  /* 0x000000000700720c */ /* 0x000fe20003fc6270 */
[C---:B------:R-:W-:Y:S01]  /*5fe0*/  FFMA.FTZ R73, R6.reuse, UR5, R73 ;  /* 0x0000000506497c23 */ /* 0x040fe20008010049 */
[----:B------:R-:W-:Y:S01]  /*5ff0*/  I2FP.F32.S32 R7, R7 ;  /* 0x0000000700077245 */ /* 0x000fe20000201400 */
[----:B------:R-:W-:Y:S01]  /*6000*/  FFMA.FTZ R75, R6, UR5, R75 ;  /* 0x00000005064b7c23 */ /* 0x000fe2000801004b */
[----:B------:R-:W-:Y:S02]  /*6010*/  FSEL R158, R76, -INF , !P0 ;  /* 0xff8000004c9e7808 */ /* 0x000fe40004000000 */
[----:B------:R-:W-:Y:S01]  /*6020*/  FSEL R46, R46, -INF , !P2 ;  /* 0xff8000002e2e7808 */ /* 0x000fe20005000000 */
[C---:B------:R-:W-:Y:S01]  /*6030*/  FFMA.FTZ R6, R7.reuse, UR5, R48 ;  /* 0x0000000507067c23 */ /* 0x040fe20008010030 */
        /* <DEDUP_REMOVED lines=8> */
[C---:B------:R-:W-:Y:S01]  /*60c0*/  ISETP.GE.AND P3, PT, R13.reuse, R2, PT ;  /* 0x000000020d00720c */ /* 0x040fe20003f66270 */
[C---:B------:R-:W-:Y:S01]  /*60d0*/  FFMA.FTZ R12, R14.reuse, UR5, R49 ;  /* 0x000000050e0c7c23 */ /* 0x040fe20008010031 */
        /* <DEDUP_REMOVED lines=11> */
[----:B------:R-:W-:Y:S01]  /*6190*/  I2FP.F32.S32 R6, R15 ;  /* 0x0000000f00067245 */ /* 0x000fe20000201400 */
[----:B------:R-:W-:Y:S01]  /*61a0*/  VIADD R15, R3, 0xf1 ;  /* 0x000000f1030f7836 */ /* 0x000fe20000000000 */
[----:B------:R-:W-:Y:S02]  /*61b0*/  I2FP.F32.S32 R13, R13 ;  /* 0x0000000d000d7245 */ /* 0x000fe40000201400 */
[----:B------:R-:W-:Y:S01]  /*61c0*/  FSEL R51, R12, -INF , !P3 ;  /* 0xff8000000c337808 */ /* 0x000fe20005800000 */
[C---:B------:R-:W-:Y:S01]  /*61d0*/  FFMA.FTZ R41, R6.reuse, UR5, R41 ;  /* 0x0000000506297c23 */ /* 0x040fe20008010029 */
[----:B------:R-:W-:Y:S01]  /*61e0*/  FFMA.FTZ R53, R6, UR5, R43 ;  /* 0x0000000506357c23 */ /* 0x000fe2000801002b */
[C---:B------:R-:W-:Y:S01]  /*61f0*/  FFMA.FTZ R42, R13.reuse, UR5, R42 ;  /* 0x000000050d2a7c23 */ /* 0x040fe2000801002a */
[----:B------:R-:W-:Y:S01]  /*6200*/  I2FP.F32.S32 R6, R15 ;  /* 0x0000000f00067245 */ /* 0x000fe20000201400 */
[----:B------:R-:W-:Y:S01]  /*6210*/  FFMA.FTZ R40, R13, UR5, R40 ;  /* 0x000000050d287c23 */ /* 0x000fe20008010028 */
[----:B------:R-:W-:Y:S01]  /*6220*/  FSEL R47, R47, -INF , !P5 ;  /* 0xff8000002f2f7808 */ /* 0x000fe20006800000 */
[----:B------:R-:W-:Y:S01]  /*6230*/  VIADD R13, R3, 0xf8 ;  /* 0x000000f8030d7836 */ /* 0x000fe20000000000 */
[C---:B------:R-:W-:Y:S01]  /*6240*/  ISETP.GE.AND P3, PT, R7.reuse, R2, PT ;  /* 0x000000020700720c */ /* 0x040fe20003f66270 */
[C---:B------:R-:W-:Y:S01]  /*6250*/  FFMA.FTZ R39, R6.reuse, UR5, R39 ;  /* 0x0000000506277c23 */ /* 0x040fe20008010027 */
[----:B------:R-:W-:Y:S01]  /*6260*/  ISETP.GE.AND P5, PT, R7, R0, PT ;  /* 0x000000000700720c */ /* 0x000fe20003fa6270 */
[----:B------:R-:W-:Y:S01]  /*6270*/  FFMA.FTZ R37, R6, UR5, R37 ;  /* 0x0000000506257c23 */ /* 0x000fe20008010025 */
[----:B------:R-:W-:-:S02]  /*6280*/  I2FP.F32.S32 R7, R7 ;  /* 0x0000000700077245 */ /* 0x000fc40000201400 */
[----:B------:R-:W-:Y:S02]  /*6290*/  FSEL R54, R42, -INF , !P2 ;  /* 0xff8000002a367808 */ /* 0x000fe40005000000 */
[-C--:B------:R-:W-:Y:S01]  /*62a0*/  ISETP.GE.AND P2, PT, R15, R0.reuse, PT ;  /* 0x000000000f00720c */ /* 0x080fe20003f46270 */
[C---:B------:R-:W-:Y:S01]  /*62b0*/  FFMA.FTZ R36, R7.reuse, UR5, R36 ;  /* 0x0000000507247c23 */ /* 0x040fe20008010024 */
[----:B------:R-:W-:Y:S01]  /*62c0*/  FFMA.FTZ R38, R7, UR5, R38 ;  /* 0x0000000507267c23 */ /* 0x000fe20008010026 */
[----:B------:R-:W-:Y:S02]  /*62d0*/  FSEL R41, R41, -INF , !P4 ;  /* 0xff80000029297808 */ /* 0x000fe40006000000 */
[----:B------:R-:W-:Y:S02]  /*62e0*/  I2FP.F32.S32 R7, R3 ;  /* 0x0000000300077245 */ /* 0x000fe40000201400 */
[C---:B------:R-:W-:Y:S01]  /*62f0*/  ISETP.GE.AND P4, PT, R3.reuse, R0, PT ;  /* 0x000000000300720c */ /* 0x040fe20003f86270 */
[----:B------:R-:W-:Y:S01]  /*6300*/  VIADD R3, R3, 0xf9 ;  /* 0x000000f903037836 */ /* 0x000fe20000000000 */
[----:B------:R-:W-:Y:S01]  /*6310*/  FSEL R60, R39, -INF , !P2 ;  /* 0xff800000273c7808 */ /* 0x000fe20005000000 */
[----:B------:R-:W-:Y:S01]  /*6320*/  FFMA.FTZ R30, R7, UR5, R30 ;  /* 0x00000005071e7c23 */ /* 0x000fe2000801001e */
[----:B------:R-:W-:-:S02]  /*6330*/  PLOP3.LUT P2, PT, PT, PT, UP0, 0x80, 0x0 ;  /* 0x000000000000781c */ /* 0x000fc40003f4f008 */
[----:B------:R-:W-:Y:S02]  /*6340*/  FSEL R53, R53, -INF , !P6 ;  /* 0xff80000035357808 */ /* 0x000fe40007000000 */
[----:B------:R-:W-:Y:S02]  /*6350*/  FSEL R145, R36, -INF , !P3 ;  /* 0xff80000024917808 */ /* 0x000fe40005800000 */
[C---:B------:R-:W-:Y:S02]  /*6360*/  ISETP.GE.AND P6, PT, R13.reuse, R2, PT ;  /* 0x000000020d00720c */ /* 0x040fe40003fc6270 */
[----:B------:R-:W-:Y:S02]  /*6370*/  ISETP.GE.AND P3, PT, R13, R0, PT ;  /* 0x000000000d00720c */ /* 0x000fe40003f66270 */
[----:B------:R-:W-:Y:S02]  /*6380*/  FSEL R43, R40, -INF , !P0 ;  /* 0xff800000282b7808 */ /* 0x000fe40004000000 */
[----:B------:R-:W-:-:S02]  /*6390*/  I2FP.F32.S32 R13, R13 ;  /* 0x0000000d000d7245 */ /* 0x000fc40000201400 */
[----:B------:R-:W-:Y:S02]  /*63a0*/  I2FP.F32.S32 R12, R3 ;  /* 0x00000003000c7245 */ /* 0x000fe40000201400 */
[-C--:B------:R-:W-:Y:S01]  /*63b0*/  ISETP.GE.AND P0, PT, R15, R2.reuse, PT ;  /* 0x000000020f00720c */ /* 0x080fe20003f06270 */
[C---:B------:R-:W-:Y:S01]  /*63c0*/  FFMA.FTZ R32, R13.reuse, UR5, R32 ;  /* 0x000000050d207c23 */ /* 0x040fe20008010020 */
[----:B------:R-:W-:Y:S01]  /*63d0*/  FSEL R55, R38, -INF , !P5 ;  /* 0xff80000026377808 */ /* 0x000fe20006800000 */
[----:B------:R-:W-:Y:S01]  /*63e0*/  FFMA.FTZ R34, R13, UR5, R34 ;  /* 0x000000050d227c23 */ /* 0x000fe20008010022 */
[----:B------:R-:W-:Y:S01]  /*63f0*/  FSEL R135, R37, -INF , !P0 ;  /* 0xff80000025877808 */ /* 0x000fe20004000000 */
[C---:B------:R-:W-:Y:S01]  /*6400*/  FFMA.FTZ R33, R12.reuse, UR5, R33 ;  /* 0x000000050c217c23 */ /* 0x040fe20008010021 */
[----:B------:R-:W-:Y:S01]  /*6410*/  FFMA.FTZ R35, R12, UR5, R35 ;  /* 0x000000050c237c23 */ /* 0x000fe20008010023 */
[C---:B------:R-:W-:Y:S02]  /*6420*/  ISETP.GE.AND P5, PT, R3.reuse, R2, PT ;  /* 0x000000020300720c */ /* 0x040fe40003fa6270 */
[----:B------:R-:W-:Y:S01]  /*6430*/  ISETP.GE.AND P0, PT, R3, R0, PT ;  /* 0x000000000300720c */ /* 0x000fe20003f06270 */
[----:B------:R-:W-:Y:S01]  /*6440*/  VIADD R3, R210, 0x3c00 ;  /* 0x00003c00d2037836 */ /* 0x000fe20000000000 */
        /* <DEDUP_REMOVED lines=66> */
.L_x_2370:
[----:B------:R-:W-:-:S04]  /*6870*/  ULEA UR4, -UR8, URZ, 0x8 ;  /* 0x0000003f08047291 */ /* 0x000fc8000f8e413f */
[----:B------:R-:W-:Y:S02]  /*6880*/  USHF.R.S32.HI UR11, URZ, 0x1f, UR4 ;  /* 0x0000001f3f0b7899 */ /* 0x000fe40008011404 */
[----:B------:R-:W-:-:S04]  /*6890*/  MOV R76, UR4 ;  /* 0x00000004004c7c02 */ /* 0x000fc80008000f00 */
[----:B------:R-:W-:-:S07]  /*68a0*/  MOV R77, UR11 ;  /* 0x0000000b004d7c02 */ /* 0x000fce0008000f00 */
.L_x_2371:
        /* <DEDUP_REMOVED lines=11> */
[----:B------:R-:W-:Y:S01]  /*6960*/  IMAD.U32 R6, RZ, RZ, UR8 ;  /* 0x00000008ff067e24 */ /* 0x000fe2000f8e00ff */
[-C--:B------:R-:W-:Y:S01]  /*6970*/  @!P0 LEA R75, P5, R75, R188.reuse, 0x5 ;  /* 0x000000bc4b4b8211 */ /* 0x080fe200078a28ff */
[----:B------:R-:W-:Y:S01]  /*6980*/  IMAD.U32 R40, RZ, RZ, UR9 ;  /* 0x00000009ff287e24 */ /* 0x000fe2000f8e00ff */
[-C--:B------:R-:W-:Y:S01]  /*6990*/  @!P0 LEA R73, P4, R73, R188.reuse, 0x6 ;  /* 0x000000bc49498211 */ /* 0x080fe200078830ff */
[----:B------:R-:W-:Y:S01]  /*69a0*/  IMAD.U32 R14, RZ, RZ, UR8 ;  /* 0x00000008ff0e7e24 */ /* 0x000fe2000f8e00ff */
[----:B------:R-:W-:Y:S01]  /*69b0*/  @!P0 LEA R42, P3, R13, R188, 0x7 ;  /* 0x000000bc0d2a8211 */ /* 0x000fe200078638ff */
[----:B------:R-:W-:Y:S01]  /*69c0*/  VOTEU.ALL UP0, P0 ;  /* 0x00000000003f7886 */ /* 0x000fe20000000000 */
[----:B------:R-:W2:Y:S01]  /*69d0*/  @!P0 LDC.64 R36, c[0x0][0x218] ;  /* 0x00008600ff248b82 */ /* 0x000ea20000000a00 */
[----:B------:R-:W-:Y:S01]  /*69e0*/  @!P0 IMAD.WIDE.U32 R14, R14, 0x60, R188 ;  /* 0x000000600e0e8825 */ /* 0x000fe200078e00bc */
[CC--:B------:R-:W-:Y:S01]  /*69f0*/  @!P0 LEA.HI.X R74, R12.reuse, R189.reuse, R74, 0x5, P5 ;  /* 0x000000bd0c4a8211 */ /* 0x0c0fe200028f2c4a */
[----:B------:R3:W-:Y:S01]  /*6a00*/  @P0 STS [R218+0x1000], RZ ;  /* 0x001000ffda000388 */ /* 0x0007e20000000800 */
[-C--:B------:R-:W-:Y:S01]  /*6a10*/  @!P0 LEA.HI.X R72, R7, R189.reuse, R72, 0x6, P4 ;  /* 0x000000bd07488211 */ /* 0x080fe200020f3448 */
[----:B------:R-:W-:Y:S01]  /*6a20*/  @!P0 IMAD.WIDE.U32 R12, R12, 0xa0, R188 ;  /* 0x000000a00c0c8825 */ /* 0x000fe200078e00bc */
[C---:B------:R-:W-:Y:S01]  /*6a30*/  @!P0 LEA.HI.X R40, R6.reuse, R189, R40, 0x7, P3 ;  /* 0x000000bd06288211 */ /* 0x040fe200018f3c28 */
[----:B------:R-:W-:Y:S01]  /*6a40*/  @!UP0 UIMAD UR16, UR9, 0x60, URZ ;  /* 0x00000060091088a4 */ /* 0x000fe2000f8e023f */
[----:B------:R-:W4:Y:S01]  /*6a50*/  @!P0 LDC.64 R34, c[0x0][0x218] ;  /* 0x00008600ff228b82 */ /* 0x000f220000000a00 */
[----:B------:R-:W-:Y:S01]  /*6a60*/  @!P0 IMAD.WIDE.U32 R6, R6, 0xc0, R188 ;  /* 0x000000c006068825 */ /* 0x000fe200078e00bc */
[----:B------:R-:W-:Y:S01]  /*6a70*/  @!UP0 UIMAD UR11, UR9, 0xa0, URZ ;  /* 0x000000a0090b88a4 */ /* 0x000fe2000f8e023f */
[C---:B------:R-:W-:Y:S01]  /*6a80*/  @!P0 IADD3 R81, P5, R76.reuse, R14, RZ ;  /* 0x0000000e4c518210 */ /* 0x040fe20007fbe0ff */
[----:B------:R-:W-:Y:S01]  /*6a90*/  @!UP0 UIMAD UR4, UR9, 0xc0, URZ ;  /* 0x000000c0090488a4 */ /* 0x000fe2000f8e023f */
[C---:B------:R-:W-:Y:S01]  /*6aa0*/  @!P0 IADD3 R79, P6, R76.reuse, R188, RZ ;  /* 0x000000bc4c4f8210 */ /* 0x040fe20007fde0ff */
[----:B------:R3:W-:Y:S01]  /*6ab0*/  @P0 STS [R218+0x1004], RZ ;  /* 0x001004ffda000388 */ /* 0x0007e20000000800 */
[C---:B------:R-:W-:Y:S01]  /*6ac0*/  @!P0 IADD3 R83, P4, R76.reuse, R12, RZ ;  /* 0x0000000c4c538210 */ /* 0x040fe20007f9e0ff */
[----:B------:R-:W5:Y:S01]  /*6ad0*/  @!P0 LDC.64 R32, c[0x0][0x218] ;  /* 0x00008600ff208b82 */ /* 0x000f620000000a00 */
[----:B------:R-:W-:Y:S01]  /*6ae0*/  @!P0 IADD3 R85, P3, R76, R6, RZ ;  /* 0x000000064c558210 */ /* 0x000fe20007f7e0ff */
[C---:B------:R-:W-:Y:S01]  /*6af0*/  @!P0 IMAD.X R78, R77.reuse, 0x1, R189, P6 ;  /* 0x000000014d4e8824 */ /* 0x040fe200030e06bd */
[C---:B------:R-:W-:Y:S01]  /*6b00*/  @!P0 IADD3.X R80, R77.reuse, UR16, R15, P5, !PT ;  /* 0x000000104d508c10 */ /* 0x040fe2000affe40f */
[----:B------:R3:W-:Y:S01]  /*6b10*/  @P0 STS.64 [R218+0x1008], RZ ;  /* 0x001008ffda000388 */ /* 0x0007e20000000a00 */
[----:B------:R-:W-:-:S02]  /*6b20*/  @!P0 IADD3.X R82, R77, UR11, R13, P4, !PT ;  /* 0x0000000b4d528c10 */ /* 0x000fc4000a7fe40d */
[----:B------:R-:W-:Y:S01]  /*6b30*/  @!P0 IADD3.X R84, R77, UR4, R7, P3, !PT ;  /* 0x000000044d548c10 */ /* 0x000fe20009ffe407 */
[----:B------:R-:W3:Y:S01]  /*6b40*/  @!P0 LDC.64 R14, c[0x0][0x218] ;  /* 0x00008600ff0e8b82 */ /* 0x000ee20000000a00 */
[C---:B-1----:R-:W-:Y:S02]  /*6b50*/  @!P0 LEA R38, P3, R79.reuse, R38, 0x1 ;  /* 0x000000264f268211 */ /* 0x042fe400078608ff */
[C---:B------:R-:W-:Y:S02]  /*6b60*/  @!P0 IADD3 R73, P4, R76.reuse, R73, RZ ;  /* 0x000000494c498210 */ /* 0x040fe40007f9e0ff */
[----:B------:R-:W-:Y:S02]  /*6b70*/  @!P0 LEA.HI.X R39, R79, R39, R78, 0x1, P3 ;  /* 0x000000274f278211 */ /* 0x000fe400018f0c4e */
[----:B------:R-:W-:Y:S01]  /*6b80*/  @!P0 IADD3 R75, P3, R76, R75, RZ ;  /* 0x0000004b4c4b8210 */ /* 0x000fe20007f7e0ff */
[----:B------:R-:W1:Y:S01]  /*6b90*/  @!P0 LDC.64 R12, c[0x0][0x218] ;  /* 0x00008600ff0c8b82 */ /* 0x000e620000000a00 */
[----:B------:R-:W-:Y:S01]  /*6ba0*/  @!P0 IMAD.X R72, R77, 0x1, R72, P4 ;  /* 0x000000014d488824 */ /* 0x000fe200020e0648 */
[----:B----4-:R-:W-:Y:S01]  /*6bb0*/  @!P0 LEA R34, P5, R73, R34, 0x1 ;  /* 0x0000002249228211 */ /* 0x010fe200078a08ff */
[----:B------:R-:W-:Y:S01]  /*6bc0*/  @!PT LDS RZ, [RZ] ;  /* 0x00000000fffff984 */ /* 0x000fe20000000800 */
[----:B------:R-:W-:Y:S01]  /*6bd0*/  @!PT LDS RZ, [RZ] ;  /* 0x00000000fffff984 */ /* 0x000fe20000000800 */
[----:B------:R-:W-:Y:S01]  /*6be0*/  @!PT LDS RZ, [RZ] ;  /* 0x00000000fffff984 */ /* 0x000fe20000000800 */
[----:B------:R4:W-:Y:S01]  /*6bf0*/  @!P0 LDGSTS.E.BYPASS.LTC128B.128 [R218+0x1000], desc[UR20][R38.64] ;  /* 0x0100000026da8fae */ /* 0x0009e2000b901d54 */
[----:B------:R-:W-:Y:S01]  /*6c00*/  @!P0 IMAD.X R74, R77, 0x1, R74, P3 ;  /* 0x000000014d4a8824 */ /* 0x000fe200018e064a */
[----:B--2---:R-:W-:-:S02]  /*6c10*/  @!P0 LEA R36, P3, R75, R36, 0x1 ;  /* 0x000000244b248211 */ /* 0x004fc400078608ff */
[----:B------:R-:W-:Y:S01]  /*6c20*/  @!P0 LEA.HI.X R35, R73, R35, R72, 0x1, P5 ;  /* 0x0000002349238211 */ /* 0x000fe200028f0c48 */
[----:B------:R-:W2:Y:S01]  /*6c30*/  @!P0 LDC.64 R6, c[0x0][0x218] ;  /* 0x00008600ff068b82 */ /* 0x000ea20000000a00 */
[----:B------:R-:W-:Y:S01]  /*6c40*/  @!P0 LEA.HI.X R37, R75, R37, R74, 0x1, P3 ;  /* 0x000000254b258211 */ /* 0x000fe200018f0c4a */
[----:B------:R4:W-:Y:S01]  /*6c50*/  @P0 STS.128 [R218+0x1800], RZ ;  /* 0x001800ffda000388 */ /* 0x0009e20000000c00 */
[----:B------:R-:W-:Y:S02]  /*6c60*/  @!P0 IADD3 R42, P3, R76, R42, RZ ;  /* 0x0000002a4c2a8210 */ /* 0x000fe40007f7e0ff */
[----:B-----5:R-:W-:Y:S01]  /*6c70*/  @!P0 LEA R32, P4, R81, R32, 0x1 ;  /* 0x0000002051208211 */ /* 0x020fe200078808ff */
[----:B------:R-:W-:Y:S01]  /*6c80*/  @!PT LDS RZ, [RZ] ;  /* 0x00000000fffff984 */ /* 0x000fe20000000800 */
[----:B------:R-:W-:Y:S01]  /*6c90*/  @!PT LDS RZ, [RZ] ;  /* 0x00000000fffff984 */ /* 0x000fe20000000800 */
[----:B------:R-:W-:Y:S01]  /*6ca0*/  @!PT LDS RZ, [RZ] ;  /* 0x00000000fffff984 */ /* 0x000fe20000000800 */
[----:B------:R4:W-:Y:S02]  /*6cb0*/  @!P0 LDGSTS.E.BYPASS.LTC128B.128 [R218+0x1800], desc[UR20][R36.64] ;  /* 0x0180000024da8fae */ /* 0x0009e4000b901d54 */
[----:B------:R-:W-:Y:S01]  /*6cc0*/  @!P0 IMAD.X R40, R77, 0x1, R40, P3 ;  /* 0x000000014d288824 */ /* 0x000fe200018e0628 */
[----:B---3--:R-:W-:Y:S01]  /*6cd0*/  @!P0 LEA R14, P5, R42, R14, 0x1 ;  /* 0x0000000e2a0e8211 */ /* 0x008fe200078a08ff */
[----:B------:R4:W-:Y:S01]  /*6ce0*/  @P0 STS.128 [R218+0x2000], RZ ;  /* 0x002000ffda000388 */ /* 0x0009e20000000c00 */
[----:B------:R-:W-:-:S02]  /*6cf0*/  @!P0 LEA.HI.X R33, R81, R33, R80, 0x1, P4 ;  /* 0x0000002151218211 */ /* 0x000fc400020f0c50 */
[----:B------:R-:W-:Y:S01]  /*6d00*/  @!P0 LEA.HI.X R15, R42, R15, R40, 0x1, P5 ;  /* 0x0000000f2a0f8211 */ /* 0x000fe200028f0c28 */
[----:B------:R-:W-:Y:S01]  /*6d10*/  @!PT LDS RZ, [RZ] ;  /* 0x00000000fffff984 */ /* 0x000fe20000000800 */
[----:B------:R-:W-:Y:S01]  /*6d20*/  @!PT LDS RZ, [RZ] ;  /* 0x00000000fffff984 */ /* 0x000fe20000000800 */
[----:B------:R-:W-:Y:S01]  /*6d30*/  @!PT LDS RZ, [RZ] ;  /* 0x00000000fffff984 */ /* 0x000fe20000000800 */
[----:B------:R4:W-:Y:S01]  /*6d40*/  @!P0 LDGSTS.E.BYPASS.LTC128B.128 [R218+0x2000], desc[UR20][R34.64] ;  /* 0x0200000022da8fae */ /* 0x0009e2000b901d54 */
[----:B-1----:R-:W-:-:S03]  /*6d50*/  @!P0 LEA R12, P4, R83, R12, 0x1 ;  /* 0x0000000c530c8211 */ /* 0x002fc600078808ff */
[----:B------:R4:W-:Y:S01]  /*6d60*/  @P0 STS.128 [R218+0x2800], RZ ;  /* 0x002800ffda000388 */ /* 0x0009e20000000c00 */
[----:B------:R-:W-:-:S03]  /*6d70*/  @!P0 LEA.HI.X R13, R83, R13, R82, 0x1, P4 ;  /* 0x0000000d530d8211 */ /* 0x000fc600020f0c52 */
        /* <DEDUP_REMOVED lines=35> */
.L_x_2373:
[----:B------:R-:W-:Y:S05]  /*6fb0*/  BSYNC B0 ;  /* 0x0000000000007941 */ /* 0x000fea0003800000 */
.L_x_2372:
[----:B------:R-:W0:Y:S01]  /*6fc0*/  LDGDEPBAR ;  /* 0x00000000000079af */ /* 0x000e220000000000 */
[----:B------:R-:W-:-:S04]  /*6fd0*/  IADD3 R188, P0, R76, R188, RZ ;  /* 0x000000bc4cbc7210 */ /* 0x000fc80007f1e0ff */
[----:B------:R-:W-:-:S09]  /*6fe0*/  IADD3.X R189, R77, R189, RZ, P0, !PT ;  /* 0x000000bd4dbd7210 */ /* 0x000fd200007fe4ff */
.L_x_2369:
        /* <DEDUP_REMOVED lines=75> */
[----:B------:R-:W-:Y:S02]  /*74a0*/  FMNMX.FTZ R6, R141, R6, !PT ;  /* 0x000000068d067209 */ /* 0x000fe40007810000 */
        /* <DEDUP_REMOVED lines=11> */
[----:B------:R-:W-:Y:S01]  /*7560*/  MOV R241, 0x10 ;  /* 0x0000001000f17802 */ /* 0x000fe20000000f00 */
        /* <DEDUP_REMOVED lines=87> */
[----:B------:R-:W-:Y:S01]  /*7ae0*/  MUFU.EX2 R118, R118 ;  /* 0x0000007600767308 */ /* 0x000fe20000000800 */
[----:B--2---:R-:W-:Y:S01]  /*7af0*/  F2FP.BF16.F32.PACK_AB R34, R124, R161 ;  /* 0x000000a17c22723e */ /* 0x004fe200000010ff */
[----:B------:R-:W-:Y:S01]  /*7b00*/  FADD.FTZ R144, R215, R144 ;  /* 0x00000090d7907221 */ /* 0x000fe20000010000 */
[----:B------:R-:W-:Y:S01]  /*7b10*/  FMNMX.FTZ R4, R221, R4, !PT ;  /* 0x00000004dd047209 */ /* 0x000fe20007810000 */
[--C-:B------:R-:W-:Y:S01]  /*7b20*/  FFMA.FTZ R56, R160, UR16, -R88.reuse ;  /* 0x00000010a0387c23 */ /* 0x100fe20008010858 */
[----:B------:R-:W-:-:S02]  /*7b30*/  FFMA.FTZ R61, R61, UR16, -R88 ;  /* 0x000000103d3d7c23 */ /* 0x000fc40008010858 */
        /* <DEDUP_REMOVED lines=57> */
[----:B-1----:R-:W-:-:S02]  /*7ed0*/  FMNMX.FTZ R4, R6, R7, !PT ;  /* 0x0000000706047209 */ /* 0x002fc40007810000 */
[----:B------:R-:W-:-:S05]  /*7ee0*/  SHF.R.S32.HI R7, RZ, 0x1f, R138 ;  /* 0x0000001fff077819 */ /* 0x000fca000001148a */
[----:B------:R-:W-:Y:S01]  /*7ef0*/  MUFU.EX2 R86, R86 ;  /* 0x0000005600567308 */ /* 0x000fe20000000800 */
[----:B------:R-:W1:Y:S07]  /*7f00*/  SHFL.BFLY PT, R133, R4, 0x1, 0x1f ;  /* 0x0c201f0004857f89 */ /* 0x000e6e00000e0000 */
[----:B------:R-:W-:Y:S08]  /*7f10*/  MUFU.EX2 R85, R85 ;  /* 0x0000005500557308 */ /* 0x000ff00000000800 */
[----:B------:R-:W-:Y:S08]  /*7f20*/  MUFU.EX2 R84, R84 ;  /* 0x0000005400547308 */ /* 0x000ff00000000800 */
[----:B------:R-:W-:Y:S01]  /*7f30*/  MUFU.EX2 R83, R83 ;  /* 0x0000005300537308 */ /* 0x000fe20000000800 */
[----:B-1----:R-:W-:-:S02]  /*7f40*/  FMNMX.FTZ R133, R4, R133, !PT ;  /* 0x0000008504857209 */ /* 0x002fc40007810000 */
[----:B------:R-:W-:Y:S02]  /*7f50*/  SHF.R.S32.HI R4, RZ, 0x1, R138 ;  /* 0x00000001ff047819 */ /* 0x000fe4000001148a */
[C---:B------:R-:W-:Y:S01]  /*7f60*/  FSETP.NEU.FTZ.AND P0, PT, R133.reuse, -INF , PT ;  /* 0xff8000008500780b */ /* 0x040fe20003f1d000 */
[----:B------:R-:W-:Y:S01]  /*7f70*/  FMUL.FTZ R62, R133, UR16 ;  /* 0x00000010853e7c20 */ /* 0x000fe20008410000 */
[----:B------:R-:W-:Y:S01]  /*7f80*/  LEA.HI R7, R7, R4, RZ, 0x2 ;  /* 0x0000000407077211 */ /* 0x000fe200078f10ff */
[----:B------:R-:W-:Y:S03]  /*7f90*/  MUFU.EX2 R82, R82 ;  /* 0x0000005200527308 */ /* 0x000fe60000000800 */
[----:B------:R-:W-:Y:S02]  /*7fa0*/  LOP3.LUT R7, R7, 0xfffffffc, RZ, 0xc0, !PT ;  /* 0xfffffffc07077812 */ /* 0x000fe400078ec0ff */
[----:B------:R-:W-:-:S02]  /*7fb0*/  FSEL R62, R62, RZ, P0 ;  /* 0x000000ff3e3e7208 */ /* 0x000fc40000000000 */
[----:B------:R-:W-:Y:S01]  /*7fc0*/  IADD3 R7, R4, -R7, RZ ;  /* 0x8000000704077210 */ /* 0x000fe20007ffe0ff */
[----:B------:R-:W-:Y:S02]  /*7fd0*/  MUFU.EX2 R81, R81 ;  /* 0x0000005100517308 */ /* 0x000fe40000000800 */
[--C-:B------:R-:W-:Y:S01]  /*7fe0*/  FFMA.FTZ R193, R30, UR16, -R62.reuse ;  /* 0x000000101ec17c23 */ /* 0x100fe2000801083e */
[----:B------:R-:W-:Y:S01]  /*7ff0*/  LOP3.LUT P0, RZ, R7, 0x2, RZ, 0xc0, !PT ;  /* 0x0000000207ff7812 */ /* 0x000fe2000780c0ff */
[--C-:B------:R-:W-:Y:S01]  /*8000*/  FFMA.FTZ R142, R29, UR16, -R62.reuse ;  /* 0x000000101d8e7c23 */ /* 0x100fe2000801083e */
[--C-:B------:R-:W-:Y:S01]  /*8010*/  FFMA.FTZ R185, R27, UR16, -R62.reuse ;  /* 0x000000101bb97c23 */ /* 0x100fe2000801083e */
[--C-:B------:R-:W-:Y:S01]  /*8020*/  FFMA.FTZ R138, R141, UR16, -R62.reuse ;  /* 0x000000108d8a7c23 */ /* 0x100fe2000801083e */
[----:B------:R-:W-:Y:S01]  /*8030*/  SEL R241, R241, 0xfffffff0, !P0 ;  /* 0xfffffff0f1f17807 */ /* 0x000fe20004000000 */
[--C-:B------:R-:W-:Y:S01]  /*8040*/  FFMA.FTZ R128, R25, UR16, -R62.reuse ;  /* 0x0000001019807c23 */ /* 0x100fe2000801083e */
[----:B------:R-:W-:Y:S01]  /*8050*/  MUFU.EX2 R193, R193 ;  /* 0x000000c100c17308 */ /* 0x000fe20000000800 */
[--C-:B------:R-:W-:Y:S01]  /*8060*/  FFMA.FTZ R159, R23, UR16, -R62.reuse ;  /* 0x00000010179f7c23 */ /* 0x100fe2000801083e */
[----:B------:R-:W-:Y:S01]  /*8070*/  LEA R241, R241, R242, 0x1 ;  /* 0x000000f2f1f17211 */ /* 0x000fe200078e08ff */
[--C-:B------:R-:W-:Y:S01]  /*8080*/  FFMA.FTZ R122, R21, UR16, -R62.reuse ;  /* 0x00000010157a7c23 */ /* 0x100fe2000801083e */
[--C-:B------:R-:W-:Y:S01]  /*8090*/  FFMA.FTZ R173, R31, UR16, -R62.reuse ;  /* 0x000000101fad7c23 */ /* 0x100fe2000801083e */
[----:B------:R-:W-:Y:S01]  /*80a0*/  LDSM.16.MT88.4 R20, [R242+0x5400] ;  /* 0x00540000f214783b */ /* 0x000fe20000004200 */
[----:B------:R-:W-:Y:S01]  /*80b0*/  F2FP.BF16.F32.PACK_AB R30, R140, R195 ;  /* 0x000000c38c1e723e */ /* 0x000fe200000010ff */
[--C-:B------:R-:W-:Y:S01]  /*80c0*/  FFMA.FTZ R149, R19, UR16, -R62.reuse ;  /* 0x0000001013957c23 */ /* 0x100fe2000801083e */
[----:B------:R-:W1:Y:S01]  /*80d0*/  MUFU.EX2 R142, R142 ;  /* 0x0000008e008e7308 */ /* 0x000e620000000800 */
[----:B------:R-:W2:Y:S01]  /*80e0*/  LDSM.16.MT88.4 R24, [R241+0x5000] ;  /* 0x00500000f118783b */ /* 0x000ea20000004200 */
[--C-:B------:R-:W-:Y:S01]  /*80f0*/  FFMA.FTZ R116, R17, UR16, -R62.reuse ;  /* 0x0000001011747c23 */ /* 0x100fe2000801083e */
[--C-:B------:R-:W-:Y:S01]  /*8100*/  FFMA.FTZ R108, R5, UR16, -R62.reuse ;  /* 0x00000010056c7c23 */ /* 0x100fe2000801083e */
[--C-:B------:R-:W-:Y:S01]  /*8110*/  FFMA.FTZ R141, R11, UR16, -R62.reuse ;  /* 0x000000100b8d7c23 */ /* 0x100fe2000801083e */
[----:B------:R-:W3:Y:S01]  /*8120*/  LDSM.16.MT88.4 R40, [R241+0x5400] ;  /* 0x00540000f128783b */ /* 0x000ee20000004200 */
[--C-:B------:R-:W-:Y:S01]  /*8130*/  FFMA.FTZ R112, R9, UR16, -R62.reuse ;  /* 0x0000001009707c23 */ /* 0x100fe2000801083e */
[--C-:B------:R-:W-:Y:S01]  /*8140*/  FFMA.FTZ R139, R139, UR16, -R62.reuse ;  /* 0x000000108b8b7c23 */ /* 0x100fe2000801083e */
[----:B------:R-:W-:Y:S01]  /*8150*/  MUFU.EX2 R185, R185 ;  /* 0x000000b900b97308 */ /* 0x000fe20000000800 */
[----:B------:R-:W4:Y:S01]  /*8160*/  LDSM.16.MT88.4 R4, [R242+0x5800] ;  /* 0x00580000f204783b */ /* 0x000f220000004200 */
[--C-:B------:R-:W-:Y:S01]  /*8170*/  FFMA.FTZ R114, R245, UR16, -R62.reuse ;  /* 0x00000010f5727c23 */ /* 0x100fe2000801083e */
[--C-:B------:R-:W-:Y:S01]  /*8180*/  FFMA.FTZ R147, R147, UR16, -R62.reuse ;  /* 0x0000001093937c23 */ /* 0x100fe2000801083e */
[--C-:B------:R-:W-:Y:S01]  /*8190*/  FFMA.FTZ R120, R237, UR16, -R62.reuse ;  /* 0x00000010ed787c23 */ /* 0x100fe2000801083e */
[----:B------:R-:W5:Y:S01]  /*81a0*/  LDSM.16.MT88.4 R36, [R241+0x5800] ;  /* 0x00580000f124783b */ /* 0x000f620000004200 */
[--C-:B------:R-:W-:Y:S01]  /*81b0*/  FFMA.FTZ R163, R163, UR16, -R62.reuse ;  /* 0x00000010a3a37c23 */ /* 0x100fe2000801083e */
[--C-:B------:R-:W-:Y:S01]  /*81c0*/  FFMA.FTZ R126, R235, UR16, -R62.reuse ;  /* 0x00000010eb7e7c23 */ /* 0x100fe2000801083e */
[----:B------:R-:W2:Y:S01]  /*81d0*/  MUFU.EX2 R138, R138 ;  /* 0x0000008a008a7308 */ /* 0x000ea20000000800 */
[----:B-1----:R-:W-:Y:S01]  /*81e0*/  F2FP.BF16.F32.PACK_AB R29, R142, R193 ;  /* 0x000000c18e1d723e */ /* 0x002fe200000010ff */
        /* <DEDUP_REMOVED lines=24> */
[--C-:B------:R-:W-:Y:S01]  /*8370*/  FFMA.FTZ R151, R151, UR16, -R62.reuse ;  /* 0x0000001097977c23 */ /* 0x100fe2000801083e */
[----:B------:R-:W-:Y:S01]  /*8380*/  FFMA.FTZ R137, R137, UR16, -R62 ;  /* 0x0000001089897c23 */ /* 0x000fe2000801083e */
[----:B------:R-:W-:Y:S01]  /*8390*/  FADD.FTZ R195, R195, R144 ;  /* 0x00000090c3c37221 */ /* 0x000fe20000010000 */
[--C-:B------:R-:W-:Y:S01]  /*83a0*/  FFMA.FTZ R131, R131, UR16, -R62.reuse ;  /* 0x0000001083837c23 */ /* 0x100fe2000801083e */
[C---:B------:R-:W-:Y:S01]  /*83b0*/  HMMA.16816.F32.BF16 R12, R28.reuse, R14, RZ ;  /* 0x0000000e1c0c723c */ /* 0x040fe200000418ff */
[--C-:B------:R-:W-:Y:S01]  /*83c0*/  FFMA.FTZ R127, R127, UR16, -R62.reuse ;  /* 0x000000107f7f7c23 */ /* 0x100fe2000801083e */
[----:B------:R-:W-:Y:S01]  /*83d0*/  FADD.FTZ R140, R140, R195 ;  /* 0x000000c38c8c7221 */ /* 0x000fe20000010000 */
[----:B------:R-:W2:Y:S01]  /*83e0*/  MUFU.EX2 R122, R122 ;  /* 0x0000007a007a7308 */ /* 0x000ea20000000800 */
[----:B-1----:R-:W-:Y:S01]  /*83f0*/  F2FP.BF16.F32.PACK_AB R33, R128, R173 ;  /* 0x000000ad8021723e */ /* 0x002fe200000010ff */
        /* <DEDUP_REMOVED lines=8> */
[----:B------:R-:W1:Y:S01]  /*8480*/  LDSM.16.MT88.4 R24, [R242+0x5c00] ;  /* 0x005c0000f218783b */ /* 0x000e620000004200 */
[----:B------:R-:W-:Y:S01]  /*8490*/  FADD.FTZ R136, R136, R175 ;  /* 0x000000af88887221 */ /* 0x000fe20000010000 */
[--C-:B------:R-:W-:Y:S01]  /*84a0*/  FFMA.FTZ R97, R97, UR16, -R62.reuse ;  /* 0x0000001061617c23 */ /* 0x100fe2000801083e */
[--C-:B------:R-:W-:Y:S01]  /*84b0*/  FFMA.FTZ R46, R46, UR16, -R62.reuse ;  /* 0x000000102e2e7c23 */ /* 0x100fe2000801083e */
[----:B------:R-:W-:Y:S01]  /*84c0*/  FFMA.FTZ R45, R45, UR16, -R62 ;  /* 0x000000102d2d7c23 */ /* 0x000fe2000801083e */
[----:B------:R-:W-:Y:S01]  /*84d0*/  FADD.FTZ R161, R161, R136 ;  /* 0x00000088a1a17221 */ /* 0x000fe20000010000 */
[----:B------:R-:W3:Y:S01]  /*84e0*/  MUFU.EX2 R116, R116 ;  /* 0x0000007400747308 */ /* 0x000ee20000000800 */
[----:B--2---:R-:W-:Y:S01]  /*84f0*/  F2FP.BF16.F32.PACK_AB R35, R122, R159 ;  /* 0x0000009f7a23723e */ /* 0x004fe200000010ff */
[--C-:B------:R-:W-:Y:S01]  /*8500*/  FFMA.FTZ R44, R44, UR16, -R62.reuse ;  /* 0x000000102c2c7c23 */ /* 0x100fe2000801083e */
[----:B------:R-:W-:Y:S01]  /*8510*/  FADD.FTZ R124, R124, R161 ;  /* 0x000000a17c7c7221 */ /* 0x000fe20000010000 */
[--C-:B------:R-:W-:Y:S01]  /*8520*/  FFMA.FTZ R49, R49, UR16, -R62.reuse ;  /* 0x0000001031317c23 */ /* 0x100fe2000801083e */
[--C-:B------:R-:W-:Y:S01]  /*8530*/  FFMA.FTZ R48, R48, UR16, -R62.reuse ;  /* 0x0000001030307c23 */ /* 0x100fe2000801083e */
[--C-:B------:R-:W-:Y:S01]  /*8540*/  FFMA.FTZ R47, R47, UR16, -R62.reuse ;  /* 0x000000102f2f7c23 */ /* 0x100fe2000801083e */
[--C-:B------:R-:W-:Y:S01]  /*8550*/  FFMA.FTZ R54, R54, UR16, -R62.reuse ;  /* 0x0000001036367c23 */ /* 0x100fe2000801083e */
[----:B------:R-:W-:Y:S01]  /*8560*/  MUFU.EX2 R141, R141 ;  /* 0x0000008d008d7308 */ /* 0x000fe20000000800 */
[C---:B------:R-:W-:Y:S01]  /*8570*/  HMMA.16816.F32.BF16 R16, R32.reuse, R20, R16 ;  /* 0x000000142010723c */ /* 0x040fe20000041810 */
[--C-:B------:R-:W-:Y:S01]  /*8580*/  FFMA.FTZ R53, R53, UR16, -R62.reuse ;  /* 0x0000001035357c23 */ /* 0x100fe2000801083e */
[----:B------:R-:W-:Y:S01]  /*8590*/  LDSM.16.MT88.4 R228, [R242+0x8c00] ;  /* 0x008c0000f2e4783b */ /* 0x000fe20000004200 */
[--C-:B------:R-:W-:Y:S01]  /*85a0*/  FFMA.FTZ R55, R55, UR16, -R62.reuse ;  /* 0x0000001037377c23 */ /* 0x100fe2000801083e */
[----:B------:R-:W-:Y:S01]  /*85b0*/  FFMA.FTZ R217, R58, UR16, -R62 ;  /* 0x000000103ad97c23 */ /* 0x000fe2000801083e */
[----:B------:R-:W-:Y:S01]  /*85c0*/  LEA R240, P0, R188, UR18, 0x1 ;  /* 0x00000012bcf07c11 */ /* 0x000fe2000f8008ff */
[----:B------:R-:W-:Y:S01]  /*85d0*/  HMMA.16816.F32.BF16 R12, R32, R22, R12 ;  /* 0x00000016200c723c */ /* 0x000fe2000004180c */
[----:B------:R-:W2:Y:S01]  /*85e0*/  MUFU.EX2 R108, R108 ;  /* 0x0000006c006c7308 */ /* 0x000ea20000000800 */
[----:B------:R-:W-:Y:S01]  /*85f0*/  F2FP.BF16.F32.PACK_AB R20, R118, R153 ;  /* 0x000000997614723e */ /* 0x000fe200000010ff */
[----:B------:R-:W-:Y:S01]  /*8600*/  FADD.FTZ R153, R153, R124 ;  /* 0x0000007c99997221 */ /* 0x000fe20000010000 */
[----:B---3--:R-:W-:-:S02]  /*8610*/  F2FP.BF16.F32.PACK_AB R21, R116, R149 ;  /* 0x000000957415723e */ /* 0x008fc400000010ff */
        /* <DEDUP_REMOVED lines=8> */
[----:B------:R-:W1:Y:S01]  /*86a0*/  MUFU.EX2 R139, R139 ;  /* 0x0000008b008b7308 */ /* 0x000e620000000800 */
[----:B--2---:R-:W-:Y:S01]  /*86b0*/  F2FP.BF16.F32.PACK_AB R23, R108, R141 ;  /* 0x0000008d6c17723e */ /* 0x004fe200000010ff */
[----:B------:R-:W-:Y:S01]  /*86c0*/  LDSM.16.MT88.4 R40, [R241+0x6000] ;  /* 0x00600000f128783b */ /* 0x000fe20000004200 */
[----:B------:R-:W-:-:S05]  /*86d0*/  FADD.FTZ R110, R110, R143 ;  /* 0x0000008f6e6e7221 */ /* 0x000fca0000010000 */
[----:B------:R-:W-:Y:S01]  /*86e0*/  MUFU.EX2 R114, R114 ;  /* 0x0000007200727308 */ /* 0x000fe20000000800 */
[C---:B----4-:R-:W-:Y:S06]  /*86f0*/  HMMA.16816.F32.BF16 R16, R20.reuse, R4, R16 ;  /* 0x000000041410723c */ /* 0x050fec0000041810 */
[C---:B------:R-:W-:Y:S01]  /*8700*/  HMMA.16816.F32.BF16 R12, R20.reuse, R6, R12 ;  /* 0x00000006140c723c */ /* 0x040fe2000004180c */
[----:B------:R-:W2:Y:S01]  /*8710*/  MUFU.EX2 R147, R147 ;  /* 0x0000009300937308 */ /* 0x000ea20000000800 */
[----:B------:R-:W4:Y:S04]  /*8720*/  LDSM.16.MT88.4 R4, [R242+0x6000] ;  /* 0x00600000f204783b */ /* 0x000f280000004200 */
[C---:B-----5:R-:W-:Y:S03]  /*8730*/  HMMA.16816.F32.BF16 R8, R20.reuse, R36, R8 ;  /* 0x000000241408723c */ /* 0x060fe60000041808 */
[----:B------:R-:W-:Y:S03]  /*8740*/  MUFU.EX2 R120, R120 ;  /* 0x0000007800787308 */ /* 0x000fe60000000800 */
[----:B------:R-:W-:Y:S01]  /*8750*/  HMMA.16816.F32.BF16 R28, R20, R38, R28 ;  /* 0x00000026141c723c */ /* 0x000fe2000004181c */
[----:B------:R-:W-:-:S04]  /*8760*/  F2FP.BF16.F32.PACK_AB R36, R102, R121 ;  /* 0x000000796624723e */ /* 0x000fc800000010ff */
[----:B------:R-:W5:Y:S02]  /*8770*/  MUFU.EX2 R163, R163 ;  /* 0x000000a300a37308 */ /* 0x000f640000000800 */
[----:B------:R-:W-:Y:S01]  /*8780*/  F2FP.BF16.F32.PACK_AB R20, R106, R129 ;  /* 0x000000816a14723e */ /* 0x000fe200000010ff */
[----:B------:R-:W-:Y:S01]  /*8790*/  FADD.FTZ R129, R129, R110 ;  /* 0x0000006e81817221 */ /* 0x000fe20000010000 */
[----:B-1----:R-:W-:Y:S02]  /*87a0*/  F2FP.BF16.F32.PACK_AB R21, R139, R112 ;  /* 0x000000708b15723e */ /* 0x002fe400000010ff */
[----:B------:R-:W-:Y:S01]  /*87b0*/  F2FP.BF16.F32.PACK_AB R22, R104, R125 ;  /* 0x0000007d6816723e */ /* 0x000fe200000010ff */
[----:B------:R-:W-:Y:S01]  /*87c0*/  FADD.FTZ R106, R106, R129 ;  /* 0x000000816a6a7221 */ /* 0x000fe20000010000 */
[----:B--2---:R-:W-:Y:S01]  /*87d0*/  F2FP.BF16.F32.PACK_AB R23, R147, R114 ;  /* 0x000000729317723e */ /* 0x004fe200000010ff */
[----:B------:R-:W-:Y:S01]  /*87e0*/  MUFU.EX2 R126, R126 ;  /* 0x0000007e007e7308 */ /* 0x000fe20000000800 */
[----:B------:R-:W-:Y:S01]  /*87f0*/  F2FP.BF16.F32.PACK_AB R38, R100, R117 ;  /* 0x000000756426723e */ /* 0x000fe200000010ff */
[----:B------:R-:W-:-:S04]  /*8800*/  FADD.FTZ R125, R125, R106 ;  /* 0x0000006a7d7d7221 */ /* 0x000fc80000010000 */
[C---:B------:R-:W-:Y:S01]  /*8810*/  HMMA.16816.F32.BF16 R16, R20.reuse, R24, R16 ;  /* 0x000000181410723c */ /* 0x040fe20000041810 */
[----:B------:R-:W-:Y:S01]  /*8820*/  FADD.FTZ R104, R104, R125 ;  /* 0x0000007d68687221 */ /* 0x000fe20000010000 */
[----:B------:R-:W1:Y:S01]  /*8830*/  MUFU.EX2 R167, R167 ;  /* 0x000000a700a77308 */ /* 0x000e620000000800 */
[----:B-----5:R-:W-:Y:S02]  /*8840*/  F2FP.BF16.F32.PACK_AB R37, R163, R120 ;  /* 0x00000078a325723e */ /* 0x020fe400000010ff */
[----:B------:R-:W-:Y:S01]  /*8850*/  FADD.FTZ R121, R121, R104 ;  /* 0x0000006879797221 */ /* 0x000fe20000010000 */
[C---:B------:R-:W-:Y:S01]  /*8860*/  HMMA.16816.F32.BF16 R12, R20.reuse, R26, R12 ;  /* 0x0000001a140c723c */ /* 0x040fe2000004180c */
[----:B------:R-:W2:Y:S02]  /*8870*/  LDSM.16.MT88.4 R24, [R242+0x6400] ;  /* 0x00640000f218783b */ /* 0x000ea40000004200 */
[----:B------:R-:W-:Y:S01]  /*8880*/  FADD.FTZ R104, R102, R121 ;  /* 0x0000007966687221 */ /* 0x000fe20000010000 */
[----:B------:R-:W-:Y:S02]  /*8890*/  MUFU.EX2 R183, R183 ;  /* 0x000000b700b77308 */ /* 0x000fe40000000800 */
[----:B---3--:R-:W-:Y:S01]  /*88a0*/  HMMA.16816.F32.BF16 R8, R20, R32, R8 ;  /* 0x000000201408723c */ /* 0x008fe20000041808 */
[----:B------:R-:W-:-:S04]  /*88b0*/  FADD.FTZ R117, R117, R104 ;  /* 0x0000006875757221 */ /* 0x000fc80000010000 */
[----:B------:R-:W-:Y:S01]  /*88c0*/  FADD.FTZ R100, R100, R117 ;  /* 0x0000007564647221 */ /* 0x000fe20000010000 */
[----:B------:R-:W-:Y:S01]  /*88d0*/  HMMA.16816.F32.BF16 R28, R20, R34, R28 ;  /* 0x00000022141c723c */ /* 0x000fe2000004181c */
[----:B-1----:R-:W-:Y:S01]  /*88e0*/  F2FP.BF16.F32.PACK_AB R39, R167, R126 ;  /* 0x0000007ea727723e */ /* 0x002fe200000010ff */
[----:B------:R-:W1:Y:S01]  /*88f0*/  MUFU.EX2 R132, R132 ;  /* 0x0000008400847308 */ /* 0x000e620000000800 */
[----:B------:R-:W3:Y:S04]  /*8900*/  LDSM.16.MT88.4 R32, [R241+0x6400] ;  /* 0x00640000f120783b */ /* 0x000ee80000004200 */
[----:B------:R-:W-:Y:S01]  /*8910*/  F2FP.BF16.F32.PACK_AB R20, R98, R115 ;  /* 0x000000736214723e */ /* 0x000fe200000010ff */
[----:B----4-:R-:W-:Y:S01]  /*8920*/  HMMA.16816.F32.BF16 R16, R36, R4, R16 ;  /* 0x000000042410723c */ /* 0x010fe20000041810 */
[----:B------:R-:W-:Y:S01]  /*8930*/  F2FP.BF16.F32.PACK_AB R22, R96, R113 ;  /* 0x000000716016723e */ /* 0x000fe200000010ff */
[----:B------:R-:W-:Y:S01]  /*8940*/  MUFU.EX2 R130, R130 ;  /* 0x0000008200827308 */ /* 0x000fe20000000800 */
[----:B------:R-:W-:-:S03]  /*8950*/  FADD.FTZ R115, R115, R100 ;  /* 0x0000006473737221 */ /* 0x000fc60000010000 */
[C---:B------:R-:W-:Y:S01]  /*8960*/  HMMA.16816.F32.BF16 R12, R36.reuse, R6, R12 ;  /* 0x00000006240c723c */ /* 0x040fe2000004180c */
[----:B------:R-:W4:Y:S01]  /*8970*/  LDSM.16.MT88.4 R4, [R242+0x6800] ;  /* 0x00680000f204783b */ /* 0x000f220000004200 */
[----:B------:R-:W-:Y:S02]  /*8980*/  FADD.FTZ R98, R98, R115 ;  /* 0x0000007362627221 */ /* 0x000fe40000010000 */
[----:B------:R-:W5:Y:S01]  /*8990*/  MUFU.EX2 R191, R191 ;  /* 0x000000bf00bf7308 */ /* 0x000f620000000800 */
[----:B-1----:R-:W-:Y:S01]  /*89a0*/  F2FP.BF16.F32.PACK_AB R21, R132, R183 ;  /* 0x000000b78415723e */ /* 0x002fe200000010ff */
[----:B------:R-:W-:Y:S01]  /*89b0*/  HMMA.16816.F32.BF16 R8, R36, R40, R8 ;  /* 0x000000282408723c */ /* 0x000fe20000041808 */
[----:B------:R-:W-:-:S05]  /*89c0*/  FADD.FTZ R113, R113, R98 ;  /* 0x0000006271717221 */ /* 0x000fca0000010000 */
[----:B------:R-:W-:Y:S01]  /*89d0*/  HMMA.16816.F32.BF16 R28, R36, R42, R28 ;  /* 0x0000002a241c723c */ /* 0x000fe2000004181c */
[----:B------:R-:W-:Y:S01]  /*89e0*/  MUFU.EX2 R146, R146 ;  /* 0x0000009200927308 */ /* 0x000fe20000000800 */
[----:B------:R-:W1:Y:S05]  /*89f0*/  LDSM.16.MT88.4 R40, [R241+0x6800] ;  /* 0x00680000f128783b */ /* 0x000e6a0000004200 */
[----:B------:R-:W-:Y:S02]  /*8a00*/  F2FP.BF16.F32.PACK_AB R36, R94, R109 ;  /* 0x0000006d5e24723e */ /* 0x000fe400000010ff */
[----:B-----5:R-:W-:Y:S01]  /*8a10*/  F2FP.BF16.F32.PACK_AB R23, R191, R130 ;  /* 0x00000082bf17723e */ /* 0x020fe200000010ff */
[----:B------:R-:W5:Y:S01]  /*8a20*/  MUFU.EX2 R219, R219 ;  /* 0x000000db00db7308 */ /* 0x000f620000000800 */
[----:B------:R-:W-:-:S05]  /*8a30*/  F2FP.BF16.F32.PACK_AB R38, R92, R101 ;  /* 0x000000655c26723e */ /* 0x000fca00000010ff */
[C---:B--2---:R-:W-:Y:S02]  /*8a40*/  HMMA.16816.F32.BF16 R16, R20.reuse, R24, R16 ;  /* 0x000000181410723c */ /* 0x044fe40000041810 */
[----:B------:R-:W-:Y:S04]  /*8a50*/  MUFU.EX2 R148, R148 ;  /* 0x0000009400947308 */ /* 0x000fe80000000800 */
[C---:B------:R-:W-:Y:S01]  /*8a60*/  HMMA.16816.F32.BF16 R12, R20.reuse, R26, R12 ;  /* 0x0000001a140c723c */ /* 0x040fe2000004180c */
[----:B------:R-:W2:Y:S03]  /*8a70*/  LDSM.16.MT88.4 R24, [R242+0x6c00] ;  /* 0x006c0000f218783b */ /* 0x000ea60000004200 */
[----:B------:R-:W4:Y:S01]  /*8a80*/  MUFU.EX2 R223, R223 ;  /* 0x000000df00df7308 */ /* 0x000f220000000800 */
[----:B-----5:R-:W-:Y:S01]  /*8a90*/  F2FP.BF16.F32.PACK_AB R37, R219, R146 ;  /* 0x00000092db25723e */ /* 0x020fe200000010ff */
[C---:B---3--:R-:W-:Y:S06]  /*8aa0*/  HMMA.16816.F32.BF16 R8, R20.reuse, R32, R8 ;  /* 0x000000201408723c */ /* 0x048fec0000041808 */
[----:B------:R-:W-:Y:S01]  /*8ab0*/  HMMA.16816.F32.BF16 R28, R20, R34, R28 ;  /* 0x00000022141c723c */ /* 0x000fe2000004181c */
[----:B------:R-:W-:Y:S01]  /*8ac0*/  MUFU.EX2 R150, R150 ;  /* 0x0000009600967308 */ /* 0x000fe20000000800 */
[----:B------:R-:W3:Y:S05]  /*8ad0*/  LDSM.16.MT88.4 R32, [R241+0x6c00] ;  /* 0x006c0000f120783b */ /* 0x000eea0000004200 */
[----:B------:R-:W-:-:S02]  /*8ae0*/  F2FP.BF16.F32.PACK_AB R20, R90, R95 ;  /* 0x0000005f5a14723e */ /* 0x000fc400000010ff */
[----:B----4-:R-:W-:Y:S01]  /*8af0*/  F2FP.BF16.F32.PACK_AB R39, R223, R148 ;  /* 0x00000094df27723e */ /* 0x010fe200000010ff */
[----:B------:R-:W4:Y:S01]  /*8b00*/  MUFU.EX2 R221, R221 ;  /* 0x000000dd00dd7308 */ /* 0x000f220000000800 */
[----:B------:R-:W-:-:S05]  /*8b10*/  F2FP.BF16.F32.PACK_AB R22, R86, R89 ;  /* 0x000000595616723e */ /* 0x000fca00000010ff */
[C---:B------:R-:W-:Y:S02]  /*8b20*/  HMMA.16816.F32.BF16 R16, R36.reuse, R4, R16 ;  /* 0x000000042410723c */ /* 0x040fe40000041810 */
[----:B------:R-:W-:Y:S04]  /*8b30*/  MUFU.EX2 R152, R152 ;  /* 0x0000009800987308 */ /* 0x000fe80000000800 */
[C---:B------:R-:W-:Y:S01]  /*8b40*/  HMMA.16816.F32.BF16 R12, R36.reuse, R6, R12 ;  /* 0x00000006240c723c */ /* 0x040fe2000004180c */
[----:B------:R-:W5:Y:S03]  /*8b50*/  LDSM.16.MT88.4 R4, [R242+0x7000] ;  /* 0x00700000f204783b */ /* 0x000f660000004200 */
[----:B------:R-:W2:Y:S01]  /*8b60*/  MUFU.EX2 R187, R187 ;  /* 0x000000bb00bb7308 */ /* 0x000ea20000000800 */
[----:B----4-:R-:W-:Y:S01]  /*8b70*/  F2FP.BF16.F32.PACK_AB R21, R221, R150 ;  /* 0x00000096dd15723e */ /* 0x010fe200000010ff */
[C---:B-1----:R-:W-:Y:S06]  /*8b80*/  HMMA.16816.F32.BF16 R8, R36.reuse, R40, R8 ;  /* 0x000000282408723c */ /* 0x042fec0000041808 */
[----:B------:R-:W-:Y:S01]  /*8b90*/  HMMA.16816.F32.BF16 R28, R36, R42, R28 ;  /* 0x0000002a241c723c */ /* 0x000fe2000004181c */
[----:B------:R-:W-:Y:S01]  /*8ba0*/  MUFU.EX2 R154, R154 ;  /* 0x0000009a009a7308 */ /* 0x000fe20000000800 */
[----:B------:R-:W1:Y:S05]  /*8bb0*/  LDSM.16.MT88.4 R40, [R241+0x7000] ;  /* 0x00700000f128783b */ /* 0x000e6a0000004200 */
[----:B------:R-:W-:-:S02]  /*8bc0*/  F2FP.BF16.F32.PACK_AB R36, R84, R85 ;  /* 0x000000555424723e */ /* 0x000fc400000010ff */
[----:B--2---:R-:W-:Y:S01]  /*8bd0*/  F2FP.BF16.F32.PACK_AB R23, R187, R152 ;  /* 0x00000098bb17723e */ /* 0x004fe200000010ff */
[----:B------:R-:W2:Y:S01]  /*8be0*/  MUFU.EX2 R171, R171 ;  /* 0x000000ab00ab7308 */ /* 0x000ea20000000800 */
[----:B------:R-:W-:-:S05]  /*8bf0*/  F2FP.BF16.F32.PACK_AB R38, R82, R83 ;  /* 0x000000535226723e */ /* 0x000fca00000010ff */
[C---:B------:R-:W-:Y:S02]  /*8c00*/  HMMA.16816.F32.BF16 R16, R20.reuse, R24, R16 ;  /* 0x000000181410723c */ /* 0x040fe40000041810 */
[----:B------:R-:W-:Y:S04]  /*8c10*/  MUFU.EX2 R156, R156 ;  /* 0x0000009c009c7308 */ /* 0x000fe80000000800 */
[C---:B------:R-:W-:Y:S01]  /*8c20*/  HMMA.16816.F32.BF16 R12, R20.reuse, R26, R12 ;  /* 0x0000001a140c723c */ /* 0x040fe2000004180c */
[----:B------:R-:W4:Y:S03]  /*8c30*/  LDSM.16.MT88.4 R24, [R242+0x7400] ;  /* 0x00740000f218783b */ /* 0x000f260000004200 */
[----:B------:R-:W5:Y:S01]  /*8c40*/  MUFU.EX2 R165, R165 ;  /* 0x000000a500a57308 */ /* 0x000f620000000800 */
[----:B--2---:R-:W-:Y:S01]  /*8c50*/  F2FP.BF16.F32.PACK_AB R37, R171, R154 ;  /* 0x0000009aab25723e */ /* 0x004fe200000010ff */
[C---:B---3--:R-:W-:Y:S06]  /*8c60*/  HMMA.16816.F32.BF16 R8, R20.reuse, R32, R8 ;  /* 0x000000201408723c */ /* 0x048fec0000041808 */
[----:B------:R-:W-:Y:S01]  /*8c70*/  HMMA.16816.F32.BF16 R28, R20, R34, R28 ;  /* 0x00000022141c723c */ /* 0x000fe2000004181c */
[----:B------:R-:W-:Y:S01]  /*8c80*/  FADD.FTZ R32, R193, R142 ;  /* 0x0000008ec1207221 */ /* 0x000fe20000010000 */
[----:B------:R-:W2:Y:S01]  /*8c90*/  MUFU.EX2 R80, R80 ;  /* 0x0000005000507308 */ /* 0x000ea20000000800 */
[----:B------:R-:W3:Y:S02]  /*8ca0*/  LDSM.16.MT88.4 R20, [R241+0x7400] ;  /* 0x00740000f114783b */ /* 0x000ee40000004200 */
[----:B------:R-:W-:Y:S01]  /*8cb0*/  FADD.FTZ R185, R185, R32 ;  /* 0x00000020b9b97221 */ /* 0x000fe20000010000 */
[----:B-----5:R-:W-:-:S04]  /*8cc0*/  F2FP.BF16.F32.PACK_AB R39, R165, R156 ;  /* 0x0000009ca527723e */ /* 0x020fc800000010ff */
[----:B------:R-:W-:Y:S01]  /*8cd0*/  MUFU.EX2 R79, R79 ;  /* 0x0000004f004f7308 */ /* 0x000fe20000000800 */
[----:B------:R-:W-:-:S04]  /*8ce0*/  FADD.FTZ R138, R138, R185 ;  /* 0x000000b98a8a7221 */ /* 0x000fc80000010000 */
[----:B------:R-:W-:Y:S01]  /*8cf0*/  FADD.FTZ R173, R173, R138 ;  /* 0x0000008aadad7221 */ /* 0x000fe20000010000 */
[C---:B------:R-:W-:Y:S02]  /*8d00*/  HMMA.16816.F32.BF16 R16, R36.reuse, R4, R16 ;  /* 0x000000042410723c */ /* 0x040fe40000041810 */
[----:B------:R-:W5:Y:S01]  /*8d10*/  MUFU.EX2 R78, R78 ;  /* 0x0000004e004e7308 */ /* 0x000f620000000800 */
[----:B------:R-:W-:Y:S01]  /*8d20*/  FADD.FTZ R128, R128, R173 ;  /* 0x000000ad80807221 */ /* 0x000fe20000010000 */
[----:B--2---:R-:W-:Y:S02]  /*8d30*/  F2FP.BF16.F32.PACK_AB R32, R80, R81 ;  /* 0x000000515020723e */ /* 0x004fe400000010ff */
[C---:B------:R-:W-:Y:S01]  /*8d40*/  HMMA.16816.F32.BF16 R12, R36.reuse, R6, R12 ;  /* 0x00000006240c723c */ /* 0x040fe2000004180c */
[----:B------:R-:W2:Y:S01]  /*8d50*/  LDSM.16.MT88.4 R4, [R242+0x7800] ;  /* 0x00780000f204783b */ /* 0x000ea20000004200 */
[----:B------:R-:W-:Y:S02]  /*8d60*/  FADD.FTZ R159, R159, R128 ;  /* 0x000000809f9f7221 */ /* 0x000fe40000010000 */
[----:B------:R-:W-:Y:S02]  /*8d70*/  MUFU.EX2 R155, R155 ;  /* 0x0000009b009b7308 */ /* 0x000fe40000000800 */
[----:B-1----:R-:W-:Y:S01]  /*8d80*/  HMMA.16816.F32.BF16 R8, R36, R40, R8 ;  /* 0x000000282408723c */ /* 0x002fe20000041808 */
[----:B------:R-:W-:-:S04]  /*8d90*/  FADD.FTZ R122, R122, R159 ;  /* 0x0000009f7a7a7221 */ /* 0x000fc80000010000 */
[----:B------:R-:W-:Y:S01]  /*8da0*/  FADD.FTZ R149, R149, R122 ;  /* 0x0000007a95957221 */ /* 0x000fe20000010000 */
[----:B------:R-:W1:Y:S01]  /*8db0*/  MUFU.EX2 R158, R158 ;  /* 0x0000009e009e7308 */ /* 0x000e620000000800 */
[----:B-----5:R-:W-:Y:S01]  /*8dc0*/  F2FP.BF16.F32.PACK_AB R34, R78, R79 ;  /* 0x0000004f4e22723e */ /* 0x020fe200000010ff */
[----:B------:R-:W-:Y:S01]  /*8dd0*/  HMMA.16816.F32.BF16 R28, R36, R42, R28 ;  /* 0x0000002a241c723c */ /* 0x000fe2000004181c */
[----:B------:R-:W-:Y:S01]  /*8de0*/  FADD.FTZ R116, R116, R149 ;  /* 0x0000009574747221 */ /* 0x000fe20000010000 */
[----:B------:R-:W-:-:S03]  /*8df0*/  FFMA.FTZ R41, R111, UR16, -R62 ;  /* 0x000000106f297c23 */ /* 0x000fc6000801083e */
[----:B------:R-:W-:Y:S01]  /*8e00*/  FADD.FTZ R141, R141, R116 ;  /* 0x000000748d8d7221 */ /* 0x000fe20000010000 */
[----:B------:R-:W-:Y:S01]  /*8e10*/  MUFU.EX2 R151, R151 ;  /* 0x0000009700977308 */ /* 0x000fe20000000800 */
[--C-:B------:R-:W-:Y:S01]  /*8e20*/  FFMA.FTZ R39, R119, UR16, -R62.reuse ;  /* 0x0000001077277c23 */ /* 0x100fe2000801083e */
[--C-:B------:R-:W-:Y:S01]  /*8e30*/  FFMA.FTZ R42, R107, UR16, -R62.reuse ;  /* 0x000000106b2a7c23 */ /* 0x100fe2000801083e */
[----:B------:R-:W-:Y:S01]  /*8e40*/  FADD.FTZ R141, R108, R141 ;  /* 0x0000008d6c8d7221 */ /* 0x000fe20000010000 */
[----:B------:R-:W-:Y:S01]  /*8e50*/  FFMA.FTZ R43, R105, UR16, -R62 ;  /* 0x00000010692b7c23 */ /* 0x000fe2000801083e */
[--C-:B------:R-:W-:Y:S01]  /*8e60*/  FFMA.FTZ R36, R145, UR16, -R88.reuse ;  /* 0x0000001091247c23 */ /* 0x100fe20008010858 */
[----:B------:R-:W-:Y:S01]  /*8e70*/  FFMA.FTZ R37, R135, UR16, -R88 ;  /* 0x0000001087257c23 */ /* 0x000fe20008010858 */
[----:B------:R-:W-:Y:S01]  /*8e80*/  FADD.FTZ R112, R112, R141 ;  /* 0x0000008d70707221 */ /* 0x000fe20000010000 */
[----:B------:R-:W5:Y:S01]  /*8e90*/  MUFU.EX2 R142, R137 ;  /* 0x00000089008e7308 */ /* 0x000f620000000800 */
[----:B-1----:R-:W-:-:S02]  /*8ea0*/  F2FP.BF16.F32.PACK_AB R33, R158, R155 ;  /* 0x0000009b9e21723e */ /* 0x002fc400000010ff */
[----:B------:R-:W-:-:S04]  /*8eb0*/  FADD.FTZ R139, R139, R112 ;  /* 0x000000708b8b7221 */ /* 0x000fc80000010000 */
[----:B------:R-:W-:Y:S01]  /*8ec0*/  FADD.FTZ R114, R114, R139 ;  /* 0x0000008b72727221 */ /* 0x000fe20000010000 */
[----:B------:R-:W-:Y:S03]  /*8ed0*/  MUFU.EX2 R77, R77 ;  /* 0x0000004d004d7308 */ /* 0x000fe60000000800 */
[----:B------:R-:W-:-:S04]  /*8ee0*/  FADD.FTZ R147, R147, R114 ;  /* 0x0000007293937221 */ /* 0x000fc80000010000 */
[----:B------:R-:W-:Y:S01]  /*8ef0*/  FADD.FTZ R120, R120, R147 ;  /* 0x0000009378787221 */ /* 0x000fe20000010000 */
[----:B------:R-:W1:Y:S01]  /*8f00*/  MUFU.EX2 R76, R76 ;  /* 0x0000004c004c7308 */ /* 0x000e620000000800 */
[----:B-----5:R-:W-:Y:S02]  /*8f10*/  F2FP.BF16.F32.PACK_AB R35, R142, R151 ;  /* 0x000000978e23723e */ /* 0x020fe400000010ff */
[----:B------:R-:W-:-:S05]  /*8f20*/  FADD.FTZ R163, R163, R120 ;  /* 0x00000078a3a37221 */ /* 0x000fca0000010000 */
[C---:B----4-:R-:W-:Y:S01]  /*8f30*/  HMMA.16816.F32.BF16 R16, R32.reuse, R24, R16 ;  /* 0x000000182010723c */ /* 0x050fe20000041810 */
[----:B------:R-:W-:Y:S05]  /*8f40*/  MUFU.EX2 R75, R75 ;  /* 0x0000004b004b7308 */ /* 0x000fea0000000800 */
[C---:B------:R-:W-:Y:S01]  /*8f50*/  HMMA.16816.F32.BF16 R12, R32.reuse, R26, R12 ;  /* 0x0000001a200c723c */ /* 0x040fe2000004180c */
[----:B------:R-:W4:Y:S02]  /*8f60*/  LDSM.16.MT88.4 R24, [R241+0x7800] ;  /* 0x00780000f118783b */ /* 0x000f240000004200 */
        /* <DEDUP_REMOVED lines=12> */
[----:B------:R-:W-:Y:S01]  /*9030*/  MUFU.EX2 R72, R72 ;  /* 0x0000004800487308 */ /* 0x000fe20000000800 */
[----:B-----5:R-:W-:-:S07]  /*9040*/  F2FP.BF16.F32.PACK_AB R23, R39, R38 ;  /* 0x000000262717723e */ /* 0x020fce00000010ff */
[----:B------:R-:W-:Y:S01]  /*9050*/  MUFU.EX2 R71, R71 ;  /* 0x0000004700477308 */ /* 0x000fe20000000800 */
[C---:B--2---:R-:W-:Y:S06]  /*9060*/  HMMA.16816.F32.BF16 R16, R20.reuse, R4, R16 ;  /* 0x000000041410723c */ /* 0x044fec0000041810 */
[C---:B------:R-:W-:Y:S01]  /*9070*/  HMMA.16816.F32.BF16 R12, R20.reuse, R6, R12 ;  /* 0x00000006140c723c */ /* 0x040fe2000004180c */
[----:B------:R-:W1:Y:S01]  /*9080*/  MUFU.EX2 R70, R70 ;  /* 0x0000004600467308 */ /* 0x000e620000000800 */
[----:B------:R-:W2:Y:S04]  /*9090*/  LDSM.16.MT88.4 R4, [R241+0x7c00] ;  /* 0x007c0000f104783b */ /* 0x000ea80000004200 */
[C---:B----4-:R-:W-:Y:S03]  /*90a0*/  HMMA.16816.F32.BF16 R8, R20.reuse, R24, R8 ;  /* 0x000000181408723c */ /* 0x050fe60000041808 */
[----:B------:R-:W-:Y:S03]  /*90b0*/  MUFU.EX2 R41, R41 ;  /* 0x0000002900297308 */ /* 0x000fe60000000800 */
[----:B------:R-:W-:Y:S01]  /*90c0*/  HMMA.16816.F32.BF16 R28, R20, R26, R28 ;  /* 0x0000001a141c723c */ /* 0x000fe2000004181c */
[----:B------:R-:W-:Y:S01]  /*90d0*/  FADD.FTZ R24, R126, R163 ;  /* 0x000000a37e187221 */ /* 0x000fe20000010000 */
[----:B------:R-:W-:Y:S03]  /*90e0*/  LDSM.16.MT88.4 R20, [R242+0x8000] ;  /* 0x00800000f214783b */ /* 0x000fe60000004200 */
[----:B------:R-:W4:Y:S01]  /*90f0*/  MUFU.EX2 R42, R42 ;  /* 0x0000002a002a7308 */ /* 0x000f220000000800 */
[----:B------:R-:W-:Y:S01]  /*9100*/  FADD.FTZ R24, R167, R24 ;  /* 0x00000018a7187221 */ /* 0x000fe20000010000 */
[----:B-1----:R-:W-:-:S06]  /*9110*/  F2FP.BF16.F32.PACK_AB R26, R70, R71 ;  /* 0x00000047461a723e */ /* 0x002fcc00000010ff */
[----:B------:R-:W-:Y:S08]  /*9120*/  MUFU.EX2 R43, R43 ;  /* 0x0000002b002b7308 */ /* 0x000ff00000000800 */
[----:B------:R1:W5:Y:S01]  /*9130*/  MUFU.EX2 R102, R103 ;  /* 0x0000006700667308 */ /* 0x0003620000000800 */
[----:B----4-:R-:W-:-:S07]  /*9140*/  F2FP.BF16.F32.PACK_AB R25, R42, R41 ;  /* 0x000000292a19723e */ /* 0x010fce00000010ff */
[----:B------:R-:W-:Y:S08]  /*9150*/  MUFU.EX2 R69, R69 ;  /* 0x0000004500457308 */ /* 0x000ff00000000800 */
[----:B------:R-:W4:Y:S01]  /*9160*/  MUFU.EX2 R68, R68 ;  /* 0x0000004400447308 */ /* 0x000f220000000800 */
[----:B-1----:R-:W-:Y:S01]  /*9170*/  FADD.FTZ R103, R183, R24 ;  /* 0x00000018b7677221 */ /* 0x002fe20000010000 */
[----:B------:R-:W-:-:S02]  /*9180*/  F2FP.BF16.F32.PACK_AB R24, R72, R73 ;  /* 0x000000494818723e */ /* 0x000fc400000010ff */
[----:B-----5:R-:W-:Y:S01]  /*9190*/  F2FP.BF16.F32.PACK_AB R27, R102, R43 ;  /* 0x0000002b661b723e */ /* 0x020fe200000010ff */
[----:B------:R-:W-:-:S03]  /*91a0*/  FADD.FTZ R103, R132, R103 ;  /* 0x0000006784677221 */ /* 0x000fc60000010000 */
[----:B------:R-:W-:Y:S01]  /*91b0*/  MUFU.EX2 R67, R67 ;  /* 0x0000004300437308 */ /* 0x000fe20000000800 */
[----:B------:R-:W-:Y:S02]  /*91c0*/  FADD.FTZ R130, R130, R103 ;  /* 0x0000006782827221 */ /* 0x000fe40000010000 */
[----:B---3--:R-:W-:Y:S02]  /*91d0*/  HMMA.16816.F32.BF16 R16, R24, R32, R16 ;  /* 0x000000201810723c */ /* 0x008fe40000041810 */
[----:B------:R-:W-:-:S03]  /*91e0*/  FADD.FTZ R191, R191, R130 ;  /* 0x00000082bfbf7221 */ /* 0x000fc60000010000 */
[----:B------:R-:W1:Y:S01]  /*91f0*/  MUFU.EX2 R66, R66 ;  /* 0x0000004200427308 */ /* 0x000e620000000800 */
[C---:B------:R-:W-:Y:S01]  /*9200*/  HMMA.16816.F32.BF16 R12, R24.reuse, R34, R12 ;  /* 0x00000022180c723c */ /* 0x040fe2000004180c */
[----:B------:R-:W-:Y:S01]  /*9210*/  FADD.FTZ R32, R96, R113 ;  /* 0x0000007160207221 */ /* 0x000fe20000010000 */
[----:B------:R-:W-:Y:S01]  /*9220*/  FADD.FTZ R146, R146, R191 ;  /* 0x000000bf92927221 */ /* 0x000fe20000010000 */
[----:B------:R-:W-:Y:S01]  /*9230*/  FFMA.FTZ R96, R87, UR16, -R62 ;  /* 0x0000001057607c23 */ /* 0x000fe2000801083e */
[----:B------:R-:W-:Y:S01]  /*9240*/  FFMA.FTZ R87, R99, UR16, -R88 ;  /* 0x0000001063577c23 */ /* 0x000fe20008010858 */
[----:B------:R-:W-:Y:S01]  /*9250*/  FADD.FTZ R109, R109, R32 ;  /* 0x000000206d6d7221 */ /* 0x000fe20000010000 */
[----:B------:R-:W-:Y:S01]  /*9260*/  FADD.FTZ R219, R219, R146 ;  /* 0x00000092dbdb7221 */ /* 0x000fe20000010000 */
[----:B------:R-:W3:Y:S01]  /*9270*/  LDSM.16.MT88.4 R32, [R241+0x8000] ;  /* 0x00800000f120783b */ /* 0x000ee20000004200 */
[----:B------:R-:W-:Y:S01]  /*9280*/  MUFU.EX2 R93, R93 ;  /* 0x0000005d005d7308 */ /* 0x000fe20000000800 */
[----:B------:R-:W-:Y:S01]  /*9290*/  FADD.FTZ R94, R94, R109 ;  /* 0x0000006d5e5e7221 */ /* 0x000fe20000010000 */
[----:B------:R-:W-:Y:S01]  /*92a0*/  FADD.FTZ R148, R148, R219 ;  /* 0x000000db94947221 */ /* 0x000fe20000010000 */
[----:B--2---:R-:W-:Y:S02]  /*92b0*/  HMMA.16816.F32.BF16 R8, R24, R4, R8 ;  /* 0x000000041808723c */ /* 0x004fe40000041808 */
[----:B------:R-:W-:Y:S01]  /*92c0*/  FADD.FTZ R101, R101, R94 ;  /* 0x0000005e65657221 */ /* 0x000fe20000010000 */
[----:B------:R-:W-:-:S02]  /*92d0*/  FADD.FTZ R223, R223, R148 ;  /* 0x00000094dfdf7221 */ /* 0x000fc40000010000 */
[----:B------:R-:W2:Y:S01]  /*92e0*/  MUFU.EX2 R100, R97 ;  /* 0x0000006100647308 */ /* 0x000ea20000000800 */
[----:B------:R-:W-:Y:S01]  /*92f0*/  FADD.FTZ R92, R92, R101 ;  /* 0x000000655c5c7221 */ /* 0x000fe20000010000 */
[----:B------:R-:W-:Y:S01]  /*9300*/  FADD.FTZ R150, R150, R223 ;  /* 0x000000df96967221 */ /* 0x000fe20000010000 */
[----:B------:R-:W-:Y:S01]  /*9310*/  HMMA.16816.F32.BF16 R28, R24, R6, R28 ;  /* 0x00000006181c723c */ /* 0x000fe2000004181c */
[----:B------:R-:W5:Y:S01]  /*9320*/  LDSM.16.MT88.4 R4, [R242+0x8400] ;  /* 0x00840000f204783b */ /* 0x000f620000004200 */
[----:B------:R-:W-:Y:S01]  /*9330*/  FADD.FTZ R95, R95, R92 ;  /* 0x0000005c5f5f7221 */ /* 0x000fe20000010000 */
[----:B------:R-:W-:Y:S02]  /*9340*/  FADD.FTZ R221, R221, R150 ;  /* 0x00000096dddd7221 */ /* 0x000fe40000010000 */
[----:B------:R-:W-:Y:S01]  /*9350*/  MUFU.EX2 R91, R91 ;  /* 0x0000005b005b7308 */ /* 0x000fe20000000800 */
[----:B------:R-:W-:Y:S01]  /*9360*/  FADD.FTZ R90, R90, R95 ;  /* 0x0000005f5a5a7221 */ /* 0x000fe20000010000 */
[----:B------:R-:W-:Y:S01]  /*9370*/  FADD.FTZ R152, R152, R221 ;  /* 0x000000dd98987221 */ /* 0x000fe20000010000 */
[----:B----4-:R-:W-:Y:S01]  /*9380*/  F2FP.BF16.F32.PACK_AB R24, R68, R69 ;  /* 0x000000454418723e */ /* 0x010fe200000010ff */
[----:B------:R-:W-:Y:S01]  /*9390*/  LDSM.16.MT88.4 R220, [R241+0x8c00] ;  /* 0x008c0000f1dc783b */ /* 0x000fe20000004200 */
[----:B------:R-:W-:Y:S01]  /*93a0*/  FADD.FTZ R89, R89, R90 ;  /* 0x0000005a59597221 */ /* 0x000fe20000010000 */
[----:B------:R-:W-:Y:S01]  /*93b0*/  FADD.FTZ R187, R187, R152 ;  /* 0x00000098bbbb7221 */ /* 0x000fe20000010000 */
[----:B-1----:R-:W-:Y:S01]  /*93c0*/  F2FP.BF16.F32.PACK_AB R26, R66, R67 ;  /* 0x00000043421a723e */ /* 0x002fe200000010ff */
[----:B------:R-:W1:Y:S01]  /*93d0*/  MUFU.EX2 R96, R96 ;  /* 0x0000006000607308 */ /* 0x000e620000000800 */
[----:B------:R-:W-:Y:S01]  /*93e0*/  FADD.FTZ R86, R86, R89 ;  /* 0x0000005956567221 */ /* 0x000fe20000010000 */
[----:B--2---:R-:W-:Y:S01]  /*93f0*/  F2FP.BF16.F32.PACK_AB R25, R100, R93 ;  /* 0x0000005d6419723e */ /* 0x004fe200000010ff */
[----:B------:R-:W-:-:S02]  /*9400*/  FADD.FTZ R154, R154, R187 ;  /* 0x000000bb9a9a7221 */ /* 0x000fc40000010000 */
[----:B------:R-:W-:Y:S02]  /*9410*/  FADD.FTZ R85, R85, R86 ;  /* 0x0000005655557221 */ /* 0x000fe40000010000 */
[----:B------:R-:W-:Y:S01]  /*9420*/  FADD.FTZ R171, R171, R154 ;  /* 0x0000009aabab7221 */ /* 0x000fe20000010000 */
[----:B------:R-:W-:Y:S01]  /*9430*/  MUFU.EX2 R65, R65 ;  /* 0x0000004100417308 */ /* 0x000fe20000000800 */
[----:B------:R-:W-:-:S04]  /*9440*/  FADD.FTZ R84, R84, R85 ;  /* 0x0000005554547221 */ /* 0x000fc80000010000 */
[----:B------:R-:W-:-:S03]  /*9450*/  FADD.FTZ R83, R83, R84 ;  /* 0x0000005453537221 */ /* 0x000fc60000010000 */
[----:B------:R-:W2:Y:S01]  /*9460*/  MUFU.EX2 R64, R64 ;  /* 0x0000004000407308 */ /* 0x000ea20000000800 */
[----:B-1----:R-:W-:Y:S01]  /*9470*/  F2FP.BF16.F32.PACK_AB R27, R96, R91 ;  /* 0x0000005b601b723e */ /* 0x002fe200000010ff */
[----:B------:R-:W-:-:S04]  /*9480*/  FADD.FTZ R82, R82, R83 ;  /* 0x0000005352527221 */ /* 0x000fc80000010000 */
[----:B------:R-:W-:Y:S02]  /*9490*/  FADD.FTZ R81, R81, R82 ;  /* 0x0000005251517221 */ /* 0x000fe40000010000 */
[----:B---3--:R-:W-:Y:S01]  /*94a0*/  HMMA.16816.F32.BF16 R8, R24, R32, R8 ;  /* 0x000000201808723c */ /* 0x008fe20000041808 */
        /* <DEDUP_REMOVED lines=8> */
[C---:B------:R-:W-:Y:S01]  /*9530*/  HMMA.16816.F32.BF16 R12, R24.reuse, R22, R12 ;  /* 0x00000016180c723c */ /* 0x040fe2000004180c */
[----:B------:R-:W-:Y:S01]  /*9540*/  FADD.FTZ R155, R155, R32 ;  /* 0x000000209b9b7221 */ /* 0x000fe20000010000 */
[----:B------:R-:W3:Y:S01]  /*9550*/  LDSM.16.MT88.4 R20, [R241+0x8400] ;  /* 0x00840000f114783b */ /* 0x000ee20000004200 */
[----:B------:R-:W-:Y:S01]  /*9560*/  MUFU.EX2 R46, R46 ;  /* 0x0000002e002e7308 */ /* 0x000fe20000000800 */
[----:B------:R-:W-:Y:S01]  /*9570*/  FADD.FTZ R77, R77, R78 ;  /* 0x0000004e4d4d7221 */ /* 0x000fe20000010000 */
[----:B------:R-:W-:Y:S01]  /*9580*/  FADD.FTZ R158, R158, R155 ;  /* 0x0000009b9e9e7221 */ /* 0x000fe20000010000 */
[----:B------:R-:W-:Y:S01]  /*9590*/  HMMA.16816.F32.BF16 R28, R24, R34, R28 ;  /* 0x00000022181c723c */ /* 0x000fe2000004181c */
[----:B------:R-:W4:Y:S01]  /*95a0*/  LDSM.16.MT88.4 R32, [R242+0x8800] ;  /* 0x00880000f220783b */ /* 0x000f220000004200 */
[----:B------:R-:W-:Y:S01]  /*95b0*/  FADD.FTZ R76, R76, R77 ;  /* 0x0000004d4c4c7221 */ /* 0x000fe20000010000 */
[----:B------:R-:W-:Y:S02]  /*95c0*/  FADD.FTZ R151, R151, R158 ;  /* 0x0000009e97977221 */ /* 0x000fe40000010000 */
[----:B------:R-:W5:Y:S01]  /*95d0*/  MUFU.EX2 R45, R45 ;  /* 0x0000002d002d7308 */ /* 0x000f620000000800 */
[----:B------:R-:W-:Y:S01]  /*95e0*/  FADD.FTZ R75, R75, R76 ;  /* 0x0000004c4b4b7221 */ /* 0x000fe20000010000 */
[----:B------:R-:W-:Y:S01]  /*95f0*/  FADD.FTZ R142, R142, R151 ;  /* 0x000000978e8e7221 */ /* 0x000fe20000010000 */
[----:B--2---:R-:W-:-:S02]  /*9600*/  F2FP.BF16.F32.PACK_AB R24, R64, R65 ;  /* 0x000000414018723e */ /* 0x004fc400000010ff */
[----:B------:R-:W-:Y:S01]  /*9610*/  FADD.FTZ R74, R74, R75 ;  /* 0x0000004b4a4a7221 */ /* 0x000fe20000010000 */
[----:B------:R-:W-:Y:S01]  /*9620*/  FADD.FTZ R131, R131, R142 ;  /* 0x0000008e83837221 */ /* 0x000fe20000010000 */
[----:B-1----:R-:W-:Y:S01]  /*9630*/  F2FP.BF16.F32.PACK_AB R26, R56, R63 ;  /* 0x0000003f381a723e */ /* 0x002fe200000010ff */
        /* <DEDUP_REMOVED lines=30> */
[----:B---3--:R-:W-:Y:S01]  /*9820*/  HMMA.16816.F32.BF16 R8, R24, R20, R8 ;  /* 0x000000141808723c */ /* 0x008fe20000041808 */
[----:B------:R-:W-:-:S04]  /*9830*/  FADD.FTZ R63, R63, R64 ;  /* 0x000000403f3f7221 */ /* 0x000fc80000010000 */
[----:B------:R-:W-:Y:S01]  /*9840*/  MUFU.EX2 R48, R48 ;  /* 0x0000003000307308 */ /* 0x000fe20000000800 */
[----:B------:R-:W-:Y:S01]  /*9850*/  HMMA.16816.F32.BF16 R28, R24, R22, R28 ;  /* 0x00000016181c723c */ /* 0x000fe2000004181c */
[----:B--2---:R-:W-:Y:S01]  /*9860*/  F2FP.BF16.F32.PACK_AB R20, R52, R57 ;  /* 0x000000393414723e */ /* 0x004fe200000010ff */
[----:B------:R-:W-:-:S04]  /*9870*/  FADD.FTZ R56, R56, R63 ;  /* 0x0000003f38387221 */ /* 0x000fc80000010000 */
[----:B------:R-:W-:Y:S01]  /*9880*/  FADD.FTZ R57, R57, R56 ;  /* 0x0000003839397221 */ /* 0x000fe20000010000 */
[----:B------:R-:W2:Y:S01]  /*9890*/  MUFU.EX2 R47, R47 ;  /* 0x0000002f002f7308 */ /* 0x000ea20000000800 */
[----:B------:R-:W-:Y:S01]  /*98a0*/  FADD.FTZ R27, R91, R100 ;  /* 0x000000645b1b7221 */ /* 0x000fe20000010000 */
[--C-:B------:R-:W-:Y:S01]  /*98b0*/  FFMA.FTZ R25, R60, UR16, -R62.reuse ;  /* 0x000000103c197c23 */ /* 0x100fe2000801083e */
[----:B-----5:R-:W-:Y:S01]  /*98c0*/  F2FP.BF16.F32.PACK_AB R22, R50, R51 ;  /* 0x000000333216723e */ /* 0x020fe200000010ff */
[----:B------:R-:W-:Y:S01]  /*98d0*/  FFMA.FTZ R24, R59, UR16, -R62 ;  /* 0x000000103b187c23 */ /* 0x000fe2000801083e */
[----:B------:R-:W-:Y:S01]  /*98e0*/  FADD.FTZ R27, R96, R27 ;  /* 0x0000001b601b7221 */ /* 0x000fe20000010000 */
[----:B------:R-:W-:Y:S02]  /*98f0*/  FADD.FTZ R52, R52, R57 ;  /* 0x0000003934347221 */ /* 0x000fe40000010000 */
[----:B------:R-:W-:Y:S01]  /*9900*/  MUFU.EX2 R54, R54 ;  /* 0x0000003600367308 */ /* 0x000fe20000000800 */
[----:B------:R-:W-:-:S04]  /*9910*/  FADD.FTZ R46, R46, R27 ;  /* 0x0000001b2e2e7221 */ /* 0x000fc80000010000 */
[----:B------:R-:W-:-:S03]  /*9920*/  FADD.FTZ R45, R45, R46 ;  /* 0x0000002e2d2d7221 */ /* 0x000fc60000010000 */
[----:B------:R-:W3:Y:S01]  /*9930*/  MUFU.EX2 R53, R53 ;  /* 0x0000003500357308 */ /* 0x000ee20000000800 */
[----:B------:R-:W-:Y:S01]  /*9940*/  FADD.FTZ R44, R44, R45 ;  /* 0x0000002d2c2c7221 */ /* 0x000fe20000010000 */
[----:B--2---:R-:W-:-:S03]  /*9950*/  F2FP.BF16.F32.PACK_AB R21, R47, R48 ;  /* 0x000000302f15723e */ /* 0x004fc600000010ff */
[----:B------:R-:W-:-:S03]  /*9960*/  FADD.FTZ R49, R49, R44 ;  /* 0x0000002c31317221 */ /* 0x000fc60000010000 */
[----:B------:R-:W-:Y:S01]  /*9970*/  MUFU.EX2 R36, R36 ;  /* 0x0000002400247308 */ /* 0x000fe20000000800 */
[----:B------:R-:W-:-:S04]  /*9980*/  FADD.FTZ R48, R48, R49 ;  /* 0x0000003130307221 */ /* 0x000fc80000010000 */
[----:B------:R-:W-:-:S03]  /*9990*/  FADD.FTZ R47, R47, R48 ;  /* 0x000000302f2f7221 */ /* 0x000fc60000010000 */
[----:B------:R-:W2:Y:S01]  /*99a0*/  MUFU.EX2 R37, R37 ;  /* 0x0000002500257308 */ /* 0x000ea20000000800 */
[----:B---3--:R-:W-:Y:S01]  /*99b0*/  F2FP.BF16.F32.PACK_AB R23, R53, R54 ;  /* 0x000000363517723e */ /* 0x008fe200000010ff */
[----:B------:R-:W-:-:S04]  /*99c0*/  FADD.FTZ R54, R54, R47 ;  /* 0x0000002f36367221 */ /* 0x000fc80000010000 */
[----:B------:R-:W-:Y:S02]  /*99d0*/  FADD.FTZ R53, R53, R54 ;  /* 0x0000003635357221 */ /* 0x000fe40000010000 */
[----:B------:R-:W-:Y:S01]  /*99e0*/  MUFU.EX2 R38, R55 ;  /* 0x0000003700267308 */ /* 0x000fe20000000800 */
[C---:B----4-:R-:W-:Y:S06]  /*99f0*/  HMMA.16816.F32.BF16 R16, R20.reuse, R32, R16 ;  /* 0x000000201410723c */ /* 0x050fec0000041810 */
[C---:B-1----:R-:W-:Y:S01]  /*9a00*/  HMMA.16816.F32.BF16 R224, R20.reuse, R4, R8 ;  /* 0x0000000414e0723c */ /* 0x042fe20000041808 */
[----:B------:R-:W1:Y:S05]  /*9a10*/  MUFU.EX2 R25, R25 ;  /* 0x0000001900197308 */ /* 0x000e6a0000000800 */
[C---:B------:R-:W-:Y:S01]  /*9a20*/  HMMA.16816.F32.BF16 R12, R20.reuse, R34, R12 ;  /* 0x00000022140c723c */ /* 0x040fe2000004180c */
[----:B------:R-:W-:Y:S01]  /*9a30*/  FADD.FTZ R5, R51, R52 ;  /* 0x0000003433057221 */ /* 0x000fe20000010000 */
[----:B--2---:R-:W-:Y:S01]  /*9a40*/  F2FP.BF16.F32.PACK_AB R8, R37, R36 ;  /* 0x000000242508723e */ /* 0x004fe200000010ff */
[----:B------:R-:W-:Y:S02]  /*9a50*/  MUFU.EX2 R87, R87 ;  /* 0x0000005700577308 */ /* 0x000fe40000000800 */
[----:B------:R-:W-:Y:S01]  /*9a60*/  FADD.FTZ R5, R50, R5 ;  /* 0x0000000532057221 */ /* 0x000fe20000010000 */
[----:B------:R-:W-:Y:S03]  /*9a70*/  HMMA.16816.F32.BF16 R28, R20, R6, R28 ;  /* 0x00000006141c723c */ /* 0x000fe6000004181c */
[----:B------:R-:W-:-:S02]  /*9a80*/  FADD.FTZ R36, R36, R5 ;  /* 0x0000000524247221 */ /* 0x000fc40000010000 */
[----:B------:R-:W2:Y:S01]  /*9a90*/  MUFU.EX2 R84, R61 ;  /* 0x0000003d00547308 */ /* 0x000ea20000000800 */
[----:B-1----:R-:W-:Y:S01]  /*9aa0*/  F2FP.BF16.F32.PACK_AB R9, R25, R38 ;  /* 0x000000261909723e */ /* 0x002fe200000010ff */
[----:B------:R-:W-:Y:S01]  /*9ab0*/  FADD.FTZ R38, R38, R53 ;  /* 0x0000003526267221 */ /* 0x000fe20000010000 */
[----:B------:R-:W-:-:S03]  /*9ac0*/  FADD.FTZ R36, R37, R36 ;  /* 0x0000002425247221 */ /* 0x000fc60000010000 */
        /* <DEDUP_REMOVED lines=15> */
[----:B------:R-:W1:Y:S01]  /*9bc0*/  LDC R5, c[0x0][0x254] ;  /* 0x00009500ff057b82 */ /* 0x000e620000000800 */
[----:B------:R-:W-:-:S04]  /*9bd0*/  DEPBAR.LE SB0, 0x0 ;  /* 0x000080000000791a */ /* 0x000fc80000000000 */
[----:B------:R-:W-:-:S03]  /*9be0*/  UIADD3 UR6, UR17, -0x2, URZ ;  /* 0xfffffffe11067890 */ /* 0x000fc6000fffe03f */
[----:B------:R-:W-:Y:S06]  /*9bf0*/  BAR.SYNC.DEFER_BLOCKING 0x0 ;  /* 0x0000000000007b1d */ /* 0x000fec0000010000 */
[----:B------:R-:W-:Y:S05]  /*9c00*/  @!P1 BRA `(.L_x_2375) ;  /* 0x0000000000f89947 */ /* 0x000fea0003800000 */
[----:B------:R-:W2:Y:S01]  /*9c10*/  LDC R6, c[0x0][0x380] ;  /* 0x0000e000ff067b82 */ /* 0x000ea20000000800 */
[----:B------:R-:W-:Y:S01]  /*9c20*/  USHF.L.U32 UR4, UR6, 0x8, URZ ;  /* 0x0000000806047899 */ /* 0x000fe2000800063f */
[----:B------:R-:W-:-:S03]  /*9c30*/  ULDC.64 UR16, c[0x0][0x238] ;  /* 0x00008e0000107ab9 */ /* 0x000fc60000000a00 */
[----:B------:R-:W-:Y:S02]  /*9c40*/  UIADD3 UR11, UR4, 0x100, URZ ;  /* 0x00000100040b7890 */ /* 0x000fe4000fffe03f */
[----:B------:R-:W-:-:S04]  /*9c50*/  IMAD.U32 R8, RZ, RZ, UR4 ;  /* 0x00000004ff087e24 */ /* 0x000fc8000f8e00ff */
[----:B------:R-:W-:Y:S02]  /*9c60*/  MOV R10, UR11 ;  /* 0x0000000b000a7c02 */ /* 0x000fe40008000f00 */
[----:B------:R-:W-:Y:S02]  /*9c70*/  IABS R8, R8 ;  /* 0x0000000800087213 */ /* 0x000fe40000000000 */
[----:B------:R-:W-:Y:S02]  /*9c80*/  IABS R10, R10 ;  /* 0x0000000a000a7213 */ /* 0x000fe40000000000 */
[----:B--2---:R-:W-:-:S04]  /*9c90*/  IABS R4, R6 ;  /* 0x0000000600047213 */ /* 0x004fc80000000000 */
[----:B------:R-:W2:Y:S08]  /*9ca0*/  I2F.RP R7, R4 ;  /* 0x0000000400077306 */ /* 0x000eb00000209400 */
[----:B--2---:R-:W2:Y:S02]  /*9cb0*/  MUFU.RCP R12, R7 ;  /* 0x00000007000c7308 */ /* 0x004ea40000001000 */
[----:B--2---:R-:W-:-:S06]  /*9cc0*/  VIADD R12, R12, 0xffffffe ;  /* 0x0ffffffe0c0c7836 */ /* 0x004fcc0000000000 */
[----:B------:R-:W2:Y:S02]  /*9cd0*/  F2I.FTZ.U32.TRUNC.NTZ R13, R12 ;  /* 0x0000000c000d7305 */ /* 0x000ea4000021f000 */
[----:B--2---:R-:W-:Y:S01]  /*9ce0*/  IMAD.MOV R11, RZ, RZ, -R13 ;  /* 0x000000ffff0b7224 */ /* 0x004fe200078e0a0d */
        /* <DEDUP_REMOVED lines=38> */
[----:B-1----:R-:W-:-:S04]  /*9f50*/  IMAD R6, R8, R5, R6 ;  /* 0x0000000508067224 */ /* 0x002fc800078e0206 */
        /* <DEDUP_REMOVED lines=9> */
.L_x_2375:
[----:B------:R-:W-:-:S04]  /*9ff0*/  ULEA UR4, -UR10, URZ, 0x8 ;  /* 0x0000003f0a047291 */ /* 0x000fc8000f8e413f */
[----:B------:R-:W-:Y:S02]  /*a000*/  USHF.R.S32.HI UR11, URZ, 0x1f, UR4 ;  /* 0x0000001f3f0b7899 */ /* 0x000fe40008011404 */
[----:B------:R-:W-:-:S04]  /*a010*/  MOV R6, UR4 ;  /* 0x0000000400067c02 */ /* 0x000fc80008000f00 */
[----:B------:R-:W-:-:S07]  /*a020*/  MOV R4, UR11 ;  /* 0x0000000b00047c02 */ /* 0x000fce0008000f00 */
.L_x_2376:
[----:B------:R-:W-:Y:S01]  /*a030*/  ULDC UR4, c[0x0][0x2d0] ;  /* 0x0000b40000047ab9 */ /* 0x000fe20000000800 */
[----:B------:R-:W-:Y:S01]  /*a040*/  IMAD.U32 R7, RZ, RZ, UR10 ;  /* 0x0000000aff077e24 */ /* 0x000fe2000f8e00ff */
[----:B------:R-:W-:Y:S01]  /*a050*/  ISETP.GE.AND P0, PT, R236, UR4, PT ;  /* 0x00000004ec007c0c */ /* 0x000fe2000bf06270 */
[----:B------:R-:W-:Y:S01]  /*a060*/  IMAD.U32 R23, RZ, RZ, UR10 ;  /* 0x0000000aff177e24 */ /* 0x000fe2000f8e00ff */
[C---:B------:R-:W-:Y:S01]  /*a070*/  LEA R244, P2, R6.reuse, R244, 0x1 ;  /* 0x000000f406f47211 */ /* 0x040fe200078408ff */
[----:B------:R-:W-:Y:S01]  /*a080*/  IMAD.U32 R9, RZ, RZ, UR10 ;  /* 0x0000000aff097e24 */ /* 0x000fe2000f8e00ff */
[----:B------:R-:W-:Y:S01]  /*a090*/  USHF.L.U32 UR4, UR6, 0x8, URZ ;  /* 0x0000000806047899 */ /* 0x000fe2000800063f */
[----:B------:R-:W-:Y:S01]  /*a0a0*/  IMAD.U32 R13, RZ, RZ, UR10 ;  /* 0x0000000aff0d7e24 */ /* 0x000fe2000f8e00ff */
[----:B------:R-:W-:Y:S01]  /*a0b0*/  LEA.HI.X R243, R6, R243, R4, 0x1, P2 ;  /* 0x000000f306f37211 */ /* 0x000fe200010f0c04 */
[----:B------:R-:W-:Y:S01]  /*a0c0*/  IMAD.U32 R11, RZ, RZ, UR10 ;  /* 0x0000000aff0b7e24 */ /* 0x000fe2000f8e00ff */
[----:B------:R-:W-:Y:S01]  /*a0d0*/  UISETP.GT.AND UP0, UPT, UR6, UR14, UPT ;  /* 0x0000000e0600728c */ /* 0x000fe2000bf04270 */
[----:B------:R-:W-:-:S02]  /*a0e0*/  IMAD.U32 R10, RZ, RZ, UR10 ;  /* 0x0000000aff0a7e24 */ /* 0x000fc4000f8e00ff */
[----:B------:R-:W-:Y:S02]  /*a0f0*/  IMAD.U32 R8, RZ, RZ, UR10 ;  /* 0x0000000aff087e24 */ /* 0x000fe4000f8e00ff */
[--C-:B------:R-:W-:Y:S01]  /*a100*/  @!P0 IMAD.MOV.U32 R178, RZ, RZ, R176.reuse ;  /* 0x000000ffffb28224 */ /* 0x100fe200078e00b0 */
[-C--:B------:R-:W-:Y:S01]  /*a110*/  @!P0 LEA R7, P4, R7, R176.reuse, 0x5 ;  /* 0x000000b007078211 */ /* 0x080fe200078828ff */
[----:B------:R-:W-:Y:S01]  /*a120*/  @!P0 IMAD.MOV.U32 R24, RZ, RZ, R176 ;  /* 0x000000ffff188224 */ /* 0x000fe200078e00b0 */
[-C--:B------:R-:W-:Y:S01]  /*a130*/  @!P0 LEA R9, P3, R9, R176.reuse, 0x6 ;  /* 0x000000b009098211 */ /* 0x080fe200078630ff */
[--C-:B------:R-:W-:Y:S01]  /*a140*/  @!P0 IMAD.MOV.U32 R25, RZ, RZ, R179.reuse ;  /* 0x000000ffff198224 */ /* 0x100fe200078e00b3 */
[----:B------:R-:W-:Y:S01]  /*a150*/  @!P0 LEA R11, P2, R11, R176, 0x7 ;  /* 0x000000b00b0b8211 */ /* 0x000fe200078438ff */
[----:B------:R-:W-:Y:S01]  /*a160*/  @!P0 IMAD.WIDE.U32 R22, R23, 0x60, R178 ;  /* 0x0000006017168825 */ /* 0x000fe200078e00b2 */
[----:B-1----:R-:W-:Y:S01]  /*a170*/  @!P0 LEA.HI.X R13, R13, R179, R5, 0x5, P4 ;  /* 0x000000b30d0d8211 */ /* 0x002fe200020f2c05 */
[----:B------:R-:W-:Y:S02]  /*a180*/  @P0 STS [R218+0x5000], RZ ;  /* 0x005000ffda000388 */ /* 0x000fe40000000800 */
[----:B------:R-:W-:-:S02]  /*a190*/  @!P0 IMAD.MOV.U32 R26, RZ, RZ, R176 ;  /* 0x000000ffff1a8224 */ /* 0x000fc400078e00b0 */
[----:B------:R-:W-:Y:S01]  /*a1a0*/  @!P0 IMAD.MOV.U32 R27, RZ, RZ, R179 ;  /* 0x000000ffff1b8224 */ /* 0x000fe200078e00b3 */
[----:B------:R-:W-:Y:S01]  /*a1b0*/  @P0 STS [R218+0x5004], RZ ;  /* 0x005004ffda000388 */ /* 0x000fe20000000800 */
[----:B------:R-:W-:Y:S02]  /*a1c0*/  IMAD.U32 R15, RZ, RZ, UR10 ;  /* 0x0000000aff0f7e24 */ /* 0x000fe4000f8e00ff */
[----:B------:R-:W-:Y:S01]  /*a1d0*/  IMAD.U32 R178, RZ, RZ, UR10 ;  /* 0x0000000affb27e24 */ /* 0x000fe2000f8e00ff */
[----:B------:R-:W-:Y:S01]  /*a1e0*/  @P0 STS.64 [R218+0x5008], RZ ;  /* 0x005008ffda000388 */ /* 0x000fe20000000a00 */
[----:B------:R-:W-:Y:S01]  /*a1f0*/  @!P0 IMAD.WIDE.U32 R24, R10, 0xa0, R24 ;  /* 0x000000a00a188825 */ /* 0x000fe200078e0018 */
[----:B------:R-:W-:Y:S02]  /*a200*/  @!P0 IADD3 R10, P4, R6, R22, RZ ;  /* 0x00000016060a8210 */ /* 0x000fe40007f9e0ff */
[----:B------:R-:W-:Y:S01]  /*a210*/  @!P0 LEA.HI.X R15, R15, R179, R5, 0x6, P3 ;  /* 0x000000b30f0f8211 */ /* 0x000fe200018f3405 */
[----:B------:R-:W-:Y:S01]  /*a220*/  @!P0 IMAD.WIDE.U32 R26, R8, 0xc0, R26 ;  /* 0x000000c0081a8825 */ /* 0x000fe200078e001a */
[----:B------:R-:W-:-:S03]  /*a230*/  @!P0 IADD3 R12, P3, R6, R24, RZ ;  /* 0x00000018060c8210 */ /* 0x000fc60007f7e0ff */
[C---:B------:R-:W-:Y:S02]  /*a240*/  @!P0 IMAD R21, R5.reuse, 0x60, RZ ;  /* 0x0000006005158824 */ /* 0x040fe400078e02ff */
[----:B------:R-:W-:Y:S01]  /*a250*/  @!P0 IMAD.MOV.U32 R177, RZ, RZ, R179 ;  /* 0x000000ffffb18224 */ /* 0x000fe200078e00b3 */
[----:B------:R-:W-:Y:S01]  /*a260*/  @!P0 LEA.HI.X R179, R178, R179, R5, 0x7, P2 ;  /* 0x000000b3b2b38211 */ /* 0x000fe200010f3c05 */
[C---:B------:R-:W-:Y:S01]  /*a270*/  @!P0 IMAD R19, R5.reuse, 0xa0, RZ ;  /* 0x000000a005138824 */ /* 0x040fe200078e02ff */
[----:B------:R-:W-:Y:S01]  /*a280*/  @!P0 IADD3 R14, P2, R6, R26, RZ ;  /* 0x0000001a060e8210 */ /* 0x000fe20007f5e0ff */
[C---:B------:R-:W-:Y:S01]  /*a290*/  @!P0 IMAD R17, R5.reuse, 0xc0, RZ ;  /* 0x000000c005118824 */ /* 0x040fe200078e02ff */
[----:B------:R-:W-:Y:S01]  /*a2a0*/  @!P0 IADD3.X R21, R4, R23, R21, P4, !PT ;  /* 0x0000001704158210 */ /* 0x000fe200027fe415 */
[----:B------:R-:W-:Y:S01]  /*a2b0*/  @!P0 IMAD.WIDE.U32 R176, R8, 0xe0, R176 ;  /* 0x000000e008b08825 */ /* 0x000fe200078e00b0 */
[----:B------:R-:W-:Y:S02]  /*a2c0*/  @!P0 IADD3 R7, P4, R6, R7, RZ ;  /* 0x0000000706078210 */ /* 0x000fe40007f9e0ff */
[C---:B------:R-:W-:Y:S01]  /*a2d0*/  @!P0 IADD3.X R19, R4.reuse, R25, R19, P3, !PT ;  /* 0x0000001904138210 */ /* 0x040fe20001ffe413 */
[----:B------:R-:W-:Y:S01]  /*a2e0*/  @!P0 IMAD.MOV.U32 R245, RZ, RZ, R243 ;  /* 0x000000fffff58224 */ /* 0x000fe200078e00f3 */
[C---:B------:R-:W-:Y:S01]  /*a2f0*/  @!P0 IADD3.X R17, R4.reuse, R17, R27, P2, !PT ;  /* 0x0000001104118210 */ /* 0x040fe200017fe41b */
[----:B------:R-:W-:Y:S01]  /*a300*/  @!P0 IMAD.X R8, R4, 0x1, R13, P4 ;  /* 0x0000000104088824 */ /* 0x000fe200020e060d */
[C---:B------:R-:W-:Y:S01]  /*a310*/  @!P0 IADD3 R9, P3, R6.reuse, R9, RZ ;  /* 0x0000000906098210 */ /* 0x040fe20007f7e0ff */
[----:B------:R-:W-:Y:S01]  /*a320*/  @!P0 IMAD R5, R5, 0xe0, RZ ;  /* 0x000000e005058824 */ /* 0x000fe200078e02ff */
[----:B------:R-:W-:Y:S01]  /*a330*/  @!P0 IADD3 R11, P2, R6, R11, RZ ;  /* 0x0000000b060b8210 */ /* 0x000fe20007f5e0ff */
[----:B------:R-:W-:Y:S01]  /*a340*/  @!PT LDS RZ, [RZ] ;  /* 0x00000000fffff984 */ /* 0x000fe20000000800 */
[----:B------:R-:W-:Y:S01]  /*a350*/  @!PT LDS RZ, [RZ] ;  /* 0x00000000fffff984 */ /* 0x000fe20000000800 */
[----:B------:R-:W-:Y:S01]  /*a360*/  @!PT LDS RZ, [RZ] ;  /* 0x00000000fffff984 */ /* 0x000fe20000000800 */
[----:B------:R-:W-:Y:S01]  /*a370*/  @!P0 LDGSTS.E.BYPASS.LTC128B.128 [R218+0x5000], desc[UR20][R244.64] ;  /* 0x05000000f4da8fae */ /* 0x000fe2000b901d54 */
[----:B------:R-:W-:Y:S01]  /*a380*/  @!P0 LEA R26, P5, R7, UR12, 0x1 ;  /* 0x0000000c071a8c11 */ /* 0x000fe2000f8a08ff */
[C---:B------:R-:W-:Y:S01]  /*a390*/  @!P0 IMAD.X R16, R4.reuse, 0x1, R15, P3 ;  /* 0x0000000104108824 */ /* 0x040fe200018e060f */
[----:B------:R-:W-:Y:S01]  /*a3a0*/  @!P0 LEA R22, P4, R9, UR12, 0x1 ;  /* 0x0000000c09168c11 */ /* 0x000fe2000f8808ff */
[----:B------:R-:W-:Y:S01]  /*a3b0*/  @!P0 IMAD.X R18, R4, 0x1, R179, P2 ;  /* 0x0000000104128824 */ /* 0x000fe200010e06b3 */
[----:B------:R-:W-:Y:S01]  /*a3c0*/  @!P0 LEA R24, P3, R11, UR12, 0x1 ;  /* 0x0000000c0b188c11 */ /* 0x000fe2000f8608ff */
[----:B------:R-:W-:Y:S01]  /*a3d0*/  @P0 STS.128 [R218+0x5800], RZ ;  /* 0x005800ffda000388 */ /* 0x000fe20000000c00 */
[----:B------:R-:W-:Y:S01]  /*a3e0*/  @!P0 LEA.HI.X R27, R7, UR13, R8, 0x1, P5 ;  /* 0x0000000d071b8c11 */ /* 0x000fe2000a8f0c08 */
[----:B------:R-:W-:Y:S01]  /*a3f0*/  IMAD.U32 R135, RZ, RZ, UR4 ;  /* 0x00000004ff877e24 */ /* 0x000fe2000f8e00ff */
[----:B------:R-:W-:Y:S01]  /*a400*/  @!P0 LEA R28, P5, R10, UR12, 0x1 ;  /* 0x0000000c0a1c8c11 */ /* 0x000fe2000f8a08ff */
[----:B------:R-:W-:Y:S01]  /*a410*/  IMAD.U32 R193, RZ, RZ, UR4 ;  /* 0x00000004ffc17e24 */ /* 0x000fe2000f8e00ff */
[----:B------:R-:W-:Y:S01]  /*a420*/  @!P0 LEA.HI.X R23, R9, UR13, R16, 0x1, P4 ;  /* 0x0000000d09178c11 */ /* 0x000fe2000a0f0c10 */
[----:B------:R-:W-:Y:S01]  /*a430*/  @!PT LDS RZ, [RZ] ;  /* 0x00000000fffff984 */ /* 0x000fe20000000800 */
[----:B------:R-:W-:Y:S01]  /*a440*/  @!PT LDS RZ, [RZ] ;  /* 0x00000000fffff984 */ /* 0x000fe20000000800 */
[----:B------:R-:W-:Y:S01]  /*a450*/  @!PT LDS RZ, [RZ] ;  /* 0x00000000fffff984 */ /* 0x000fe20000000800 */
[----:B------:R-:W-:Y:S01]  /*a460*/  @!P0 LDGSTS.E.BYPASS.LTC128B.128 [R218+0x5800], desc[UR20][R26.64] ;  /* 0x058000001ada8fae */ /* 0x000fe2000b901d54 */
[----:B------:R-:W-:Y:S01]  /*a470*/  @!P0 IADD3 R6, P2, R6, R176, RZ ;  /* 0x000000b006068210 */ /* 0x000fe20007f5e0ff */
[----:B------:R-:W-:Y:S01]  /*a480*/  IMAD.U32 R191, RZ, RZ, UR4 ;  /* 0x00000004ffbf7e24 */ /* 0x000fe2000f8e00ff */
[----:B------:R-:W-:Y:S01]  /*a490*/  @!P0 LEA.HI.X R25, R11, UR13, R18, 0x1, P3 ;  /* 0x0000000d0b198c11 */ /* 0x000fe200098f0c12 */
[----:B------:R-:W-:Y:S01]  /*a4a0*/  @P0 STS.128 [R218+0x6000], RZ ;  /* 0x006000ffda000388 */ /* 0x000fe20000000c00 */
[----:B------:R-:W-:-:S02]  /*a4b0*/  @!P0 LEA R18, P4, R12, UR12, 0x1 ;  /* 0x0000000c0c128c11 */ /* 0x000fc4000f8808ff */
[----:B------:R-:W-:Y:S01]  /*a4c0*/  @!P0 LEA.HI.X R29, R10, UR13, R21, 0x1, P5 ;  /* 0x0000000d0a1d8c11 */ /* 0x000fe2000a8f0c15 */
[----:B------:R-:W-:Y:S01]  /*a4d0*/  @!PT LDS RZ, [RZ] ;  /* 0x00000000fffff984 */ /* 0x000fe20000000800 */
[----:B------:R-:W-:Y:S01]  /*a4e0*/  @!PT LDS RZ, [RZ] ;  /* 0x00000000fffff984 */ /* 0x000fe20000000800 */
[----:B------:R-:W-:Y:S01]  /*a4f0*/  @!PT LDS RZ, [RZ] ;  /* 0x00000000fffff984 */ /* 0x000fe20000000800 */
[----:B------:R1:W-:Y:S01]  /*a500*/  @!P0 LDGSTS.E.BYPASS.LTC128B.128 [R218+0x6000], desc[UR20][R22.64] ;  /* 0x0600000016da8fae */ /* 0x0003e2000b901d54 */
[----:B------:R-:W-:Y:S02]  /*a510*/  @!P0 LEA R16, P3, R14, UR12, 0x1 ;  /* 0x0000000c0e108c11 */ /* 0x000fe4000f8608ff */
[----:B------:R-:W-:Y:S01]  /*a520*/  @!P0 IADD3.X R5, R4, R177, R5, P2, !PT ;  /* 0x000000b104058210 */ /* 0x000fe200017fe405 */
        /* <DEDUP_REMOVED lines=9> */
[----:B------:R-:W-:Y:S01]  /*a5c0*/  @P0 STS.128 [R218+0x7000], RZ ;  /* 0x007000ffda000388 */ /* 0x000fe20000000c00 */
[--C-:B------:R-:W-:Y:S02]  /*a5d0*/  LOP3.LUT R135, R135, 0x69, R214.reuse, 0xfe, !PT ;  /* 0x0000006987877812 */ /* 0x100fe400078efed6 */
[--C-:B------:R-:W-:Y:S01]  /*a5e0*/  LOP3.LUT R193, R193, 0x61, R214.reuse, 0xfe, !PT ;  /* 0x00000061c1c17812 */ /* 0x100fe200078efed6 */
[----:B------:R-:W-:Y:S01]  /*a5f0*/  @!PT LDS RZ, [RZ] ;  /* 0x00000000fffff984 */ /* 0x000fe20000000800 */
[----:B------:R-:W-:Y:S01]  /*a600*/  @!PT LDS RZ, [RZ] ;  /* 0x00000000fffff984 */ /* 0x000fe20000000800 */
[----:B------:R-:W-:Y:S01]  /*a610*/  @!PT LDS RZ, [RZ] ;  /* 0x00000000fffff984 */ /* 0x000fe20000000800 */
[----:B------:R-:W-:Y:S01]  /*a620*/  @!P0 LDGSTS.E.BYPASS.LTC128B.128 [R218+0x7000], desc[UR20][R24.64] ;  /* 0x0700000018da8fae */ /* 0x000fe2000b901d54 */
[C---:B------:R-:W-:Y:S02]  /*a630*/  ISETP.GE.AND P2, PT, R135.reuse, R2, PT ;  /* 0x000000028700720c */ /* 0x040fe40003f46270 */
[----:B------:R-:W-:Y:S01]  /*a640*/  ISETP.GE.AND P5, PT, R135, R0, PT ;  /* 0x000000008700720c */ /* 0x000fe20003fa6270 */
[----:B------:R-:W-:Y:S01]  /*a650*/  @P0 STS.128 [R218+0x7800], RZ ;  /* 0x007800ffda000388 */ /* 0x000fe20000000c00 */
[----:B------:R-:W-:-:S03]  /*a660*/  LOP3.LUT R191, R191, 0x9, R214, 0xfe, !PT ;  /* 0x00000009bfbf7812 */ /* 0x000fc600078efed6 */
        /* <DEDUP_REMOVED lines=15> */
[----:B------:R-:W2:Y:S04]  /*a760*/  LDSM.16.M88.4 R12, [R211+0x1000] ;  /* 0x00100000d30c783b */ /* 0x000ea80000000200 */
[----:B------:R-:W-:Y:S04]  /*a770*/  LDSM.16.M88.4 R184, [R212] ;  /* 0x00000000d4b8783b */ /* 0x000fe80000000200 */
[----:B------:R-:W-:Y:S04]  /*a780*/  LDSM.16.M88.4 R136, [R210] ;  /* 0x00000000d288783b */ /* 0x000fe80000000200 */
[----:B------:R-:W3:Y:S04]  /*a790*/  LDSM.16.M88.4 R4, [R211+0x1400] ;  /* 0x00140000d304783b */ /* 0x000ee80000000200 */
[----:B------:R-:W1:Y:S04]  /*a7a0*/  LDSM.16.M88.4 R124, [R211+0x1800] ;  /* 0x00180000d37c783b */ /* 0x000e680000000200 */
[----:B------:R-:W4:Y:S04]  /*a7b0*/  LDSM.16.M88.4 R116, [R211+0x1c00] ;  /* 0x001c0000d374783b */ /* 0x000f280000000200 */
        /* <DEDUP_REMOVED lines=9> */
[C---:B---3--:R-:W-:Y:S01]  /*a850*/  HMMA.16816.F32.BF16 R8, R20.reuse, R4, RZ ;  /* 0x000000041408723c */ /* 0x048fe200000418ff */
[----:B------:R-:W3:Y:S04]  /*a860*/  LDSM.16.M88.4 R52, [R211+0x3c00] ;  /* 0x003c0000d334783b */ /* 0x000ee80000000200 */
[----:B------:R-:W3:Y:S01]  /*a870*/  LDSM.16.M88.4 R44, [R211+0x4000] ;  /* 0x00400000d32c783b */ /* 0x000ee20000000200 */
[----:B-1----:R-:W-:Y:S03]  /*a880*/  HMMA.16816.F32.BF16 R128, R20, R124, RZ ;  /* 0x0000007c1480723c */ /* 0x002fe600000418ff */
[----:B------:R-:W1:Y:S03]  /*a890*/  LDSM.16.M88.4 R36, [R211+0x4400] ;  /* 0x00440000d324783b */ /* 0x000e660000000200 */
[C---:B------:R-:W-:Y:S01]  /*a8a0*/  HMMA.16816.F32.BF16 R16, R184.reuse, R136, R16 ;  /* 0x00000088b810723c */ /* 0x040fe20000041810 */
[----:B------:R-:W1:Y:S04]  /*a8b0*/  LDSM.16.M88.4 R28, [R211+0x4800] ;  /* 0x00480000d31c783b */ /* 0x000e680000000200 */
[----:B------:R-:W1:Y:S01]  /*a8c0*/  LDSM.16.M88.4 R144, [R211+0x4c00] ;  /* 0x004c0000d390783b */ /* 0x000e620000000200 */
[----:B------:R-:W-:Y:S03]  /*a8d0*/  HMMA.16816.F32.BF16 R12, R184, R138, R12 ;  /* 0x0000008ab80c723c */ /* 0x000fe6000004180c */
[----:B------:R-:W-:Y:S03]  /*a8e0*/  LDSM.16.M88.4 R136, [R3] ;  /* 0x000000000388783b */ /* 0x000fe60000000200 */
[C---:B----4-:R-:W-:Y:S01]  /*a8f0*/  HMMA.16816.F32.BF16 R120, R20.reuse, R116, RZ ;  /* 0x000000741478723c */ /* 0x050fe200000418ff */
[----:B------:R-:W4:Y:S04]  /*a900*/  LDSM.16.M88.4 R140, [R209] ;  /* 0x00000000d18c783b */ /* 0x000f280000000200 */
[----:B------:R-:W4:Y:S01]  /*a910*/  LDSM.16.M88.4 R164, [R204] ;  /* 0x00000000cca4783b */ /* 0x000f220000000200 */
[C---:B-----5:R-:W-:Y:S03]  /*a920*/  HMMA.16816.F32.BF16 R112, R20.reuse, R108, RZ ;  /* 0x0000006c1470723c */ /* 0x060fe600000418ff */
[----:B------:R-:W5:Y:S03]  /*a930*/  LDSM.16.M88.4 R160, [R203] ;  /* 0x00000000cba0783b */ /* 0x000f660000000200 */
[C---:B------:R-:W-:Y:S01]  /*a940*/  HMMA.16816.F32.BF16 R104, R20.reuse, R100, RZ ;  /* 0x000000641468723c */ /* 0x040fe200000418ff */
[----:B------:R-:W5:Y:S04]  /*a950*/  LDSM.16.M88.4 R152, [R201] ;  /* 0x00000000c998783b */ /* 0x000f680000000200 */
[----:B------:R-:W5:Y:S01]  /*a960*/  LDSM.16.M88.4 R156, [R202] ;  /* 0x00000000ca9c783b */ /* 0x000f620000000200 */
[C---:B------:R-:W-:Y:S03]  /*a970*/  HMMA.16816.F32.BF16 R96, R20.reuse, R92, RZ ;  /* 0x0000005c1460723c */ /* 0x040fe600000418ff */
[----:B------:R-:W-:Y:S03]  /*a980*/  LDSM.16.M88.4 R148, [R200] ;  /* 0x00000000c894783b */ /* 0x000fe60000000200 */
[C---:B------:R-:W-:Y:S01]  /*a990*/  HMMA.16816.F32.BF16 R88, R20.reuse, R84, RZ ;  /* 0x000000541458723c */ /* 0x040fe200000418ff */
[----:B------:R-:W-:Y:S04]  /*a9a0*/  LDSM.16.M88.4 R180, [R208] ;  /* 0x00000000d0b4783b */ /* 0x000fe80000000200 */
[----:B------:R-:W-:Y:S01]  /*a9b0*/  LDSM.16.M88.4 R168, [R205] ;  /* 0x00000000cda8783b */ /* 0x000fe20000000200 */
[C---:B--2---:R-:W-:Y:S03]  /*a9c0*/  HMMA.16816.F32.BF16 R80, R20.reuse, R76, RZ ;  /* 0x0000004c1450723c */ /* 0x044fe600000418ff */
[----:B------:R-:W-:Y:S03]  /*a9d0*/  LDSM.16.M88.4 R172, [R206] ;  /* 0x00000000ceac783b */ /* 0x000fe60000000200 */
[C---:B------:R-:W-:Y:S01]  /*a9e0*/  HMMA.16816.F32.BF16 R72, R20.reuse, R68, RZ ;  /* 0x000000441448723c */ /* 0x040fe200000418ff */
[----:B------:R-:W-:Y:S04]  /*a9f0*/  LDSM.16.M88.4 R176, [R207] ;  /* 0x00000000cfb0783b */ /* 0x000fe80000000200 */
[----:B------:R-:W0:Y:S01]  /*aa00*/  LDGDEPBAR ;  /* 0x00000000000079af */ /* 0x000e220000000000 */
[C---:B------:R-:W-:Y:S06]  /*aa10*/  HMMA.16816.F32.BF16 R64, R20.reuse, R60, RZ ;  /* 0x0000003c1440723c */ /* 0x040fec00000418ff */
[C---:B---3--:R-:W-:Y:S06]  /*aa20*/  HMMA.16816.F32.BF16 R56, R20.reuse, R52, RZ ;  /* 0x000000341438723c */ /* 0x048fec00000418ff */
        /* <DEDUP_REMOVED lines=19> */
[----:B------:R-:W-:Y:S05]  /*ab60*/  LDSM.16.M88.4 R144, [R199] ;  /* 0x00000000c790783b */ /* 0x000fea0000000200 */
[C---:B----4-:R-:W-:Y:S06]  /*ab70*/  HMMA.16816.F32.BF16 R8, R184.reuse, R140, R8 ;  /* 0x0000008cb808723c */ /* 0x050fec0000041808 */
[C---:B------:R-:W-:Y:S01]  /*ab80*/  HMMA.16816.F32.BF16 R4, R184.reuse, R142, R4 ;  /* 0x0000008eb804723c */ /* 0x040fe20000041804 */
[----:B------:R-:W1:Y:S05]  /*ab90*/  LDSM.16.M88.4 R140, [R198] ;  /* 0x00000000c68c783b */ /* 0x000e6a0000000200 */
[C---:B------:R-:W-:Y:S06]  /*aba0*/  HMMA.16816.F32.BF16 R92, R184.reuse, R166, R92 ;  /* 0x000000a6b85c723c */ /* 0x040fec000004185c */
[C---:B------:R-:W-:Y:S06]  /*abb0*/  HMMA.16816.F32.BF16 R20, R184.reuse, R138, R20 ;  /* 0x0000008ab814723c */ /* 0x040fec0000041814 */
[----:B-----5:R-:W-:Y:S01]  /*abc0*/  HMMA.16816.F32.BF16 R88, R184, R160, R88 ;  /* 0x000000a0b858723c */ /* 0x020fe20000041858 */
[----:B------:R-:W-:-:S05]  /*abd0*/  IMAD.U32 R139, RZ, RZ, UR4 ;  /* 0x00000004ff8b7e24 */ /* 0x000fca000f8e00ff */
[----:B------:R-:W-:Y:S01]  /*abe0*/  LOP3.LUT R139, R139, 0xf9, R214, 0xfe, !PT ;  /* 0x000000f98b8b7812 */ /* 0x000fe200078efed6 */
[C---:B------:R-:W-:Y:S03]  /*abf0*/  HMMA.16816.F32.BF16 R68, R184.reuse, R154, R68 ;  /* 0x0000009ab844723c */ /* 0x040fe60000041844 */
[----:B------:R-:W-:Y:S02]  /*ac00*/  I2FP.F32.S32 R132, R139 ;  /* 0x0000008b00847245 */ /* 0x000fe40000201400 */
[C---:B------:R-:W-:Y:S01]  /*ac10*/  ISETP.GE.AND P4, PT, R139.reuse, R2, PT ;  /* 0x000000028b00720c */ /* 0x040fe20003f86270 */
[----:B------:R-:W-:Y:S01]  /*ac20*/  HMMA.16816.F32.BF16 R84, R184, R162, R84 ;  /* 0x000000a2b854723c */ /* 0x000fe20000041854 */
[----:B------:R-:W-:Y:S01]  /*ac30*/  ISETP.GE.AND P3, PT, R139, R0, PT ;  /* 0x000000008b00720c */ /* 0x000fe20003f66270 */
[----:B------:R-:W-:Y:S01]  /*ac40*/  IMAD.U32 R139, RZ, RZ, UR4 ;  /* 0x00000004ff8b7e24 */ /* 0x000fe2000f8e00ff */
[----:B------:R-:W-:Y:S01]  /*ac50*/  I2FP.F32.S32 R154, R135 ;  /* 0x00000087009a7245 */ /* 0x000fe20000201400 */
[----:B------:R-:W-:-:S02]  /*ac60*/  IMAD.U32 R135, RZ, RZ, UR4 ;  /* 0x00000004ff877e24 */ /* 0x000fc4000f8e00ff */
[C---:B------:R-:W-:Y:S01]  /*ac70*/  FFMA.FTZ R138, R132.reuse, UR5, R21 ;  /* 0x00000005848a7c23 */ /* 0x040fe20008010015 */
[----:B------:R-:W-:Y:S01]  /*ac80*/  FFMA.FTZ R21, R132, UR5, R23 ;  /* 0x0000000584157c23 */ /* 0x000fe20008010017 */
[--C-:B------:R-:W-:Y:S01]  /*ac90*/  LOP3.LUT R23, R139, 0x70, R214.reuse, 0xfe, !PT ;  /* 0x000000708b177812 */ /* 0x100fe200078efed6 */
[C---:B------:R-:W-:Y:S01]  /*aca0*/  FFMA.FTZ R132, R154.reuse, UR5, R93 ;  /* 0x000000059a847c23 */ /* 0x040fe2000801005d */
[----:B------:R-:W-:Y:S01]  /*acb0*/  FFMA.FTZ R154, R154, UR5, R95 ;  /* 0x000000059a9a7c23 */ /* 0x000fe2000801005f */
[----:B------:R-:W-:Y:S01]  /*acc0*/  LOP3.LUT R135, R135, 0x71, R214, 0xfe, !PT ;  /* 0x0000007187877812 */ /* 0x000fe200078efed6 */
[C---:B------:R-:W-:Y:S01]  /*acd0*/  HMMA.16816.F32.BF16 R80, R184.reuse, R156, R80 ;  /* 0x0000009cb850723c */ /* 0x040fe20000041850 */
[----:B------:R-:W-:Y:S02]  /*ace0*/  FSEL R95, R138, -INF , !P4 ;  /* 0xff8000008a5f7808 */ /* 0x000fe40006000000 */
[C---:B------:R-:W-:Y:S02]  /*acf0*/  ISETP.GE.AND P6, PT, R23.reuse, R2, PT ;  /* 0x000000021700720c */ /* 0x040fe40003fc6270 */
[----:B------:R-:W-:Y:S01]  /*ad00*/  ISETP.GE.AND P4, PT, R23, R0, PT ;  /* 0x000000001700720c */ /* 0x000fe20003f86270 */
[----:B-1----:R-:W-:Y:S01]  /*ad10*/  HMMA.16816.F32.BF16 R48, R184, R140, R48 ;  /* 0x0000008cb830723c */ /* 0x002fe20000041830 */
[----:B------:R-:W-:-:S02]  /*ad20*/  FSEL R93, R21, -INF , !P3 ;  /* 0xff800000155d7808 */ /* 0x000fc40005800000 */
[----:B------:R-:W-:Y:S02]  /*ad30*/  I2FP.F32.S32 R23, R23 ;  /* 0x0000001700177245 */ /* 0x000fe40000201400 */
[----:B------:R-:W-:Y:S01]  /*ad40*/  FSEL R21, R132, -INF , !P2 ;  /* 0xff80000084157808 */ /* 0x000fe20005000000 */
[C---:B------:R-:W-:Y:S01]  /*ad50*/  HMMA.16816.F32.BF16 R76, R184.reuse, R158, R76 ;  /* 0x0000009eb84c723c */ /* 0x040fe2000004184c */
[----:B------:R-:W-:Y:S01]  /*ad60*/  ISETP.GE.AND P3, PT, R135, R2, PT ;  /* 0x000000028700720c */ /* 0x000fe20003f66270 */
[----:B------:R-:W-:Y:S01]  /*ad70*/  FFMA.FTZ R88, R23, UR5, R88 ;  /* 0x0000000517587c23 */ /* 0x000fe20008010058 */
[----:B------:R-:W-:Y:S01]  /*ad80*/  ISETP.GE.AND P2, PT, R135, R0, PT ;  /* 0x000000008700720c */ /* 0x000fe20003f46270 */
[----:B------:R-:W-:Y:S01]  /*ad90*/  FFMA.FTZ R90, R23, UR5, R90 ;  /* 0x00000005175a7c23 */ /* 0x000fe2000801005a */
[----:B------:R-:W-:Y:S01]  /*ada0*/  I2FP.F32.S32 R132, R135 ;  /* 0x0000008700847245 */ /* 0x000fe20000201400 */
[----:B------:R-:W-:Y:S01]  /*adb0*/  IMAD.U32 R135, RZ, RZ, UR4 ;  /* 0x00000004ff877e24 */ /* 0x000fe2000f8e00ff */
[----:B------:R-:W-:Y:S01]  /*adc0*/  FSEL R154, R154, -INF , !P5 ;  /* 0xff8000009a9a7808 */ /* 0x000fe20006800000 */
[----:B------:R-:W-:Y:S01]  /*add0*/  IMAD.U32 R141, RZ, RZ, UR4 ;  /* 0x00000004ff8d7e24 */ /* 0x000fe2000f8e00ff */
[--C-:B------:R-:W-:Y:S01]  /*ade0*/  LOP3.LUT R139, R139, 0x80, R214.reuse, 0xfe, !PT ;  /* 0x000000808b8b7812 */ /* 0x100fe200078efed6 */
[C---:B------:R-:W-:Y:S01]  /*adf0*/  FFMA.FTZ R23, R132.reuse, UR5, R89 ;  /* 0x0000000584177c23 */ /* 0x040fe20008010059 */
[----:B------:R-:W-:Y:S01]  /*ae00*/  LOP3.LUT R135, R135, 0x78, R214, 0xfe, !PT ;  /* 0x0000007887877812 */ /* 0x000fe200078efed6 */
[----:B------:R-:W-:Y:S01]  /*ae10*/  FFMA.FTZ R91, R132, UR5, R91 ;  /* 0x00000005845b7c23 */ /* 0x000fe2000801005b */
[----:B------:R-:W-:Y:S01]  /*ae20*/  FSEL R89, R88, -INF , !P6 ;  /* 0xff80000058597808 */ /* 0x000fe20007000000 */
[----:B------:R-:W-:Y:S01]  /*ae30*/  HMMA.16816.F32.BF16 R52, R184, R146, R52 ;  /* 0x00000092b834723c */ /* 0x000fe20000041834 */
[C---:B------:R-:W-:Y:S01]  /*ae40*/  ISETP.GE.AND P5, PT, R135.reuse, R2, PT ;  /* 0x000000028700720c */ /* 0x040fe20003fa6270 */
[----:B------:R-:W-:Y:S01]  /*ae50*/  IMAD.U32 R159, RZ, RZ, UR4 ;  /* 0x00000004ff9f7e24 */ /* 0x000fe2000f8e00ff */
[----:B------:R-:W-:-:S02]  /*ae60*/  ISETP.GE.AND P6, PT, R135, R0, PT ;  /* 0x000000008700720c */ /* 0x000fc40003fc6270 */
[----:B------:R-:W-:Y:S01]  /*ae70*/  I2FP.F32.S32 R135, R135 ;  /* 0x0000008700877245 */ /* 0x000fe20000201400 */
[C---:B------:R-:W-:Y:S01]  /*ae80*/  HMMA.16816.F32.BF16 R44, R184.reuse, R142, R44 ;  /* 0x0000008eb82c723c */ /* 0x040fe2000004182c */
[----:B------:R-:W-:Y:S02]  /*ae90*/  LOP3.LUT R141, R141, 0x79, R214, 0xfe, !PT ;  /* 0x000000798d8d7812 */ /* 0x000fe400078efed6 */
[----:B------:R-:W-:Y:S01]  /*aea0*/  FSEL R146, R91, -INF , !P2 ;  /* 0xff8000005b927808 */ /* 0x000fe20005000000 */
[C---:B------:R-:W-:Y:S01]  /*aeb0*/  FFMA.FTZ R84, R135.reuse, UR5, R84 ;  /* 0x0000000587547c23 */ /* 0x040fe20008010054 */
[----:B------:R-:W-:Y:S01]  /*aec0*/  FFMA.FTZ R86, R135, UR5, R86 ;  /* 0x0000000587567c23 */ /* 0x000fe20008010056 */
[----:B------:R-:W-:Y:S01]  /*aed0*/  IMAD.U32 R135, RZ, RZ, UR4 ;  /* 0x00000004ff877e24 */ /* 0x000fe2000f8e00ff */
[----:B------:R-:W-:Y:S01]  /*aee0*/  I2FP.F32.S32 R91, R139 ;  /* 0x0000008b005b7245 */ /* 0x000fe20000201400 */
[----:B------:R-:W-:Y:S01]  /*aef0*/  HMMA.16816.F32.BF16 R72, R184, R152, R72 ;  /* 0x00000098b848723c */ /* 0x000fe20000041848 */
[----:B------:R-:W-:Y:S01]  /*af00*/  I2FP.F32.S32 R142, R141 ;  /* 0x0000008d008e7245 */ /* 0x000fe20000201400 */
[----:B------:R-:W-:Y:S01]  /*af10*/  IMAD.U32 R143, RZ, RZ, UR4 ;  /* 0x00000004ff8f7e24 */ /* 0x000fe2000f8e00ff */
[----:B------:R-:W-:Y:S01]  /*af20*/  LOP3.LUT R135, R135, 0x81, R214, 0xfe, !PT ;  /* 0x0000008187877812 */ /* 0x000fe200078efed6 */
[C---:B------:R-:W-:Y:S01]  /*af30*/  FFMA.FTZ R80, R91.reuse, UR5, R80 ;  /* 0x000000055b507c23 */ /* 0x040fe20008010050 */
[----:B------:R-:W-:Y:S01]  /*af40*/  FFMA.FTZ R82, R91, UR5, R82 ;  /* 0x000000055b527c23 */ /* 0x000fe20008010052 */
[----:B------:R-:W-:-:S02]  /*af50*/  IMAD.U32 R91, RZ, RZ, UR4 ;  /* 0x00000004ff5b7e24 */ /* 0x000fc4000f8e00ff */
[C---:B------:R-:W-:Y:S01]  /*af60*/  FFMA.FTZ R85, R142.reuse, UR5, R85 ;  /* 0x000000058e557c23 */ /* 0x040fe20008010055 */
[----:B------:R-:W-:Y:S01]  /*af70*/  I2FP.F32.S32 R138, R135 ;  /* 0x00000087008a7245 */ /* 0x000fe20000201400 */
[----:B------:R-:W-:Y:S01]  /*af80*/  FFMA.FTZ R142, R142, UR5, R87 ;  /* 0x000000058e8e7c23 */ /* 0x000fe20008010057 */
[----:B------:R-:W-:Y:S01]  /*af90*/  FSEL R23, R23, -INF , !P3 ;  /* 0xff80000017177808 */ /* 0x000fe20005800000 */
[C---:B------:R-:W-:Y:S01]  /*afa0*/  HMMA.16816.F32.BF16 R64, R184.reuse, R148, R64 ;  /* 0x00000094b840723c */ /* 0x040fe20000041840 */
[----:B------:R-:W-:Y:S01]  /*afb0*/  FSEL R87, R84, -INF , !P5 ;  /* 0xff80000054577808 */ /* 0x000fe20006800000 */
[C---:B------:R-:W-:Y:S01]  /*afc0*/  FFMA.FTZ R81, R138.reuse, UR5, R81 ;  /* 0x000000058a517c23 */ /* 0x040fe20008010051 */
[----:B------:R-:W-:Y:S01]  /*afd0*/  ISETP.GE.AND P3, PT, R141, R0, PT ;  /* 0x000000008d00720c */ /* 0x000fe20003f66270 */
[----:B------:R-:W-:Y:S01]  /*afe0*/  FFMA.FTZ R138, R138, UR5, R83 ;  /* 0x000000058a8a7c23 */ /* 0x000fe20008010053 */
[C---:B------:R-:W-:Y:S01]  /*aff0*/  ISETP.GE.AND P2, PT, R139.reuse, R2, PT ;  /* 0x000000028b00720c */ /* 0x040fe20003f46270 */
[C---:B------:R-:W-:Y:S01]  /*b000*/  HMMA.16816.F32.BF16 R56, R184.reuse, R144, R56 ;  /* 0x00000090b838723c */ /* 0x040fe20000041838 */
[----:B------:R-:W-:Y:S01]  /*b010*/  ISETP.GE.AND P5, PT, R139, R0, PT ;  /* 0x000000008b00720c */ /* 0x000fe20003fa6270 */
[----:B------:R-:W-:Y:S01]  /*b020*/  IMAD.U32 R139, RZ, RZ, UR4 ;  /* 0x00000004ff8b7e24 */ /* 0x000fe2000f8e00ff */
[----:B------:R-:W-:Y:S01]  /*b030*/  FSEL R148, R90, -INF , !P4 ;  /* 0xff8000005a947808 */ /* 0x000fe20006000000 */
[----:B------:R-:W-:Y:S01]  /*b040*/  IMAD.U32 R153, RZ, RZ, UR4 ;  /* 0x00000004ff997e24 */ /* 0x000fe2000f8e00ff */
[----:B------:R-:W-:Y:S01]  /*b050*/  LOP3.LUT R91, R91, 0x88, R214, 0xfe, !PT ;  /* 0x000000885b5b7812 */ /* 0x000fe200078efed6 */
[C---:B------:R-:W-:Y:S01]  /*b060*/  HMMA.16816.F32.BF16 R60, R184.reuse, R150, R60 ;  /* 0x00000096b83c723c */ /* 0x040fe2000004183c */
[-C--:B------:R-:W-:Y:S01]  /*b070*/  ISETP.GE.AND P4, PT, R141, R2.reuse, PT ;  /* 0x000000028d00720c */ /* 0x080fe20003f86270 */
[----:B------:R-:W-:Y:S01]  /*b080*/  IMAD.U32 R141, RZ, RZ, UR4 ;  /* 0x00000004ff8d7e24 */ /* 0x000fe2000f8e00ff */
[----:B------:R-:W-:Y:S01]  /*b090*/  FSEL R142, R142, -INF , !P3 ;  /* 0xff8000008e8e7808 */ /* 0x000fe20005800000 */
[----:B------:R-:W-:Y:S01]  /*b0a0*/  IMAD.U32 R145, RZ, RZ, UR4 ;  /* 0x00000004ff917e24 */ /* 0x000fe2000f8e00ff */
[----:B------:R-:W-:Y:S01]  /*b0b0*/  FSEL R83, R80, -INF , !P2 ;  /* 0xff80000050537808 */ /* 0x000fe20005000000 */
[----:B------:R-:W-:Y:S01]  /*b0c0*/  HMMA.16816.F32.BF16 R128, R184, R180, R128 ;  /* 0x000000b4b880723c */ /* 0x000fe20000041880 */
[C---:B------:R-:W-:Y:S01]  /*b0d0*/  ISETP.GE.AND P3, PT, R91.reuse, R2, PT ;  /* 0x000000025b00720c */ /* 0x040fe20003f66270 */
[----:B------:R-:W-:Y:S01]  /*b0e0*/  IMAD.U32 R151, RZ, RZ, UR4 ;  /* 0x00000004ff977e24 */ /* 0x000fe2000f8e00ff */
[----:B------:R-:W-:-:S02]  /*b0f0*/  ISETP.GE.AND P2, PT, R91, R0, PT ;  /* 0x000000005b00720c */ /* 0x000fc40003f46270 */
[----:B------:R-:W-:Y:S01]  /*b100*/  FSEL R144, R86, -INF , !P6 ;  /* 0xff80000056907808 */ /* 0x000fe20007000000 */
[C---:B------:R-:W-:Y:S01]  /*b110*/  HMMA.16816.F32.BF16 R124, R184.reuse, R182, R124 ;  /* 0x000000b6b87c723c */ /* 0x040fe2000004187c */
[----:B------:R-:W-:Y:S01]  /*b120*/  FSEL R85, R85, -INF , !P4 ;  /* 0xff80000055557808 */ /* 0x000fe20006000000 */
[----:B------:R-:W1:Y:S01]  /*b130*/  LDSM.16.M88.4 R180, [R197] ;  /* 0x00000000c5b4783b */ /* 0x000e620000000200 */
[----:B------:R-:W-:Y:S02]  /*b140*/  LOP3.LUT R139, R139, 0x89, R214, 0xfe, !PT ;  /* 0x000000898b8b7812 */ /* 0x000fe400078efed6 */
[----:B------:R-:W-:Y:S01]  /*b150*/  I2FP.F32.S32 R91, R91 ;  /* 0x0000005b005b7245 */ /* 0x000fe20000201400 */
[C---:B------:R-:W-:Y:S01]  /*b160*/  HMMA.16816.F32.BF16 R96, R184.reuse, R164, R96 ;  /* 0x000000a4b860723c */ /* 0x040fe20000041860 */
[C---:B------:R-:W-:Y:S02]  /*b170*/  ISETP.GE.AND P6, PT, R135.reuse, R2, PT ;  /* 0x000000028700720c */ /* 0x040fe40003fc6270 */
[----:B------:R-:W-:Y:S01]  /*b180*/  ISETP.GE.AND P4, PT, R135, R0, PT ;  /* 0x000000008700720c */ /* 0x000fe20003f86270 */
[----:B------:R-:W-:Y:S01]  /*b190*/  IMAD.U32 R135, RZ, RZ, UR4 ;  /* 0x00000004ff877e24 */ /* 0x000fe2000f8e00ff */
[----:B------:R-:W-:Y:S01]  /*b1a0*/  I2FP.F32.S32 R80, R139 ;  /* 0x0000008b00507245 */ /* 0x000fe20000201400 */
[C---:B------:R-:W-:Y:S01]  /*b1b0*/  FFMA.FTZ R76, R91.reuse, UR5, R76 ;  /* 0x000000055b4c7c23 */ /* 0x040fe2000801004c */
[----:B------:R-:W-:Y:S01]  /*b1c0*/  FFMA.FTZ R132, R91, UR5, R78 ;  /* 0x000000055b847c23 */ /* 0x000fe2000801004e */
[----:B------:R-:W-:Y:S01]  /*b1d0*/  IMAD.U32 R91, RZ, RZ, UR4 ;  /* 0x00000004ff5b7e24 */ /* 0x000fe2000f8e00ff */
[----:B------:R-:W-:Y:S01]  /*b1e0*/  LOP3.LUT R135, R135, 0x90, R214, 0xfe, !PT ;  /* 0x0000009087877812 */ /* 0x000fe200078efed6 */
[----:B------:R-:W-:Y:S01]  /*b1f0*/  FFMA.FTZ R78, R80, UR5, R79 ;  /* 0x00000005504e7c23 */ /* 0x000fe2000801004f */
[----:B------:R-:W-:Y:S01]  /*b200*/  FSEL R140, R82, -INF , !P5 ;  /* 0xff800000528c7808 */ /* 0x000fe20006800000 */
[----:B------:R-:W-:Y:S01]  /*b210*/  FFMA.FTZ R77, R80, UR5, R77 ;  /* 0x00000005504d7c23 */ /* 0x000fe2000801004d */
[----:B------:R-:W-:Y:S01]  /*b220*/  FSEL R138, R138, -INF , !P4 ;  /* 0xff8000008a8a7808 */ /* 0x000fe20006000000 */
[----:B------:R-:W-:Y:S01]  /*b230*/  HMMA.16816.F32.BF16 R104, R184, R168, R104 ;  /* 0x000000a8b868723c */ /* 0x000fe20000041868 */
[----:B------:R-:W-:-:S02]  /*b240*/  FSEL R79, R76, -INF , !P3 ;  /* 0xff8000004c4f7808 */ /* 0x000fc40005800000 */
[-C--:B------:R-:W-:Y:S02]  /*b250*/  ISETP.GE.AND P5, PT, R139, R2.reuse, PT ;  /* 0x000000028b00720c */ /* 0x080fe40003fa6270 */
[C---:B------:R-:W-:Y:S01]  /*b260*/  ISETP.GE.AND P4, PT, R135.reuse, R2, PT ;  /* 0x000000028700720c */ /* 0x040fe20003f86270 */
[C---:B------:R-:W-:Y:S01]  /*b270*/  HMMA.16816.F32.BF16 R100, R184.reuse, R170, R100 ;  /* 0x000000aab864723c */ /* 0x040fe20000041864 */
[----:B------:R-:W-:Y:S02]  /*b280*/  ISETP.GE.AND P3, PT, R135, R0, PT ;  /* 0x000000008700720c */ /* 0x000fe40003f66270 */
[----:B------:R-:W-:Y:S02]  /*b290*/  LOP3.LUT R91, R91, 0x91, R214, 0xfe, !PT ;  /* 0x000000915b5b7812 */ /* 0x000fe400078efed6 */
[----:B------:R-:W-:Y:S01]  /*b2a0*/  I2FP.F32.S32 R135, R135 ;  /* 0x0000008700877245 */ /* 0x000fe20000201400 */
[----:B------:R-:W-:Y:S01]  /*b2b0*/  HMMA.16816.F32.BF16 R24, R184, R136, R24 ;  /* 0x00000088b818723c */ /* 0x000fe20000041818 */
[----:B------:R-:W-:-:S02]  /*b2c0*/  FSEL R132, R132, -INF , !P2 ;  /* 0xff80000084847808 */ /* 0x000fc40005000000 */
[----:B------:R-:W-:Y:S02]  /*b2d0*/  FSEL R77, R77, -INF , !P5 ;  /* 0xff8000004d4d7808 */ /* 0x000fe40006800000 */
[C---:B------:R-:W-:Y:S01]  /*b2e0*/  ISETP.GE.AND P2, PT, R91.reuse, R2, PT ;  /* 0x000000025b00720c */ /* 0x040fe20003f46270 */
[C---:B------:R-:W-:Y:S01]  /*b2f0*/  HMMA.16816.F32.BF16 R108, R184.reuse, R174, R108 ;  /* 0x000000aeb86c723c */ /* 0x040fe2000004186c */
[-C--:B------:R-:W-:Y:S02]  /*b300*/  ISETP.GE.AND P5, PT, R91, R0.reuse, PT ;  /* 0x000000005b00720c */ /* 0x080fe40003fa6270 */
[----:B------:R-:W-:Y:S01]  /*b310*/  I2FP.F32.S32 R80, R91 ;  /* 0x0000005b00507245 */ /* 0x000fe20000201400 */
[C---:B------:R-:W-:Y:S01]  /*b320*/  FFMA.FTZ R91, R135.reuse, UR5, R72 ;  /* 0x00000005875b7c23 */ /* 0x040fe20008010048 */
[----:B------:R-:W-:Y:S01]  /*b330*/  FFMA.FTZ R72, R135, UR5, R74 ;  /* 0x0000000587487c23 */ /* 0x000fe2000801004a */
[----:B------:R-:W-:Y:S01]  /*b340*/  IMAD.U32 R135, RZ, RZ, UR4 ;  /* 0x00000004ff877e24 */ /* 0x000fe2000f8e00ff */
[----:B------:R-:W-:Y:S01]  /*b350*/  FSEL R81, R81, -INF , !P6 ;  /* 0xff80000051517808 */ /* 0x000fe20007000000 */
[C---:B------:R-:W-:Y:S01]  /*b360*/  FFMA.FTZ R76, R80.reuse, UR5, R73 ;  /* 0x00000005504c7c23 */ /* 0x040fe20008010049 */
[----:B------:R-:W-:Y:S01]  /*b370*/  ISETP.GE.AND P6, PT, R139, R0, PT ;  /* 0x000000008b00720c */ /* 0x000fe20003fc6270 */
[----:B------:R-:W-:Y:S01]  /*b380*/  IMAD.U32 R139, RZ, RZ, UR4 ;  /* 0x00000004ff8b7e24 */ /* 0x000fe2000f8e00ff */
[----:B------:R-:W-:Y:S01]  /*b390*/  LOP3.LUT R135, R135, 0x98, R214, 0xfe, !PT ;  /* 0x0000009887877812 */ /* 0x000fe200078efed6 */
[----:B------:R-:W-:Y:S01]  /*b3a0*/  FFMA.FTZ R74, R80, UR5, R75 ;  /* 0x00000005504a7c23 */ /* 0x000fe2000801004b */
[----:B------:R-:W-:Y:S01]  /*b3b0*/  FSEL R73, R78, -INF , !P6 ;  /* 0xff8000004e497808 */ /* 0x000fe20007000000 */
[----:B-1----:R-:W-:Y:S01]  /*b3c0*/  HMMA.16816.F32.BF16 R40, R184, R180, R40 ;  /* 0x000000b4b828723c */ /* 0x002fe20000041828 */
[----:B------:R-:W-:-:S02]  /*b3d0*/  FSEL R91, R91, -INF , !P4 ;  /* 0xff8000005b5b7808 */ /* 0x000fc40006000000 */
[C---:B------:R-:W-:Y:S02]  /*b3e0*/  ISETP.GE.AND P6, PT, R135.reuse, R2, PT ;  /* 0x000000028700720c */ /* 0x040fe40003fc6270 */
[----:B------:R-:W-:Y:S01]  /*b3f0*/  ISETP.GE.AND P4, PT, R135, R0, PT ;  /* 0x000000008700720c */ /* 0x000fe20003f86270 */
[C---:B------:R-:W-:Y:S01]  /*b400*/  HMMA.16816.F32.BF16 R36, R184.reuse, R182, R36 ;  /* 0x000000b6b824723c */ /* 0x040fe20000041824 */
[----:B------:R-:W-:Y:S02]  /*b410*/  LOP3.LUT R139, R139, 0x99, R214, 0xfe, !PT ;  /* 0x000000998b8b7812 */ /* 0x000fe400078efed6 */
[----:B------:R-:W-:Y:S02]  /*b420*/  I2FP.F32.S32 R135, R135 ;  /* 0x0000008700877245 */ /* 0x000fe40000201400 */
[----:B------:R-:W-:Y:S01]  /*b430*/  FSEL R72, R72, -INF , !P3 ;  /* 0xff80000048487808 */ /* 0x000fe20005800000 */
[----:B------:R-:W-:Y:S01]  /*b440*/  HMMA.16816.F32.BF16 R112, R184, R172, R112 ;  /* 0x000000acb870723c */ /* 0x000fe20000041870 */
[----:B------:R-:W-:-:S02]  /*b450*/  FSEL R75, R76, -INF , !P2 ;  /* 0xff8000004c4b7808 */ /* 0x000fc40005000000 */
[C---:B------:R-:W-:Y:S02]  /*b460*/  ISETP.GE.AND P3, PT, R139.reuse, R2, PT ;  /* 0x000000028b00720c */ /* 0x040fe40003f66270 */
[----:B------:R-:W-:Y:S01]  /*b470*/  ISETP.GE.AND P2, PT, R139, R0, PT ;  /* 0x000000008b00720c */ /* 0x000fe20003f46270 */
[C---:B------:R-:W-:Y:S01]  /*b480*/  HMMA.16816.F32.BF16 R116, R184.reuse, R178, R116 ;  /* 0x000000b2b874723c */ /* 0x040fe20000041874 */
[----:B------:R-:W-:Y:S01]  /*b490*/  I2FP.F32.S32 R76, R139 ;  /* 0x0000008b004c7245 */ /* 0x000fe20000201400 */
[----:B------:R-:W-:Y:S01]  /*b4a0*/  FFMA.FTZ R139, R135, UR5, R68 ;  /* 0x00000005878b7c23 */ /* 0x000fe20008010044 */
[----:B------:R-:W-:Y:S01]  /*b4b0*/  LOP3.LUT R141, R141, 0xa0, R214, 0xfe, !PT ;  /* 0x000000a08d8d7812 */ /* 0x000fe200078efed6 */
[----:B------:R-:W-:Y:S01]  /*b4c0*/  FFMA.FTZ R68, R135, UR5, R70 ;  /* 0x0000000587447c23 */ /* 0x000fe20008010046 */
[----:B------:R-:W-:Y:S01]  /*b4d0*/  LOP3.LUT R143, R143, 0xa1, R214, 0xfe, !PT ;  /* 0x000000a18f8f7812 */ /* 0x000fe200078efed6 */
[----:B------:R-:W-:Y:S01]  /*b4e0*/  FFMA.FTZ R135, R76, UR5, R69 ;  /* 0x000000054c877c23 */ /* 0x000fe20008010045 */
[----:B------:R-:W-:Y:S01]  /*b4f0*/  FSEL R69, R74, -INF , !P5 ;  /* 0xff8000004a457808 */ /* 0x000fe20006800000 */
[----:B------:R-:W-:Y:S01]  /*b500*/  FFMA.FTZ R71, R76, UR5, R71 ;  /* 0x000000054c477c23 */ /* 0x000fe20008010047 */
[----:B------:R-:W-:Y:S01]  /*b510*/  FSEL R139, R139, -INF , !P6 ;  /* 0xff8000008b8b7808 */ /* 0x000fe20007000000 */
[----:B------:R-:W-:Y:S01]  /*b520*/  HMMA.16816.F32.BF16 R120, R184, R176, R120 ;  /* 0x000000b0b878723c */ /* 0x000fe20000041878 */
[----:B------:R-:W-:-:S02]  /*b530*/  ISETP.GE.AND P5, PT, R141, R2, PT ;  /* 0x000000028d00720c */ /* 0x000fc40003fa6270 */
[----:B------:R-:W-:Y:S02]  /*b540*/  ISETP.GE.AND P6, PT, R141, R0, PT ;  /* 0x000000008d00720c */ /* 0x000fe40003fc6270 */
[----:B------:R-:W-:Y:S02]  /*b550*/  I2FP.F32.S32 R141, R141 ;  /* 0x0000008d008d7245 */ /* 0x000fe40000201400 */
[----:B------:R-:W-:Y:S02]  /*b560*/  FSEL R68, R68, -INF , !P4 ;  /* 0xff80000044447808 */ /* 0x000fe40006000000 */
[----:B------:R-:W-:Y:S01]  /*b570*/  FSEL R135, R135, -INF , !P3 ;  /* 0xff80000087877808 */ /* 0x000fe20005800000 */
[C---:B------:R-:W-:Y:S01]  /*b580*/  FFMA.FTZ R64, R141.reuse, UR5, R64 ;  /* 0x000000058d407c23 */ /* 0x040fe20008010040 */
[----:B------:R-:W-:Y:S01]  /*b590*/  FFMA.FTZ R66, R141, UR5, R66 ;  /* 0x000000058d427c23 */ /* 0x000fe20008010042 */
[----:B------:R-:W-:Y:S01]  /*b5a0*/  IMAD.U32 R141, RZ, RZ, UR4 ;  /* 0x00000004ff8d7e24 */ /* 0x000fe2000f8e00ff */
[----:B------:R-:W-:-:S02]  /*b5b0*/  ISETP.GE.AND P4, PT, R143, R2, PT ;  /* 0x000000028f00720c */ /* 0x000fc40003f86270 */
[----:B------:R-:W-:Y:S02]  /*b5c0*/  ISETP.GE.AND P3, PT, R143, R0, PT ;  /* 0x000000008f00720c */ /* 0x000fe40003f66270 */
[----:B------:R-:W-:Y:S01]  /*b5d0*/  I2FP.F32.S32 R70, R143 ;  /* 0x0000008f00467245 */ /* 0x000fe20000201400 */
[----:B------:R-:W-:Y:S01]  /*b5e0*/  IMAD.U32 R143, RZ, RZ, UR4 ;  /* 0x00000004ff8f7e24 */ /* 0x000fe2000f8e00ff */
[----:B------:R-:W-:Y:S02]  /*b5f0*/  LOP3.LUT R141, R141, 0xa8, R214, 0xfe, !PT ;  /* 0x000000a88d8d7812 */ /* 0x000fe400078efed6 */
[----:B------:R-:W-:Y:S01]  /*b600*/  FSEL R71, R71, -INF , !P2 ;  /* 0xff80000047477808 */ /* 0x000fe20005000000 */
[----:B------:R-:W-:Y:S01]  /*b610*/  FFMA.FTZ R147, R70, UR5, R65 ;  /* 0x0000000546937c23 */ /* 0x000fe20008010041 */
[----:B------:R-:W-:Y:S01]  /*b620*/  FSEL R149, R64, -INF , !P5 ;  /* 0xff80000040957808 */ /* 0x000fe20006800000 */
[----:B------:R-:W-:Y:S01]  /*b630*/  FFMA.FTZ R67, R70, UR5, R67 ;  /* 0x0000000546437c23 */ /* 0x000fe20008010043 */
[----:B------:R-:W-:-:S02]  /*b640*/  ISETP.GE.AND P2, PT, R141, R2, PT ;  /* 0x000000028d00720c */ /* 0x000fc40003f46270 */
[----:B------:R-:W-:Y:S02]  /*b650*/  ISETP.GE.AND P5, PT, R141, R0, PT ;  /* 0x000000008d00720c */ /* 0x000fe40003fa6270 */
[----:B------:R-:W-:Y:S02]  /*b660*/  I2FP.F32.S32 R141, R141 ;  /* 0x0000008d008d7245 */ /* 0x000fe40000201400 */
[----:B------:R-:W-:Y:S02]  /*b670*/  LOP3.LUT R65, R143, 0xa9, R214, 0xfe, !PT ;  /* 0x000000a98f417812 */ /* 0x000fe400078efed6 */
[----:B------:R-:W-:Y:S01]  /*b680*/  FSEL R70, R66, -INF , !P6 ;  /* 0xff80000042467808 */ /* 0x000fe20007000000 */
[----:B------:R-:W-:Y:S01]  /*b690*/  FFMA.FTZ R143, R141, UR5, R60 ;  /* 0x000000058d8f7c23 */ /* 0x000fe2000801003c */
[----:B------:R-:W-:Y:S01]  /*b6a0*/  FSEL R147, R147, -INF , !P4 ;  /* 0xff80000093937808 */ /* 0x000fe20006000000 */
[----:B------:R-:W-:Y:S01]  /*b6b0*/  FFMA.FTZ R62, R141, UR5, R62 ;  /* 0x000000058d3e7c23 */ /* 0x000fe2000801003e */
[C---:B------:R-:W-:Y:S01]  /*b6c0*/  ISETP.GE.AND P6, PT, R65.reuse, R2, PT ;  /* 0x000000024100720c */ /* 0x040fe20003fc6270 */
[----:B------:R-:W-:Y:S01]  /*b6d0*/  IMAD.U32 R141, RZ, RZ, UR4 ;  /* 0x00000004ff8d7e24 */ /* 0x000fe2000f8e00ff */
[----:B------:R-:W-:-:S02]  /*b6e0*/  ISETP.GE.AND P4, PT, R65, R0, PT ;  /* 0x000000004100720c */ /* 0x000fc40003f86270 */
[----:B------:R-:W-:Y:S02]  /*b6f0*/  I2FP.F32.S32 R74, R65 ;  /* 0x00000041004a7245 */ /* 0x000fe40000201400 */
[----:B------:R-:W-:Y:S02]  /*b700*/  FSEL R60, R67, -INF , !P3 ;  /* 0xff800000433c7808 */ /* 0x000fe40005800000 */
[----:B------:R-:W1:Y:S01]  /*b710*/  LDSM.16.M88.4 R64, [R196] ;  /* 0x00000000c440783b */ /* 0x000e620000000200 */
[----:B------:R-:W-:Y:S01]  /*b720*/  LOP3.LUT R145, R145, 0xb0, R214, 0xfe, !PT ;  /* 0x000000b091917812 */ /* 0x000fe200078efed6 */
[C---:B------:R-:W-:Y:S01]  /*b730*/  FFMA.FTZ R61, R74.reuse, UR5, R61 ;  /* 0x000000054a3d7c23 */ /* 0x040fe2000801003d */
[----:B------:R-:W-:Y:S01]  /*b740*/  FSEL R143, R143, -INF , !P2 ;  /* 0xff8000008f8f7808 */ /* 0x000fe20005000000 */
[----:B------:R-:W-:Y:S01]  /*b750*/  FFMA.FTZ R63, R74, UR5, R63 ;  /* 0x000000054a3f7c23 */ /* 0x000fe2000801003f */
[----:B------:R-:W-:Y:S01]  /*b760*/  ISETP.GE.AND P3, PT, R145, R2, PT ;  /* 0x000000029100720c */ /* 0x000fe20003f66270 */
[----:B------:R-:W-:-:S04]  /*b770*/  DEPBAR.LE SB0, 0x0 ;  /* 0x000080000000791a */ /* 0x000fc80000000000 */
[----:B------:R-:W-:Y:S02]  /*b780*/  ISETP.GE.AND P2, PT, R145, R0, PT ;  /* 0x000000009100720c */ /* 0x000fe40003f46270 */
[----:B------:R-:W-:Y:S02]  /*b790*/  I2FP.F32.S32 R145, R145 ;  /* 0x0000009100917245 */ /* 0x000fe40000201400 */
[--C-:B------:R-:W-:Y:S02]  /*b7a0*/  LOP3.LUT R153, R153, 0xb1, R214.reuse, 0xfe, !PT ;  /* 0x000000b199997812 */ /* 0x100fe400078efed6 */
[----:B------:R-:W-:Y:S01]  /*b7b0*/  LOP3.LUT R151, R151, 0xb8, R214, 0xfe, !PT ;  /* 0x000000b897977812 */ /* 0x000fe200078efed6 */
[C---:B------:R-:W-:Y:S01]  /*b7c0*/  FFMA.FTZ R76, R145.reuse, UR5, R56 ;  /* 0x00000005914c7c23 */ /* 0x040fe20008010038 */
[----:B------:R-:W-:Y:S01]  /*b7d0*/  FFMA.FTZ R74, R145, UR5, R58 ;  /* 0x00000005914a7c23 */ /* 0x000fe2000801003a */
[----:B------:R-:W-:Y:S01]  /*b7e0*/  FSEL R58, R62, -INF , !P5 ;  /* 0xff8000003e3a7808 */ /* 0x000fe20006800000 */
[----:B------:R-:W-:Y:S01]  /*b7f0*/  IMAD.U32 R145, RZ, RZ, UR4 ;  /* 0x00000004ff917e24 */ /* 0x000fe2000f8e00ff */
[----:B------:R-:W-:-:S02]  /*b800*/  FSEL R155, R61, -INF , !P6 ;  /* 0xff8000003d9b7808 */ /* 0x000fc40007000000 */
[----:B------:R-:W-:Y:S02]  /*b810*/  I2FP.F32.S32 R62, R153 ;  /* 0x00000099003e7245 */ /* 0x000fe40000201400 */
[----:B------:R-:W-:Y:S02]  /*b820*/  I2FP.F32.S32 R61, R151 ;  /* 0x00000097003d7245 */ /* 0x000fe40000201400 */
[----:B------:R-:W-:Y:S01]  /*b830*/  FSEL R56, R63, -INF , !P4 ;  /* 0xff8000003f387808 */ /* 0x000fe20006000000 */
[----:B------:R-:W-:Y:S01]  /*b840*/  FFMA.FTZ R157, R62, UR5, R57 ;  /* 0x000000053e9d7c23 */ /* 0x000fe20008010039 */
[----:B------:R-:W-:Y:S01]  /*b850*/  FSEL R63, R76, -INF , !P3 ;  /* 0xff8000004c3f7808 */ /* 0x000fe20005800000 */
[----:B------:R-:W-:Y:S01]  /*b860*/  FFMA.FTZ R59, R62, UR5, R59 ;  /* 0x000000053e3b7c23 */ /* 0x000fe2000801003b */
[----:B------:R-:W-:Y:S01]  /*b870*/  ISETP.GE.AND P4, PT, R151, R2, PT ;  /* 0x000000029700720c */ /* 0x000fe20003f86270 */
[----:B------:R-:W-:Y:S01]  /*b880*/  FFMA.FTZ R54, R61, UR5, R54 ;  /* 0x000000053d367c23 */ /* 0x000fe20008010036 */
[----:B------:R-:W-:Y:S01]  /*b890*/  ISETP.GE.AND P3, PT, R151, R0, PT ;  /* 0x000000009700720c */ /* 0x000fe20003f66270 */
[----:B------:R-:W-:Y:S01]  /*b8a0*/  FFMA.FTZ R151, R61, UR5, R52 ;  /* 0x000000053d977c23 */ /* 0x000fe20008010034 */
[----:B------:R-:W-:-:S02]  /*b8b0*/  LOP3.LUT R141, R141, 0xb9, R214, 0xfe, !PT ;  /* 0x000000b98d8d7812 */ /* 0x000fc400078efed6 */
[C---:B------:R-:W-:Y:S02]  /*b8c0*/  ISETP.GE.AND P5, PT, R153.reuse, R2, PT ;  /* 0x000000029900720c */ /* 0x040fe40003fa6270 */
[----:B------:R-:W-:Y:S01]  /*b8d0*/  ISETP.GE.AND P6, PT, R153, R0, PT ;  /* 0x000000009900720c */ /* 0x000fe20003fc6270 */
[C---:B-1----:R-:W-:Y:S01]  /*b8e0*/  HMMA.16816.F32.BF16 R32, R184.reuse, R64, R32 ;  /* 0x00000040b820723c */ /* 0x042fe20000041820 */
[----:B------:R-:W-:Y:S02]  /*b8f0*/  LOP3.LUT R145, R145, 0xc0, R214, 0xfe, !PT ;  /* 0x000000c091917812 */ /* 0x000fe400078efed6 */
[----:B------:R-:W-:Y:S02]  /*b900*/  FSEL R57, R74, -INF , !P2 ;  /* 0xff8000004a397808 */ /* 0x000fe40005000000 */
[----:B------:R-:W-:Y:S01]  /*b910*/  FSEL R157, R157, -INF , !P5 ;  /* 0xff8000009d9d7808 */ /* 0x000fe20006800000 */
[----:B------:R-:W-:Y:S01]  /*b920*/  HMMA.16816.F32.BF16 R28, R184, R66, R28 ;  /* 0x00000042b81c723c */ /* 0x000fe2000004181c */
[----:B------:R-:W-:-:S02]  /*b930*/  I2FP.F32.S32 R62, R141 ;  /* 0x0000008d003e7245 */ /* 0x000fc40000201400 */
[----:B------:R-:W-:Y:S02]  /*b940*/  FSEL R52, R59, -INF , !P6 ;  /* 0xff8000003b347808 */ /* 0x000fe40007000000 */
[----:B------:R-:W-:Y:S01]  /*b950*/  FSEL R151, R151, -INF , !P4 ;  /* 0xff80000097977808 */ /* 0x000fe20006000000 */
[C---:B------:R-:W-:Y:S01]  /*b960*/  FFMA.FTZ R53, R62.reuse, UR5, R53 ;  /* 0x000000053e357c23 */ /* 0x040fe20008010035 */
[C---:B------:R-:W-:Y:S01]  /*b970*/  ISETP.GE.AND P2, PT, R141.reuse, R2, PT ;  /* 0x000000028d00720c */ /* 0x040fe20003f46270 */
[----:B------:R-:W-:Y:S01]  /*b980*/  FFMA.FTZ R62, R62, UR5, R55 ;  /* 0x000000053e3e7c23 */ /* 0x000fe20008010037 */
[----:B------:R-:W-:Y:S01]  /*b990*/  ISETP.GE.AND P5, PT, R141, R0, PT ;  /* 0x000000008d00720c */ /* 0x000fe20003fa6270 */
[----:B------:R-:W-:Y:S01]  /*b9a0*/  IMAD.U32 R141, RZ, RZ, UR4 ;  /* 0x00000004ff8d7e24 */ /* 0x000fe2000f8e00ff */
[C---:B------:R-:W-:Y:S01]  /*b9b0*/  ISETP.GE.AND P6, PT, R145.reuse, R2, PT ;  /* 0x000000029100720c */ /* 0x040fe20003fc6270 */
[----:B------:R-:W-:Y:S01]  /*b9c0*/  IMAD.U32 R55, RZ, RZ, UR4 ;  /* 0x00000004ff377e24 */ /* 0x000fe2000f8e00ff */
[----:B------:R-:W-:Y:S01]  /*b9d0*/  ISETP.GE.AND P4, PT, R145, R0, PT ;  /* 0x000000009100720c */ /* 0x000fe20003f86270 */
[----:B------:R-:W-:Y:S01]  /*b9e0*/  IMAD.U32 R187, RZ, RZ, UR4 ;  /* 0x00000004ffbb7e24 */ /* 0x000fe2000f8e00ff */
[----:B------:R-:W-:Y:S01]  /*b9f0*/  I2FP.F32.S32 R59, R145 ;  /* 0x00000091003b7245 */ /* 0x000fe20000201400 */
[----:B------:R-:W-:Y:S01]  /*ba00*/  IMAD.U32 R145, RZ, RZ, UR4 ;  /* 0x00000004ff917e24 */ /* 0x000fe2000f8e00ff */
[----:B------:R-:W-:Y:S01]  /*ba10*/  LOP3.LUT R141, R141, 0xc8, R214, 0xfe, !PT ;  /* 0x000000c88d8d7812 */ /* 0x000fe200078efed6 */
[----:B------:R-:W-:Y:S01]  /*ba20*/  IMAD.U32 R185, RZ, RZ, UR4 ;  /* 0x00000004ffb97e24 */ /* 0x000fe2000f8e00ff */
[----:B------:R-:W-:Y:S01]  /*ba30*/  FSEL R163, R53, -INF , !P2 ;  /* 0xff80000035a37808 */ /* 0x000fe20005000000 */
[----:B------:R-:W-:Y:S01]  /*ba40*/  FFMA.FTZ R61, R59, UR5, R50 ;  /* 0x000000053b3d7c23 */ /* 0x000fe20008010032 */
[----:B------:R-:W-:Y:S01]  /*ba50*/  LOP3.LUT R145, R145, 0xc1, R214, 0xfe, !PT ;  /* 0x000000c191917812 */ /* 0x000fe200078efed6 */
[----:B------:R-:W-:Y:S01]  /*ba60*/  FFMA.FTZ R65, R59, UR5, R48 ;  /* 0x000000053b417c23 */ /* 0x000fe20008010030 */
[----:B------:R-:W-:Y:S01]  /*ba70*/  FSEL R50, R54, -INF , !P3 ;  /* 0xff80000036327808 */ /* 0x000fe20005800000 */
[----:B------:R-:W-:Y:S01]  /*ba80*/  IMAD.U32 R59, RZ, RZ, UR4 ;  /* 0x00000004ff3b7e24 */ /* 0x000fe2000f8e00ff */
[----:B------:R-:W-:-:S02]  /*ba90*/  I2FP.F32.S32 R54, R145 ;  /* 0x0000009100367245 */ /* 0x000fc40000201400 */
[----:B------:R-:W-:Y:S02]  /*baa0*/  I2FP.F32.S32 R53, R141 ;  /* 0x0000008d00357245 */ /* 0x000fe40000201400 */
[----:B------:R-:W-:Y:S01]  /*bab0*/  FSEL R48, R62, -INF , !P5 ;  /* 0xff8000003e307808 */ /* 0x000fe20006800000 */
[C---:B------:R-:W-:Y:S01]  /*bac0*/  FFMA.FTZ R51, R54.reuse, UR5, R51 ;  /* 0x0000000536337c23 */ /* 0x040fe20008010033 */
[----:B------:R-:W-:Y:S01]  /*bad0*/  ISETP.GE.AND P2, PT, R145, R0, PT ;  /* 0x000000009100720c */ /* 0x000fe20003f46270 */
[----:B------:R-:W-:Y:S01]  /*bae0*/  FFMA.FTZ R161, R53, UR5, R44 ;  /* 0x0000000535a17c23 */ /* 0x000fe2000801002c */
[----:B------:R-:W-:Y:S01]  /*baf0*/  ISETP.GE.AND P5, PT, R141, R2, PT ;  /* 0x000000028d00720c */ /* 0x000fe20003fa6270 */
[----:B------:R-:W-:Y:S01]  /*bb00*/  FFMA.FTZ R165, R54, UR5, R49 ;  /* 0x0000000536a57c23 */ /* 0x000fe20008010031 */
[----:B------:R-:W-:Y:S01]  /*bb10*/  LOP3.LUT R59, R59, 0xd0, R214, 0xfe, !PT ;  /* 0x000000d03b3b7812 */ /* 0x000fe200078efed6 */
[----:B------:R-:W-:Y:S01]  /*bb20*/  FFMA.FTZ R46, R53, UR5, R46 ;  /* 0x00000005352e7c23 */ /* 0x000fe2000801002e */
[----:B------:R-:W-:-:S02]  /*bb30*/  LOP3.LUT R55, R55, 0xc9, R214, 0xfe, !PT ;  /* 0x000000c937377812 */ /* 0x000fc400078efed6 */
[-C--:B------:R-:W-:Y:S02]  /*bb40*/  ISETP.GE.AND P3, PT, R145, R2.reuse, PT ;  /* 0x000000029100720c */ /* 0x080fe40003f66270 */
[----:B------:R-:W-:Y:S02]  /*bb50*/  FSEL R44, R51, -INF , !P2 ;  /* 0xff800000332c7808 */ /* 0x000fe40005000000 */
[----:B------:R-:W-:Y:S02]  /*bb60*/  FSEL R161, R161, -INF , !P5 ;  /* 0xff800000a1a17808 */ /* 0x000fe40006800000 */
[C---:B------:R-:W-:Y:S02]  /*bb70*/  ISETP.GE.AND P2, PT, R59.reuse, R2, PT ;  /* 0x000000023b00720c */ /* 0x040fe40003f46270 */
[----:B------:R-:W-:Y:S02]  /*bb80*/  ISETP.GE.AND P5, PT, R59, R0, PT ;  /* 0x000000003b00720c */ /* 0x000fe40003fa6270 */
[----:B------:R-:W-:Y:S01]  /*bb90*/  I2FP.F32.S32 R51, R59 ;  /* 0x0000003b00337245 */ /* 0x000fe20000201400 */
[----:B------:R-:W-:Y:S01]  /*bba0*/  IMAD.U32 R59, RZ, RZ, UR4 ;  /* 0x00000004ff3b7e24 */ /* 0x000fe2000f8e00ff */
[----:B------:R-:W-:-:S02]  /*bbb0*/  FSEL R49, R61, -INF , !P4 ;  /* 0xff8000003d317808 */ /* 0x000fc40006000000 */
[----:B------:R-:W-:Y:S01]  /*bbc0*/  FSEL R165, R165, -INF , !P3 ;  /* 0xff800000a5a57808 */ /* 0x000fe20005800000 */
[C---:B------:R-:W-:Y:S01]  /*bbd0*/  FFMA.FTZ R53, R51.reuse, UR5, R42 ;  /* 0x0000000533357c23 */ /* 0x040fe2000801002a */
[----:B------:R-:W-:Y:S01]  /*bbe0*/  I2FP.F32.S32 R54, R55 ;  /* 0x0000003700367245 */ /* 0x000fe20000201400 */
[----:B------:R-:W-:Y:S01]  /*bbf0*/  FFMA.FTZ R67, R51, UR5, R40 ;  /* 0x0000000533437c23 */ /* 0x000fe20008010028 */
[----:B------:R-:W-:Y:S01]  /*bc00*/  FSEL R65, R65, -INF , !P6 ;  /* 0xff80000041417808 */ /* 0x000fe20007000000 */
[----:B------:R-:W-:Y:S01]  /*bc10*/  IMAD.U32 R51, RZ, RZ, UR4 ;  /* 0x00000004ff337e24 */ /* 0x000fe2000f8e00ff */
[C---:B------:R-:W-:Y:S01]  /*bc20*/  ISETP.GE.AND P4, PT, R55.reuse, R2, PT ;  /* 0x000000023700720c */ /* 0x040fe20003f86270 */
[C---:B------:R-:W-:Y:S01]  /*bc30*/  FFMA.FTZ R45, R54.reuse, UR5, R45 ;  /* 0x00000005362d7c23 */ /* 0x040fe2000801002d */
[-C--:B------:R-:W-:Y:S01]  /*bc40*/  ISETP.GE.AND P3, PT, R55, R0.reuse, PT ;  /* 0x000000003700720c */ /* 0x080fe20003f66270 */
[----:B------:R-:W-:Y:S01]  /*bc50*/  IMAD.U32 R55, RZ, RZ, UR4 ;  /* 0x00000004ff377e24 */ /* 0x000fe2000f8e00ff */
[----:B------:R-:W-:Y:S01]  /*bc60*/  ISETP.GE.AND P6, PT, R141, R0, PT ;  /* 0x000000008d00720c */ /* 0x000fe20003fc6270 */
[----:B------:R-:W-:Y:S01]  /*bc70*/  FFMA.FTZ R54, R54, UR5, R47 ;  /* 0x0000000536367c23 */ /* 0x000fe2000801002f */
[----:B------:R-:W-:Y:S01]  /*bc80*/  LOP3.LUT R59, R59, 0xd1, R214, 0xfe, !PT ;  /* 0x000000d13b3b7812 */ /* 0x000fe200078efed6 */
[----:B------:R-:W-:Y:S01]  /*bc90*/  IMAD.U32 R47, RZ, RZ, UR4 ;  /* 0x00000004ff2f7e24 */ /* 0x000fe2000f8e00ff */
[----:B------:R-:W-:-:S02]  /*bca0*/  FSEL R42, R46, -INF , !P6 ;  /* 0xff8000002e2a7808 */ /* 0x000fc40007000000 */
[--C-:B------:R-:W-:Y:S02]  /*bcb0*/  LOP3.LUT R55, R55, 0xd8, R214.reuse, 0xfe, !PT ;  /* 0x000000d837377812 */ /* 0x100fe400078efed6 */
[----:B------:R-:W-:Y:S02]  /*bcc0*/  I2FP.F32.S32 R46, R59 ;  /* 0x0000003b002e7245 */ /* 0x000fe40000201400 */
[----:B------:R-:W-:Y:S02]  /*bcd0*/  FSEL R169, R45, -INF , !P4 ;  /* 0xff8000002da97808 */ /* 0x000fe40006000000 */
[----:B------:R-:W-:Y:S01]  /*bce0*/  I2FP.F32.S32 R45, R55 ;  /* 0x00000037002d7245 */ /* 0x000fe20000201400 */
[C---:B------:R-:W-:Y:S01]  /*bcf0*/  FFMA.FTZ R171, R46.reuse, UR5, R41 ;  /* 0x000000052eab7c23 */ /* 0x040fe20008010029 */
[----:B------:R-:W-:Y:S01]  /*bd00*/  FFMA.FTZ R43, R46, UR5, R43 ;  /* 0x000000052e2b7c23 */ /* 0x000fe2000801002b */
[----:B------:R-:W-:Y:S02]  /*bd10*/  LOP3.LUT R47, R47, 0xd9, R214, 0xfe, !PT ;  /* 0x000000d92f2f7812 */ /* 0x000fe400078efed6 */
[----:B------:R-:W-:Y:S01]  /*bd20*/  ISETP.GE.AND P6, PT, R59, R2, PT ;  /* 0x000000023b00720c */ /* 0x000fe20003fc6270 */
[----:B------:R-:W-:Y:S01]  /*bd30*/  FFMA.FTZ R167, R45, UR5, R36 ;  /* 0x000000052da77c23 */ /* 0x000fe20008010024 */
[----:B------:R-:W-:Y:S01]  /*bd40*/  ISETP.GE.AND P4, PT, R59, R0, PT ;  /* 0x000000003b00720c */ /* 0x000fe20003f86270 */
[----:B------:R-:W-:Y:S01]  /*bd50*/  FFMA.FTZ R38, R45, UR5, R38 ;  /* 0x000000052d267c23 */ /* 0x000fe20008010026 */
[----:B------:R-:W-:Y:S01]  /*bd60*/  LOP3.LUT R51, R51, 0xe0, R214, 0xfe, !PT ;  /* 0x000000e033337812 */ /* 0x000fe200078efed6 */
[----:B------:R-:W-:Y:S01]  /*bd70*/  IMAD.U32 R45, RZ, RZ, UR4 ;  /* 0x00000004ff2d7e24 */ /* 0x000fe2000f8e00ff */
[----:B------:R-:W-:Y:S01]  /*bd80*/  FSEL R41, R53, -INF , !P5 ;  /* 0xff80000035297808 */ /* 0x000fe20006800000 */
[----:B------:R-:W-:Y:S01]  /*bd90*/  IMAD.U32 R59, RZ, RZ, UR4 ;  /* 0x00000004ff3b7e24 */ /* 0x000fe2000f8e00ff */
[----:B------:R-:W-:Y:S01]  /*bda0*/  FSEL R171, R171, -INF , !P6 ;  /* 0xff800000abab7808 */ /* 0x000fe20007000000 */
[----:B------:R-:W-:Y:S01]  /*bdb0*/  IMAD.U32 R53, RZ, RZ, UR4 ;  /* 0x00000004ff357e24 */ /* 0x000fe2000f8e00ff */
[----:B------:R-:W-:-:S02]  /*bdc0*/  I2FP.F32.S32 R46, R47 ;  /* 0x0000002f002e7245 */ /* 0x000fc40000201400 */
[----:B------:R-:W-:Y:S02]  /*bdd0*/  FSEL R36, R43, -INF , !P4 ;  /* 0xff8000002b247808 */ /* 0x000fe40006000000 */
[C---:B------:R-:W-:Y:S01]  /*bde0*/  ISETP.GE.AND P5, PT, R47.reuse, R2, PT ;  /* 0x000000022f00720c */ /* 0x040fe20003fa6270 */
[C---:B------:R-:W-:Y:S01]  /*bdf0*/  FFMA.FTZ R37, R46.reuse, UR5, R37 ;  /* 0x000000052e257c23 */ /* 0x040fe20008010025 */
[----:B------:R-:W-:Y:S01]  /*be00*/  ISETP.GE.AND P6, PT, R47, R0, PT ;  /* 0x000000002f00720c */ /* 0x000fe20003fc6270 */
[----:B------:R-:W-:Y:S01]  /*be10*/  IMAD.U32 R47, RZ, RZ, UR4 ;  /* 0x00000004ff2f7e24 */ /* 0x000fe2000f8e00ff */
[----:B------:R-:W-:Y:S01]  /*be20*/  I2FP.F32.S32 R43, R51 ;  /* 0x00000033002b7245 */ /* 0x000fe20000201400 */
[----:B------:R-:W-:Y:S01]  /*be30*/  FFMA.FTZ R46, R46, UR5, R39 ;  /* 0x000000052e2e7c23 */ /* 0x000fe20008010027 */
[----:B------:R-:W-:Y:S01]  /*be40*/  ISETP.GE.AND P4, PT, R51, R2, PT ;  /* 0x000000023300720c */ /* 0x000fe20003f86270 */
[----:B------:R-:W-:Y:S01]  /*be50*/  IMAD.U32 R39, RZ, RZ, UR4 ;  /* 0x00000004ff277e24 */ /* 0x000fe2000f8e00ff */
[----:B------:R-:W-:Y:S01]  /*be60*/  LOP3.LUT R47, R47, 0xe1, R214, 0xfe, !PT ;  /* 0x000000e12f2f7812 */ /* 0x000fe200078efed6 */
[----:B------:R-:W-:Y:S01]  /*be70*/  FFMA.FTZ R32, R43, UR5, R32 ;  /* 0x000000052b207c23 */ /* 0x000fe20008010020 */
[----:B------:R-:W-:Y:S01]  /*be80*/  LOP3.LUT R45, R45, 0xe8, R214, 0xfe, !PT ;  /* 0x000000e82d2d7812 */ /* 0x000fe200078efed6 */
[----:B------:R-:W-:Y:S01]  /*be90*/  FFMA.FTZ R34, R43, UR5, R34 ;  /* 0x000000052b227c23 */ /* 0x000fe20008010022 */
[----:B------:R-:W-:Y:S01]  /*bea0*/  FSEL R40, R54, -INF , !P3 ;  /* 0xff80000036287808 */ /* 0x000fe20005800000 */
[----:B------:R-:W-:Y:S01]  /*beb0*/  IMAD.U32 R43, RZ, RZ, UR4 ;  /* 0x00000004ff2b7e24 */ /* 0x000fe2000f8e00ff */
[----:B------:R-:W-:-:S02]  /*bec0*/  FSEL R175, R37, -INF , !P5 ;  /* 0xff80000025af7808 */ /* 0x000fc40006800000 */
[----:B------:R-:W-:Y:S02]  /*bed0*/  FSEL R67, R67, -INF , !P2 ;  /* 0xff80000043437808 */ /* 0x000fe40005000000 */
[----:B------:R-:W-:Y:S02]  /*bee0*/  I2FP.F32.S32 R54, R47 ;  /* 0x0000002f00367245 */ /* 0x000fe40000201400 */
[----:B------:R-:W-:Y:S02]  /*bef0*/  FSEL R37, R46, -INF , !P6 ;  /* 0xff8000002e257808 */ /* 0x000fe40007000000 */
[----:B------:R-:W-:Y:S01]  /*bf00*/  FSEL R173, R32, -INF , !P4 ;  /* 0xff80000020ad7808 */ /* 0x000fe20006000000 */
[C---:B------:R-:W-:Y:S01]  /*bf10*/  FFMA.FTZ R33, R54.reuse, UR5, R33 ;  /* 0x0000000536217c23 */ /* 0x040fe20008010021 */
[C---:B------:R-:W-:Y:S01]  /*bf20*/  ISETP.GE.AND P3, PT, R55.reuse, R2, PT ;  /* 0x000000023700720c */ /* 0x040fe20003f66270 */
[----:B------:R-:W-:Y:S01]  /*bf30*/  FFMA.FTZ R54, R54, UR5, R35 ;  /* 0x0000000536367c23 */ /* 0x000fe20008010023 */
[----:B------:R-:W-:-:S02]  /*bf40*/  ISETP.GE.AND P2, PT, R55, R0, PT ;  /* 0x000000003700720c */ /* 0x000fc40003f46270 */
[C---:B------:R-:W-:Y:S02]  /*bf50*/  ISETP.GE.AND P6, PT, R45.reuse, R2, PT ;  /* 0x000000022d00720c */ /* 0x040fe40003fc6270 */
[-C--:B------:R-:W-:Y:S02]  /*bf60*/  ISETP.GE.AND P4, PT, R45, R0.reuse, PT ;  /* 0x000000002d00720c */ /* 0x080fe40003f86270 */
[----:B------:R-:W-:Y:S02]  /*bf70*/  I2FP.F32.S32 R45, R45 ;  /* 0x0000002d002d7245 */ /* 0x000fe40000201400 */
[----:B------:R-:W-:Y:S02]  /*bf80*/  FSEL R167, R167, -INF , !P3 ;  /* 0xff800000a7a77808 */ /* 0x000fe40005800000 */
[----:B------:R-:W-:Y:S01]  /*bf90*/  FSEL R38, R38, -INF , !P2 ;  /* 0xff80000026267808 */ /* 0x000fe20005000000 */
[----:B------:R-:W-:Y:S01]  /*bfa0*/  FFMA.FTZ R32, R45, UR5, R28 ;  /* 0x000000052d207c23 */ /* 0x000fe2000801001c */
[----:B------:R-:W-:Y:S01]  /*bfb0*/  ISETP.GE.AND P3, PT, R51, R0, PT ;  /* 0x000000003300720c */ /* 0x000fe20003f66270 */
[----:B------:R-:W-:Y:S01]  /*bfc0*/  FFMA.FTZ R30, R45, UR5, R30 ;  /* 0x000000052d1e7c23 */ /* 0x000fe2000801001e */
[----:B------:R-:W-:-:S02]  /*bfd0*/  ISETP.GE.AND P2, PT, R47, R2, PT ;  /* 0x000000022f00720c */ /* 0x000fc40003f46270 */
[--C-:B------:R-:W-:Y:S02]  /*bfe0*/  LOP3.LUT R43, R43, 0xe9, R214.reuse, 0xfe, !PT ;  /* 0x000000e92b2b7812 */ /* 0x100fe400078efed6 */
[----:B------:R-:W-:Y:S02]  /*bff0*/  ISETP.GE.AND P5, PT, R47, R0, PT ;  /* 0x000000002f00720c */ /* 0x000fe40003fa6270 */
[----:B------:R-:W-:Y:S02]  /*c000*/  LOP3.LUT R51, R39, 0xf0, R214, 0xfe, !PT ;  /* 0x000000f027337812 */ /* 0x000fe400078efed6 */
[----:B------:R-:W-:Y:S02]  /*c010*/  FSEL R39, R34, -INF , !P3 ;  /* 0xff80000022277808 */ /* 0x000fe40005800000 */
[----:B------:R-:W-:Y:S02]  /*c020*/  FSEL R35, R33, -INF , !P2 ;  /* 0xff80000021237808 */ /* 0x000fe40005000000 */
[----:B------:R-:W-:-:S02]  /*c030*/  ISETP.GE.AND P3, PT, R43, R2, PT ;  /* 0x000000022b00720c */ /* 0x000fc40003f66270 */
[----:B------:R-:W-:Y:S02]  /*c040*/  ISETP.GE.AND P2, PT, R43, R0, PT ;  /* 0x000000002b00720c */ /* 0x000fe40003f46270 */
[----:B------:R-:W-:Y:S02]  /*c050*/  I2FP.F32.S32 R28, R43 ;  /* 0x0000002b001c7245 */ /* 0x000fe40000201400 */
[----:B------:R-:W-:Y:S02]  /*c060*/  FSEL R43, R54, -INF , !P5 ;  /* 0xff800000362b7808 */ /* 0x000fe40006800000 */
[----:B------:R-:W-:Y:S01]  /*c070*/  FSEL R33, R32, -INF , !P6 ;  /* 0xff80000020217808 */ /* 0x000fe20007000000 */
[C---:B------:R-:W-:Y:S01]  /*c080*/  FFMA.FTZ R45, R28.reuse, UR5, R31 ;  /* 0x000000051c2d7c23 */ /* 0x040fe2000801001f */
[C---:B------:R-:W-:Y:S01]  /*c090*/  ISETP.GE.AND P5, PT, R51.reuse, R2, PT ;  /* 0x000000023300720c */ /* 0x040fe20003fa6270 */
[----:B------:R-:W-:Y:S01]  /*c0a0*/  IMAD.U32 R31, RZ, RZ, UR4 ;  /* 0x00000004ff1f7e24 */ /* 0x000fe2000f8e00ff */
[----:B------:R-:W-:Y:S01]  /*c0b0*/  ISETP.GE.AND P6, PT, R51, R0, PT ;  /* 0x000000003300720c */ /* 0x000fe20003fc6270 */
[----:B------:R-:W-:Y:S01]  /*c0c0*/  FFMA.FTZ R29, R28, UR5, R29 ;  /* 0x000000051c1d7c23 */ /* 0x000fe2000801001d */
[----:B------:R-:W-:-:S02]  /*c0d0*/  I2FP.F32.S32 R51, R51 ;  /* 0x0000003300337245 */ /* 0x000fc40000201400 */
[--C-:B------:R-:W-:Y:S02]  /*c0e0*/  LOP3.LUT R59, R59, 0xf1, R214.reuse, 0xfe, !PT ;  /* 0x000000f13b3b7812 */ /* 0x100fe400078efed6 */
[----:B------:R-:W-:Y:S01]  /*c0f0*/  LOP3.LUT R53, R53, 0xf8, R214, 0xfe, !PT ;  /* 0x000000f835357812 */ /* 0x000fe200078efed6 */
[C---:B------:R-:W-:Y:S01]  /*c100*/  FFMA.FTZ R54, R51.reuse, UR5, R24 ;  /* 0x0000000533367c23 */ /* 0x040fe20008010018 */
[----:B------:R-:W-:Y:S01]  /*c110*/  FFMA.FTZ R51, R51, UR5, R26 ;  /* 0x0000000533337c23 */ /* 0x000fe2000801001a */
[----:B------:R-:W-:Y:S02]  /*c120*/  I2FP.F32.S32 R26, R59 ;  /* 0x0000003b001a7245 */ /* 0x000fe40000201400 */
[----:B------:R-:W-:Y:S02]  /*c130*/  FSEL R46, R30, -INF , !P4 ;  /* 0xff8000001e2e7808 */ /* 0x000fe40006000000 */
[----:B------:R-:W-:Y:S01]  /*c140*/  ISETP.GE.AND P4, PT, R59, R2, PT ;  /* 0x000000023b00720c */ /* 0x000fe20003f86270 */
[----:B------:R-:W-:Y:S01]  /*c150*/  FFMA.FTZ R24, R26, UR5, R25 ;  /* 0x000000051a187c23 */ /* 0x000fe20008010019 */
[----:B------:R-:W-:-:S02]  /*c160*/  LOP3.LUT R55, R214, UR4, RZ, 0xfc, !PT ;  /* 0x00000004d6377c12 */ /* 0x000fc4000f8efcff */
[----:B------:R-:W-:Y:S02]  /*c170*/  LOP3.LUT R31, R31, 0x1, R214, 0xfe, !PT ;  /* 0x000000011f1f7812 */ /* 0x000fe400078efed6 */
[----:B------:R-:W-:Y:S02]  /*c180*/  FSEL R54, R54, -INF , !P5 ;  /* 0xff80000036367808 */ /* 0x000fe40006800000 */
[----:B------:R-:W-:Y:S02]  /*c190*/  FSEL R51, R51, -INF , !P6 ;  /* 0xff80000033337808 */ /* 0x000fe40007000000 */
[C---:B------:R-:W-:Y:S01]  /*c1a0*/  ISETP.GE.AND P5, PT, R53.reuse, R2, PT ;  /* 0x000000023500720c */ /* 0x040fe20003fa6270 */
[----:B------:R-:W-:Y:S01]  /*c1b0*/  BAR.SYNC.DEFER_BLOCKING 0x0 ;  /* 0x0000000000007b1d */ /* 0x000fe20000010000 */
[----:B------:R-:W-:Y:S02]  /*c1c0*/  ISETP.GE.AND P6, PT, R53, R0, PT ;  /* 0x000000003500720c */ /* 0x000fe40003fc6270 */
[----:B------:R-:W-:-:S02]  /*c1d0*/  I2FP.F32.S32 R25, R53 ;  /* 0x0000003500197245 */ /* 0x000fc40000201400 */
[----:B------:R-:W-:Y:S02]  /*c1e0*/  FSEL R47, R29, -INF , !P3 ;  /* 0xff8000001d2f7808 */ /* 0x000fe40005800000 */
[----:B------:R-:W-:Y:S01]  /*c1f0*/  FSEL R53, R24, -INF , !P4 ;  /* 0xff80000018357808 */ /* 0x000fe20006000000 */
[C---:B------:R-:W-:Y:S01]  /*c200*/  FFMA.FTZ R20, R25.reuse, UR5, R20 ;  /* 0x0000000519147c23 */ /* 0x040fe20008010014 */
[----:B------:R-:W-:Y:S01]  /*c210*/  I2FP.F32.S32 R29, R55 ;  /* 0x00000037001d7245 */ /* 0x000fe20000201400 */
[----:B------:R-:W-:Y:S01]  /*c220*/  FFMA.FTZ R22, R25, UR5, R22 ;  /* 0x0000000519167c23 */ /* 0x000fe20008010016 */
[----:B------:R-:W-:Y:S02]  /*c230*/  I2FP.F32.S32 R24, R31 ;  /* 0x0000001f00187245 */ /* 0x000fe40000201400 */
[----:B------:R-:W-:Y:S01]  /*c240*/  FSEL R45, R45, -INF , !P2 ;  /* 0xff8000002d2d7808 */ /* 0x000fe20005000000 */
[----:B------:R-:W-:Y:S01]  /*c250*/  FFMA.FTZ R16, R29, UR5, R16 ;  /* 0x000000051d107c23 */ /* 0x000fe20008010010 */
[----:B------:R-:W-:Y:S01]  /*c260*/  ISETP.GE.AND P2, PT, R55, R2, PT ;  /* 0x000000023700720c */ /* 0x000fe20003f46270 */
[----:B------:R-:W-:Y:S01]  /*c270*/  FFMA.FTZ R25, R24, UR5, R17 ;  /* 0x0000000518197c23 */ /* 0x000fe20008010011 */
[----:B------:R-:W-:Y:S01]  /*c280*/  IMAD.U32 R29, RZ, RZ, UR4 ;  /* 0x00000004ff1d7e24 */ /* 0x000fe2000f8e00ff */
[----:B------:R-:W-:Y:S01]  /*c290*/  ISETP.GE.AND P3, PT, R59, R0, PT ;  /* 0x000000003b00720c */ /* 0x000fe20003f66270 */
[----:B------:R-:W-:Y:S01]  /*c2a0*/  IMAD.U32 R17, RZ, RZ, UR4 ;  /* 0x00000004ff117e24 */ /* 0x000fe2000f8e00ff */
[----:B------:R-:W-:Y:S01]  /*c2b0*/  ISETP.GE.AND P4, PT, R31, R2, PT ;  /* 0x000000021f00720c */ /* 0x000fe20003f86270 */
[----:B------:R-:W-:-:S02]  /*c2c0*/  IMAD.U32 R55, RZ, RZ, UR4 ;  /* 0x00000004ff377e24 */ /* 0x000fc4000f8e00ff */
[----:B------:R-:W-:Y:S01]  /*c2d0*/  FFMA.FTZ R59, R26, UR5, R27 ;  /* 0x000000051a3b7c23 */ /* 0x000fe2000801001b */
[----:B------:R-:W-:Y:S01]  /*c2e0*/  IMAD.U32 R31, RZ, RZ, UR4 ;  /* 0x00000004ff1f7e24 */ /* 0x000fe2000f8e00ff */
[--C-:B------:R-:W-:Y:S01]  /*c2f0*/  LOP3.LUT R29, R29, 0x8, R214.reuse, 0xfe, !PT ;  /* 0x000000081d1d7812 */ /* 0x100fe200078efed6 */
[----:B------:R-:W-:Y:S01]  /*c300*/  IMAD.U32 R27, RZ, RZ, UR4 ;  /* 0x00000004ff1b7e24 */ /* 0x000fe2000f8e00ff */
[--C-:B------:R-:W-:Y:S02]  /*c310*/  LOP3.LUT R17, R17, 0x18, R214.reuse, 0xfe, !PT ;  /* 0x0000001811117812 */ /* 0x100fe400078efed6 */
[--C-:B------:R-:W-:Y:S02]  /*c320*/  LOP3.LUT R55, R55, 0x9, R214.reuse, 0xfe, !PT ;  /* 0x0000000937377812 */ /* 0x100fe400078efed6 */
[--C-:B------:R-:W-:Y:S02]  /*c330*/  LOP3.LUT R31, R31, 0x11, R214.reuse, 0xfe, !PT ;  /* 0x000000111f1f7812 */ /* 0x100fe400078efed6 */
[----:B------:R-:W-:-:S02]  /*c340*/  LOP3.LUT R27, R27, 0x10, R214, 0xfe, !PT ;  /* 0x000000101b1b7812 */ /* 0x000fc400078efed6 */
[----:B------:R-:W-:Y:S02]  /*c350*/  FSEL R59, R59, -INF , !P3 ;  /* 0xff8000003b3b7808 */ /* 0x000fe40005800000 */
[----:B------:R-:W-:Y:S02]  /*c360*/  FSEL R25, R25, -INF , !P4 ;  /* 0xff80000019197808 */ /* 0x000fe40006000000 */
[-C--:B------:R-:W-:Y:S02]  /*c370*/  ISETP.GE.AND P3, PT, R29, R2.reuse, PT ;  /* 0x000000021d00720c */ /* 0x080fe40003f66270 */
[----:B------:R-:W-:Y:S02]  /*c380*/  FSEL R61, R20, -INF , !P5 ;  /* 0xff800000143d7808 */ /* 0x000fe40006800000 */
[----:B------:R-:W-:Y:S02]  /*c390*/  ISETP.GE.AND P4, PT, R17, R2, PT ;  /* 0x000000021100720c */ /* 0x000fe40003f86270 */
[----:B------:R-:W-:-:S02]  /*c3a0*/  I2FP.F32.S32 R29, R29 ;  /* 0x0000001d001d7245 */ /* 0x000fc40000201400 */
[-C--:B------:R-:W-:Y:S02]  /*c3b0*/  ISETP.GE.AND P5, PT, R55, R2.reuse, PT ;  /* 0x000000023700720c */ /* 0x080fe40003fa6270 */
[----:B------:R-:W-:Y:S01]  /*c3c0*/  I2FP.F32.S32 R20, R55 ;  /* 0x0000003700147245 */ /* 0x000fe20000201400 */
[----:B------:R-:W-:Y:S01]  /*c3d0*/  FFMA.FTZ R12, R29, UR5, R12 ;  /* 0x000000051d0c7c23 */ /* 0x000fe2000801000c */
[----:B------:R-:W-:Y:S01]  /*c3e0*/  FSEL R141, R16, -INF , !P2 ;  /* 0xff800000108d7808 */ /* 0x000fe20005000000 */
[----:B------:R-:W-:Y:S01]  /*c3f0*/  IMAD.U32 R29, RZ, RZ, UR4 ;  /* 0x00000004ff1d7e24 */ /* 0x000fe2000f8e00ff */
[----:B------:R-:W-:Y:S01]  /*c400*/  I2FP.F32.S32 R17, R17 ;  /* 0x0000001100117245 */ /* 0x000fe20000201400 */
[----:B------:R-:W-:Y:S01]  /*c410*/  FFMA.FTZ R13, R20, UR5, R13 ;  /* 0x00000005140d7c23 */ /* 0x000fe2000801000d */
[----:B------:R-:W-:Y:S02]  /*c420*/  FSEL R55, R22, -INF , !P6 ;  /* 0xff80000016377808 */ /* 0x000fe40007000000 */
[-C--:B------:R-:W-:Y:S01]  /*c430*/  ISETP.GE.AND P2, PT, R31, R2.reuse, PT ;  /* 0x000000021f00720c */ /* 0x080fe20003f46270 */
[----:B------:R-:W-:Y:S01]  /*c440*/  FFMA.FTZ R4, R17, UR5, R4 ;  /* 0x0000000511047c23 */ /* 0x000fe20008010004 */
[----:B------:R-:W-:Y:S01]  /*c450*/  I2FP.F32.S32 R16, R31 ;  /* 0x0000001f00107245 */ /* 0x000fe20000201400 */
[----:B------:R-:W-:Y:S01]  /*c460*/  IMAD.U32 R31, RZ, RZ, UR4 ;  /* 0x00000004ff1f7e24 */ /* 0x000fe2000f8e00ff */
[----:B------:R-:W-:Y:S01]  /*c470*/  ISETP.GE.AND P6, PT, R27, R2, PT ;  /* 0x000000021b00720c */ /* 0x000fe20003fc6270 */
[----:B------:R-:W-:Y:S01]  /*c480*/  IMAD.U32 R17, RZ, RZ, UR4 ;  /* 0x00000004ff117e24 */ /* 0x000fe2000f8e00ff */
[----:B------:R-:W-:Y:S01]  /*c490*/  I2FP.F32.S32 R27, R27 ;  /* 0x0000001b001b7245 */ /* 0x000fe20000201400 */
[----:B------:R-:W-:Y:S01]  /*c4a0*/  FFMA.FTZ R137, R16, UR5, R9 ;  /* 0x0000000510897c23 */ /* 0x000fe20008010009 */
[----:B------:R-:W-:Y:S01]  /*c4b0*/  IMAD.U32 R9, RZ, RZ, UR4 ;  /* 0x00000004ff097e24 */ /* 0x000fe2000f8e00ff */
[----:B------:R-:W-:-:S02]  /*c4c0*/  LOP3.LUT R31, R31, 0x19, R214, 0xfe, !PT ;  /* 0x000000191f1f7812 */ /* 0x000fc400078efed6 */
[----:B------:R-:W-:Y:S01]  /*c4d0*/  FFMA.FTZ R8, R27, UR5, R8 ;  /* 0x000000051b087c23 */ /* 0x000fe20008010008 */
[----:B------:R-:W-:Y:S01]  /*c4e0*/  IMAD.U32 R27, RZ, RZ, UR4 ;  /* 0x00000004ff1b7e24 */ /* 0x000fe2000f8e00ff */
[----:B------:R-:W-:Y:S02]  /*c4f0*/  FSEL R183, R12, -INF , !P3 ;  /* 0xff8000000cb77808 */ /* 0x000fe40005800000 */
[--C-:B------:R-:W-:Y:S02]  /*c500*/  LOP3.LUT R17, R17, 0x21, R214.reuse, 0xfe, !PT ;  /* 0x0000002111117812 */ /* 0x100fe400078efed6 */
[----:B------:R-:W-:Y:S02]  /*c510*/  I2FP.F32.S32 R12, R31 ;  /* 0x0000001f000c7245 */ /* 0x000fe40000201400 */
[--C-:B------:R-:W-:Y:S02]  /*c520*/  LOP3.LUT R9, R9, 0x28, R214.reuse, 0xfe, !PT ;  /* 0x0000002809097812 */ /* 0x100fe400078efed6 */
[--C-:B------:R-:W-:Y:S01]  /*c530*/  LOP3.LUT R29, R29, 0x20, R214.reuse, 0xfe, !PT ;  /* 0x000000201d1d7812 */ /* 0x100fe200078efed6 */
[----:B------:R-:W-:Y:S01]  /*c540*/  FFMA.FTZ R181, R12, UR5, R5 ;  /* 0x000000050cb57c23 */ /* 0x000fe20008010005 */
[----:B------:R-:W-:Y:S01]  /*c550*/  LOP3.LUT R27, R27, 0x29, R214, 0xfe, !PT ;  /* 0x000000291b1b7812 */ /* 0x000fe200078efed6 */
[----:B------:R-:W-:Y:S01]  /*c560*/  IMAD.U32 R5, RZ, RZ, UR4 ;  /* 0x00000004ff057e24 */ /* 0x000fe2000f8e00ff */
[----:B------:R-:W-:-:S02]  /*c570*/  FSEL R145, R8, -INF , !P6 ;  /* 0xff80000008917808 */ /* 0x000fc40007000000 */
[----:B------:R-:W-:Y:S02]  /*c580*/  I2FP.F32.S32 R8, R17 ;  /* 0x0000001100087245 */ /* 0x000fe40000201400 */
[----:B------:R-:W-:Y:S02]  /*c590*/  FSEL R137, R137, -INF , !P2 ;  /* 0xff80000089897808 */ /* 0x000fe40005000000 */
[-C--:B------:R-:W-:Y:S01]  /*c5a0*/  ISETP.GE.AND P6, PT, R17, R2.reuse, PT ;  /* 0x000000021100720c */ /* 0x080fe20003fc6270 */
[----:B------:R-:W-:Y:S01]  /*c5b0*/  FFMA.FTZ R129, R8, UR5, R129 ;  /* 0x0000000508817c23 */ /* 0x000fe20008010081 */
[----:B------:R-:W-:Y:S02]  /*c5c0*/  ISETP.GE.AND P2, PT, R9, R2, PT ;  /* 0x000000020900720c */ /* 0x000fe40003f46270 */
[----:B------:R-:W-:Y:S02]  /*c5d0*/  FSEL R153, R13, -INF , !P5 ;  /* 0xff8000000d997808 */ /* 0x000fe40006800000 */
[----:B------:R-:W-:-:S02]  /*c5e0*/  I2FP.F32.S32 R9, R9 ;  /* 0x0000000900097245 */ /* 0x000fc40000201400 */
[----:B------:R-:W-:Y:S02]  /*c5f0*/  FSEL R17, R4, -INF , !P4 ;  /* 0xff80000004117808 */ /* 0x000fe40006000000 */
[-C--:B------:R-:W-:Y:S01]  /*c600*/  ISETP.GE.AND P5, PT, R29, R2.reuse, PT ;  /* 0x000000021d00720c */ /* 0x080fe20003fa6270 */
[----:B------:R-:W-:Y:S01]  /*c610*/  FFMA.FTZ R124, R9, UR5, R124 ;  /* 0x00000005097c7c23 */ /* 0x000fe2000801007c */
[----:B------:R-:W-:Y:S01]  /*c620*/  I2FP.F32.S32 R13, R29 ;  /* 0x0000001d000d7245 */ /* 0x000fe20000201400 */
[----:B------:R-:W-:Y:S01]  /*c630*/  IMAD.U32 R29, RZ, RZ, UR4 ;  /* 0x00000004ff1d7e24 */ /* 0x000fe2000f8e00ff */
[-C--:B------:R-:W-:Y:S01]  /*c640*/  ISETP.GE.AND P4, PT, R27, R2.reuse, PT ;  /* 0x000000021b00720c */ /* 0x080fe20003f86270 */
[----:B------:R-:W-:Y:S01]  /*c650*/  IMAD.U32 R9, RZ, RZ, UR4 ;  /* 0x00000004ff097e24 */ /* 0x000fe2000f8e00ff */
[----:B------:R-:W-:Y:S01]  /*c660*/  I2FP.F32.S32 R4, R27 ;  /* 0x0000001b00047245 */ /* 0x000fe20000201400 */
[----:B------:R-:W-:Y:S01]  /*c670*/  IMAD.U32 R27, RZ, RZ, UR4 ;  /* 0x00000004ff1b7e24 */ /* 0x000fe2000f8e00ff */
[----:B------:R-:W-:Y:S01]  /*c680*/  ISETP.GE.AND P3, PT, R31, R2, PT ;  /* 0x000000021f00720c */ /* 0x000fe20003f66270 */
[----:B------:R-:W-:Y:S01]  /*c690*/  IMAD.U32 R31, RZ, RZ, UR4 ;  /* 0x00000004ff1f7e24 */ /* 0x000fe2000f8e00ff */
[----:B------:R-:W-:Y:S01]  /*c6a0*/  LOP3.LUT R5, R5, 0x38, R214, 0xfe, !PT ;  /* 0x0000003805057812 */ /* 0x000fe200078efed6 */
[----:B------:R-:W-:Y:S01]  /*c6b0*/  FFMA.FTZ R128, R13, UR5, R128 ;  /* 0x000000050d807c23 */ /* 0x000fe20008010080 */
[--C-:B------:R-:W-:Y:S01]  /*c6c0*/  LOP3.LUT R27, R27, 0x30, R214.reuse, 0xfe, !PT ;  /* 0x000000301b1b7812 */ /* 0x100fe200078efed6 */
[----:B------:R-:W-:Y:S01]  /*c6d0*/  FFMA.FTZ R13, R4, UR5, R125 ;  /* 0x00000005040d7c23 */ /* 0x000fe2000801007d */
[----:B------:R-:W-:-:S02]  /*c6e0*/  LOP3.LUT R29, R29, 0x39, R214, 0xfe, !PT ;  /* 0x000000391d1d7812 */ /* 0x000fc400078efed6 */
[----:B------:R-:W-:Y:S02]  /*c6f0*/  FSEL R129, R129, -INF , !P6 ;  /* 0xff80000081817808 */ /* 0x000fe40007000000 */
[----:B------:R-:W-:Y:S02]  /*c700*/  ISETP.GE.AND P6, PT, R5, R2, PT ;  /* 0x000000020500720c */ /* 0x000fe40003fc6270 */
[--C-:B------:R-:W-:Y:S02]  /*c710*/  LOP3.LUT R31, R31, 0x31, R214.reuse, 0xfe, !PT ;  /* 0x000000311f1f7812 */ /* 0x100fe400078efed6 */
[----:B------:R-:W-:Y:S02]  /*c720*/  FSEL R181, R181, -INF , !P3 ;  /* 0xff800000b5b57808 */ /* 0x000fe40005800000 */
[----:B------:R-:W-:Y:S02]  /*c730*/  I2FP.F32.S32 R5, R5 ;  /* 0x0000000500057245 */ /* 0x000fe40000201400 */
[----:B------:R-:W-:-:S02]  /*c740*/  LOP3.LUT R9, R9, 0x40, R214, 0xfe, !PT ;  /* 0x0000004009097812 */ /* 0x000fc400078efed6 */
[-C--:B------:R-:W-:Y:S01]  /*c750*/  ISETP.GE.AND P3, PT, R27, R2.reuse, PT ;  /* 0x000000021b00720c */ /* 0x080fe20003f66270 */
[----:B------:R-:W-:Y:S01]  /*c760*/  FFMA.FTZ R116, R5, UR5, R116 ;  /* 0x0000000505747c23 */ /* 0x000fe20008010074 */
[----:B------:R-:W-:Y:S01]  /*c770*/  I2FP.F32.S32 R4, R29 ;  /* 0x0000001d00047245 */ /* 0x000fe20000201400 */
[----:B------:R-:W-:Y:S01]  /*c780*/  IMAD.U32 R5, RZ, RZ, UR4 ;  /* 0x00000004ff057e24 */ /* 0x000fe2000f8e00ff */
[----:B------:R-:W-:Y:S02]  /*c790*/  I2FP.F32.S32 R27, R27 ;  /* 0x0000001b001b7245 */ /* 0x000fe40000201400 */
[----:B------:R-:W-:Y:S02]  /*c7a0*/  FSEL R177, R128, -INF , !P5 ;  /* 0xff80000080b17808 */ /* 0x000fe40006800000 */
[----:B------:R-:W-:Y:S01]  /*c7b0*/  I2FP.F32.S32 R8, R31 ;  /* 0x0000001f00087245 */ /* 0x000fe20000201400 */
[----:B------:R-:W-:Y:S01]  /*c7c0*/  FFMA.FTZ R120, R27, UR5, R120 ;  /* 0x000000051b787c23 */ /* 0x000fe20008010078 */
[----:B------:R-:W-:Y:S01]  /*c7d0*/  FSEL R13, R13, -INF , !P4 ;  /* 0xff8000000d0d7808 */ /* 0x000fe20006000000 */
[----:B------:R-:W-:Y:S01]  /*c7e0*/  IMAD.U32 R27, RZ, RZ, UR4 ;  /* 0x00000004ff1b7e24 */ /* 0x000fe2000f8e00ff */
[-C--:B------:R-:W-:Y:S01]  /*c7f0*/  ISETP.GE.AND P5, PT, R31, R2.reuse, PT ;  /* 0x000000021f00720c */ /* 0x080fe20003fa6270 */
[----:B------:R-:W-:Y:S01]  /*c800*/  FFMA.FTZ R31, R4, UR5, R117 ;  /* 0x00000005041f7c23 */ /* 0x000fe20008010075 */
[----:B------:R-:W-:Y:S01]  /*c810*/  ISETP.GE.AND P4, PT, R9, R2, PT ;  /* 0x000000020900720c */ /* 0x000fe20003f86270 */
[----:B------:R-:W-:Y:S01]  /*c820*/  IMAD.U32 R117, RZ, RZ, UR4 ;  /* 0x00000004ff757e24 */ /* 0x000fe2000f8e00ff */
[----:B------:R-:W-:Y:S01]  /*c830*/  I2FP.F32.S32 R9, R9 ;  /* 0x0000000900097245 */ /* 0x000fe20000201400 */
[----:B------:R-:W-:Y:S01]  /*c840*/  FFMA.FTZ R121, R8, UR5, R121 ;  /* 0x0000000508797c23 */ /* 0x000fe20008010079 */
[----:B------:R-:W-:-:S02]  /*c850*/  LOP3.LUT R5, R5, 0x48, R214, 0xfe, !PT ;  /* 0x0000004805057812 */ /* 0x000fc400078efed6 */
[----:B------:R-:W-:Y:S01]  /*c860*/  LOP3.LUT R117, R117, 0x41, R214, 0xfe, !PT ;  /* 0x0000004175757812 */ /* 0x000fe200078efed6 */
[----:B------:R-:W-:Y:S01]  /*c870*/  FFMA.FTZ R9, R9, UR5, R112 ;  /* 0x0000000509097c23 */ /* 0x000fe20008010070 */
[----:B------:R-:W-:Y:S02]  /*c880*/  LOP3.LUT R27, R27, 0x51, R214, 0xfe, !PT ;  /* 0x000000511b1b7812 */ /* 0x000fe400078efed6 */
[----:B------:R-:W-:Y:S02]  /*c890*/  FSEL R121, R121, -INF , !P5 ;  /* 0xff80000079797808 */ /* 0x000fe40006800000 */
[----:B------:R-:W-:Y:S02]  /*c8a0*/  ISETP.GE.AND P5, PT, R5, R2, PT ;  /* 0x000000020500720c */ /* 0x000fe40003fa6270 */
[----:B------:R-:W-:Y:S02]  /*c8b0*/  I2FP.F32.S32 R12, R117 ;  /* 0x00000075000c7245 */ /* 0x000fe40000201400 */
[----:B------:R-:W-:-:S02]  /*c8c0*/  I2FP.F32.S32 R5, R5 ;  /* 0x0000000500057245 */ /* 0x000fc40000201400 */
[----:B------:R-:W-:Y:S01]  /*c8d0*/  FSEL R9, R9, -INF , !P4 ;  /* 0xff80000009097808 */ /* 0x000fe20006000000 */
[----:B------:R-:W-:Y:S01]  /*c8e0*/  FFMA.FTZ R113, R12, UR5, R113 ;  /* 0x000000050c717c23 */ /* 0x000fe20008010071 */
[-C--:B------:R-:W-:Y:S01]  /*c8f0*/  ISETP.GE.AND P4, PT, R27, R2.reuse, PT ;  /* 0x000000021b00720c */ /* 0x080fe20003f86270 */
[----:B------:R-:W-:Y:S01]  /*c900*/  FFMA.FTZ R108, R5, UR5, R108 ;  /* 0x00000005056c7c23 */ /* 0x000fe2000801006c */
[----:B------:R-:W-:Y:S01]  /*c910*/  I2FP.F32.S32 R4, R27 ;  /* 0x0000001b00047245 */ /* 0x000fe20000201400 */
[----:B------:R-:W-:Y:S01]  /*c920*/  IMAD.U32 R27, RZ, RZ, UR4 ;  /* 0x00000004ff1b7e24 */ /* 0x000fe2000f8e00ff */
[----:B------:R-:W-:Y:S02]  /*c930*/  FSEL R125, R124, -INF , !P2 ;  /* 0xff8000007c7d7808 */ /* 0x000fe40005000000 */
[-C--:B------:R-:W-:Y:S01]  /*c940*/  ISETP.GE.AND P2, PT, R29, R2.reuse, PT ;  /* 0x000000021d00720c */ /* 0x080fe20003f46270 */
[----:B------:R-:W-:Y:S01]  /*c950*/  IMAD.U32 R29, RZ, RZ, UR4 ;  /* 0x00000004ff1d7e24 */ /* 0x000fe2000f8e00ff */
[----:B------:R-:W-:Y:S01]  /*c960*/  FSEL R179, R120, -INF , !P3 ;  /* 0xff80000078b37808 */ /* 0x000fe20005800000 */
[----:B------:R-:W-:Y:S01]  /*c970*/  FFMA.FTZ R5, R4, UR5, R105 ;  /* 0x0000000504057c23 */ /* 0x000fe20008010069 */
[----:B------:R-:W-:Y:S01]  /*c980*/  ISETP.GE.AND P3, PT, R117, R2, PT ;  /* 0x000000027500720c */ /* 0x000fe20003f66270 */
[----:B------:R-:W-:Y:S01]  /*c990*/  IMAD.U32 R105, RZ, RZ, UR4 ;  /* 0x00000004ff697e24 */ /* 0x000fe2000f8e00ff */
[----:B------:R-:W-:-:S02]  /*c9a0*/  LOP3.LUT R27, R27, 0x58, R214, 0xfe, !PT ;  /* 0x000000581b1b7812 */ /* 0x000fc400078efed6 */
[--C-:B------:R-:W-:Y:S02]  /*c9b0*/  LOP3.LUT R159, R159, 0x49, R214.reuse, 0xfe, !PT ;  /* 0x000000499f9f7812 */ /* 0x100fe400078efed6 */
[----:B------:R-:W-:Y:S02]  /*c9c0*/  LOP3.LUT R29, R29, 0x50, R214, 0xfe, !PT ;  /* 0x000000501d1d7812 */ /* 0x000fe400078efed6 */
[----:B------:R-:W-:Y:S02]  /*c9d0*/  FSEL R113, R113, -INF , !P3 ;  /* 0xff80000071717808 */ /* 0x000fe40005800000 */
[----:B------:R-:W-:Y:S02]  /*c9e0*/  ISETP.GE.AND P3, PT, R27, R2, PT ;  /* 0x000000021b00720c */ /* 0x000fe40003f66270 */
[----:B------:R-:W-:Y:S02]  /*c9f0*/  FSEL R117, R116, -INF , !P6 ;  /* 0xff80000074757808 */ /* 0x000fe40007000000 */
[----:B------:R-:W-:-:S02]  /*ca00*/  FSEL R31, R31, -INF , !P2 ;  /* 0xff8000001f1f7808 */ /* 0x000fc40005000000 */
[----:B------:R-:W-:Y:S02]  /*ca10*/  LOP3.LUT R105, R105, 0x59, R214, 0xfe, !PT ;  /* 0x0000005969697812 */ /* 0x000fe400078efed6 */
[----:B------:R-:W-:Y:S02]  /*ca20*/  I2FP.F32.S32 R27, R27 ;  /* 0x0000001b001b7245 */ /* 0x000fe40000201400 */
[-C--:B------:R-:W-:Y:S02]  /*ca30*/  ISETP.GE.AND P6, PT, R159, R2.reuse, PT ;  /* 0x000000029f00720c */ /* 0x080fe40003fc6270 */
[----:B------:R-:W-:Y:S01]  /*ca40*/  I2FP.F32.S32 R8, R159 ;  /* 0x0000009f00087245 */ /* 0x000fe20000201400 */
[----:B------:R-:W-:Y:S01]  /*ca50*/  IMAD.U32 R159, RZ, RZ, UR4 ;  /* 0x00000004ff9f7e24 */ /* 0x000fe2000f8e00ff */
[----:B------:R-:W-:Y:S01]  /*ca60*/  ISETP.GE.AND P2, PT, R29, R2, PT ;  /* 0x000000021d00720c */ /* 0x000fe20003f46270 */
[----:B------:R-:W-:Y:S01]  /*ca70*/  FFMA.FTZ R100, R27, UR5, R100 ;  /* 0x000000051b647c23 */ /* 0x000fe20008010064 */
[----:B------:R-:W-:Y:S01]  /*ca80*/  I2FP.F32.S32 R29, R29 ;  /* 0x0000001d001d7245 */ /* 0x000fe20000201400 */
[----:B------:R-:W-:Y:S01]  /*ca90*/  FFMA.FTZ R8, R8, UR5, R109 ;  /* 0x0000000508087c23 */ /* 0x000fe2000801006d */
[----:B------:R-:W-:-:S02]  /*caa0*/  I2FP.F32.S32 R4, R105 ;  /* 0x0000006900047245 */ /* 0x000fc40000201400 */
[----:B------:R-:W-:Y:S01]  /*cab0*/  LOP3.LUT R159, R159, 0x8, R214, 0xfe, !PT ;  /* 0x000000089f9f7812 */ /* 0x000fe200078efed6 */
[----:B------:R-:W-:Y:S01]  /*cac0*/  FFMA.FTZ R29, R29, UR5, R104 ;  /* 0x000000051d1d7c23 */ /* 0x000fe20008010068 */
[--C-:B------:R-:W-:Y:S01]  /*cad0*/  LOP3.LUT R187, R187, 0x60, R214.reuse, 0xfe, !PT ;  /* 0x00000060bbbb7812 */ /* 0x100fe200078efed6 */
[----:B------:R-:W-:Y:S01]  /*cae0*/  FFMA.FTZ R27, R4, UR5, R101 ;  /* 0x00000005041b7c23 */ /* 0x000fe20008010065 */
[----:B------:R-:W-:Y:S02]  /*caf0*/  LOP3.LUT R185, R185, 0x68, R214, 0xfe, !PT ;  /* 0x00000068b9b97812 */ /* 0x000fe400078efed6 */
[----:B------:R-:W-:Y:S02]  /*cb00*/  FSEL R109, R108, -INF , !P5 ;  /* 0xff8000006c6d7808 */ /* 0x000fe40006800000 */
[----:B------:R-:W-:Y:S02]  /*cb10*/  FSEL R101, R100, -INF , !P3 ;  /* 0xff80000064657808 */ /* 0x000fe40005800000 */
[----:B------:R-:W-:-:S02]  /*cb20*/  ISETP.GE.AND P5, PT, R105, R2, PT ;  /* 0x000000026900720c */ /* 0x000fc40003fa6270 */
[----:B------:R-:W-:Y:S02]  /*cb30*/  ISETP.GE.AND P3, PT, R159, R0, PT ;  /* 0x000000009f00720c */ /* 0x000fe40003f66270 */
[----:B------:R-:W-:Y:S02]  /*cb40*/  FSEL R105, R8, -INF , !P6 ;  /* 0xff80000008697808 */ /* 0x000fe40007000000 */
[----:B------:R-:W-:Y:S02]  /*cb50*/  FSEL R29, R29, -INF , !P2 ;  /* 0xff8000001d1d7808 */ /* 0x000fe40005000000 */
[----:B------:R-:W-:Y:S02]  /*cb60*/  FSEL R5, R5, -INF , !P4 ;  /* 0xff80000005057808 */ /* 0x000fe40006000000 */
[----:B------:R-:W-:Y:S02]  /*cb70*/  I2FP.F32.S32 R159, R159 ;  /* 0x0000009f009f7245 */ /* 0x000fe40000201400 */
[----:B------:R-:W-:-:S02]  /*cb80*/  ISETP.GE.AND P6, PT, R187, R2, PT ;  /* 0x00000002bb00720c */ /* 0x000fc40003fc6270 */
[-C--:B------:R-:W-:Y:S01]  /*cb90*/  ISETP.GE.AND P2, PT, R193, R2.reuse, PT ;  /* 0x00000002c100720c */ /* 0x080fe20003f46270 */
[----:B------:R-:W-:Y:S01]  /*cba0*/  FFMA.FTZ R22, R159, UR5, R14 ;  /* 0x000000059f167c23 */ /* 0x000fe2000801000e */
[----:B------:R-:W-:Y:S01]  /*cbb0*/  ISETP.GE.AND P4, PT, R185, R2, PT ;  /* 0x00000002b900720c */ /* 0x000fe20003f86270 */
[----:B------:R-:W-:Y:S01]  /*cbc0*/  IMAD.U32 R159, RZ, RZ, UR4 ;  /* 0x00000004ff9f7e24 */ /* 0x000fe2000f8e00ff */
[----:B------:R-:W-:Y:S02]  /*cbd0*/  I2FP.F32.S32 R2, R191 ;  /* 0x000000bf00027245 */ /* 0x000fe40000201400 */
[----:B------:R-:W-:Y:S02]  /*cbe0*/  I2FP.F32.S32 R187, R187 ;  /* 0x000000bb00bb7245 */ /* 0x000fe40000201400 */
[----:B------:R-:W-:Y:S01]  /*cbf0*/  FSEL R27, R27, -INF , !P5 ;  /* 0xff8000001b1b7808 */ /* 0x000fe20006800000 */
[----:B------:R-:W-:Y:S01]  /*cc00*/  FFMA.FTZ R14, R2, UR5, R15 ;  /* 0x00000005020e7c23 */ /* 0x000fe2000801000f */
[----:B------:R-:W-:Y:S01]  /*cc10*/  ISETP.GE.AND P5, PT, R191, R0, PT ;  /* 0x00000000bf00720c */ /* 0x000fe20003fa6270 */
[----:B------:R-:W-:Y:S01]  /*cc20*/  IMAD.U32 R191, RZ, RZ, UR4 ;  /* 0x00000004ffbf7e24 */ /* 0x000fe2000f8e00ff */
[----:B------:R-:W-:Y:S01]  /*cc30*/  I2FP.F32.S32 R4, R193 ;  /* 0x000000c100047245 */ /* 0x000fe20000201400 */
[----:B------:R-:W-:Y:S01]  /*cc40*/  FFMA.FTZ R96, R187, UR5, R96 ;  /* 0x00000005bb607c23 */ /* 0x000fe20008010060 */
[----:B------:R-:W-:Y:S01]  /*cc50*/  I2FP.F32.S32 R185, R185 ;  /* 0x000000b900b97245 */ /* 0x000fe20000201400 */
[----:B------:R-:W-:Y:S01]  /*cc60*/  IMAD.U32 R15, RZ, RZ, UR4 ;  /* 0x00000004ff0f7e24 */ /* 0x000fe2000f8e00ff */
[----:B------:R-:W-:Y:S01]  /*cc70*/  LOP3.LUT R191, R191, 0x10, R214, 0xfe, !PT ;  /* 0x00000010bfbf7812 */ /* 0x000fe200078efed6 */
[----:B------:R-:W-:-:S02]  /*cc80*/  IMAD.U32 R187, RZ, RZ, UR4 ;  /* 0x00000004ffbb7e24 */ /* 0x000fc4000f8e00ff */
[----:B------:R-:W-:Y:S01]  /*cc90*/  FFMA.FTZ R97, R4, UR5, R97 ;  /* 0x0000000504617c23 */ /* 0x000fe20008010061 */
[----:B------:R-:W-:Y:S01]  /*cca0*/  LOP3.LUT R159, R159, 0x20, R214, 0xfe, !PT ;  /* 0x000000209f9f7812 */ /* 0x000fe200078efed6 */
[----:B------:R-:W-:Y:S01]  /*ccb0*/  FFMA.FTZ R92, R185, UR5, R92 ;  /* 0x00000005b95c7c23 */ /* 0x000fe2000801005c */
[--C-:B------:R-:W-:Y:S01]  /*ccc0*/  LOP3.LUT R15, R15, 0x11, R214.reuse, 0xfe, !PT ;  /* 0x000000110f0f7812 */ /* 0x100fe200078efed6 */
[----:B------:R-:W-:Y:S01]  /*ccd0*/  IMAD.U32 R193, RZ, RZ, UR4 ;  /* 0x00000004ffc17e24 */ /* 0x000fe2000f8e00ff */
[----:B------:R-:W-:Y:S02]  /*cce0*/  FSEL R185, R96, -INF , !P6 ;  /* 0xff80000060b97808 */ /* 0x000fe40007000000 */
[----:B------:R-:W-:Y:S02]  /*ccf0*/  ISETP.GE.AND P6, PT, R191, R0, PT ;  /* 0x00000000bf00720c */ /* 0x000fe40003fc6270 */
[----:B------:R-:W-:Y:S02]  /*cd00*/  FSEL R14, R14, -INF , !P5 ;  /* 0xff8000000e0e7808 */ /* 0x000fe40006800000 */
[----:B------:R-:W-:-:S02]  /*cd10*/  LOP3.LUT R187, R187, 0x18, R214, 0xfe, !PT ;  /* 0x00000018bbbb7812 */ /* 0x000fc400078efed6 */
[----:B------:R-:W-:Y:S02]  /*cd20*/  I2FP.F32.S32 R191, R191 ;  /* 0x000000bf00bf7245 */ /* 0x000fe40000201400 */
[-C--:B------:R-:W-:Y:S02]  /*cd30*/  ISETP.GE.AND P5, PT, R159, R0.reuse, PT ;  /* 0x000000009f00720c */ /* 0x080fe40003fa6270 */
[----:B------:R-:W-:Y:S01]  /*cd40*/  FSEL R97, R97, -INF , !P2 ;  /* 0xff80000061617808 */ /* 0x000fe20005000000 */
[----:B------:R-:W-:Y:S01]  /*cd50*/  FFMA.FTZ R128, R191, UR5, R10 ;  /* 0x00000005bf807c23 */ /* 0x000fe2000801000a */
[----:B------:R-:W-:Y:S01]  /*cd60*/  I2FP.F32.S32 R159, R159 ;  /* 0x0000009f009f7245 */ /* 0x000fe20000201400 */
[----:B------:R-:W-:Y:S01]  /*cd70*/  IMAD.U32 R191, RZ, RZ, UR4 ;  /* 0x00000004ffbf7e24 */ /* 0x000fe2000f8e00ff */
[-C--:B------:R-:W-:Y:S02]  /*cd80*/  ISETP.GE.AND P2, PT, R15, R0.reuse, PT ;  /* 0x000000000f00720c */ /* 0x080fe40003f46270 */
[----:B------:R-:W-:Y:S01]  /*cd90*/  I2FP.F32.S32 R2, R15 ;  /* 0x0000000f00027245 */ /* 0x000fe20000201400 */
[----:B------:R-:W-:Y:S01]  /*cda0*/  FFMA.FTZ R10, R159, UR5, R130 ;  /* 0x000000059f0a7c23 */ /* 0x000fe20008010082 */
[----:B------:R-:W-:Y:S01]  /*cdb0*/  FSEL R15, R92, -INF , !P4 ;  /* 0xff8000005c0f7808 */ /* 0x000fe20006000000 */
[----:B------:R-:W-:Y:S01]  /*cdc0*/  IMAD.U32 R159, RZ, RZ, UR4 ;  /* 0x00000004ff9f7e24 */ /* 0x000fe2000f8e00ff */
[----:B------:R-:W-:Y:S01]  /*cdd0*/  LOP3.LUT R193, R193, 0x19, R214, 0xfe, !PT ;  /* 0x00000019c1c17812 */ /* 0x000fe200078efed6 */
[----:B------:R-:W-:Y:S01]  /*cde0*/  FFMA.FTZ R11, R2, UR5, R11 ;  /* 0x00000005020b7c23 */ /* 0x000fe2000801000b */
[----:B------:R-:W-:-:S02]  /*cdf0*/  ISETP.GE.AND P4, PT, R187, R0, PT ;  /* 0x00000000bb00720c */ /* 0x000fc40003f86270 */
[----:B------:R-:W-:Y:S02]  /*ce00*/  I2FP.F32.S32 R187, R187 ;  /* 0x000000bb00bb7245 */ /* 0x000fe40000201400 */
[----:B------:R-:W-:Y:S02]  /*ce10*/  I2FP.F32.S32 R20, R193 ;  /* 0x000000c100147245 */ /* 0x000fe40000201400 */
[----:B------:R-:W-:Y:S01]  /*ce20*/  FSEL R22, R22, -INF , !P3 ;  /* 0xff80000016167808 */ /* 0x000fe20005800000 */
[----:B------:R-:W-:Y:S01]  /*ce30*/  FFMA.FTZ R6, R187, UR5, R6 ;  /* 0x00000005bb067c23 */ /* 0x000fe20008010006 */
[----:B------:R-:W-:Y:S01]  /*ce40*/  ISETP.GE.AND P3, PT, R193, R0, PT ;  /* 0x00000000c100720c */ /* 0x000fe20003f66270 */
[----:B------:R-:W-:Y:S01]  /*ce50*/  IMAD.U32 R193, RZ, RZ, UR4 ;  /* 0x00000004ffc17e24 */ /* 0x000fe2000f8e00ff */
[--C-:B------:R-:W-:Y:S01]  /*ce60*/  LOP3.LUT R159, R159, 0x31, R214.reuse, 0xfe, !PT ;  /* 0x000000319f9f7812 */ /* 0x100fe200078efed6 */
[----:B------:R-:W-:Y:S01]  /*ce70*/  FFMA.FTZ R20, R20, UR5, R7 ;  /* 0x0000000514147c23 */ /* 0x000fe20008010007 */
[----:B------:R-:W-:Y:S01]  /*ce80*/  IMAD.U32 R187, RZ, RZ, UR4 ;  /* 0x00000004ffbb7e24 */ /* 0x000fe2000f8e00ff */
[----:B------:R-:W-:Y:S01]  /*ce90*/  LOP3.LUT R191, R191, 0x28, R214, 0xfe, !PT ;  /* 0x00000028bfbf7812 */ /* 0x000fe200078efed6 */
[----:B------:R-:W-:Y:S01]  /*cea0*/  IMAD.U32 R7, RZ, RZ, UR4 ;  /* 0x00000004ff077e24 */ /* 0x000fe2000f8e00ff */
[----:B------:R-:W-:-:S02]  /*ceb0*/  FSEL R26, R6, -INF , !P4 ;  /* 0xff800000061a7808 */ /* 0x000fc40006000000 */
[--C-:B------:R-:W-:Y:S02]  /*cec0*/  LOP3.LUT R193, R193, 0x21, R214.reuse, 0xfe, !PT ;  /* 0x00000021c1c17812 */ /* 0x100fe400078efed6 */
[----:B------:R-:W-:Y:S02]  /*ced0*/  I2FP.F32.S32 R6, R159 ;  /* 0x0000009f00067245 */ /* 0x000fe40000201400 */
[----:B------:R-:W-:Y:S02]  /*cee0*/  FSEL R34, R11, -INF , !P2 ;  /* 0xff8000000b227808 */ /* 0x000fe40005000000 */
[--C-:B------:R-:W-:Y:S01]  /*cef0*/  LOP3.LUT R187, R187, 0x29, R214.reuse, 0xfe, !PT ;  /* 0x00000029bbbb7812 */ /* 0x100fe200078efed6 */
[----:B------:R-:W-:Y:S01]  /*cf00*/  FFMA.FTZ R6, R6, UR5, R123 ;  /* 0x0000000506067c23 */ /* 0x000fe2000801007b */
[----:B------:R-:W-:Y:S01]  /*cf10*/  LOP3.LUT R7, R7, 0x30, R214, 0xfe, !PT ;  /* 0x0000003007077812 */ /* 0x000fe200078efed6 */
[----:B------:R-:W-:Y:S01]  /*cf20*/  IMAD.U32 R123, RZ, RZ, UR4 ;  /* 0x00000004ff7b7e24 */ /* 0x000fe2000f8e00ff */
[----:B------:R-:W-:-:S02]  /*cf30*/  I2FP.F32.S32 R11, R191 ;  /* 0x000000bf000b7245 */ /* 0x000fc40000201400 */
[----:B------:R-:W-:Y:S02]  /*cf40*/  I2FP.F32.S32 R2, R193 ;  /* 0x000000c100027245 */ /* 0x000fe40000201400 */
[----:B------:R-:W-:Y:S01]  /*cf50*/  FSEL R20, R20, -INF , !P3 ;  /* 0xff80000014147808 */ /* 0x000fe20005800000 */
[----:B------:R-:W-:Y:S01]  /*cf60*/  FFMA.FTZ R30, R11, UR5, R126 ;  /* 0x000000050b1e7c23 */ /* 0x000fe2000801007e */
[----:B------:R-:W-:Y:S01]  /*cf70*/  I2FP.F32.S32 R24, R187 ;  /* 0x000000bb00187245 */ /* 0x000fe20000201400 */
[----:B------:R-:W-:Y:S01]  /*cf80*/  FFMA.FTZ R131, R2, UR5, R131 ;  /* 0x0000000502837c23 */ /* 0x000fe20008010083 */
[-C--:B------:R-:W-:Y:S01]  /*cf90*/  ISETP.GE.AND P3, PT, R7, R0.reuse, PT ;  /* 0x000000000700720c */ /* 0x080fe20003f66270 */
[----:B------:R-:W-:Y:S01]  /*cfa0*/  IMAD.U32 R11, RZ, RZ, UR4 ;  /* 0x00000004ff0b7e24 */ /* 0x000fe2000f8e00ff */
[----:B------:R-:W-:Y:S01]  /*cfb0*/  I2FP.F32.S32 R7, R7 ;  /* 0x0000000700077245 */ /* 0x000fe20000201400 */
[----:B------:R-:W-:Y:S01]  /*cfc0*/  FFMA.FTZ R24, R24, UR5, R127 ;  /* 0x0000000518187c23 */ /* 0x000fe2000801007f */
[----:B------:R-:W-:Y:S01]  /*cfd0*/  FSEL R128, R128, -INF , !P6 ;  /* 0xff80000080807808 */ /* 0x000fe20007000000 */
[----:B------:R-:W-:Y:S01]  /*cfe0*/  IMAD.U32 R127, RZ, RZ, UR4 ;  /* 0x00000004ff7f7e24 */ /* 0x000fe2000f8e00ff */
[----:B------:R-:W-:Y:S01]  /*cff0*/  ISETP.GE.AND P6, PT, R193, R0, PT ;  /* 0x00000000c100720c */ /* 0x000fe20003fc6270 */
[----:B------:R-:W-:Y:S01]  /*d000*/  FFMA.FTZ R16, R7, UR5, R122 ;  /* 0x0000000507107c23 */ /* 0x000fe2000801007a */
[----:B------:R-:W-:Y:S01]  /*d010*/  LOP3.LUT R123, R123, 0x38, R214, 0xfe, !PT ;  /* 0x000000387b7b7812 */ /* 0x000fe200078efed6 */
[----:B------:R-:W-:Y:S01]  /*d020*/  IMAD.U32 R7, RZ, RZ, UR4 ;  /* 0x00000004ff077e24 */ /* 0x000fe2000f8e00ff */
[----:B------:R-:W-:-:S02]  /*d030*/  FSEL R10, R10, -INF , !P5 ;  /* 0xff8000000a0a7808 */ /* 0x000fc40006800000 */
[-C--:B------:R-:W-:Y:S02]  /*d040*/  ISETP.GE.AND P4, PT, R187, R0.reuse, PT ;  /* 0x00000000bb00720c */ /* 0x080fe40003f86270 */
[-C--:B------:R-:W-:Y:S01]  /*d050*/  ISETP.GE.AND P5, PT, R159, R0.reuse, PT ;  /* 0x000000009f00720c */ /* 0x080fe20003fa6270 */
[----:B------:R-:W-:Y:S01]  /*d060*/  IMAD.U32 R159, RZ, RZ, UR4 ;  /* 0x00000004ff9f7e24 */ /* 0x000fe2000f8e00ff */
[----:B------:R-:W-:Y:S02]  /*d070*/  LOP3.LUT R11, R11, 0x40, R214, 0xfe, !PT ;  /* 0x000000400b0b7812 */ /* 0x000fe400078efed6 */
[----:B------:R-:W-:Y:S02]  /*d080*/  FSEL R122, R131, -INF , !P6 ;  /* 0xff800000837a7808 */ /* 0x000fe40007000000 */
[----:B------:R-:W-:Y:S02]  /*d090*/  ISETP.GE.AND P6, PT, R123, R0, PT ;  /* 0x000000007b00720c */ /* 0x000fe40003fc6270 */
[----:B------:R-:W-:-:S02]  /*d0a0*/  I2FP.F32.S32 R123, R123 ;  /* 0x0000007b007b7245 */ /* 0x000fc40000201400 */
[----:B------:R-:W-:Y:S02]  /*d0b0*/  FSEL R24, R24, -INF , !P4 ;  /* 0xff80000018187808 */ /* 0x000fe40006000000 */
[-C--:B------:R-:W-:Y:S01]  /*d0c0*/  ISETP.GE.AND P4, PT, R11, R0.reuse, PT ;  /* 0x000000000b00720c */ /* 0x080fe20003f86270 */
[----:B------:R-:W-:Y:S01]  /*d0d0*/  FFMA.FTZ R8, R123, UR5, R118 ;  /* 0x000000057b087c23 */ /* 0x000fe20008010076 */
[----:B------:R-:W-:Y:S01]  /*d0e0*/  LOP3.LUT R159, R159, 0x39, R214, 0xfe, !PT ;  /* 0x000000399f9f7812 */ /* 0x000fe200078efed6 */
[----:B------:R-:W-:Y:S01]  /*d0f0*/  IMAD.U32 R123, RZ, RZ, UR4 ;  /* 0x00000004ff7b7e24 */ /* 0x000fe2000f8e00ff */
[----:B------:R-:W-:Y:S02]  /*d100*/  I2FP.F32.S32 R11, R11 ;  /* 0x0000000b000b7245 */ /* 0x000fe40000201400 */
[----:B------:R-:W-:Y:S02]  /*d110*/  I2FP.F32.S32 R4, R159 ;  /* 0x0000009f00047245 */ /* 0x000fe40000201400 */
[----:B------:R-:W-:Y:S01]  /*d120*/  ISETP.GE.AND P2, PT, R191, R0, PT ;  /* 0x00000000bf00720c */ /* 0x000fe20003f46270 */
[----:B------:R-:W-:Y:S01]  /*d130*/  FFMA.FTZ R12, R11, UR5, R114 ;  /* 0x000000050b0c7c23 */ /* 0x000fe20008010072 */
[----:B------:R-:W-:Y:S01]  /*d140*/  IMAD.U32 R11, RZ, RZ, UR4 ;  /* 0x00000004ff0b7e24 */ /* 0x000fe2000f8e00ff */
[--C-:B------:R-:W-:Y:S01]  /*d150*/  LOP3.LUT R7, R7, 0x48, R214.reuse, 0xfe, !PT ;  /* 0x0000004807077812 */ /* 0x100fe200078efed6 */
[----:B------:R-:W-:Y:S01]  /*d160*/  FFMA.FTZ R4, R4, UR5, R119 ;  /* 0x0000000504047c23 */ /* 0x000fe20008010077 */
[--C-:B------:R-:W-:Y:S01]  /*d170*/  LOP3.LUT R123, R123, 0x49, R214.reuse, 0xfe, !PT ;  /* 0x000000497b7b7812 */ /* 0x100fe200078efed6 */
[----:B------:R-:W-:Y:S01]  /*d180*/  IMAD.U32 R119, RZ, RZ, UR4 ;  /* 0x00000004ff777e24 */ /* 0x000fe2000f8e00ff */
[----:B------:R-:W-:-:S02]  /*d190*/  LOP3.LUT R127, R127, 0x41, R214, 0xfe, !PT ;  /* 0x000000417f7f7812 */ /* 0x000fc400078efed6 */
[----:B------:R-:W-:Y:S02]  /*d1a0*/  FSEL R30, R30, -INF , !P2 ;  /* 0xff8000001e1e7808 */ /* 0x000fe40005000000 */
[-C--:B------:R-:W-:Y:S02]  /*d1b0*/  ISETP.GE.AND P2, PT, R159, R0.reuse, PT ;  /* 0x000000009f00720c */ /* 0x080fe40003f46270 */
[----:B------:R-:W-:Y:S02]  /*d1c0*/  FSEL R6, R6, -INF , !P5 ;  /* 0xff80000006067808 */ /* 0x000fe40006800000 */
[----:B------:R-:W-:Y:S02]  /*d1d0*/  ISETP.GE.AND P5, PT, R7, R0, PT ;  /* 0x000000000700720c */ /* 0x000fe40003fa6270 */
[----:B------:R-:W-:Y:S02]  /*d1e0*/  LOP3.LUT R11, R11, 0x50, R214, 0xfe, !PT ;  /* 0x000000500b0b7812 */ /* 0x000fe400078efed6 */
[----:B------:R-:W-:-:S02]  /*d1f0*/  I2FP.F32.S32 R7, R7 ;  /* 0x0000000700077245 */ /* 0x000fc40000201400 */
[----:B------:R-:W-:Y:S02]  /*d200*/  I2FP.F32.S32 R180, R123 ;  /* 0x0000007b00b47245 */ /* 0x000fe40000201400 */
[----:B------:R-:W-:Y:S01]  /*d210*/  I2FP.F32.S32 R28, R127 ;  /* 0x0000007f001c7245 */ /* 0x000fe20000201400 */
[----:B------:R-:W-:Y:S01]  /*d220*/  FFMA.FTZ R32, R7, UR5, R110 ;  /* 0x0000000507207c23 */ /* 0x000fe2000801006e */
[----:B------:R-:W-:Y:S01]  /*d230*/  FSEL R4, R4, -INF , !P2 ;  /* 0xff80000004047808 */ /* 0x000fe20005000000 */
[----:B------:R-:W-:Y:S01]  /*d240*/  FFMA.FTZ R180, R180, UR5, R111 ;  /* 0x00000005b4b47c23 */ /* 0x000fe2000801006f */
[-C--:B------:R-:W-:Y:S01]  /*d250*/  ISETP.GE.AND P2, PT, R11, R0.reuse, PT ;  /* 0x000000000b00720c */ /* 0x080fe20003f46270 */
[----:B------:R-:W-:Y:S01]  /*d260*/  FFMA.FTZ R28, R28, UR5, R115 ;  /* 0x000000051c1c7c23 */ /* 0x000fe20008010073 */
[----:B------:R-:W-:Y:S01]  /*d270*/  I2FP.F32.S32 R11, R11 ;  /* 0x0000000b000b7245 */ /* 0x000fe20000201400 */
[----:B------:R-:W-:Y:S01]  /*d280*/  IMAD.U32 R7, RZ, RZ, UR4 ;  /* 0x00000004ff077e24 */ /* 0x000fe2000f8e00ff */
[----:B------:R-:W-:Y:S01]  /*d290*/  FSEL R16, R16, -INF , !P3 ;  /* 0xff80000010107808 */ /* 0x000fe20005800000 */
[----:B------:R-:W-:Y:S01]  /*d2a0*/  IMAD.U32 R111, RZ, RZ, UR4 ;  /* 0x00000004ff6f7e24 */ /* 0x000fe2000f8e00ff */
[----:B------:R-:W-:Y:S01]  /*d2b0*/  ISETP.GE.AND P3, PT, R127, R0, PT ;  /* 0x000000007f00720c */ /* 0x000fe20003f66270 */
[----:B------:R-:W-:-:S02]  /*d2c0*/  IMAD.U32 R115, RZ, RZ, UR4 ;  /* 0x00000004ff737e24 */ /* 0x000fc4000f8e00ff */
[----:B------:R-:W-:Y:S01]  /*d2d0*/  FFMA.FTZ R106, R11, UR5, R106 ;  /* 0x000000050b6a7c23 */ /* 0x000fe2000801006a */
[--C-:B------:R-:W-:Y:S02]  /*d2e0*/  LOP3.LUT R7, R7, 0x58, R214.reuse, 0xfe, !PT ;  /* 0x0000005807077812 */ /* 0x100fe400078efed6 */
[--C-:B------:R-:W-:Y:S02]  /*d2f0*/  LOP3.LUT R111, R111, 0x60, R214.reuse, 0xfe, !PT ;  /* 0x000000606f6f7812 */ /* 0x100fe400078efed6 */
[--C-:B------:R-:W-:Y:S02]  /*d300*/  LOP3.LUT R119, R119, 0x51, R214.reuse, 0xfe, !PT ;  /* 0x0000005177777812 */ /* 0x100fe400078efed6 */
[----:B------:R-:W-:Y:S02]  /*d310*/  LOP3.LUT R115, R115, 0x59, R214, 0xfe, !PT ;  /* 0x0000005973737812 */ /* 0x000fe400078efed6 */
[----:B------:R-:W-:Y:S02]  /*d320*/  FSEL R28, R28, -INF , !P3 ;  /* 0xff8000001c1c7808 */ /* 0x000fe40005800000 */
[----:B------:R-:W-:-:S02]  /*d330*/  FSEL R178, R106, -INF , !P2 ;  /* 0xff8000006ab27808 */ /* 0x000fc40005000000 */
[-C--:B------:R-:W-:Y:S02]  /*d340*/  ISETP.GE.AND P3, PT, R7, R0.reuse, PT ;  /* 0x000000000700720c */ /* 0x080fe40003f66270 */
[----:B------:R-:W-:Y:S02]  /*d350*/  ISETP.GE.AND P2, PT, R111, R0, PT ;  /* 0x000000006f00720c */ /* 0x000fe40003f46270 */
[----:B------:R-:W-:Y:S02]  /*d360*/  I2FP.F32.S32 R152, R119 ;  /* 0x0000007700987245 */ /* 0x000fe40000201400 */
[----:B------:R-:W-:Y:S02]  /*d370*/  I2FP.F32.S32 R7, R7 ;  /* 0x0000000700077245 */ /* 0x000fe40000201400 */
[----:B------:R-:W-:Y:S01]  /*d380*/  I2FP.F32.S32 R156, R115 ;  /* 0x00000073009c7245 */ /* 0x000fe20000201400 */
[----:B------:R-:W-:Y:S01]  /*d390*/  FFMA.FTZ R152, R152, UR5, R107 ;  /* 0x0000000598987c23 */ /* 0x000fe2000801006b */
[----:B------:R-:W-:Y:S01]  /*d3a0*/  I2FP.F32.S32 R111, R111 ;  /* 0x0000006f006f7245 */ /* 0x000fe20000201400 */
[----:B------:R-:W-:Y:S01]  /*d3b0*/  FFMA.FTZ R102, R7, UR5, R102 ;  /* 0x0000000507667c23 */ /* 0x000fe20008010066 */
[----:B------:R-:W-:-:S02]  /*d3c0*/  IMAD.U32 R107, RZ, RZ, UR4 ;  /* 0x00000004ff6b7e24 */ /* 0x000fc4000f8e00ff */
[----:B------:R-:W-:Y:S01]  /*d3d0*/  FFMA.FTZ R156, R156, UR5, R103 ;  /* 0x000000059c9c7c23 */ /* 0x000fe20008010067 */
[----:B------:R-:W-:Y:S02]  /*d3e0*/  IMAD.U32 R103, RZ, RZ, UR4 ;  /* 0x00000004ff677e24 */ /* 0x000fe4000f8e00ff */
[----:B------:R-:W-:Y:S01]  /*d3f0*/  FFMA.FTZ R98, R111, UR5, R98 ;  /* 0x000000056f627c23 */ /* 0x000fe20008010062 */
[----:B------:R-:W-:Y:S01]  /*d400*/  IMAD.U32 R7, RZ, RZ, UR4 ;  /* 0x00000004ff077e24 */ /* 0x000fe2000f8e00ff */
[----:B------:R-:W-:Y:S02]  /*d410*/  FSEL R8, R8, -INF , !P6 ;  /* 0xff80000008087808 */ /* 0x000fe40007000000 */
[----:B------:R-:W-:Y:S02]  /*d420*/  FSEL R12, R12, -INF , !P4 ;  /* 0xff8000000c0c7808 */ /* 0x000fe40006000000 */
[----:B------:R-:W-:Y:S02]  /*d430*/  FSEL R32, R32, -INF , !P5 ;  /* 0xff80000020207808 */ /* 0x000fe40006800000 */
[----:B------:R-:W-:-:S02]  /*d440*/  ISETP.GE.AND P6, PT, R123, R0, PT ;  /* 0x000000007b00720c */ /* 0x000fc40003fc6270 */
[-C--:B------:R-:W-:Y:S02]  /*d450*/  ISETP.GE.AND P4, PT, R119, R0.reuse, PT ;  /* 0x000000007700720c */ /* 0x080fe40003f86270 */
[----:B------:R-:W-:Y:S02]  /*d460*/  ISETP.GE.AND P5, PT, R115, R0, PT ;  /* 0x000000007300720c */ /* 0x000fe40003fa6270 */
[----:B------:R-:W-:Y:S02]  /*d470*/  FSEL R174, R98, -INF , !P2 ;  /* 0xff80000062ae7808 */ /* 0x000fe40005000000 */
[----:B------:R-:W-:Y:S02]  /*d480*/  LOP3.LUT R11, R214, UR4, RZ, 0xfc, !PT ;  /* 0x00000004d60b7c12 */ /* 0x000fe4000f8efcff */
        /* <DEDUP_REMOVED lines=43> */
[----:B------:R-:W-:-:S05]  /*d740*/  IADD3 R19, -R62, RZ, RZ ;  /* 0x000000ff3e137210 */ /* 0x000fca0007ffe1ff */
[----:B------:R-:W-:Y:S02]  /*d750*/  IMAD R99, R2, R19, R99 ;  /* 0x0000001302637224 */ /* 0x000fe400078e0263 */
[----:B------:R-:W-:-:S03]  /*d760*/  IMAD.MOV R19, RZ, RZ, -R0 ;  /* 0x000000ffff137224 */ /* 0x000fc600078e0a00 */
[C---:B------:R-:W-:Y:S01]  /*d770*/  ISETP.GT.U32.AND P5, PT, R2.reuse, R99, PT ;  /* 0x000000630200720c */ /* 0x040fe20003fa4070 */
[----:B------:R-:W-:-:S05]  /*d780*/  IMAD R11, R2, R19, R11 ;  /* 0x00000013020b7224 */ /* 0x000fca00078e020b */
[----:B------:R-:W-:-:S07]  /*d790*/  ISETP.GT.U32.AND P4, PT, R2, R11, PT ;  /* 0x0000000b0200720c */ /* 0x000fce0003f84070 */
[-C--:B------:R-:W-:Y:S02]  /*d7a0*/  @!P5 IADD3 R99, R99, -R2.reuse, RZ ;  /* 0x800000026363d210 */ /* 0x080fe40007ffe0ff */
[----:B------:R-:W-:Y:S02]  /*d7b0*/  @!P5 IADD3 R62, R62, 0x1, RZ ;  /* 0x000000013e3ed810 */ /* 0x000fe40007ffe0ff */
[-C--:B------:R-:W-:Y:S02]  /*d7c0*/  ISETP.GE.U32.AND P3, PT, R99, R2.reuse, PT ;  /* 0x000000026300720c */ /* 0x080fe40003f66070 */
[----:B------:R-:W-:Y:S01]  /*d7d0*/  @!P4 IMAD.IADD R11, R11, 0x1, -R2 ;  /* 0x000000010b0bc824 */ /* 0x000fe200078e0a02 */
[----:B------:R-:W-:Y:S02]  /*d7e0*/  @!P4 IADD3 R0, R0, 0x1, RZ ;  /* 0x000000010000c810 */ /* 0x000fe40007ffe0ff */
[----:B------:R-:W-:Y:S02]  /*d7f0*/  ISETP.NE.AND P4, PT, R7, RZ, PT ;  /* 0x000000ff0700720c */ /* 0x000fe40003f85270 */
[----:B------:R-:W-:-:S02]  /*d800*/  ISETP.GE.U32.AND P6, PT, R11, R2, PT ;  /* 0x000000020b00720c */ /* 0x000fc40003fc6070 */
[C---:B------:R-:W-:Y:S02]  /*d810*/  LOP3.LUT R11, R7.reuse, UR4, RZ, 0x3c, !PT ;  /* 0x00000004070b7c12 */ /* 0x040fe4000f8e3cff */
[----:B------:R-:W-:Y:S02]  /*d820*/  LOP3.LUT R2, R7, UR11, RZ, 0x3c, !PT ;  /* 0x0000000b07027c12 */ /* 0x000fe4000f8e3cff */
[----:B------:R-:W-:Y:S01]  /*d830*/  ISETP.GE.AND P5, PT, R11, RZ, PT ;  /* 0x000000ff0b00720c */ /* 0x000fe20003fa6270 */
[----:B------:R-:W-:Y:S01]  /*d840*/  @P3 VIADD R62, R62, 0x1 ;  /* 0x000000013e3e3836 */ /* 0x000fe20000000000 */
[----:B------:R-:W-:-:S05]  /*d850*/  ISETP.GE.AND P3, PT, R2, RZ, PT ;  /* 0x000000ff0200720c */ /* 0x000fca0003f66270 */
[----:B------:R-:W-:-:S05]  /*d860*/  @P6 VIADD R0, R0, 0x1 ;  /* 0x0000000100006836 */ /* 0x000fca0000000000 */
[----:B------:R-:W-:Y:S01]  /*d870*/  MOV R11, R0 ;  /* 0x00000000000b7202 */ /* 0x000fe20000000f00 */
[----:B------:R-:W-:Y:S01]  /*d880*/  @!P5 IMAD.MOV R62, RZ, RZ, -R62 ;  /* 0x000000ffff3ed224 */ /* 0x000fe200078e0a3e */
[----:B------:R-:W-:Y:S02]  /*d890*/  LOP3.LUT R0, RZ, R7, RZ, 0x33, !PT ;  /* 0x00000007ff007212 */ /* 0x000fe400078e33ff */
        /* <DEDUP_REMOVED lines=22> */
.L_x_2378:
[----:B------:R-:W-:-:S04]  /*da00*/  ULEA UR11, -UR8, URZ, 0x8 ;  /* 0x0000003f080b7291 */ /* 0x000fc8000f8e413f */
[----:B------:R-:W-:Y:S02]  /*da10*/  USHF.R.S32.HI UR4, URZ, 0x1f, UR11 ;  /* 0x0000001f3f047899 */ /* 0x000fe4000801140b */
[----:B------:R-:W-:-:S04]  /*da20*/  MOV R7, UR11 ;  /* 0x0000000b00077c02 */ /* 0x000fc80008000f00 */
[----:B------:R-:W-:-:S07]  /*da30*/  MOV R62, UR4 ;  /* 0x00000004003e7c02 */ /* 0x000fce0008000f00 */
.L_x_2379:
[----:B------:R-:W-:Y:S01]  /*da40*/  IMAD.U32 R99, RZ, RZ, UR8 ;  /* 0x00000008ff637e24 */ /* 0x000fe2000f8e00ff */
[----:B------:R-:W-:Y:S01]  /*da50*/  VOTEU.ALL UP0, P0 ;  /* 0x00000000003f7886 */ /* 0x000fe20000000000 */
[----:B------:R-:W-:Y:S01]  /*da60*/  IMAD.U32 R107, RZ, RZ, UR8 ;  /* 0x00000008ff6b7e24 */ /* 0x000fe2000f8e00ff */
[----:B------:R-:W-:Y:S01]  /*da70*/  ULDC.64 UR12, c[0x0][0x218] ;  /* 0x00008600000c7ab9 */ /* 0x000fe20000000a00 */
[----:B------:R-:W-:Y:S01]  /*da80*/  IMAD.U32 R110, RZ, RZ, UR8 ;  /* 0x00000008ff6e7e24 */ /* 0x000fe2000f8e00ff */
[-C--:B------:R-:W-:Y:S01]  /*da90*/  @!P0 LEA R66, P3, R99, R188.reuse, 0x6 ;  /* 0x000000bc63428211 */ /* 0x080fe200078630ff */
[----:B------:R-:W-:Y:S01]  /*daa0*/  IMAD.U32 R19, RZ, RZ, UR8 ;  /* 0x00000008ff137e24 */ /* 0x000fe2000f8e00ff */
[----:B------:R-:W-:Y:S01]  /*dab0*/  @!P0 LEA R64, P4, R107, R188, 0x5 ;  /* 0x000000bc6b408211 */ /* 0x000fe200078828ff */
[----:B------:R-:W-:Y:S01]  /*dac0*/  IMAD.U32 R0, RZ, RZ, UR9 ;  /* 0x00000009ff007e24 */ /* 0x000fe2000f8e00ff */
[----:B------:R-:W-:Y:S01]  /*dad0*/  @!UP0 UIMAD UR11, UR9, 0x60, URZ ;  /* 0x00000060090b88a4 */ /* 0x000fe2000f8e023f */
[----:B------:R-:W-:Y:S01]  /*dae0*/  IMAD.U32 R11, RZ, RZ, UR8 ;  /* 0x00000008ff0b7e24 */ /* 0x000fe2000f8e00ff */
[----:B------:R-:W-:Y:S01]  /*daf0*/  @!UP0 UIMAD UR4, UR9, 0xa0, URZ ;  /* 0x000000a0090488a4 */ /* 0x000fe2000f8e023f */
[----:B------:R-:W-:Y:S01]  /*db00*/  IMAD.U32 R2, RZ, RZ, UR9 ;  /* 0x00000009ff027e24 */ /* 0x000fe2000f8e00ff */
[-C--:B------:R-:W-:Y:S01]  /*db10*/  @!P0 LEA.HI.X R19, R19, R189.reuse, R0, 0x6, P3 ;  /* 0x000000bd13138211 */ /* 0x080fe200018f3400 */
[----:B------:R-:W-:Y:S01]  /*db20*/  @!P0 IMAD.WIDE.U32 R110, R110, 0x60, R188 ;  /* 0x000000606e6e8825 */ /* 0x000fe200078e00bc */
[----:B------:R-:W-:Y:S01]  /*db30*/  @!P0 IADD3 R64, P3, R7, R64, RZ ;  /* 0x0000004007408210 */ /* 0x000fe20007f7e0ff */
[----:B------:R1:W-:Y:S01]  /*db40*/  @P0 STS [R218+0x1000], RZ ;  /* 0x001000ffda000388 */ /* 0x0003e20000000800 */
[-C--:B------:R-:W-:Y:S01]  /*db50*/  @!P0 LEA.HI.X R11, R11, R189.reuse, R2, 0x5, P4 ;  /* 0x000000bd0b0b8211 */ /* 0x080fe200020f2c02 */
[----:B------:R-:W-:Y:S01]  /*db60*/  IMAD.U32 R102, RZ, RZ, UR8 ;  /* 0x00000008ff667e24 */ /* 0x000fe2000f8e00ff */
[----:B------:R-:W-:Y:S01]  /*db70*/  @!P0 IADD3 R74, P5, R7, R110, RZ ;  /* 0x0000006e074a8210 */ /* 0x000fe20007fbe0ff */
[----:B------:R-:W-:Y:S01]  /*db80*/  IMAD.U32 R2, RZ, RZ, UR8 ;  /* 0x00000008ff027e24 */ /* 0x000fe2000f8e00ff */
[----:B------:R-:W-:Y:S01]  /*db90*/  @!P0 LEA R76, P4, R107, R188, 0x7 ;  /* 0x000000bc6b4c8211 */ /* 0x000fe200078838ff */
[C---:B------:R-:W-:Y:S01]  /*dba0*/  @!P0 IMAD.X R11, R62.reuse, 0x1, R11, P3 ;  /* 0x000000013e0b8824 */ /* 0x040fe200018e060b */
[----:B------:R-:W-:Y:S01]  /*dbb0*/  @!P0 IADD3.X R111, R62, UR11, R111, P5, !PT ;  /* 0x0000000b3e6f8c10 */ /* 0x000fe2000affe46f */
[----:B------:R-:W-:Y:S01]  /*dbc0*/  @!P0 IMAD.WIDE.U32 R102, R102, 0xa0, R188 ;  /* 0x000000a066668825 */ /* 0x000fe200078e00bc */
[----:B------:R-:W-:Y:S01]  /*dbd0*/  @!P0 LEA R118, P6, R64, UR12, 0x1 ;  /* 0x0000000c40768c11 */ /* 0x000fe2000f8c08ff */
[----:B------:R1:W-:Y:S01]  /*dbe0*/  @P0 STS [R218+0x1004], RZ ;  /* 0x001004ffda000388 */ /* 0x0003e20000000800 */
[C---:B------:R-:W-:Y:S01]  /*dbf0*/  @!P0 IADD3 R66, P5, R7.reuse, R66, RZ ;  /* 0x0000004207428210 */ /* 0x040fe20007fbe0ff */
[----:B------:R-:W-:Y:S01]  /*dc00*/  IMAD.U32 R98, RZ, RZ, UR8 ;  /* 0x00000008ff627e24 */ /* 0x000fe2000f8e00ff */
[----:B------:R-:W-:Y:S01]  /*dc10*/  @!P0 LEA.HI.X R107, R2, R189, R0, 0x7, P4 ;  /* 0x000000bd026b8211 */ /* 0x000fe200020f3c00 */
[----:B------:R1:W-:Y:S01]  /*dc20*/  @P0 STS.64 [R218+0x1008], RZ ;  /* 0x001008ffda000388 */ /* 0x0003e20000000a00 */
[----:B------:R-:W-:Y:S01]  /*dc30*/  @!P0 LEA.HI.X R119, R64, UR13, R11, 0x1, P6 ;  /* 0x0000000d40778c11 */ /* 0x000fe2000b0f0c0b */
[----:B------:R-:W-:Y:S01]  /*dc40*/  @!P0 IMAD.X R19, R62, 0x1, R19, P5 ;  /* 0x000000013e138824 */ /* 0x000fe200028e0613 */
[C---:B------:R-:W-:Y:S01]  /*dc50*/  @!P0 IADD3 R76, P4, R7.reuse, R76, RZ ;  /* 0x0000004c074c8210 */ /* 0x040fe20007f9e0ff */
[----:B------:R-:W-:Y:S01]  /*dc60*/  @!P0 IMAD.WIDE.U32 R98, R98, 0xc0, R188 ;  /* 0x000000c062628825 */ /* 0x000fe200078e00bc */
[C---:B------:R-:W-:Y:S01]  /*dc70*/  @!P0 IADD3 R78, P3, R7.reuse, R102, RZ ;  /* 0x00000066074e8210 */ /* 0x040fe20007f7e0ff */
[----:B------:R-:W-:Y:S01]  /*dc80*/  BSSY B0, `(.L_x_2380) ;  /* 0x0000041000007945 */ /* 0x000fe20003800000 */
[----:B------:R-:W-:Y:S01]  /*dc90*/  @!P0 LEA R130, P6, R7, R240, 0x1 ;  /* 0x000000f007828211 */ /* 0x000fe200078c08ff */
[----:B------:R-:W-:Y:S01]  /*dca0*/  @!P0 IMAD.X R107, R62, 0x1, R107, P4 ;  /* 0x000000013e6b8824 */ /* 0x000fe200020e066b */
[----:B------:R-:W-:-:S02]  /*dcb0*/  @!P0 LEA R126, P5, R66, UR12, 0x1 ;  /* 0x0000000c427e8c11 */ /* 0x000fc4000f8a08ff */
[----:B------:R-:W-:Y:S01]  /*dcc0*/  @!P0 IADD3.X R103, R62, UR4, R103, P3, !PT ;  /* 0x000000043e678c10 */ /* 0x000fe20009ffe467 */
[----:B------:R-:W-:Y:S01]  /*dcd0*/  @!UP0 UIMAD UR4, UR9, 0xc0, URZ ;  /* 0x000000c0090488a4 */ /* 0x000fe2000f8e023f */
[C---:B------:R-:W-:Y:S02]  /*dce0*/  @!P0 LEA.HI.X R131, R7.reuse, R237, R62, 0x1, P6 ;  /* 0x000000ed07838211 */ /* 0x040fe400030f0c3e */
[----:B------:R-:W-:Y:S02]  /*dcf0*/  @!P0 LEA R106, P4, R76, UR12, 0x1 ;  /* 0x0000000c4c6a8c11 */ /* 0x000fe4000f8808ff */
[----:B------:R-:W-:Y:S01]  /*dd00*/  @!P0 LEA.HI.X R127, R66, UR13, R19, 0x1, P5 ;  /* 0x0000000d427f8c11 */ /* 0x000fe2000a8f0c13 */
[----:B------:R-:W-:Y:S01]  /*dd10*/  @!PT LDS RZ, [RZ] ;  /* 0x00000000fffff984 */ /* 0x000fe20000000800 */
[----:B------:R-:W-:Y:S01]  /*dd20*/  @!PT LDS RZ, [RZ] ;  /* 0x00000000fffff984 */ /* 0x000fe20000000800 */
[----:B------:R-:W-:Y:S01]  /*dd30*/  @!PT LDS RZ, [RZ] ;  /* 0x00000000fffff984 */ /* 0x000fe20000000800 */
[----:B------:R1:W-:Y:S01]  /*dd40*/  @!P0 LDGSTS.E.BYPASS.LTC128B.128 [R218+0x1000], desc[UR20][R130.64] ;  /* 0x0100000082da8fae */ /* 0x0003e2000b901d54 */
[----:B------:R-:W-:Y:S02]  /*dd50*/  @!P0 LEA R110, P5, R74, UR12, 0x1 ;  /* 0x0000000c4a6e8c11 */ /* 0x000fe4000f8a08ff */
[----:B------:R-:W-:Y:S01]  /*dd60*/  @!P0 IADD3 R0, P3, R7, R98, RZ ;  /* 0x0000006207008210 */ /* 0x000fe20007f7e0ff */
[----:B------:R1:W-:Y:S01]  /*dd70*/  @P0 STS.128 [R218+0x1800], RZ ;  /* 0x001800ffda000388 */ /* 0x0003e20000000c00 */
[----:B------:R-:W-:-:S02]  /*dd80*/  @!P0 LEA.HI.X R107, R76, UR13, R107, 0x1, P4 ;  /* 0x0000000d4c6b8c11 */ /* 0x000fc4000a0f0c6b */
[----:B------:R-:W-:Y:S01]  /*dd90*/  @!P0 LEA R102, P4, R78, UR12, 0x1 ;  /* 0x0000000c4e668c11 */ /* 0x000fe2000f8808ff */
[----:B------:R-:W-:Y:S01]  /*dda0*/  @!PT LDS RZ, [RZ] ;  /* 0x00000000fffff984 */ /* 0x000fe20000000800 */
[----:B------:R-:W-:Y:S01]  /*ddb0*/  @!PT LDS RZ, [RZ] ;  /* 0x00000000fffff984 */ /* 0x000fe20000000800 */
[----:B------:R-:W-:Y:S01]  /*ddc0*/  @!PT LDS RZ, [RZ] ;  /* 0x00000000fffff984 */ /* 0x000fe20000000800 */
[----:B------:R1:W-:Y:S01]  /*ddd0*/  @!P0 LDGSTS.E.BYPASS.LTC128B.128 [R218+0x1800], desc[UR20][R118.64] ;  /* 0x0180000076da8fae */ /* 0x0003e2000b901d54 */
[----:B------:R-:W-:Y:S02]  /*dde0*/  @!P0 LEA.HI.X R111, R74, UR13, R111, 0x1, P5 ;  /* 0x0000000d4a6f8c11 */ /* 0x000fe4000a8f0c6f */
[----:B------:R-:W-:Y:S01]  /*ddf0*/  @!P0 IADD3.X R99, R62, UR4, R99, P3, !PT ;  /* 0x000000043e638c10 */ /* 0x000fe20009ffe463 */
[----:B------:R1:W-:Y:S01]  /*de00*/  @P0 STS.128 [R218+0x2000], RZ ;  /* 0x002000ffda000388 */ /* 0x0003e20000000c00 */
        /* <DEDUP_REMOVED lines=40> */
.L_x_2381:
[----:B------:R-:W-:Y:S05]  /*e090*/  BSYNC B0 ;  /* 0x0000000000007941 */ /* 0x000fea0003800000 */
.L_x_2380:
[----:B------:R-:W0:Y:S01]  /*e0a0*/  LDGDEPBAR ;  /* 0x00000000000079af */ /* 0x000e220000000000 */
[----:B------:R-:W-:-:S04]  /*e0b0*/  LEA R240, P0, R7, R240, 0x1 ;  /* 0x000000f007f07211 */ /* 0x000fc800078008ff */
[----:B------:R-:W-:-:S09]  /*e0c0*/  LEA.HI.X R237, R7, R237, R62, 0x1, P0 ;  /* 0x000000ed07ed7211 */ /* 0x000fd200000f0c3e */
.L_x_2377:
        /* <DEDUP_REMOVED lines=78> */
[--C-:B--2---:R-:W-:Y:S01]  /*e5b0*/  FFMA.FTZ R99, R83, UR4, -R106.reuse ;  /* 0x0000000453637c23 */ /* 0x104fe2000801086a */
        /* <DEDUP_REMOVED lines=75> */
[----:B------:R-:W4:Y:S01]  /*ea70*/  MUFU.EX2 R141, R141 ;  /* 0x0000008d008d7308 */ /* 0x000f220000000800 */
        /* <DEDUP_REMOVED lines=67> */
[----:B------:R-:W5:Y:S04]  /*eeb0*/  SHFL.BFLY PT, R5, R2, 0x2, 0x1f ;  /* 0x0c401f0002057f89 */ /* 0x000f6800000e0000 */
[----:B------:R-:W-:Y:S08]  /*eec0*/  MUFU.EX2 R103, R103 ;  /* 0x0000006700677308 */ /* 0x000ff00000000800 */
[----:B------:R-:W-:Y:S08]  /*eed0*/  MUFU.EX2 R94, R94 ;  /* 0x0000005e005e7308 */ /* 0x000ff00000000800 */
[----:B------:R-:W-:Y:S01]  /*eee0*/  MUFU.EX2 R101, R101 ;  /* 0x0000006500657308 */ /* 0x000fe20000000800 */
[----:B-----5:R-:W-:Y:S01]  /*eef0*/  FMNMX.FTZ R0, R2, R5, !PT ;  /* 0x0000000502007209 */ /* 0x020fe20007810000 */
[----:B------:R-:W-:-:S06]  /*ef00*/  FFMA.FTZ R2, R35, UR4, -R106 ;  /* 0x0000000423027c23 */ /* 0x000fcc000801086a */
[----:B------:R-:W-:Y:S01]  /*ef10*/  MUFU.EX2 R92, R92 ;  /* 0x0000005c005c7308 */ /* 0x000fe20000000800 */
[----:B------:R-:W5:Y:S07]  /*ef20*/  SHFL.BFLY PT, R5, R0, 0x1, 0x1f ;  /* 0x0c201f0000057f89 */ /* 0x000f6e00000e0000 */
[----:B------:R-:W-:Y:S08]  /*ef30*/  MUFU.EX2 R99, R99 ;  /* 0x0000006300637308 */ /* 0x000ff00000000800 */
[----:B------:R-:W-:Y:S08]  /*ef40*/  MUFU.EX2 R90, R90 ;  /* 0x0000005a005a7308 */ /* 0x000ff00000000800 */
[----:B------:R-:W-:Y:S01]  /*ef50*/  MUFU.EX2 R97, R97 ;  /* 0x0000006100617308 */ /* 0x000fe20000000800 */
[----:B-----5:R-:W-:Y:S01]  /*ef60*/  FMNMX.FTZ R108, R0, R5, !PT ;  /* 0x00000005006c7209 */ /* 0x020fe20007810000 */
[----:B------:R-:W-:Y:S01]  /*ef70*/  FFMA.FTZ R0, R33, UR4, -R106 ;  /* 0x0000000421007c23 */ /* 0x000fe2000801086a */
[----:B------:R-:W-:-:S02]  /*ef80*/  FSEL R5, R110, RZ, P3 ;  /* 0x000000ff6e057208 */ /* 0x000fc40001800000 */
[C---:B------:R-:W-:Y:S01]  /*ef90*/  FSETP.NEU.FTZ.AND P0, PT, R108.reuse, -INF , PT ;  /* 0xff8000006c00780b */ /* 0x040fe20003f1d000 */
[----:B------:R-:W-:Y:S02]  /*efa0*/  FMUL.FTZ R63, R108, UR4 ;  /* 0x000000046c3f7c20 */ /* 0x000fe40008410000 */
[----:B------:R-:W-:Y:S01]  /*efb0*/  FADD.FTZ R5, R134, -R5 ;  /* 0x8000000586057221 */ /* 0x000fe20000010000 */
[----:B------:R-:W-:Y:S02]  /*efc0*/  MUFU.EX2 R88, R88 ;  /* 0x0000005800587308 */ /* 0x000fe40000000800 */
[----:B------:R-:W-:Y:S01]  /*efd0*/  FSEL R63, R63, RZ, P0 ;  /* 0x000000ff3f3f7208 */ /* 0x000fe20000000000 */
[----:B------:R-:W-:-:S04]  /*efe0*/  FMUL.FTZ R163, R5, UR4 ;  /* 0x0000000405a37c20 */ /* 0x000fc80008410000 */
[--C-:B------:R-:W-:Y:S01]  /*eff0*/  FFMA.FTZ R155, R18, UR4, -R63.reuse ;  /* 0x00000004129b7c23 */ /* 0x100fe2000801083f */
[--C-:B------:R-:W-:Y:S01]  /*f000*/  FFMA.FTZ R118, R16, UR4, -R63.reuse ;  /* 0x0000000410767c23 */ /* 0x100fe2000801083f */
[--C-:B------:R-:W-:Y:S01]  /*f010*/  FFMA.FTZ R135, R10, UR4, -R63.reuse ;  /* 0x000000040a877c23 */ /* 0x100fe2000801083f */
[----:B------:R-:W5:Y:S01]  /*f020*/  LDSM.16.MT88.4 R16, [R242+0x5000] ;  /* 0x00500000f210783b */ /* 0x000f620000004200 */
[--C-:B------:R-:W-:Y:S01]  /*f030*/  FFMA.FTZ R123, R6, UR4, -R63.reuse ;  /* 0x00000004067b7c23 */ /* 0x100fe2000801083f */
[--C-:B------:R-:W-:Y:S01]  /*f040*/  FFMA.FTZ R119, R8, UR4, -R63.reuse ;  /* 0x0000000408777c23 */ /* 0x100fe2000801083f */
[----:B------:R-:W-:Y:S01]  /*f050*/  FSEL R6, R108, RZ, P0 ;  /* 0x000000ff6c067208 */ /* 0x000fe20000000000 */
[----:B------:R-:W5:Y:S01]  /*f060*/  LDSM.16.MT88.4 R8, [R241+0x5000] ;  /* 0x00500000f108783b */ /* 0x000f620000004200 */
[--C-:B------:R-:W-:Y:S01]  /*f070*/  FFMA.FTZ R168, R114, UR4, -R63.reuse ;  /* 0x0000000472a87c23 */ /* 0x100fe2000801083f */
[--C-:B------:R-:W-:Y:S01]  /*f080*/  FFMA.FTZ R162, R22, UR4, -R63.reuse ;  /* 0x0000000416a27c23 */ /* 0x100fe2000801083f */
[--C-:B------:R-:W-:Y:S01]  /*f090*/  FFMA.FTZ R151, R14, UR4, -R63.reuse ;  /* 0x000000040e977c23 */ /* 0x100fe2000801083f */
[----:B------:R-:W-:Y:S01]  /*f0a0*/  FADD.FTZ R6, R133, -R6 ;  /* 0x8000000685067221 */ /* 0x000fe20000010000 */
[----:B------:R-:W-:Y:S01]  /*f0b0*/  MUFU.EX2 R155, R155 ;  /* 0x0000009b009b7308 */ /* 0x000fe20000000800 */
[--C-:B------:R-:W-:Y:S01]  /*f0c0*/  FFMA.FTZ R158, R128, UR4, -R63.reuse ;  /* 0x00000004809e7c23 */ /* 0x100fe2000801083f */
[--C-:B------:R-:W-:Y:S01]  /*f0d0*/  FFMA.FTZ R128, R122, UR4, -R63.reuse ;  /* 0x000000047a807c23 */ /* 0x100fe2000801083f */
[----:B------:R-:W-:Y:S01]  /*f0e0*/  FMUL.FTZ R161, R6, UR4 ;  /* 0x0000000406a17c20 */ /* 0x000fe20008410000 */
[--C-:B------:R-:W-:Y:S01]  /*f0f0*/  FFMA.FTZ R114, R4, UR4, -R63.reuse ;  /* 0x0000000404727c23 */ /* 0x100fe2000801083f */
[--C-:B------:R-:W-:Y:S01]  /*f100*/  FFMA.FTZ R139, R26, UR4, -R63.reuse ;  /* 0x000000041a8b7c23 */ /* 0x100fe2000801083f */
[--C-:B------:R-:W-:Y:S01]  /*f110*/  FFMA.FTZ R122, R24, UR4, -R63.reuse ;  /* 0x00000004187a7c23 */ /* 0x100fe2000801083f */
[----:B------:R-:W5:Y:S01]  /*f120*/  LDSM.16.MT88.4 R4, [R242+0x5400] ;  /* 0x00540000f204783b */ /* 0x000f620000004200 */
[----:B------:R-:W4:Y:S01]  /*f130*/  MUFU.EX2 R168, R168 ;  /* 0x000000a800a87308 */ /* 0x000f220000000800 */
[--C-:B------:R-:W-:Y:S01]  /*f140*/  FFMA.FTZ R136, R20, UR4, -R63.reuse ;  /* 0x0000000414887c23 */ /* 0x100fe2000801083f */
[--C-:B------:R-:W-:Y:S01]  /*f150*/  FFMA.FTZ R117, R12, UR4, -R63.reuse ;  /* 0x000000040c757c23 */ /* 0x100fe2000801083f */
[----:B------:R-:W5:Y:S01]  /*f160*/  LDSM.16.MT88.4 R24, [R241+0x5400] ;  /* 0x00540000f118783b */ /* 0x000f620000004200 */
[----:B-1----:R-:W-:Y:S01]  /*f170*/  F2FP.BF16.F32.PACK_AB R12, R159, R170 ;  /* 0x000000aa9f0c723e */ /* 0x002fe200000010ff */
[--C-:B------:R-:W-:Y:S01]  /*f180*/  FFMA.FTZ R143, R34, UR4, -R63.reuse ;  /* 0x00000004228f7c23 */ /* 0x100fe2000801083f */
[----:B--2---:R-:W-:Y:S01]  /*f190*/  F2FP.BF16.F32.PACK_AB R14, R153, R166 ;  /* 0x000000a6990e723e */ /* 0x004fe200000010ff */
[--C-:B------:R-:W-:Y:S01]  /*f1a0*/  FFMA.FTZ R127, R30, UR4, -R63.reuse ;  /* 0x000000041e7f7c23 */ /* 0x100fe2000801083f */
[----:B------:R-:W-:Y:S01]  /*f1b0*/  MUFU.EX2 R162, R162 ;  /* 0x000000a200a27308 */ /* 0x000fe20000000800 */
[--C-:B------:R-:W-:Y:S01]  /*f1c0*/  FFMA.FTZ R126, R28, UR4, -R63.reuse ;  /* 0x000000041c7e7c23 */ /* 0x100fe2000801083f */
[--C-:B------:R-:W-:Y:S01]  /*f1d0*/  FFMA.FTZ R131, R32, UR4, -R63.reuse ;  /* 0x0000000420837c23 */ /* 0x100fe2000801083f */
[----:B------:R-:W1:Y:S01]  /*f1e0*/  LDSM.16.MT88.4 R28, [R242+0x5800] ;  /* 0x00580000f21c783b */ /* 0x000e620000004200 */
[----:B---3--:R-:W-:Y:S01]  /*f1f0*/  F2FP.BF16.F32.PACK_AB R32, R145, R160 ;  /* 0x000000a09120723e */ /* 0x008fe200000010ff */
[--C-:B------:R-:W-:Y:S01]  /*f200*/  FFMA.FTZ R134, R180, UR4, -R63.reuse ;  /* 0x00000004b4867c23 */ /* 0x100fe2000801083f */
[----:B----4-:R-:W-:Y:S01]  /*f210*/  F2FP.BF16.F32.PACK_AB R34, R141, R150 ;  /* 0x000000968d22723e */ /* 0x010fe200000010ff */
[--C-:B------:R-:W-:Y:S01]  /*f220*/  FFMA.FTZ R133, R178, UR4, -R63.reuse ;  /* 0x00000004b2857c23 */ /* 0x100fe2000801083f */
        /* <DEDUP_REMOVED lines=44> */
[----:B------:R-:W-:Y:S01]  /*f4f0*/  FFMA.FTZ R170, R215, R163, R170 ;  /* 0x000000a3d7aa7223 */ /* 0x000fe200000100aa */
[----:B------:R-:W-:Y:S01]  /*f500*/  FFMA.FTZ R168, R217, R161, R168 ;  /* 0x000000a1d9a87223 */ /* 0x000fe200000100a8 */
[--C-:B------:R-:W-:Y:S01]  /*f510*/  FFMA.FTZ R70, R70, UR4, -R63.reuse ;  /* 0x0000000446467c23 */ /* 0x100fe2000801083f */
[C---:B------:R-:W-:Y:S01]  /*f520*/  HMMA.16816.F32.BF16 R224, R12.reuse, R8, R224 ;  /* 0x000000080ce0723c */ /* 0x040fe200000418e0 */
[----:B------:R-:W3:Y:S01]  /*f530*/  MUFU.EX2 R136, R136 ;  /* 0x0000008800887308 */ /* 0x000ee20000000800 */
[----:B--2---:R-:W-:Y:S01]  /*f540*/  F2FP.BF16.F32.PACK_AB R33, R143, R158 ;  /* 0x0000009e8f21723e */ /* 0x004fe200000010ff */
[----:B------:R-:W-:Y:S01]  /*f550*/  FADD.FTZ R159, R159, R170 ;  /* 0x000000aa9f9f7221 */ /* 0x000fe20000010000 */
[----:B------:R-:W-:Y:S01]  /*f560*/  FADD.FTZ R155, R155, R168 ;  /* 0x000000a89b9b7221 */ /* 0x000fe20000010000 */
[----:B------:R-:W-:Y:S01]  /*f570*/  FFMA.FTZ R58, R58, UR4, -R63 ;  /* 0x000000043a3a7c23 */ /* 0x000fe2000801083f */
[C---:B------:R-:W-:Y:S01]  /*f580*/  HMMA.16816.F32.BF16 R16, R12.reuse, R18, R228 ;  /* 0x000000120c10723c */ /* 0x040fe200000418e4 */
[----:B------:R-:W-:Y:S01]  /*f590*/  FADD.FTZ R166, R166, R159 ;  /* 0x0000009fa6a67221 */ /* 0x000fe20000010000 */
[----:B------:R-:W-:Y:S01]  /*f5a0*/  FADD.FTZ R162, R162, R155 ;  /* 0x0000009ba2a27221 */ /* 0x000fe20000010000 */
[----:B------:R-:W-:Y:S01]  /*f5b0*/  MUFU.EX2 R135, R135 ;  /* 0x0000008700877308 */ /* 0x000fe20000000800 */
[----:B------:R-:W-:Y:S01]  /*f5c0*/  FFMA.FTZ R60, R60, UR4, -R63 ;  /* 0x000000043c3c7c23 */ /* 0x000fe2000801083f */
[----:B------:R-:W-:Y:S01]  /*f5d0*/  FADD.FTZ R153, R153, R166 ;  /* 0x000000a699997221 */ /* 0x000fe20000010000 */
[----:B------:R-:W-:Y:S01]  /*f5e0*/  HMMA.16816.F32.BF16 R220, R12, R10, R220 ;  /* 0x0000000a0cdc723c */ /* 0x000fe200000418dc */
[----:B------:R-:W2:Y:S01]  /*f5f0*/  LDSM.16.MT88.4 R8, [R241+0x5800] ;  /* 0x00580000f108783b */ /* 0x000ea20000004200 */
[----:B------:R-:W-:Y:S01]  /*f600*/  FADD.FTZ R151, R151, R162 ;  /* 0x000000a297977221 */ /* 0x000fe20000010000 */
[----:B------:R-:W-:Y:S01]  /*f610*/  FADD.FTZ R160, R160, R153 ;  /* 0x00000099a0a07221 */ /* 0x000fe20000010000 */
[----:B------:R-:W-:Y:S01]  /*f620*/  FFMA.FTZ R38, R38, UR4, -R63 ;  /* 0x0000000426267c23 */ /* 0x000fe2000801083f */
[----:B------:R-:W4:Y:S01]  /*f630*/  MUFU.EX2 R128, R128 ;  /* 0x0000008000807308 */ /* 0x000f220000000800 */
[----:B---3--:R-:W-:Y:S01]  /*f640*/  F2FP.BF16.F32.PACK_AB R35, R136, R139 ;  /* 0x0000008b8823723e */ /* 0x008fe200000010ff */
[----:B------:R-:W-:Y:S01]  /*f650*/  FADD.FTZ R158, R158, R151 ;  /* 0x000000979e9e7221 */ /* 0x000fe20000010000 */
[----:B------:R-:W-:Y:S01]  /*f660*/  F2FP.BF16.F32.PACK_AB R12, R130, R137 ;  /* 0x00000089820c723e */ /* 0x000fe200000010ff */
[--C-:B------:R-:W-:Y:S01]  /*f670*/  FFMA.FTZ R151, R56, UR4, -R63.reuse ;  /* 0x0000000438977c23 */ /* 0x100fe2000801083f */
[----:B------:R-:W-:Y:S01]  /*f680*/  F2FP.BF16.F32.PACK_AB R14, R124, R129 ;  /* 0x000000817c0e723e */ /* 0x000fe200000010ff */
[----:B------:R-:W-:Y:S01]  /*f690*/  FADD.FTZ R145, R145, R160 ;  /* 0x000000a091917221 */ /* 0x000fe20000010000 */
[----:B------:R-:W-:Y:S01]  /*f6a0*/  FADD.FTZ R158, R143, R158 ;  /* 0x0000009e8f9e7221 */ /* 0x000fe20000010000 */
[----:B------:R-:W-:Y:S01]  /*f6b0*/  MUFU.EX2 R127, R127 ;  /* 0x0000007f007f7308 */ /* 0x000fe20000000800 */
[C---:B------:R-:W-:Y:S01]  /*f6c0*/  HMMA.16816.F32.BF16 R20, R32.reuse, R4, R20 ;  /* 0x000000042014723c */ /* 0x040fe20000041814 */
[--C-:B------:R-:W-:Y:S01]  /*f6d0*/  FFMA.FTZ R56, R57, UR4, -R63.reuse ;  /* 0x0000000439387c23 */ /* 0x100fe2000801083f */
[----:B------:R-:W-:Y:S01]  /*f6e0*/  FADD.FTZ R139, R139, R158 ;  /* 0x0000009e8b8b7221 */ /* 0x000fe20000010000 */
[--C-:B------:R-:W-:Y:S01]  /*f6f0*/  FFMA.FTZ R39, R39, UR4, -R63.reuse ;  /* 0x0000000427277c23 */ /* 0x100fe2000801083f */
[----:B------:R-:W-:Y:S01]  /*f700*/  LDSM.16.MT88.4 R228, [R242+0x8c00] ;  /* 0x008c0000f2e4783b */ /* 0x000fe20000004200 */
[----:B------:R-:W-:Y:S01]  /*f710*/  FFMA.FTZ R217, R93, UR4, -R63 ;  /* 0x000000045dd97c23 */ /* 0x000fe2000801083f */
[----:B------:R-:W-:Y:S01]  /*f720*/  HMMA.16816.F32.BF16 R224, R32, R24, R224 ;  /* 0x0000001820e0723c */ /* 0x000fe200000418e0 */
[----:B------:R-:W3:Y:S01]  /*f730*/  MUFU.EX2 R122, R122 ;  /* 0x0000007a007a7308 */ /* 0x000ee20000000800 */
[----:B----4-:R-:W-:Y:S01]  /*f740*/  F2FP.BF16.F32.PACK_AB R13, R128, R135 ;  /* 0x00000087800d723e */ /* 0x010fe200000010ff */
[----:B------:R-:W-:-:S03]  /*f750*/  FADD.FTZ R136, R136, R139 ;  /* 0x0000008b88887221 */ /* 0x000fc60000010000 */
[C---:B------:R-:W-:Y:S01]  /*f760*/  HMMA.16816.F32.BF16 R16, R32.reuse, R6, R16 ;  /* 0x000000062010723c */ /* 0x040fe20000041810 */
[----:B------:R-:W4:Y:S01]  /*f770*/  LDSM.16.MT88.4 R4, [R242+0x5c00] ;  /* 0x005c0000f204783b */ /* 0x000f220000004200 */
[----:B------:R-:W-:Y:S01]  /*f780*/  FADD.FTZ R135, R135, R136 ;  /* 0x0000008887877221 */ /* 0x000fe20000010000 */
[----:B------:R-:W-:Y:S03]  /*f790*/  MUFU.EX2 R118, R118 ;  /* 0x0000007600767308 */ /* 0x000fe60000000800 */
[----:B------:R-:W-:Y:S01]  /*f7a0*/  HMMA.16816.F32.BF16 R220, R32, R26, R220 ;  /* 0x0000001a20dc723c */ /* 0x000fe200000418dc */
[----:B------:R-:W5:Y:S01]  /*f7b0*/  LDSM.16.MT88.4 R24, [R241+0x5c00] ;  /* 0x005c0000f118783b */ /* 0x000f620000004200 */
[----:B------:R-:W-:-:S03]  /*f7c0*/  FADD.FTZ R128, R128, R135 ;  /* 0x0000008780807221 */ /* 0x000fc60000010000 */
[----:B------:R-:W2:Y:S01]  /*f7d0*/  MUFU.EX2 R123, R123 ;  /* 0x0000007b007b7308 */ /* 0x000ea20000000800 */
[----:B---3--:R-:W-:Y:S01]  /*f7e0*/  F2FP.BF16.F32.PACK_AB R15, R122, R127 ;  /* 0x0000007f7a0f723e */ /* 0x008fe200000010ff */
[----:B------:R-:W-:Y:S01]  /*f7f0*/  FADD.FTZ R127, R127, R128 ;  /* 0x000000807f7f7221 */ /* 0x000fe20000010000 */
[----:B------:R-:W-:Y:S02]  /*f800*/  F2FP.BF16.F32.PACK_AB R32, R120, R125 ;  /* 0x0000007d7820723e */ /* 0x000fe400000010ff */
[----:B------:R-:W-:Y:S01]  /*f810*/  F2FP.BF16.F32.PACK_AB R34, R116, R121 ;  /* 0x000000797422723e */ /* 0x000fe200000010ff */
[----:B------:R-:W-:Y:S02]  /*f820*/  FADD.FTZ R127, R122, R127 ;  /* 0x0000007f7a7f7221 */ /* 0x000fe40000010000 */
[----:B------:R-:W-:Y:S01]  /*f830*/  MUFU.EX2 R119, R119 ;  /* 0x0000007700777308 */ /* 0x000fe20000000800 */
[C---:B-1----:R-:W-:Y:S06]  /*f840*/  HMMA.16816.F32.BF16 R20, R12.reuse, R28, R20 ;  /* 0x0000001c0c14723c */ /* 0x042fec0000041814 */
[----:B--2---:R-:W-:Y:S01]  /*f850*/  HMMA.16816.F32.BF16 R224, R12, R8, R224 ;  /* 0x000000080ce0723c */ /* 0x004fe200000418e0 */
[----:B------:R-:W1:Y:S01]  /*f860*/  MUFU.EX2 R114, R114 ;  /* 0x0000007200727308 */ /* 0x000e620000000800 */
[----:B------:R-:W-:-:S04]  /*f870*/  F2FP.BF16.F32.PACK_AB R33, R123, R118 ;  /* 0x000000767b21723e */ /* 0x000fc800000010ff */
[C---:B------:R-:W-:Y:S01]  /*f880*/  HMMA.16816.F32.BF16 R28, R12.reuse, R30, R16 ;  /* 0x0000001e0c1c723c */ /* 0x040fe20000041810 */
[----:B------:R-:W2:Y:S02]  /*f890*/  LDSM.16.MT88.4 R16, [R242+0x6000] ;  /* 0x00600000f210783b */ /* 0x000ea40000004200 */
[----:B------:R-:W-:Y:S03]  /*f8a0*/  MUFU.EX2 R117, R117 ;  /* 0x0000007500757308 */ /* 0x000fe60000000800 */
[----:B------:R-:W-:Y:S01]  /*f8b0*/  HMMA.16816.F32.BF16 R220, R12, R10, R220 ;  /* 0x0000000a0cdc723c */ /* 0x000fe200000418dc */
[----:B------:R-:W3:Y:S04]  /*f8c0*/  LDSM.16.MT88.4 R8, [R241+0x6000] ;  /* 0x00600000f108783b */ /* 0x000ee80000004200 */
[----:B------:R-:W5:Y:S01]  /*f8d0*/  MUFU.EX2 R126, R126 ;  /* 0x0000007e007e7308 */ /* 0x000f620000000800 */
[----:B-1----:R-:W-:-:S02]  /*f8e0*/  F2FP.BF16.F32.PACK_AB R35, R114, R119 ;  /* 0x000000777223723e */ /* 0x002fc400000010ff */
[----:B------:R-:W-:Y:S02]  /*f8f0*/  F2FP.BF16.F32.PACK_AB R12, R112, R115 ;  /* 0x00000073700c723e */ /* 0x000fe400000010ff */
[----:B------:R-:W-:-:S03]  /*f900*/  F2FP.BF16.F32.PACK_AB R14, R104, R113 ;  /* 0x00000071680e723e */ /* 0x000fc600000010ff */
[----:B------:R-:W-:Y:S01]  /*f910*/  MUFU.EX2 R131, R131 ;  /* 0x0000008300837308 */ /* 0x000fe20000000800 */
[C---:B----4-:R-:W-:Y:S06]  /*f920*/  HMMA.16816.F32.BF16 R20, R32.reuse, R4, R20 ;  /* 0x000000042014723c */ /* 0x050fec0000041814 */
[----:B-----5:R-:W-:Y:S01]  /*f930*/  HMMA.16816.F32.BF16 R224, R32, R24, R224 ;  /* 0x0000001820e0723c */ /* 0x020fe200000418e0 */
[----:B------:R-:W1:Y:S01]  /*f940*/  MUFU.EX2 R134, R134 ;  /* 0x0000008600867308 */ /* 0x000e620000000800 */
[----:B------:R-:W-:-:S04]  /*f950*/  F2FP.BF16.F32.PACK_AB R13, R126, R117 ;  /* 0x000000757e0d723e */ /* 0x000fc800000010ff */
[C---:B------:R-:W-:Y:S01]  /*f960*/  HMMA.16816.F32.BF16 R28, R32.reuse, R6, R28 ;  /* 0x00000006201c723c */ /* 0x040fe2000004181c */
[----:B------:R-:W4:Y:S02]  /*f970*/  LDSM.16.MT88.4 R4, [R242+0x6400] ;  /* 0x00640000f204783b */ /* 0x000f240000004200 */
[----:B------:R-:W-:Y:S03]  /*f980*/  MUFU.EX2 R133, R133 ;  /* 0x0000008500857308 */ /* 0x000fe60000000800 */
[----:B------:R-:W-:Y:S01]  /*f990*/  HMMA.16816.F32.BF16 R220, R32, R26, R220 ;  /* 0x0000001a20dc723c */ /* 0x000fe200000418dc */
[----:B------:R-:W5:Y:S04]  /*f9a0*/  LDSM.16.MT88.4 R24, [R241+0x6400] ;  /* 0x00640000f118783b */ /* 0x000f680000004200 */
[----:B------:R-:W3:Y:S01]  /*f9b0*/  MUFU.EX2 R152, R152 ;  /* 0x0000009800987308 */ /* 0x000ee20000000800 */
[----:B-1----:R-:W-:-:S02]  /*f9c0*/  F2FP.BF16.F32.PACK_AB R15, R134, R131 ;  /* 0x00000083860f723e */ /* 0x002fc400000010ff */
[----:B------:R-:W-:Y:S02]  /*f9d0*/  F2FP.BF16.F32.PACK_AB R32, R102, R111 ;  /* 0x0000006f6620723e */ /* 0x000fe400000010ff */
[----:B------:R-:W-:-:S03]  /*f9e0*/  F2FP.BF16.F32.PACK_AB R34, R100, R109 ;  /* 0x0000006d6422723e */ /* 0x000fc600000010ff */
[----:B------:R-:W-:Y:S01]  /*f9f0*/  MUFU.EX2 R147, R147 ;  /* 0x0000009300937308 */ /* 0x000fe20000000800 */
[C---:B--2---:R-:W-:Y:S06]  /*fa00*/  HMMA.16816.F32.BF16 R20, R12.reuse, R16, R20 ;  /* 0x000000100c14723c */ /* 0x044fec0000041814 */
[----:B---3--:R-:W-:Y:S01]  /*fa10*/  HMMA.16816.F32.BF16 R224, R12, R8, R224 ;  /* 0x000000080ce0723c */ /* 0x008fe200000418e0 */
        /* <DEDUP_REMOVED lines=50> */
[----:B-1----:R-:W-:-:S07]  /*fd40*/  F2FP.BF16.F32.PACK_AB R15, R73, R132 ;  /* 0x00000084490f723e */ /* 0x002fce00000010ff */
        /* <DEDUP_REMOVED lines=10> */
[----:B------:R-:W4:Y:S01]  /*fdf0*/  MUFU.EX2 R69, R69 ;  /* 0x0000004500457308 */ /* 0x000f220000000800 */
[----:B-1----:R-:W-:Y:S01]  /*fe00*/  F2FP.BF16.F32.PACK_AB R34, R84, R89 ;  /* 0x000000595422723e */ /* 0x002fe200000010ff */
[----:B------:R-:W1:Y:S06]  /*fe10*/  LDSM.16.MT88.4 R12, [R242+0x7c00] ;  /* 0x007c0000f20c783b */ /* 0x000e6c0000004200 */
[----:B------:R-:W-:Y:S08]  /*fe20*/  MUFU.EX2 R68, R68 ;  /* 0x0000004400447308 */ /* 0x000ff00000000800 */
[----:B------:R-:W5:Y:S01]  /*fe30*/  MUFU.EX2 R71, R71 ;  /* 0x0000004700477308 */ /* 0x000f620000000800 */
[----:B----4-:R-:W-:-:S07]  /*fe40*/  F2FP.BF16.F32.PACK_AB R33, R69, R72 ;  /* 0x000000484521723e */ /* 0x010fce00000010ff */
[----:B------:R-:W-:Y:S08]  /*fe50*/  MUFU.EX2 R87, R87 ;  /* 0x0000005700577308 */ /* 0x000ff00000000800 */
[----:B------:R-:W4:Y:S01]  /*fe60*/  MUFU.EX2 R82, R82 ;  /* 0x0000005200527308 */ /* 0x000f220000000800 */
[----:B-----5:R-:W-:-:S07]  /*fe70*/  F2FP.BF16.F32.PACK_AB R35, R71, R68 ;  /* 0x000000444723723e */ /* 0x020fce00000010ff */
[C---:B------:R-:W-:Y:S01]  /*fe80*/  HMMA.16816.F32.BF16 R20, R32.reuse, R4, R20 ;  /* 0x000000042014723c */ /* 0x040fe20000041814 */
[----:B------:R-:W-:Y:S05]  /*fe90*/  MUFU.EX2 R85, R85 ;  /* 0x0000005500557308 */ /* 0x000fea0000000800 */
[C---:B------:R-:W-:Y:S01]  /*fea0*/  HMMA.16816.F32.BF16 R224, R32.reuse, R24, R224 ;  /* 0x0000001820e0723c */ /* 0x040fe200000418e0 */
[----:B------:R-:W-:Y:S02]  /*feb0*/  FADD.FTZ R4, R150, R145 ;  /* 0x0000009196047221 */ /* 0x000fe40000010000 */
[----:B------:R-:W5:Y:S02]  /*fec0*/  MUFU.EX2 R80, R80 ;  /* 0x0000005000507308 */ /* 0x000f640000000800 */
[----:B------:R-:W-:Y:S01]  /*fed0*/  FADD.FTZ R4, R141, R4 ;  /* 0x000000048d047221 */ /* 0x000fe20000010000 */
[C---:B------:R-:W-:Y:S01]  /*fee0*/  HMMA.16816.F32.BF16 R28, R32.reuse, R6, R28 ;  /* 0x00000006201c723c */ /* 0x040fe2000004181c */
[----:B------:R-:W-:Y:S01]  /*fef0*/  FFMA.FTZ R25, R52, UR4, -R63 ;  /* 0x0000000434197c23 */ /* 0x000fe2000801083f */
[----:B------:R-:W-:Y:S01]  /*ff00*/  FFMA.FTZ R24, R54, UR4, -R106 ;  /* 0x0000000436187c23 */ /* 0x000fe2000801086a */
[----:B------:R-:W-:Y:S01]  /*ff10*/  FADD.FTZ R137, R137, R4 ;  /* 0x0000000489897221 */ /* 0x000fe20000010000 */
[----:B----4-:R-:W-:Y:S01]  /*ff20*/  F2FP.BF16.F32.PACK_AB R4, R82, R87 ;  /* 0x000000575204723e */ /* 0x010fe200000010ff */
[----:B------:R-:W-:Y:S01]  /*ff30*/  MUFU.EX2 R70, R70 ;  /* 0x0000004600467308 */ /* 0x000fe20000000800 */
[----:B------:R-:W-:Y:S01]  /*ff40*/  HMMA.16816.F32.BF16 R220, R32, R26, R220 ;  /* 0x0000001a20dc723c */ /* 0x000fe200000418dc */
[----:B------:R-:W-:-:S04]  /*ff50*/  FADD.FTZ R130, R130, R137 ;  /* 0x0000008982827221 */ /* 0x000fc80000010000 */
[----:B------:R-:W-:Y:S02]  /*ff60*/  FADD.FTZ R129, R129, R130 ;  /* 0x0000008281817221 */ /* 0x000fe40000010000 */
[----:B------:R-:W4:Y:S01]  /*ff70*/  MUFU.EX2 R155, R60 ;  /* 0x0000003c009b7308 */ /* 0x000f220000000800 */
[----:B-----5:R-:W-:Y:S01]  /*ff80*/  F2FP.BF16.F32.PACK_AB R6, R80, R85 ;  /* 0x000000555006723e */ /* 0x020fe200000010ff */
        /* <DEDUP_REMOVED lines=9> */
[--C-:B------:R-:W-:Y:S01]  /*10020*/  FFMA.FTZ R49, R40, UR4, -R63.reuse ;  /* 0x0000000428317c23 */ /* 0x100fe2000801083f */
[----:B------:R-:W-:Y:S01]  /*10030*/  FFMA.FTZ R35, R53, UR4, -R106 ;  /* 0x0000000435237c23 */ /* 0x000fe2000801086a */
[--C-:B------:R-:W-:Y:S01]  /*10040*/  FFMA.FTZ R40, R41, UR4, -R63.reuse ;  /* 0x0000000429287c23 */ /* 0x100fe2000801083f */
[----:B------:R-:W-:Y:S01]  /*10050*/  FADD.FTZ R121, R121, R120 ;  /* 0x0000007879797221 */ /* 0x000fe20000010000 */
[----:B------:R-:W-:Y:S01]  /*10060*/  FFMA.FTZ R41, R36, UR4, -R63 ;  /* 0x0000000424297c23 */ /* 0x000fe2000801083f */
[----:B------:R-:W5:Y:S01]  /*10070*/  MUFU.EX2 R151, R151 ;  /* 0x0000009700977308 */ /* 0x000f620000000800 */
[----:B----4-:R-:W-:Y:S01]  /*10080*/  F2FP.BF16.F32.PACK_AB R5, R155, R70 ;  /* 0x000000469b05723e */ /* 0x010fe200000010ff */
[----:B------:R-:W-:Y:S01]  /*10090*/  FADD.FTZ R116, R116, R121 ;  /* 0x0000007974747221 */ /* 0x000fe20000010000 */
[--C-:B------:R-:W-:Y:S01]  /*100a0*/  FFMA.FTZ R53, R37, UR4, -R63.reuse ;  /* 0x0000000425357c23 */ /* 0x100fe2000801083f */
[--C-:B------:R-:W-:Y:S01]  /*100b0*/  FFMA.FTZ R42, R46, UR4, -R63.reuse ;  /* 0x000000042e2a7c23 */ /* 0x100fe2000801083f */
[----:B------:R-:W-:Y:S01]  /*100c0*/  FFMA.FTZ R37, R61, UR4, -R106 ;  /* 0x000000043d257c23 */ /* 0x000fe2000801086a */
[----:B------:R-:W-:Y:S01]  /*100d0*/  FADD.FTZ R115, R115, R116 ;  /* 0x0000007473737221 */ /* 0x000fe20000010000 */
[----:B------:R-:W-:Y:S01]  /*100e0*/  FFMA.FTZ R44, R95, UR4, -R106 ;  /* 0x000000045f2c7c23 */ /* 0x000fe2000801086a */
[----:B------:R-:W-:Y:S01]  /*100f0*/  MUFU.EX2 R83, R83 ;  /* 0x0000005300537308 */ /* 0x000fe20000000800 */
[----:B------:R-:W-:Y:S01]  /*10100*/  FFMA.FTZ R46, R59, UR4, -R63 ;  /* 0x000000043b2e7c23 */ /* 0x000fe2000801083f */
[----:B------:R-:W-:-:S04]  /*10110*/  FADD.FTZ R112, R112, R115 ;  /* 0x0000007370707221 */ /* 0x000fc80000010000 */
[----:B------:R-:W-:Y:S02]  /*10120*/  FADD.FTZ R113, R113, R112 ;  /* 0x0000007071717221 */ /* 0x000fe40000010000 */
[----:B------:R-:W4:Y:S01]  /*10130*/  MUFU.EX2 R78, R78 ;  /* 0x0000004e004e7308 */ /* 0x000f220000000800 */
[----:B-----5:R-:W-:Y:S01]  /*10140*/  F2FP.BF16.F32.PACK_AB R7, R151, R58 ;  /* 0x0000003a9707723e */ /* 0x020fe200000010ff */
[----:B------:R-:W-:-:S04]  /*10150*/  FADD.FTZ R104, R104, R113 ;  /* 0x0000007168687221 */ /* 0x000fc80000010000 */
[----:B------:R-:W-:Y:S02]  /*10160*/  FADD.FTZ R111, R111, R104 ;  /* 0x000000686f6f7221 */ /* 0x000fe40000010000 */
[----:B--2---:R-:W-:Y:S01]  /*10170*/  HMMA.16816.F32.BF16 R224, R4, R8, R224 ;  /* 0x0000000804e0723c */ /* 0x004fe200000418e0 */
[----:B------:R-:W-:Y:S01]  /*10180*/  MUFU.EX2 R81, R81 ;  /* 0x0000005100517308 */ /* 0x000fe20000000800 */
[----:B------:R-:W-:-:S04]  /*10190*/  FADD.FTZ R102, R102, R111 ;  /* 0x0000006f66667221 */ /* 0x000fc80000010000 */
[C---:B---3--:R-:W-:Y:S01]  /*101a0*/  HMMA.16816.F32.BF16 R20, R4.reuse, R16, R20 ;  /* 0x000000100414723c */ /* 0x048fe20000041814 */
[----:B------:R-:W-:Y:S01]  /*101b0*/  FADD.FTZ R8, R118, R127 ;  /* 0x0000007f76087221 */ /* 0x000fe20000010000 */
[----:B------:R-:W-:Y:S01]  /*101c0*/  FADD.FTZ R109, R109, R102 ;  /* 0x000000666d6d7221 */ /* 0x000fe20000010000 */
[----:B------:R-:W2:Y:S02]  /*101d0*/  MUFU.EX2 R76, R76 ;  /* 0x0000004c004c7308 */ /* 0x000ea40000000800 */
[----:B------:R-:W-:Y:S01]  /*101e0*/  FADD.FTZ R8, R123, R8 ;  /* 0x000000087b087221 */ /* 0x000fe20000010000 */
[C---:B------:R-:W-:Y:S01]  /*101f0*/  HMMA.16816.F32.BF16 R28, R4.reuse, R18, R28 ;  /* 0x00000012041c723c */ /* 0x040fe2000004181c */
[----:B------:R-:W3:Y:S01]  /*10200*/  LDSM.16.MT88.4 R16, [R241+0x7c00] ;  /* 0x007c0000f110783b */ /* 0x000ee20000004200 */
[----:B------:R-:W-:Y:S01]  /*10210*/  FADD.FTZ R100, R100, R109 ;  /* 0x0000006d64647221 */ /* 0x000fe20000010000 */
[----:B------:R-:W-:Y:S02]  /*10220*/  FADD.FTZ R119, R119, R8 ;  /* 0x0000000877777221 */ /* 0x000fe40000010000 */
[----:B------:R-:W-:Y:S01]  /*10230*/  MUFU.EX2 R56, R56 ;  /* 0x0000003800387308 */ /* 0x000fe20000000800 */
[----:B------:R-:W-:Y:S01]  /*10240*/  FADD.FTZ R107, R107, R100 ;  /* 0x000000646b6b7221 */ /* 0x000fe20000010000 */
[----:B------:R-:W-:Y:S01]  /*10250*/  FADD.FTZ R114, R114, R119 ;  /* 0x0000007772727221 */ /* 0x000fe20000010000 */
[----:B------:R-:W-:Y:S01]  /*10260*/  HMMA.16816.F32.BF16 R220, R4, R10, R220 ;  /* 0x0000000a04dc723c */ /* 0x000fe200000418dc */
[----:B------:R-:W5:Y:S01]  /*10270*/  LDSM.16.MT88.4 R8, [R242+0x8000] ;  /* 0x00800000f208783b */ /* 0x000f620000004200 */
[----:B------:R-:W-:Y:S01]  /*10280*/  FADD.FTZ R98, R98, R107 ;  /* 0x0000006b62627221 */ /* 0x000fe20000010000 */
[----:B------:R-:W-:-:S02]  /*10290*/  FADD.FTZ R117, R117, R114 ;  /* 0x0000007275757221 */ /* 0x000fc40000010000 */
[----:B------:R-:W1:Y:S01]  /*102a0*/  MUFU.EX2 R25, R25 ;  /* 0x0000001900197308 */ /* 0x000e620000000800 */
[----:B------:R-:W-:Y:S01]  /*102b0*/  FADD.FTZ R105, R105, R98 ;  /* 0x0000006269697221 */ /* 0x000fe20000010000 */
[----:B------:R-:W-:Y:S01]  /*102c0*/  FADD.FTZ R126, R126, R117 ;  /* 0x000000757e7e7221 */ /* 0x000fe20000010000 */
[----:B----4-:R-:W-:Y:S02]  /*102d0*/  F2FP.BF16.F32.PACK_AB R4, R78, R83 ;  /* 0x000000534e04723e */ /* 0x010fe400000010ff */
[----:B------:R-:W-:Y:S01]  /*102e0*/  FADD.FTZ R96, R96, R105 ;  /* 0x0000006960607221 */ /* 0x000fe20000010000 */
[----:B------:R-:W-:Y:S01]  /*102f0*/  FADD.FTZ R131, R131, R126 ;  /* 0x0000007e83837221 */ /* 0x000fe20000010000 */
[----:B--2---:R-:W-:Y:S01]  /*10300*/  F2FP.BF16.F32.PACK_AB R6, R76, R81 ;  /* 0x000000514c06723e */ /* 0x004fe200000010ff */
[----:B------:R-:W-:Y:S01]  /*10310*/  MUFU.EX2 R26, R26 ;  /* 0x0000001a001a7308 */ /* 0x000fe20000000800 */
[----:B------:R-:W-:Y:S01]  /*10320*/  FADD.FTZ R103, R103, R96 ;  /* 0x0000006067677221 */ /* 0x000fe20000010000 */
[----:B------:R-:W-:-:S03]  /*10330*/  FADD.FTZ R134, R134, R131 ;  /* 0x0000008386867221 */ /* 0x000fc60000010000 */
[----:B------:R-:W-:Y:S01]  /*10340*/  FADD.FTZ R94, R94, R103 ;  /* 0x000000675e5e7221 */ /* 0x000fe20000010000 */
[----:B------:R-:W-:Y:S01]  /*10350*/  FADD.FTZ R133, R133, R134 ;  /* 0x0000008685857221 */ /* 0x000fe20000010000 */
[----:B------:R-:W-:Y:S01]  /*10360*/  MOV R134, R110 ;  /* 0x0000006e00867202 */ /* 0x000fe20000000f00 */
[----:B------:R-:W2:Y:S01]  /*10370*/  MUFU.EX2 R27, R27 ;  /* 0x0000001b001b7308 */ /* 0x000ea20000000800 */
[----:B-1----:R-:W-:Y:S01]  /*10380*/  F2FP.BF16.F32.PACK_AB R5, R25, R56 ;  /* 0x000000381905723e */ /* 0x002fe200000010ff */
[----:B------:R-:W-:Y:S01]  /*10390*/  FADD.FTZ R152, R152, R133 ;  /* 0x0000008598987221 */ /* 0x000fe20000010000 */
[----:B------:R-:W-:Y:S01]  /*103a0*/  FADD.FTZ R101, R101, R94 ;  /* 0x0000005e65657221 */ /* 0x000fe20000010000 */
[----:B------:R-:W-:Y:S02]  /*103b0*/  MOV R133, R108 ;  /* 0x0000006c00857202 */ /* 0x000fe40000000f00 */
        /* <DEDUP_REMOVED lines=17> */
[----:B------:R-:W-:Y:S01]  /*104d0*/  FADD.FTZ R148, R148, R157 ;  /* 0x0000009d94947221 */ /* 0x000fe20000010000 */
[C---:B------:R-:W-:Y:S01]  /*104e0*/  HMMA.16816.F32.BF16 R28, R4.reuse, R14, R28 ;  /* 0x0000000e041c723c */ /* 0x040fe2000004181c */
[----:B------:R-:W2:Y:S01]  /*104f0*/  LDSM.16.MT88.4 R12, [R241+0x8000] ;  /* 0x00800000f10c783b */ /* 0x000ea20000004200 */
[----:B------:R-:W4:Y:S01]  /*10500*/  MUFU.EX2 R66, R66 ;  /* 0x0000004200427308 */ /* 0x000f220000000800 */
[----:B------:R-:W-:Y:S01]  /*10510*/  FADD.FTZ R165, R165, R148 ;  /* 0x00000094a5a57221 */ /* 0x000fe20000010000 */
[----:B------:R-:W-:Y:S02]  /*10520*/  FADD.FTZ R86, R86, R91 ;  /* 0x0000005b56567221 */ /* 0x000fe40000010000 */
[C---:B---3--:R-:W-:Y:S01]  /*10530*/  HMMA.16816.F32.BF16 R224, R4.reuse, R16, R224 ;  /* 0x0000001004e0723c */ /* 0x048fe200000418e0 */
[----:B------:R-:W-:Y:S01]  /*10540*/  FADD.FTZ R144, R144, R165 ;  /* 0x000000a590907221 */ /* 0x000fe20000010000 */
[----:B------:R-:W-:Y:S02]  /*10550*/  FADD.FTZ R89, R89, R86 ;  /* 0x0000005659597221 */ /* 0x000fe40000010000 */
[----:B------:R-:W-:Y:S01]  /*10560*/  MUFU.EX2 R32, R32 ;  /* 0x0000002000207308 */ /* 0x000fe20000000800 */
[----:B------:R-:W-:Y:S01]  /*10570*/  FADD.FTZ R167, R167, R144 ;  /* 0x00000090a7a77221 */ /* 0x000fe20000010000 */
[----:B------:R-:W-:Y:S01]  /*10580*/  HMMA.16816.F32.BF16 R220, R4, R18, R220 ;  /* 0x0000001204dc723c */ /* 0x000fe200000418dc */
[----:B------:R-:W3:Y:S01]  /*10590*/  LDSM.16.MT88.4 R16, [R242+0x8400] ;  /* 0x00840000f210783b */ /* 0x000ee20000004200 */
[----:B------:R-:W-:Y:S01]  /*105a0*/  FADD.FTZ R84, R84, R89 ;  /* 0x0000005954547221 */ /* 0x000fe20000010000 */
[----:B------:R-:W-:-:S03]  /*105b0*/  FADD.FTZ R140, R140, R167 ;  /* 0x000000a78c8c7221 */ /* 0x000fc60000010000 */
[----:B------:R-:W5:Y:S01]  /*105c0*/  MUFU.EX2 R33, R33 ;  /* 0x0000002100217308 */ /* 0x000f620000000800 */
[----:B------:R-:W-:Y:S01]  /*105d0*/  FADD.FTZ R169, R169, R140 ;  /* 0x0000008ca9a97221 */ /* 0x000fe20000010000 */
[----:B-1----:R-:W-:Y:S01]  /*105e0*/  F2FP.BF16.F32.PACK_AB R4, R74, R79 ;  /* 0x0000004f4a04723e */ /* 0x002fe200000010ff */
[----:B------:R-:W-:Y:S01]  /*105f0*/  FADD.FTZ R87, R87, R84 ;  /* 0x0000005457577221 */ /* 0x000fe20000010000 */
[----:B----4-:R-:W-:Y:S01]  /*10600*/  F2FP.BF16.F32.PACK_AB R6, R66, R77 ;  /* 0x0000004d4206723e */ /* 0x010fe200000010ff */
        /* <DEDUP_REMOVED lines=32> */
[----:B------:R-:W-:Y:S01]  /*10810*/  FADD.FTZ R25, R25, R56 ;  /* 0x0000003819197221 */ /* 0x000fe20000010000 */
[----:B------:R-:W-:Y:S02]  /*10820*/  FADD.FTZ R66, R66, R77 ;  /* 0x0000004d42427221 */ /* 0x000fe40000010000 */
[C---:B--2---:R-:W-:Y:S01]  /*10830*/  HMMA.16816.F32.BF16 R224, R4.reuse, R12, R224 ;  /* 0x0000000c04e0723c */ /* 0x044fe200000418e0 */
[----:B------:R-:W-:Y:S02]  /*10840*/  FADD.FTZ R26, R26, R25 ;  /* 0x000000191a1a7221 */ /* 0x000fe40000010000 */
[----:B------:R2:W-:Y:S02]  /*10850*/  MUFU.EX2 R36, R40 ;  /* 0x0000002800247308 */ /* 0x0005e40000000800 */
[----:B------:R-:W-:Y:S01]  /*10860*/  FADD.FTZ R27, R27, R26 ;  /* 0x0000001a1b1b7221 */ /* 0x000fe20000010000 */
[----:B------:R-:W-:Y:S01]  /*10870*/  HMMA.16816.F32.BF16 R220, R4, R14, R220 ;  /* 0x0000000e04dc723c */ /* 0x000fe200000418dc */
[----:B------:R-:W5:Y:S02]  /*10880*/  LDSM.16.MT88.4 R12, [R242+0x8800] ;  /* 0x00880000f20c783b */ /* 0x000f640000004200 */
[----:B------:R-:W-:-:S02]  /*10890*/  FADD.FTZ R32, R32, R27 ;  /* 0x0000001b20207221 */ /* 0x000fc40000010000 */
[----:B------:R-:W3:Y:S02]  /*108a0*/  MUFU.EX2 R41, R41 ;  /* 0x0000002900297308 */ /* 0x000ee40000000800 */
[----:B----4-:R-:W-:Y:S01]  /*108b0*/  F2FP.BF16.F32.PACK_AB R4, R64, R75 ;  /* 0x0000004b4004723e */ /* 0x010fe200000010ff */
[----:B------:R-:W-:Y:S01]  /*108c0*/  FADD.FTZ R33, R33, R32 ;  /* 0x0000002021217221 */ /* 0x000fe20000010000 */
[----:B-1----:R-:W-:Y:S01]  /*108d0*/  F2FP.BF16.F32.PACK_AB R6, R62, R67 ;  /* 0x000000433e06723e */ /* 0x002fe200000010ff */
[----:B------:R-:W-:Y:S02]  /*108e0*/  FADD.FTZ R75, R75, R66 ;  /* 0x000000424b4b7221 */ /* 0x000fe40000010000 */
[----:B------:R-:W-:Y:S01]  /*108f0*/  FADD.FTZ R34, R34, R33 ;  /* 0x0000002122227221 */ /* 0x000fe20000010000 */
[----:B------:R-:W-:Y:S01]  /*10900*/  MUFU.EX2 R38, R38 ;  /* 0x0000002600267308 */ /* 0x000fe20000000800 */
[--C-:B--2---:R-:W-:Y:S01]  /*10910*/  FFMA.FTZ R40, R43, UR4, -R63.reuse ;  /* 0x000000042b287c23 */ /* 0x104fe2000801083f */
[--C-:B------:R-:W-:Y:S01]  /*10920*/  FFMA.FTZ R43, R45, UR4, -R63.reuse ;  /* 0x000000042d2b7c23 */ /* 0x100fe2000801083f */
[----:B------:R-:W-:Y:S01]  /*10930*/  FFMA.FTZ R45, R51, UR4, -R63 ;  /* 0x00000004332d7c23 */ /* 0x000fe2000801083f */
[----:B------:R-:W-:Y:S01]  /*10940*/  FADD.FTZ R49, R49, R34 ;  /* 0x0000002231317221 */ /* 0x000fe20000010000 */
[----:B------:R-:W-:-:S03]  /*10950*/  FADD.FTZ R64, R64, R75 ;  /* 0x0000004b40407221 */ /* 0x000fc60000010000 */
[----:B------:R-:W1:Y:S01]  /*10960*/  MUFU.EX2 R53, R53 ;  /* 0x0000003500357308 */ /* 0x000e620000000800 */
[----:B---3--:R-:W-:Y:S01]  /*10970*/  F2FP.BF16.F32.PACK_AB R5, R41, R36 ;  /* 0x000000242905723e */ /* 0x008fe200000010ff */
[----:B------:R-:W-:Y:S01]  /*10980*/  FADD.FTZ R36, R36, R49 ;  /* 0x0000003124247221 */ /* 0x000fe20000010000 */
[----:B------:R-:W-:-:S03]  /*10990*/  FADD.FTZ R67, R67, R64 ;  /* 0x0000004043437221 */ /* 0x000fc60000010000 */
[----:B------:R-:W-:Y:S01]  /*109a0*/  FADD.FTZ R41, R41, R36 ;  /* 0x0000002429297221 */ /* 0x000fe20000010000 */
[----:B------:R-:W-:Y:S01]  /*109b0*/  FADD.FTZ R62, R62, R67 ;  /* 0x000000433e3e7221 */ /* 0x000fe20000010000 */
        /* <DEDUP_REMOVED lines=13> */
[----:B--2---:R-:W-:-:S02]  /*10a90*/  F2FP.BF16.F32.PACK_AB R4, R2, R65 ;  /* 0x000000410204723e */ /* 0x004fc400000010ff */
[----:B---3--:R-:W-:-:S05]  /*10aa0*/  F2FP.BF16.F32.PACK_AB R6, R47, R0 ;  /* 0x000000002f06723e */ /* 0x008fca00000010ff */
[----:B------:R-:W-:Y:S08]  /*10ab0*/  MUFU.EX2 R42, R42 ;  /* 0x0000002a002a7308 */ /* 0x000ff00000000800 */
[----:B------:R-:W2:Y:S01]  /*10ac0*/  MUFU.EX2 R43, R43 ;  /* 0x0000002b002b7308 */ /* 0x000ea20000000800 */
[----:B-----5:R-:W-:-:S07]  /*10ad0*/  F2FP.BF16.F32.PACK_AB R5, R40, R39 ;  /* 0x000000272805723e */ /* 0x020fce00000010ff */
[----:B------:R-:W-:Y:S08]  /*10ae0*/  MUFU.EX2 R24, R24 ;  /* 0x0000001800187308 */ /* 0x000ff00000000800 */
[----:B------:R-:W3:Y:S01]  /*10af0*/  MUFU.EX2 R35, R35 ;  /* 0x0000002300237308 */ /* 0x000ee20000000800 */
[----:B--2---:R-:W-:-:S07]  /*10b00*/  F2FP.BF16.F32.PACK_AB R7, R43, R42 ;  /* 0x0000002a2b07723e */ /* 0x004fce00000010ff */
[C---:B------:R-:W-:Y:S01]  /*10b10*/  HMMA.16816.F32.BF16 R20, R4.reuse, R12, R20 ;  /* 0x0000000c0414723c */ /* 0x040fe20000041814 */
[----:B------:R-:W-:Y:S05]  /*10b20*/  MUFU.EX2 R37, R37 ;  /* 0x0000002500257308 */ /* 0x000fea0000000800 */
[C---:B------:R-:W-:Y:S01]  /*10b30*/  HMMA.16816.F32.BF16 R28, R4.reuse, R14, R28 ;  /* 0x0000000e041c723c */ /* 0x040fe2000004181c */
[----:B------:R-:W-:Y:S01]  /*10b40*/  FFMA.FTZ R12, R55, UR4, -R63 ;  /* 0x00000004370c7c23 */ /* 0x000fe2000801083f */
[----:B------:R-:W-:Y:S01]  /*10b50*/  FADD.FTZ R13, R65, R62 ;  /* 0x0000003e410d7221 */ /* 0x000fe20000010000 */
[----:B------:R-:W2:Y:S03]  /*10b60*/  MUFU.EX2 R44, R44 ;  /* 0x0000002c002c7308 */ /* 0x000ea60000000800 */
[----:B-1----:R-:W-:Y:S01]  /*10b70*/  HMMA.16816.F32.BF16 R224, R4, R16, R224 ;  /* 0x0000001004e0723c */ /* 0x002fe200000418e0 */
[----:B------:R-:W-:Y:S01]  /*10b80*/  FADD.FTZ R14, R38, R41 ;  /* 0x00000029260e7221 */ /* 0x000fe20000010000 */
[----:B------:R-:W-:-:S03]  /*10b90*/  FADD.FTZ R13, R2, R13 ;  /* 0x0000000d020d7221 */ /* 0x000fc60000010000 */
[----:B------:R-:W-:Y:S01]  /*10ba0*/  MUFU.EX2 R45, R45 ;  /* 0x0000002d002d7308 */ /* 0x000fe20000000800 */
[----:B------:R-:W-:Y:S01]  /*10bb0*/  HMMA.16816.F32.BF16 R220, R4, R18, R220 ;  /* 0x0000001204dc723c */ /* 0x000fe200000418dc */
[----:B------:R-:W-:Y:S01]  /*10bc0*/  FADD.FTZ R14, R53, R14 ;  /* 0x0000000e350e7221 */ /* 0x000fe20000010000 */
[----:B------:R-:W-:-:S03]  /*10bd0*/  FADD.FTZ R0, R0, R13 ;  /* 0x0000000d00007221 */ /* 0x000fc60000010000 */
[----:B------:R-:W-:Y:S01]  /*10be0*/  FADD.FTZ R15, R39, R14 ;  /* 0x0000000e270f7221 */ /* 0x000fe20000010000 */
[----:B------:R-:W-:Y:S01]  /*10bf0*/  FADD.FTZ R47, R47, R0 ;  /* 0x000000002f2f7221 */ /* 0x000fe20000010000 */
[----:B------:R-:W1:Y:S01]  /*10c00*/  MUFU.EX2 R46, R46 ;  /* 0x0000002e002e7308 */ /* 0x000e620000000800 */
[C---:B---3--:R-:W-:Y:S01]  /*10c10*/  F2FP.BF16.F32.PACK_AB R4, R35.reuse, R24 ;  /* 0x000000182304723e */ /* 0x048fe200000010ff */
[----:B------:R-:W-:Y:S01]  /*10c20*/  FADD.FTZ R15, R40, R15 ;  /* 0x0000000f280f7221 */ /* 0x000fe20000010000 */
[----:B--2---:R-:W-:Y:S01]  /*10c30*/  F2FP.BF16.F32.PACK_AB R6, R44, R37 ;  /* 0x000000252c06723e */ /* 0x004fe200000010ff */
[----:B------:R-:W-:Y:S02]  /*10c40*/  FADD.FTZ R24, R24, R47 ;  /* 0x0000002f18187221 */ /* 0x000fe40000010000 */
[----:B------:R-:W-:Y:S02]  /*10c50*/  FADD.FTZ R42, R42, R15 ;  /* 0x0000000f2a2a7221 */ /* 0x000fe40000010000 */
[----:B------:R-:W-:Y:S01]  /*10c60*/  MUFU.EX2 R12, R12 ;  /* 0x0000000c000c7308 */ /* 0x000fe20000000800 */
[----:B------:R-:W-:Y:S01]  /*10c70*/  FADD.FTZ R24, R35, R24 ;  /* 0x0000001823187221 */ /* 0x000fe20000010000 */
[----:B------:R-:W-:-:S03]  /*10c80*/  FADD.FTZ R0, R43, R42 ;  /* 0x0000002a2b007221 */ /* 0x000fc60000010000 */
        /* <DEDUP_REMOVED lines=14> */
.L_x_2374:
[----:B------:R-:W-:Y:S05]  /*10d70*/  @!P2 BRA `(.L_x_2382) ;  /* 0x000000580000a947 */ /* 0x000fea0003800000 */
[----:B------:R-:W-:Y:S01]  /*10d80*/  ULEA UR10, -UR10, URZ, 0x8 ;  /* 0x0000003f0a0a7291 */ /* 0x000fe2000f8e413f */
[----:B------:R-:W-:Y:S01]  /*10d90*/  IMAD.MOV.U32 R216, RZ, RZ, R133 ;  /* 0x000000ffffd87224 */ /* 0x000fe200078e0085 */
[----:B------:R-:W-:Y:S01]  /*10da0*/  ULDC UR9, c[0x0][0x2d0] ;  /* 0x0000b40000097ab9 */ /* 0x000fe20000000800 */
[----:B------:R-:W-:Y:S01]  /*10db0*/  IMAD.MOV.U32 R219, RZ, RZ, R134 ;  /* 0x000000ffffdb7224 */ /* 0x000fe200078e0086 */
[----:B------:R-:W-:Y:S02]  /*10dc0*/  USHF.R.S32.HI UR4, URZ, 0x1f, UR10 ;  /* 0x0000001f3f047899 */ /* 0x000fe4000801140a */
[----:B------:R-:W-:-:S04]  /*10dd0*/  MOV R246, UR10 ;  /* 0x0000000a00f67c02 */ /* 0x000fc80008000f00 */
[----:B------:R-:W-:Y:S01]  /*10de0*/  MOV R245, UR4 ;  /* 0x0000000400f57c02 */ /* 0x000fe20008000f00 */
[----:B------:R-:W-:-:S06]  /*10df0*/  ULDC UR4, c[0x0][0x2ec] ;  /* 0x0000bb0000047ab9 */ /* 0x000fcc0000000800 */
.L_x_2386:
[----:B------:R-:W-:Y:S01]  /*10e00*/  ISETP.GE.AND P2, PT, R236, UR9, PT ;  /* 0x00000009ec007c0c */ /* 0x000fe2000bf46270 */
[----:B------:R-:W-:Y:S04]  /*10e10*/  DEPBAR.LE SB0, 0x0 ;  /* 0x000080000000791a */ /* 0x000fe80000000000 */
[----:B------:R-:W-:Y:S01]  /*10e20*/  BAR.SYNC.DEFER_BLOCKING 0x0 ;  /* 0x0000000000007b1d */ /* 0x000fe20000010000 */
[----:B------:R-:W-:Y:S01]  /*10e30*/  UIADD3 UR6, UR6, -0x1, URZ ;  /* 0xffffffff06067890 */ /* 0x000fe2000fffe03f */
[----:B------:R-:W-:Y:S01]  /*10e40*/  IMAD.MOV.U32 R252, RZ, RZ, R246 ;  /* 0x000000fffffc7224 */ /* 0x000fe200078e00f6 */
[----:B------:R-:W-:Y:S05]  /*10e50*/  MOV R247, R245 ;  /* 0x000000f500f77202 */ /* 0x000fea0000000f00 */
[----:B------:R-:W1:Y:S08]  /*10e60*/  @!P2 LDC.64 R154, c[0x0][0x250] ;  /* 0x00009400ff9aab82 */ /* 0x000e700000000a00 */
[----:B------:R-:W2:Y:S08]  /*10e70*/  @!P2 LDC.64 R150, c[0x0][0x250] ;  /* 0x00009400ff96ab82 */ /* 0x000eb00000000a00 */
[----:B------:R-:W3:Y:S08]  /*10e80*/  @!P2 LDC.64 R146, c[0x0][0x250] ;  /* 0x00009400ff92ab82 */ /* 0x000ef00000000a00 */
[----:B------:R-:W4:Y:S01]  /*10e90*/  @!P2 LDC.64 R250, c[0x0][0x250] ;  /* 0x00009400fffaab82 */ /* 0x000f220000000a00 */
[----:B------:R-:W-:Y:S05]  /*10ea0*/  @!P1 BRA `(.L_x_2383) ;  /* 0x0000000400009947 */ /* 0x000fea0003800000 */
[----:B------:R-:W5:Y:S01]  /*10eb0*/  LDC R5, c[0x0][0x380] ;  /* 0x0000e000ff057b82 */ /* 0x000f620000000800 */
[----:B------:R-:W-:Y:S04]  /*10ec0*/  USHF.L.U32 UR8, UR6, 0x8, URZ ;  /* 0x0000000806087899 */ /* 0x000fe8000800063f */
[----:B------:R-:W-:Y:S06]  /*10ed0*/  UIADD3 UR10, UR8, 0x100, URZ ;  /* 0x00000100080a7890 */ /* 0x000fec000fffe03f */
[----:B------:R-:W-:Y:S05]  /*10ee0*/  IMAD.U32 R10, RZ, RZ, UR10 ;  /* 0x0000000aff0a7e24 */ /* 0x000fea000f8e00ff */
[----:B------:R-:W-:Y:S02]  /*10ef0*/  IABS R10, R10 ;  /* 0x0000000a000a7213 */ /* 0x000fe40000000000 */
[-C--:B-----5:R-:W-:Y:S02]  /*10f00*/  IABS R6, R5.reuse ;  /* 0x0000000500067213 */ /* 0x0a0fe40000000000 */
[----:B------:R-:W-:Y:S02]  /*10f10*/  LOP3.LUT R2, RZ, R5, RZ, 0x33, !PT ;  /* 0x00000005ff027212 */ /* 0x000fe400078e33ff */
[----:B------:R-:W5:Y:S10]  /*10f20*/  I2F.RP R14, R6 ;  /* 0x00000006000e7306 */ /* 0x000f740000209400 */
[----:B-----5:R-:W5:Y:S02]  /*10f30*/  MUFU.RCP R8, R14 ;  /* 0x0000000e00087308 */ /* 0x020f640000001000 */
[----:B-----5:R-:W-:Y:S01]  /*10f40*/  VIADD R12, R8, 0xffffffe ;  /* 0x0ffffffe080c7836 */ /* 0x020fe20000000000 */
[----:B------:R-:W-:Y:S07]  /*10f50*/  MOV R8, UR8 ;  /* 0x0000000800087c02 */ /* 0x000fee0008000f00 */
[----:B------:R-:W5:Y:S01]  /*10f60*/  F2I.FTZ.U32.TRUNC.NTZ R13, R12 ;  /* 0x0000000c000d7305 */ /* 0x000f62000021f000 */
[----:B------:R-:W-:Y:S01]  /*10f70*/  IABS R8, R8 ;  /* 0x0000000800087213 */ /* 0x000fe20000000000 */
        /* <DEDUP_REMOVED lines=10> */
[----:B------:R-:W5:Y:S02]  /*11020*/  LDC.64 R12, c[0x0][0x250] ;  /* 0x00009400ff0c7b82 */ /* 0x000f640000000a00 */
[C---:B------:R-:W-:Y:S02]  /*11030*/  ISETP.GT.U32.AND P4, PT, R6.reuse, R8, PT ;  /* 0x000000080600720c */ /* 0x040fe40003f84070 */
[----:B------:R-:W-:Y:S04]  /*11040*/  ISETP.GT.U32.AND P0, PT, R6, R10, PT ;  /* 0x0000000a0600720c */ /* 0x000fe80003f04070 */
[----:B------:R-:W1:Y:S07]  /*11050*/  LDC.64 R14, c[0x0][0x238] ;  /* 0x00008e00ff0e7b82 */ /* 0x000e6e0000000a00 */
        /* <DEDUP_REMOVED lines=23> */
[----:B------:R-:W2:Y:S03]  /*111d0*/  LDG.E R6, desc[UR20][R22.64] ;  /* 0x0000001416067981 */ /* 0x000ea6000c1e1900 */
[----:B------:R-:W-:Y:S01]  /*111e0*/  SHF.R.S32.HI R19, RZ, 0x1f, R0 ;  /* 0x0000001fff137819 */ /* 0x000fe20000011400 */
[----:B------:R-:W2:Y:S04]  /*111f0*/  LDG.E R17, desc[UR20][R20.64] ;  /* 0x0000001414117981 */ /* 0x000ea8000c1e1900 */
[-C--:B-----5:R-:W-:Y:S04]  /*11200*/  IMAD R8, R19, R12.reuse, RZ ;  /* 0x0000000c13087224 */ /* 0x0a0fe800078e02ff */
[----:B------:R-:W-:Y:S02]  /*11210*/  IMAD R8, R0, R13, R8 ;  /* 0x0000000d00087224 */ /* 0x000fe400078e0208 */
[----:B--2---:R-:W-:Y:S02]  /*11220*/  IMAD.IADD R6, R6, 0x1, -R17 ;  /* 0x0000000106067824 */ /* 0x004fe400078e0a11 */
        /* <DEDUP_REMOVED lines=8> */
.L_x_2383:
[----:B------:R-:W5:Y:S01]  /*112b0*/  @!P2 LDC.64 R158, c[0x0][0x250] ;  /* 0x00009400ff9eab82 */ /* 0x000f620000000a00 */
[----:B------:R-:W-:Y:S01]  /*112c0*/  @P2 STS [R218+0x5000], RZ ;  /* 0x005000ffda002388 */ /* 0x000fe20000000800 */
[----:B------:R-:W-:Y:S01]  /*112d0*/  LEA R248, P3, R252, R244, 0x1 ;  /* 0x000000f4fcf87211 */ /* 0x000fe200078608ff */
[----:B---3--:R-:W-:Y:S01]  /*112e0*/  @!P2 IMAD R147, R147, 0x60, RZ ;  /* 0x000000609393a824 */ /* 0x008fe200078e02ff */
[----:B-1----:R-:W-:Y:S01]  /*112f0*/  @!P2 LEA R2, P0, R154, R252, 0x5 ;  /* 0x000000fc9a02a211 */ /* 0x002fe200078028ff */
[----:B------:R-:W-:Y:S01]  /*11300*/  @P2 STS [R218+0x5004], RZ ;  /* 0x005004ffda002388 */ /* 0x000fe20000000800 */
[----:B------:R-:W-:Y:S01]  /*11310*/  LEA.HI.X R249, R252, R243, R247, 0x1, P3 ;  /* 0x000000f3fcf97211 */ /* 0x000fe200018f0cf7 */
[----:B------:R-:W-:Y:S01]  /*11320*/  @!P2 IMAD.MOV.U32 R166, RZ, RZ, R252 ;  /* 0x000000ffffa6a224 */ /* 0x000fe200078e00fc */
[----:B------:R-:W-:Y:S01]  /*11330*/  @!P2 LEA.HI.X R155, R154, R247, R155, 0x5, P0 ;  /* 0x000000f79a9ba211 */ /* 0x000fe200000f2c9b */
[----:B------:R-:W-:Y:S01]  /*11340*/  @P2 STS.64 [R218+0x5008], RZ ;  /* 0x005008ffda002388 */ /* 0x000fe20000000a00 */
[----:B------:R-:W-:Y:S01]  /*11350*/  @!P2 LEA R162, P3, R2, R244, 0x1 ;  /* 0x000000f402a2a211 */ /* 0x000fe200078608ff */
[----:B------:R-:W-:Y:S01]  /*11360*/  @!P2 IMAD.MOV.U32 R167, RZ, RZ, R247 ;  /* 0x000000ffffa7a224 */ /* 0x000fe200078e00f7 */
[-C--:B--2---:R-:W-:Y:S01]  /*11370*/  @!P2 LEA R0, P0, R150, R252.reuse, 0x6 ;  /* 0x000000fc9600a211 */ /* 0x084fe200078030ff */
[----:B------:R-:W-:Y:S01]  /*11380*/  @!PT LDS RZ, [RZ] ;  /* 0x00000000fffff984 */ /* 0x000fe20000000800 */
[----:B------:R-:W-:Y:S01]  /*11390*/  @!PT LDS RZ, [RZ] ;  /* 0x00000000fffff984 */ /* 0x000fe20000000800 */
[----:B------:R-:W-:Y:S01]  /*113a0*/  @!PT LDS RZ, [RZ] ;  /* 0x00000000fffff984 */ /* 0x000fe20000000800 */
[----:B------:R-:W-:Y:S01]  /*113b0*/  @!P2 LDGSTS.E.BYPASS.LTC128B.128 [R218+0x5000], desc[UR20][R248.64] ;  /* 0x05000000f8daafae */ /* 0x000fe2000b901d54 */
[----:B------:R-:W-:Y:S01]  /*113c0*/  @!P2 LEA.HI.X R163, R2, R243, R155, 0x1, P3 ;  /* 0x000000f302a3a211 */ /* 0x000fe200018f0c9b */
[----:B------:R-:W-:Y:S01]  /*113d0*/  @!P2 IMAD.WIDE.U32 R166, R146, 0x60, R166 ;  /* 0x0000006092a6a825 */ /* 0x000fe200078e00a6 */
[----:B------:R-:W1:Y:S01]  /*113e0*/  @!P2 LDC.64 R154, c[0x0][0x250] ;  /* 0x00009400ff9aab82 */ /* 0x000e620000000a00 */
[----:B------:R-:W-:Y:S01]  /*113f0*/  @P2 STS.128 [R218+0x5800], RZ ;  /* 0x005800ffda002388 */ /* 0x000fe20000000c00 */
[----:B------:R-:W-:Y:S01]  /*11400*/  @!P2 LEA.HI.X R2, R150, R247, R151, 0x6, P0 ;  /* 0x000000f79602a211 */ /* 0x000fe200000f3497 */
[----:B------:R-:W-:Y:S01]  /*11410*/  UISETP.GT.AND UP0, UPT, UR6, UR14, UPT ;  /* 0x0000000e0600728c */ /* 0x000fe2000bf04270 */
[----:B----4-:R-:W-:Y:S01]  /*11420*/  @!P2 LEA R145, P0, R250, R252, 0x7 ;  /* 0x000000fcfa91a211 */ /* 0x010fe200078038ff */
[----:B------:R-:W-:Y:S01]  /*11430*/  @!PT LDS RZ, [RZ] ;  /* 0x00000000fffff984 */ /* 0x000fe20000000800 */
[----:B------:R-:W-:Y:S01]  /*11440*/  @!PT LDS RZ, [RZ] ;  /* 0x00000000fffff984 */ /* 0x000fe20000000800 */
[----:B------:R-:W-:Y:S01]  /*11450*/  @!PT LDS RZ, [RZ] ;  /* 0x00000000fffff984 */ /* 0x000fe20000000800 */
[----:B------:R2:W-:Y:S01]  /*11460*/  @!P2 LDGSTS.E.BYPASS.LTC128B.128 [R218+0x5800], desc[UR20][R162.64] ;  /* 0x05800000a2daafae */ /* 0x0005e2000b901d54 */
[CC--:B------:R-:W-:Y:S02]  /*11470*/  @!P2 LEA R170, P3, R0.reuse, R244.reuse, 0x1 ;  /* 0x000000f400aaa211 */ /* 0x0c0fe400078608ff */
[----:B------:R-:W3:Y:S01]  /*11480*/  @!P2 LDC.64 R150, c[0x0][0x250] ;  /* 0x00009400ff96ab82 */ /* 0x000ee20000000a00 */
[----:B------:R-:W-:Y:S01]  /*11490*/  @P2 STS.128 [R218+0x6000], RZ ;  /* 0x006000ffda002388 */ /* 0x000fe20000000c00 */
[----:B------:R-:W-:Y:S01]  /*114a0*/  @!P2 LEA.HI.X R171, R0, R243, R2, 0x1, P3 ;  /* 0x000000f300aba211 */ /* 0x000fe200018f0c02 */
[----:B------:R-:W-:Y:S01]  /*114b0*/  @!P2 IMAD.IADD R0, R147, 0x1, R167 ;  /* 0x000000019300a824 */ /* 0x000fe200078e02a7 */
[-C--:B------:R-:W-:Y:S02]  /*114c0*/  @!P2 LEA R174, P3, R166, R244.reuse, 0x1 ;  /* 0x000000f4a6aea211 */ /* 0x080fe400078608ff */
[----:B------:R-:W-:Y:S01]  /*114d0*/  @!P2 LEA.HI.X R250, R250, R247, R251, 0x7, P0 ;  /* 0x000000f7fafaa211 */ /* 0x000fe200000f3cfb */
[----:B------:R-:W-:Y:S01]  /*114e0*/  @!PT LDS RZ, [RZ] ;  /* 0x00000000fffff984 */ /* 0x000fe20000000800 */
[----:B------:R-:W-:Y:S01]  /*114f0*/  @!PT LDS RZ, [RZ] ;  /* 0x00000000fffff984 */ /* 0x000fe20000000800 */
[----:B------:R-:W-:Y:S01]  /*11500*/  @!PT LDS RZ, [RZ] ;  /* 0x00000000fffff984 */ /* 0x000fe20000000800 */
[----:B------:R4:W-:Y:S01]  /*11510*/  @!P2 LDGSTS.E.BYPASS.LTC128B.128 [R218+0x6000], desc[UR20][R170.64] ;  /* 0x06000000aadaafae */ /* 0x0009e2000b901d54 */
[CC--:B------:R-:W-:Y:S01]  /*11520*/  @!P2 LEA R146, P0, R145.reuse, R244.reuse, 0x1 ;  /* 0x000000f49192a211 */ /* 0x0c0fe200078008ff */
[----:B------:R-:W-:Y:S01]  /*11530*/  @!P2 IMAD.MOV.U32 R251, RZ, RZ, R247 ;  /* 0x000000fffffba224 */ /* 0x000fe200078e00f7 */
[-C--:B------:R-:W-:Y:S01]  /*11540*/  @!P2 LEA.HI.X R175, R166, R243.reuse, R0, 0x1, P3 ;  /* 0x000000f3a6afa211 */ /* 0x080fe200018f0c00 */
[----:B------:R-:W-:Y:S01]  /*11550*/  @P2 STS.128 [R218+0x6800], RZ ;  /* 0x006800ffda002388 */ /* 0x000fe20000000c00 */
[-C--:B------:R-:W-:Y:S01]  /*11560*/  @!P2 LEA.HI.X R147, R145, R243.reuse, R250, 0x1, P0 ;  /* 0x000000f39193a211 */ /* 0x080fe200000f0cfa */
[--C-:B------:R-:W-:Y:S02]  /*11570*/  @!P2 IMAD.MOV.U32 R250, RZ, RZ, R252.reuse ;  /* 0x000000fffffaa224 */ /* 0x100fe400078e00fc */
        /* <DEDUP_REMOVED lines=8> */
[----:B------:R-:W-:Y:S01]  /*11600*/  @!P2 LDGSTS.E.BYPASS.LTC128B.128 [R218+0x7000], desc[UR20][R146.64] ;  /* 0x0700000092daafae */ /* 0x000fe2000b901d54 */
[----:B--2---:R-:W-:Y:S02]  /*11610*/  @!P2 IMAD.MOV.U32 R162, RZ, RZ, R252 ;  /* 0x000000ffffa2a224 */ /* 0x004fe400078e00fc */
[----:B-----5:R-:W-:Y:S01]  /*11620*/  @!P2 IMAD R0, R159, 0xa0, RZ ;  /* 0x000000a09f00a824 */ /* 0x020fe200078e02ff */
[----:B------:R-:W-:Y:S01]  /*11630*/  @P2 STS.128 [R218+0x7800], RZ ;  /* 0x007800ffda002388 */ /* 0x000fe20000000c00 */
[----:B------:R-:W-:Y:S04]  /*11640*/  @!P2 IMAD.WIDE.U32 R158, R158, 0xa0, R250 ;  /* 0x000000a09e9ea825 */ /* 0x000fe800078e00fa */
[----:B------:R-:W-:Y:S02]  /*11650*/  @!P2 IMAD.IADD R0, R0, 0x1, R159 ;  /* 0x000000010000a824 */ /* 0x000fe400078e029f */
[----:B------:R-:W-:Y:S02]  /*11660*/  @!P2 IMAD.MOV.U32 R163, RZ, RZ, R247 ;  /* 0x000000ffffa3a224 */ /* 0x000fe400078e00f7 */
[----:B-1----:R-:W-:Y:S02]  /*11670*/  @!P2 IMAD R2, R155, 0xc0, RZ ;  /* 0x000000c09b02a824 */ /* 0x002fe400078e02ff */
[----:B------:R-:W-:Y:S04]  /*11680*/  @!P2 IMAD.WIDE.U32 R154, R154, 0xc0, R250 ;  /* 0x000000c09a9aa825 */ /* 0x000fe800078e00fa */
[----:B------:R-:W-:Y:S01]  /*11690*/  @!P2 IMAD.IADD R2, R2, 0x1, R155 ;  /* 0x000000010202a824 */ /* 0x000fe200078e029b */
[-C--:B------:R-:W-:Y:S01]  /*116a0*/  @!P2 LEA R166, P3, R154, R244.reuse, 0x1 ;  /* 0x000000f49aa6a211 */ /* 0x080fe200078608ff */
[----:B---3--:R-:W-:Y:S02]  /*116b0*/  @!P2 IMAD R250, R151, 0xe0, RZ ;  /* 0x000000e097faa824 */ /* 0x008fe400078e02ff */
[----:B------:R-:W-:Y:S01]  /*116c0*/  @!P2 IMAD.WIDE.U32 R150, R150, 0xe0, R162 ;  /* 0x000000e09696a825 */ /* 0x000fe200078e00a2 */
[-C--:B------:R-:W-:Y:S02]  /*116d0*/  @!P2 LEA R162, P4, R158, R244.reuse, 0x1 ;  /* 0x000000f49ea2a211 */ /* 0x080fe400078808ff */
[-C--:B------:R-:W-:Y:S01]  /*116e0*/  @!P2 LEA.HI.X R167, R154, R243.reuse, R2, 0x1, P3 ;  /* 0x000000f39aa7a211 */ /* 0x080fe200018f0c02 */
[----:B------:R-:W-:Y:S01]  /*116f0*/  @!P2 IMAD.IADD R250, R250, 0x1, R151 ;  /* 0x00000001fafaa824 */ /* 0x000fe200078e0297 */
[-C--:B------:R-:W-:Y:S02]  /*11700*/  @!P2 LEA.HI.X R163, R158, R243.reuse, R0, 0x1, P4 ;  /* 0x000000f39ea3a211 */ /* 0x080fe400020f0c00 */
[C---:B----4-:R-:W-:Y:S01]  /*11710*/  @!P2 LEA R170, P0, R150.reuse, R244, 0x1 ;  /* 0x000000f496aaa211 */ /* 0x050fe200078008ff */
[----:B------:R-:W-:Y:S02]  /*11720*/  IMAD.MOV.U32 R244, RZ, RZ, R248 ;  /* 0x000000fffff47224 */ /* 0x000fe400078e00f8 */
[----:B------:R-:W-:Y:S01]  /*11730*/  @!PT LDS RZ, [RZ] ;  /* 0x00000000fffff984 */ /* 0x000fe20000000800 */
[----:B------:R-:W-:Y:S01]  /*11740*/  @!PT LDS RZ, [RZ] ;  /* 0x00000000fffff984 */ /* 0x000fe20000000800 */
[----:B------:R-:W-:Y:S01]  /*11750*/  @!PT LDS RZ, [RZ] ;  /* 0x00000000fffff984 */ /* 0x000fe20000000800 */
[----:B------:R-:W-:Y:S01]  /*11760*/  @!P2 LDGSTS.E.BYPASS.LTC128B.128 [R218+0x7800], desc[UR20][R162.64] ;  /* 0x07800000a2daafae */ /* 0x000fe2000b901d54 */
[----:B------:R-:W-:Y:S01]  /*11770*/  @!P2 LEA.HI.X R171, R150, R243, R250, 0x1, P0 ;  /* 0x000000f396aba211 */ /* 0x000fe200000f0cfa */
[----:B------:R-:W-:Y:S01]  /*11780*/  IMAD.MOV.U32 R243, RZ, RZ, R249 ;  /* 0x000000fffff37224 */ /* 0x000fe200078e00f9 */
[----:B------:R-:W-:Y:S01]  /*11790*/  PLOP3.LUT P0, PT, PT, PT, UP0, 0x80, 0x0 ;  /* 0x000000000000781c */ /* 0x000fe20003f0f008 */
        /* <DEDUP_REMOVED lines=15> */
[----:B------:R-:W5:Y:S04]  /*11890*/  LDSM.16.M88.4 R32, [R211+0x1c00] ;  /* 0x001c0000d320783b */ /* 0x000f680000000200 */
[----:B------:R-:W1:Y:S04]  /*118a0*/  LDSM.16.M88.4 R40, [R211+0x2000] ;  /* 0x00200000d328783b */ /* 0x000e680000000200 */
[----:B------:R-:W1:Y:S04]  /*118b0*/  LDSM.16.M88.4 R48, [R211+0x2400] ;  /* 0x00240000d330783b */ /* 0x000e680000000200 */
[----:B------:R-:W1:Y:S04]  /*118c0*/  LDSM.16.M88.4 R56, [R211+0x2800] ;  /* 0x00280000d338783b */ /* 0x000e680000000200 */
[----:B------:R-:W1:Y:S04]  /*118d0*/  LDSM.16.M88.4 R64, [R211+0x2c00] ;  /* 0x002c0000d340783b */ /* 0x000e680000000200 */
[----:B------:R-:W1:Y:S04]  /*118e0*/  LDSM.16.M88.4 R72, [R211+0x3000] ;  /* 0x00300000d348783b */ /* 0x000e680000000200 */
[----:B------:R-:W1:Y:S01]  /*118f0*/  LDSM.16.M88.4 R80, [R211+0x3400] ;  /* 0x00340000d350783b */ /* 0x000e620000000200 */
        /* <DEDUP_REMOVED lines=8> */
[C---:B----4-:R-:W-:Y:S03]  /*11980*/  HMMA.16816.F32.BF16 R20, R128.reuse, R24, RZ ;  /* 0x000000188014723c */ /* 0x050fe600000418ff */
[----:B------:R-:W4:Y:S03]  /*11990*/  LDSM.16.M88.4 R140, [R211+0x4c00] ;  /* 0x004c0000d38c783b */ /* 0x000f260000000200 */
[C---:B-----5:R-:W-:Y:S01]  /*119a0*/  HMMA.16816.F32.BF16 R28, R128.reuse, R32, RZ ;  /* 0x00000020801c723c */ /* 0x060fe200000418ff */
[----:B------:R-:W-:Y:S04]  /*119b0*/  LDSM.16.M88.4 R132, [R212] ;  /* 0x00000000d484783b */ /* 0x000fe80000000200 */
[----:B------:R-:W5:Y:S01]  /*119c0*/  LDSM.16.M88.4 R136, [R210] ;  /* 0x00000000d288783b */ /* 0x000f620000000200 */
[C---:B-1----:R-:W-:Y:S03]  /*119d0*/  HMMA.16816.F32.BF16 R36, R128.reuse, R40, RZ ;  /* 0x000000288024723c */ /* 0x042fe600000418ff */
        /* <DEDUP_REMOVED lines=14> */
[C---:B--2---:R-:W-:Y:S03]  /*11ac0*/  HMMA.16816.F32.BF16 R84, R128.reuse, R88, RZ ;  /* 0x000000588054723c */ /* 0x044fe600000418ff */
[----:B------:R-:W2:Y:S03]  /*11ad0*/  LDSM.16.M88.4 R156, [R200] ;  /* 0x00000000c89c783b */ /* 0x000ea60000000200 */
[C---:B------:R-:W-:Y:S01]  /*11ae0*/  HMMA.16816.F32.BF16 R92, R128.reuse, R96, RZ ;  /* 0x00000060805c723c */ /* 0x040fe200000418ff */
[----:B------:R-:W2:Y:S04]  /*11af0*/  LDSM.16.M88.4 R152, [R199] ;  /* 0x00000000c798783b */ /* 0x000ea80000000200 */
[----:B------:R-:W2:Y:S01]  /*11b00*/  LDSM.16.M88.4 R148, [R198] ;  /* 0x00000000c694783b */ /* 0x000ea20000000200 */
[C---:B------:R-:W-:Y:S03]  /*11b10*/  HMMA.16816.F32.BF16 R100, R128.reuse, R104, RZ ;  /* 0x000000688064723c */ /* 0x040fe600000418ff */
[----:B------:R-:W2:Y:S03]  /*11b20*/  LDSM.16.M88.4 R144, [R197] ;  /* 0x00000000c590783b */ /* 0x000ea60000000200 */
[C---:B---3--:R-:W-:Y:S06]  /*11b30*/  HMMA.16816.F32.BF16 R108, R128.reuse, R112, RZ ;  /* 0x00000070806c723c */ /* 0x048fec00000418ff */
        /* <DEDUP_REMOVED lines=17> */
[----:B------:R-:W3:Y:S05]  /*11c50*/  LDSM.16.M88.4 R140, [R196] ;  /* 0x00000000c48c783b */ /* 0x000eea0000000200 */
[C---:B-----5:R-:W-:Y:S06]  /*11c60*/  HMMA.16816.F32.BF16 R4, R132.reuse, R136, R4 ;  /* 0x000000888404723c */ /* 0x060fec0000041804 */
[C---:B------:R-:W-:Y:S01]  /*11c70*/  HMMA.16816.F32.BF16 R8, R132.reuse, R138, R8 ;  /* 0x0000008a8408723c */ /* 0x040fe20000041808 */
[----:B------:R-:W4:Y:S01]  /*11c80*/  LDSM.16.M88.4 R136, [R3] ;  /* 0x000000000388783b */ /* 0x000f220000000200 */
[----:B------:R-:W-:Y:S04]  /*11c90*/  DEPBAR.LE SB0, 0x0 ;  /* 0x000080000000791a */ /* 0x000fe80000000000 */
[C---:B-1----:R-:W-:Y:S01]  /*11ca0*/  HMMA.16816.F32.BF16 R12, R132.reuse, R192, R12 ;  /* 0x000000c0840c723c */ /* 0x042fe2000004180c */
[----:B------:R-:W-:Y:S05]  /*11cb0*/  BAR.SYNC.DEFER_BLOCKING 0x0 ;  /* 0x0000000000007b1d */ /* 0x000fea0000010000 */
        /* <DEDUP_REMOVED lines=27> */
[C---:B----4-:R-:W-:Y:S06]  /*11e70*/  HMMA.16816.F32.BF16 R124, R132.reuse, R136, R124 ;  /* 0x00000088847c723c */ /* 0x050fec000004187c */
        /* <DEDUP_REMOVED lines=12> */
[----:B------:R-:W-:Y:S04]  /*11f40*/  USHF.L.U32 UR8, UR6, 0x8, URZ ;  /* 0x0000000806087899 */ /* 0x000fe8000800063f */
[----:B------:R-:W-:Y:S02]  /*11f50*/  UIADD3 UR10, UR8, -0x100, URZ ;  /* 0xffffff00080a7890 */ /* 0x000fe4000fffe03f */
[----:B------:R-:W-:Y:S04]  /*11f60*/  IMAD.U32 R144, RZ, RZ, UR8 ;  /* 0x00000008ff907e24 */ /* 0x000fe8000f8e00ff */
[----:B------:R-:W-:Y:S02]  /*11f70*/  MOV R142, UR10 ;  /* 0x0000000a008e7c02 */ /* 0x000fe40008000f00 */
[----:B------:R-:W-:Y:S02]  /*11f80*/  IABS R144, R144 ;  /* 0x0000009000907213 */ /* 0x000fe40000000000 */
[----:B------:R-:W-:Y:S02]  /*11f90*/  IABS R142, R142 ;  /* 0x0000008e008e7213 */ /* 0x000fe40000000000 */
[-C--:B-1----:R-:W-:Y:S02]  /*11fa0*/  IABS R140, R133.reuse ;  /* 0x00000085008c7213 */ /* 0x082fe40000000000 */
[----:B------:R-:W-:Y:S02]  /*11fb0*/  LOP3.LUT R2, RZ, R133, RZ, 0x33, !PT ;  /* 0x00000085ff027212 */ /* 0x000fe400078e33ff */
        /* <DEDUP_REMOVED lines=14> */
[C---:B------:R-:W-:Y:S02]  /*120a0*/  IMAD R144, R140.reuse, R145, R144 ;  /* 0x000000918c907224 */ /* 0x040fe400078e0290 */
[----:B------:R-:W1:Y:S01]  /*120b0*/  LDC R145, c[0x0][0x24c] ;  /* 0x00009300ff917b82 */ /* 0x000e620000000800 */
        /* <DEDUP_REMOVED lines=12> */
[----:B------:R-:W5:Y:S03]  /*12180*/  LDC.64 R140, c[0x0][0x230] ;  /* 0x00008c00ff8c7b82 */ /* 0x000f660000000a00 */
        /* <DEDUP_REMOVED lines=15> */
[----:B------:R-:W-:Y:S04]  /*12280*/  IMAD R144, R144, R143, RZ ;  /* 0x0000008f90907224 */ /* 0x000fe800078e02ff */
[----:B-1----:R-:W-:Y:S02]  /*12290*/  IMAD R144, R0, R145, R144 ;  /* 0x0000009100907224 */ /* 0x002fe400078e0290 */
        /* <DEDUP_REMOVED lines=9> */
.L_x_2385:
[----:B------:R1:W-:Y:S01]  /*12330*/  @P2 STS [R218+0x1004], RZ ;  /* 0x001004ffda002388 */ /* 0x0003e20000000800 */
[C---:B------:R-:W-:Y:S01]  /*12340*/  @!P2 LEA R0, P3, R143.reuse, R140, 0x5 ;  /* 0x0000008c8f00a211 */ /* 0x040fe200078628ff */
[----:B------:R-:W5:Y:S01]  /*12350*/  @!P2 LDC R132, c[0x0][0x24c] ;  /* 0x00009300ff84ab82 */ /* 0x000f620000000800 */
[CC--:B------:R-:W-:Y:S01]  /*12360*/  LEA R144, P0, R140.reuse, R240.reuse, 0x1 ;  /* 0x000000f08c907211 */ /* 0x0c0fe200078008ff */
[----:B------:R1:W-:Y:S01]  /*12370*/  @P2 STS.64 [R218+0x1008], RZ ;  /* 0x001008ffda002388 */ /* 0x0003e20000000a00 */
[C---:B--2---:R-:W-:Y:S01]  /*12380*/  @!P2 LEA.HI.X R2, R143.reuse, R141, R138, 0x5, P3 ;  /* 0x0000008d8f02a211 */ /* 0x044fe200018f2c8a */
[C---:B------:R-:W-:Y:S01]  /*12390*/  @!P2 IMAD.WIDE.U32 R152, R143.reuse, 0x60, R140 ;  /* 0x000000608f98a825 */ /* 0x040fe200078e008c */
[-CC-:B------:R-:W-:Y:S01]  /*123a0*/  LEA.HI.X R145, R140, R237.reuse, R141.reuse, 0x1, P0 ;  /* 0x000000ed8c917211 */ /* 0x180fe200000f0c8d */
[----:B------:R1:W-:Y:S01]  /*123b0*/  @P2 STS [R218+0x1000], RZ ;  /* 0x001000ffda002388 */ /* 0x0003e20000000800 */
[C---:B------:R-:W-:Y:S01]  /*123c0*/  @!P2 LEA R154, P0, R0.reuse, R240, 0x1 ;  /* 0x000000f0009aa211 */ /* 0x040fe200078008ff */
[----:B------:R-:W2:Y:S01]  /*123d0*/  @!P2 LDC R138, c[0x0][0x24c] ;  /* 0x00009300ff8aab82 */ /* 0x000ea20000000800 */
[----:B------:R-:W-:Y:S01]  /*123e0*/  @!P2 LEA R133, P3, R143, R140, 0x6 ;  /* 0x0000008c8f85a211 */ /* 0x000fe200078630ff */
[----:B------:R-:W-:Y:S01]  /*123f0*/  @!PT LDS RZ, [RZ] ;  /* 0x00000000fffff984 */ /* 0x000fe20000000800 */
[----:B------:R-:W-:Y:S01]  /*12400*/  @!PT LDS RZ, [RZ] ;  /* 0x00000000fffff984 */ /* 0x000fe20000000800 */
[----:B------:R-:W-:Y:S01]  /*12410*/  @!PT LDS RZ, [RZ] ;  /* 0x00000000fffff984 */ /* 0x000fe20000000800 */
[----:B------:R1:W-:Y:S01]  /*12420*/  @!P2 LDGSTS.E.BYPASS.LTC128B.128 [R218+0x1000], desc[UR20][R144.64] ;  /* 0x0100000090daafae */ /* 0x0003e2000b901d54 */
[----:B------:R-:W-:Y:S01]  /*12430*/  @!P2 LEA.HI.X R155, R0, R237, R2, 0x1, P0 ;  /* 0x000000ed009ba211 */ /* 0x000fe200000f0c02 */
[----:B------:R-:W-:Y:S01]  /*12440*/  @!P2 IMAD.MOV.U32 R150, RZ, RZ, R140 ;  /* 0x000000ffff96a224 */ /* 0x000fe200078e008c */
[-C--:B------:R-:W-:Y:S01]  /*12450*/  @!P2 LEA R146, P0, R133, R240.reuse, 0x1 ;  /* 0x000000f08592a211 */ /* 0x080fe200078008ff */
[----:B------:R1:W-:Y:S01]  /*12460*/  @P2 STS.128 [R218+0x1800], RZ ;  /* 0x001800ffda002388 */ /* 0x0003e20000000c00 */
[----:B---3--:R-:W-:Y:S01]  /*12470*/  @!P2 LEA.HI.X R136, R143, R141, R136, 0x6, P3 ;  /* 0x0000008d8f88a211 */ /* 0x008fe200018f3488 */
[----:B------:R-:W3:Y:S01]  /*12480*/  @!P2 LDC R2, c[0x0][0x24c] ;  /* 0x00009300ff02ab82 */ /* 0x000ee20000000800 */
[----:B------:R-:W-:Y:S01]  /*12490*/  @!P2 LEA R142, P3, R152, R240, 0x1 ;  /* 0x000000f0988ea211 */ /* 0x000fe200078608ff */
[----:B------:R-:W-:Y:S01]  /*124a0*/  @!PT LDS RZ, [RZ] ;  /* 0x00000000fffff984 */ /* 0x000fe20000000800 */
[----:B------:R-:W-:Y:S01]  /*124b0*/  @!PT LDS RZ, [RZ] ;  /* 0x00000000fffff984 */ /* 0x000fe20000000800 */
[----:B------:R-:W-:Y:S01]  /*124c0*/  @!PT LDS RZ, [RZ] ;  /* 0x00000000fffff984 */ /* 0x000fe20000000800 */
[----:B------:R1:W-:Y:S01]  /*124d0*/  @!P2 LDGSTS.E.BYPASS.LTC128B.128 [R218+0x1800], desc[UR20][R154.64] ;  /* 0x018000009adaafae */ /* 0x0003e2000b901d54 */
[----:B----4-:R-:W-:Y:S01]  /*124e0*/  @!P2 IMAD R134, R134, 0x60, RZ ;  /* 0x000000608686a824 */ /* 0x010fe200078e02ff */
[----:B------:R-:W-:Y:S01]  /*124f0*/  @!P2 LEA.HI.X R147, R133, R237, R136, 0x1, P0 ;  /* 0x000000ed8593a211 */ /* 0x000fe200000f0c88 */
[--C-:B------:R-:W-:Y:S01]  /*12500*/  @!P2 IMAD.MOV.U32 R151, RZ, RZ, R141.reuse ;  /* 0x000000ffff97a224 */ /* 0x100fe200078e008d */
[----:B------:R1:W-:Y:S01]  /*12510*/  @P2 STS.128 [R218+0x2000], RZ ;  /* 0x002000ffda002388 */ /* 0x0003e20000000c00 */
[C---:B------:R-:W-:Y:S01]  /*12520*/  @!P2 LEA R133, P0, R143.reuse, R140, 0x7 ;  /* 0x0000008c8f85a211 */ /* 0x040fe200078038ff */
[--C-:B------:R-:W-:Y:S01]  /*12530*/  @!P2 IMAD.MOV.U32 R148, RZ, RZ, R140.reuse ;  /* 0x000000ffff94a224 */ /* 0x100fe200078e008c */
[----:B------:R-:W4:Y:S01]  /*12540*/  @!P2 LDC R0, c[0x0][0x24c] ;  /* 0x00009300ff00ab82 */ /* 0x000f220000000800 */
[----:B------:R-:W-:Y:S01]  /*12550*/  @!PT LDS RZ, [RZ] ;  /* 0x00000000fffff984 */ /* 0x000fe20000000800 */
[----:B------:R-:W-:Y:S01]  /*12560*/  @!PT LDS RZ, [RZ] ;  /* 0x00000000fffff984 */ /* 0x000fe20000000800 */
[----:B------:R-:W-:Y:S01]  /*12570*/  @!PT LDS RZ, [RZ] ;  /* 0x00000000fffff984 */ /* 0x000fe20000000800 */
[----:B------:R1:W-:Y:S01]  /*12580*/  @!P2 LDGSTS.E.BYPASS.LTC128B.128 [R218+0x2000], desc[UR20][R146.64] ;  /* 0x0200000092daafae */ /* 0x0003e2000b901d54 */
[--C-:B------:R-:W-:Y:S02]  /*12590*/  @!P2 IMAD.MOV.U32 R149, RZ, RZ, R141.reuse ;  /* 0x000000ffff95a224 */ /* 0x100fe400078e008d */
[----:B------:R-:W-:Y:S01]  /*125a0*/  @!P2 IMAD.MOV.U32 R136, RZ, RZ, R140 ;  /* 0x000000ffff88a224 */ /* 0x000fe200078e008c */
[----:B------:R1:W-:Y:S01]  /*125b0*/  @P2 STS.128 [R218+0x2800], RZ ;  /* 0x002800ffda002388 */ /* 0x0003e20000000c00 */
[----:B------:R-:W-:Y:S02]  /*125c0*/  @!P2 IMAD.MOV.U32 R137, RZ, RZ, R141 ;  /* 0x000000ffff89a224 */ /* 0x000fe400078e008d */
[----:B------:R-:W-:Y:S02]  /*125d0*/  @!P2 IMAD.IADD R134, R134, 0x1, R153 ;  /* 0x000000018686a824 */ /* 0x000fe400078e0299 */
[C---:B------:R-:W-:Y:S04]  /*125e0*/  @!P2 IMAD.WIDE.U32 R150, R143.reuse, 0xa0, R150 ;  /* 0x000000a08f96a825 */ /* 0x040fe800078e0096 */
[C---:B------:R-:W-:Y:S04]  /*125f0*/  @!P2 IMAD.WIDE.U32 R148, R143.reuse, 0xc0, R148 ;  /* 0x000000c08f94a825 */ /* 0x040fe800078e0094 */
[C---:B------:R-:W-:Y:S04]  /*12600*/  @!P2 IMAD.WIDE.U32 R136, R143.reuse, 0xe0, R136 ;  /* 0x000000e08f88a825 */ /* 0x040fe800078e0088 */
[----:B----4-:R-:W-:Y:S01]  /*12610*/  @!P2 IMAD R139, R0, 0xe0, RZ ;  /* 0x000000e0008ba824 */ /* 0x010fe200078e02ff */
[----:B--2---:R-:W-:Y:S01]  /*12620*/  @!P2 LEA.HI.X R138, R143, R141, R138, 0x7, P0 ;  /* 0x0000008d8f8aa211 */ /* 0x004fe200000f3c8a */
[----:B---3--:R-:W-:Y:S01]  /*12630*/  @!P2 IMAD R135, R2, 0xc0, RZ ;  /* 0x000000c00287a824 */ /* 0x008fe200078e02ff */
[-C--:B------:R-:W-:Y:S01]  /*12640*/  @!P2 LEA.HI.X R143, R152, R237.reuse, R134, 0x1, P3 ;  /* 0x000000ed988fa211 */ /* 0x080fe200018f0c86 */
[----:B------:R-:W-:Y:S01]  /*12650*/  @!P2 IMAD.IADD R139, R139, 0x1, R137 ;  /* 0x000000018b8ba824 */ /* 0x000fe200078e0289 */
[-C--:B------:R-:W-:Y:S01]  /*12660*/  @!P2 LEA R140, P0, R133, R240.reuse, 0x1 ;  /* 0x000000f0858ca211 */ /* 0x080fe200078008ff */
[----:B------:R-:W-:Y:S01]  /*12670*/  @!P2 IMAD.IADD R135, R135, 0x1, R149 ;  /* 0x000000018787a824 */ /* 0x000fe200078e0295 */
[-C--:B------:R-:W-:Y:S01]  /*12680*/  @!P2 LEA R152, P4, R150, R240.reuse, 0x1 ;  /* 0x000000f09698a211 */ /* 0x080fe200078808ff */
[----:B------:R-:W-:Y:S01]  /*12690*/  @!PT LDS RZ, [RZ] ;  /* 0x00000000fffff984 */ /* 0x000fe20000000800 */
[----:B------:R-:W-:Y:S01]  /*126a0*/  @!PT LDS RZ, [RZ] ;  /* 0x00000000fffff984 */ /* 0x000fe20000000800 */
[----:B------:R-:W-:Y:S01]  /*126b0*/  @!PT LDS RZ, [RZ] ;  /* 0x00000000fffff984 */ /* 0x000fe20000000800 */
[----:B------:R1:W-:Y:S01]  /*126c0*/  @!P2 LDGSTS.E.BYPASS.LTC128B.128 [R218+0x2800], desc[UR20][R142.64] ;  /* 0x028000008edaafae */ /* 0x0003e2000b901d54 */
[-C--:B------:R-:W-:Y:S01]  /*126d0*/  @!P2 LEA.HI.X R141, R133, R237.reuse, R138, 0x1, P0 ;  /* 0x000000ed858da211 */ /* 0x080fe200000f0c8a */
[----:B-----5:R-:W-:Y:S01]  /*126e0*/  @!P2 IMAD R133, R132, 0xa0, RZ ;  /* 0x000000a08485a824 */ /* 0x020fe200078e02ff */
[-C--:B------:R-:W-:Y:S01]  /*126f0*/  @!P2 LEA R132, P3, R148, R240.reuse, 0x1 ;  /* 0x000000f09484a211 */ /* 0x080fe200078608ff */
[----:B------:R1:W-:Y:S01]  /*12700*/  @P2 STS.128 [R218+0x3000], RZ ;  /* 0x003000ffda002388 */ /* 0x0003e20000000c00 */
[----:B------:R-:W-:Y:S01]  /*12710*/  @!P2 LEA R134, P0, R136, R240, 0x1 ;  /* 0x000000f08886a211 */ /* 0x000fe200078008ff */
[----:B------:R-:W-:Y:S02]  /*12720*/  @!P2 IMAD.IADD R133, R133, 0x1, R151 ;  /* 0x000000018585a824 */ /* 0x000fe400078e0297 */
[----:B------:R-:W-:Y:S01]  /*12730*/  @!PT LDS RZ, [RZ] ;  /* 0x00000000fffff984 */ /* 0x000fe20000000800 */
[----:B------:R-:W-:Y:S01]  /*12740*/  @!PT LDS RZ, [RZ] ;  /* 0x00000000fffff984 */ /* 0x000fe20000000800 */
[----:B------:R-:W-:Y:S01]  /*12750*/  @!PT LDS RZ, [RZ] ;  /* 0x00000000fffff984 */ /* 0x000fe20000000800 */
[----:B------:R1:W-:Y:S01]  /*12760*/  @!P2 LDGSTS.E.BYPASS.LTC128B.128 [R218+0x3000], desc[UR20][R140.64] ;  /* 0x030000008cdaafae */ /* 0x0003e2000b901d54 */
[----:B------:R-:W-:Y:S02]  /*12770*/  IMAD.MOV.U32 R240, RZ, RZ, R144 ;  /* 0x000000fffff07224 */ /* 0x000fe400078e0090 */
[-C--:B------:R-:W-:Y:S01]  /*12780*/  @!P2 LEA.HI.X R153, R150, R237.reuse, R133, 0x1, P4 ;  /* 0x000000ed9699a211 */ /* 0x080fe200020f0c85 */
[----:B------:R1:W-:Y:S01]  /*12790*/  @P2 STS.128 [R218+0x3800], RZ ;  /* 0x003800ffda002388 */ /* 0x0003e20000000c00 */
[-C--:B------:R-:W-:Y:S02]  /*127a0*/  @!P2 LEA.HI.X R133, R148, R237.reuse, R135, 0x1, P3 ;  /* 0x000000ed9485a211 */ /* 0x080fe400018f0c87 */
        /* <DEDUP_REMOVED lines=17> */
.L_x_2384:
[----:B------:R-:W-:Y:S01]  /*128c0*/  MOV R139, UR6 ;  /* 0x00000006008b7c02 */ /* 0x000fe20008000f00 */
[----:B------:R-:W-:Y:S03]  /*128d0*/  UISETP.GT.AND UP0, UPT, UR6, UR14, UPT ;  /* 0x0000000e0600728c */ /* 0x000fe6000bf04270 */
[----:B------:R-:W-:Y:S04]  /*128e0*/  LEA R138, R139, R214, 0x8 ;  /* 0x000000d68b8a7211 */ /* 0x000fe800078e40ff */
[C---:B------:R-:W-:Y:S02]  /*128f0*/  IADD3 R136, R138.reuse, 0x1, RZ ;  /* 0x000000018a887810 */ /* 0x040fe40007ffe0ff */
[----:B------:R-:W-:Y:S02]  /*12900*/  I2FP.F32.S32 R139, R138 ;  /* 0x0000008a008b7245 */ /* 0x000fe40000201400 */
[C---:B-1----:R-:W-:Y:S02]  /*12910*/  IADD3 R140, R138.reuse, 0x8, RZ ;  /* 0x000000088a8c7810 */ /* 0x042fe40007ffe0ff */
[C---:B------:R-:W-:Y:S01]  /*12920*/  IADD3 R141, R138.reuse, 0x9, RZ ;  /* 0x000000098a8d7810 */ /* 0x040fe20007ffe0ff */
[C---:B------:R-:W-:Y:S01]  /*12930*/  FFMA.FTZ R4, R139.reuse, UR5, R4 ;  /* 0x000000058b047c23 */ /* 0x040fe20008010004 */
[C---:B------:R-:W-:Y:S01]  /*12940*/  IADD3 R2, R138.reuse, 0x18, RZ ;  /* 0x000000188a027810 */ /* 0x040fe20007ffe0ff */
[----:B------:R-:W-:Y:S01]  /*12950*/  FFMA.FTZ R6, R139, UR5, R6 ;  /* 0x000000058b067c23 */ /* 0x000fe20008010006 */
[C---:B------:R-:W-:Y:S02]  /*12960*/  IADD3 R132, R138.reuse, 0x19, RZ ;  /* 0x000000198a847810 */ /* 0x040fe40007ffe0ff */
[C---:B------:R-:W-:Y:S02]  /*12970*/  IADD3 R134, R138.reuse, 0x61, RZ ;  /* 0x000000618a867810 */ /* 0x040fe40007ffe0ff */
[----:B------:R-:W-:Y:S02]  /*12980*/  I2FP.F32.S32 R136, R136 ;  /* 0x0000008800887245 */ /* 0x000fe40000201400 */
[----:B------:R-:W-:Y:S02]  /*12990*/  I2FP.F32.S32 R139, R140 ;  /* 0x0000008c008b7245 */ /* 0x000fe40000201400 */
[----:B------:R-:W-:Y:S01]  /*129a0*/  IADD3 R140, R138, 0x10, RZ ;  /* 0x000000108a8c7810 */ /* 0x000fe20007ffe0ff */
[C---:B------:R-:W-:Y:S01]  /*129b0*/  FFMA.FTZ R5, R136.reuse, UR5, R5 ;  /* 0x0000000588057c23 */ /* 0x040fe20008010005 */
[----:B------:R-:W-:Y:S01]  /*129c0*/  FFMA.FTZ R7, R136, UR5, R7 ;  /* 0x0000000588077c23 */ /* 0x000fe20008010007 */
[----:B------:R-:W-:Y:S01]  /*129d0*/  I2FP.F32.S32 R136, R141 ;  /* 0x0000008d00887245 */ /* 0x000fe20000201400 */
[C---:B------:R-:W-:Y:S01]  /*129e0*/  FFMA.FTZ R8, R139.reuse, UR5, R8 ;  /* 0x000000058b087c23 */ /* 0x040fe20008010008 */
[----:B------:R-:W-:Y:S01]  /*129f0*/  I2FP.F32.S32 R133, R140 ;  /* 0x0000008c00857245 */ /* 0x000fe20000201400 */
[----:B------:R-:W-:Y:S01]  /*12a00*/  FFMA.FTZ R10, R139, UR5, R10 ;  /* 0x000000058b0a7c23 */ /* 0x000fe2000801000a */
[----:B------:R-:W-:Y:S01]  /*12a10*/  IADD3 R139, R138, 0x11, RZ ;  /* 0x000000118a8b7810 */ /* 0x000fe20007ffe0ff */
[C---:B------:R-:W-:Y:S01]  /*12a20*/  FFMA.FTZ R9, R136.reuse, UR5, R9 ;  /* 0x0000000588097c23 */ /* 0x040fe20008010009 */
[----:B------:R-:W-:Y:S01]  /*12a30*/  FFMA.FTZ R11, R136, UR5, R11 ;  /* 0x00000005880b7c23 */ /* 0x000fe2000801000b */
[C---:B------:R-:W-:Y:S01]  /*12a40*/  FFMA.FTZ R12, R133.reuse, UR5, R12 ;  /* 0x00000005850c7c23 */ /* 0x040fe2000801000c */
[----:B------:R-:W-:Y:S01]  /*12a50*/  FFMA.FTZ R14, R133, UR5, R14 ;  /* 0x00000005850e7c23 */ /* 0x000fe2000801000e */
[----:B------:R-:W-:Y:S02]  /*12a60*/  I2FP.F32.S32 R0, R139 ;  /* 0x0000008b00007245 */ /* 0x000fe40000201400 */
[----:B------:R-:W-:Y:S02]  /*12a70*/  I2FP.F32.S32 R133, R2 ;  /* 0x0000000200857245 */ /* 0x000fe40000201400 */
        /* <DEDUP_REMOVED lines=13> */
[C---:B------:R-:W-:Y:S02]  /*12b50*/  IADD3 R2, R138.reuse, 0x28, RZ ;  /* 0x000000288a027810 */ /* 0x040fe40007ffe0ff */
[----:B------:R-:W-:Y:S01]  /*12b60*/  IADD3 R132, R138, 0x29, RZ ;  /* 0x000000298a847810 */ /* 0x000fe20007ffe0ff */
        /* <DEDUP_REMOVED lines=23> */
[----:B------:R-:W-:Y:S02]  /*12ce0*/  IADD3 R132, R138, 0x41, RZ ;  /* 0x000000418a847810 */ /* 0x000fe40007ffe0ff */
[C---:B------:R-:W-:Y:S01]  /*12cf0*/  FFMA.FTZ R33, R0.reuse, UR5, R33 ;  /* 0x0000000500217c23 */ /* 0x040fe20008010021 */
[----:B------:R-:W-:Y:S01]  /*12d00*/  FFMA.FTZ R35, R0, UR5, R35 ;  /* 0x0000000500237c23 */ /* 0x000fe20008010023 */
[----:B------:R-:W-:Y:S02]  /*12d10*/  I2FP.F32.S32 R133, R2 ;  /* 0x0000000200857245 */ /* 0x000fe40000201400 */
[C---:B------:R-:W-:Y:S02]  /*12d20*/  IADD3 R2, R138.reuse, 0x48, RZ ;  /* 0x000000488a027810 */ /* 0x040fe40007ffe0ff */
[----:B------:R-:W-:Y:S01]  /*12d30*/  I2FP.F32.S32 R0, R132 ;  /* 0x0000008400007245 */ /* 0x000fe20000201400 */
[C---:B------:R-:W-:Y:S01]  /*12d40*/  FFMA.FTZ R36, R133.reuse, UR5, R36 ;  /* 0x0000000585247c23 */ /* 0x040fe20008010024 */
[----:B------:R-:W-:Y:S01]  /*12d50*/  IADD3 R132, R138, 0x49, RZ ;  /* 0x000000498a847810 */ /* 0x000fe20007ffe0ff */
[----:B------:R-:W-:Y:S01]  /*12d60*/  FFMA.FTZ R38, R133, UR5, R38 ;  /* 0x0000000585267c23 */ /* 0x000fe20008010026 */
[----:B------:R-:W-:Y:S01]  /*12d70*/  I2FP.F32.S32 R133, R2 ;  /* 0x0000000200857245 */ /* 0x000fe20000201400 */
[----:B------:R-:W-:Y:S01]  /*12d80*/  FFMA.FTZ R37, R0, UR5, R37 ;  /* 0x0000000500257c23 */ /* 0x000fe20008010025 */
[----:B------:R-:W-:Y:S01]  /*12d90*/  IADD3 R2, R138, 0x50, RZ ;  /* 0x000000508a027810 */ /* 0x000fe20007ffe0ff */
[----:B------:R-:W-:Y:S01]  /*12da0*/  FFMA.FTZ R39, R0, UR5, R39 ;  /* 0x0000000500277c23 */ /* 0x000fe20008010027 */
        /* <DEDUP_REMOVED lines=47> */
[----:B------:R-:W-:Y:S02]  /*130a0*/  IADD3 R2, R138, 0x78, RZ ;  /* 0x000000788a027810 */ /* 0x000fe40007ffe0ff */
[----:B------:R-:W-:Y:S01]  /*130b0*/  I2FP.F32.S32 R0, R0 ;  /* 0x0000000000007245 */ /* 0x000fe20000201400 */
[C---:B------:R-:W-:Y:S01]  /*130c0*/  FFMA.FTZ R60, R133.reuse, UR5, R60 ;  /* 0x00000005853c7c23 */ /* 0x040fe2000801003c */
[----:B------:R-:W-:Y:S01]  /*130d0*/  FFMA.FTZ R62, R133, UR5, R62 ;  /* 0x00000005853e7c23 */ /* 0x000fe2000801003e */
[----:B------:R-:W-:Y:S02]  /*130e0*/  I2FP.F32.S32 R133, R2 ;  /* 0x0000000200857245 */ /* 0x000fe40000201400 */
[----:B------:R-:W-:Y:S01]  /*130f0*/  FMNMX.FTZ R2, R14, R135, !PT ;  /* 0x000000870e027209 */ /* 0x000fe20007810000 */
        /* <DEDUP_REMOVED lines=17> */
[----:B------:R-:W-:Y:S02]  /*13210*/  IADD3 R2, R138, 0x81, RZ ;  /* 0x000000818a027810 */ /* 0x000fe40007ffe0ff */
[----:B------:R-:W-:Y:S02]  /*13220*/  I2FP.F32.S32 R133, R133 ;  /* 0x0000008500857245 */ /* 0x000fe40000201400 */
[----:B------:R-:W-:Y:S05]  /*13230*/  I2FP.F32.S32 R0, R0 ;  /* 0x0000000000007245 */ /* 0x000fea0000201400 */
[C---:B------:R-:W-:Y:S01]  /*13240*/  FFMA.FTZ R65, R0.reuse, UR5, R65 ;  /* 0x0000000500417c23 */ /* 0x040fe20008010041 */
[----:B------:R-:W-:Y:S01]  /*13250*/  FFMA.FTZ R67, R0, UR5, R67 ;  /* 0x0000000500437c23 */ /* 0x000fe20008010043 */
[C---:B------:R-:W-:Y:S01]  /*13260*/  FFMA.FTZ R68, R133.reuse, UR5, R68 ;  /* 0x0000000585447c23 */ /* 0x040fe20008010044 */
[----:B------:R-:W-:Y:S01]  /*13270*/  FFMA.FTZ R70, R133, UR5, R70 ;  /* 0x0000000585467c23 */ /* 0x000fe20008010046 */
[----:B------:R-:W-:Y:S02]  /*13280*/  I2FP.F32.S32 R0, R2 ;  /* 0x0000000200007245 */ /* 0x000fe40000201400 */
[----:B------:R-:W-:Y:S02]  /*13290*/  FMNMX.FTZ R2, R24, R135, !PT ;  /* 0x0000008718027209 */ /* 0x000fe40007810000 */
        /* <DEDUP_REMOVED lines=8> */
[----:B------:R-:W-:Y:S02]  /*13320*/  IADD3 R2, R138, 0x88, RZ ;  /* 0x000000888a027810 */ /* 0x000fe40007ffe0ff */
[----:B------:R-:W-:Y:S02]  /*13330*/  FMNMX.FTZ R132, R32, R137, !PT ;  /* 0x0000008920847209 */ /* 0x000fe40007810000 */
        /* <DEDUP_REMOVED lines=13> */
[C---:B------:R-:W-:Y:S01]  /*13410*/  IADD3 R0, R138.reuse, 0x91, RZ ;  /* 0x000000918a007810 */ /* 0x040fe20007ffe0ff */
[----:B------:R-:W-:Y:S01]  /*13420*/  FFMA.FTZ R78, R133, UR5, R78 ;  /* 0x00000005854e7c23 */ /* 0x000fe2000801004e */
[----:B------:R-:W-:Y:S02]  /*13430*/  IADD3 R133, R138, 0x98, RZ ;  /* 0x000000988a857810 */ /* 0x000fe40007ffe0ff */
        /* <DEDUP_REMOVED lines=13> */
[----:B------:R-:W-:Y:S02]  /*13510*/  I2FP.F32.S32 R133, R133 ;  /* 0x0000008500857245 */ /* 0x000fe40000201400 */
[----:B------:R-:W-:Y:S03]  /*13520*/  FMNMX.FTZ R137, R43, R132, !PT ;  /* 0x000000842b897209 */ /* 0x000fe60007810000 */
[C---:B------:R-:W-:Y:S01]  /*13530*/  FFMA.FTZ R80, R133.reuse, UR5, R80 ;  /* 0x0000000585507c23 */ /* 0x040fe20008010050 */
[----:B------:R-:W-:Y:S01]  /*13540*/  FFMA.FTZ R82, R133, UR5, R82 ;  /* 0x0000000585527c23 */ /* 0x000fe20008010052 */
[----:B------:R-:W-:Y:S01]  /*13550*/  FMNMX.FTZ R133, R45, R2, !PT ;  /* 0x000000022d857209 */ /* 0x000fe20007810000 */
[----:B------:R-:W-:Y:S01]  /*13560*/  FFMA.FTZ R81, R0, UR5, R81 ;  /* 0x0000000500517c23 */ /* 0x000fe20008010051 */
[----:B------:R-:W-:Y:S01]  /*13570*/  IADD3 R2, R138, 0xa0, RZ ;  /* 0x000000a08a027810 */ /* 0x000fe20007ffe0ff */
[----:B------:R-:W-:Y:S01]  /*13580*/  FFMA.FTZ R83, R0, UR5, R83 ;  /* 0x0000000500537c23 */ /* 0x000fe20008010053 */
[----:B------:R-:W-:Y:S02]  /*13590*/  IADD3 R0, R138, 0xa1, RZ ;  /* 0x000000a18a007810 */ /* 0x000fe40007ffe0ff */
[----:B------:R-:W-:Y:S02]  /*135a0*/  FMNMX.FTZ R132, R46, R137, !PT ;  /* 0x000000892e847209 */ /* 0x000fe40007810000 */
[----:B------:R-:W-:Y:S02]  /*135b0*/  I2FP.F32.S32 R0, R0 ;  /* 0x0000000000007245 */ /* 0x000fe40000201400 */
[----:B------:R-:W-:Y:S02]  /*135c0*/  FMNMX.FTZ R135, R47, R132, !PT ;  /* 0x000000842f877209 */ /* 0x000fe40007810000 */
[----:B------:R-:W-:Y:S02]  /*135d0*/  FMNMX.FTZ R134, R48, R133, !PT ;  /* 0x0000008530867209 */ /* 0x000fe40007810000 */
[----:B------:R-:W-:Y:S02]  /*135e0*/  I2FP.F32.S32 R133, R2 ;  /* 0x0000000200857245 */ /* 0x000fe40000201400 */
[----:B------:R-:W-:Y:S02]  /*135f0*/  IADD3 R2, R138, 0xa8, RZ ;  /* 0x000000a88a027810 */ /* 0x000fe40007ffe0ff */
        /* <DEDUP_REMOVED lines=37> */
[----:B------:R-:W-:Y:S02]  /*13850*/  IADD3 R2, R138, 0xb8, RZ ;  /* 0x000000b88a027810 */ /* 0x000fe40007ffe0ff */
        /* <DEDUP_REMOVED lines=38> */
[----:B------:R-:W-:Y:S02]  /*13ac0*/  IADD3 R0, R138, 0xd1, RZ ;  /* 0x000000d18a007810 */ /* 0x000fe40007ffe0ff */
[----:B------:R-:W-:Y:S02]  /*13ad0*/  FMNMX.FTZ R137, R83, R132, !PT ;  /* 0x0000008453897209 */ /* 0x000fe40007810000 */
[----:B------:R-:W-:Y:S02]  /*13ae0*/  I2FP.F32.S32 R0, R0 ;  /* 0x0000000000007245 */ /* 0x000fe40000201400 */
[----:B------:R-:W-:Y:S02]  /*13af0*/  FMNMX.FTZ R132, R86, R137, !PT ;  /* 0x0000008956847209 */ /* 0x000fe40007810000 */
[----:B------:R-:W-:Y:S04]  /*13b00*/  FMNMX.FTZ R135, R81, R134, !PT ;  /* 0x0000008651877209 */ /* 0x000fe80007810000 */
[----:B------:R-:W-:Y:S02]  /*13b10*/  FMNMX.FTZ R2, R84, R135, !PT ;  /* 0x0000008754027209 */ /* 0x000fe40007810000 */
[----:B------:R-:W-:Y:S02]  /*13b20*/  FMNMX.FTZ R135, R87, R132, !PT ;  /* 0x0000008457877209 */ /* 0x000fe40007810000 */
        /* <DEDUP_REMOVED lines=65> */
[----:B------:R-:W-:Y:S04]  /*13f40*/  FMNMX.FTZ R132, R110, R135, !PT ;  /* 0x000000876e847209 */ /* 0x000fe80007810000 */
        /* <DEDUP_REMOVED lines=36> */
[----:B------:R-:W-:Y:S01]  /*14190*/  FMUL.FTZ R138, R137, UR4 ;  /* 0x00000004898a7c20 */ /* 0x000fe20008410000 */
[C---:B------:R-:W-:Y:S01]  /*141a0*/  FADD.FTZ R132, -R134.reuse, R219 ;  /* 0x000000db86847221 */ /* 0x040fe20000010100 */
[----:B------:R-:W-:Y:S01]  /*141b0*/  FMUL.FTZ R2, R134, UR4 ;  /* 0x0000000486027c20 */ /* 0x000fe20008410000 */
[----:B------:R-:W-:Y:S01]  /*141c0*/  MOV R219, R134 ;  /* 0x0000008600db7202 */ /* 0x000fe20000000f00 */
[----:B------:R-:W1:Y:S01]  /*141d0*/  MUFU.EX2 R135, R138 ;  /* 0x0000008a00877308 */ /* 0x000e620000000800 */
[----:B------:R-:W-:Y:S02]  /*141e0*/  FMUL.FTZ R136, R132, UR4 ;  /* 0x0000000484887c20 */ /* 0x000fe40008410000 */
[----:B------:R-:W-:Y:S02]  /*141f0*/  FSEL R132, R2, RZ, P0 ;  /* 0x000000ff02847208 */ /* 0x000fe40000000000 */
[----:B------:R-:W-:Y:S05]  /*14200*/  FSETP.NEU.FTZ.AND P0, PT, R133, -INF , PT ;  /* 0xff8000008500780b */ /* 0x000fea0003f1d000 */
        /* <DEDUP_REMOVED lines=11> */
[C---:B-1----:R-:W-:Y:S01]  /*142c0*/  FMUL.FTZ R234, R135.reuse, R234 ;  /* 0x000000ea87ea7220 */ /* 0x042fe20000410000 */
[C---:B------:R-:W-:Y:S01]  /*142d0*/  FMUL.FTZ R235, R135.reuse, R235 ;  /* 0x000000eb87eb7220 */ /* 0x040fe20000410000 */
[C---:B------:R-:W-:Y:S01]  /*142e0*/  FMUL.FTZ R230, R135.reuse, R230 ;  /* 0x000000e687e67220 */ /* 0x040fe20000410000 */
        /* <DEDUP_REMOVED lines=10> */
[----:B------:R-:W1:Y:S01]  /*14390*/  MUFU.EX2 R149, R149 ;  /* 0x0000009500957308 */ /* 0x000e620000000800 */
[C---:B------:R-:W-:Y:S01]  /*143a0*/  FMUL.FTZ R220, R136.reuse, R220 ;  /* 0x000000dc88dc7220 */ /* 0x040fe20000410000 */
[----:B------:R-:W-:Y:S01]  /*143b0*/  FMUL.FTZ R221, R136, R221 ;  /* 0x000000dd88dd7220 */ /* 0x000fe20000410000 */
[C---:B------:R-:W-:Y:S01]  /*143c0*/  FMUL.FTZ R222, R135.reuse, R222 ;  /* 0x000000de87de7220 */ /* 0x040fe20000410000 */
[----:B------:R-:W-:Y:S01]  /*143d0*/  FMUL.FTZ R223, R135, R223 ;  /* 0x000000df87df7220 */ /* 0x000fe20000410000 */
        /* <DEDUP_REMOVED lines=12> */
[----:B-1----:R-:W-:Y:S01]  /*144a0*/  F2FP.BF16.F32.PACK_AB R32, R149, R152 ;  /* 0x000000989520723e */ /* 0x002fe200000010ff */
        /* <DEDUP_REMOVED lines=12> */
[----:B------:R-:W-:Y:S01]  /*14570*/  FMUL.FTZ R4, R133, UR4 ;  /* 0x0000000485047c20 */ /* 0x000fe20008410000 */
[--C-:B------:R-:W-:Y:S03]  /*14580*/  FFMA.FTZ R153, R5, UR4, -R132.reuse ;  /* 0x0000000405997c23 */ /* 0x100fe60008010884 */
[----:B------:R-:W-:Y:S01]  /*14590*/  MUFU.EX2 R144, R144 ;  /* 0x0000009000907308 */ /* 0x000fe20000000800 */
        /* <DEDUP_REMOVED lines=11> */
[----:B------:R-:W1:Y:S01]  /*14650*/  LDSM.16.MT88.4 R12, [R242+0x5000] ;  /* 0x00500000f20c783b */ /* 0x000e620000004200 */
[--C-:B------:R-:W-:Y:S01]  /*14660*/  FFMA.FTZ R161, R19, UR4, -R4.reuse ;  /* 0x0000000413a17c23 */ /* 0x100fe20008010804 */
[--C-:B------:R-:W-:Y:S01]  /*14670*/  FFMA.FTZ R162, R22, UR4, -R4.reuse ;  /* 0x0000000416a27c23 */ /* 0x100fe20008010804 */
[--C-:B------:R-:W-:Y:S03]  /*14680*/  FFMA.FTZ R159, R23, UR4, -R4.reuse ;  /* 0x00000004179f7c23 */ /* 0x100fe60008010804 */
[----:B------:R-:W2:Y:S01]  /*14690*/  MUFU.EX2 R153, R153 ;  /* 0x0000009900997308 */ /* 0x000ea20000000800 */
[--C-:B------:R-:W-:Y:S01]  /*146a0*/  FFMA.FTZ R155, R30, UR4, -R4.reuse ;  /* 0x000000041e9b7c23 */ /* 0x100fe20008010804 */
[--C-:B------:R-:W-:Y:S01]  /*146b0*/  FFMA.FTZ R156, R31, UR4, -R4.reuse ;  /* 0x000000041f9c7c23 */ /* 0x100fe20008010804 */
[--C-:B------:R-:W-:Y:S01]  /*146c0*/  FFMA.FTZ R158, R26, UR4, -R4.reuse ;  /* 0x000000041a9e7c23 */ /* 0x100fe20008010804 */
[----:B------:R-:W-:Y:S01]  /*146d0*/  LDSM.16.MT88.4 R16, [R242+0x5400] ;  /* 0x00540000f210783b */ /* 0x000fe20000004200 */
[--C-:B------:R-:W-:Y:S01]  /*146e0*/  FFMA.FTZ R157, R27, UR4, -R4.reuse ;  /* 0x000000041b9d7c23 */ /* 0x100fe20008010804 */
[--C-:B------:R-:W-:Y:S01]  /*146f0*/  FFMA.FTZ R160, R35, UR4, -R4.reuse ;  /* 0x0000000423a07c23 */ /* 0x100fe20008010804 */
[--C-:B------:R-:W-:Y:S03]  /*14700*/  FFMA.FTZ R38, R38, UR4, -R4.reuse ;  /* 0x0000000426267c23 */ /* 0x100fe60008010804 */
[----:B------:R-:W3:Y:S01]  /*14710*/  MUFU.EX2 R154, R154 ;  /* 0x0000009a009a7308 */ /* 0x000ee20000000800 */
[--C-:B------:R-:W-:Y:S01]  /*14720*/  FFMA.FTZ R169, R71, UR4, -R4.reuse ;  /* 0x0000000447a97c23 */ /* 0x100fe20008010804 */
[--C-:B------:R-:W-:Y:S01]  /*14730*/  FFMA.FTZ R71, R74, UR4, -R4.reuse ;  /* 0x000000044a477c23 */ /* 0x100fe20008010804 */
[--C-:B------:R-:W-:Y:S01]  /*14740*/  FFMA.FTZ R70, R70, UR4, -R4.reuse ;  /* 0x0000000446467c23 */ /* 0x100fe20008010804 */
[----:B------:R-:W4:Y:S01]  /*14750*/  LDSM.16.MT88.4 R20, [R241+0x5000] ;  /* 0x00500000f114783b */ /* 0x000f220000004200 */
[--C-:B------:R-:W-:Y:S01]  /*14760*/  FFMA.FTZ R74, R75, UR4, -R4.reuse ;  /* 0x000000044b4a7c23 */ /* 0x100fe20008010804 */
[--C-:B------:R-:W-:Y:S01]  /*14770*/  FFMA.FTZ R2, R6, UR4, -R4.reuse ;  /* 0x0000000406027c23 */ /* 0x100fe20008010804 */
[--C-:B------:R-:W-:Y:S03]  /*14780*/  FFMA.FTZ R167, R7, UR4, -R4.reuse ;  /* 0x0000000407a77c23 */ /* 0x100fe60008010804 */
[----:B------:R-:W-:Y:S01]  /*14790*/  MUFU.EX2 R163, R163 ;  /* 0x000000a300a37308 */ /* 0x000fe20000000800 */
[----:B--2---:R-:W-:Y:S01]  /*147a0*/  F2FP.BF16.F32.PACK_AB R24, R153, R0 ;  /* 0x000000009918723e */ /* 0x004fe200000010ff */
[--C-:B------:R-:W-:Y:S01]  /*147b0*/  FFMA.FTZ R168, R10, UR4, -R4.reuse ;  /* 0x000000040aa87c23 */ /* 0x100fe20008010804 */
[--C-:B------:R-:W-:Y:S01]  /*147c0*/  FFMA.FTZ R165, R11, UR4, -R4.reuse ;  /* 0x000000040ba57c23 */ /* 0x100fe20008010804 */
[----:B------:R-:W2:Y:S01]  /*147d0*/  LDSM.16.MT88.4 R28, [R241+0x5400] ;  /* 0x00540000f11c783b */ /* 0x000ea20000004200 */
[--C-:B------:R-:W-:Y:S01]  /*147e0*/  FFMA.FTZ R11, R34, UR4, -R4.reuse ;  /* 0x00000004220b7c23 */ /* 0x100fe20008010804 */
[----:B------:R-:W-:Y:S01]  /*147f0*/  F2FP.BF16.F32.PACK_AB R34, R142, R9 ;  /* 0x000000098e22723e */ /* 0x000fe200000010ff */
[--C-:B------:R-:W-:Y:S03]  /*14800*/  FFMA.FTZ R39, R39, UR4, -R4.reuse ;  /* 0x0000000427277c23 */ /* 0x100fe60008010804 */
[----:B------:R-:W-:Y:S01]  /*14810*/  MUFU.EX2 R2, R2 ;  /* 0x0000000200027308 */ /* 0x000fe20000000800 */
[----:B---3--:R-:W-:Y:S01]  /*14820*/  F2FP.BF16.F32.PACK_AB R26, R151, R154 ;  /* 0x0000009a971a723e */ /* 0x008fe200000010ff */
[--C-:B------:R-:W-:Y:S01]  /*14830*/  FFMA.FTZ R42, R42, UR4, -R4.reuse ;  /* 0x000000042a2a7c23 */ /* 0x100fe20008010804 */
[----:B------:R-:W-:Y:S01]  /*14840*/  FFMA.FTZ R43, R43, UR4, -R4 ;  /* 0x000000042b2b7c23 */ /* 0x000fe20008010804 */
[--C-:B------:R-:W-:Y:S01]  /*14850*/  FFMA.FTZ R45, R45, UR4, -R132.reuse ;  /* 0x000000042d2d7c23 */ /* 0x100fe20008010884 */
[--C-:B------:R-:W-:Y:S01]  /*14860*/  FFMA.FTZ R48, R48, UR4, -R132.reuse ;  /* 0x0000000430307c23 */ /* 0x100fe20008010884 */
[----:B------:R-:W-:Y:S01]  /*14870*/  FFMA.FTZ R49, R49, UR4, -R132 ;  /* 0x0000000431317c23 */ /* 0x000fe20008010884 */
[--C-:B------:R-:W-:Y:S03]  /*14880*/  FFMA.FTZ R46, R46, UR4, -R4.reuse ;  /* 0x000000042e2e7c23 */ /* 0x100fe60008010804 */
[----:B------:R-:W3:Y:S01]  /*14890*/  MUFU.EX2 R167, R167 ;  /* 0x000000a700a77308 */ /* 0x000ee20000000800 */
[--C-:B------:R-:W-:Y:S01]  /*148a0*/  FFMA.FTZ R47, R47, UR4, -R4.reuse ;  /* 0x000000042f2f7c23 */ /* 0x100fe20008010804 */
        /* <DEDUP_REMOVED lines=15> */
[----:B---3--:R-:W-:Y:S01]  /*149a0*/  F2FP.BF16.F32.PACK_AB R25, R167, R2 ;  /* 0x00000002a719723e */ /* 0x008fe200000010ff */
[----:B------:R-:W-:Y:S01]  /*149b0*/  FFMA.FTZ R65, R65, UR4, -R132 ;  /* 0x0000000441417c23 */ /* 0x000fe20008010884 */
[--C-:B------:R-:W-:Y:S01]  /*149c0*/  FFMA.FTZ R62, R62, UR4, -R4.reuse ;  /* 0x000000043e3e7c23 */ /* 0x100fe20008010804 */
[--C-:B------:R-:W-:Y:S01]  /*149d0*/  FFMA.FTZ R63, R63, UR4, -R4.reuse ;  /* 0x000000043f3f7c23 */ /* 0x100fe20008010804 */
[--C-:B------:R-:W-:Y:S01]  /*149e0*/  FFMA.FTZ R66, R66, UR4, -R4.reuse ;  /* 0x0000000442427c23 */ /* 0x100fe20008010804 */
[--C-:B------:R-:W-:Y:S01]  /*149f0*/  FFMA.FTZ R67, R67, UR4, -R4.reuse ;  /* 0x0000000443437c23 */ /* 0x100fe20008010804 */
[----:B------:R-:W-:Y:S03]  /*14a00*/  FFMA.FTZ R75, R78, UR4, -R4 ;  /* 0x000000044e4b7c23 */ /* 0x000fe60008010804 */
[----:B------:R-:W3:Y:S01]  /*14a10*/  MUFU.EX2 R166, R166 ;  /* 0x000000a600a67308 */ /* 0x000ee20000000800 */
[----:B------:R-:W-:Y:S01]  /*14a20*/  FFMA.FTZ R0, R215, R136, R0 ;  /* 0x00000088d7007223 */ /* 0x000fe20000010000 */
[----:B------:R-:W-:Y:S01]  /*14a30*/  FFMA.FTZ R78, R79, UR4, -R4 ;  /* 0x000000044f4e7c23 */ /* 0x000fe20008010804 */
[--C-:B------:R-:W-:Y:S01]  /*14a40*/  FFMA.FTZ R76, R76, UR4, -R132.reuse ;  /* 0x000000044c4c7c23 */ /* 0x100fe20008010884 */
[--C-:B------:R-:W-:Y:S01]  /*14a50*/  FFMA.FTZ R77, R77, UR4, -R132.reuse ;  /* 0x000000044d4d7c23 */ /* 0x100fe20008010884 */
[--C-:B------:R-:W-:Y:S01]  /*14a60*/  FFMA.FTZ R80, R80, UR4, -R132.reuse ;  /* 0x0000000450507c23 */ /* 0x100fe20008010884 */
[----:B------:R-:W-:Y:S01]  /*14a70*/  FFMA.FTZ R81, R81, UR4, -R132 ;  /* 0x0000000451517c23 */ /* 0x000fe20008010884 */
[--C-:B------:R-:W-:Y:S03]  /*14a80*/  FFMA.FTZ R79, R83, UR4, -R4.reuse ;  /* 0x00000004534f7c23 */ /* 0x100fe60008010804 */
[----:B------:R-:W-:Y:S01]  /*14a90*/  MUFU.EX2 R164, R164 ;  /* 0x000000a400a47308 */ /* 0x000fe20000000800 */
[----:B-----5:R-:W-:Y:S01]  /*14aa0*/  F2FP.BF16.F32.PACK_AB R27, R165, R168 ;  /* 0x000000a8a51b723e */ /* 0x020fe200000010ff */
[--C-:B------:R-:W-:Y:S01]  /*14ab0*/  FFMA.FTZ R83, R87, UR4, -R4.reuse ;  /* 0x0000000457537c23 */ /* 0x100fe20008010804 */
[----:B------:R-:W-:Y:S01]  /*14ac0*/  FFMA.FTZ R82, R82, UR4, -R4 ;  /* 0x0000000452527c23 */ /* 0x000fe20008010804 */
[----:B------:R-:W-:Y:S01]  /*14ad0*/  FADD.FTZ R153, R153, R0 ;  /* 0x0000000099997221 */ /* 0x000fe20000010000 */
[--C-:B------:R-:W-:Y:S01]  /*14ae0*/  FFMA.FTZ R100, R100, UR4, -R132.reuse ;  /* 0x0000000464647c23 */ /* 0x100fe20008010884 */
[--C-:B------:R-:W-:Y:S01]  /*14af0*/  FFMA.FTZ R101, R101, UR4, -R132.reuse ;  /* 0x0000000465657c23 */ /* 0x100fe20008010884 */
[--C-:B------:R-:W-:Y:S03]  /*14b00*/  FFMA.FTZ R104, R104, UR4, -R132.reuse ;  /* 0x0000000468687c23 */ /* 0x100fe60008010884 */
[----:B------:R-:W5:Y:S01]  /*14b10*/  MUFU.EX2 R161, R161 ;  /* 0x000000a100a17308 */ /* 0x000f620000000800 */
[C---:B-1----:R-:W-:Y:S01]  /*14b20*/  HMMA.16816.F32.BF16 R232, R24.reuse, R12, R232 ;  /* 0x0000000c18e8723c */ /* 0x042fe200000418e8 */
[----:B------:R-:W-:Y:S04]  /*14b30*/  PLOP3.LUT P0, PT, PT, PT, UP0, 0x80, 0x0 ;  /* 0x000000000000781c */ /* 0x000fe80003f0f008 */
[----:B---3--:R-:W-:Y:S01]  /*14b40*/  F2FP.BF16.F32.PACK_AB R33, R166, R163 ;  /* 0x000000a3a621723e */ /* 0x008fe200000010ff */
[C---:B------:R-:W-:Y:S03]  /*14b50*/  HMMA.16816.F32.BF16 R228, R24.reuse, R14, R228 ;  /* 0x0000000e18e4723c */ /* 0x040fe600000418e4 */
[----:B------:R-:W-:Y:S01]  /*14b60*/  MUFU.EX2 R143, R143 ;  /* 0x0000008f008f7308 */ /* 0x000fe20000000800 */
[----:B------:R-:W1:Y:S01]  /*14b70*/  LDSM.16.MT88.4 R12, [R242+0x5800] ;  /* 0x00580000f20c783b */ /* 0x000e620000004200 */
[----:B------:R-:W-:Y:S01]  /*14b80*/  FFMA.FTZ R105, R105, UR4, -R132 ;  /* 0x0000000469697c23 */ /* 0x000fe20008010884 */
[C---:B----4-:R-:W-:Y:S07]  /*14b90*/  HMMA.16816.F32.BF16 R224, R24.reuse, R20, R224 ;  /* 0x0000001418e0723c */ /* 0x050fee00000418e0 */
[----:B------:R-:W3:Y:S01]  /*14ba0*/  MUFU.EX2 R146, R146 ;  /* 0x0000009200927308 */ /* 0x000ee20000000800 */
[----:B-----5:R-:W-:Y:S01]  /*14bb0*/  F2FP.BF16.F32.PACK_AB R35, R161, R164 ;  /* 0x000000a4a123723e */ /* 0x020fe200000010ff */
[----:B------:R-:W-:Y:S01]  /*14bc0*/  HMMA.16816.F32.BF16 R220, R24, R22, R220 ;  /* 0x0000001618dc723c */ /* 0x000fe200000418dc */
[----:B------:R-:W4:Y:S07]  /*14bd0*/  LDSM.16.MT88.4 R20, [R241+0x5800] ;  /* 0x00580000f114783b */ /* 0x000f2e0000004200 */
[----:B------:R-:W-:Y:S01]  /*14be0*/  MUFU.EX2 R162, R162 ;  /* 0x000000a200a27308 */ /* 0x000fe20000000800 */
[C---:B------:R-:W-:Y:S05]  /*14bf0*/  HMMA.16816.F32.BF16 R232, R32.reuse, R16, R232 ;  /* 0x0000001020e8723c */ /* 0x040fea00000418e8 */
[----:B------:R-:W-:Y:S01]  /*14c00*/  F2FP.BF16.F32.PACK_AB R24, R144, R137 ;  /* 0x000000899018723e */ /* 0x000fe200000010ff */
[C---:B------:R-:W-:Y:S03]  /*14c10*/  HMMA.16816.F32.BF16 R228, R32.reuse, R18, R228 ;  /* 0x0000001220e4723c */ /* 0x040fe600000418e4 */
[----:B------:R-:W5:Y:S01]  /*14c20*/  MUFU.EX2 R159, R159 ;  /* 0x0000009f009f7308 */ /* 0x000f620000000800 */
[----:B------:R-:W4:Y:S01]  /*14c30*/  LDSM.16.MT88.4 R16, [R242+0x5c00] ;  /* 0x005c0000f210783b */ /* 0x000f220000004200 */
[----:B---3--:R-:W-:Y:S01]  /*14c40*/  F2FP.BF16.F32.PACK_AB R26, R146, R143 ;  /* 0x0000008f921a723e */ /* 0x008fe200000010ff */
[C---:B--2---:R-:W-:Y:S07]  /*14c50*/  HMMA.16816.F32.BF16 R224, R32.reuse, R28, R224 ;  /* 0x0000001c20e0723c */ /* 0x044fee00000418e0 */
[----:B------:R-:W-:Y:S01]  /*14c60*/  MUFU.EX2 R158, R158 ;  /* 0x0000009e009e7308 */ /* 0x000fe20000000800 */
[----:B------:R-:W-:Y:S01]  /*14c70*/  FFMA.FTZ R2, R217, R135, R2 ;  /* 0x00000087d9027223 */ /* 0x000fe20000010002 */
[----:B------:R-:W-:Y:S01]  /*14c80*/  HMMA.16816.F32.BF16 R220, R32, R30, R220 ;  /* 0x0000001e20dc723c */ /* 0x000fe200000418dc */
[----:B------:R-:W2:Y:S07]  /*14c90*/  LDSM.16.MT88.4 R28, [R241+0x5c00] ;  /* 0x005c0000f11c783b */ /* 0x000eae0000004200 */
[----:B------:R-:W3:Y:S03]  /*14ca0*/  MUFU.EX2 R157, R157 ;  /* 0x0000009d009d7308 */ /* 0x000ee60000000800 */
[----:B-----5:R-:W-:Y:S01]  /*14cb0*/  F2FP.BF16.F32.PACK_AB R25, R159, R162 ;  /* 0x000000a29f19723e */ /* 0x020fe200000010ff */
        /* <DEDUP_REMOVED lines=12> */
[----:B------:R-:W5:Y:S01]  /*14d80*/  MUFU.EX2 R148, R148 ;  /* 0x0000009400947308 */ /* 0x000f620000000800 */
[----:B---3--:R-:W-:Y:S01]  /*14d90*/  F2FP.BF16.F32.PACK_AB R27, R157, R158 ;  /* 0x0000009e9d1b723e */ /* 0x008fe200000010ff */
[----:B------:R-:W-:Y:S01]  /*14da0*/  FADD.FTZ R87, R166, R163 ;  /* 0x000000a3a6577221 */ /* 0x000fe20000010000 */
[----:B------:R-:W-:Y:S01]  /*14db0*/  FADD.FTZ R9, R9, R2 ;  /* 0x0000000209097221 */ /* 0x000fe20000010000 */
[--C-:B------:R-:W-:Y:S01]  /*14dc0*/  FFMA.FTZ R121, R121, UR4, -R132.reuse ;  /* 0x0000000479797c23 */ /* 0x100fe20008010884 */
[----:B------:R-:W-:Y:S01]  /*14dd0*/  FFMA.FTZ R2, R124, UR4, -R132 ;  /* 0x000000047c027c23 */ /* 0x000fe20008010884 */
[----:B------:R-:W-:Y:S01]  /*14de0*/  FADD.FTZ R164, R164, R87 ;  /* 0x00000057a4a47221 */ /* 0x000fe20000010000 */
[----:B------:R-:W-:Y:S03]  /*14df0*/  FFMA.FTZ R87, R91, UR4, -R4 ;  /* 0x000000045b577c23 */ /* 0x000fe60008010804 */
[----:B------:R-:W-:Y:S01]  /*14e00*/  MUFU.EX2 R147, R147 ;  /* 0x0000009300937308 */ /* 0x000fe20000000800 */
[C---:B-1----:R-:W-:Y:S05]  /*14e10*/  HMMA.16816.F32.BF16 R232, R24.reuse, R12, R232 ;  /* 0x0000000c18e8723c */ /* 0x042fea00000418e8 */
[----:B------:R-:W-:Y:S01]  /*14e20*/  FADD.FTZ R161, R161, R164 ;  /* 0x000000a4a1a17221 */ /* 0x000fe20000010000 */
[C---:B------:R-:W-:Y:S03]  /*14e30*/  HMMA.16816.F32.BF16 R228, R24.reuse, R14, R228 ;  /* 0x0000000e18e4723c */ /* 0x040fe600000418e4 */
[----:B------:R-:W1:Y:S01]  /*14e40*/  MUFU.EX2 R150, R150 ;  /* 0x0000009600967308 */ /* 0x000e620000000800 */
[----:B------:R-:W3:Y:S01]  /*14e50*/  LDSM.16.MT88.4 R12, [R242+0x6000] ;  /* 0x00600000f20c783b */ /* 0x000ee20000004200 */
        /* <DEDUP_REMOVED lines=16> */
[----:B------:R-:W-:Y:S03]  /*14f60*/  FFMA.FTZ R127, R127, UR4, -R4 ;  /* 0x000000047f7f7c23 */ /* 0x000fe60008010804 */
        /* <DEDUP_REMOVED lines=11> */
[----:B-1----:R-:W-:Y:S01]  /*15020*/  F2FP.BF16.F32.PACK_AB R35, R160, R11 ;  /* 0x0000000ba023723e */ /* 0x002fe200000010ff */
[----:B------:R-:W-:Y:S08]  /*15030*/  FADD.FTZ R147, R150, R147 ;  /* 0x0000009396937221 */ /* 0x000ff00000010000 */
[----:B------:R-:W-:Y:S01]  /*15040*/  MUFU.EX2 R40, R40 ;  /* 0x0000002800287308 */ /* 0x000fe20000000800 */
[C---:B------:R-:W-:Y:S06]  /*15050*/  HMMA.16816.F32.BF16 R232, R32.reuse, R16, R232 ;  /* 0x0000001020e8723c */ /* 0x040fec00000418e8 */
[C---:B------:R-:W-:Y:S03]  /*15060*/  HMMA.16816.F32.BF16 R228, R32.reuse, R18, R228 ;  /* 0x0000001220e4723c */ /* 0x040fe600000418e4 */
[----:B------:R-:W1:Y:S01]  /*15070*/  MUFU.EX2 R41, R41 ;  /* 0x0000002900297308 */ /* 0x000e620000000800 */
[----:B------:R-:W4:Y:S01]  /*15080*/  LDSM.16.MT88.4 R16, [R242+0x6400] ;  /* 0x00640000f210783b */ /* 0x000f220000004200 */
        /* <DEDUP_REMOVED lines=9> */
[--C-:B------:R-:W-:Y:S03]  /*15120*/  FFMA.FTZ R36, R111, UR4, -R4.reuse ;  /* 0x000000046f247c23 */ /* 0x100fe60008010804 */
[----:B------:R-:W-:Y:S01]  /*15130*/  FADD.FTZ R40, R40, R37 ;  /* 0x0000002528287221 */ /* 0x000fe20000010000 */
[----:B------:R-:W-:Y:S01]  /*15140*/  FFMA.FTZ R37, R110, UR4, -R4 ;  /* 0x000000046e257c23 */ /* 0x000fe20008010804 */
[----:B------:R-:W-:Y:S02]  /*15150*/  MUFU.EX2 R42, R42 ;  /* 0x0000002a002a7308 */ /* 0x000fe40000000800 */
[----:B------:R-:W-:Y:S08]  /*15160*/  FADD.FTZ R41, R41, R40 ;  /* 0x0000002829297221 */ /* 0x000ff00000010000 */
[----:B------:R-:W1:Y:S01]  /*15170*/  MUFU.EX2 R43, R43 ;  /* 0x0000002b002b7308 */ /* 0x000e620000000800 */
[----:B-----5:R-:W-:Y:S09]  /*15180*/  F2FP.BF16.F32.PACK_AB R25, R39, R38 ;  /* 0x000000262719723e */ /* 0x020ff200000010ff */
[----:B------:R-:W-:Y:S10]  /*15190*/  MUFU.EX2 R44, R44 ;  /* 0x0000002c002c7308 */ /* 0x000ff40000000800 */
[----:B------:R-:W5:Y:S01]  /*151a0*/  MUFU.EX2 R45, R45 ;  /* 0x0000002d002d7308 */ /* 0x000f620000000800 */
[----:B-1----:R-:W-:Y:S09]  /*151b0*/  F2FP.BF16.F32.PACK_AB R27, R43, R42 ;  /* 0x0000002a2b1b723e */ /* 0x002ff200000010ff */
[----:B------:R-:W-:Y:S01]  /*151c0*/  MUFU.EX2 R48, R48 ;  /* 0x0000003000307308 */ /* 0x000fe20000000800 */
[C---:B---3--:R-:W-:Y:S06]  /*151d0*/  HMMA.16816.F32.BF16 R232, R24.reuse, R12, R232 ;  /* 0x0000000c18e8723c */ /* 0x048fec00000418e8 */
        /* <DEDUP_REMOVED lines=35> */
[----:B------:R-:W-:Y:S04]  /*15410*/  FADD.FTZ R53, R53, R52 ;  /* 0x0000003435357221 */ /* 0x000fe80000010000 */
[----:B------:R-:W-:Y:S02]  /*15420*/  FADD.FTZ R56, R56, R53 ;  /* 0x0000003538387221 */ /* 0x000fe40000010000 */
        /* <DEDUP_REMOVED lines=61> */
[----:B------:R-:W-:Y:S07]  /*15800*/  LDSM.16.MT88.4 R24, [R242+0x7c00] ;  /* 0x007c0000f218783b */ /* 0x000fee0000004200 */
[----:B------:R-:W4:Y:S03]  /*15810*/  MUFU.EX2 R78, R78 ;  /* 0x0000004e004e7308 */ /* 0x000f260000000800 */
[----:B-1----:R-:W-:Y:S01]  /*15820*/  F2FP.BF16.F32.PACK_AB R34, R81, R80 ;  /* 0x000000505122723e */ /* 0x002fe200000010ff */
[----:B------:R-:W-:Y:S04]  /*15830*/  FADD.FTZ R77, R77, R76 ;  /* 0x0000004c4d4d7221 */ /* 0x000fe80000010000 */
[----:B------:R-:W-:Y:S02]  /*15840*/  FADD.FTZ R80, R80, R77 ;  /* 0x0000004d50507221 */ /* 0x000fe40000010000 */
[----:B------:R1:W-:Y:S02]  /*15850*/  MUFU.EX2 R0, R82 ;  /* 0x0000005200007308 */ /* 0x0003e40000000800 */
[----:B------:R-:W-:Y:S08]  /*15860*/  FADD.FTZ R81, R81, R80 ;  /* 0x0000005051517221 */ /* 0x000ff00000010000 */
[----:B------:R-:W5:Y:S01]  /*15870*/  MUFU.EX2 R79, R79 ;  /* 0x0000004f004f7308 */ /* 0x000f620000000800 */
[----:B----4-:R-:W-:Y:S09]  /*15880*/  F2FP.BF16.F32.PACK_AB R33, R78, R75 ;  /* 0x0000004b4e21723e */ /* 0x010ff200000010ff */
[----:B------:R-:W-:Y:S01]  /*15890*/  MUFU.EX2 R84, R84 ;  /* 0x0000005400547308 */ /* 0x000fe20000000800 */
[--C-:B-1----:R-:W-:Y:S01]  /*158a0*/  FFMA.FTZ R82, R86, UR4, -R4.reuse ;  /* 0x0000000456527c23 */ /* 0x102fe20008010804 */
[--C-:B------:R-:W-:Y:S08]  /*158b0*/  FFMA.FTZ R86, R90, UR4, -R4.reuse ;  /* 0x000000045a567c23 */ /* 0x100ff00008010804 */
[----:B------:R-:W1:Y:S01]  /*158c0*/  MUFU.EX2 R85, R85 ;  /* 0x0000005500557308 */ /* 0x000e620000000800 */
[----:B-----5:R-:W-:Y:S09]  /*158d0*/  F2FP.BF16.F32.PACK_AB R35, R79, R0 ;  /* 0x000000004f23723e */ /* 0x020ff200000010ff */
[----:B------:R-:W-:Y:S01]  /*158e0*/  MUFU.EX2 R88, R88 ;  /* 0x0000005800587308 */ /* 0x000fe20000000800 */
[C---:B------:R-:W-:Y:S06]  /*158f0*/  HMMA.16816.F32.BF16 R232, R32.reuse, R16, R232 ;  /* 0x0000001020e8723c */ /* 0x040fec00000418e8 */
[C---:B------:R-:W-:Y:S03]  /*15900*/  HMMA.16816.F32.BF16 R228, R32.reuse, R18, R228 ;  /* 0x0000001220e4723c */ /* 0x040fe600000418e4 */
[----:B------:R-:W4:Y:S01]  /*15910*/  MUFU.EX2 R89, R89 ;  /* 0x0000005900597308 */ /* 0x000f220000000800 */
[----:B------:R-:W5:Y:S01]  /*15920*/  LDSM.16.MT88.4 R16, [R241+0x7800] ;  /* 0x00780000f110783b */ /* 0x000f620000004200 */
[----:B-1----:R-:W-:Y:S01]  /*15930*/  F2FP.BF16.F32.PACK_AB R20, R85, R84 ;  /* 0x000000545514723e */ /* 0x002fe200000010ff */
[C---:B--2---:R-:W-:Y:S07]  /*15940*/  HMMA.16816.F32.BF16 R224, R32.reuse, R28, R224 ;  /* 0x0000001c20e0723c */ /* 0x044fee00000418e0 */
[----:B------:R-:W-:Y:S01]  /*15950*/  MUFU.EX2 R82, R82 ;  /* 0x0000005200527308 */ /* 0x000fe20000000800 */
[----:B------:R-:W-:Y:S01]  /*15960*/  FADD.FTZ R84, R84, R81 ;  /* 0x0000005154547221 */ /* 0x000fe20000010000 */
[----:B------:R-:W-:Y:S08]  /*15970*/  HMMA.16816.F32.BF16 R220, R32, R30, R220 ;  /* 0x0000001e20dc723c */ /* 0x000ff000000418dc */
[----:B------:R-:W1:Y:S03]  /*15980*/  MUFU.EX2 R83, R83 ;  /* 0x0000005300537308 */ /* 0x000e660000000800 */
[----:B----4-:R-:W-:Y:S01]  /*15990*/  F2FP.BF16.F32.PACK_AB R22, R89, R88 ;  /* 0x000000585916723e */ /* 0x010fe200000010ff */
        /* <DEDUP_REMOVED lines=8> */
[----:B------:R-:W-:Y:S01]  /*15a20*/  FADD.FTZ R85, R85, R84 ;  /* 0x0000005455557221 */ /* 0x000fe20000010000 */
[--C-:B------:R-:W-:Y:S01]  /*15a30*/  FFMA.FTZ R33, R128, UR4, -R132.reuse ;  /* 0x0000000480217c23 */ /* 0x100fe20008010884 */
[----:B------:R-:W-:Y:S04]  /*15a40*/  FFMA.FTZ R132, R129, UR4, -R132 ;  /* 0x0000000481847c23 */ /* 0x000fe80008010884 */
[----:B------:R-:W2:Y:S01]  /*15a50*/  MUFU.EX2 R87, R87 ;  /* 0x0000005700577308 */ /* 0x000ea20000000800 */
[----:B-1----:R-:W-:Y:S01]  /*15a60*/  F2FP.BF16.F32.PACK_AB R21, R83, R82 ;  /* 0x000000525315723e */ /* 0x002fe200000010ff */
[----:B------:R-:W-:Y:S04]  /*15a70*/  FADD.FTZ R88, R88, R85 ;  /* 0x0000005558587221 */ /* 0x000fe80000010000 */
[----:B------:R-:W-:Y:S04]  /*15a80*/  FADD.FTZ R89, R89, R88 ;  /* 0x0000005859597221 */ /* 0x000fe80000010000 */
[----:B------:R-:W-:Y:S10]  /*15a90*/  MUFU.EX2 R92, R92 ;  /* 0x0000005c005c7308 */ /* 0x000ff40000000800 */
[----:B------:R-:W1:Y:S01]  /*15aa0*/  MUFU.EX2 R93, R93 ;  /* 0x0000005d005d7308 */ /* 0x000e620000000800 */
[----:B--2---:R-:W-:Y:S09]  /*15ab0*/  F2FP.BF16.F32.PACK_AB R23, R87, R86 ;  /* 0x000000565717723e */ /* 0x004ff200000010ff */
[----:B------:R-:W-:Y:S01]  /*15ac0*/  MUFU.EX2 R96, R96 ;  /* 0x0000006000607308 */ /* 0x000fe20000000800 */
[C---:B---3--:R-:W-:Y:S06]  /*15ad0*/  HMMA.16816.F32.BF16 R232, R20.reuse, R12, R232 ;  /* 0x0000000c14e8723c */ /* 0x048fec00000418e8 */
[C---:B------:R-:W-:Y:S03]  /*15ae0*/  HMMA.16816.F32.BF16 R228, R20.reuse, R14, R228 ;  /* 0x0000000e14e4723c */ /* 0x040fe600000418e4 */
[----:B------:R-:W2:Y:S02]  /*15af0*/  MUFU.EX2 R97, R97 ;  /* 0x0000006100617308 */ /* 0x000ea40000000800 */
[----:B------:R-:W-:Y:S01]  /*15b00*/  FADD.FTZ R13, R11, R156 ;  /* 0x0000009c0b0d7221 */ /* 0x000fe20000010000 */
[C---:B-----5:R-:W-:Y:S07]  /*15b10*/  HMMA.16816.F32.BF16 R224, R20.reuse, R16, R224 ;  /* 0x0000001014e0723c */ /* 0x060fee00000418e0 */
[----:B------:R-:W-:Y:S01]  /*15b20*/  MUFU.EX2 R28, R28 ;  /* 0x0000001c001c7308 */ /* 0x000fe20000000800 */
[----:B------:R-:W-:Y:S01]  /*15b30*/  FADD.FTZ R13, R160, R13 ;  /* 0x0000000da00d7221 */ /* 0x000fe20000010000 */
[----:B------:R-:W-:Y:S01]  /*15b40*/  HMMA.16816.F32.BF16 R220, R20, R18, R220 ;  /* 0x0000001214dc723c */ /* 0x000fe200000418dc */
[----:B------:R-:W-:Y:S07]  /*15b50*/  LDSM.16.MT88.4 R20, [R242+0x8000] ;  /* 0x00800000f214783b */ /* 0x000fee0000004200 */
[----:B------:R-:W3:Y:S03]  /*15b60*/  MUFU.EX2 R29, R29 ;  /* 0x0000001d001d7308 */ /* 0x000ee60000000800 */
[----:B------:R-:W-:Y:S01]  /*15b70*/  FADD.FTZ R38, R38, R13 ;  /* 0x0000000d26267221 */ /* 0x000fe20000010000 */
[----:B-1----:R-:W-:Y:S01]  /*15b80*/  F2FP.BF16.F32.PACK_AB R16, R93, R92 ;  /* 0x0000005c5d10723e */ /* 0x002fe200000010ff */
[----:B------:R-:W-:Y:S01]  /*15b90*/  FFMA.FTZ R11, R98, UR4, -R4 ;  /* 0x00000004620b7c23 */ /* 0x000fe20008010804 */
[----:B------:R-:W1:Y:S01]  /*15ba0*/  LDSM.16.MT88.4 R12, [R241+0x7c00] ;  /* 0x007c0000f10c783b */ /* 0x000e620000004200 */
[----:B--2---:R-:W-:Y:S01]  /*15bb0*/  F2FP.BF16.F32.PACK_AB R18, R97, R96 ;  /* 0x000000606112723e */ /* 0x004fe200000010ff */
[----:B------:R-:W-:Y:S02]  /*15bc0*/  FADD.FTZ R39, R39, R38 ;  /* 0x0000002627277221 */ /* 0x000fe40000010000 */
[----:B------:R-:W-:Y:S01]  /*15bd0*/  MUFU.EX2 R30, R30 ;  /* 0x0000001e001e7308 */ /* 0x000fe20000000800 */
[--C-:B------:R-:W-:Y:S01]  /*15be0*/  FFMA.FTZ R38, R114, UR4, -R4.reuse ;  /* 0x0000000472267c23 */ /* 0x100fe20008010804 */
[----:B------:R-:W-:Y:S01]  /*15bf0*/  FADD.FTZ R92, R92, R89 ;  /* 0x000000595c5c7221 */ /* 0x000fe20000010000 */
[----:B------:R-:W-:Y:S01]  /*15c00*/  FADD.FTZ R42, R42, R39 ;  /* 0x000000272a2a7221 */ /* 0x000fe20000010000 */
[----:B------:R-:W-:Y:S02]  /*15c10*/  FFMA.FTZ R39, R115, UR4, -R4 ;  /* 0x0000000473277c23 */ /* 0x000fe40008010804 */
[----:B------:R-:W-:Y:S01]  /*15c20*/  FADD.FTZ R93, R93, R92 ;  /* 0x0000005c5d5d7221 */ /* 0x000fe20000010000 */
[----:B------:R-:W-:Y:S03]  /*15c30*/  FADD.FTZ R43, R43, R42 ;  /* 0x0000002a2b2b7221 */ /* 0x000fe60000010000 */
[----:B------:R-:W2:Y:S01]  /*15c40*/  MUFU.EX2 R11, R11 ;  /* 0x0000000b000b7308 */ /* 0x000ea20000000800 */
[----:B---3--:R-:W-:Y:S01]  /*15c50*/  F2FP.BF16.F32.PACK_AB R17, R29, R28 ;  /* 0x0000001c1d11723e */ /* 0x008fe200000010ff */
[----:B------:R-:W-:Y:S01]  /*15c60*/  FADD.FTZ R96, R96, R93 ;  /* 0x0000005d60607221 */ /* 0x000fe20000010000 */
[----:B------:R-:W-:Y:S01]  /*15c70*/  FADD.FTZ R46, R46, R43 ;  /* 0x0000002b2e2e7221 */ /* 0x000fe20000010000 */
[--C-:B------:R-:W-:Y:S01]  /*15c80*/  FFMA.FTZ R43, R123, UR4, -R4.reuse ;  /* 0x000000047b2b7c23 */ /* 0x100fe20008010804 */
[----:B------:R-:W-:Y:S01]  /*15c90*/  FFMA.FTZ R42, R126, UR4, -R4 ;  /* 0x000000047e2a7c23 */ /* 0x000fe20008010804 */
[----:B------:R-:W-:Y:S01]  /*15ca0*/  FADD.FTZ R97, R97, R96 ;  /* 0x0000006061617221 */ /* 0x000fe20000010000 */
[----:B------:R-:W-:Y:S03]  /*15cb0*/  FADD.FTZ R47, R47, R46 ;  /* 0x0000002e2f2f7221 */ /* 0x000fe60000010000 */
[----:B------:R-:W-:Y:S01]  /*15cc0*/  MUFU.EX2 R100, R100 ;  /* 0x0000006400647308 */ /* 0x000fe20000000800 */
[----:B------:R-:W-:Y:S04]  /*15cd0*/  FADD.FTZ R50, R50, R47 ;  /* 0x0000002f32327221 */ /* 0x000fe80000010000 */
[----:B------:R-:W-:Y:S05]  /*15ce0*/  FADD.FTZ R51, R51, R50 ;  /* 0x0000003233337221 */ /* 0x000fea0000010000 */
[----:B------:R-:W3:Y:S01]  /*15cf0*/  MUFU.EX2 R101, R101 ;  /* 0x0000006500657308 */ /* 0x000ee20000000800 */
[----:B--2---:R-:W-:Y:S01]  /*15d00*/  F2FP.BF16.F32.PACK_AB R19, R30, R11 ;  /* 0x0000000b1e13723e */ /* 0x004fe200000010ff */
[----:B------:R-:W-:Y:S04]  /*15d10*/  FADD.FTZ R54, R54, R51 ;  /* 0x0000003336367221 */ /* 0x000fe80000010000 */
[----:B------:R-:W-:Y:S04]  /*15d20*/  FADD.FTZ R55, R55, R54 ;  /* 0x0000003637377221 */ /* 0x000fe80000010000 */
[----:B------:R-:W-:Y:S01]  /*15d30*/  MUFU.EX2 R104, R104 ;  /* 0x0000006800687308 */ /* 0x000fe20000000800 */
[C---:B------:R-:W-:Y:S05]  /*15d40*/  HMMA.16816.F32.BF16 R232, R16.reuse, R24, R232 ;  /* 0x0000001810e8723c */ /* 0x040fea00000418e8 */
[----:B------:R-:W-:Y:S01]  /*15d50*/  FADD.FTZ R58, R58, R55 ;  /* 0x000000373a3a7221 */ /* 0x000fe20000010000 */
[C---:B------:R-:W-:Y:S03]  /*15d60*/  HMMA.16816.F32.BF16 R228, R16.reuse, R26, R228 ;  /* 0x0000001a10e4723c */ /* 0x040fe600000418e4 */
[----:B------:R-:W2:Y:S01]  /*15d70*/  MUFU.EX2 R105, R105 ;  /* 0x0000006900697308 */ /* 0x000ea20000000800 */
[----:B------:R-:W4:Y:S01]  /*15d80*/  LDSM.16.MT88.4 R24, [R241+0x8000] ;  /* 0x00800000f118783b */ /* 0x000f220000004200 */
[----:B------:R-:W-:Y:S01]  /*15d90*/  FADD.FTZ R59, R59, R58 ;  /* 0x0000003a3b3b7221 */ /* 0x000fe20000010000 */
[C---:B-1----:R-:W-:Y:S07]  /*15da0*/  HMMA.16816.F32.BF16 R224, R16.reuse, R12, R224 ;  /* 0x0000000c10e0723c */ /* 0x042fee00000418e0 */
[----:B------:R-:W-:Y:S01]  /*15db0*/  MUFU.EX2 R31, R31 ;  /* 0x0000001f001f7308 */ /* 0x000fe20000000800 */
[----:B------:R-:W-:Y:S01]  /*15dc0*/  FADD.FTZ R62, R62, R59 ;  /* 0x0000003b3e3e7221 */ /* 0x000fe20000010000 */
[----:B------:R-:W-:Y:S01]  /*15dd0*/  HMMA.16816.F32.BF16 R220, R16, R14, R220 ;  /* 0x0000000e10dc723c */ /* 0x000fe200000418dc */
[----:B------:R-:W1:Y:S07]  /*15de0*/  LDSM.16.MT88.4 R16, [R242+0x8400] ;  /* 0x00840000f210783b */ /* 0x000e6e0000004200 */
[----:B------:R-:W5:Y:S03]  /*15df0*/  MUFU.EX2 R32, R32 ;  /* 0x0000002000207308 */ /* 0x000f660000000800 */
[----:B---3--:R-:W-:Y:S01]  /*15e00*/  F2FP.BF16.F32.PACK_AB R12, R101, R100 ;  /* 0x00000064650c723e */ /* 0x008fe200000010ff */
[----:B------:R-:W-:Y:S01]  /*15e10*/  FADD.FTZ R63, R63, R62 ;  /* 0x0000003e3f3f7221 */ /* 0x000fe20000010000 */
[----:B--2---:R-:W-:Y:S03]  /*15e20*/  F2FP.BF16.F32.PACK_AB R14, R105, R104 ;  /* 0x00000068690e723e */ /* 0x004fe600000010ff */
[----:B------:R-:W-:Y:S01]  /*15e30*/  FADD.FTZ R66, R66, R63 ;  /* 0x0000003f42427221 */ /* 0x000fe20000010000 */
[----:B------:R-:W-:Y:S01]  /*15e40*/  FADD.FTZ R100, R100, R97 ;  /* 0x0000006164647221 */ /* 0x000fe20000010000 */
[----:B------:R-:W-:Y:S02]  /*15e50*/  MUFU.EX2 R34, R34 ;  /* 0x0000002200227308 */ /* 0x000fe40000000800 */
[----:B------:R-:W-:Y:S01]  /*15e60*/  FADD.FTZ R67, R67, R66 ;  /* 0x0000004243437221 */ /* 0x000fe20000010000 */
[----:B------:R-:W-:Y:S03]  /*15e70*/  FADD.FTZ R101, R101, R100 ;  /* 0x0000006465657221 */ /* 0x000fe60000010000 */
[----:B------:R-:W-:Y:S01]  /*15e80*/  FADD.FTZ R40, R70, R67 ;  /* 0x0000004346287221 */ /* 0x000fe20000010000 */
[----:B------:R-:W-:Y:S03]  /*15e90*/  FADD.FTZ R104, R104, R101 ;  /* 0x0000006568687221 */ /* 0x000fe60000010000 */
[----:B------:R-:W2:Y:S01]  /*15ea0*/  MUFU.EX2 R35, R35 ;  /* 0x0000002300237308 */ /* 0x000ea20000000800 */
[----:B-----5:R-:W-:Y:S01]  /*15eb0*/  F2FP.BF16.F32.PACK_AB R13, R32, R31 ;  /* 0x0000001f200d723e */ /* 0x020fe200000010ff */
[----:B------:R-:W-:Y:S01]  /*15ec0*/  FADD.FTZ R40, R169, R40 ;  /* 0x00000028a9287221 */ /* 0x000fe20000010000 */
[----:B------:R-:W-:Y:S03]  /*15ed0*/  FADD.FTZ R105, R105, R104 ;  /* 0x0000006869697221 */ /* 0x000fe60000010000 */
[----:B------:R-:W-:Y:S01]  /*15ee0*/  FADD.FTZ R71, R71, R40 ;  /* 0x0000002847477221 */ /* 0x000fe20000010000 */
[----:B------:R-:W-:Y:S03]  /*15ef0*/  FFMA.FTZ R40, R118, UR4, -R4 ;  /* 0x0000000476287c23 */ /* 0x000fe60008010804 */
        /* <DEDUP_REMOVED lines=12> */
[----:B------:R-:W5:Y:S01]  /*15fc0*/  LDSM.16.MT88.4 R20, [R241+0x8400] ;  /* 0x00840000f114783b */ /* 0x000f620000004200 */
[----:B------:R-:W-:Y:S01]  /*15fd0*/  FADD.FTZ R82, R82, R79 ;  /* 0x0000004f52527221 */ /* 0x000fe20000010000 */
[C---:B----4-:R-:W-:Y:S07]  /*15fe0*/  HMMA.16816.F32.BF16 R224, R12.reuse, R24, R224 ;  /* 0x000000180ce0723c */ /* 0x050fee00000418e0 */
[----:B------:R-:W-:Y:S01]  /*15ff0*/  MUFU.EX2 R37, R37 ;  /* 0x0000002500257308 */ /* 0x000fe20000000800 */
[----:B------:R-:W-:Y:S01]  /*16000*/  FADD.FTZ R83, R83, R82 ;  /* 0x0000005253537221 */ /* 0x000fe20000010000 */
[----:B------:R-:W-:Y:S01]  /*16010*/  HMMA.16816.F32.BF16 R220, R12, R26, R220 ;  /* 0x0000001a0cdc723c */ /* 0x000fe200000418dc */
[----:B------:R-:W4:Y:S07]  /*16020*/  LDSM.16.MT88.4 R24, [R242+0x8800] ;  /* 0x00880000f218783b */ /* 0x000f2e0000004200 */
[----:B------:R-:W1:Y:S03]  /*16030*/  MUFU.EX2 R36, R36 ;  /* 0x0000002400247308 */ /* 0x000e660000000800 */
[----:B------:R-:W-:Y:S01]  /*16040*/  FADD.FTZ R86, R86, R83 ;  /* 0x0000005356567221 */ /* 0x000fe20000010000 */
[----:B---3--:R-:W-:Y:S01]  /*16050*/  F2FP.BF16.F32.PACK_AB R12, R109, R108 ;  /* 0x0000006c6d0c723e */ /* 0x008fe200000010ff */
[----:B------:R-:W-:Y:S01]  /*16060*/  FFMA.FTZ R0, R122, UR4, -R4 ;  /* 0x000000047a007c23 */ /* 0x000fe20008010804 */
[----:B--2---:R-:W-:Y:S01]  /*16070*/  F2FP.BF16.F32.PACK_AB R14, R113, R112 ;  /* 0x00000070710e723e */ /* 0x004fe200000010ff */
[----:B------:R-:W-:Y:S03]  /*16080*/  FADD.FTZ R87, R87, R86 ;  /* 0x0000005657577221 */ /* 0x000fe60000010000 */
[----:B------:R-:W-:Y:S01]  /*16090*/  MUFU.EX2 R38, R38 ;  /* 0x0000002600267308 */ /* 0x000fe20000000800 */
[----:B------:R-:W-:Y:S01]  /*160a0*/  FFMA.FTZ R4, R131, UR4, -R4 ;  /* 0x0000000483047c23 */ /* 0x000fe20008010804 */
[----:B------:R-:W-:Y:S04]  /*160b0*/  FADD.FTZ R108, R108, R105 ;  /* 0x000000696c6c7221 */ /* 0x000fe80000010000 */
[----:B------:R-:W-:Y:S04]  /*160c0*/  FADD.FTZ R109, R109, R108 ;  /* 0x0000006c6d6d7221 */ /* 0x000fe80000010000 */
[----:B------:R-:W2:Y:S01]  /*160d0*/  MUFU.EX2 R39, R39 ;  /* 0x0000002700277308 */ /* 0x000ea20000000800 */
[----:B-1----:R-:W-:Y:S01]  /*160e0*/  F2FP.BF16.F32.PACK_AB R13, R36, R37 ;  /* 0x00000025240d723e */ /* 0x002fe200000010ff */
[----:B------:R-:W-:Y:S04]  /*160f0*/  FADD.FTZ R112, R112, R109 ;  /* 0x0000006d70707221 */ /* 0x000fe80000010000 */
[----:B------:R-:W-:Y:S04]  /*16100*/  FADD.FTZ R113, R113, R112 ;  /* 0x0000007071717221 */ /* 0x000fe80000010000 */
[----:B------:R-:W-:Y:S10]  /*16110*/  MUFU.EX2 R116, R116 ;  /* 0x0000007400747308 */ /* 0x000ff40000000800 */
[----:B------:R-:W-:Y:S01]  /*16120*/  MUFU.EX2 R117, R117 ;  /* 0x0000007500757308 */ /* 0x000fe20000000800 */
[----:B--2---:R-:W-:Y:S09]  /*16130*/  F2FP.BF16.F32.PACK_AB R15, R39, R38 ;  /* 0x00000026270f723e */ /* 0x004ff200000010ff */
[----:B------:R-:W-:Y:S01]  /*16140*/  MUFU.EX2 R120, R120 ;  /* 0x0000007800787308 */ /* 0x000fe20000000800 */
[C---:B------:R-:W-:Y:S06]  /*16150*/  HMMA.16816.F32.BF16 R232, R12.reuse, R16, R232 ;  /* 0x000000100ce8723c */ /* 0x040fec00000418e8 */
[C---:B------:R-:W-:Y:S03]  /*16160*/  HMMA.16816.F32.BF16 R228, R12.reuse, R18, R228 ;  /* 0x000000120ce4723c */ /* 0x040fe600000418e4 */
[----:B------:R-:W1:Y:S01]  /*16170*/  MUFU.EX2 R121, R121 ;  /* 0x0000007900797308 */ /* 0x000e620000000800 */
[----:B------:R-:W2:Y:S02]  /*16180*/  LDSM.16.MT88.4 R16, [R241+0x8800] ;  /* 0x00880000f110783b */ /* 0x000ea40000004200 */
[C---:B-----5:R-:W-:Y:S07]  /*16190*/  HMMA.16816.F32.BF16 R224, R12.reuse, R20, R224 ;  /* 0x000000140ce0723c */ /* 0x060fee00000418e0 */
[----:B------:R-:W-:Y:S01]  /*161a0*/  MUFU.EX2 R40, R40 ;  /* 0x0000002800287308 */ /* 0x000fe20000000800 */
[----:B------:R-:W-:Y:S01]  /*161b0*/  HMMA.16816.F32.BF16 R220, R12, R22, R220 ;  /* 0x000000160cdc723c */ /* 0x000fe200000418dc */
[----:B------:R-:W3:Y:S08]  /*161c0*/  LDSM.16.MT88.4 R12, [R242+0x8c00] ;  /* 0x008c0000f20c783b */ /* 0x000ef00000004200 */
[----:B------:R-:W5:Y:S02]  /*161d0*/  MUFU.EX2 R41, R41 ;  /* 0x0000002900297308 */ /* 0x000f640000000800 */
[----:B------:R-:W-:Y:S01]  /*161e0*/  FADD.FTZ R20, R28, R87 ;  /* 0x000000571c147221 */ /* 0x000fe20000010000 */
[----:B-1----:R-:W-:Y:S03]  /*161f0*/  F2FP.BF16.F32.PACK_AB R22, R121, R120 ;  /* 0x000000787916723e */ /* 0x002fe600000010ff */
[----:B------:R-:W-:Y:S04]  /*16200*/  FADD.FTZ R20, R29, R20 ;  /* 0x000000141d147221 */ /* 0x000fe80000010000 */
[----:B------:R-:W-:Y:S01]  /*16210*/  MUFU.EX2 R0, R0 ;  /* 0x0000000000007308 */ /* 0x000fe20000000800 */
[----:B------:R-:W-:Y:S01]  /*16220*/  FADD.FTZ R29, R11, R20 ;  /* 0x000000140b1d7221 */ /* 0x000fe20000010000 */
[C---:B------:R-:W-:Y:S01]  /*16230*/  F2FP.BF16.F32.PACK_AB R20, R117.reuse, R116 ;  /* 0x000000747514723e */ /* 0x040fe200000010ff */
[----:B------:R-:W-:Y:S02]  /*16240*/  FADD.FTZ R116, R116, R113 ;  /* 0x0000007174747221 */ /* 0x000fe40000010000 */
[----:B------:R-:W-:Y:S05]  /*16250*/  FADD.FTZ R30, R30, R29 ;  /* 0x0000001d1e1e7221 */ /* 0x000fea0000010000 */
[----:B------:R-:W1:Y:S01]  /*16260*/  MUFU.EX2 R43, R43 ;  /* 0x0000002b002b7308 */ /* 0x000e620000000800 */
[----:B------:R-:W-:Y:S01]  /*16270*/  FADD.FTZ R117, R117, R116 ;  /* 0x0000007475757221 */ /* 0x000fe20000010000 */
[----:B------:R-:W-:Y:S01]  /*16280*/  FADD.FTZ R45, R31, R30 ;  /* 0x0000001e1f2d7221 */ /* 0x000fe20000010000 */
[----:B-----5:R-:W-:Y:S01]  /*16290*/  F2FP.BF16.F32.PACK_AB R21, R41, R40 ;  /* 0x000000282915723e */ /* 0x020fe200000010ff */
[----:B------:R-:W5:Y:S01]  /*162a0*/  LDSM.16.MT88.4 R28, [R241+0x8c00] ;  /* 0x008c0000f11c783b */ /* 0x000f620000004200 */
[----:B------:R-:W-:Y:S01]  /*162b0*/  FADD.FTZ R120, R120, R117 ;  /* 0x0000007578787221 */ /* 0x000fe20000010000 */
[----:B------:R-:W-:Y:S04]  /*162c0*/  FADD.FTZ R45, R32, R45 ;  /* 0x0000002d202d7221 */ /* 0x000fe80000010000 */
[----:B------:R-:W-:Y:S01]  /*162d0*/  MUFU.EX2 R2, R2 ;  /* 0x0000000200027308 */ /* 0x000fe20000000800 */
[----:B------:R-:W-:Y:S01]  /*162e0*/  FADD.FTZ R121, R121, R120 ;  /* 0x0000007879797221 */ /* 0x000fe20000010000 */
[----:B------:R-:W-:Y:S04]  /*162f0*/  FADD.FTZ R34, R34, R45 ;  /* 0x0000002d22227221 */ /* 0x000fe80000010000 */
[----:B------:R-:W-:Y:S04]  /*16300*/  FADD.FTZ R34, R35, R34 ;  /* 0x0000002223227221 */ /* 0x000fe80000010000 */
[----:B------:R-:W3:Y:S01]  /*16310*/  MUFU.EX2 R9, R9 ;  /* 0x0000000900097308 */ /* 0x000ee20000000800 */
[----:B-1----:R-:W-:Y:S01]  /*16320*/  F2FP.BF16.F32.PACK_AB R23, R43, R0 ;  /* 0x000000002b17723e */ /* 0x002fe200000010ff */
[----:B------:R-:W-:Y:S04]  /*16330*/  FADD.FTZ R37, R37, R34 ;  /* 0x0000002225257221 */ /* 0x000fe80000010000 */
[----:B------:R-:W-:Y:S04]  /*16340*/  FADD.FTZ R37, R36, R37 ;  /* 0x0000002524257221 */ /* 0x000fe80000010000 */
[----:B------:R-:W-:Y:S01]  /*16350*/  MUFU.EX2 R33, R33 ;  /* 0x0000002100217308 */ /* 0x000fe20000000800 */
[C---:B----4-:R-:W-:Y:S05]  /*16360*/  HMMA.16816.F32.BF16 R232, R20.reuse, R24, R232 ;  /* 0x0000001814e8723c */ /* 0x050fea00000418e8 */
        /* <DEDUP_REMOVED lines=9> */
[----:B---3--:R-:W-:Y:S01]  /*16400*/  F2FP.BF16.F32.PACK_AB R24, R9, R2 ;  /* 0x000000020918723e */ /* 0x008fe200000010ff */
[----:B------:R-:W-:Y:S01]  /*16410*/  FADD.FTZ R41, R41, R40 ;  /* 0x0000002829297221 */ /* 0x000fe20000010000 */
[----:B-1----:R-:W-:Y:S03]  /*16420*/  F2FP.BF16.F32.PACK_AB R26, R132, R33 ;  /* 0x00000021841a723e */ /* 0x002fe600000010ff */
[----:B------:R-:W-:Y:S01]  /*16430*/  FADD.FTZ R0, R0, R41 ;  /* 0x0000002900007221 */ /* 0x000fe20000010000 */
[----:B------:R-:W-:Y:S01]  /*16440*/  FADD.FTZ R2, R2, R121 ;  /* 0x0000007902027221 */ /* 0x000fe20000010000 */
[----:B------:R-:W-:Y:S02]  /*16450*/  MUFU.EX2 R44, R44 ;  /* 0x0000002c002c7308 */ /* 0x000fe40000000800 */
[----:B------:R-:W-:Y:S01]  /*16460*/  FADD.FTZ R43, R43, R0 ;  /* 0x000000002b2b7221 */ /* 0x000fe20000010000 */
[----:B------:R-:W-:Y:S04]  /*16470*/  FADD.FTZ R2, R9, R2 ;  /* 0x0000000209027221 */ /* 0x000fe80000010000 */
[----:B------:R-:W-:Y:S03]  /*16480*/  FADD.FTZ R33, R33, R2 ;  /* 0x0000000221217221 */ /* 0x000fe60000010000 */
[----:B------:R-:W1:Y:S01]  /*16490*/  MUFU.EX2 R217, R4 ;  /* 0x0000000400d97308 */ /* 0x000e620000000800 */
[C---:B--2---:R-:W-:Y:S01]  /*164a0*/  F2FP.BF16.F32.PACK_AB R25, R11.reuse, R42 ;  /* 0x0000002a0b19723e */ /* 0x044fe200000010ff */
[----:B------:R-:W-:Y:S01]  /*164b0*/  FADD.FTZ R42, R42, R43 ;  /* 0x0000002b2a2a7221 */ /* 0x000fe20000010000 */
[----:B------:R-:W-:Y:S03]  /*164c0*/  FADD.FTZ R215, R132, R33 ;  /* 0x0000002184d77221 */ /* 0x000fe60000010000 */
[----:B------:R-:W-:Y:S01]  /*164d0*/  FADD.FTZ R11, R11, R42 ;  /* 0x0000002a0b0b7221 */ /* 0x000fe20000010000 */
[C---:B-1----:R-:W-:Y:S03]  /*164e0*/  F2FP.BF16.F32.PACK_AB R27, R217.reuse, R44 ;  /* 0x0000002cd91b723e */ /* 0x042fe600000010ff */
[----:B------:R-:W-:Y:S04]  /*164f0*/  FADD.FTZ R44, R44, R11 ;  /* 0x0000000b2c2c7221 */ /* 0x000fe80000010000 */
[----:B------:R-:W-:Y:S01]  /*16500*/  FADD.FTZ R217, R217, R44 ;  /* 0x0000002cd9d97221 */ /* 0x000fe20000010000 */
[C---:B------:R-:W-:Y:S06]  /*16510*/  HMMA.16816.F32.BF16 R232, R24.reuse, R12, R232 ;  /* 0x0000000c18e8723c */ /* 0x040fec00000418e8 */
[C---:B------:R-:W-:Y:S06]  /*16520*/  HMMA.16816.F32.BF16 R228, R24.reuse, R14, R228 ;  /* 0x0000000e18e4723c */ /* 0x040fec00000418e4 */
[C---:B-----5:R-:W-:Y:S06]  /*16530*/  HMMA.16816.F32.BF16 R224, R24.reuse, R28, R224 ;  /* 0x0000001c18e0723c */ /* 0x060fec00000418e0 */
[----:B------:R-:W-:Y:S01]  /*16540*/  HMMA.16816.F32.BF16 R220, R24, R30, R220 ;  /* 0x0000001e18dc723c */ /* 0x000fe200000418dc */
[----:B------:R-:W-:Y:S11]  /*16550*/  @!UPT UIADD3 URZ, URZ, URZ, URZ ;  /* 0x0000003f3f3ff290 */ /* 0x000ff6000fffe03f */
[----:B------:R-:W-:Y:S01]  /*16560*/  @!UPT UIADD3 URZ, URZ, URZ, URZ ;  /* 0x0000003f3f3ff290 */ /* 0x000fe2000fffe03f */
[----:B------:R-:W-:Y:S11]  /*16570*/  @P0 BRA `(.L_x_2386) ;  /* 0xffffffa800200947 */ /* 0x000ff6000383ffff */
.L_x_2382:
[----:B------:R-:W1:Y:S01]  /*16580*/  SHFL.BFLY PT, R2, R215, 0x2, 0x1f ;  /* 0x0c401f00d7027f89 */ /* 0x000e6200000e0000 */
[----:B------:R-:W2:Y:S01]  /*16590*/  S2UR UR5, SR_CgaCtaId ;  /* 0x00000000000579c3 */ /* 0x000ea20000008800 */
[----:B------:R-:W-:Y:S01]  /*165a0*/  IMAD.MOV.U32 R6, RZ, RZ, 0x3f800000 ;  /* 0x3f800000ff067424 */ /* 0x000fe200078e00ff */
[----:B------:R-:W-:Y:S01]  /*165b0*/  UMOV UR4, 0x400 ;  /* 0x0000040000047882 */ /* 0x000fe20000000000 */
[----:B------:R-:W3:Y:S01]  /*165c0*/  SHFL.BFLY PT, R0, R217, 0x2, 0x1f ;  /* 0x0c401f00d9007f89 */ /* 0x000ee200000e0000 */
[----:B------:R-:W-:Y:S01]  /*165d0*/  IMAD.MOV.U32 R5, RZ, RZ, 0x3f800000 ;  /* 0x3f800000ff057424 */ /* 0x000fe200078e00ff */
[----:B------:R-:W-:Y:S03]  /*165e0*/  BSSY B0, `(.L_x_2387) ;  /* 0x0000098000007945 */ /* 0x000fe60003800000 */
[----:B------:R-:W-:Y:S01]  /*165f0*/  BAR.SYNC.DEFER_BLOCKING 0x0 ;  /* 0x0000000000007b1d */ /* 0x000fe20000010000 */
[----:B-1----:R-:W-:Y:S01]  /*16600*/  FADD.FTZ R7, R2, R215 ;  /* 0x000000d702077221 */ /* 0x002fe20000010000 */
[----:B--2---:R-:W-:-:S04]  /*16610*/  ULEA UR5, UR5, UR4, 0x18 ;  /* 0x0000000405057291 */ /* 0x004fc8000f8ec03f */
[----:B------:R-:W1:Y:S02]  /*16620*/  S2R R2, SR_TID.X ;  /* 0x0000000000027919 */ /* 0x000e640000002100 */
[----:B------:R-:W2:Y:S01]  /*16630*/  S2UR UR4, SR_CTAID.Z ;  /* 0x00000000000479c3 */ /* 0x000ea20000002700 */
[----:B---3--:R-:W-:Y:S01]  /*16640*/  FADD.FTZ R0, R0, R217 ;  /* 0x000000d900007221 */ /* 0x008fe20000010000 */
[----:B------:R-:W3:Y:S04]  /*16650*/  SHFL.BFLY PT, R4, R7, 0x1, 0x1f ;  /* 0x0c201f0007047f89 */ /* 0x000ee800000e0000 */
[----:B------:R-:W4:Y:S01]  /*16660*/  SHFL.BFLY PT, R3, R0, 0x1, 0x1f ;  /* 0x0c201f0000037f89 */ /* 0x000f2200000e0000 */
[----:B---3--:R-:W-:Y:S01]  /*16670*/  FADD.FTZ R4, R7, R4 ;  /* 0x0000000407047221 */ /* 0x008fe20000010000 */
[----:B-1----:R-:W-:Y:S01]  /*16680*/  SHF.R.S32.HI R9, RZ, 0x1f, R2 ;  /* 0x0000001fff097819 */ /* 0x002fe20000011402 */
[----:B----4-:R-:W-:-:S03]  /*16690*/  FADD.FTZ R3, R0, R3 ;  /* 0x0000000300037221 */ /* 0x010fc60000010000 */
[----:B------:R-:W-:Y:S02]  /*166a0*/  FSETP.NE.FTZ.AND P3, PT, R4, RZ, PT ;  /* 0x000000ff0400720b */ /* 0x000fe40003f75000 */
[CC--:B------:R-:W-:Y:S02]  /*166b0*/  LEA.HI R7, R9.reuse, R2.reuse, RZ, 0x2 ;  /* 0x0000000209077211 */ /* 0x0c0fe400078f10ff */
[-C--:B------:R-:W-:Y:S02]  /*166c0*/  LEA.HI R0, R9, R2.reuse, RZ, 0x5 ;  /* 0x0000000209007211 */ /* 0x080fe400078f28ff */
[----:B------:R-:W-:Y:S02]  /*166d0*/  LOP3.LUT R11, R7, 0xfffffffc, RZ, 0xc0, !PT ;  /* 0xfffffffc070b7812 */ /* 0x000fe400078ec0ff */
[----:B------:R-:W-:Y:S02]  /*166e0*/  SHF.R.S32.HI R7, RZ, 0x2, R7 ;  /* 0x00000002ff077819 */ /* 0x000fe40000011407 */
[----:B------:R-:W-:Y:S01]  /*166f0*/  SHF.R.S32.HI R8, RZ, 0x5, R0 ;  /* 0x00000005ff087819 */ /* 0x000fe20000011400 */
[----:B------:R-:W-:Y:S01]  /*16700*/  IMAD.IADD R11, R2, 0x1, -R11 ;  /* 0x00000001020b7824 */ /* 0x000fe200078e0a0b */
[----:B------:R-:W-:Y:S01]  /*16710*/  SHF.R.S32.HI R12, RZ, 0x1f, R7 ;  /* 0x0000001fff0c7819 */ /* 0x000fe20000011407 */
[----:B------:R-:W1:Y:S01]  /*16720*/  @P3 MUFU.RCP R6, R4 ;  /* 0x0000000400063308 */ /* 0x000e620000001000 */
[----:B------:R-:W-:Y:S01]  /*16730*/  FSETP.NE.FTZ.AND P2, PT, R3, RZ, PT ;  /* 0x000000ff0300720b */ /* 0x000fe20003f55000 */
[----:B------:R-:W-:Y:S01]  /*16740*/  IMAD R8, R8, 0x100, R11 ;  /* 0x0000010008087824 */ /* 0x000fe200078e020b */
[----:B------:R-:W-:Y:S01]  /*16750*/  LEA.HI R12, R12, R7, RZ, 0x3 ;  /* 0x000000070c0c7211 */ /* 0x000fe200078f18ff */
[----:B------:R-:W3:Y:S01]  /*16760*/  @P3 LDC R33, c[0x0][0x2e8] ;  /* 0x0000ba00ff213b82 */ /* 0x000ee20000000800 */
[----:B------:R-:W-:-:S02]  /*16770*/  LEA.HI R11, R9, R2, RZ, 0x3 ;  /* 0x00000002090b7211 */ /* 0x000fc400078f18ff */
[----:B------:R-:W-:Y:S01]  /*16780*/  LOP3.LUT R12, R12, 0xfffffff8, RZ, 0xc0, !PT ;  /* 0xfffffff80c0c7812 */ /* 0x000fe200078ec0ff */
[----:B------:R-:W-:Y:S01]  /*16790*/  @P3 MUFU.LG2 R4, R4 ;  /* 0x0000000400043308 */ /* 0x000fe20000000c00 */
[----:B------:R-:W-:Y:S02]  /*167a0*/  SHF.R.S32.HI R10, RZ, 0x3, R11 ;  /* 0x00000003ff0a7819 */ /* 0x000fe4000001140b */
[----:B------:R-:W-:Y:S01]  /*167b0*/  LOP3.LUT R13, R11, 0xfffffff8, RZ, 0xc0, !PT ;  /* 0xfffffff80b0d7812 */ /* 0x000fe200078ec0ff */
[----:B------:R-:W-:Y:S01]  /*167c0*/  IMAD.IADD R7, R7, 0x1, -R12 ;  /* 0x0000000107077824 */ /* 0x000fe200078e0a0c */
[----:B------:R-:W-:Y:S02]  /*167d0*/  LEA.HI R17, R11, R10, RZ, 0x1 ;  /* 0x0000000a0b117211 */ /* 0x000fe400078f08ff */
[----:B------:R-:W-:Y:S01]  /*167e0*/  LEA.HI R16, R9, R2, RZ, 0x6 ;  /* 0x0000000209107211 */ /* 0x000fe200078f30ff */
[----:B------:R-:W4:Y:S01]  /*167f0*/  @P2 MUFU.RCP R5, R3 ;  /* 0x0000000300052308 */ /* 0x000f220000001000 */
[----:B------:R-:W-:Y:S01]  /*16800*/  LEA.HI R14, R7, R7, RZ, 0x1 ;  /* 0x00000007070e7211 */ /* 0x000fe200078f08ff */
[----:B-1----:R-:W-:Y:S01]  /*16810*/  FMUL.FTZ R232, R6, R232 ;  /* 0x000000e806e87220 */ /* 0x002fe20000410000 */
[----:B------:R-:W-:Y:S01]  /*16820*/  LEA.HI R11, R9, R2, RZ, 0x4 ;  /* 0x00000002090b7211 */ /* 0x000fe200078f20ff */
[----:B------:R-:W-:Y:S01]  /*16830*/  IMAD.IADD R9, R2, 0x1, -R13 ;  /* 0x0000000102097824 */ /* 0x000fe200078e0a0d */
[----:B------:R-:W-:Y:S01]  /*16840*/  LOP3.LUT R18, R14, 0x1fffffe, RZ, 0xc0, !PT ;  /* 0x01fffffe0e127812 */ /* 0x000fe200078ec0ff */
[C---:B------:R-:W-:Y:S01]  /*16850*/  FMUL.FTZ R233, R6.reuse, R233 ;  /* 0x000000e906e97220 */ /* 0x040fe20000410000 */
[----:B------:R-:W-:Y:S01]  /*16860*/  SHF.R.S32.HI R14, RZ, 0x1, R14 ;  /* 0x00000001ff0e7819 */ /* 0x000fe2000001140e */
[----:B------:R-:W-:Y:S01]  /*16870*/  FMUL.FTZ R228, R6, R228 ;  /* 0x000000e406e47220 */ /* 0x000fe20000410000 */
[----:B------:R-:W-:Y:S01]  /*16880*/  SHF.L.U32 R16, R16, 0x2, RZ ;  /* 0x0000000210107819 */ /* 0x000fe200000006ff */
[----:B------:R-:W-:Y:S01]  /*16890*/  IMAD.IADD R13, R7, 0x1, -R18 ;  /* 0x00000001070d7824 */ /* 0x000fe200078e0a12 */
[C---:B------:R-:W-:Y:S01]  /*168a0*/  LOP3.LUT P0, RZ, R14.reuse, 0x2, RZ, 0xc0, !PT ;  /* 0x000000020eff7812 */ /* 0x040fe2000780c0ff */
[----:B------:R-:W-:Y:S01]  /*168b0*/  IMAD.SHL.U32 R15, R14, 0x40, RZ ;  /* 0x000000400e0f7824 */ /* 0x000fe200078e00ff */
[----:B------:R-:W-:Y:S01]  /*168c0*/  LOP3.LUT R17, R17, 0xfffffffe, RZ, 0xc0, !PT ;  /* 0xfffffffe11117812 */ /* 0x000fe200078ec0ff */
[----:B------:R-:W1:Y:S01]  /*168d0*/  S2R R7, SR_TID.X ;  /* 0x0000000000077919 */ /* 0x000e620000002100 */
[----:B------:R-:W-:Y:S01]  /*168e0*/  LEA R8, R13, R8, 0x4 ;  /* 0x000000080d087211 */ /* 0x000fe200078e20ff */
[C---:B------:R-:W-:Y:S01]  /*168f0*/  FMUL.FTZ R229, R6.reuse, R229 ;  /* 0x000000e506e57220 */ /* 0x040fe20000410000 */
[----:B------:R-:W-:Y:S01]  /*16900*/  LOP3.LUT R15, R15, 0xc0, RZ, 0xc0, !PT ;  /* 0x000000c00f0f7812 */ /* 0x000fe200078ec0ff */
[C---:B------:R-:W-:Y:S01]  /*16910*/  FMUL.FTZ R224, R6.reuse, R224 ;  /* 0x000000e006e07220 */ /* 0x040fe20000410000 */
[C---:B------:R-:W-:Y:S01]  /*16920*/  FMUL.FTZ R225, R6.reuse, R225 ;  /* 0x000000e106e17220 */ /* 0x040fe20000410000 */
[C---:B------:R-:W-:Y:S01]  /*16930*/  FMUL.FTZ R220, R6.reuse, R220 ;  /* 0x000000dc06dc7220 */ /* 0x040fe20000410000 */
[----:B------:R-:W-:Y:S01]  /*16940*/  LEA.HI R13, R15, R15, RZ, 0x1d ;  /* 0x0000000f0f0d7211 */ /* 0x000fe200078fe8ff */
[----:B------:R-:W-:Y:S01]  /*16950*/  FMUL.FTZ R221, R6, R221 ;  /* 0x000000dd06dd7220 */ /* 0x000fe20000410000 */
[----:B------:R-:W-:Y:S01]  /*16960*/  LOP3.LUT R15, R14, 0x1, RZ, 0xc0, !PT ;  /* 0x000000010e0f7812 */ /* 0x000fe200078ec0ff */
[----:B----4-:R-:W-:Y:S01]  /*16970*/  FMUL.FTZ R235, R5, R235 ;  /* 0x000000eb05eb7220 */ /* 0x010fe20000410000 */
[----:B------:R-:W-:Y:S01]  /*16980*/  SHF.R.S32.HI R11, RZ, 0x4, R11 ;  /* 0x00000004ff0b7819 */ /* 0x000fe2000001140b */
[----:B------:R-:W-:Y:S01]  /*16990*/  IMAD.U32 R13, R8, 0x2, R13 ;  /* 0x00000002080d7824 */ /* 0x000fe200078e000d */
[----:B------:R-:W-:Y:S01]  /*169a0*/  ISETP.NE.U32.AND P1, PT, R15, 0x1, PT ;  /* 0x000000010f00780c */ /* 0x000fe20003f25070 */
[----:B------:R-:W-:Y:S01]  /*169b0*/  IMAD.MOV.U32 R8, RZ, RZ, -0x20 ;  /* 0xffffffe0ff087424 */ /* 0x000fe200078e00ff */
[----:B------:R-:W-:Y:S01]  /*169c0*/  LOP3.LUT R16, R16, 0x3fffff00, RZ, 0xc0, !PT ;  /* 0x3fffff0010107812 */ /* 0x000fe200078ec0ff */
[----:B------:R-:W-:Y:S01]  /*169d0*/  FMUL.FTZ R234, R5, R234 ;  /* 0x000000ea05ea7220 */ /* 0x000fe20000410000 */
[----:B------:R-:W-:Y:S01]  /*169e0*/  LEA R13, R13, UR5, 0x2 ;  /* 0x000000050d0d7c11 */ /* 0x000fe2000f8e10ff */
[C---:B------:R-:W-:Y:S01]  /*169f0*/  FMUL.FTZ R231, R5.reuse, R231 ;  /* 0x000000e705e77220 */ /* 0x040fe20000410000 */
[----:B------:R-:W-:Y:S01]  /*16a00*/  SEL R6, R8, 0x20, !P1 ;  /* 0x0000002008067807 */ /* 0x000fe20004800000 */
[C---:B------:R-:W-:Y:S01]  /*16a10*/  FMUL.FTZ R230, R5.reuse, R230 ;  /* 0x000000e605e67220 */ /* 0x040fe20000410000 */
[----:B------:R-:W-:Y:S01]  /*16a20*/  FMUL.FTZ R227, R5, R227 ;  /* 0x000000e305e37220 */ /* 0x000fe20000410000 */
[----:B------:R-:W-:-:S02]  /*16a30*/  VIADD R8, R13, 0x40 ;  /* 0x000000400d087836 */ /* 0x000fc40000000000 */
[----:B------:R-:W-:Y:S01]  /*16a40*/  FMUL.FTZ R226, R5, R226 ;  /* 0x000000e205e27220 */ /* 0x000fe20000410000 */
[----:B------:R-:W-:Y:S02]  /*16a50*/  @P0 VIADD R8, R13, 0xffffffc0 ;  /* 0xffffffc00d080836 */ /* 0x000fe40000000000 */
[C---:B------:R-:W-:Y:S01]  /*16a60*/  FMUL.FTZ R223, R5.reuse, R223 ;  /* 0x000000df05df7220 */ /* 0x040fe20000410000 */
[----:B------:R-:W-:Y:S02]  /*16a70*/  IMAD.IADD R17, R10, 0x1, -R17 ;  /* 0x000000010a117824 */ /* 0x000fe400078e0a11 */
[----:B------:R-:W-:Y:S01]  /*16a80*/  FMUL.FTZ R222, R5, R222 ;  /* 0x000000de05de7220 */ /* 0x000fe20000410000 */
[----:B------:R-:W-:Y:S01]  /*16a90*/  LEA.HI R12, R9, R9, RZ, 0x1 ;  /* 0x00000009090c7211 */ /* 0x000fe200078f08ff */
[----:B------:R-:W-:Y:S01]  /*16aa0*/  IMAD.IADD R15, R6, 0x1, R8 ;  /* 0x00000001060f7824 */ /* 0x000fe200078e0208 */
[----:B------:R-:W-:Y:S01]  /*16ab0*/  IADD3 R5, R13, R6, RZ ;  /* 0x000000060d057210 */ /* 0x000fe20007ffe0ff */
[----:B------:R-:W-:Y:S01]  /*16ac0*/  IMAD.SHL.U32 R11, R11, 0x40, RZ ;  /* 0x000000400b0b7824 */ /* 0x000fe200078e00ff */
[----:B------:R-:W-:Y:S01]  /*16ad0*/  STS.64 [R13], R232 ;  /* 0x000000e80d007388 */ /* 0x000fe20000000a00 */
[----:B------:R-:W-:Y:S01]  /*16ae0*/  IMAD R17, R17, 0x20, R16 ;  /* 0x0000002011117824 */ /* 0x000fe200078e0210 */
[----:B------:R-:W-:Y:S01]  /*16af0*/  SHF.R.S32.HI R16, RZ, 0x1, R12 ;  /* 0x00000001ff107819 */ /* 0x000fe2000001140c */
[----:B------:R-:W4:Y:S01]  /*16b00*/  @P2 MUFU.LG2 R3, R3 ;  /* 0x0000000300032308 */ /* 0x000f220000000c00 */
[----:B------:R5:W-:Y:S01]  /*16b10*/  STS.64 [R13+0x400], R234 ;  /* 0x000400ea0d007388 */ /* 0x000be20000000a00 */
[----:B------:R-:W-:-:S02]  /*16b20*/  LOP3.LUT R11, R11, 0xc0, RZ, 0xc0, !PT ;  /* 0x000000c00b0b7812 */ /* 0x000fc400078ec0ff */
[----:B------:R-:W-:Y:S01]  /*16b30*/  SHF.L.U32 R16, R16, 0x3, RZ ;  /* 0x0000000310107819 */ /* 0x000fe200000006ff */
[----:B------:R-:W-:Y:S01]  /*16b40*/  STS.64 [R5], R228 ;  /* 0x000000e405007388 */ /* 0x000fe20000000a00 */
[----:B------:R-:W-:Y:S02]  /*16b50*/  LOP3.LUT R12, R12, 0xfffffffe, RZ, 0xc0, !PT ;  /* 0xfffffffe0c0c7812 */ /* 0x000fe400078ec0ff */
[----:B------:R-:W-:Y:S01]  /*16b60*/  LOP3.LUT R16, R11, 0x18, R16, 0xf8, !PT ;  /* 0x000000180b107812 */ /* 0x000fe200078ef810 */
[----:B------:R2:W-:Y:S01]  /*16b70*/  STS.64 [R5+0x400], R230 ;  /* 0x000400e605007388 */ /* 0x0005e20000000a00 */
[----:B------:R-:W-:Y:S01]  /*16b80*/  SHF.R.U32.HI R11, RZ, 0x3, R11 ;  /* 0x00000003ff0b7819 */ /* 0x000fe2000001160b */
[----:B------:R-:W-:Y:S01]  /*16b90*/  IMAD.IADD R12, R9, 0x1, -R12 ;  /* 0x00000001090c7824 */ /* 0x000fe200078e0a0c */
[----:B-1----:R-:W-:Y:S01]  /*16ba0*/  SHF.R.S32.HI R14, RZ, 0x1f, R7 ;  /* 0x0000001fff0e7819 */ /* 0x002fe20000011407 */
[----:B------:R-:W-:Y:S01]  /*16bb0*/  STS.64 [R8], R224 ;  /* 0x000000e008007388 */ /* 0x000fe20000000a00 */
[----:B------:R-:W-:Y:S01]  /*16bc0*/  LOP3.LUT R11, R16, R11, RZ, 0x3c, !PT ;  /* 0x0000000b100b7212 */ /* 0x000fe200078e3cff */
[----:B------:R-:W-:Y:S01]  /*16bd0*/  IMAD R12, R12, 0x4, R17 ;  /* 0x000000040c0c7824 */ /* 0x000fe200078e0211 */
[----:B------:R-:W-:Y:S01]  /*16be0*/  LEA.HI R14, R14, R7, RZ, 0x5 ;  /* 0x000000070e0e7211 */ /* 0x000fe200078f28ff */
[----:B------:R1:W-:Y:S01]  /*16bf0*/  STS.64 [R8+0x400], R226 ;  /* 0x000400e208007388 */ /* 0x0003e20000000a00 */
[----:B------:R-:W-:Y:S01]  /*16c00*/  LOP3.LUT R35, R0, 0xffffffe0, RZ, 0xc0, !PT ;  /* 0xffffffe000237812 */ /* 0x000fe200078ec0ff */
[----:B------:R-:W-:-:S02]  /*16c10*/  IMAD.IADD R12, R12, 0x1, R11 ;  /* 0x000000010c0c7824 */ /* 0x000fc400078e020b */
[----:B------:R-:W-:Y:S02]  /*16c20*/  STS.64 [R15], R220 ;  /* 0x000000dc0f007388 */ /* 0x000fe40000000a00 */
[----:B------:R-:W-:Y:S01]  /*16c30*/  IMAD.IADD R35, R2, 0x1, -R35 ;  /* 0x0000000102237824 */ /* 0x000fe200078e0a23 */
[----:B------:R-:W-:Y:S01]  /*16c40*/  LEA R34, R12, UR5, 0x2 ;  /* 0x000000050c227c11 */ /* 0x000fe2000f8e10ff */
[----:B------:R3:W-:Y:S01]  /*16c50*/  STS.64 [R15+0x400], R222 ;  /* 0x000400de0f007388 */ /* 0x0007e20000000a00 */
[----:B------:R-:W-:Y:S01]  /*16c60*/  IMAD.MOV.U32 R2, RZ, RZ, -0x800000 ;  /* 0xff800000ff027424 */ /* 0x000fe200078e00ff */
[----:B-----5:R-:W5:Y:S08]  /*16c70*/  LDC.64 R12, c[0x0][0x2c0] ;  /* 0x0000b000ff0c7b82 */ /* 0x020f700000000a00 */
[----:B------:R-:W-:Y:S01]  /*16c80*/  BAR.SYNC.DEFER_BLOCKING 0x0 ;  /* 0x0000000000007b1d */ /* 0x000fe20000010000 */
[----:B------:R-:W-:-:S02]  /*16c90*/  LOP3.LUT P0, RZ, R35, 0x3, RZ, 0xc0, !PT ;  /* 0x0000000323ff7812 */ /* 0x000fc4000780c0ff */
[----:B--2---:R-:W-:-:S03]  /*16ca0*/  SHF.R.S32.HI R5, RZ, 0x5, R14 ;  /* 0x00000005ff057819 */ /* 0x004fc6000001140e */
[----:B------:R-:W5:Y:S01]  /*16cb0*/  S2R R11, SR_CTAID.Y ;  /* 0x00000000000b7919 */ /* 0x000f620000002600 */
[----:B------:R-:W-:Y:S02]  /*16cc0*/  LOP3.LUT R14, R14, 0xffffffe0, RZ, 0xc0, !PT ;  /* 0xffffffe00e0e7812 */ /* 0x000fe400078ec0ff */
[----:B------:R-:W-:Y:S01]  /*16cd0*/  SHF.R.S32.HI R32, RZ, 0x1f, R5 ;  /* 0x0000001fff207819 */ /* 0x000fe20000011405 */
[----:B------:R-:W2:Y:S02]  /*16ce0*/  S2R R6, SR_CTAID.X ;  /* 0x0000000000067919 */ /* 0x000ea40000002500 */
[----:B------:R-:W-:Y:S01]  /*16cf0*/  IMAD.IADD R14, R7, 0x1, -R14 ;  /* 0x00000001070e7824 */ /* 0x000fe200078e0a0e */
[----:B-1----:R-:W1:Y:S04]  /*16d00*/  LDC R8, c[0x0][0x270] ;  /* 0x00009c00ff087b82 */ /* 0x002e680000000800 */
[----:B------:R-:W-:-:S02]  /*16d10*/  SHF.R.S32.HI R7, RZ, 0x1f, R14 ;  /* 0x0000001fff077819 */ /* 0x000fc4000001140e */
[----:B---3--:R-:W-:Y:S01]  /*16d20*/  LEA.HI R15, R32, R5, RZ, 0x2 ;  /* 0x00000005200f7211 */ /* 0x008fe200078f10ff */
[----:B------:R3:W1:Y:S01]  /*16d30*/  LDS.128 R28, [R34] ;  /* 0x00000000221c7984 */ /* 0x0006620000000c00 */
[----:B------:R-:W3:Y:S01]  /*16d40*/  @P2 LDC R32, c[0x0][0x2e8] ;  /* 0x0000ba00ff202b82 */ /* 0x000ee20000000800 */
[----:B------:R-:W-:Y:S01]  /*16d50*/  LEA.HI R7, R7, R14, RZ, 0x2 ;  /* 0x0000000e07077211 */ /* 0x000fe200078f10ff */
[----:B------:R-:W-:Y:S01]  /*16d60*/  IMAD.SHL.U32 R14, R9, 0x4, RZ ;  /* 0x00000004090e7824 */ /* 0x000fe200078e00ff */
[----:B------:R1:W3:Y:S01]  /*16d70*/  LDS.128 R24, [R34+0x800] ;  /* 0x0008000022187984 */ /* 0x0002e20000000c00 */
[----:B------:R-:W-:Y:S01]  /*16d80*/  LOP3.LUT R0, R15, 0xfffffffc, RZ, 0xc0, !PT ;  /* 0xfffffffc0f007812 */ /* 0x000fe200078ec0ff */
[----:B------:R-:W-:Y:S01]  /*16d90*/  @P3 FMUL.FTZ R15, R4, 0.69314718246459960938 ;  /* 0x3f317218040f3820 */ /* 0x000fe20000410000 */
[----:B------:R-:W-:Y:S01]  /*16da0*/  SHF.R.S32.HI R7, RZ, 0x2, R7 ;  /* 0x00000002ff077819 */ /* 0x000fe20000011407 */
[----:B------:R1:W3:Y:S01]  /*16db0*/  LDS.128 R20, [R34+0x1000] ;  /* 0x0010000022147984 */ /* 0x0002e20000000c00 */
[----:B------:R-:W-:Y:S01]  /*16dc0*/  IADD3 R0, R5, -R0, RZ ;  /* 0x8000000005007210 */ /* 0x000fe20007ffe0ff */
[----:B------:R-:W-:-:S02]  /*16dd0*/  IMAD R5, RZ, RZ, -UR15 ;  /* 0x8000000fff057e24 */ /* 0x000fc4000f8e02ff */
[----:B----4-:R-:W-:Y:S01]  /*16de0*/  @P2 FMUL.FTZ R4, R3, 0.69314718246459960938 ;  /* 0x3f31721803042820 */ /* 0x010fe20000410000 */
[----:B------:R4:W4:Y:S01]  /*16df0*/  LDS.128 R16, [R34+0x1800] ;  /* 0x0018000022107984 */ /* 0x0009220000000c00 */
[----:B------:R-:W-:Y:S01]  /*16e00*/  @P3 FFMA.FTZ R2, R134, R33, R15 ;  /* 0x0000002186023223 */ /* 0x000fe2000001000f */
[----:B------:R-:W-:Y:S01]  /*16e10*/  IMAD R0, R0, 0x10, R7 ;  /* 0x0000001000007824 */ /* 0x000fe200078e0207 */
[----:B------:R-:W-:Y:S01]  /*16e20*/  MOV R7, 0xff800000 ;  /* 0xff80000000077802 */ /* 0x000fe20000000f00 */
[----:B-----5:R-:W-:Y:S01]  /*16e30*/  IMAD R11, R11, R12, UR15 ;  /* 0x0000000f0b0b7e24 */ /* 0x020fe2000f8e020c */
[----:B------:R-:W-:Y:S01]  /*16e40*/  SHF.R.S32.HI R15, RZ, 0x1f, R14 ;  /* 0x0000001fff0f7819 */ /* 0x000fe2000001140e */
[----:B-1----:R-:W-:Y:S02]  /*16e50*/  IMAD R5, R8, R5, UR4 ;  /* 0x0000000408057e24 */ /* 0x002fe4000f8e0205 */
[----:B--2---:R-:W-:Y:S02]  /*16e60*/  IMAD.SHL.U32 R6, R6, 0x40, RZ ;  /* 0x0000004006067824 */ /* 0x004fe400078e00ff */
[----:B------:R-:W-:-:S02]  /*16e70*/  IMAD R5, R11, R8, R5 ;  /* 0x000000080b057224 */ /* 0x000fc400078e0205 */
[----:B---3--:R-:W-:Y:S02]  /*16e80*/  @P2 FFMA.FTZ R7, R133, R32, R4 ;  /* 0x0000002085072223 */ /* 0x008fe40000010004 */
[----:B------:R-:W-:Y:S01]  /*16e90*/  IMAD R5, R5, R13, R6 ;  /* 0x0000000d05057224 */ /* 0x000fe200078e0206 */
[----:B------:R-:W-:Y:S06]  /*16ea0*/  @P0 BRA `(.L_x_2388) ;  /* 0x00000000002c0947 */ /* 0x000fec0003800000 */
[C---:B------:R-:W-:Y:S01]  /*16eb0*/  VIADD R6, R0.reuse, 0x8 ;  /* 0x0000000800067836 */ /* 0x040fe20000000000 */
[----:B------:R-:W-:Y:S01]  /*16ec0*/  SHF.R.S32.HI R4, RZ, 0x1f, R0 ;  /* 0x0000001fff047819 */ /* 0x000fe20000011400 */
[----:B------:R-:W-:Y:S01]  /*16ed0*/  ULDC.64 UR4, c[0x0][0x2b8] ;  /* 0x0000ae0000047ab9 */ /* 0x000fe20000000a00 */
[C---:B------:R-:W-:Y:S02]  /*16ee0*/  IADD3 R3, P0, R5.reuse, R0, RZ ;  /* 0x0000000005037210 */ /* 0x040fe40007f1e0ff */
[----:B------:R-:W-:Y:S02]  /*16ef0*/  ISETP.GE.AND P2, PT, R0, UR7, PT ;  /* 0x0000000700007c0c */ /* 0x000fe4000bf46270 */
[----:B------:R-:W-:Y:S02]  /*16f00*/  ISETP.GE.AND P1, PT, R6, UR7, PT ;  /* 0x0000000706007c0c */ /* 0x000fe4000bf26270 */
[----:B------:R-:W-:Y:S02]  /*16f10*/  LEA.HI.X.SX32 R4, R5, R4, 0x1, P0 ;  /* 0x0000000405047211 */ /* 0x000fe400000f0eff */
[----:B------:R-:W-:-:S04]  /*16f20*/  LEA R8, P0, R3, UR4, 0x2 ;  /* 0x0000000403087c11 */ /* 0x000fc8000f8010ff */
[----:B------:R-:W-:-:S05]  /*16f30*/  LEA.HI.X R9, R3, UR5, R4, 0x2, P0 ;  /* 0x0000000503097c11 */ /* 0x000fca00080f1404 */
[----:B------:R1:W-:Y:S04]  /*16f40*/  @!P2 STG.E desc[UR20][R8.64], R2 ;  /* 0x000000020800a986 */ /* 0x0003e8000c101914 */
[----:B------:R1:W-:Y:S02]  /*16f50*/  @!P1 STG.E desc[UR20][R8.64+0x20], R7 ;  /* 0x0000200708009986 */ /* 0x0003e4000c101914 */
.L_x_2388:
[----:B------:R-:W-:Y:S05]  /*16f60*/  BSYNC B0 ;  /* 0x0000000000007941 */ /* 0x000fea0003800000 */
.L_x_2387:
[----:B------:R-:W-:Y:S01]  /*16f70*/  ULDC UR4, c[0x0][0x2d0] ;  /* 0x0000b40000047ab9 */ /* 0x000fe20000000800 */
[----:B------:R-:W-:Y:S01]  /*16f80*/  VIADD R0, R10, 0x10 ;  /* 0x000000100a007836 */ /* 0x000fe20000000000 */
[----:B------:R-:W-:Y:S01]  /*16f90*/  ISETP.GE.AND P1, PT, R14, UR4, PT ;  /* 0x000000040e007c0c */ /* 0x000fe2000bf26270 */
[----:B------:R-:W-:Y:S01]  /*16fa0*/  ULDC UR4, c[0x0][0x2dc] ;  /* 0x0000b70000047ab9 */ /* 0x000fe20000000800 */
[C---:B------:R-:W-:Y:S02]  /*16fb0*/  IMAD.WIDE R14, R10.reuse, 0x20, R14 ;  /* 0x000000200a0e7825 */ /* 0x040fe400078e020e */
[----:B------:R-:W-:Y:S02]  /*16fc0*/  ISETP.GE.OR P4, PT, R10, UR7, P1 ;  /* 0x000000070a007c0c */ /* 0x000fe40008f86670 */
[----:B------:R-:W-:Y:S01]  /*16fd0*/  IMAD R5, R5, UR4, RZ ;  /* 0x0000000405057c24 */ /* 0x000fe2000f8e02ff */
[----:B------:R-:W-:Y:S01]  /*16fe0*/  ISETP.GE.OR P3, PT, R0, UR7, P1 ;  /* 0x0000000700007c0c */ /* 0x000fe20008f66670 */
[C---:B-1----:R-:W-:Y:S01]  /*16ff0*/  VIADD R2, R10.reuse, 0x20 ;  /* 0x000000200a027836 */ /* 0x042fe20000000000 */
[----:B------:R-:W-:Y:S01]  /*17000*/  ULDC.64 UR4, c[0x0][0x288] ;  /* 0x0000a20000047ab9 */ /* 0x000fe20000000a00 */
[----:B------:R-:W-:Y:S01]  /*17010*/  VIADD R10, R10, 0x30 ;  /* 0x000000300a0a7836 */ /* 0x000fe20000000000 */
[----:B------:R-:W-:-:S02]  /*17020*/  IADD3 R0, P0, R5, R14, RZ ;  /* 0x0000000e05007210 */ /* 0x000fc40007f1e0ff */
[----:B------:R-:W-:Y:S02]  /*17030*/  ISETP.GE.OR P2, PT, R2, UR7, P1 ;  /* 0x0000000702007c0c */ /* 0x000fe40008f46670 */
[----:B------:R-:W-:Y:S02]  /*17040*/  ISETP.GE.OR P1, PT, R10, UR7, P1 ;  /* 0x000000070a007c0c */ /* 0x000fe40008f26670 */
        /* <DEDUP_REMOVED lines=8> */
[----:B----4-:R-:W-:Y:S01]  /*170d0*/  STG.E.128 desc[UR20][R2.64+0x1800], R16 ;  /* 0x0018001002007986 */ /* 0x010fe2000c101d14 */
[----:B------:R-:W-:Y:S05]  /*170e0*/  EXIT ;  /* 0x000000000000794d */ /* 0x000fea0003800000 */
.L_x_2389:
        /* <DEDUP_REMOVED lines=9> */
.L_x_5340:


//--------------------- .text._ZN5flash24flash_fwd_splitkv_kernelI23Flash_fwd_kernel_traitsILi32ELi64ELi256ELi4ELb0ELb0EN7cutlass10bfloat16_tE19Flash_kernel_traitsILi32ELi64ELi256ELi4ES3_EELb1ELb0ELb1ELb0ELb0ELb1ELb1ELb0EEEvNS_16Flash_fwd_paramsE --------------------------
	.section	.text._ZN5flash24flash_fwd_splitkv_kernelI23Flash_fwd_kernel_traitsILi32ELi64ELi256ELi4ELb0ELb0EN7cutlass10bfloat16_tE19Flash_kernel_traitsILi32ELi64ELi256ELi4ES3_EELb1ELb0ELb1ELb0ELb0ELb1ELb1ELb0EEEvNS_16Flash_fwd_paramsE,"ax",@progbits
	.align	128
        .global         _ZN5flash24flash_fwd_splitkv_kernelI23Flash_fwd_kernel_traitsILi32ELi64ELi256ELi4ELb0ELb0EN7cutlass10bfloat16_tE19Flash_kernel_traitsILi32ELi64ELi256ELi4ES3_EELb1ELb0ELb1ELb0ELb0ELb1ELb1ELb0EEEvNS_16Flash_fwd_paramsE
        .type           _ZN5flash24flash_fwd_splitkv_kernelI23Flash_fwd_kernel_traitsILi32ELi64ELi256ELi4ELb0ELb0EN7cutlass10bfloat16_tE19Flash_kernel_traitsILi32ELi64ELi256ELi4ES3_EELb1ELb0ELb1ELb0ELb0ELb1ELb1ELb0EEEvNS_16Flash_fwd_paramsE,@function
        .size           _ZN5flash24flash_fwd_splitkv_kernelI23Flash_fwd_kernel_traitsILi32ELi64ELi256ELi4ELb0ELb0EN7cutlass10bfloat16_tE19Flash_kernel_traitsILi32ELi64ELi256ELi4ES3_EELb1ELb0ELb1ELb0ELb0ELb1ELb1ELb0EEEvNS_16Flash_fwd_paramsE,(.L_x_5341 - _ZN5flash24flash_fwd_splitkv_kernelI23Flash_fwd_kernel_traitsILi32ELi64ELi256ELi4ELb0ELb0EN7cutlass10bfloat16_tE19Flash_kernel_traitsILi32ELi64ELi256ELi4ES3_EELb1ELb0ELb1ELb0ELb0ELb1ELb1ELb0EEEvNS_16Flash_fwd_paramsE)
        .other          _ZN5flash24flash_fwd_splitkv_kernelI23Flash_fwd_kernel_traitsILi32ELi64ELi256ELi4ELb0ELb0EN7cutlass10bfloat16_tE19Flash_kernel_traitsILi32ELi64ELi256ELi4ES3_EELb1ELb0ELb1ELb0ELb0ELb1ELb1ELb0EEEvNS_16Flash_fwd_paramsE,@"STO_CUDA_ENTRY STV_DEFAULT"
_ZN5flash24flash_fwd_splitkv_kernelI23Flash_fwd_kernel_traitsILi32ELi64ELi256ELi4ELb0ELb0EN7cutlass10bfloat16_tE19Flash_kernel_traitsILi32ELi64ELi256ELi4ES3_EELb1ELb0ELb1ELb0ELb0ELb1ELb1ELb0EEEvNS_16Flash_fwd_paramsE:
.text._ZN5flash24flash_fwd_splitkv_kernelI23Flash_fwd_kernel_traitsILi32ELi64ELi256ELi4ELb0ELb0EN7cutlass10bfloat16_tE19Flash_kernel_traitsILi32ELi64ELi256ELi4ES3_EELb1ELb0ELb1ELb0ELb0ELb1ELb1ELb0EEEvNS_16Flash_fwd_paramsE:
        /* <DEDUP_REMOVED lines=42> */
[----:B------:R-:W-:-:S04]  /*02a0*/  ULDC.64 UR8, c[0x0][0x2f8] ;  /* 0x0000be0000087ab9 */ /* 0x000fc80000000a00 */
        /* <DEDUP_REMOVED lines=13> */
[----:B------:R-:W1:Y:S01]  /*0380*/  S2R R138, SR_TID.X ;  /* 0x00000000008a7919 */ /* 0x000e620000002100 */
[----:B------:R-:W1:Y:S08]  /*0390*/  S2UR UR22, SR_CTAID.X ;  /* 0x00000000001679c3 */ /* 0x000e700000002500 */
[----:B------:R-:W1:Y:S01]  /*03a0*/  S2UR UR8, SR_CTAID.Y ;  /* 0x00000000000879c3 */ /* 0x000e620000002600 */
[----:B--2---:R-:W-:-:S02]  /*03b0*/  @P2 R2UR UR10, R6 ;  /* 0x00000000060a22ca */ /* 0x004fc400000e0000 */
[----:B---3--:R-:W-:-:S13]  /*03c0*/  @P2 R2UR UR24, R0 ;  /* 0x00000000001822ca */ /* 0x008fda00000e0000 */
[----:B------:R-:W-:-:S07]  /*03d0*/  @UP1 UIADD3 UR24, UR24, -UR10, URZ ;  /* 0x8000000a18181290 */ /* 0x000fce000fffe03f */
[----:B------:R-:W-:Y:S01]  /*03e0*/  @!UP1 ULDC UR24, c[0x0][0x2c4] ;  /* 0x0000b10000189ab9 */ /* 0x000fe20000000800 */
[----:B----4-:R-:W-:Y:S02]  /*03f0*/  @P0 R2UR UR7, R2 ;  /* 0x00000000020702ca */ /* 0x010fe400000e0000 */
[----:B------:R-:W-:Y:S01]  /*0400*/  ISETP.NE.U32.AND P0, PT, RZ, UR4, PT ;  /* 0x00000004ff007c0c */ /* 0x000fe2000bf05070 */
[----:B------:R-:W-:-:S03]  /*0410*/  UIADD3 UR4, -UR17, URZ, URZ ;  /* 0x0000003f11047290 */ /* 0x000fc6000fffe13f */
[----:B------:R-:W-:Y:S01]  /*0420*/  ISETP.NE.AND.EX P0, PT, RZ, UR5, PT, P0 ;  /* 0x00000005ff007c0c */ /* 0x000fe2000bf05300 */
[----:B------:R-:W-:Y:S01]  /*0430*/  UIMAD UR26, UR6, UR4, UR26 ;  /* 0x00000004061a72a4 */ /* 0x000fe2000f8e021a */
        /* <DEDUP_REMOVED lines=9> */
.L_x_2390:
[----:B------:R-:W-:-:S05]  /*04d0*/  ULDC UR9, c[0x0][0x2c8] ;  /* 0x0000b20000097ab9 */ /* 0x000fca0000000800 */
.L_x_2391:
        /* <DEDUP_REMOVED lines=60> */
[----:B------:R-:W-:-:S05]  /*08a0*/  USHF.R.S32.HI UR4, URZ, 0x8, UR4 ;  /* 0x000000083f047899 */ /* 0x000fca0008011404 */
[----:B------:R-:W-:Y:S01]  /*08b0*/  UMOV UR5, UR15 ;  /* 0x0000000f00057c82 */ /* 0x000fe20008000000 */
[----:B------:R-:W-:Y:S01]  /*08c0*/  IMAD.U32 R2, RZ, RZ, UR4 ;  /* 0x00000004ff027e24 */ /* 0x000fe2000f8e00ff */
[----:B------:R-:W-:Y:S02]  /*08d0*/  @!UP0 UIADD3 UR5, -UR5, URZ, URZ ;  /* 0x0000003f05058290 */ /* 0x000fe4000fffe13f */
[----:B------:R-:W-:-:S04]  /*08e0*/  @!UP1 ULOP3.LUT UR5, URZ, UR12, URZ, 0x33, !UPT ;  /* 0x0000000c3f059292 */ /* 0x000fc8000f8e333f */
[----:B------:R-:W-:Y:S02]  /*08f0*/  UIMAD UR15, UR5, UR8, URZ ;  /* 0x00000008050f72a4 */ /* 0x000fe4000f8e023f */
[----:B------:R-:W-:Y:S01]  /*0900*/  IMAD.U32 R0, RZ, RZ, UR5 ;  /* 0x00000005ff007e24 */ /* 0x000fe2000f8e00ff */
[----:B------:R-:W-:-:S04]  /*0910*/  UIADD3 UR5, -UR24, 0x13f, UR22 ;  /* 0x0000013f18057890 */ /* 0x000fc8000fffe116 */
[----:B------:R-:W-:Y:S01]  /*0920*/  VIADDMNMX R0, R0, UR15, R2, PT ;  /* 0x0000000f00007c46 */ /* 0x000fe2000b800102 */
[----:B------:R-:W-:-:S03]  /*0930*/  UIADD3 UR5, UR5, UR20, UR21 ;  /* 0x0000001405057290 */ /* 0x000fc6000fffe015 */
[----:B------:R-:W-:Y:S01]  /*0940*/  R2UR UR16, R0 ;  /* 0x00000000001072ca */ /* 0x000fe200000e0000 */
[----:B------:R-:W-:-:S04]  /*0950*/  USHF.R.S32.HI UR4, URZ, 0x1f, UR5 ;  /* 0x0000001f3f047899 */ /* 0x000fc80008011405 */
[----:B------:R-:W-:-:S04]  /*0960*/  ULEA.HI UR4, UR4, UR5, URZ, 0x8 ;  /* 0x0000000504047291 */ /* 0x000fc8000f8f403f */
[----:B------:R-:W-:-:S04]  /*0970*/  USHF.R.S32.HI UR4, URZ, 0x8, UR4 ;  /* 0x000000083f047899 */ /* 0x000fc80008011404 */
[----:B------:R-:W-:-:S04]  /*0980*/  UISETP.LT.AND UP0, UPT, UR16, UR4, UPT ;  /* 0x000000041000728c */ /* 0x000fc8000bf01270 */
[----:B------:R-:W-:-:S04]  /*0990*/  USEL UR16, UR16, UR4, UP0 ;  /* 0x0000000410107287 */ /* 0x000fc80008000000 */
[----:B------:R-:W-:-:S06]  /*09a0*/  UISETP.GE.AND UP0, UPT, UR15, UR16, UPT ;  /* 0x000000100f00728c */ /* 0x000fcc000bf06270 */
[----:B------:R-:W-:-:S13]  /*09b0*/  PLOP3.LUT P0, PT, PT, PT, UP0, 0x80, 0x0 ;  /* 0x000000000000781c */ /* 0x000fda0003f0f008 */
[----:B------:R-:W-:Y:S05]  /*09c0*/  @!P0 BRA `(.L_x_2392) ;  /* 0x0000000000e88947 */ /* 0x000fea0003800000 */
[----:B------:R-:W-:Y:S01]  /*09d0*/  SHF.R.S32.HI R3, RZ, 0x1f, R138 ;  /* 0x0000001fff037819 */ /* 0x000fe2000001148a */
[----:B------:R-:W-:Y:S02]  /*09e0*/  ULDC.64 UR4, c[0x0][0x2c0] ;  /* 0x0000b00000047ab9 */ /* 0x000fe40000000a00 */
[----:B------:R-:W-:Y:S01]  /*09f0*/  UIMAD UR4, UR8, UR4, UR17 ;  /* 0x00000004080472a4 */ /* 0x000fe2000f8e0211 */
[----:B------:R-:W-:-:S03]  /*0a00*/  LEA.HI R3, R3, R138, RZ, 0x3 ;  /* 0x0000008a03037211 */ /* 0x000fc600078f18ff */
[----:B------:R-:W-:Y:S01]  /*0a10*/  UIMAD UR4, UR4, UR6, UR26 ;  /* 0x00000006040472a4 */ /* 0x000fe2000f8e021a */
[----:B------:R-:W-:Y:S01]  /*0a20*/  LOP3.LUT R0, R3, 0xfffffff8, RZ, 0xc0, !PT ;  /* 0xfffffff803007812 */ /* 0x000fe200078ec0ff */
[----:B------:R-:W-:Y:S01]  /*0a30*/  UIADD3 UR6, -UR22, UR24, URZ ;  /* 0x0000001816067290 */ /* 0x000fe2000fffe13f */
[----:B------:R-:W-:Y:S01]  /*0a40*/  SHF.R.S32.HI R3, RZ, 0x3, R3 ;  /* 0x00000003ff037819 */ /* 0x000fe20000011403 */
[----:B------:R-:W-:Y:S02]  /*0a50*/  UIMAD UR8, UR4, UR5, UR22 ;  /* 0x00000005040872a4 */ /* 0x000fe4000f8e0216 */
[----:B------:R-:W-:Y:S01]  /*0a60*/  IMAD.IADD R138, R138, 0x1, -R0 ;  /* 0x000000018a8a7824 */ /* 0x000fe200078e0a00 */
[----:B------:R-:W-:Y:S01]  /*0a70*/  ULDC UR5, c[0x0][0x2dc] ;  /* 0x0000b70000057ab9 */ /* 0x000fe20000000800 */
[----:B------:R-:W-:Y:S01]  /*0a80*/  ULDC UR4, c[0x0][0x2d0] ;  /* 0x0000b40000047ab9 */ /* 0x000fe20000000800 */
[----:B------:R-:W-:Y:S01]  /*0a90*/  UIMAD UR5, UR8, UR5, URZ ;  /* 0x00000005080572a4 */ /* 0x000fe2000f8e023f */
[C---:B------:R-:W-:Y:S01]  /*0aa0*/  IMAD.SHL.U32 R6, R138.reuse, 0x4, RZ ;  /* 0x000000048a067824 */ /* 0x040fe200078e00ff */
[----:B------:R-:W-:Y:S01]  /*0ab0*/  USHF.R.S32.HI UR7, URZ, 0x1f, UR8 ;  /* 0x0000001f3f077899 */ /* 0x000fe20008011408 */
[----:B------:R-:W-:-:S03]  /*0ac0*/  ISETP.NE.AND P3, PT, R138, RZ, PT ;  /* 0x000000ff8a00720c */ /* 0x000fc60003f65270 */
[--C-:B------:R-:W-:Y:S01]  /*0ad0*/  SHF.R.S32.HI R7, RZ, 0x1f, R6.reuse ;  /* 0x0000001fff077819 */ /* 0x100fe20000011406 */
[----:B------:R-:W-:Y:S01]  /*0ae0*/  IMAD.U32 R0, RZ, RZ, UR5 ;  /* 0x00000005ff007e24 */ /* 0x000fe2000f8e00ff */
[----:B------:R-:W-:Y:S02]  /*0af0*/  ISETP.GE.AND P6, PT, R6, UR4, PT ;  /* 0x0000000406007c0c */ /* 0x000fe4000bfc6270 */
[C---:B------:R-:W-:Y:S01]  /*0b00*/  ISETP.GE.OR P3, PT, R3.reuse, UR6, P3 ;  /* 0x0000000603007c0c */ /* 0x040fe20009f66670 */
[C---:B------:R-:W-:Y:S01]  /*0b10*/  IMAD.WIDE R4, R3.reuse, 0x20, R6 ;  /* 0x0000002003047825 */ /* 0x040fe200078e0206 */
[C---:B------:R-:W-:Y:S02]  /*0b20*/  ISETP.GE.OR P5, PT, R3.reuse, UR6, P6 ;  /* 0x0000000603007c0c */ /* 0x040fe4000b7a6670 */
[----:B------:R-:W-:Y:S01]  /*0b30*/  IADD3 R2, P0, R4, UR5, RZ ;  /* 0x0000000504027c10 */ /* 0x000fe2000ff1e0ff */
[----:B------:R-:W-:Y:S01]  /*0b40*/  ULDC.64 UR4, c[0x0][0x288] ;  /* 0x0000a20000047ab9 */ /* 0x000fe20000000a00 */
[----:B------:R-:W-:-:S02]  /*0b50*/  VIADD R4, R3, 0x10 ;  /* 0x0000001003047836 */ /* 0x000fc40000000000 */
[----:B------:R-:W-:Y:S02]  /*0b60*/  LEA.HI.X.SX32 R0, R0, R5, 0x1, P0 ;  /* 0x0000000500007211 */ /* 0x000fe400000f0eff */
[----:B------:R-:W-:Y:S02]  /*0b70*/  LEA R8, P0, R2, UR4, 0x2 ;  /* 0x0000000402087c11 */ /* 0x000fe4000f8010ff */
[----:B------:R-:W-:Y:S02]  /*0b80*/  ISETP.GE.AND P1, PT, R4, UR6, PT ;  /* 0x0000000604007c0c */ /* 0x000fe4000bf26270 */
[----:B------:R-:W-:Y:S01]  /*0b90*/  LEA.HI.X R9, R2, UR5, R0, 0x2, P0 ;  /* 0x0000000502097c11 */ /* 0x000fe200080f1400 */
[C---:B------:R-:W-:Y:S01]  /*0ba0*/  VIADD R0, R3.reuse, 0x20 ;  /* 0x0000002003007836 */ /* 0x040fe20000000000 */
[----:B------:R-:W-:Y:S01]  /*0bb0*/  ISETP.GE.OR P4, PT, R4, UR6, P6 ;  /* 0x0000000604007c0c */ /* 0x000fe2000b786670 */
[C---:B------:R-:W-:Y:S01]  /*0bc0*/  VIADD R4, R3.reuse, 0x30 ;  /* 0x0000003003047836 */ /* 0x040fe20000000000 */
[----:B------:R-:W-:Y:S01]  /*0bd0*/  IADD3 R2, P2, R3, UR8, RZ ;  /* 0x0000000803027c10 */ /* 0x000fe2000ff5e0ff */
[----:B------:R1:W-:Y:S01]  /*0be0*/  @!P5 STG.E.128 desc[UR18][R8.64], RZ ;  /* 0x000000ff0800d986 */ /* 0x0003e2000c101d12 */
[C---:B------:R-:W-:Y:S01]  /*0bf0*/  ISETP.GE.AND P0, PT, R0.reuse, UR6, PT ;  /* 0x0000000600007c0c */ /* 0x040fe2000bf06270 */
[----:B------:R-:W-:Y:S01]  /*0c00*/  ULDC.64 UR4, c[0x0][0x2b8] ;  /* 0x0000ae0000047ab9 */ /* 0x000fe20000000a00 */
[----:B------:R-:W-:-:S02]  /*0c10*/  ISETP.GE.OR P5, PT, R0, UR6, P6 ;  /* 0x0000000600007c0c */ /* 0x000fc4000b7a6670 */
[----:B------:R-:W-:Y:S02]  /*0c20*/  ISETP.NE.OR P0, PT, R138, RZ, P0 ;  /* 0x000000ff8a00720c */ /* 0x000fe40000705670 */
[----:B------:R-:W-:Y:S02]  /*0c30*/  ISETP.GE.OR P6, PT, R4, UR6, P6 ;  /* 0x0000000604007c0c */ /* 0x000fe4000b7c6670 */
[----:B------:R-:W-:Y:S01]  /*0c40*/  LEA.HI.X.SX32 R0, R3, UR7, 0x1, P2 ;  /* 0x0000000703007c11 */ /* 0x000fe200090f0eff */
[----:B------:R1:W-:Y:S01]  /*0c50*/  @!P4 STG.E.128 desc[UR18][R8.64+0x800], RZ ;  /* 0x000800ff0800c986 */ /* 0x0003e2000c101d12 */
[----:B------:R-:W-:Y:S01]  /*0c60*/  LEA R6, P2, R2, UR4, 0x2 ;  /* 0x0000000402067c11 */ /* 0x000fe2000f8410ff */
[----:B------:R-:W-:Y:S01]  /*0c70*/  @!P3 IMAD.MOV.U32 R3, RZ, RZ, -0x800000 ;  /* 0xff800000ff03b424 */ /* 0x000fe200078e00ff */
[----:B------:R-:W-:Y:S02]  /*0c80*/  ISETP.NE.OR P1, PT, R138, RZ, P1 ;  /* 0x000000ff8a00720c */ /* 0x000fe40000f25670 */
[----:B------:R-:W-:Y:S01]  /*0c90*/  LEA.HI.X R7, R2, UR5, R0, 0x2, P2 ;  /* 0x0000000502077c11 */ /* 0x000fe200090f1400 */
[----:B------:R1:W-:Y:S02]  /*0ca0*/  @!P5 STG.E.128 desc[UR18][R8.64+0x1000], RZ ;  /* 0x001000ff0800d986 */ /* 0x0003e4000c101d12 */
[----:B------:R-:W-:-:S02]  /*0cb0*/  @!P0 IMAD.MOV.U32 R0, RZ, RZ, -0x800000 ;  /* 0xff800000ff008424 */ /* 0x000fc400078e00ff */
[----:B------:R1:W-:Y:S04]  /*0cc0*/  @!P6 STG.E.128 desc[UR18][R8.64+0x1800], RZ ;  /* 0x001800ff0800e986 */ /* 0x0003e8000c101d12 */
[----:B------:R1:W-:Y:S01]  /*0cd0*/  @!P0 STG.E desc[UR18][R6.64+0x80], R0 ;  /* 0x0000800006008986 */ /* 0x0003e2000c101912 */
[----:B------:R-:W-:Y:S01]  /*0ce0*/  ISETP.GE.AND P0, PT, R4, UR6, PT ;  /* 0x0000000604007c0c */ /* 0x000fe2000bf06270 */
        /* <DEDUP_REMOVED lines=8> */
.L_x_2392:
        /* <DEDUP_REMOVED lines=12> */
[----:B------:R-:W-:Y:S02]  /*0e30*/  PLOP3.LUT P1, PT, PT, PT, PT, 0x8, 0x0 ;  /* 0x000000000000781c */ /* 0x000fe40003f2e170 */
[----:B------:R-:W-:Y:S02]  /*0e40*/  CS2R R190, SRZ ;  /* 0x0000000000be7805 */ /* 0x000fe4000001ff00 */
[----:B------:R-:W-:Y:S02]  /*0e50*/  ISETP.NE.AND.EX P2, PT, RZ, UR5, PT, P2 ;  /* 0x00000005ff007c0c */ /* 0x000fe4000bf45320 */
[----:B--2---:R-:W-:-:S11]  /*0e60*/  @P0 R2UR UR6, R2 ;  /* 0x00000000020602ca */ /* 0x004fd600000e0000 */
        /* <DEDUP_REMOVED lines=12> */
.L_x_2393:
        /* <DEDUP_REMOVED lines=33> */
[----:B-1----:R-:W-:Y:S01]  /*1140*/  IABS R5, R0 ;  /* 0x0000000000057213 */ /* 0x002fe20000000000 */
[----:B------:R-:W-:-:S03]  /*1150*/  IMAD.MOV R6, RZ, RZ, -R6 ;  /* 0x000000ffff067224 */ /* 0x000fc600078e0a06 */
[----:B------:R-:W1:Y:S01]  /*1160*/  I2F.RP R8, R5 ;  /* 0x0000000500087306 */ /* 0x000e620000209400 */
[----:B------:R-:W-:-:S07]  /*1170*/  IMAD R136, R136, R6, UR7 ;  /* 0x0000000788887e24 */ /* 0x000fce000f8e0206 */
[----:B-1----:R-:W1:Y:S01]  /*1180*/  MUFU.RCP R8, R8 ;  /* 0x0000000800087308 */ /* 0x002e620000001000 */
[----:B--2---:R-:W-:-:S04]  /*1190*/  MOV R2, UR26 ;  /* 0x0000001a00027c02 */ /* 0x004fc80008000f00 */
[----:B------:R-:W-:-:S04]  /*11a0*/  IABS R2, R2 ;  /* 0x0000000200027213 */ /* 0x000fc80000000000 */
[----:B------:R-:W-:Y:S02]  /*11b0*/  MOV R7, R2 ;  /* 0x0000000200077202 */ /* 0x000fe40000000f00 */
[----:B-1----:R-:W-:-:S04]  /*11c0*/  IADD3 R8, R8, 0xffffffe, RZ ;  /* 0x0ffffffe08087810 */ /* 0x002fc80007ffe0ff */
[----:B------:R-:W1:Y:S02]  /*11d0*/  F2I.FTZ.U32.TRUNC.NTZ R9, R8 ;  /* 0x0000000800097305 */ /* 0x000e64000021f000 */
[----:B-1----:R-:W-:Y:S02]  /*11e0*/  IMAD.MOV R4, RZ, RZ, -R9 ;  /* 0x000000ffff047224 */ /* 0x002fe400078e0a09 */
[----:B------:R-:W-:Y:S02]  /*11f0*/  IMAD.MOV.U32 R8, RZ, RZ, RZ ;  /* 0x000000ffff087224 */ /* 0x000fe400078e00ff */
[----:B------:R-:W-:-:S04]  /*1200*/  IMAD R4, R4, R5, RZ ;  /* 0x0000000504047224 */ /* 0x000fc800078e02ff */
[----:B------:R-:W-:-:S06]  /*1210*/  IMAD.HI.U32 R4, R9, R4, R8 ;  /* 0x0000000409047227 */ /* 0x000fcc00078e0008 */
[----:B------:R-:W-:-:S04]  /*1220*/  IMAD.HI.U32 R2, R4, R7, RZ ;  /* 0x0000000704027227 */ /* 0x000fc800078e00ff */
        /* <DEDUP_REMOVED lines=8> */
[----:B------:R-:W-:Y:S02]  /*12b0*/  MOV R20, R2 ;  /* 0x0000000200147202 */ /* 0x000fe40000000f00 */
[----:B------:R-:W-:Y:S02]  /*12c0*/  SHF.R.S32.HI R2, RZ, 0x1f, R136 ;  /* 0x0000001fff027819 */ /* 0x000fe40000011488 */
        /* <DEDUP_REMOVED lines=30> */
.L_x_2394:
        /* <DEDUP_REMOVED lines=48> */
.L_x_2396:
        /* <DEDUP_REMOVED lines=36> */
.L_x_2395:
[----:B------:R-:W-:Y:S01]  /*19f0*/  UISETP.NE.AND UP0, UPT, UR10, -0x1, UPT ;  /* 0xffffffff0a00788c */ /* 0x000fe2000bf05270 */
[----:B------:R-:W-:Y:S01]  /*1a00*/  SHF.R.S32.HI R7, RZ, 0x1f, R138 ;  /* 0x0000001fff077819 */ /* 0x000fe2000001148a */
[----:B------:R-:W1:Y:S01]  /*1a10*/  S2R R22, SR_CTAID.X ;  /* 0x0000000000167919 */ /* 0x000e620000002500 */
[----:B------:R-:W-:Y:S01]  /*1a20*/  UIADD3 UR14, -UR22, UR24, URZ ;  /* 0x00000018160e7290 */ /* 0x000fe2000fffe13f */
[----:B------:R-:W-:Y:S01]  /*1a30*/  BSSY B0, `(.L_x_2397) ;  /* 0x0000056000007945 */ /* 0x000fe20003800000 */
[CC--:B------:R-:W-:Y:S01]  /*1a40*/  LEA.HI R188, R7.reuse, R138.reuse, RZ, 0x2 ;  /* 0x0000008a07bc7211 */ /* 0x0c0fe200078f10ff */
[----:B------:R-:W-:Y:S01]  /*1a50*/  USHF.R.S32.HI UR23, URZ, 0x1f, UR26 ;  /* 0x0000001f3f177899 */ /* 0x000fe2000801141a */
[----:B------:R-:W-:Y:S01]  /*1a60*/  LEA.HI R5, R7, R138, RZ, 0x3 ;  /* 0x0000008a07057211 */ /* 0x000fe200078f18ff */
[----:B------:R-:W-:Y:S01]  /*1a70*/  UMOV UR29, 0x400 ;  /* 0x00000400001d7882 */ /* 0x000fe20000000000 */
[----:B------:R-:W-:Y:S02]  /*1a80*/  LOP3.LUT R189, R188, 0xfffffffc, RZ, 0xc0, !PT ;  /* 0xfffffffcbcbd7812 */ /* 0x000fe400078ec0ff */
[----:B------:R-:W-:Y:S01]  /*1a90*/  @UP0 ULDC.64 UR4, c[0x0][0x240] ;  /* 0x0000900000040ab9 */ /* 0x000fe20000000a00 */
[----:B------:R-:W-:Y:S01]  /*1aa0*/  @!UP0 USHF.R.S32.HI UR6, URZ, 0x1f, UR17 ;  /* 0x0000001f3f068899 */ /* 0x000fe20008011411 */
[----:B------:R-:W-:Y:S01]  /*1ab0*/  SHF.R.S32.HI R0, RZ, 0x3, R5 ;  /* 0x00000003ff007819 */ /* 0x000fe20000011405 */
[----:B------:R-:W-:Y:S01]  /*1ac0*/  @UP0 UIMAD.WIDE.U32 UR12, UR10, UR4, URZ ;  /* 0x000000040a0c02a5 */ /* 0x000fe2000f8e003f */
[----:B------:R-:W-:Y:S01]  /*1ad0*/  IMAD.IADD R189, R138, 0x1, -R189 ;  /* 0x000000018abd7824 */ /* 0x000fe200078e0abd */
[----:B------:R-:W-:-:S02]  /*1ae0*/  SHF.R.S32.HI R18, RZ, 0x2, R188 ;  /* 0x00000002ff127819 */ /* 0x000fc400000114bc */
[----:B------:R-:W-:Y:S01]  /*1af0*/  @UP0 UIMAD UR10, UR10, UR5, UR13 ;  /* 0x000000050a0a02a4 */ /* 0x000fe2000f8e020d */
[----:B------:R-:W-:Y:S01]  /*1b00*/  IMAD.SHL.U32 R6, R0, 0x40, RZ ;  /* 0x0000004000067824 */ /* 0x000fe200078e00ff */
[----:B------:R-:W-:Y:S01]  /*1b10*/  LEA.HI R188, R188, R18, RZ, 0x1 ;  /* 0x00000012bcbc7211 */ /* 0x000fe200078f08ff */
[----:B------:R-:W-:Y:S01]  /*1b20*/  @!UP0 ULDC.64 UR4, c[0x0][0x228] ;  /* 0x00008a0000048ab9 */ /* 0x000fe20000000a00 */
[----:B------:R-:W-:Y:S01]  /*1b30*/  IMAD.SHL.U32 R189, R189, 0x8, RZ ;  /* 0x00000008bdbd7824 */ /* 0x000fe200078e00ff */
[----:B------:R-:W-:Y:S01]  /*1b40*/  @!UP0 UIMAD UR6, UR6, UR4, URZ ;  /* 0x00000004060682a4 */ /* 0x000fe2000f8e023f */
[----:B------:R-:W-:Y:S01]  /*1b50*/  LOP3.LUT R6, R6, 0xc0, RZ, 0xc0, !PT ;  /* 0x000000c006067812 */ /* 0x000fe200078ec0ff */
[----:B------:R-:W-:Y:S01]  /*1b60*/  @!UP0 UIMAD.WIDE.U32 UR30, UR17, UR4, URZ ;  /* 0x00000004111e82a5 */ /* 0x000fe2000f8e003f */
[----:B------:R-:W-:Y:S01]  /*1b70*/  LEA.HI R150, R7, R138, RZ, 0x5 ;  /* 0x0000008a07967211 */ /* 0x000fe200078f28ff */
[----:B------:R-:W-:Y:S01]  /*1b80*/  @!UP0 UIMAD UR7, UR17, UR5, UR6 ;  /* 0x00000005110782a4 */ /* 0x000fe2000f8e0206 */
[--C-:B------:R-:W-:Y:S01]  /*1b90*/  LOP3.LUT R4, R6, 0x18, R189.reuse, 0xf8, !PT ;  /* 0x0000001806047812 */ /* 0x100fe200078ef8bd */
[----:B------:R-:W-:Y:S01]  /*1ba0*/  VIADD R16, R18, 0x20 ;  /* 0x0000002012107836 */ /* 0x000fe20000000000 */
[----:B------:R-:W-:Y:S01]  /*1bb0*/  SHF.R.U32.HI R6, RZ, 0x3, R6 ;  /* 0x00000003ff067819 */ /* 0x000fe20000011606 */
[----:B------:R-:W-:Y:S01]  /*1bc0*/  @!UP0 UIADD3 UR10, UR31, UR7, URZ ;  /* 0x000000071f0a8290 */ /* 0x000fe2000fffe03f */
[----:B------:R-:W-:Y:S01]  /*1bd0*/  LOP3.LUT R188, R188, 0x7fffffe, RZ, 0xc0, !PT ;  /* 0x07fffffebcbc7812 */ /* 0x000fe200078ec0ff */
[----:B------:R-:W-:Y:S01]  /*1be0*/  @!UP0 UMOV UR12, UR30 ;  /* 0x0000001e000c8c82 */ /* 0x000fe20008000000 */
[----:B------:R-:W2:Y:S01]  /*1bf0*/  S2UR UR6, SR_CgaCtaId ;  /* 0x00000000000679c3 */ /* 0x000ea20000008800 */
[----:B------:R-:W-:Y:S01]  /*1c00*/  LOP3.LUT R6, R4, R6, RZ, 0x3c, !PT ;  /* 0x0000000604067212 */ /* 0x000fe200078e3cff */
[----:B------:R-:W-:Y:S01]  /*1c10*/  ULDC.64 UR4, c[0x0][0x258] ;  /* 0x0000960000047ab9 */ /* 0x000fe20000000a00 */
[----:B------:R-:W-:Y:S01]  /*1c20*/  SHF.R.S32.HI R4, RZ, 0x1f, R189 ;  /* 0x0000001fff047819 */ /* 0x000fe200000114bd */
[----:B------:R-:W-:Y:S01]  /*1c30*/  IMAD.U32 R8, RZ, RZ, UR4 ;  /* 0x00000004ff087e24 */ /* 0x000fe2000f8e00ff */
[C---:B------:R-:W-:Y:S01]  /*1c40*/  IADD3 R10, P0, R189.reuse, UR12, RZ ;  /* 0x0000000cbd0a7c10 */ /* 0x040fe2000ff1e0ff */
[----:B------:R-:W-:Y:S01]  /*1c50*/  UIMAD UR27, UR23, UR4, URZ ;  /* 0x00000004171b72a4 */ /* 0x000fe2000f8e023f */
[----:B------:R-:W-:Y:S01]  /*1c60*/  SHF.R.S32.HI R146, RZ, 0x5, R150 ;  /* 0x00000005ff927819 */ /* 0x000fe20000011496 */
[----:B------:R-:W-:Y:S01]  /*1c70*/  UIADD3 UR7, UR16, -0x1, URZ ;  /* 0xffffffff10077890 */ /* 0x000fe2000fffe03f */
[----:B------:R-:W-:Y:S01]  /*1c80*/  IADD3.X R11, R4, UR10, RZ, P0, !PT ;  /* 0x0000000a040b7c10 */ /* 0x000fe200087fe4ff */
[C---:B------:R-:W-:Y:S01]  /*1c90*/  IMAD.IADD R188, R18.reuse, 0x1, -R188 ;  /* 0x0000000112bc7824 */ /* 0x040fe200078e0abc */
[----:B------:R-:W-:Y:S01]  /*1ca0*/  ISETP.GE.AND P0, PT, R18, UR14, PT ;  /* 0x0000000e12007c0c */ /* 0x000fe2000bf06270 */
[----:B------:R-:W-:Y:S01]  /*1cb0*/  UIMAD UR27, UR26, UR5, UR27 ;  /* 0x000000051a1b72a4 */ /* 0x000fe2000f8e021b */
[----:B------:R-:W-:Y:S01]  /*1cc0*/  SHF.R.S32.HI R19, RZ, 0x1f, R18 ;  /* 0x0000001fff137819 */ /* 0x000fe20000011412 */
[----:B------:R-:W-:Y:S01]  /*1cd0*/  IMAD.WIDE.U32 R8, R8, UR26, R10 ;  /* 0x0000001a08087c25 */ /* 0x000fe2000f8e000a */
[----:B------:R-:W-:Y:S01]  /*1ce0*/  IADD3 R136, P3, R18, R136, RZ ;  /* 0x0000008812887210 */ /* 0x000fe20007f7e0ff */
[----:B------:R-:W-:Y:S01]  /*1cf0*/  ULDC.64 UR12, c[0x0][0x268] ;  /* 0x00009a00000c7ab9 */ /* 0x000fe20000000a00 */
[----:B------:R-:W-:Y:S01]  /*1d00*/  IADD3 R10, P2, R189, UR28, RZ ;  /* 0x0000001cbd0a7c10 */ /* 0x000fe2000ff5e0ff */
[----:B------:R-:W-:Y:S01]  /*1d10*/  USHF.L.U32 UR5, UR7, 0x8, URZ ;  /* 0x0000000807057899 */ /* 0x000fe2000800063f */
[----:B------:R-:W-:Y:S01]  /*1d20*/  IMAD R188, R146, 0x8, R188 ;  /* 0x0000000892bc7824 */ /* 0x000fe200078e02bc */
[----:B------:R-:W-:Y:S01]  /*1d30*/  ULDC.64 UR10, c[0x0][0x250] ;  /* 0x00009400000a7ab9 */ /* 0x000fe20000000a00 */
[----:B------:R-:W-:Y:S01]  /*1d40*/  IMAD R15, R15, UR12, RZ ;  /* 0x0000000c0f0f7c24 */ /* 0x000fe2000f8e02ff */
[----:B------:R-:W-:Y:S01]  /*1d50*/  IADD3.X R11, R4, UR25, RZ, P2, !PT ;  /* 0x00000019040b7c10 */ /* 0x000fe200097fe4ff */
[----:B------:R-:W-:Y:S01]  /*1d60*/  IMAD.X R139, R19, 0x1, R2, P3 ;  /* 0x00000001138b7824 */ /* 0x000fe200018e0602 */
[----:B--2---:R-:W-:Y:S01]  /*1d70*/  ULEA UR4, UR6, UR29, 0x18 ;  /* 0x0000001d06047291 */ /* 0x004fe2000f8ec03f */
[----:B------:R-:W-:Y:S01]  /*1d80*/  IMAD.U32 R188, R188, 0x20, R6 ;  /* 0x00000020bcbc7824 */ /* 0x000fe200078e0006 */
[----:B------:R-:W-:Y:S01]  /*1d90*/  UIADD3 UR6, -UR5, UR21, URZ ;  /* 0x0000001505067290 */ /* 0x000fe2000fffe13f */
[----:B------:R-:W-:Y:S01]  /*1da0*/  IADD3 R12, P4, R189, R12, RZ ;  /* 0x0000000cbd0c7210 */ /* 0x000fe20007f9e0ff */
[----:B------:R-:W-:Y:S01]  /*1db0*/  IMAD R15, R20, UR13, R15 ;  /* 0x0000000d140f7c24 */ /* 0x000fe2000f8e020f */
[----:B------:R-:W-:Y:S01]  /*1dc0*/  ISETP.GE.AND P2, PT, R16, UR14, PT ;  /* 0x0000000e10007c0c */ /* 0x000fe2000bf46270 */
[----:B------:R-:W-:Y:S01]  /*1dd0*/  IMAD R139, R139, UR10, RZ ;  /* 0x0000000a8b8b7c24 */ /* 0x000fe2000f8e02ff */
[----:B------:R-:W-:Y:S01]  /*1de0*/  LEA R188, R188, UR4, 0x1 ;  /* 0x00000004bcbc7c11 */ /* 0x000fe2000f8e08ff */
[----:B------:R-:W-:Y:S01]  /*1df0*/  IMAD.WIDE.U32 R20, R20, UR12, R10 ;  /* 0x0000000c14147c25 */ /* 0x000fe2000f8e000a */
[----:B------:R-:W-:-:S03]  /*1e00*/  ISETP.GE.AND P3, PT, R18, UR6, PT ;  /* 0x0000000612007c0c */ /* 0x000fc6000bf66270 */
[----:B------:R-:W-:Y:S02]  /*1e10*/  VIADD R11, R9, UR27 ;  /* 0x0000001b090b7c36 */ /* 0x000fe40008000000 */
[----:B-1----:R-:W-:-:S04]  /*1e20*/  IMAD.WIDE R22, R22, 0x40, R18 ;  /* 0x0000004016167825 */ /* 0x002fc800078e0212 */
[----:B------:R-:W-:Y:S02]  /*1e30*/  IMAD.X R13, R4, 0x1, R3, P4 ;  /* 0x00000001040d7824 */ /* 0x000fe400020e0603 */
        /* <DEDUP_REMOVED lines=21> */
.L_x_2398:
[----:B------:R-:W-:Y:S05]  /*1f90*/  BSYNC B0 ;  /* 0x0000000000007941 */ /* 0x000fea0003800000 */
.L_x_2397:
        /* <DEDUP_REMOVED lines=21> */
.L_x_2400:
[----:B------:R-:W-:Y:S05]  /*20f0*/  BSYNC B0 ;  /* 0x0000000000007941 */ /* 0x000fea0003800000 */
.L_x_2399:
[----:B------:R-:W-:Y:S01]  /*2100*/  IMAD R2, R19, UR8, RZ ;  /* 0x0000000813027c24 */ /* 0x000fe2000f8e02ff */
[C---:B----4-:R-:W-:Y:S01]  /*2110*/  IADD3 R10, R18.reuse, 0x60, RZ ;  /* 0x00000060120a7810 */ /* 0x050fe20007ffe0ff */
[C---:B------:R-:W-:Y:S01]  /*2120*/  VIADD R11, R18.reuse, 0x40 ;  /* 0x00000040120b7836 */ /* 0x040fe20000000000 */
[C---:B------:R-:W-:Y:S01]  /*2130*/  IADD3 R8, R18.reuse, 0xa0, RZ ;  /* 0x000000a012087810 */ /* 0x040fe20007ffe0ff */
[C---:B------:R-:W-:Y:S01]  /*2140*/  VIADD R9, R18.reuse, 0x80 ;  /* 0x0000008012097836 */ /* 0x040fe20000000000 */
[----:B------:R-:W-:Y:S01]  /*2150*/  BSSY B0, `(.L_x_2401) ;  /* 0x0000019000007945 */ /* 0x000fe20003800000 */
[----:B------:R-:W-:Y:S01]  /*2160*/  IMAD R2, R18, UR9, R2 ;  /* 0x0000000912027c24 */ /* 0x000fe2000f8e0202 */
        /* <DEDUP_REMOVED lines=23> */
.L_x_2402:
[----:B------:R-:W-:Y:S05]  /*22e0*/  BSYNC B0 ;  /* 0x0000000000007941 */ /* 0x000fea0003800000 */
.L_x_2401:
        /* <DEDUP_REMOVED lines=20> */
.L_x_2404:
[----:B------:R-:W-:Y:S05]  /*2430*/  BSYNC B0 ;  /* 0x0000000000007941 */ /* 0x000fea0003800000 */
.L_x_2403:
        /* <DEDUP_REMOVED lines=19> */
.L_x_2406:
[----:B------:R-:W-:Y:S05]  /*2570*/  BSYNC B0 ;  /* 0x0000000000007941 */ /* 0x000fea0003800000 */
.L_x_2405:
[----:B------:R-:W-:Y:S04]  /*2580*/  BSSY B0, `(.L_x_2407) ;  /* 0x0000013000007945 */ /* 0x000fe80003800000 */
[----:B------:R-:W-:Y:S05]  /*2590*/  @P6 BRA `(.L_x_2408) ;  /* 0x0000000000446947 */ /* 0x000fea0003800000 */
[----:B------:R-:W-:Y:S02]  /*25a0*/  ULDC UR12, c[0x0][0x2d0] ;  /* 0x0000b400000c7ab9 */ /* 0x000fe40000000800 */
[----:B------:R-:W-:-:S13]  /*25b0*/  ISETP.GE.AND P0, PT, R189, UR12, PT ;  /* 0x0000000cbd007c0c */ /* 0x000fda000bf06270 */
[----:B------:R1:W-:Y:S01]  /*25c0*/  @P0 STS.128 [R188+0x2800], RZ ;  /* 0x002800ffbc000388 */ /* 0x0003e20000000c00 */
[----:B------:R-:W-:Y:S05]  /*25d0*/  @P0 BRA `(.L_x_2408) ;  /* 0x0000000000340947 */ /* 0x000fea0003800000 */
[----:B-1----:R-:W-:Y:S01]  /*25e0*/  MOV R23, R2 ;  /* 0x0000000200177202 */ /* 0x002fe20000000f00 */
        /* <DEDUP_REMOVED lines=12> */
.L_x_2408:
[----:B------:R-:W-:Y:S05]  /*26b0*/  BSYNC B0 ;  /* 0x0000000000007941 */ /* 0x000fea0003800000 */
.L_x_2407:
        /* <DEDUP_REMOVED lines=18> */
.L_x_2410:
[----:B------:R-:W-:Y:S05]  /*27e0*/  BSYNC B0 ;  /* 0x0000000000007941 */ /* 0x000fea0003800000 */
.L_x_2409:
        /* <DEDUP_REMOVED lines=19> */
.L_x_2412:
[----:B------:R-:W-:Y:S05]  /*2920*/  BSYNC B0 ;  /* 0x0000000000007941 */ /* 0x000fea0003800000 */
.L_x_2411:
        /* <DEDUP_REMOVED lines=19> */
.L_x_2414:
[----:B------:R-:W-:Y:S05]  /*2a60*/  BSYNC B0 ;  /* 0x0000000000007941 */ /* 0x000fea0003800000 */
.L_x_2413:
        /* <DEDUP_REMOVED lines=19> */
.L_x_2416:
[----:B------:R-:W-:Y:S05]  /*2ba0*/  BSYNC B0 ;  /* 0x0000000000007941 */ /* 0x000fea0003800000 */
.L_x_2415:
        /* <DEDUP_REMOVED lines=9> */
[----:B------:R-:W-:Y:S01]  /*2c40*/  ISETP.GE.AND P3, PT, R18, UR6, PT ;  /* 0x0000000612007c0c */ /* 0x000fe2000bf66270 */
[----:B------:R-:W-:Y:S01]  /*2c50*/  IMAD.IADD R21, R21, 0x1, R15 ;  /* 0x0000000115157824 */ /* 0x000fe200078e020f */
[----:B------:R-:W-:Y:S01]  /*2c60*/  ULDC.64 UR12, c[0x0][0x3c8] ;  /* 0x0000f200000c7ab9 */ /* 0x000fe20000000a00 */
[----:B------:R-:W-:Y:S01]  /*2c70*/  UIADD3 UR25, UR27, UR25, URZ ;  /* 0x000000191b197290 */ /* 0x000fe2000fffe03f */
[----:B------:R-:W-:Y:S01]  /*2c80*/  LEA.HI R7, R7, R138, RZ, 0x4 ;  /* 0x0000008a07077211 */ /* 0x000fe200078f20ff */
[----:B------:R-:W-:Y:S01]  /*2c90*/  ULEA UR23, UP0, UR26, UR12, 0x2 ;  /* 0x0000000c1a177291 */ /* 0x000fe2000f80103f */
[----:B------:R-:W-:Y:S01]  /*2ca0*/  IMAD.WIDE.U32 R136, R136, UR10, R20 ;  /* 0x0000000a88887c25 */ /* 0x000fe2000f8e0014 */
[----:B------:R-:W-:-:S02]  /*2cb0*/  ISETP.GE.AND P5, PT, R9, UR6, PT ;  /* 0x0000000609007c0c */ /* 0x000fc4000bfa6270 */
[----:B------:R-:W-:Y:S01]  /*2cc0*/  ULEA.HI.X UR25, UR26, UR13, UR25, 0x2, UP0 ;  /* 0x0000000d1a197291 */ /* 0x000fe200080f1419 */
[----:B------:R-:W-:Y:S01]  /*2cd0*/  IMAD.IADD R139, R137, 0x1, R139 ;  /* 0x00000001898b7824 */ /* 0x000fe200078e028b */
[----:B------:R-:W-:Y:S01]  /*2ce0*/  ISETP.GE.AND P2, PT, R16, UR6, PT ;  /* 0x0000000610007c0c */ /* 0x000fe2000bf46270 */
[----:B------:R-:W-:Y:S01]  /*2cf0*/  IMAD.U32 R10, RZ, RZ, UR23 ;  /* 0x00000017ff0a7e24 */ /* 0x000fe2000f8e00ff */
[----:B------:R-:W-:Y:S02]  /*2d00*/  ULDC.64 UR12, c[0x0][0x220] ;  /* 0x00008800000c7ab9 */ /* 0x000fe40000000a00 */
[----:B------:R-:W-:Y:S01]  /*2d10*/  IMAD.U32 R11, RZ, RZ, UR25 ;  /* 0x00000019ff0b7e24 */ /* 0x000fe2000f8e00ff */
[----:B------:R-:W-:-:S04]  /*2d20*/  DEPBAR.LE SB0, 0x0 ;  /* 0x000080000000791a */ /* 0x000fc80000000000 */
[----:B------:R1:W5:Y:S01]  /*2d30*/  LDG.E R145, desc[UR18][R10.64] ;  /* 0x000000120a917981 */ /* 0x000362000c1e1900 */
[----:B------:R-:W-:Y:S01]  /*2d40*/  BAR.SYNC.DEFER_BLOCKING 0x0 ;  /* 0x0000000000007b1d */ /* 0x000fe20000010000 */
[----:B------:R-:W-:-:S04]  /*2d50*/  LEA R199, P4, R136, UR12, 0x1 ;  /* 0x0000000c88c77c11 */ /* 0x000fc8000f8808ff */
[----:B------:R-:W-:Y:S01]  /*2d60*/  LEA.HI.X R198, R136, UR13, R139, 0x1, P4 ;  /* 0x0000000d88c67c11 */ /* 0x000fe2000a0f0c8b */
[----:B------:R-:W-:Y:S01]  /*2d70*/  ULDC UR12, c[0x0][0x2e8] ;  /* 0x0000ba00000c7ab9 */ /* 0x000fe20000000800 */
[----:B------:R-:W-:Y:S01]  /*2d80*/  BSSY B0, `(.L_x_2417) ;  /* 0x0000014000007945 */ /* 0x000fe20003800000 */
[----:B------:R1:W-:Y:S04]  /*2d90*/  @P3 STS [R188+0x5000], RZ ;  /* 0x005000ffbc003388 */ /* 0x0003e80000000800 */
[----:B------:R1:W-:Y:S04]  /*2da0*/  @P3 STS [R188+0x5004], RZ ;  /* 0x005004ffbc003388 */ /* 0x0003e80000000800 */
[----:B------:R1:W-:Y:S01]  /*2db0*/  @P3 STS.64 [R188+0x5008], RZ ;  /* 0x005008ffbc003388 */ /* 0x0003e20000000a00 */
[----:B------:R-:W1:Y:S01]  /*2dc0*/  MUFU.RCP R144, UR12 ;  /* 0x0000000c00907d08 */ /* 0x000e620008001000 */
[----:B------:R-:W-:-:S02]  /*2dd0*/  ISETP.GE.AND P4, PT, R8, UR6, PT ;  /* 0x0000000608007c0c */ /* 0x000fc4000bf86270 */
[----:B------:R-:W-:Y:S01]  /*2de0*/  LOP3.LUT R9, R7, 0xfffffff0, RZ, 0xc0, !PT ;  /* 0xfffffff007097812 */ /* 0x000fe200078ec0ff */
[----:B------:R-:W-:Y:S10]  /*2df0*/  @P3 BRA `(.L_x_2418) ;  /* 0x0000000000303947 */ /* 0x000ff40003800000 */
        /* <DEDUP_REMOVED lines=12> */
.L_x_2418:
[----:B------:R-:W-:Y:S05]  /*2ec0*/  BSYNC B0 ;  /* 0x0000000000007941 */ /* 0x000fea0003800000 */
.L_x_2417:
        /* <DEDUP_REMOVED lines=9> */
[----:B------:R-:W-:-:S02]  /*2f60*/  LEA.HI R11, R6, R6, RZ, 0x1 ;  /* 0x00000006060b7211 */ /* 0x000fc400078f08ff */
[----:B------:R-:W-:Y:S02]  /*2f70*/  LOP3.LUT R5, R5, 0xfffffffe, RZ, 0xc0, !PT ;  /* 0xfffffffe05057812 */ /* 0x000fe400078ec0ff */
[----:B------:R-:W-:Y:S02]  /*2f80*/  LOP3.LUT R13, R13, 0xfffffffe, RZ, 0xc0, !PT ;  /* 0xfffffffe0d0d7812 */ /* 0x000fe400078ec0ff */
[----:B------:R-:W-:Y:S01]  /*2f90*/  LEA.HI R9, R8, R8, RZ, 0x1 ;  /* 0x0000000808097211 */ /* 0x000fe200078f08ff */
[----:B------:R-:W-:Y:S01]  /*2fa0*/  IMAD.IADD R5, R0, 0x1, -R5 ;  /* 0x0000000100057824 */ /* 0x000fe200078e0a05 */
[----:B------:R-:W-:Y:S01]  /*2fb0*/  SHF.R.S32.HI R12, RZ, 0x1, R11 ;  /* 0x00000001ff0c7819 */ /* 0x000fe2000001140b */
[----:B------:R-:W-:Y:S01]  /*2fc0*/  IMAD.IADD R7, R7, 0x1, -R13 ;  /* 0x0000000107077824 */ /* 0x000fe200078e0a0d */
[----:B------:R-:W-:Y:S02]  /*2fd0*/  SHF.R.S32.HI R10, RZ, 0x1f, R11 ;  /* 0x0000001fff0a7819 */ /* 0x000fe4000001140b */
[----:B------:R-:W-:-:S02]  /*2fe0*/  LOP3.LUT R0, R9, 0xfffffffe, RZ, 0xc0, !PT ;  /* 0xfffffffe09007812 */ /* 0x000fc400078ec0ff */
[----:B------:R-:W-:Y:S02]  /*2ff0*/  LEA.HI R13, R10, R12, RZ, 0x2 ;  /* 0x0000000c0a0d7211 */ /* 0x000fe400078f10ff */
[----:B------:R-:W-:Y:S01]  /*3000*/  SHF.R.S32.HI R10, RZ, 0x1f, R6 ;  /* 0x0000001fff0a7819 */ /* 0x000fe20000011406 */
[----:B------:R-:W-:Y:S01]  /*3010*/  IMAD.IADD R8, R8, 0x1, -R0 ;  /* 0x0000000108087824 */ /* 0x000fe200078e0a00 */
[----:B------:R-:W-:Y:S02]  /*3020*/  LOP3.LUT R13, R13, 0xfffffffc, RZ, 0xc0, !PT ;  /* 0xfffffffc0d0d7812 */ /* 0x000fe400078ec0ff */
[----:B------:R-:W-:Y:S01]  /*3030*/  LEA.HI R10, R10, R6, RZ, 0x3 ;  /* 0x000000060a0a7211 */ /* 0x000fe200078f18ff */
[----:B------:R-:W-:Y:S01]  /*3040*/  IMAD R8, R7, 0x8, R8 ;  /* 0x0000000807087824 */ /* 0x000fe200078e0208 */
[----:B------:R-:W-:Y:S01]  /*3050*/  SHF.R.S32.HI R0, RZ, 0x1, R9 ;  /* 0x00000001ff007819 */ /* 0x000fe20000011409 */
[----:B------:R-:W-:Y:S01]  /*3060*/  IMAD.IADD R12, R12, 0x1, -R13 ;  /* 0x000000010c0c7824 */ /* 0x000fe200078e0a0d */
[----:B------:R-:W-:Y:S01]  /*3070*/  LOP3.LUT R11, R11, 0x7fffffe, RZ, 0xc0, !PT ;  /* 0x07fffffe0b0b7812 */ /* 0x000fe200078ec0ff */
[----:B------:R-:W-:-:S02]  /*3080*/  IMAD.SHL.U32 R9, R10, 0x20, RZ ;  /* 0x000000200a097824 */ /* 0x000fc400078e00ff */
[----:B------:R-:W-:Y:S02]  /*3090*/  IMAD.SHL.U32 R10, R0, 0x40, RZ ;  /* 0x00000040000a7824 */ /* 0x000fe400078e00ff */
[----:B------:R-:W-:Y:S01]  /*30a0*/  IMAD.SHL.U32 R143, R12, 0x40, RZ ;  /* 0x000000400c8f7824 */ /* 0x000fe200078e00ff */
[----:B------:R-:W-:Y:S01]  /*30b0*/  LOP3.LUT R9, R9, 0xffffff00, RZ, 0xc0, !PT ;  /* 0xffffff0009097812 */ /* 0x000fe200078ec0ff */
[----:B------:R-:W-:Y:S02]  /*30c0*/  IMAD.IADD R11, R6, 0x1, -R11 ;  /* 0x00000001060b7824 */ /* 0x000fe400078e0a0b */
[----:B------:R-:W-:Y:S01]  /*30d0*/  IMAD.SHL.U32 R6, R5, 0x8, RZ ;  /* 0x0000000805067824 */ /* 0x000fe200078e00ff */
[----:B------:R-:W-:Y:S01]  /*30e0*/  LOP3.LUT R5, R10, 0xc0, RZ, 0xc0, !PT ;  /* 0x000000c00a057812 */ /* 0x000fe200078ec0ff */
[----:B------:R-:W-:Y:S01]  /*30f0*/  IMAD.SHL.U32 R10, R7, 0x8, RZ ;  /* 0x00000008070a7824 */ /* 0x000fe200078e00ff */
[----:B------:R-:W-:Y:S01]  /*3100*/  LOP3.LUT R143, R143, 0xc0, RZ, 0xc0, !PT ;  /* 0x000000c08f8f7812 */ /* 0x000fe200078ec0ff */
[----:B------:R-:W-:Y:S01]  /*3110*/  IMAD R9, R146, 0x200, R9 ;  /* 0x0000020092097824 */ /* 0x000fe200078e0209 */
[----:B------:R-:W-:-:S02]  /*3120*/  LOP3.LUT R6, R5, 0x8, R6, 0xf8, !PT ;  /* 0x0000000805067812 */ /* 0x000fc400078ef806 */
[----:B------:R-:W-:Y:S01]  /*3130*/  LOP3.LUT R10, R143, 0x8, R10, 0xf8, !PT ;  /* 0x000000088f0a7812 */ /* 0x000fe200078ef80a */
[----:B------:R-:W-:Y:S01]  /*3140*/  IMAD R9, R11, 0x20, R9 ;  /* 0x000000200b097824 */ /* 0x000fe200078e0209 */
[----:B------:R-:W-:Y:S02]  /*3150*/  SHF.R.U32.HI R5, RZ, 0x3, R5 ;  /* 0x00000003ff057819 */ /* 0x000fe40000011605 */
        /* <DEDUP_REMOVED lines=17> */
.L_x_2420:
[----:B------:R-:W-:Y:S05]  /*3270*/  BSYNC B0 ;  /* 0x0000000000007941 */ /* 0x000fea0003800000 */
.L_x_2419:
        /* <DEDUP_REMOVED lines=21> */
.L_x_2422:
[----:B------:R-:W-:Y:S05]  /*33d0*/  BSYNC B0 ;  /* 0x0000000000007941 */ /* 0x000fea0003800000 */
.L_x_2421:
        /* <DEDUP_REMOVED lines=17> */
.L_x_2424:
[----:B------:R-:W-:Y:S05]  /*34f0*/  BSYNC B0 ;  /* 0x0000000000007941 */ /* 0x000fea0003800000 */
.L_x_2423:
        /* <DEDUP_REMOVED lines=16> */
.L_x_2426:
[----:B------:R-:W-:Y:S05]  /*3600*/  BSYNC B0 ;  /* 0x0000000000007941 */ /* 0x000fea0003800000 */
.L_x_2425:
        /* <DEDUP_REMOVED lines=17> */
.L_x_2428:
[----:B------:R-:W-:Y:S05]  /*3720*/  BSYNC B0 ;  /* 0x0000000000007941 */ /* 0x000fea0003800000 */
.L_x_2427:
        /* <DEDUP_REMOVED lines=17> */
.L_x_2430:
[----:B------:R-:W-:Y:S05]  /*3840*/  BSYNC B0 ;  /* 0x0000000000007941 */ /* 0x000fea0003800000 */
.L_x_2429:
        /* <DEDUP_REMOVED lines=17> */
.L_x_2432:
[----:B------:R-:W-:Y:S05]  /*3960*/  BSYNC B0 ;  /* 0x0000000000007941 */ /* 0x000fea0003800000 */
.L_x_2431:
[----:B-1----:R-:W-:Y:S01]  /*3970*/  LDSM.16.M88.4 R4, [R166] ;  /* 0x00000000a604783b */ /* 0x002fe20000000200 */
[----:B------:R-:W-:Y:S01]  /*3980*/  LOP3.LUT P0, RZ, R0, 0x2, RZ, 0xc0, !PT ;  /* 0x0000000200ff7812 */ /* 0x000fe2000780c0ff */
[----:B------:R-:W-:Y:S01]  /*3990*/  IMAD.MOV.U32 R0, RZ, RZ, 0x10 ;  /* 0x00000010ff007424 */ /* 0x000fe200078e00ff */
[----:B------:R-:W-:Y:S01]  /*39a0*/  LOP3.LUT P2, RZ, R12, 0x2, RZ, 0xc0, !PT ;  /* 0x000000020cff7812 */ /* 0x000fe2000784c0ff */
[----:B------:R-:W1:Y:S01]  /*39b0*/  LDSM.16.M88.4 R20, [R164+0x1000] ;  /* 0x00100000a414783b */ /* 0x000e620000000200 */
[----:B------:R-:W-:Y:S01]  /*39c0*/  VIADD R12, R164, 0x1000 ;  /* 0x00001000a40c7836 */ /* 0x000fe20000000000 */
[----:B------:R-:W-:Y:S01]  /*39d0*/  ULDC UR11, c[0x0][0x39c] ;  /* 0x0000e700000b7ab9 */ /* 0x000fe20000000800 */
[----:B------:R-:W-:Y:S01]  /*39e0*/  SEL R0, R0, 0xfffffff0, !P2 ;  /* 0xfffffff000007807 */ /* 0x000fe20005000000 */
[----:B------:R-:W-:Y:S01]  /*39f0*/  VIADD R163, R164, 0x1020 ;  /* 0x00001020a4a37836 */ /* 0x000fe20000000000 */
[----:B------:R-:W3:Y:S01]  /*3a00*/  LDSM.16.M88.4 R8, [R164+0x1400] ;  /* 0x00140000a408783b */ /* 0x000ee20000000200 */
[----:B------:R-:W-:Y:S01]  /*3a10*/  LOP3.LUT R150, R150, 0xffffffe0, RZ, 0xc0, !PT ;  /* 0xffffffe096967812 */ /* 0x000fe200078ec0ff */
[----:B------:R-:W-:Y:S01]  /*3a20*/  UISETP.GT.AND UP0, UPT, UR7, UR15, UPT ;  /* 0x0000000f0700728c */ /* 0x000fe2000bf04270 */
[----:B------:R-:W-:Y:S01]  /*3a30*/  IMAD R165, R0, 0x2, R166 ;  /* 0x0000000200a57824 */ /* 0x000fe200078e02a6 */
[----:B------:R-:W-:Y:S01]  /*3a40*/  LDSM.16.M88.4 R16, [R164+0x1800] ;  /* 0x00180000a410783b */ /* 0x000fe20000000200 */
[----:B------:R-:W-:Y:S01]  /*3a50*/  @P0 VIADD R163, R12, 0xffffffe0 ;  /* 0xffffffe00ca30836 */ /* 0x000fe20000000000 */
[----:B------:R-:W-:-:S02]  /*3a60*/  LEA R146, R146, UR22, 0x4 ;  /* 0x0000001692927c11 */ /* 0x000fc4000f8e20ff */
[----:B--2---:R-:W-:Y:S04]  /*3a70*/  LDSM.16.M88.4 R12, [R165] ;  /* 0x00000000a50c783b */ /* 0x004fe80000000200 */
[----:B------:R-:W2:Y:S04]  /*3a80*/  LDSM.16.M88.4 R40, [R163] ;  /* 0x00000000a328783b */ /* 0x000ea80000000200 */
        /* <DEDUP_REMOVED lines=10> */
[C---:B---3--:R-:W-:Y:S01]  /*3b30*/  HMMA.16816.F32.BF16 R24, R4.reuse, R8, RZ ;  /* 0x000000080418723c */ /* 0x048fe200000418ff */
[----:B------:R-:W3:Y:S04]  /*3b40*/  LDSM.16.M88.4 R68, [R164+0x3000] ;  /* 0x00300000a444783b */ /* 0x000ee80000000200 */
[----:B------:R-:W3:Y:S01]  /*3b50*/  LDSM.16.M88.4 R60, [R164+0x3400] ;  /* 0x00340000a43c783b */ /* 0x000ee20000000200 */
[----:B------:R-:W-:Y:S03]  /*3b60*/  HMMA.16816.F32.BF16 R8, R4, R10, RZ ;  /* 0x0000000a0408723c */ /* 0x000fe600000418ff */
[----:B------:R-:W3:Y:S03]  /*3b70*/  LDSM.16.M88.4 R52, [R164+0x3800] ;  /* 0x00380000a434783b */ /* 0x000ee60000000200 */
[C---:B--2---:R-:W-:Y:S01]  /*3b80*/  HMMA.16816.F32.BF16 R28, R12.reuse, R40, R28 ;  /* 0x000000280c1c723c */ /* 0x044fe2000004181c */
[----:B------:R-:W2:Y:S04]  /*3b90*/  LDSM.16.M88.4 R44, [R164+0x3c00] ;  /* 0x003c0000a42c783b */ /* 0x000ea80000000200 */
[----:B------:R-:W-:Y:S01]  /*3ba0*/  LDSM.16.M88.4 R116, [R164+0x4c00] ;  /* 0x004c0000a474783b */ /* 0x000fe20000000200 */
[C---:B------:R-:W-:Y:S03]  /*3bb0*/  HMMA.16816.F32.BF16 R20, R12.reuse, R42, R20 ;  /* 0x0000002a0c14723c */ /* 0x040fe60000041814 */
[----:B------:R-:W-:Y:S03]  /*3bc0*/  LDSM.16.M88.4 R120, [R163+0x1400] ;  /* 0x00140000a378783b */ /* 0x000fe60000000200 */
[C---:B----4-:R-:W-:Y:S01]  /*3bd0*/  HMMA.16816.F32.BF16 R24, R12.reuse, R36, R24 ;  /* 0x000000240c18723c */ /* 0x050fe20000041818 */
[----:B------:R-:W-:Y:S01]  /*3be0*/  LDSM.16.M88.4 R124, [R163+0x1000] ;  /* 0x00100000a37c783b */ /* 0x000fe20000000200 */
[----:B------:R-:W4:Y:S04]  /*3bf0*/  S2R R0, SR_TID.X ;  /* 0x0000000000007919 */ /* 0x000f280000002100 */
        /* <DEDUP_REMOVED lines=14> */
[----:B------:R-:W4:Y:S01]  /*3ce0*/  MUFU.TANH R142, R29 ;  /* 0x0000001d008e7308 */ /* 0x000f220000002400 */
        /* <DEDUP_REMOVED lines=10> */
[----:B------:R-:W-:Y:S05]  /*3d90*/  HMMA.16816.F32.BF16 R108, R4, R110, RZ ;  /* 0x0000006e046c723c */ /* 0x000fea00000418ff */
[----:B------:R1:W4:Y:S01]  /*3da0*/  MUFU.TANH R147, R31 ;  /* 0x0000001f00937308 */ /* 0x0003220000002400 */
[C---:B------:R-:W-:Y:S06]  /*3db0*/  HMMA.16816.F32.BF16 R132, R12.reuse, R32, R132 ;  /* 0x000000200c84723c */ /* 0x040fec0000041884 */
[C---:B------:R-:W-:Y:S01]  /*3dc0*/  HMMA.16816.F32.BF16 R16, R12.reuse, R34, R16 ;  /* 0x000000220c10723c */ /* 0x040fe20000041810 */
[----:B------:R-:W-:Y:S05]  /*3dd0*/  MUFU.TANH R148, R20 ;  /* 0x0000001400947308 */ /* 0x000fea0000002400 */
[C---:B------:R-:W-:Y:S03]  /*3de0*/  HMMA.16816.F32.BF16 R112, R12.reuse, R128, R112 ;  /* 0x000000800c70723c */ /* 0x040fe60000041870 */
[----:B------:R-:W4:Y:S01]  /*3df0*/  MUFU.TANH R149, R21 ;  /* 0x0000001500957308 */ /* 0x000f220000002400 */
[----:B-1----:R-:W1:Y:S02]  /*3e00*/  LDSM.16.M88.4 R28, [R164+0x4400] ;  /* 0x00440000a41c783b */ /* 0x002e640000000200 */
[----:B------:R-:W-:Y:S02]  /*3e10*/  HMMA.16816.F32.BF16 R108, R12, R130, R108 ;  /* 0x000000820c6c723c */ /* 0x000fe4000004186c */
[----:B------:R-:W-:Y:S03]  /*3e20*/  LDSM.16.M88.4 R128, [R163+0x1c00] ;  /* 0x001c0000a380783b */ /* 0x000fe60000000200 */
[----:B------:R-:W-:Y:S01]  /*3e30*/  MUFU.TANH R151, R22 ;  /* 0x0000001600977308 */ /* 0x000fe20000002400 */
[----:B------:R-:W-:Y:S01]  /*3e40*/  HMMA.16816.F32.BF16 R104, R4, R100, RZ ;  /* 0x000000640468723c */ /* 0x000fe200000418ff */
[----:B------:R-:W-:Y:S01]  /*3e50*/  FMUL.FTZ R132, R132, UR11 ;  /* 0x0000000b84847c20 */ /* 0x000fe20008410000 */
[----:B------:R-:W-:Y:S01]  /*3e60*/  FMUL.FTZ R135, R135, UR11 ;  /* 0x0000000b87877c20 */ /* 0x000fe20008410000 */
[----:B------:R-:W-:Y:S01]  /*3e70*/  FMUL.FTZ R133, R133, UR11 ;  /* 0x0000000b85857c20 */ /* 0x000fe20008410000 */
[----:B------:R-:W-:-:S02]  /*3e80*/  FMUL.FTZ R134, R134, UR11 ;  /* 0x0000000b86867c20 */ /* 0x000fc40008410000 */
[C---:B------:R-:W-:Y:S01]  /*3e90*/  HMMA.16816.F32.BF16 R96, R4.reuse, R92, RZ ;  /* 0x0000005c0460723c */ /* 0x040fe200000418ff */
[----:B------:R3:W1:Y:S01]  /*3ea0*/  MUFU.TANH R152, R23 ;  /* 0x0000001700987308 */ /* 0x0006620000002400 */
[----:B------:R-:W-:Y:S01]  /*3eb0*/  FMUL.FTZ R16, R16, UR11 ;  /* 0x0000000b10107c20 */ /* 0x000fe20008410000 */
[----:B------:R-:W-:Y:S01]  /*3ec0*/  FMUL.FTZ R17, R17, UR11 ;  /* 0x0000000b11117c20 */ /* 0x000fe20008410000 */
[----:B------:R-:W-:Y:S01]  /*3ed0*/  FMUL.FTZ R18, R18, UR11 ;  /* 0x0000000b12127c20 */ /* 0x000fe20008410000 */
[----:B------:R-:W-:Y:S01]  /*3ee0*/  FMUL.FTZ R19, R19, UR11 ;  /* 0x0000000b13137c20 */ /* 0x000fe20008410000 */
[C---:B------:R-:W-:Y:S01]  /*3ef0*/  HMMA.16816.F32.BF16 R88, R4.reuse, R84, RZ ;  /* 0x000000540458723c */ /* 0x040fe200000418ff */
[----:B------:R-:W-:Y:S01]  /*3f00*/  FMUL.FTZ R112, R112, UR11 ;  /* 0x0000000b70707c20 */ /* 0x000fe20008410000 */
[----:B------:R-:W-:Y:S01]  /*3f10*/  FMUL.FTZ R113, R113, UR11 ;  /* 0x0000000b71717c20 */ /* 0x000fe20008410000 */
[----:B------:R-:W1:Y:S01]  /*3f20*/  MUFU.TANH R153, R24 ;  /* 0x0000001800997308 */ /* 0x000e620000002400 */
[----:B------:R-:W-:Y:S01]  /*3f30*/  FMUL.FTZ R114, R114, UR11 ;  /* 0x0000000b72727c20 */ /* 0x000fe20008410000 */
[----:B------:R-:W-:Y:S01]  /*3f40*/  FMUL.FTZ R115, R115, UR11 ;  /* 0x0000000b73737c20 */ /* 0x000fe20008410000 */
[C---:B------:R-:W-:Y:S01]  /*3f50*/  HMMA.16816.F32.BF16 R80, R4.reuse, R76, RZ ;  /* 0x0000004c0450723c */ /* 0x040fe200000418ff */
[----:B------:R-:W-:Y:S01]  /*3f60*/  FMUL.FTZ R108, R108, UR11 ;  /* 0x0000000b6c6c7c20 */ /* 0x000fe20008410000 */
[----:B------:R-:W-:Y:S01]  /*3f70*/  FMUL.FTZ R109, R109, UR11 ;  /* 0x0000000b6d6d7c20 */ /* 0x000fe20008410000 */
[----:B------:R-:W-:Y:S01]  /*3f80*/  FMUL.FTZ R110, R110, UR11 ;  /* 0x0000000b6e6e7c20 */ /* 0x000fe20008410000 */
[----:B------:R-:W-:Y:S01]  /*3f90*/  FMUL.FTZ R111, R111, UR11 ;  /* 0x0000000b6f6f7c20 */ /* 0x000fe20008410000 */
[----:B------:R-:W-:Y:S01]  /*3fa0*/  MUFU.TANH R154, R25 ;  /* 0x00000019009a7308 */ /* 0x000fe20000002400 */
[----:B---3--:R-:W3:Y:S01]  /*3fb0*/  LDSM.16.M88.4 R20, [R164+0x4800] ;  /* 0x00480000a414783b */ /* 0x008ee20000000200 */
[C---:B------:R-:W-:Y:S06]  /*3fc0*/  HMMA.16816.F32.BF16 R72, R4.reuse, R68, RZ ;  /* 0x000000440448723c */ /* 0x040fec00000418ff */
[----:B------:R-:W3:Y:S01]  /*3fd0*/  MUFU.TANH R155, R26 ;  /* 0x0000001a009b7308 */ /* 0x000ee20000002400 */
[C---:B------:R-:W-:Y:S06]  /*3fe0*/  HMMA.16816.F32.BF16 R64, R4.reuse, R60, RZ ;  /* 0x0000003c0440723c */ /* 0x040fec00000418ff */
[C---:B------:R-:W-:Y:S01]  /*3ff0*/  HMMA.16816.F32.BF16 R56, R4.reuse, R52, RZ ;  /* 0x000000340438723c */ /* 0x040fe200000418ff */
[----:B------:R3:W-:Y:S05]  /*4000*/  MUFU.TANH R156, R27 ;  /* 0x0000001b009c7308 */ /* 0x0007ea0000002400 */
[C---:B--2---:R-:W-:Y:S03]  /*4010*/  HMMA.16816.F32.BF16 R48, R4.reuse, R44, RZ ;  /* 0x0000002c0430723c */ /* 0x044fe600000418ff */
[----:B------:R-:W2:Y:S03]  /*4020*/  MUFU.TANH R157, R8 ;  /* 0x00000008009d7308 */ /* 0x000ea60000002400 */
[C---:B----4-:R-:W-:Y:S05]  /*4030*/  HMMA.16816.F32.BF16 R40, R4.reuse, R36, RZ ;  /* 0x000000240428723c */ /* 0x050fea00000418ff */
[----:B------:R-:W-:Y:S01]  /*4040*/  MUFU.TANH R158, R9 ;  /* 0x00000009009e7308 */ /* 0x000fe20000002400 */
[C---:B-1----:R-:W-:Y:S06]  /*4050*/  HMMA.16816.F32.BF16 R32, R4.reuse, R28, RZ ;  /* 0x0000001c0420723c */ /* 0x042fec00000418ff */
[C---:B------:R-:W-:Y:S01]  /*4060*/  HMMA.16816.F32.BF16 R100, R4.reuse, R102, RZ ;  /* 0x000000660464723c */ /* 0x040fe200000418ff */
[----:B------:R-:W1:Y:S05]  /*4070*/  MUFU.TANH R159, R10 ;  /* 0x0000000a009f7308 */ /* 0x000e6a0000002400 */
[C---:B---3--:R-:W-:Y:S03]  /*4080*/  HMMA.16816.F32.BF16 R24, R4.reuse, R20, RZ ;  /* 0x000000140418723c */ /* 0x048fe600000418ff */
[----:B------:R-:W3:Y:S03]  /*4090*/  MUFU.TANH R160, R11 ;  /* 0x0000000b00a07308 */ /* 0x000ee60000002400 */
[C---:B------:R-:W-:Y:S05]  /*40a0*/  HMMA.16816.F32.BF16 R92, R4.reuse, R94, RZ ;  /* 0x0000005e045c723c */ /* 0x040fea00000418ff */
[----:B------:R-:W-:Y:S01]  /*40b0*/  MUFU.TANH R161, R16 ;  /* 0x0000001000a17308 */ /* 0x000fe20000002400 */
[C---:B------:R-:W-:Y:S06]  /*40c0*/  HMMA.16816.F32.BF16 R84, R4.reuse, R86, RZ ;  /* 0x000000560454723c */ /* 0x040fec00000418ff */
[C---:B------:R-:W-:Y:S01]  /*40d0*/  HMMA.16816.F32.BF16 R76, R4.reuse, R78, RZ ;  /* 0x0000004e044c723c */ /* 0x040fe200000418ff */
[----:B------:R-:W-:Y:S05]  /*40e0*/  MUFU.TANH R162, R17 ;  /* 0x0000001100a27308 */ /* 0x000fea0000002400 */
[C---:B------:R-:W-:Y:S03]  /*40f0*/  HMMA.16816.F32.BF16 R68, R4.reuse, R70, RZ ;  /* 0x000000460444723c */ /* 0x040fe600000418ff */
[----:B------:R-:W-:Y:S03]  /*4100*/  MUFU.TANH R167, R18 ;  /* 0x0000001200a77308 */ /* 0x000fe60000002400 */
[C---:B------:R-:W-:Y:S05]  /*4110*/  HMMA.16816.F32.BF16 R60, R4.reuse, R62, RZ ;  /* 0x0000003e043c723c */ /* 0x040fea00000418ff */
[----:B------:R4:W-:Y:S01]  /*4120*/  MUFU.TANH R168, R19 ;  /* 0x0000001300a87308 */ /* 0x0009e20000002400 */
[C---:B------:R-:W-:Y:S06]  /*4130*/  HMMA.16816.F32.BF16 R52, R4.reuse, R54, RZ ;  /* 0x000000360434723c */ /* 0x040fec00000418ff */
[C---:B------:R-:W-:Y:S01]  /*4140*/  HMMA.16816.F32.BF16 R44, R4.reuse, R46, RZ ;  /* 0x0000002e042c723c */ /* 0x040fe200000418ff */
[----:B------:R-:W-:Y:S05]  /*4150*/  MUFU.TANH R170, R112 ;  /* 0x0000007000aa7308 */ /* 0x000fea0000002400 */
[C---:B------:R-:W-:Y:S03]  /*4160*/  HMMA.16816.F32.BF16 R36, R4.reuse, R38, RZ ;  /* 0x000000260424723c */ /* 0x040fe600000418ff */
[----:B------:R-:W-:Y:S01]  /*4170*/  MUFU.TANH R171, R113 ;  /* 0x0000007100ab7308 */ /* 0x000fe20000002400 */
[----:B----4-:R-:W-:Y:S02]  /*4180*/  LDSM.16.M88.4 R16, [R163+0x2800] ;  /* 0x00280000a310783b */ /* 0x010fe40000000200 */
[C---:B------:R-:W-:Y:S05]  /*4190*/  HMMA.16816.F32.BF16 R28, R4.reuse, R30, RZ ;  /* 0x0000001e041c723c */ /* 0x040fea00000418ff */
[----:B------:R-:W4:Y:S01]  /*41a0*/  MUFU.TANH R132, R132 ;  /* 0x0000008400847308 */ /* 0x000f220000002400 */
[C---:B------:R-:W-:Y:S06]  /*41b0*/  HMMA.16816.F32.BF16 R20, R4.reuse, R22, RZ ;  /* 0x000000160414723c */ /* 0x040fec00000418ff */
[C---:B------:R-:W-:Y:S01]  /*41c0*/  HMMA.16816.F32.BF16 R8, R4.reuse, R116, RZ ;  /* 0x000000740408723c */ /* 0x040fe200000418ff */
[----:B------:R-:W-:Y:S05]  /*41d0*/  MUFU.TANH R135, R135 ;  /* 0x0000008700877308 */ /* 0x000fea0000002400 */
[----:B------:R-:W-:Y:S01]  /*41e0*/  HMMA.16816.F32.BF16 R4, R4, R118, RZ ;  /* 0x000000760404723c */ /* 0x000fe200000418ff */
[----:B------:R-:W2:Y:S02]  /*41f0*/  LDSM.16.M88.4 R116, [R163+0x1800] ;  /* 0x00180000a374783b */ /* 0x000ea40000000200 */
[----:B------:R-:W4:Y:S03]  /*4200*/  MUFU.TANH R133, R133 ;  /* 0x0000008500857308 */ /* 0x000f260000002400 */
[C---:B------:R-:W-:Y:S05]  /*4210*/  HMMA.16816.F32.BF16 R96, R12.reuse, R120, R96 ;  /* 0x000000780c60723c */ /* 0x040fea0000041860 */
[----:B------:R-:W4:Y:S01]  /*4220*/  MUFU.TANH R134, R134 ;  /* 0x0000008600867308 */ /* 0x000f220000002400 */
[C---:B------:R-:W-:Y:S01]  /*4230*/  HMMA.16816.F32.BF16 R92, R12.reuse, R122, R92 ;  /* 0x0000007a0c5c723c */ /* 0x040fe2000004185c */
[----:B------:R-:W1:Y:S05]  /*4240*/  LDSM.16.M88.4 R120, [R163+0x2400] ;  /* 0x00240000a378783b */ /* 0x000e6a0000000200 */
[C---:B------:R-:W-:Y:S01]  /*4250*/  HMMA.16816.F32.BF16 R80, R12.reuse, R128, R80 ;  /* 0x000000800c50723c */ /* 0x040fe20000041850 */
[----:B------:R-:W-:Y:S05]  /*4260*/  MUFU.TANH R129, R114 ;  /* 0x0000007200817308 */ /* 0x000fea0000002400 */
[----:B------:R-:W-:Y:S01]  /*4270*/  HMMA.16816.F32.BF16 R76, R12, R130, R76 ;  /* 0x000000820c4c723c */ /* 0x000fe2000004184c */
[----:B------:R-:W-:-:S02]  /*4280*/  IMAD.MOV.U32 R128, RZ, RZ, 0x8 ;  /* 0x00000008ff807424 */ /* 0x000fc400078e00ff */
[----:B------:R3:W4:Y:S03]  /*4290*/  MUFU.TANH R131, R115 ;  /* 0x0000007300837308 */ /* 0x0007260000002400 */
[----:B------:R-:W-:Y:S01]  /*42a0*/  HMMA.16816.F32.BF16 R104, R12, R124, R104 ;  /* 0x0000007c0c68723c */ /* 0x000fe20000041868 */
[----:B------:R-:W-:Y:S01]  /*42b0*/  FMUL.FTZ R96, R96, UR11 ;  /* 0x0000000b60607c20 */ /* 0x000fe20008410000 */
[----:B------:R-:W-:-:S03]  /*42c0*/  FMUL.FTZ R99, R99, UR11 ;  /* 0x0000000b63637c20 */ /* 0x000fc60008410000 */
[----:B------:R-:W4:Y:S01]  /*42d0*/  MUFU.TANH R108, R108 ;  /* 0x0000006c006c7308 */ /* 0x000f220000002400 */
[----:B------:R-:W-:Y:S01]  /*42e0*/  HMMA.16816.F32.BF16 R100, R12, R126, R100 ;  /* 0x0000007e0c64723c */ /* 0x000fe20000041864 */
[----:B------:R-:W4:Y:S01]  /*42f0*/  LDSM.16.M88.4 R124, [R163+0x2000] ;  /* 0x00200000a37c783b */ /* 0x000f220000000200 */
[----:B------:R-:W-:Y:S01]  /*4300*/  FMUL.FTZ R93, R93, UR11 ;  /* 0x0000000b5d5d7c20 */ /* 0x000fe20008410000 */
[----:B------:R-:W-:-:S03]  /*4310*/  FMUL.FTZ R92, R92, UR11 ;  /* 0x0000000b5c5c7c20 */ /* 0x000fc60008410000 */
[C---:B--2---:R-:W-:Y:S01]  /*4320*/  HMMA.16816.F32.BF16 R88, R12.reuse, R116, R88 ;  /* 0x000000740c58723c */ /* 0x044fe20000041858 */
[----:B------:R-:W-:Y:S01]  /*4330*/  MUFU.TANH R109, R109 ;  /* 0x0000006d006d7308 */ /* 0x000fe20000002400 */
[----:B---3--:R-:W2:Y:S04]  /*4340*/  LDSM.16.M88.4 R112, [R163+0x3000] ;  /* 0x00300000a370783b */ /* 0x008ea80000000200 */
[C---:B------:R-:W-:Y:S01]  /*4350*/  HMMA.16816.F32.BF16 R84, R12.reuse, R118, R84 ;  /* 0x000000760c54723c */ /* 0x040fe20000041854 */
[----:B------:R-:W3:Y:S02]  /*4360*/  LDSM.16.M88.4 R116, [R163+0x2c00] ;  /* 0x002c0000a374783b */ /* 0x000ee40000000200 */
[----:B------:R-:W3:Y:S03]  /*4370*/  MUFU.TANH R110, R110 ;  /* 0x0000006e006e7308 */ /* 0x000ee60000002400 */
[C---:B------:R-:W-:Y:S01]  /*4380*/  HMMA.16816.F32.BF16 R56, R12.reuse, R16, R56 ;  /* 0x000000100c38723c */ /* 0x040fe20000041838 */
[----:B------:R-:W-:Y:S01]  /*4390*/  FMUL.FTZ R104, R104, UR11 ;  /* 0x0000000b68687c20 */ /* 0x000fe20008410000 */
[----:B------:R-:W-:Y:S01]  /*43a0*/  FMUL.FTZ R105, R105, UR11 ;  /* 0x0000000b69697c20 */ /* 0x000fe20008410000 */
[----:B------:R-:W-:Y:S01]  /*43b0*/  FMUL.FTZ R106, R106, UR11 ;  /* 0x0000000b6a6a7c20 */ /* 0x000fe20008410000 */
[----:B------:R-:W-:Y:S01]  /*43c0*/  FMUL.FTZ R107, R107, UR11 ;  /* 0x0000000b6b6b7c20 */ /* 0x000fe20008410000 */
[----:B------:R-:W-:Y:S01]  /*43d0*/  MUFU.TANH R111, R111 ;  /* 0x0000006f006f7308 */ /* 0x000fe20000002400 */
[C---:B------:R-:W-:Y:S01]  /*43e0*/  HMMA.16816.F32.BF16 R52, R12.reuse, R18, R52 ;  /* 0x000000120c34723c */ /* 0x040fe20000041834 */
[----:B------:R-:W3:Y:S01]  /*43f0*/  LDSM.16.M88.4 R16, [R163+0x3800] ;  /* 0x00380000a310783b */ /* 0x000ee20000000200 */
[----:B------:R-:W-:Y:S01]  /*4400*/  FMUL.FTZ R103, R103, UR11 ;  /* 0x0000000b67677c20 */ /* 0x000fe20008410000 */
[----:B------:R-:W-:Y:S01]  /*4410*/  FMUL.FTZ R102, R102, UR11 ;  /* 0x0000000b66667c20 */ /* 0x000fe20008410000 */
[----:B------:R-:W-:Y:S01]  /*4420*/  FMUL.FTZ R100, R100, UR11 ;  /* 0x0000000b64647c20 */ /* 0x000fe20008410000 */
[----:B------:R-:W-:Y:S01]  /*4430*/  FMUL.FTZ R101, R101, UR11 ;  /* 0x0000000b65657c20 */ /* 0x000fe20008410000 */
[C---:B-1----:R-:W-:Y:S03]  /*4440*/  HMMA.16816.F32.BF16 R64, R12.reuse, R120, R64 ;  /* 0x000000780c40723c */ /* 0x042fe60000041840 */
[----:B------:R-:W-:Y:S03]  /*4450*/  MUFU.TANH R102, R102 ;  /* 0x0000006600667308 */ /* 0x000fe60000002400 */
[C---:B------:R-:W-:Y:S01]  /*4460*/  HMMA.16816.F32.BF16 R60, R12.reuse, R122, R60 ;  /* 0x0000007a0c3c723c */ /* 0x040fe2000004183c */
[----:B------:R-:W1:Y:S04]  /*4470*/  LDSM.16.M88.4 R120, [R163+0x3400] ;  /* 0x00340000a378783b */ /* 0x000e680000000200 */
[----:B------:R-:W-:Y:S01]  /*4480*/  MUFU.TANH R100, R100 ;  /* 0x0000006400647308 */ /* 0x000fe20000002400 */
[C---:B----4-:R-:W-:Y:S06]  /*4490*/  HMMA.16816.F32.BF16 R72, R12.reuse, R124, R72 ;  /* 0x0000007c0c48723c */ /* 0x050fec0000041848 */
[C---:B--2---:R-:W-:Y:S01]  /*44a0*/  HMMA.16816.F32.BF16 R40, R12.reuse, R112, R40 ;  /* 0x000000700c28723c */ /* 0x044fe20000041828 */
[----:B------:R-:W-:Y:S05]  /*44b0*/  MUFU.TANH R124, R104 ;  /* 0x00000068007c7308 */ /* 0x000fea0000002400 */
[----:B---3--:R-:W-:Y:S01]  /*44c0*/  HMMA.16816.F32.BF16 R48, R12, R116, R48 ;  /* 0x000000740c30723c */ /* 0x008fe20000041830 */
[----:B------:R-:W-:-:S02]  /*44d0*/  SHF.R.S32.HI R113, RZ, 0x1f, R0 ;  /* 0x0000001fff717819 */ /* 0x000fc40000011400 */
[----:B------:R-:W-:Y:S02]  /*44e0*/  MUFU.TANH R116, R105 ;  /* 0x0000006900747308 */ /* 0x000fe40000002400 */
[----:B------:R-:W-:Y:S01]  /*44f0*/  LEA.HI R113, R113, R0, RZ, 0x4 ;  /* 0x0000000071717211 */ /* 0x000fe200078f20ff */
[C---:B------:R-:W-:Y:S03]  /*4500*/  HMMA.16816.F32.BF16 R36, R12.reuse, R114, R36 ;  /* 0x000000720c24723c */ /* 0x040fe60000041824 */
[----:B------:R-:W-:Y:S02]  /*4510*/  LOP3.LUT R113, R113, 0xfffffff0, RZ, 0xc0, !PT ;  /* 0xfffffff071717812 */ /* 0x000fe400078ec0ff */
[----:B------:R-:W2:Y:S01]  /*4520*/  MUFU.TANH R117, R106 ;  /* 0x0000006a00757308 */ /* 0x000ea20000002400 */
[----:B------:R-:W-:Y:S02]  /*4530*/  HMMA.16816.F32.BF16 R24, R12, R16, R24 ;  /* 0x000000100c18723c */ /* 0x000fe40000041818 */
[----:B------:R-:W-:-:S02]  /*4540*/  IMAD.IADD R0, R0, 0x1, -R113 ;  /* 0x0000000100007824 */ /* 0x000fc400078e0a71 */
[----:B------:R-:W-:Y:S02]  /*4550*/  IMAD.IADD R113, R138, 0x1, -R150 ;  /* 0x000000018a717824 */ /* 0x000fe400078e0a96 */
[C---:B------:R-:W-:Y:S01]  /*4560*/  HMMA.16816.F32.BF16 R44, R12.reuse, R118, R44 ;  /* 0x000000760c2c723c */ /* 0x040fe2000004182c */
[----:B------:R3:W4:Y:S01]  /*4570*/  MUFU.TANH R112, R107 ;  /* 0x0000006b00707308 */ /* 0x0007220000002400 */
[----:B------:R-:W-:Y:S02]  /*4580*/  SHF.R.S32.HI R115, RZ, 0x1f, R0 ;  /* 0x0000001fff737819 */ /* 0x000fe40000011400 */
[-C--:B------:R-:W-:Y:S02]  /*4590*/  LEA.HI R114, R0, R0.reuse, RZ, 0x1 ;  /* 0x0000000000727211 */ /* 0x080fe400078f08ff */
[----:B------:R-:W-:Y:S01]  /*45a0*/  LEA.HI R115, R115, R0, RZ, 0x3 ;  /* 0x0000000073737211 */ /* 0x000fe200078f18ff */
[----:B-1----:R-:W-:Y:S01]  /*45b0*/  HMMA.16816.F32.BF16 R32, R12, R120, R32 ;  /* 0x000000780c20723c */ /* 0x002fe20000041820 */
[----:B------:R-:W-:Y:S01]  /*45c0*/  LOP3.LUT R118, R114, 0x7fffffe, RZ, 0xc0, !PT ;  /* 0x07fffffe72767812 */ /* 0x000fe200078ec0ff */
[----:B------:R1:W-:Y:S01]  /*45d0*/  MUFU.TANH R16, R103 ;  /* 0x0000006700107308 */ /* 0x0003e20000002400 */
[----:B------:R-:W-:Y:S01]  /*45e0*/  SHF.R.S32.HI R119, RZ, 0x1f, R113 ;  /* 0x0000001fff777819 */ /* 0x000fe20000011471 */
[----:B------:R-:W-:-:S02]  /*45f0*/  IMAD.SHL.U32 R17, R115, 0x20, RZ ;  /* 0x0000002073117824 */ /* 0x000fc400078e00ff */
[----:B------:R-:W-:Y:S01]  /*4600*/  FMUL.FTZ R115, R86, UR11 ;  /* 0x0000000b56737c20 */ /* 0x000fe20008410000 */
[----:B------:R-:W-:Y:S01]  /*4610*/  IMAD.IADD R0, R0, 0x1, -R118 ;  /* 0x0000000100007824 */ /* 0x000fe200078e0a76 */
[C---:B------:R-:W-:Y:S01]  /*4620*/  HMMA.16816.F32.BF16 R28, R12.reuse, R122, R28 ;  /* 0x0000007a0c1c723c */ /* 0x040fe2000004181c */
[----:B------:R-:W-:Y:S01]  /*4630*/  LEA.HI R113, R119, R113, RZ, 0x2 ;  /* 0x0000007177717211 */ /* 0x000fe200078f10ff */
[----:B------:R-:W-:Y:S01]  /*4640*/  FMUL.FTZ R121, R91, UR11 ;  /* 0x0000000b5b797c20 */ /* 0x000fe20008410000 */
[----:B------:R-:W-:Y:S01]  /*4650*/  LOP3.LUT R17, R17, 0xffffff00, RZ, 0xc0, !PT ;  /* 0xffffff0011117812 */ /* 0x000fe200078ec0ff */
[----:B---3--:R-:W3:Y:S01]  /*4660*/  LDSM.16.M88.4 R104, [R163+0x3c00] ;  /* 0x003c0000a368783b */ /* 0x008ee20000000200 */
[----:B------:R-:W-:Y:S01]  /*4670*/  SHF.R.S32.HI R113, RZ, 0x2, R113 ;  /* 0x00000002ff717819 */ /* 0x000fe20000011471 */
[----:B------:R-:W-:Y:S01]  /*4680*/  HMMA.16816.F32.BF16 R68, R12, R126, R68 ;  /* 0x0000007e0c44723c */ /* 0x000fe20000041844 */
[----:B------:R-:W-:Y:S01]  /*4690*/  FMUL.FTZ R118, R90, UR11 ;  /* 0x0000000b5a767c20 */ /* 0x000fe20008410000 */
[----:B------:R-:W-:-:S02]  /*46a0*/  IMAD R197, R0, 0x20, R17 ;  /* 0x0000002000c57824 */ /* 0x000fc400078e0211 */
[----:B-----5:R-:W-:Y:S01]  /*46b0*/  FMUL.FTZ R0, R145, R144 ;  /* 0x0000009091007220 */ /* 0x020fe20000410000 */
[----:B------:R2:W4:Y:S01]  /*46c0*/  MUFU.TANH R17, R96 ;  /* 0x0000006000117308 */ /* 0x0005220000002400 */
[----:B------:R-:W-:Y:S01]  /*46d0*/  IADD3 R113, R146, 0x1, R113 ;  /* 0x0000000192717810 */ /* 0x000fe20007ffe071 */
[----:B------:R-:W-:Y:S01]  /*46e0*/  HMMA.16816.F32.BF16 R20, R12, R18, R20 ;  /* 0x000000120c14723c */ /* 0x000fe20000041814 */
[----:B------:R-:W-:Y:S01]  /*46f0*/  FMUL.FTZ R90, R75, UR11 ;  /* 0x0000000b4b5a7c20 */ /* 0x000fe20008410000 */
[----:B------:R-:W-:Y:S01]  /*4700*/  R2UR UR6, R0 ;  /* 0x00000000000672ca */ /* 0x000fe200000e0000 */
[----:B------:R-:W-:Y:S01]  /*4710*/  FMUL.FTZ R0, R88, UR11 ;  /* 0x0000000b58007c20 */ /* 0x000fe20008410000 */
[----:B------:R-:W-:Y:S01]  /*4720*/  FMUL.FTZ R75, R63, UR11 ;  /* 0x0000000b3f4b7c20 */ /* 0x000fe20008410000 */
[----:B------:R-:W-:Y:S01]  /*4730*/  FMUL.FTZ R86, R67, UR11 ;  /* 0x0000000b43567c20 */ /* 0x000fe20008410000 */
[----:B-1----:R-:W-:Y:S01]  /*4740*/  FMUL.FTZ R103, R76, UR11 ;  /* 0x0000000b4c677c20 */ /* 0x002fe20008410000 */
        /* <DEDUP_REMOVED lines=8> */
[----:B--2---:R-:W-:Y:S01]  /*47d0*/  IMAD.U32 R96, RZ, RZ, UR24 ;  /* 0x00000018ff607e24 */ /* 0x004fe2000f8e00ff */
[----:B------:R-:W-:Y:S01]  /*47e0*/  MUFU.TANH R146, R76 ;  /* 0x0000004c00927308 */ /* 0x000fe20000002400 */
[----:B------:R-:W-:Y:S01]  /*47f0*/  FMUL.FTZ R49, R43, UR11 ;  /* 0x0000000b2b317c20 */ /* 0x000fe20008410000 */
[----:B------:R-:W-:Y:S01]  /*4800*/  FMUL.FTZ R94, R68, UR11 ;  /* 0x0000000b445e7c20 */ /* 0x000fe20008410000 */
[----:B------:R-:W-:Y:S01]  /*4810*/  FMUL.FTZ R97, R73, UR11 ;  /* 0x0000000b49617c20 */ /* 0x000fe20008410000 */
[----:B------:R-:W-:Y:S01]  /*4820*/  IADD3 R96, R113, UR21, -R96 ;  /* 0x0000001571607c10 */ /* 0x000fe2000fffe860 */
[----:B------:R-:W-:Y:S01]  /*4830*/  FMUL.FTZ R113, R87, UR11 ;  /* 0x0000000b57717c20 */ /* 0x000fe20008410000 */
[----:B------:R-:W-:Y:S01]  /*4840*/  FMUL.FTZ R87, R65, UR11 ;  /* 0x0000000b41577c20 */ /* 0x000fe20008410000 */
[----:B------:R-:W-:Y:S01]  /*4850*/  FMUL.FTZ R65, R52, UR11 ;  /* 0x0000000b34417c20 */ /* 0x000fe20008410000 */
[----:B-1----:R-:W-:-:S02]  /*4860*/  IMAD.SHL.U32 R0, R138, 0x2, RZ ;  /* 0x000000028a007824 */ /* 0x002fc400078e00ff */
[----:B------:R-:W-:Y:S01]  /*4870*/  FMUL.FTZ R52, R40, UR11 ;  /* 0x0000000b28347c20 */ /* 0x000fe20008410000 */
[----:B------:R-:W-:Y:S02]  /*4880*/  VIADD R96, R96, UR20 ;  /* 0x0000001460607c36 */ /* 0x000fe40008000000 */
[----:B------:R-:W-:Y:S01]  /*4890*/  FMUL.FTZ R40, R35, UR11 ;  /* 0x0000000b23287c20 */ /* 0x000fe20008410000 */
[----:B------:R-:W-:Y:S01]  /*48a0*/  FMUL.FTZ R35, R25, UR11 ;  /* 0x0000000b19237c20 */ /* 0x000fe20008410000 */
[----:B------:R-:W-:Y:S01]  /*48b0*/  LOP3.LUT R169, R0, 0x6, RZ, 0xc0, !PT ;  /* 0x0000000600a97812 */ /* 0x000fe200078ec0ff */
[----:B------:R1:W-:Y:S01]  /*48c0*/  MUFU.TANH R68, R93 ;  /* 0x0000005d00447308 */ /* 0x0003e20000002400 */
[C---:B------:R-:W-:Y:S01]  /*48d0*/  VIADDMNMX R128, R96.reuse, R128, UR21, PT ;  /* 0x0000001560807e46 */ /* 0x040fe2000b800180 */
[----:B---3--:R-:W-:Y:S01]  /*48e0*/  HMMA.16816.F32.BF16 R8, R12, R104, R8 ;  /* 0x000000680c08723c */ /* 0x008fe20000041808 */
[----:B------:R-:W-:Y:S01]  /*48f0*/  VIMNMX R130, R96, UR21, PT ;  /* 0x0000001560827c48 */ /* 0x000fe2000bfe0100 */
[----:B------:R-:W-:-:S02]  /*4900*/  VIADD R120, R169, UR5 ;  /* 0x00000005a9787c36 */ /* 0x000fc40008000000 */
[----:B------:R-:W-:Y:S01]  /*4910*/  FMUL.FTZ R43, R32, UR11 ;  /* 0x0000000b202b7c20 */ /* 0x000fe20008410000 */
[----:B------:R-:W-:Y:S01]  /*4920*/  FMUL.FTZ R73, R57, UR11 ;  /* 0x0000000b39497c20 */ /* 0x000fe20008410000 */
[----:B------:R-:W-:Y:S01]  /*4930*/  FMUL.FTZ R57, R50, UR11 ;  /* 0x0000000b32397c20 */ /* 0x000fe20008410000 */
[----:B------:R-:W-:Y:S01]  /*4940*/  HMMA.16816.F32.BF16 R4, R12, R106, R4 ;  /* 0x0000006a0c04723c */ /* 0x000fe20000041804 */
[----:B------:R-:W-:Y:S01]  /*4950*/  FMUL.FTZ R105, R80, UR11 ;  /* 0x0000000b50697c20 */ /* 0x000fe20008410000 */
[----:B------:R-:W-:Y:S02]  /*4960*/  VIADD R25, R120, 0x1 ;  /* 0x0000000178197836 */ /* 0x000fe40000000000 */
        /* <DEDUP_REMOVED lines=8> */
[-C--:B------:R-:W-:Y:S01]  /*49f0*/  I2FP.F32.S32 R63, R25.reuse ;  /* 0x00000019003f7245 */ /* 0x080fe20000201400 */
[----:B------:R-:W-:Y:S01]  /*4a00*/  FMUL.FTZ R15, R95, UR11 ;  /* 0x0000000b5f0f7c20 */ /* 0x000fe20008410000 */
[----:B------:R-:W-:Y:S01]  /*4a10*/  ISETP.GE.AND P5, PT, R25, R130, PT ;  /* 0x000000821900720c */ /* 0x000fe20003fa6270 */
[----:B------:R-:W-:Y:S01]  /*4a20*/  FMUL.FTZ R39, R29, UR11 ;  /* 0x0000000b1d277c20 */ /* 0x000fe20008410000 */
[----:B------:R-:W-:Y:S01]  /*4a30*/  ISETP.GE.AND P4, PT, R25, R128, PT ;  /* 0x000000801900720c */ /* 0x000fe20003f86270 */
[----:B------:R-:W-:Y:S01]  /*4a40*/  VIADD R29, R120, 0x10 ;  /* 0x00000010781d7836 */ /* 0x000fe20000000000 */
[----:B------:R-:W-:Y:S01]  /*4a50*/  I2FP.F32.S32 R25, R25 ;  /* 0x0000001900197245 */ /* 0x000fe20000201400 */
[----:B-1----:R-:W-:Y:S01]  /*4a60*/  FMUL.FTZ R93, R70, UR11 ;  /* 0x0000000b465d7c20 */ /* 0x002fe20008410000 */
[----:B------:R1:W-:Y:S01]  /*4a70*/  MUFU.TANH R125, R13 ;  /* 0x0000000d007d7308 */ /* 0x0003e20000002400 */
[----:B------:R-:W-:Y:S01]  /*4a80*/  FMUL.FTZ R12, R98, UR11 ;  /* 0x0000000b620c7c20 */ /* 0x000fe20008410000 */
[----:B------:R-:W-:Y:S01]  /*4a90*/  FMUL.FTZ R106, R83, UR11 ;  /* 0x0000000b536a7c20 */ /* 0x000fe20008410000 */
[----:B------:R-:W-:Y:S01]  /*4aa0*/  FMUL.FTZ R98, R79, UR11 ;  /* 0x0000000b4f627c20 */ /* 0x000fe20008410000 */
[----:B------:R-:W-:Y:S01]  /*4ab0*/  FFMA.FTZ R63, R63, UR6, R142 ;  /* 0x000000063f3f7c23 */ /* 0x000fe2000801008e */
[----:B------:R-:W-:Y:S01]  /*4ac0*/  FFMA.FTZ R25, R25, UR6, R147 ;  /* 0x0000000619197c23 */ /* 0x000fe20008010093 */
[----:B------:R-:W-:Y:S01]  /*4ad0*/  FMUL.FTZ R83, R61, UR11 ;  /* 0x0000000b3d537c20 */ /* 0x000fe20008410000 */
[----:B--2---:R-:W-:Y:S01]  /*4ae0*/  FMUL.FTZ R99, R78, UR11 ;  /* 0x0000000b4e637c20 */ /* 0x004fe20008410000 */
[----:B------:R-:W-:Y:S01]  /*4af0*/  FMUL.FTZ R78, R56, UR11 ;  /* 0x0000000b384e7c20 */ /* 0x000fe20008410000 */
[----:B------:R-:W-:Y:S01]  /*4b00*/  FMUL.FTZ R56, R51, UR11 ;  /* 0x0000000b33387c20 */ /* 0x000fe20008410000 */
[----:B------:R-:W-:Y:S01]  /*4b10*/  FMUL.FTZ R51, R46, UR11 ;  /* 0x0000000b2e337c20 */ /* 0x000fe20008410000 */
[----:B------:R-:W-:Y:S01]  /*4b20*/  FMUL.FTZ R46, R37, UR11 ;  /* 0x0000000b252e7c20 */ /* 0x000fe20008410000 */
[----:B------:R-:W-:Y:S01]  /*4b30*/  FMUL.FTZ R37, R30, UR11 ;  /* 0x0000000b1e257c20 */ /* 0x000fe20008410000 */
[----:B------:R-:W-:Y:S01]  /*4b40*/  FMUL.FTZ R30, R27, UR11 ;  /* 0x0000000b1b1e7c20 */ /* 0x000fe20008410000 */
[----:B------:R-:W-:Y:S01]  /*4b50*/  VIADD R27, R120, 0x9 ;  /* 0x00000009781b7836 */ /* 0x000fe20000000000 */
[----:B------:R2:W-:Y:S01]  /*4b60*/  MUFU.TANH R70, R15 ;  /* 0x0000000f00467308 */ /* 0x0005e20000002400 */
[----:B------:R-:W-:Y:S01]  /*4b70*/  FMUL.FTZ R79, R62, UR11 ;  /* 0x0000000b3e4f7c20 */ /* 0x000fe20008410000 */
[----:B-1----:R-:W-:Y:S01]  /*4b80*/  FMUL.FTZ R13, R10, UR11 ;  /* 0x0000000b0a0d7c20 */ /* 0x002fe20008410000 */
[----:B------:R-:W-:Y:S01]  /*4b90*/  FMUL.FTZ R10, R4, UR11 ;  /* 0x0000000b040a7c20 */ /* 0x000fe20008410000 */
[-C--:B------:R-:W-:Y:S01]  /*4ba0*/  I2FP.F32.S32 R67, R27.reuse ;  /* 0x0000001b00437245 */ /* 0x080fe20000201400 */
[----:B------:R-:W-:Y:S01]  /*4bb0*/  FMUL.FTZ R62, R53, UR11 ;  /* 0x0000000b353e7c20 */ /* 0x000fe20008410000 */
[C---:B------:R-:W-:Y:S01]  /*4bc0*/  ISETP.GE.AND P6, PT, R27.reuse, R130, PT ;  /* 0x000000821b00720c */ /* 0x040fe20003fc6270 */
[----:B------:R-:W-:Y:S01]  /*4bd0*/  FMUL.FTZ R61, R54, UR11 ;  /* 0x0000000b363d7c20 */ /* 0x000fe20008410000 */
[----:B------:R-:W-:Y:S01]  /*4be0*/  ISETP.GE.AND P3, PT, R27, R128, PT ;  /* 0x000000801b00720c */ /* 0x000fe20003f66270 */
[----:B------:R-:W-:Y:S01]  /*4bf0*/  FMUL.FTZ R54, R45, UR11 ;  /* 0x0000000b2d367c20 */ /* 0x000fe20008410000 */
[----:B------:R-:W-:Y:S01]  /*4c00*/  I2FP.F32.S32 R27, R27 ;  /* 0x0000001b001b7245 */ /* 0x000fe20000201400 */
[----:B------:R-:W-:Y:S01]  /*4c10*/  FMUL.FTZ R53, R47, UR11 ;  /* 0x0000000b2f357c20 */ /* 0x000fe20008410000 */
[----:B------:R-:W-:Y:S01]  /*4c20*/  I2FP.F32.S32 R4, R29 ;  /* 0x0000001d00047245 */ /* 0x000fe20000201400 */
[----:B------:R-:W-:Y:S01]  /*4c30*/  FMUL.FTZ R47, R36, UR11 ;  /* 0x0000000b242f7c20 */ /* 0x000fe20008410000 */
[----:B------:R-:W-:Y:S01]  /*4c40*/  FMUL.FTZ R45, R38, UR11 ;  /* 0x0000000b262d7c20 */ /* 0x000fe20008410000 */
[----:B------:R-:W-:Y:S01]  /*4c50*/  FMUL.FTZ R104, R82, UR11 ;  /* 0x0000000b52687c20 */ /* 0x000fe20008410000 */
[----:B------:R-:W-:Y:S01]  /*4c60*/  FMUL.FTZ R85, R69, UR11 ;  /* 0x0000000b45557c20 */ /* 0x000fe20008410000 */
[----:B--2---:R-:W-:Y:S01]  /*4c70*/  FMUL.FTZ R15, R8, UR11 ;  /* 0x0000000b080f7c20 */ /* 0x004fe20008410000 */
[----:B------:R-:W-:-:S02]  /*4c80*/  VIADD R8, R120, 0x8 ;  /* 0x0000000878087836 */ /* 0x000fc40000000000 */
[----:B------:R-:W-:Y:S01]  /*4c90*/  FMUL.FTZ R38, R28, UR11 ;  /* 0x0000000b1c267c20 */ /* 0x000fe20008410000 */
[----:B------:R-:W-:Y:S01]  /*4ca0*/  FMUL.FTZ R36, R24, UR11 ;  /* 0x0000000b18247c20 */ /* 0x000fe20008410000 */
[----:B------:R-:W-:Y:S01]  /*4cb0*/  FSEL R63, R63, -INF , !P5 ;  /* 0xff8000003f3f7808 */ /* 0x000fe20006800000 */
[----:B------:R-:W-:Y:S01]  /*4cc0*/  FFMA.FTZ R67, R67, UR6, R149 ;  /* 0x0000000643437c23 */ /* 0x000fe20008010095 */
[----:B------:R-:W-:Y:S01]  /*4cd0*/  FSEL R25, R25, -INF , !P4 ;  /* 0xff80000019197808 */ /* 0x000fe20006000000 */
[----:B------:R-:W-:Y:S01]  /*4ce0*/  FFMA.FTZ R27, R27, UR6, R152 ;  /* 0x000000061b1b7c23 */ /* 0x000fe20008010098 */
[----:B------:R-:W-:Y:S01]  /*4cf0*/  FMUL.FTZ R82, R60, UR11 ;  /* 0x0000000b3c527c20 */ /* 0x000fe20008410000 */
[-C--:B------:R-:W-:Y:S01]  /*4d00*/  I2FP.F32.S32 R69, R8.reuse ;  /* 0x0000000800457245 */ /* 0x080fe20000201400 */
[----:B------:R-:W-:Y:S01]  /*4d10*/  FFMA.FTZ R153, R4, UR6, R153 ;  /* 0x0000000604997c23 */ /* 0x000fe20008010099 */
[----:B------:R-:W-:Y:S01]  /*4d20*/  I2FP.F32.S32 R28, R8 ;  /* 0x00000008001c7245 */ /* 0x000fe20000201400 */
[----:B------:R-:W-:Y:S01]  /*4d30*/  VIADD R24, R120, 0x18 ;  /* 0x0000001878187836 */ /* 0x000fe20000000000 */
[C---:B------:R-:W-:Y:S01]  /*4d40*/  ISETP.GE.AND P5, PT, R29.reuse, R130, PT ;  /* 0x000000821d00720c */ /* 0x040fe20003fa6270 */
[----:B------:R-:W-:Y:S01]  /*4d50*/  FMUL.FTZ R60, R48, UR11 ;  /* 0x0000000b303c7c20 */ /* 0x000fe20008410000 */
[----:B------:R-:W-:Y:S01]  /*4d60*/  ISETP.GE.AND P4, PT, R29, R128, PT ;  /* 0x000000801d00720c */ /* 0x000fe20003f86270 */
[----:B------:R-:W-:Y:S01]  /*4d70*/  VIADD R4, R120, 0x19 ;  /* 0x0000001978047836 */ /* 0x000fe20000000000 */
[----:B------:R-:W-:Y:S01]  /*4d80*/  I2FP.F32.S32 R29, R29 ;  /* 0x0000001d001d7245 */ /* 0x000fe20000201400 */
[----:B------:R-:W-:Y:S01]  /*4d90*/  FMUL.FTZ R107, R81, UR11 ;  /* 0x0000000b516b7c20 */ /* 0x000fe20008410000 */
[----:B------:R-:W-:Y:S01]  /*4da0*/  FMUL.FTZ R48, R42, UR11 ;  /* 0x0000000b2a307c20 */ /* 0x000fe20008410000 */
[----:B------:R1:W-:Y:S01]  /*4db0*/  MUFU.TANH R81, R92 ;  /* 0x0000005c00517308 */ /* 0x0003e20000002400 */
[----:B------:R-:W-:Y:S01]  /*4dc0*/  FMUL.FTZ R42, R34, UR11 ;  /* 0x0000000b222a7c20 */ /* 0x000fe20008410000 */
[----:B------:R-:W-:Y:S01]  /*4dd0*/  FMUL.FTZ R34, R31, UR11 ;  /* 0x0000000b1f227c20 */ /* 0x000fe20008410000 */
[----:B------:R-:W-:Y:S01]  /*4de0*/  FSEL R67, R67, -INF , !P6 ;  /* 0xff80000043437808 */ /* 0x000fe20007000000 */
[----:B------:R-:W-:Y:S01]  /*4df0*/  FMUL.FTZ R31, R26, UR11 ;  /* 0x0000000b1a1f7c20 */ /* 0x000fe20008410000 */
[----:B------:R-:W-:Y:S01]  /*4e00*/  FSEL R27, R27, -INF , !P3 ;  /* 0xff8000001b1b7808 */ /* 0x000fe20005800000 */
[----:B------:R-:W-:Y:S01]  /*4e10*/  FMUL.FTZ R0, R5, UR11 ;  /* 0x0000000b05007c20 */ /* 0x000fe20008410000 */
[----:B------:R-:W-:Y:S01]  /*4e20*/  FFMA.FTZ R69, R69, UR6, R148 ;  /* 0x0000000645457c23 */ /* 0x000fe20008010094 */
[----:B------:R-:W-:Y:S01]  /*4e30*/  FFMA.FTZ R28, R28, UR6, R151 ;  /* 0x000000061c1c7c23 */ /* 0x000fe20008010097 */
[C---:B------:R-:W-:Y:S01]  /*4e40*/  ISETP.GE.AND P6, PT, R24.reuse, R130, PT ;  /* 0x000000821800720c */ /* 0x040fe20003fc6270 */
[----:B------:R-:W-:Y:S01]  /*4e50*/  FFMA.FTZ R29, R29, UR6, R155 ;  /* 0x000000061d1d7c23 */ /* 0x000fe2000801009b */
[----:B------:R-:W-:Y:S01]  /*4e60*/  ISETP.GE.AND P3, PT, R24, R128, PT ;  /* 0x000000801800720c */ /* 0x000fe20003f66270 */
[----:B------:R-:W-:Y:S01]  /*4e70*/  VIADD R26, R120, 0x11 ;  /* 0x00000011781a7836 */ /* 0x000fe20000000000 */
[C---:B------:R-:W-:Y:S01]  /*4e80*/  ISETP.GE.AND P0, PT, R8.reuse, R130, PT ;  /* 0x000000820800720c */ /* 0x040fe20003f06270 */
[----:B------:R2:W-:Y:S01]  /*4e90*/  MUFU.TANH R123, R14 ;  /* 0x0000000e007b7308 */ /* 0x0005e20000002400 */
[----:B------:R-:W-:Y:S01]  /*4ea0*/  ISETP.GE.AND P2, PT, R8, R128, PT ;  /* 0x000000800800720c */ /* 0x000fe20003f46270 */
[----:B------:R-:W-:-:S02]  /*4eb0*/  VIADD R8, R120, 0x20 ;  /* 0x0000002078087836 */ /* 0x000fc40000000000 */
[----:B-1----:R-:W-:Y:S01]  /*4ec0*/  FMUL.FTZ R92, R71, UR11 ;  /* 0x0000000b475c7c20 */ /* 0x002fe20008410000 */
[-C--:B------:R-:W-:Y:S01]  /*4ed0*/  I2FP.F32.S32 R71, R24.reuse ;  /* 0x0000001800477245 */ /* 0x080fe20000201400 */
[----:B------:R-:W-:Y:S01]  /*4ee0*/  FMUL.FTZ R50, R41, UR11 ;  /* 0x0000000b29327c20 */ /* 0x000fe20008410000 */
[----:B------:R-:W-:Y:S01]  /*4ef0*/  I2FP.F32.S32 R24, R24 ;  /* 0x0000001800187245 */ /* 0x000fe20000201400 */
[----:B------:R-:W-:Y:S01]  /*4f00*/  FMUL.FTZ R41, R33, UR11 ;  /* 0x0000000b21297c20 */ /* 0x000fe20008410000 */
[----:B------:R-:W-:Y:S01]  /*4f10*/  I2FP.F32.S32 R5, R4 ;  /* 0x0000000400057245 */ /* 0x000fe20000201400 */
[----:B------:R-:W-:Y:S01]  /*4f20*/  FFMA.FTZ R71, R71, UR6, R157 ;  /* 0x0000000647477c23 */ /* 0x000fe2000801009d */
[----:B------:R-:W-:Y:S01]  /*4f30*/  FSEL R69, R69, -INF , !P0 ;  /* 0xff80000045457808 */ /* 0x000fe20004000000 */
[----:B------:R-:W-:Y:S01]  /*4f40*/  FFMA.FTZ R24, R24, UR6, R159 ;  /* 0x0000000618187c23 */ /* 0x000fe2000801009f */
[----:B------:R-:W-:Y:S01]  /*4f50*/  FSEL R28, R28, -INF , !P2 ;  /* 0xff8000001c1c7808 */ /* 0x000fe20005000000 */
[----:B------:R-:W-:Y:S01]  /*4f60*/  FFMA.FTZ R158, R5, UR6, R158 ;  /* 0x00000006059e7c23 */ /* 0x000fe2000801009e */
[----:B------:R-:W-:Y:S01]  /*4f70*/  I2FP.F32.S32 R74, R26 ;  /* 0x0000001a004a7245 */ /* 0x000fe20000201400 */
[----:B------:R-:W-:Y:S01]  /*4f80*/  VIADD R5, R120, 0x21 ;  /* 0x0000002178057836 */ /* 0x000fe20000000000 */
[C---:B------:R-:W-:Y:S01]  /*4f90*/  ISETP.GE.AND P0, PT, R26.reuse, R130, PT ;  /* 0x000000821a00720c */ /* 0x040fe20003f06270 */
[----:B--2---:R-:W-:Y:S01]  /*4fa0*/  FMUL.FTZ R14, R9, UR11 ;  /* 0x0000000b090e7c20 */ /* 0x004fe20008410000 */
        /* <DEDUP_REMOVED lines=8> */
[C---:B------:R-:W-:Y:S01]  /*5030*/  ISETP.GE.AND P5, PT, R4.reuse, R130, PT ;  /* 0x000000820400720c */ /* 0x040fe20003fa6270 */
[----:B------:R-:W-:Y:S01]  /*5040*/  FMUL.FTZ R95, R89, UR11 ;  /* 0x0000000b595f7c20 */ /* 0x000fe20008410000 */
[----:B------:R-:W-:Y:S01]  /*5050*/  ISETP.GE.AND P4, PT, R4, R128, PT ;  /* 0x000000800400720c */ /* 0x000fe20003f86270 */
[----:B------:R-:W-:Y:S01]  /*5060*/  FFMA.FTZ R26, R26, UR6, R156 ;  /* 0x000000061a1a7c23 */ /* 0x000fe2000801009c */
[----:B------:R-:W-:Y:S01]  /*5070*/  I2FP.F32.S32 R4, R4 ;  /* 0x0000000400047245 */ /* 0x000fe20000201400 */
[----:B------:R2:W-:Y:S01]  /*5080*/  MUFU.TANH R149, R80 ;  /* 0x0000005000957308 */ /* 0x0005e20000002400 */
[----:B------:R-:W-:Y:S01]  /*5090*/  FSEL R71, R71, -INF , !P6 ;  /* 0xff80000047477808 */ /* 0x000fe20007000000 */
[----:B------:R-:W-:Y:S01]  /*50a0*/  FMUL.FTZ R89, R64, UR11 ;  /* 0x0000000b40597c20 */ /* 0x000fe20008410000 */
[----:B------:R-:W-:Y:S01]  /*50b0*/  FSEL R24, R24, -INF , !P3 ;  /* 0xff80000018187808 */ /* 0x000fe20005800000 */
[----:B------:R-:W-:Y:S01]  /*50c0*/  FFMA.FTZ R4, R4, UR6, R160 ;  /* 0x0000000604047c23 */ /* 0x000fe200080100a0 */
[----:B------:R-:W-:Y:S01]  /*50d0*/  I2FP.F32.S32 R9, R8 ;  /* 0x0000000800097245 */ /* 0x000fe20000201400 */
[----:B------:R-:W-:Y:S01]  /*50e0*/  IMAD.IADD R197, R143, 0x1, R197 ;  /* 0x000000018fc57824 */ /* 0x000fe200078e02c5 */
[-C--:B------:R-:W-:Y:S01]  /*50f0*/  I2FP.F32.S32 R32, R5.reuse ;  /* 0x0000000500207245 */ /* 0x080fe20000201400 */
[----:B-1----:R-:W-:Y:S01]  /*5100*/  VIADD R98, R120, 0x28 ;  /* 0x0000002878627836 */ /* 0x002fe20000000000 */
[----:B------:R-:W-:Y:S01]  /*5110*/  ISETP.GE.AND P6, PT, R5, R130, PT ;  /* 0x000000820500720c */ /* 0x000fe20003fc6270 */
[----:B------:R-:W-:Y:S01]  /*5120*/  FFMA.FTZ R132, R9, UR6, R132 ;  /* 0x0000000609847c23 */ /* 0x000fe20008010084 */
        /* <DEDUP_REMOVED lines=8> */
[----:B------:R-:W-:Y:S01]  /*51b0*/  ISETP.GE.AND P0, PT, R8, R130, PT ;  /* 0x000000820800720c */ /* 0x000fe20003f06270 */
[----:B------:R-:W-:Y:S01]  /*51c0*/  VIADD R5, R120, 0x30 ;  /* 0x0000003078057836 */ /* 0x000fe20000000000 */
[----:B------:R-:W-:Y:S01]  /*51d0*/  ISETP.GE.AND P2, PT, R8, R128, PT ;  /* 0x000000800800720c */ /* 0x000fe20003f46270 */
[----:B------:R3:W-:Y:S01]  /*51e0*/  MUFU.TANH R133, R90 ;  /* 0x0000005a00857308 */ /* 0x0007e20000002400 */
[----:B--2---:R-:W-:Y:S01]  /*51f0*/  FSEL R80, R158, -INF , !P5 ;  /* 0xff8000009e507808 */ /* 0x004fe20006800000 */
[----:B------:R-:W-:Y:S01]  /*5200*/  FMUL.FTZ R11, R11, UR11 ;  /* 0x0000000b0b0b7c20 */ /* 0x000fe20008410000 */
[----:B------:R-:W-:Y:S01]  /*5210*/  FSEL R23, R4, -INF , !P4 ;  /* 0xff80000004177808 */ /* 0x000fe20006000000 */
[----:B------:R-:W-:Y:S01]  /*5220*/  FMUL.FTZ R6, R6, UR11 ;  /* 0x0000000b06067c20 */ /* 0x000fe20008410000 */
[----:B------:R-:W-:Y:S01]  /*5230*/  I2FP.F32.S32 R8, R8 ;  /* 0x0000000800087245 */ /* 0x000fe20000201400 */
[----:B------:R-:W-:Y:S01]  /*5240*/  FMUL.FTZ R7, R7, UR11 ;  /* 0x0000000b07077c20 */ /* 0x000fe20008410000 */
[----:B------:R-:W-:Y:S01]  /*5250*/  I2FP.F32.S32 R96, R98 ;  /* 0x0000006200607245 */ /* 0x000fe20000201400 */
[----:B------:R2:W-:Y:S01]  /*5260*/  MUFU.TANH R64, R19 ;  /* 0x0000001300407308 */ /* 0x0005e20000002400 */
[----:B------:R-:W-:Y:S01]  /*5270*/  ISETP.GE.AND P5, PT, R98, R130, PT ;  /* 0x000000826200720c */ /* 0x000fe20003fa6270 */
[----:B------:R-:W-:Y:S01]  /*5280*/  FFMA.FTZ R8, R8, UR6, R134 ;  /* 0x0000000608087c23 */ /* 0x000fe20008010086 */
[----:B------:R-:W-:Y:S01]  /*5290*/  ISETP.GE.AND P4, PT, R98, R128, PT ;  /* 0x000000806200720c */ /* 0x000fe20003f86270 */
[----:B-1----:R-:W-:Y:S01]  /*52a0*/  VIADD R99, R120, 0x29 ;  /* 0x0000002978637836 */ /* 0x002fe20000000000 */
[----:B------:R-:W-:Y:S01]  /*52b0*/  I2FP.F32.S32 R98, R98 ;  /* 0x0000006200627245 */ /* 0x000fe20000201400 */
[----:B------:R-:W-:Y:S01]  /*52c0*/  FFMA.FTZ R161, R96, UR6, R161 ;  /* 0x0000000660a17c23 */ /* 0x000fe200080100a1 */
[----:B------:R-:W-:Y:S01]  /*52d0*/  FSEL R9, R9, -INF , !P3 ;  /* 0xff80000009097808 */ /* 0x000fe20005800000 */
[----:B------:R1:W-:Y:S01]  /*52e0*/  MUFU.TANH R134, R77 ;  /* 0x0000004d00867308 */ /* 0x0003e20000002400 */
[----:B---3--:R-:W-:Y:S01]  /*52f0*/  I2FP.F32.S32 R90, R5 ;  /* 0x00000005005a7245 */ /* 0x008fe20000201400 */
[----:B------:R-:W-:Y:S01]  /*5300*/  FFMA.FTZ R167, R98, UR6, R167 ;  /* 0x0000000662a77c23 */ /* 0x000fe200080100a7 */
[----:B------:R-:W-:Y:S01]  /*5310*/  VIADD R98, R120, 0x31 ;  /* 0x0000003178627836 */ /* 0x000fe20000000000 */
[----:B------:R-:W-:Y:S01]  /*5320*/  I2FP.F32.S32 R4, R99 ;  /* 0x0000006300047245 */ /* 0x000fe20000201400 */
[----:B------:R-:W-:-:S04]  /*5330*/  DEPBAR.LE SB0, 0x0 ;  /* 0x000080000000791a */ /* 0x000fc80000000000 */
[----:B--2---:R-:W-:Y:S01]  /*5340*/  FMUL.FTZ R19, R22, UR11 ;  /* 0x0000000b16137c20 */ /* 0x004fe20008410000 */
[----:B------:R-:W-:Y:S01]  /*5350*/  FSEL R22, R8, -INF , !P2 ;  /* 0xff80000008167808 */ /* 0x000fe20005000000 */
[----:B------:R-:W-:Y:S01]  /*5360*/  FFMA.FTZ R170, R90, UR6, R170 ;  /* 0x000000065aaa7c23 */ /* 0x000fe200080100aa */
[----:B------:R-:W-:Y:S01]  /*5370*/  I2FP.F32.S32 R8, R99 ;  /* 0x0000006300087245 */ /* 0x000fe20000201400 */
[----:B------:R2:W-:Y:S01]  /*5380*/  MUFU.TANH R142, R104 ;  /* 0x00000068008e7308 */ /* 0x0005e20000002400 */
[----:B------:R-:W-:Y:S01]  /*5390*/  FSEL R90, R32, -INF , !P6 ;  /* 0xff800000205a7808 */ /* 0x000fe20007000000 */
[----:B------:R-:W-:Y:S01]  /*53a0*/  FFMA.FTZ R96, R4, UR6, R162 ;  /* 0x0000000604607c23 */ /* 0x000fe200080100a2 */
[C---:B------:R-:W-:Y:S01]  /*53b0*/  ISETP.GE.AND P2, PT, R99.reuse, R128, PT ;  /* 0x000000806300720c */ /* 0x040fe20003f46270 */
[----:B------:R-:W-:Y:S01]  /*53c0*/  FFMA.FTZ R4, R8, UR6, R168 ;  /* 0x0000000608047c23 */ /* 0x000fe200080100a8 */
[----:B-1----:R-:W-:Y:S01]  /*53d0*/  FSEL R77, R132, -INF , !P0 ;  /* 0xff800000844d7808 */ /* 0x002fe20004000000 */
[----:B------:R-:W-:Y:S01]  /*53e0*/  VIADD R8, R120, 0x38 ;  /* 0x0000003878087836 */ /* 0x000fe20000000000 */
[----:B------:R-:W-:Y:S01]  /*53f0*/  ISETP.GE.AND P0, PT, R99, R130, PT ;  /* 0x000000826300720c */ /* 0x000fe20003f06270 */
[----:B------:R-:W-:Y:S01]  /*5400*/  MUFU.TANH R135, R94 ;  /* 0x0000005e00877308 */ /* 0x000fe20000002400 */
[----:B------:R-:W-:Y:S01]  /*5410*/  I2FP.F32.S32 R32, R98 ;  /* 0x0000006200207245 */ /* 0x000fe20000201400 */
[C---:B------:R-:W-:Y:S01]  /*5420*/  VIADD R162, R163.reuse, 0x400 ;  /* 0x00000400a3a27836 */ /* 0x040fe20000000000 */
[----:B------:R-:W-:Y:S01]  /*5430*/  I2FP.F32.S32 R99, R5 ;  /* 0x0000000500637245 */ /* 0x000fe20000201400 */
[----:B------:R-:W-:Y:S01]  /*5440*/  VIADD R160, R163, 0xc00 ;  /* 0x00000c00a3a07836 */ /* 0x000fe20000000000 */
[C---:B------:R-:W-:Y:S01]  /*5450*/  ISETP.GE.AND P6, PT, R5.reuse, R130, PT ;  /* 0x000000820500720c */ /* 0x040fe20003fc6270 */
[----:B------:R-:W-:Y:S01]  /*5460*/  FFMA.FTZ R171, R32, UR6, R171 ;  /* 0x0000000620ab7c23 */ /* 0x000fe200080100ab */
[----:B------:R-:W-:Y:S01]  /*5470*/  ISETP.GE.AND P3, PT, R5, R128, PT ;  /* 0x000000800500720c */ /* 0x000fe20003f66270 */
[----:B------:R1:W-:Y:S01]  /*5480*/  MUFU.TANH R94, R85 ;  /* 0x00000055005e7308 */ /* 0x0003e20000002400 */
[----:B--2---:R-:W-:Y:S01]  /*5490*/  I2FP.F32.S32 R104, R98 ;  /* 0x0000006200687245 */ /* 0x004fe20000201400 */
[----:B------:R-:W-:Y:S01]  /*54a0*/  VIADD R159, R163, 0x1000 ;  /* 0x00001000a39f7836 */ /* 0x000fe20000000000 */
[----:B------:R-:W-:Y:S01]  /*54b0*/  FSEL R5, R167, -INF , !P4 ;  /* 0xff800000a7057808 */ /* 0x000fe20006000000 */
[----:B------:R-:W-:Y:S01]  /*54c0*/  VIADD R167, R120, 0x58 ;  /* 0x0000005878a77836 */ /* 0x000fe20000000000 */
[----:B------:R-:W-:Y:S01]  /*54d0*/  ISETP.GE.AND P4, PT, R98, R128, PT ;  /* 0x000000806200720c */ /* 0x000fe20003f86270 */
[----:B------:R-:W-:Y:S01]  /*54e0*/  FFMA.FTZ R32, R104, UR6, R131 ;  /* 0x0000000668207c23 */ /* 0x000fe20008010083 */
[----:B------:R-:W-:Y:S01]  /*54f0*/  VIADD R104, R120, 0x39 ;  /* 0x0000003978687836 */ /* 0x000fe20000000000 */
[----:B------:R2:W-:Y:S01]  /*5500*/  MUFU.TANH R145, R103 ;  /* 0x0000006700917308 */ /* 0x0005e20000002400 */
[----:B------:R-:W-:Y:S01]  /*5510*/  FSEL R96, R96, -INF , !P0 ;  /* 0xff80000060607808 */ /* 0x000fe20004000000 */
[C---:B------:R-:W-:Y:S01]  /*5520*/  VIADD R158, R163.reuse, 0x1400 ;  /* 0x00001400a39e7836 */ /* 0x040fe20000000000 */
[----:B------:R-:W-:Y:S01]  /*5530*/  FSEL R4, R4, -INF , !P2 ;  /* 0xff80000004047808 */ /* 0x000fe20005000000 */
[C---:B------:R-:W-:Y:S01]  /*5540*/  VIADD R157, R163.reuse, 0x1800 ;  /* 0x00001800a39d7836 */ /* 0x040fe20000000000 */
[C---:B------:R-:W-:Y:S01]  /*5550*/  ISETP.GE.AND P0, PT, R8.reuse, R130, PT ;  /* 0x000000820800720c */ /* 0x040fe20003f06270 */
[----:B------:R-:W-:Y:S01]  /*5560*/  VIADD R156, R163, 0x1c00 ;  /* 0x00001c00a39c7836 */ /* 0x000fe20000000000 */
[----:B------:R-:W-:Y:S01]  /*5570*/  ISETP.GE.AND P2, PT, R8, R128, PT ;  /* 0x000000800800720c */ /* 0x000fe20003f46270 */
[----:B------:R-:W-:Y:S01]  /*5580*/  MUFU.TANH R126, R113 ;  /* 0x00000071007e7308 */ /* 0x000fe20000002400 */
[----:B-1----:R-:W-:Y:S01]  /*5590*/  FSEL R85, R161, -INF , !P5 ;  /* 0xff800000a1557808 */ /* 0x002fe20006800000 */
[----:B------:R-:W-:Y:S01]  /*55a0*/  VIADD R161, R163, 0x800 ;  /* 0x00000800a3a17836 */ /* 0x000fe20000000000 */
[----:B------:R-:W-:Y:S01]  /*55b0*/  ISETP.GE.AND P5, PT, R98, R130, PT ;  /* 0x000000826200720c */ /* 0x000fe20003fa6270 */
[----:B------:R-:W-:Y:S01]  /*55c0*/  FFMA.FTZ R98, R99, UR6, R129 ;  /* 0x0000000663627c23 */ /* 0x000fe20008010081 */
[----:B------:R-:W-:Y:S01]  /*55d0*/  VIADD R99, R120, 0x40 ;  /* 0x0000004078637836 */ /* 0x000fe20000000000 */
[----:B------:R-:W-:Y:S01]  /*55e0*/  FSEL R32, R32, -INF , !P4 ;  /* 0xff80000020207808 */ /* 0x000fe20006000000 */
[C---:B------:R-:W-:Y:S01]  /*55f0*/  VIADD R155, R163.reuse, 0x2000 ;  /* 0x00002000a39b7836 */ /* 0x040fe20000000000 */
[----:B------:R1:W-:Y:S01]  /*5600*/  MUFU.TANH R129, R92 ;  /* 0x0000005c00817308 */ /* 0x0003e20000002400 */
[----:B--2---:R-:W-:Y:S01]  /*5610*/  I2FP.F32.S32 R103, R8 ;  /* 0x0000000800677245 */ /* 0x004fe20000201400 */
[----:B------:R-:W-:Y:S01]  /*5620*/  VIADD R154, R163, 0x2400 ;  /* 0x00002400a39a7836 */ /* 0x000fe20000000000 */
[----:B------:R-:W-:Y:S01]  /*5630*/  ISETP.GE.AND P4, PT, R99, R128, PT ;  /* 0x000000806300720c */ /* 0x000fe20003f86270 */
[----:B------:R-:W-:-:S02]  /*5640*/  VIADD R153, R163, 0x2800 ;  /* 0x00002800a3997836 */ /* 0x000fc40000000000 */
[----:B------:R-:W-:Y:S01]  /*5650*/  FFMA.FTZ R103, R103, UR6, R108 ;  /* 0x0000000667677c23 */ /* 0x000fe2000801006c */
[----:B------:R-:W-:Y:S01]  /*5660*/  VIADD R152, R163, 0x2c00 ;  /* 0x00002c00a3987836 */ /* 0x000fe20000000000 */
[----:B------:R2:W-:Y:S03]  /*5670*/  MUFU.TANH R151, R93 ;  /* 0x0000005d00977308 */ /* 0x0005e60000002400 */
[----:B------:R-:W-:-:S05]  /*5680*/  FSEL R103, R103, -INF , !P0 ;  /* 0xff80000067677808 */ /* 0x000fca0004000000 */
[----:B------:R3:W-:Y:S01]  /*5690*/  MUFU.TANH R113, R106 ;  /* 0x0000006a00717308 */ /* 0x0007e20000002400 */
[----:B-1----:R-:W-:Y:S02]  /*56a0*/  I2FP.F32.S32 R92, R8 ;  /* 0x00000008005c7245 */ /* 0x002fe40000201400 */
[----:B------:R-:W-:Y:S02]  /*56b0*/  FSEL R8, R98, -INF , !P3 ;  /* 0xff80000062087808 */ /* 0x000fe40005800000 */
[----:B------:R-:W-:Y:S01]  /*56c0*/  ISETP.GE.AND P3, PT, R104, R128, PT ;  /* 0x000000806800720c */ /* 0x000fe20003f66270 */
[----:B------:R-:W-:Y:S01]  /*56d0*/  FFMA.FTZ R122, R92, UR6, R110 ;  /* 0x000000065c7a7c23 */ /* 0x000fe2000801006e */
[----:B------:R-:W-:Y:S01]  /*56e0*/  I2FP.F32.S32 R98, R99 ;  /* 0x0000006300627245 */ /* 0x000fe20000201400 */
[----:B------:R-:W-:Y:S01]  /*56f0*/  MUFU.TANH R127, R105 ;  /* 0x00000069007f7308 */ /* 0x000fe20000002400 */
[----:B--2---:R-:W-:Y:S01]  /*5700*/  FSEL R93, R170, -INF , !P6 ;  /* 0xff800000aa5d7808 */ /* 0x004fe20007000000 */
[----:B------:R-:W-:Y:S01]  /*5710*/  VIADD R92, R120, 0x48 ;  /* 0x00000048785c7836 */ /* 0x000fe20000000000 */
[----:B------:R-:W-:Y:S01]  /*5720*/  ISETP.GE.AND P6, PT, R104, R130, PT ;  /* 0x000000826800720c */ /* 0x000fe20003fc6270 */
[----:B------:R-:W-:Y:S01]  /*5730*/  FFMA.FTZ R117, R98, UR6, R117 ;  /* 0x0000000662757c23 */ /* 0x000fe20008010075 */
[----:B------:R-:W-:Y:S01]  /*5740*/  VIADD R98, R120, 0x41 ;  /* 0x0000004178627836 */ /* 0x000fe20000000000 */
[----:B------:R-:W-:-:S02]  /*5750*/  FSEL R122, R122, -INF , !P2 ;  /* 0xff8000007a7a7808 */ /* 0x000fc40005000000 */
[----:B------:R1:W-:Y:S01]  /*5760*/  MUFU.TANH R131, R89 ;  /* 0x0000005900837308 */ /* 0x0003e20000002400 */
[-C--:B---3--:R-:W-:Y:S02]  /*5770*/  I2FP.F32.S32 R106, R104.reuse ;  /* 0x00000068006a7245 */ /* 0x088fe40000201400 */
[----:B------:R-:W-:Y:S02]  /*5780*/  I2FP.F32.S32 R104, R104 ;  /* 0x0000006800687245 */ /* 0x000fe40000201400 */
[C---:B------:R-:W-:Y:S02]  /*5790*/  ISETP.GE.AND P0, PT, R98.reuse, R130, PT ;  /* 0x000000826200720c */ /* 0x040fe40003f06270 */
[----:B------:R-:W-:Y:S01]  /*57a0*/  ISETP.GE.AND P2, PT, R98, R128, PT ;  /* 0x000000806200720c */ /* 0x000fe20003f46270 */
[----:B------:R2:W-:Y:S01]  /*57b0*/  MUFU.TANH R105, R107 ;  /* 0x0000006b00697308 */ /* 0x0005e20000002400 */
[----:B------:R-:W-:Y:S01]  /*57c0*/  FFMA.FTZ R111, R104, UR6, R111 ;  /* 0x00000006686f7c23 */ /* 0x000fe2000801006f */
[----:B------:R-:W-:-:S02]  /*57d0*/  I2FP.F32.S32 R104, R92 ;  /* 0x0000005c00687245 */ /* 0x000fc40000201400 */
[----:B------:R-:W-:-:S03]  /*57e0*/  FSEL R132, R117, -INF , !P4 ;  /* 0xff80000075847808 */ /* 0x000fc60006000000 */
[----:B------:R-:W-:Y:S01]  /*57f0*/  FFMA.FTZ R100, R104, UR6, R100 ;  /* 0x0000000668647c23 */ /* 0x000fe20008010064 */
[----:B------:R-:W3:Y:S01]  /*5800*/  MUFU.TANH R101, R101 ;  /* 0x0000006500657308 */ /* 0x000ee20000002400 */
[----:B-1----:R-:W-:Y:S02]  /*5810*/  FSEL R89, R171, -INF , !P5 ;  /* 0xff800000ab597808 */ /* 0x002fe40006800000 */
[----:B------:R-:W-:-:S05]  /*5820*/  ISETP.GE.AND P5, PT, R99, R130, PT ;  /* 0x000000826300720c */ /* 0x000fca0003fa6270 */
[----:B------:R-:W1:Y:S01]  /*5830*/  MUFU.TANH R12, R12 ;  /* 0x0000000c000c7308 */ /* 0x000e620000002400 */
[----:B--2---:R-:W-:Y:S01]  /*5840*/  I2FP.F32.S32 R107, R99 ;  /* 0x00000063006b7245 */ /* 0x004fe20000201400 */
[----:B------:R-:W-:Y:S01]  /*5850*/  FFMA.FTZ R99, R106, UR6, R109 ;  /* 0x000000066a637c23 */ /* 0x000fe2000801006d */
[-C--:B------:R-:W-:Y:S02]  /*5860*/  I2FP.F32.S32 R106, R98.reuse ;  /* 0x00000062006a7245 */ /* 0x080fe40000201400 */
[----:B------:R-:W-:Y:S01]  /*5870*/  I2FP.F32.S32 R98, R98 ;  /* 0x0000006200627245 */ /* 0x000fe20000201400 */
[----:B------:R-:W-:Y:S01]  /*5880*/  FFMA.FTZ R107, R107, UR6, R124 ;  /* 0x000000066b6b7c23 */ /* 0x000fe2000801007c */
[----:B------:R-:W-:Y:S01]  /*5890*/  FSEL R99, R99, -INF , !P6 ;  /* 0xff80000063637808 */ /* 0x000fe20007000000 */
[----:B------:R2:W-:Y:S01]  /*58a0*/  MUFU.TANH R108, R87 ;  /* 0x00000057006c7308 */ /* 0x0005e20000002400 */
[----:B------:R-:W-:Y:S01]  /*58b0*/  FSEL R124, R111, -INF , !P3 ;  /* 0xff8000006f7c7808 */ /* 0x000fe20005800000 */
[----:B------:R-:W-:Y:S01]  /*58c0*/  FFMA.FTZ R106, R106, UR6, R116 ;  /* 0x000000066a6a7c23 */ /* 0x000fe20008010074 */
[----:B------:R-:W-:Y:S01]  /*58d0*/  ISETP.GE.AND P6, PT, R92, R130, PT ;  /* 0x000000825c00720c */ /* 0x000fe20003fc6270 */
[----:B----4-:R-:W-:Y:S01]  /*58e0*/  FFMA.FTZ R112, R98, UR6, R112 ;  /* 0x0000000662707c23 */ /* 0x010fe20008010070 */
[----:B------:R-:W-:-:S02]  /*58f0*/  ISETP.GE.AND P3, PT, R92, R128, PT ;  /* 0x000000805c00720c */ /* 0x000fc40003f66270 */
[----:B------:R-:W-:Y:S01]  /*5900*/  I2FP.F32.S32 R92, R92 ;  /* 0x0000005c005c7245 */ /* 0x000fe20000201400 */
[----:B------:R-:W4:Y:S01]  /*5910*/  MUFU.TANH R18, R18 ;  /* 0x0000001200127308 */ /* 0x000f220000002400 */
[----:B------:R-:W-:Y:S02]  /*5920*/  FSEL R107, R107, -INF , !P5 ;  /* 0xff8000006b6b7808 */ /* 0x000fe40006800000 */
[----:B------:R-:W-:Y:S01]  /*5930*/  FSEL R106, R106, -INF , !P0 ;  /* 0xff8000006a6a7808 */ /* 0x000fe20004000000 */
[----:B------:R-:W-:Y:S01]  /*5940*/  FFMA.FTZ R102, R92, UR6, R102 ;  /* 0x000000065c667c23 */ /* 0x000fe20008010066 */
[----:B------:R-:W-:Y:S01]  /*5950*/  VIADD R92, R120, 0x50 ;  /* 0x00000050785c7836 */ /* 0x000fe20000000000 */
[----:B------:R-:W-:Y:S02]  /*5960*/  FSEL R144, R112, -INF , !P2 ;  /* 0xff80000070907808 */ /* 0x000fe40005000000 */
[----:B------:R-:W-:Y:S01]  /*5970*/  MUFU.TANH R110, R88 ;  /* 0x00000058006e7308 */ /* 0x000fe20000002400 */
[----:B--2---:R-:W-:Y:S01]  /*5980*/  VIADD R87, R120, 0x49 ;  /* 0x0000004978577836 */ /* 0x004fe20000000000 */
[----:B------:R-:W-:-:S02]  /*5990*/  I2FP.F32.S32 R98, R92 ;  /* 0x0000005c00627245 */ /* 0x000fc40000201400 */
[-C--:B------:R-:W-:Y:S02]  /*59a0*/  ISETP.GE.AND P0, PT, R92, R130.reuse, PT ;  /* 0x000000825c00720c */ /* 0x080fe40003f06270 */
[-C--:B------:R-:W-:Y:S01]  /*59b0*/  I2FP.F32.S32 R119, R87.reuse ;  /* 0x0000005700777245 */ /* 0x080fe20000201400 */
[----:B------:R-:W-:Y:S01]  /*59c0*/  FFMA.FTZ R17, R98, UR6, R17 ;  /* 0x0000000662117c23 */ /* 0x000fe20008010011 */
[C---:B------:R-:W-:Y:S01]  /*59d0*/  ISETP.GE.AND P5, PT, R87.reuse, R130, PT ;  /* 0x000000825700720c */ /* 0x040fe20003fa6270 */
[----:B------:R2:W-:Y:S01]  /*59e0*/  MUFU.TANH R88, R82 ;  /* 0x0000005200587308 */ /* 0x0005e20000002400 */
[-C--:B------:R-:W-:Y:S01]  /*59f0*/  ISETP.GE.AND P4, PT, R87, R128.reuse, PT ;  /* 0x000000805700720c */ /* 0x080fe20003f86270 */
[----:B---3--:R-:W-:Y:S01]  /*5a00*/  FFMA.FTZ R119, R119, UR6, R101 ;  /* 0x0000000677777c23 */ /* 0x008fe20008010065 */
[----:B------:R-:W-:Y:S02]  /*5a10*/  I2FP.F32.S32 R87, R87 ;  /* 0x0000005700577245 */ /* 0x000fe40000201400 */
[----:B------:R-:W-:-:S02]  /*5a20*/  ISETP.GE.AND P2, PT, R92, R128, PT ;  /* 0x000000805c00720c */ /* 0x000fc40003f46270 */
[----:B------:R-:W-:Y:S01]  /*5a30*/  I2FP.F32.S32 R92, R92 ;  /* 0x0000005c005c7245 */ /* 0x000fe20000201400 */
[----:B------:R-:W-:Y:S01]  /*5a40*/  FFMA.FTZ R16, R87, UR6, R16 ;  /* 0x0000000657107c23 */ /* 0x000fe20008010010 */
[----:B------:R-:W3:Y:S01]  /*5a50*/  MUFU.TANH R118, R118 ;  /* 0x0000007600767308 */ /* 0x000ee20000002400 */
[----:B------:R-:W-:Y:S02]  /*5a60*/  FSEL R143, R102, -INF , !P3 ;  /* 0xff800000668f7808 */ /* 0x000fe40005800000 */
[----:B------:R-:W-:Y:S01]  /*5a70*/  FSEL R104, R100, -INF , !P6 ;  /* 0xff80000064687808 */ /* 0x000fe20007000000 */
[----:B-1----:R-:W-:Y:S01]  /*5a80*/  FFMA.FTZ R92, R92, UR6, R12 ;  /* 0x000000065c5c7c23 */ /* 0x002fe2000801000c */
[----:B------:R-:W-:Y:S02]  /*5a90*/  FSEL R119, R119, -INF , !P5 ;  /* 0xff80000077777808 */ /* 0x000fe40006800000 */
[----:B------:R-:W-:Y:S01]  /*5aa0*/  FSEL R147, R16, -INF , !P4 ;  /* 0xff80000010937808 */ /* 0x000fe20006000000 */
[----:B--2---:R-:W-:Y:S01]  /*5ab0*/  VIADD R82, R120, 0x51 ;  /* 0x0000005178527836 */ /* 0x004fe20000000000 */
[----:B------:R-:W-:Y:S01]  /*5ac0*/  MUFU.TANH R95, R95 ;  /* 0x0000005f005f7308 */ /* 0x000fe20000002400 */
[----:B------:R-:W-:-:S02]  /*5ad0*/  ISETP.GE.AND P5, PT, R167, R130, PT ;  /* 0x00000082a700720c */ /* 0x000fc40003fa6270 */
[----:B------:R-:W-:Y:S02]  /*5ae0*/  ISETP.GE.AND P4, PT, R167, R128, PT ;  /* 0x00000080a700720c */ /* 0x000fe40003f86270 */
[----:B------:R-:W-:Y:S02]  /*5af0*/  I2FP.F32.S32 R117, R82 ;  /* 0x0000005200757245 */ /* 0x000fe40000201400 */
[C---:B------:R-:W-:Y:S01]  /*5b00*/  ISETP.GE.AND P6, PT, R82.reuse, R130, PT ;  /* 0x000000825200720c */ /* 0x040fe20003fc6270 */
[----:B------:R1:W-:Y:S01]  /*5b10*/  MUFU.TANH R102, R75 ;  /* 0x0000004b00667308 */ /* 0x0003e20000002400 */
[----:B------:R-:W-:Y:S01]  /*5b20*/  ISETP.GE.AND P3, PT, R82, R128, PT ;  /* 0x000000805200720c */ /* 0x000fe20003f66270 */
[----:B----4-:R-:W-:Y:S01]  /*5b30*/  FFMA.FTZ R117, R117, UR6, R18 ;  /* 0x0000000675757c23 */ /* 0x010fe20008010012 */
[----:B------:R-:W-:Y:S01]  /*5b40*/  I2FP.F32.S32 R82, R82 ;  /* 0x0000005200527245 */ /* 0x000fe20000201400 */
[----:B------:R-:W-:Y:S01]  /*5b50*/  VIADD R18, R120, 0x60 ;  /* 0x0000006078127836 */ /* 0x000fe20000000000 */
[----:B------:R-:W-:-:S02]  /*5b60*/  FSEL R100, R17, -INF , !P0 ;  /* 0xff80000011647808 */ /* 0x000fc40004000000 */
[----:B------:R-:W-:Y:S01]  /*5b70*/  FSEL R175, R92, -INF , !P2 ;  /* 0xff8000005caf7808 */ /* 0x000fe20005000000 */
[----:B------:R-:W2:Y:S01]  /*5b80*/  MUFU.TANH R115, R115 ;  /* 0x0000007300737308 */ /* 0x000ea20000002400 */
[----:B------:R-:W-:Y:S01]  /*5b90*/  FFMA.FTZ R84, R82, UR6, R84 ;  /* 0x0000000652547c23 */ /* 0x000fe20008010054 */
[-C--:B------:R-:W-:Y:S02]  /*5ba0*/  I2FP.F32.S32 R92, R18.reuse ;  /* 0x00000012005c7245 */ /* 0x080fe40000201400 */
[----:B------:R-:W-:Y:S02]  /*5bb0*/  I2FP.F32.S32 R186, R18 ;  /* 0x0000001200ba7245 */ /* 0x000fe40000201400 */
[----:B------:R-:W-:Y:S01]  /*5bc0*/  FSEL R117, R117, -INF , !P6 ;  /* 0xff80000075757808 */ /* 0x000fe20007000000 */
[----:B------:R-:W-:Y:S01]  /*5bd0*/  FFMA.FTZ R92, R92, UR6, R91 ;  /* 0x000000065c5c7c23 */ /* 0x000fe2000801005b */
[----:B------:R4:W-:Y:S01]  /*5be0*/  MUFU.TANH R12, R78 ;  /* 0x0000004e000c7308 */ /* 0x0009e20000002400 */
[-C--:B-1----:R-:W-:Y:S01]  /*5bf0*/  I2FP.F32.S32 R75, R167.reuse ;  /* 0x000000a7004b7245 */ /* 0x082fe20000201400 */
[----:B---3--:R-:W-:Y:S01]  /*5c00*/  FFMA.FTZ R186, R186, UR6, R118 ;  /* 0x00000006baba7c23 */ /* 0x008fe20008010076 */
[----:B------:R-:W-:-:S02]  /*5c10*/  I2FP.F32.S32 R167, R167 ;  /* 0x000000a700a77245 */ /* 0x000fc40000201400 */
[----:B------:R-:W-:Y:S01]  /*5c20*/  FSEL R170, R84, -INF , !P3 ;  /* 0xff80000054aa7808 */ /* 0x000fe20005800000 */
[----:B------:R-:W-:Y:S01]  /*5c30*/  FFMA.FTZ R81, R75, UR6, R81 ;  /* 0x000000064b517c23 */ /* 0x000fe20008010051 */
[----:B------:R-:W-:Y:S01]  /*5c40*/  ISETP.GE.AND P6, PT, R18, R130, PT ;  /* 0x000000821200720c */ /* 0x000fe20003fc6270 */
[----:B------:R1:W-:Y:S01]  /*5c50*/  MUFU.TANH R16, R73 ;  /* 0x0000004900107308 */ /* 0x0003e20000002400 */
[----:B------:R-:W-:Y:S01]  /*5c60*/  FFMA.FTZ R167, R167, UR6, R64 ;  /* 0x00000006a7a77c23 */ /* 0x000fe20008010040 */
[----:B------:R-:W-:Y:S01]  /*5c70*/  VIADD R64, R120, 0x68 ;  /* 0x0000006878407836 */ /* 0x000fe20000000000 */
[----:B------:R-:W-:Y:S01]  /*5c80*/  ISETP.GE.AND P3, PT, R18, R128, PT ;  /* 0x000000801200720c */ /* 0x000fe20003f66270 */
[C---:B------:R-:W-:Y:S01]  /*5c90*/  VIADD R18, R120.reuse, 0x69 ;  /* 0x0000006978127836 */ /* 0x040fe20000000000 */
[----:B------:R-:W-:Y:S02]  /*5ca0*/  FSEL R98, R81, -INF , !P5 ;  /* 0xff80000051627808 */ /* 0x000fe40006800000 */
[-C--:B------:R-:W-:Y:S01]  /*5cb0*/  I2FP.F32.S32 R82, R64.reuse ;  /* 0x0000004000527245 */ /* 0x080fe20000201400 */
[----:B------:R3:W-:Y:S01]  /*5cc0*/  MUFU.TANH R17, R66 ;  /* 0x0000004200117308 */ /* 0x0007e20000002400 */
[----:B----4-:R-:W-:Y:S01]  /*5cd0*/  VIADD R78, R120, 0x59 ;  /* 0x00000059784e7836 */ /* 0x010fe20000000000 */
[----:B------:R-:W-:-:S02]  /*5ce0*/  I2FP.F32.S32 R192, R64 ;  /* 0x0000004000c07245 */ /* 0x000fc40000201400 */
[----:B------:R-:W-:Y:S01]  /*5cf0*/  FFMA.FTZ R82, R82, UR6, R123 ;  /* 0x0000000652527c23 */ /* 0x000fe2000801007b */
[----:B------:R-:W-:Y:S02]  /*5d00*/  FSEL R92, R92, -INF , !P6 ;  /* 0xff8000005c5c7808 */ /* 0x000fe40007000000 */
[----:B------:R-:W-:Y:S01]  /*5d10*/  ISETP.GE.AND P0, PT, R78, R130, PT ;  /* 0x000000824e00720c */ /* 0x000fe20003f06270 */
[----:B------:R-:W4:Y:S01]  /*5d20*/  MUFU.TANH R121, R121 ;  /* 0x0000007900797308 */ /* 0x000f220000002400 */
[----:B-1----:R-:W-:Y:S01]  /*5d30*/  I2FP.F32.S32 R73, R78 ;  /* 0x0000004e00497245 */ /* 0x002fe20000201400 */
[----:B--2---:R-:W-:Y:S01]  /*5d40*/  FFMA.FTZ R192, R192, UR6, R115 ;  /* 0x00000006c0c07c23 */ /* 0x004fe20008010073 */
[----:B------:R-:W-:Y:S02]  /*5d50*/  ISETP.GE.AND P2, PT, R78, R128, PT ;  /* 0x000000804e00720c */ /* 0x000fe40003f46270 */
[----:B------:R-:W-:Y:S01]  /*5d60*/  I2FP.F32.S32 R78, R78 ;  /* 0x0000004e004e7245 */ /* 0x000fe20000201400 */
[----:B------:R-:W-:Y:S01]  /*5d70*/  FFMA.FTZ R68, R73, UR6, R68 ;  /* 0x0000000649447c23 */ /* 0x000fe20008010044 */
[----:B------:R-:W-:Y:S01]  /*5d80*/  FSEL R186, R186, -INF , !P3 ;  /* 0xff800000baba7808 */ /* 0x000fe20005800000 */
[----:B------:R1:W-:Y:S01]  /*5d90*/  MUFU.TANH R112, R59 ;  /* 0x0000003b00707308 */ /* 0x0003e20000002400 */
[----:B---3--:R-:W-:-:S02]  /*5da0*/  VIADD R66, R120, 0x61 ;  /* 0x0000006178427836 */ /* 0x008fc40000000000 */
[----:B------:R-:W-:Y:S01]  /*5db0*/  FFMA.FTZ R70, R78, UR6, R70 ;  /* 0x000000064e467c23 */ /* 0x000fe20008010046 */
[----:B------:R-:W-:Y:S02]  /*5dc0*/  I2FP.F32.S32 R81, R18 ;  /* 0x0000001200517245 */ /* 0x000fe40000201400 */
[----:B------:R-:W-:Y:S02]  /*5dd0*/  ISETP.GE.AND P6, PT, R18, R130, PT ;  /* 0x000000821200720c */ /* 0x000fe40003fc6270 */
[----:B------:R-:W-:Y:S01]  /*5de0*/  I2FP.F32.S32 R87, R66 ;  /* 0x0000004200577245 */ /* 0x000fe20000201400 */
[----:B------:R2:W-:Y:S01]  /*5df0*/  MUFU.TANH R118, R61 ;  /* 0x0000003d00767308 */ /* 0x0005e20000002400 */
[----:B------:R-:W-:Y:S01]  /*5e00*/  FSEL R179, R70, -INF , !P2 ;  /* 0xff80000046b37808 */ /* 0x000fe20005000000 */
[----:B------:R-:W-:Y:S01]  /*5e10*/  FFMA.FTZ R81, R81, UR6, R125 ;  /* 0x0000000651517c23 */ /* 0x000fe2000801007d */
[----:B------:R-:W-:Y:S01]  /*5e20*/  ISETP.GE.AND P2, PT, R64, R128, PT ;  /* 0x000000804000720c */ /* 0x000fe20003f46270 */
[----:B------:R-:W-:Y:S01]  /*5e30*/  FFMA.FTZ R87, R87, UR6, R95 ;  /* 0x0000000657577c23 */ /* 0x000fe2000801005f */
[----:B------:R-:W-:-:S02]  /*5e40*/  FSEL R95, R68, -INF , !P0 ;  /* 0xff800000445f7808 */ /* 0x000fc40004000000 */
[----:B------:R-:W-:Y:S01]  /*5e50*/  ISETP.GE.AND P0, PT, R64, R130, PT ;  /* 0x000000824000720c */ /* 0x000fe20003f06270 */
[----:B------:R3:W-:Y:S01]  /*5e60*/  MUFU.TANH R116, R58 ;  /* 0x0000003a00747308 */ /* 0x0007e20000002400 */
[----:B------:R-:W-:Y:S01]  /*5e70*/  ISETP.GE.AND P3, PT, R18, R128, PT ;  /* 0x000000801200720c */ /* 0x000fe20003f66270 */
[----:B-1----:R-:W-:Y:S01]  /*5e80*/  VIADD R59, R120, 0x78 ;  /* 0x00000078783b7836 */ /* 0x002fe20000000000 */
[----:B------:R-:W-:Y:S02]  /*5e90*/  I2FP.F32.S32 R18, R18 ;  /* 0x0000001200127245 */ /* 0x000fe40000201400 */
[----:B------:R-:W-:Y:S02]  /*5ea0*/  FSEL R167, R167, -INF , !P4 ;  /* 0xff800000a7a77808 */ /* 0x000fe40006000000 */
[----:B------:R-:W-:Y:S01]  /*5eb0*/  ISETP.GE.AND P5, PT, R66, R130, PT ;  /* 0x000000824200720c */ /* 0x000fe20003fa6270 */
[----:B------:R-:W-:Y:S01]  /*5ec0*/  FFMA.FTZ R126, R18, UR6, R126 ;  /* 0x00000006127e7c23 */ /* 0x000fe2000801007e */
[----:B------:R-:W-:Y:S01]  /*5ed0*/  ISETP.GE.AND P4, PT, R66, R128, PT ;  /* 0x000000804200720c */ /* 0x000fe20003f86270 */
[C---:B--2---:R-:W-:Y:S01]  /*5ee0*/  VIADD R61, R120.reuse, 0x70 ;  /* 0x00000070783d7836 */ /* 0x044fe20000000000 */
[----:B------:R-:W-:Y:S01]  /*5ef0*/  I2FP.F32.S32 R66, R66 ;  /* 0x0000004200427245 */ /* 0x000fe20000201400 */
[----:B------:R-:W-:Y:S01]  /*5f00*/  VIADD R18, R120, 0x79 ;  /* 0x0000007978127836 */ /* 0x000fe20000000000 */
[----:B------:R-:W-:Y:S01]  /*5f10*/  FSEL R82, R82, -INF , !P0 ;  /* 0xff80000052527808 */ /* 0x000fe20004000000 */
[----:B------:R1:W-:Y:S01]  /*5f20*/  MUFU.TANH R101, R79 ;  /* 0x0000004f00657308 */ /* 0x0003e20000002400 */
[----:B------:R-:W-:Y:S01]  /*5f30*/  FSEL R192, R192, -INF , !P2 ;  /* 0xff800000c0c07808 */ /* 0x000fe20005000000 */
[----:B----4-:R-:W-:Y:S01]  /*5f40*/  FFMA.FTZ R121, R66, UR6, R121 ;  /* 0x0000000642797c23 */ /* 0x010fe20008010079 */
[----:B------:R-:W-:Y:S01]  /*5f50*/  I2FP.F32.S32 R75, R59 ;  /* 0x0000003b004b7245 */ /* 0x000fe20000201400 */
[----:B---3--:R-:W-:Y:S01]  /*5f60*/  VIADD R58, R120, 0x80 ;  /* 0x00000080783a7836 */ /* 0x008fe20000000000 */
[----:B------:R-:W-:-:S02]  /*5f70*/  ISETP.GE.AND P0, PT, R59, R130, PT ;  /* 0x000000823b00720c */ /* 0x000fc40003f06270 */
[----:B------:R-:W-:Y:S01]  /*5f80*/  ISETP.GE.AND P2, PT, R59, R128, PT ;  /* 0x000000803b00720c */ /* 0x000fe20003f46270 */
[----:B------:R2:W-:Y:S01]  /*5f90*/  MUFU.TANH R115, R60 ;  /* 0x0000003c00737308 */ /* 0x0005e20000002400 */
[----:B------:R-:W-:Y:S01]  /*5fa0*/  I2FP.F32.S32 R59, R59 ;  /* 0x0000003b003b7245 */ /* 0x000fe20000201400 */
[----:B------:R-:W-:Y:S01]  /*5fb0*/  FFMA.FTZ R75, R75, UR6, R145 ;  /* 0x000000064b4b7c23 */ /* 0x000fe20008010091 */
[----:B------:R-:W-:Y:S02]  /*5fc0*/  FSEL R81, R81, -INF , !P6 ;  /* 0xff80000051517808 */ /* 0x000fe40007000000 */
[----:B------:R-:W-:Y:S01]  /*5fd0*/  FSEL R193, R126, -INF , !P3 ;  /* 0xff8000007ec17808 */ /* 0x000fe20005800000 */
[----:B------:R-:W-:Y:S01]  /*5fe0*/  FFMA.FTZ R150, R59, UR6, R150 ;  /* 0x000000063b967c23 */ /* 0x000fe20008010096 */
[----:B------:R-:W-:Y:S01]  /*5ff0*/  I2FP.F32.S32 R73, R18 ;  /* 0x0000001200497245 */ /* 0x000fe20000201400 */
[----:B------:R-:W3:Y:S01]  /*6000*/  MUFU.TANH R97, R97 ;  /* 0x0000006100617308 */ /* 0x000ee20000002400 */
[----:B-1----:R-:W-:-:S02]  /*6010*/  I2FP.F32.S32 R79, R61 ;  /* 0x0000003d004f7245 */ /* 0x002fc40000201400 */
[C---:B------:R-:W-:Y:S01]  /*6020*/  ISETP.GE.AND P6, PT, R18.reuse, R130, PT ;  /* 0x000000821200720c */ /* 0x040fe20003fc6270 */
[----:B------:R-:W-:Y:S01]  /*6030*/  FFMA.FTZ R73, R73, UR6, R146 ;  /* 0x0000000649497c23 */ /* 0x000fe20008010092 */
[----:B------:R-:W-:Y:S01]  /*6040*/  ISETP.GE.AND P3, PT, R18, R128, PT ;  /* 0x000000801200720c */ /* 0x000fe20003f66270 */
[----:B------:R-:W-:Y:S01]  /*6050*/  FFMA.FTZ R79, R79, UR6, R127 ;  /* 0x000000064f4f7c23 */ /* 0x000fe2000801007f */
[----:B------:R-:W-:Y:S01]  /*6060*/  I2FP.F32.S32 R59, R18 ;  /* 0x00000012003b7245 */ /* 0x000fe20000201400 */
[----:B------:R1:W-:Y:S01]  /*6070*/  MUFU.TANH R91, R72 ;  /* 0x00000048005b7308 */ /* 0x0003e20000002400 */
[----:B--2---:R-:W-:Y:S02]  /*6080*/  I2FP.F32.S32 R60, R61 ;  /* 0x0000003d003c7245 */ /* 0x004fe40000201400 */
        /* <DEDUP_REMOVED lines=9> */
[----:B------:R-:W-:Y:S01]  /*6120*/  VIADD R60, R120, 0x89 ;  /* 0x00000089783c7836 */ /* 0x000fe20000000000 */
[----:B------:R-:W-:Y:S01]  /*6130*/  FSEL R79, R79, -INF , !P5 ;  /* 0xff8000004f4f7808 */ /* 0x000fe20006800000 */
[----:B------:R-:W2:Y:S01]  /*6140*/  MUFU.TANH R86, R86 ;  /* 0x0000005600567308 */ /* 0x000ea20000002400 */
[----:B------:R-:W-:-:S02]  /*6150*/  FSEL R200, R142, -INF , !P4 ;  /* 0xff8000008ec87808 */ /* 0x000fc40006000000 */
[----:B-1----:R-:W-:Y:S02]  /*6160*/  I2FP.F32.S32 R72, R58 ;  /* 0x0000003a00487245 */ /* 0x002fe40000201400 */
[C---:B------:R-:W-:Y:S02]  /*6170*/  ISETP.GE.AND P5, PT, R58.reuse, R130, PT ;  /* 0x000000823a00720c */ /* 0x040fe40003fa6270 */
[----:B------:R-:W-:Y:S01]  /*6180*/  ISETP.GE.AND P4, PT, R58, R128, PT ;  /* 0x000000803a00720c */ /* 0x000fe20003f86270 */
[----:B------:R-:W-:Y:S01]  /*6190*/  VIADD R58, R120, 0x81 ;  /* 0x00000081783a7836 */ /* 0x000fe20000000000 */
[----:B------:R-:W-:Y:S01]  /*61a0*/  FSEL R73, R73, -INF , !P6 ;  /* 0xff80000049497808 */ /* 0x000fe20007000000 */
[----:B------:R-:W-:Y:S01]  /*61b0*/  FFMA.FTZ R72, R72, UR6, R149 ;  /* 0x0000000648487c23 */ /* 0x000fe20008010095 */
[----:B------:R-:W-:Y:S01]  /*61c0*/  FSEL R206, R148, -INF , !P3 ;  /* 0xff80000094ce7808 */ /* 0x000fe20005800000 */
[----:B------:R-:W1:Y:S01]  /*61d0*/  MUFU.TANH R83, R83 ;  /* 0x0000005300537308 */ /* 0x000e620000002400 */
[----:B------:R-:W-:Y:S01]  /*61e0*/  I2FP.F32.S32 R68, R18 ;  /* 0x0000001200447245 */ /* 0x000fe20000201400 */
[C---:B------:R-:W-:Y:S01]  /*61f0*/  VIADD R149, R163.reuse, 0x3800 ;  /* 0x00003800a3957836 */ /* 0x040fe20000000000 */
[C---:B------:R-:W-:Y:S01]  /*6200*/  ISETP.GE.AND P6, PT, R18.reuse, R130, PT ;  /* 0x000000821200720c */ /* 0x040fe20003fc6270 */
[----:B------:R-:W-:Y:S01]  /*6210*/  VIADD R148, R163, 0x3c00 ;  /* 0x00003c00a3947836 */ /* 0x000fe20000000000 */
[----:B------:R-:W-:Y:S01]  /*6220*/  ISETP.GE.AND P3, PT, R18, R128, PT ;  /* 0x000000801200720c */ /* 0x000fe20003f66270 */
[----:B------:R-:W-:Y:S01]  /*6230*/  FFMA.FTZ R68, R68, UR6, R135 ;  /* 0x0000000644447c23 */ /* 0x000fe20008010087 */
[----:B------:R-:W-:Y:S01]  /*6240*/  FSEL R75, R75, -INF , !P0 ;  /* 0xff8000004b4b7808 */ /* 0x000fe20004000000 */
[----:B------:R4:W-:Y:S01]  /*6250*/  MUFU.TANH R84, R62 ;  /* 0x0000003e00547308 */ /* 0x0009e20000002400 */
[----:B------:R-:W-:Y:S01]  /*6260*/  FSEL R203, R150, -INF , !P2 ;  /* 0xff80000096cb7808 */ /* 0x000fe20005000000 */
[----:B------:R-:W-:Y:S01]  /*6270*/  VIADD R150, R163, 0x3400 ;  /* 0x00003400a3967836 */ /* 0x000fe20000000000 */
[----:B------:R-:W-:-:S02]  /*6280*/  I2FP.F32.S32 R18, R18 ;  /* 0x0000001200127245 */ /* 0x000fc40000201400 */
[----:B------:R-:W-:Y:S02]  /*6290*/  I2FP.F32.S32 R70, R58 ;  /* 0x0000003a00467245 */ /* 0x000fe40000201400 */
[----:B------:R-:W-:Y:S01]  /*62a0*/  ISETP.GE.AND P0, PT, R58, R130, PT ;  /* 0x000000823a00720c */ /* 0x000fe20003f06270 */
[----:B------:R-:W-:Y:S01]  /*62b0*/  FFMA.FTZ R151, R18, UR6, R151 ;  /* 0x0000000612977c23 */ /* 0x000fe20008010097 */
[----:B------:R-:W-:Y:S01]  /*62c0*/  ISETP.GE.AND P2, PT, R58, R128, PT ;  /* 0x000000803a00720c */ /* 0x000fe20003f46270 */
[----:B---3--:R-:W-:Y:S01]  /*62d0*/  FFMA.FTZ R70, R70, UR6, R97 ;  /* 0x0000000646467c23 */ /* 0x008fe20008010061 */
[----:B------:R-:W-:Y:S01]  /*62e0*/  I2FP.F32.S32 R58, R58 ;  /* 0x0000003a003a7245 */ /* 0x000fe20000201400 */
[----:B------:R-:W-:Y:S01]  /*62f0*/  VIADD R18, R169, UR5 ;  /* 0x00000005a9127c36 */ /* 0x000fe20008000000 */
[----:B------:R-:W-:Y:S01]  /*6300*/  I2FP.F32.S32 R109, R120 ;  /* 0x00000078006d7245 */ /* 0x000fe20000201400 */
[----:B------:R3:W1:Y:S01]  /*6310*/  MUFU.TANH R111, R65 ;  /* 0x00000041006f7308 */ /* 0x0006620000002400 */
[----:B------:R-:W-:Y:S01]  /*6320*/  FSEL R72, R72, -INF , !P5 ;  /* 0xff80000048487808 */ /* 0x000fe20006800000 */
[----:B------:R-:W-:Y:S01]  /*6330*/  FFMA.FTZ R133, R58, UR6, R133 ;  /* 0x000000063a857c23 */ /* 0x000fe20008010085 */
[----:B------:R-:W-:Y:S01]  /*6340*/  I2FP.F32.S32 R58, R60 ;  /* 0x0000003c003a7245 */ /* 0x000fe20000201400 */
[----:B------:R-:W-:Y:S01]  /*6350*/  FFMA.FTZ R109, R109, UR6, R140 ;  /* 0x000000066d6d7c23 */ /* 0x000fe2000801008c */
[CC--:B------:R-:W-:Y:S01]  /*6360*/  ISETP.GE.AND P5, PT, R120.reuse, R130.reuse, PT ;  /* 0x000000827800720c */ /* 0x0c0fe20003fa6270 */
[----:B------:R-:W-:Y:S01]  /*6370*/  VIADD R120, R120, 0x71 ;  /* 0x0000007178787836 */ /* 0x000fe20000000000 */
[----:B------:R-:W-:Y:S01]  /*6380*/  FSEL R205, R134, -INF , !P4 ;  /* 0xff80000086cd7808 */ /* 0x000fe20006000000 */
[----:B------:R-:W-:Y:S01]  /*6390*/  VIADD R59, R18, 0x90 ;  /* 0x00000090123b7836 */ /* 0x000fe20000000000 */
[----:B------:R-:W-:Y:S01]  /*63a0*/  FSEL R70, R70, -INF , !P0 ;  /* 0xff80000046467808 */ /* 0x000fe20004000000 */
[----:B------:R-:W-:Y:S01]  /*63b0*/  FFMA.FTZ R58, R58, UR6, R94 ;  /* 0x000000063a3a7c23 */ /* 0x000fe2000801005e */
[----:B------:R-:W-:Y:S01]  /*63c0*/  ISETP.GE.AND P4, PT, R60, R130, PT ;  /* 0x000000823c00720c */ /* 0x000fe20003f86270 */
[----:B------:R-:W-:Y:S01]  /*63d0*/  VIADD R64, R18, 0x91 ;  /* 0x0000009112407836 */ /* 0x000fe20000000000 */
[----:B------:R-:W-:Y:S01]  /*63e0*/  ISETP.GE.AND P0, PT, R60, R128, PT ;  /* 0x000000803c00720c */ /* 0x000fe20003f06270 */
[C---:B----4-:R-:W-:Y:S01]  /*63f0*/  VIADD R62, R18.reuse, 0x98 ;  /* 0x00000098123e7836 */ /* 0x050fe20000000000 */
[----:B------:R-:W-:Y:S01]  /*6400*/  I2FP.F32.S32 R60, R60 ;  /* 0x0000003c003c7245 */ /* 0x000fe20000201400 */
[----:B------:R4:W-:Y:S01]  /*6410*/  MUFU.TANH R94, R47 ;  /* 0x0000002f005e7308 */ /* 0x0009e20000002400 */
[----:B------:R-:W-:Y:S01]  /*6420*/  FSEL R208, R133, -INF , !P2 ;  /* 0xff80000085d07808 */ /* 0x000fe20005000000 */
[----:B------:R-:W-:Y:S01]  /*6430*/  VIADD R140, R18, 0xa9 ;  /* 0x000000a9128c7836 */ /* 0x000fe20000000000 */
[----:B------:R-:W-:Y:S01]  /*6440*/  FSEL R68, R68, -INF , !P6 ;  /* 0xff80000044447808 */ /* 0x000fe20007000000 */
[----:B------:R-:W-:Y:S01]  /*6450*/  FFMA.FTZ R60, R60, UR6, R129 ;  /* 0x000000063c3c7c23 */ /* 0x000fe20008010081 */
[----:B------:R-:W-:Y:S01]  /*6460*/  FSEL R207, R151, -INF , !P3 ;  /* 0xff80000097cf7808 */ /* 0x000fe20005800000 */
[----:B------:R-:W-:Y:S01]  /*6470*/  VIADD R151, R163, 0x3000 ;  /* 0x00003000a3977836 */ /* 0x000fe20000000000 */
[----:B------:R-:W-:Y:S01]  /*6480*/  FSEL R109, R109, -INF , !P5 ;  /* 0xff8000006d6d7808 */ /* 0x000fe20006800000 */
[----:B------:R1:W-:Y:S01]  /*6490*/  MUFU.TANH R97, R46 ;  /* 0x0000002e00617308 */ /* 0x0003e20000002400 */
[----:B------:R-:W-:-:S02]  /*64a0*/  I2FP.F32.S32 R61, R120 ;  /* 0x00000078003d7245 */ /* 0x000fc40000201400 */
[C---:B------:R-:W-:Y:S02]  /*64b0*/  ISETP.GE.AND P2, PT, R120.reuse, R130, PT ;  /* 0x000000827800720c */ /* 0x040fe40003f46270 */
[----:B------:R-:W-:Y:S01]  /*64c0*/  ISETP.GE.AND P6, PT, R120, R128, PT ;  /* 0x000000807800720c */ /* 0x000fe20003fc6270 */
[----:B------:R-:W-:Y:S01]  /*64d0*/  FFMA.FTZ R61, R61, UR6, R105 ;  /* 0x000000063d3d7c23 */ /* 0x000fe20008010069 */
[C---:B------:R-:W-:Y:S01]  /*64e0*/  ISETP.GE.AND P3, PT, R59.reuse, R130, PT ;  /* 0x000000823b00720c */ /* 0x040fe20003f66270 */
[----:B------:R-:W1:Y:S01]  /*64f0*/  MUFU.TANH R57, R57 ;  /* 0x0000003900397308 */ /* 0x000e620000002400 */
[----:B------:R-:W-:Y:S02]  /*6500*/  ISETP.GE.AND P5, PT, R59, R128, PT ;  /* 0x000000803b00720c */ /* 0x000fe40003fa6270 */
[----:B------:R-:W-:Y:S02]  /*6510*/  I2FP.F32.S32 R120, R120 ;  /* 0x0000007800787245 */ /* 0x000fe40000201400 */
[----:B------:R-:W-:-:S02]  /*6520*/  I2FP.F32.S32 R59, R59 ;  /* 0x0000003b003b7245 */ /* 0x000fc40000201400 */
[----:B------:R-:W-:Y:S01]  /*6530*/  FSEL R66, R58, -INF , !P4 ;  /* 0xff8000003a427808 */ /* 0x000fe20006000000 */
[----:B------:R-:W-:Y:S01]  /*6540*/  FFMA.FTZ R113, R120, UR6, R113 ;  /* 0x0000000678717c23 */ /* 0x000fe20008010071 */
[----:B------:R-:W-:Y:S01]  /*6550*/  I2FP.F32.S32 R58, R64 ;  /* 0x00000040003a7245 */ /* 0x000fe20000201400 */
[C---:B---3--:R-:W-:Y:S01]  /*6560*/  FFMA.FTZ R65, R59.reuse, UR6, R131 ;  /* 0x000000063b417c23 */ /* 0x048fe20008010083 */
[----:B------:R-:W-:Y:S01]  /*6570*/  FFMA.FTZ R110, R59, UR6, R110 ;  /* 0x000000063b6e7c23 */ /* 0x000fe2000801006e */
[----:B------:R-:W-:Y:S01]  /*6580*/  VIADD R59, R18, 0x99 ;  /* 0x00000099123b7836 */ /* 0x000fe20000000000 */
[----:B------:R-:W-:Y:S01]  /*6590*/  FSEL R204, R60, -INF , !P0 ;  /* 0xff8000003ccc7808 */ /* 0x000fe20004000000 */
[----:B--2---:R-:W-:Y:S01]  /*65a0*/  FFMA.FTZ R195, R58, UR6, R86 ;  /* 0x000000063ac37c23 */ /* 0x004fe20008010056 */
[----:B----4-:R-:W-:Y:S01]  /*65b0*/  I2FP.F32.S32 R47, R62 ;  /* 0x0000003e002f7245 */ /* 0x010fe20000201400 */
[----:B------:R2:W-:Y:S01]  /*65c0*/  MUFU.TANH R86, R45 ;  /* 0x0000002d00567308 */ /* 0x0005e20000002400 */
[----:B------:R-:W-:Y:S01]  /*65d0*/  ISETP.GE.AND P4, PT, R64, R130, PT ;  /* 0x000000824000720c */ /* 0x000fe20003f86270 */
[----:B-1----:R-:W-:Y:S01]  /*65e0*/  VIADD R46, R18, 0xa8 ;  /* 0x000000a8122e7836 */ /* 0x002fe20000000000 */
[----:B------:R-:W-:Y:S01]  /*65f0*/  ISETP.GE.AND P0, PT, R64, R128, PT ;  /* 0x000000804000720c */ /* 0x000fe20003f06270 */
[----:B------:R-:W-:Y:S01]  /*6600*/  FFMA.FTZ R64, R58, UR6, R108 ;  /* 0x000000063a407c23 */ /* 0x000fe2000801006c */
[----:B------:R-:W-:Y:S01]  /*6610*/  FSEL R78, R61, -INF , !P2 ;  /* 0xff8000003d4e7808 */ /* 0x000fe20005000000 */
[----:B------:R-:W-:Y:S01]  /*6620*/  FFMA.FTZ R101, R47, UR6, R101 ;  /* 0x000000062f657c23 */ /* 0x000fe20008010065 */
[----:B------:R-:W-:Y:S01]  /*6630*/  FSEL R201, R113, -INF , !P6 ;  /* 0xff80000071c97808 */ /* 0x000fe20007000000 */
[----:B------:R-:W1:Y:S01]  /*6640*/  MUFU.TANH R56, R56 ;  /* 0x0000003800387308 */ /* 0x000e620000002400 */
[----:B------:R-:W-:Y:S01]  /*6650*/  FSEL R65, R65, -INF , !P3 ;  /* 0xff80000041417808 */ /* 0x000fe20005800000 */
[----:B------:R-:W-:Y:S01]  /*6660*/  VIADD R108, R18, 0xb8 ;  /* 0x000000b8126c7836 */ /* 0x000fe20000000000 */
[----:B------:R-:W-:-:S02]  /*6670*/  FSEL R202, R110, -INF , !P5 ;  /* 0xff8000006eca7808 */ /* 0x000fc40006800000 */
[C---:B------:R-:W-:Y:S02]  /*6680*/  ISETP.GE.AND P2, PT, R62.reuse, R130, PT ;  /* 0x000000823e00720c */ /* 0x040fe40003f46270 */
[----:B------:R-:W-:Y:S01]  /*6690*/  ISETP.GE.AND P6, PT, R62, R128, PT ;  /* 0x000000803e00720c */ /* 0x000fe20003fc6270 */
[----:B------:R-:W-:Y:S01]  /*66a0*/  FFMA.FTZ R62, R47, UR6, R88 ;  /* 0x000000062f3e7c23 */ /* 0x000fe20008010058 */
[C---:B--2---:R-:W-:Y:S01]  /*66b0*/  VIADD R45, R18.reuse, 0xa0 ;  /* 0x000000a0122d7836 */ /* 0x044fe20000000000 */
[C---:B------:R-:W-:Y:S01]  /*66c0*/  ISETP.GE.AND P3, PT, R59.reuse, R130, PT ;  /* 0x000000823b00720c */ /* 0x040fe20003f66270 */
[----:B------:R-:W-:Y:S01]  /*66d0*/  VIADD R47, R18, 0xa1 ;  /* 0x000000a1122f7836 */ /* 0x000fe20000000000 */
[----:B------:R-:W-:Y:S01]  /*66e0*/  ISETP.GE.AND P5, PT, R59, R128, PT ;  /* 0x000000803b00720c */ /* 0x000fe20003fa6270 */
[----:B------:R2:W-:Y:S01]  /*66f0*/  MUFU.TANH R88, R44 ;  /* 0x0000002c00587308 */ /* 0x0005e20000002400 */
[----:B------:R-:W-:Y:S02]  /*6700*/  I2FP.F32.S32 R59, R59 ;  /* 0x0000003b003b7245 */ /* 0x000fe40000201400 */
[----:B------:R-:W-:-:S02]  /*6710*/  FSEL R64, R64, -INF , !P4 ;  /* 0xff80000040407808 */ /* 0x000fc40006000000 */
[----:B------:R-:W-:Y:S01]  /*6720*/  FSEL R195, R195, -INF , !P0 ;  /* 0xff800000c3c37808 */ /* 0x000fe20004000000 */
[----:B------:R-:W-:Y:S01]  /*6730*/  FFMA.FTZ R61, R59, UR6, R83 ;  /* 0x000000063b3d7c23 */ /* 0x000fe20008010053 */
[C---:B------:R-:W-:Y:S01]  /*6740*/  ISETP.GE.AND P4, PT, R45.reuse, R130, PT ;  /* 0x000000822d00720c */ /* 0x040fe20003f86270 */
[----:B------:R3:W-:Y:S01]  /*6750*/  MUFU.TANH R83, R43 ;  /* 0x0000002b00537308 */ /* 0x0007e20000002400 */
[----:B------:R-:W-:Y:S01]  /*6760*/  ISETP.GE.AND P0, PT, R45, R128, PT ;  /* 0x000000802d00720c */ /* 0x000fe20003f06270 */
[----:B------:R-:W-:Y:S01]  /*6770*/  FFMA.FTZ R102, R59, UR6, R102 ;  /* 0x000000063b667c23 */ /* 0x000fe20008010066 */
[----:B------:R-:W-:Y:S02]  /*6780*/  I2FP.F32.S32 R45, R45 ;  /* 0x0000002d002d7245 */ /* 0x000fe40000201400 */
[----:B------:R-:W-:Y:S02]  /*6790*/  FSEL R62, R62, -INF , !P2 ;  /* 0xff8000003e3e7808 */ /* 0x000fe40005000000 */
[----:B------:R-:W-:Y:S01]  /*67a0*/  FSEL R194, R101, -INF , !P6 ;  /* 0xff80000065c27808 */ /* 0x000fe20007000000 */
[C---:B------:R-:W-:Y:S01]  /*67b0*/  FFMA.FTZ R60, R45.reuse, UR6, R12 ;  /* 0x000000062d3c7c23 */ /* 0x040fe2000801000c */
[----:B--2---:R-:W-:Y:S01]  /*67c0*/  I2FP.F32.S32 R44, R47 ;  /* 0x0000002f002c7245 */ /* 0x004fe20000201400 */
[----:B------:R-:W-:Y:S01]  /*67d0*/  FFMA.FTZ R17, R45, UR6, R17 ;  /* 0x000000062d117c23 */ /* 0x000fe20008010011 */
[----:B------:R2:W-:Y:S01]  /*67e0*/  MUFU.TANH R12, R41 ;  /* 0x00000029000c7308 */ /* 0x0005e20000002400 */
[----:B------:R-:W-:-:S02]  /*67f0*/  ISETP.GE.AND P2, PT, R47, R130, PT ;  /* 0x000000822f00720c */ /* 0x000fc40003f46270 */
[C---:B------:R-:W-:Y:S01]  /*6800*/  FFMA.FTZ R59, R44.reuse, UR6, R16 ;  /* 0x000000062c3b7c23 */ /* 0x040fe20008010010 */
[----:B------:R-:W-:Y:S01]  /*6810*/  FFMA.FTZ R91, R44, UR6, R91 ;  /* 0x000000062c5b7c23 */ /* 0x000fe2000801005b */
[----:B------:R-:W-:Y:S02]  /*6820*/  ISETP.GE.AND P6, PT, R47, R128, PT ;  /* 0x000000802f00720c */ /* 0x000fe40003fc6270 */
[----:B---3--:R-:W-:Y:S01]  /*6830*/  I2FP.F32.S32 R43, R46 ;  /* 0x0000002e002b7245 */ /* 0x008fe20000201400 */
[----:B------:R-:W3:Y:S01]  /*6840*/  MUFU.TANH R55, R55 ;  /* 0x0000003700377308 */ /* 0x000ee20000002400 */
[----:B------:R-:W-:Y:S02]  /*6850*/  FSEL R60, R60, -INF , !P4 ;  /* 0xff8000003c3c7808 */ /* 0x000fe40006000000 */
[----:B------:R-:W-:Y:S01]  /*6860*/  FSEL R174, R17, -INF , !P0 ;  /* 0xff80000011ae7808 */ /* 0x000fe20004000000 */
[C---:B------:R-:W-:Y:S01]  /*6870*/  FFMA.FTZ R58, R43.reuse, UR6, R111 ;  /* 0x000000062b3a7c23 */ /* 0x040fe2000801006f */
[----:B------:R-:W-:Y:S01]  /*6880*/  FFMA.FTZ R118, R43, UR6, R118 ;  /* 0x000000062b767c23 */ /* 0x000fe20008010076 */
[----:B------:R-:W-:Y:S01]  /*6890*/  VIADD R43, R18, 0xb1 ;  /* 0x000000b1122b7836 */ /* 0x000fe20000000000 */
[----:B------:R-:W-:Y:S01]  /*68a0*/  ISETP.GE.AND P4, PT, R140, R130, PT ;  /* 0x000000828c00720c */ /* 0x000fe20003f86270 */
[----:B------:R4:W-:Y:S01]  /*68b0*/  MUFU.TANH R17, R40 ;  /* 0x0000002800117308 */ /* 0x0009e20000002400 */
[----:B--2---:R-:W-:Y:S01]  /*68c0*/  VIADD R41, R18, 0xb0 ;  /* 0x000000b012297836 */ /* 0x004fe20000000000 */
[----:B------:R-:W-:-:S02]  /*68d0*/  ISETP.GE.AND P0, PT, R140, R128, PT ;  /* 0x000000808c00720c */ /* 0x000fc40003f06270 */
[----:B------:R-:W-:Y:S02]  /*68e0*/  I2FP.F32.S32 R140, R140 ;  /* 0x0000008c008c7245 */ /* 0x000fe40000201400 */
[----:B------:R-:W-:Y:S02]  /*68f0*/  FSEL R59, R59, -INF , !P2 ;  /* 0xff8000003b3b7808 */ /* 0x000fe40005000000 */
[----:B------:R-:W-:Y:S01]  /*6900*/  FSEL R168, R91, -INF , !P6 ;  /* 0xff8000005ba87808 */ /* 0x000fe20007000000 */
[----:B------:R-:W-:Y:S01]  /*6910*/  MUFU.TANH R54, R54 ;  /* 0x0000003600367308 */ /* 0x000fe20000002400 */
[C---:B------:R-:W-:Y:S01]  /*6920*/  ISETP.GE.AND P2, PT, R41.reuse, R130, PT ;  /* 0x000000822900720c */ /* 0x040fe20003f46270 */
[C---:B------:R-:W-:Y:S01]  /*6930*/  FFMA.FTZ R47, R140.reuse, UR6, R84 ;  /* 0x000000068c2f7c23 */ /* 0x040fe20008010054 */
[----:B------:R-:W-:Y:S01]  /*6940*/  ISETP.GE.AND P6, PT, R41, R128, PT ;  /* 0x000000802900720c */ /* 0x000fe20003fc6270 */
[----:B------:R-:W-:Y:S01]  /*6950*/  FFMA.FTZ R140, R140, UR6, R112 ;  /* 0x000000068c8c7c23 */ /* 0x000fe20008010070 */
[----:B------:R-:W-:Y:S01]  /*6960*/  I2FP.F32.S32 R41, R41 ;  /* 0x0000002900297245 */ /* 0x000fe20000201400 */
[----:B------:R-:W-:Y:S01]  /*6970*/  VIADD R84, R18, 0xd8 ;  /* 0x000000d812547836 */ /* 0x000fe20000000000 */
[----:B------:R-:W-:Y:S01]  /*6980*/  FSEL R61, R61, -INF , !P3 ;  /* 0xff8000003d3d7808 */ /* 0x000fe20005800000 */
[----:B------:R-:W2:Y:S01]  /*6990*/  MUFU.TANH R51, R51 ;  /* 0x0000003300337308 */ /* 0x000ea20000002400 */
[----:B----4-:R-:W-:Y:S01]  /*69a0*/  I2FP.F32.S32 R40, R43 ;  /* 0x0000002b00287245 */ /* 0x010fe20000201400 */
[----:B------:R-:W-:Y:S01]  /*69b0*/  FFMA.FTZ R57, R41, UR6, R57 ;  /* 0x0000000629397c23 */ /* 0x000fe20008010039 */
[----:B------:R-:W-:-:S02]  /*69c0*/  FSEL R180, R102, -INF , !P5 ;  /* 0xff80000066b47808 */ /* 0x000fc40006800000 */
[----:B------:R-:W-:Y:S01]  /*69d0*/  ISETP.GE.AND P3, PT, R46, R130, PT ;  /* 0x000000822e00720c */ /* 0x000fe20003f66270 */
[----:B------:R-:W-:Y:S01]  /*69e0*/  FFMA.FTZ R45, R40, UR6, R116 ;  /* 0x00000006282d7c23 */ /* 0x000fe20008010074 */
[----:B------:R-:W-:Y:S01]  /*69f0*/  ISETP.GE.AND P5, PT, R46, R128, PT ;  /* 0x000000802e00720c */ /* 0x000fe20003fa6270 */
[----:B------:R-:W4:Y:S01]  /*6a00*/  MUFU.TANH R53, R53 ;  /* 0x0000003500357308 */ /* 0x000f220000002400 */
[----:B------:R-:W-:Y:S01]  /*6a10*/  FFMA.FTZ R46, R41, UR6, R115 ;  /* 0x00000006292e7c23 */ /* 0x000fe20008010073 */
[----:B-1----:R-:W-:Y:S01]  /*6a20*/  FFMA.FTZ R112, R40, UR6, R56 ;  /* 0x0000000628707c23 */ /* 0x002fe20008010038 */
[----:B------:R-:W-:Y:S01]  /*6a30*/  FSEL R58, R58, -INF , !P3 ;  /* 0xff8000003a3a7808 */ /* 0x000fe20005800000 */
[----:B------:R-:W-:Y:S01]  /*6a40*/  VIADD R40, R18, 0xb9 ;  /* 0x000000b912287836 */ /* 0x000fe20000000000 */
[----:B------:R-:W-:Y:S02]  /*6a50*/  FSEL R146, R118, -INF , !P5 ;  /* 0xff80000076927808 */ /* 0x000fe40006800000 */
[C---:B------:R-:W-:Y:S01]  /*6a60*/  ISETP.GE.AND P3, PT, R43.reuse, R130, PT ;  /* 0x000000822b00720c */ /* 0x040fe20003f66270 */
[----:B------:R-:W-:Y:S01]  /*6a70*/  MUFU.TANH R52, R52 ;  /* 0x0000003400347308 */ /* 0x000fe20000002400 */
[----:B------:R-:W-:-:S02]  /*6a80*/  ISETP.GE.AND P5, PT, R43, R128, PT ;  /* 0x000000802b00720c */ /* 0x000fc40003fa6270 */
[----:B------:R-:W-:Y:S02]  /*6a90*/  FSEL R47, R47, -INF , !P4 ;  /* 0xff8000002f2f7808 */ /* 0x000fe40006000000 */
[----:B------:R-:W-:Y:S02]  /*6aa0*/  FSEL R140, R140, -INF , !P0 ;  /* 0xff8000008c8c7808 */ /* 0x000fe40004000000 */
[C---:B------:R-:W-:Y:S01]  /*6ab0*/  ISETP.GE.AND P4, PT, R108.reuse, R130, PT ;  /* 0x000000826c00720c */ /* 0x040fe20003f86270 */
[----:B------:R-:W1:Y:S01]  /*6ac0*/  MUFU.TANH R48, R48 ;  /* 0x0000003000307308 */ /* 0x000e620000002400 */
[----:B------:R-:W-:Y:S02]  /*6ad0*/  ISETP.GE.AND P0, PT, R108, R128, PT ;  /* 0x000000806c00720c */ /* 0x000fe40003f06270 */
[----:B------:R-:W-:Y:S02]  /*6ae0*/  FSEL R46, R46, -INF , !P2 ;  /* 0xff8000002e2e7808 */ /* 0x000fe40005000000 */
[----:B------:R-:W-:-:S02]  /*6af0*/  FSEL R115, R57, -INF , !P6 ;  /* 0xff80000039737808 */ /* 0x000fc40007000000 */
[----:B------:R-:W-:Y:S01]  /*6b00*/  I2FP.F32.S32 R108, R108 ;  /* 0x0000006c006c7245 */ /* 0x000fe20000201400 */
[----:B------:R1:W-:Y:S01]  /*6b10*/  MUFU.TANH R56, R39 ;  /* 0x0000002700387308 */ /* 0x0003e20000002400 */
[C---:B------:R-:W-:Y:S02]  /*6b20*/  ISETP.GE.AND P2, PT, R40.reuse, R130, PT ;  /* 0x000000822800720c */ /* 0x040fe40003f46270 */
[----:B------:R-:W-:Y:S01]  /*6b30*/  ISETP.GE.AND P6, PT, R40, R128, PT ;  /* 0x000000802800720c */ /* 0x000fe20003fc6270 */
[C---:B---3--:R-:W-:Y:S01]  /*6b40*/  FFMA.FTZ R44, R108.reuse, UR6, R55 ;  /* 0x000000066c2c7c23 */ /* 0x048fe20008010037 */
[----:B------:R-:W-:Y:S01]  /*6b50*/  FSEL R45, R45, -INF , !P3 ;  /* 0xff8000002d2d7808 */ /* 0x000fe20005800000 */
[----:B--2---:R-:W-:Y:S01]  /*6b60*/  FFMA.FTZ R108, R108, UR6, R51 ;  /* 0x000000066c6c7c23 */ /* 0x004fe20008010033 */
[----:B------:R-:W-:Y:S01]  /*6b70*/  FSEL R112, R112, -INF , !P5 ;  /* 0xff80000070707808 */ /* 0x000fe20006800000 */
[----:B------:R-:W2:Y:S01]  /*6b80*/  MUFU.TANH R50, R50 ;  /* 0x0000003200327308 */ /* 0x000ea20000002400 */
[----:B------:R-:W-:-:S02]  /*6b90*/  I2FP.F32.S32 R40, R40 ;  /* 0x0000002800287245 */ /* 0x000fc40000201400 */
[----:B------:R-:W-:Y:S02]  /*6ba0*/  FSEL R44, R44, -INF , !P4 ;  /* 0xff8000002c2c7808 */ /* 0x000fe40006000000 */
[----:B------:R-:W-:Y:S01]  /*6bb0*/  FSEL R108, R108, -INF , !P0 ;  /* 0xff8000006c6c7808 */ /* 0x000fe20004000000 */
[C---:B------:R-:W-:Y:S01]  /*6bc0*/  FFMA.FTZ R43, R40.reuse, UR6, R54 ;  /* 0x00000006282b7c23 */ /* 0x040fe20008010036 */
[----:B----4-:R-:W-:Y:S01]  /*6bd0*/  FFMA.FTZ R53, R40, UR6, R53 ;  /* 0x0000000628357c23 */ /* 0x010fe20008010035 */
[----:B------:R-:W3:Y:S01]  /*6be0*/  MUFU.TANH R49, R49 ;  /* 0x0000003100317308 */ /* 0x000ee20000002400 */
[C---:B-1----:R-:W-:Y:S02]  /*6bf0*/  VIADD R39, R18.reuse, 0xc0 ;  /* 0x000000c012277836 */ /* 0x042fe40000000000 */
[----:B------:R-:W-:Y:S01]  /*6c00*/  VIADD R40, R18, 0xc1 ;  /* 0x000000c112287836 */ /* 0x000fe20000000000 */
[----:B------:R-:W-:Y:S02]  /*6c10*/  FSEL R43, R43, -INF , !P2 ;  /* 0xff8000002b2b7808 */ /* 0x000fe40005000000 */
[----:B------:R-:W-:-:S02]  /*6c20*/  ISETP.GE.AND P3, PT, R39, R130, PT ;  /* 0x000000822700720c */ /* 0x000fc40003f66270 */
[----:B------:R-:W-:Y:S01]  /*6c30*/  ISETP.GE.AND P5, PT, R39, R128, PT ;  /* 0x000000802700720c */ /* 0x000fe20003fa6270 */
[----:B------:R1:W4:Y:S01]  /*6c40*/  MUFU.TANH R16, R42 ;  /* 0x0000002a00107308 */ /* 0x0003220000002400 */
[----:B------:R-:W-:Y:S02]  /*6c50*/  I2FP.F32.S32 R39, R39 ;  /* 0x0000002700277245 */ /* 0x000fe40000201400 */
[C---:B------:R-:W-:Y:S02]  /*6c60*/  ISETP.GE.AND P4, PT, R40.reuse, R130, PT ;  /* 0x000000822800720c */ /* 0x040fe40003f86270 */
[----:B------:R-:W-:Y:S01]  /*6c70*/  ISETP.GE.AND P0, PT, R40, R128, PT ;  /* 0x000000802800720c */ /* 0x000fe20003f06270 */
[----:B------:R-:W-:Y:S01]  /*6c80*/  FFMA.FTZ R48, R39, UR6, R48 ;  /* 0x0000000627307c23 */ /* 0x000fe20008010030 */
[----:B------:R-:W-:Y:S01]  /*6c90*/  FSEL R105, R53, -INF , !P6 ;  /* 0xff80000035697808 */ /* 0x000fe20007000000 */
[----:B------:R4:W-:Y:S01]  /*6ca0*/  MUFU.TANH R51, R36 ;  /* 0x0000002400337308 */ /* 0x0009e20000002400 */
[----:B------:R-:W-:-:S02]  /*6cb0*/  I2FP.F32.S32 R40, R40 ;  /* 0x0000002800287245 */ /* 0x000fc40000201400 */
[----:B------:R-:W-:-:S03]  /*6cc0*/  FSEL R102, R48, -INF , !P5 ;  /* 0xff80000030667808 */ /* 0x000fc60006800000 */
[C---:B--2---:R-:W-:Y:S01]  /*6cd0*/  FFMA.FTZ R41, R40.reuse, UR6, R50 ;  /* 0x0000000628297c23 */ /* 0x044fe20008010032 */
[----:B---3--:R-:W-:Y:S01]  /*6ce0*/  FFMA.FTZ R49, R40, UR6, R49 ;  /* 0x0000000628317c23 */ /* 0x008fe20008010031 */
[----:B------:R-:W2:Y:S01]  /*6cf0*/  MUFU.TANH R38, R38 ;  /* 0x0000002600267308 */ /* 0x000ea20000002400 */
[----:B-1----:R-:W-:Y:S01]  /*6d00*/  FFMA.FTZ R42, R39, UR6, R52 ;  /* 0x00000006272a7c23 */ /* 0x002fe20008010034 */
[C---:B------:R-:W-:Y:S01]  /*6d10*/  VIADD R39, R18.reuse, 0xc8 ;  /* 0x000000c812277836 */ /* 0x040fe20000000000 */
[----:B------:R-:W-:Y:S01]  /*6d20*/  FSEL R41, R41, -INF , !P4 ;  /* 0xff80000029297808 */ /* 0x000fe20006000000 */
[C---:B------:R-:W-:Y:S01]  /*6d30*/  VIADD R50, R18.reuse, 0xf1 ;  /* 0x000000f112327836 */ /* 0x040fe20000000000 */
[----:B------:R-:W-:Y:S01]  /*6d40*/  FSEL R101, R49, -INF , !P0 ;  /* 0xff80000031657808 */ /* 0x000fe20004000000 */
[C---:B------:R-:W-:Y:S01]  /*6d50*/  VIADD R49, R18.reuse, 0xe0 ;  /* 0x000000e012317836 */ /* 0x040fe20000000000 */
[C---:B------:R-:W-:Y:S01]  /*6d60*/  ISETP.GE.AND P2, PT, R39.reuse, R130, PT ;  /* 0x000000822700720c */ /* 0x040fe20003f46270 */
[----:B------:R-:W1:Y:S01]  /*6d70*/  MUFU.TANH R37, R37 ;  /* 0x0000002500257308 */ /* 0x000e620000002400 */
[----:B----4-:R-:W-:Y:S01]  /*6d80*/  VIADD R36, R18, 0xc9 ;  /* 0x000000c912247836 */ /* 0x010fe20000000000 */
[----:B------:R-:W-:-:S02]  /*6d90*/  ISETP.GE.AND P6, PT, R39, R128, PT ;  /* 0x000000802700720c */ /* 0x000fc40003fc6270 */
[----:B------:R-:W-:Y:S02]  /*6da0*/  FSEL R42, R42, -INF , !P3 ;  /* 0xff8000002a2a7808 */ /* 0x000fe40005800000 */
[----:B------:R-:W-:Y:S02]  /*6db0*/  I2FP.F32.S32 R39, R39 ;  /* 0x0000002700277245 */ /* 0x000fe40000201400 */
[C---:B------:R-:W-:Y:S01]  /*6dc0*/  ISETP.GE.AND P3, PT, R36.reuse, R130, PT ;  /* 0x000000822400720c */ /* 0x040fe20003f66270 */
[----:B------:R-:W-:Y:S01]  /*6dd0*/  MUFU.TANH R48, R30 ;  /* 0x0000001e00307308 */ /* 0x000fe20000002400 */
[----:B------:R-:W-:Y:S01]  /*6de0*/  ISETP.GE.AND P5, PT, R36, R128, PT ;  /* 0x000000802400720c */ /* 0x000fe20003fa6270 */
[C---:B------:R-:W-:Y:S01]  /*6df0*/  FFMA.FTZ R40, R39.reuse, UR6, R94 ;  /* 0x0000000627287c23 */ /* 0x040fe2000801005e */
[----:B------:R-:W-:Y:S01]  /*6e00*/  I2FP.F32.S32 R36, R36 ;  /* 0x0000002400247245 */ /* 0x000fe20000201400 */
[----:B------:R-:W-:-:S03]  /*6e10*/  FFMA.FTZ R86, R39, UR6, R86 ;  /* 0x0000000627567c23 */ /* 0x000fc60008010056 */
[----:B------:R-:W-:Y:S01]  /*6e20*/  FSEL R40, R40, -INF , !P2 ;  /* 0xff80000028287808 */ /* 0x000fe20005000000 */
[----:B------:R-:W-:Y:S01]  /*6e30*/  FFMA.FTZ R94, R36, UR6, R88 ;  /* 0x00000006245e7c23 */ /* 0x000fe20008010058 */
[----:B------:R-:W-:Y:S02]  /*6e40*/  VIADD R88, R18, 0xd0 ;  /* 0x000000d012587836 */ /* 0x000fe40000000000 */
[----:B------:R-:W-:Y:S01]  /*6e50*/  FFMA.FTZ R39, R36, UR6, R97 ;  /* 0x0000000624277c23 */ /* 0x000fe20008010061 */
[----:B------:R-:W-:Y:S01]  /*6e60*/  VIADD R36, R18, 0xd1 ;  /* 0x000000d112247836 */ /* 0x000fe20000000000 */
[----:B------:R3:W-:Y:S01]  /*6e70*/  MUFU.TANH R30, R33 ;  /* 0x00000021001e7308 */ /* 0x0007e20000002400 */
[----:B------:R-:W-:Y:S02]  /*6e80*/  FSEL R94, R94, -INF , !P5 ;  /* 0xff8000005e5e7808 */ /* 0x000fe40006800000 */
[C---:B------:R-:W-:Y:S02]  /*6e90*/  ISETP.GE.AND P4, PT, R88.reuse, R130, PT ;  /* 0x000000825800720c */ /* 0x040fe40003f86270 */
[----:B------:R-:W-:-:S02]  /*6ea0*/  ISETP.GE.AND P0, PT, R88, R128, PT ;  /* 0x000000805800720c */ /* 0x000fc40003f06270 */
[----:B------:R-:W-:Y:S01]  /*6eb0*/  I2FP.F32.S32 R88, R88 ;  /* 0x0000005800587245 */ /* 0x000fe20000201400 */
[----:B------:R-:W4:Y:S01]  /*6ec0*/  MUFU.TANH R34, R34 ;  /* 0x0000002200227308 */ /* 0x000f220000002400 */
[----:B------:R-:W-:Y:S02]  /*6ed0*/  FSEL R39, R39, -INF , !P3 ;  /* 0xff80000027277808 */ /* 0x000fe40005800000 */
[----:B------:R-:W-:Y:S01]  /*6ee0*/  ISETP.GE.AND P3, PT, R84, R130, PT ;  /* 0x000000825400720c */ /* 0x000fe20003f66270 */
[----:B------:R-:W-:Y:S01]  /*6ef0*/  FFMA.FTZ R83, R88, UR6, R83 ;  /* 0x0000000658537c23 */ /* 0x000fe20008010053 */
[----:B------:R-:W-:Y:S01]  /*6f00*/  ISETP.GE.AND P5, PT, R84, R128, PT ;  /* 0x000000805400720c */ /* 0x000fe20003fa6270 */
[----:B------:R-:W-:Y:S01]  /*6f10*/  FFMA.FTZ R88, R88, UR6, R16 ;  /* 0x0000000658587c23 */ /* 0x000fe20008010010 */
[----:B------:R-:W-:Y:S01]  /*6f20*/  I2FP.F32.S32 R84, R84 ;  /* 0x0000005400547245 */ /* 0x000fe20000201400 */
[----:B------:R-:W4:Y:S01]  /*6f30*/  MUFU.TANH R35, R35 ;  /* 0x0000002300237308 */ /* 0x000f220000002400 */
[----:B---3--:R-:W-:Y:S01]  /*6f40*/  I2FP.F32.S32 R33, R36 ;  /* 0x0000002400217245 */ /* 0x008fe20000201400 */
[----:B------:R-:W-:Y:S01]  /*6f50*/  VIADD R16, R18, 0xe1 ;  /* 0x000000e112107836 */ /* 0x000fe20000000000 */
[----:B------:R-:W-:-:S02]  /*6f60*/  FSEL R97, R86, -INF , !P6 ;  /* 0xff80000056617808 */ /* 0x000fc40007000000 */
[C---:B------:R-:W-:Y:S01]  /*6f70*/  ISETP.GE.AND P2, PT, R36.reuse, R130, PT ;  /* 0x000000822400720c */ /* 0x040fe20003f46270 */
[C---:B------:R-:W-:Y:S01]  /*6f80*/  FFMA.FTZ R12, R33.reuse, UR6, R12 ;  /* 0x00000006210c7c23 */ /* 0x040fe2000801000c */
[----:B------:R-:W-:Y:S01]  /*6f90*/  ISETP.GE.AND P6, PT, R36, R128, PT ;  /* 0x000000802400720c */ /* 0x000fe20003fc6270 */
[----:B------:R-:W3:Y:S01]  /*6fa0*/  MUFU.TANH R31, R31 ;  /* 0x0000001f001f7308 */ /* 0x000ee20000002400 */
[----:B------:R-:W-:Y:S01]  /*6fb0*/  FFMA.FTZ R17, R33, UR6, R17 ;  /* 0x0000000621117c23 */ /* 0x000fe20008010011 */
[----:B--2---:R-:W-:Y:S01]  /*6fc0*/  FFMA.FTZ R36, R84, UR6, R38 ;  /* 0x0000000654247c23 */ /* 0x004fe20008010026 */
[----:B------:R-:W-:Y:S02]  /*6fd0*/  VIADD R33, R18, 0xd9 ;  /* 0x000000d912217836 */ /* 0x000fe40000000000 */
[----:B-1----:R-:W-:Y:S01]  /*6fe0*/  FFMA.FTZ R84, R84, UR6, R37 ;  /* 0x0000000654547c23 */ /* 0x002fe20008010025 */
[----:B------:R-:W-:Y:S02]  /*6ff0*/  FSEL R38, R83, -INF , !P4 ;  /* 0xff80000053267808 */ /* 0x000fe40006000000 */
[----:B------:R-:W-:Y:S01]  /*7000*/  FSEL R88, R88, -INF , !P0 ;  /* 0xff80000058587808 */ /* 0x000fe20004000000 */
[----:B------:R-:W-:Y:S01]  /*7010*/  MUFU.TANH R21, R21 ;  /* 0x0000001500157308 */ /* 0x000fe20000002400 */
[----:B------:R-:W-:-:S02]  /*7020*/  ISETP.GE.AND P4, PT, R33, R130, PT ;  /* 0x000000822100720c */ /* 0x000fc40003f86270 */
[----:B------:R-:W-:Y:S02]  /*7030*/  ISETP.GE.AND P0, PT, R33, R128, PT ;  /* 0x000000802100720c */ /* 0x000fe40003f06270 */
[----:B------:R-:W-:Y:S02]  /*7040*/  I2FP.F32.S32 R33, R33 ;  /* 0x0000002100217245 */ /* 0x000fe40000201400 */
[----:B------:R-:W-:Y:S01]  /*7050*/  FSEL R36, R36, -INF , !P3 ;  /* 0xff80000024247808 */ /* 0x000fe20005800000 */
[----:B------:R-:W1:Y:S01]  /*7060*/  MUFU.TANH R19, R19 ;  /* 0x0000001300137308 */ /* 0x000e620000002400 */
[----:B------:R-:W-:Y:S02]  /*7070*/  FSEL R84, R84, -INF , !P5 ;  /* 0xff80000054547808 */ /* 0x000fe40006800000 */
[C---:B------:R-:W-:Y:S02]  /*7080*/  ISETP.GE.AND P3, PT, R16.reuse, R130, PT ;  /* 0x000000821000720c */ /* 0x040fe40003f66270 */
[----:B------:R-:W-:-:S02]  /*7090*/  ISETP.GE.AND P5, PT, R16, R128, PT ;  /* 0x000000801000720c */ /* 0x000fc40003fa6270 */
[----:B------:R-:W-:Y:S01]  /*70a0*/  FSEL R86, R17, -INF , !P6 ;  /* 0xff80000011567808 */ /* 0x000fe20007000000 */
[----:B------:R-:W-:Y:S01]  /*70b0*/  MUFU.TANH R14, R14 ;  /* 0x0000000e000e7308 */ /* 0x000fe20000002400 */
[----:B------:R-:W-:Y:S02]  /*70c0*/  I2FP.F32.S32 R16, R16 ;  /* 0x0000001000107245 */ /* 0x000fe40000201400 */
[----:B------:R-:W-:Y:S02]  /*70d0*/  I2FP.F32.S32 R17, R49 ;  /* 0x0000003100117245 */ /* 0x000fe40000201400 */
[----:B------:R-:W-:Y:S01]  /*70e0*/  FSEL R37, R12, -INF , !P2 ;  /* 0xff8000000c257808 */ /* 0x000fe20005000000 */
[C---:B------:R-:W-:Y:S01]  /*70f0*/  FFMA.FTZ R12, R33.reuse, UR6, R56 ;  /* 0x00000006210c7c23 */ /* 0x040fe20008010038 */
[----:B----4-:R-:W-:Y:S01]  /*7100*/  FFMA.FTZ R56, R33, UR6, R34 ;  /* 0x0000000621387c23 */ /* 0x010fe20008010022 */
[C---:B------:R-:W-:Y:S01]  /*7110*/  FFMA.FTZ R33, R16.reuse, UR6, R35 ;  /* 0x0000000610217c23 */ /* 0x040fe20008010023 */
[----:B------:R-:W-:Y:S01]  /*7120*/  FFMA.FTZ R48, R16, UR6, R48 ;  /* 0x0000000610307c23 */ /* 0x000fe20008010030 */
[C---:B------:R-:W-:Y:S01]  /*7130*/  FFMA.FTZ R34, R17.reuse, UR6, R51 ;  /* 0x0000000611227c23 */ /* 0x040fe20008010033 */
[----:B---3--:R-:W-:Y:S01]  /*7140*/  FFMA.FTZ R31, R17, UR6, R31 ;  /* 0x00000006111f7c23 */ /* 0x008fe2000801001f */
[----:B------:R-:W-:Y:S01]  /*7150*/  VIADD R16, R18, 0xe8 ;  /* 0x000000e812107836 */ /* 0x000fe20000000000 */
[----:B------:R-:W-:Y:S01]  /*7160*/  FSEL R35, R12, -INF , !P4 ;  /* 0xff8000000c237808 */ /* 0x000fe20006000000 */
[----:B------:R-:W-:Y:S01]  /*7170*/  VIADD R17, R18, 0xe9 ;  /* 0x000000e912117836 */ /* 0x000fe20000000000 */
[----:B------:R-:W-:Y:S01]  /*7180*/  FSEL R56, R56, -INF , !P0 ;  /* 0xff80000038387808 */ /* 0x000fe20004000000 */
[----:B------:R-:W-:Y:S01]  /*7190*/  MUFU.TANH R11, R11 ;  /* 0x0000000b000b7308 */ /* 0x000fe20000002400 */
[----:B------:R-:W-:Y:S01]  /*71a0*/  ISETP.GE.AND P4, PT, R16, R130, PT ;  /* 0x000000821000720c */ /* 0x000fe20003f86270 */
[----:B------:R-:W-:Y:S01]  /*71b0*/  VIADD R51, R18, 0xf0 ;  /* 0x000000f012337836 */ /* 0x000fe20000000000 */
[----:B------:R-:W-:-:S02]  /*71c0*/  ISETP.GE.AND P0, PT, R16, R128, PT ;  /* 0x000000801000720c */ /* 0x000fc40003f06270 */
[----:B------:R-:W-:Y:S02]  /*71d0*/  I2FP.F32.S32 R16, R16 ;  /* 0x0000001000107245 */ /* 0x000fe40000201400 */
[----:B------:R-:W-:Y:S01]  /*71e0*/  I2FP.F32.S32 R12, R17 ;  /* 0x00000011000c7245 */ /* 0x000fe20000201400 */
[----:B------:R-:W2:Y:S01]  /*71f0*/  MUFU.TANH R20, R20 ;  /* 0x0000001400147308 */ /* 0x000ea20000002400 */
[C---:B------:R-:W-:Y:S01]  /*7200*/  ISETP.GE.AND P2, PT, R49.reuse, R130, PT ;  /* 0x000000823100720c */ /* 0x040fe20003f46270 */
[----:B-1----:R-:W-:Y:S01]  /*7210*/  FFMA.FTZ R19, R16, UR6, R19 ;  /* 0x0000000610137c23 */ /* 0x002fe20008010013 */
[----:B------:R-:W-:Y:S02]  /*7220*/  ISETP.GE.AND P6, PT, R49, R128, PT ;  /* 0x000000803100720c */ /* 0x000fe40003fc6270 */
[----:B------:R-:W-:Y:S02]  /*7230*/  FSEL R34, R34, -INF , !P2 ;  /* 0xff80000022227808 */ /* 0x000fe40005000000 */
[----:B------:R-:W-:Y:S01]  /*7240*/  ISETP.GE.AND P2, PT, R17, R130, PT ;  /* 0x000000821100720c */ /* 0x000fe20003f46270 */
[----:B------:R-:W1:Y:S01]  /*7250*/  MUFU.TANH R15, R15 ;  /* 0x0000000f000f7308 */ /* 0x000e620000002400 */
[----:B------:R-:W-:-:S02]  /*7260*/  FSEL R53, R19, -INF , !P0 ;  /* 0xff80000013357808 */ /* 0x000fc40004000000 */
[-C--:B------:R-:W-:Y:S02]  /*7270*/  ISETP.GE.AND P0, PT, R50, R130.reuse, PT ;  /* 0x000000823200720c */ /* 0x080fe40003f06270 */
[----:B------:R-:W-:Y:S02]  /*7280*/  FSEL R33, R33, -INF , !P3 ;  /* 0xff80000021217808 */ /* 0x000fe40005800000 */
[----:B------:R-:W-:Y:S01]  /*7290*/  FSEL R54, R48, -INF , !P5 ;  /* 0xff80000030367808 */ /* 0x000fe20006800000 */
[----:B------:R3:W-:Y:S01]  /*72a0*/  MUFU.TANH R57, R0 ;  /* 0x0000000000397308 */ /* 0x0007e20000002400 */
[----:B------:R-:W-:Y:S01]  /*72b0*/  FSEL R55, R31, -INF , !P6 ;  /* 0xff8000001f377808 */ /* 0x000fe20007000000 */
[----:B------:R-:W-:Y:S01]  /*72c0*/  FFMA.FTZ R31, R16, UR6, R30 ;  /* 0x00000006101f7c23 */ /* 0x000fe2000801001e */
[C---:B------:R-:W-:Y:S01]  /*72d0*/  ISETP.GE.AND P3, PT, R51.reuse, R130, PT ;  /* 0x000000823300720c */ /* 0x040fe20003f66270 */
[----:B--2---:R-:W-:Y:S01]  /*72e0*/  FFMA.FTZ R20, R12, UR6, R20 ;  /* 0x000000060c147c23 */ /* 0x004fe20008010014 */
[----:B------:R-:W-:-:S02]  /*72f0*/  ISETP.GE.AND P5, PT, R51, R128, PT ;  /* 0x000000803300720c */ /* 0x000fc40003fa6270 */
[----:B------:R-:W-:Y:S01]  /*7300*/  I2FP.F32.S32 R51, R51 ;  /* 0x0000003300337245 */ /* 0x000fe20000201400 */
[----:B------:R-:W2:Y:S01]  /*7310*/  MUFU.TANH R13, R13 ;  /* 0x0000000d000d7308 */ /* 0x000ea20000002400 */
[----:B------:R-:W-:Y:S02]  /*7320*/  FSEL R31, R31, -INF , !P4 ;  /* 0xff8000001f1f7808 */ /* 0x000fe40006000000 */
[----:B------:R-:W-:Y:S01]  /*7330*/  I2FP.F32.S32 R30, R18 ;  /* 0x00000012001e7245 */ /* 0x000fe20000201400 */
[----:B-1----:R-:W-:Y:S01]  /*7340*/  FFMA.FTZ R15, R51, UR6, R15 ;  /* 0x00000006330f7c23 */ /* 0x002fe2000801000f */
[-C--:B------:R-:W-:Y:S02]  /*7350*/  ISETP.GE.AND P4, PT, R18, R128.reuse, PT ;  /* 0x000000801200720c */ /* 0x080fe40003f86270 */
[-C--:B------:R-:W-:Y:S01]  /*7360*/  ISETP.GE.AND P6, PT, R17, R128.reuse, PT ;  /* 0x000000801100720c */ /* 0x080fe20003fc6270 */
[----:B------:R-:W1:Y:S01]  /*7370*/  MUFU.TANH R10, R10 ;  /* 0x0000000a000a7308 */ /* 0x000e620000002400 */
[----:B---3--:R-:W-:Y:S01]  /*7380*/  FFMA.FTZ R0, R12, UR6, R21 ;  /* 0x000000060c007c23 */ /* 0x008fe20008010015 */
[----:B------:R-:W-:Y:S01]  /*7390*/  VIADD R12, R18, 0xf8 ;  /* 0x000000f8120c7836 */ /* 0x000fe20000000000 */
[----:B------:R-:W-:Y:S01]  /*73a0*/  FSEL R52, R20, -INF , !P6 ;  /* 0xff80000014347808 */ /* 0x000fe20007000000 */
[----:B------:R-:W-:Y:S01]  /*73b0*/  VIADD R18, R18, 0xf9 ;  /* 0x000000f912127836 */ /* 0x000fe20000000000 */
[----:B------:R-:W-:Y:S01]  /*73c0*/  FSEL R123, R15, -INF , !P3 ;  /* 0xff8000000f7b7808 */ /* 0x000fe20005800000 */
[----:B------:R-:W-:Y:S01]  /*73d0*/  FFMA.FTZ R30, R30, UR6, R141 ;  /* 0x000000061e1e7c23 */ /* 0x000fe2000801008d */
[----:B------:R-:W-:Y:S01]  /*73e0*/  FSEL R0, R0, -INF , !P2 ;  /* 0xff80000000007808 */ /* 0x000fe20005000000 */
[----:B------:R-:W3:Y:S01]  /*73f0*/  MUFU.TANH R6, R6 ;  /* 0x0000000600067308 */ /* 0x000ee20000002400 */
[----:B------:R-:W-:Y:S01]  /*7400*/  BAR.SYNC.DEFER_BLOCKING 0x0 ;  /* 0x0000000000007b1d */ /* 0x000fe20000010000 */
[----:B------:R-:W-:Y:S01]  /*7410*/  ISETP.GE.AND P2, PT, R50, R128, PT ;  /* 0x000000803200720c */ /* 0x000fe20003f46270 */
[----:B--2---:R-:W-:Y:S01]  /*7420*/  FFMA.FTZ R51, R51, UR6, R13 ;  /* 0x0000000633337c23 */ /* 0x004fe2000801000d */
[----:B------:R-:W-:-:S02]  /*7430*/  I2FP.F32.S32 R50, R50 ;  /* 0x0000003200327245 */ /* 0x000fc40000201400 */
[----:B------:R-:W-:Y:S02]  /*7440*/  ISETP.GE.AND P6, PT, R12, R130, PT ;  /* 0x000000820c00720c */ /* 0x000fe40003fc6270 */
[----:B------:R-:W2:Y:S01]  /*7450*/  MUFU.TANH R7, R7 ;  /* 0x0000000700077308 */ /* 0x000ea20000002400 */
[C---:B------:R-:W-:Y:S01]  /*7460*/  FFMA.FTZ R14, R50.reuse, UR6, R14 ;  /* 0x00000006320e7c23 */ /* 0x040fe2000801000e */
[----:B------:R-:W-:Y:S01]  /*7470*/  FFMA.FTZ R50, R50, UR6, R11 ;  /* 0x0000000632327c23 */ /* 0x000fe2000801000b */
[----:B------:R-:W-:Y:S02]  /*7480*/  FSEL R51, R51, -INF , !P5 ;  /* 0xff80000033337808 */ /* 0x000fe40006800000 */
[----:B------:R-:W-:Y:S02]  /*7490*/  ISETP.GE.AND P3, PT, R12, R128, PT ;  /* 0x000000800c00720c */ /* 0x000fe40003f66270 */
[----:B------:R-:W-:Y:S02]  /*74a0*/  FSEL R50, R50, -INF , !P2 ;  /* 0xff80000032327808 */ /* 0x000fe40005000000 */
[----:B------:R-:W-:-:S02]  /*74b0*/  PLOP3.LUT P2, PT, PT, PT, UP0, 0x80, 0x0 ;  /* 0x000000000000781c */ /* 0x000fc40003f4f008 */
[----:B------:R-:W-:Y:S02]  /*74c0*/  FSEL R118, R14, -INF , !P0 ;  /* 0xff8000000e767808 */ /* 0x000fe40004000000 */
[C---:B------:R-:W-:Y:S02]  /*74d0*/  ISETP.GE.AND P5, PT, R18.reuse, R130, PT ;  /* 0x000000821200720c */ /* 0x040fe40003fa6270 */
[----:B------:R-:W-:Y:S02]  /*74e0*/  ISETP.GE.AND P0, PT, R18, R128, PT ;  /* 0x000000801200720c */ /* 0x000fe40003f06270 */
[----:B------:R-:W-:Y:S02]  /*74f0*/  I2FP.F32.S32 R12, R12 ;  /* 0x0000000c000c7245 */ /* 0x000fe40000201400 */
[----:B------:R-:W-:Y:S02]  /*7500*/  I2FP.F32.S32 R18, R18 ;  /* 0x0000001200127245 */ /* 0x000fe40000201400 */
[----:B------:R-:W-:Y:S01]  /*7510*/  FSEL R30, R30, -INF , !P4 ;  /* 0xff8000001e1e7808 */ /* 0x000fe20006000000 */
[C---:B-1----:R-:W-:Y:S01]  /*7520*/  FFMA.FTZ R91, R12.reuse, UR6, R10 ;  /* 0x000000060c5b7c23 */ /* 0x042fe2000801000a */
[----:B---3--:R-:W-:Y:S01]  /*7530*/  FFMA.FTZ R49, R12, UR6, R6 ;  /* 0x000000060c317c23 */ /* 0x008fe20008010006 */
[C---:B------:R-:W-:Y:S01]  /*7540*/  FFMA.FTZ R57, R18.reuse, UR6, R57 ;  /* 0x0000000612397c23 */ /* 0x040fe20008010039 */
[----:B--2---:R-:W-:-:S02]  /*7550*/  FFMA.FTZ R48, R18, UR6, R7 ;  /* 0x0000000612307c23 */ /* 0x004fc40008010007 */
        /* <DEDUP_REMOVED lines=35> */
[C---:B------:R-:W-:Y:S01]  /*7790*/  LOP3.LUT R6, R7.reuse, UR4, RZ, 0x3c, !PT ;  /* 0x0000000407067c12 */ /* 0x040fe2000f8e3cff */
[----:B------:R-:W-:Y:S01]  /*77a0*/  ULDC.64 UR4, c[0x0][0x230] ;  /* 0x00008c0000047ab9 */ /* 0x000fe20000000a00 */
        /* <DEDUP_REMOVED lines=31> */
.L_x_2434:
[----:B------:R-:W-:-:S04]  /*79a0*/  ULEA UR4, -UR8, URZ, 0x8 ;  /* 0x0000003f08047291 */ /* 0x000fc8000f8e413f */
[----:B------:R-:W-:Y:S02]  /*79b0*/  USHF.R.S32.HI UR5, URZ, 0x1f, UR4 ;  /* 0x0000001f3f057899 */ /* 0x000fe40008011404 */
[----:B------:R-:W-:-:S04]  /*79c0*/  MOV R125, UR4 ;  /* 0x00000004007d7c02 */ /* 0x000fc80008000f00 */
[----:B------:R-:W-:-:S07]  /*79d0*/  MOV R121, UR5 ;  /* 0x0000000500797c02 */ /* 0x000fce0008000f00 */
.L_x_2435:
        /* <DEDUP_REMOVED lines=13> */
[----:B------:R-:W-:Y:S01]  /*7ab0*/  IMAD.U32 R12, RZ, RZ, UR8 ;  /* 0x00000008ff0c7e24 */ /* 0x000fe2000f8e00ff */
[-C--:B------:R-:W-:Y:S01]  /*7ac0*/  @!P0 LEA.HI.X R111, R7, R2.reuse, R111, 0x6, P4 ;  /* 0x00000002076f8211 */ /* 0x080fe200020f346f */
[----:B------:R-:W-:Y:S01]  /*7ad0*/  @!P0 IMAD.MOV.U32 R7, RZ, RZ, R2 ;  /* 0x000000ffff078224 */ /* 0x000fe200078e0002 */
[-C--:B------:R-:W-:Y:S01]  /*7ae0*/  @!P0 LEA.HI.X R83, R6, R2.reuse, R83, 0x7, P3 ;  /* 0x0000000206538211 */ /* 0x080fe200018f3c53 */
[----:B------:R-:W-:Y:S01]  /*7af0*/  @!P0 IMAD.MOV.U32 R6, RZ, RZ, R3 ;  /* 0x000000ffff068224 */ /* 0x000fe200078e0003 */
[-C--:B------:R-:W-:Y:S01]  /*7b00*/  @!P0 LEA R120, P5, R120, R3.reuse, 0x5 ;  /* 0x0000000378788211 */ /* 0x080fe200078a28ff */
[----:B------:R-:W-:Y:S01]  /*7b10*/  IMAD.U32 R10, RZ, RZ, UR8 ;  /* 0x00000008ff0a7e24 */ /* 0x000fe2000f8e00ff */
[----:B------:R-:W-:Y:S01]  /*7b20*/  VOTEU.ALL UP0, P0 ;  /* 0x00000000003f7886 */ /* 0x000fe20000000000 */
[----:B------:R-:W-:Y:S01]  /*7b30*/  IMAD.U32 R116, RZ, RZ, UR9 ;  /* 0x00000009ff747e24 */ /* 0x000fe2000f8e00ff */
[----:B------:R-:W2:Y:S01]  /*7b40*/  @!P0 LDC.64 R18, c[0x0][0x218] ;  /* 0x00008600ff128b82 */ /* 0x000ea20000000a00 */
[----:B------:R-:W-:Y:S01]  /*7b50*/  @!P0 IMAD.WIDE.U32 R12, R12, 0x60, R6 ;  /* 0x000000600c0c8825 */ /* 0x000fe200078e0006 */
[C---:B------:R-:W-:Y:S01]  /*7b60*/  @!P0 IADD3 R127, P6, R125.reuse, R3, RZ ;  /* 0x000000037d7f8210 */ /* 0x040fe20007fde0ff */
[----:B------:R-:W-:Y:S01]  /*7b70*/  @!UP0 UIMAD UR12, UR9, 0x60, URZ ;  /* 0x00000060090c88a4 */ /* 0x000fe2000f8e023f */
[C---:B------:R-:W-:Y:S01]  /*7b80*/  @!P0 LEA.HI.X R116, R10.reuse, R2, R116, 0x5, P5 ;  /* 0x000000020a748211 */ /* 0x040fe200028f2c74 */
[----:B------:R-:W-:Y:S01]  /*7b90*/  IMAD.U32 R6, RZ, RZ, UR8 ;  /* 0x00000008ff067e24 */ /* 0x000fe2000f8e00ff */
[----:B------:R-:W-:Y:S01]  /*7ba0*/  @!UP0 UIMAD UR5, UR9, 0xa0, URZ ;  /* 0x000000a0090588a4 */ /* 0x000fe2000f8e023f */
[----:B------:R-:W-:Y:S01]  /*7bb0*/  @!P0 IMAD.MOV.U32 R14, RZ, RZ, R3 ;  /* 0x000000ffff0e8224 */ /* 0x000fe200078e0003 */
[----:B------:R-:W3:Y:S01]  /*7bc0*/  @!P0 LDC.64 R16, c[0x0][0x218] ;  /* 0x00008600ff108b82 */ /* 0x000ee20000000a00 */
[--C-:B------:R-:W-:Y:S01]  /*7bd0*/  @!P0 IMAD.MOV.U32 R15, RZ, RZ, R2.reuse ;  /* 0x000000ffff0f8224 */ /* 0x100fe200078e0002 */
[----:B------:R-:W-:Y:S01]  /*7be0*/  @!UP0 UIMAD UR4, UR9, 0xc0, URZ ;  /* 0x000000c0090488a4 */ /* 0x000fe2000f8e023f */
[----:B------:R-:W-:Y:S01]  /*7bf0*/  @!P0 IADD3 R131, P5, R125, R12, RZ ;  /* 0x0000000c7d838210 */ /* 0x000fe20007fbe0ff */
[C---:B------:R-:W-:Y:S01]  /*7c00*/  @!P0 IMAD.X R126, R121.reuse, 0x1, R2, P6 ;  /* 0x00000001797e8824 */ /* 0x040fe200030e0602 */
[----:B------:R4:W-:Y:S01]  /*7c10*/  @P0 STS [R188+0x1000], RZ ;  /* 0x001000ffbc000388 */ /* 0x0009e20000000800 */
[----:B------:R-:W-:Y:S01]  /*7c20*/  @!P0 IMAD.WIDE.U32 R10, R10, 0xa0, R14 ;  /* 0x000000a00a0a8825 */ /* 0x000fe200078e000e */
[----:B------:R-:W-:-:S02]  /*7c30*/  @!P0 IADD3.X R129, R121, UR12, R13, P5, !PT ;  /* 0x0000000c79818c10 */ /* 0x000fc4000affe40d */
[----:B------:R-:W5:Y:S01]  /*7c40*/  @!P0 LDC.64 R12, c[0x0][0x218] ;  /* 0x00008600ff0c8b82 */ /* 0x000f620000000a00 */
[----:B------:R-:W-:Y:S01]  /*7c50*/  @!P0 IMAD.WIDE.U32 R6, R6, 0xc0, R14 ;  /* 0x000000c006068825 */ /* 0x000fe200078e000e */
[C---:B------:R-:W-:Y:S01]  /*7c60*/  @!P0 IADD3 R134, P4, R125.reuse, R10, RZ ;  /* 0x0000000a7d868210 */ /* 0x040fe20007f9e0ff */
[----:B------:R4:W-:Y:S01]  /*7c70*/  @P0 STS [R188+0x1004], RZ ;  /* 0x001004ffbc000388 */ /* 0x0009e20000000800 */
[----:B------:R-:W-:-:S03]  /*7c80*/  @!P0 IADD3 R141, P3, R125, R6, RZ ;  /* 0x000000067d8d8210 */ /* 0x000fc60007f7e0ff */
[----:B------:R4:W-:Y:S01]  /*7c90*/  @P0 STS.64 [R188+0x1008], RZ ;  /* 0x001008ffbc000388 */ /* 0x0009e20000000a00 */
[----:B------:R-:W4:Y:S01]  /*7ca0*/  @!P0 LDC.64 R14, c[0x0][0x218] ;  /* 0x00008600ff0e8b82 */ /* 0x000f220000000a00 */
[C---:B------:R-:W-:Y:S02]  /*7cb0*/  @!P0 IADD3.X R133, R121.reuse, UR5, R11, P4, !PT ;  /* 0x0000000579858c10 */ /* 0x040fe4000a7fe40b */
[----:B------:R-:W-:Y:S02]  /*7cc0*/  @!P0 IADD3.X R135, R121, UR4, R7, P3, !PT ;  /* 0x0000000479878c10 */ /* 0x000fe40009ffe407 */
[----:B-1----:R-:W-:Y:S02]  /*7cd0*/  @!P0 LEA R20, P3, R127, R20, 0x1 ;  /* 0x000000147f148211 */ /* 0x002fe400078608ff */
[----:B------:R-:W-:Y:S01]  /*7ce0*/  @!P0 IADD3 R113, P4, R125, R113, RZ ;  /* 0x000000717d718210 */ /* 0x000fe20007f9e0ff */
[----:B------:R-:W1:Y:S01]  /*7cf0*/  @!P0 LDC.64 R10, c[0x0][0x218] ;  /* 0x00008600ff0a8b82 */ /* 0x000e620000000a00 */
[----:B------:R-:W-:-:S02]  /*7d00*/  @!P0 LEA.HI.X R21, R127, R21, R126, 0x1, P3 ;  /* 0x000000157f158211 */ /* 0x000fc400018f0c7e */
[----:B------:R-:W-:Y:S01]  /*7d10*/  @!P0 IADD3 R120, P3, R125, R120, RZ ;  /* 0x000000787d788210 */ /* 0x000fe20007f7e0ff */
[----:B------:R-:W-:Y:S01]  /*7d20*/  @!P0 IMAD.X R111, R121, 0x1, R111, P4 ;  /* 0x00000001796f8824 */ /* 0x000fe200020e066f */
[----:B---3--:R-:W-:Y:S01]  /*7d30*/  @!P0 LEA R16, P5, R113, R16, 0x1 ;  /* 0x0000001071108211 */ /* 0x008fe200078a08ff */
[----:B------:R-:W-:Y:S01]  /*7d40*/  @!PT LDS RZ, [RZ] ;  /* 0x00000000fffff984 */ /* 0x000fe20000000800 */
[----:B------:R-:W-:Y:S01]  /*7d50*/  @!PT LDS RZ, [RZ] ;  /* 0x00000000fffff984 */ /* 0x000fe20000000800 */
[----:B------:R-:W-:Y:S01]  /*7d60*/  @!PT LDS RZ, [RZ] ;  /* 0x00000000fffff984 */ /* 0x000fe20000000800 */
[----:B------:R3:W-:Y:S02]  /*7d70*/  @!P0 LDGSTS.E.BYPASS.LTC128B.128 [R188+0x1000], desc[UR18][R20.64] ;  /* 0x0100000014bc8fae */ /* 0x0007e4000b901d52 */
[----:B------:R-:W3:Y:S01]  /*7d80*/  @!P0 LDC.64 R6, c[0x0][0x218] ;  /* 0x00008600ff068b82 */ /* 0x000ee20000000a00 */
[----:B------:R-:W-:Y:S01]  /*7d90*/  @!P0 IMAD.X R116, R121, 0x1, R116, P3 ;  /* 0x0000000179748824 */ /* 0x000fe200018e0674 */
[C---:B--2---:R-:W-:Y:S01]  /*7da0*/  @!P0 LEA R18, P3, R120.reuse, R18, 0x1 ;  /* 0x0000001278128211 */ /* 0x044fe200078608ff */
[----:B------:R2:W-:Y:S01]  /*7db0*/  @P0 STS.128 [R188+0x1800], RZ ;  /* 0x001800ffbc000388 */ /* 0x0005e20000000c00 */
[----:B------:R-:W-:Y:S02]  /*7dc0*/  @!P0 LEA.HI.X R17, R113, R17, R111, 0x1, P5 ;  /* 0x0000001171118211 */ /* 0x000fe400028f0c6f */
[----:B------:R-:W-:-:S02]  /*7dd0*/  @!P0 LEA.HI.X R19, R120, R19, R116, 0x1, P3 ;  /* 0x0000001378138211 */ /* 0x000fc400018f0c74 */
[----:B------:R-:W-:Y:S02]  /*7de0*/  @!P0 IADD3 R110, P3, R125, R110, RZ ;  /* 0x0000006e7d6e8210 */ /* 0x000fe40007f7e0ff */
[----:B----4-:R-:W-:Y:S01]  /*7df0*/  @!P0 LEA R14, P4, R131, R14, 0x1 ;  /* 0x0000000e830e8211 */ /* 0x010fe200078808ff */
[----:B------:R-:W-:Y:S01]  /*7e00*/  @!PT LDS RZ, [RZ] ;  /* 0x00000000fffff984 */ /* 0x000fe20000000800 */
[----:B------:R-:W-:Y:S01]  /*7e10*/  @!PT LDS RZ, [RZ] ;  /* 0x00000000fffff984 */ /* 0x000fe20000000800 */
[----:B------:R-:W-:Y:S01]  /*7e20*/  @!PT LDS RZ, [RZ] ;  /* 0x00000000fffff984 */ /* 0x000fe20000000800 */
[----:B------:R2:W-:Y:S01]  /*7e30*/  @!P0 LDGSTS.E.BYPASS.LTC128B.128 [R188+0x1800], desc[UR18][R18.64] ;  /* 0x0180000012bc8fae */ /* 0x0005e2000b901d52 */
        /* <DEDUP_REMOVED lines=35> */
[----:B--2---:R-:W-:Y:S01]  /*8070*/  IMAD.U32 R6, RZ, RZ, UR8 ;  /* 0x00000008ff067e24 */ /* 0x004fe2000f8e00ff */
        /* <DEDUP_REMOVED lines=13> */
.L_x_2437:
[----:B------:R-:W-:Y:S05]  /*8150*/  BSYNC B0 ;  /* 0x0000000000007941 */ /* 0x000fea0003800000 */
.L_x_2436:
[----:B------:R-:W0:Y:S01]  /*8160*/  LDGDEPBAR ;  /* 0x00000000000079af */ /* 0x000e220000000000 */
[----:B------:R-:W-:-:S04]  /*8170*/  IADD3 R3, P0, R125, R3, RZ ;  /* 0x000000037d037210 */ /* 0x000fc80007f1e0ff */
[----:B------:R-:W-:-:S09]  /*8180*/  IADD3.X R2, R121, R2, RZ, P0, !PT ;  /* 0x0000000279027210 */ /* 0x000fd200007fe4ff */
.L_x_2433:
[----:B--2---:R-:W-:Y:S01]  /*8190*/  FMNMX.FTZ R7, R109, R63, !PT ;  /* 0x0000003f6d077209 */ /* 0x004fe20007810000 */
[----:B------:R-:W2:Y:S01]  /*81a0*/  S2UR UR4, SR_CgaCtaId ;  /* 0x00000000000479c3 */ /* 0x000ea20000008800 */
[----:B------:R-:W-:Y:S01]  /*81b0*/  FMNMX.FTZ R129, R30, R25, !PT ;  /* 0x000000191e817209 */ /* 0x000fe20007810000 */
[----:B------:R-:W-:Y:S01]  /*81c0*/  ULDC UR20, c[0x0][0x2ec] ;  /* 0x0000bb0000147ab9 */ /* 0x000fe20000000800 */
[----:B------:R-:W-:Y:S01]  /*81d0*/  FMNMX.FTZ R7, R69, R7, !PT ;  /* 0x0000000745077209 */ /* 0x000fe20007810000 */
[----:B------:R-:W-:Y:S01]  /*81e0*/  UMOV UR5, 0x400 ;  /* 0x0000040000057882 */ /* 0x000fe20000000000 */
        /* <DEDUP_REMOVED lines=9> */
[----:B------:R-:W-:Y:S01]  /*8280*/  FMNMX.FTZ R7, R80, R7, !PT ;  /* 0x0000000750077209 */ /* 0x000fe20007810000 */
[----:B--2---:R-:W-:Y:S01]  /*8290*/  ULEA UR4, UR4, UR5, 0x18 ;  /* 0x0000000504047291 */ /* 0x004fe2000f8ec03f */
        /* <DEDUP_REMOVED lines=113> */
[----:B------:R-:W-:Y:S01]  /*89b0*/  LEA R197, R197, UR4, 0x1 ;  /* 0x00000004c5c57c11 */ /* 0x000fe2000f8e08ff */
[----:B------:R-:W2:Y:S01]  /*89c0*/  SHFL.BFLY PT, R6, R7, 0x2, 0x1f ;  /* 0x0c401f0007067f89 */ /* 0x000ea200000e0000 */
[----:B------:R-:W-:Y:S01]  /*89d0*/  MOV R196, 0x10 ;  /* 0x0000001000c47802 */ /* 0x000fe20000000f00 */
[----:B------:R-:W-:Y:S02]  /*89e0*/  ULDC.64 UR4, c[0x0][0x218] ;  /* 0x0000860000047ab9 */ /* 0x000fe40000000a00 */
[----:B------:R-:W-:Y:S01]  /*89f0*/  LDSM.16.MT88.4 R12, [R197+0x5000] ;  /* 0x00500000c50c783b */ /* 0x000fe20000004200 */
[----:B--2---:R-:W-:Y:S02]  /*8a00*/  FMNMX.FTZ R6, R7, R6, !PT ;  /* 0x0000000607067209 */ /* 0x004fe40007810000 */
[----:B------:R-:W-:-:S03]  /*8a10*/  SHF.R.S32.HI R7, RZ, 0x1f, R114 ;  /* 0x0000001fff077819 */ /* 0x000fc60000011472 */
[----:B------:R-:W2:Y:S02]  /*8a20*/  SHFL.BFLY PT, R131, R6, 0x1, 0x1f ;  /* 0x0c201f0006837f89 */ /* 0x000ea400000e0000 */
[----:B--2---:R-:W-:Y:S02]  /*8a30*/  FMNMX.FTZ R131, R6, R131, !PT ;  /* 0x0000008306837209 */ /* 0x004fe40007810000 */
[----:B------:R-:W2:Y:S02]  /*8a40*/  SHFL.BFLY PT, R6, R129, 0x2, 0x1f ;  /* 0x0c401f0081067f89 */ /* 0x000ea400000e0000 */
[C---:B------:R-:W-:Y:S01]  /*8a50*/  FSETP.NEU.FTZ.AND P0, PT, R131.reuse, -INF , PT ;  /* 0xff8000008300780b */ /* 0x040fe20003f1d000 */
[----:B------:R-:W-:-:S05]  /*8a60*/  FMUL.FTZ R83, R131, UR20 ;  /* 0x0000001483537c20 */ /* 0x000fca0008410000 */
[----:B------:R-:W-:-:S05]  /*8a70*/  FSEL R83, R83, RZ, P0 ;  /* 0x000000ff53537208 */ /* 0x000fca0000000000 */
        /* <DEDUP_REMOVED lines=11> */
[----:B--2---:R-:W-:Y:S01]  /*8b30*/  FMNMX.FTZ R129, R129, R6, !PT ;  /* 0x0000000681817209 */ /* 0x004fe20007810000 */
[--C-:B------:R-:W-:Y:S01]  /*8b40*/  FFMA.FTZ R135, R80, UR20, -R83.reuse ;  /* 0x0000001450877c23 */ /* 0x100fe20008010853 */
[--C-:B------:R-:W-:Y:S01]  /*8b50*/  FFMA.FTZ R113, R93, UR20, -R83.reuse ;  /* 0x000000145d717c23 */ /* 0x100fe20008010853 */
[--C-:B------:R-:W-:Y:S01]  /*8b60*/  FFMA.FTZ R93, R87, UR20, -R83.reuse ;  /* 0x00000014575d7c23 */ /* 0x100fe20008010853 */
[--C-:B------:R-:W-:Y:S01]  /*8b70*/  FFMA.FTZ R134, R77, UR20, -R83.reuse ;  /* 0x000000144d867c23 */ /* 0x100fe20008010853 */
[----:B------:R-:W2:Y:S01]  /*8b80*/  SHFL.BFLY PT, R6, R129, 0x1, 0x1f ;  /* 0x0c201f0081067f89 */ /* 0x000ea200000e0000 */
        /* <DEDUP_REMOVED lines=23> */
[----:B--2---:R-:W-:Y:S01]  /*8d00*/  FMNMX.FTZ R129, R129, R6, !PT ;  /* 0x0000000681817209 */ /* 0x004fe20007810000 */
[----:B------:R-:W-:Y:S01]  /*8d10*/  MUFU.EX2 R173, R173 ;  /* 0x000000ad00ad7308 */ /* 0x000fe20000000800 */
[----:B------:R-:W-:Y:S01]  /*8d20*/  SHF.R.S32.HI R6, RZ, 0x1, R114 ;  /* 0x00000001ff067819 */ /* 0x000fe20000011472 */
[--C-:B------:R-:W-:Y:S01]  /*8d30*/  FFMA.FTZ R46, R34, UR20, -R83.reuse ;  /* 0x00000014222e7c23 */ /* 0x100fe20008010853 */
[C---:B------:R-:W-:Y:S01]  /*8d40*/  FSETP.NEU.FTZ.AND P0, PT, R129.reuse, -INF , PT ;  /* 0xff8000008100780b */ /* 0x040fe20003f1d000 */
[----:B------:R-:W-:Y:S01]  /*8d50*/  FMUL.FTZ R58, R129, UR20 ;  /* 0x00000014813a7c20 */ /* 0x000fe20008410000 */
[----:B------:R-:W-:Y:S01]  /*8d60*/  LEA.HI R7, R7, R6, RZ, 0x2 ;  /* 0x0000000607077211 */ /* 0x000fe200078f10ff */
[--C-:B------:R-:W-:Y:S01]  /*8d70*/  FFMA.FTZ R45, R33, UR20, -R83.reuse ;  /* 0x00000014212d7c23 */ /* 0x100fe20008010853 */
[--C-:B------:R-:W-:Y:S01]  /*8d80*/  FFMA.FTZ R116, R96, UR20, -R83.reuse ;  /* 0x0000001460747c23 */ /* 0x100fe20008010853 */
[----:B------:R-:W2:Y:S01]  /*8d90*/  MUFU.EX2 R172, R172 ;  /* 0x000000ac00ac7308 */ /* 0x000ea20000000800 */
[----:B------:R-:W-:Y:S01]  /*8da0*/  LOP3.LUT R7, R7, 0xfffffffc, RZ, 0xc0, !PT ;  /* 0xfffffffc07077812 */ /* 0x000fe200078ec0ff */
[--C-:B------:R-:W-:Y:S01]  /*8db0*/  FFMA.FTZ R127, R90, UR20, -R83.reuse ;  /* 0x000000145a7f7c23 */ /* 0x100fe20008010853 */
[----:B------:R-:W-:Y:S01]  /*8dc0*/  FSEL R58, R58, RZ, P0 ;  /* 0x000000ff3a3a7208 */ /* 0x000fe20000000000 */
[--C-:B------:R-:W-:Y:S01]  /*8dd0*/  FFMA.FTZ R121, R85, UR20, -R83.reuse ;  /* 0x0000001455797c23 */ /* 0x100fe20008010853 */
[----:B------:R-:W-:Y:S01]  /*8de0*/  IADD3 R7, R6, -R7, RZ ;  /* 0x8000000706077210 */ /* 0x000fe20007ffe0ff */
[--C-:B------:R-:W-:Y:S01]  /*8df0*/  FFMA.FTZ R96, R95, UR20, -R83.reuse ;  /* 0x000000145f607c23 */ /* 0x100fe20008010853 */
[--C-:B------:R-:W-:Y:S01]  /*8e00*/  FFMA.FTZ R95, R92, UR20, -R83.reuse ;  /* 0x000000145c5f7c23 */ /* 0x100fe20008010853 */
[--C-:B------:R-:W-:Y:S01]  /*8e10*/  FFMA.FTZ R182, R30, UR20, -R58.reuse ;  /* 0x000000141eb67c23 */ /* 0x100fe2000801083a */
[----:B------:R-:W-:Y:S01]  /*8e20*/  LOP3.LUT P0, RZ, R7, 0x2, RZ, 0xc0, !PT ;  /* 0x0000000207ff7812 */ /* 0x000fe2000780c0ff */
[--C-:B------:R-:W-:Y:S01]  /*8e30*/  FFMA.FTZ R181, R25, UR20, -R58.reuse ;  /* 0x0000001419b57c23 */ /* 0x100fe2000801083a */
[--C-:B------:R-:W-:Y:S01]  /*8e40*/  FFMA.FTZ R177, R28, UR20, -R58.reuse ;  /* 0x000000141cb17c23 */ /* 0x100fe2000801083a */
[--C-:B------:R-:W-:Y:S01]  /*8e50*/  FFMA.FTZ R176, R27, UR20, -R58.reuse ;  /* 0x000000141bb07c23 */ /* 0x100fe2000801083a */
[----:B------:R-:W-:Y:S01]  /*8e60*/  SEL R196, R196, 0xfffffff0, !P0 ;  /* 0xfffffff0c4c47807 */ /* 0x000fe20004000000 */
[--C-:B------:R-:W-:Y:S01]  /*8e70*/  FFMA.FTZ R145, R26, UR20, -R58.reuse ;  /* 0x000000141a917c23 */ /* 0x100fe2000801083a */
[--C-:B------:R-:W-:Y:S01]  /*8e80*/  FFMA.FTZ R141, R24, UR20, -R58.reuse ;  /* 0x00000014188d7c23 */ /* 0x100fe2000801083a */
[----:B------:R-:W-:Y:S01]  /*8e90*/  MUFU.EX2 R182, R182 ;  /* 0x000000b600b67308 */ /* 0x000fe20000000800 */
[----:B------:R-:W-:Y:S01]  /*8ea0*/  LEA R196, R196, R197, 0x1 ;  /* 0x000000c5c4c47211 */ /* 0x000fe200078e08ff */
[--C-:B------:R-:W-:Y:S01]  /*8eb0*/  FFMA.FTZ R133, R23, UR20, -R58.reuse ;  /* 0x0000001417857c23 */ /* 0x100fe2000801083a */
[--C-:B------:R-:W-:Y:S01]  /*8ec0*/  FFMA.FTZ R126, R22, UR20, -R58.reuse ;  /* 0x00000014167e7c23 */ /* 0x100fe2000801083a */
[--C-:B------:R-:W-:Y:S01]  /*8ed0*/  FFMA.FTZ R171, R29, UR20, -R58.reuse ;  /* 0x000000141dab7c23 */ /* 0x100fe2000801083a */
[----:B------:R-:W-:Y:S01]  /*8ee0*/  LDSM.16.MT88.4 R20, [R197+0x5400] ;  /* 0x00540000c514783b */ /* 0x000fe20000004200 */
[----:B---3--:R-:W-:Y:S01]  /*8ef0*/  F2FP.BF16.F32.PACK_AB R28, R184, R185 ;  /* 0x000000b9b81c723e */ /* 0x008fe200000010ff */
[--C-:B------:R-:W-:Y:S01]  /*8f00*/  FFMA.FTZ R120, R5, UR20, -R58.reuse ;  /* 0x0000001405787c23 */ /* 0x100fe2000801083a */
[----:B------:R-:W3:Y:S01]  /*8f10*/  MUFU.EX2 R181, R181 ;  /* 0x000000b500b57308 */ /* 0x000ee20000000800 */
[----:B------:R-:W1:Y:S01]  /*8f20*/  LDSM.16.MT88.4 R24, [R196+0x5000] ;  /* 0x00500000c418783b */ /* 0x000e620000004200 */
[----:B----4-:R-:W-:Y:S01]  /*8f30*/  F2FP.BF16.F32.PACK_AB R30, R178, R183 ;  /* 0x000000b7b21e723e */ /* 0x010fe200000010ff */
[--C-:B------:R-:W-:Y:S01]  /*8f40*/  FFMA.FTZ R114, R4, UR20, -R58.reuse ;  /* 0x0000001404727c23 */ /* 0x100fe2000801083a */
[--C-:B------:R-:W-:Y:S01]  /*8f50*/  FFMA.FTZ R125, R9, UR20, -R58.reuse ;  /* 0x00000014097d7c23 */ /* 0x100fe2000801083a */
[----:B------:R-:W4:Y:S01]  /*8f60*/  LDSM.16.MT88.4 R40, [R196+0x5400] ;  /* 0x00540000c428783b */ /* 0x000f220000004200 */
[--C-:B------:R-:W-:Y:S01]  /*8f70*/  FFMA.FTZ R117, R8, UR20, -R58.reuse ;  /* 0x0000001408757c23 */ /* 0x100fe2000801083a */
[--C-:B------:R-:W-:Y:S01]  /*8f80*/  FFMA.FTZ R119, R32, UR20, -R58.reuse ;  /* 0x0000001420777c23 */ /* 0x100fe2000801083a */
[----:B------:R-:W-:Y:S01]  /*8f90*/  MUFU.EX2 R177, R177 ;  /* 0x000000b100b17308 */ /* 0x000fe20000000800 */
[----:B------:R-:W5:Y:S01]  /*8fa0*/  LDSM.16.MT88.4 R4, [R197+0x5800] ;  /* 0x00580000c504783b */ /* 0x000f620000004200 */
[----:B--2---:R-:W-:Y:S01]  /*8fb0*/  F2FP.BF16.F32.PACK_AB R32, R172, R173 ;  /* 0x000000adac20723e */ /* 0x004fe200000010ff */
[--C-:B------:R-:W-:Y:S01]  /*8fc0*/  FFMA.FTZ R92, R82, UR20, -R83.reuse ;  /* 0x00000014525c7c23 */ /* 0x100fe20008010853 */
[--C-:B------:R-:W-:Y:S01]  /*8fd0*/  FFMA.FTZ R90, R81, UR20, -R83.reuse ;  /* 0x00000014515a7c23 */ /* 0x100fe20008010853 */
[--C-:B------:R-:W-:Y:S01]  /*8fe0*/  FFMA.FTZ R85, R75, UR20, -R83.reuse ;  /* 0x000000144b557c23 */ /* 0x100fe20008010853 */
[--C-:B------:R-:W-:Y:S01]  /*8ff0*/  FFMA.FTZ R82, R73, UR20, -R83.reuse ;  /* 0x0000001449527c23 */ /* 0x100fe20008010853 */
[--C-:B------:R-:W-:Y:S01]  /*9000*/  FFMA.FTZ R81, R72, UR20, -R83.reuse ;  /* 0x0000001448517c23 */ /* 0x100fe20008010853 */
        /* <DEDUP_REMOVED lines=12> */
[----:B------:R-:W3:Y:S01]  /*90d0*/  LDSM.16.MT88.4 R36, [R196+0x5800] ;  /* 0x00580000c424783b */ /* 0x000ee20000004200 */
        /* <DEDUP_REMOVED lines=14> */
[--C-:B------:R-:W-:Y:S01]  /*91c0*/  FFMA.FTZ R175, R175, UR20, -R58.reuse ;  /* 0x00000014afaf7c23 */ /* 0x100fe2000801083a */
[--C-:B------:R-:W-:Y:S01]  /*91d0*/  FFMA.FTZ R170, R170, UR20, -R58.reuse ;  /* 0x00000014aaaa7c23 */ /* 0x100fe2000801083a */
[--C-:B------:R-:W-:Y:S01]  /*91e0*/  FFMA.FTZ R167, R167, UR20, -R58.reuse ;  /* 0x00000014a7a77c23 */ /* 0x100fe2000801083a */
[C---:B------:R-:W-:Y:S01]  /*91f0*/  HMMA.16816.F32.BF16 R12, R28.reuse, R14, RZ ;  /* 0x0000000e1c0c723c */ /* 0x040fe200000418ff */
[--C-:B------:R-:W-:Y:S01]  /*9200*/  FFMA.FTZ R179, R179, UR20, -R58.reuse ;  /* 0x00000014b3b37c23 */ /* 0x100fe2000801083a */
[--C-:B------:R-:W-:Y:S01]  /*9210*/  FFMA.FTZ R186, R186, UR20, -R58.reuse ;  /* 0x00000014baba7c23 */ /* 0x100fe2000801083a */
[----:B------:R-:W2:Y:S01]  /*9220*/  MUFU.EX2 R145, R145 ;  /* 0x0000009100917308 */ /* 0x000ea20000000800 */
[----:B-1----:R-:W-:Y:S01]  /*9230*/  F2FP.BF16.F32.PACK_AB R34, R135, R142 ;  /* 0x0000008e8722723e */ /* 0x002fe200000010ff */
[--C-:B------:R-:W-:Y:S01]  /*9240*/  FFMA.FTZ R187, R187, UR20, -R58.reuse ;  /* 0x00000014bbbb7c23 */ /* 0x100fe2000801083a */
[C---:B------:R-:W-:Y:S01]  /*9250*/  HMMA.16816.F32.BF16 R8, R28.reuse, R24, RZ ;  /* 0x000000181c08723c */ /* 0x040fe200000418ff */
[--C-:B------:R-:W-:Y:S01]  /*9260*/  FFMA.FTZ R192, R192, UR20, -R58.reuse ;  /* 0x00000014c0c07c23 */ /* 0x100fe2000801083a */
[--C-:B------:R-:W-:Y:S01]  /*9270*/  FFMA.FTZ R193, R193, UR20, -R58.reuse ;  /* 0x00000014c1c17c23 */ /* 0x100fe2000801083a */
[--C-:B------:R-:W-:Y:S01]  /*9280*/  FFMA.FTZ R200, R200, UR20, -R58.reuse ;  /* 0x00000014c8c87c23 */ /* 0x100fe2000801083a */
[--C-:B------:R-:W-:Y:S01]  /*9290*/  FFMA.FTZ R201, R201, UR20, -R58.reuse ;  /* 0x00000014c9c97c23 */ /* 0x100fe2000801083a */
[----:B------:R-:W-:Y:S01]  /*92a0*/  MUFU.EX2 R141, R141 ;  /* 0x0000008d008d7308 */ /* 0x000fe20000000800 */
[----:B------:R-:W-:Y:S01]  /*92b0*/  HMMA.16816.F32.BF16 R28, R28, R26, RZ ;  /* 0x0000001a1c1c723c */ /* 0x000fe200000418ff */
[----:B------:R-:W1:Y:S01]  /*92c0*/  LDSM.16.MT88.4 R24, [R197+0x5c00] ;  /* 0x005c0000c518783b */ /* 0x000e620000004200 */
[--C-:B------:R-:W-:Y:S01]  /*92d0*/  FFMA.FTZ R203, R203, UR20, -R58.reuse ;  /* 0x00000014cbcb7c23 */ /* 0x100fe2000801083a */
[--C-:B------:R-:W-:Y:S01]  /*92e0*/  FFMA.FTZ R206, R206, UR20, -R58.reuse ;  /* 0x00000014cece7c23 */ /* 0x100fe2000801083a */
[--C-:B------:R-:W-:Y:S01]  /*92f0*/  FFMA.FTZ R205, R205, UR20, -R58.reuse ;  /* 0x00000014cdcd7c23 */ /* 0x100fe2000801083a */
[----:B------:R-:W-:Y:S01]  /*9300*/  FFMA.FTZ R208, R208, UR20, -R58 ;  /* 0x00000014d0d07c23 */ /* 0x000fe2000801083a */
[----:B------:R-:W-:Y:S01]  /*9310*/  FADD.FTZ R184, R185, R184 ;  /* 0x000000b8b9b87221 */ /* 0x000fe20000010000 */
[----:B------:R-:W4:Y:S01]  /*9320*/  MUFU.EX2 R133, R133 ;  /* 0x0000008500857308 */ /* 0x000f220000000800 */
[----:B--2---:R-:W-:Y:S01]  /*9330*/  F2FP.BF16.F32.PACK_AB R33, R145, R171 ;  /* 0x000000ab9121723e */ /* 0x004fe200000010ff */
[----:B------:R-:W-:Y:S01]  /*9340*/  FADD.FTZ R181, R182, R181 ;  /* 0x000000b5b6b57221 */ /* 0x000fe20000010000 */
[----:B------:R-:W-:Y:S01]  /*9350*/  FADD.FTZ R183, R183, R184 ;  /* 0x000000b8b7b77221 */ /* 0x000fe20000010000 */
[--C-:B------:R-:W-:Y:S01]  /*9360*/  FFMA.FTZ R202, R202, UR20, -R58.reuse ;  /* 0x00000014caca7c23 */ /* 0x100fe2000801083a */
[--C-:B------:R-:W-:Y:S01]  /*9370*/  FFMA.FTZ R195, R195, UR20, -R58.reuse ;  /* 0x00000014c3c37c23 */ /* 0x100fe2000801083a */
        /* <DEDUP_REMOVED lines=9> */
[----:B------:R-:W-:Y:S01]  /*9410*/  FADD.FTZ R172, R172, R183 ;  /* 0x000000b7acac7221 */ /* 0x000fe20000010000 */
[----:B------:R-:W2:Y:S01]  /*9420*/  MUFU.EX2 R127, R127 ;  /* 0x0000007f007f7308 */ /* 0x000ea20000000800 */
[----:B----4-:R-:W-:Y:S01]  /*9430*/  F2FP.BF16.F32.PACK_AB R35, R133, R141 ;  /* 0x0000008d8523723e */ /* 0x010fe200000010ff */
[----:B------:R-:W-:Y:S01]  /*9440*/  FADD.FTZ R171, R145, R171 ;  /* 0x000000ab91ab7221 */ /* 0x000fe20000010000 */
[----:B------:R-:W-:Y:S01]  /*9450*/  FADD.FTZ R172, R142, R172 ;  /* 0x000000ac8eac7221 */ /* 0x000fe20000010000 */
[--C-:B------:R-:W-:Y:S01]  /*9460*/  FFMA.FTZ R168, R168, UR20, -R58.reuse ;  /* 0x00000014a8a87c23 */ /* 0x100fe2000801083a */
[----:B------:R-:W-:Y:S01]  /*9470*/  FFMA.FTZ R146, R146, UR20, -R58 ;  /* 0x0000001492927c23 */ /* 0x000fe2000801083a */
[----:B------:R-:W-:Y:S01]  /*9480*/  FADD.FTZ R171, R141, R171 ;  /* 0x000000ab8dab7221 */ /* 0x000fe20000010000 */
[----:B------:R-:W-:Y:S01]  /*9490*/  FADD.FTZ R172, R135, R172 ;  /* 0x000000ac87ac7221 */ /* 0x000fe20000010000 */
[----:B------:R-:W4:Y:S01]  /*94a0*/  MUFU.EX2 R121, R121 ;  /* 0x0000007900797308 */ /* 0x000f220000000800 */
[C---:B------:R-:W-:Y:S01]  /*94b0*/  HMMA.16816.F32.BF16 R16, R32.reuse, R20, R16 ;  /* 0x000000142010723c */ /* 0x040fe20000041810 */
[----:B------:R-:W-:Y:S01]  /*94c0*/  FADD.FTZ R171, R133, R171 ;  /* 0x000000ab85ab7221 */ /* 0x000fe20000010000 */
[--C-:B------:R-:W-:Y:S01]  /*94d0*/  FFMA.FTZ R105, R105, UR20, -R58.reuse ;  /* 0x0000001469697c23 */ /* 0x100fe2000801083a */
[--C-:B------:R-:W-:Y:S01]  /*94e0*/  FFMA.FTZ R102, R102, UR20, -R58.reuse ;  /* 0x0000001466667c23 */ /* 0x100fe2000801083a */
[--C-:B------:R-:W-:Y:S01]  /*94f0*/  FFMA.FTZ R97, R97, UR20, -R58.reuse ;  /* 0x0000001461617c23 */ /* 0x100fe2000801083a */
[----:B------:R-:W-:Y:S01]  /*9500*/  FFMA.FTZ R94, R94, UR20, -R58 ;  /* 0x000000145e5e7c23 */ /* 0x000fe2000801083a */
[C---:B------:R-:W-:Y:S01]  /*9510*/  HMMA.16816.F32.BF16 R12, R32.reuse, R22, R12 ;  /* 0x00000016200c723c */ /* 0x040fe2000004180c */
[----:B------:R-:W5:Y:S01]  /*9520*/  MUFU.EX2 R116, R116 ;  /* 0x0000007400747308 */ /* 0x000f620000000800 */
[----:B--2---:R-:W-:Y:S01]  /*9530*/  F2FP.BF16.F32.PACK_AB R20, R127, R134 ;  /* 0x000000867f14723e */ /* 0x004fe200000010ff */
[----:B------:R-:W-:Y:S01]  /*9540*/  FADD.FTZ R134, R134, R172 ;  /* 0x000000ac86867221 */ /* 0x000fe20000010000 */
[--C-:B------:R-:W-:Y:S01]  /*9550*/  FFMA.FTZ R101, R101, UR20, -R58.reuse ;  /* 0x0000001465657c23 */ /* 0x100fe2000801083a */
[----:B------:R-:W-:Y:S01]  /*9560*/  FFMA.FTZ R88, R88, UR20, -R58 ;  /* 0x0000001458587c23 */ /* 0x000fe2000801083a */
[C---:B------:R-:W-:Y:S01]  /*9570*/  HMMA.16816.F32.BF16 R8, R32.reuse, R40, R8 ;  /* 0x000000282008723c */ /* 0x040fe20000041808 */
[----:B------:R-:W-:Y:S01]  /*9580*/  FADD.FTZ R134, R127, R134 ;  /* 0x000000867f867221 */ /* 0x000fe20000010000 */
[--C-:B------:R-:W-:Y:S01]  /*9590*/  FFMA.FTZ R86, R86, UR20, -R58.reuse ;  /* 0x0000001456567c23 */ /* 0x100fe2000801083a */
[----:B------:R-:W2:Y:S01]  /*95a0*/  MUFU.EX2 R126, R126 ;  /* 0x0000007e007e7308 */ /* 0x000ea20000000800 */
[----:B------:R-:W-:Y:S01]  /*95b0*/  FFMA.FTZ R56, R56, UR20, -R58 ;  /* 0x0000001438387c23 */ /* 0x000fe2000801083a */
[----:B----4-:R-:W-:Y:S01]  /*95c0*/  FADD.FTZ R134, R121, R134 ;  /* 0x0000008679867221 */ /* 0x010fe20000010000 */
[----:B------:R-:W-:Y:S01]  /*95d0*/  HMMA.16816.F32.BF16 R28, R32, R42, R28 ;  /* 0x0000002a201c723c */ /* 0x000fe2000004181c */
[----:B------:R-:W4:Y:S01]  /*95e0*/  LDSM.16.MT88.4 R32, [R196+0x5c00] ;  /* 0x005c0000c420783b */ /* 0x000f220000004200 */
[--C-:B------:R-:W-:Y:S01]  /*95f0*/  FFMA.FTZ R84, R84, UR20, -R58.reuse ;  /* 0x0000001454547c23 */ /* 0x100fe2000801083a */
[--C-:B------:R-:W-:Y:S01]  /*9600*/  FFMA.FTZ R0, R0, UR20, -R83.reuse ;  /* 0x0000001400007c23 */ /* 0x100fe20008010853 */
[----:B------:R-:W-:Y:S01]  /*9610*/  FFMA.FTZ R55, R55, UR20, -R58 ;  /* 0x0000001437377c23 */ /* 0x000fe2000801083a */
[----:B------:R-:W3:Y:S01]  /*9620*/  MUFU.EX2 R125, R125 ;  /* 0x0000007d007d7308 */ /* 0x000ee20000000800 */
[C---:B-----5:R-:W-:Y:S01]  /*9630*/  F2FP.BF16.F32.PACK_AB R22, R116.reuse, R121 ;  /* 0x000000797416723e */ /* 0x060fe200000010ff */
[----:B------:R-:W-:Y:S01]  /*9640*/  LDSM.16.MT88.4 R40, [R196+0x6000] ;  /* 0x00600000c428783b */ /* 0x000fe20000004200 */
[----:B------:R-:W-:Y:S01]  /*9650*/  FADD.FTZ R134, R116, R134 ;  /* 0x0000008674867221 */ /* 0x000fe20000010000 */
[--C-:B------:R-:W-:Y:S01]  /*9660*/  FFMA.FTZ R54, R54, UR20, -R58.reuse ;  /* 0x0000001436367c23 */ /* 0x100fe2000801083a */
[--C-:B------:R-:W-:Y:S01]  /*9670*/  FFMA.FTZ R53, R53, UR20, -R58.reuse ;  /* 0x0000001435357c23 */ /* 0x100fe2000801083a */
[--C-:B------:R-:W-:Y:S01]  /*9680*/  FFMA.FTZ R52, R52, UR20, -R58.reuse ;  /* 0x0000001434347c23 */ /* 0x100fe2000801083a */
[----:B------:R-:W-:Y:S01]  /*9690*/  FFMA.FTZ R91, R91, UR20, -R83 ;  /* 0x000000145b5b7c23 */ /* 0x000fe20008010853 */
[----:B------:R-:W-:Y:S01]  /*96a0*/  MUFU.EX2 R120, R120 ;  /* 0x0000007800787308 */ /* 0x000fe20000000800 */
[----:B--2---:R-:W-:Y:S01]  /*96b0*/  FADD.FTZ R171, R126, R171 ;  /* 0x000000ab7eab7221 */ /* 0x004fe20000010000 */
[----:B------:R-:W-:-:S06]  /*96c0*/  FFMA.FTZ R51, R51, UR20, -R58 ;  /* 0x0000001433337c23 */ /* 0x000fcc000801083a */
        /* <DEDUP_REMOVED lines=10> */
[C---:B------:R-:W-:Y:S01]  /*9770*/  HMMA.16816.F32.BF16 R12, R20.reuse, R6, R12 ;  /* 0x00000006140c723c */ /* 0x040fe2000004180c */
[----:B------:R-:W2:Y:S01]  /*9780*/  MUFU.EX2 R109, R109 ;  /* 0x0000006d006d7308 */ /* 0x000ea20000000800 */
[----:B------:R-:W5:Y:S04]  /*9790*/  LDSM.16.MT88.4 R4, [R197+0x6000] ;  /* 0x00600000c504783b */ /* 0x000f680000004200 */
[C---:B------:R-:W-:Y:S03]  /*97a0*/  HMMA.16816.F32.BF16 R8, R20.reuse, R36, R8 ;  /* 0x000000241408723c */ /* 0x040fe60000041808 */
[----:B------:R-:W-:Y:S03]  /*97b0*/  MUFU.EX2 R117, R117 ;  /* 0x0000007500757308 */ /* 0x000fe60000000800 */
[----:B------:R-:W-:Y:S05]  /*97c0*/  HMMA.16816.F32.BF16 R28, R20, R38, R28 ;  /* 0x00000026141c723c */ /* 0x000fea000004181c */
[----:B------:R-:W1:Y:S02]  /*97d0*/  MUFU.EX2 R119, R119 ;  /* 0x0000007700777308 */ /* 0x000e640000000800 */
[----:B---3--:R-:W-:Y:S01]  /*97e0*/  F2FP.BF16.F32.PACK_AB R20, R111, R113 ;  /* 0x000000716f14723e */ /* 0x008fe200000010ff */
[----:B------:R-:W-:Y:S01]  /*97f0*/  FADD.FTZ R113, R113, R134 ;  /* 0x0000008671717221 */ /* 0x000fe20000010000 */
[----:B--2---:R-:W-:-:S03]  /*9800*/  F2FP.BF16.F32.PACK_AB R22, R109, R110 ;  /* 0x0000006e6d16723e */ /* 0x004fc600000010ff */
[----:B------:R-:W-:Y:S01]  /*9810*/  FADD.FTZ R113, R111, R113 ;  /* 0x000000716f717221 */ /* 0x000fe20000010000 */
[----:B------:R-:W2:Y:S03]  /*9820*/  MUFU.EX2 R122, R122 ;  /* 0x0000007a007a7308 */ /* 0x000ea60000000800 */
[----:B------:R-:W-:-:S04]  /*9830*/  FADD.FTZ R113, R110, R113 ;  /* 0x000000716e717221 */ /* 0x000fc80000010000 */
[----:B------:R-:W-:Y:S01]  /*9840*/  FADD.FTZ R109, R109, R113 ;  /* 0x000000716d6d7221 */ /* 0x000fe20000010000 */
[----:B------:R-:W3:Y:S01]  /*9850*/  MUFU.EX2 R124, R124 ;  /* 0x0000007c007c7308 */ /* 0x000ee20000000800 */
[----:B-1----:R-:W-:Y:S01]  /*9860*/  F2FP.BF16.F32.PACK_AB R21, R119, R117 ;  /* 0x000000757715723e */ /* 0x002fe200000010ff */
[----:B------:R-:W-:-:S04]  /*9870*/  FADD.FTZ R117, R117, R120 ;  /* 0x0000007875757221 */ /* 0x000fc80000010000 */
[----:B------:R-:W-:Y:S02]  /*9880*/  FADD.FTZ R117, R119, R117 ;  /* 0x0000007577757221 */ /* 0x000fe40000010000 */
[----:B------:R-:W1:Y:S02]  /*9890*/  MUFU.EX2 R107, R107 ;  /* 0x0000006b006b7308 */ /* 0x000e640000000800 */
[----:B--2---:R-:W-:-:S06]  /*98a0*/  FADD.FTZ R117, R122, R117 ;  /* 0x000000757a757221 */ /* 0x004fcc0000010000 */
[----:B------:R-:W2:Y:S01]  /*98b0*/  MUFU.EX2 R106, R106 ;  /* 0x0000006a006a7308 */ /* 0x000ea20000000800 */
[C---:B---3--:R-:W-:Y:S01]  /*98c0*/  F2FP.BF16.F32.PACK_AB R23, R124.reuse, R122 ;  /* 0x0000007a7c17723e */ /* 0x048fe200000010ff */
[----:B------:R-:W-:-:S06]  /*98d0*/  FADD.FTZ R124, R124, R117 ;  /* 0x000000757c7c7221 */ /* 0x000fcc0000010000 */
[----:B------:R-:W3:Y:S01]  /*98e0*/  MUFU.EX2 R104, R104 ;  /* 0x0000006800687308 */ /* 0x000ee20000000800 */
[----:B------:R-:W-:Y:S01]  /*98f0*/  HMMA.16816.F32.BF16 R16, R20, R24, R16 ;  /* 0x000000181410723c */ /* 0x000fe20000041810 */
[----:B-1----:R-:W-:-:S05]  /*9900*/  FADD.FTZ R109, R107, R109 ;  /* 0x0000006d6b6d7221 */ /* 0x002fca0000010000 */
[C---:B------:R-:W-:Y:S01]  /*9910*/  HMMA.16816.F32.BF16 R12, R20.reuse, R26, R12 ;  /* 0x0000001a140c723c */ /* 0x040fe2000004180c */
[----:B------:R-:W1:Y:S01]  /*9920*/  MUFU.EX2 R103, R103 ;  /* 0x0000006700677308 */ /* 0x000e620000000800 */
[----:B------:R-:W5:Y:S01]  /*9930*/  LDSM.16.MT88.4 R24, [R197+0x6400] ;  /* 0x00640000c518783b */ /* 0x000f620000004200 */
[C---:B--2---:R-:W-:Y:S01]  /*9940*/  F2FP.BF16.F32.PACK_AB R36, R106.reuse, R107 ;  /* 0x0000006b6a24723e */ /* 0x044fe200000010ff */
[----:B------:R-:W-:Y:S02]  /*9950*/  FADD.FTZ R106, R106, R109 ;  /* 0x0000006d6a6a7221 */ /* 0x000fe40000010000 */
[----:B----4-:R-:W-:Y:S03]  /*9960*/  HMMA.16816.F32.BF16 R8, R20, R32, R8 ;  /* 0x000000201408723c */ /* 0x010fe60000041808 */
[----:B------:R-:W2:Y:S01]  /*9970*/  MUFU.EX2 R132, R132 ;  /* 0x0000008400847308 */ /* 0x000ea20000000800 */
[----:B---3--:R-:W-:-:S02]  /*9980*/  FADD.FTZ R106, R104, R106 ;  /* 0x0000006a686a7221 */ /* 0x008fc40000010000 */
[----:B------:R-:W-:Y:S01]  /*9990*/  HMMA.16816.F32.BF16 R28, R20, R34, R28 ;  /* 0x00000022141c723c */ /* 0x000fe2000004181c */
[----:B------:R-:W3:Y:S04]  /*99a0*/  LDSM.16.MT88.4 R32, [R196+0x6400] ;  /* 0x00640000c420783b */ /* 0x000ee80000004200 */
[----:B------:R-:W4:Y:S01]  /*99b0*/  MUFU.EX2 R144, R144 ;  /* 0x0000009000907308 */ /* 0x000f220000000800 */
[C---:B-1----:R-:W-:Y:S01]  /*99c0*/  F2FP.BF16.F32.PACK_AB R38, R103.reuse, R104 ;  /* 0x000000686726723e */ /* 0x042fe200000010ff */
[----:B------:R-:W-:-:S06]  /*99d0*/  FADD.FTZ R103, R103, R106 ;  /* 0x0000006a67677221 */ /* 0x000fcc0000010000 */
[----:B------:R-:W1:Y:S01]  /*99e0*/  MUFU.EX2 R143, R143 ;  /* 0x0000008f008f7308 */ /* 0x000e620000000800 */
[----:B--2---:R-:W-:-:S07]  /*99f0*/  FADD.FTZ R124, R132, R124 ;  /* 0x0000007c847c7221 */ /* 0x004fce0000010000 */
[----:B------:R-:W2:Y:S01]  /*9a00*/  MUFU.EX2 R147, R147 ;  /* 0x0000009300937308 */ /* 0x000ea20000000800 */
[C---:B----4-:R-:W-:Y:S01]  /*9a10*/  F2FP.BF16.F32.PACK_AB R37, R144.reuse, R132 ;  /* 0x000000849025723e */ /* 0x050fe200000010ff */
[----:B------:R-:W-:-:S06]  /*9a20*/  FADD.FTZ R144, R144, R124 ;  /* 0x0000007c90907221 */ /* 0x000fcc0000010000 */
[----:B------:R-:W4:Y:S01]  /*9a30*/  MUFU.EX2 R100, R100 ;  /* 0x0000006400647308 */ /* 0x000f220000000800 */
[----:B-1----:R-:W-:-:S07]  /*9a40*/  FADD.FTZ R144, R143, R144 ;  /* 0x000000908f907221 */ /* 0x002fce0000010000 */
[----:B------:R-:W1:Y:S01]  /*9a50*/  MUFU.EX2 R99, R99 ;  /* 0x0000006300637308 */ /* 0x000e620000000800 */
[C---:B--2---:R-:W-:Y:S01]  /*9a60*/  F2FP.BF16.F32.PACK_AB R39, R147.reuse, R143 ;  /* 0x0000008f9327723e */ /* 0x044fe200000010ff */
[----:B------:R-:W-:-:S06]  /*9a70*/  FADD.FTZ R147, R147, R144 ;  /* 0x0000009093937221 */ /* 0x000fcc0000010000 */
[----:B------:R-:W-:Y:S01]  /*9a80*/  MUFU.EX2 R98, R98 ;  /* 0x0000006200627308 */ /* 0x000fe20000000800 */
[----:B-----5:R-:W-:Y:S01]  /*9a90*/  HMMA.16816.F32.BF16 R16, R36, R4, R16 ;  /* 0x000000042410723c */ /* 0x020fe20000041810 */
[----:B----4-:R-:W-:-:S05]  /*9aa0*/  FADD.FTZ R103, R100, R103 ;  /* 0x0000006764677221 */ /* 0x010fca0000010000 */
[C---:B------:R-:W-:Y:S01]  /*9ab0*/  HMMA.16816.F32.BF16 R12, R36.reuse, R6, R12 ;  /* 0x00000006240c723c */ /* 0x040fe2000004180c */
[----:B------:R-:W2:Y:S01]  /*9ac0*/  MUFU.EX2 R96, R96 ;  /* 0x0000006000607308 */ /* 0x000ea20000000800 */
[----:B------:R-:W4:Y:S01]  /*9ad0*/  LDSM.16.MT88.4 R4, [R197+0x6800] ;  /* 0x00680000c504783b */ /* 0x000f220000004200 */
[C---:B-1----:R-:W-:Y:S01]  /*9ae0*/  F2FP.BF16.F32.PACK_AB R20, R99.reuse, R100 ;  /* 0x000000646314723e */ /* 0x042fe200000010ff */
[----:B------:R-:W-:Y:S02]  /*9af0*/  FADD.FTZ R103, R99, R103 ;  /* 0x0000006763677221 */ /* 0x000fe40000010000 */
[C---:B------:R-:W-:Y:S03]  /*9b00*/  HMMA.16816.F32.BF16 R8, R36.reuse, R40, R8 ;  /* 0x000000282408723c */ /* 0x040fe60000041808 */
[----:B------:R-:W1:Y:S03]  /*9b10*/  MUFU.EX2 R175, R175 ;  /* 0x000000af00af7308 */ /* 0x000e660000000800 */
[----:B------:R-:W-:Y:S01]  /*9b20*/  HMMA.16816.F32.BF16 R28, R36, R42, R28 ;  /* 0x0000002a241c723c */ /* 0x000fe2000004181c */
[----:B------:R-:W5:Y:S04]  /*9b30*/  LDSM.16.MT88.4 R40, [R196+0x6800] ;  /* 0x00680000c428783b */ /* 0x000f680000004200 */
[----:B------:R-:W3:Y:S01]  /*9b40*/  MUFU.EX2 R170, R170 ;  /* 0x000000aa00aa7308 */ /* 0x000ee20000000800 */
[----:B--2---:R-:W-:Y:S01]  /*9b50*/  F2FP.BF16.F32.PACK_AB R22, R96, R98 ;  /* 0x000000626016723e */ /* 0x004fe200000010ff */
[----:B------:R-:W-:-:S04]  /*9b60*/  FADD.FTZ R98, R98, R103 ;  /* 0x0000006762627221 */ /* 0x000fc80000010000 */
[----:B------:R-:W-:Y:S02]  /*9b70*/  FADD.FTZ R98, R96, R98 ;  /* 0x0000006260627221 */ /* 0x000fe40000010000 */
[----:B------:R-:W2:Y:S01]  /*9b80*/  MUFU.EX2 R167, R167 ;  /* 0x000000a700a77308 */ /* 0x000ea20000000800 */
[----:B-1----:R-:W-:-:S07]  /*9b90*/  FADD.FTZ R147, R175, R147 ;  /* 0x00000093af937221 */ /* 0x002fce0000010000 */
[----:B------:R-:W1:Y:S01]  /*9ba0*/  MUFU.EX2 R179, R179 ;  /* 0x000000b300b37308 */ /* 0x000e620000000800 */
[C---:B---3--:R-:W-:Y:S01]  /*9bb0*/  F2FP.BF16.F32.PACK_AB R21, R170.reuse, R175 ;  /* 0x000000afaa15723e */ /* 0x048fe200000010ff */
[----:B------:R-:W-:-:S06]  /*9bc0*/  FADD.FTZ R170, R170, R147 ;  /* 0x00000093aaaa7221 */ /* 0x000fcc0000010000 */
[----:B------:R-:W-:Y:S01]  /*9bd0*/  MUFU.EX2 R95, R95 ;  /* 0x0000005f005f7308 */ /* 0x000fe20000000800 */
[----:B--2---:R-:W-:-:S07]  /*9be0*/  FADD.FTZ R170, R167, R170 ;  /* 0x000000aaa7aa7221 */ /* 0x004fce0000010000 */
[----:B------:R-:W2:Y:S01]  /*9bf0*/  MUFU.EX2 R93, R93 ;  /* 0x0000005d005d7308 */ /* 0x000ea20000000800 */
[C---:B-1----:R-:W-:Y:S01]  /*9c00*/  F2FP.BF16.F32.PACK_AB R23, R179.reuse, R167 ;  /* 0x000000a7b317723e */ /* 0x042fe200000010ff */
[----:B------:R-:W-:Y:S01]  /*9c10*/  FADD.FTZ R179, R179, R170 ;  /* 0x000000aab3b37221 */ /* 0x000fe20000010000 */
[----:B------:R-:W-:-:S05]  /*9c20*/  FFMA.FTZ R167, R57, UR20, -R83 ;  /* 0x0000001439a77c23 */ /* 0x000fca0008010853 */
[----:B------:R-:W-:Y:S01]  /*9c30*/  MUFU.EX2 R92, R92 ;  /* 0x0000005c005c7308 */ /* 0x000fe20000000800 */
[C---:B------:R-:W-:Y:S06]  /*9c40*/  HMMA.16816.F32.BF16 R16, R20.reuse, R24, R16 ;  /* 0x000000181410723c */ /* 0x040fec0000041810 */
[----:B------:R-:W-:Y:S01]  /*9c50*/  HMMA.16816.F32.BF16 R12, R20, R26, R12 ;  /* 0x0000001a140c723c */ /* 0x000fe2000004180c */
[----:B------:R-:W1:Y:S01]  /*9c60*/  MUFU.EX2 R90, R90 ;  /* 0x0000005a005a7308 */ /* 0x000e620000000800 */
[----:B------:R-:W3:Y:S01]  /*9c70*/  LDSM.16.MT88.4 R24, [R197+0x6c00] ;  /* 0x006c0000c518783b */ /* 0x000ee20000004200 */
[----:B--2---:R-:W-:Y:S01]  /*9c80*/  F2FP.BF16.F32.PACK_AB R36, R93, R95 ;  /* 0x0000005f5d24723e */ /* 0x004fe200000010ff */
[----:B------:R-:W-:-:S02]  /*9c90*/  FADD.FTZ R95, R95, R98 ;  /* 0x000000625f5f7221 */ /* 0x000fc40000010000 */
[C---:B------:R-:W-:Y:S02]  /*9ca0*/  HMMA.16816.F32.BF16 R8, R20.reuse, R32, R8 ;  /* 0x000000201408723c */ /* 0x040fe40000041808 */
[----:B------:R-:W-:Y:S01]  /*9cb0*/  FADD.FTZ R95, R93, R95 ;  /* 0x0000005f5d5f7221 */ /* 0x000fe20000010000 */
[----:B------:R-:W2:Y:S03]  /*9cc0*/  MUFU.EX2 R186, R186 ;  /* 0x000000ba00ba7308 */ /* 0x000ea60000000800 */
[----:B------:R-:W-:Y:S01]  /*9cd0*/  HMMA.16816.F32.BF16 R28, R20, R34, R28 ;  /* 0x00000022141c723c */ /* 0x000fe2000004181c */
[----:B------:R-:W3:Y:S04]  /*9ce0*/  LDSM.16.MT88.4 R32, [R196+0x6c00] ;  /* 0x006c0000c420783b */ /* 0x000ee80000004200 */
[----:B------:R-:W4:Y:S01]  /*9cf0*/  MUFU.EX2 R187, R187 ;  /* 0x000000bb00bb7308 */ /* 0x000f220000000800 */
[----:B-1----:R-:W-:Y:S01]  /*9d00*/  F2FP.BF16.F32.PACK_AB R38, R90, R92 ;  /* 0x0000005c5a26723e */ /* 0x002fe200000010ff */
[--C-:B------:R-:W-:Y:S01]  /*9d10*/  FFMA.FTZ R20, R207, UR20, -R58.reuse ;  /* 0x00000014cf147c23 */ /* 0x100fe2000801083a */
[----:B------:R-:W-:Y:S01]  /*9d20*/  FFMA.FTZ R207, R204, UR20, -R58 ;  /* 0x00000014cccf7c23 */ /* 0x000fe2000801083a */
[----:B------:R-:W-:-:S04]  /*9d30*/  FADD.FTZ R92, R92, R95 ;  /* 0x0000005f5c5c7221 */ /* 0x000fc80000010000 */
[----:B------:R-:W1:Y:S01]  /*9d40*/  MUFU.EX2 R192, R192 ;  /* 0x000000c000c07308 */ /* 0x000e620000000800 */
[----:B--2---:R-:W-:Y:S01]  /*9d50*/  FADD.FTZ R179, R186, R179 ;  /* 0x000000b3bab37221 */ /* 0x004fe20000010000 */
[----:B------:R-:W-:-:S06]  /*9d60*/  FADD.FTZ R92, R90, R92 ;  /* 0x0000005c5a5c7221 */ /* 0x000fcc0000010000 */
[----:B------:R-:W2:Y:S01]  /*9d70*/  MUFU.EX2 R193, R193 ;  /* 0x000000c100c17308 */ /* 0x000ea20000000800 */
[C---:B----4-:R-:W-:Y:S01]  /*9d80*/  F2FP.BF16.F32.PACK_AB R37, R187.reuse, R186 ;  /* 0x000000babb25723e */ /* 0x050fe200000010ff */
[----:B------:R-:W-:-:S06]  /*9d90*/  FADD.FTZ R187, R187, R179 ;  /* 0x000000b3bbbb7221 */ /* 0x000fcc0000010000 */
[----:B------:R-:W-:Y:S01]  /*9da0*/  MUFU.EX2 R89, R89 ;  /* 0x0000005900597308 */ /* 0x000fe20000000800 */
[----:B-1----:R-:W-:-:S07]  /*9db0*/  FADD.FTZ R187, R192, R187 ;  /* 0x000000bbc0bb7221 */ /* 0x002fce0000010000 */
[----:B------:R-:W-:Y:S01]  /*9dc0*/  MUFU.EX2 R87, R87 ;  /* 0x0000005700577308 */ /* 0x000fe20000000800 */
[C---:B--2---:R-:W-:Y:S01]  /*9dd0*/  F2FP.BF16.F32.PACK_AB R39, R193.reuse, R192 ;  /* 0x000000c0c127723e */ /* 0x044fe200000010ff */
[----:B------:R-:W-:-:S06]  /*9de0*/  FADD.FTZ R193, R193, R187 ;  /* 0x000000bbc1c17221 */ /* 0x000fcc0000010000 */
[----:B------:R-:W-:Y:S01]  /*9df0*/  MUFU.EX2 R85, R85 ;  /* 0x0000005500557308 */ /* 0x000fe20000000800 */
[C---:B------:R-:W-:Y:S06]  /*9e00*/  HMMA.16816.F32.BF16 R16, R36.reuse, R4, R16 ;  /* 0x000000042410723c */ /* 0x040fec0000041810 */
[C---:B------:R-:W-:Y:S01]  /*9e10*/  HMMA.16816.F32.BF16 R12, R36.reuse, R6, R12 ;  /* 0x00000006240c723c */ /* 0x040fe2000004180c */
[----:B------:R-:W1:Y:S01]  /*9e20*/  MUFU.EX2 R82, R82 ;  /* 0x0000005200527308 */ /* 0x000e620000000800 */
[----:B------:R-:W2:Y:S04]  /*9e30*/  LDSM.16.MT88.4 R4, [R197+0x7000] ;  /* 0x00700000c504783b */ /* 0x000ea80000004200 */
[C---:B-----5:R-:W-:Y:S03]  /*9e40*/  HMMA.16816.F32.BF16 R8, R36.reuse, R40, R8 ;  /* 0x000000282408723c */ /* 0x060fe60000041808 */
[----:B------:R-:W4:Y:S03]  /*9e50*/  MUFU.EX2 R200, R200 ;  /* 0x000000c800c87308 */ /* 0x000f260000000800 */
[----:B------:R-:W-:Y:S01]  /*9e60*/  HMMA.16816.F32.BF16 R28, R36, R42, R28 ;  /* 0x0000002a241c723c */ /* 0x000fe2000004181c */
[----:B------:R-:W5:Y:S04]  /*9e70*/  LDSM.16.MT88.4 R40, [R196+0x7000] ;  /* 0x00700000c428783b */ /* 0x000f680000004200 */
[----:B------:R-:W3:Y:S01]  /*9e80*/  MUFU.EX2 R201, R201 ;  /* 0x000000c900c97308 */ /* 0x000ee20000000800 */
[----:B-1----:R-:W-:-:S07]  /*9e90*/  F2FP.BF16.F32.PACK_AB R22, R82, R85 ;  /* 0x000000555216723e */ /* 0x002fce00000010ff */
[----:B------:R-:W-:Y:S01]  /*9ea0*/  MUFU.EX2 R203, R203 ;  /* 0x000000cb00cb7308 */ /* 0x000fe20000000800 */
[----:B----4-:R-:W-:-:S07]  /*9eb0*/  FADD.FTZ R193, R200, R193 ;  /* 0x000000c1c8c17221 */ /* 0x010fce0000010000 */
[----:B------:R-:W1:Y:S01]  /*9ec0*/  MUFU.EX2 R206, R206 ;  /* 0x000000ce00ce7308 */ /* 0x000e620000000800 */
[C---:B---3--:R-:W-:Y:S01]  /*9ed0*/  F2FP.BF16.F32.PACK_AB R21, R201.reuse, R200 ;  /* 0x000000c8c915723e */ /* 0x048fe200000010ff */
[----:B------:R-:W-:-:S06]  /*9ee0*/  FADD.FTZ R201, R201, R193 ;  /* 0x000000c1c9c97221 */ /* 0x000fcc0000010000 */
[----:B------:R3:W-:Y:S08]  /*9ef0*/  MUFU.EX2 R204, R20 ;  /* 0x0000001400cc7308 */ /* 0x0007f00000000800 */
[----:B------:R-:W-:Y:S01]  /*9f00*/  MUFU.EX2 R81, R81 ;  /* 0x0000005100517308 */ /* 0x000fe20000000800 */
[----:B-1----:R-:W-:Y:S01]  /*9f10*/  F2FP.BF16.F32.PACK_AB R23, R206, R203 ;  /* 0x000000cbce17723e */ /* 0x002fe200000010ff */
[----:B------:R-:W-:-:S04]  /*9f20*/  FADD.FTZ R203, R203, R201 ;  /* 0x000000c9cbcb7221 */ /* 0x000fc80000010000 */
[----:B------:R-:W-:Y:S02]  /*9f30*/  FADD.FTZ R203, R206, R203 ;  /* 0x000000cbcecb7221 */ /* 0x000fe40000010000 */
[----:B------:R-:W1:Y:S01]  /*9f40*/  MUFU.EX2 R80, R80 ;  /* 0x0000005000507308 */ /* 0x000e620000000800 */
[----:B---3--:R-:W-:Y:S01]  /*9f50*/  F2FP.BF16.F32.PACK_AB R20, R87, R89 ;  /* 0x000000595714723e */ /* 0x008fe200000010ff */
[----:B------:R-:W-:-:S04]  /*9f60*/  FADD.FTZ R89, R89, R92 ;  /* 0x0000005c59597221 */ /* 0x000fc80000010000 */
[----:B------:R-:W-:Y:S02]  /*9f70*/  FADD.FTZ R89, R87, R89 ;  /* 0x0000005957597221 */ /* 0x000fe40000010000 */
[----:B------:R-:W3:Y:S01]  /*9f80*/  MUFU.EX2 R79, R79 ;  /* 0x0000004f004f7308 */ /* 0x000ee20000000800 */
[----:B------:R-:W-:Y:S01]  /*9f90*/  HMMA.16816.F32.BF16 R16, R20, R24, R16 ;  /* 0x000000181410723c */ /* 0x000fe20000041810 */
[----:B------:R-:W-:-:S04]  /*9fa0*/  FADD.FTZ R85, R85, R89 ;  /* 0x0000005955557221 */ /* 0x000fc80000010000 */
[----:B------:R-:W-:Y:S01]  /*9fb0*/  FADD.FTZ R85, R82, R85 ;  /* 0x0000005552557221 */ /* 0x000fe20000010000 */
[C---:B------:R-:W-:Y:S01]  /*9fc0*/  HMMA.16816.F32.BF16 R12, R20.reuse, R26, R12 ;  /* 0x0000001a140c723c */ /* 0x040fe2000004180c */
[----:B------:R-:W4:Y:S01]  /*9fd0*/  MUFU.EX2 R78, R78 ;  /* 0x0000004e004e7308 */ /* 0x000f220000000800 */
[----:B------:R-:W5:Y:S01]  /*9fe0*/  LDSM.16.MT88.4 R24, [R197+0x7400] ;  /* 0x00740000c518783b */ /* 0x000f620000004200 */
[C---:B-1----:R-:W-:Y:S01]  /*9ff0*/  F2FP.BF16.F32.PACK_AB R36, R80.reuse, R81 ;  /* 0x000000515024723e */ /* 0x042fe200000010ff */
[----:B------:R-:W-:Y:S02]  /*a000*/  FADD.FTZ R81, R81, R85 ;  /* 0x0000005551517221 */ /* 0x000fe40000010000 */
[C---:B------:R-:W-:Y:S02]  /*a010*/  HMMA.16816.F32.BF16 R8, R20.reuse, R32, R8 ;  /* 0x000000201408723c */ /* 0x040fe40000041808 */
[----:B------:R-:W-:Y:S01]  /*a020*/  FADD.FTZ R80, R80, R81 ;  /* 0x0000005150507221 */ /* 0x000fe20000010000 */
[----:B------:R-:W-:Y:S03]  /*a030*/  MUFU.EX2 R205, R205 ;  /* 0x000000cd00cd7308 */ /* 0x000fe60000000800 */
[----:B------:R-:W-:Y:S01]  /*a040*/  HMMA.16816.F32.BF16 R28, R20, R34, R28 ;  /* 0x00000022141c723c */ /* 0x000fe2000004181c */
[----:B------:R-:W1:Y:S01]  /*a050*/  LDSM.16.MT88.4 R20, [R196+0x7400] ;  /* 0x00740000c414783b */ /* 0x000e620000004200 */
[----:B---3--:R-:W-:-:S03]  /*a060*/  FADD.FTZ R80, R79, R80 ;  /* 0x000000504f507221 */ /* 0x008fc60000010000 */
[----:B------:R-:W3:Y:S01]  /*a070*/  MUFU.EX2 R208, R208 ;  /* 0x000000d000d07308 */ /* 0x000ee20000000800 */
[C---:B----4-:R-:W-:Y:S01]  /*a080*/  F2FP.BF16.F32.PACK_AB R38, R78.reuse, R79 ;  /* 0x0000004f4e26723e */ /* 0x050fe200000010ff */
[----:B------:R-:W-:-:S06]  /*a090*/  FADD.FTZ R78, R78, R80 ;  /* 0x000000504e4e7221 */ /* 0x000fcc0000010000 */
[----:B------:R-:W4:Y:S08]  /*a0a0*/  MUFU.EX2 R207, R207 ;  /* 0x000000cf00cf7308 */ /* 0x000f300000000800 */
[----:B------:R-:W5:Y:S01]  /*a0b0*/  MUFU.EX2 R77, R77 ;  /* 0x0000004d004d7308 */ /* 0x000f620000000800 */
[----:B---3--:R-:W-:Y:S01]  /*a0c0*/  F2FP.BF16.F32.PACK_AB R37, R208, R205 ;  /* 0x000000cdd025723e */ /* 0x008fe200000010ff */
[----:B------:R-:W-:-:S04]  /*a0d0*/  FADD.FTZ R205, R205, R203 ;  /* 0x000000cbcdcd7221 */ /* 0x000fc80000010000 */
[----:B------:R-:W-:Y:S02]  /*a0e0*/  FADD.FTZ R205, R208, R205 ;  /* 0x000000cdd0cd7221 */ /* 0x000fe40000010000 */
[----:B------:R-:W3:Y:S01]  /*a0f0*/  MUFU.EX2 R76, R76 ;  /* 0x0000004c004c7308 */ /* 0x000ee20000000800 */
[----:B----4-:R-:W-:Y:S01]  /*a100*/  F2FP.BF16.F32.PACK_AB R39, R207, R204 ;  /* 0x000000cccf27723e */ /* 0x010fe200000010ff */
[----:B------:R-:W-:-:S04]  /*a110*/  FADD.FTZ R205, R204, R205 ;  /* 0x000000cdcccd7221 */ /* 0x000fc80000010000 */
[----:B------:R-:W-:Y:S02]  /*a120*/  FADD.FTZ R207, R207, R205 ;  /* 0x000000cdcfcf7221 */ /* 0x000fe40000010000 */
[----:B------:R-:W-:Y:S01]  /*a130*/  MUFU.EX2 R75, R75 ;  /* 0x0000004b004b7308 */ /* 0x000fe20000000800 */
[----:B--2---:R-:W-:Y:S01]  /*a140*/  HMMA.16816.F32.BF16 R16, R36, R4, R16 ;  /* 0x000000042410723c */ /* 0x004fe20000041810 */
[----:B-----5:R-:W-:-:S05]  /*a150*/  FADD.FTZ R78, R77, R78 ;  /* 0x0000004e4d4e7221 */ /* 0x020fca0000010000 */
[C---:B------:R-:W-:Y:S01]  /*a160*/  HMMA.16816.F32.BF16 R12, R36.reuse, R6, R12 ;  /* 0x00000006240c723c */ /* 0x040fe2000004180c */
[----:B------:R-:W2:Y:S01]  /*a170*/  MUFU.EX2 R74, R74 ;  /* 0x0000004a004a7308 */ /* 0x000ea20000000800 */
[----:B------:R-:W4:Y:S01]  /*a180*/  LDSM.16.MT88.4 R4, [R197+0x7800] ;  /* 0x00780000c504783b */ /* 0x000f220000004200 */
[C---:B---3--:R-:W-:Y:S01]  /*a190*/  F2FP.BF16.F32.PACK_AB R32, R76.reuse, R77 ;  /* 0x0000004d4c20723e */ /* 0x048fe200000010ff */
[----:B------:R-:W-:Y:S02]  /*a1a0*/  FADD.FTZ R78, R76, R78 ;  /* 0x0000004e4c4e7221 */ /* 0x000fe40000010000 */
[C---:B------:R-:W-:Y:S03]  /*a1b0*/  HMMA.16816.F32.BF16 R8, R36.reuse, R40, R8 ;  /* 0x000000282408723c */ /* 0x040fe60000041808 */
[----:B------:R-:W3:Y:S03]  /*a1c0*/  MUFU.EX2 R202, R202 ;  /* 0x000000ca00ca7308 */ /* 0x000ee60000000800 */
[----:B------:R-:W-:Y:S01]  /*a1d0*/  HMMA.16816.F32.BF16 R28, R36, R42, R28 ;  /* 0x0000002a241c723c */ /* 0x000fe2000004181c */
[----:B------:R-:W-:-:S04]  /*a1e0*/  FFMA.FTZ R41, R115, UR20, -R58 ;  /* 0x0000001473297c23 */ /* 0x000fc8000801083a */
[----:B------:R-:W5:Y:S01]  /*a1f0*/  MUFU.EX2 R195, R195 ;  /* 0x000000c300c37308 */ /* 0x000f620000000800 */
[----:B--2---:R-:W-:Y:S01]  /*a200*/  F2FP.BF16.F32.PACK_AB R34, R74, R75 ;  /* 0x0000004b4a22723e */ /* 0x004fe200000010ff */
[--C-:B------:R-:W-:Y:S01]  /*a210*/  FFMA.FTZ R39, R140, UR20, -R58.reuse ;  /* 0x000000148c277c23 */ /* 0x100fe2000801083a */
[--C-:B------:R-:W-:Y:S01]  /*a220*/  FFMA.FTZ R42, R112, UR20, -R58.reuse ;  /* 0x00000014702a7c23 */ /* 0x100fe2000801083a */
[----:B------:R-:W-:Y:S01]  /*a230*/  FFMA.FTZ R43, R108, UR20, -R58 ;  /* 0x000000146c2b7c23 */ /* 0x000fe2000801083a */
[----:B------:R-:W-:Y:S01]  /*a240*/  FADD.FTZ R75, R75, R78 ;  /* 0x0000004e4b4b7221 */ /* 0x000fe20000010000 */
[--C-:B------:R-:W-:Y:S01]  /*a250*/  FFMA.FTZ R36, R123, UR20, -R83.reuse ;  /* 0x000000147b247c23 */ /* 0x100fe20008010853 */
[----:B------:R-:W-:Y:S01]  /*a260*/  FFMA.FTZ R37, R118, UR20, -R83 ;  /* 0x0000001476257c23 */ /* 0x000fe20008010853 */
[----:B------:R-:W-:Y:S01]  /*a270*/  MUFU.EX2 R194, R194 ;  /* 0x000000c200c27308 */ /* 0x000fe20000000800 */
[----:B---3--:R-:W-:Y:S01]  /*a280*/  FADD.FTZ R207, R202, R207 ;  /* 0x000000cfcacf7221 */ /* 0x008fe20000010000 */
[----:B------:R-:W-:-:S06]  /*a290*/  FADD.FTZ R75, R74, R75 ;  /* 0x0000004b4a4b7221 */ /* 0x000fcc0000010000 */
[----:B------:R-:W2:Y:S01]  /*a2a0*/  MUFU.EX2 R180, R180 ;  /* 0x000000b400b47308 */ /* 0x000ea20000000800 */
[C---:B-----5:R-:W-:Y:S01]  /*a2b0*/  F2FP.BF16.F32.PACK_AB R33, R195.reuse, R202 ;  /* 0x000000cac321723e */ /* 0x060fe200000010ff */
[----:B------:R-:W-:Y:S01]  /*a2c0*/  FADD.FTZ R207, R195, R207 ;  /* 0x000000cfc3cf7221 */ /* 0x000fe20000010000 */
[----:B------:R-:W-:-:S05]  /*a2d0*/  LEA R195, P0, R3, UR4, 0x1 ;  /* 0x0000000403c37c11 */ /* 0x000fca000f8008ff */
[----:B------:R-:W-:Y:S08]  /*a2e0*/  MUFU.EX2 R73, R73 ;  /* 0x0000004900497308 */ /* 0x000ff00000000800 */
[----:B------:R-:W3:Y:S01]  /*a2f0*/  MUFU.EX2 R72, R72 ;  /* 0x0000004800487308 */ /* 0x000ee20000000800 */
[----:B--2---:R-:W-:Y:S01]  /*a300*/  F2FP.BF16.F32.PACK_AB R35, R180, R194 ;  /* 0x000000c2b423723e */ /* 0x004fe200000010ff */
[----:B------:R-:W-:-:S04]  /*a310*/  FADD.FTZ R194, R194, R207 ;  /* 0x000000cfc2c27221 */ /* 0x000fc80000010000 */
[----:B------:R-:W-:Y:S02]  /*a320*/  FADD.FTZ R194, R180, R194 ;  /* 0x000000c2b4c27221 */ /* 0x000fe40000010000 */
[----:B------:R-:W-:Y:S01]  /*a330*/  MUFU.EX2 R71, R71 ;  /* 0x0000004700477308 */ /* 0x000fe20000000800 */
[C---:B------:R-:W-:Y:S01]  /*a340*/  HMMA.16816.F32.BF16 R16, R32.reuse, R24, R16 ;  /* 0x000000182010723c */ /* 0x040fe20000041810 */
[----:B------:R-:W-:Y:S05]  /*a350*/  LDSM.16.MT88.4 R180, [R197+0x8c00] ;  /* 0x008c0000c5b4783b */ /* 0x000fea0000004200 */
[C---:B------:R-:W-:Y:S01]  /*a360*/  HMMA.16816.F32.BF16 R12, R32.reuse, R26, R12 ;  /* 0x0000001a200c723c */ /* 0x040fe2000004180c */
[----:B------:R-:W2:Y:S01]  /*a370*/  MUFU.EX2 R70, R70 ;  /* 0x0000004600467308 */ /* 0x000ea20000000800 */
[----:B------:R-:W5:Y:S04]  /*a380*/  LDSM.16.MT88.4 R24, [R196+0x7800] ;  /* 0x00780000c418783b */ /* 0x000f680000004200 */
[C---:B-1----:R-:W-:Y:S03]  /*a390*/  HMMA.16816.F32.BF16 R8, R32.reuse, R20, R8 ;  /* 0x000000142008723c */ /* 0x042fe60000041808 */
[----:B------:R-:W-:Y:S03]  /*a3a0*/  MUFU.EX2 R174, R174 ;  /* 0x000000ae00ae7308 */ /* 0x000fe60000000800 */
[----:B------:R-:W-:Y:S01]  /*a3b0*/  HMMA.16816.F32.BF16 R28, R32, R22, R28 ;  /* 0x00000016201c723c */ /* 0x000fe2000004181c */
[----:B---3--:R-:W-:Y:S01]  /*a3c0*/  F2FP.BF16.F32.PACK_AB R20, R72, R73 ;  /* 0x000000494814723e */ /* 0x008fe200000010ff */
[----:B------:R-:W1:Y:S01]  /*a3d0*/  LDSM.16.MT88.4 R32, [R197+0x7c00] ;  /* 0x007c0000c520783b */ /* 0x000e620000004200 */
[----:B------:R-:W-:-:S02]  /*a3e0*/  FADD.FTZ R73, R73, R75 ;  /* 0x0000004b49497221 */ /* 0x000fc40000010000 */
[----:B------:R-:W3:Y:S02]  /*a3f0*/  MUFU.EX2 R40, R168 ;  /* 0x000000a800287308 */ /* 0x000ee40000000800 */
[----:B--2---:R-:W-:Y:S01]  /*a400*/  F2FP.BF16.F32.PACK_AB R22, R70, R71 ;  /* 0x000000474616723e */ /* 0x004fe200000010ff */
[----:B------:R-:W-:-:S04]  /*a410*/  FADD.FTZ R73, R72, R73 ;  /* 0x0000004948497221 */ /* 0x000fc80000010000 */
[----:B------:R-:W-:Y:S01]  /*a420*/  FADD.FTZ R71, R71, R73 ;  /* 0x0000004947477221 */ /* 0x000fe20000010000 */
[----:B------:R-:W-:Y:S03]  /*a430*/  MUFU.EX2 R38, R146 ;  /* 0x0000009200267308 */ /* 0x000fe60000000800 */
[----:B------:R-:W-:-:S05]  /*a440*/  FADD.FTZ R71, R70, R71 ;  /* 0x0000004746477221 */ /* 0x000fca0000010000 */
[----:B------:R-:W2:Y:S01]  /*a450*/  MUFU.EX2 R39, R39 ;  /* 0x0000002700277308 */ /* 0x000ea20000000800 */
[----:B---3--:R-:W-:Y:S01]  /*a460*/  F2FP.BF16.F32.PACK_AB R21, R40, R174 ;  /* 0x000000ae2815723e */ /* 0x008fe200000010ff */
[----:B------:R-:W-:Y:S01]  /*a470*/  FADD.FTZ R174, R174, R194 ;  /* 0x000000c2aeae7221 */ /* 0x000fe20000010000 */
[----:B------:R-:W-:Y:S01]  /*a480*/  FFMA.FTZ R168, R48, UR20, -R58 ;  /* 0x0000001430a87c23 */ /* 0x000fe2000801083a */
[----:B------:R-:W-:-:S04]  /*a490*/  LEA.HI.X R194, R3, UR5, R2, 0x1, P0 ;  /* 0x0000000503c27c11 */ /* 0x000fc800080f0c02 */
[----:B------:R-:W3:Y:S08]  /*a4a0*/  MUFU.EX2 R69, R69 ;  /* 0x0000004500457308 */ /* 0x000ef00000000800 */
[----:B------:R-:W1:Y:S01]  /*a4b0*/  MUFU.EX2 R68, R68 ;  /* 0x0000004400447308 */ /* 0x000e620000000800 */
[----:B--2---:R-:W-:-:S07]  /*a4c0*/  F2FP.BF16.F32.PACK_AB R23, R39, R38 ;  /* 0x000000262717723e */ /* 0x004fce00000010ff */
[----:B----4-:R-:W-:Y:S01]  /*a4d0*/  HMMA.16816.F32.BF16 R16, R20, R4, R16 ;  /* 0x000000041410723c */ /* 0x010fe20000041810 */
[----:B------:R-:W-:Y:S01]  /*a4e0*/  MUFU.EX2 R67, R67 ;  /* 0x0000004300437308 */ /* 0x000fe20000000800 */
[----:B---3--:R-:W-:-:S04]  /*a4f0*/  FADD.FTZ R71, R69, R71 ;  /* 0x0000004745477221 */ /* 0x008fc80000010000 */
[C---:B------:R-:W-:Y:S01]  /*a500*/  HMMA.16816.F32.BF16 R12, R20.reuse, R6, R12 ;  /* 0x00000006140c723c */ /* 0x040fe2000004180c */
[----:B------:R-:W2:Y:S02]  /*a510*/  LDSM.16.MT88.4 R4, [R196+0x7c00] ;  /* 0x007c0000c404783b */ /* 0x000ea40000004200 */
[----:B------:R-:W3:Y:S03]  /*a520*/  MUFU.EX2 R66, R66 ;  /* 0x0000004200427308 */ /* 0x000ee60000000800 */
[C---:B-----5:R-:W-:Y:S05]  /*a530*/  HMMA.16816.F32.BF16 R8, R20.reuse, R24, R8 ;  /* 0x000000181408723c */ /* 0x060fea0000041808 */
[----:B------:R-:W-:Y:S01]  /*a540*/  MUFU.EX2 R41, R41 ;  /* 0x0000002900297308 */ /* 0x000fe20000000800 */
[----:B------:R-:W-:Y:S01]  /*a550*/  HMMA.16816.F32.BF16 R28, R20, R26, R28 ;  /* 0x0000001a141c723c */ /* 0x000fe2000004181c */
[----:B------:R-:W4:Y:S01]  /*a560*/  LDSM.16.MT88.4 R20, [R197+0x8000] ;  /* 0x00800000c514783b */ /* 0x000f220000004200 */
[C---:B-1----:R-:W-:Y:S01]  /*a570*/  F2FP.BF16.F32.PACK_AB R24, R68.reuse, R69 ;  /* 0x000000454418723e */ /* 0x042fe200000010ff */
[----:B------:R-:W-:-:S04]  /*a580*/  FADD.FTZ R68, R68, R71 ;  /* 0x0000004744447221 */ /* 0x000fc80000010000 */
[----:B------:R-:W1:Y:S01]  /*a590*/  MUFU.EX2 R42, R42 ;  /* 0x0000002a002a7308 */ /* 0x000e620000000800 */
[----:B---3--:R-:W-:Y:S01]  /*a5a0*/  F2FP.BF16.F32.PACK_AB R26, R66, R67 ;  /* 0x00000043421a723e */ /* 0x008fe200000010ff */
[----:B------:R-:W-:-:S04]  /*a5b0*/  FADD.FTZ R68, R67, R68 ;  /* 0x0000004443447221 */ /* 0x000fc80000010000 */
[----:B------:R-:W-:Y:S02]  /*a5c0*/  FADD.FTZ R68, R66, R68 ;  /* 0x0000004442447221 */ /* 0x000fe40000010000 */
[----:B------:R-:W-:Y:S08]  /*a5d0*/  MUFU.EX2 R43, R43 ;  /* 0x0000002b002b7308 */ /* 0x000ff00000000800 */
[----:B------:R-:W3:Y:S01]  /*a5e0*/  MUFU.EX2 R105, R105 ;  /* 0x0000006900697308 */ /* 0x000ee20000000800 */
[----:B-1----:R-:W-:-:S07]  /*a5f0*/  F2FP.BF16.F32.PACK_AB R25, R42, R41 ;  /* 0x000000292a19723e */ /* 0x002fce00000010ff */
[----:B------:R-:W-:Y:S08]  /*a600*/  MUFU.EX2 R65, R65 ;  /* 0x0000004100417308 */ /* 0x000ff00000000800 */
[----:B------:R-:W1:Y:S01]  /*a610*/  MUFU.EX2 R64, R64 ;  /* 0x0000004000407308 */ /* 0x000e620000000800 */
[----:B---3--:R-:W-:-:S07]  /*a620*/  F2FP.BF16.F32.PACK_AB R27, R105, R43 ;  /* 0x0000002b691b723e */ /* 0x008fce00000010ff */
[C---:B------:R-:W-:Y:S01]  /*a630*/  HMMA.16816.F32.BF16 R16, R24.reuse, R32, R16 ;  /* 0x000000201810723c */ /* 0x040fe20000041810 */
[----:B------:R-:W-:Y:S05]  /*a640*/  MUFU.EX2 R63, R63 ;  /* 0x0000003f003f7308 */ /* 0x000fea0000000800 */
[C---:B------:R-:W-:Y:S01]  /*a650*/  HMMA.16816.F32.BF16 R12, R24.reuse, R34, R12 ;  /* 0x00000022180c723c */ /* 0x040fe2000004180c */
[----:B------:R-:W3:Y:S02]  /*a660*/  LDSM.16.MT88.4 R32, [R196+0x8000] ;  /* 0x00800000c420783b */ /* 0x000ee40000004200 */
[----:B------:R-:W5:Y:S03]  /*a670*/  MUFU.EX2 R62, R62 ;  /* 0x0000003e003e7308 */ /* 0x000f660000000800 */
[C---:B--2---:R-:W-:Y:S05]  /*a680*/  HMMA.16816.F32.BF16 R8, R24.reuse, R4, R8 ;  /* 0x000000041808723c */ /* 0x044fea0000041808 */
[----:B------:R-:W-:Y:S01]  /*a690*/  MUFU.EX2 R102, R102 ;  /* 0x0000006600667308 */ /* 0x000fe20000000800 */
[----:B------:R-:W-:Y:S01]  /*a6a0*/  HMMA.16816.F32.BF16 R28, R24, R6, R28 ;  /* 0x00000006181c723c */ /* 0x000fe2000004181c */
[----:B------:R-:W2:Y:S06]  /*a6b0*/  LDSM.16.MT88.4 R4, [R197+0x8400] ;  /* 0x00840000c504783b */ /* 0x000eac0000004200 */
[----:B------:R-:W4:Y:S01]  /*a6c0*/  MUFU.EX2 R100, R101 ;  /* 0x0000006500647308 */ /* 0x000f220000000800 */
[----:B-1----:R-:W-:Y:S01]  /*a6d0*/  F2FP.BF16.F32.PACK_AB R24, R64, R65 ;  /* 0x000000414018723e */ /* 0x002fe200000010ff */
[----:B------:R-:W-:Y:S01]  /*a6e0*/  FADD.FTZ R65, R65, R68 ;  /* 0x0000004441417221 */ /* 0x000fe20000010000 */
[----:B-----5:R-:W-:-:S03]  /*a6f0*/  F2FP.BF16.F32.PACK_AB R26, R62, R63 ;  /* 0x0000003f3e1a723e */ /* 0x020fc600000010ff */
[----:B------:R-:W-:Y:S02]  /*a700*/  FADD.FTZ R65, R64, R65 ;  /* 0x0000004140417221 */ /* 0x000fe40000010000 */
[----:B------:R-:W-:Y:S02]  /*a710*/  MUFU.EX2 R97, R97 ;  /* 0x0000006100617308 */ /* 0x000fe40000000800 */
[----:B------:R-:W-:-:S04]  /*a720*/  FADD.FTZ R63, R63, R65 ;  /* 0x000000413f3f7221 */ /* 0x000fc80000010000 */
[----:B------:R-:W-:Y:S02]  /*a730*/  FADD.FTZ R63, R62, R63 ;  /* 0x0000003f3e3f7221 */ /* 0x000fe40000010000 */
[----:B------:R-:W1:Y:S01]  /*a740*/  MUFU.EX2 R94, R94 ;  /* 0x0000005e005e7308 */ /* 0x000e620000000800 */
[----:B----4-:R-:W-:-:S07]  /*a750*/  F2FP.BF16.F32.PACK_AB R25, R100, R102 ;  /* 0x000000666419723e */ /* 0x010fce00000010ff */
[----:B------:R-:W-:Y:S08]  /*a760*/  MUFU.EX2 R61, R61 ;  /* 0x0000003d003d7308 */ /* 0x000ff00000000800 */
[----:B------:R-:W4:Y:S01]  /*a770*/  MUFU.EX2 R60, R60 ;  /* 0x0000003c003c7308 */ /* 0x000f220000000800 */
[----:B-1----:R-:W-:-:S07]  /*a780*/  F2FP.BF16.F32.PACK_AB R27, R94, R97 ;  /* 0x000000615e1b723e */ /* 0x002fce00000010ff */
[----:B------:R-:W-:Y:S01]  /*a790*/  MUFU.EX2 R59, R59 ;  /* 0x0000003b003b7308 */ /* 0x000fe20000000800 */
[C---:B------:R-:W-:Y:S06]  /*a7a0*/  HMMA.16816.F32.BF16 R16, R24.reuse, R20, R16 ;  /* 0x000000141810723c */ /* 0x040fec0000041810 */
[C---:B------:R-:W-:Y:S01]  /*a7b0*/  HMMA.16816.F32.BF16 R12, R24.reuse, R22, R12 ;  /* 0x00000016180c723c */ /* 0x040fe2000004180c */
[----:B------:R-:W1:Y:S01]  /*a7c0*/  MUFU.EX2 R47, R47 ;  /* 0x0000002f002f7308 */ /* 0x000e620000000800 */
[----:B------:R-:W5:Y:S04]  /*a7d0*/  LDSM.16.MT88.4 R20, [R196+0x8400] ;  /* 0x00840000c414783b */ /* 0x000f680000004200 */
[C---:B---3--:R-:W-:Y:S03]  /*a7e0*/  HMMA.16816.F32.BF16 R8, R24.reuse, R32, R8 ;  /* 0x000000201808723c */ /* 0x048fe60000041808 */
[----:B------:R-:W-:Y:S03]  /*a7f0*/  MUFU.EX2 R88, R88 ;  /* 0x0000005800587308 */ /* 0x000fe60000000800 */
[----:B------:R-:W-:Y:S01]  /*a800*/  HMMA.16816.F32.BF16 R28, R24, R34, R28 ;  /* 0x00000022181c723c */ /* 0x000fe2000004181c */
[----:B------:R-:W3:Y:S04]  /*a810*/  LDSM.16.MT88.4 R32, [R197+0x8800] ;  /* 0x00880000c520783b */ /* 0x000ee80000004200 */
[----:B------:R-:W2:Y:S02]  /*a820*/  MUFU.EX2 R86, R86 ;  /* 0x0000005600567308 */ /* 0x000ea40000000800 */
[----:B----4-:R-:W-:Y:S01]  /*a830*/  F2FP.BF16.F32.PACK_AB R24, R60, R61 ;  /* 0x0000003d3c18723e */ /* 0x010fe200000010ff */
[----:B------:R-:W-:Y:S01]  /*a840*/  FADD.FTZ R61, R61, R63 ;  /* 0x0000003f3d3d7221 */ /* 0x000fe20000010000 */
[----:B-1----:R-:W-:-:S03]  /*a850*/  F2FP.BF16.F32.PACK_AB R26, R47, R59 ;  /* 0x0000003b2f1a723e */ /* 0x002fc600000010ff */
[----:B------:R-:W-:Y:S01]  /*a860*/  FADD.FTZ R61, R60, R61 ;  /* 0x0000003d3c3d7221 */ /* 0x000fe20000010000 */
[----:B------:R-:W-:Y:S03]  /*a870*/  MUFU.EX2 R82, R84 ;  /* 0x0000005400527308 */ /* 0x000fe60000000800 */
[----:B------:R-:W-:-:S04]  /*a880*/  FADD.FTZ R61, R59, R61 ;  /* 0x0000003d3b3d7221 */ /* 0x000fc80000010000 */
[----:B------:R-:W-:Y:S01]  /*a890*/  FADD.FTZ R61, R47, R61 ;  /* 0x0000003d2f3d7221 */ /* 0x000fe20000010000 */
        /* <DEDUP_REMOVED lines=9> */
[----:B------:R-:W1:Y:S01]  /*a930*/  MUFU.EX2 R0, R0 ;  /* 0x0000000000007308 */ /* 0x000e620000000800 */
[----:B------:R-:W-:Y:S01]  /*a940*/  LDSM.16.MT88.4 R172, [R196+0x8c00] ;  /* 0x008c0000c4ac783b */ /* 0x000fe20000004200 */
[----:B------:R-:W-:Y:S01]  /*a950*/  FADD.FTZ R4, R38, R4 ;  /* 0x0000000426047221 */ /* 0x000fe20000010000 */
[----:B-----5:R-:W-:Y:S03]  /*a960*/  HMMA.16816.F32.BF16 R8, R24, R20, R8 ;  /* 0x000000141808723c */ /* 0x020fe60000041808 */
[----:B------:R-:W-:-:S02]  /*a970*/  FADD.FTZ R39, R39, R4 ;  /* 0x0000000427277221 */ /* 0x000fc40000010000 */
[----:B------:R-:W4:Y:S01]  /*a980*/  LDSM.16.MT88.4 R4, [R196+0x8800] ;  /* 0x00880000c404783b */ /* 0x000f220000004200 */
[----:B------:R-:W-:Y:S01]  /*a990*/  MUFU.EX2 R55, R55 ;  /* 0x0000003700377308 */ /* 0x000fe20000000800 */
[----:B------:R-:W-:Y:S01]  /*a9a0*/  FADD.FTZ R41, R41, R39 ;  /* 0x0000002729297221 */ /* 0x000fe20000010000 */
[----:B------:R-:W-:Y:S01]  /*a9b0*/  HMMA.16816.F32.BF16 R28, R24, R22, R28 ;  /* 0x00000016181c723c */ /* 0x000fe2000004181c */
[----:B--2---:R-:W-:Y:S01]  /*a9c0*/  F2FP.BF16.F32.PACK_AB R20, R45, R46 ;  /* 0x0000002e2d14723e */ /* 0x004fe200000010ff */
[----:B------:R-:W-:Y:S01]  /*a9d0*/  FADD.FTZ R46, R46, R61 ;  /* 0x0000003d2e2e7221 */ /* 0x000fe20000010000 */
[----:B------:R-:W-:-:S03]  /*a9e0*/  FADD.FTZ R42, R42, R41 ;  /* 0x000000292a2a7221 */ /* 0x000fc60000010000 */
[----:B------:R-:W2:Y:S01]  /*a9f0*/  MUFU.EX2 R54, R54 ;  /* 0x0000003600367308 */ /* 0x000ea20000000800 */
[----:B------:R-:W-:Y:S01]  /*aa00*/  FADD.FTZ R42, R43, R42 ;  /* 0x0000002a2b2a7221 */ /* 0x000fe20000010000 */
[----:B-1----:R-:W-:Y:S01]  /*aa10*/  F2FP.BF16.F32.PACK_AB R22, R0, R44 ;  /* 0x0000002c0016723e */ /* 0x002fe200000010ff */
[--C-:B------:R-:W-:Y:S01]  /*aa20*/  FFMA.FTZ R24, R50, UR20, -R58.reuse ;  /* 0x0000001432187c23 */ /* 0x100fe2000801083a */
[----:B------:R-:W-:Y:S01]  /*aa30*/  FFMA.FTZ R25, R49, UR20, -R58 ;  /* 0x0000001431197c23 */ /* 0x000fe2000801083a */
[----:B------:R-:W-:Y:S01]  /*aa40*/  FADD.FTZ R105, R105, R42 ;  /* 0x0000002a69697221 */ /* 0x000fe20000010000 */
[----:B------:R-:W-:Y:S02]  /*aa50*/  FADD.FTZ R46, R45, R46 ;  /* 0x0000002e2d2e7221 */ /* 0x000fe40000010000 */
[----:B------:R-:W-:Y:S01]  /*aa60*/  MUFU.EX2 R53, R53 ;  /* 0x0000003500357308 */ /* 0x000fe20000000800 */
[----:B------:R-:W-:Y:S01]  /*aa70*/  FADD.FTZ R105, R102, R105 ;  /* 0x0000006966697221 */ /* 0x000fe20000010000 */
[----:B------:R-:W-:-:S03]  /*aa80*/  FADD.FTZ R46, R44, R46 ;  /* 0x0000002e2c2e7221 */ /* 0x000fc60000010000 */
[----:B------:R-:W-:Y:S01]  /*aa90*/  FADD.FTZ R100, R100, R105 ;  /* 0x0000006964647221 */ /* 0x000fe20000010000 */
[----:B------:R-:W-:Y:S02]  /*aaa0*/  FADD.FTZ R0, R0, R46 ;  /* 0x0000002e00007221 */ /* 0x000fe40000010000 */
[----:B------:R-:W1:Y:S01]  /*aab0*/  MUFU.EX2 R38, R52 ;  /* 0x0000003400267308 */ /* 0x000e620000000800 */
[----:B------:R-:W-:Y:S01]  /*aac0*/  FADD.FTZ R100, R97, R100 ;  /* 0x0000006461647221 */ /* 0x000fe20000010000 */
[----:B--2---:R-:W-:-:S03]  /*aad0*/  F2FP.BF16.F32.PACK_AB R21, R54, R55 ;  /* 0x000000373615723e */ /* 0x004fc600000010ff */
[----:B------:R-:W-:-:S03]  /*aae0*/  FADD.FTZ R94, R94, R100 ;  /* 0x000000645e5e7221 */ /* 0x000fc60000010000 */
[----:B------:R-:W2:Y:S01]  /*aaf0*/  MUFU.EX2 R36, R36 ;  /* 0x0000002400247308 */ /* 0x000ea20000000800 */
[----:B------:R-:W-:-:S04]  /*ab00*/  FADD.FTZ R88, R88, R94 ;  /* 0x0000005e58587221 */ /* 0x000fc80000010000 */
[----:B------:R-:W-:-:S03]  /*ab10*/  FADD.FTZ R88, R86, R88 ;  /* 0x0000005856587221 */ /* 0x000fc60000010000 */
[----:B------:R-:W-:Y:S01]  /*ab20*/  MUFU.EX2 R39, R51 ;  /* 0x0000003300277308 */ /* 0x000fe20000000800 */
[----:B------:R-:W-:Y:S01]  /*ab30*/  FADD.FTZ R82, R82, R88 ;  /* 0x0000005852527221 */ /* 0x000fe20000010000 */
[----:B-1----:R-:W-:-:S03]  /*ab40*/  F2FP.BF16.F32.PACK_AB R23, R38, R53 ;  /* 0x000000352617723e */ /* 0x002fc600000010ff */
[----:B------:R-:W-:-:S03]  /*ab50*/  FADD.FTZ R82, R56, R82 ;  /* 0x0000005238527221 */ /* 0x000fc60000010000 */
[----:B------:R-:W1:Y:S01]  /*ab60*/  MUFU.EX2 R37, R37 ;  /* 0x0000002500257308 */ /* 0x000e620000000800 */
[----:B---3--:R-:W-:Y:S01]  /*ab70*/  HMMA.16816.F32.BF16 R16, R20, R32, R16 ;  /* 0x000000201410723c */ /* 0x008fe20000041810 */
[----:B------:R-:W-:Y:S01]  /*ab80*/  FADD.FTZ R82, R55, R82 ;  /* 0x0000005237527221 */ /* 0x000fe20000010000 */
[----:B--2---:R-:W-:-:S03]  /*ab90*/  FADD.FTZ R0, R36, R0 ;  /* 0x0000000024007221 */ /* 0x004fc60000010000 */
[----:B------:R-:W-:Y:S01]  /*aba0*/  FADD.FTZ R54, R54, R82 ;  /* 0x0000005236367221 */ /* 0x000fe20000010000 */
[----:B----4-:R-:W-:Y:S01]  /*abb0*/  HMMA.16816.F32.BF16 R176, R20, R4, R8 ;  /* 0x0000000414b0723c */ /* 0x010fe20000041808 */
        /* <DEDUP_REMOVED lines=32> */
[----:B------:R-:W-:-:S04]  /*adc0*/  USHF.L.U32 UR4, UR7, 0x8, URZ ;  /* 0x0000000807047899 */ /* 0x000fc8000800063f */
        /* <DEDUP_REMOVED lines=30> */
[----:B------:R-:W-:-:S02]  /*afb0*/  LOP3.LUT R4, R5, UR4, RZ, 0x3c, !PT ;  /* 0x0000000405047c12 */ /* 0x000fc4000f8e3cff */
        /* <DEDUP_REMOVED lines=20> */
[----:B-1----:R-:W-:-:S05]  /*b100*/  IMAD R4, R5, R0, R4 ;  /* 0x0000000005047224 */ /* 0x002fca00078e0204 */
        /* <DEDUP_REMOVED lines=10> */
.L_x_2439:
[----:B------:R-:W-:-:S04]  /*b1b0*/  ULEA UR4, -UR10, URZ, 0x8 ;  /* 0x0000003f0a047291 */ /* 0x000fc8000f8e413f */
[----:B------:R-:W-:Y:S02]  /*b1c0*/  USHF.R.S32.HI UR12, URZ, 0x1f, UR4 ;  /* 0x0000001f3f0c7899 */ /* 0x000fe40008011404 */
[----:B------:R-:W-:-:S04]  /*b1d0*/  MOV R5, UR4 ;  /* 0x0000000400057c02 */ /* 0x000fc80008000f00 */
[----:B------:R-:W-:-:S07]  /*b1e0*/  MOV R4, UR12 ;  /* 0x0000000c00047c02 */ /* 0x000fce0008000f00 */
.L_x_2440:
[----:B------:R-:W-:Y:S01]  /*b1f0*/  ULDC UR4, c[0x0][0x2d0] ;  /* 0x0000b40000047ab9 */ /* 0x000fe20000000800 */
[----:B------:R-:W-:Y:S01]  /*b200*/  LEA R199, P2, R5, R199, 0x1 ;  /* 0x000000c705c77211 */ /* 0x000fe200078408ff */
[----:B------:R-:W-:Y:S01]  /*b210*/  IMAD.U32 R6, RZ, RZ, UR10 ;  /* 0x0000000aff067e24 */ /* 0x000fe2000f8e00ff */
[----:B------:R-:W-:Y:S01]  /*b220*/  ISETP.GE.AND P0, PT, R189, UR4, PT ;  /* 0x00000004bd007c0c */ /* 0x000fe2000bf06270 */
[----:B------:R-:W-:Y:S01]  /*b230*/  IMAD.U32 R16, RZ, RZ, UR10 ;  /* 0x0000000aff107e24 */ /* 0x000fe2000f8e00ff */
[----:B------:R-:W-:Y:S01]  /*b240*/  LEA.HI.X R198, R5, R198, R4, 0x1, P2 ;  /* 0x000000c605c67211 */ /* 0x000fe200010f0c04 */
[----:B------:R-:W-:Y:S01]  /*b250*/  IMAD.U32 R7, RZ, RZ, UR10 ;  /* 0x0000000aff077e24 */ /* 0x000fe2000f8e00ff */
[----:B------:R-:W-:Y:S01]  /*b260*/  ULDC.64 UR12, c[0x0][0x220] ;  /* 0x00008800000c7ab9 */ /* 0x000fe20000000a00 */
[----:B------:R-:W-:Y:S01]  /*b270*/  IMAD.U32 R12, RZ, RZ, UR10 ;  /* 0x0000000aff0c7e24 */ /* 0x000fe2000f8e00ff */
[----:B------:R-:W-:Y:S01]  /*b280*/  USHF.L.U32 UR4, UR7, 0x8, URZ ;  /* 0x0000000807047899 */ /* 0x000fe2000800063f */
[----:B------:R-:W-:Y:S01]  /*b290*/  IMAD.U32 R10, RZ, RZ, UR10 ;  /* 0x0000000aff0a7e24 */ /* 0x000fe2000f8e00ff */
[----:B------:R-:W-:Y:S01]  /*b2a0*/  UISETP.GT.AND UP0, UPT, UR7, UR15, UPT ;  /* 0x0000000f0700728c */ /* 0x000fe2000bf04270 */
[----:B------:R-:W-:-:S04]  /*b2b0*/  IMAD.U32 R11, RZ, RZ, UR10 ;  /* 0x0000000aff0b7e24 */ /* 0x000fc8000f8e00ff */
[----:B------:R-:W-:Y:S01]  /*b2c0*/  @!P0 IMAD.MOV.U32 R8, RZ, RZ, R199 ;  /* 0x000000ffff088224 */ /* 0x000fe200078e00c7 */
[----:B------:R-:W-:Y:S01]  /*b2d0*/  @P0 STS [R188+0x5000], RZ ;  /* 0x005000ffbc000388 */ /* 0x000fe20000000800 */
[----:B------:R-:W-:Y:S01]  /*b2e0*/  @!P0 IMAD.MOV.U32 R9, RZ, RZ, R198 ;  /* 0x000000ffff098224 */ /* 0x000fe200078e00c6 */
[-C--:B------:R-:W-:Y:S01]  /*b2f0*/  @!P0 LEA R6, P4, R6, R136.reuse, 0x5 ;  /* 0x0000008806068211 */ /* 0x080fe200078828ff */
[--C-:B------:R-:W-:Y:S01]  /*b300*/  @!P0 IMAD.MOV.U32 R138, RZ, RZ, R136.reuse ;  /* 0x000000ffff8a8224 */ /* 0x100fe200078e0088 */
[----:B------:R-:W-:Y:S01]  /*b310*/  @P0 STS [R188+0x5004], RZ ;  /* 0x005004ffbc000388 */ /* 0x000fe20000000800 */
[----:B------:R-:W-:Y:S01]  /*b320*/  @!P0 IMAD.MOV.U32 R18, RZ, RZ, R136 ;  /* 0x000000ffff128224 */ /* 0x000fe200078e0088 */
[----:B------:R-:W-:Y:S01]  /*b330*/  @!P0 LEA R7, P3, R7, R136, 0x6 ;  /* 0x0000008807078211 */ /* 0x000fe200078630ff */
[--C-:B------:R-:W-:Y:S01]  /*b340*/  @!P0 IMAD.MOV.U32 R19, RZ, RZ, R139.reuse ;  /* 0x000000ffff138224 */ /* 0x100fe200078e008b */
[----:B------:R-:W-:Y:S01]  /*b350*/  @P0 STS.64 [R188+0x5008], RZ ;  /* 0x005008ffbc000388 */ /* 0x000fe20000000a00 */
[----:B------:R-:W-:Y:S01]  /*b360*/  @!P0 IMAD.WIDE.U32 R16, R16, 0x60, R138 ;  /* 0x0000006010108825 */ /* 0x000fe200078e008a */
[----:B-1----:R-:W-:-:S02]  /*b370*/  @!P0 LEA.HI.X R10, R10, R139, R0, 0x6, P3 ;  /* 0x0000008b0a0a8211 */ /* 0x002fc400018f3400 */
[----:B------:R-:W-:Y:S01]  /*b380*/  @!PT LDS RZ, [RZ] ;  /* 0x00000000fffff984 */ /* 0x000fe20000000800 */
[----:B------:R-:W-:Y:S01]  /*b390*/  @!PT LDS RZ, [RZ] ;  /* 0x00000000fffff984 */ /* 0x000fe20000000800 */
[----:B------:R-:W-:Y:S01]  /*b3a0*/  @!PT LDS RZ, [RZ] ;  /* 0x00000000fffff984 */ /* 0x000fe20000000800 */
[----:B------:R1:W-:Y:S01]  /*b3b0*/  @!P0 LDGSTS.E.BYPASS.LTC128B.128 [R188+0x5000], desc[UR18][R8.64] ;  /* 0x0500000008bc8fae */ /* 0x0003e2000b901d52 */
[----:B------:R-:W-:Y:S02]  /*b3c0*/  @!P0 IMAD.MOV.U32 R20, RZ, RZ, R136 ;  /* 0x000000ffff148224 */ /* 0x000fe400078e0088 */
[----:B------:R-:W-:Y:S01]  /*b3d0*/  @!P0 IMAD.MOV.U32 R21, RZ, RZ, R139 ;  /* 0x000000ffff158224 */ /* 0x000fe200078e008b */
[----:B------:R-:W-:Y:S01]  /*b3e0*/  @P0 STS.128 [R188+0x5800], RZ ;  /* 0x005800ffbc000388 */ /* 0x000fe20000000c00 */
[----:B------:R-:W-:-:S04]  /*b3f0*/  @!P0 IMAD.WIDE.U32 R18, R12, 0xa0, R18 ;  /* 0x000000a00c128825 */ /* 0x000fc800078e0012 */
[----:B------:R-:W-:Y:S02]  /*b400*/  IMAD.U32 R138, RZ, RZ, UR10 ;  /* 0x0000000aff8a7e24 */ /* 0x000fe4000f8e00ff */
[----:B------:R-:W-:-:S04]  /*b410*/  @!P0 IMAD.WIDE.U32 R20, R11, 0xc0, R20 ;  /* 0x000000c00b148825 */ /* 0x000fc800078e0014 */
[C---:B------:R-:W-:Y:S02]  /*b420*/  @!P0 IMAD R14, R0.reuse, 0x60, RZ ;  /* 0x00000060000e8824 */ /* 0x040fe400078e02ff */
[C---:B------:R-:W-:Y:S02]  /*b430*/  @!P0 IMAD R13, R0.reuse, 0xa0, RZ ;  /* 0x000000a0000d8824 */ /* 0x040fe400078e02ff */
[----:B------:R-:W-:Y:S02]  /*b440*/  @!P0 IMAD R12, R0, 0xc0, RZ ;  /* 0x000000c0000c8824 */ /* 0x000fe400078e02ff */
[----:B------:R-:W-:Y:S02]  /*b450*/  @!P0 IMAD.MOV.U32 R137, RZ, RZ, R139 ;  /* 0x000000ffff898224 */ /* 0x000fe400078e008b */
[----:B-1----:R-:W-:Y:S02]  /*b460*/  IMAD.U32 R9, RZ, RZ, UR10 ;  /* 0x0000000aff097e24 */ /* 0x002fe4000f8e00ff */
[----:B------:R-:W-:-:S03]  /*b470*/  IMAD.U32 R8, RZ, RZ, UR10 ;  /* 0x0000000aff087e24 */ /* 0x000fc6000f8e00ff */
[-C--:B------:R-:W-:Y:S02]  /*b480*/  @!P0 LEA.HI.X R9, R9, R139.reuse, R0, 0x5, P4 ;  /* 0x0000008b09098211 */ /* 0x080fe400020f2c00 */
[----:B------:R-:W-:Y:S01]  /*b490*/  @!P0 LEA R8, P2, R8, R136, 0x7 ;  /* 0x0000008808088211 */ /* 0x000fe200078438ff */
[----:B------:R-:W-:Y:S01]  /*b4a0*/  @!P0 IMAD.WIDE.U32 R136, R11, 0xe0, R136 ;  /* 0x000000e00b888825 */ /* 0x000fe200078e0088 */
[C---:B------:R-:W-:Y:S02]  /*b4b0*/  @!P0 IADD3 R15, P4, R5.reuse, R16, RZ ;  /* 0x00000010050f8210 */ /* 0x040fe40007f9e0ff */
[C---:B------:R-:W-:Y:S02]  /*b4c0*/  @!P0 IADD3 R16, P3, R5.reuse, R18, RZ ;  /* 0x0000001205108210 */ /* 0x040fe40007f7e0ff */
[----:B------:R-:W-:Y:S01]  /*b4d0*/  @!P0 LEA.HI.X R138, R138, R139, R0, 0x7, P2 ;  /* 0x0000008b8a8a8211 */ /* 0x000fe200010f3c00 */
[----:B------:R-:W-:Y:S01]  /*b4e0*/  @!P0 IMAD R0, R0, 0xe0, RZ ;  /* 0x000000e000008824 */ /* 0x000fe200078e02ff */
[----:B------:R-:W-:-:S02]  /*b4f0*/  @!P0 IADD3 R18, P2, R5, R20, RZ ;  /* 0x0000001405128210 */ /* 0x000fc40007f5e0ff */
[C---:B------:R-:W-:Y:S02]  /*b500*/  @!P0 IADD3.X R14, R4.reuse, R17, R14, P4, !PT ;  /* 0x00000011040e8210 */ /* 0x040fe400027fe40e */
[C---:B------:R-:W-:Y:S02]  /*b510*/  @!P0 IADD3.X R13, R4.reuse, R19, R13, P3, !PT ;  /* 0x00000013040d8210 */ /* 0x040fe40001ffe40d */
[C---:B------:R-:W-:Y:S02]  /*b520*/  @!P0 IADD3 R6, P4, R5.reuse, R6, RZ ;  /* 0x0000000605068210 */ /* 0x040fe40007f9e0ff */
[C---:B------:R-:W-:Y:S02]  /*b530*/  @!P0 IADD3 R7, P3, R5.reuse, R7, RZ ;  /* 0x0000000705078210 */ /* 0x040fe40007f7e0ff */
[C---:B------:R-:W-:Y:S01]  /*b540*/  @!P0 IADD3.X R12, R4.reuse, R12, R21, P2, !PT ;  /* 0x0000000c040c8210 */ /* 0x040fe200017fe415 */
[C---:B------:R-:W-:Y:S01]  /*b550*/  @!P0 IMAD.X R9, R4.reuse, 0x1, R9, P4 ;  /* 0x0000000104098824 */ /* 0x040fe200020e0609 */
[----:B------:R-:W-:Y:S01]  /*b560*/  @!P0 IADD3 R8, P2, R5, R8, RZ ;  /* 0x0000000805088210 */ /* 0x000fe20007f5e0ff */
[----:B------:R-:W-:Y:S01]  /*b570*/  @!P0 IMAD.X R10, R4, 0x1, R10, P3 ;  /* 0x00000001040a8824 */ /* 0x000fe200018e060a */
[----:B------:R-:W-:-:S02]  /*b580*/  @!P0 LEA R24, P5, R6, UR12, 0x1 ;  /* 0x0000000c06188c11 */ /* 0x000fc4000f8a08ff */
[C---:B------:R-:W-:Y:S01]  /*b590*/  @!P0 LEA R22, P4, R7.reuse, UR12, 0x1 ;  /* 0x0000000c07168c11 */ /* 0x040fe2000f8808ff */
[----:B------:R-:W-:Y:S01]  /*b5a0*/  @!P0 IMAD.X R138, R4, 0x1, R138, P2 ;  /* 0x00000001048a8824 */ /* 0x000fe200010e068a */
[----:B------:R-:W-:Y:S02]  /*b5b0*/  @!P0 LEA R20, P3, R8, UR12, 0x1 ;  /* 0x0000000c08148c11 */ /* 0x000fe4000f8608ff */
[----:B------:R-:W-:Y:S02]  /*b5c0*/  @!P0 LEA.HI.X R25, R6, UR13, R9, 0x1, P5 ;  /* 0x0000000d06198c11 */ /* 0x000fe4000a8f0c09 */
[----:B------:R-:W-:Y:S02]  /*b5d0*/  @!P0 LEA.HI.X R23, R7, UR13, R10, 0x1, P4 ;  /* 0x0000000d07178c11 */ /* 0x000fe4000a0f0c0a */
[----:B------:R-:W-:Y:S01]  /*b5e0*/  @!P0 LEA R10, P5, R15, UR12, 0x1 ;  /* 0x0000000c0f0a8c11 */ /* 0x000fe2000f8a08ff */
[----:B------:R-:W-:Y:S01]  /*b5f0*/  @!PT LDS RZ, [RZ] ;  /* 0x00000000fffff984 */ /* 0x000fe20000000800 */
[----:B------:R-:W-:Y:S01]  /*b600*/  @!PT LDS RZ, [RZ] ;  /* 0x00000000fffff984 */ /* 0x000fe20000000800 */
[----:B------:R-:W-:Y:S01]  /*b610*/  @!PT LDS RZ, [RZ] ;  /* 0x00000000fffff984 */ /* 0x000fe20000000800 */
[----:B------:R-:W-:Y:S01]  /*b620*/  @!P0 LDGSTS.E.BYPASS.LTC128B.128 [R188+0x5800], desc[UR18][R24.64] ;  /* 0x0580000018bc8fae */ /* 0x000fe2000b901d52 */
[----:B------:R-:W-:-:S02]  /*b630*/  @!P0 IADD3 R5, P2, R5, R136, RZ ;  /* 0x0000008805058210 */ /* 0x000fc40007f5e0ff */
[----:B------:R-:W-:Y:S01]  /*b640*/  @!P0 LEA.HI.X R21, R8, UR13, R138, 0x1, P3 ;  /* 0x0000000d08158c11 */ /* 0x000fe200098f0c8a */
[----:B------:R-:W-:Y:S01]  /*b650*/  @P0 STS.128 [R188+0x6000], RZ ;  /* 0x006000ffbc000388 */ /* 0x000fe20000000c00 */
[----:B------:R-:W-:Y:S02]  /*b660*/  @!P0 LEA R8, P4, R16, UR12, 0x1 ;  /* 0x0000000c10088c11 */ /* 0x000fe4000f8808ff */
[----:B------:R-:W-:Y:S01]  /*b670*/  @!P0 LEA.HI.X R11, R15, UR13, R14, 0x1, P5 ;  /* 0x0000000d0f0b8c11 */ /* 0x000fe2000a8f0c0e */
        /* <DEDUP_REMOVED lines=37> */
[----:B------:R-:W4:Y:S04]  /*b8d0*/  LDSM.16.M88.4 R116, [R164+0x1400] ;  /* 0x00140000a474783b */ /* 0x000f280000000200 */
[----:B------:R-:W5:Y:S04]  /*b8e0*/  LDSM.16.M88.4 R68, [R164+0x2c00] ;  /* 0x002c0000a444783b */ /* 0x000f680000000200 */
[----:B------:R-:W-:Y:S04]  /*b8f0*/  LDSM.16.M88.4 R204, [R165] ;  /* 0x00000000a5cc783b */ /* 0x000fe80000000200 */
[----:B------:R-:W1:Y:S04]  /*b900*/  LDSM.16.M88.4 R144, [R161] ;  /* 0x00000000a190783b */ /* 0x000e680000000200 */
[----:B------:R-:W2:Y:S04]  /*b910*/  LDSM.16.M88.4 R200, [R162] ;  /* 0x00000000a2c8783b */ /* 0x000ea80000000200 */
[----:B------:R-:W2:Y:S04]  /*b920*/  LDSM.16.M88.4 R132, [R156] ;  /* 0x000000009c84783b */ /* 0x000ea80000000200 */
[----:B------:R-:W2:Y:S04]  /*b930*/  LDSM.16.M88.4 R100, [R164+0x1c00] ;  /* 0x001c0000a464783b */ /* 0x000ea80000000200 */
[----:B------:R-:W2:Y:S04]  /*b940*/  LDSM.16.M88.4 R84, [R164+0x2400] ;  /* 0x00240000a454783b */ /* 0x000ea80000000200 */
[----:B------:R-:W2:Y:S01]  /*b950*/  LDSM.16.M88.4 R60, [R164+0x3000] ;  /* 0x00300000a43c783b */ /* 0x000ea20000000200 */
[C---:B---3--:R-:W-:Y:S03]  /*b960*/  HMMA.16816.F32.BF16 R112, R208.reuse, R108, RZ ;  /* 0x0000006cd070723c */ /* 0x048fe600000418ff */
[----:B------:R-:W3:Y:S04]  /*b970*/  LDSM.16.M88.4 R140, [R160] ;  /* 0x00000000a08c783b */ /* 0x000ee80000000200 */
[----:B------:R-:W-:Y:S01]  /*b980*/  LDSM.16.M88.4 R76, [R164+0x2800] ;  /* 0x00280000a44c783b */ /* 0x000fe20000000200 */
[C---:B------:R-:W-:Y:S03]  /*b990*/  HMMA.16816.F32.BF16 R108, R208.reuse, R110, RZ ;  /* 0x0000006ed06c723c */ /* 0x040fe600000418ff */
[----:B------:R-:W-:Y:S03]  /*b9a0*/  LDSM.16.M88.4 R92, [R164+0x2000] ;  /* 0x00200000a45c783b */ /* 0x000fe60000000200 */
[C---:B----4-:R-:W-:Y:S01]  /*b9b0*/  HMMA.16816.F32.BF16 R120, R208.reuse, R116, RZ ;  /* 0x00000074d078723c */ /* 0x050fe200000418ff */
[----:B------:R-:W-:Y:S04]  /*b9c0*/  LDSM.16.M88.4 R44, [R164+0x3800] ;  /* 0x00380000a42c783b */ /* 0x000fe80000000200 */
[----:B------:R-:W-:Y:S01]  /*b9d0*/  LDSM.16.M88.4 R136, [R159] ;  /* 0x000000009f88783b */ /* 0x000fe20000000200 */
[C---:B------:R-:W-:Y:S03]  /*b9e0*/  HMMA.16816.F32.BF16 R116, R208.reuse, R118, RZ ;  /* 0x00000076d074723c */ /* 0x040fe600000418ff */
[----:B------:R-:W-:Y:S03]  /*b9f0*/  LDSM.16.M88.4 R52, [R164+0x3400] ;  /* 0x00340000a434783b */ /* 0x000fe60000000200 */
[----:B-----5:R-:W-:Y:S01]  /*ba00*/  HMMA.16816.F32.BF16 R72, R208, R68, RZ ;  /* 0x00000044d048723c */ /* 0x020fe200000418ff */
[----:B------:R-:W-:Y:S04]  /*ba10*/  LDSM.16.M88.4 R36, [R164+0x3c00] ;  /* 0x003c0000a424783b */ /* 0x000fe80000000200 */
[----:B------:R-:W-:Y:S01]  /*ba20*/  LDSM.16.M88.4 R124, [R164+0x1000] ;  /* 0x00100000a47c783b */ /* 0x000fe20000000200 */
[C---:B-1----:R-:W-:Y:S03]  /*ba30*/  HMMA.16816.F32.BF16 R112, R204.reuse, R144, R112 ;  /* 0x00000090cc70723c */ /* 0x042fe60000041870 */
[----:B------:R-:W-:Y:S03]  /*ba40*/  LDSM.16.M88.4 R28, [R164+0x4000] ;  /* 0x00400000a41c783b */ /* 0x000fe60000000200 */
[C---:B------:R-:W-:Y:S01]  /*ba50*/  HMMA.16816.F32.BF16 R108, R204.reuse, R146, R108 ;  /* 0x00000092cc6c723c */ /* 0x040fe2000004186c */
[----:B------:R-:W1:Y:S04]  /*ba60*/  LDSM.16.M88.4 R144, [R158] ;  /* 0x000000009e90783b */ /* 0x000e680000000200 */
[----:B------:R-:W-:Y:S01]  /*ba70*/  LDSM.16.M88.4 R20, [R164+0x4400] ;  /* 0x00440000a414783b */ /* 0x000fe20000000200 */
[C---:B--2---:R-:W-:Y:S03]  /*ba80*/  HMMA.16816.F32.BF16 R120, R204.reuse, R200, R120 ;  /* 0x000000c8cc78723c */ /* 0x044fe60000041878 */
[----:B------:R-:W-:Y:S03]  /*ba90*/  LDSM.16.M88.4 R12, [R164+0x4800] ;  /* 0x00480000a40c783b */ /* 0x000fe60000000200 */
[C---:B------:R-:W-:Y:S01]  /*baa0*/  HMMA.16816.F32.BF16 R116, R204.reuse, R202, R116 ;  /* 0x000000cacc74723c */ /* 0x040fe20000041874 */
[----:B------:R-:W2:Y:S04]  /*bab0*/  LDSM.16.M88.4 R200, [R155] ;  /* 0x000000009bc8783b */ /* 0x000ea80000000200 */
[----:B------:R-:W-:Y:S01]  /*bac0*/  LDSM.16.M88.4 R212, [R164+0x4c00] ;  /* 0x004c0000a4d4783b */ /* 0x000fe20000000200 */
[----:B------:R-:W-:Y:S01]  /*bad0*/  HMMA.16816.F32.BF16 R72, R204, R132, R72 ;  /* 0x00000084cc48723c */ /* 0x000fe20000041848 */
[----:B------:R-:W-:Y:S01]  /*bae0*/  FMUL.FTZ R114, R114, UR11 ;  /* 0x0000000b72727c20 */ /* 0x000fe20008410000 */
[----:B------:R-:W-:Y:S01]  /*baf0*/  FMUL.FTZ R115, R115, UR11 ;  /* 0x0000000b73737c20 */ /* 0x000fe20008410000 */
[----:B------:R-:W-:Y:S03]  /*bb00*/  LDSM.16.M88.4 R216, [R163] ;  /* 0x00000000a3d8783b */ /* 0x000fe60000000200 */
[C---:B------:R-:W-:Y:S01]  /*bb10*/  HMMA.16816.F32.BF16 R104, R208.reuse, R100, RZ ;  /* 0x00000064d068723c */ /* 0x040fe200000418ff */
[----:B------:R-:W-:Y:S01]  /*bb20*/  FMUL.FTZ R110, R110, UR11 ;  /* 0x0000000b6e6e7c20 */ /* 0x000fe20008410000 */
[----:B------:R-:W-:Y:S01]  /*bb30*/  FMUL.FTZ R111, R111, UR11 ;  /* 0x0000000b6f6f7c20 */ /* 0x000fe20008410000 */
[----:B------:R-:W0:Y:S03]  /*bb40*/  LDGDEPBAR ;  /* 0x00000000000079af */ /* 0x000e260000000000 */
[C---:B------:R-:W-:Y:S01]  /*bb50*/  HMMA.16816.F32.BF16 R100, R208.reuse, R102, RZ ;  /* 0x00000066d064723c */ /* 0x040fe200000418ff */
[----:B------:R-:W-:Y:S01]  /*bb60*/  FMUL.FTZ R121, R121, UR11 ;  /* 0x0000000b79797c20 */ /* 0x000fe20008410000 */
[----:B------:R-:W-:Y:S01]  /*bb70*/  FMUL.FTZ R122, R122, UR11 ;  /* 0x0000000b7a7a7c20 */ /* 0x000fe20008410000 */
[----:B------:R-:W-:Y:S03]  /*bb80*/  MUFU.TANH R110, R110 ;  /* 0x0000006e006e7308 */ /* 0x000fe60000002400 */
[C---:B------:R-:W-:Y:S05]  /*bb90*/  HMMA.16816.F32.BF16 R88, R208.reuse, R84, RZ ;  /* 0x00000054d058723c */ /* 0x040fea00000418ff */
[----:B------:R-:W-:Y:S01]  /*bba0*/  MUFU.TANH R122, R122 ;  /* 0x0000007a007a7308 */ /* 0x000fe20000002400 */
[----:B------:R-:W-:Y:S01]  /*bbb0*/  HMMA.16816.F32.BF16 R64, R208, R60, RZ ;  /* 0x0000003cd040723c */ /* 0x000fe200000418ff */
[----:B------:R-:W-:Y:S01]  /*bbc0*/  FMUL.FTZ R73, R73, UR11 ;  /* 0x0000000b49497c20 */ /* 0x000fe20008410000 */
[----:B------:R-:W-:Y:S01]  /*bbd0*/  FMUL.FTZ R74, R74, UR11 ;  /* 0x0000000b4a4a7c20 */ /* 0x000fe20008410000 */
[----:B------:R-:W-:-:S03]  /*bbe0*/  FMUL.FTZ R0, R72, UR11 ;  /* 0x0000000b48007c20 */ /* 0x000fc60008410000 */
[C---:B---3--:R-:W-:Y:S01]  /*bbf0*/  HMMA.16816.F32.BF16 R104, R204.reuse, R140, R104 ;  /* 0x0000008ccc68723c */ /* 0x048fe20000041868 */
[----:B------:R-:W-:Y:S05]  /*bc00*/  MUFU.TANH R170, R73 ;  /* 0x0000004900aa7308 */ /* 0x000fea0000002400 */
[C---:B------:R-:W-:Y:S01]  /*bc10*/  HMMA.16816.F32.BF16 R100, R204.reuse, R142, R100 ;  /* 0x0000008ecc64723c */ /* 0x040fe20000041864 */
[----:B------:R-:W3:Y:S02]  /*bc20*/  LDSM.16.M88.4 R140, [R157] ;  /* 0x000000009d8c783b */ /* 0x000ee40000000200 */
[----:B------:R-:W-:Y:S03]  /*bc30*/  MUFU.TANH R0, R0 ;  /* 0x0000000000007308 */ /* 0x000fe60000002400 */
[----:B-1----:R-:W-:Y:S05]  /*bc40*/  HMMA.16816.F32.BF16 R88, R204, R144, R88 ;  /* 0x00000090cc58723c */ /* 0x002fea0000041858 */
[----:B------:R1:W4:Y:S01]  /*bc50*/  MUFU.TANH R144, R74 ;  /* 0x0000004a00907308 */ /* 0x0003220000002400 */
[----:B------:R-:W-:Y:S01]  /*bc60*/  HMMA.16816.F32.BF16 R68, R208, R70, RZ ;  /* 0x00000046d044723c */ /* 0x000fe200000418ff */
[----:B------:R-:W-:-:S05]  /*bc70*/  FMUL.FTZ R145, R75, UR11 ;  /* 0x0000000b4b917c20 */ /* 0x000fca0008410000 */
[----:B--2---:R-:W-:Y:S01]  /*bc80*/  HMMA.16816.F32.BF16 R64, R204, R200, R64 ;  /* 0x000000c8cc40723c */ /* 0x004fe20000041840 */
[----:B------:R-:W-:Y:S01]  /*bc90*/  MUFU.TANH R145, R145 ;  /* 0x0000009100917308 */ /* 0x000fe20000002400 */
[----:B------:R-:W-:Y:S01]  /*bca0*/  FMUL.FTZ R106, R106, UR11 ;  /* 0x0000000b6a6a7c20 */ /* 0x000fe20008410000 */
[----:B------:R-:W-:-:S03]  /*bcb0*/  FMUL.FTZ R107, R107, UR11 ;  /* 0x0000000b6b6b7c20 */ /* 0x000fc60008410000 */
[C---:B------:R-:W-:Y:S01]  /*bcc0*/  HMMA.16816.F32.BF16 R80, R208.reuse, R76, RZ ;  /* 0x0000004cd050723c */ /* 0x040fe200000418ff */
[----:B------:R-:W-:Y:S02]  /*bcd0*/  IMAD.U32 R200, RZ, RZ, UR4 ;  /* 0x00000004ffc87e24 */ /* 0x000fe4000f8e00ff */
[----:B------:R-:W-:Y:S01]  /*bce0*/  FMUL.FTZ R102, R102, UR11 ;  /* 0x0000000b66667c20 */ /* 0x000fe20008410000 */
[----:B------:R-:W-:Y:S01]  /*bcf0*/  FMUL.FTZ R103, R103, UR11 ;  /* 0x0000000b67677c20 */ /* 0x000fe20008410000 */
[----:B-1----:R-:W1:Y:S01]  /*bd00*/  LDSM.16.M88.4 R72, [R153] ;  /* 0x000000009948783b */ /* 0x002e620000000200 */
[----:B------:R-:W-:Y:S01]  /*bd10*/  MUFU.TANH R107, R107 ;  /* 0x0000006b006b7308 */ /* 0x000fe20000002400 */
[----:B------:R-:W-:Y:S01]  /*bd20*/  HMMA.16816.F32.BF16 R96, R208, R92, RZ ;  /* 0x0000005cd060723c */ /* 0x000fe200000418ff */
[----:B------:R-:W-:Y:S01]  /*bd30*/  LOP3.LUT R200, R200, 0x89, R169, 0xfe, !PT ;  /* 0x00000089c8c87812 */ /* 0x000fe200078efea9 */
[----:B------:R-:W-:Y:S01]  /*bd40*/  FMUL.FTZ R90, R90, UR11 ;  /* 0x0000000b5a5a7c20 */ /* 0x000fe20008410000 */
[----:B------:R-:W-:-:S03]  /*bd50*/  FMUL.FTZ R91, R91, UR11 ;  /* 0x0000000b5b5b7c20 */ /* 0x000fc60008410000 */
[C---:B------:R-:W-:Y:S01]  /*bd60*/  HMMA.16816.F32.BF16 R84, R208.reuse, R86, RZ ;  /* 0x00000056d054723c */ /* 0x040fe200000418ff */
[----:B------:R-:W-:Y:S05]  /*bd70*/  MUFU.TANH R102, R102 ;  /* 0x0000006600667308 */ /* 0x000fea0000002400 */
[C---:B------:R-:W-:Y:S01]  /*bd80*/  HMMA.16816.F32.BF16 R76, R208.reuse, R78, RZ ;  /* 0x0000004ed04c723c */ /* 0x040fe200000418ff */
[----:B------:R-:W-:Y:S01]  /*bd90*/  FMUL.FTZ R64, R64, UR11 ;  /* 0x0000000b40407c20 */ /* 0x000fe20008410000 */
[----:B------:R-:W-:Y:S01]  /*bda0*/  FMUL.FTZ R65, R65, UR11 ;  /* 0x0000000b41417c20 */ /* 0x000fe20008410000 */
[----:B------:R-:W-:Y:S01]  /*bdb0*/  FMUL.FTZ R66, R66, UR11 ;  /* 0x0000000b42427c20 */ /* 0x000fe20008410000 */
[----:B------:R-:W-:Y:S01]  /*bdc0*/  FMUL.FTZ R192, R67, UR11 ;  /* 0x0000000b43c07c20 */ /* 0x000fe20008410000 */
[----:B------:R-:W-:Y:S01]  /*bdd0*/  MUFU.TANH R111, R111 ;  /* 0x0000006f006f7308 */ /* 0x000fe20000002400 */
[C---:B------:R-:W-:Y:S06]  /*bde0*/  HMMA.16816.F32.BF16 R92, R208.reuse, R94, RZ ;  /* 0x0000005ed05c723c */ /* 0x040fec00000418ff */
[C---:B------:R-:W-:Y:S01]  /*bdf0*/  HMMA.16816.F32.BF16 R48, R208.reuse, R44, RZ ;  /* 0x0000002cd030723c */ /* 0x040fe200000418ff */
[----:B------:R-:W-:Y:S05]  /*be00*/  MUFU.TANH R171, R66 ;  /* 0x0000004200ab7308 */ /* 0x000fea0000002400 */
[----:B------:R-:W-:Y:S03]  /*be10*/  HMMA.16816.F32.BF16 R44, R208, R46, RZ ;  /* 0x0000002ed02c723c */ /* 0x000fe600000418ff */
[----:B------:R-:W-:Y:S03]  /*be20*/  MUFU.TANH R192, R192 ;  /* 0x000000c000c07308 */ /* 0x000fe60000002400 */
[C---:B------:R-:W-:Y:S01]  /*be30*/  HMMA.16816.F32.BF16 R68, R204.reuse, R134, R68 ;  /* 0x00000086cc44723c */ /* 0x040fe20000041844 */
[----:B------:R-:W2:Y:S04]  /*be40*/  LDSM.16.M88.4 R132, [R154] ;  /* 0x000000009a84783b */ /* 0x000ea80000000200 */
[----:B------:R-:W-:Y:S01]  /*be50*/  MUFU.TANH R90, R90 ;  /* 0x0000005a005a7308 */ /* 0x000fe20000002400 */
[C---:B------:R-:W-:Y:S06]  /*be60*/  HMMA.16816.F32.BF16 R84, R204.reuse, R146, R84 ;  /* 0x00000092cc54723c */ /* 0x040fec0000041854 */
[C---:B---3--:R-:W-:Y:S01]  /*be70*/  HMMA.16816.F32.BF16 R76, R204.reuse, R142, R76 ;  /* 0x0000008ecc4c723c */ /* 0x048fe2000004184c */
[----:B------:R-:W-:Y:S05]  /*be80*/  MUFU.TANH R143, R64 ;  /* 0x00000040008f7308 */ /* 0x000fea0000002400 */
[C---:B------:R-:W-:Y:S03]  /*be90*/  HMMA.16816.F32.BF16 R96, R204.reuse, R136, R96 ;  /* 0x00000088cc60723c */ /* 0x040fe60000041860 */
[----:B------:R3:W-:Y:S03]  /*bea0*/  MUFU.TANH R147, R65 ;  /* 0x0000004100937308 */ /* 0x0007e60000002400 */
[C---:B------:R-:W-:Y:S01]  /*beb0*/  HMMA.16816.F32.BF16 R92, R204.reuse, R138, R92 ;  /* 0x0000008acc5c723c */ /* 0x040fe2000004185c */
[----:B------:R-:W5:Y:S01]  /*bec0*/  LDSM.16.M88.4 R136, [R152] ;  /* 0x000000009888783b */ /* 0x000f620000000200 */
[----:B------:R-:W-:Y:S01]  /*bed0*/  FMUL.FTZ R68, R68, UR11 ;  /* 0x0000000b44447c20 */ /* 0x000fe20008410000 */
[----:B------:R-:W-:Y:S01]  /*bee0*/  FMUL.FTZ R69, R69, UR11 ;  /* 0x0000000b45457c20 */ /* 0x000fe20008410000 */
[----:B------:R-:W-:Y:S01]  /*bef0*/  FMUL.FTZ R70, R70, UR11 ;  /* 0x0000000b46467c20 */ /* 0x000fe20008410000 */
[----:B------:R-:W-:Y:S01]  /*bf00*/  FMUL.FTZ R142, R71, UR11 ;  /* 0x0000000b478e7c20 */ /* 0x000fe20008410000 */
[----:B-1----:R-:W-:Y:S01]  /*bf10*/  HMMA.16816.F32.BF16 R48, R204, R72, R48 ;  /* 0x00000048cc30723c */ /* 0x002fe20000041830 */
[----:B------:R-:W-:Y:S01]  /*bf20*/  MUFU.TANH R146, R68 ;  /* 0x0000004400927308 */ /* 0x000fe20000002400 */
[----:B------:R-:W-:Y:S01]  /*bf30*/  FMUL.FTZ R84, R84, UR11 ;  /* 0x0000000b54547c20 */ /* 0x000fe20008410000 */
[----:B------:R-:W-:Y:S01]  /*bf40*/  FMUL.FTZ R86, R86, UR11 ;  /* 0x0000000b56567c20 */ /* 0x000fe20008410000 */
[----:B------:R-:W-:-:S02]  /*bf50*/  FMUL.FTZ R87, R87, UR11 ;  /* 0x0000000b57577c20 */ /* 0x000fc40008410000 */
[----:B------:R-:W-:Y:S01]  /*bf60*/  HMMA.16816.F32.BF16 R44, R204, R74, R44 ;  /* 0x0000004acc2c723c */ /* 0x000fe2000004182c */
[----:B------:R-:W-:Y:S01]  /*bf70*/  LDSM.16.M88.4 R72, [R148] ;  /* 0x000000009448783b */ /* 0x000fe20000000200 */
[----:B------:R-:W-:Y:S01]  /*bf80*/  FMUL.FTZ R79, R79, UR11 ;  /* 0x0000000b4f4f7c20 */ /* 0x000fe20008410000 */
[----:B------:R-:W-:Y:S02]  /*bf90*/  MUFU.TANH R142, R142 ;  /* 0x0000008e008e7308 */ /* 0x000fe40000002400 */
[----:B---3--:R-:W1:Y:S01]  /*bfa0*/  LDSM.16.M88.4 R64, [R149] ;  /* 0x000000009540783b */ /* 0x008e620000000200 */
[----:B------:R-:W-:Y:S01]  /*bfb0*/  HMMA.16816.F32.BF16 R56, R208, R52, RZ ;  /* 0x00000034d038723c */ /* 0x000fe200000418ff */
[----:B------:R-:W-:Y:S01]  /*bfc0*/  FMUL.FTZ R98, R98, UR11 ;  /* 0x0000000b62627c20 */ /* 0x000fe20008410000 */
[----:B------:R-:W-:-:S03]  /*bfd0*/  FMUL.FTZ R99, R99, UR11 ;  /* 0x0000000b63637c20 */ /* 0x000fc60008410000 */
[----:B------:R-:W-:Y:S01]  /*bfe0*/  MUFU.TANH R91, R91 ;  /* 0x0000005b005b7308 */ /* 0x000fe20000002400 */
[----:B------:R-:W-:Y:S01]  /*bff0*/  HMMA.16816.F32.BF16 R52, R208, R54, RZ ;  /* 0x00000036d034723c */ /* 0x000fe200000418ff */
[----:B------:R-:W-:Y:S01]  /*c000*/  FMUL.FTZ R92, R92, UR11 ;  /* 0x0000000b5c5c7c20 */ /* 0x000fe20008410000 */
[----:B------:R-:W-:Y:S01]  /*c010*/  FMUL.FTZ R95, R95, UR11 ;  /* 0x0000000b5f5f7c20 */ /* 0x000fe20008410000 */
[----:B------:R-:W-:-:S03]  /*c020*/  FMUL.FTZ R94, R94, UR11 ;  /* 0x0000000b5e5e7c20 */ /* 0x000fc60008410000 */
[C---:B------:R-:W-:Y:S01]  /*c030*/  HMMA.16816.F32.BF16 R40, R208.reuse, R36, RZ ;  /* 0x00000024d028723c */ /* 0x040fe200000418ff */
[----:B------:R-:W-:Y:S05]  /*c040*/  MUFU.TANH R98, R98 ;  /* 0x0000006200627308 */ /* 0x000fea0000002400 */
[C---:B------:R-:W-:Y:S03]  /*c050*/  HMMA.16816.F32.BF16 R4, R208.reuse, R124, RZ ;  /* 0x0000007cd004723c */ /* 0x040fe600000418ff */
        /* <DEDUP_REMOVED lines=14> */
[----:B------:R-:W-:-:S05]  /*c140*/  IMAD.U32 R213, RZ, RZ, UR4 ;  /* 0x00000004ffd57e24 */ /* 0x000fca000f8e00ff */
[----:B------:R-:W-:Y:S01]  /*c150*/  HMMA.16816.F32.BF16 R80, R204, R140, R80 ;  /* 0x0000008ccc50723c */ /* 0x000fe20000041850 */
[----:B------:R-:W-:Y:S01]  /*c160*/  MUFU.TANH R140, R69 ;  /* 0x00000045008c7308 */ /* 0x000fe20000002400 */
[----:B------:R-:W-:Y:S01]  /*c170*/  LOP3.LUT R213, R213, 0x69, R169, 0xfe, !PT ;  /* 0x00000069d5d57812 */ /* 0x000fe200078efea9 */
[----:B------:R-:W-:-:S03]  /*c180*/  IMAD.U32 R215, RZ, RZ, UR4 ;  /* 0x00000004ffd77e24 */ /* 0x000fc6000f8e00ff */
[C---:B--2---:R-:W-:Y:S01]  /*c190*/  HMMA.16816.F32.BF16 R56, R204.reuse, R132, R56 ;  /* 0x00000084cc38723c */ /* 0x044fe20000041838 */
[----:B------:R-:W-:Y:S02]  /*c1a0*/  I2FP.F32.S32 R213, R213 ;  /* 0x000000d500d57245 */ /* 0x000fe40000201400 */
[----:B------:R2:W-:Y:S01]  /*c1b0*/  MUFU.TANH R141, R70 ;  /* 0x00000046008d7308 */ /* 0x0005e20000002400 */
[----:B------:R-:W-:Y:S02]  /*c1c0*/  LOP3.LUT R215, R215, 0x58, R169, 0xfe, !PT ;  /* 0x00000058d7d77812 */ /* 0x000fe400078efea9 */
[C---:B------:R-:W-:Y:S01]  /*c1d0*/  HMMA.16816.F32.BF16 R52, R204.reuse, R134, R52 ;  /* 0x00000086cc34723c */ /* 0x040fe20000041834 */
[----:B------:R-:W3:Y:S05]  /*c1e0*/  LDSM.16.M88.4 R132, [R150] ;  /* 0x000000009684783b */ /* 0x000eea0000000200 */
[C---:B-----5:R-:W-:Y:S06]  /*c1f0*/  HMMA.16816.F32.BF16 R36, R204.reuse, R138, R36 ;  /* 0x0000008acc24723c */ /* 0x060fec0000041824 */
[C---:B-1----:R-:W-:Y:S01]  /*c200*/  HMMA.16816.F32.BF16 R16, R204.reuse, R64, R16 ;  /* 0x00000040cc10723c */ /* 0x042fe20000041810 */
[----:B------:R-:W-:Y:S01]  /*c210*/  FMUL.FTZ R138, R45, UR11 ;  /* 0x0000000b2d8a7c20 */ /* 0x000fe20008410000 */
[----:B--2---:R-:W1:Y:S01]  /*c220*/  LDSM.16.M88.4 R68, [R151] ;  /* 0x000000009744783b */ /* 0x004e620000000200 */
        /* <DEDUP_REMOVED lines=14> */
[----:B------:R-:W-:Y:S01]  /*c310*/  MUFU.TANH R56, R56 ;  /* 0x0000003800387308 */ /* 0x000fe20000002400 */
[C---:B------:R-:W-:Y:S01]  /*c320*/  HMMA.16816.F32.BF16 R8, R204.reuse, R72, R8 ;  /* 0x00000048cc08723c */ /* 0x040fe20000041808 */
[----:B------:R-:W-:Y:S01]  /*c330*/  FMUL.FTZ R117, R39, UR11 ;  /* 0x0000000b27757c20 */ /* 0x000fe20008410000 */
[----:B------:R-:W-:Y:S01]  /*c340*/  FMUL.FTZ R118, R38, UR11 ;  /* 0x0000000b26767c20 */ /* 0x000fe20008410000 */
[----:B------:R-:W-:Y:S01]  /*c350*/  FMUL.FTZ R119, R37, UR11 ;  /* 0x0000000b25777c20 */ /* 0x000fe20008410000 */
[----:B------:R-:W-:Y:S01]  /*c360*/  FMUL.FTZ R52, R52, UR11 ;  /* 0x0000000b34347c20 */ /* 0x000fe20008410000 */
[----:B------:R-:W-:Y:S01]  /*c370*/  FMUL.FTZ R75, R49, UR11 ;  /* 0x0000000b314b7c20 */ /* 0x000fe20008410000 */
[----:B------:R-:W-:Y:S01]  /*c380*/  HMMA.16816.F32.BF16 R40, R204, R136, R40 ;  /* 0x00000088cc28723c */ /* 0x000fe20000041828 */
[----:B------:R-:W-:Y:S01]  /*c390*/  MUFU.TANH R57, R57 ;  /* 0x0000003900397308 */ /* 0x000fe20000002400 */
[----:B------:R-:W-:Y:S01]  /*c3a0*/  FMUL.FTZ R53, R53, UR11 ;  /* 0x0000000b35357c20 */ /* 0x000fe20008410000 */
[----:B------:R-:W-:Y:S01]  /*c3b0*/  FMUL.FTZ R83, R83, UR11 ;  /* 0x0000000b53537c20 */ /* 0x000fe20008410000 */
[----:B------:R-:W-:-:S04]  /*c3c0*/  DEPBAR.LE SB0, 0x0 ;  /* 0x000080000000791a */ /* 0x000fc80000000000 */
[----:B------:R-:W-:Y:S01]  /*c3d0*/  FMUL.FTZ R137, R44, UR11 ;  /* 0x0000000b2c897c20 */ /* 0x000fe20008410000 */
[----:B------:R-:W-:Y:S01]  /*c3e0*/  FMUL.FTZ R44, R16, UR11 ;  /* 0x0000000b102c7c20 */ /* 0x000fe20008410000 */
[----:B------:R-:W-:Y:S01]  /*c3f0*/  FMUL.FTZ R16, R17, UR11 ;  /* 0x0000000b11107c20 */ /* 0x000fe20008410000 */
[----:B------:R-:W-:Y:S01]  /*c400*/  FMUL.FTZ R39, R12, UR11 ;  /* 0x0000000b0c277c20 */ /* 0x000fe20008410000 */
[----:B------:R-:W-:Y:S01]  /*c410*/  FMUL.FTZ R17, R209, UR11 ;  /* 0x0000000bd1117c20 */ /* 0x000fe20008410000 */
[----:B------:R-:W-:Y:S01]  /*c420*/  FMUL.FTZ R12, R14, UR11 ;  /* 0x0000000b0e0c7c20 */ /* 0x000fe20008410000 */
[----:B------:R-:W-:Y:S01]  /*c430*/  FMUL.FTZ R14, R211, UR11 ;  /* 0x0000000bd30e7c20 */ /* 0x000fe20008410000 */
[C---:B---3--:R-:W-:Y:S01]  /*c440*/  HMMA.16816.F32.BF16 R20, R204.reuse, R134, R20 ;  /* 0x00000086cc14723c */ /* 0x048fe20000041814 */
[----:B------:R-:W-:Y:S01]  /*c450*/  FMUL.FTZ R37, R15, UR11 ;  /* 0x0000000b0f257c20 */ /* 0x000fe20008410000 */
[----:B------:R-:W-:Y:S01]  /*c460*/  IMAD.U32 R15, RZ, RZ, UR4 ;  /* 0x00000004ff0f7e24 */ /* 0x000fe2000f8e00ff */
[----:B------:R-:W2:Y:S01]  /*c470*/  MUFU.TANH R17, R17 ;  /* 0x0000001100117308 */ /* 0x000ea20000002400 */
[----:B------:R-:W-:Y:S01]  /*c480*/  FMUL.FTZ R38, R8, UR11 ;  /* 0x0000000b08267c20 */ /* 0x000fe20008410000 */
[----:B------:R-:W-:Y:S01]  /*c490*/  FMUL.FTZ R8, R11, UR11 ;  /* 0x0000000b0b087c20 */ /* 0x000fe20008410000 */
[C---:B-1----:R-:W-:Y:S01]  /*c4a0*/  HMMA.16816.F32.BF16 R32, R204.reuse, R68, R32 ;  /* 0x00000044cc20723c */ /* 0x042fe20000041820 */
[----:B------:R-:W-:Y:S01]  /*c4b0*/  IMAD.U32 R11, RZ, RZ, UR4 ;  /* 0x00000004ff0b7e24 */ /* 0x000fe2000f8e00ff */
[--C-:B------:R-:W-:Y:S01]  /*c4c0*/  LOP3.LUT R15, R15, 0x71, R169.reuse, 0xfe, !PT ;  /* 0x000000710f0f7812 */ /* 0x100fe200078efea9 */
[----:B------:R-:W-:Y:S01]  /*c4d0*/  FMUL.FTZ R134, R40, UR11 ;  /* 0x0000000b28867c20 */ /* 0x000fe20008410000 */
[----:B------:R-:W-:Y:S01]  /*c4e0*/  FMUL.FTZ R40, R18, UR11 ;  /* 0x0000000b12287c20 */ /* 0x000fe20008410000 */
[----:B------:R1:W-:Y:S01]  /*c4f0*/  MUFU.TANH R68, R58 ;  /* 0x0000003a00447308 */ /* 0x0003e20000002400 */
[C---:B------:R-:W-:Y:S01]  /*c500*/  HMMA.16816.F32.BF16 R28, R204.reuse, R70, R28 ;  /* 0x00000046cc1c723c */ /* 0x040fe2000004181c */
[----:B------:R-:W-:Y:S01]  /*c510*/  LOP3.LUT R11, R11, 0x70, R169, 0xfe, !PT ;  /* 0x000000700b0b7812 */ /* 0x000fe200078efea9 */
[----:B------:R-:W-:Y:S01]  /*c520*/  FMUL.FTZ R136, R47, UR11 ;  /* 0x0000000b2f887c20 */ /* 0x000fe20008410000 */
[-C--:B------:R-:W-:Y:S01]  /*c530*/  ISETP.GE.AND P2, PT, R15, R130.reuse, PT ;  /* 0x000000820f00720c */ /* 0x080fe20003f46270 */
[----:B------:R-:W-:Y:S01]  /*c540*/  FMUL.FTZ R135, R46, UR11 ;  /* 0x0000000b2e877c20 */ /* 0x000fe20008410000 */
[----:B------:R-:W-:Y:S01]  /*c550*/  I2FP.F32.S32 R18, R11 ;  /* 0x0000000b00127245 */ /* 0x000fe20000201400 */
[C---:B------:R-:W-:Y:S01]  /*c560*/  HMMA.16816.F32.BF16 R24, R204.reuse, R132, R24 ;  /* 0x00000084cc18723c */ /* 0x040fe20000041818 */
[----:B------:R-:W3:Y:S01]  /*c570*/  MUFU.TANH R14, R14 ;  /* 0x0000000e000e7308 */ /* 0x000ee20000002400 */
[----:B------:R-:W-:Y:S01]  /*c580*/  FMUL.FTZ R70, R54, UR11 ;  /* 0x0000000b36467c20 */ /* 0x000fe20008410000 */
[----:B------:R-:W-:Y:S01]  /*c590*/  FMUL.FTZ R54, R48, UR11 ;  /* 0x0000000b30367c20 */ /* 0x000fe20008410000 */
[----:B------:R-:W-:Y:S01]  /*c5a0*/  FMUL.FTZ R48, R51, UR11 ;  /* 0x0000000b33307c20 */ /* 0x000fe20008410000 */
[----:B------:R-:W-:Y:S01]  /*c5b0*/  ISETP.GE.AND P5, PT, R11, R130, PT ;  /* 0x000000820b00720c */ /* 0x000fe20003fa6270 */
[----:B------:R-:W-:Y:S01]  /*c5c0*/  HMMA.16816.F32.BF16 R60, R204, R202, R60 ;  /* 0x000000cacc3c723c */ /* 0x000fe2000004183c */
[----:B------:R-:W-:Y:S01]  /*c5d0*/  FMUL.FTZ R132, R42, UR11 ;  /* 0x0000000b2a847c20 */ /* 0x000fe20008410000 */
[----:B------:R-:W-:Y:S01]  /*c5e0*/  FMUL.FTZ R42, R19, UR11 ;  /* 0x0000000b132a7c20 */ /* 0x000fe20008410000 */
[----:B------:R5:W-:Y:S01]  /*c5f0*/  MUFU.TANH R69, R59 ;  /* 0x0000003b00457308 */ /* 0x000be20000002400 */
[----:B-1----:R-:W-:Y:S01]  /*c600*/  FMUL.FTZ R58, R123, UR11 ;  /* 0x0000000b7b3a7c20 */ /* 0x002fe20008410000 */
[----:B------:R-:W-:Y:S01]  /*c610*/  FMUL.FTZ R123, R36, UR11 ;  /* 0x0000000b247b7c20 */ /* 0x000fe20008410000 */
[----:B------:R-:W-:Y:S01]  /*c620*/  FMUL.FTZ R36, R10, UR11 ;  /* 0x0000000b0a247c20 */ /* 0x000fe20008410000 */
[----:B------:R-:W-:-:S02]  /*c630*/  IMAD.U32 R10, RZ, RZ, UR4 ;  /* 0x00000004ff0a7e24 */ /* 0x000fc4000f8e00ff */
[----:B----4-:R-:W-:Y:S01]  /*c640*/  FFMA.FTZ R144, R18, UR6, R144 ;  /* 0x0000000612907c23 */ /* 0x010fe20008010090 */
[----:B------:R-:W-:Y:S01]  /*c650*/  FMUL.FTZ R133, R41, UR11 ;  /* 0x0000000b29857c20 */ /* 0x000fe20008410000 */
[----:B------:R-:W-:Y:S01]  /*c660*/  ISETP.GE.AND P6, PT, R11, R128, PT ;  /* 0x000000800b00720c */ /* 0x000fe20003fc6270 */
[----:B------:R1:W-:Y:S01]  /*c670*/  MUFU.TANH R41, R55 ;  /* 0x0000003700297308 */ /* 0x0003e20000002400 */
[----:B------:R-:W-:Y:S01]  /*c680*/  LOP3.LUT R19, R10, 0xf9, R169, 0xfe, !PT ;  /* 0x000000f90a137812 */ /* 0x000fe200078efea9 */
[----:B------:R-:W-:Y:S01]  /*c690*/  FMUL.FTZ R73, R34, UR11 ;  /* 0x0000000b22497c20 */ /* 0x000fe20008410000 */
[----:B------:R-:W-:Y:S01]  /*c6a0*/  FSEL R212, R144, -INF , !P6 ;  /* 0xff80000090d47808 */ /* 0x000fe20007000000 */
[----:B------:R-:W-:Y:S01]  /*c6b0*/  FMUL.FTZ R116, R33, UR11 ;  /* 0x0000000b21747c20 */ /* 0x000fe20008410000 */
[C---:B------:R-:W-:Y:S01]  /*c6c0*/  ISETP.GE.AND P4, PT, R19.reuse, R130, PT ;  /* 0x000000821300720c */ /* 0x040fe20003f86270 */
[----:B------:R-:W-:Y:S01]  /*c6d0*/  FMUL.FTZ R71, R28, UR11 ;  /* 0x0000000b1c477c20 */ /* 0x000fe20008410000 */
[----:B------:R-:W-:Y:S01]  /*c6e0*/  ISETP.GE.AND P3, PT, R19, R128, PT ;  /* 0x000000801300720c */ /* 0x000fe20003f66270 */
[----:B------:R4:W-:Y:S01]  /*c6f0*/  MUFU.TANH R10, R48 ;  /* 0x00000030000a7308 */ /* 0x0009e20000002400 */
[----:B------:R-:W-:Y:S01]  /*c700*/  I2FP.F32.S32 R19, R19 ;  /* 0x0000001300137245 */ /* 0x000fe20000201400 */
[----:B-----5:R-:W-:Y:S01]  /*c710*/  FMUL.FTZ R59, R120, UR11 ;  /* 0x0000000b783b7c20 */ /* 0x020fe20008410000 */
[----:B------:R-:W-:Y:S01]  /*c720*/  FMUL.FTZ R120, R43, UR11 ;  /* 0x0000000b2b787c20 */ /* 0x000fe20008410000 */
[----:B------:R-:W-:Y:S01]  /*c730*/  FMUL.FTZ R43, R23, UR11 ;  /* 0x0000000b172b7c20 */ /* 0x000fe20008410000 */
[----:B------:R-:W-:Y:S01]  /*c740*/  FFMA.FTZ R23, R18, UR6, R0 ;  /* 0x0000000612177c23 */ /* 0x000fe20008010000 */
[C---:B--2---:R-:W-:Y:S01]  /*c750*/  FFMA.FTZ R17, R19.reuse, UR6, R17 ;  /* 0x0000000613117c23 */ /* 0x044fe20008010011 */
[----:B---3--:R-:W-:Y:S01]  /*c760*/  FFMA.FTZ R14, R19, UR6, R14 ;  /* 0x00000006130e7c23 */ /* 0x008fe2000801000e */
[----:B------:R-:W-:-:S02]  /*c770*/  IMAD.U32 R19, RZ, RZ, UR4 ;  /* 0x00000004ff137e24 */ /* 0x000fc4000f8e00ff */
[----:B-1----:R-:W-:Y:S01]  /*c780*/  FMUL.FTZ R55, R29, UR11 ;  /* 0x0000000b1d377c20 */ /* 0x002fe20008410000 */
[----:B------:R-:W-:Y:S01]  /*c790*/  IMAD.U32 R18, RZ, RZ, UR4 ;  /* 0x00000004ff127e24 */ /* 0x000fe2000f8e00ff */
[----:B------:R-:W-:Y:S01]  /*c7a0*/  FSEL R23, R23, -INF , !P5 ;  /* 0xff80000017177808 */ /* 0x000fe20006800000 */
[----:B------:R-:W-:Y:S01]  /*c7b0*/  FMUL.FTZ R60, R60, UR11 ;  /* 0x0000000b3c3c7c20 */ /* 0x000fe20008410000 */
[----:B------:R-:W-:Y:S01]  /*c7c0*/  LOP3.LUT R19, R19, 0x78, R169, 0xfe, !PT ;  /* 0x0000007813137812 */ /* 0x000fe200078efea9 */
[----:B------:R-:W-:Y:S01]  /*c7d0*/  FMUL.FTZ R47, R26, UR11 ;  /* 0x0000000b1a2f7c20 */ /* 0x000fe20008410000 */
[----:B------:R-:W-:Y:S01]  /*c7e0*/  FSEL R0, R14, -INF , !P3 ;  /* 0xff8000000e007808 */ /* 0x000fe20005800000 */
[----:B------:R-:W-:Y:S01]  /*c7f0*/  FMUL.FTZ R62, R62, UR11 ;  /* 0x0000000b3e3e7c20 */ /* 0x000fe20008410000 */
[----:B----4-:R-:W-:Y:S01]  /*c800*/  FSEL R48, R17, -INF , !P4 ;  /* 0xff80000011307808 */ /* 0x010fe20006000000 */
[----:B------:R-:W-:Y:S01]  /*c810*/  IMAD.U32 R17, RZ, RZ, UR4 ;  /* 0x00000004ff117e24 */ /* 0x000fe2000f8e00ff */
[----:B------:R-:W-:Y:S01]  /*c820*/  ISETP.GE.AND P4, PT, R15, R128, PT ;  /* 0x000000800f00720c */ /* 0x000fe20003f86270 */
[----:B------:R-:W1:Y:S01]  /*c830*/  MUFU.TANH R60, R60 ;  /* 0x0000003c003c7308 */ /* 0x000e620000002400 */
[----:B------:R-:W-:Y:S01]  /*c840*/  I2FP.F32.S32 R15, R15 ;  /* 0x0000000f000f7245 */ /* 0x000fe20000201400 */
[----:B------:R-:W-:Y:S01]  /*c850*/  FMUL.FTZ R61, R61, UR11 ;  /* 0x0000000b3d3d7c20 */ /* 0x000fe20008410000 */
[C---:B------:R-:W-:Y:S01]  /*c860*/  ISETP.GE.AND P3, PT, R19.reuse, R130, PT ;  /* 0x000000821300720c */ /* 0x040fe20003f66270 */
[----:B------:R-:W-:Y:S01]  /*c870*/  FMUL.FTZ R28, R210, UR11 ;  /* 0x0000000bd21c7c20 */ /* 0x000fe20008410000 */
[----:B------:R-:W-:Y:S01]  /*c880*/  ISETP.GE.AND P5, PT, R19, R128, PT ;  /* 0x000000801300720c */ /* 0x000fe20003fa6270 */
[C---:B------:R-:W-:Y:S01]  /*c890*/  FFMA.FTZ R29, R15.reuse, UR6, R170 ;  /* 0x000000060f1d7c23 */ /* 0x040fe200080100aa */
[----:B------:R-:W-:Y:S01]  /*c8a0*/  I2FP.F32.S32 R19, R19 ;  /* 0x0000001300137245 */ /* 0x000fe20000201400 */
[----:B------:R-:W-:Y:S01]  /*c8b0*/  FFMA.FTZ R145, R15, UR6, R145 ;  /* 0x000000060f917c23 */ /* 0x000fe20008010091 */
[----:B------:R-:W-:Y:S01]  /*c8c0*/  IMAD.U32 R15, RZ, RZ, UR4 ;  /* 0x00000004ff0f7e24 */ /* 0x000fe2000f8e00ff */
[----:B------:R-:W-:Y:S01]  /*c8d0*/  LOP3.LUT R18, R18, 0x79, R169, 0xfe, !PT ;  /* 0x0000007912127812 */ /* 0x000fe200078efea9 */
[----:B------:R-:W2:Y:S01]  /*c8e0*/  MUFU.TANH R62, R62 ;  /* 0x0000003e003e7308 */ /* 0x000ea20000002400 */
[----:B------:R-:W-:Y:S01]  /*c8f0*/  FFMA.FTZ R26, R19, UR6, R146 ;  /* 0x00000006131a7c23 */ /* 0x000fe20008010092 */
[----:B------:R-:W-:Y:S01]  /*c900*/  FSEL R29, R29, -INF , !P2 ;  /* 0xff8000001d1d7808 */ /* 0x000fe20005000000 */
[----:B------:R-:W-:Y:S01]  /*c910*/  FFMA.FTZ R141, R19, UR6, R141 ;  /* 0x00000006138d7c23 */ /* 0x000fe2000801008d */
[C---:B------:R-:W-:Y:S01]  /*c920*/  ISETP.GE.AND P6, PT, R18.reuse, R130, PT ;  /* 0x000000821200720c */ /* 0x040fe20003fc6270 */
[----:B------:R-:W-:Y:S01]  /*c930*/  FMUL.FTZ R63, R63, UR11 ;  /* 0x0000000b3f3f7c20 */ /* 0x000fe20008410000 */
[----:B------:R-:W-:Y:S01]  /*c940*/  ISETP.GE.AND P2, PT, R18, R128, PT ;  /* 0x000000801200720c */ /* 0x000fe20003f46270 */
[----:B------:R-:W-:Y:S01]  /*c950*/  FMUL.FTZ R74, R32, UR11 ;  /* 0x0000000b204a7c20 */ /* 0x000fe20008410000 */
[--C-:B------:R-:W-:Y:S01]  /*c960*/  LOP3.LUT R15, R15, 0x80, R169.reuse, 0xfe, !PT ;  /* 0x000000800f0f7812 */ /* 0x100fe200078efea9 */
[----:B------:R3:W-:Y:S01]  /*c970*/  MUFU.TANH R33, R54 ;  /* 0x0000003600217308 */ /* 0x0007e20000002400 */
[----:B------:R-:W-:Y:S01]  /*c980*/  I2FP.F32.S32 R18, R18 ;  /* 0x0000001200127245 */ /* 0x000fe20000201400 */
[----:B------:R-:W-:Y:S01]  /*c990*/  FMUL.FTZ R45, R22, UR11 ;  /* 0x0000000b162d7c20 */ /* 0x000fe20008410000 */
[----:B------:R-:W-:Y:S01]  /*c9a0*/  FSEL R211, R145, -INF , !P4 ;  /* 0xff80000091d37808 */ /* 0x000fe20006000000 */
[----:B------:R-:W-:Y:S01]  /*c9b0*/  FMUL.FTZ R32, R208, UR11 ;  /* 0x0000000bd0207c20 */ /* 0x000fe20008410000 */
[----:B------:R-:W-:Y:S01]  /*c9c0*/  FSEL R26, R26, -INF , !P3 ;  /* 0xff8000001a1a7808 */ /* 0x000fe20005800000 */
[C---:B------:R-:W-:Y:S01]  /*c9d0*/  FFMA.FTZ R34, R18.reuse, UR6, R140 ;  /* 0x0000000612227c23 */ /* 0x040fe2000801008c */
[C---:B------:R-:W-:Y:S01]  /*c9e0*/  ISETP.GE.AND P4, PT, R15.reuse, R130, PT ;  /* 0x000000820f00720c */ /* 0x040fe20003f86270 */
[----:B------:R-:W-:Y:S01]  /*c9f0*/  FFMA.FTZ R142, R18, UR6, R142 ;  /* 0x00000006128e7c23 */ /* 0x000fe2000801008e */
[----:B------:R-:W-:Y:S01]  /*ca00*/  ISETP.GE.AND P3, PT, R15, R128, PT ;  /* 0x000000800f00720c */ /* 0x000fe20003f66270 */
[----:B------:R-:W-:Y:S01]  /*ca10*/  IMAD.U32 R18, RZ, RZ, UR4 ;  /* 0x00000004ff127e24 */ /* 0x000fe2000f8e00ff */
[----:B------:R-:W-:Y:S01]  /*ca20*/  I2FP.F32.S32 R15, R15 ;  /* 0x0000000f000f7245 */ /* 0x000fe20000201400 */
[----:B------:R-:W4:Y:S01]  /*ca30*/  MUFU.TANH R61, R61 ;  /* 0x0000003d003d7308 */ /* 0x000f220000002400 */
[----:B------:R-:W-:Y:S01]  /*ca40*/  LOP3.LUT R17, R17, 0x81, R169, 0xfe, !PT ;  /* 0x0000008111117812 */ /* 0x000fe200078efea9 */
[----:B------:R-:W-:Y:S01]  /*ca50*/  IMAD.U32 R22, RZ, RZ, UR4 ;  /* 0x00000004ff167e24 */ /* 0x000fe2000f8e00ff */
[----:B------:R-:W-:Y:S01]  /*ca60*/  FSEL R210, R141, -INF , !P5 ;  /* 0xff8000008dd27808 */ /* 0x000fe20006800000 */
[----:B------:R-:W-:Y:S01]  /*ca70*/  FFMA.FTZ R171, R15, UR6, R171 ;  /* 0x000000060fab7c23 */ /* 0x000fe200080100ab */
[----:B---3--:R-:W-:Y:S01]  /*ca80*/  FMUL.FTZ R54, R31, UR11 ;  /* 0x0000000b1f367c20 */ /* 0x008fe20008410000 */
[----:B------:R-:W-:Y:S01]  /*ca90*/  FFMA.FTZ R31, R15, UR6, R143 ;  /* 0x000000060f1f7c23 */ /* 0x000fe2000801008f */
[----:B------:R-:W-:Y:S01]  /*caa0*/  FSEL R34, R34, -INF , !P6 ;  /* 0xff80000022227808 */ /* 0x000fe20007000000 */
[----:B------:R-:W3:Y:S01]  /*cab0*/  MUFU.TANH R63, R63 ;  /* 0x0000003f003f7308 */ /* 0x000ee20000002400 */
[----:B------:R-:W-:Y:S01]  /*cac0*/  LOP3.LUT R15, R18, 0x88, R169, 0xfe, !PT ;  /* 0x00000088120f7812 */ /* 0x000fe200078efea9 */
[----:B------:R-:W-:Y:S01]  /*cad0*/  FMUL.FTZ R51, R24, UR11 ;  /* 0x0000000b18337c20 */ /* 0x000fe20008410000 */
[----:B------:R-:W-:Y:S01]  /*cae0*/  ISETP.GE.AND P5, PT, R17, R130, PT ;  /* 0x000000821100720c */ /* 0x000fe20003fa6270 */
[----:B------:R-:W-:Y:S01]  /*caf0*/  FMUL.FTZ R24, R25, UR11 ;  /* 0x0000000b19187c20 */ /* 0x000fe20008410000 */
[----:B------:R-:W-:Y:S01]  /*cb00*/  ISETP.GE.AND P6, PT, R17, R128, PT ;  /* 0x000000801100720c */ /* 0x000fe20003fc6270 */
[----:B------:R-:W-:Y:S01]  /*cb10*/  IMAD.U32 R25, RZ, RZ, UR4 ;  /* 0x00000004ff197e24 */ /* 0x000fe2000f8e00ff */
[----:B------:R-:W-:Y:S01]  /*cb20*/  I2FP.F32.S32 R17, R17 ;  /* 0x0000001100117245 */ /* 0x000fe20000201400 */
[C---:B------:R-:W-:Y:S01]  /*cb30*/  HMMA.16816.F32.BF16 R4, R204.reuse, R216, R4 ;  /* 0x000000d8cc04723c */ /* 0x040fe20000041804 */
[----:B------:R-:W-:Y:S01]  /*cb40*/  I2FP.F32.S32 R201, R15 ;  /* 0x0000000f00c97245 */ /* 0x000fe20000201400 */
[----:B------:R-:W5:Y:S01]  /*cb50*/  MUFU.TANH R52, R52 ;  /* 0x0000003400347308 */ /* 0x000f620000002400 */
[----:B------:R-:W-:Y:S01]  /*cb60*/  FSEL R208, R171, -INF , !P3 ;  /* 0xff800000abd07808 */ /* 0x000fe20005800000 */
[----:B------:R-:W-:Y:S01]  /*cb70*/  FFMA.FTZ R147, R17, UR6, R147 ;  /* 0x0000000611937c23 */ /* 0x000fe20008010093 */
[----:B------:R-:W-:Y:S01]  /*cb80*/  ISETP.GE.AND P3, PT, R200, R130, PT ;  /* 0x00000082c800720c */ /* 0x000fe20003f66270 */
[C---:B-1----:R-:W-:Y:S01]  /*cb90*/  FFMA.FTZ R60, R201.reuse, UR6, R60 ;  /* 0x00000006c93c7c23 */ /* 0x042fe2000801003c */
[----:B--2---:R-:W-:Y:S01]  /*cba0*/  FFMA.FTZ R201, R201, UR6, R62 ;  /* 0x00000006c9c97c23 */ /* 0x004fe2000801003e */
[----:B------:R-:W-:Y:S01]  /*cbb0*/  FSEL R209, R142, -INF , !P2 ;  /* 0xff8000008ed17808 */ /* 0x000fe20005000000 */
[----:B------:R-:W-:Y:S01]  /*cbc0*/  FFMA.FTZ R192, R17, UR6, R192 ;  /* 0x0000000611c07c23 */ /* 0x000fe200080100c0 */
[----:B------:R-:W-:Y:S01]  /*cbd0*/  FSEL R62, R147, -INF , !P5 ;  /* 0xff800000933e7808 */ /* 0x000fe20006800000 */
[----:B------:R-:W-:Y:S01]  /*cbe0*/  HMMA.16816.F32.BF16 R124, R204, R218, R124 ;  /* 0x000000dacc7c723c */ /* 0x000fe2000004187c */
[----:B------:R-:W-:Y:S01]  /*cbf0*/  ISETP.GE.AND P5, PT, R200, R128, PT ;  /* 0x00000080c800720c */ /* 0x000fe20003fa6270 */
[----:B------:R1:W-:Y:S01]  /*cc00*/  MUFU.TANH R49, R70 ;  /* 0x0000004600317308 */ /* 0x0003e20000002400 */
[----:B------:R-:W-:Y:S01]  /*cc10*/  I2FP.F32.S32 R200, R200 ;  /* 0x000000c800c87245 */ /* 0x000fe20000201400 */
[----:B------:R-:W-:Y:S01]  /*cc20*/  FMUL.FTZ R50, R27, UR11 ;  /* 0x0000000b1b327c20 */ /* 0x000fe20008410000 */
[----:B------:R-:W-:Y:S01]  /*cc30*/  ISETP.GE.AND P2, PT, R15, R130, PT ;  /* 0x000000820f00720c */ /* 0x000fe20003f46270 */
[----:B------:R-:W-:Y:S01]  /*cc40*/  FMUL.FTZ R46, R21, UR11 ;  /* 0x0000000b152e7c20 */ /* 0x000fe20008410000 */
[----:B------:R-:W-:Y:S01]  /*cc50*/  LOP3.LUT R22, R22, 0x90, R169, 0xfe, !PT ;  /* 0x0000009016167812 */ /* 0x000fe200078efea9 */
[C---:B----4-:R-:W-:Y:S01]  /*cc60*/  FFMA.FTZ R61, R200.reuse, UR6, R61 ;  /* 0x00000006c83d7c23 */ /* 0x050fe2000801003d */
[----:B------:R-:W-:Y:S01]  /*cc70*/  FSEL R31, R31, -INF , !P4 ;  /* 0xff8000001f1f7808 */ /* 0x000fe20006000000 */
[----:B---3--:R-:W-:Y:S01]  /*cc80*/  FFMA.FTZ R200, R200, UR6, R63 ;  /* 0x00000006c8c87c23 */ /* 0x008fe2000801003f */
[----:B------:R-:W-:Y:S01]  /*cc90*/  ISETP.GE.AND P4, PT, R15, R128, PT ;  /* 0x000000800f00720c */ /* 0x000fe20003f86270 */
[----:B------:R-:W2:Y:S01]  /*cca0*/  MUFU.TANH R53, R53 ;  /* 0x0000003500357308 */ /* 0x000ea20000002400 */
[----:B------:R-:W-:Y:S01]  /*ccb0*/  FSEL R205, R192, -INF , !P6 ;  /* 0xff800000c0cd7808 */ /* 0x000fe20007000000 */
[----:B------:R-:W-:Y:S01]  /*ccc0*/  FMUL.FTZ R72, R35, UR11 ;  /* 0x0000000b23487c20 */ /* 0x000fe20008410000 */
[----:B------:R-:W-:Y:S01]  /*ccd0*/  FSEL R60, R60, -INF , !P2 ;  /* 0xff8000003c3c7808 */ /* 0x000fe20005000000 */
[----:B------:R-:W-:Y:S01]  /*cce0*/  FMUL.FTZ R20, R20, UR11 ;  /* 0x0000000b14147c20 */ /* 0x000fe20008410000 */
[C---:B------:R-:W-:Y:S01]  /*ccf0*/  ISETP.GE.AND P6, PT, R22.reuse, R130, PT ;  /* 0x000000821600720c */ /* 0x040fe20003fc6270 */
[----:B------:R-:W-:Y:S01]  /*cd00*/  FMUL.FTZ R13, R13, UR11 ;  /* 0x0000000b0d0d7c20 */ /* 0x000fe20008410000 */
[----:B------:R-:W-:Y:S01]  /*cd10*/  ISETP.GE.AND P2, PT, R22, R128, PT ;  /* 0x000000801600720c */ /* 0x000fe20003f46270 */
[----:B-1----:R-:W-:Y:S01]  /*cd20*/  FMUL.FTZ R70, R30, UR11 ;  /* 0x0000000b1e467c20 */ /* 0x002fe20008410000 */
[--C-:B------:R-:W-:Y:S01]  /*cd30*/  LOP3.LUT R25, R25, 0x91, R169.reuse, 0xfe, !PT ;  /* 0x0000009119197812 */ /* 0x100fe200078efea9 */
[----:B------:R-:W-:Y:S01]  /*cd40*/  IMAD.U32 R30, RZ, RZ, UR4 ;  /* 0x00000004ff1e7e24 */ /* 0x000fe2000f8e00ff */
[----:B------:R-:W-:Y:S01]  /*cd50*/  I2FP.F32.S32 R22, R22 ;  /* 0x0000001600167245 */ /* 0x000fe20000201400 */
[----:B------:R1:W-:Y:S01]  /*cd60*/  MUFU.TANH R18, R132 ;  /* 0x0000008400127308 */ /* 0x0003e20000002400 */
[----:B------:R-:W-:Y:S01]  /*cd70*/  FSEL R201, R201, -INF , !P4 ;  /* 0xff800000c9c97808 */ /* 0x000fe20006000000 */
[----:B------:R-:W-:Y:S01]  /*cd80*/  FMUL.FTZ R9, R9, UR11 ;  /* 0x0000000b09097c20 */ /* 0x000fe20008410000 */
[----:B------:R-:W-:Y:S01]  /*cd90*/  FSEL R63, R61, -INF , !P3 ;  /* 0xff8000003d3f7808 */ /* 0x000fe20005800000 */
[C---:B------:R-:W-:Y:S01]  /*cda0*/  FFMA.FTZ R27, R22.reuse, UR6, R56 ;  /* 0x00000006161b7c23 */ /* 0x040fe20008010038 */
[C---:B------:R-:W-:Y:S01]  /*cdb0*/  ISETP.GE.AND P4, PT, R25.reuse, R130, PT ;  /* 0x000000821900720c */ /* 0x040fe20003f86270 */
[----:B------:R-:W-:Y:S01]  /*cdc0*/  FFMA.FTZ R68, R22, UR6, R68 ;  /* 0x0000000616447c23 */ /* 0x000fe20008010044 */
[----:B------:R-:W-:Y:S01]  /*cdd0*/  ISETP.GE.AND P3, PT, R25, R128, PT ;  /* 0x000000801900720c */ /* 0x000fe20003f66270 */
[----:B------:R-:W3:Y:S01]  /*cde0*/  MUFU.TANH R21, R139 ;  /* 0x0000008b00157308 */ /* 0x000ee20000002400 */
[----:B------:R-:W-:Y:S01]  /*cdf0*/  I2FP.F32.S32 R25, R25 ;  /* 0x0000001900197245 */ /* 0x000fe20000201400 */
[----:B------:R-:W-:Y:S01]  /*ce00*/  FMUL.FTZ R4, R4, UR11 ;  /* 0x0000000b04047c20 */ /* 0x000fe20008410000 */
[----:B------:R-:W-:Y:S01]  /*ce10*/  LOP3.LUT R22, R30, 0x98, R169, 0xfe, !PT ;  /* 0x000000981e167812 */ /* 0x000fe200078efea9 */
[----:B------:R-:W-:Y:S01]  /*ce20*/  FMUL.FTZ R5, R5, UR11 ;  /* 0x0000000b05057c20 */ /* 0x000fe20008410000 */
[----:B------:R-:W-:Y:S01]  /*ce30*/  FSEL R200, R200, -INF , !P5 ;  /* 0xff800000c8c87808 */ /* 0x000fe20006800000 */
[C---:B------:R-:W-:Y:S01]  /*ce40*/  FFMA.FTZ R57, R25.reuse, UR6, R57 ;  /* 0x0000000619397c23 */ /* 0x040fe20008010039 */
[----:B------:R-:W-:Y:S01]  /*ce50*/  FFMA.FTZ R69, R25, UR6, R69 ;  /* 0x0000000619457c23 */ /* 0x000fe20008010045 */
[----:B------:R-:W-:Y:S01]  /*ce60*/  FSEL R61, R27, -INF , !P6 ;  /* 0xff8000001b3d7808 */ /* 0x000fe20007000000 */
[----:B------:R-:W-:Y:S01]  /*ce70*/  IMAD.U32 R25, RZ, RZ, UR4 ;  /* 0x00000004ff197e24 */ /* 0x000fe2000f8e00ff */
[C---:B------:R-:W-:Y:S01]  /*ce80*/  ISETP.GE.AND P5, PT, R22.reuse, R130, PT ;  /* 0x000000821600720c */ /* 0x040fe20003fa6270 */
[----:B-1----:R-:W-:Y:S01]  /*ce90*/  IMAD.U32 R132, RZ, RZ, UR4 ;  /* 0x00000004ff847e24 */ /* 0x002fe2000f8e00ff */
[----:B------:R-:W-:Y:S01]  /*cea0*/  ISETP.GE.AND P6, PT, R22, R128, PT ;  /* 0x000000801600720c */ /* 0x000fe20003fc6270 */
[----:B------:R-:W1:Y:S01]  /*ceb0*/  MUFU.TANH R75, R75 ;  /* 0x0000004b004b7308 */ /* 0x000e620000002400 */
[----:B------:R-:W-:Y:S01]  /*cec0*/  I2FP.F32.S32 R22, R22 ;  /* 0x0000001600167245 */ /* 0x000fe20000201400 */
[----:B------:R-:W-:Y:S01]  /*ced0*/  FMUL.FTZ R124, R124, UR11 ;  /* 0x0000000b7c7c7c20 */ /* 0x000fe20008410000 */
[--C-:B------:R-:W-:Y:S01]  /*cee0*/  LOP3.LUT R25, R25, 0x99, R169.reuse, 0xfe, !PT ;  /* 0x0000009919197812 */ /* 0x100fe200078efea9 */
[----:B------:R-:W-:Y:S01]  /*cef0*/  FMUL.FTZ R125, R125, UR11 ;  /* 0x0000000b7d7d7c20 */ /* 0x000fe20008410000 */
[----:B------:R-:W-:Y:S01]  /*cf00*/  FSEL R145, R68, -INF , !P2 ;  /* 0xff80000044917808 */ /* 0x000fe20005000000 */
[----:B-----5:R-:W-:Y:S01]  /*cf10*/  FFMA.FTZ R35, R22, UR6, R52 ;  /* 0x0000000616237c23 */ /* 0x020fe20008010034 */
[----:B------:R-:W-:Y:S01]  /*cf20*/  FSEL R57, R57, -INF , !P4 ;  /* 0xff80000039397808 */ /* 0x000fe20006000000 */
[----:B------:R4:W5:Y:S01]  /*cf30*/  MUFU.TANH R11, R137 ;  /* 0x00000089000b7308 */ /* 0x0009620000002400 */
[----:B------:R-:W-:Y:S01]  /*cf40*/  LOP3.LUT R132, R132, 0xa0, R169, 0xfe, !PT ;  /* 0x000000a084847812 */ /* 0x000fe200078efea9 */
[----:B------:R-:W-:Y:S01]  /*cf50*/  IMAD.U32 R52, RZ, RZ, UR4 ;  /* 0x00000004ff347e24 */ /* 0x000fe2000f8e00ff */
[C---:B------:R-:W-:Y:S01]  /*cf60*/  ISETP.GE.AND P2, PT, R25.reuse, R130, PT ;  /* 0x000000821900720c */ /* 0x040fe20003f46270 */
[----:B------:R-:W-:Y:S01]  /*cf70*/  IMAD.U32 R144, RZ, RZ, UR4 ;  /* 0x00000004ff907e24 */ /* 0x000fe2000f8e00ff */
[----:B------:R-:W-:Y:S01]  /*cf80*/  ISETP.GE.AND P4, PT, R25, R128, PT ;  /* 0x000000801900720c */ /* 0x000fe20003f86270 */
[----:B------:R-:W-:Y:S01]  /*cf90*/  IMAD.U32 R216, RZ, RZ, UR4 ;  /* 0x00000004ffd87e24 */ /* 0x000fe2000f8e00ff */
[----:B------:R-:W-:Y:S01]  /*cfa0*/  I2FP.F32.S32 R25, R25 ;  /* 0x0000001900197245 */ /* 0x000fe20000201400 */
[----:B------:R-:W-:Y:S01]  /*cfb0*/  MUFU.TANH R135, R135 ;  /* 0x0000008700877308 */ /* 0x000fe20000002400 */
[----:B------:R-:W-:Y:S01]  /*cfc0*/  FSEL R140, R69, -INF , !P3 ;  /* 0xff800000458c7808 */ /* 0x000fe20005800000 */
[----:B------:R-:W-:Y:S01]  /*cfd0*/  IMAD.U32 R69, RZ, RZ, UR4 ;  /* 0x00000004ff457e24 */ /* 0x000fe2000f8e00ff */
[----:B------:R-:W-:Y:S01]  /*cfe0*/  FSEL R35, R35, -INF , !P5 ;  /* 0xff80000023237808 */ /* 0x000fe20006800000 */
[C---:B--2---:R-:W-:Y:S01]  /*cff0*/  FFMA.FTZ R53, R25.reuse, UR6, R53 ;  /* 0x0000000619357c23 */ /* 0x044fe20008010035 */
[C---:B------:R-:W-:Y:S01]  /*d000*/  ISETP.GE.AND P3, PT, R132.reuse, R130, PT ;  /* 0x000000828400720c */ /* 0x040fe20003f66270 */
[----:B------:R-:W-:Y:S01]  /*d010*/  FFMA.FTZ R41, R25, UR6, R41 ;  /* 0x0000000619297c23 */ /* 0x000fe20008010029 */
[----:B------:R-:W-:Y:S01]  /*d020*/  ISETP.GE.AND P5, PT, R132, R128, PT ;  /* 0x000000808400720c */ /* 0x000fe20003fa6270 */
[----:B------:R-:W-:-:S02]  /*d030*/  IMAD.U32 R25, RZ, RZ, UR4 ;  /* 0x00000004ff197e24 */ /* 0x000fc4000f8e00ff */
[----:B----4-:R-:W-:Y:S01]  /*d040*/  FFMA.FTZ R137, R22, UR6, R49 ;  /* 0x0000000616897c23 */ /* 0x010fe20008010031 */
[----:B------:R-:W-:Y:S01]  /*d050*/  IMAD.U32 R22, RZ, RZ, UR4 ;  /* 0x00000004ff167e24 */ /* 0x000fe2000f8e00ff */
[----:B------:R-:W-:Y:S01]  /*d060*/  I2FP.F32.S32 R132, R132 ;  /* 0x0000008400847245 */ /* 0x000fe20000201400 */
[----:B------:R2:W-:Y:S01]  /*d070*/  MUFU.TANH R14, R136 ;  /* 0x00000088000e7308 */ /* 0x0005e20000002400 */
[--C-:B------:R-:W-:Y:S01]  /*d080*/  LOP3.LUT R69, R69, 0xc9, R169.reuse, 0xfe, !PT ;  /* 0x000000c945457812 */ /* 0x100fe200078efea9 */
[----:B------:R-:W-:Y:S01]  /*d090*/  IMAD.U32 R141, RZ, RZ, UR4 ;  /* 0x00000004ff8d7e24 */ /* 0x000fe2000f8e00ff */
[----:B------:R-:W-:Y:S01]  /*d0a0*/  LOP3.LUT R22, R22, 0xa1, R169, 0xfe, !PT ;  /* 0x000000a116167812 */ /* 0x000fe200078efea9 */
[C---:B------:R-:W-:Y:S01]  /*d0b0*/  FFMA.FTZ R30, R132.reuse, UR6, R33 ;  /* 0x00000006841e7c23 */ /* 0x040fe20008010021 */
[----:B------:R-:W-:Y:S01]  /*d0c0*/  FSEL R137, R137, -INF , !P6 ;  /* 0xff80000089897808 */ /* 0x000fe20007000000 */
[----:B---3--:R-:W-:Y:S01]  /*d0d0*/  FFMA.FTZ R132, R132, UR6, R21 ;  /* 0x0000000684847c23 */ /* 0x008fe20008010015 */
[----:B------:R-:W-:Y:S01]  /*d0e0*/  FSEL R33, R53, -INF , !P2 ;  /* 0xff80000035217808 */ /* 0x000fe20005000000 */
[----:B------:R-:W3:Y:S01]  /*d0f0*/  MUFU.TANH R138, R138 ;  /* 0x0000008a008a7308 */ /* 0x000ee20000002400 */
[----:B------:R-:W-:-:S02]  /*d100*/  ISETP.GE.AND P6, PT, R22, R130, PT ;  /* 0x000000821600720c */ /* 0x000fc40003fc6270 */
[----:B------:R-:W-:Y:S02]  /*d110*/  ISETP.GE.AND P2, PT, R22, R128, PT ;  /* 0x000000801600720c */ /* 0x000fe40003f46270 */
[----:B------:R-:W-:Y:S02]  /*d120*/  LOP3.LUT R21, R25, 0xa8, R169, 0xfe, !PT ;  /* 0x000000a819157812 */ /* 0x000fe400078efea9 */
[----:B------:R-:W-:Y:S01]  /*d130*/  I2FP.F32.S32 R22, R22 ;  /* 0x0000001600167245 */ /* 0x000fe20000201400 */
[----:B------:R-:W4:Y:S01]  /*d140*/  MUFU.TANH R134, R134 ;  /* 0x0000008600867308 */ /* 0x000f220000002400 */
[----:B--2---:R-:W-:Y:S02]  /*d150*/  FSEL R136, R41, -INF , !P4 ;  /* 0xff80000029887808 */ /* 0x004fe40006000000 */
[----:B------:R-:W-:Y:S01]  /*d160*/  FSEL R30, R30, -INF , !P3 ;  /* 0xff8000001e1e7808 */ /* 0x000fe20005800000 */
[C---:B-1----:R-:W-:Y:S01]  /*d170*/  FFMA.FTZ R27, R22.reuse, UR6, R75 ;  /* 0x00000006161b7c23 */ /* 0x042fe2000801004b */
[C---:B------:R-:W-:Y:S01]  /*d180*/  ISETP.GE.AND P4, PT, R21.reuse, R130, PT ;  /* 0x000000821500720c */ /* 0x040fe20003f86270 */
[----:B------:R-:W-:Y:S01]  /*d190*/  FFMA.FTZ R10, R22, UR6, R10 ;  /* 0x00000006160a7c23 */ /* 0x000fe2000801000a */
[----:B------:R-:W-:Y:S01]  /*d1a0*/  ISETP.GE.AND P3, PT, R21, R128, PT ;  /* 0x000000801500720c */ /* 0x000fe20003f66270 */
[----:B------:R-:W-:Y:S01]  /*d1b0*/  IMAD.U32 R22, RZ, RZ, UR4 ;  /* 0x00000004ff167e24 */ /* 0x000fe2000f8e00ff */
[----:B------:R-:W-:Y:S01]  /*d1c0*/  I2FP.F32.S32 R21, R21 ;  /* 0x0000001500157245 */ /* 0x000fe20000201400 */
[----:B------:R1:W-:Y:S01]  /*d1d0*/  MUFU.TANH R56, R117 ;  /* 0x0000007500387308 */ /* 0x0003e20000002400 */
[----:B------:R-:W-:-:S02]  /*d1e0*/  FSEL R132, R132, -INF , !P5 ;  /* 0xff80000084847808 */ /* 0x000fc40006800000 */
[----:B------:R-:W-:Y:S01]  /*d1f0*/  FSEL R27, R27, -INF , !P6 ;  /* 0xff8000001b1b7808 */ /* 0x000fe20007000000 */
[----:B-----5:R-:W-:Y:S01]  /*d200*/  FFMA.FTZ R25, R21, UR6, R11 ;  /* 0x0000000615197c23 */ /* 0x020fe2000801000b */
[--C-:B------:R-:W-:Y:S02]  /*d210*/  LOP3.LUT R11, R22, 0xa9, R169.reuse, 0xfe, !PT ;  /* 0x000000a9160b7812 */ /* 0x100fe400078efea9 */
[----:B------:R-:W-:Y:S01]  /*d220*/  LOP3.LUT R144, R144, 0x60, R169, 0xfe, !PT ;  /* 0x0000006090907812 */ /* 0x000fe200078efea9 */
[----:B------:R-:W-:Y:S01]  /*d230*/  MUFU.TANH R133, R133 ;  /* 0x0000008500857308 */ /* 0x000fe20000002400 */
[C---:B------:R-:W-:Y:S02]  /*d240*/  ISETP.GE.AND P5, PT, R11.reuse, R130, PT ;  /* 0x000000820b00720c */ /* 0x040fe40003fa6270 */
[----:B------:R-:W-:Y:S02]  /*d250*/  ISETP.GE.AND P6, PT, R11, R128, PT ;  /* 0x000000800b00720c */ /* 0x000fe40003fc6270 */
[----:B------:R-:W-:-:S02]  /*d260*/  I2FP.F32.S32 R11, R11 ;  /* 0x0000000b000b7245 */ /* 0x000fc40000201400 */
[----:B------:R-:W-:Y:S01]  /*d270*/  FSEL R25, R25, -INF , !P4 ;  /* 0xff80000019197808 */ /* 0x000fe20006000000 */
[----:B------:R2:W5:Y:S01]  /*d280*/  MUFU.TANH R15, R120 ;  /* 0x00000078000f7308 */ /* 0x0005620000002400 */
[----:B-1----:R-:W-:Y:S02]  /*d290*/  IMAD.U32 R117, RZ, RZ, UR4 ;  /* 0x00000004ff757e24 */ /* 0x002fe4000f8e00ff */
[C---:B---3--:R-:W-:Y:S01]  /*d2a0*/  FFMA.FTZ R138, R11.reuse, UR6, R138 ;  /* 0x000000060b8a7c23 */ /* 0x048fe2000801008a */
[----:B------:R-:W-:Y:S01]  /*d2b0*/  FFMA.FTZ R14, R11, UR6, R14 ;  /* 0x000000060b0e7c23 */ /* 0x000fe2000801000e */
[----:B------:R-:W-:Y:S01]  /*d2c0*/  IMAD.U32 R11, RZ, RZ, UR4 ;  /* 0x00000004ff0b7e24 */ /* 0x000fe2000f8e00ff */
[--C-:B------:R-:W-:Y:S02]  /*d2d0*/  LOP3.LUT R216, R216, 0x51, R169.reuse, 0xfe, !PT ;  /* 0x00000051d8d87812 */ /* 0x100fe400078efea9 */
[--C-:B------:R-:W-:Y:S01]  /*d2e0*/  LOP3.LUT R117, R117, 0xb0, R169.reuse, 0xfe, !PT ;  /* 0x000000b075757812 */ /* 0x100fe200078efea9 */
[----:B------:R1:W3:Y:S01]  /*d2f0*/  MUFU.TANH R19, R123 ;  /* 0x0000007b00137308 */ /* 0x0002e20000002400 */
[----:B------:R-:W-:-:S02]  /*d300*/  LOP3.LUT R11, R11, 0xb8, R169, 0xfe, !PT ;  /* 0x000000b80b0b7812 */ /* 0x000fc400078efea9 */
[----:B------:R-:W-:Y:S02]  /*d310*/  ISETP.GE.AND P4, PT, R117, R128, PT ;  /* 0x000000807500720c */ /* 0x000fe40003f86270 */
[----:B------:R-:W-:-:S03]  /*d320*/  LOP3.LUT R141, R141, 0x59, R169, 0xfe, !PT ;  /* 0x000000598d8d7812 */ /* 0x000fc600078efea9 */
[----:B------:R-:W3:Y:S01]  /*d330*/  MUFU.TANH R118, R118 ;  /* 0x0000007600767308 */ /* 0x000ee20000002400 */
[----:B--2---:R-:W-:Y:S01]  /*d340*/  FFMA.FTZ R120, R21, UR6, R135 ;  /* 0x0000000615787c23 */ /* 0x004fe20008010087 */
[----:B------:R-:W-:-:S04]  /*d350*/  IMAD.U32 R21, RZ, RZ, UR4 ;  /* 0x00000004ff157e24 */ /* 0x000fc8000f8e00ff */
[----:B------:R-:W-:Y:S02]  /*d360*/  FSEL R120, R120, -INF , !P3 ;  /* 0xff80000078787808 */ /* 0x000fe40005800000 */
[----:B------:R-:W-:Y:S01]  /*d370*/  LOP3.LUT R21, R21, 0xb1, R169, 0xfe, !PT ;  /* 0x000000b115157812 */ /* 0x000fe200078efea9 */
[----:B------:R2:W3:Y:S01]  /*d380*/  MUFU.TANH R17, R119 ;  /* 0x0000007700117308 */ /* 0x0004e20000002400 */
[----:B-1----:R-:W-:Y:S02]  /*d390*/  FSEL R123, R10, -INF , !P2 ;  /* 0xff8000000a7b7808 */ /* 0x002fe40005000000 */
[-C--:B------:R-:W-:Y:S02]  /*d3a0*/  ISETP.GE.AND P2, PT, R117, R130.reuse, PT ;  /* 0x000000827500720c */ /* 0x080fe40003f46270 */
[----:B------:R-:W-:Y:S02]  /*d3b0*/  I2FP.F32.S32 R117, R117 ;  /* 0x0000007500757245 */ /* 0x000fe40000201400 */
[----:B------:R-:W-:Y:S01]  /*d3c0*/  ISETP.GE.AND P3, PT, R21, R130, PT ;  /* 0x000000821500720c */ /* 0x000fe20003f66270 */
[----:B------:R1:W-:Y:S02]  /*d3d0*/  MUFU.TANH R10, R24 ;  /* 0x00000018000a7308 */ /* 0x0003e40000002400 */
[C---:B----4-:R-:W-:Y:S01]  /*d3e0*/  FFMA.FTZ R22, R117.reuse, UR6, R134 ;  /* 0x0000000675167c23 */ /* 0x050fe20008010086 */
[----:B------:R-:W-:Y:S01]  /*d3f0*/  FFMA.FTZ R117, R117, UR6, R18 ;  /* 0x0000000675757c23 */ /* 0x000fe20008010012 */
[----:B------:R-:W-:Y:S01]  /*d400*/  I2FP.F32.S32 R18, R21 ;  /* 0x0000001500127245 */ /* 0x000fe20000201400 */
[----:B------:R-:W-:-:S02]  /*d410*/  IMAD.U32 R134, RZ, RZ, UR4 ;  /* 0x00000004ff867e24 */ /* 0x000fc4000f8e00ff */
[----:B------:R-:W-:Y:S01]  /*d420*/  FSEL R22, R22, -INF , !P2 ;  /* 0xff80000016167808 */ /* 0x000fe20005000000 */
[----:B------:R-:W4:Y:S01]  /*d430*/  MUFU.TANH R74, R74 ;  /* 0x0000004a004a7308 */ /* 0x000f220000002400 */
[----:B--2---:R-:W-:Y:S01]  /*d440*/  FSEL R119, R14, -INF , !P6 ;  /* 0xff8000000e777808 */ /* 0x004fe20007000000 */
[----:B-----5:R-:W-:Y:S01]  /*d450*/  FFMA.FTZ R15, R18, UR6, R15 ;  /* 0x00000006120f7c23 */ /* 0x020fe2000801000f */
[----:B------:R-:W-:Y:S02]  /*d460*/  I2FP.F32.S32 R14, R11 ;  /* 0x0000000b000e7245 */ /* 0x000fe40000201400 */
[C---:B------:R-:W-:Y:S02]  /*d470*/  ISETP.GE.AND P6, PT, R11.reuse, R130, PT ;  /* 0x000000820b00720c */ /* 0x040fe40003fc6270 */
[-C--:B------:R-:W-:Y:S01]  /*d480*/  ISETP.GE.AND P2, PT, R11, R128.reuse, PT ;  /* 0x000000800b00720c */ /* 0x080fe20003f46270 */
[----:B------:R-:W2:Y:S01]  /*d490*/  MUFU.TANH R73, R73 ;  /* 0x0000004900497308 */ /* 0x000ea20000002400 */
[----:B-1----:R-:W-:Y:S01]  /*d4a0*/  FSEL R24, R138, -INF , !P5 ;  /* 0xff8000008a187808 */ /* 0x002fe20006800000 */
[----:B---3--:R-:W-:Y:S01]  /*d4b0*/  FFMA.FTZ R19, R14, UR6, R19 ;  /* 0x000000060e137c23 */ /* 0x008fe20008010013 */
[----:B------:R-:W-:Y:S01]  /*d4c0*/  ISETP.GE.AND P5, PT, R21, R128, PT ;  /* 0x000000801500720c */ /* 0x000fe20003fa6270 */
[----:B------:R-:W-:Y:S01]  /*d4d0*/  FFMA.FTZ R21, R18, UR6, R133 ;  /* 0x0000000612157c23 */ /* 0x000fe20008010085 */
[----:B------:R-:W-:Y:S01]  /*d4e0*/  IMAD.U32 R18, RZ, RZ, UR4 ;  /* 0x00000004ff127e24 */ /* 0x000fe2000f8e00ff */
[----:B------:R-:W-:-:S02]  /*d4f0*/  FSEL R117, R117, -INF , !P4 ;  /* 0xff80000075757808 */ /* 0x000fc40006000000 */
[----:B------:R1:W-:Y:S01]  /*d500*/  MUFU.TANH R11, R47 ;  /* 0x0000002f000b7308 */ /* 0x0003e20000002400 */
[----:B------:R-:W-:Y:S02]  /*d510*/  FSEL R21, R21, -INF , !P3 ;  /* 0xff80000015157808 */ /* 0x000fe40005800000 */
[----:B------:R-:W-:Y:S02]  /*d520*/  LOP3.LUT R138, R169, UR4, RZ, 0xfc, !PT ;  /* 0x00000004a98a7c12 */ /* 0x000fe4000f8efcff */
[----:B------:R-:W-:-:S03]  /*d530*/  LOP3.LUT R134, R134, 0x10, R169, 0xfe, !PT ;  /* 0x0000001086867812 */ /* 0x000fc600078efea9 */
[----:B------:R3:W-:Y:S08]  /*d540*/  MUFU.TANH R41, R50 ;  /* 0x0000003200297308 */ /* 0x0007f00000002400 */
[----:B------:R5:W2:Y:S01]  /*d550*/  MUFU.TANH R49, R116 ;  /* 0x0000007400317308 */ /* 0x000aa20000002400 */
[----:B-1----:R-:W-:Y:S01]  /*d560*/  FFMA.FTZ R47, R14, UR6, R118 ;  /* 0x000000060e2f7c23 */ /* 0x002fe20008010076 */
[----:B------:R-:W-:-:S02]  /*d570*/  LOP3.LUT R14, R18, 0xb9, R169, 0xfe, !PT ;  /* 0x000000b9120e7812 */ /* 0x000fc400078efea9 */
[--C-:B------:R-:W-:Y:S02]  /*d580*/  LOP3.LUT R18, R18, 0xc1, R169.reuse, 0xfe, !PT ;  /* 0x000000c112127812 */ /* 0x100fe400078efea9 */
[C---:B------:R-:W-:Y:S02]  /*d590*/  ISETP.GE.AND P4, PT, R14.reuse, R130, PT ;  /* 0x000000820e00720c */ /* 0x040fe40003f86270 */
[----:B------:R-:W-:Y:S01]  /*d5a0*/  ISETP.GE.AND P3, PT, R14, R128, PT ;  /* 0x000000800e00720c */ /* 0x000fe20003f66270 */
[----:B------:R-:W-:Y:S01]  /*d5b0*/  MUFU.TANH R70, R70 ;  /* 0x0000004600467308 */ /* 0x000fe20000002400 */
[----:B---3--:R-:W-:Y:S02]  /*d5c0*/  LOP3.LUT R50, R52, 0xc0, R169, 0xfe, !PT ;  /* 0x000000c034327812 */ /* 0x008fe400078efea9 */
[----:B------:R-:W-:Y:S02]  /*d5d0*/  I2FP.F32.S32 R14, R14 ;  /* 0x0000000e000e7245 */ /* 0x000fe40000201400 */
[----:B------:R-:W-:-:S02]  /*d5e0*/  FSEL R47, R47, -INF , !P2 ;  /* 0xff8000002f2f7808 */ /* 0x000fc40005000000 */
[----:B------:R-:W-:Y:S01]  /*d5f0*/  ISETP.GE.AND P2, PT, R18, R130, PT ;  /* 0x000000821200720c */ /* 0x000fe20003f46270 */
[----:B------:R1:W-:Y:S01]  /*d600*/  MUFU.TANH R52, R20 ;  /* 0x0000001400347308 */ /* 0x0003e20000002400 */
[----:B-----5:R-:W-:Y:S01]  /*d610*/  FSEL R116, R15, -INF , !P5 ;  /* 0xff8000000f747808 */ /* 0x020fe20006800000 */
[C---:B------:R-:W-:Y:S01]  /*d620*/  FFMA.FTZ R17, R14.reuse, UR6, R17 ;  /* 0x000000060e117c23 */ /* 0x040fe20008010011 */
[----:B------:R-:W-:Y:S01]  /*d630*/  I2FP.F32.S32 R15, R50 ;  /* 0x00000032000f7245 */ /* 0x000fe20000201400 */
[----:B------:R-:W-:Y:S01]  /*d640*/  FFMA.FTZ R14, R14, UR6, R56 ;  /* 0x000000060e0e7c23 */ /* 0x000fe20008010038 */
[----:B------:R-:W-:-:S03]  /*d650*/  ISETP.GE.AND P5, PT, R50, R130, PT ;  /* 0x000000823200720c */ /* 0x000fc60003fa6270 */
[----:B------:R-:W3:Y:S01]  /*d660*/  MUFU.TANH R72, R72 ;  /* 0x0000004800487308 */ /* 0x000ee20000002400 */
[C---:B----4-:R-:W-:Y:S01]  /*d670*/  FFMA.FTZ R74, R15.reuse, UR6, R74 ;  /* 0x000000060f4a7c23 */ /* 0x050fe2000801004a */
[----:B--2---:R-:W-:-:S06]  /*d680*/  FFMA.FTZ R73, R15, UR6, R73 ;  /* 0x000000060f497c23 */ /* 0x004fcc0008010049 */
[----:B------:R-:W2:Y:S01]  /*d690*/  MUFU.TANH R71, R71 ;  /* 0x0000004700477308 */ /* 0x000ea20000002400 */
[----:B-1----:R-:W-:Y:S01]  /*d6a0*/  FSEL R20, R19, -INF , !P6 ;  /* 0xff80000013147808 */ /* 0x002fe20007000000 */
[----:B------:R-:W-:Y:S01]  /*d6b0*/  IMAD.U32 R19, RZ, RZ, UR4 ;  /* 0x00000004ff137e24 */ /* 0x000fe2000f8e00ff */
[----:B------:R-:W-:-:S04]  /*d6c0*/  ISETP.GE.AND P6, PT, R50, R128, PT ;  /* 0x000000803200720c */ /* 0x000fc80003fc6270 */
[----:B------:R-:W-:Y:S01]  /*d6d0*/  LOP3.LUT R15, R19, 0xc8, R169, 0xfe, !PT ;  /* 0x000000c8130f7812 */ /* 0x000fe200078efea9 */
[----:B------:R1:W-:Y:S01]  /*d6e0*/  MUFU.TANH R56, R45 ;  /* 0x0000002d00387308 */ /* 0x0003e20000002400 */
[----:B------:R-:W-:Y:S02]  /*d6f0*/  FSEL R19, R17, -INF , !P4 ;  /* 0xff80000011137808 */ /* 0x000fe40006000000 */
[----:B------:R-:W-:-:S05]  /*d700*/  ISETP.GE.AND P4, PT, R18, R128, PT ;  /* 0x000000801200720c */ /* 0x000fca0003f86270 */
[----:B------:R4:W-:Y:S08]  /*d710*/  MUFU.TANH R50, R46 ;  /* 0x0000002e00327308 */ /* 0x0009f00000002400 */
[----:B------:R-:W-:Y:S01]  /*d720*/  MUFU.TANH R55, R55 ;  /* 0x0000003700377308 */ /* 0x000fe20000002400 */
[----:B-1----:R-:W-:Y:S02]  /*d730*/  I2FP.F32.S32 R45, R18 ;  /* 0x00000012002d7245 */ /* 0x002fe40000201400 */
[----:B------:R-:W-:Y:S01]  /*d740*/  FSEL R18, R74, -INF , !P5 ;  /* 0xff8000004a127808 */ /* 0x000fe20006800000 */
[----:B------:R-:W-:Y:S01]  /*d750*/  FMUL.FTZ R74, R113, UR11 ;  /* 0x0000000b714a7c20 */ /* 0x000fe20008410000 */
[----:B------:R-:W-:Y:S01]  /*d760*/  ISETP.GE.AND P5, PT, R15, R128, PT ;  /* 0x000000800f00720c */ /* 0x000fe20003fa6270 */
[C---:B------:R-:W-:Y:S01]  /*d770*/  FFMA.FTZ R17, R45.reuse, UR6, R49 ;  /* 0x000000062d117c23 */ /* 0x040fe20008010031 */
[----:B---3--:R-:W-:Y:S01]  /*d780*/  FFMA.FTZ R72, R45, UR6, R72 ;  /* 0x000000062d487c23 */ /* 0x008fe20008010048 */
[----:B------:R-:W1:Y:S01]  /*d790*/  MUFU.TANH R54, R54 ;  /* 0x0000003600367308 */ /* 0x000e620000002400 */
[----:B----4-:R-:W-:Y:S01]  /*d7a0*/  FSEL R46, R14, -INF , !P3 ;  /* 0xff8000000e2e7808 */ /* 0x010fe20005800000 */
[----:B------:R-:W-:Y:S01]  /*d7b0*/  IMAD.U32 R14, RZ, RZ, UR4 ;  /* 0x00000004ff0e7e24 */ /* 0x000fe2000f8e00ff */
[----:B------:R-:W-:Y:S01]  /*d7c0*/  ISETP.GE.AND P3, PT, R15, R130, PT ;  /* 0x000000820f00720c */ /* 0x000fe20003f66270 */
[----:B------:R-:W-:Y:S01]  /*d7d0*/  IMAD.U32 R113, RZ, RZ, UR4 ;  /* 0x00000004ff717e24 */ /* 0x000fe2000f8e00ff */
[----:B------:R-:W-:-:S02]  /*d7e0*/  I2FP.F32.S32 R15, R15 ;  /* 0x0000000f000f7245 */ /* 0x000fc40000201400 */
[----:B------:R-:W-:Y:S01]  /*d7f0*/  FSEL R45, R73, -INF , !P6 ;  /* 0xff800000492d7808 */ /* 0x000fe20007000000 */
[----:B------:R-:W3:Y:S01]  /*d800*/  MUFU.TANH R51, R51 ;  /* 0x0000003300337308 */ /* 0x000ee20000002400 */
[----:B------:R-:W-:Y:S01]  /*d810*/  FSEL R17, R17, -INF , !P2 ;  /* 0xff80000011117808 */ /* 0x000fe20005000000 */
[----:B--2---:R-:W-:Y:S01]  /*d820*/  FFMA.FTZ R71, R15, UR6, R71 ;  /* 0x000000060f477c23 */ /* 0x004fe20008010047 */
[C---:B------:R-:W-:Y:S01]  /*d830*/  ISETP.GE.AND P6, PT, R69.reuse, R130, PT ;  /* 0x000000824500720c */ /* 0x040fe20003fc6270 */
[----:B------:R-:W-:Y:S01]  /*d840*/  FMUL.FTZ R73, R108, UR11 ;  /* 0x0000000b6c497c20 */ /* 0x000fe20008410000 */
[----:B------:R-:W-:Y:S02]  /*d850*/  ISETP.GE.AND P2, PT, R69, R128, PT ;  /* 0x000000804500720c */ /* 0x000fe40003f46270 */
[----:B------:R-:W-:Y:S01]  /*d860*/  I2FP.F32.S32 R69, R69 ;  /* 0x0000004500457245 */ /* 0x000fe20000201400 */
[----:B------:R2:W4:Y:S01]  /*d870*/  MUFU.TANH R53, R43 ;  /* 0x0000002b00357308 */ /* 0x0005220000002400 */
[----:B------:R-:W-:-:S02]  /*d880*/  LOP3.LUT R14, R14, 0xd1, R169, 0xfe, !PT ;  /* 0x000000d10e0e7812 */ /* 0x000fc400078efea9 */
[----:B------:R-:W-:Y:S01]  /*d890*/  LOP3.LUT R113, R113, 0x18, R169, 0xfe, !PT ;  /* 0x0000001871717812 */ /* 0x000fe200078efea9 */
[----:B-1----:R-:W-:-:S04]  /*d8a0*/  FFMA.FTZ R54, R69, UR6, R54 ;  /* 0x0000000645367c23 */ /* 0x002fc80008010036 */
[----:B------:R1:W5:Y:S08]  /*d8b0*/  MUFU.TANH R68, R44 ;  /* 0x0000002c00447308 */ /* 0x0003700000002400 */
[----:B------:R3:W-:Y:S01]  /*d8c0*/  MUFU.TANH R49, R16 ;  /* 0x0000001000317308 */ /* 0x0007e20000002400 */
[----:B--2---:R-:W-:Y:S01]  /*d8d0*/  FFMA.FTZ R43, R15, UR6, R70 ;  /* 0x000000060f2b7c23 */ /* 0x004fe20008010046 */
[----:B------:R-:W-:-:S02]  /*d8e0*/  IMAD.U32 R70, RZ, RZ, UR4 ;  /* 0x00000004ff467e24 */ /* 0x000fc4000f8e00ff */
[----:B------:R-:W-:Y:S02]  /*d8f0*/  FFMA.FTZ R15, R69, UR6, R55 ;  /* 0x00000006450f7c23 */ /* 0x000fe40008010037 */
[----:B------:R-:W-:Y:S02]  /*d900*/  FSEL R43, R43, -INF , !P5 ;  /* 0xff8000002b2b7808 */ /* 0x000fe40006800000 */
[----:B------:R-:W-:Y:S01]  /*d910*/  LOP3.LUT R70, R70, 0xd0, R169, 0xfe, !PT ;  /* 0x000000d046467812 */ /* 0x000fe200078efea9 */
[----:B------:R2:W5:Y:S01]  /*d920*/  MUFU.TANH R55, R40 ;  /* 0x0000002800377308 */ /* 0x0005620000002400 */
[----:B-1----:R-:W-:Y:S02]  /*d930*/  FSEL R44, R72, -INF , !P4 ;  /* 0xff800000482c7808 */ /* 0x002fe40006000000 */
[----:B------:R-:W-:Y:S02]  /*d940*/  ISETP.GE.AND P4, PT, R70, R130, PT ;  /* 0x000000824600720c */ /* 0x000fe40003f86270 */
[----:B------:R-:W-:-:S02]  /*d950*/  FSEL R15, R15, -INF , !P6 ;  /* 0xff8000000f0f7808 */ /* 0x000fc40007000000 */
[----:B------:R-:W-:Y:S01]  /*d960*/  ISETP.GE.AND P5, PT, R14, R130, PT ;  /* 0x000000820e00720c */ /* 0x000fe20003fa6270 */
[----:B------:R-:W-:Y:S01]  /*d970*/  MUFU.TANH R4, R4 ;  /* 0x0000000400047308 */ /* 0x000fe20000002400 */
[----:B---3--:R-:W-:Y:S02]  /*d980*/  FSEL R16, R71, -INF , !P3 ;  /* 0xff80000047107808 */ /* 0x008fe40005800000 */
[----:B------:R-:W-:Y:S02]  /*d990*/  ISETP.GE.AND P3, PT, R70, R128, PT ;  /* 0x000000804600720c */ /* 0x000fe40003f66270 */
[----:B------:R-:W-:Y:S02]  /*d9a0*/  I2FP.F32.S32 R70, R70 ;  /* 0x0000004600467245 */ /* 0x000fe40000201400 */
[----:B------:R-:W-:Y:S01]  /*d9b0*/  ISETP.GE.AND P6, PT, R14, R128, PT ;  /* 0x000000800e00720c */ /* 0x000fe20003fc6270 */
[----:B------:R-:W-:Y:S01]  /*d9c0*/  MUFU.TANH R5, R5 ;  /* 0x0000000500057308 */ /* 0x000fe20000002400 */
[----:B--2---:R-:W-:-:S02]  /*d9d0*/  IMAD.U32 R40, RZ, RZ, UR4 ;  /* 0x00000004ff287e24 */ /* 0x004fc4000f8e00ff */
[C---:B------:R-:W-:Y:S01]  /*d9e0*/  FFMA.FTZ R69, R70.reuse, UR6, R51 ;  /* 0x0000000646457c23 */ /* 0x040fe20008010033 */
[----:B------:R-:W-:Y:S01]  /*d9f0*/  FFMA.FTZ R11, R70, UR6, R11 ;  /* 0x00000006460b7c23 */ /* 0x000fe2000801000b */
[----:B------:R-:W-:Y:S02]  /*da00*/  I2FP.F32.S32 R70, R14 ;  /* 0x0000000e00467245 */ /* 0x000fe40000201400 */
[----:B------:R-:W-:Y:S01]  /*da10*/  LOP3.LUT R40, R40, 0xd8, R169, 0xfe, !PT ;  /* 0x000000d828287812 */ /* 0x000fe200078efea9 */
[----:B------:R1:W-:Y:S01]  /*da20*/  MUFU.TANH R51, R42 ;  /* 0x0000002a00337308 */ /* 0x0003e20000002400 */
[----:B------:R-:W-:Y:S01]  /*da30*/  FSEL R14, R69, -INF , !P4 ;  /* 0xff800000450e7808 */ /* 0x000fe20006000000 */
[----:B------:R-:W-:Y:S01]  /*da40*/  FFMA.FTZ R69, R70, UR6, R10 ;  /* 0x0000000646457c23 */ /* 0x000fe2000801000a */
[----:B------:R-:W-:Y:S01]  /*da50*/  ISETP.GE.AND P4, PT, R40, R128, PT ;  /* 0x000000802800720c */ /* 0x000fe20003f86270 */
[----:B------:R-:W-:Y:S01]  /*da60*/  IMAD.U32 R10, RZ, RZ, UR4 ;  /* 0x00000004ff0a7e24 */ /* 0x000fe2000f8e00ff */
[----:B------:R-:W-:-:S03]  /*da70*/  I2FP.F32.S32 R72, R40 ;  /* 0x0000002800487245 */ /* 0x000fc60000201400 */
[----:B------:R-:W-:Y:S01]  /*da80*/  MUFU.TANH R124, R124 ;  /* 0x0000007c007c7308 */ /* 0x000fe20000002400 */
[----:B------:R-:W-:Y:S01]  /*da90*/  LOP3.LUT R10, R10, 0xe1, R169, 0xfe, !PT ;  /* 0x000000e10a0a7812 */ /* 0x000fe200078efea9 */
[----:B------:R-:W-:-:S06]  /*daa0*/  FFMA.FTZ R71, R72, UR6, R52 ;  /* 0x0000000648477c23 */ /* 0x000fcc0008010034 */
[----:B------:R2:W-:Y:S01]  /*dab0*/  MUFU.TANH R52, R13 ;  /* 0x0000000d00347308 */ /* 0x0005e20000002400 */
[----:B-1----:R-:W-:Y:S02]  /*dac0*/  FSEL R42, R54, -INF , !P2 ;  /* 0xff800000362a7808 */ /* 0x002fe40005000000 */
[----:B------:R-:W-:Y:S01]  /*dad0*/  ISETP.GE.AND P2, PT, R40, R130, PT ;  /* 0x000000822800720c */ /* 0x000fe20003f46270 */
[----:B------:R-:W-:Y:S01]  /*dae0*/  FFMA.FTZ R40, R70, UR6, R41 ;  /* 0x0000000646287c23 */ /* 0x000fe20008010029 */
[----:B------:R-:W-:Y:S01]  /*daf0*/  IMAD.U32 R70, RZ, RZ, UR4 ;  /* 0x00000004ff467e24 */ /* 0x000fe2000f8e00ff */
[----:B------:R-:W-:Y:S02]  /*db00*/  FSEL R41, R11, -INF , !P3 ;  /* 0xff8000000b297808 */ /* 0x000fe40005800000 */
[----:B------:R1:W3:Y:S01]  /*db10*/  MUFU.TANH R54, R39 ;  /* 0x0000002700367308 */ /* 0x0002e20000002400 */
[----:B------:R-:W-:Y:S02]  /*db20*/  FSEL R40, R40, -INF , !P6 ;  /* 0xff80000028287808 */ /* 0x000fe40007000000 */
[----:B------:R-:W-:-:S04]  /*db30*/  LOP3.LUT R70, R70, 0xd9, R169, 0xfe, !PT ;  /* 0x000000d946467812 */ /* 0x000fc800078efea9 */
[C---:B------:R-:W-:Y:S01]  /*db40*/  ISETP.GE.AND P3, PT, R70.reuse, R130, PT ;  /* 0x000000824600720c */ /* 0x040fe20003f66270 */
[----:B------:R5:W-:Y:S01]  /*db50*/  MUFU.TANH R135, R125 ;  /* 0x0000007d00877308 */ /* 0x000be20000002400 */
[----:B--2---:R-:W-:Y:S02]  /*db60*/  FSEL R13, R69, -INF , !P5 ;  /* 0xff800000450d7808 */ /* 0x004fe40006800000 */
[----:B------:R-:W-:Y:S02]  /*db70*/  ISETP.GE.AND P5, PT, R70, R128, PT ;  /* 0x000000804600720c */ /* 0x000fe40003fa6270 */
[----:B------:R-:W-:-:S03]  /*db80*/  I2FP.F32.S32 R70, R70 ;  /* 0x0000004600467245 */ /* 0x000fc60000201400 */
[----:B------:R2:W3:Y:S01]  /*db90*/  MUFU.TANH R69, R12 ;  /* 0x0000000c00457308 */ /* 0x0004e20000002400 */
[----:B-1----:R-:W-:Y:S01]  /*dba0*/  FFMA.FTZ R39, R72, UR6, R56 ;  /* 0x0000000648277c23 */ /* 0x002fe20008010038 */
[----:B------:R-:W-:Y:S02]  /*dbb0*/  IMAD.U32 R56, RZ, RZ, UR4 ;  /* 0x00000004ff387e24 */ /* 0x000fe4000f8e00ff */
[C---:B------:R-:W-:Y:S01]  /*dbc0*/  FFMA.FTZ R11, R70.reuse, UR6, R50 ;  /* 0x00000006460b7c23 */ /* 0x040fe20008010032 */
[----:B----4-:R-:W-:Y:S01]  /*dbd0*/  FFMA.FTZ R53, R70, UR6, R53 ;  /* 0x0000000646357c23 */ /* 0x010fe20008010035 */
[----:B------:R-:W-:Y:S01]  /*dbe0*/  IMAD.U32 R70, RZ, RZ, UR4 ;  /* 0x00000004ff467e24 */ /* 0x000fe2000f8e00ff */
[----:B------:R-:W-:Y:S01]  /*dbf0*/  FSEL R39, R39, -INF , !P4 ;  /* 0xff80000027277808 */ /* 0x000fe20006000000 */
[----:B------:R-:W-:Y:S01]  /*dc00*/  FMUL.FTZ R72, R105, UR11 ;  /* 0x0000000b69487c20 */ /* 0x000fe20008410000 */
[----:B------:R-:W-:Y:S01]  /*dc10*/  LOP3.LUT R56, R56, 0xe0, R169, 0xfe, !PT ;  /* 0x000000e038387812 */ /* 0x000fe200078efea9 */
[----:B------:R1:W4:Y:S01]  /*dc20*/  MUFU.TANH R50, R37 ;  /* 0x0000002500327308 */ /* 0x0003220000002400 */
[----:B------:R-:W-:Y:S01]  /*dc30*/  FSEL R11, R11, -INF , !P3 ;  /* 0xff8000000b0b7808 */ /* 0x000fe20005800000 */
[----:B-----5:R-:W-:Y:S01]  /*dc40*/  FMUL.FTZ R125, R127, UR11 ;  /* 0x0000000b7f7d7c20 */ /* 0x020fe20008410000 */
[-C--:B------:R-:W-:Y:S01]  /*dc50*/  ISETP.GE.AND P6, PT, R56, R130.reuse, PT ;  /* 0x000000823800720c */ /* 0x080fe20003fc6270 */
[----:B------:R-:W-:Y:S01]  /*dc60*/  IMAD.U32 R105, RZ, RZ, UR4 ;  /* 0x00000004ff697e24 */ /* 0x000fe2000f8e00ff */
[C---:B------:R-:W-:Y:S01]  /*dc70*/  ISETP.GE.AND P4, PT, R10.reuse, R130, PT ;  /* 0x000000820a00720c */ /* 0x040fe20003f86270 */
[----:B------:R-:W-:Y:S01]  /*dc80*/  IMAD.U32 R127, RZ, RZ, UR4 ;  /* 0x00000004ff7f7e24 */ /* 0x000fe2000f8e00ff */
[----:B------:R-:W-:Y:S01]  /*dc90*/  ISETP.GE.AND P3, PT, R10, R128, PT ;  /* 0x000000800a00720c */ /* 0x000fe20003f66270 */
[----:B------:R-:W-:Y:S01]  /*dca0*/  MUFU.TANH R59, R59 ;  /* 0x0000003b003b7308 */ /* 0x000fe20000002400 */
[----:B--2---:R-:W-:-:S02]  /*dcb0*/  FSEL R12, R71, -INF , !P2 ;  /* 0xff800000470c7808 */ /* 0x004fc40005000000 */
[----:B------:R-:W-:Y:S02]  /*dcc0*/  ISETP.GE.AND P2, PT, R56, R128, PT ;  /* 0x000000803800720c */ /* 0x000fe40003f46270 */
[----:B------:R-:W-:Y:S02]  /*dcd0*/  I2FP.F32.S32 R56, R56 ;  /* 0x0000003800387245 */ /* 0x000fe40000201400 */
[--C-:B------:R-:W-:Y:S01]  /*dce0*/  LOP3.LUT R105, R105, 0x28, R169.reuse, 0xfe, !PT ;  /* 0x0000002869697812 */ /* 0x100fe200078efea9 */
[----:B------:R-:W-:Y:S01]  /*dcf0*/  MUFU.TANH R64, R64 ;  /* 0x0000004000407308 */ /* 0x000fe20000002400 */
[----:B------:R-:W-:Y:S01]  /*dd00*/  LOP3.LUT R127, R127, 0x50, R169, 0xfe, !PT ;  /* 0x000000507f7f7812 */ /* 0x000fe200078efea9 */
[C---:B------:R-:W-:Y:S01]  /*dd10*/  FFMA.FTZ R68, R56.reuse, UR6, R68 ;  /* 0x0000000638447c23 */ /* 0x040fe20008010044 */
[----:B-1----:R-:W-:Y:S01]  /*dd20*/  FFMA.FTZ R37, R56, UR6, R55 ;  /* 0x0000000638257c23 */ /* 0x002fe20008010037 */
[----:B------:R-:W-:Y:S02]  /*dd30*/  LOP3.LUT R55, R70, 0xe8, R169, 0xfe, !PT ;  /* 0x000000e846377812 */ /* 0x000fe400078efea9 */
[----:B------:R-:W-:-:S02]  /*dd40*/  I2FP.F32.S32 R70, R10 ;  /* 0x0000000a00467245 */ /* 0x000fc40000201400 */
[----:B------:R1:W-:Y:S01]  /*dd50*/  MUFU.TANH R56, R38 ;  /* 0x0000002600387308 */ /* 0x0003e20000002400 */
[----:B------:R-:W-:Y:S01]  /*dd60*/  FSEL R10, R68, -INF , !P6 ;  /* 0xff800000440a7808 */ /* 0x000fe20007000000 */
[----:B------:R-:W-:Y:S01]  /*dd70*/  IMAD.U32 R68, RZ, RZ, UR4 ;  /* 0x00000004ff447e24 */ /* 0x000fe2000f8e00ff */
[----:B------:R-:W-:Y:S02]  /*dd80*/  ISETP.GE.AND P6, PT, R55, R128, PT ;  /* 0x000000803700720c */ /* 0x000fe40003fc6270 */
[----:B------:R-:W-:Y:S02]  /*dd90*/  FSEL R37, R37, -INF , !P2 ;  /* 0xff80000025257808 */ /* 0x000fe40005000000 */
[----:B------:R-:W-:Y:S01]  /*dda0*/  LOP3.LUT R68, R68, 0xf1, R169, 0xfe, !PT ;  /* 0x000000f144447812 */ /* 0x000fe200078efea9 */
[----:B------:R-:W-:Y:S08]  /*ddb0*/  MUFU.TANH R74, R74 ;  /* 0x0000004a004a7308 */ /* 0x000ff00000002400 */
[----:B------:R-:W-:Y:S01]  /*ddc0*/  MUFU.TANH R73, R73 ;  /* 0x0000004900497308 */ /* 0x000fe20000002400 */
[----:B-1----:R-:W-:Y:S01]  /*ddd0*/  FSEL R38, R53, -INF , !P5 ;  /* 0xff80000035267808 */ /* 0x002fe20006800000 */
[----:B------:R-:W-:Y:S01]  /*dde0*/  BAR.SYNC.DEFER_BLOCKING 0x0 ;  /* 0x0000000000007b1d */ /* 0x000fe20000010000 */
[----:B------:R-:W-:-:S02]  /*ddf0*/  ISETP.GE.AND P5, PT, R55, R130, PT ;  /* 0x000000823700720c */ /* 0x000fc40003fa6270 */
[----:B------:R-:W-:-:S03]  /*de00*/  I2FP.F32.S32 R53, R55 ;  /* 0x0000003700357245 */ /* 0x000fc60000201400 */
[----:B------:R1:W2:Y:S02]  /*de10*/  MUFU.TANH R55, R9 ;  /* 0x0000000900377308 */ /* 0x0002a40000002400 */
[----:B---3--:R-:W-:-:S06]  /*de20*/  FFMA.FTZ R71, R53, UR6, R54 ;  /* 0x0000000635477c23 */ /* 0x008fcc0008010036 */
[----:B------:R3:W-:Y:S08]  /*de30*/  MUFU.TANH R54, R36 ;  /* 0x0000002400367308 */ /* 0x0007f00000002400 */
[----:B------:R-:W-:Y:S01]  /*de40*/  MUFU.TANH R72, R72 ;  /* 0x0000004800487308 */ /* 0x000fe20000002400 */
[C---:B-1----:R-:W-:Y:S01]  /*de50*/  FFMA.FTZ R9, R70.reuse, UR6, R49 ;  /* 0x0000000646097c23 */ /* 0x042fe20008010031 */
[----:B------:R-:W-:Y:S01]  /*de60*/  FFMA.FTZ R70, R70, UR6, R51 ;  /* 0x0000000646467c23 */ /* 0x000fe20008010033 */
[----:B------:R-:W-:-:S02]  /*de70*/  IMAD.U32 R51, RZ, RZ, UR4 ;  /* 0x00000004ff337e24 */ /* 0x000fc4000f8e00ff */
[----:B------:R-:W-:Y:S01]  /*de80*/  FFMA.FTZ R49, R53, UR6, R69 ;  /* 0x0000000635317c23 */ /* 0x000fe20008010045 */
[----:B------:R-:W-:Y:S01]  /*de90*/  IMAD.U32 R69, RZ, RZ, UR4 ;  /* 0x00000004ff457e24 */ /* 0x000fe2000f8e00ff */
[----:B------:R-:W-:Y:S02]  /*dea0*/  FSEL R9, R9, -INF , !P4 ;  /* 0xff80000009097808 */ /* 0x000fe40006000000 */
[--C-:B------:R-:W-:Y:S01]  /*deb0*/  LOP3.LUT R53, R51, 0xe9, R169.reuse, 0xfe, !PT ;  /* 0x000000e933357812 */ /* 0x100fe200078efea9 */
[----:B------:R-:W-:Y:S01]  /*dec0*/  MUFU.TANH R125, R125 ;  /* 0x0000007d007d7308 */ /* 0x000fe20000002400 */
[----:B------:R-:W-:Y:S02]  /*ded0*/  LOP3.LUT R69, R69, 0xf0, R169, 0xfe, !PT ;  /* 0x000000f045457812 */ /* 0x000fe400078efea9 */
[C---:B------:R-:W-:Y:S02]  /*dee0*/  ISETP.GE.AND P2, PT, R53.reuse, R130, PT ;  /* 0x000000823500720c */ /* 0x040fe40003f46270 */
[----:B------:R-:W-:-:S02]  /*def0*/  ISETP.GE.AND P4, PT, R53, R128, PT ;  /* 0x000000803500720c */ /* 0x000fc40003f86270 */
[----:B------:R-:W-:Y:S01]  /*df00*/  I2FP.F32.S32 R53, R53 ;  /* 0x0000003500357245 */ /* 0x000fe20000201400 */
[----:B------:R1:W5:Y:S01]  /*df10*/  MUFU.TANH R51, R8 ;  /* 0x0000000800337308 */ /* 0x0003620000002400 */
[----:B---3--:R-:W-:Y:S02]  /*df20*/  FSEL R36, R70, -INF , !P3 ;  /* 0xff80000046247808 */ /* 0x008fe40005800000 */
[-C--:B------:R-:W-:Y:S01]  /*df30*/  ISETP.GE.AND P3, PT, R69, R130.reuse, PT ;  /* 0x000000824500720c */ /* 0x080fe20003f66270 */
[----:B------:R-:W-:Y:S01]  /*df40*/  FFMA.FTZ R52, R53, UR6, R52 ;  /* 0x0000000635347c23 */ /* 0x000fe20008010034 */
[----:B------:R-:W-:Y:S01]  /*df50*/  FSEL R49, R49, -INF , !P6 ;  /* 0xff80000031317808 */ /* 0x000fe20007000000 */
[----:B----4-:R-:W-:Y:S01]  /*df60*/  FFMA.FTZ R53, R53, UR6, R50 ;  /* 0x0000000635357c23 */ /* 0x010fe20008010032 */
[----:B------:R-:W-:Y:S01]  /*df70*/  ISETP.GE.AND P6, PT, R68, R130, PT ;  /* 0x000000824400720c */ /* 0x000fe20003fc6270 */
[----:B------:R-:W-:Y:S01]  /*df80*/  IMAD.U32 R50, RZ, RZ, UR4 ;  /* 0x00000004ff327e24 */ /* 0x000fe2000f8e00ff */
[----:B------:R-:W-:Y:S01]  /*df90*/  FSEL R118, R52, -INF , !P2 ;  /* 0xff80000034767808 */ /* 0x000fe20005000000 */
[----:B------:R-:W-:Y:S01]  /*dfa0*/  MUFU.TANH R70, R28 ;  /* 0x0000001c00467308 */ /* 0x000fe20000002400 */
[----:B------:R-:W-:-:S02]  /*dfb0*/  ISETP.GE.AND P2, PT, R68, R128, PT ;  /* 0x000000804400720c */ /* 0x000fc40003f46270 */
[----:B------:R-:W-:Y:S02]  /*dfc0*/  I2FP.F32.S32 R68, R68 ;  /* 0x0000004400447245 */ /* 0x000fe40000201400 */
[----:B------:R-:W-:Y:S02]  /*dfd0*/  LOP3.LUT R50, R50, 0xf8, R169, 0xfe, !PT ;  /* 0x000000f832327812 */ /* 0x000fe400078efea9 */
[----:B-1----:R-:W-:Y:S01]  /*dfe0*/  FSEL R8, R71, -INF , !P5 ;  /* 0xff80000047087808 */ /* 0x002fe20006800000 */
[C---:B--2---:R-:W-:Y:S01]  /*dff0*/  FFMA.FTZ R55, R68.reuse, UR6, R55 ;  /* 0x0000000644377c23 */ /* 0x044fe20008010037 */
[----:B------:R-:W-:Y:S01]  /*e000*/  ISETP.GE.AND P5, PT, R69, R128, PT ;  /* 0x000000804500720c */ /* 0x000fe20003fa6270 */
[----:B-----5:R-:W-:Y:S01]  /*e010*/  FFMA.FTZ R51, R68, UR6, R51 ;  /* 0x0000000644337c23 */ /* 0x020fe20008010033 */
[----:B------:R-:W-:Y:S01]  /*e020*/  I2FP.F32.S32 R69, R69 ;  /* 0x0000004500457245 */ /* 0x000fe20000201400 */
[----:B------:R-:W-:Y:S01]  /*e030*/  IMAD.U32 R68, RZ, RZ, UR4 ;  /* 0x00000004ff447e24 */ /* 0x000fe2000f8e00ff */
[----:B------:R-:W-:Y:S01]  /*e040*/  FSEL R53, R53, -INF , !P4 ;  /* 0xff80000035357808 */ /* 0x000fe20006000000 */
[----:B------:R-:W-:Y:S01]  /*e050*/  MUFU.TANH R28, R121 ;  /* 0x00000079001c7308 */ /* 0x000fe20000002400 */
[----:B------:R-:W-:Y:S01]  /*e060*/  ISETP.GE.AND P4, PT, R138, R130, PT ;  /* 0x000000828a00720c */ /* 0x000fe20003f86270 */
[C---:B------:R-:W-:Y:S01]  /*e070*/  FFMA.FTZ R52, R69.reuse, UR6, R54 ;  /* 0x0000000645347c23 */ /* 0x040fe20008010036 */
[----:B------:R-:W-:Y:S01]  /*e080*/  FFMA.FTZ R56, R69, UR6, R56 ;  /* 0x0000000645387c23 */ /* 0x000fe20008010038 */
[----:B------:R-:W-:Y:S01]  /*e090*/  IMAD.U32 R69, RZ, RZ, UR4 ;  /* 0x00000004ff457e24 */ /* 0x000fe2000f8e00ff */
[----:B------:R-:W-:Y:S01]  /*e0a0*/  I2FP.F32.S32 R138, R138 ;  /* 0x0000008a008a7245 */ /* 0x000fe20000201400 */
[----:B------:R-:W-:Y:S01]  /*e0b0*/  FMUL.FTZ R71, R100, UR11 ;  /* 0x0000000b64477c20 */ /* 0x000fe20008410000 */
[----:B------:R-:W-:Y:S01]  /*e0c0*/  FSEL R52, R52, -INF , !P5 ;  /* 0xff80000034347808 */ /* 0x000fe20006800000 */
[----:B------:R1:W2:Y:S01]  /*e0d0*/  MUFU.TANH R54, R32 ;  /* 0x0000002000367308 */ /* 0x0002a20000002400 */
[----:B------:R-:W-:Y:S01]  /*e0e0*/  LOP3.LUT R69, R69, 0x1, R169, 0xfe, !PT ;  /* 0x0000000145457812 */ /* 0x000fe200078efea9 */
[----:B------:R-:W-:Y:S01]  /*e0f0*/  FFMA.FTZ R138, R138, UR6, R4 ;  /* 0x000000068a8a7c23 */ /* 0x000fe20008010004 */
[----:B------:R-:W-:-:S02]  /*e100*/  FSEL R56, R56, -INF , !P3 ;  /* 0xff80000038387808 */ /* 0x000fc40005800000 */
[----:B------:R-:W-:Y:S02]  /*e110*/  FSEL R55, R55, -INF , !P6 ;  /* 0xff80000037377808 */ /* 0x000fe40007000000 */
[----:B------:R-:W-:Y:S01]  /*e120*/  LOP3.LUT R68, R68, 0x8, R169, 0xfe, !PT ;  /* 0x0000000844447812 */ /* 0x000fe200078efea9 */
[----:B------:R3:W4:Y:S01]  /*e130*/  MUFU.TANH R4, R66 ;  /* 0x0000004200047308 */ /* 0x0007220000002400 */
[C---:B------:R-:W-:Y:S02]  /*e140*/  ISETP.GE.AND P3, PT, R50.reuse, R130, PT ;  /* 0x000000823200720c */ /* 0x040fe40003f66270 */
[----:B------:R-:W-:Y:S02]  /*e150*/  ISETP.GE.AND P5, PT, R50, R128, PT ;  /* 0x000000803200720c */ /* 0x000fe40003fa6270 */
[----:B------:R-:W-:Y:S02]  /*e160*/  ISETP.GE.AND P6, PT, R69, R130, PT ;  /* 0x000000824500720c */ /* 0x000fe40003fc6270 */
[----:B------:R-:W-:Y:S01]  /*e170*/  I2FP.F32.S32 R50, R50 ;  /* 0x0000003200327245 */ /* 0x000fe20000201400 */
[----:B------:R-:W-:Y:S01]  /*e180*/  MUFU.TANH R71, R71 ;  /* 0x0000004700477308 */ /* 0x000fe20000002400 */
[----:B------:R-:W-:Y:S01]  /*e190*/  I2FP.F32.S32 R69, R69 ;  /* 0x0000004500457245 */ /* 0x000fe20000201400 */
[----:B-1----:R-:W-:Y:S01]  /*e1a0*/  IMAD.U32 R32, RZ, RZ, UR4 ;  /* 0x00000004ff207e24 */ /* 0x002fe2000f8e00ff */
[----:B------:R-:W-:Y:S01]  /*e1b0*/  FSEL R51, R51, -INF , !P2 ;  /* 0xff80000033337808 */ /* 0x000fe20005000000 */
[----:B--2---:R-:W-:Y:S01]  /*e1c0*/  FFMA.FTZ R54, R50, UR6, R54 ;  /* 0x0000000632367c23 */ /* 0x004fe20008010036 */
[----:B------:R-:W-:Y:S01]  /*e1d0*/  ISETP.GE.AND P2, PT, R68, R130, PT ;  /* 0x000000824400720c */ /* 0x000fe20003f46270 */
[----:B------:R-:W-:Y:S01]  /*e1e0*/  FFMA.FTZ R121, R69, UR6, R5 ;  /* 0x0000000645797c23 */ /* 0x000fe20008010005 */
[----:B------:R-:W-:Y:S01]  /*e1f0*/  I2FP.F32.S32 R68, R68 ;  /* 0x0000004400447245 */ /* 0x000fe20000201400 */
[----:B------:R-:W-:Y:S01]  /*e200*/  IMAD.U32 R5, RZ, RZ, UR4 ;  /* 0x00000004ff057e24 */ /* 0x000fe2000f8e00ff */
[----:B------:R-:W-:Y:S01]  /*e210*/  LOP3.LUT R32, R32, 0x9, R169, 0xfe, !PT ;  /* 0x0000000920207812 */ /* 0x000fe200078efea9 */
[----:B------:R-:W-:-:S02]  /*e220*/  IMAD.U32 R69, RZ, RZ, UR4 ;  /* 0x00000004ff457e24 */ /* 0x000fc4000f8e00ff */
[----:B------:R-:W-:Y:S01]  /*e230*/  FFMA.FTZ R50, R50, UR6, R70 ;  /* 0x0000000632327c23 */ /* 0x000fe20008010046 */
[----:B------:R-:W-:Y:S01]  /*e240*/  FFMA.FTZ R124, R68, UR6, R124 ;  /* 0x00000006447c7c23 */ /* 0x000fe2000801007c */
[----:B------:R-:W-:Y:S01]  /*e250*/  FSEL R54, R54, -INF , !P3 ;  /* 0xff80000036367808 */ /* 0x000fe20005800000 */
[----:B------:R-:W-:Y:S01]  /*e260*/  FMUL.FTZ R68, R112, UR11 ;  /* 0x0000000b70447c20 */ /* 0x000fe20008410000 */
[----:B------:R-:W-:Y:S01]  /*e270*/  ISETP.GE.AND P3, PT, R32, R130, PT ;  /* 0x000000822000720c */ /* 0x000fe20003f66270 */
[----:B------:R-:W-:Y:S01]  /*e280*/  FMUL.FTZ R70, R96, UR11 ;  /* 0x0000000b60467c20 */ /* 0x000fe20008410000 */
[--C-:B------:R-:W-:Y:S01]  /*e290*/  LOP3.LUT R5, R5, 0x19, R169.reuse, 0xfe, !PT ;  /* 0x0000001905057812 */ /* 0x100fe200078efea9 */
[----:B------:R-:W-:Y:S01]  /*e2a0*/  MUFU.TANH R82, R82 ;  /* 0x0000005200527308 */ /* 0x000fe20000002400 */
[----:B------:R-:W-:Y:S02]  /*e2b0*/  I2FP.F32.S32 R32, R32 ;  /* 0x0000002000207245 */ /* 0x000fe40000201400 */
[----:B------:R-:W-:-:S02]  /*e2c0*/  LOP3.LUT R69, R69, 0x11, R169, 0xfe, !PT ;  /* 0x0000001145457812 */ /* 0x000fc400078efea9 */
[----:B------:R-:W-:Y:S01]  /*e2d0*/  FSEL R50, R50, -INF , !P5 ;  /* 0xff80000032327808 */ /* 0x000fe20006800000 */
[----:B------:R-:W-:Y:S01]  /*e2e0*/  FFMA.FTZ R135, R32, UR6, R135 ;  /* 0x0000000620877c23 */ /* 0x000fe20008010087 */
[----:B------:R-:W-:Y:S01]  /*e2f0*/  ISETP.GE.AND P5, PT, R134, R130, PT ;  /* 0x000000828600720c */ /* 0x000fe20003fa6270 */
[----:B------:R-:W-:Y:S01]  /*e300*/  IMAD.U32 R32, RZ, RZ, UR4 ;  /* 0x00000004ff207e24 */ /* 0x000fe2000f8e00ff */
[----:B------:R-:W-:Y:S01]  /*e310*/  FSEL R112, R124, -INF , !P2 ;  /* 0xff8000007c707808 */ /* 0x000fe20005000000 */
[----:B------:R-:W-:Y:S01]  /*e320*/  MUFU.TANH R68, R68 ;  /* 0x0000004400447308 */ /* 0x000fe20000002400 */
[----:B------:R-:W-:Y:S01]  /*e330*/  I2FP.F32.S32 R134, R134 ;  /* 0x0000008600867245 */ /* 0x000fe20000201400 */
[----:B------:R-:W-:Y:S01]  /*e340*/  IMAD.U32 R124, RZ, RZ, UR4 ;  /* 0x00000004ff7c7e24 */ /* 0x000fe2000f8e00ff */
[----:B------:R-:W-:Y:S02]  /*e350*/  ISETP.GE.AND P2, PT, R5, R130, PT ;  /* 0x000000820500720c */ /* 0x000fe40003f46270 */
[----:B---3--:R-:W-:Y:S01]  /*e360*/  I2FP.F32.S32 R66, R69 ;  /* 0x0000004500427245 */ /* 0x008fe20000201400 */
[----:B------:R-:W-:Y:S01]  /*e370*/  FFMA.FTZ R134, R134, UR6, R59 ;  /* 0x0000000686867c23 */ /* 0x000fe2000801003b */
[----:B------:R-:W-:Y:S01]  /*e380*/  I2FP.F32.S32 R5, R5 ;  /* 0x0000000500057245 */ /* 0x000fe20000201400 */
[----:B------:R-:W-:Y:S01]  /*e390*/  MUFU.TANH R70, R70 ;  /* 0x0000004600467308 */ /* 0x000fe20000002400 */
[----:B------:R-:W-:Y:S01]  /*e3a0*/  LOP3.LUT R32, R32, 0x18, R169, 0xfe, !PT ;  /* 0x0000001820207812 */ /* 0x000fe200078efea9 */
[----:B------:R-:W-:Y:S01]  /*e3b0*/  FFMA.FTZ R66, R66, UR6, R28 ;  /* 0x0000000642427c23 */ /* 0x000fe2000801001c */
[----:B------:R-:W-:-:S02]  /*e3c0*/  IMAD.U32 R28, RZ, RZ, UR4 ;  /* 0x00000004ff1c7e24 */ /* 0x000fc4000f8e00ff */
[----:B----4-:R-:W-:Y:S01]  /*e3d0*/  FFMA.FTZ R59, R5, UR6, R4 ;  /* 0x00000006053b7c23 */ /* 0x010fe20008010004 */
[----:B------:R-:W-:Y:S01]  /*e3e0*/  FMUL.FTZ R5, R109, UR11 ;  /* 0x0000000b6d057c20 */ /* 0x000fe20008410000 */
[----:B------:R-:W-:Y:S01]  /*e3f0*/  I2FP.F32.S32 R75, R32 ;  /* 0x00000020004b7245 */ /* 0x000fe20000201400 */
[----:B------:R-:W-:Y:S01]  /*e400*/  IMAD.U32 R4, RZ, RZ, UR4 ;  /* 0x00000004ff047e24 */ /* 0x000fe2000f8e00ff */
[----:B------:R-:W-:Y:S02]  /*e410*/  LOP3.LUT R28, R28, 0x21, R169, 0xfe, !PT ;  /* 0x000000211c1c7812 */ /* 0x000fe400078efea9 */
[----:B------:R-:W-:Y:S01]  /*e420*/  FSEL R138, R138, -INF , !P4 ;  /* 0xff8000008a8a7808 */ /* 0x000fe20006000000 */
[----:B------:R-:W1:Y:S01]  /*e430*/  MUFU.TANH R5, R5 ;  /* 0x0000000500057308 */ /* 0x000e620000002400 */
[-C--:B------:R-:W-:Y:S01]  /*e440*/  ISETP.GE.AND P4, PT, R69, R130.reuse, PT ;  /* 0x000000824500720c */ /* 0x080fe20003f86270 */
[----:B------:R-:W-:Y:S01]  /*e450*/  IMAD.U32 R69, RZ, RZ, UR4 ;  /* 0x00000004ff457e24 */ /* 0x000fe2000f8e00ff */
[----:B------:R-:W-:Y:S01]  /*e460*/  FSEL R134, R134, -INF , !P5 ;  /* 0xff80000086867808 */ /* 0x000fe20006800000 */
[----:B------:R-:W-:Y:S01]  /*e470*/  FFMA.FTZ R75, R75, UR6, R64 ;  /* 0x000000064b4b7c23 */ /* 0x000fe20008010040 */
[----:B------:R-:W-:Y:S01]  /*e480*/  ISETP.GE.AND P5, PT, R28, R130, PT ;  /* 0x000000821c00720c */ /* 0x000fe20003fa6270 */
[----:B------:R-:W-:Y:S01]  /*e490*/  IMAD.U32 R64, RZ, RZ, UR4 ;  /* 0x00000004ff407e24 */ /* 0x000fe2000f8e00ff */
[----:B------:R-:W-:-:S02]  /*e4a0*/  I2FP.F32.S32 R28, R28 ;  /* 0x0000001c001c7245 */ /* 0x000fc40000201400 */
[----:B------:R-:W-:Y:S02]  /*e4b0*/  FSEL R121, R121, -INF , !P6 ;  /* 0xff80000079797808 */ /* 0x000fe40007000000 */
[----:B------:R-:W-:Y:S01]  /*e4c0*/  ISETP.GE.AND P6, PT, R32, R130, PT ;  /* 0x000000822000720c */ /* 0x000fe20003fc6270 */
[----:B------:R-:W-:Y:S01]  /*e4d0*/  FFMA.FTZ R74, R28, UR6, R74 ;  /* 0x000000061c4a7c23 */ /* 0x000fe2000801004a */
[--C-:B------:R-:W-:Y:S01]  /*e4e0*/  LOP3.LUT R69, R69, 0x28, R169.reuse, 0xfe, !PT ;  /* 0x0000002845457812 */ /* 0x100fe200078efea9 */
[----:B------:R-:W-:Y:S01]  /*e4f0*/  FMUL.FTZ R28, R101, UR11 ;  /* 0x0000000b651c7c20 */ /* 0x000fe20008410000 */
[--C-:B------:R-:W-:Y:S01]  /*e500*/  LOP3.LUT R4, R4, 0x29, R169.reuse, 0xfe, !PT ;  /* 0x0000002904047812 */ /* 0x100fe200078efea9 */
[----:B------:R-:W-:Y:S01]  /*e510*/  FMUL.FTZ R32, R104, UR11 ;  /* 0x0000000b68207c20 */ /* 0x000fe20008410000 */
[----:B------:R-:W-:Y:S01]  /*e520*/  LOP3.LUT R64, R64, 0x20, R169, 0xfe, !PT ;  /* 0x0000002040407812 */ /* 0x000fe200078efea9 */
[----:B------:R2:W-:Y:S01]  /*e530*/  MUFU.TANH R101, R114 ;  /* 0x0000007200657308 */ /* 0x0005e20000002400 */
[----:B------:R-:W-:Y:S01]  /*e540*/  FSEL R108, R66, -INF , !P4 ;  /* 0xff800000426c7808 */ /* 0x000fe20006000000 */
[----:B------:R-:W-:Y:S01]  /*e550*/  IMAD.U32 R66, RZ, RZ, UR4 ;  /* 0x00000004ff427e24 */ /* 0x000fe2000f8e00ff */
[----:B------:R-:W-:-:S02]  /*e560*/  FSEL R75, R75, -INF , !P6 ;  /* 0xff8000004b4b7808 */ /* 0x000fc40007000000 */
[-C--:B------:R-:W-:Y:S02]  /*e570*/  ISETP.GE.AND P4, PT, R69, R130.reuse, PT ;  /* 0x000000824500720c */ /* 0x080fe40003f86270 */
[----:B------:R-:W-:Y:S01]  /*e580*/  ISETP.GE.AND P6, PT, R4, R130, PT ;  /* 0x000000820400720c */ /* 0x000fe20003fc6270 */
[----:B------:R-:W3:Y:S01]  /*e590*/  MUFU.TANH R28, R28 ;  /* 0x0000001c001c7308 */ /* 0x000ee20000002400 */
[----:B------:R-:W-:Y:S02]  /*e5a0*/  I2FP.F32.S32 R69, R69 ;  /* 0x0000004500457245 */ /* 0x000fe40000201400 */
[----:B------:R-:W-:Y:S02]  /*e5b0*/  I2FP.F32.S32 R4, R4 ;  /* 0x0000000400047245 */ /* 0x000fe40000201400 */
[----:B------:R-:W-:Y:S01]  /*e5c0*/  FSEL R135, R135, -INF , !P3 ;  /* 0xff80000087877808 */ /* 0x000fe20005800000 */
[----:B------:R-:W-:Y:S01]  /*e5d0*/  FFMA.FTZ R73, R69, UR6, R73 ;  /* 0x0000000645497c23 */ /* 0x000fe20008010049 */
[----:B------:R-:W-:Y:S01]  /*e5e0*/  ISETP.GE.AND P3, PT, R64, R130, PT ;  /* 0x000000824000720c */ /* 0x000fe20003f66270 */
[----:B-1----:R-:W-:Y:S01]  /*e5f0*/  FFMA.FTZ R5, R4, UR6, R5 ;  /* 0x0000000604057c23 */ /* 0x002fe20008010005 */
[----:B------:R-:W-:Y:S01]  /*e600*/  I2FP.F32.S32 R64, R64 ;  /* 0x0000004000407245 */ /* 0x000fe20000201400 */
[----:B------:R-:W-:Y:S01]  /*e610*/  IMAD.U32 R69, RZ, RZ, UR4 ;  /* 0x00000004ff457e24 */ /* 0x000fe2000f8e00ff */
[----:B------:R-:W1:Y:S01]  /*e620*/  MUFU.TANH R32, R32 ;  /* 0x0000002000207308 */ /* 0x000e620000002400 */
[----:B------:R-:W-:Y:S01]  /*e630*/  IMAD.U32 R4, RZ, RZ, UR4 ;  /* 0x00000004ff047e24 */ /* 0x000fe2000f8e00ff */
[--C-:B------:R-:W-:Y:S01]  /*e640*/  LOP3.LUT R66, R66, 0x38, R169.reuse, 0xfe, !PT ;  /* 0x0000003842427812 */ /* 0x100fe200078efea9 */
[----:B------:R-:W-:Y:S01]  /*e650*/  FFMA.FTZ R68, R64, UR6, R68 ;  /* 0x0000000640447c23 */ /* 0x000fe20008010044 */
[----:B------:R-:W-:Y:S01]  /*e660*/  IMAD.U32 R64, RZ, RZ, UR4 ;  /* 0x00000004ff407e24 */ /* 0x000fe2000f8e00ff */
[--C-:B------:R-:W-:Y:S01]  /*e670*/  LOP3.LUT R69, R69, 0x31, R169.reuse, 0xfe, !PT ;  /* 0x0000003145457812 */ /* 0x100fe200078efea9 */
[----:B--2---:R-:W-:Y:S01]  /*e680*/  IMAD.U32 R114, RZ, RZ, UR4 ;  /* 0x00000004ff727e24 */ /* 0x004fe2000f8e00ff */
[----:B------:R-:W-:-:S02]  /*e690*/  LOP3.LUT R4, R4, 0x39, R169, 0xfe, !PT ;  /* 0x0000003904047812 */ /* 0x000fc400078efea9 */
[----:B------:R-:W-:Y:S01]  /*e6a0*/  FSEL R96, R68, -INF , !P3 ;  /* 0xff80000044607808 */ /* 0x000fe20005800000 */
[----:B------:R-:W-:Y:S01]  /*e6b0*/  FMUL.FTZ R68, R93, UR11 ;  /* 0x0000000b5d447c20 */ /* 0x000fe20008410000 */
[----:B------:R-:W-:Y:S02]  /*e6c0*/  FSEL R100, R59, -INF , !P2 ;  /* 0xff8000003b647808 */ /* 0x000fe40005000000 */
[----:B------:R-:W-:Y:S02]  /*e6d0*/  FSEL R74, R74, -INF , !P5 ;  /* 0xff8000004a4a7808 */ /* 0x000fe40006800000 */
[----:B------:R-:W-:Y:S01]  /*e6e0*/  FSEL R73, R73, -INF , !P4 ;  /* 0xff80000049497808 */ /* 0x000fe20006000000 */
[----:B------:R-:W2:Y:S01]  /*e6f0*/  MUFU.TANH R68, R68 ;  /* 0x0000004400447308 */ /* 0x000ea20000002400 */
[----:B------:R-:W-:Y:S02]  /*e700*/  LOP3.LUT R64, R64, 0x30, R169, 0xfe, !PT ;  /* 0x0000003040407812 */ /* 0x000fe400078efea9 */
[----:B------:R-:W-:-:S02]  /*e710*/  I2FP.F32.S32 R59, R69 ;  /* 0x00000045003b7245 */ /* 0x000fc40000201400 */
[-C--:B------:R-:W-:Y:S02]  /*e720*/  ISETP.GE.AND P5, PT, R66, R130.reuse, PT ;  /* 0x000000824200720c */ /* 0x080fe40003fa6270 */
[----:B------:R-:W-:Y:S01]  /*e730*/  ISETP.GE.AND P4, PT, R4, R130, PT ;  /* 0x000000820400720c */ /* 0x000fe20003f86270 */
[----:B------:R-:W-:Y:S01]  /*e740*/  FFMA.FTZ R72, R59, UR6, R72 ;  /* 0x000000063b487c23 */ /* 0x000fe20008010048 */
[----:B------:R-:W-:Y:S01]  /*e750*/  I2FP.F32.S32 R66, R66 ;  /* 0x0000004200427245 */ /* 0x000fe20000201400 */
[----:B------:R-:W-:Y:S01]  /*e760*/  IMAD.U32 R59, RZ, RZ, UR4 ;  /* 0x00000004ff3b7e24 */ /* 0x000fe2000f8e00ff */
[----:B------:R-:W-:Y:S02]  /*e770*/  I2FP.F32.S32 R4, R4 ;  /* 0x0000000400047245 */ /* 0x000fe40000201400 */
[----:B------:R-:W-:Y:S01]  /*e780*/  ISETP.GE.AND P2, PT, R64, R130, PT ;  /* 0x000000824000720c */ /* 0x000fe20003f46270 */
[----:B------:R-:W-:Y:S01]  /*e790*/  FFMA.FTZ R71, R66, UR6, R71 ;  /* 0x0000000642477c23 */ /* 0x000fe20008010047 */
[----:B------:R-:W-:Y:S01]  /*e7a0*/  I2FP.F32.S32 R64, R64 ;  /* 0x0000004000407245 */ /* 0x000fe20000201400 */
[----:B---3--:R-:W-:Y:S01]  /*e7b0*/  FFMA.FTZ R28, R4, UR6, R28 ;  /* 0x00000006041c7c23 */ /* 0x008fe2000801001c */
[----:B------:R-:W-:Y:S01]  /*e7c0*/  ISETP.GE.AND P3, PT, R69, R130, PT ;  /* 0x000000824500720c */ /* 0x000fe20003f66270 */
[----:B------:R-:W-:Y:S01]  /*e7d0*/  FMUL.FTZ R69, R97, UR11 ;  /* 0x0000000b61457c20 */ /* 0x000fe20008410000 */
[----:B------:R3:W-:Y:S01]  /*e7e0*/  MUFU.TANH R66, R92 ;  /* 0x0000005c00427308 */ /* 0x0007e20000002400 */
[----:B------:R-:W-:-:S02]  /*e7f0*/  IMAD.U32 R4, RZ, RZ, UR4 ;  /* 0x00000004ff047e24 */ /* 0x000fc4000f8e00ff */
[----:B-1----:R-:W-:Y:S01]  /*e800*/  FFMA.FTZ R32, R64, UR6, R32 ;  /* 0x0000000640207c23 */ /* 0x002fe20008010020 */
[----:B------:R-:W-:Y:S01]  /*e810*/  IMAD.U32 R64, RZ, RZ, UR4 ;  /* 0x00000004ff407e24 */ /* 0x000fe2000f8e00ff */
[--C-:B------:R-:W-:Y:S01]  /*e820*/  LOP3.LUT R59, R59, 0x40, R169.reuse, 0xfe, !PT ;  /* 0x000000403b3b7812 */ /* 0x100fe200078efea9 */
[----:B------:R-:W-:Y:S01]  /*e830*/  IMAD.U32 R97, RZ, RZ, UR4 ;  /* 0x00000004ff617e24 */ /* 0x000fe2000f8e00ff */
[--C-:B------:R-:W-:Y:S01]  /*e840*/  LOP3.LUT R4, R4, 0x49, R169.reuse, 0xfe, !PT ;  /* 0x0000004904047812 */ /* 0x100fe200078efea9 */
[----:B------:R-:W1:Y:S01]  /*e850*/  MUFU.TANH R69, R69 ;  /* 0x0000004500457308 */ /* 0x000e620000002400 */
[----:B------:R-:W-:Y:S02]  /*e860*/  FSEL R71, R71, -INF , !P5 ;  /* 0xff80000047477808 */ /* 0x000fe40006800000 */
[----:B------:R-:W-:Y:S02]  /*e870*/  LOP3.LUT R64, R64, 0x48, R169, 0xfe, !PT ;  /* 0x0000004840407812 */ /* 0x000fe400078efea9 */
[----:B------:R-:W-:-:S02]  /*e880*/  ISETP.GE.AND P5, PT, R4, R130, PT ;  /* 0x000000820400720c */ /* 0x000fc40003fa6270 */
[----:B------:R-:W-:Y:S01]  /*e890*/  I2FP.F32.S32 R4, R4 ;  /* 0x0000000400047245 */ /* 0x000fe20000201400 */
[----:B---3--:R-:W-:Y:S01]  /*e8a0*/  IMAD.U32 R92, RZ, RZ, UR4 ;  /* 0x00000004ff5c7e24 */ /* 0x008fe2000f8e00ff */
[----:B------:R-:W-:Y:S02]  /*e8b0*/  FSEL R72, R72, -INF , !P3 ;  /* 0xff80000048487808 */ /* 0x000fe40005800000 */
[-C--:B------:R-:W-:Y:S01]  /*e8c0*/  ISETP.GE.AND P3, PT, R64, R130.reuse, PT ;  /* 0x000000824000720c */ /* 0x080fe20003f66270 */
[----:B--2---:R-:W-:Y:S01]  /*e8d0*/  FFMA.FTZ R68, R4, UR6, R68 ;  /* 0x0000000604447c23 */ /* 0x004fe20008010044 */
[----:B------:R-:W-:Y:S01]  /*e8e0*/  LOP3.LUT R93, R92, 0x41, R169, 0xfe, !PT ;  /* 0x000000415c5d7812 */ /* 0x000fe200078efea9 */
[----:B------:R2:W-:Y:S01]  /*e8f0*/  MUFU.TANH R4, R84 ;  /* 0x0000005400047308 */ /* 0x0005e20000002400 */
[----:B------:R-:W-:Y:S01]  /*e900*/  FSEL R92, R5, -INF , !P6 ;  /* 0xff800000055c7808 */ /* 0x000fe20007000000 */
[----:B------:R-:W-:Y:S01]  /*e910*/  FMUL.FTZ R5, R88, UR11 ;  /* 0x0000000b58057c20 */ /* 0x000fe20008410000 */
[----:B------:R-:W-:-:S02]  /*e920*/  ISETP.GE.AND P6, PT, R59, R130, PT ;  /* 0x000000823b00720c */ /* 0x000fc40003fc6270 */
[----:B------:R-:W-:Y:S02]  /*e930*/  I2FP.F32.S32 R59, R59 ;  /* 0x0000003b003b7245 */ /* 0x000fe40000201400 */
[----:B------:R-:W-:Y:S01]  /*e940*/  FSEL R88, R32, -INF , !P2 ;  /* 0xff80000020587808 */ /* 0x000fe20005000000 */
[----:B------:R-:W-:Y:S01]  /*e950*/  MUFU.TANH R5, R5 ;  /* 0x0000000500057308 */ /* 0x000fe20000002400 */
[----:B------:R-:W-:Y:S01]  /*e960*/  ISETP.GE.AND P2, PT, R93, R130, PT ;  /* 0x000000825d00720c */ /* 0x000fe20003f46270 */
[----:B------:R-:W-:Y:S01]  /*e970*/  FFMA.FTZ R70, R59, UR6, R70 ;  /* 0x000000063b467c23 */ /* 0x000fe20008010046 */
[----:B------:R-:W-:Y:S01]  /*e980*/  I2FP.F32.S32 R32, R93 ;  /* 0x0000005d00207245 */ /* 0x000fe20000201400 */
[----:B------:R-:W-:Y:S01]  /*e990*/  FMUL.FTZ R93, R89, UR11 ;  /* 0x0000000b595d7c20 */ /* 0x000fe20008410000 */
[----:B------:R-:W-:Y:S01]  /*e9a0*/  I2FP.F32.S32 R89, R64 ;  /* 0x0000004000597245 */ /* 0x000fe20000201400 */
[----:B------:R-:W-:Y:S01]  /*e9b0*/  IMAD.U32 R59, RZ, RZ, UR4 ;  /* 0x00000004ff3b7e24 */ /* 0x000fe2000f8e00ff */
[----:B------:R-:W-:Y:S01]  /*e9c0*/  FSEL R70, R70, -INF , !P6 ;  /* 0xff80000046467808 */ /* 0x000fe20007000000 */
[----:B------:R3:W-:Y:S01]  /*e9d0*/  MUFU.TANH R64, R93 ;  /* 0x0000005d00407308 */ /* 0x0007e20000002400 */
[----:B--2---:R-:W-:Y:S01]  /*e9e0*/  FMUL.FTZ R84, R85, UR11 ;  /* 0x0000000b55547c20 */ /* 0x004fe20008410000 */
[----:B-1----:R-:W-:Y:S01]  /*e9f0*/  FFMA.FTZ R69, R32, UR6, R69 ;  /* 0x0000000620457c23 */ /* 0x002fe20008010045 */
[----:B------:R-:W-:Y:S01]  /*ea00*/  LOP3.LUT R85, R59, 0x58, R169, 0xfe, !PT ;  /* 0x000000583b557812 */ /* 0x000fe200078efea9 */
[----:B------:R-:W-:-:S02]  /*ea10*/  IMAD.U32 R32, RZ, RZ, UR4 ;  /* 0x00000004ff207e24 */ /* 0x000fc4000f8e00ff */
[----:B------:R-:W-:Y:S01]  /*ea20*/  FFMA.FTZ R66, R89, UR6, R66 ;  /* 0x0000000659427c23 */ /* 0x000fe20008010042 */
[----:B------:R-:W-:Y:S01]  /*ea30*/  IMAD.U32 R89, RZ, RZ, UR4 ;  /* 0x00000004ff597e24 */ /* 0x000fe2000f8e00ff */
[----:B------:R-:W-:Y:S01]  /*ea40*/  FSEL R69, R69, -INF , !P2 ;  /* 0xff80000045457808 */ /* 0x000fe20005000000 */
[----:B------:R1:W2:Y:S01]  /*ea50*/  MUFU.TANH R59, R84 ;  /* 0x00000054003b7308 */ /* 0x0002a20000002400 */
[--C-:B------:R-:W-:Y:S02]  /*ea60*/  LOP3.LUT R32, R32, 0x59, R169.reuse, 0xfe, !PT ;  /* 0x0000005920207812 */ /* 0x100fe400078efea9 */
[----:B------:R-:W-:Y:S02]  /*ea70*/  ISETP.GE.AND P2, PT, R85, R130, PT ;  /* 0x000000825500720c */ /* 0x000fe40003f46270 */
[----:B------:R-:W-:Y:S02]  /*ea80*/  I2FP.F32.S32 R85, R85 ;  /* 0x0000005500557245 */ /* 0x000fe40000201400 */
[----:B------:R-:W-:Y:S01]  /*ea90*/  LOP3.LUT R89, R89, 0x50, R169, 0xfe, !PT ;  /* 0x0000005059597812 */ /* 0x000fe200078efea9 */
[----:B---3--:R-:W-:Y:S01]  /*eaa0*/  IMAD.U32 R93, RZ, RZ, UR4 ;  /* 0x00000004ff5d7e24 */ /* 0x008fe2000f8e00ff */
[----:B------:R-:W-:-:S02]  /*eab0*/  FSEL R66, R66, -INF , !P3 ;  /* 0xff80000042427808 */ /* 0x000fc40005800000 */
[----:B------:R-:W-:Y:S02]  /*eac0*/  ISETP.GE.AND P3, PT, R32, R130, PT ;  /* 0x000000822000720c */ /* 0x000fe40003f66270 */
[----:B------:R-:W-:Y:S02]  /*ead0*/  LOP3.LUT R93, R93, 0x51, R169, 0xfe, !PT ;  /* 0x000000515d5d7812 */ /* 0x000fe400078efea9 */
[----:B------:R-:W-:Y:S02]  /*eae0*/  I2FP.F32.S32 R32, R32 ;  /* 0x0000002000207245 */ /* 0x000fe40000201400 */
[----:B-1----:R-:W-:Y:S02]  /*eaf0*/  FSEL R84, R28, -INF , !P4 ;  /* 0xff8000001c547808 */ /* 0x002fe40006000000 */
[----:B------:R-:W-:Y:S01]  /*eb00*/  I2FP.F32.S32 R28, R93 ;  /* 0x0000005d001c7245 */ /* 0x000fe20000201400 */
[----:B--2---:R-:W-:Y:S01]  /*eb10*/  FFMA.FTZ R59, R32, UR6, R59 ;  /* 0x00000006203b7c23 */ /* 0x004fe2000801003b */
[-C--:B------:R-:W-:Y:S01]  /*eb20*/  ISETP.GE.AND P4, PT, R89, R130.reuse, PT ;  /* 0x000000825900720c */ /* 0x080fe20003f86270 */
[----:B------:R-:W-:Y:S01]  /*eb30*/  IMAD.U32 R32, RZ, RZ, UR4 ;  /* 0x00000004ff207e24 */ /* 0x000fe2000f8e00ff */
[----:B------:R-:W-:Y:S01]  /*eb40*/  I2FP.F32.S32 R89, R89 ;  /* 0x0000005900597245 */ /* 0x000fe20000201400 */
[----:B------:R-:W-:Y:S01]  /*eb50*/  FFMA.FTZ R64, R28, UR6, R64 ;  /* 0x000000061c407c23 */ /* 0x000fe20008010040 */
[----:B------:R-:W-:Y:S01]  /*eb60*/  FSEL R59, R59, -INF , !P3 ;  /* 0xff8000003b3b7808 */ /* 0x000fe20005800000 */
[----:B------:R1:W-:Y:S01]  /*eb70*/  MUFU.TANH R28, R58 ;  /* 0x0000003a001c7308 */ /* 0x0003e20000002400 */
[----:B------:R-:W-:Y:S01]  /*eb80*/  ISETP.GE.AND P6, PT, R93, R130, PT ;  /* 0x000000825d00720c */ /* 0x000fe20003fc6270 */
[----:B------:R-:W-:Y:S01]  /*eb90*/  FFMA.FTZ R5, R89, UR6, R5 ;  /* 0x0000000659057c23 */ /* 0x000fe20008010005 */
[----:B------:R-:W-:Y:S01]  /*eba0*/  FMUL.FTZ R89, R6, UR11 ;  /* 0x0000000b06597c20 */ /* 0x000fe20008410000 */
[----:B------:R-:W-:Y:S01]  /*ebb0*/  IMAD.U32 R93, RZ, RZ, UR4 ;  /* 0x00000004ff5d7e24 */ /* 0x000fe2000f8e00ff */
[----:B------:R-:W-:-:S02]  /*ebc0*/  LOP3.LUT R32, R32, 0x60, R169, 0xfe, !PT ;  /* 0x0000006020207812 */ /* 0x000fc400078efea9 */
[--C-:B------:R-:W-:Y:S01]  /*ebd0*/  LOP3.LUT R97, R97, 0x61, R169.reuse, 0xfe, !PT ;  /* 0x0000006161617812 */ /* 0x100fe200078efea9 */
[----:B------:R2:W-:Y:S01]  /*ebe0*/  MUFU.TANH R6, R80 ;  /* 0x0000005000067308 */ /* 0x0005e20000002400 */
[----:B------:R-:W-:Y:S02]  /*ebf0*/  FSEL R68, R68, -INF , !P5 ;  /* 0xff80000044447808 */ /* 0x000fe40006800000 */
[-C--:B------:R-:W-:Y:S02]  /*ec00*/  ISETP.GE.AND P5, PT, R32, R130.reuse, PT ;  /* 0x000000822000720c */ /* 0x080fe40003fa6270 */
[----:B------:R-:W-:Y:S02]  /*ec10*/  LOP3.LUT R93, R93, 0x68, R169, 0xfe, !PT ;  /* 0x000000685d5d7812 */ /* 0x000fe400078efea9 */
[----:B------:R-:W-:Y:S01]  /*ec20*/  FSEL R64, R64, -INF , !P6 ;  /* 0xff80000040407808 */ /* 0x000fe20007000000 */
[----:B------:R-:W-:Y:S01]  /*ec30*/  MUFU.TANH R89, R89 ;  /* 0x0000005900597308 */ /* 0x000fe20000002400 */
[----:B-1----:R-:W-:Y:S01]  /*ec40*/  FFMA.FTZ R58, R85, UR6, R4 ;  /* 0x00000006553a7c23 */ /* 0x002fe20008010004 */
[----:B------:R-:W-:Y:S01]  /*ec50*/  IMAD.U32 R85, RZ, RZ, UR4 ;  /* 0x00000004ff557e24 */ /* 0x000fe2000f8e00ff */
[----:B------:R-:W-:-:S02]  /*ec60*/  ISETP.GE.AND P6, PT, R93, R130, PT ;  /* 0x000000825d00720c */ /* 0x000fc40003fc6270 */
[----:B------:R-:W-:Y:S02]  /*ec70*/  I2FP.F32.S32 R93, R93 ;  /* 0x0000005d005d7245 */ /* 0x000fe40000201400 */
[--C-:B------:R-:W-:Y:S01]  /*ec80*/  LOP3.LUT R85, R85, 0x69, R169.reuse, 0xfe, !PT ;  /* 0x0000006955557812 */ /* 0x100fe200078efea9 */
[----:B------:R1:W-:Y:S01]  /*ec90*/  MUFU.TANH R4, R65 ;  /* 0x0000004100047308 */ /* 0x0003e20000002400 */
[----:B------:R-:W-:Y:S01]  /*eca0*/  FSEL R58, R58, -INF , !P2 ;  /* 0xff8000003a3a7808 */ /* 0x000fe20005000000 */
[----:B--2---:R-:W-:Y:S01]  /*ecb0*/  FMUL.FTZ R80, R126, UR11 ;  /* 0x0000000b7e507c20 */ /* 0x004fe20008410000 */
[C---:B------:R-:W-:Y:S02]  /*ecc0*/  ISETP.GE.AND P2, PT, R85.reuse, R130, PT ;  /* 0x000000825500720c */ /* 0x040fe40003f46270 */
[----:B------:R-:W-:Y:S01]  /*ecd0*/  ISETP.GE.AND P3, PT, R85, R128, PT ;  /* 0x000000805500720c */ /* 0x000fe20003f66270 */
[----:B------:R-:W-:Y:S01]  /*ece0*/  FMUL.FTZ R85, R7, UR11 ;  /* 0x0000000b07557c20 */ /* 0x000fe20008410000 */
[----:B------:R-:W-:Y:S01]  /*ecf0*/  FMUL.FTZ R7, R81, UR11 ;  /* 0x0000000b51077c20 */ /* 0x000fe20008410000 */
[----:B------:R-:W-:Y:S01]  /*ed00*/  FMUL.FTZ R81, R78, UR11 ;  /* 0x0000000b4e517c20 */ /* 0x000fe20008410000 */
[--C-:B------:R-:W-:Y:S01]  /*ed10*/  LOP3.LUT R114, R114, 0x11, R169.reuse, 0xfe, !PT ;  /* 0x0000001172727812 */ /* 0x100fe200078efea9 */
[----:B------:R-:W-:Y:S01]  /*ed20*/  MUFU.TANH R80, R80 ;  /* 0x0000005000507308 */ /* 0x000fe20000002400 */
[----:B------:R-:W-:-:S02]  /*ed30*/  LOP3.LUT R124, R124, 0x9, R169, 0xfe, !PT ;  /* 0x000000097c7c7812 */ /* 0x000fc400078efea9 */
[----:B-1----:R-:W-:-:S05]  /*ed40*/  FSEL R65, R5, -INF , !P4 ;  /* 0xff80000005417808 */ /* 0x002fca0006000000 */
[----:B------:R-:W1:Y:S01]  /*ed50*/  MUFU.TANH R7, R7 ;  /* 0x0000000700077308 */ /* 0x000e620000002400 */
[----:B------:R-:W-:Y:S02]  /*ed60*/  ISETP.GE.AND P4, PT, R97, R130, PT ;  /* 0x000000826100720c */ /* 0x000fe40003f86270 */
[----:B------:R-:W-:-:S05]  /*ed70*/  I2FP.F32.S32 R97, R97 ;  /* 0x0000006100617245 */ /* 0x000fca0000201400 */
[----:B------:R2:W-:Y:S08]  /*ed80*/  MUFU.TANH R5, R67 ;  /* 0x0000004300057308 */ /* 0x0005f00000002400 */
[----:B------:R-:W-:Y:S08]  /*ed90*/  MUFU.TANH R85, R85 ;  /* 0x0000005500557308 */ /* 0x000ff00000002400 */
[----:B------:R-:W-:Y:S01]  /*eda0*/  MUFU.TANH R81, R81 ;  /* 0x0000005100517308 */ /* 0x000fe20000002400 */
[----:B--2---:R-:W-:Y:S01]  /*edb0*/  FMUL.FTZ R67, R76, UR11 ;  /* 0x0000000b4c437c20 */ /* 0x004fe20008410000 */
[----:B------:R-:W-:Y:S01]  /*edc0*/  I2FP.F32.S32 R76, R32 ;  /* 0x00000020004c7245 */ /* 0x000fe20000201400 */
[----:B------:R-:W-:Y:S01]  /*edd0*/  FMUL.FTZ R32, R77, UR11 ;  /* 0x0000000b4d207c20 */ /* 0x000fe20008410000 */
[----:B-1----:R-:W-:-:S03]  /*ede0*/  FFMA.FTZ R77, R97, UR6, R7 ;  /* 0x00000006614d7c23 */ /* 0x002fc60008010007 */
[----:B------:R-:W-:Y:S01]  /*edf0*/  FFMA.FTZ R78, R76, UR6, R6 ;  /* 0x000000064c4e7c23 */ /* 0x000fe20008010006 */
[----:B------:R-:W1:Y:S01]  /*ee00*/  MUFU.TANH R67, R67 ;  /* 0x0000004300437308 */ /* 0x000e620000002400 */
[----:B------:R-:W-:Y:S01]  /*ee10*/  IMAD.U32 R76, RZ, RZ, UR4 ;  /* 0x00000004ff4c7e24 */ /* 0x000fe2000f8e00ff */
[----:B------:R-:W-:Y:S02]  /*ee20*/  FSEL R77, R77, -INF , !P4 ;  /* 0xff8000004d4d7808 */ /* 0x000fe40006000000 */
[----:B------:R-:W-:Y:S02]  /*ee30*/  FSEL R78, R78, -INF , !P5 ;  /* 0xff8000004e4e7808 */ /* 0x000fe40006800000 */
[----:B------:R-:W-:Y:S02]  /*ee40*/  LOP3.LUT R76, R76, 0x10, R169, 0xfe, !PT ;  /* 0x000000104c4c7812 */ /* 0x000fe400078efea9 */
[----:B------:R-:W2:Y:S01]  /*ee50*/  MUFU.TANH R32, R32 ;  /* 0x0000002000207308 */ /* 0x000ea20000002400 */
[----:B------:R-:W-:-:S02]  /*ee60*/  ISETP.GE.AND P5, PT, R124, R128, PT ;  /* 0x000000807c00720c */ /* 0x000fc40003fa6270 */
[----:B------:R-:W-:Y:S02]  /*ee70*/  ISETP.GE.AND P4, PT, R76, R128, PT ;  /* 0x000000804c00720c */ /* 0x000fe40003f86270 */
[----:B------:R-:W-:-:S03]  /*ee80*/  I2FP.F32.S32 R124, R124 ;  /* 0x0000007c007c7245 */ /* 0x000fc60000201400 */
[----:B------:R3:W4:Y:S01]  /*ee90*/  MUFU.TANH R6, R79 ;  /* 0x0000004f00067308 */ /* 0x0007220000002400 */
[----:B-1----:R-:W-:Y:S01]  /*eea0*/  FFMA.FTZ R67, R93, UR6, R67 ;  /* 0x000000065d437c23 */ /* 0x002fe20008010043 */
[----:B------:R-:W-:Y:S01]  /*eeb0*/  FFMA.FTZ R124, R124, UR6, R125 ;  /* 0x000000067c7c7c23 */ /* 0x000fe2000801007d */
[----:B------:R-:W-:-:S04]  /*eec0*/  IMAD.U32 R93, RZ, RZ, UR4 ;  /* 0x00000004ff5d7e24 */ /* 0x000fc8000f8e00ff */
[----:B------:R-:W-:Y:S01]  /*eed0*/  FSEL R124, R124, -INF , !P5 ;  /* 0xff8000007c7c7808 */ /* 0x000fe20006800000 */
[----:B------:R1:W5:Y:S01]  /*eee0*/  MUFU.TANH R7, R115 ;  /* 0x0000007300077308 */ /* 0x0003620000002400 */
[----:B------:R-:W-:Y:S01]  /*eef0*/  LOP3.LUT R93, R93, 0x31, R169, 0xfe, !PT ;  /* 0x000000315d5d7812 */ /* 0x000fe200078efea9 */
[----:B---3--:R-:W-:-:S05]  /*ef00*/  IMAD.U32 R79, RZ, RZ, UR4 ;  /* 0x00000004ff4f7e24 */ /* 0x008fca000f8e00ff */
[--C-:B------:R-:W-:Y:S02]  /*ef10*/  LOP3.LUT R79, R79, 0x21, R169.reuse, 0xfe, !PT ;  /* 0x000000214f4f7812 */ /* 0x100fe400078efea9 */
[----:B-1----:R-:W-:Y:S02]  /*ef20*/  I2FP.F32.S32 R115, R76 ;  /* 0x0000004c00737245 */ /* 0x002fe40000201400 */
[----:B------:R-:W-:Y:S01]  /*ef30*/  FSEL R76, R67, -INF , !P6 ;  /* 0xff800000434c7808 */ /* 0x000fe20007000000 */
[C---:B--2---:R-:W-:Y:S01]  /*ef40*/  FFMA.FTZ R67, R213.reuse, UR6, R32 ;  /* 0x00000006d5437c23 */ /* 0x044fe20008010020 */
[----:B------:R-:W-:Y:S01]  /*ef50*/  ISETP.GE.AND P6, PT, R114, R128, PT ;  /* 0x000000807200720c */ /* 0x000fe20003fc6270 */
[----:B------:R-:W-:Y:S01]  /*ef60*/  IMAD.U32 R32, RZ, RZ, UR4 ;  /* 0x00000004ff207e24 */ /* 0x000fe2000f8e00ff */
[----:B------:R-:W-:Y:S01]  /*ef70*/  I2FP.F32.S32 R114, R114 ;  /* 0x0000007200727245 */ /* 0x000fe20000201400 */
[----:B----4-:R-:W-:Y:S01]  /*ef80*/  FFMA.FTZ R213, R213, UR6, R6 ;  /* 0x00000006d5d57c23 */ /* 0x010fe20008010006 */
[----:B------:R-:W-:Y:S01]  /*ef90*/  FSEL R67, R67, -INF , !P2 ;  /* 0xff80000043437808 */ /* 0x000fe20005000000 */
[----:B------:R1:W2:Y:S01]  /*efa0*/  MUFU.TANH R6, R106 ;  /* 0x0000006a00067308 */ /* 0x0002a20000002400 */
[----:B------:R-:W-:Y:S01]  /*efb0*/  LOP3.LUT R32, R32, 0x20, R169, 0xfe, !PT ;  /* 0x0000002020207812 */ /* 0x000fe200078efea9 */
[----:B------:R-:W-:Y:S01]  /*efc0*/  FFMA.FTZ R114, R114, UR6, R28 ;  /* 0x0000000672727c23 */ /* 0x000fe2000801001c */
[----:B------:R-:W-:Y:S01]  /*efd0*/  IMAD.U32 R28, RZ, RZ, UR4 ;  /* 0x00000004ff1c7e24 */ /* 0x000fe2000f8e00ff */
[----:B------:R-:W-:Y:S01]  /*efe0*/  ISETP.GE.AND P2, PT, R113, R128, PT ;  /* 0x000000807100720c */ /* 0x000fe20003f46270 */
[----:B------:R-:W-:Y:S01]  /*eff0*/  FFMA.FTZ R115, R115, UR6, R122 ;  /* 0x0000000673737c23 */ /* 0x000fe2000801007a */
[----:B------:R-:W-:-:S02]  /*f000*/  FSEL R213, R213, -INF , !P3 ;  /* 0xff800000d5d57808 */ /* 0x000fc40005800000 */
[----:B------:R-:W-:Y:S02]  /*f010*/  LOP3.LUT R28, R28, 0x19, R169, 0xfe, !PT ;  /* 0x000000191c1c7812 */ /* 0x000fe400078efea9 */
[----:B------:R-:W-:Y:S02]  /*f020*/  I2FP.F32.S32 R113, R113 ;  /* 0x0000007100717245 */ /* 0x000fe40000201400 */
[----:B------:R-:W-:Y:S02]  /*f030*/  ISETP.GE.AND P3, PT, R28, R128, PT ;  /* 0x000000801c00720c */ /* 0x000fe40003f66270 */
[----:B------:R-:W-:Y:S01]  /*f040*/  I2FP.F32.S32 R28, R28 ;  /* 0x0000001c001c7245 */ /* 0x000fe20000201400 */
[----:B------:R-:W-:Y:S01]  /*f050*/  FFMA.FTZ R113, R113, UR6, R4 ;  /* 0x0000000671717c23 */ /* 0x000fe20008010004 */
[----:B------:R-:W-:Y:S01]  /*f060*/  ISETP.GE.AND P5, PT, R32, R128, PT ;  /* 0x000000802000720c */ /* 0x000fe20003fa6270 */
[----:B------:R-:W3:Y:S01]  /*f070*/  MUFU.TANH R4, R103 ;  /* 0x0000006700047308 */ /* 0x000ee20000002400 */
[----:B-1----:R-:W-:Y:S01]  /*f080*/  I2FP.F32.S32 R106, R79 ;  /* 0x0000004f006a7245 */ /* 0x002fe20000201400 */
[----:B------:R-:W-:Y:S01]  /*f090*/  FFMA.FTZ R28, R28, UR6, R5 ;  /* 0x000000061c1c7c23 */ /* 0x000fe20008010005 */
[----:B------:R-:W-:Y:S01]  /*f0a0*/  I2FP.F32.S32 R32, R32 ;  /* 0x0000002000207245 */ /* 0x000fe20000201400 */
[----:B------:R-:W-:Y:S01]  /*f0b0*/  IMAD.U32 R5, RZ, RZ, UR4 ;  /* 0x00000004ff057e24 */ /* 0x000fe2000f8e00ff */
[----:B------:R-:W-:Y:S01]  /*f0c0*/  FSEL R114, R114, -INF , !P6 ;  /* 0xff80000072727808 */ /* 0x000fe20007000000 */
[----:B-----5:R-:W-:Y:S01]  /*f0d0*/  FFMA.FTZ R106, R106, UR6, R7 ;  /* 0x000000066a6a7c23 */ /* 0x020fe20008010007 */
[----:B------:R-:W-:Y:S01]  /*f0e0*/  IMAD.U32 R7, RZ, RZ, UR4 ;  /* 0x00000004ff077e24 */ /* 0x000fe2000f8e00ff */
[----:B------:R-:W-:Y:S01]  /*f0f0*/  ISETP.GE.AND P6, PT, R105, R128, PT ;  /* 0x000000806900720c */ /* 0x000fe20003fc6270 */
[----:B------:R-:W-:Y:S01]  /*f100*/  FFMA.FTZ R101, R32, UR6, R101 ;  /* 0x0000000620657c23 */ /* 0x000fe20008010065 */
[----:B------:R-:W-:Y:S01]  /*f110*/  I2FP.F32.S32 R105, R105 ;  /* 0x0000006900697245 */ /* 0x000fe20000201400 */
[----:B------:R-:W-:Y:S01]  /*f120*/  IMAD.U32 R32, RZ, RZ, UR4 ;  /* 0x00000004ff207e24 */ /* 0x000fe2000f8e00ff */
[----:B------:R-:W-:-:S02]  /*f130*/  LOP3.LUT R7, R7, 0x30, R169, 0xfe, !PT ;  /* 0x0000003007077812 */ /* 0x000fc400078efea9 */
[----:B------:R-:W-:Y:S01]  /*f140*/  FSEL R115, R115, -INF , !P4 ;  /* 0xff80000073737808 */ /* 0x000fe20006000000 */
[----:B------:R-:W-:Y:S01]  /*f150*/  FFMA.FTZ R105, R105, UR6, R110 ;  /* 0x0000000669697c23 */ /* 0x000fe2000801006e */
[-C--:B------:R-:W-:Y:S01]  /*f160*/  ISETP.GE.AND P4, PT, R79, R128.reuse, PT ;  /* 0x000000804f00720c */ /* 0x080fe20003f86270 */
[----:B------:R-:W-:Y:S01]  /*f170*/  IMAD.U32 R79, RZ, RZ, UR4 ;  /* 0x00000004ff4f7e24 */ /* 0x000fe2000f8e00ff */
[----:B------:R-:W-:Y:S02]  /*f180*/  FSEL R110, R28, -INF , !P3 ;  /* 0xff8000001c6e7808 */ /* 0x000fe40005800000 */
[----:B------:R-:W-:Y:S01]  /*f190*/  ISETP.GE.AND P3, PT, R7, R128, PT ;  /* 0x000000800700720c */ /* 0x000fe20003f66270 */
[----:B------:R-:W1:Y:S01]  /*f1a0*/  MUFU.TANH R28, R99 ;  /* 0x00000063001c7308 */ /* 0x000e620000002400 */
[----:B------:R-:W-:Y:S02]  /*f1b0*/  FSEL R109, R101, -INF , !P5 ;  /* 0xff800000656d7808 */ /* 0x000fe40006800000 */
[----:B------:R-:W-:-:S02]  /*f1c0*/  LOP3.LUT R32, R32, 0x38, R169, 0xfe, !PT ;  /* 0x0000003820207812 */ /* 0x000fc400078efea9 */
[--C-:B------:R-:W-:Y:S02]  /*f1d0*/  LOP3.LUT R5, R5, 0x39, R169.reuse, 0xfe, !PT ;  /* 0x0000003905057812 */ /* 0x100fe400078efea9 */
[----:B------:R-:W-:Y:S02]  /*f1e0*/  I2FP.F32.S32 R7, R7 ;  /* 0x0000000700077245 */ /* 0x000fe40000201400 */
[----:B------:R-:W-:Y:S02]  /*f1f0*/  ISETP.GE.AND P5, PT, R93, R128, PT ;  /* 0x000000805d00720c */ /* 0x000fe40003fa6270 */
[----:B------:R-:W-:Y:S01]  /*f200*/  I2FP.F32.S32 R93, R93 ;  /* 0x0000005d005d7245 */ /* 0x000fe20000201400 */
[----:B--2---:R-:W-:Y:S01]  /*f210*/  FFMA.FTZ R7, R7, UR6, R6 ;  /* 0x0000000607077c23 */ /* 0x004fe20008010006 */
[----:B------:R-:W-:Y:S02]  /*f220*/  LOP3.LUT R79, R79, 0x29, R169, 0xfe, !PT ;  /* 0x000000294f4f7812 */ /* 0x000fe400078efea9 */
[----:B------:R-:W-:Y:S01]  /*f230*/  FSEL R105, R105, -INF , !P6 ;  /* 0xff80000069697808 */ /* 0x000fe20007000000 */
[----:B------:R-:W-:Y:S01]  /*f240*/  FFMA.FTZ R6, R93, UR6, R107 ;  /* 0x000000065d067c23 */ /* 0x000fe2000801006b */
[----:B------:R-:W-:Y:S01]  /*f250*/  I2FP.F32.S32 R97, R32 ;  /* 0x0000002000617245 */ /* 0x000fe20000201400 */
[----:B------:R-:W-:Y:S01]  /*f260*/  IMAD.U32 R93, RZ, RZ, UR4 ;  /* 0x00000004ff5d7e24 */ /* 0x000fe2000f8e00ff */
[----:B------:R-:W-:-:S02]  /*f270*/  ISETP.GE.AND P6, PT, R5, R128, PT ;  /* 0x000000800500720c */ /* 0x000fc40003fc6270 */
[----:B------:R-:W-:Y:S01]  /*f280*/  I2FP.F32.S32 R5, R5 ;  /* 0x0000000500057245 */ /* 0x000fe20000201400 */
[----:B------:R-:W-:Y:S01]  /*f290*/  FFMA.FTZ R97, R97, UR6, R102 ;  /* 0x0000000661617c23 */ /* 0x000fe20008010066 */
[----:B------:R-:W-:Y:S01]  /*f2a0*/  FSEL R113, R113, -INF , !P2 ;  /* 0xff80000071717808 */ /* 0x000fe20005000000 */
[----:B------:R-:W-:Y:S01]  /*f2b0*/  IMAD.U32 R102, RZ, RZ, UR4 ;  /* 0x00000004ff667e24 */ /* 0x000fe2000f8e00ff */
[-C--:B------:R-:W-:Y:S01]  /*f2c0*/  ISETP.GE.AND P2, PT, R79, R128.reuse, PT ;  /* 0x000000804f00720c */ /* 0x080fe20003f46270 */
[----:B---3--:R-:W-:Y:S01]  /*f2d0*/  FFMA.FTZ R4, R5, UR6, R4 ;  /* 0x0000000605047c23 */ /* 0x008fe20008010004 */
[----:B------:R-:W-:Y:S01]  /*f2e0*/  FSEL R106, R106, -INF , !P4 ;  /* 0xff8000006a6a7808 */ /* 0x000fe20006000000 */
[----:B------:R-:W-:Y:S01]  /*f2f0*/  IMAD.U32 R5, RZ, RZ, UR4 ;  /* 0x00000004ff057e24 */ /* 0x000fe2000f8e00ff */
[----:B------:R-:W-:Y:S02]  /*f300*/  I2FP.F32.S32 R79, R79 ;  /* 0x0000004f004f7245 */ /* 0x000fe40000201400 */
[----:B------:R-:W-:-:S02]  /*f310*/  ISETP.GE.AND P4, PT, R32, R128, PT ;  /* 0x000000802000720c */ /* 0x000fc40003f86270 */
[----:B------:R2:W3:Y:S01]  /*f320*/  MUFU.TANH R32, R94 ;  /* 0x0000005e00207308 */ /* 0x0004e20000002400 */
[----:B------:R-:W-:Y:S01]  /*f330*/  LOP3.LUT R93, R93, 0x49, R169, 0xfe, !PT ;  /* 0x000000495d5d7812 */ /* 0x000fe200078efea9 */
[----:B------:R-:W-:Y:S01]  /*f340*/  FFMA.FTZ R79, R79, UR6, R111 ;  /* 0x000000064f4f7c23 */ /* 0x000fe2000801006f */
[--C-:B------:R-:W-:Y:S02]  /*f350*/  LOP3.LUT R102, R102, 0x40, R169.reuse, 0xfe, !PT ;  /* 0x0000004066667812 */ /* 0x100fe400078efea9 */
[----:B------:R-:W-:Y:S02]  /*f360*/  LOP3.LUT R5, R5, 0x48, R169, 0xfe, !PT ;  /* 0x0000004805057812 */ /* 0x000fe400078efea9 */
[----:B------:R-:W-:Y:S02]  /*f370*/  I2FP.F32.S32 R126, R93 ;  /* 0x0000005d007e7245 */ /* 0x000fe40000201400 */
[----:B------:R-:W-:Y:S02]  /*f380*/  FSEL R104, R79, -INF , !P2 ;  /* 0xff8000004f687808 */ /* 0x000fe40005000000 */
[----:B------:R-:W-:Y:S01]  /*f390*/  FSEL R7, R7, -INF , !P3 ;  /* 0xff80000007077808 */ /* 0x000fe20005800000 */
[----:B------:R-:W-:Y:S01]  /*f3a0*/  FFMA.FTZ R126, R126, UR6, R95 ;  /* 0x000000067e7e7c23 */ /* 0x000fe2000801005f */
[----:B------:R-:W-:-:S02]  /*f3b0*/  ISETP.GE.AND P2, PT, R102, R128, PT ;  /* 0x000000806600720c */ /* 0x000fc40003f46270 */
[----:B------:R-:W-:Y:S01]  /*f3c0*/  FSEL R6, R6, -INF , !P5 ;  /* 0xff80000006067808 */ /* 0x000fe20006800000 */
[----:B--2---:R-:W-:Y:S01]  /*f3d0*/  IMAD.U32 R94, RZ, RZ, UR4 ;  /* 0x00000004ff5e7e24 */ /* 0x004fe2000f8e00ff */
[----:B------:R-:W-:Y:S02]  /*f3e0*/  I2FP.F32.S32 R102, R102 ;  /* 0x0000006600667245 */ /* 0x000fe40000201400 */
[-C--:B------:R-:W-:Y:S02]  /*f3f0*/  ISETP.GE.AND P5, PT, R5, R128.reuse, PT ;  /* 0x000000800500720c */ /* 0x080fe40003fa6270 */
[----:B------:R-:W-:Y:S01]  /*f400*/  LOP3.LUT R94, R94, 0x41, R169, 0xfe, !PT ;  /* 0x000000415e5e7812 */ /* 0x000fe200078efea9 */
[----:B------:R-:W-:Y:S01]  /*f410*/  FFMA.FTZ R102, R102, UR6, R98 ;  /* 0x0000000666667c23 */ /* 0x000fe20008010062 */
[----:B------:R-:W-:Y:S02]  /*f420*/  FSEL R4, R4, -INF , !P6 ;  /* 0xff80000004047808 */ /* 0x000fe40007000000 */
[----:B------:R-:W-:-:S02]  /*f430*/  ISETP.GE.AND P3, PT, R94, R128, PT ;  /* 0x000000805e00720c */ /* 0x000fc40003f66270 */
[----:B------:R-:W-:Y:S02]  /*f440*/  I2FP.F32.S32 R79, R94 ;  /* 0x0000005e004f7245 */ /* 0x000fe40000201400 */
[----:B------:R-:W-:Y:S02]  /*f450*/  I2FP.F32.S32 R94, R5 ;  /* 0x00000005005e7245 */ /* 0x000fe40000201400 */
[----:B------:R-:W-:Y:S01]  /*f460*/  FSEL R5, R97, -INF , !P4 ;  /* 0xff80000061057808 */ /* 0x000fe20006000000 */
[----:B-1----:R-:W-:Y:S01]  /*f470*/  FFMA.FTZ R28, R79, UR6, R28 ;  /* 0x000000064f1c7c23 */ /* 0x002fe2000801001c */
[-C--:B------:R-:W-:Y:S01]  /*f480*/  ISETP.GE.AND P4, PT, R93, R128.reuse, PT ;  /* 0x000000805d00720c */ /* 0x080fe20003f86270 */
[----:B---3--:R-:W-:Y:S01]  /*f490*/  FFMA.FTZ R32, R94, UR6, R32 ;  /* 0x000000065e207c23 */ /* 0x008fe20008010020 */
[----:B------:R-:W-:Y:S02]  /*f4a0*/  ISETP.GE.AND P6, PT, R127, R128, PT ;  /* 0x000000807f00720c */ /* 0x000fe40003fc6270 */
[----:B------:R-:W-:-:S02]  /*f4b0*/  I2FP.F32.S32 R127, R127 ;  /* 0x0000007f007f7245 */ /* 0x000fc40000201400 */
[----:B------:R-:W-:Y:S02]  /*f4c0*/  FSEL R126, R126, -INF , !P4 ;  /* 0xff8000007e7e7808 */ /* 0x000fe40006000000 */
[----:B------:R-:W-:Y:S01]  /*f4d0*/  ISETP.GE.AND P4, PT, R144, R128, PT ;  /* 0x000000809000720c */ /* 0x000fe20003f86270 */
[----:B------:R-:W-:Y:S01]  /*f4e0*/  FFMA.FTZ R127, R127, UR6, R90 ;  /* 0x000000067f7f7c23 */ /* 0x000fe2000801005a */
[----:B------:R-:W-:Y:S01]  /*f4f0*/  I2FP.F32.S32 R144, R144 ;  /* 0x0000009000907245 */ /* 0x000fe20000201400 */
[----:B------:R-:W1:Y:S01]  /*f500*/  MUFU.TANH R90, R83 ;  /* 0x00000053005a7308 */ /* 0x000e620000002400 */
[----:B------:R-:W-:Y:S02]  /*f510*/  FSEL R102, R102, -INF , !P2 ;  /* 0xff80000066667808 */ /* 0x000fe40005000000 */
[----:B------:R-:W-:Y:S01]  /*f520*/  ISETP.GE.AND P2, PT, R216, R128, PT ;  /* 0x00000080d800720c */ /* 0x000fe20003f46270 */
[----:B------:R-:W-:Y:S01]  /*f530*/  FFMA.FTZ R144, R144, UR6, R82 ;  /* 0x0000000690907c23 */ /* 0x000fe20008010052 */
[----:B------:R-:W-:Y:S01]  /*f540*/  I2FP.F32.S32 R216, R216 ;  /* 0x000000d800d87245 */ /* 0x000fe20000201400 */
[----:B------:R-:W-:Y:S01]  /*f550*/  IMAD.U32 R82, RZ, RZ, UR4 ;  /* 0x00000004ff527e24 */ /* 0x000fe2000f8e00ff */
[----:B------:R-:W-:-:S02]  /*f560*/  FSEL R28, R28, -INF , !P3 ;  /* 0xff8000001c1c7808 */ /* 0x000fc40005800000 */
[----:B------:R-:W-:Y:S01]  /*f570*/  FSEL R32, R32, -INF , !P5 ;  /* 0xff80000020207808 */ /* 0x000fe20006800000 */
[----:B------:R-:W-:Y:S01]  /*f580*/  FFMA.FTZ R216, R216, UR6, R91 ;  /* 0x00000006d8d87c23 */ /* 0x000fe2000801005b */
[----:B------:R-:W-:Y:S01]  /*f590*/  LOP3.LUT R82, R82, 0x61, R169, 0xfe, !PT ;  /* 0x0000006152527812 */ /* 0x000fe200078efea9 */
[----:B------:R-:W-:Y:S01]  /*f5a0*/  IMAD.U32 R91, RZ, RZ, UR4 ;  /* 0x00000004ff5b7e24 */ /* 0x000fe2000f8e00ff */
[-C--:B------:R-:W-:Y:S02]  /*f5b0*/  ISETP.GE.AND P3, PT, R215, R128.reuse, PT ;  /* 0x00000080d700720c */ /* 0x080fe40003f66270 */
[----:B------:R-:W-:Y:S02]  /*f5c0*/  FSEL R216, R216, -INF , !P2 ;  /* 0xff800000d8d87808 */ /* 0x000fe40005000000 */
[-C--:B------:R-:W-:Y:S02]  /*f5d0*/  ISETP.GE.AND P5, PT, R141, R128.reuse, PT ;  /* 0x000000808d00720c */ /* 0x080fe40003fa6270 */
[----:B------:R-:W-:-:S02]  /*f5e0*/  ISETP.GE.AND P2, PT, R82, R128, PT ;  /* 0x000000805200720c */ /* 0x000fc40003f46270 */
[----:B------:R-:W-:Y:S02]  /*f5f0*/  I2FP.F32.S32 R215, R215 ;  /* 0x000000d700d77245 */ /* 0x000fe40000201400 */
[----:B------:R-:W-:Y:S02]  /*f600*/  I2FP.F32.S32 R141, R141 ;  /* 0x0000008d008d7245 */ /* 0x000fe40000201400 */
[----:B------:R-:W-:Y:S01]  /*f610*/  I2FP.F32.S32 R82, R82 ;  /* 0x0000005200527245 */ /* 0x000fe20000201400 */
[----:B------:R-:W-:Y:S01]  /*f620*/  FFMA.FTZ R215, R215, UR6, R86 ;  /* 0x00000006d7d77c23 */ /* 0x000fe20008010056 */
[----:B------:R-:W-:Y:S02]  /*f630*/  IMAD.U32 R86, RZ, RZ, UR4 ;  /* 0x00000004ff567e24 */ /* 0x000fe4000f8e00ff */
[----:B------:R-:W-:Y:S01]  /*f640*/  FFMA.FTZ R141, R141, UR6, R87 ;  /* 0x000000068d8d7c23 */ /* 0x000fe20008010057 */
[----:B------:R-:W-:Y:S02]  /*f650*/  IMAD.U32 R87, RZ, RZ, UR4 ;  /* 0x00000004ff577e24 */ /* 0x000fe4000f8e00ff */
[----:B-1----:R-:W-:Y:S01]  /*f660*/  FFMA.FTZ R82, R82, UR6, R90 ;  /* 0x0000000652527c23 */ /* 0x002fe2000801005a */
[----:B------:R-:W-:-:S02]  /*f670*/  LOP3.LUT R79, R169, UR4, RZ, 0xfc, !PT ;  /* 0x00000004a94f7c12 */ /* 0x000fc4000f8efcff */
[--C-:B------:R-:W-:Y:S02]  /*f680*/  LOP3.LUT R86, R86, 0x1, R169.reuse, 0xfe, !PT ;  /* 0x0000000156567812 */ /* 0x100fe400078efea9 */
[----:B------:R-:W-:Y:S02]  /*f690*/  FSEL R171, R82, -INF , !P2 ;  /* 0xff80000052ab7808 */ /* 0x000fe40005000000 */
[--C-:B------:R-:W-:Y:S02]  /*f6a0*/  LOP3.LUT R87, R87, 0x68, R169.reuse, 0xfe, !PT ;  /* 0x0000006857577812 */ /* 0x100fe400078efea9 */
[----:B------:R-:W-:Y:S02]  /*f6b0*/  LOP3.LUT R83, R91, 0x8, R169, 0xfe, !PT ;  /* 0x000000085b537812 */ /* 0x000fe400078efea9 */
[----:B------:R-:W-:Y:S02]  /*f6c0*/  PLOP3.LUT P2, PT, PT, PT, UP0, 0x80, 0x0 ;  /* 0x000000000000781c */ /* 0x000fe40003f4f008 */
[----:B------:R-:W-:-:S02]  /*f6d0*/  FSEL R127, R127, -INF , !P6 ;  /* 0xff8000007f7f7808 */ /* 0x000fc40007000000 */
[----:B------:R-:W-:Y:S02]  /*f6e0*/  FSEL R215, R215, -INF , !P3 ;  /* 0xff800000d7d77808 */ /* 0x000fe40005800000 */
[----:B------:R-:W-:Y:S02]  /*f6f0*/  FSEL R141, R141, -INF , !P5 ;  /* 0xff8000008d8d7808 */ /* 0x000fe40006800000 */
[----:B------:R-:W-:Y:S02]  /*f700*/  FSEL R144, R144, -INF , !P4 ;  /* 0xff80000090907808 */ /* 0x000fe40006000000 */
[-C--:B------:R-:W-:Y:S02]  /*f710*/  ISETP.GE.AND P6, PT, R79, R128.reuse, PT ;  /* 0x000000804f00720c */ /* 0x080fe40003fc6270 */
[-C--:B------:R-:W-:Y:S02]  /*f720*/  ISETP.GE.AND P3, PT, R87, R128.reuse, PT ;  /* 0x000000805700720c */ /* 0x080fe40003f66270 */
[----:B------:R-:W-:-:S02]  /*f730*/  ISETP.GE.AND P5, PT, R86, R128, PT ;  /* 0x000000805600720c */ /* 0x000fc40003fa6270 */
[----:B------:R-:W-:Y:S02]  /*f740*/  ISETP.GE.AND P4, PT, R83, R128, PT ;  /* 0x000000805300720c */ /* 0x000fe40003f86270 */
[----:B------:R-:W-:Y:S02]  /*f750*/  I2FP.F32.S32 R87, R87 ;  /* 0x0000005700577245 */ /* 0x000fe40000201400 */
[----:B------:R-:W-:Y:S02]  /*f760*/  I2FP.F32.S32 R79, R79 ;  /* 0x0000004f004f7245 */ /* 0x000fe40000201400 */
[----:B------:R-:W-:Y:S01]  /*f770*/  I2FP.F32.S32 R86, R86 ;  /* 0x0000005600567245 */ /* 0x000fe20000201400 */
[----:B------:R-:W-:Y:S01]  /*f780*/  FFMA.FTZ R81, R87, UR6, R81 ;  /* 0x0000000657517c23 */ /* 0x000fe20008010051 */
[----:B------:R-:W-:Y:S01]  /*f790*/  I2FP.F32.S32 R83, R83 ;  /* 0x0000005300537245 */ /* 0x000fe20000201400 */
[----:B------:R-:W-:Y:S02]  /*f7a0*/  FFMA.FTZ R79, R79, UR6, R89 ;  /* 0x000000064f4f7c23 */ /* 0x000fe40008010059 */
[----:B------:R-:W-:Y:S01]  /*f7b0*/  FFMA.FTZ R85, R86, UR6, R85 ;  /* 0x0000000656557c23 */ /* 0x000fe20008010055 */
[----:B------:R-:W-:Y:S01]  /*f7c0*/  FSEL R214, R81, -INF , !P3 ;  /* 0xff80000051d67808 */ /* 0x000fe20005800000 */
[----:B------:R-:W-:Y:S01]  /*f7d0*/  FFMA.FTZ R80, R83, UR6, R80 ;  /* 0x0000000653507c23 */ /* 0x000fe20008010050 */
[----:B------:R-:W-:-:S02]  /*f7e0*/  FSEL R133, R79, -INF , !P6 ;  /* 0xff8000004f857808 */ /* 0x000fc40007000000 */
        /* <DEDUP_REMOVED lines=20> */
[----:B------:R-:W-:Y:S02]  /*f930*/  IMAD.MOV R83, RZ, RZ, -R86 ;  /* 0x000000ffff537224 */ /* 0x000fe400078e0a56 */
[----:B------:R-:W-:-:S04]  /*f940*/  IMAD.HI.U32 R79, R79, R82, RZ ;  /* 0x000000524f4f7227 */ /* 0x000fc800078e00ff */
[----:B------:R-:W-:Y:S01]  /*f950*/  IMAD R85, R80, R83, R85 ;  /* 0x0000005350557224 */ /* 0x000fe200078e0255 */
[----:B------:R-:W-:-:S04]  /*f960*/  IADD3 R83, -R79, RZ, RZ ;  /* 0x000000ff4f537210 */ /* 0x000fc80007ffe1ff */
[C---:B------:R-:W-:Y:S01]  /*f970*/  ISETP.GT.U32.AND P5, PT, R80.reuse, R85, PT ;  /* 0x000000555000720c */ /* 0x040fe20003fa4070 */
[----:B------:R-:W-:Y:S01]  /*f980*/  IMAD R82, R80, R83, R82 ;  /* 0x0000005350527224 */ /* 0x000fe200078e0252 */
[----:B------:R-:W-:-:S04]  /*f990*/  LOP3.LUT R83, RZ, R81, RZ, 0x33, !PT ;  /* 0x00000051ff537212 */ /* 0x000fc800078e33ff */
[----:B------:R-:W-:-:S07]  /*f9a0*/  ISETP.GT.U32.AND P4, PT, R80, R82, PT ;  /* 0x000000525000720c */ /* 0x000fce0003f84070 */
[----:B------:R-:W-:Y:S02]  /*f9b0*/  @!P5 IMAD.IADD R85, R85, 0x1, -R80 ;  /* 0x000000015555d824 */ /* 0x000fe400078e0a50 */
[----:B------:R-:W-:-:S03]  /*f9c0*/  @!P5 VIADD R86, R86, 0x1 ;  /* 0x000000015656d836 */ /* 0x000fc60000000000 */
[-C--:B------:R-:W-:Y:S01]  /*f9d0*/  ISETP.GE.U32.AND P3, PT, R85, R80.reuse, PT ;  /* 0x000000505500720c */ /* 0x080fe20003f66070 */
[----:B------:R-:W-:Y:S01]  /*f9e0*/  @!P4 VIADD R79, R79, 0x1 ;  /* 0x000000014f4fc836 */ /* 0x000fe20000000000 */
[-C--:B------:R-:W-:Y:S02]  /*f9f0*/  @!P4 IADD3 R82, R82, -R80.reuse, RZ ;  /* 0x800000505252c210 */ /* 0x080fe40007ffe0ff */
[C---:B------:R-:W-:Y:S02]  /*fa00*/  ISETP.NE.AND P4, PT, R81.reuse, RZ, PT ;  /* 0x000000ff5100720c */ /* 0x040fe40003f85270 */
[----:B------:R-:W-:Y:S02]  /*fa10*/  ISETP.GE.U32.AND P6, PT, R82, R80, PT ;  /* 0x000000505200720c */ /* 0x000fe40003fc6070 */
[C---:B------:R-:W-:Y:S02]  /*fa20*/  LOP3.LUT R82, R81.reuse, UR4, RZ, 0x3c, !PT ;  /* 0x0000000451527c12 */ /* 0x040fe4000f8e3cff */
[----:B------:R-:W-:-:S02]  /*fa30*/  LOP3.LUT R80, R81, UR11, RZ, 0x3c, !PT ;  /* 0x0000000b51507c12 */ /* 0x000fc4000f8e3cff */
[----:B------:R-:W-:Y:S02]  /*fa40*/  ISETP.GE.AND P5, PT, R82, RZ, PT ;  /* 0x000000ff5200720c */ /* 0x000fe40003fa6270 */
[----:B------:R-:W-:Y:S02]  /*fa50*/  @P3 IADD3 R86, R86, 0x1, RZ ;  /* 0x0000000156563810 */ /* 0x000fe40007ffe0ff */
[----:B------:R-:W-:-:S03]  /*fa60*/  ISETP.GE.AND P3, PT, R80, RZ, PT ;  /* 0x000000ff5000720c */ /* 0x000fc60003f66270 */
[----:B------:R-:W-:-:S05]  /*fa70*/  @P6 IADD3 R79, R79, 0x1, RZ ;  /* 0x000000014f4f6810 */ /* 0x000fca0007ffe0ff */
[----:B------:R-:W-:Y:S01]  /*fa80*/  IMAD.MOV.U32 R80, RZ, RZ, R79 ;  /* 0x000000ffff507224 */ /* 0x000fe200078e004f */
[----:B------:R-:W-:-:S04]  /*fa90*/  @!P5 IADD3 R86, -R86, RZ, RZ ;  /* 0x000000ff5656d210 */ /* 0x000fc80007ffe1ff */
[----:B------:R-:W-:Y:S01]  /*faa0*/  @!P3 IMAD.MOV R80, RZ, RZ, -R80 ;  /* 0x000000ffff50b224 */ /* 0x000fe200078e0a50 */
[----:B------:R-:W-:-:S04]  /*fab0*/  SEL R79, R83, R86, !P4 ;  /* 0x00000056534f7207 */ /* 0x000fc80006000000 */
[----:B------:R-:W-:Y:S01]  /*fac0*/  SEL R83, R83, R80, !P4 ;  /* 0x0000005053537207 */ /* 0x000fe20006000000 */
        /* <DEDUP_REMOVED lines=18> */
.L_x_2442:
[----:B------:R-:W-:-:S04]  /*fbf0*/  ULEA UR11, -UR8, URZ, 0x8 ;  /* 0x0000003f080b7291 */ /* 0x000fc8000f8e413f */
[----:B------:R-:W-:Y:S02]  /*fc00*/  USHF.R.S32.HI UR4, URZ, 0x1f, UR11 ;  /* 0x0000001f3f047899 */ /* 0x000fe4000801140b */
[----:B------:R-:W-:-:S04]  /*fc10*/  MOV R82, UR11 ;  /* 0x0000000b00527c02 */ /* 0x000fc80008000f00 */
[----:B------:R-:W-:-:S07]  /*fc20*/  MOV R81, UR4 ;  /* 0x0000000400517c02 */ /* 0x000fce0008000f00 */
.L_x_2443:
[----:B------:R-:W-:Y:S01]  /*fc30*/  IMAD.U32 R142, RZ, RZ, UR8 ;  /* 0x00000008ff8e7e24 */ /* 0x000fe2000f8e00ff */
[----:B------:R-:W-:Y:S01]  /*fc40*/  VOTEU.ALL UP0, P0 ;  /* 0x00000000003f7886 */ /* 0x000fe20000000000 */
[----:B------:R-:W-:Y:S01]  /*fc50*/  IMAD.U32 R98, RZ, RZ, UR8 ;  /* 0x00000008ff627e24 */ /* 0x000fe2000f8e00ff */
[----:B------:R-:W-:Y:S01]  /*fc60*/  ULDC UR4, c[0x0][0x218] ;  /* 0x0000860000047ab9 */ /* 0x000fe20000000800 */
[----:B------:R-:W-:Y:S01]  /*fc70*/  @!P0 IMAD.MOV.U32 R86, RZ, RZ, R3 ;  /* 0x000000ffff568224 */ /* 0x000fe200078e0003 */
[----:B------:R1:W-:Y:S01]  /*fc80*/  @P0 STS [R188+0x1000], RZ ;  /* 0x001000ffbc000388 */ /* 0x0003e20000000800 */
[----:B------:R-:W-:Y:S01]  /*fc90*/  @!P0 IMAD.MOV.U32 R87, RZ, RZ, R2 ;  /* 0x000000ffff578224 */ /* 0x000fe200078e0002 */
[----:B------:R-:W-:Y:S01]  /*fca0*/  @!UP0 UIMAD UR12, UR9, 0x60, URZ ;  /* 0x00000060090c88a4 */ /* 0x000fe2000f8e023f */
[----:B------:R-:W-:Y:S01]  /*fcb0*/  IMAD.U32 R85, RZ, RZ, UR8 ;  /* 0x00000008ff557e24 */ /* 0x000fe2000f8e00ff */
[----:B------:R-:W-:Y:S01]  /*fcc0*/  @!UP0 UIMAD UR11, UR9, 0xa0, URZ ;  /* 0x000000a0090b88a4 */ /* 0x000fe2000f8e023f */
[--C-:B------:R-:W-:Y:S01]  /*fcd0*/  @!P0 IMAD.WIDE.U32 R142, R142, 0x60, R86.reuse ;  /* 0x000000608e8e8825 */ /* 0x100fe200078e0056 */
[----:B------:R1:W-:Y:S01]  /*fce0*/  @P0 STS [R188+0x1004], RZ ;  /* 0x001004ffbc000388 */ /* 0x0003e20000000800 */
[----:B------:R-:W-:Y:S01]  /*fcf0*/  BSSY B0, `(.L_x_2444) ;  /* 0x0000061000007945 */ /* 0x000fe20003800000 */
[----:B------:R-:W-:Y:S01]  /*fd00*/  @!P0 LEA R85, P4, R85, R3, 0x5 ;  /* 0x0000000355558211 */ /* 0x000fe200078828ff */
[----:B------:R-:W-:Y:S01]  /*fd10*/  @!P0 IMAD.WIDE.U32 R98, R98, 0xa0, R86 ;  /* 0x000000a062628825 */ /* 0x000fe200078e0056 */
[----:B------:R-:W-:Y:S01]  /*fd20*/  @!P0 IADD3 R89, P5, R82, R142, RZ ;  /* 0x0000008e52598210 */ /* 0x000fe20007fbe0ff */
[----:B------:R1:W-:Y:S02]  /*fd30*/  @P0 STS.64 [R188+0x1008], RZ ;  /* 0x001008ffbc000388 */ /* 0x0003e40000000a00 */
[----:B------:R-:W-:Y:S01]  /*fd40*/  IMAD.U32 R87, RZ, RZ, UR8 ;  /* 0x00000008ff577e24 */ /* 0x000fe2000f8e00ff */
[----:B------:R-:W-:Y:S01]  /*fd50*/  @!P0 IADD3.X R142, R81, UR12, R143, P5, !PT ;  /* 0x0000000c518e8c10 */ /* 0x000fe2000affe48f */
[----:B------:R-:W-:-:S02]  /*fd60*/  IMAD.U32 R79, RZ, RZ, UR8 ;  /* 0x00000008ff4f7e24 */ /* 0x000fc4000f8e00ff */
[----:B------:R-:W-:Y:S01]  /*fd70*/  IMAD.U32 R86, RZ, RZ, UR9 ;  /* 0x00000009ff567e24 */ /* 0x000fe2000f8e00ff */
[----:B------:R-:W-:Y:S01]  /*fd80*/  @!P0 LEA R87, P3, R87, R3, 0x6 ;  /* 0x0000000357578211 */ /* 0x000fe200078630ff */
[----:B------:R-:W-:Y:S02]  /*fd90*/  IMAD.U32 R80, RZ, RZ, UR8 ;  /* 0x00000008ff507e24 */ /* 0x000fe4000f8e00ff */
[----:B------:R-:W-:Y:S01]  /*fda0*/  IMAD.U32 R83, RZ, RZ, UR9 ;  /* 0x00000009ff537e24 */ /* 0x000fe2000f8e00ff */
[-C--:B------:R-:W-:Y:S01]  /*fdb0*/  @!P0 LEA.HI.X R86, R79, R2.reuse, R86, 0x6, P3 ;  /* 0x000000024f568211 */ /* 0x080fe200018f3456 */
[----:B------:R-:W-:Y:S01]  /*fdc0*/  IMAD.U32 R94, RZ, RZ, UR8 ;  /* 0x00000008ff5e7e24 */ /* 0x000fe2000f8e00ff */
[----:B------:R-:W-:Y:S01]  /*fdd0*/  @!P0 IADD3 R85, P3, R82, R85, RZ ;  /* 0x0000005552558210 */ /* 0x000fe20007f7e0ff */
[----:B------:R-:W-:Y:S01]  /*fde0*/  @!P0 IMAD.MOV.U32 R90, RZ, RZ, R3 ;  /* 0x000000ffff5a8224 */ /* 0x000fe200078e0003 */
[----:B------:R-:W-:Y:S01]  /*fdf0*/  @!P0 LEA.HI.X R83, R80, R2, R83, 0x5, P4 ;  /* 0x0000000250538211 */ /* 0x000fe200020f2c53 */
[----:B------:R-:W-:Y:S01]  /*fe00*/  @!P0 IMAD.MOV.U32 R91, RZ, RZ, R2 ;  /* 0x000000ffff5b8224 */ /* 0x000fe200078e0002 */
[----:B------:R-:W-:Y:S01]  /*fe10*/  @!P0 LEA R146, P6, R85, UR4, 0x1 ;  /* 0x0000000455928c11 */ /* 0x000fe2000f8c08ff */
[----:B------:R-:W-:Y:S01]  /*fe20*/  IMAD.U32 R79, RZ, RZ, UR9 ;  /* 0x00000009ff4f7e24 */ /* 0x000fe2000f8e00ff */
[----:B------:R-:W-:Y:S01]  /*fe30*/  @!P0 IADD3 R87, P5, R82, R87, RZ ;  /* 0x0000005752578210 */ /* 0x000fe20007fbe0ff */
[----:B------:R-:W-:-:S04]  /*fe40*/  @!P0 IMAD.WIDE.U32 R94, R94, 0xc0, R90 ;  /* 0x000000c05e5e8825 */ /* 0x000fc800078e005a */
[----:B------:R-:W-:Y:S02]  /*fe50*/  IMAD.U32 R90, RZ, RZ, UR8 ;  /* 0x00000008ff5a7e24 */ /* 0x000fe4000f8e00ff */
[C---:B------:R-:W-:Y:S01]  /*fe60*/  @!P0 IMAD.X R83, R81.reuse, 0x1, R83, P3 ;  /* 0x0000000151538824 */ /* 0x040fe200018e0653 */
[----:B------:R-:W-:Y:S01]  /*fe70*/  @!P0 IADD3 R91, P3, R82, R98, RZ ;  /* 0x00000062525b8210 */ /* 0x000fe20007f7e0ff */
[----:B------:R-:W-:Y:S01]  /*fe80*/  @!P0 IMAD.X R86, R81, 0x1, R86, P5 ;  /* 0x0000000151568824 */ /* 0x000fe200028e0656 */
[----:B------:R-:W-:Y:S02]  /*fe90*/  @!P0 LEA R90, P4, R90, R3, 0x7 ;  /* 0x000000035a5a8211 */ /* 0x000fe400078838ff */
[----:B------:R-:W-:Y:S02]  /*fea0*/  @!P0 LEA.HI.X R147, R85, UR5, R83, 0x1, P6 ;  /* 0x0000000555938c11 */ /* 0x000fe4000b0f0c53 */
[----:B------:R-:W-:Y:S02]  /*feb0*/  @!P0 LEA.HI.X R79, R80, R2, R79, 0x7, P4 ;  /* 0x00000002504f8211 */ /* 0x000fe400020f3c4f */
[----:B------:R-:W-:-:S02]  /*fec0*/  @!P0 IADD3 R90, P4, R82, R90, RZ ;  /* 0x0000005a525a8210 */ /* 0x000fc40007f9e0ff */
[C---:B------:R-:W-:Y:S02]  /*fed0*/  @!P0 LEA R206, P6, R82.reuse, R195, 0x1 ;  /* 0x000000c352ce8211 */ /* 0x040fe400078c08ff */
[----:B------:R-:W-:Y:S01]  /*fee0*/  @!P0 LEA R202, P5, R87, UR4, 0x1 ;  /* 0x0000000457ca8c11 */ /* 0x000fe2000f8a08ff */
[C---:B------:R-:W-:Y:S01]  /*fef0*/  @!P0 IMAD.X R79, R81.reuse, 0x1, R79, P4 ;  /* 0x00000001514f8824 */ /* 0x040fe200020e064f */
[----:B------:R-:W-:Y:S01]  /*ff00*/  @!P0 IADD3.X R98, R81, UR11, R99, P3, !PT ;  /* 0x0000000b51628c10 */ /* 0x000fe20009ffe463 */
[----:B------:R-:W-:Y:S01]  /*ff10*/  @!UP0 UIMAD UR11, UR9, 0xc0, URZ ;  /* 0x000000c0090b88a4 */ /* 0x000fe2000f8e023f */
[----:B------:R-:W-:Y:S02]  /*ff20*/  @!P0 LEA.HI.X R207, R82, R194, R81, 0x1, P6 ;  /* 0x000000c252cf8211 */ /* 0x000fe400030f0c51 */
[----:B------:R-:W-:Y:S02]  /*ff30*/  @!P0 LEA R192, P4, R90, UR4, 0x1 ;  /* 0x000000045ac08c11 */ /* 0x000fe4000f8808ff */
[----:B------:R-:W-:Y:S01]  /*ff40*/  @!P0 LEA.HI.X R203, R87, UR5, R86, 0x1, P5 ;  /* 0x0000000557cb8c11 */ /* 0x000fe2000a8f0c56 */
[----:B------:R-:W-:Y:S01]  /*ff50*/  @!PT LDS RZ, [RZ] ;  /* 0x00000000fffff984 */ /* 0x000fe20000000800 */
[----:B------:R-:W-:Y:S01]  /*ff60*/  @!PT LDS RZ, [RZ] ;  /* 0x00000000fffff984 */ /* 0x000fe20000000800 */
[----:B------:R-:W-:Y:S01]  /*ff70*/  @!PT LDS RZ, [RZ] ;  /* 0x00000000fffff984 */ /* 0x000fe20000000800 */
[----:B------:R1:W-:Y:S01]  /*ff80*/  @!P0 LDGSTS.E.BYPASS.LTC128B.128 [R188+0x1000], desc[UR18][R206.64] ;  /* 0x01000000cebc8fae */ /* 0x0003e2000b901d52 */
[----:B------:R-:W-:-:S02]  /*ff90*/  @!P0 LEA R218, P5, R89, UR4, 0x1 ;  /* 0x0000000459da8c11 */ /* 0x000fc4000f8a08ff */
[----:B------:R-:W-:Y:S01]  /*ffa0*/  @!P0 IADD3 R80, P3, R82, R94, RZ ;  /* 0x0000005e52508210 */ /* 0x000fe20007f7e0ff */
[----:B------:R1:W-:Y:S01]  /*ffb0*/  @P0 STS.128 [R188+0x1800], RZ ;  /* 0x001800ffbc000388 */ /* 0x0003e20000000c00 */
[----:B------:R-:W-:Y:S02]  /*ffc0*/  @!P0 LEA.HI.X R193, R90, UR5, R79, 0x1, P4 ;  /* 0x000000055ac18c11 */ /* 0x000fe4000a0f0c4f */
        /* <DEDUP_REMOVED lines=8> */
[----:B------:R-:W-:-:S02]  /*10050*/  @!P0 LEA R86, P3, R80, UR4, 0x1 ;  /* 0x0000000450568c11 */ /* 0x000fc4000f8608ff */
        /* <DEDUP_REMOVED lines=33> */
[----:B-1----:R-:W-:-:S03]  /*10270*/  IMAD.WIDE.U32 R86, R79, 0xe0, R2 ;  /* 0x000000e04f567825 */ /* 0x002fc600078e0002 */
        /* <DEDUP_REMOVED lines=8> */
.L_x_2445:
[----:B------:R-:W-:Y:S05]  /*10300*/  BSYNC B0 ;  /* 0x0000000000007941 */ /* 0x000fea0003800000 */
.L_x_2444:
[----:B------:R-:W0:Y:S01]  /*10310*/  LDGDEPBAR ;  /* 0x00000000000079af */ /* 0x000e220000000000 */
[----:B------:R-:W-:-:S04]  /*10320*/  LEA R195, P0, R82, R195, 0x1 ;  /* 0x000000c352c37211 */ /* 0x000fc800078008ff */
[----:B------:R-:W-:-:S09]  /*10330*/  LEA.HI.X R194, R82, R194, R81, 0x1, P0 ;  /* 0x000000c252c27211 */ /* 0x000fd200000f0c51 */
.L_x_2441:
        /* <DEDUP_REMOVED lines=77> */
[--C-:B-12---:R-:W-:Y:S01]  /*10810*/  FFMA.FTZ R87, R67, UR20, -R95.reuse ;  /* 0x0000001443577c23 */ /* 0x106fe2000801085f */
        /* <DEDUP_REMOVED lines=93> */
[----:B------:R-:W-:Y:S02]  /*10df0*/  FMNMX.FTZ R96, R214, R96, !PT ;  /* 0x00000060d6607209 */ /* 0x000fe40007810000 */
[----:B-1----:R-:W-:Y:S02]  /*10e00*/  F2FP.BF16.F32.PACK_AB R34, R134, R135 ;  /* 0x000000878622723e */ /* 0x002fe400000010ff */
        /* <DEDUP_REMOVED lines=74> */
[----:B------:R-:W-:Y:S01]  /*112b0*/  FSEL R6, R96, RZ, P0 ;  /* 0x000000ff60067208 */ /* 0x000fe20000000000 */
[--C-:B------:R-:W-:Y:S01]  /*112c0*/  FFMA.FTZ R142, R115, UR20, -R2.reuse ;  /* 0x00000014738e7c23 */ /* 0x100fe20008010802 */
[--C-:B------:R-:W-:Y:S01]  /*112d0*/  FFMA.FTZ R115, R106, UR20, -R2.reuse ;  /* 0x000000146a737c23 */ /* 0x100fe20008010802 */
[----:B------:R-:W-:Y:S01]  /*112e0*/  FFMA.FTZ R106, R7, UR20, -R2 ;  /* 0x00000014076a7c23 */ /* 0x000fe20008010802 */
[----:B------:R-:W-:Y:S01]  /*112f0*/  FADD.FTZ R7, R131, -R8 ;  /* 0x8000000883077221 */ /* 0x000fe20000010000 */
[----:B------:R-:W-:Y:S01]  /*11300*/  FADD.FTZ R6, R129, -R6 ;  /* 0x8000000681067221 */ /* 0x000fe20000010000 */
[--C-:B------:R-:W-:Y:S01]  /*11310*/  FFMA.FTZ R202, R133, UR20, -R2.reuse ;  /* 0x0000001485ca7c23 */ /* 0x100fe20008010802 */
        /* <DEDUP_REMOVED lines=17> */
[----:B------:R-:W-:Y:S01]  /*11430*/  LDSM.16.MT88.4 R28, [R197+0x5800] ;  /* 0x00580000c51c783b */ /* 0x000fe20000004200 */
[----:B------:R-:W-:Y:S01]  /*11440*/  F2FP.BF16.F32.PACK_AB R32, R139, R143 ;  /* 0x0000008f8b20723e */ /* 0x000fe200000010ff */
        /* <DEDUP_REMOVED lines=25> */
[----:B------:R2:W5:Y:S01]  /*115e0*/  MUFU.EX2 R204, R6 ;  /* 0x0000000600cc7308 */ /* 0x0005620000000800 */
[----:B---3--:R-:W-:Y:S01]  /*115f0*/  F2FP.BF16.F32.PACK_AB R15, R146, R147 ;  /* 0x00000093920f723e */ /* 0x008fe200000010ff */
[----:B------:R-:W-:-:S06]  /*11600*/  FFMA.FTZ R36, R36, UR20, -R2 ;  /* 0x0000001424247c23 */ /* 0x000fcc0008010802 */
        /* <DEDUP_REMOVED lines=9> */
[----:B--2---:R-:W2:Y:S01]  /*116a0*/  LDSM.16.MT88.4 R4, [R197+0x5400] ;  /* 0x00540000c504783b */ /* 0x004ea20000004200 */
[-C--:B-----5:R-:W-:Y:S01]  /*116b0*/  FMUL.FTZ R22, R186, R204.reuse ;  /* 0x000000ccba167220 */ /* 0x0a0fe20000410000 */
[-C--:B------:R-:W-:Y:S01]  /*116c0*/  FMUL.FTZ R23, R187, R204.reuse ;  /* 0x000000ccbb177220 */ /* 0x080fe20000410000 */
[-C--:B------:R-:W-:Y:S01]  /*116d0*/  FMUL.FTZ R182, R182, R204.reuse ;  /* 0x000000ccb6b67220 */ /* 0x080fe20000410000 */
[-C--:B------:R-:W-:Y:S01]  /*116e0*/  FMUL.FTZ R183, R183, R204.reuse ;  /* 0x000000ccb7b77220 */ /* 0x080fe20000410000 */
[-C--:B------:R-:W-:Y:S01]  /*116f0*/  FMUL.FTZ R178, R178, R204.reuse ;  /* 0x000000ccb2b27220 */ /* 0x080fe20000410000 */
[----:B------:R-:W-:Y:S01]  /*11700*/  FMUL.FTZ R179, R179, R204 ;  /* 0x000000ccb3b37220 */ /* 0x000fe20000410000 */
[----:B------:R-:W4:Y:S01]  /*11710*/  MUFU.EX2 R138, R138 ;  /* 0x0000008a008a7308 */ /* 0x000f220000000800 */
[----:B---3--:R-:W-:Y:S01]  /*11720*/  F2FP.BF16.F32.PACK_AB R12, R203, R206 ;  /* 0x000000cecb0c723e */ /* 0x008fe200000010ff */
[-C--:B------:R-:W-:Y:S01]  /*11730*/  FMUL.FTZ R173, R173, R207.reuse ;  /* 0x000000cfadad7220 */ /* 0x080fe20000410000 */
[-C--:B------:R-:W-:Y:S01]  /*11740*/  FMUL.FTZ R174, R174, R204.reuse ;  /* 0x000000ccaeae7220 */ /* 0x080fe20000410000 */
[-C--:B------:R-:W-:Y:S01]  /*11750*/  FMUL.FTZ R175, R175, R204.reuse ;  /* 0x000000ccafaf7220 */ /* 0x080fe20000410000 */
[--C-:B------:R-:W-:Y:S01]  /*11760*/  FFMA.FTZ R184, R210, UR20, -R2.reuse ;  /* 0x00000014d2b87c23 */ /* 0x100fe20008010802 */
[----:B------:R-:W-:Y:S01]  /*11770*/  FFMA.FTZ R185, R209, UR20, -R2 ;  /* 0x00000014d1b97c23 */ /* 0x000fe20008010802 */
[----:B------:R-:W-:Y:S01]  /*11780*/  FFMA.FTZ R167, R167, R207, R206 ;  /* 0x000000cfa7a77223 */ /* 0x000fe200000100ce */
[----:B------:R-:W-:Y:S01]  /*11790*/  MUFU.EX2 R133, R133 ;  /* 0x0000008500857308 */ /* 0x000fe20000000800 */
[C---:B------:R-:W-:Y:S01]  /*117a0*/  HMMA.16816.F32.BF16 R20, R12.reuse, R16, R20 ;  /* 0x000000100c14723c */ /* 0x040fe20000041814 */
[----:B------:R-:W-:Y:S01]  /*117b0*/  FFMA.FTZ R168, R168, R204, R202 ;  /* 0x000000cca8a87223 */ /* 0x000fe200000100ca */
[----:B------:R-:W-:Y:S01]  /*117c0*/  FADD.FTZ R203, R203, R167 ;  /* 0x000000a7cbcb7221 */ /* 0x000fe20000010000 */
[--C-:B------:R-:W-:Y:S01]  /*117d0*/  FFMA.FTZ R186, R208, UR20, -R2.reuse ;  /* 0x00000014d0ba7c23 */ /* 0x100fe20008010802 */
[----:B------:R-:W-:Y:S01]  /*117e0*/  FFMA.FTZ R187, R205, UR20, -R2 ;  /* 0x00000014cdbb7c23 */ /* 0x000fe20008010802 */
[----:B------:R-:W-:Y:S01]  /*117f0*/  FADD.FTZ R168, R192, R168 ;  /* 0x000000a8c0a87221 */ /* 0x000fe20000010000 */
[C---:B------:R-:W-:Y:S01]  /*11800*/  HMMA.16816.F32.BF16 R16, R12.reuse, R18, R180 ;  /* 0x000000120c10723c */ /* 0x040fe200000418b4 */
[----:B------:R-:W3:Y:S01]  /*11810*/  MUFU.EX2 R128, R128 ;  /* 0x0000008000807308 */ /* 0x000ee20000000800 */
[----:B----4-:R-:W-:Y:S01]  /*11820*/  F2FP.BF16.F32.PACK_AB R33, R138, R142 ;  /* 0x0000008e8a21723e */ /* 0x010fe200000010ff */
[----:B------:R-:W-:Y:S01]  /*11830*/  FADD.FTZ R203, R193, R203 ;  /* 0x000000cbc1cb7221 */ /* 0x000fe20000010000 */
[----:B------:R-:W-:Y:S01]  /*11840*/  FADD.FTZ R168, R147, R168 ;  /* 0x000000a893a87221 */ /* 0x000fe20000010000 */
[----:B------:R-:W-:Y:S01]  /*11850*/  FFMA.FTZ R167, R48, UR20, -R95 ;  /* 0x0000001430a77c23 */ /* 0x000fe2000801085f */
[C---:B-1----:R-:W-:Y:S01]  /*11860*/  HMMA.16816.F32.BF16 R176, R12.reuse, R8, R176 ;  /* 0x000000080cb0723c */ /* 0x042fe200000418b0 */
[--C-:B------:R-:W-:Y:S01]  /*11870*/  FFMA.FTZ R180, R214, UR20, -R2.reuse ;  /* 0x00000014d6b47c23 */ /* 0x100fe20008010802 */
[--C-:B------:R-:W-:Y:S01]  /*11880*/  FFMA.FTZ R181, R213, UR20, -R2.reuse ;  /* 0x00000014d5b57c23 */ /* 0x100fe20008010802 */
[----:B------:R-:W-:Y:S01]  /*11890*/  MUFU.EX2 R125, R125 ;  /* 0x0000007d007d7308 */ /* 0x000fe20000000800 */
[--C-:B------:R-:W-:Y:S01]  /*118a0*/  FFMA.FTZ R182, R212, UR20, -R2.reuse ;  /* 0x00000014d4b67c23 */ /* 0x100fe20008010802 */
[----:B------:R-:W-:Y:S01]  /*118b0*/  FFMA.FTZ R183, R211, UR20, -R2 ;  /* 0x00000014d3b77c23 */ /* 0x000fe20008010802 */
[----:B------:R-:W-:Y:S01]  /*118c0*/  HMMA.16816.F32.BF16 R172, R12, R10, R172 ;  /* 0x0000000a0cac723c */ /* 0x000fe200000418ac */
[----:B------:R-:W1:Y:S01]  /*118d0*/  LDSM.16.MT88.4 R8, [R196+0x5800] ;  /* 0x00580000c408783b */ /* 0x000e620000004200 */
[----:B------:R-:W-:Y:S01]  /*118e0*/  FADD.FTZ R203, R170, R203 ;  /* 0x000000cbaacb7221 */ /* 0x000fe20000010000 */
[----:B------:R-:W-:Y:S01]  /*118f0*/  FADD.FTZ R146, R146, R168 ;  /* 0x000000a892927221 */ /* 0x000fe20000010000 */
[----:B------:R-:W-:Y:S01]  /*11900*/  FFMA.FTZ R168, R0, UR20, -R2 ;  /* 0x0000001400a87c23 */ /* 0x000fe20008010802 */
[----:B------:R-:W4:Y:S01]  /*11910*/  MUFU.EX2 R115, R115 ;  /* 0x0000007300737308 */ /* 0x000f220000000800 */
[----:B---3--:R-:W-:Y:S01]  /*11920*/  F2FP.BF16.F32.PACK_AB R35, R128, R133 ;  /* 0x000000858023723e */ /* 0x008fe200000010ff */
[----:B------:R-:W-:Y:S01]  /*11930*/  FADD.FTZ R143, R143, R203 ;  /* 0x000000cb8f8f7221 */ /* 0x000fe20000010000 */
[----:B------:R-:W-:Y:S01]  /*11940*/  F2FP.BF16.F32.PACK_AB R12, R122, R130 ;  /* 0x000000827a0c723e */ /* 0x000fe200000010ff */
[----:B------:R-:W-:Y:S01]  /*11950*/  FADD.FTZ R142, R142, R146 ;  /* 0x000000928e8e7221 */ /* 0x000fe20000010000 */
[----:B------:R-:W-:Y:S01]  /*11960*/  F2FP.BF16.F32.PACK_AB R14, R112, R121 ;  /* 0x00000079700e723e */ /* 0x000fe200000010ff */
[----:B------:R-:W-:-:S02]  /*11970*/  FADD.FTZ R143, R139, R143 ;  /* 0x0000008f8b8f7221 */ /* 0x000fc40000010000 */
[----:B------:R-:W-:Y:S01]  /*11980*/  MUFU.EX2 R114, R114 ;  /* 0x0000007200727308 */ /* 0x000fe20000000800 */
[----:B--2---:R-:W-:Y:S01]  /*11990*/  HMMA.16816.F32.BF16 R20, R32, R4, R20 ;  /* 0x000000042014723c */ /* 0x004fe20000041814 */
[----:B------:R-:W-:Y:S01]  /*119a0*/  FADD.FTZ R142, R138, R142 ;  /* 0x0000008e8a8e7221 */ /* 0x000fe20000010000 */
[----:B------:R-:W-:-:S03]  /*119b0*/  FADD.FTZ R143, R135, R143 ;  /* 0x0000008f878f7221 */ /* 0x000fc60000010000 */
[----:B------:R-:W-:Y:S01]  /*119c0*/  FADD.FTZ R142, R133, R142 ;  /* 0x0000008e858e7221 */ /* 0x000fe20000010000 */
[C---:B------:R-:W-:Y:S01]  /*119d0*/  HMMA.16816.F32.BF16 R16, R32.reuse, R6, R16 ;  /* 0x000000062010723c */ /* 0x040fe20000041810 */
[----:B------:R-:W2:Y:S01]  /*119e0*/  MUFU.EX2 R110, R110 ;  /* 0x0000006e006e7308 */ /* 0x000ea20000000800 */
[----:B------:R-:W3:Y:S01]  /*119f0*/  LDSM.16.MT88.4 R4, [R197+0x5c00] ;  /* 0x005c0000c504783b */ /* 0x000ee20000004200 */
[----:B----4-:R-:W-:Y:S01]  /*11a00*/  F2FP.BF16.F32.PACK_AB R13, R115, R125 ;  /* 0x0000007d730d723e */ /* 0x010fe200000010ff */
[----:B------:R-:W-:Y:S01]  /*11a10*/  FADD.FTZ R134, R134, R143 ;  /* 0x0000008f86867221 */ /* 0x000fe20000010000 */
[----:B------:R-:W-:Y:S01]  /*11a20*/  FADD.FTZ R128, R128, R142 ;  /* 0x0000008e80807221 */ /* 0x000fe20000010000 */
[----:B------:R-:W-:Y:S02]  /*11a30*/  HMMA.16816.F32.BF16 R176, R32, R24, R176 ;  /* 0x0000001820b0723c */ /* 0x000fe400000418b0 */
[----:B------:R-:W-:Y:S01]  /*11a40*/  FADD.FTZ R130, R130, R134 ;  /* 0x0000008682827221 */ /* 0x000fe20000010000 */
[----:B------:R-:W4:Y:S01]  /*11a50*/  MUFU.EX2 R106, R106 ;  /* 0x0000006a006a7308 */ /* 0x000f220000000800 */
[----:B------:R-:W-:-:S02]  /*11a60*/  FADD.FTZ R128, R125, R128 ;  /* 0x000000807d807221 */ /* 0x000fc40000010000 */
[----:B------:R-:W-:Y:S01]  /*11a70*/  HMMA.16816.F32.BF16 R172, R32, R26, R172 ;  /* 0x0000001a20ac723c */ /* 0x000fe200000418ac */
[----:B------:R-:W5:Y:S01]  /*11a80*/  LDSM.16.MT88.4 R24, [R196+0x5c00] ;  /* 0x005c0000c418783b */ /* 0x000f620000004200 */
[----:B------:R-:W-:Y:S01]  /*11a90*/  FADD.FTZ R130, R122, R130 ;  /* 0x000000827a827221 */ /* 0x000fe20000010000 */
[----:B------:R-:W-:Y:S02]  /*11aa0*/  FADD.FTZ R128, R115, R128 ;  /* 0x0000008073807221 */ /* 0x000fe40000010000 */
        /* <DEDUP_REMOVED lines=14> */
[C---:B-1----:R-:W-:Y:S01]  /*11b90*/  F2FP.BF16.F32.PACK_AB R33, R109.reuse, R106 ;  /* 0x0000006a6d21723e */ /* 0x042fe200000010ff */
[----:B------:R-:W-:Y:S01]  /*11ba0*/  MUFU.EX2 R104, R104 ;  /* 0x0000006800687308 */ /* 0x000fe20000000800 */
[----:B------:R-:W-:Y:S01]  /*11bb0*/  FADD.FTZ R111, R108, R111 ;  /* 0x0000006f6c6f7221 */ /* 0x000fe20000010000 */
[----:B------:R-:W-:Y:S01]  /*11bc0*/  HMMA.16816.F32.BF16 R176, R12, R8, R176 ;  /* 0x000000080cb0723c */ /* 0x000fe200000418b0 */
[----:B------:R-:W-:Y:S02]  /*11bd0*/  FADD.FTZ R109, R109, R114 ;  /* 0x000000726d6d7221 */ /* 0x000fe40000010000 */
[----:B------:R-:W-:Y:S01]  /*11be0*/  FADD.FTZ R107, R107, R111 ;  /* 0x0000006f6b6b7221 */ /* 0x000fe20000010000 */
[----:B--2---:R-:W-:-:S02]  /*11bf0*/  F2FP.BF16.F32.PACK_AB R35, R102, R105 ;  /* 0x000000696623723e */ /* 0x004fc400000010ff */
[----:B------:R-:W-:Y:S01]  /*11c00*/  HMMA.16816.F32.BF16 R172, R12, R10, R172 ;  /* 0x0000000a0cac723c */ /* 0x000fe200000418ac */
[----:B------:R-:W1:Y:S01]  /*11c10*/  MUFU.EX2 R113, R113 ;  /* 0x0000007100717308 */ /* 0x000e620000000800 */
[----:B------:R-:W2:Y:S01]  /*11c20*/  LDSM.16.MT88.4 R8, [R196+0x6000] ;  /* 0x00600000c408783b */ /* 0x000ea20000004200 */
[----:B------:R-:W-:Y:S01]  /*11c30*/  FADD.FTZ R109, R105, R109 ;  /* 0x0000006d696d7221 */ /* 0x000fe20000010000 */
[----:B------:R-:W-:Y:S02]  /*11c40*/  FADD.FTZ R107, R103, R107 ;  /* 0x0000006b676b7221 */ /* 0x000fe40000010000 */
[C---:B---3--:R-:W-:Y:S01]  /*11c50*/  HMMA.16816.F32.BF16 R20, R32.reuse, R4, R20 ;  /* 0x000000042014723c */ /* 0x048fe20000041814 */
[----:B------:R-:W-:Y:S01]  /*11c60*/  F2FP.BF16.F32.PACK_AB R12, R100, R101 ;  /* 0x00000065640c723e */ /* 0x000fe200000010ff */
[----:B------:R-:W-:Y:S01]  /*11c70*/  FADD.FTZ R109, R102, R109 ;  /* 0x0000006d666d7221 */ /* 0x000fe20000010000 */
[----:B------:R-:W-:Y:S01]  /*11c80*/  MUFU.EX2 R124, R124 ;  /* 0x0000007c007c7308 */ /* 0x000fe20000000800 */
[----:B------:R-:W-:Y:S01]  /*11c90*/  F2FP.BF16.F32.PACK_AB R14, R98, R99 ;  /* 0x00000063620e723e */ /* 0x000fe200000010ff */
[----:B------:R-:W-:Y:S01]  /*11ca0*/  FADD.FTZ R107, R101, R107 ;  /* 0x0000006b656b7221 */ /* 0x000fe20000010000 */
[----:B------:R-:W-:Y:S01]  /*11cb0*/  HMMA.16816.F32.BF16 R28, R32, R6, R28 ;  /* 0x00000006201c723c */ /* 0x000fe2000004181c */
[----:B------:R-:W3:Y:S02]  /*11cc0*/  LDSM.16.MT88.4 R4, [R197+0x6400] ;  /* 0x00640000c504783b */ /* 0x000ee40000004200 */
[----:B------:R-:W-:-:S02]  /*11cd0*/  FADD.FTZ R100, R100, R107 ;  /* 0x0000006b64647221 */ /* 0x000fc40000010000 */
[----:B------:R-:W4:Y:S01]  /*11ce0*/  MUFU.EX2 R126, R126 ;  /* 0x0000007e007e7308 */ /* 0x000f220000000800 */
[----:B-----5:R-:W-:Y:S01]  /*11cf0*/  HMMA.16816.F32.BF16 R176, R32, R24, R176 ;  /* 0x0000001820b0723c */ /* 0x020fe200000418b0 */
[----:B-1----:R-:W-:Y:S01]  /*11d00*/  F2FP.BF16.F32.PACK_AB R13, R113, R104 ;  /* 0x00000068710d723e */ /* 0x002fe200000010ff */
[----:B------:R-:W-:Y:S01]  /*11d10*/  FADD.FTZ R104, R104, R109 ;  /* 0x0000006d68687221 */ /* 0x000fe20000010000 */
[----:B------:R-:W-:-:S03]  /*11d20*/  FADD.FTZ R100, R99, R100 ;  /* 0x0000006463647221 */ /* 0x000fc60000010000 */
[----:B------:R-:W-:Y:S01]  /*11d30*/  HMMA.16816.F32.BF16 R172, R32, R26, R172 ;  /* 0x0000001a20ac723c */ /* 0x000fe200000418ac */
[----:B------:R-:W-:Y:S01]  /*11d40*/  MUFU.EX2 R127, R127 ;  /* 0x0000007f007f7308 */ /* 0x000fe20000000800 */
[----:B------:R-:W1:Y:S01]  /*11d50*/  LDSM.16.MT88.4 R24, [R196+0x6400] ;  /* 0x00640000c418783b */ /* 0x000e620000004200 */
[----:B------:R-:W-:Y:S01]  /*11d60*/  FADD.FTZ R104, R113, R104 ;  /* 0x0000006871687221 */ /* 0x000fe20000010000 */
[----:B------:R-:W-:-:S03]  /*11d70*/  FADD.FTZ R98, R98, R100 ;  /* 0x0000006462627221 */ /* 0x000fc60000010000 */
[----:B------:R-:W-:Y:S01]  /*11d80*/  F2FP.BF16.F32.PACK_AB R32, R93, R94 ;  /* 0x0000005e5d20723e */ /* 0x000fe200000010ff */
[----:B------:R-:W-:Y:S01]  /*11d90*/  FADD.FTZ R98, R94, R98 ;  /* 0x000000625e627221 */ /* 0x000fe20000010000 */
[----:B------:R-:W5:Y:S01]  /*11da0*/  MUFU.EX2 R129, R129 ;  /* 0x0000008100817308 */ /* 0x000f620000000800 */
[----:B----4-:R-:W-:Y:S01]  /*11db0*/  F2FP.BF16.F32.PACK_AB R15, R126, R124 ;  /* 0x0000007c7e0f723e */ /* 0x010fe200000010ff */
[----:B------:R-:W-:Y:S01]  /*11dc0*/  FADD.FTZ R124, R124, R104 ;  /* 0x000000687c7c7221 */ /* 0x000fe20000010000 */
[----:B------:R-:W-:Y:S01]  /*11dd0*/  F2FP.BF16.F32.PACK_AB R34, R91, R92 ;  /* 0x0000005c5b22723e */ /* 0x000fe200000010ff */
[----:B------:R-:W-:Y:S02]  /*11de0*/  FADD.FTZ R93, R93, R98 ;  /* 0x000000625d5d7221 */ /* 0x000fe40000010000 */
[----:B------:R-:W-:Y:S02]  /*11df0*/  FADD.FTZ R124, R126, R124 ;  /* 0x0000007c7e7c7221 */ /* 0x000fe40000010000 */
[----:B------:R-:W4:Y:S01]  /*11e00*/  MUFU.EX2 R131, R131 ;  /* 0x0000008300837308 */ /* 0x000f220000000800 */
[----:B------:R-:W-:Y:S01]  /*11e10*/  HMMA.16816.F32.BF16 R20, R12, R16, R20 ;  /* 0x000000100c14723c */ /* 0x000fe20000041814 */
[----:B------:R-:W-:-:S04]  /*11e20*/  FADD.FTZ R93, R92, R93 ;  /* 0x0000005d5c5d7221 */ /* 0x000fc80000010000 */
[----:B------:R-:W-:Y:S01]  /*11e30*/  FADD.FTZ R93, R91, R93 ;  /* 0x0000005d5b5d7221 */ /* 0x000fe20000010000 */
[C---:B------:R-:W-:Y:S01]  /*11e40*/  HMMA.16816.F32.BF16 R28, R12.reuse, R18, R28 ;  /* 0x000000120c1c723c */ /* 0x040fe2000004181c */
[----:B------:R-:W3:Y:S01]  /*11e50*/  MUFU.EX2 R141, R141 ;  /* 0x0000008d008d7308 */ /* 0x000ee20000000800 */
[----:B------:R-:W1:Y:S01]  /*11e60*/  LDSM.16.MT88.4 R16, [R197+0x6800] ;  /* 0x00680000c510783b */ /* 0x000e620000004200 */
[----:B-----5:R-:W-:Y:S01]  /*11e70*/  F2FP.BF16.F32.PACK_AB R33, R129, R127 ;  /* 0x0000007f8121723e */ /* 0x020fe200000010ff */
[----:B------:R-:W-:Y:S02]  /*11e80*/  FADD.FTZ R127, R127, R124 ;  /* 0x0000007c7f7f7221 */ /* 0x000fe40000010000 */
[----:B--2---:R-:W-:Y:S02]  /*11e90*/  HMMA.16816.F32.BF16 R176, R12, R8, R176 ;  /* 0x000000080cb0723c */ /* 0x004fe400000418b0 */
[----:B------:R-:W-:Y:S01]  /*11ea0*/  FADD.FTZ R127, R129, R127 ;  /* 0x0000007f817f7221 */ /* 0x000fe20000010000 */
[----:B------:R-:W2:Y:S01]  /*11eb0*/  MUFU.EX2 R144, R144 ;  /* 0x0000009000907308 */ /* 0x000ea20000000800 */
[----:B------:R-:W-:-:S02]  /*11ec0*/  MOV R129, R96 ;  /* 0x0000006000817202 */ /* 0x000fc40000000f00 */
[----:B------:R-:W-:Y:S01]  /*11ed0*/  HMMA.16816.F32.BF16 R172, R12, R10, R172 ;  /* 0x0000000a0cac723c */ /* 0x000fe200000418ac */
[----:B------:R-:W5:Y:S01]  /*11ee0*/  LDSM.16.MT88.4 R8, [R196+0x6800] ;  /* 0x00680000c408783b */ /* 0x000f620000004200 */
[----:B----4-:R-:W-:-:S03]  /*11ef0*/  FADD.FTZ R127, R131, R127 ;  /* 0x0000007f837f7221 */ /* 0x010fc60000010000 */
[----:B------:R-:W4:Y:S01]  /*11f00*/  MUFU.EX2 R171, R171 ;  /* 0x000000ab00ab7308 */ /* 0x000f220000000800 */
[C---:B---3--:R-:W-:Y:S01]  /*11f10*/  F2FP.BF16.F32.PACK_AB R35, R141.reuse, R131 ;  /* 0x000000838d23723e */ /* 0x048fe200000010ff */
[----:B------:R-:W-:Y:S01]  /*11f20*/  FADD.FTZ R141, R141, R127 ;  /* 0x0000007f8d8d7221 */ /* 0x000fe20000010000 */
[----:B------:R-:W-:Y:S01]  /*11f30*/  F2FP.BF16.F32.PACK_AB R12, R89, R90 ;  /* 0x0000005a590c723e */ /* 0x000fe200000010ff */
[----:B------:R-:W-:Y:S01]  /*11f40*/  FADD.FTZ R90, R90, R93 ;  /* 0x0000005d5a5a7221 */ /* 0x000fe20000010000 */
[----:B------:R-:W-:Y:S02]  /*11f50*/  F2FP.BF16.F32.PACK_AB R14, R87, R88 ;  /* 0x00000058570e723e */ /* 0x000fe400000010ff */
[----:B------:R-:W-:Y:S01]  /*11f60*/  MOV R131, R97 ;  /* 0x0000006100837202 */ /* 0x000fe20000000f00 */
[----:B------:R-:W-:Y:S01]  /*11f70*/  MUFU.EX2 R180, R180 ;  /* 0x000000b400b47308 */ /* 0x000fe20000000800 */
[----:B------:R-:W-:Y:S01]  /*11f80*/  HMMA.16816.F32.BF16 R20, R32, R4, R20 ;  /* 0x000000042014723c */ /* 0x000fe20000041814 */
[----:B--2---:R-:W-:Y:S01]  /*11f90*/  FADD.FTZ R141, R144, R141 ;  /* 0x0000008d908d7221 */ /* 0x004fe20000010000 */
[----:B------:R-:W-:-:S04]  /*11fa0*/  FADD.FTZ R90, R89, R90 ;  /* 0x0000005a595a7221 */ /* 0x000fc80000010000 */
[C---:B------:R-:W-:Y:S01]  /*11fb0*/  HMMA.16816.F32.BF16 R28, R32.reuse, R6, R28 ;  /* 0x00000006201c723c */ /* 0x040fe2000004181c */
[----:B------:R-:W2:Y:S01]  /*11fc0*/  MUFU.EX2 R181, R181 ;  /* 0x000000b500b57308 */ /* 0x000ea20000000800 */
[----:B------:R-:W3:Y:S01]  /*11fd0*/  LDSM.16.MT88.4 R4, [R197+0x6c00] ;  /* 0x006c0000c504783b */ /* 0x000ee20000004200 */
[C---:B----4-:R-:W-:Y:S01]  /*11fe0*/  F2FP.BF16.F32.PACK_AB R13, R171.reuse, R144 ;  /* 0x00000090ab0d723e */ /* 0x050fe200000010ff */
[----:B------:R-:W-:Y:S01]  /*11ff0*/  FADD.FTZ R141, R171, R141 ;  /* 0x0000008dab8d7221 */ /* 0x000fe20000010000 */
[----:B------:R-:W-:Y:S01]  /*12000*/  FADD.FTZ R88, R88, R90 ;  /* 0x0000005a58587221 */ /* 0x000fe20000010000 */
[----:B-1----:R-:W-:Y:S03]  /*12010*/  HMMA.16816.F32.BF16 R176, R32, R24, R176 ;  /* 0x0000001820b0723c */ /* 0x002fe600000418b0 */
[----:B------:R-:W-:Y:S01]  /*12020*/  MUFU.EX2 R182, R182 ;  /* 0x000000b600b67308 */ /* 0x000fe20000000800 */
[----:B------:R-:W-:-:S02]  /*12030*/  FADD.FTZ R88, R87, R88 ;  /* 0x0000005857587221 */ /* 0x000fc40000010000 */
[----:B------:R-:W-:Y:S01]  /*12040*/  HMMA.16816.F32.BF16 R172, R32, R26, R172 ;  /* 0x0000001a20ac723c */ /* 0x000fe200000418ac */
[----:B------:R-:W1:Y:S04]  /*12050*/  LDSM.16.MT88.4 R24, [R196+0x6c00] ;  /* 0x006c0000c418783b */ /* 0x000e680000004200 */
[----:B------:R-:W4:Y:S01]  /*12060*/  MUFU.EX2 R183, R183 ;  /* 0x000000b700b77308 */ /* 0x000f220000000800 */
[----:B--2---:R-:W-:Y:S01]  /*12070*/  F2FP.BF16.F32.PACK_AB R15, R181, R180 ;  /* 0x000000b4b50f723e */ /* 0x004fe200000010ff */
        /* <DEDUP_REMOVED lines=10> */
[----:B------:R-:W2:Y:S01]  /*12120*/  MUFU.EX2 R185, R185 ;  /* 0x000000b900b97308 */ /* 0x000ea20000000800 */
[----:B------:R-:W1:Y:S01]  /*12130*/  LDSM.16.MT88.4 R16, [R197+0x7000] ;  /* 0x00700000c510783b */ /* 0x000e620000004200 */
        /* <DEDUP_REMOVED lines=9> */
[----:B--2---:R-:W-:Y:S01]  /*121d0*/  F2FP.BF16.F32.PACK_AB R35, R185, R184 ;  /* 0x000000b8b923723e */ /* 0x004fe200000010ff */
[----:B------:R-:W-:Y:S01]  /*121e0*/  FADD.FTZ R184, R184, R182 ;  /* 0x000000b6b8b87221 */ /* 0x000fe20000010000 */
[----:B------:R-:W-:Y:S01]  /*121f0*/  F2FP.BF16.F32.PACK_AB R12, R81, R82 ;  /* 0x00000052510c723e */ /* 0x000fe200000010ff */
[----:B------:R-:W-:Y:S01]  /*12200*/  FADD.FTZ R82, R82, R84 ;  /* 0x0000005452527221 */ /* 0x000fe20000010000 */
[----:B------:R-:W-:Y:S01]  /*12210*/  F2FP.BF16.F32.PACK_AB R14, R79, R80 ;  /* 0x000000504f0e723e */ /* 0x000fe200000010ff */
[----:B------:R-:W-:Y:S01]  /*12220*/  FADD.FTZ R184, R185, R184 ;  /* 0x000000b8b9b87221 */ /* 0x000fe20000010000 */
[----:B------:R-:W-:Y:S01]  /*12230*/  LDSM.16.MT88.4 R180, [R197+0x8c00] ;  /* 0x008c0000c5b4783b */ /* 0x000fe20000004200 */
[----:B------:R-:W2:Y:S01]  /*12240*/  MUFU.EX2 R201, R201 ;  /* 0x000000c900c97308 */ /* 0x000ea20000000800 */
[----:B---3--:R-:W-:Y:S01]  /*12250*/  HMMA.16816.F32.BF16 R20, R32, R4, R20 ;  /* 0x000000042014723c */ /* 0x008fe20000041814 */
[----:B------:R-:W-:-:S04]  /*12260*/  FADD.FTZ R82, R81, R82 ;  /* 0x0000005251527221 */ /* 0x000fc80000010000 */
[----:B------:R-:W-:Y:S01]  /*12270*/  FADD.FTZ R82, R80, R82 ;  /* 0x0000005250527221 */ /* 0x000fe20000010000 */
[C---:B------:R-:W-:Y:S01]  /*12280*/  HMMA.16816.F32.BF16 R28, R32.reuse, R6, R28 ;  /* 0x00000006201c723c */ /* 0x040fe2000004181c */
[----:B------:R-:W3:Y:S01]  /*12290*/  MUFU.EX2 R200, R200 ;  /* 0x000000c800c87308 */ /* 0x000ee20000000800 */
[----:B------:R-:W4:Y:S01]  /*122a0*/  LDSM.16.MT88.4 R4, [R197+0x7400] ;  /* 0x00740000c504783b */ /* 0x000f220000004200 */
[----:B-----5:R-:W-:Y:S01]  /*122b0*/  F2FP.BF16.F32.PACK_AB R13, R187, R186 ;  /* 0x000000babb0d723e */ /* 0x020fe200000010ff */
[----:B------:R-:W-:Y:S01]  /*122c0*/  FADD.FTZ R186, R186, R184 ;  /* 0x000000b8baba7221 */ /* 0x000fe20000010000 */
[----:B------:R-:W-:Y:S01]  /*122d0*/  FADD.FTZ R79, R79, R82 ;  /* 0x000000524f4f7221 */ /* 0x000fe20000010000 */
[----:B-1----:R-:W-:Y:S02]  /*122e0*/  HMMA.16816.F32.BF16 R176, R32, R24, R176 ;  /* 0x0000001820b0723c */ /* 0x002fe400000418b0 */
[----:B------:R-:W-:Y:S01]  /*122f0*/  FADD.FTZ R186, R187, R186 ;  /* 0x000000babbba7221 */ /* 0x000fe20000010000 */
[----:B------:R-:W1:Y:S01]  /*12300*/  MUFU.EX2 R77, R77 ;  /* 0x0000004d004d7308 */ /* 0x000e620000000800 */
[----:B------:R-:W-:-:S02]  /*12310*/  FADD.FTZ R79, R78, R79 ;  /* 0x0000004f4e4f7221 */ /* 0x000fc40000010000 */
[----:B------:R-:W-:Y:S01]  /*12320*/  HMMA.16816.F32.BF16 R172, R32, R26, R172 ;  /* 0x0000001a20ac723c */ /* 0x000fe200000418ac */
[----:B------:R-:W5:Y:S01]  /*12330*/  LDSM.16.MT88.4 R24, [R196+0x7400] ;  /* 0x00740000c418783b */ /* 0x000f620000004200 */
[----:B--2---:R-:W-:-:S03]  /*12340*/  FADD.FTZ R186, R201, R186 ;  /* 0x000000bac9ba7221 */ /* 0x004fc60000010000 */
[----:B------:R-:W-:Y:S01]  /*12350*/  MUFU.EX2 R76, R76 ;  /* 0x0000004c004c7308 */ /* 0x000fe20000000800 */
[C---:B---3--:R-:W-:Y:S01]  /*12360*/  F2FP.BF16.F32.PACK_AB R15, R200.reuse, R201 ;  /* 0x000000c9c80f723e */ /* 0x048fe200000010ff */
[----:B------:R-:W-:-:S06]  /*12370*/  FADD.FTZ R200, R200, R186 ;  /* 0x000000bac8c87221 */ /* 0x000fcc0000010000 */
[----:B------:R-:W2:Y:S01]  /*12380*/  MUFU.EX2 R75, R75 ;  /* 0x0000004b004b7308 */ /* 0x000ea20000000800 */
[----:B------:R-:W-:Y:S01]  /*12390*/  HMMA.16816.F32.BF16 R20, R12, R16, R20 ;  /* 0x000000100c14723c */ /* 0x000fe20000041814 */
[C---:B-1----:R-:W-:Y:S01]  /*123a0*/  F2FP.BF16.F32.PACK_AB R32, R77.reuse, R78 ;  /* 0x0000004e4d20723e */ /* 0x042fe200000010ff */
[----:B------:R-:W-:-:S04]  /*123b0*/  FADD.FTZ R79, R77, R79 ;  /* 0x0000004f4d4f7221 */ /* 0x000fc80000010000 */
[C---:B------:R-:W-:Y:S01]  /*123c0*/  HMMA.16816.F32.BF16 R28, R12.reuse, R18, R28 ;  /* 0x000000120c1c723c */ /* 0x040fe2000004181c */
[----:B------:R-:W1:Y:S01]  /*123d0*/  MUFU.EX2 R145, R145 ;  /* 0x0000009100917308 */ /* 0x000e620000000800 */
[----:B------:R-:W3:Y:S04]  /*123e0*/  LDSM.16.MT88.4 R16, [R197+0x7800] ;  /* 0x00780000c510783b */ /* 0x000ee80000004200 */
[C---:B----4-:R-:W-:Y:S03]  /*123f0*/  HMMA.16816.F32.BF16 R176, R12.reuse, R8, R176 ;  /* 0x000000080cb0723c */ /* 0x050fe600000418b0 */
[----:B------:R-:W4:Y:S01]  /*12400*/  MUFU.EX2 R140, R140 ;  /* 0x0000008c008c7308 */ /* 0x000f220000000800 */
[C---:B--2---:R-:W-:Y:S01]  /*12410*/  F2FP.BF16.F32.PACK_AB R34, R75.reuse, R76 ;  /* 0x0000004c4b22723e */ /* 0x044fe200000010ff */
[----:B------:R-:W-:Y:S01]  /*12420*/  FADD.FTZ R76, R76, R79 ;  /* 0x0000004f4c4c7221 */ /* 0x000fe20000010000 */
[----:B------:R-:W-:Y:S01]  /*12430*/  HMMA.16816.F32.BF16 R172, R12, R10, R172 ;  /* 0x0000000a0cac723c */ /* 0x000fe200000418ac */
[----:B------:R-:W2:Y:S02]  /*12440*/  LDSM.16.MT88.4 R8, [R196+0x7800] ;  /* 0x00780000c408783b */ /* 0x000ea40000004200 */
[----:B------:R-:W-:-:S02]  /*12450*/  FADD.FTZ R76, R75, R76 ;  /* 0x0000004c4b4c7221 */ /* 0x000fc40000010000 */
[----:B------:R-:W-:Y:S01]  /*12460*/  MUFU.EX2 R137, R137 ;  /* 0x0000008900897308 */ /* 0x000fe20000000800 */
[----:B------:R-:W2:Y:S01]  /*12470*/  LDSM.16.MT88.4 R12, [R197+0x7c00] ;  /* 0x007c0000c50c783b */ /* 0x000ea20000004200 */
[----:B-1----:R-:W-:-:S06]  /*12480*/  FADD.FTZ R200, R145, R200 ;  /* 0x000000c891c87221 */ /* 0x002fcc0000010000 */
[----:B------:R-:W1:Y:S01]  /*12490*/  MUFU.EX2 R136, R136 ;  /* 0x0000008800887308 */ /* 0x000e620000000800 */
[C---:B----4-:R-:W-:Y:S01]  /*124a0*/  F2FP.BF16.F32.PACK_AB R33, R140.reuse, R145 ;  /* 0x000000918c21723e */ /* 0x050fe200000010ff */
[----:B------:R-:W-:-:S06]  /*124b0*/  FADD.FTZ R200, R140, R200 ;  /* 0x000000c88cc87221 */ /* 0x000fcc0000010000 */
[----:B------:R-:W-:Y:S08]  /*124c0*/  MUFU.EX2 R74, R74 ;  /* 0x0000004a004a7308 */ /* 0x000ff00000000800 */
[----:B------:R-:W4:Y:S01]  /*124d0*/  MUFU.EX2 R73, R73 ;  /* 0x0000004900497308 */ /* 0x000f220000000800 */
[----:B-1----:R-:W-:Y:S01]  /*124e0*/  F2FP.BF16.F32.PACK_AB R35, R136, R137 ;  /* 0x000000898823723e */ /* 0x002fe200000010ff */
[----:B------:R-:W-:-:S04]  /*124f0*/  FADD.FTZ R137, R137, R200 ;  /* 0x000000c889897221 */ /* 0x000fc80000010000 */
[----:B------:R-:W-:Y:S02]  /*12500*/  FADD.FTZ R137, R136, R137 ;  /* 0x0000008988897221 */ /* 0x000fe40000010000 */
[----:B------:R-:W-:Y:S01]  /*12510*/  MUFU.EX2 R72, R72 ;  /* 0x0000004800487308 */ /* 0x000fe20000000800 */
[C---:B------:R-:W-:Y:S06]  /*12520*/  HMMA.16816.F32.BF16 R20, R32.reuse, R4, R20 ;  /* 0x000000042014723c */ /* 0x040fec0000041814 */
[----:B------:R-:W-:Y:S01]  /*12530*/  HMMA.16816.F32.BF16 R28, R32, R6, R28 ;  /* 0x00000006201c723c */ /* 0x000fe2000004181c */
[----:B------:R-:W1:Y:S01]  /*12540*/  MUFU.EX2 R71, R71 ;  /* 0x0000004700477308 */ /* 0x000e620000000800 */
        /* <DEDUP_REMOVED lines=19> */
[----:B------:R-:W-:Y:S01]  /*12680*/  FFMA.FTZ R45, R53, UR20, -R2 ;  /* 0x00000014352d7c23 */ /* 0x000fe20008010802 */
[--C-:B------:R-:W-:Y:S01]  /*12690*/  FFMA.FTZ R34, R55, UR20, -R95.reuse ;  /* 0x0000001437227c23 */ /* 0x100fe2000801085f */
[----:B------:R-:W-:Y:S01]  /*126a0*/  FADD.FTZ R72, R71, R72 ;  /* 0x0000004847487221 */ /* 0x000fe20000010000 */
[----:B------:R-:W-:Y:S01]  /*126b0*/  FFMA.FTZ R38, R54, UR20, -R95 ;  /* 0x0000001436267c23 */ /* 0x000fe2000801085f */
[--C-:B------:R-:W-:Y:S01]  /*126c0*/  FFMA.FTZ R46, R52, UR20, -R2.reuse ;  /* 0x00000014342e7c23 */ /* 0x100fe20008010802 */
[----:B------:R-:W1:Y:S01]  /*126d0*/  MUFU.EX2 R119, R119 ;  /* 0x0000007700777308 */ /* 0x000e620000000800 */
[----:B----4-:R-:W-:Y:S01]  /*126e0*/  F2FP.BF16.F32.PACK_AB R5, R123, R132 ;  /* 0x000000847b05723e */ /* 0x010fe200000010ff */
[----:B------:R-:W-:Y:S01]  /*126f0*/  FADD.FTZ R132, R132, R137 ;  /* 0x0000008984847221 */ /* 0x000fe20000010000 */
[----:B------:R-:W-:-:S03]  /*12700*/  FFMA.FTZ R47, R51, UR20, -R2 ;  /* 0x00000014332f7c23 */ /* 0x000fc60008010802 */
[----:B------:R-:W-:Y:S02]  /*12710*/  FADD.FTZ R132, R123, R132 ;  /* 0x000000847b847221 */ /* 0x000fe40000010000 */
[----:B------:R-:W-:Y:S08]  /*12720*/  MUFU.EX2 R70, R70 ;  /* 0x0000004600467308 */ /* 0x000ff00000000800 */
[----:B------:R-:W4:Y:S01]  /*12730*/  MUFU.EX2 R69, R69 ;  /* 0x0000004500457308 */ /* 0x000f220000000800 */
[----:B-1----:R-:W-:Y:S01]  /*12740*/  F2FP.BF16.F32.PACK_AB R7, R119, R120 ;  /* 0x000000787707723e */ /* 0x002fe200000010ff */
[----:B------:R-:W-:-:S04]  /*12750*/  FADD.FTZ R120, R120, R132 ;  /* 0x0000008478787221 */ /* 0x000fc80000010000 */
[----:B------:R-:W-:Y:S02]  /*12760*/  FADD.FTZ R120, R119, R120 ;  /* 0x0000007877787221 */ /* 0x000fe40000010000 */
[C---:B---3--:R-:W-:Y:S01]  /*12770*/  HMMA.16816.F32.BF16 R20, R4.reuse, R16, R20 ;  /* 0x000000100414723c */ /* 0x048fe20000041814 */
[----:B------:R-:W-:Y:S05]  /*12780*/  MUFU.EX2 R68, R68 ;  /* 0x0000004400447308 */ /* 0x000fea0000000800 */
[C---:B------:R-:W-:Y:S01]  /*12790*/  HMMA.16816.F32.BF16 R28, R4.reuse, R18, R28 ;  /* 0x00000012041c723c */ /* 0x040fe2000004181c */
[----:B------:R-:W1:Y:S02]  /*127a0*/  LDSM.16.MT88.4 R16, [R196+0x7c00] ;  /* 0x007c0000c410783b */ /* 0x000e640000004200 */
[----:B------:R-:W3:Y:S03]  /*127b0*/  MUFU.EX2 R67, R67 ;  /* 0x0000004300437308 */ /* 0x000ee60000000800 */
[C---:B--2---:R-:W-:Y:S05]  /*127c0*/  HMMA.16816.F32.BF16 R176, R4.reuse, R8, R176 ;  /* 0x0000000804b0723c */ /* 0x044fea00000418b0 */
[----:B------:R-:W-:Y:S01]  /*127d0*/  MUFU.EX2 R117, R117 ;  /* 0x0000007500757308 */ /* 0x000fe20000000800 */
[----:B------:R-:W-:Y:S01]  /*127e0*/  HMMA.16816.F32.BF16 R172, R4, R10, R172 ;  /* 0x0000000a04ac723c */ /* 0x000fe200000418ac */
[----:B------:R-:W2:Y:S06]  /*127f0*/  LDSM.16.MT88.4 R8, [R197+0x8000] ;  /* 0x00800000c508783b */ /* 0x000eac0000004200 */
[----:B------:R-:W5:Y:S01]  /*12800*/  MUFU.EX2 R25, R25 ;  /* 0x0000001900197308 */ /* 0x000f620000000800 */
[----:B----4-:R-:W-:Y:S01]  /*12810*/  F2FP.BF16.F32.PACK_AB R4, R69, R70 ;  /* 0x000000464504723e */ /* 0x010fe200000010ff */
[----:B------:R-:W-:Y:S01]  /*12820*/  FADD.FTZ R70, R70, R72 ;  /* 0x0000004846467221 */ /* 0x000fe20000010000 */
[----:B---3--:R-:W-:-:S03]  /*12830*/  F2FP.BF16.F32.PACK_AB R6, R67, R68 ;  /* 0x000000444306723e */ /* 0x008fc600000010ff */
[----:B------:R-:W-:Y:S02]  /*12840*/  FADD.FTZ R69, R69, R70 ;  /* 0x0000004645457221 */ /* 0x000fe40000010000 */
[----:B------:R-:W3:Y:S02]  /*12850*/  MUFU.EX2 R26, R26 ;  /* 0x0000001a001a7308 */ /* 0x000ee40000000800 */
[----:B------:R-:W-:-:S04]  /*12860*/  FADD.FTZ R69, R68, R69 ;  /* 0x0000004544457221 */ /* 0x000fc80000010000 */
[----:B------:R-:W-:Y:S02]  /*12870*/  FADD.FTZ R67, R67, R69 ;  /* 0x0000004543437221 */ /* 0x000fe40000010000 */
[----:B------:R-:W4:Y:S01]  /*12880*/  MUFU.EX2 R27, R27 ;  /* 0x0000001b001b7308 */ /* 0x000f220000000800 */
[----:B-----5:R-:W-:Y:S01]  /*12890*/  F2FP.BF16.F32.PACK_AB R5, R25, R117 ;  /* 0x000000751905723e */ /* 0x020fe200000010ff */
[----:B------:R-:W-:-:S04]  /*128a0*/  FADD.FTZ R117, R117, R120 ;  /* 0x0000007875757221 */ /* 0x000fc80000010000 */
[----:B------:R-:W-:Y:S02]  /*128b0*/  FADD.FTZ R25, R25, R117 ;  /* 0x0000007519197221 */ /* 0x000fe40000010000 */
[----:B------:R-:W5:Y:S02]  /*128c0*/  MUFU.EX2 R66, R66 ;  /* 0x0000004200427308 */ /* 0x000f640000000800 */
[----:B---3--:R-:W-:-:S06]  /*128d0*/  FADD.FTZ R25, R26, R25 ;  /* 0x000000191a197221 */ /* 0x008fcc0000010000 */
[----:B------:R-:W-:Y:S01]  /*128e0*/  MUFU.EX2 R65, R65 ;  /* 0x0000004100417308 */ /* 0x000fe20000000800 */
[C---:B----4-:R-:W-:Y:S01]  /*128f0*/  F2FP.BF16.F32.PACK_AB R7, R27.reuse, R26 ;  /* 0x0000001a1b07723e */ /* 0x050fe200000010ff */
[----:B------:R-:W-:-:S06]  /*12900*/  FADD.FTZ R27, R27, R25 ;  /* 0x000000191b1b7221 */ /* 0x000fcc0000010000 */
[----:B------:R-:W-:Y:S01]  /*12910*/  HMMA.16816.F32.BF16 R20, R4, R12, R20 ;  /* 0x0000000c0414723c */ /* 0x000fe20000041814 */
[----:B------:R-:W-:Y:S01]  /*12920*/  MUFU.EX2 R64, R64 ;  /* 0x0000004000407308 */ /* 0x000fe20000000800 */
[----:B-----5:R-:W-:-:S04]  /*12930*/  FADD.FTZ R67, R66, R67 ;  /* 0x0000004342437221 */ /* 0x020fc80000010000 */
[C---:B------:R-:W-:Y:S01]  /*12940*/  HMMA.16816.F32.BF16 R28, R4.reuse, R14, R28 ;  /* 0x0000000e041c723c */ /* 0x040fe2000004181c */
[----:B------:R-:W3:Y:S02]  /*12950*/  LDSM.16.MT88.4 R12, [R196+0x8000] ;  /* 0x00800000c40c783b */ /* 0x000ee40000004200 */
[----:B------:R-:W4:Y:S03]  /*12960*/  MUFU.EX2 R63, R63 ;  /* 0x0000003f003f7308 */ /* 0x000f260000000800 */
[C---:B-1----:R-:W-:Y:S05]  /*12970*/  HMMA.16816.F32.BF16 R176, R4.reuse, R16, R176 ;  /* 0x0000001004b0723c */ /* 0x042fea00000418b0 */
[----:B------:R-:W1:Y:S01]  /*12980*/  MUFU.EX2 R32, R32 ;  /* 0x0000002000207308 */ /* 0x000e620000000800 */
[----:B------:R-:W-:Y:S01]  /*12990*/  HMMA.16816.F32.BF16 R172, R4, R18, R172 ;  /* 0x0000001204ac723c */ /* 0x000fe200000418ac */
[----:B------:R-:W5:Y:S06]  /*129a0*/  LDSM.16.MT88.4 R16, [R197+0x8400] ;  /* 0x00840000c510783b */ /* 0x000f6c0000004200 */
[----:B------:R-:W2:Y:S01]  /*129b0*/  MUFU.EX2 R33, R33 ;  /* 0x0000002100217308 */ /* 0x000ea20000000800 */
[--C-:B------:R-:W-:Y:S01]  /*129c0*/  FFMA.FTZ R4, R41, UR20, -R2.reuse ;  /* 0x0000001429047c23 */ /* 0x100fe20008010802 */
[----:B------:R-:W-:Y:S01]  /*129d0*/  FFMA.FTZ R41, R40, UR20, -R2 ;  /* 0x0000001428297c23 */ /* 0x000fe20008010802 */
[----:B----4-:R-:W-:-:S05]  /*129e0*/  F2FP.BF16.F32.PACK_AB R6, R63, R64 ;  /* 0x000000403f06723e */ /* 0x010fca00000010ff */
[----:B------:R-:W-:Y:S01]  /*129f0*/  MUFU.EX2 R35, R35 ;  /* 0x0000002300237308 */ /* 0x000fe20000000800 */
[----:B-1----:R-:W-:-:S07]  /*12a00*/  FADD.FTZ R27, R32, R27 ;  /* 0x0000001b201b7221 */ /* 0x002fce0000010000 */
[----:B------:R-:W1:Y:S01]  /*12a10*/  MUFU.EX2 R42, R42 ;  /* 0x0000002a002a7308 */ /* 0x000e620000000800 */
[C---:B--2---:R-:W-:Y:S01]  /*12a20*/  F2FP.BF16.F32.PACK_AB R5, R33.reuse, R32 ;  /* 0x000000202105723e */ /* 0x044fe200000010ff */
[----:B------:R-:W-:-:S06]  /*12a30*/  FADD.FTZ R27, R33, R27 ;  /* 0x0000001b211b7221 */ /* 0x000fcc0000010000 */
[----:B------:R2:W4:Y:S08]  /*12a40*/  MUFU.EX2 R40, R4 ;  /* 0x0000000400287308 */ /* 0x0005300000000800 */
[----:B------:R-:W3:Y:S01]  /*12a50*/  MUFU.EX2 R62, R62 ;  /* 0x0000003e003e7308 */ /* 0x000ee20000000800 */
[----:B-1----:R-:W-:Y:S01]  /*12a60*/  F2FP.BF16.F32.PACK_AB R7, R42, R35 ;  /* 0x000000232a07723e */ /* 0x002fe200000010ff */
[----:B------:R-:W-:-:S04]  /*12a70*/  FADD.FTZ R35, R35, R27 ;  /* 0x0000001b23237221 */ /* 0x000fc80000010000 */
[----:B------:R-:W-:Y:S02]  /*12a80*/  FADD.FTZ R35, R42, R35 ;  /* 0x000000232a237221 */ /* 0x000fe40000010000 */
[----:B------:R-:W1:Y:S01]  /*12a90*/  MUFU.EX2 R61, R61 ;  /* 0x0000003d003d7308 */ /* 0x000e620000000800 */
[C---:B--2---:R-:W-:Y:S01]  /*12aa0*/  F2FP.BF16.F32.PACK_AB R4, R65.reuse, R66 ;  /* 0x000000424104723e */ /* 0x044fe200000010ff */
[----:B------:R-:W-:Y:S01]  /*12ab0*/  FADD.FTZ R65, R65, R67 ;  /* 0x0000004341417221 */ /* 0x000fe20000010000 */
[----:B----4-:R-:W-:-:S03]  /*12ac0*/  FADD.FTZ R35, R40, R35 ;  /* 0x0000002328237221 */ /* 0x010fc60000010000 */
[----:B------:R-:W-:Y:S02]  /*12ad0*/  FADD.FTZ R65, R64, R65 ;  /* 0x0000004140417221 */ /* 0x000fe40000010000 */
[----:B------:R-:W-:Y:S01]  /*12ae0*/  MUFU.EX2 R60, R60 ;  /* 0x0000003c003c7308 */ /* 0x000fe20000000800 */
[----:B------:R-:W-:Y:S01]  /*12af0*/  HMMA.16816.F32.BF16 R20, R4, R8, R20 ;  /* 0x000000080414723c */ /* 0x000fe20000041814 */
[----:B------:R-:W-:-:S04]  /*12b00*/  FADD.FTZ R63, R63, R65 ;  /* 0x000000413f3f7221 */ /* 0x000fc80000010000 */
[----:B---3--:R-:W-:Y:S01]  /*12b10*/  FADD.FTZ R63, R62, R63 ;  /* 0x0000003f3e3f7221 */ /* 0x008fe20000010000 */
[C---:B------:R-:W-:Y:S01]  /*12b20*/  HMMA.16816.F32.BF16 R28, R4.reuse, R10, R28 ;  /* 0x0000000a041c723c */ /* 0x040fe2000004181c */
[----:B------:R-:W2:Y:S01]  /*12b30*/  MUFU.EX2 R59, R59 ;  /* 0x0000003b003b7308 */ /* 0x000ea20000000800 */
[----:B------:R-:W3:Y:S04]  /*12b40*/  LDSM.16.MT88.4 R8, [R196+0x8400] ;  /* 0x00840000c408783b */ /* 0x000ee80000004200 */
[C---:B------:R-:W-:Y:S03]  /*12b50*/  HMMA.16816.F32.BF16 R176, R4.reuse, R12, R176 ;  /* 0x0000000c04b0723c */ /* 0x040fe600000418b0 */
[----:B------:R-:W4:Y:S03]  /*12b60*/  MUFU.EX2 R41, R41 ;  /* 0x0000002900297308 */ /* 0x000f260000000800 */
[----:B------:R-:W-:Y:S01]  /*12b70*/  HMMA.16816.F32.BF16 R172, R4, R14, R172 ;  /* 0x0000000e04ac723c */ /* 0x000fe200000418ac */
[----:B------:R-:W3:Y:S04]  /*12b80*/  LDSM.16.MT88.4 R12, [R197+0x8800] ;  /* 0x00880000c50c783b */ /* 0x000ee80000004200 */
[----:B------:R-:W5:Y:S02]  /*12b90*/  MUFU.EX2 R39, R39 ;  /* 0x0000002700277308 */ /* 0x000f640000000800 */
[C---:B-1----:R-:W-:Y:S01]  /*12ba0*/  F2FP.BF16.F32.PACK_AB R4, R61.reuse, R62 ;  /* 0x0000003e3d04723e */ /* 0x042fe200000010ff */
[----:B------:R-:W-:Y:S01]  /*12bb0*/  FADD.FTZ R61, R61, R63 ;  /* 0x0000003f3d3d7221 */ /* 0x000fe20000010000 */
[----:B--2---:R-:W-:-:S03]  /*12bc0*/  F2FP.BF16.F32.PACK_AB R6, R59, R60 ;  /* 0x0000003c3b06723e */ /* 0x004fc600000010ff */
[----:B------:R-:W-:Y:S01]  /*12bd0*/  FADD.FTZ R61, R60, R61 ;  /* 0x0000003d3c3d7221 */ /* 0x000fe20000010000 */
[----:B------:R-:W1:Y:S01]  /*12be0*/  MUFU.EX2 R43, R43 ;  /* 0x0000002b002b7308 */ /* 0x000e620000000800 */
[C---:B----4-:R-:W-:Y:S01]  /*12bf0*/  F2FP.BF16.F32.PACK_AB R5, R41.reuse, R40 ;  /* 0x000000282905723e */ /* 0x050fe200000010ff */
[----:B------:R-:W-:Y:S01]  /*12c00*/  FADD.FTZ R41, R41, R35 ;  /* 0x0000002329297221 */ /* 0x000fe20000010000 */
[----:B------:R-:W-:-:S05]  /*12c10*/  FADD.FTZ R59, R59, R61 ;  /* 0x0000003d3b3b7221 */ /* 0x000fca0000010000 */
[----:B------:R-:W2:Y:S01]  /*12c20*/  MUFU.EX2 R58, R58 ;  /* 0x0000003a003a7308 */ /* 0x000ea20000000800 */
[----:B-----5:R-:W-:-:S07]  /*12c30*/  FADD.FTZ R41, R39, R41 ;  /* 0x0000002927297221 */ /* 0x020fce0000010000 */
[----:B------:R-:W4:Y:S01]  /*12c40*/  MUFU.EX2 R57, R57 ;  /* 0x0000003900397308 */ /* 0x000f220000000800 */
[C---:B-1----:R-:W-:Y:S01]  /*12c50*/  F2FP.BF16.F32.PACK_AB R7, R43.reuse, R39 ;  /* 0x000000272b07723e */ /* 0x042fe200000010ff */
[----:B------:R-:W-:-:S06]  /*12c60*/  FADD.FTZ R43, R43, R41 ;  /* 0x000000292b2b7221 */ /* 0x000fcc0000010000 */
[----:B------:R-:W-:Y:S01]  /*12c70*/  HMMA.16816.F32.BF16 R20, R4, R16, R20 ;  /* 0x000000100414723c */ /* 0x000fe20000041814 */
[----:B------:R-:W-:Y:S01]  /*12c80*/  MUFU.EX2 R3, R3 ;  /* 0x0000000300037308 */ /* 0x000fe20000000800 */
[----:B--2---:R-:W-:-:S04]  /*12c90*/  FADD.FTZ R59, R58, R59 ;  /* 0x0000003b3a3b7221 */ /* 0x004fc80000010000 */
[C---:B------:R-:W-:Y:S01]  /*12ca0*/  HMMA.16816.F32.BF16 R28, R4.reuse, R18, R28 ;  /* 0x00000012041c723c */ /* 0x040fe2000004181c */
[----:B------:R-:W1:Y:S02]  /*12cb0*/  LDSM.16.MT88.4 R16, [R196+0x8800] ;  /* 0x00880000c410783b */ /* 0x000e640000004200 */
[----:B------:R-:W2:Y:S03]  /*12cc0*/  MUFU.EX2 R118, R118 ;  /* 0x0000007600767308 */ /* 0x000ea60000000800 */
[C---:B---3--:R-:W-:Y:S05]  /*12cd0*/  HMMA.16816.F32.BF16 R176, R4.reuse, R8, R176 ;  /* 0x0000000804b0723c */ /* 0x048fea00000418b0 */
[----:B------:R-:W3:Y:S01]  /*12ce0*/  MUFU.EX2 R37, R37 ;  /* 0x0000002500257308 */ /* 0x000ee20000000800 */
[----:B------:R-:W-:Y:S01]  /*12cf0*/  HMMA.16816.F32.BF16 R172, R4, R10, R172 ;  /* 0x0000000a04ac723c */ /* 0x000fe200000418ac */
[----:B------:R-:W5:Y:S06]  /*12d00*/  LDSM.16.MT88.4 R8, [R196+0x8c00] ;  /* 0x008c0000c408783b */ /* 0x000f6c0000004200 */
[----:B------:R-:W1:Y:S01]  /*12d10*/  MUFU.EX2 R36, R36 ;  /* 0x0000002400247308 */ /* 0x000e620000000800 */
[C---:B----4-:R-:W-:Y:S01]  /*12d20*/  F2FP.BF16.F32.PACK_AB R4, R57.reuse, R58 ;  /* 0x0000003a3904723e */ /* 0x050fe200000010ff */
[----:B------:R-:W-:Y:S01]  /*12d30*/  FADD.FTZ R57, R57, R59 ;  /* 0x0000003b39397221 */ /* 0x000fe20000010000 */
[----:B--2---:R-:W-:-:S03]  /*12d40*/  F2FP.BF16.F32.PACK_AB R6, R118, R3 ;  /* 0x000000037606723e */ /* 0x004fc600000010ff */
[----:B------:R-:W-:Y:S02]  /*12d50*/  FADD.FTZ R57, R3, R57 ;  /* 0x0000003903397221 */ /* 0x000fe40000010000 */
[----:B------:R-:W2:Y:S01]  /*12d60*/  MUFU.EX2 R44, R44 ;  /* 0x0000002c002c7308 */ /* 0x000ea20000000800 */
[----:B---3--:R-:W-:Y:S01]  /*12d70*/  FADD.FTZ R43, R37, R43 ;  /* 0x0000002b252b7221 */ /* 0x008fe20000010000 */
[----:B------:R-:W-:-:S06]  /*12d80*/  FADD.FTZ R118, R118, R57 ;  /* 0x0000003976767221 */ /* 0x000fcc0000010000 */
        /* <DEDUP_REMOVED lines=9> */
[----:B------:R-:W3:Y:S01]  /*12e20*/  MUFU.EX2 R38, R38 ;  /* 0x0000002600267308 */ /* 0x000ee20000000800 */
[----:B-1----:R-:W-:-:S04]  /*12e30*/  FADD.FTZ R118, R24, R118 ;  /* 0x0000007618767221 */ /* 0x002fc80000010000 */
[C---:B------:R-:W-:Y:S01]  /*12e40*/  HMMA.16816.F32.BF16 R28, R4.reuse, R14, R28 ;  /* 0x0000000e041c723c */ /* 0x040fe2000004181c */
[----:B------:R-:W-:Y:S02]  /*12e50*/  FFMA.FTZ R12, R50, UR20, -R2 ;  /* 0x00000014320c7c23 */ /* 0x000fe40008010802 */
[----:B------:R-:W1:Y:S01]  /*12e60*/  MUFU.EX2 R167, R167 ;  /* 0x000000a700a77308 */ /* 0x000e620000000800 */
[----:B--2---:R-:W-:Y:S02]  /*12e70*/  FADD.FTZ R118, R34, R118 ;  /* 0x0000007622767221 */ /* 0x004fe40000010000 */
[C---:B------:R-:W-:Y:S05]  /*12e80*/  HMMA.16816.F32.BF16 R176, R4.reuse, R16, R176 ;  /* 0x0000001004b0723c */ /* 0x040fea00000418b0 */
[----:B------:R-:W2:Y:S01]  /*12e90*/  MUFU.EX2 R46, R46 ;  /* 0x0000002e002e7308 */ /* 0x000ea20000000800 */
[----:B------:R-:W-:Y:S01]  /*12ea0*/  HMMA.16816.F32.BF16 R172, R4, R18, R172 ;  /* 0x0000001204ac723c */ /* 0x000fe200000418ac */
[----:B---3--:R-:W-:-:S06]  /*12eb0*/  FADD.FTZ R118, R38, R118 ;  /* 0x0000007626767221 */ /* 0x008fcc0000010000 */
[----:B------:R-:W3:Y:S01]  /*12ec0*/  MUFU.EX2 R47, R47 ;  /* 0x0000002f002f7308 */ /* 0x000ee20000000800 */
[----:B------:R-:W-:Y:S02]  /*12ed0*/  F2FP.BF16.F32.PACK_AB R4, R34, R24 ;  /* 0x000000182204723e */ /* 0x000fe400000010ff */
[C---:B-1----:R-:W-:Y:S01]  /*12ee0*/  F2FP.BF16.F32.PACK_AB R6, R167.reuse, R38 ;  /* 0x00000026a706723e */ /* 0x042fe200000010ff */
[----:B------:R-:W-:-:S04]  /*12ef0*/  FADD.FTZ R167, R167, R118 ;  /* 0x00000076a7a77221 */ /* 0x000fc80000010000 */
[----:B------:R-:W1:Y:S01]  /*12f00*/  MUFU.EX2 R12, R12 ;  /* 0x0000000c000c7308 */ /* 0x000e620000000800 */
[----:B--2---:R-:W-:-:S07]  /*12f10*/  FADD.FTZ R45, R46, R45 ;  /* 0x0000002d2e2d7221 */ /* 0x004fce0000010000 */
        /* <DEDUP_REMOVED lines=8> */
[C---:B-----5:R-:W-:Y:S06]  /*12fa0*/  HMMA.16816.F32.BF16 R176, R4.reuse, R8, R176 ;  /* 0x0000000804b0723c */ /* 0x060fec00000418b0 */
[----:B------:R-:W-:-:S15]  /*12fb0*/  HMMA.16816.F32.BF16 R172, R4, R10, R172 ;  /* 0x0000000a04ac723c */ /* 0x000fde00000418ac */
[----:B------:R-:W-:-:S09]  /*12fc0*/  NOP ;  /* 0x0000000000007918 */ /* 0x000fd20000000000 */
.L_x_2438:
[----:B------:R-:W-:Y:S05]  /*12fd0*/  @!P2 BRA `(.L_x_2446) ;  /* 0x0000006400e8a947 */ /* 0x000fea0003800000 */
        /* <DEDUP_REMOVED lines=9> */
.L_x_2450:
        /* <DEDUP_REMOVED lines=13> */
[----:B------:R-:W-:Y:S02]  /*13140*/  UIADD3 UR10, UR8, 0x100, URZ ;  /* 0x00000100080a7890 */ /* 0x000fe4000fffe03f */
[----:B------:R-:W-:Y:S04]  /*13150*/  MOV R14, UR8 ;  /* 0x00000008000e7c02 */ /* 0x000fe80008000f00 */
[----:B------:R-:W-:Y:S01]  /*13160*/  IMAD.U32 R16, RZ, RZ, UR10 ;  /* 0x0000000aff107e24 */ /* 0x000fe2000f8e00ff */
[----:B------:R-:W-:Y:S04]  /*13170*/  IABS R14, R14 ;  /* 0x0000000e000e7213 */ /* 0x000fe80000000000 */
[----:B------:R-:W-:Y:S02]  /*13180*/  IABS R16, R16 ;  /* 0x0000001000107213 */ /* 0x000fe40000000000 */
[----:B-----5:R-:W-:Y:S04]  /*13190*/  IABS R0, R2 ;  /* 0x0000000200007213 */ /* 0x020fe80000000000 */
[----:B------:R-:W5:Y:S10]  /*131a0*/  I2F.RP R18, R0 ;  /* 0x0000000000127306 */ /* 0x000f740000209400 */
        /* <DEDUP_REMOVED lines=23> */
[----:B------:R-:W5:Y:S01]  /*13320*/  LDC.64 R14, c[0x0][0x238] ;  /* 0x00008e00ff0e7b82 */ /* 0x000f620000000a00 */
        /* <DEDUP_REMOVED lines=10> */
[CC--:B------:R-:W-:Y:S02]  /*133d0*/  LEA R16, P3, R3.reuse, R190.reuse, 0x2 ;  /* 0x000000be03107211 */ /* 0x0c0fe400078610ff */
[C---:B------:R-:W-:Y:S02]  /*133e0*/  LEA R4, P0, R0.reuse, R190, 0x2 ;  /* 0x000000be00047211 */ /* 0x040fe400078010ff */
[-C--:B------:R-:W-:Y:S02]  /*133f0*/  LEA.HI.X.SX32 R17, R3, R191.reuse, 0x2, P3 ;  /* 0x000000bf03117211 */ /* 0x080fe400018f16ff */
[C---:B------:R-:W-:Y:S01]  /*13400*/  LEA.HI.X.SX32 R5, R0.reuse, R191, 0x2, P0 ;  /* 0x000000bf00057211 */ /* 0x040fe200000f16ff */
[----:B------:R-:W-:Y:S02]  /*13410*/  IMAD.IADD R0, R0, 0x1, -R3 ;  /* 0x0000000100007824 */ /* 0x000fe400078e0a03 */
[----:B------:R-:W2:Y:S02]  /*13420*/  LDG.E R16, desc[UR18][R16.64] ;  /* 0x0000001210107981 */ /* 0x000ea4000c1e1900 */
[----:B------:R-:W-:Y:S05]  /*13430*/  IMAD R0, R0, R2, -0x100 ;  /* 0xffffff0000007424 */ /* 0x000fea00078e0202 */
[----:B------:R-:W-:Y:S01]  /*13440*/  SHF.R.S32.HI R2, RZ, 0x1f, R0 ;  /* 0x0000001fff027819 */ /* 0x000fe20000011400 */
[----:B------:R1:W2:Y:S02]  /*13450*/  LDG.E R17, desc[UR18][R4.64] ;  /* 0x0000001204117981 */ /* 0x0002a4000c1e1900 */
[----:B-1----:R-:W1:Y:S02]  /*13460*/  LDC.64 R4, c[0x0][0x250] ;  /* 0x00009400ff047b82 */ /* 0x002e640000000a00 */
[-C--:B-1----:R-:W-:Y:S02]  /*13470*/  IMAD R2, R2, R4.reuse, RZ ;  /* 0x0000000402027224 */ /* 0x082fe400078e02ff */
[C---:B------:R-:W-:Y:S04]  /*13480*/  IMAD.WIDE.U32 R18, R0.reuse, R4, RZ ;  /* 0x0000000400127225 */ /* 0x040fe800078e00ff */
[----:B------:R-:W-:Y:S05]  /*13490*/  IMAD R2, R0, R5, R2 ;  /* 0x0000000500027224 */ /* 0x000fea00078e0202 */
[----:B------:R-:W-:Y:S01]  /*134a0*/  IADD3 R19, R19, R2, RZ ;  /* 0x0000000213137210 */ /* 0x000fe20007ffe0ff */
[----:B--2---:R-:W-:Y:S04]  /*134b0*/  IMAD.IADD R16, R16, 0x1, -R17 ;  /* 0x0000000110107824 */ /* 0x004fe800078e0a11 */
[-C--:B-----5:R-:W-:Y:S01]  /*134c0*/  IMAD.WIDE.U32 R18, R16, R14.reuse, R18 ;  /* 0x0000000e10127225 */ /* 0x0a0fe200078e0012 */
[----:B------:R-:W-:Y:S05]  /*134d0*/  SHF.R.S32.HI R0, RZ, 0x1f, R16 ;  /* 0x0000001fff007819 */ /* 0x000fea0000011410 */
[----:B------:R-:W-:Y:S01]  /*134e0*/  IMAD R0, R0, R14, RZ ;  /* 0x0000000e00007224 */ /* 0x000fe200078e02ff */
[----:B------:R-:W-:Y:S03]  /*134f0*/  MOV R14, R18 ;  /* 0x00000012000e7202 */ /* 0x000fe60000000f00 */
[----:B------:R-:W-:Y:S04]  /*13500*/  IMAD R0, R16, R15, R0 ;  /* 0x0000000f10007224 */ /* 0x000fe800078e0200 */
[----:B------:R-:W-:Y:S07]  /*13510*/  IMAD.IADD R0, R19, 0x1, R0 ;  /* 0x0000000113007824 */ /* 0x000fee00078e0200 */
.L_x_2447:
[----:B------:R-:W5:Y:S01]  /*13520*/  @!P2 LDC.64 R4, c[0x0][0x250] ;  /* 0x00009400ff04ab82 */ /* 0x000f620000000a00 */
[----:B------:R-:W-:Y:S01]  /*13530*/  @P2 STS.64 [R188+0x5008], RZ ;  /* 0x005008ffbc002388 */ /* 0x000fe20000000a00 */
[-C--:B------:R-:W-:Y:S01]  /*13540*/  LEA R200, P3, R14, R199.reuse, 0x1 ;  /* 0x000000c70ec87211 */ /* 0x080fe200078608ff */
[----:B---3--:R-:W-:Y:S01]  /*13550*/  @!P2 IMAD R9, R9, 0x60, RZ ;  /* 0x000000600909a824 */ /* 0x008fe200078e02ff */
[----:B-1----:R-:W-:Y:S01]  /*13560*/  @!P2 LEA R2, P0, R12, R14, 0x5 ;  /* 0x0000000e0c02a211 */ /* 0x002fe200078028ff */
[----:B------:R-:W-:Y:S01]  /*13570*/  UISETP.GT.AND UP0, UPT, UR7, UR15, UPT ;  /* 0x0000000f0700728c */ /* 0x000fe2000bf04270 */
[----:B------:R-:W-:Y:S01]  /*13580*/  LEA.HI.X R201, R14, R198, R0, 0x1, P3 ;  /* 0x000000c60ec97211 */ /* 0x000fe200018f0c00 */
[----:B------:R-:W-:Y:S01]  /*13590*/  @P2 STS [R188+0x5000], RZ ;  /* 0x005000ffbc002388 */ /* 0x000fe20000000800 */
[----:B------:R-:W-:Y:S02]  /*135a0*/  @!P2 LEA R16, P3, R2, R199, 0x1 ;  /* 0x000000c70210a211 */ /* 0x000fe400078608ff */
[-C--:B------:R-:W-:Y:S01]  /*135b0*/  @!P2 MOV R15, R0.reuse ;  /* 0x00000000000fa202 */ /* 0x080fe20000000f00 */
[----:B------:R-:W-:Y:S01]  /*135c0*/  @P2 STS [R188+0x5004], RZ ;  /* 0x005004ffbc002388 */ /* 0x000fe20000000800 */
[----:B------:R-:W-:Y:S02]  /*135d0*/  @!P2 LEA.HI.X R13, R12, R0, R13, 0x5, P0 ;  /* 0x000000000c0da211 */ /* 0x000fe400000f2c0d */
[----:B--2---:R-:W-:Y:S01]  /*135e0*/  @!P2 LEA R12, P0, R10, R14, 0x6 ;  /* 0x0000000e0a0ca211 */ /* 0x004fe200078030ff */
[----:B------:R-:W-:Y:S01]  /*135f0*/  @!PT LDS RZ, [RZ] ;  /* 0x00000000fffff984 */ /* 0x000fe20000000800 */
[----:B------:R-:W-:Y:S01]  /*13600*/  @!PT LDS RZ, [RZ] ;  /* 0x00000000fffff984 */ /* 0x000fe20000000800 */
[----:B------:R-:W-:Y:S01]  /*13610*/  @!PT LDS RZ, [RZ] ;  /* 0x00000000fffff984 */ /* 0x000fe20000000800 */
[----:B------:R-:W-:Y:S01]  /*13620*/  @!P2 LDGSTS.E.BYPASS.LTC128B.128 [R188+0x5000], desc[UR18][R200.64] ;  /* 0x05000000c8bcafae */ /* 0x000fe2000b901d52 */
[----:B------:R-:W-:Y:S01]  /*13630*/  @!P2 LEA.HI.X R17, R2, R198, R13, 0x1, P3 ;  /* 0x000000c60211a211 */ /* 0x000fe200018f0c0d */
[----:B------:R-:W-:Y:S01]  /*13640*/  @!P2 IMAD.WIDE.U32 R18, R8, 0x60, R14 ;  /* 0x000000600812a825 */ /* 0x000fe200078e000e */
[----:B------:R-:W1:Y:S02]  /*13650*/  @!P2 LDC.64 R2, c[0x0][0x250] ;  /* 0x00009400ff02ab82 */ /* 0x000e640000000a00 */
[----:B------:R-:W-:Y:S02]  /*13660*/  @!P2 LEA.HI.X R13, R10, R0, R11, 0x6, P0 ;  /* 0x000000000a0da211 */ /* 0x000fe400000f340b */
[----:B------:R-:W-:Y:S01]  /*13670*/  @!P2 IADD3 R9, R9, R19, RZ ;  /* 0x000000130909a210 */ /* 0x000fe20007ffe0ff */
[----:B------:R-:W-:Y:S03]  /*13680*/  @P2 STS.128 [R188+0x5800], RZ ;  /* 0x005800ffbc002388 */ /* 0x000fe60000000c00 */
[----:B------:R-:W2:Y:S01]  /*13690*/  @!P2 LDC.64 R10, c[0x0][0x250] ;  /* 0x00009400ff0aab82 */ /* 0x000ea20000000a00 */
[-C--:B------:R-:W-:Y:S02]  /*136a0*/  @!P2 LEA R20, P3, R12, R199.reuse, 0x1 ;  /* 0x000000c70c14a211 */ /* 0x080fe400078608ff */
[----:B----4-:R-:W-:Y:S02]  /*136b0*/  @!P2 LEA R8, P0, R6, R14, 0x7 ;  /* 0x0000000e0608a211 */ /* 0x010fe400078038ff */
[----:B------:R-:W-:Y:S01]  /*136c0*/  @!P2 LEA.HI.X R21, R12, R198, R13, 0x1, P3 ;  /* 0x000000c60c15a211 */ /* 0x000fe200018f0c0d */
[----:B------:R-:W-:Y:S01]  /*136d0*/  @!PT LDS RZ, [RZ] ;  /* 0x00000000fffff984 */ /* 0x000fe20000000800 */
[----:B------:R-:W-:Y:S01]  /*136e0*/  @!PT LDS RZ, [RZ] ;  /* 0x00000000fffff984 */ /* 0x000fe20000000800 */
[----:B------:R-:W-:Y:S01]  /*136f0*/  @!PT LDS RZ, [RZ] ;  /* 0x00000000fffff984 */ /* 0x000fe20000000800 */
[----:B------:R3:W-:Y:S01]  /*13700*/  @!P2 LDGSTS.E.BYPASS.LTC128B.128 [R188+0x5800], desc[UR18][R16.64] ;  /* 0x0580000010bcafae */ /* 0x0007e2000b901d52 */
[-C--:B------:R-:W-:Y:S02]  /*13710*/  @!P2 LEA R12, P3, R18, R199.reuse, 0x1 ;  /* 0x000000c7120ca211 */ /* 0x080fe400078608ff */
[----:B------:R-:W-:Y:S02]  /*13720*/  @!P2 LEA.HI.X R7, R6, R0, R7, 0x7, P0 ;  /* 0x000000000607a211 */ /* 0x000fe400000f3c07 */
[-C--:B------:R-:W-:Y:S02]  /*13730*/  @!P2 LEA.HI.X R13, R18, R198.reuse, R9, 0x1, P3 ;  /* 0x000000c6120da211 */ /* 0x080fe400018f0c09 */
[CC--:B------:R-:W-:Y:S01]  /*13740*/  @!P2 LEA R6, P0, R8.reuse, R199.reuse, 0x1 ;  /* 0x000000c70806a211 */ /* 0x0c0fe200078008ff */
[----:B------:R-:W-:Y:S03]  /*13750*/  @P2 STS.128 [R188+0x6000], RZ ;  /* 0x006000ffbc002388 */ /* 0x000fe60000000c00 */
[-C--:B------:R-:W-:Y:S05]  /*13760*/  @!P2 LEA.HI.X R7, R8, R198.reuse, R7, 0x1, P0 ;  /* 0x000000c60807a211 */ /* 0x080fea00000f0c07 */
[----:B------:R-:W-:Y:S01]  /*13770*/  @!PT LDS RZ, [RZ] ;  /* 0x00000000fffff984 */ /* 0x000fe20000000800 */
[----:B------:R-:W-:Y:S01]  /*13780*/  @!PT LDS RZ, [RZ] ;  /* 0x00000000fffff984 */ /* 0x000fe20000000800 */
[----:B------:R-:W-:Y:S01]  /*13790*/  @!PT LDS RZ, [RZ] ;  /* 0x00000000fffff984 */ /* 0x000fe20000000800 */
[----:B------:R-:W-:Y:S01]  /*137a0*/  @!P2 LDGSTS.E.BYPASS.LTC128B.128 [R188+0x6000], desc[UR18][R20.64] ;  /* 0x0600000014bcafae */ /* 0x000fe2000b901d52 */
[--C-:B-----5:R-:W-:Y:S04]  /*137b0*/  @!P2 IMAD.WIDE.U32 R8, R4, 0xa0, R14.reuse ;  /* 0x000000a00408a825 */ /* 0x120fe800078e000e */
[----:B------:R-:W-:Y:S01]  /*137c0*/  @!P2 IMAD R5, R5, 0xa0, RZ ;  /* 0x000000a00505a824 */ /* 0x000fe200078e02ff */
[----:B------:R-:W-:Y:S01]  /*137d0*/  @!P2 LEA R4, P4, R8, R199, 0x1 ;  /* 0x000000c70804a211 */ /* 0x000fe200078808ff */
[----:B-1----:R-:W-:Y:S01]  /*137e0*/  @!P2 IMAD R3, R3, 0xc0, RZ ;  /* 0x000000c00303a824 */ /* 0x002fe200078e02ff */
[----:B------:R-:W-:Y:S01]  /*137f0*/  @P2 STS.128 [R188+0x6800], RZ ;  /* 0x006800ffbc002388 */ /* 0x000fe20000000c00 */
[----:B--2---:R-:W-:Y:S01]  /*13800*/  @!P2 IMAD R11, R11, 0xe0, RZ ;  /* 0x000000e00b0ba824 */ /* 0x004fe200078e02ff */
[----:B------:R-:W-:Y:S01]  /*13810*/  @!P2 IADD3 R5, R5, R9, RZ ;  /* 0x000000090505a210 */ /* 0x000fe20007ffe0ff */
[----:B---3--:R-:W-:Y:S03]  /*13820*/  @!P2 IMAD.WIDE.U32 R16, R2, 0xc0, R14 ;  /* 0x000000c00210a825 */ /* 0x008fe600078e000e */
[-C--:B------:R-:W-:Y:S01]  /*13830*/  @!P2 LEA.HI.X R5, R8, R198.reuse, R5, 0x1, P4 ;  /* 0x000000c60805a211 */ /* 0x080fe200020f0c05 */
[----:B------:R-:W-:Y:S01]  /*13840*/  @!P2 IMAD.WIDE.U32 R14, R10, 0xe0, R14 ;  /* 0x000000e00a0ea825 */ /* 0x000fe200078e000e */
[----:B------:R-:W-:Y:S01]  /*13850*/  @!PT LDS RZ, [RZ] ;  /* 0x00000000fffff984 */ /* 0x000fe20000000800 */
[----:B------:R-:W-:Y:S01]  /*13860*/  @!PT LDS RZ, [RZ] ;  /* 0x00000000fffff984 */ /* 0x000fe20000000800 */
[----:B------:R-:W-:Y:S01]  /*13870*/  @!PT LDS RZ, [RZ] ;  /* 0x00000000fffff984 */ /* 0x000fe20000000800 */
[----:B------:R-:W-:Y:S02]  /*13880*/  @!P2 LDGSTS.E.BYPASS.LTC128B.128 [R188+0x6800], desc[UR18][R12.64] ;  /* 0x068000000cbcafae */ /* 0x000fe4000b901d52 */
[----:B------:R-:W-:Y:S02]  /*13890*/  @!P2 IADD3 R3, R3, R17, RZ ;  /* 0x000000110303a210 */ /* 0x000fe40007ffe0ff */
[-C--:B------:R-:W-:Y:S02]  /*138a0*/  @!P2 LEA R2, P3, R16, R199.reuse, 0x1 ;  /* 0x000000c71002a211 */ /* 0x080fe400078608ff */
[----:B------:R-:W-:Y:S02]  /*138b0*/  @!P2 LEA R10, P0, R14, R199, 0x1 ;  /* 0x000000c70e0aa211 */ /* 0x000fe400078008ff */
[----:B------:R-:W-:Y:S01]  /*138c0*/  @P2 STS.128 [R188+0x7000], RZ ;  /* 0x007000ffbc002388 */ /* 0x000fe20000000c00 */
[----:B------:R-:W-:Y:S02]  /*138d0*/  @!P2 LEA.HI.X R3, R16, R198, R3, 0x1, P3 ;  /* 0x000000c61003a211 */ /* 0x000fe400018f0c03 */
[----:B------:R-:W-:Y:S02]  /*138e0*/  @!P2 IADD3 R11, R11, R15, RZ ;  /* 0x0000000f0b0ba210 */ /* 0x000fe40007ffe0ff */
[----:B------:R-:W-:Y:S02]  /*138f0*/  MOV R199, R200 ;  /* 0x000000c800c77202 */ /* 0x000fe40000000f00 */
[----:B------:R-:W-:Y:S01]  /*13900*/  @!P2 LEA.HI.X R11, R14, R198, R11, 0x1, P0 ;  /* 0x000000c60e0ba211 */ /* 0x000fe200000f0c0b */
[----:B------:R-:W-:Y:S01]  /*13910*/  @!PT LDS RZ, [RZ] ;  /* 0x00000000fffff984 */ /* 0x000fe20000000800 */
[----:B------:R-:W-:Y:S01]  /*13920*/  @!PT LDS RZ, [RZ] ;  /* 0x00000000fffff984 */ /* 0x000fe20000000800 */
[----:B------:R-:W-:Y:S01]  /*13930*/  @!PT LDS RZ, [RZ] ;  /* 0x00000000fffff984 */ /* 0x000fe20000000800 */
[----:B------:R-:W-:Y:S01]  /*13940*/  @!P2 LDGSTS.E.BYPASS.LTC128B.128 [R188+0x7000], desc[UR18][R6.64] ;  /* 0x0700000006bcafae */ /* 0x000fe2000b901d52 */
[----:B------:R-:W-:Y:S02]  /*13950*/  PLOP3.LUT P0, PT, PT, PT, UP0, 0x80, 0x0 ;  /* 0x000000000000781c */ /* 0x000fe40003f0f008 */
[----:B------:R-:W-:Y:S05]  /*13960*/  MOV R198, R201 ;  /* 0x000000c900c67202 */ /* 0x000fea0000000f00 */
        /* <DEDUP_REMOVED lines=17> */
[----:B------:R-:W2:Y:S08]  /*13a80*/  LDSM.16.M88.4 R16, [R164+0x1400] ;  /* 0x00140000a410783b */ /* 0x000eb00000000200 */
[----:B-1----:R-:W1:Y:S08]  /*13a90*/  LDSM.16.M88.4 R8, [R164+0x1000] ;  /* 0x00100000a408783b */ /* 0x002e700000000200 */
[----:B------:R-:W-:Y:S08]  /*13aa0*/  LDSM.16.M88.4 R128, [R165] ;  /* 0x00000000a580783b */ /* 0x000ff00000000200 */
[----:B------:R-:W3:Y:S08]  /*13ab0*/  LDSM.16.M88.4 R28, [R162] ;  /* 0x00000000a21c783b */ /* 0x000ef00000000200 */
[----:B------:R-:W4:Y:S08]  /*13ac0*/  LDSM.16.M88.4 R32, [R164+0x1c00] ;  /* 0x001c0000a420783b */ /* 0x000f300000000200 */
[----:B------:R-:W5:Y:S01]  /*13ad0*/  LDSM.16.M88.4 R20, [R163] ;  /* 0x00000000a314783b */ /* 0x000f620000000200 */
[C---:B--2---:R-:W-:Y:S06]  /*13ae0*/  HMMA.16816.F32.BF16 R12, R124.reuse, R16, RZ ;  /* 0x000000107c0c723c */ /* 0x044fec00000418ff */
[C---:B------:R-:W-:Y:S01]  /*13af0*/  HMMA.16816.F32.BF16 R16, R124.reuse, R18, RZ ;  /* 0x000000127c10723c */ /* 0x040fe200000418ff */
[----:B------:R-:W-:Y:S05]  /*13b00*/  LDSM.16.M88.4 R24, [R164+0x1800] ;  /* 0x00180000a418783b */ /* 0x000fea0000000200 */
[C---:B-1----:R-:W-:Y:S03]  /*13b10*/  HMMA.16816.F32.BF16 R4, R124.reuse, R8, RZ ;  /* 0x000000087c04723c */ /* 0x042fe600000418ff */
[----:B------:R-:W1:Y:S03]  /*13b20*/  LDSM.16.M88.4 R44, [R160] ;  /* 0x00000000a02c783b */ /* 0x000e660000000200 */
[----:B------:R-:W-:Y:S05]  /*13b30*/  HMMA.16816.F32.BF16 R8, R124, R10, RZ ;  /* 0x0000000a7c08723c */ /* 0x000fea00000418ff */
[----:B------:R-:W2:Y:S01]  /*13b40*/  LDSM.16.M88.4 R48, [R164+0x2400] ;  /* 0x00240000a430783b */ /* 0x000ea20000000200 */
[C---:B---3--:R-:W-:Y:S06]  /*13b50*/  HMMA.16816.F32.BF16 R12, R128.reuse, R28, R12 ;  /* 0x0000001c800c723c */ /* 0x048fec000004180c */
[----:B------:R-:W-:Y:S01]  /*13b60*/  HMMA.16816.F32.BF16 R16, R128, R30, R16 ;  /* 0x0000001e8010723c */ /* 0x000fe20000041810 */
[----:B------:R-:W-:Y:S05]  /*13b70*/  LDSM.16.M88.4 R36, [R161] ;  /* 0x00000000a124783b */ /* 0x000fea0000000200 */
[C---:B----4-:R-:W-:Y:S03]  /*13b80*/  HMMA.16816.F32.BF16 R28, R124.reuse, R32, RZ ;  /* 0x000000207c1c723c */ /* 0x050fe600000418ff */
[----:B------:R-:W-:Y:S03]  /*13b90*/  LDSM.16.M88.4 R40, [R164+0x2000] ;  /* 0x00200000a428783b */ /* 0x000fe60000000200 */
[----:B------:R-:W-:Y:S05]  /*13ba0*/  HMMA.16816.F32.BF16 R32, R124, R34, RZ ;  /* 0x000000227c20723c */ /* 0x000fea00000418ff */
[----:B------:R-:W3:Y:S01]  /*13bb0*/  LDSM.16.M88.4 R60, [R158] ;  /* 0x000000009e3c783b */ /* 0x000ee20000000200 */
[C---:B-----5:R-:W-:Y:S06]  /*13bc0*/  HMMA.16816.F32.BF16 R4, R128.reuse, R20, R4 ;  /* 0x000000148004723c */ /* 0x060fec0000041804 */
[C---:B------:R-:W-:Y:S01]  /*13bd0*/  HMMA.16816.F32.BF16 R8, R128.reuse, R22, R8 ;  /* 0x000000168008723c */ /* 0x040fe20000041808 */
[----:B------:R-:W4:Y:S05]  /*13be0*/  LDSM.16.M88.4 R64, [R164+0x2c00] ;  /* 0x002c0000a440783b */ /* 0x000f2a0000000200 */
[C---:B-1----:R-:W-:Y:S03]  /*13bf0*/  HMMA.16816.F32.BF16 R28, R128.reuse, R44, R28 ;  /* 0x0000002c801c723c */ /* 0x042fe6000004181c */
[----:B------:R-:W-:Y:S03]  /*13c00*/  LDSM.16.M88.4 R52, [R159] ;  /* 0x000000009f34783b */ /* 0x000fe60000000200 */
[----:B------:R-:W-:Y:S05]  /*13c10*/  HMMA.16816.F32.BF16 R32, R128, R46, R32 ;  /* 0x0000002e8020723c */ /* 0x000fea0000041820 */
[----:B------:R-:W-:Y:S01]  /*13c20*/  LDSM.16.M88.4 R56, [R164+0x2800] ;  /* 0x00280000a438783b */ /* 0x000fe20000000200 */
[C---:B--2---:R-:W-:Y:S05]  /*13c30*/  HMMA.16816.F32.BF16 R44, R124.reuse, R48, RZ ;  /* 0x000000307c2c723c */ /* 0x044fea00000418ff */
[----:B------:R-:W-:Y:S01]  /*13c40*/  FMUL.FTZ R0, R4, UR5 ;  /* 0x0000000504007c20 */ /* 0x000fe20008410000 */
[C---:B------:R-:W-:Y:S01]  /*13c50*/  HMMA.16816.F32.BF16 R48, R124.reuse, R50, RZ ;  /* 0x000000327c30723c */ /* 0x040fe200000418ff */
[----:B------:R-:W1:Y:S01]  /*13c60*/  LDSM.16.M88.4 R76, [R156] ;  /* 0x000000009c4c783b */ /* 0x000e620000000200 */
        /* <DEDUP_REMOVED lines=10> */
[----:B------:R-:W-:Y:S01]  /*13d10*/  LDSM.16.M88.4 R68, [R157] ;  /* 0x000000009d44783b */ /* 0x000fe20000000200 */
[C---:B---3--:R-:W-:Y:S06]  /*13d20*/  HMMA.16816.F32.BF16 R44, R128.reuse, R60, R44 ;  /* 0x0000003c802c723c */ /* 0x048fec000004182c */
[----:B------:R-:W3:Y:S01]  /*13d30*/  MUFU.TANH R4, R4 ;  /* 0x0000000400047308 */ /* 0x000ee20000002400 */
[----:B------:R-:W-:Y:S01]  /*13d40*/  FMUL.FTZ R9, R12, UR5 ;  /* 0x000000050c097c20 */ /* 0x000fe20008410000 */
[----:B------:R-:W-:Y:S01]  /*13d50*/  HMMA.16816.F32.BF16 R48, R128, R62, R48 ;  /* 0x0000003e8030723c */ /* 0x000fe20000041830 */
[----:B------:R-:W-:Y:S07]  /*13d60*/  LDSM.16.M88.4 R72, [R164+0x3000] ;  /* 0x00300000a448783b */ /* 0x000fee0000000200 */
[----:B------:R-:W1:Y:S01]  /*13d70*/  MUFU.TANH R5, R5 ;  /* 0x0000000500057308 */ /* 0x000e620000002400 */
[C---:B----4-:R-:W-:Y:S01]  /*13d80*/  HMMA.16816.F32.BF16 R60, R124.reuse, R64, RZ ;  /* 0x000000407c3c723c */ /* 0x050fe200000418ff */
[----:B------:R-:W4:Y:S02]  /*13d90*/  LDSM.16.M88.4 R92, [R154] ;  /* 0x000000009a5c783b */ /* 0x000f240000000200 */
        /* <DEDUP_REMOVED lines=9> */
[----:B------:R-:W-:Y:S07]  /*13e30*/  LDSM.16.M88.4 R84, [R155] ;  /* 0x000000009b54783b */ /* 0x000fee0000000200 */
[----:B------:R-:W2:Y:S01]  /*13e40*/  MUFU.TANH R9, R9 ;  /* 0x0000000900097308 */ /* 0x000ea20000002400 */
[C---:B-1----:R-:W-:Y:S01]  /*13e50*/  HMMA.16816.F32.BF16 R60, R128.reuse, R76, R60 ;  /* 0x0000004c803c723c */ /* 0x042fe2000004183c */
[----:B------:R-:W-:Y:S02]  /*13e60*/  LDSM.16.M88.4 R88, [R164+0x3800] ;  /* 0x00380000a458783b */ /* 0x000fe40000000200 */
[----:B------:R-:W-:Y:S03]  /*13e70*/  FMUL.FTZ R15, R17, UR5 ;  /* 0x00000005110f7c20 */ /* 0x000fe60008410000 */
[----:B------:R-:W-:Y:S03]  /*13e80*/  HMMA.16816.F32.BF16 R64, R128, R78, R64 ;  /* 0x0000004e8040723c */ /* 0x000fe60000041840 */
[----:B------:R-:W1:Y:S01]  /*13e90*/  MUFU.TANH R11, R11 ;  /* 0x0000000b000b7308 */ /* 0x000e620000002400 */
[----:B------:R-:W3:Y:S02]  /*13ea0*/  LDSM.16.M88.4 R112, [R152] ;  /* 0x000000009870783b */ /* 0x000ee40000000200 */
        /* <DEDUP_REMOVED lines=16> */
[C---:B----4-:R-:W-:Y:S06]  /*13fb0*/  HMMA.16816.F32.BF16 R76, R128.reuse, R92, R76 ;  /* 0x0000005c804c723c */ /* 0x050fec000004184c */
[----:B------:R-:W4:Y:S01]  /*13fc0*/  MUFU.TANH R16, R16 ;  /* 0x0000001000107308 */ /* 0x000f220000002400 */
[----:B------:R-:W-:Y:S01]  /*13fd0*/  FMUL.FTZ R24, R27, UR5 ;  /* 0x000000051b187c20 */ /* 0x000fe20008410000 */
[----:B------:R-:W-:Y:S01]  /*13fe0*/  HMMA.16816.F32.BF16 R80, R128, R94, R80 ;  /* 0x0000005e8050723c */ /* 0x000fe20000041850 */
[----:B------:R-:W-:Y:S07]  /*13ff0*/  LDSM.16.M88.4 R116, [R150] ;  /* 0x000000009674783b */ /* 0x000fee0000000200 */
        /* <DEDUP_REMOVED lines=12> */
[----:B------:R-:W-:Y:S07]  /*140c0*/  LDSM.16.M88.4 R144, [R149] ;  /* 0x000000009590783b */ /* 0x000fee0000000200 */
[----:B------:R-:W1:Y:S01]  /*140d0*/  MUFU.TANH R21, R21 ;  /* 0x0000001500157308 */ /* 0x000e620000002400 */
[C---:B---3--:R-:W-:Y:S01]  /*140e0*/  HMMA.16816.F32.BF16 R92, R128.reuse, R112, R92 ;  /* 0x00000070805c723c */ /* 0x048fe2000004185c */
[----:B------:R-:W3:Y:S02]  /*140f0*/  LDSM.16.M88.4 R120, [R148] ;  /* 0x000000009478783b */ /* 0x000ee40000000200 */
        /* <DEDUP_REMOVED lines=253> */
[----:B------:R-:W3:Y:S08]  /*150d0*/  @!P2 LDC R136, c[0x0][0x24c] ;  /* 0x00009300ff88ab82 */ /* 0x000ef00000000800 */
[----:B------:R-:W4:Y:S08]  /*150e0*/  @!P2 LDC R135, c[0x0][0x24c] ;  /* 0x00009300ff87ab82 */ /* 0x000f300000000800 */
[----:B------:R-:W1:Y:S01]  /*150f0*/  @!P2 LDC R134, c[0x0][0x24c] ;  /* 0x00009300ff86ab82 */ /* 0x000e620000000800 */
[----:B--2---:R-:W-:Y:S04]  /*15100*/  LEA R130, -R137, RZ, 0x8 ;  /* 0x000000ff89827211 */ /* 0x004fe800078e41ff */
[----:B------:R-:W-:Y:S01]  /*15110*/  SHF.R.S32.HI R129, RZ, 0x1f, R130 ;  /* 0x0000001fff817819 */ /* 0x000fe20000011482 */
[----:B------:R-:W-:Y:S06]  /*15120*/  @!P1 BRA `(.L_x_2449) ;  /* 0x0000000000fc9947 */ /* 0x000fec0003800000 */
[----:B------:R-:W2:Y:S01]  /*15130*/  LDC R130, c[0x0][0x380] ;  /* 0x0000e000ff827b82 */ /* 0x000ea20000000800 */
[----:B------:R-:W-:Y:S04]  /*15140*/  USHF.L.U32 UR8, UR7, 0x8, URZ ;  /* 0x0000000807087899 */ /* 0x000fe8000800063f */
[----:B------:R-:W-:Y:S02]  /*15150*/  UIADD3 UR10, UR8, -0x100, URZ ;  /* 0xffffff00080a7890 */ /* 0x000fe4000fffe03f */
[----:B------:R-:W-:Y:S04]  /*15160*/  IMAD.U32 R140, RZ, RZ, UR8 ;  /* 0x00000008ff8c7e24 */ /* 0x000fe8000f8e00ff */
[----:B------:R-:W-:Y:S02]  /*15170*/  MOV R138, UR10 ;  /* 0x0000000a008a7c02 */ /* 0x000fe40008000f00 */
[----:B------:R-:W-:Y:S02]  /*15180*/  IABS R140, R140 ;  /* 0x0000008c008c7213 */ /* 0x000fe40000000000 */
[----:B------:R-:W-:Y:S02]  /*15190*/  IABS R138, R138 ;  /* 0x0000008a008a7213 */ /* 0x000fe40000000000 */
[----:B--2---:R-:W-:Y:S04]  /*151a0*/  IABS R129, R130 ;  /* 0x0000008200817213 */ /* 0x004fe80000000000 */
        /* <DEDUP_REMOVED lines=42> */
[----:B------:R-:W3:Y:S03]  /*15450*/  LDG.E R140, desc[UR18][R140.64] ;  /* 0x000000128c8c7981 */ /* 0x000ee6000c1e1900 */
[----:B------:R-:W-:Y:S05]  /*15460*/  SHF.R.S32.HI R130, RZ, 0x1f, R129 ;  /* 0x0000001fff827819 */ /* 0x000fea0000011481 */
[-C--:B------:R-:W-:Y:S04]  /*15470*/  IMAD R130, R130, R137.reuse, RZ ;  /* 0x0000008982827224 */ /* 0x080fe800078e02ff */
[C---:B--2---:R-:W-:Y:S02]  /*15480*/  IMAD R138, R129.reuse, R138, R130 ;  /* 0x0000008a818a7224 */ /* 0x044fe400078e0282 */
[----:B------:R-:W-:Y:S04]  /*15490*/  IMAD.WIDE.U32 R130, R129, R137, RZ ;  /* 0x0000008981827225 */ /* 0x000fe800078e00ff */
[----:B------:R-:W-:Y:S01]  /*154a0*/  IMAD.IADD R131, R131, 0x1, R138 ;  /* 0x0000000183837824 */ /* 0x000fe200078e028a */
[----:B-----5:R-:W2:Y:S01]  /*154b0*/  LDC.64 R132, c[0x0][0x230] ;  /* 0x00008c00ff847b82 */ /* 0x020ea20000000a00 */
[----:B---3--:R-:W-:Y:S04]  /*154c0*/  IADD3 R139, -R140, R139, RZ ;  /* 0x0000008b8c8b7210 */ /* 0x008fe80007ffe1ff */
[----:B------:R-:W-:Y:S01]  /*154d0*/  SHF.R.S32.HI R129, RZ, 0x1f, R139 ;  /* 0x0000001fff817819 */ /* 0x000fe2000001148b */
[-C--:B--2---:R-:W-:Y:S04]  /*154e0*/  IMAD.WIDE.U32 R130, R139, R132.reuse, R130 ;  /* 0x000000848b827225 */ /* 0x084fe800078e0082 */
[----:B------:R-:W-:Y:S04]  /*154f0*/  IMAD R129, R129, R132, RZ ;  /* 0x0000008481817224 */ /* 0x000fe800078e02ff */
[----:B------:R-:W-:Y:S05]  /*15500*/  IMAD R129, R139, R133, R129 ;  /* 0x000000858b817224 */ /* 0x000fea00078e0281 */
[----:B------:R-:W-:Y:S07]  /*15510*/  IADD3 R129, R131, R129, RZ ;  /* 0x0000008183817210 */ /* 0x000fee0007ffe0ff */
.L_x_2449:
[----:B------:R2:W-:Y:S01]  /*15520*/  @P2 STS [R188+0x1004], RZ ;  /* 0x001004ffbc002388 */ /* 0x0005e20000000800 */
[CC--:B------:R-:W-:Y:S01]  /*15530*/  LEA R140, P0, R130.reuse, R195.reuse, 0x1 ;  /* 0x000000c3828c7211 */ /* 0x0c0fe200078008ff */
[----:B------:R-:W5:Y:S01]  /*15540*/  @!P2 LDC R138, c[0x0][0x24c] ;  /* 0x00009300ff8aab82 */ /* 0x000f620000000800 */
[----:B------:R-:W-:Y:S01]  /*15550*/  @!P2 LEA R131, P3, R137, R130, 0x5 ;  /* 0x000000828983a211 */ /* 0x000fe200078628ff */
[----:B------:R2:W-:Y:S01]  /*15560*/  @P2 STS.64 [R188+0x1008], RZ ;  /* 0x001008ffbc002388 */ /* 0x0005e20000000a00 */
[-CC-:B------:R-:W-:Y:S01]  /*15570*/  LEA.HI.X R141, R130, R194.reuse, R129.reuse, 0x1, P0 ;  /* 0x000000c2828d7211 */ /* 0x180fe200000f0c81 */
[----:B------:R-:W-:Y:S01]  /*15580*/  @!P2 IMAD.MOV.U32 R200, RZ, RZ, R130 ;  /* 0x000000ffffc8a224 */ /* 0x000fe200078e0082 */
[----:B------:R-:W-:Y:S01]  /*15590*/  @!P2 LEA R144, P0, R131, R195, 0x1 ;  /* 0x000000c38390a211 */ /* 0x000fe200078008ff */
[----:B------:R2:W-:Y:S01]  /*155a0*/  @P2 STS [R188+0x1000], RZ ;  /* 0x001000ffbc002388 */ /* 0x0005e20000000800 */
[----:B---3--:R-:W-:Y:S01]  /*155b0*/  @!P2 LEA.HI.X R136, R137, R129, R136, 0x5, P3 ;  /* 0x000000818988a211 */ /* 0x008fe200018f2c88 */
[----:B------:R-:W3:Y:S01]  /*155c0*/  @!P2 LDC R133, c[0x0][0x24c] ;  /* 0x00009300ff85ab82 */ /* 0x000ee20000000800 */
[----:B------:R-:W-:Y:S01]  /*155d0*/  @!P2 IMAD.MOV.U32 R146, RZ, RZ, R130 ;  /* 0x000000ffff92a224 */ /* 0x000fe200078e0082 */
[----:B------:R-:W-:Y:S01]  /*155e0*/  @!PT LDS RZ, [RZ] ;  /* 0x00000000fffff984 */ /* 0x000fe20000000800 */
[----:B------:R-:W-:Y:S01]  /*155f0*/  @!PT LDS RZ, [RZ] ;  /* 0x00000000fffff984 */ /* 0x000fe20000000800 */
[----:B------:R-:W-:Y:S01]  /*15600*/  @!PT LDS RZ, [RZ] ;  /* 0x00000000fffff984 */ /* 0x000fe20000000800 */
[----:B------:R-:W-:Y:S01]  /*15610*/  @!P2 LDGSTS.E.BYPASS.LTC128B.128 [R188+0x1000], desc[UR18][R140.64] ;  /* 0x010000008cbcafae */ /* 0x000fe2000b901d52 */
[----:B------:R-:W-:Y:S01]  /*15620*/  @!P2 LEA.HI.X R145, R131, R194, R136, 0x1, P0 ;  /* 0x000000c28391a211 */ /* 0x000fe200000f0c88 */
[----:B-1----:R-:W-:Y:S01]  /*15630*/  @!P2 IMAD R134, R134, 0x60, RZ ;  /* 0x000000608686a824 */ /* 0x002fe200078e02ff */
[----:B------:R-:W-:Y:S01]  /*15640*/  @!P2 LEA R131, P3, R137, R130, 0x6 ;  /* 0x000000828983a211 */ /* 0x000fe200078630ff */
[----:B------:R2:W-:Y:S01]  /*15650*/  @P2 STS.128 [R188+0x1800], RZ ;  /* 0x001800ffbc002388 */ /* 0x0005e20000000c00 */
[----:B------:R-:W-:Y:S01]  /*15660*/  @!P2 IMAD.MOV.U32 R201, RZ, RZ, R129 ;  /* 0x000000ffffc9a224 */ /* 0x000fe200078e0081 */
[----:B------:R-:W1:Y:S01]  /*15670*/  @!P2 LDC R136, c[0x0][0x24c] ;  /* 0x00009300ff88ab82 */ /* 0x000e620000000800 */
[----:B------:R-:W-:Y:S01]  /*15680*/  @!P2 LEA R142, P0, R131, R195, 0x1 ;  /* 0x000000c3838ea211 */ /* 0x000fe200078008ff */
[----:B------:R-:W-:Y:S01]  /*15690*/  @!PT LDS RZ, [RZ] ;  /* 0x00000000fffff984 */ /* 0x000fe20000000800 */
[----:B------:R-:W-:Y:S01]  /*156a0*/  @!PT LDS RZ, [RZ] ;  /* 0x00000000fffff984 */ /* 0x000fe20000000800 */
[----:B------:R-:W-:Y:S01]  /*156b0*/  @!PT LDS RZ, [RZ] ;  /* 0x00000000fffff984 */ /* 0x000fe20000000800 */
[----:B------:R2:W-:Y:S01]  /*156c0*/  @!P2 LDGSTS.E.BYPASS.LTC128B.128 [R188+0x1800], desc[UR18][R144.64] ;  /* 0x0180000090bcafae */ /* 0x0005e2000b901d52 */
[C---:B----4-:R-:W-:Y:S01]  /*156d0*/  @!P2 LEA.HI.X R135, R137.reuse, R129, R135, 0x6, P3 ;  /* 0x000000818987a211 */ /* 0x050fe200018f3487 */
[----:B------:R-:W-:Y:S02]  /*156e0*/  @!P2 IMAD.WIDE.U32 R200, R137, 0xa0, R200 ;  /* 0x000000a089c8a825 */ /* 0x000fe400078e00c8 */
[----:B------:R4:W-:Y:S01]  /*156f0*/  @P2 STS.128 [R188+0x2000], RZ ;  /* 0x002000ffbc002388 */ /* 0x0009e20000000c00 */
[----:B------:R-:W-:Y:S01]  /*15700*/  @!P2 LEA.HI.X R143, R131, R194, R135, 0x1, P0 ;  /* 0x000000c2838fa211 */ /* 0x000fe200000f0c87 */
[--C-:B------:R-:W-:Y:S01]  /*15710*/  @!P2 IMAD.MOV.U32 R131, RZ, RZ, R129.reuse ;  /* 0x000000ffff83a224 */ /* 0x100fe200078e0081 */
[C---:B------:R-:W-:Y:S01]  /*15720*/  @!P2 LEA R135, P0, R137.reuse, R130, 0x7 ;  /* 0x000000828987a211 */ /* 0x040fe200078038ff */
[----:B------:R-:W4:Y:S01]  /*15730*/  @!P2 LDC R132, c[0x0][0x24c] ;  /* 0x00009300ff84ab82 */ /* 0x000f220000000800 */
[----:B------:R-:W-:Y:S01]  /*15740*/  @!P2 IMAD.MOV.U32 R147, RZ, RZ, R129 ;  /* 0x000000ffff93a224 */ /* 0x000fe200078e0081 */
[----:B------:R-:W-:Y:S01]  /*15750*/  @!PT LDS RZ, [RZ] ;  /* 0x00000000fffff984 */ /* 0x000fe20000000800 */
[----:B------:R-:W-:Y:S01]  /*15760*/  @!PT LDS RZ, [RZ] ;  /* 0x00000000fffff984 */ /* 0x000fe20000000800 */
[----:B------:R-:W-:Y:S01]  /*15770*/  @!PT LDS RZ, [RZ] ;  /* 0x00000000fffff984 */ /* 0x000fe20000000800 */
[----:B------:R1:W-:Y:S01]  /*15780*/  @!P2 LDGSTS.E.BYPASS.LTC128B.128 [R188+0x2000], desc[UR18][R142.64] ;  /* 0x020000008ebcafae */ /* 0x0003e2000b901d52 */
[C---:B------:R-:W-:Y:S03]  /*15790*/  @!P2 IMAD.WIDE.U32 R146, R137.reuse, 0xc0, R146 ;  /* 0x000000c08992a825 */ /* 0x040fe600078e0092 */
[----:B------:R1:W-:Y:S01]  /*157a0*/  @P2 STS.128 [R188+0x2800], RZ ;  /* 0x002800ffbc002388 */ /* 0x0003e20000000c00 */
[--C-:B--2---:R-:W-:Y:S02]  /*157b0*/  @!P2 IMAD.MOV.U32 R144, RZ, RZ, R130.reuse ;  /* 0x000000ffff90a224 */ /* 0x104fe400078e0082 */
[C---:B------:R-:W-:Y:S04]  /*157c0*/  @!P2 IMAD.WIDE.U32 R130, R137.reuse, 0x60, R130 ;  /* 0x000000608982a825 */ /* 0x040fe800078e0082 */
[----:B------:R-:W-:Y:S01]  /*157d0*/  @!P2 IMAD.IADD R134, R134, 0x1, R131 ;  /* 0x000000018686a824 */ /* 0x000fe200078e0283 */
[----:B------:R-:W-:Y:S01]  /*157e0*/  @!P2 LEA R204, P3, R130, R195, 0x1 ;  /* 0x000000c382cca211 */ /* 0x000fe200078608ff */
[----:B-1----:R-:W-:Y:S01]  /*157f0*/  @!P2 IMAD R136, R136, 0xa0, RZ ;  /* 0x000000a08888a824 */ /* 0x002fe200078e02ff */
[----:B-----5:R-:W-:Y:S01]  /*15800*/  @!P2 LEA.HI.X R138, R137, R129, R138, 0x7, P0 ;  /* 0x00000081898aa211 */ /* 0x020fe200000f3c8a */
[----:B---3--:R-:W-:Y:S01]  /*15810*/  @!P2 IMAD R133, R133, 0xc0, RZ ;  /* 0x000000c08585a824 */ /* 0x008fe200078e02ff */
[-C--:B------:R-:W-:Y:S01]  /*15820*/  @!P2 LEA.HI.X R205, R130, R194.reuse, R134, 0x1, P3 ;  /* 0x000000c282cda211 */ /* 0x080fe200018f0c86 */
[----:B------:R-:W-:Y:S01]  /*15830*/  @!P2 IMAD.IADD R136, R136, 0x1, R201 ;  /* 0x000000018888a824 */ /* 0x000fe200078e02c9 */
[-C--:B------:R-:W-:Y:S01]  /*15840*/  @!P2 LEA R202, P0, R135, R195.reuse, 0x1 ;  /* 0x000000c387caa211 */ /* 0x080fe200078008ff */
[----:B------:R-:W-:Y:S01]  /*15850*/  @!P2 IMAD.IADD R133, R133, 0x1, R147 ;  /* 0x000000018585a824 */ /* 0x000fe200078e0293 */
[CC--:B------:R-:W-:Y:S01]  /*15860*/  @!P2 LEA R134, P4, R200.reuse, R195.reuse, 0x1 ;  /* 0x000000c3c886a211 */ /* 0x0c0fe200078808ff */
[----:B------:R-:W-:Y:S01]  /*15870*/  @!PT LDS RZ, [RZ] ;  /* 0x00000000fffff984 */ /* 0x000fe20000000800 */
[----:B------:R-:W-:Y:S01]  /*15880*/  @!PT LDS RZ, [RZ] ;  /* 0x00000000fffff984 */ /* 0x000fe20000000800 */
[----:B------:R-:W-:Y:S01]  /*15890*/  @!PT LDS RZ, [RZ] ;  /* 0x00000000fffff984 */ /* 0x000fe20000000800 */
[----:B------:R2:W-:Y:S01]  /*158a0*/  @!P2 LDGSTS.E.BYPASS.LTC128B.128 [R188+0x2800], desc[UR18][R204.64] ;  /* 0x02800000ccbcafae */ /* 0x0005e2000b901d52 */
[-C--:B------:R-:W-:Y:S01]  /*158b0*/  @!P2 LEA.HI.X R203, R135, R194.reuse, R138, 0x1, P0 ;  /* 0x000000c287cba211 */ /* 0x080fe200000f0c8a */
[----:B------:R-:W-:Y:S01]  /*158c0*/  @!P2 IMAD.MOV.U32 R145, RZ, RZ, R129 ;  /* 0x000000ffff91a224 */ /* 0x000fe200078e0081 */
[-C--:B------:R-:W-:Y:S01]  /*158d0*/  @!P2 LEA.HI.X R135, R200, R194.reuse, R136, 0x1, P4 ;  /* 0x000000c2c887a211 */ /* 0x080fe200020f0c88 */
[----:B------:R2:W-:Y:S01]  /*158e0*/  @P2 STS.128 [R188+0x3000], RZ ;  /* 0x003000ffbc002388 */ /* 0x0005e20000000c00 */
[CC--:B------:R-:W-:Y:S01]  /*158f0*/  @!P2 LEA R130, P3, R146.reuse, R195.reuse, 0x1 ;  /* 0x000000c39282a211 */ /* 0x0c0fe200078608ff */
[----:B------:R-:W-:Y:S02]  /*15900*/  @!P2 IMAD.WIDE.U32 R144, R137, 0xe0, R144 ;  /* 0x000000e08990a825 */ /* 0x000fe400078e0090 */
[----:B------:R-:W-:Y:S01]  /*15910*/  @!PT LDS RZ, [RZ] ;  /* 0x00000000fffff984 */ /* 0x000fe20000000800 */
[----:B------:R-:W-:Y:S01]  /*15920*/  @!PT LDS RZ, [RZ] ;  /* 0x00000000fffff984 */ /* 0x000fe20000000800 */
[----:B------:R-:W-:Y:S01]  /*15930*/  @!PT LDS RZ, [RZ] ;  /* 0x00000000fffff984 */ /* 0x000fe20000000800 */
[----:B------:R2:W-:Y:S01]  /*15940*/  @!P2 LDGSTS.E.BYPASS.LTC128B.128 [R188+0x3000], desc[UR18][R202.64] ;  /* 0x03000000cabcafae */ /* 0x0005e2000b901d52 */
[-C--:B------:R-:W-:Y:S01]  /*15950*/  @!P2 LEA.HI.X R131, R146, R194.reuse, R133, 0x1, P3 ;  /* 0x000000c29283a211 */ /* 0x080fe200018f0c85 */
[----:B----4-:R-:W-:Y:S01]  /*15960*/  @!P2 IMAD R132, R132, 0xe0, RZ ;  /* 0x000000e08484a824 */ /* 0x010fe200078e02ff */
[----:B------:R-:W-:Y:S01]  /*15970*/  @!P2 LEA R138, P0, R144, R195, 0x1 ;  /* 0x000000c3908aa211 */ /* 0x000fe200078008ff */
[----:B------:R2:W-:Y:S01]  /*15980*/  @P2 STS.128 [R188+0x3800], RZ ;  /* 0x003800ffbc002388 */ /* 0x0005e20000000c00 */
[----:B------:R-:W-:Y:S02]  /*15990*/  IMAD.MOV.U32 R195, RZ, RZ, R140 ;  /* 0x000000ffffc37224 */ /* 0x000fe400078e008c */
[----:B------:R-:W-:Y:S01]  /*159a0*/  @!P2 IMAD.IADD R132, R132, 0x1, R145 ;  /* 0x000000018484a824 */ /* 0x000fe200078e0291 */
[----:B------:R-:W-:Y:S01]  /*159b0*/  @!PT LDS RZ, [RZ] ;  /* 0x00000000fffff984 */ /* 0x000fe20000000800 */
[----:B------:R-:W-:Y:S01]  /*159c0*/  @!PT LDS RZ, [RZ] ;  /* 0x00000000fffff984 */ /* 0x000fe20000000800 */
[----:B------:R-:W-:Y:S01]  /*159d0*/  @!PT LDS RZ, [RZ] ;  /* 0x00000000fffff984 */ /* 0x000fe20000000800 */
[----:B------:R2:W-:Y:S04]  /*159e0*/  @!P2 LDGSTS.E.BYPASS.LTC128B.128 [R188+0x3800], desc[UR18][R134.64] ;  /* 0x0380000086bcafae */ /* 0x0005e8000b901d52 */
        /* <DEDUP_REMOVED lines=13> */
.L_x_2448:
[----:B------:R-:W-:Y:S01]  /*15ac0*/  MOV R129, UR7 ;  /* 0x0000000700817c02 */ /* 0x000fe20008000f00 */
[----:B------:R-:W-:Y:S03]  /*15ad0*/  UISETP.GT.AND UP0, UPT, UR7, UR15, UPT ;  /* 0x0000000f0700728c */ /* 0x000fe6000bf04270 */
[----:B------:R-:W-:Y:S04]  /*15ae0*/  LEA R132, R129, R169, 0x8 ;  /* 0x000000a981847211 */ /* 0x000fe800078e40ff */
[C---:B--2---:R-:W-:Y:S02]  /*15af0*/  IADD3 R134, R132.reuse, 0x61, RZ ;  /* 0x0000006184867810 */ /* 0x044fe40007ffe0ff */
[----:B------:R-:W-:Y:S02]  /*15b00*/  I2FP.F32.S32 R129, R132 ;  /* 0x0000008400817245 */ /* 0x000fe40000201400 */
[C---:B------:R-:W-:Y:S02]  /*15b10*/  IADD3 R130, R132.reuse, 0x1, RZ ;  /* 0x0000000184827810 */ /* 0x040fe40007ffe0ff */
[C---:B------:R-:W-:Y:S01]  /*15b20*/  IADD3 R131, R132.reuse, 0x8, RZ ;  /* 0x0000000884837810 */ /* 0x040fe20007ffe0ff */
[C---:B------:R-:W-:Y:S01]  /*15b30*/  FFMA.FTZ R0, R129.reuse, UR6, R0 ;  /* 0x0000000681007c23 */ /* 0x040fe20008010000 */
[----:B------:R-:W-:Y:S01]  /*15b40*/  I2FP.F32.S32 R130, R130 ;  /* 0x0000008200827245 */ /* 0x000fe20000201400 */
[----:B-1----:R-:W-:Y:S01]  /*15b50*/  FFMA.FTZ R2, R129, UR6, R2 ;  /* 0x0000000681027c23 */ /* 0x002fe20008010002 */
        /* <DEDUP_REMOVED lines=25> */
[----:B------:R-:W-:Y:S01]  /*15cf0*/  IADD3 R133, R132, 0x21, RZ ;  /* 0x0000002184857810 */ /* 0x000fe20007ffe0ff */
[----:B------:R-:W-:Y:S01]  /*15d00*/  FFMA.FTZ R15, R130, UR6, R15 ;  /* 0x00000006820f7c23 */ /* 0x000fe2000801000f */
[----:B------:R-:W-:Y:S01]  /*15d10*/  IADD3 R131, R132, 0x28, RZ ;  /* 0x0000002884837810 */ /* 0x000fe20007ffe0ff */
        /* <DEDUP_REMOVED lines=12> */
[----:B------:R-:W-:Y:S02]  /*15de0*/  IADD3 R133, R132, 0x31, RZ ;  /* 0x0000003184857810 */ /* 0x000fe40007ffe0ff */
[----:B------:R-:W-:Y:S01]  /*15df0*/  I2FP.F32.S32 R129, R131 ;  /* 0x0000008300817245 */ /* 0x000fe20000201400 */
[----:B------:R-:W-:Y:S01]  /*15e00*/  FFMA.FTZ R23, R130, UR6, R23 ;  /* 0x0000000682177c23 */ /* 0x000fe20008010017 */
[----:B------:R-:W-:Y:S01]  /*15e10*/  IADD3 R131, R132, 0x38, RZ ;  /* 0x0000003884837810 */ /* 0x000fe20007ffe0ff */
[----:B------:R-:W-:Y:S01]  /*15e20*/  FFMA.FTZ R24, R130, UR6, R24 ;  /* 0x0000000682187c23 */ /* 0x000fe20008010018 */
[----:B------:R-:W-:Y:S01]  /*15e30*/  I2FP.F32.S32 R130, R133 ;  /* 0x0000008500827245 */ /* 0x000fe20000201400 */
[C---:B------:R-:W-:Y:S01]  /*15e40*/  FFMA.FTZ R25, R129.reuse, UR6, R25 ;  /* 0x0000000681197c23 */ /* 0x040fe20008010019 */
[----:B------:R-:W-:Y:S01]  /*15e50*/  FFMA.FTZ R26, R129, UR6, R26 ;  /* 0x00000006811a7c23 */ /* 0x000fe2000801001a */
[----:B------:R-:W-:Y:S02]  /*15e60*/  IADD3 R133, R132, 0x39, RZ ;  /* 0x0000003984857810 */ /* 0x000fe40007ffe0ff */
[C---:B------:R-:W-:Y:S01]  /*15e70*/  FFMA.FTZ R27, R130.reuse, UR6, R27 ;  /* 0x00000006821b7c23 */ /* 0x040fe2000801001b */
[----:B------:R-:W-:Y:S01]  /*15e80*/  I2FP.F32.S32 R129, R131 ;  /* 0x0000008300817245 */ /* 0x000fe20000201400 */
[----:B------:R-:W-:Y:S01]  /*15e90*/  FFMA.FTZ R28, R130, UR6, R28 ;  /* 0x00000006821c7c23 */ /* 0x000fe2000801001c */
        /* <DEDUP_REMOVED lines=38> */
[C---:B------:R-:W-:Y:S01]  /*16100*/  FFMA.FTZ R47, R130.reuse, UR6, R47 ;  /* 0x00000006822f7c23 */ /* 0x040fe2000801002f */
[----:B------:R-:W-:Y:S01]  /*16110*/  FFMA.FTZ R48, R130, UR6, R48 ;  /* 0x0000000682307c23 */ /* 0x000fe20008010030 */
[----:B------:R-:W-:Y:S02]  /*16120*/  I2FP.F32.S32 R130, R134 ;  /* 0x0000008600827245 */ /* 0x000fe40000201400 */
[----:B------:R-:W-:Y:S01]  /*16130*/  IADD3 R131, R132, 0x69, RZ ;  /* 0x0000006984837810 */ /* 0x000fe20007ffe0ff */
[C---:B------:R-:W-:Y:S01]  /*16140*/  FFMA.FTZ R49, R129.reuse, UR6, R49 ;  /* 0x0000000681317c23 */ /* 0x040fe20008010031 */
[----:B------:R-:W-:Y:S01]  /*16150*/  FFMA.FTZ R50, R129, UR6, R50 ;  /* 0x0000000681327c23 */ /* 0x000fe20008010032 */
[----:B------:R-:W-:Y:S01]  /*16160*/  I2FP.F32.S32 R129, R133 ;  /* 0x0000008500817245 */ /* 0x000fe20000201400 */
[----:B------:R-:W-:Y:S01]  /*16170*/  FFMA.FTZ R51, R130, UR6, R51 ;  /* 0x0000000682337c23 */ /* 0x000fe20008010033 */
        /* <DEDUP_REMOVED lines=33> */
[----:B------:R-:W-:Y:S02]  /*16390*/  FMNMX.FTZ R134, R25, R134, !PT ;  /* 0x0000008619867209 */ /* 0x000fe40007810000 */
[----:B------:R-:W-:Y:S02]  /*163a0*/  FMNMX.FTZ R133, R26, R133, !PT ;  /* 0x000000851a857209 */ /* 0x000fe40007810000 */
[----:B------:R-:W-:Y:S02]  /*163b0*/  FMNMX.FTZ R134, R27, R134, !PT ;  /* 0x000000861b867209 */ /* 0x000fe40007810000 */
[----:B------:R-:W-:Y:S02]  /*163c0*/  I2FP.F32.S32 R130, R130 ;  /* 0x0000008200827245 */ /* 0x000fe40000201400 */
[----:B------:R-:W-:Y:S02]  /*163d0*/  I2FP.F32.S32 R129, R129 ;  /* 0x0000008100817245 */ /* 0x000fe40000201400 */
[----:B------:R-:W-:Y:S02]  /*163e0*/  FMNMX.FTZ R133, R28, R133, !PT ;  /* 0x000000851c857209 */ /* 0x000fe40007810000 */
[----:B------:R-:W-:Y:S01]  /*163f0*/  FMNMX.FTZ R134, R29, R134, !PT ;  /* 0x000000861d867209 */ /* 0x000fe20007810000 */
[C---:B------:R-:W-:Y:S01]  /*16400*/  FFMA.FTZ R57, R129.reuse, UR6, R57 ;  /* 0x0000000681397c23 */ /* 0x040fe20008010039 */
[----:B------:R-:W-:Y:S01]  /*16410*/  FMNMX.FTZ R133, R30, R133, !PT ;  /* 0x000000851e857209 */ /* 0x000fe20007810000 */
[----:B------:R-:W-:Y:S01]  /*16420*/  FFMA.FTZ R58, R129, UR6, R58 ;  /* 0x00000006813a7c23 */ /* 0x000fe2000801003a */
[----:B------:R-:W-:Y:S01]  /*16430*/  I2FP.F32.S32 R129, R131 ;  /* 0x0000008300817245 */ /* 0x000fe20000201400 */
[----:B------:R-:W-:Y:S01]  /*16440*/  FFMA.FTZ R59, R130, UR6, R59 ;  /* 0x00000006823b7c23 */ /* 0x000fe2000801003b */
[----:B------:R-:W-:Y:S01]  /*16450*/  IADD3 R131, R132, 0x81, RZ ;  /* 0x0000008184837810 */ /* 0x000fe20007ffe0ff */
[----:B------:R-:W-:Y:S01]  /*16460*/  FFMA.FTZ R60, R130, UR6, R60 ;  /* 0x00000006823c7c23 */ /* 0x000fe2000801003c */
        /* <DEDUP_REMOVED lines=95> */
[----:B------:R-:W-:Y:S01]  /*16a60*/  IADD3 R131, R132, 0xc0, RZ ;  /* 0x000000c084837810 */ /* 0x000fe20007ffe0ff */
[C---:B------:R-:W-:Y:S01]  /*16a70*/  FFMA.FTZ R91, R129.reuse, UR6, R91 ;  /* 0x00000006815b7c23 */ /* 0x040fe2000801005b */
[----:B------:R-:W-:Y:S01]  /*16a80*/  FMNMX.FTZ R133, R66, R133, !PT ;  /* 0x0000008542857209 */ /* 0x000fe20007810000 */
[----:B------:R-:W-:Y:S01]  /*16a90*/  FFMA.FTZ R92, R129, UR6, R92 ;  /* 0x00000006815c7c23 */ /* 0x000fe2000801005c */
[----:B------:R-:W-:Y:S02]  /*16aa0*/  IADD3 R129, R132, 0xb8, RZ ;  /* 0x000000b884817810 */ /* 0x000fe40007ffe0ff */
[----:B------:R-:W-:Y:S02]  /*16ab0*/  FMNMX.FTZ R134, R67, R134, !PT ;  /* 0x0000008643867209 */ /* 0x000fe40007810000 */
[----:B------:R-:W-:Y:S02]  /*16ac0*/  FMNMX.FTZ R133, R68, R133, !PT ;  /* 0x0000008544857209 */ /* 0x000fe40007810000 */
[----:B------:R-:W-:Y:S02]  /*16ad0*/  FMNMX.FTZ R134, R69, R134, !PT ;  /* 0x0000008645867209 */ /* 0x000fe40007810000 */
[----:B------:R-:W-:Y:S02]  /*16ae0*/  FMNMX.FTZ R133, R70, R133, !PT ;  /* 0x0000008546857209 */ /* 0x000fe40007810000 */
        /* <DEDUP_REMOVED lines=42> */
[----:B------:R-:W-:Y:S02]  /*16d90*/  FMNMX.FTZ R134, R91, R134, !PT ;  /* 0x000000865b867209 */ /* 0x000fe40007810000 */
[----:B------:R-:W-:Y:S02]  /*16da0*/  I2FP.F32.S32 R130, R130 ;  /* 0x0000008200827245 */ /* 0x000fe40000201400 */
        /* <DEDUP_REMOVED lines=93> */
[C---:B------:R-:W-:Y:S01]  /*17380*/  FADD.FTZ R132, -R131.reuse, R171 ;  /* 0x000000ab83847221 */ /* 0x040fe20000010100 */
[----:B------:R-:W-:Y:S01]  /*17390*/  FMUL.FTZ R130, R131, UR4 ;  /* 0x0000000483827c20 */ /* 0x000fe20008410000 */
[----:B------:R-:W-:Y:S02]  /*173a0*/  FMUL.FTZ R133, R133, UR4 ;  /* 0x0000000485857c20 */ /* 0x000fe40008410000 */
[----:B------:R-:W-:Y:S02]  /*173b0*/  FMUL.FTZ R132, R132, UR4 ;  /* 0x0000000484847c20 */ /* 0x000fe40008410000 */
[----:B------:R-:W-:Y:S02]  /*173c0*/  FSEL R130, R130, RZ, P0 ;  /* 0x000000ff82827208 */ /* 0x000fe40000000000 */
[----:B------:R-:W1:Y:S01]  /*173d0*/  MUFU.EX2 R133, R133 ;  /* 0x0000008500857308 */ /* 0x000e620000000800 */
[----:B------:R-:W-:Y:S02]  /*173e0*/  FSETP.NEU.FTZ.AND P0, PT, R129, -INF , PT ;  /* 0xff8000008100780b */ /* 0x000fe40003f1d000 */
        /* <DEDUP_REMOVED lines=18> */
[C---:B------:R-:W-:Y:S01]  /*17510*/  FMUL.FTZ R178, R133.reuse, R178 ;  /* 0x000000b285b27220 */ /* 0x040fe20000410000 */
[C---:B------:R-:W-:Y:S01]  /*17520*/  FMUL.FTZ R179, R133.reuse, R179 ;  /* 0x000000b385b37220 */ /* 0x040fe20000410000 */
[C---:B------:R-:W-:Y:S03]  /*17530*/  FMUL.FTZ R174, R133.reuse, R174 ;  /* 0x000000ae85ae7220 */ /* 0x040fe60000410000 */
[----:B------:R-:W1:Y:S01]  /*17540*/  MUFU.EX2 R143, R143 ;  /* 0x0000008f008f7308 */ /* 0x000e620000000800 */
        /* <DEDUP_REMOVED lines=9> */
[----:B------:R-:W-:Y:S01]  /*175e0*/  FMUL.FTZ R175, R133, R175 ;  /* 0x000000af85af7220 */ /* 0x000fe20000410000 */
        /* <DEDUP_REMOVED lines=21> */
[----:B------:R-:W3:Y:S01]  /*17740*/  MUFU.EX2 R135, R135 ;  /* 0x0000008700877308 */ /* 0x000ee20000000800 */
[--C-:B------:R-:W-:Y:S01]  /*17750*/  FFMA.FTZ R29, R29, UR4, -R130.reuse ;  /* 0x000000041d1d7c23 */ /* 0x100fe20008010882 */
[--C-:B------:R-:W-:Y:S01]  /*17760*/  FFMA.FTZ R31, R31, UR4, -R130.reuse ;  /* 0x000000041f1f7c23 */ /* 0x100fe20008010882 */
[----:B------:R-:W-:Y:S01]  /*17770*/  FSEL R3, R3, RZ, P0 ;  /* 0x000000ff03037208 */ /* 0x000fe20000000000 */
        /* <DEDUP_REMOVED lines=13> */
[--C-:B------:R-:W-:Y:S01]  /*17850*/  FFMA.FTZ R200, R20, UR4, -R3.reuse ;  /* 0x0000000414c87c23 */ /* 0x100fe20008010803 */
[--C-:B------:R-:W-:Y:S01]  /*17860*/  FFMA.FTZ R171, R22, UR4, -R3.reuse ;  /* 0x0000000416ab7c23 */ /* 0x100fe20008010803 */
[--C-:B------:R-:W-:Y:S01]  /*17870*/  FFMA.FTZ R201, R18, UR4, -R3.reuse ;  /* 0x0000000412c97c23 */ /* 0x100fe20008010803 */
[----:B------:R-:W5:Y:S01]  /*17880*/  LDSM.16.MT88.4 R12, [R196+0x5000] ;  /* 0x00500000c40c783b */ /* 0x000f620000004200 */
[----:B-1----:R-:W-:Y:S01]  /*17890*/  F2FP.BF16.F32.PACK_AB R18, R143, R145 ;  /* 0x000000918f12723e */ /* 0x002fe200000010ff */
[--C-:B------:R-:W-:Y:S01]  /*178a0*/  FFMA.FTZ R170, R24, UR4, -R3.reuse ;  /* 0x0000000418aa7c23 */ /* 0x100fe20008010803 */
[----:B--2---:R-:W-:Y:S03]  /*178b0*/  F2FP.BF16.F32.PACK_AB R24, R142, R144 ;  /* 0x000000908e18723e */ /* 0x004fe600000010ff */
[----:B------:R-:W-:Y:S01]  /*178c0*/  MUFU.EX2 R208, R208 ;  /* 0x000000d000d07308 */ /* 0x000fe20000000800 */
[--C-:B------:R-:W-:Y:S01]  /*178d0*/  FFMA.FTZ R147, R26, UR4, -R3.reuse ;  /* 0x000000041a937c23 */ /* 0x100fe20008010803 */
[----:B---3--:R-:W-:Y:S01]  /*178e0*/  F2FP.BF16.F32.PACK_AB R26, R135, R134 ;  /* 0x00000086871a723e */ /* 0x008fe200000010ff */
[--C-:B------:R-:W-:Y:S01]  /*178f0*/  FFMA.FTZ R209, R68, UR4, -R3.reuse ;  /* 0x0000000444d17c23 */ /* 0x100fe20008010803 */
[----:B------:R-:W1:Y:S01]  /*17900*/  LDSM.16.MT88.4 R8, [R197+0x5400] ;  /* 0x00540000c508783b */ /* 0x000e620000004200 */
[--C-:B------:R-:W-:Y:S01]  /*17910*/  FFMA.FTZ R68, R70, UR4, -R3.reuse ;  /* 0x0000000446447c23 */ /* 0x100fe20008010803 */
[--C-:B------:R-:W-:Y:S01]  /*17920*/  FFMA.FTZ R66, R66, UR4, -R3.reuse ;  /* 0x0000000442427c23 */ /* 0x100fe20008010803 */
[--C-:B------:R-:W-:Y:S03]  /*17930*/  FFMA.FTZ R70, R72, UR4, -R3.reuse ;  /* 0x0000000448467c23 */ /* 0x100fe60008010803 */
[----:B------:R-:W-:Y:S01]  /*17940*/  MUFU.EX2 R207, R207 ;  /* 0x000000cf00cf7308 */ /* 0x000fe20000000800 */
[--C-:B------:R-:W-:Y:S01]  /*17950*/  FFMA.FTZ R2, R2, UR4, -R3.reuse ;  /* 0x0000000402027c23 */ /* 0x100fe20008010803 */
[--C-:B------:R-:W-:Y:S01]  /*17960*/  FFMA.FTZ R202, R16, UR4, -R3.reuse ;  /* 0x0000000410ca7c23 */ /* 0x100fe20008010803 */
[--C-:B------:R-:W-:Y:S01]  /*17970*/  FFMA.FTZ R16, R28, UR4, -R3.reuse ;  /* 0x000000041c107c23 */ /* 0x100fe20008010803 */
[----:B------:R-:W2:Y:S01]  /*17980*/  LDSM.16.MT88.4 R20, [R196+0x5400] ;  /* 0x00540000c414783b */ /* 0x000ea20000004200 */
        /* <DEDUP_REMOVED lines=20> */
[----:B---3--:R-:W-:Y:S01]  /*17ad0*/  F2FP.BF16.F32.PACK_AB R17, R208, R2 ;  /* 0x00000002d011723e */ /* 0x008fe200000010ff */
[--C-:B------:R-:W-:Y:S01]  /*17ae0*/  FFMA.FTZ R55, R55, UR4, -R130.reuse ;  /* 0x0000000437377c23 */ /* 0x100fe20008010882 */
[--C-:B------:R-:W-:Y:S01]  /*17af0*/  FFMA.FTZ R50, R50, UR4, -R3.reuse ;  /* 0x0000000432327c23 */ /* 0x100fe20008010803 */
[--C-:B------:R-:W-:Y:S01]  /*17b00*/  FFMA.FTZ R52, R52, UR4, -R3.reuse ;  /* 0x0000000434347c23 */ /* 0x100fe20008010803 */
[--C-:B------:R-:W-:Y:S01]  /*17b10*/  FFMA.FTZ R54, R54, UR4, -R3.reuse ;  /* 0x0000000436367c23 */ /* 0x100fe20008010803 */
[--C-:B------:R-:W-:Y:S01]  /*17b20*/  FFMA.FTZ R56, R56, UR4, -R3.reuse ;  /* 0x0000000438387c23 */ /* 0x100fe20008010803 */
[--C-:B------:R-:W-:Y:S03]  /*17b30*/  FFMA.FTZ R57, R57, UR4, -R130.reuse ;  /* 0x0000000439397c23 */ /* 0x100fe60008010882 */
[----:B------:R-:W-:Y:S01]  /*17b40*/  MUFU.EX2 R204, R204 ;  /* 0x000000cc00cc7308 */ /* 0x000fe20000000800 */
[----:B----4-:R-:W-:Y:S01]  /*17b50*/  F2FP.BF16.F32.PACK_AB R19, R206, R207 ;  /* 0x000000cfce13723e */ /* 0x010fe200000010ff */
[--C-:B------:R-:W-:Y:S01]  /*17b60*/  FFMA.FTZ R59, R59, UR4, -R130.reuse ;  /* 0x000000043b3b7c23 */ /* 0x100fe20008010882 */
[--C-:B------:R-:W-:Y:S01]  /*17b70*/  FFMA.FTZ R61, R61, UR4, -R130.reuse ;  /* 0x000000043d3d7c23 */ /* 0x100fe20008010882 */
[----:B------:R-:W-:Y:S01]  /*17b80*/  FFMA.FTZ R63, R63, UR4, -R130 ;  /* 0x000000043f3f7c23 */ /* 0x000fe20008010882 */
[--C-:B------:R-:W-:Y:S01]  /*17b90*/  FFMA.FTZ R58, R58, UR4, -R3.reuse ;  /* 0x000000043a3a7c23 */ /* 0x100fe20008010803 */
[--C-:B------:R-:W-:Y:S01]  /*17ba0*/  FFMA.FTZ R60, R60, UR4, -R3.reuse ;  /* 0x000000043c3c7c23 */ /* 0x100fe20008010803 */
[--C-:B------:R-:W-:Y:S03]  /*17bb0*/  FFMA.FTZ R62, R62, UR4, -R3.reuse ;  /* 0x000000043e3e7c23 */ /* 0x100fe60008010803 */
[----:B------:R-:W3:Y:S01]  /*17bc0*/  MUFU.EX2 R205, R205 ;  /* 0x000000cd00cd7308 */ /* 0x000ee20000000800 */
[----:B-----5:R-:W-:Y:S01]  /*17bd0*/  F2FP.BF16.F32.PACK_AB R16, R146, R0 ;  /* 0x000000009210723e */ /* 0x020fe200000010ff */
[--C-:B------:R-:W-:Y:S01]  /*17be0*/  FFMA.FTZ R64, R64, UR4, -R3.reuse ;  /* 0x0000000440407c23 */ /* 0x100fe20008010803 */
[----:B------:R-:W-:Y:S01]  /*17bf0*/  FFMA.FTZ R0, R167, R132, R0 ;  /* 0x00000084a7007223 */ /* 0x000fe20000010000 */
[--C-:B------:R-:W-:Y:S01]  /*17c00*/  FFMA.FTZ R72, R74, UR4, -R3.reuse ;  /* 0x000000044a487c23 */ /* 0x100fe20008010803 */
[--C-:B------:R-:W-:Y:S01]  /*17c10*/  FFMA.FTZ R74, R76, UR4, -R3.reuse ;  /* 0x000000044c4a7c23 */ /* 0x100fe20008010803 */
[--C-:B------:R-:W-:Y:S01]  /*17c20*/  FFMA.FTZ R76, R80, UR4, -R3.reuse ;  /* 0x00000004504c7c23 */ /* 0x100fe20008010803 */
[--C-:B------:R-:W-:Y:S03]  /*17c30*/  FFMA.FTZ R80, R84, UR4, -R3.reuse ;  /* 0x0000000454507c23 */ /* 0x100fe60008010803 */
[----:B------:R-:W-:Y:S01]  /*17c40*/  MUFU.EX2 R203, R203 ;  /* 0x000000cb00cb7308 */ /* 0x000fe20000000800 */
[C---:B------:R-:W-:Y:S01]  /*17c50*/  HMMA.16816.F32.BF16 R184, R16.reuse, R4, R184 ;  /* 0x0000000410b8723c */ /* 0x040fe200000418b8 */
[----:B------:R-:W-:Y:S04]  /*17c60*/  PLOP3.LUT P0, PT, PT, PT, UP0, 0x80, 0x0 ;  /* 0x000000000000781c */ /* 0x000fe80003f0f008 */
[--C-:B------:R-:W-:Y:S01]  /*17c70*/  FFMA.FTZ R84, R88, UR4, -R3.reuse ;  /* 0x0000000458547c23 */ /* 0x100fe20008010803 */
[C---:B------:R-:W-:Y:S03]  /*17c80*/  HMMA.16816.F32.BF16 R180, R16.reuse, R6, R180 ;  /* 0x0000000610b4723c */ /* 0x040fe600000418b4 */
[----:B------:R-:W4:Y:S01]  /*17c90*/  MUFU.EX2 R202, R202 ;  /* 0x000000ca00ca7308 */ /* 0x000f220000000800 */
[----:B------:R-:W5:Y:S01]  /*17ca0*/  LDSM.16.MT88.4 R4, [R197+0x5800] ;  /* 0x00580000c504783b */ /* 0x000f620000004200 */
[----:B---3--:R-:W-:Y:S01]  /*17cb0*/  F2FP.BF16.F32.PACK_AB R25, R205, R204 ;  /* 0x000000cccd19723e */ /* 0x008fe200000010ff */
[C---:B------:R-:W-:Y:S07]  /*17cc0*/  HMMA.16816.F32.BF16 R176, R16.reuse, R12, R176 ;  /* 0x0000000c10b0723c */ /* 0x040fee00000418b0 */
[----:B------:R-:W-:Y:S01]  /*17cd0*/  MUFU.EX2 R136, R136 ;  /* 0x0000008800887308 */ /* 0x000fe20000000800 */
[----:B------:R-:W-:Y:S01]  /*17ce0*/  FADD.FTZ R146, R146, R0 ;  /* 0x0000000092927221 */ /* 0x000fe20000010000 */
[----:B------:R-:W-:Y:S01]  /*17cf0*/  HMMA.16816.F32.BF16 R172, R16, R14, R172 ;  /* 0x0000000e10ac723c */ /* 0x000fe200000418ac */
[----:B------:R-:W3:Y:S07]  /*17d00*/  LDSM.16.MT88.4 R12, [R196+0x5800] ;  /* 0x00580000c40c783b */ /* 0x000eee0000004200 */
[----:B------:R-:W2:Y:S03]  /*17d10*/  MUFU.EX2 R137, R137 ;  /* 0x0000008900897308 */ /* 0x000ea60000000800 */
[----:B----4-:R-:W-:Y:S01]  /*17d20*/  F2FP.BF16.F32.PACK_AB R27, R202, R203 ;  /* 0x000000cbca1b723e */ /* 0x010fe200000010ff */
        /* <DEDUP_REMOVED lines=10> */
[----:B--2---:R-:W-:Y:S01]  /*17dd0*/  F2FP.BF16.F32.PACK_AB R16, R137, R136 ;  /* 0x000000888910723e */ /* 0x004fe200000010ff */
[C---:B------:R-:W-:Y:S07]  /*17de0*/  HMMA.16816.F32.BF16 R176, R24.reuse, R20, R176 ;  /* 0x0000001418b0723c */ /* 0x040fee00000418b0 */
[----:B------:R-:W-:Y:S01]  /*17df0*/  MUFU.EX2 R201, R201 ;  /* 0x000000c900c97308 */ /* 0x000fe20000000800 */
[--C-:B------:R-:W-:Y:S01]  /*17e00*/  FFMA.FTZ R77, R77, UR4, -R130.reuse ;  /* 0x000000044d4d7c23 */ /* 0x100fe20008010882 */
[----:B------:R-:W-:Y:S01]  /*17e10*/  HMMA.16816.F32.BF16 R172, R24, R22, R172 ;  /* 0x0000001618ac723c */ /* 0x000fe200000418ac */
[----:B------:R-:W2:Y:S07]  /*17e20*/  LDSM.16.MT88.4 R20, [R196+0x5c00] ;  /* 0x005c0000c414783b */ /* 0x000eae0000004200 */
[----:B------:R-:W5:Y:S03]  /*17e30*/  MUFU.EX2 R200, R200 ;  /* 0x000000c800c87308 */ /* 0x000f660000000800 */
[----:B-1----:R-:W-:Y:S01]  /*17e40*/  F2FP.BF16.F32.PACK_AB R18, R139, R138 ;  /* 0x0000008a8b12723e */ /* 0x002fe200000010ff */
[--C-:B------:R-:W-:Y:S01]  /*17e50*/  FFMA.FTZ R79, R79, UR4, -R130.reuse ;  /* 0x000000044f4f7c23 */ /* 0x100fe20008010882 */
[--C-:B------:R-:W-:Y:S01]  /*17e60*/  FFMA.FTZ R97, R97, UR4, -R130.reuse ;  /* 0x0000000461617c23 */ /* 0x100fe20008010882 */
[--C-:B------:R-:W-:Y:S01]  /*17e70*/  FFMA.FTZ R99, R99, UR4, -R130.reuse ;  /* 0x0000000463637c23 */ /* 0x100fe20008010882 */
[--C-:B------:R-:W-:Y:S03]  /*17e80*/  FFMA.FTZ R101, R101, UR4, -R130.reuse ;  /* 0x0000000465657c23 */ /* 0x100fe60008010882 */
[----:B------:R-:W-:Y:S01]  /*17e90*/  MUFU.EX2 R171, R171 ;  /* 0x000000ab00ab7308 */ /* 0x000fe20000000800 */
[----:B------:R-:W-:Y:S01]  /*17ea0*/  FFMA.FTZ R103, R103, UR4, -R130 ;  /* 0x0000000467677c23 */ /* 0x000fe20008010882 */
[----:B------:R-:W-:Y:S01]  /*17eb0*/  FFMA.FTZ R2, R168, R133, R2 ;  /* 0x00000085a8027223 */ /* 0x000fe20000010002 */
[----:B------:R-:W-:Y:S01]  /*17ec0*/  FADD.FTZ R146, R145, R146 ;  /* 0x0000009291927221 */ /* 0x000fe20000010000 */
[--C-:B------:R-:W-:Y:S01]  /*17ed0*/  FFMA.FTZ R113, R113, UR4, -R130.reuse ;  /* 0x0000000471717c23 */ /* 0x100fe20008010882 */
[----:B------:R-:W-:Y:S01]  /*17ee0*/  FFMA.FTZ R115, R115, UR4, -R130 ;  /* 0x0000000473737c23 */ /* 0x000fe20008010882 */
        /* <DEDUP_REMOVED lines=12> */
[----:B------:R-:W-:Y:S01]  /*17fb0*/  FADD.FTZ R2, R204, R2 ;  /* 0x00000002cc027221 */ /* 0x000fe20000010000 */
[----:B------:R-:W-:Y:S01]  /*17fc0*/  FADD.FTZ R142, R134, R142 ;  /* 0x0000008e868e7221 */ /* 0x000fe20000010000 */
[----:B------:R-:W-:Y:S02]  /*17fd0*/  FFMA.FTZ R123, R123, UR4, -R130 ;  /* 0x000000047b7b7c23 */ /* 0x000fe40008010882 */
        /* <DEDUP_REMOVED lines=14> */
[----:B------:R-:W2:Y:S01]  /*180c0*/  LDSM.16.MT88.4 R4, [R197+0x6000] ;  /* 0x00600000c504783b */ /* 0x000ea20000004200 */
[----:B-----5:R-:W-:Y:S01]  /*180d0*/  F2FP.BF16.F32.PACK_AB R24, R141, R140 ;  /* 0x0000008c8d18723e */ /* 0x020fe200000010ff */
[C---:B---3--:R-:W-:Y:S07]  /*180e0*/  HMMA.16816.F32.BF16 R176, R16.reuse, R12, R176 ;  /* 0x0000000c10b0723c */ /* 0x048fee00000418b0 */
[----:B------:R-:W3:Y:S01]  /*180f0*/  MUFU.EX2 R147, R147 ;  /* 0x0000009300937308 */ /* 0x000ee20000000800 */
[----:B------:R-:W-:Y:S01]  /*18100*/  FADD.FTZ R205, R200, R205 ;  /* 0x000000cdc8cd7221 */ /* 0x000fe20000010000 */
[----:B------:R-:W-:Y:S01]  /*18110*/  HMMA.16816.F32.BF16 R172, R16, R14, R172 ;  /* 0x0000000e10ac723c */ /* 0x000fe200000418ac */
[----:B------:R-:W5:Y:S07]  /*18120*/  LDSM.16.MT88.4 R12, [R196+0x6000] ;  /* 0x00600000c40c783b */ /* 0x000f6e0000004200 */
[----:B------:R-:W4:Y:S03]  /*18130*/  MUFU.EX2 R28, R28 ;  /* 0x0000001c001c7308 */ /* 0x000f260000000800 */
[----:B-1----:R-:W-:Y:S01]  /*18140*/  F2FP.BF16.F32.PACK_AB R26, R31, R29 ;  /* 0x0000001d1f1a723e */ /* 0x002fe200000010ff */
[----:B------:R-:W-:Y:S01]  /*18150*/  FADD.FTZ R171, R171, R205 ;  /* 0x000000cdabab7221 */ /* 0x000fe20000010000 */
[----:B------:R-:W-:Y:S03]  /*18160*/  FADD.FTZ R136, R138, R136 ;  /* 0x000000888a887221 */ /* 0x000fe60000010000 */
[----:B------:R-:W-:Y:S01]  /*18170*/  FADD.FTZ R171, R170, R171 ;  /* 0x000000abaaab7221 */ /* 0x000fe20000010000 */
[----:B------:R-:W-:Y:S01]  /*18180*/  FADD.FTZ R136, R139, R136 ;  /* 0x000000888b887221 */ /* 0x000fe20000010000 */
[----:B------:R-:W1:Y:S01]  /*18190*/  MUFU.EX2 R32, R32 ;  /* 0x0000002000207308 */ /* 0x000e620000000800 */
[----:B---3--:R-:W-:Y:S01]  /*181a0*/  F2FP.BF16.F32.PACK_AB R25, R30, R147 ;  /* 0x000000931e19723e */ /* 0x008fe200000010ff */
[----:B------:R-:W-:Y:S01]  /*181b0*/  FADD.FTZ R147, R147, R171 ;  /* 0x000000ab93937221 */ /* 0x000fe20000010000 */
[----:B------:R-:W-:Y:S01]  /*181c0*/  FADD.FTZ R136, R140, R136 ;  /* 0x000000888c887221 */ /* 0x000fe20000010000 */
[----:B------:R-:W-:Y:S02]  /*181d0*/  MOV R171, R131 ;  /* 0x0000008300ab7202 */ /* 0x000fe40000000f00 */
[----:B------:R-:W-:Y:S01]  /*181e0*/  FADD.FTZ R147, R30, R147 ;  /* 0x000000931e937221 */ /* 0x000fe20000010000 */
[----:B------:R-:W-:Y:S03]  /*181f0*/  FFMA.FTZ R30, R108, UR4, -R3 ;  /* 0x000000046c1e7c23 */ /* 0x000fe60008010803 */
[----:B------:R-:W-:Y:S01]  /*18200*/  MUFU.EX2 R33, R33 ;  /* 0x0000002100217308 */ /* 0x000fe20000000800 */
[----:B------:R-:W-:Y:S01]  /*18210*/  FADD.FTZ R141, R141, R136 ;  /* 0x000000888d8d7221 */ /* 0x000fe20000010000 */
[----:B----4-:R-:W-:Y:S01]  /*18220*/  FADD.FTZ R147, R28, R147 ;  /* 0x000000931c937221 */ /* 0x010fe20000010000 */
[----:B------:R-:W-:Y:S02]  /*18230*/  MOV R170, R129 ;  /* 0x0000008100aa7202 */ /* 0x000fe40000000f00 */
[----:B------:R-:W-:Y:S01]  /*18240*/  FADD.FTZ R141, R29, R141 ;  /* 0x0000008d1d8d7221 */ /* 0x000fe20000010000 */
[----:B------:R-:W-:Y:S04]  /*18250*/  FFMA.FTZ R29, R104, UR4, -R3 ;  /* 0x00000004681d7c23 */ /* 0x000fe80008010803 */
[----:B------:R-:W3:Y:S01]  /*18260*/  MUFU.EX2 R35, R35 ;  /* 0x0000002300237308 */ /* 0x000ee20000000800 */
[----:B-1----:R-:W-:Y:S01]  /*18270*/  F2FP.BF16.F32.PACK_AB R27, R32, R28 ;  /* 0x0000001c201b723e */ /* 0x002fe200000010ff */
[----:B------:R-:W-:Y:S01]  /*18280*/  FADD.FTZ R141, R31, R141 ;  /* 0x0000008d1f8d7221 */ /* 0x000fe20000010000 */
[--C-:B------:R-:W-:Y:S01]  /*18290*/  FFMA.FTZ R31, R106, UR4, -R3.reuse ;  /* 0x000000046a1f7c23 */ /* 0x100fe20008010803 */
[----:B------:R-:W-:Y:S01]  /*182a0*/  FFMA.FTZ R28, R102, UR4, -R3 ;  /* 0x00000004661c7c23 */ /* 0x000fe20008010803 */
[----:B------:R-:W-:Y:S05]  /*182b0*/  FADD.FTZ R32, R32, R147 ;  /* 0x0000009320207221 */ /* 0x000fea0000010000 */
[----:B------:R-:W-:Y:S01]  /*182c0*/  MUFU.EX2 R37, R37 ;  /* 0x0000002500257308 */ /* 0x000fe20000000800 */
[C---:B------:R-:W-:Y:S06]  /*182d0*/  HMMA.16816.F32.BF16 R184, R24.reuse, R8, R184 ;  /* 0x0000000818b8723c */ /* 0x040fec00000418b8 */
[C---:B------:R-:W-:Y:S03]  /*182e0*/  HMMA.16816.F32.BF16 R180, R24.reuse, R10, R180 ;  /* 0x0000000a18b4723c */ /* 0x040fe600000418b4 */
[----:B------:R-:W1:Y:S01]  /*182f0*/  MUFU.EX2 R39, R39 ;  /* 0x0000002700277308 */ /* 0x000e620000000800 */
[----:B------:R-:W4:Y:S01]  /*18300*/  LDSM.16.MT88.4 R8, [R197+0x6400] ;  /* 0x00640000c508783b */ /* 0x000f220000004200 */
[----:B---3--:R-:W-:Y:S01]  /*18310*/  F2FP.BF16.F32.PACK_AB R16, R35, R33 ;  /* 0x000000212310723e */ /* 0x008fe200000010ff */
[C---:B--2---:R-:W-:Y:S07]  /*18320*/  HMMA.16816.F32.BF16 R176, R24.reuse, R20, R176 ;  /* 0x0000001418b0723c */ /* 0x044fee00000418b0 */
        /* <DEDUP_REMOVED lines=12> */
[----:B------:R-:W-:Y:S01]  /*183f0*/  FADD.FTZ R37, R39, R37 ;  /* 0x0000002527257221 */ /* 0x000fe20000010000 */
[--C-:B------:R-:W-:Y:S07]  /*18400*/  FFMA.FTZ R39, R126, UR4, -R3.reuse ;  /* 0x000000047e277c23 */ /* 0x100fee0008010803 */
        /* <DEDUP_REMOVED lines=10> */
[--C-:B------:R-:W-:Y:S01]  /*184b0*/  FFMA.FTZ R36, R120, UR4, -R3.reuse ;  /* 0x0000000478247c23 */ /* 0x100fe20008010803 */
[----:B------:R-:W-:Y:S06]  /*184c0*/  FFMA.FTZ R38, R124, UR4, -R3 ;  /* 0x000000047c267c23 */ /* 0x000fec0008010803 */
        /* <DEDUP_REMOVED lines=13> */
[----:B------:R-:W-:Y:S01]  /*185a0*/  FADD.FTZ R41, R43, R41 ;  /* 0x000000292b297221 */ /* 0x000fe20000010000 */
[----:B------:R-:W-:Y:S03]  /*185b0*/  FFMA.FTZ R37, R122, UR4, -R3 ;  /* 0x000000047a257c23 */ /* 0x000fe60008010803 */
        /* <DEDUP_REMOVED lines=30> */
[----:B---3--:R-:W-:Y:S01]  /*187a0*/  F2FP.BF16.F32.PACK_AB R17, R52, R50 ;  /* 0x000000323411723e */ /* 0x008fe200000010ff */
[----:B------:R-:W-:Y:S04]  /*187b0*/  FADD.FTZ R50, R50, R46 ;  /* 0x0000002e32327221 */ /* 0x000fe80000010000 */
[----:B------:R-:W-:Y:S04]  /*187c0*/  FADD.FTZ R50, R52, R50 ;  /* 0x0000003234327221 */ /* 0x000fe80000010000 */
[----:B------:R-:W-:Y:S10]  /*187d0*/  MUFU.EX2 R57, R57 ;  /* 0x0000003900397308 */ /* 0x000ff40000000800 */
[----:B------:R-:W3:Y:S01]  /*187e0*/  MUFU.EX2 R59, R59 ;  /* 0x0000003b003b7308 */ /* 0x000ee20000000800 */
[----:B-1----:R-:W-:Y:S01]  /*187f0*/  F2FP.BF16.F32.PACK_AB R19, R56, R54 ;  /* 0x000000363813723e */ /* 0x002fe200000010ff */
        /* <DEDUP_REMOVED lines=20> */
[----:B----4-:R-:W-:Y:S01]  /*18940*/  F2FP.BF16.F32.PACK_AB R25, R60, R58 ;  /* 0x0000003a3c19723e */ /* 0x010fe200000010ff */
        /* <DEDUP_REMOVED lines=99> */
[----:B-1----:R-:W-:Y:S01]  /*18f80*/  F2FP.BF16.F32.PACK_AB R10, R95, R93 ;  /* 0x0000005d5f0a723e */ /* 0x002fe200000010ff */
        /* <DEDUP_REMOVED lines=82> */
[----:B-1----:R-:W-:Y:S01]  /*194b0*/  F2FP.BF16.F32.PACK_AB R14, R119, R117 ;  /* 0x00000075770e723e */ /* 0x002fe200000010ff */
        /* <DEDUP_REMOVED lines=44> */
.L_x_2446:
        /* <DEDUP_REMOVED lines=95> */
[----:B---3--:R-:W-:Y:S01]  /*19d70*/  SHF.R.S32.HI R14, RZ, 0x1f, R7 ;  /* 0x0000001fff0e7819 */ /* 0x008fe20000011407 */
[----:B------:R3:W-:Y:S01]  /*19d80*/  STS.64 [R13+0x400], R186 ;  /* 0x000400ba0d007388 */ /* 0x0007e20000000a00 */
[----:B------:R-:W-:Y:S01]  /*19d90*/  LOP3.LUT R0, R0, 0xffffffe0, RZ, 0xc0, !PT ;  /* 0xffffffe000007812 */ /* 0x000fe200078ec0ff */
[----:B------:R-:W-:Y:S01]  /*19da0*/  IMAD.IADD R12, R8, 0x1, -R12 ;  /* 0x00000001080c7824 */ /* 0x000fe200078e0a0c */
[----:B------:R-:W-:Y:S01]  /*19db0*/  LEA.HI R14, R14, R7, RZ, 0x5 ;  /* 0x000000070e0e7211 */ /* 0x000fe200078f28ff */
[----:B------:R-:W-:Y:S02]  /*19dc0*/  STS.64 [R5], R180 ;  /* 0x000000b405007388 */ /* 0x000fe40000000a00 */
[----:B------:R-:W-:Y:S01]  /*19dd0*/  IMAD R12, R12, 0x4, R17 ;  /* 0x000000040c0c7824 */ /* 0x000fe200078e0211 */
[----:B------:R-:W5:Y:S01]  /*19de0*/  @P2 MUFU.LG2 R3, R3 ;  /* 0x0000000300032308 */ /* 0x000f620000000c00 */
[----:B------:R1:W-:Y:S01]  /*19df0*/  STS.64 [R5+0x400], R182 ;  /* 0x000400b605007388 */ /* 0x0003e20000000a00 */
[----:B------:R-:W-:-:S02]  /*19e00*/  IMAD.IADD R0, R2, 0x1, -R0 ;  /* 0x0000000102007824 */ /* 0x000fc400078e0a00 */
[----:B------:R-:W-:Y:S01]  /*19e10*/  IMAD.IADD R11, R12, 0x1, R11 ;  /* 0x000000010c0b7824 */ /* 0x000fe200078e020b */
[----:B------:R-:W-:Y:S01]  /*19e20*/  STS.64 [R6], R176 ;  /* 0x000000b006007388 */ /* 0x000fe20000000a00 */
[----:B------:R-:W-:Y:S01]  /*19e30*/  IMAD.MOV.U32 R2, RZ, RZ, -0x800000 ;  /* 0xff800000ff027424 */ /* 0x000fe200078e00ff */
[----:B------:R-:W-:Y:S01]  /*19e40*/  LOP3.LUT P0, RZ, R0, 0x3, RZ, 0xc0, !PT ;  /* 0x0000000300ff7812 */ /* 0x000fe2000780c0ff */
[----:B------:R-:W-:Y:S01]  /*19e50*/  IMAD R0, RZ, RZ, -UR17 ;  /* 0x80000011ff007e24 */ /* 0x000fe2000f8e02ff */
[----:B------:R1:W-:Y:S01]  /*19e60*/  STS.64 [R6+0x400], R178 ;  /* 0x000400b206007388 */ /* 0x0003e20000000a00 */
[----:B------:R-:W-:Y:S01]  /*19e70*/  LEA R11, R11, UR5, 0x2 ;  /* 0x000000050b0b7c11 */ /* 0x000fe2000f8e10ff */
[----:B--2---:R-:W-:Y:S02]  /*19e80*/  @P3 FMUL.FTZ R4, R4, 0.69314718246459960938 ;  /* 0x3f31721804043820 */ /* 0x004fe40000410000 */
[----:B------:R-:W-:Y:S02]  /*19e90*/  STS.64 [R9], R172 ;  /* 0x000000ac09007388 */ /* 0x000fe40000000a00 */
[----:B----4-:R-:W-:-:S02]  /*19ea0*/  @P3 FFMA.FTZ R2, R131, R33, R4 ;  /* 0x0000002183023223 */ /* 0x010fc40000010004 */
[----:B------:R2:W-:Y:S01]  /*19eb0*/  STS.64 [R9+0x400], R174 ;  /* 0x000400ae09007388 */ /* 0x0005e20000000a00 */
[----:B-----5:R-:W-:Y:S01]  /*19ec0*/  @P2 FMUL.FTZ R3, R3, 0.69314718246459960938 ;  /* 0x3f31721803032820 */ /* 0x020fe20000410000 */
[----:B---3--:R-:W3:Y:S08]  /*19ed0*/  LDC.64 R12, c[0x0][0x2c0] ;  /* 0x0000b000ff0c7b82 */ /* 0x008ef00000000a00 */
[----:B------:R-:W-:Y:S01]  /*19ee0*/  BAR.SYNC.DEFER_BLOCKING 0x0 ;  /* 0x0000000000007b1d */ /* 0x000fe20000010000 */
[----:B-1----:R-:W-:-:S02]  /*19ef0*/  SHF.R.S32.HI R5, RZ, 0x5, R14 ;  /* 0x00000005ff057819 */ /* 0x002fc4000001140e */
[----:B------:R-:W-:Y:S02]  /*19f00*/  LOP3.LUT R14, R14, 0xffffffe0, RZ, 0xc0, !PT ;  /* 0xffffffe00e0e7812 */ /* 0x000fe400078ec0ff */
[----:B------:R-:W-:-:S03]  /*19f10*/  SHF.R.S32.HI R15, RZ, 0x1f, R5 ;  /* 0x0000001fff0f7819 */ /* 0x000fc60000011405 */
[----:B------:R-:W-:Y:S01]  /*19f20*/  IMAD.IADD R14, R7, 0x1, -R14 ;  /* 0x00000001070e7824 */ /* 0x000fe200078e0a0e */
[----:B------:R-:W3:Y:S01]  /*19f30*/  S2R R6, SR_CTAID.Y ;  /* 0x0000000000067919 */ /* 0x000ee20000002600 */
[----:B------:R-:W-:-:S03]  /*19f40*/  LEA.HI R15, R15, R5, RZ, 0x2 ;  /* 0x000000050f0f7211 */ /* 0x000fc600078f10ff */
[----:B------:R-:W-:Y:S02]  /*19f50*/  SHF.R.S32.HI R7, RZ, 0x1f, R14 ;  /* 0x0000001fff077819 */ /* 0x000fe4000001140e */
[----:B------:R-:W-:Y:S01]  /*19f60*/  LOP3.LUT R15, R15, 0xfffffffc, RZ, 0xc0, !PT ;  /* 0xfffffffc0f0f7812 */ /* 0x000fe200078ec0ff */
[----:B--2---:R-:W1:Y:S01]  /*19f70*/  S2R R9, SR_CTAID.X ;  /* 0x0000000000097919 */ /* 0x004e620000002500 */
[----:B------:R-:W-:Y:S01]  /*19f80*/  LEA.HI R7, R7, R14, RZ, 0x2 ;  /* 0x0000000e07077211 */ /* 0x000fe200078f10ff */
[----:B------:R-:W-:Y:S01]  /*19f90*/  IMAD.SHL.U32 R14, R8, 0x4, RZ ;  /* 0x00000004080e7824 */ /* 0x000fe200078e00ff */
[----:B------:R-:W-:Y:S01]  /*19fa0*/  IADD3 R15, R5, -R15, RZ ;  /* 0x8000000f050f7210 */ /* 0x000fe20007ffe0ff */
[----:B------:R-:W2:Y:S01]  /*19fb0*/  LDS.128 R28, [R11] ;  /* 0x000000000b1c7984 */ /* 0x000ea20000000c00 */
[----:B------:R-:W-:Y:S02]  /*19fc0*/  SHF.R.S32.HI R7, RZ, 0x2, R7 ;  /* 0x00000002ff077819 */ /* 0x000fe40000011407 */
[----:B------:R-:W-:Y:S01]  /*19fd0*/  MOV R5, 0xff800000 ;  /* 0xff80000000057802 */ /* 0x000fe20000000f00 */
[----:B------:R-:W4:Y:S01]  /*19fe0*/  LDS.128 R24, [R11+0x800] ;  /* 0x000800000b187984 */ /* 0x000f220000000c00 */
[----:B------:R-:W-:Y:S01]  /*19ff0*/  @P2 FFMA.FTZ R5, R129, R32, R3 ;  /* 0x0000002081052223 */ /* 0x000fe20000010003 */
[----:B------:R-:W-:Y:S01]  /*1a000*/  IMAD R7, R15, 0x10, R7 ;  /* 0x000000100f077824 */ /* 0x000fe200078e0207 */
[----:B------:R-:W-:Y:S01]  /*1a010*/  SHF.R.S32.HI R15, RZ, 0x1f, R14 ;  /* 0x0000001fff0f7819 */ /* 0x000fe2000001140e */
[----:B------:R-:W2:Y:S04]  /*1a020*/  LDS.128 R20, [R11+0x1000] ;  /* 0x001000000b147984 */ /* 0x000ea80000000c00 */
[----:B------:R5:W2:Y:S01]  /*1a030*/  LDS.128 R16, [R11+0x1800] ;  /* 0x001800000b107984 */ /* 0x000aa20000000c00 */
[----:B---3--:R-:W-:-:S02]  /*1a040*/  IMAD R6, R6, R12, UR17 ;  /* 0x0000001106067e24 */ /* 0x008fc4000f8e020c */
[----:B-1----:R-:W-:Y:S01]  /*1a050*/  IMAD.SHL.U32 R9, R9, 0x40, RZ ;  /* 0x0000004009097824 */ /* 0x002fe200078e00ff */
[----:B-----5:R-:W1:Y:S02]  /*1a060*/  LDC R11, c[0x0][0x270] ;  /* 0x00009c00ff0b7b82 */ /* 0x020e640000000800 */
[----:B-1----:R-:W-:-:S04]  /*1a070*/  IMAD R0, R11, R0, UR4 ;  /* 0x000000040b007e24 */ /* 0x002fc8000f8e0200 */
[----:B------:R-:W-:-:S04]  /*1a080*/  IMAD R0, R6, R11, R0 ;  /* 0x0000000b06007224 */ /* 0x000fc800078e0200 */
[----:B------:R-:W-:Y:S01]  /*1a090*/  IMAD R0, R0, R13, R9 ;  /* 0x0000000d00007224 */ /* 0x000fe200078e0209 */
[----:B--2-4-:R-:W-:Y:S06]  /*1a0a0*/  @P0 BRA `(.L_x_2452) ;  /* 0x00000000002c0947 */ /* 0x014fec0003800000 */
[C---:B------:R-:W-:Y:S01]  /*1a0b0*/  VIADD R6, R7.reuse, 0x8 ;  /* 0x0000000807067836 */ /* 0x040fe20000000000 */
[----:B------:R-:W-:Y:S01]  /*1a0c0*/  SHF.R.S32.HI R4, RZ, 0x1f, R7 ;  /* 0x0000001fff047819 */ /* 0x000fe20000011407 */
[----:B------:R-:W-:Y:S01]  /*1a0d0*/  ULDC.64 UR4, c[0x0][0x2b8] ;  /* 0x0000ae0000047ab9 */ /* 0x000fe20000000a00 */
[----:B------:R-:W-:Y:S02]  /*1a0e0*/  IADD3 R3, P0, R0, R7, RZ ;  /* 0x0000000700037210 */ /* 0x000fe40007f1e0ff */
[----:B------:R-:W-:Y:S02]  /*1a0f0*/  ISETP.GE.AND P2, PT, R7, UR14, PT ;  /* 0x0000000e07007c0c */ /* 0x000fe4000bf46270 */
[----:B------:R-:W-:Y:S02]  /*1a100*/  ISETP.GE.AND P1, PT, R6, UR14, PT ;  /* 0x0000000e06007c0c */ /* 0x000fe4000bf26270 */
[----:B------:R-:W-:Y:S02]  /*1a110*/  LEA.HI.X.SX32 R4, R0, R4, 0x1, P0 ;  /* 0x0000000400047211 */ /* 0x000fe400000f0eff */
[----:B------:R-:W-:-:S04]  /*1a120*/  LEA R6, P0, R3, UR4, 0x2 ;  /* 0x0000000403067c11 */ /* 0x000fc8000f8010ff */
[----:B------:R-:W-:-:S05]  /*1a130*/  LEA.HI.X R7, R3, UR5, R4, 0x2, P0 ;  /* 0x0000000503077c11 */ /* 0x000fca00080f1404 */
[----:B------:R1:W-:Y:S04]  /*1a140*/  @!P2 STG.E desc[UR18][R6.64], R2 ;  /* 0x000000020600a986 */ /* 0x0003e8000c101912 */
[----:B------:R1:W-:Y:S02]  /*1a150*/  @!P1 STG.E desc[UR18][R6.64+0x20], R5 ;  /* 0x0000200506009986 */ /* 0x0003e4000c101912 */
.L_x_2452:
[----:B------:R-:W-:Y:S05]  /*1a160*/  BSYNC B0 ;  /* 0x0000000000007941 */ /* 0x000fea0003800000 */
.L_x_2451:
[----:B------:R-:W-:Y:S01]  /*1a170*/  ULDC UR4, c[0x0][0x2d0] ;  /* 0x0000b40000047ab9 */ /* 0x000fe20000000800 */
[----:B-1----:R-:W-:Y:S01]  /*1a180*/  VIADD R2, R10, 0x10 ;  /* 0x000000100a027836 */ /* 0x002fe20000000000 */
[----:B------:R-:W-:Y:S01]  /*1a190*/  ISETP.GE.AND P1, PT, R14, UR4, PT ;  /* 0x000000040e007c0c */ /* 0x000fe2000bf26270 */
[----:B------:R-:W-:Y:S01]  /*1a1a0*/  ULDC UR4, c[0x0][0x2dc] ;  /* 0x0000b70000047ab9 */ /* 0x000fe20000000800 */
[C---:B------:R-:W-:Y:S02]  /*1a1b0*/  IMAD.WIDE R14, R10.reuse, 0x20, R14 ;  /* 0x000000200a0e7825 */ /* 0x040fe400078e020e */
[----:B------:R-:W-:Y:S02]  /*1a1c0*/  ISETP.GE.OR P4, PT, R10, UR14, P1 ;  /* 0x0000000e0a007c0c */ /* 0x000fe40008f86670 */
[----:B------:R-:W-:Y:S01]  /*1a1d0*/  IMAD R3, R0, UR4, RZ ;  /* 0x0000000400037c24 */ /* 0x000fe2000f8e02ff */
[----:B------:R-:W-:Y:S01]  /*1a1e0*/  ISETP.GE.OR P3, PT, R2, UR14, P1 ;  /* 0x0000000e02007c0c */ /* 0x000fe20008f66670 */
[C---:B------:R-:W-:Y:S01]  /*1a1f0*/  VIADD R0, R10.reuse, 0x20 ;  /* 0x000000200a007836 */ /* 0x040fe20000000000 */
        /* <DEDUP_REMOVED lines=15> */
.L_x_2453:
        /* <DEDUP_REMOVED lines=9> */
.L_x_5341:


//--------------------- .text._ZN5flash24flash_fwd_splitkv_kernelI23Flash_fwd_kernel_traitsILi32ELi64ELi256ELi4ELb0ELb0EN7cutlass10bfloat16_tE19Flash_kernel_traitsILi32ELi64ELi256ELi4ES3_EELb1ELb0ELb0ELb0ELb1ELb0ELb1ELb1EEEvNS_16Flash_fwd_paramsE --------------------------
	.section	.text._ZN5flash24flash_fwd_splitkv_kernelI23Flash_fwd_kernel_traitsILi32ELi64ELi256ELi4ELb0ELb0EN7cutlass10bfloat16_tE19Flash_kernel_traitsILi32ELi64ELi256ELi4ES3_EELb1ELb0ELb0ELb0ELb1ELb0ELb1ELb1EEEvNS_16Flash_fwd_paramsE,"ax",@progbits
	.align	128
        .global         _ZN5flash24flash_fwd_splitkv_kernelI23Flash_fwd_kernel_traitsILi32ELi64ELi256ELi4ELb0ELb0EN7cutlass10bfloat16_tE19Flash_kernel_traitsILi32ELi64ELi256ELi4ES3_EELb1ELb0ELb0ELb0ELb1ELb0ELb1ELb1EEEvNS_16Flash_fwd_paramsE
        .type           _ZN5flash24flash_fwd_splitkv_kernelI23Flash_fwd_kernel_traitsILi32ELi64ELi256ELi4ELb0ELb0EN7cutlass10bfloat16_tE19Flash_kernel_traitsILi32ELi64ELi256ELi4ES3_EELb1ELb0ELb0ELb0ELb1ELb0ELb1ELb1EEEvNS_16Flash_fwd_paramsE,@function
        .size           _ZN5flash24flash_fwd_splitkv_kernelI23Flash_fwd_kernel_traitsILi32ELi64ELi256ELi4ELb0ELb0EN7cutlass10bfloat16_tE19Flash_kernel_traitsILi32ELi64ELi256ELi4ES3_EELb1ELb0ELb0ELb0ELb1ELb0ELb1ELb1EEEvNS_16Flash_fwd_paramsE,(.L_x_5342 - _ZN5flash24flash_fwd_splitkv_kernelI23Flash_fwd_kernel_traitsILi32ELi64ELi256ELi4ELb0ELb0EN7cutlass10bfloat16_tE19Flash_kernel_traitsILi32ELi64ELi256ELi4ES3_EELb1ELb0ELb0ELb0ELb1ELb0ELb1ELb1EEEvNS_16Flash_fwd_paramsE)
        .other          _ZN5flash24flash_fwd_splitkv_kernelI23Flash_fwd_kernel_traitsILi32ELi64ELi256ELi4ELb0ELb0EN7cutlass10bfloat16_tE19Flash_kernel_traitsILi32ELi64ELi256ELi4ES3_EELb1ELb0ELb0ELb0ELb1ELb0ELb1ELb1EEEvNS_16Flash_fwd_paramsE,@"STO_CUDA_ENTRY STV_DEFAULT"
_ZN5flash24flash_fwd_splitkv_kernelI23Flash_fwd_kernel_traitsILi32ELi64ELi256ELi4ELb0ELb0EN7cutlass10bfloat16_tE19Flash_kernel_traitsILi32ELi64ELi256ELi4ES3_EELb1ELb0ELb0ELb0ELb1ELb0ELb1ELb1EEEvNS_16Flash_fwd_paramsE:
.text._ZN5flash24flash_fwd_splitkv_kernelI23Flash_fwd_kernel_traitsILi32ELi64ELi256ELi4ELb0ELb0EN7cutlass10bfloat16_tE19Flash_kernel_traitsILi32ELi64ELi256ELi4ES3_EELb1ELb0ELb0ELb0ELb1ELb0ELb1ELb1EEEvNS_16Flash_fwd_paramsE:
[----:B------:R-:W-:Y:S08]  /*0000*/  LDC R1, c[0x0][0x28] ;  /* 0x00000a00ff017b82 */ /* 0x000ff00000000800 */
[----:B------:R-:W1:Y:S01]  /*0010*/  LDC R5, c[0x0][0x270] ;  /* 0x00009c00ff057b82 */ /* 0x000e620000000800 */
[----:B------:R-:W2:Y:S01]  /*0020*/  S2R R136, SR_CTAID.Z ;  /* 0x0000000000887919 */ /* 0x000ea20000002700 */
[----:B------:R-:W-:Y:S01]  /*0030*/  MOV R2, RZ ;  /* 0x000000ff00027202 */ /* 0x000fe20000000f00 */
[----:B------:R-:W-:Y:S01]  /*0040*/  ULDC.64 UR6, c[0x0][0x208] ;  /* 0x0000820000067ab9 */ /* 0x000fe20000000a00 */
[----:B------:R-:W-:Y:S01]  /*0050*/  MOV R10, 0xffffffff ;  /* 0xffffffff000a7802 */ /* 0x000fe20000000f00 */
[----:B------:R-:W-:-:S03]  /*0060*/  ULDC.64 UR8, c[0x0][0x300] ;  /* 0x0000c00000087ab9 */ /* 0x000fc60000000a00 */
[----:B------:R-:W3:Y:S01]  /*0070*/  LDC.64 R138, c[0x0][0x300] ;  /* 0x0000c000ff8a7b82 */ /* 0x000ee20000000a00 */
        /* <DEDUP_REMOVED lines=18> */
[----:B------:R-:W1:Y:S03]  /*01a0*/  LDC.64 R2, c[0x0][0x2f8] ;  /* 0x0000be00ff027b82 */ /* 0x000e660000000a00 */
[----:B------:R-:W-:-:S05]  /*01b0*/  ISETP.GE.U32.AND P2, PT, R0, R5, PT ;  /* 0x000000050000720c */ /* 0x000fca0003f46070 */
[----:B------:R-:W4:Y:S08]  /*01c0*/  LDC.U8 R0, c[0x0][0x3c2] ;  /* 0x0000f080ff007b82 */ /* 0x000f300000000000 */
[----:B------:R-:W-:Y:S01]  /*01d0*/  @P2 VIADD R243, R243, 0x1 ;  /* 0x00000001f3f32836 */ /* 0x000fe20000000000 */
[----:B------:R-:W-:-:S05]  /*01e0*/  @!P0 LOP3.LUT R243, RZ, R5, RZ, 0x33, !PT ;  /* 0x00000005fff38212 */ /* 0x000fca00078e33ff */
[C---:B--2---:R-:W-:Y:S02]  /*01f0*/  IMAD.WIDE R16, R243.reuse, 0x4, R6 ;  /* 0x00000004f3107825 */ /* 0x044fe400078e0206 */
[----:B------:R-:W2:Y:S03]  /*0200*/  LDC.64 R6, c[0x0][0x2f8] ;  /* 0x0000be00ff067b82 */ /* 0x000ea60000000a00 */
[----:B------:R-:W2:Y:S04]  /*0210*/  @P1 LDG.E R10, desc[UR6][R16.64] ;  /* 0x00000006100a1981 */ /* 0x000ea8000c1e1900 */
[----:B------:R-:W2:Y:S01]  /*0220*/  @P1 LDG.E R9, desc[UR6][R16.64+0x4] ;  /* 0x0000040610091981 */ /* 0x000ea2000c1e1900 */
[----:B----4-:R-:W-:Y:S01]  /*0230*/  ISETP.NE.AND P2, PT, R0, RZ, PT ;  /* 0x000000ff0000720c */ /* 0x010fe20003f45270 */
[----:B------:R-:W-:Y:S01]  /*0240*/  IMAD.MOV.U32 R13, RZ, RZ, -0x1 ;  /* 0xffffffffff0d7424 */ /* 0x000fe200078e00ff */
[----:B-1----:R-:W-:Y:S01]  /*0250*/  ISETP.EQ.U32.AND P3, PT, R2, RZ, PT ;  /* 0x000000ff0200720c */ /* 0x002fe20003f62070 */
[----:B---3--:R-:W-:Y:S01]  /*0260*/  IMAD.WIDE R138, R243, 0x4, R138 ;  /* 0x00000004f38a7825 */ /* 0x008fe200078e028a */
[----:B------:R-:W-:-:S02]  /*0270*/  ISETP.NE.U32.AND P0, PT, RZ, UR8, PT ;  /* 0x00000008ff007c0c */ /* 0x000fc4000bf05070 */
[----:B------:R-:W-:Y:S02]  /*0280*/  ISETP.EQ.OR.EX P3, PT, R3, RZ, !P2, P3 ;  /* 0x000000ff0300720c */ /* 0x000fe40005762730 */
[----:B------:R-:W-:Y:S02]  /*0290*/  ISETP.NE.AND.EX P0, PT, RZ, UR9, PT, P0 ;  /* 0x00000009ff007c0c */ /* 0x000fe4000bf05300 */
[----:B------:R-:W-:Y:S01]  /*02a0*/  MOV R14, RZ ;  /* 0x000000ff000e7202 */ /* 0x000fe20000000f00 */
[----:B--2---:R-:W-:-:S08]  /*02b0*/  IMAD.WIDE R6, R243, 0x4, R6 ;  /* 0x00000004f3067825 */ /* 0x004fd000078e0206 */
[----:B------:R1:W5:Y:S04]  /*02c0*/  @!P3 LDG.E R13, desc[UR6][R6.64] ;  /* 0x00000006060db981 */ /* 0x000368000c1e1900 */
[----:B------:R1:W5:Y:S01]  /*02d0*/  @P0 LDG.E R14, desc[UR6][R138.64] ;  /* 0x000000068a0e0981 */ /* 0x000362000c1e1900 */
[----:B------:R-:W2:Y:S01]  /*02e0*/  S2R R23, SR_CTAID.X ;  /* 0x0000000000177919 */ /* 0x000ea20000002500 */
[----:B------:R-:W3:Y:S01]  /*02f0*/  S2R R0, SR_CTAID.Y ;  /* 0x0000000000007919 */ /* 0x000ee20000002600 */
[----:B------:R-:W4:Y:S01]  /*0300*/  S2R R58, SR_TID.X ;  /* 0x00000000003a7919 */ /* 0x000f220000002100 */
[----:B------:R-:W-:-:S06]  /*0310*/  @P1 IMAD.IADD R242, R9, 0x1, -R10 ;  /* 0x0000000109f21824 */ /* 0x000fcc00078e0a0a */
[----:B------:R-:W1:Y:S01]  /*0320*/  @!P1 LDC R242, c[0x0][0x2c4] ;  /* 0x0000b100fff29b82 */ /* 0x000e620000000800 */
[----:B------:R-:W-:Y:S02]  /*0330*/  ISETP.NE.U32.AND P1, PT, R2, RZ, PT ;  /* 0x000000ff0200720c */ /* 0x000fe40003f25070 */
[----:B------:R-:W-:Y:S02]  /*0340*/  IADD3 R2, -R243, RZ, RZ ;  /* 0x000000fff3027210 */ /* 0x000fe40007ffe1ff */
[----:B------:R-:W-:-:S03]  /*0350*/  ISETP.NE.AND.EX P1, PT, R3, RZ, PT, P1 ;  /* 0x000000ff0300720c */ /* 0x000fc60003f25310 */
[----:B------:R-:W-:-:S10]  /*0360*/  IMAD R136, R5, R2, R136 ;  /* 0x0000000205887224 */ /* 0x000fd400078e0288 */
[----:B--234-:R-:W-:Y:S05]  /*0370*/  @!P1 BRA `(.L_x_2454) ;  /* 0x0000000000109947 */ /* 0x01cfea0003800000 */
[----:B------:R-:W2:Y:S02]  /*0380*/  @P2 LDG.E R2, desc[UR6][R6.64+0x4] ;  /* 0x0000040606022981 */ /* 0x000ea4000c1e1900 */
[----:B--2--5:R-:W-:-:S06]  /*0390*/  @P2 IADD3 R71, R2, -R13, RZ ;  /* 0x8000000d02472210 */ /* 0x024fcc0007ffe0ff */
[----:B------:R3:W5:Y:S01]  /*03a0*/  @!P2 LDG.E R71, desc[UR6][R6.64] ;  /* 0x000000060647a981 */ /* 0x000762000c1e1900 */
[----:B------:R-:W-:Y:S05]  /*03b0*/  BRA `(.L_x_2455) ;  /* 0x0000000000047947 */ /* 0x000fea0003800000 */
.L_x_2454:
[----:B------:R-:W2:Y:S02]  /*03c0*/  LDC R71, c[0x0][0x2c8] ;  /* 0x0000b200ff477b82 */ /* 0x000ea40000000800 */
.L_x_2455:
        /* <DEDUP_REMOVED lines=10> */
[--C-:B--2--5:R-:W-:Y:S02]  /*0470*/  IMAD.IADD R71, R71, 0x1, -R14.reuse ;  /* 0x0000000147477824 */ /* 0x124fe400078e0a0e */
[----:B------:R-:W-:-:S05]  /*0480*/  @P4 IMAD.IADD R57, R57, 0x1, -R14 ;  /* 0x0000000139394824 */ /* 0x000fca00078e0a0e */
[----:B----4-:R-:W2:Y:S08]  /*0490*/  LDC R3, c[0x0][0x2c8] ;  /* 0x0000b200ff037b82 */ /* 0x010eb00000000800 */
[----:B------:R-:W3:Y:S01]  /*04a0*/  @!P4 LDC R6, c[0x0][0x2cc] ;  /* 0x0000b300ff06cb82 */ /* 0x000ee20000000800 */
[-C--:B-1----:R-:W-:Y:S02]  /*04b0*/  IABS R9, R7.reuse ;  /* 0x0000000700097213 */ /* 0x082fe40000000000 */
[----:B------:R-:W-:-:S02]  /*04c0*/  IABS R11, R7 ;  /* 0x00000007000b7213 */ /* 0x000fc40000000000 */
[----:B------:R-:W1:Y:S03]  /*04d0*/  I2F.RP R4, R9 ;  /* 0x0000000900047306 */ /* 0x000e660000209400 */
[----:B------:R-:W-:Y:S02]  /*04e0*/  IMAD.MOV R11, RZ, RZ, -R11 ;  /* 0x000000ffff0b7224 */ /* 0x000fe400078e0a0b */
[----:B--2---:R-:W-:-:S05]  /*04f0*/  VIADD R3, R3, 0xff ;  /* 0x000000ff03037836 */ /* 0x004fca0000000000 */
[----:B------:R-:W-:-:S04]  /*0500*/  SHF.R.S32.HI R16, RZ, 0x1f, R3 ;  /* 0x0000001fff107819 */ /* 0x000fc80000011403 */
[----:B------:R-:W-:Y:S01]  /*0510*/  LEA.HI R16, R16, R3, RZ, 0x8 ;  /* 0x0000000310107211 */ /* 0x000fe200078f40ff */
[----:B-1----:R-:W1:Y:S03]  /*0520*/  MUFU.RCP R18, R4 ;  /* 0x0000000400127308 */ /* 0x002e660000001000 */
[----:B------:R-:W-:-:S05]  /*0530*/  LEA.HI.SX32 R16, R16, R7, 0x18 ;  /* 0x0000000710107211 */ /* 0x000fca00078fc2ff */
[----:B------:R-:W-:-:S05]  /*0540*/  VIADD R16, R16, 0xffffffff ;  /* 0xffffffff10107836 */ /* 0x000fca0000000000 */
[----:B------:R-:W-:Y:S02]  /*0550*/  IABS R12, R16 ;  /* 0x00000010000c7213 */ /* 0x000fe40000000000 */
[----:B------:R-:W-:Y:S01]  /*0560*/  LOP3.LUT R16, R16, R7, RZ, 0x3c, !PT ;  /* 0x0000000710107212 */ /* 0x000fe200078e3cff */
[----:B-1----:R-:W-:Y:S01]  /*0570*/  VIADD R18, R18, 0xffffffe ;  /* 0x0ffffffe12127836 */ /* 0x002fe20000000000 */
[----:B------:R-:W1:Y:S02]  /*0580*/  LDC R4, c[0x0][0x398] ;  /* 0x0000e600ff047b82 */ /* 0x000e640000000800 */
[----:B------:R-:W-:Y:S01]  /*0590*/  ISETP.GE.AND P1, PT, R16, RZ, PT ;  /* 0x000000ff1000720c */ /* 0x000fe20003f26270 */
[----:B------:R-:W2:Y:S02]  /*05a0*/  F2I.FTZ.U32.TRUNC.NTZ R19, R18 ;  /* 0x0000001200137305 */ /* 0x000ea4000021f000 */
[----:B--2---:R-:W-:Y:S02]  /*05b0*/  IMAD.MOV R2, RZ, RZ, -R19 ;  /* 0x000000ffff027224 */ /* 0x004fe400078e0a13 */
[----:B------:R-:W-:-:S02]  /*05c0*/  IMAD.MOV.U32 R18, RZ, RZ, RZ ;  /* 0x000000ffff127224 */ /* 0x000fc400078e00ff */
[----:B------:R-:W-:-:S04]  /*05d0*/  IMAD R3, R2, R9, RZ ;  /* 0x0000000902037224 */ /* 0x000fc800078e02ff */
[----:B------:R-:W-:-:S06]  /*05e0*/  IMAD.HI.U32 R3, R19, R3, R18 ;  /* 0x0000000313037227 */ /* 0x000fcc00078e0012 */
[----:B------:R-:W-:Y:S02]  /*05f0*/  IMAD.HI.U32 R8, R3, R12, RZ ;  /* 0x0000000c03087227 */ /* 0x000fe400078e00ff */
[----:B------:R-:W2:Y:S02]  /*0600*/  @!P4 LDC.64 R2, c[0x0][0x318] ;  /* 0x0000c600ff02cb82 */ /* 0x000ea40000000a00 */
[----:B------:R-:W-:-:S05]  /*0610*/  IMAD R12, R8, R11, R12 ;  /* 0x0000000b080c7224 */ /* 0x000fca00078e020c */
[----:B------:R-:W-:-:S13]  /*0620*/  ISETP.GT.U32.AND P2, PT, R9, R12, PT ;  /* 0x0000000c0900720c */ /* 0x000fda0003f44070 */
[----:B------:R-:W-:Y:S02]  /*0630*/  @!P2 IMAD.IADD R12, R12, 0x1, -R9 ;  /* 0x000000010c0ca824 */ /* 0x000fe400078e0a09 */
[----:B------:R-:W-:Y:S01]  /*0640*/  @!P2 VIADD R8, R8, 0x1 ;  /* 0x000000010808a836 */ /* 0x000fe20000000000 */
[----:B------:R-:W-:Y:S02]  /*0650*/  ISETP.NE.AND P2, PT, R7, RZ, PT ;  /* 0x000000ff0700720c */ /* 0x000fe40003f45270 */
[----:B--2---:R-:W-:Y:S02]  /*0660*/  @!P4 ISETP.NE.U32.AND P3, PT, R2, RZ, PT ;  /* 0x000000ff0200c20c */ /* 0x004fe40003f65070 */
[----:B------:R-:W-:Y:S02]  /*0670*/  ISETP.GE.U32.AND P5, PT, R12, R9, PT ;  /* 0x000000090c00720c */ /* 0x000fe40003fa6070 */
[----:B------:R-:W-:Y:S02]  /*0680*/  @!P4 ISETP.NE.AND.EX P3, PT, R3, RZ, PT, P3 ;  /* 0x000000ff0300c20c */ /* 0x000fe40003f65330 */
[----:B------:R-:W-:-:S02]  /*0690*/  IADD3 R2, -R242, 0x13f, R59 ;  /* 0x0000013ff2027810 */ /* 0x000fc40007ffe13b */
[----:B---3--:R-:W-:-:S05]  /*06a0*/  @!P4 SEL R6, R6, RZ, P3 ;  /* 0x000000ff0606c207 */ /* 0x008fca0001800000 */
[----:B------:R-:W-:Y:S02]  /*06b0*/  @!P4 IMAD.IADD R57, R71, 0x1, R6 ;  /* 0x000000014739c824 */ /* 0x000fe400078e0206 */
[----:B------:R-:W-:Y:S02]  /*06c0*/  @P5 VIADD R8, R8, 0x1 ;  /* 0x0000000108085836 */ /* 0x000fe40000000000 */
[----:B------:R-:W-:Y:S01]  /*06d0*/  VIADD R3, R57, 0xff ;  /* 0x000000ff39037836 */ /* 0x000fe20000000000 */
[----:B-1----:R-:W-:Y:S01]  /*06e0*/  IADD3 R9, R2, R4, R57 ;  /* 0x0000000402097210 */ /* 0x002fe20007ffe039 */
        /* <DEDUP_REMOVED lines=20> */
[----:B------:R-:W-:-:S04]  /*0830*/  IMAD.IADD R7, R58, 0x1, -R7 ;  /* 0x000000013a077824 */ /* 0x000fc800078e0a07 */
[----:B------:R-:W-:Y:S02]  /*0840*/  IMAD.SHL.U32 R6, R7, 0x4, RZ ;  /* 0x0000000407067824 */ /* 0x000fe400078e00ff */
[----:B-1----:R-:W-:-:S03]  /*0850*/  IMAD R2, R0, R2, R243 ;  /* 0x0000000200027224 */ /* 0x002fc600078e02f3 */
[----:B------:R-:W-:Y:S01]  /*0860*/  SHF.R.S32.HI R7, RZ, 0x1f, R6 ;  /* 0x0000001fff077819 */ /* 0x000fe20000011406 */
[----:B------:R-:W-:-:S04]  /*0870*/  IMAD R2, R2, R5, R136 ;  /* 0x0000000502027224 */ /* 0x000fc800078e0288 */
        /* <DEDUP_REMOVED lines=13> */
[-C--:B------:R-:W-:Y:S01]  /*0950*/  ISETP.GE.OR P4, PT, R5, R242.reuse, P6 ;  /* 0x000000f20500720c */ /* 0x080fe20003786670 */
[----:B------:R-:W-:Y:S01]  /*0960*/  VIADD R5, R3, 0x30 ;  /* 0x0000003003057836 */ /* 0x000fe20000000000 */
[----:B------:R-:W-:Y:S01]  /*0970*/  LEA.HI.X R7, R4, UR5, R7, 0x2, P2 ;  /* 0x0000000504077c11 */ /* 0x000fe200090f1407 */
[----:B------:R-:W-:Y:S01]  /*0980*/  ULDC.64 UR4, c[0x0][0x2b8] ;  /* 0x0000ae0000047ab9 */ /* 0x000fe20000000a00 */
[----:B------:R-:W-:-:S02]  /*0990*/  ISETP.GE.OR P3, PT, R9, R242, P6 ;  /* 0x000000f20900720c */ /* 0x000fc40003766670 */
[----:B------:R-:W-:Y:S01]  /*09a0*/  SHF.R.S32.HI R0, RZ, 0x1f, R2 ;  /* 0x0000001fff007819 */ /* 0x000fe20000011402 */
[----:B------:R1:W-:Y:S01]  /*09b0*/  @!P0 STG.E.128 desc[UR6][R6.64], RZ ;  /* 0x000000ff06008986 */ /* 0x0003e2000c101d06 */
[----:B------:R-:W-:Y:S02]  /*09c0*/  IADD3 R2, P0, R2, R3, RZ ;  /* 0x0000000302027210 */ /* 0x000fe40007f1e0ff */
        /* <DEDUP_REMOVED lines=19> */
.L_x_2456:
        /* <DEDUP_REMOVED lines=11> */
[----:B------:R-:W-:Y:S02]  /*0bb0*/  SHF.R.S32.HI R9, RZ, 0x1f, R243 ;  /* 0x0000001fff097819 */ /* 0x000fe400000114f3 */
        /* <DEDUP_REMOVED lines=17> */
.L_x_2457:
[----:B------:R-:W-:-:S13]  /*0cd0*/  PLOP3.LUT P1, PT, PT, PT, UP0, 0x40, 0x0 ;  /* 0x000000000000781c */ /* 0x000fda0003f2e808 */
[----:B------:R-:W-:Y:S05]  /*0ce0*/  @P1 BRA `(.L_x_2458) ;  /* 0x00000004003c1947 */ /* 0x000fea0003800000 */
[----:B------:R-:W2:Y:S01]  /*0cf0*/  LDC R15, c[0x0][0x380] ;  /* 0x0000e000ff0f7b82 */ /* 0x000ea20000000800 */
[----:B------:R-:W-:Y:S01]  /*0d00*/  LEA R0, R56, 0xffffff00, 0x8 ;  /* 0xffffff0038007811 */ /* 0x000fe200078e40ff */
[----:B------:R-:W-:-:S06]  /*0d10*/  ULDC.64 UR4, c[0x0][0x230] ;  /* 0x00008c0000047ab9 */ /* 0x000fcc0000000a00 */
[----:B------:R-:W3:Y:S01]  /*0d20*/  LDC.64 R148, c[0x0][0x248] ;  /* 0x00009200ff947b82 */ /* 0x000ee20000000a00 */
[----:B--2---:R-:W-:-:S04]  /*0d30*/  IABS R4, R15 ;  /* 0x0000000f00047213 */ /* 0x004fc80000000000 */
[----:B------:R-:W2:Y:S08]  /*0d40*/  I2F.RP R5, R4 ;  /* 0x0000000400057306 */ /* 0x000eb00000209400 */
[----:B--2---:R-:W2:Y:S02]  /*0d50*/  MUFU.RCP R6, R5 ;  /* 0x0000000500067308 */ /* 0x004ea40000001000 */
[----:B--2---:R-:W-:-:S06]  /*0d60*/  IADD3 R6, R6, 0xffffffe, RZ ;  /* 0x0ffffffe06067810 */ /* 0x004fcc0007ffe0ff */
[----:B------:R-:W1:Y:S02]  /*0d70*/  F2I.FTZ.U32.TRUNC.NTZ R7, R6 ;  /* 0x0000000600077305 */ /* 0x000e64000021f000 */
[----:B-1----:R-:W-:Y:S01]  /*0d80*/  IMAD.MOV R3, RZ, RZ, -R7 ;  /* 0x000000ffff037224 */ /* 0x002fe200078e0a07 */
[----:B------:R-:W-:-:S03]  /*0d90*/  MOV R6, RZ ;  /* 0x000000ff00067202 */ /* 0x000fc60000000f00 */
[----:B------:R-:W-:Y:S01]  /*0da0*/  IMAD R2, R3, R4, RZ ;  /* 0x0000000403027224 */ /* 0x000fe200078e02ff */
[----:B------:R-:W-:-:S03]  /*0db0*/  IABS R3, R0 ;  /* 0x0000000000037213 */ /* 0x000fc60000000000 */
        /* <DEDUP_REMOVED lines=17> */
[----:B-1----:R-:W-:Y:S01]  /*0ed0*/  IABS R2, R7 ;  /* 0x0000000700027213 */ /* 0x002fe20000000000 */
[----:B------:R-:W-:-:S03]  /*0ee0*/  IMAD.MOV R13, RZ, RZ, -R13 ;  /* 0x000000ffff0d7224 */ /* 0x000fc600078e0a0d */
[----:B-----5:R-:W1:Y:S01]  /*0ef0*/  I2F.RP R8, R2 ;  /* 0x0000000200087306 */ /* 0x020e620000209400 */
        /* <DEDUP_REMOVED lines=25> */
[----:B--2---:R-:W-:Y:S01]  /*1090*/  SHF.R.S32.HI R5, RZ, 0x1f, R6 ;  /* 0x0000001fff057819 */ /* 0x004fe20000011406 */
        /* <DEDUP_REMOVED lines=9> */
[----:B------:R-:W-:-:S04]  /*1130*/  IMAD.WIDE.U32 R16, R6, R2, RZ ;  /* 0x0000000206107225 */ /* 0x000fc800078e00ff */
[C---:B------:R-:W-:Y:S02]  /*1140*/  IMAD R7, R13.reuse, R149, R8 ;  /* 0x000000950d077224 */ /* 0x040fe400078e0208 */
[----:B------:R-:W-:-:S04]  /*1150*/  IMAD.WIDE.U32 R14, R13, R148, R14 ;  /* 0x000000940d0e7225 */ /* 0x000fc800078e000e */
        /* <DEDUP_REMOVED lines=8> */
.L_x_2458:
[----:B------:R-:W1:Y:S01]  /*11e0*/  LDC R17, c[0x0][0x278] ;  /* 0x00009e00ff117b82 */ /* 0x000e620000000800 */
[----:B------:R-:W-:-:S13]  /*11f0*/  ISETP.NE.AND P4, PT, R13, -0x1, PT ;  /* 0xffffffff0d00780c */ /* 0x000fda0003f85270 */
        /* <DEDUP_REMOVED lines=20> */
[----:B------:R-:W-:-:S05]  /*1340*/  IMAD R0, R3, R0, R2 ;  /* 0x0000000003007224 */ /* 0x000fca00078e0202 */
[----:B------:R-:W-:-:S13]  /*1350*/  ISETP.GT.U32.AND P1, PT, R3, R0, PT ;  /* 0x000000000300720c */ /* 0x000fda0003f24070 */
[-C--:B------:R-:W-:Y:S02]  /*1360*/  @!P1 IADD3 R0, R0, -R3.reuse, RZ ;  /* 0x8000000300009210 */ /* 0x080fe40007ffe0ff */
[----:B------:R-:W-:Y:S02]  /*1370*/  @!P1 IADD3 R15, R15, 0x1, RZ ;  /* 0x000000010f0f9810 */ /* 0x000fe40007ffe0ff */
[----:B------:R-:W-:Y:S02]  /*1380*/  ISETP.GE.U32.AND P3, PT, R0, R3, PT ;  /* 0x000000030000720c */ /* 0x000fe40003f66070 */
[----:B------:R-:W2:Y:S01]  /*1390*/  LDC.64 R2, c[0x0][0x260] ;  /* 0x00009800ff027b82 */ /* 0x000ea20000000a00 */
[----:B------:R-:W-:Y:S02]  /*13a0*/  LOP3.LUT R0, R136, R17, RZ, 0x3c, !PT ;  /* 0x0000001188007212 */ /* 0x000fe400078e3cff */
[----:B------:R-:W-:Y:S02]  /*13b0*/  ISETP.NE.AND P1, PT, R17, RZ, PT ;  /* 0x000000ff1100720c */ /* 0x000fe40003f25270 */
[----:B------:R-:W-:-:S02]  /*13c0*/  ISETP.GE.AND P2, PT, R0, RZ, PT ;  /* 0x000000ff0000720c */ /* 0x000fc40003f46270 */
[----:B------:R-:W-:-:S04]  /*13d0*/  LEA R0, R56, 0xffffff00, 0x8 ;  /* 0xffffff0038007811 */ /* 0x000fc800078e40ff */
[----:B------:R-:W-:Y:S01]  /*13e0*/  @P3 VIADD R15, R15, 0x1 ;  /* 0x000000010f0f3836 */ /* 0x000fe20000000000 */
[----:B------:R-:W-:-:S06]  /*13f0*/  SHF.R.S32.HI R11, RZ, 0x1f, R0 ;  /* 0x0000001fff0b7819 */ /* 0x000fcc0000011400 */
[----:B------:R-:W-:Y:S01]  /*1400*/  @!P2 IMAD.MOV R15, RZ, RZ, -R15 ;  /* 0x000000ffff0fa224 */ /* 0x000fe200078e0a0f */
[----:B-1----:R-:W-:Y:S06]  /*1410*/  @P4 BRA `(.L_x_2460) ;  /* 0x0000000000344947 */ /* 0x002fec0003800000 */
[----:B------:R-:W1:Y:S01]  /*1420*/  LDC.64 R148, c[0x0][0x248] ;  /* 0x00009200ff947b82 */ /* 0x000e620000000a00 */
[----:B------:R-:W-:-:S07]  /*1430*/  SHF.R.S32.HI R19, RZ, 0x1f, R14 ;  /* 0x0000001fff137819 */ /* 0x000fce000001140e */
[----:B------:R-:W3:Y:S01]  /*1440*/  LDC.64 R6, c[0x0][0x230] ;  /* 0x00008c00ff067b82 */ /* 0x000ee20000000a00 */
[-C--:B-1----:R-:W-:Y:S01]  /*1450*/  IMAD R16, R19, R148.reuse, RZ ;  /* 0x0000009413107224 */ /* 0x082fe200078e02ff */
[----:B-----5:R-:W-:Y:S01]  /*1460*/  SHF.R.S32.HI R19, RZ, 0x1f, R8 ;  /* 0x0000001fff137819 */ /* 0x020fe20000011408 */
[----:B------:R-:W-:-:S04]  /*1470*/  IMAD.WIDE.U32 R20, R14, R148, RZ ;  /* 0x000000940e147225 */ /* 0x000fc800078e00ff */
[----:B------:R-:W-:Y:S02]  /*1480*/  IMAD R16, R14, R149, R16 ;  /* 0x000000950e107224 */ /* 0x000fe400078e0210 */
[----:B---3--:R-:W-:-:S03]  /*1490*/  IMAD R12, R19, R6, RZ ;  /* 0x00000006130c7224 */ /* 0x008fc600078e02ff */
[----:B------:R-:W-:Y:S01]  /*14a0*/  IADD3 R21, R21, R16, RZ ;  /* 0x0000001015157210 */ /* 0x000fe20007ffe0ff */
[C---:B------:R-:W-:Y:S02]  /*14b0*/  IMAD R7, R8.reuse, R7, R12 ;  /* 0x0000000708077224 */ /* 0x040fe400078e020c */
[----:B------:R-:W-:-:S05]  /*14c0*/  IMAD.WIDE.U32 R20, R8, R6, R20 ;  /* 0x0000000608147225 */ /* 0x000fca00078e0014 */
[----:B------:R-:W-:Y:S02]  /*14d0*/  IADD3 R7, R21, R7, RZ ;  /* 0x0000000715077210 */ /* 0x000fe40007ffe0ff */
[----:B------:R-:W-:-:S07]  /*14e0*/  MOV R12, R20 ;  /* 0x00000014000c7202 */ /* 0x000fce0000000f00 */
.L_x_2460:
        /* <DEDUP_REMOVED lines=8> */
[----:B------:R-:W-:Y:S01]  /*1570*/  @P4 IMAD.WIDE.U32 R18, R13, R4, RZ ;  /* 0x000000040d124225 */ /* 0x000fe200078e00ff */
[----:B------:R-:W-:Y:S02]  /*1580*/  IADD3 R17, R17, R6, RZ ;  /* 0x0000000611117210 */ /* 0x000fe40007ffe0ff */
[----:B------:R-:W-:Y:S01]  /*1590*/  MOV R4, R15 ;  /* 0x0000000f00047202 */ /* 0x000fe20000000f00 */
[-C--:B--2---:R-:W-:Y:S02]  /*15a0*/  IMAD R6, R109, R2.reuse, RZ ;  /* 0x000000026d067224 */ /* 0x084fe400078e02ff */
[----:B------:R-:W-:-:S04]  /*15b0*/  IMAD.WIDE.U32 R16, R15, R2, R16 ;  /* 0x000000020f107225 */ /* 0x000fc800078e0010 */
[----:B------:R-:W-:Y:S01]  /*15c0*/  IMAD R3, R15, R3, R6 ;  /* 0x000000030f037224 */ /* 0x000fe200078e0206 */
[----:B------:R-:W-:Y:S01]  /*15d0*/  MOV R12, R16 ;  /* 0x00000010000c7202 */ /* 0x000fe20000000f00 */
[----:B------:R-:W-:Y:S01]  /*15e0*/  @P4 IMAD R19, R13, R5, R19 ;  /* 0x000000050d134224 */ /* 0x000fe200078e0213 */
[----:B------:R-:W-:Y:S02]  /*15f0*/  @P4 MOV R16, R18 ;  /* 0x0000001200104202 */ /* 0x000fe40000000f00 */
[----:B------:R-:W-:Y:S02]  /*1600*/  IADD3 R17, R17, R3, RZ ;  /* 0x0000000311117210 */ /* 0x000fe40007ffe0ff */
[----:B------:R-:W-:Y:S01]  /*1610*/  MOV R13, R0 ;  /* 0x00000000000d7202 */ /* 0x000fe20000000f00 */
        /* <DEDUP_REMOVED lines=14> */
.L_x_2459:
        /* <DEDUP_REMOVED lines=8> */
[----:B------:R-:W-:Y:S01]  /*1780*/  ULDC.64 UR10, c[0x0][0x258] ;  /* 0x00009600000a7ab9 */ /* 0x000fe20000000a00 */
[----:B------:R-:W-:Y:S01]  /*1790*/  SHF.R.S32.HI R134, RZ, 0x2, R15 ;  /* 0x00000002ff867819 */ /* 0x000fe2000001140f */
[----:B------:R-:W3:Y:S01]  /*17a0*/  LDC R77, c[0x0][0x2e0] ;  /* 0x0000b800ff4d7b82 */ /* 0x000ee20000000800 */
[----:B------:R-:W-:Y:S01]  /*17b0*/  LEA.HI R69, R7, R58, RZ, 0x4 ;  /* 0x0000003a07457211 */ /* 0x000fe200078f20ff */
[----:B------:R-:W-:Y:S01]  /*17c0*/  IMAD.MOV.U32 R49, RZ, RZ, 0x10 ;  /* 0x00000010ff317424 */ /* 0x000fe200078e00ff */
[----:B------:R-:W-:Y:S01]  /*17d0*/  LEA.HI R3, R15, R134, RZ, 0x1 ;  /* 0x000000860f037211 */ /* 0x000fe200078f08ff */
[----:B------:R-:W-:Y:S01]  /*17e0*/  IMAD.SHL.U32 R63, R148, 0x20, RZ ;  /* 0x00000020943f7824 */ /* 0x000fe200078e00ff */
[----:B------:R-:W-:-:S02]  /*17f0*/  SHF.R.S32.HI R132, RZ, 0x5, R132 ;  /* 0x00000005ff847819 */ /* 0x000fc40000011484 */
[----:B------:R-:W-:Y:S02]  /*1800*/  LOP3.LUT R3, R3, 0x7fffffe, RZ, 0xc0, !PT ;  /* 0x07fffffe03037812 */ /* 0x000fe400078ec0ff */
[----:B------:R-:W-:Y:S02]  /*1810*/  LOP3.LUT R69, R69, 0xfffffff0, RZ, 0xc0, !PT ;  /* 0xfffffff045457812 */ /* 0x000fe400078ec0ff */
[----:B------:R-:W-:Y:S01]  /*1820*/  LEA.HI R20, R7, R58, RZ, 0x3 ;  /* 0x0000003a07147211 */ /* 0x000fe200078f18ff */
[----:B------:R-:W-:Y:S01]  /*1830*/  IMAD.IADD R3, R134, 0x1, -R3 ;  /* 0x0000000186037824 */ /* 0x000fe200078e0a03 */
[----:B------:R-:W4:Y:S01]  /*1840*/  @!P2 LDC.64 R6, c[0x0][0x228] ;  /* 0x00008a00ff06ab82 */ /* 0x000f220000000a00 */
[----:B------:R-:W-:Y:S01]  /*1850*/  LOP3.LUT R15, R15, 0xfffffffc, RZ, 0xc0, !PT ;  /* 0xfffffffc0f0f7812 */ /* 0x000fe200078ec0ff */
[----:B------:R-:W-:Y:S01]  /*1860*/  IMAD.IADD R69, R58, 0x1, -R69 ;  /* 0x000000013a457824 */ /* 0x000fe200078e0a45 */
[----:B------:R-:W-:Y:S01]  /*1870*/  SHF.R.S32.HI R67, RZ, 0x3, R20 ;  /* 0x00000003ff437819 */ /* 0x000fe20000011414 */
[----:B------:R-:W-:Y:S01]  /*1880*/  IMAD R132, R132, 0x8, R3 ;  /* 0x0000000884847824 */ /* 0x000fe200078e0203 */
[----:B------:R-:W-:Y:S01]  /*1890*/  LOP3.LUT R21, R20, 0xfffffff8, RZ, 0xc0, !PT ;  /* 0xfffffff814157812 */ /* 0x000fe200078ec0ff */
[----:B-----5:R-:W-:Y:S01]  /*18a0*/  IMAD.IADD R8, R58, 0x1, -R15 ;  /* 0x000000013a087824 */ /* 0x020fe200078e0a0f */
[----:B------:R-:W-:Y:S01]  /*18b0*/  LEA.HI R68, R69, R69, RZ, 0x1 ;  /* 0x0000004545447211 */ /* 0x000fe200078f08ff */
[----:B------:R-:W1:Y:S01]  /*18c0*/  LDC.64 R2, c[0x0][0x240] ;  /* 0x00009000ff027b82 */ /* 0x000e620000000a00 */
[----:B------:R-:W-:Y:S01]  /*18d0*/  IMAD.SHL.U32 R15, R67, 0x40, RZ ;  /* 0x00000040430f7824 */ /* 0x000fe200078e00ff */
[----:B------:R-:W-:Y:S01]  /*18e0*/  LEA.HI R20, R20, R67, RZ, 0x1 ;  /* 0x0000004314147211 */ /* 0x000fe200078f08ff */
[----:B------:R-:W-:Y:S01]  /*18f0*/  IMAD.IADD R21, R58, 0x1, -R21 ;  /* 0x000000013a157824 */ /* 0x000fe200078e0a15 */
[--C-:B------:R-:W-:Y:S01]  /*1900*/  SHF.R.S32.HI R18, RZ, 0x1, R68.reuse ;  /* 0x00000001ff127819 */ /* 0x100fe20000011444 */
[----:B------:R-:W-:Y:S01]  /*1910*/  IMAD.SHL.U32 R14, R8, 0x8, RZ ;  /* 0x00000008080e7824 */ /* 0x000fe200078e00ff */
[----:B------:R-:W-:-:S02]  /*1920*/  SHF.R.S32.HI R61, RZ, 0x1f, R68 ;  /* 0x0000001fff3d7819 */ /* 0x000fc40000011444 */
[----:B------:R-:W-:Y:S02]  /*1930*/  LOP3.LUT R15, R15, 0xc0, RZ, 0xc0, !PT ;  /* 0x000000c00f0f7812 */ /* 0x000fe400078ec0ff */
[----:B------:R-:W-:Y:S02]  /*1940*/  LEA.HI R61, R61, R18, RZ, 0x2 ;  /* 0x000000123d3d7211 */ /* 0x000fe400078f10ff */
[----:B------:R-:W-:Y:S02]  /*1950*/  LEA.HI R60, R21, R21, RZ, 0x1 ;  /* 0x00000015153c7211 */ /* 0x000fe400078f08ff */
[----:B------:R-:W-:Y:S02]  /*1960*/  LOP3.LUT R24, R15, 0x18, R14, 0xf8, !PT ;  /* 0x000000180f187812 */ /* 0x000fe400078ef80e */
[----:B------:R-:W-:Y:S02]  /*1970*/  SHF.R.U32.HI R15, RZ, 0x3, R15 ;  /* 0x00000003ff0f7819 */ /* 0x000fe4000001160f */
[----:B------:R-:W-:-:S02]  /*1980*/  SHF.R.S32.HI R135, RZ, 0x1f, R134 ;  /* 0x0000001fff877819 */ /* 0x000fc40000011486 */
[----:B------:R-:W-:Y:S02]  /*1990*/  LOP3.LUT R61, R61, 0xfffffffc, RZ, 0xc0, !PT ;  /* 0xfffffffc3d3d7812 */ /* 0x000fe400078ec0ff */
[----:B------:R-:W-:Y:S01]  /*19a0*/  LOP3.LUT R20, R20, 0xfffffffe, RZ, 0xc0, !PT ;  /* 0xfffffffe14147812 */ /* 0x000fe200078ec0ff */
[----:B------:R-:W-:Y:S01]  /*19b0*/  IMAD.WIDE R22, R23, 0x40, R134 ;  /* 0x0000004017167825 */ /* 0x000fe200078e0286 */
[----:B------:R-:W-:Y:S02]  /*19c0*/  LOP3.LUT R66, R60, 0xfffffffe, RZ, 0xc0, !PT ;  /* 0xfffffffe3c427812 */ /* 0x000fe400078ec0ff */
[----:B------:R-:W-:Y:S01]  /*19d0*/  LOP3.LUT R15, R24, R15, RZ, 0x3c, !PT ;  /* 0x0000000f180f7212 */ /* 0x000fe200078e3cff */
[----:B------:R-:W-:Y:S01]  /*19e0*/  IMAD.IADD R61, R18, 0x1, -R61 ;  /* 0x00000001123d7824 */ /* 0x000fe200078e0a3d */
[----:B------:R-:W-:Y:S01]  /*19f0*/  SHF.R.S32.HI R92, RZ, 0x1f, R71 ;  /* 0x0000001fff5c7819 */ /* 0x000fe20000011447 */
[----:B----4-:R-:W-:Y:S01]  /*1a00*/  @!P2 IMAD R18, R9, R6, RZ ;  /* 0x000000060912a224 */ /* 0x010fe200078e02ff */
[----:B---3--:R-:W-:Y:S01]  /*1a10*/  LEA.HI R77, R77, R77, RZ, 0x1 ;  /* 0x0000004d4d4d7211 */ /* 0x008fe200078f08ff */
[----:B------:R-:W-:Y:S01]  /*1a20*/  IMAD.IADD R67, R67, 0x1, -R20 ;  /* 0x0000000143437824 */ /* 0x000fe200078e0a14 */
[----:B------:R-:W-:Y:S01]  /*1a30*/  LEA.HI R92, R92, R71, RZ, 0x8 ;  /* 0x000000475c5c7211 */ /* 0x000fe200078f40ff */
[----:B------:R-:W-:Y:S01]  /*1a40*/  IMAD.IADD R66, R21, 0x1, -R66 ;  /* 0x0000000115427824 */ /* 0x000fe200078e0a42 */
[----:B------:R-:W-:Y:S01]  /*1a50*/  SHF.R.S32.HI R75, RZ, 0x1, R77 ;  /* 0x00000001ff4b7819 */ /* 0x000fe2000001144d */
[----:B------:R-:W-:Y:S01]  /*1a60*/  IMAD.U32 R132, R132, 0x20, R15 ;  /* 0x0000002084847824 */ /* 0x000fe200078e000f */
[----:B------:R-:W-:Y:S01]  /*1a70*/  SHF.R.S32.HI R92, RZ, 0x8, R92 ;  /* 0x00000008ff5c7819 */ /* 0x000fe2000001145c */
[----:B-1----:R-:W-:Y:S01]  /*1a80*/  @P2 IMAD.WIDE.U32 R20, R10, R2, RZ ;  /* 0x000000020a142225 */ /* 0x002fe200078e00ff */
[----:B------:R-:W-:-:S02]  /*1a90*/  SHF.L.U64.HI R62, R148, 0x5, R149 ;  /* 0x00000005943e7819 */ /* 0x000fc40000010295 */
[----:B------:R-:W-:Y:S01]  /*1aa0*/  VIMNMX R92, R237, R92, !PT ;  /* 0x0000005ced5c7248 */ /* 0x000fe20007fe0100 */
[----:B------:R-:W-:Y:S01]  /*1ab0*/  IMAD R15, R23, R2, RZ ;  /* 0x00000002170f7224 */ /* 0x000fe200078e02ff */
[----:B--2---:R-:W-:Y:S01]  /*1ac0*/  SHF.L.U64.HI R64, R140, 0x5, R141 ;  /* 0x000000058c407819 */ /* 0x004fe2000001028d */
[C---:B------:R-:W-:Y:S01]  /*1ad0*/  @!P2 IMAD R7, R243.reuse, R7, R18 ;  /* 0x00000007f307a224 */ /* 0x040fe200078e0212 */
[----:B------:R-:W-:Y:S01]  /*1ae0*/  IADD3 R18, P1, R14, R16, RZ ;  /* 0x000000100e127210 */ /* 0x000fe20007f3e0ff */
[----:B------:R-:W-:Y:S01]  /*1af0*/  @!P2 IMAD.WIDE.U32 R24, R243, R6, RZ ;  /* 0x00000006f318a225 */ /* 0x000fe200078e00ff */
[----:B------:R-:W-:Y:S02]  /*1b00*/  SHF.L.U32 R65, R140, 0x5, RZ ;  /* 0x000000058c417819 */ /* 0x000fe400000006ff */
[----:B------:R-:W-:Y:S01]  /*1b10*/  SHF.R.S32.HI R60, RZ, 0x1, R60 ;  /* 0x00000001ff3c7819 */ /* 0x000fe2000001143c */
[----:B------:R-:W-:Y:S02]  /*1b20*/  @P2 IMAD R21, R10, R3, R21 ;  /* 0x000000030a152224 */ /* 0x000fe400078e0215 */
[----:B------:R-:W-:-:S02]  /*1b30*/  @P2 IMAD.MOV.U32 R10, RZ, RZ, R20 ;  /* 0x000000ffff0a2224 */ /* 0x000fc400078e0014 */
[----:B------:R-:W-:Y:S01]  /*1b40*/  IMAD R3, R22, R3, R15 ;  /* 0x0000000316037224 */ /* 0x000fe200078e020f */
[----:B------:R-:W-:Y:S01]  /*1b50*/  SHF.R.S32.HI R15, RZ, 0x1f, R14 ;  /* 0x0000001fff0f7819 */ /* 0x000fe2000001140e */
[----:B------:R-:W-:Y:S02]  /*1b60*/  @!P2 IMAD.MOV.U32 R10, RZ, RZ, R24 ;  /* 0x000000ffff0aa224 */ /* 0x000fe400078e0018 */
[----:B------:R-:W-:Y:S01]  /*1b70*/  @!P2 IMAD.IADD R21, R25, 0x1, R7 ;  /* 0x000000011915a824 */ /* 0x000fe200078e0207 */
[C---:B------:R-:W-:Y:S01]  /*1b80*/  IADD3 R16, P2, R14.reuse, R12, RZ ;  /* 0x0000000c0e107210 */ /* 0x040fe20007f5e0ff */
[----:B------:R-:W-:Y:S01]  /*1b90*/  IMAD.X R19, R15, 0x1, R19, P1 ;  /* 0x000000010f137824 */ /* 0x000fe200008e0613 */
[----:B------:R-:W-:Y:S01]  /*1ba0*/  IADD3 R12, P1, R14, R10, RZ ;  /* 0x0000000a0e0c7210 */ /* 0x000fe20007f3e0ff */
[----:B------:R-:W-:Y:S02]  /*1bb0*/  IMAD R23, R109, UR4, RZ ;  /* 0x000000046d177c24 */ /* 0x000fe4000f8e02ff */
[C---:B------:R-:W-:Y:S01]  /*1bc0*/  IMAD.X R17, R15.reuse, 0x1, R17, P2 ;  /* 0x000000010f117824 */ /* 0x040fe200010e0611 */
[----:B------:R-:W-:Y:S01]  /*1bd0*/  IADD3 R7, P2, R134, R13, RZ ;  /* 0x0000000d86077210 */ /* 0x000fe20007f5e0ff */
[C---:B------:R-:W-:Y:S01]  /*1be0*/  IMAD R23, R4.reuse, UR5, R23 ;  /* 0x0000000504177c24 */ /* 0x040fe2000f8e0217 */
[----:B------:R-:W-:Y:S01]  /*1bf0*/  IADD3.X R13, R15, R21, RZ, P1, !PT ;  /* 0x000000150f0d7210 */ /* 0x000fe20000ffe4ff */
[----:B------:R-:W-:Y:S01]  /*1c00*/  IMAD.WIDE.U32 R18, R4, UR4, R18 ;  /* 0x0000000404127c25 */ /* 0x000fe2000f8e0012 */
[----:B------:R-:W-:-:S03]  /*1c10*/  ULDC.64 UR4, c[0x0][0x220] ;  /* 0x0000880000047ab9 */ /* 0x000fc60000000a00 */
[----:B------:R-:W-:Y:S02]  /*1c20*/  IMAD.X R11, R135, 0x1, R11, P2 ;  /* 0x00000001870b7824 */ /* 0x000fe400010e060b */
[----:B------:R-:W-:-:S04]  /*1c30*/  IMAD.WIDE.U32 R12, R22, R2, R12 ;  /* 0x00000002160c7225 */ /* 0x000fc800078e000c */
[----:B------:R-:W-:Y:S02]  /*1c40*/  IMAD R6, R135, R148, RZ ;  /* 0x0000009487067224 */ /* 0x000fe400078e02ff */
[----:B------:R-:W-:Y:S02]  /*1c50*/  IMAD.IADD R19, R19, 0x1, R23 ;  /* 0x0000000113137824 */ /* 0x000fe400078e0217 */
[----:B------:R-:W-:Y:S02]  /*1c60*/  IMAD R2, R11, R140, RZ ;  /* 0x0000008c0b027224 */ /* 0x000fe400078e02ff */
[C---:B------:R-:W-:Y:S02]  /*1c70*/  IMAD R6, R134.reuse, R149, R6 ;  /* 0x0000009586067224 */ /* 0x040fe400078e0206 */
[----:B------:R-:W-:-:S04]  /*1c80*/  IMAD.WIDE.U32 R16, R134, R148, R16 ;  /* 0x0000009486107225 */ /* 0x000fc800078e0010 */
[C---:B------:R-:W-:Y:S01]  /*1c90*/  IMAD R2, R7.reuse, R141, R2 ;  /* 0x0000008d07027224 */ /* 0x040fe200078e0202 */
[----:B------:R-:W-:Y:S01]  /*1ca0*/  LEA R94, P2, R16, UR12, 0x1 ;  /* 0x0000000c105e7c11 */ /* 0x000fe2000f8408ff */
[----:B------:R-:W-:-:S04]  /*1cb0*/  IMAD.WIDE.U32 R18, R7, R140, R18 ;  /* 0x0000008c07127225 */ /* 0x000fc800078e0012 */
[----:B------:R-:W-:Y:S01]  /*1cc0*/  IMAD.IADD R13, R13, 0x1, R3 ;  /* 0x000000010d0d7824 */ /* 0x000fe200078e0203 */
[----:B------:R-:W-:Y:S01]  /*1cd0*/  SHF.R.S32.HI R3, RZ, 0x1f, R136 ;  /* 0x0000001fff037819 */ /* 0x000fe20000011488 */
[----:B------:R-:W-:Y:S01]  /*1ce0*/  IMAD.IADD R6, R17, 0x1, R6 ;  /* 0x0000000111067824 */ /* 0x000fe200078e0206 */
[----:B------:R-:W-:Y:S01]  /*1cf0*/  LEA R96, P1, R18, UR4, 0x1 ;  /* 0x0000000412607c11 */ /* 0x000fe2000f8208ff */
[----:B------:R-:W-:Y:S02]  /*1d00*/  IMAD.IADD R2, R19, 0x1, R2 ;  /* 0x0000000113027824 */ /* 0x000fe400078e0202 */
[----:B------:R-:W-:Y:S01]  /*1d10*/  IMAD.SHL.U32 R7, R8, 0x4, RZ ;  /* 0x0000000408077824 */ /* 0x000fe200078e00ff */
[----:B------:R-:W-:Y:S01]  /*1d20*/  SHF.L.U64.HI R6, R16, 0x1, R6 ;  /* 0x0000000110067819 */ /* 0x000fe20000010206 */
[----:B------:R-:W-:Y:S01]  /*1d30*/  IMAD R3, R3, UR10, RZ ;  /* 0x0000000a03037c24 */ /* 0x000fe2000f8e02ff */
[----:B------:R-:W-:Y:S01]  /*1d40*/  SHF.L.U64.HI R97, R18, 0x1, R2 ;  /* 0x0000000112617819 */ /* 0x000fe20000010202 */
[----:B------:R-:W-:Y:S01]  /*1d50*/  IMAD R76, R134, R75, R7 ;  /* 0x0000004b864c7224 */ /* 0x000fe200078e0207 */
[----:B------:R-:W-:Y:S01]  /*1d60*/  IADD3.X R95, R6, UR13, RZ, P2, !PT ;  /* 0x0000000d065f7c10 */ /* 0x000fe200097fe4ff */
[C---:B------:R-:W-:Y:S01]  /*1d70*/  IMAD R3, R136.reuse, UR11, R3 ;  /* 0x0000000b88037c24 */ /* 0x040fe2000f8e0203 */
[----:B------:R-:W-:Y:S01]  /*1d80*/  IADD3.X R97, R97, UR5, RZ, P1, !PT ;  /* 0x0000000561617c10 */ /* 0x000fe20008ffe4ff */
[----:B------:R-:W-:Y:S01]  /*1d90*/  IMAD.IADD R74, R7, 0x1, R76 ;  /* 0x00000001074a7824 */ /* 0x000fe200078e024c */
[----:B------:R-:W-:Y:S01]  /*1da0*/  LOP3.LUT P1, RZ, R61, 0x2, RZ, 0xc0, !PT ;  /* 0x000000023dff7812 */ /* 0x000fe2000782c0ff */
[----:B------:R-:W-:Y:S01]  /*1db0*/  IMAD.WIDE.U32 R136, R136, UR10, R12 ;  /* 0x0000000a88887c25 */ /* 0x000fe2000f8e000c */
[----:B------:R-:W-:-:S02]  /*1dc0*/  SHF.R.S32.HI R73, RZ, 0x1f, R76 ;  /* 0x0000001fff497819 */ /* 0x000fc4000001144c */
[----:B------:R-:W-:Y:S01]  /*1dd0*/  SHF.R.S32.HI R72, RZ, 0x1f, R74 ;  /* 0x0000001fff487819 */ /* 0x000fe2000001144a */
[----:B------:R-:W-:Y:S01]  /*1de0*/  IMAD.MOV.U32 R238, RZ, RZ, R94 ;  /* 0x000000ffffee7224 */ /* 0x000fe200078e005e */
[----:B------:R-:W-:Y:S01]  /*1df0*/  SEL R49, R49, 0xfffffff0, !P1 ;  /* 0xfffffff031317807 */ /* 0x000fe20004800000 */
[----:B------:R-:W-:Y:S02]  /*1e00*/  IMAD.MOV.U32 R239, RZ, RZ, R95 ;  /* 0x000000ffffef7224 */ /* 0x000fe400078e005f */
[----:B------:R-:W-:Y:S02]  /*1e10*/  IMAD.IADD R70, R137, 0x1, R3 ;  /* 0x0000000189467824 */ /* 0x000fe400078e0203 */
[----:B------:R-:W-:Y:S02]  /*1e20*/  IMAD.MOV.U32 R240, RZ, RZ, R96 ;  /* 0x000000fffff07224 */ /* 0x000fe400078e0060 */
[----:B------:R-:W-:Y:S02]  /*1e30*/  IMAD.MOV.U32 R241, RZ, RZ, R97 ;  /* 0x000000fffff17224 */ /* 0x000fe400078e0061 */
[----:B------:R-:W-:Y:S01]  /*1e40*/  @!P0 IMAD.MOV.U32 R5, RZ, RZ, RZ ;  /* 0x000000ffff058224 */ /* 0x000fe200078e00ff */
[----:B------:R-:W-:-:S13]  /*1e50*/  ISETP.GT.AND P0, PT, R56, R92, PT ;  /* 0x0000005c3800720c */ /* 0x000fda0003f04270 */
[----:B------:R-:W-:Y:S05]  /*1e60*/  @!P0 BRA `(.L_x_2461) ;  /* 0x00000068002c8947 */ /* 0x000fea0003800000 */
        /* <DEDUP_REMOVED lines=15> */
[----:B------:R-:W-:Y:S01]  /*1f60*/  SHF.L.U32 R106, R141, 0x6, RZ ;  /* 0x000000068d6a7819 */ /* 0x000fe200000006ff */
[----:B------:R-:W2:Y:S01]  /*1f70*/  LDC R93, c[0x0][0x340] ;  /* 0x0000d000ff5d7b82 */ /* 0x000ea20000000800 */
[----:B------:R-:W-:Y:S01]  /*1f80*/  IMAD R16, R243, UR5, R16 ;  /* 0x00000005f3107c24 */ /* 0x000fe2000f8e0210 */
[----:B------:R-:W-:Y:S01]  /*1f90*/  IADD3 R11, R19, R10, RZ ;  /* 0x0000000a130b7210 */ /* 0x000fe20007ffe0ff */
[----:B------:R-:W-:Y:S01]  /*1fa0*/  ULDC.64 UR4, c[0x0][0x340] ;  /* 0x0000d00000047ab9 */ /* 0x000fe20000000a00 */
[----:B------:R-:W-:Y:S01]  /*1fb0*/  MOV R10, R18 ;  /* 0x00000012000a7202 */ /* 0x000fe20000000f00 */
[----:B------:R-:W-:Y:S01]  /*1fc0*/  IMAD.IADD R17, R13, 0x1, R16 ;  /* 0x000000010d117824 */ /* 0x000fe200078e0210 */
[----:B------:R-:W-:Y:S01]  /*1fd0*/  SHF.L.U32 R110, R141, 0x7, RZ ;  /* 0x000000078d6e7819 */ /* 0x000fe200000006ff */
[----:B------:R-:W-:Y:S01]  /*1fe0*/  IMAD R7, R9, UR4, RZ ;  /* 0x0000000409077c24 */ /* 0x000fe2000f8e02ff */
[----:B------:R-:W-:Y:S01]  /*1ff0*/  SHF.L.U32 R19, R149, 0x6, RZ ;  /* 0x0000000695137819 */ /* 0x000fe200000006ff */
[-C--:B-1----:R-:W-:Y:S01]  /*2000*/  IMAD R6, R9, R2.reuse, RZ ;  /* 0x0000000209067224 */ /* 0x082fe200078e02ff */
[----:B------:R-:W-:Y:S01]  /*2010*/  USHF.L.U64.HI UR15, UR4, 0x6, UR5 ;  /* 0x00000006040f7899 */ /* 0x000fe20008010205 */
[----:B------:R-:W-:Y:S01]  /*2020*/  IMAD.MOV.U32 R16, RZ, RZ, R12 ;  /* 0x000000ffff107224 */ /* 0x000fe200078e000c */
        /* <DEDUP_REMOVED lines=8> */
[----:B------:R-:W-:Y:S01]  /*20b0*/  USHF.L.U32 UR28, UR4, 0x5, URZ ;  /* 0x00000005041c7899 */ /* 0x000fe2000800063f */
[----:B------:R-:W-:Y:S01]  /*20c0*/  IMAD.WIDE.U32 R8, R8, R2, R16 ;  /* 0x0000000208087225 */ /* 0x000fe200078e0010 */
[----:B------:R-:W-:Y:S01]  /*20d0*/  UIMAD.WIDE.U32 UR22, UR4, 0xc0, URZ ;  /* 0x000000c0041678a5 */ /* 0x000fe2000f8e003f */
[----:B------:R-:W-:Y:S01]  /*20e0*/  SHF.L.U64.HI R98, R2, 0x6, R3 ;  /* 0x0000000602627819 */ /* 0x000fe20000010203 */
[----:B------:R-:W-:Y:S01]  /*20f0*/  UIMAD UR14, UR5, 0xc0, URZ ;  /* 0x000000c0050e78a4 */ /* 0x000fe2000f8e023f */
[----:B------:R-:W-:Y:S01]  /*2100*/  IMAD.IADD R7, R11, 0x1, R7 ;  /* 0x000000010b077824 */ /* 0x000fe200078e0207 */
[----:B------:R-:W-:Y:S01]  /*2110*/  UIMAD.WIDE.U32 UR20, UR4, 0x140, URZ ;  /* 0x00000140041478a5 */ /* 0x000fe2000f8e003f */
[----:B------:R-:W-:Y:S01]  /*2120*/  IMAD.IADD R11, R9, 0x1, R6 ;  /* 0x00000001090b7824 */ /* 0x000fe200078e0206 */
[----:B------:R-:W-:Y:S01]  /*2130*/  MOV R6, R10 ;  /* 0x0000000a00067202 */ /* 0x000fe20000000f00 */
[C---:B------:R-:W-:Y:S01]  /*2140*/  IMAD R107, R109.reuse, UR12, RZ ;  /* 0x0000000c6d6b7c24 */ /* 0x040fe2000f8e02ff */
[----:B------:R-:W-:Y:S01]  /*2150*/  UIMAD.WIDE.U32 UR18, UR4, 0x180, URZ ;  /* 0x00000180041278a5 */ /* 0x000fe2000f8e003f */
[----:B------:R-:W-:Y:S01]  /*2160*/  IMAD R109, R109, UR10, RZ ;  /* 0x0000000a6d6d7c24 */ /* 0x000fe2000f8e02ff */
[----:B------:R-:W-:Y:S01]  /*2170*/  UIMAD.WIDE.U32 UR32, UR4, 0x1c0, URZ ;  /* 0x000001c0042078a5 */ /* 0x000fe2000f8e003f */
[----:B------:R-:W-:Y:S01]  /*2180*/  IMAD.MOV.U32 R10, RZ, RZ, R8 ;  /* 0x000000ffff0a7224 */ /* 0x000fe200078e0008 */
[----:B------:R-:W-:Y:S01]  /*2190*/  UIMAD UR31, UR5, 0x1c0, URZ ;  /* 0x000001c0051f78a4 */ /* 0x000fe2000f8e023f */
[----:B------:R-:W-:Y:S01]  /*21a0*/  IMAD R107, R4, UR13, R107 ;  /* 0x0000000d046b7c24 */ /* 0x000fe2000f8e026b */
[----:B------:R-:W-:Y:S01]  /*21b0*/  SHF.L.U64.HI R101, R2, 0x7, R3 ;  /* 0x0000000702657819 */ /* 0x000fe20000010203 */
[----:B------:R-:W-:Y:S01]  /*21c0*/  IMAD.WIDE.U32 R6, R4, UR12, R6 ;  /* 0x0000000c04067c25 */ /* 0x000fe2000f8e0006 */
[----:B------:R-:W-:Y:S01]  /*21d0*/  ULDC.64 UR12, c[0x0][0x320] ;  /* 0x0000c800000c7ab9 */ /* 0x000fe20000000a00 */
[----:B------:R-:W-:Y:S01]  /*21e0*/  SHF.L.U64.HI R126, R2, 0x5, R3 ;  /* 0x00000005027e7819 */ /* 0x000fe20000010203 */
[----:B------:R-:W-:Y:S01]  /*21f0*/  USHF.L.U64.HI UR27, UR28, 0x1, UR27 ;  /* 0x000000011c1b7899 */ /* 0x000fe2000801021b */
[----:B------:R-:W-:Y:S01]  /*2200*/  IMAD R109, R4, UR11, R109 ;  /* 0x0000000b046d7c24 */ /* 0x000fe2000f8e026d */
[----:B------:R-:W-:Y:S01]  /*2210*/  IADD3 R107, R7, R107, RZ ;  /* 0x0000006b076b7210 */ /* 0x000fe20007ffe0ff */
[----:B------:R-:W-:Y:S01]  /*2220*/  IMAD.WIDE.U32 R8, R140, 0x40, RZ ;  /* 0x000000408c087825 */ /* 0x000fe200078e00ff */
[----:B------:R-:W-:Y:S01]  /*2230*/  LEA R118, P1, R6, UR12, 0x1 ;  /* 0x0000000c06767c11 */ /* 0x000fe2000f8208ff */
[----:B------:R-:W-:Y:S01]  /*2240*/  UIMAD UR12, UR5, 0x180, URZ ;  /* 0x00000180050c78a4 */ /* 0x000fe2000f8e023f */
[----:B------:R-:W-:Y:S01]  /*2250*/  SHF.L.U32 R102, R2, 0x7, RZ ;  /* 0x0000000702667819 */ /* 0x000fe200000006ff */
[----:B------:R-:W-:Y:S01]  /*2260*/  IMAD.WIDE.U32 R4, R4, UR10, R10 ;  /* 0x0000000a04047c25 */ /* 0x000fe2000f8e000a */
[----:B------:R-:W-:Y:S01]  /*2270*/  ULDC.64 UR10, c[0x0][0x318] ;  /* 0x0000c600000a7ab9 */ /* 0x000fe20000000a00 */
[----:B------:R-:W-:Y:S01]  /*2280*/  LEA.HI.X R107, R6, UR13, R107, 0x1, P1 ;  /* 0x0000000d066b7c11 */ /* 0x000fe200088f0c6b */
[----:B------:R-:W-:Y:S01]  /*2290*/  UIMAD UR13, UR5, 0x140, URZ ;  /* 0x00000140050d78a4 */ /* 0x000fe2000f8e023f */
[----:B------:R-:W-:Y:S01]  /*22a0*/  IMAD.IADD R106, R9, 0x1, R106 ;  /* 0x00000001096a7824 */ /* 0x000fe200078e026a */
[----:B------:R-:W-:Y:S01]  /*22b0*/  LEA R120, P0, R4, UR10, 0x1 ;  /* 0x0000000a04787c11 */ /* 0x000fe2000f8008ff */
[----:B------:R-:W-:Y:S01]  /*22c0*/  IMAD.IADD R109, R5, 0x1, R109 ;  /* 0x00000001056d7824 */ /* 0x000fe200078e026d */
[----:B------:R-:W-:Y:S01]  /*22d0*/  ULDC.64 UR4, c[0x0][0x358] ;  /* 0x0000d60000047ab9 */ /* 0x000fe20000000a00 */
[----:B------:R-:W-:Y:S01]  /*22e0*/  IMAD R9, R75, R0, RZ ;  /* 0x000000004b097224 */ /* 0x000fe200078e02ff */
[----:B------:R-:W-:Y:S01]  /*22f0*/  SHF.L.U32 R103, R8, 0x1, RZ ;  /* 0x0000000108677819 */ /* 0x000fe200000006ff */
[----:B------:R-:W-:Y:S01]  /*2300*/  IMAD.WIDE.U32 R12, R140, 0x80, RZ ;  /* 0x000000808c0c7825 */ /* 0x000fe200078e00ff */
[----:B------:R-:W-:Y:S01]  /*2310*/  LEA.HI.X R109, R4, UR11, R109, 0x1, P0 ;  /* 0x0000000b046d7c11 */ /* 0x000fe200080f0c6d */
[----:B------:R-:W-:Y:S01]  /*2320*/  ULDC.64 UR10, c[0x0][0x360] ;  /* 0x0000d800000a7ab9 */ /* 0x000fe20000000a00 */
[----:B------:R-:W-:Y:S01]  /*2330*/  SHF.R.S32.HI R51, RZ, 0x1f, R9 ;  /* 0x0000001fff337819 */ /* 0x000fe20000011409 */
[----:B------:R-:W-:Y:S01]  /*2340*/  IMAD.IADD R110, R13, 0x1, R110 ;  /* 0x000000010d6e7824 */ /* 0x000fe200078e026e */
[-C--:B------:R-:W-:Y:S01]  /*2350*/  IADD3 R124, P0, R74, R9.reuse, RZ ;  /* 0x000000094a7c7210 */ /* 0x080fe20007f1e0ff */
[----:B------:R-:W-:Y:S01]  /*2360*/  IMAD.SHL.U32 R21, R149, 0x80, RZ ;  /* 0x0000008095157824 */ /* 0x000fe200078e00ff */
[----:B------:R-:W-:Y:S01]  /*2370*/  IADD3 R50, P1, R76, R9, RZ ;  /* 0x000000094c327210 */ /* 0x000fe20007f3e0ff */
[----:B------:R-:W-:Y:S01]  /*2380*/  IMAD.WIDE.U32 R150, R148, 0x80, RZ ;  /* 0x0000008094967825 */ /* 0x000fe200078e00ff */
[C---:B------:R-:W-:Y:S01]  /*2390*/  SHF.L.U32 R105, R12.reuse, 0x1, RZ ;  /* 0x000000010c697819 */ /* 0x040fe200000006ff */
[----:B------:R-:W-:Y:S01]  /*23a0*/  USHF.L.U64.HI UR34, UR24, 0x1, UR15 ;  /* 0x0000000118227899 */ /* 0x000fe2000801020f */
[----:B------:R-:W-:Y:S01]  /*23b0*/  SHF.L.U64.HI R110, R12, 0x1, R110 ;  /* 0x000000010c6e7819 */ /* 0x000fe2000001026e */
[----:B------:R-:W-:Y:S01]  /*23c0*/  IMAD.X R113, R72, 0x1, R51, P0 ;  /* 0x0000000148717824 */ /* 0x000fe200000e0633 */
[----:B------:R-:W-:Y:S01]  /*23d0*/  IADD3.X R51, R73, R51, RZ, P1, !PT ;  /* 0x0000003349337210 */ /* 0x000fe20000ffe4ff */
[C---:B------:R-:W-:Y:S01]  /*23e0*/  IMAD R17, R141.reuse, 0xc0, RZ ;  /* 0x000000c08d117824 */ /* 0x040fe200078e02ff */
[----:B------:R-:W-:Y:S01]  /*23f0*/  SHF.L.U64.HI R106, R8, 0x1, R106 ;  /* 0x00000001086a7819 */ /* 0x000fe2000001026a */
[C---:B------:R-:W-:Y:S01]  /*2400*/  IMAD R13, R141.reuse, 0x140, RZ ;  /* 0x000001408d0d7824 */ /* 0x040fe200078e02ff */
[C---:B------:R-:W-:Y:S01]  /*2410*/  SHF.L.U64.HI R113, R124.reuse, 0x1, R113 ;  /* 0x000000017c717819 */ /* 0x040fe20000010271 */
[----:B------:R-:W-:Y:S01]  /*2420*/  IMAD.SHL.U32 R124, R124, 0x2, RZ ;  /* 0x000000027c7c7824 */ /* 0x000fe200078e00ff */
[C---:B------:R-:W-:Y:S01]  /*2430*/  SHF.L.U64.HI R51, R50.reuse, 0x1, R51 ;  /* 0x0000000132337819 */ /* 0x040fe20000010233 */
[C---:B------:R-:W-:Y:S01]  /*2440*/  IMAD R7, R141.reuse, 0x180, RZ ;  /* 0x000001808d077824 */ /* 0x040fe200078e02ff */
[----:B------:R-:W-:Y:S01]  /*2450*/  SHF.L.U32 R50, R50, 0x1, RZ ;  /* 0x0000000132327819 */ /* 0x000fe200000006ff */
[----:B------:R-:W-:Y:S01]  /*2460*/  IMAD R5, R141, 0x1c0, RZ ;  /* 0x000001c08d057824 */ /* 0x000fe200078e02ff */
[----:B------:R-:W-:Y:S01]  /*2470*/  IADD3 R122, P3, R124, UR10, RZ ;  /* 0x0000000a7c7a7c10 */ /* 0x000fe2000ff7e0ff */
[----:B------:R-:W-:Y:S01]  /*2480*/  IMAD.WIDE.U32 R146, R140, 0xc0, RZ ;  /* 0x000000c08c927825 */ /* 0x000fe200078e00ff */
[----:B------:R-:W-:Y:S01]  /*2490*/  IADD3 R10, P1, R50, UR10, RZ ;  /* 0x0000000a320a7c10 */ /* 0x000fe2000ff3e0ff */
[----:B------:R-:W-:Y:S01]  /*24a0*/  UIADD3 UR35, UR23, UR14, URZ ;  /* 0x0000000e17237290 */ /* 0x000fe2000fffe03f */
[----:B------:R-:W-:Y:S01]  /*24b0*/  IADD3 R124, P2, R124, UR4, RZ ;  /* 0x000000047c7c7c10 */ /* 0x000fe2000ff5e0ff */
[----:B------:R-:W-:Y:S01]  /*24c0*/  IMAD.WIDE.U32 R144, R140, 0x140, RZ ;  /* 0x000001408c907825 */ /* 0x000fe200078e00ff */
[----:B------:R-:W-:Y:S01]  /*24d0*/  IADD3 R50, P0, R50, UR4, RZ ;  /* 0x0000000432327c10 */ /* 0x000fe2000ff1e0ff */
[----:B------:R-:W-:Y:S01]  /*24e0*/  USHF.L.U64.HI UR25, UR26, 0x1, UR25 ;  /* 0x000000011a197899 */ /* 0x000fe20008010219 */
[----:B------:R-:W-:Y:S01]  /*24f0*/  IADD3 R131, R134, 0x20, RZ ;  /* 0x0000002086837810 */ /* 0x000fe20007ffe0ff */
[----:B------:R-:W-:Y:S01]  /*2500*/  IMAD.WIDE.U32 R142, R140, 0x180, RZ ;  /* 0x000001808c8e7825 */ /* 0x000fe200078e00ff */
[C---:B------:R-:W-:Y:S01]  /*2510*/  IADD3 R129, R134.reuse, 0x60, RZ ;  /* 0x0000006086817810 */ /* 0x040fe20007ffe0ff */
[----:B------:R-:W-:Y:S01]  /*2520*/  UIADD3 UR36, UR21, UR13, URZ ;  /* 0x0000000d15247290 */ /* 0x000fe2000fffe03f */
[----:B------:R-:W-:Y:S01]  /*2530*/  IADD3 R127, R134, 0xa0, RZ ;  /* 0x000000a0867f7810 */ /* 0x000fe20007ffe0ff */
[----:B------:R-:W-:Y:S01]  /*2540*/  IMAD.WIDE.U32 R148, R148, 0x40, RZ ;  /* 0x0000004094947825 */ /* 0x000fe200078e00ff */
[----:B------:R-:W-:Y:S01]  /*2550*/  IADD3 R117, R134, 0xe0, RZ ;  /* 0x000000e086757810 */ /* 0x000fe20007ffe0ff */
[----:B------:R-:W-:Y:S01]  /*2560*/  UIADD3 UR37, UR19, UR12, URZ ;  /* 0x0000000c13257290 */ /* 0x000fe2000fffe03f */
[----:B------:R-:W-:Y:S01]  /*2570*/  MOV R11, R56 ;  /* 0x00000038000b7202 */ /* 0x000fe20000000f00 */
[----:B------:R-:W-:Y:S01]  /*2580*/  IMAD.WIDE.U32 R140, R140, 0x1c0, RZ ;  /* 0x000001c08c8c7825 */ /* 0x000fe200078e00ff */
[----:B------:R-:W-:Y:S01]  /*2590*/  IADD3 R100, R149, R19, RZ ;  /* 0x0000001395647210 */ /* 0x000fe20007ffe0ff */
[----:B------:R-:W-:Y:S01]  /*25a0*/  ULDC UR4, c[0x0][0x2e0] ;  /* 0x0000b80000047ab9 */ /* 0x000fe20000000800 */
        /* <DEDUP_REMOVED lines=39> */
.L_x_2515:
        /* <DEDUP_REMOVED lines=133> */
.L_x_2465:
[----:B------:R-:W-:Y:S05]  /*3070*/  BSYNC B0 ;  /* 0x0000000000007941 */ /* 0x000fea0003800000 */
.L_x_2464:
        /* <DEDUP_REMOVED lines=61> */
.L_x_2467:
[----:B------:R-:W-:Y:S05]  /*3450*/  BSYNC B0 ;  /* 0x0000000000007941 */ /* 0x000fea0003800000 */
.L_x_2466:
        /* <DEDUP_REMOVED lines=57> */
.L_x_2469:
[----:B------:R-:W-:Y:S05]  /*37f0*/  BSYNC B0 ;  /* 0x0000000000007941 */ /* 0x000fea0003800000 */
.L_x_2468:
        /* <DEDUP_REMOVED lines=62> */
.L_x_2471:
[----:B------:R-:W-:Y:S05]  /*3be0*/  BSYNC B0 ;  /* 0x0000000000007941 */ /* 0x000fea0003800000 */
.L_x_2470:
        /* <DEDUP_REMOVED lines=57> */
.L_x_2473:
[----:B------:R-:W-:Y:S05]  /*3f80*/  BSYNC B0 ;  /* 0x0000000000007941 */ /* 0x000fea0003800000 */
.L_x_2472:
        /* <DEDUP_REMOVED lines=62> */
.L_x_2475:
[----:B------:R-:W-:Y:S05]  /*4370*/  BSYNC B0 ;  /* 0x0000000000007941 */ /* 0x000fea0003800000 */
.L_x_2474:
        /* <DEDUP_REMOVED lines=62> */
.L_x_2477:
[----:B------:R-:W-:Y:S05]  /*4760*/  BSYNC B0 ;  /* 0x0000000000007941 */ /* 0x000fea0003800000 */
.L_x_2476:
        /* <DEDUP_REMOVED lines=62> */
.L_x_2479:
[----:B------:R-:W-:Y:S05]  /*4b50*/  BSYNC B0 ;  /* 0x0000000000007941 */ /* 0x000fea0003800000 */
.L_x_2478:
[C---:B------:R-:W-:Y:S01]  /*4b60*/  LEA R50, P1, R33.reuse, R50, 0x1 ;  /* 0x0000003221327211 */ /* 0x040fe200078208ff */
[----:B------:R-:W-:Y:S01]  /*4b70*/  IMAD.MOV.U32 R8, RZ, RZ, R10 ;  /* 0x000000ffff087224 */ /* 0x000fe200078e000a */
[----:B------:R-:W-:Y:S02]  /*4b80*/  UMOV UR4, UR29 ;  /* 0x0000001d00047c82 */ /* 0x000fe40008000000 */
[C---:B------:R-:W-:Y:S02]  /*4b90*/  LEA.HI.X.SX32 R51, R33.reuse, R51, 0x1, P1 ;  /* 0x0000003321337211 */ /* 0x040fe400008f0eff */
[C---:B------:R-:W-:Y:S04]  /*4ba0*/  LEA R10, P0, R33.reuse, R8, 0x1 ;  /* 0x00000008210a7211 */ /* 0x040fe800078008ff */
[----:B------:R-:W-:Y:S01]  /*4bb0*/  LEA.HI.X.SX32 R9, R33, R9, 0x1, P0 ;  /* 0x0000000921097211 */ /* 0x000fe200000f0eff */
[----:B------:R-:W-:Y:S08]  /*4bc0*/  BRA `(.L_x_2480) ;  /* 0x0000003400587947 */ /* 0x000ff00003800000 */
.L_x_2463:
        /* <DEDUP_REMOVED lines=92> */
.L_x_2484:
[----:B------:R-:W-:Y:S05]  /*5190*/  BSYNC B0 ;  /* 0x0000000000007941 */ /* 0x000fea0003800000 */
.L_x_2483:
[----:B-----5:R2:W-:Y:S02]  /*51a0*/  STG.E.128 desc[UR6][R94.64], R44 ;  /* 0x0000002c5e007986 */ /* 0x0205e4000c101d06 */
.L_x_2482:
[----:B------:R-:W-:Y:S05]  /*51b0*/  BSYNC B1 ;  /* 0x0000000000017941 */ /* 0x000fea0003800000 */
.L_x_2481:
        /* <DEDUP_REMOVED lines=23> */
[----:B------:R-:W-:Y:S05]  /*5330*/  @P0 IMAD R48, RZ, RZ, -UR31 ;  /* 0x8000001fff300e24 */ /* 0x000fea000f8e02ff */
[C---:B------:R-:W-:Y:S01]  /*5340*/  LEA R16, P0, R48.reuse, R152, 0x1 ;  /* 0x0000009830107211 */ /* 0x040fe200078008ff */
[----:B--2---:R-:W-:Y:S03]  /*5350*/  IMAD.MOV.U32 R152, RZ, RZ, RZ ;  /* 0x000000ffff987224 */ /* 0x004fe600078e00ff */
[----:B------:R-:W-:Y:S01]  /*5360*/  LEA.HI.X.SX32 R17, R48, R153, 0x1, P0 ;  /* 0x0000009930117211 */ /* 0x000fe200000f0eff */
[----:B------:R-:W-:Y:S01]  /*5370*/  IMAD.MOV.U32 R48, RZ, RZ, RZ ;  /* 0x000000ffff307224 */ /* 0x000fe200078e00ff */
[-C--:B------:R-:W-:Y:S04]  /*5380*/  ISETP.GE.AND P0, PT, R14, R133.reuse, PT ;  /* 0x000000850e00720c */ /* 0x080fe80003f06270 */
[----:B------:R-:W2:Y:S09]  /*5390*/  LDG.E.128 R16, desc[UR6][R16.64] ;  /* 0x0000000610107981 */ /* 0x000eb2000c1e1d00 */
        /* <DEDUP_REMOVED lines=8> */
[C---:B------:R-:W-:Y:S04]  /*5420*/  LEA R154, P0, R123.reuse, R122, 0x1 ;  /* 0x0000007a7b9a7211 */ /* 0x040fe800078008ff */
[----:B------:R-:W-:Y:S02]  /*5430*/  LEA.HI.X R155, R123, R111, R152, 0x1, P0 ;  /* 0x0000006f7b9b7211 */ /* 0x000fe400000f0c98 */
[C---:B------:R-:W-:Y:S04]  /*5440*/  LEA R52, P0, R121.reuse, R124, 0x1 ;  /* 0x0000007c79347211 */ /* 0x040fe800078008ff */
[----:B------:R-:W-:Y:S01]  /*5450*/  LEA.HI.X R53, R121, R113, R48, 0x1, P0 ;  /* 0x0000007179357211 */ /* 0x000fe200000f0c30 */
[----:B------:R-:W3:Y:S01]  /*5460*/  LDG.E.128 R152, desc[UR6][R154.64] ;  /* 0x000000069a987981 */ /* 0x000ee2000c1e1d00 */
[----:B------:R-:W-:Y:S07]  /*5470*/  ISETP.GE.AND P0, PT, R14, R133, PT ;  /* 0x000000850e00720c */ /* 0x000fee0003f06270 */
        /* <DEDUP_REMOVED lines=53> */
.L_x_2488:
[----:B------:R-:W-:Y:S05]  /*57d0*/  BSYNC B0 ;  /* 0x0000000000007941 */ /* 0x000fea0003800000 */
.L_x_2487:
[----:B-----5:R4:W-:Y:S02]  /*57e0*/  STG.E.128 desc[UR6][R156.64], R44 ;  /* 0x0000002c9c007986 */ /* 0x0209e4000c101d06 */
.L_x_2486:
[----:B------:R-:W-:Y:S05]  /*57f0*/  BSYNC B1 ;  /* 0x0000000000017941 */ /* 0x000fea0003800000 */
.L_x_2485:
        /* <DEDUP_REMOVED lines=90> */
.L_x_2492:
[----:B------:R-:W-:Y:S05]  /*5da0*/  BSYNC B0 ;  /* 0x0000000000007941 */ /* 0x000fea0003800000 */
.L_x_2491:
[----:B-----5:R3:W-:Y:S02]  /*5db0*/  STG.E.128 desc[UR6][R156.64], R44 ;  /* 0x0000002c9c007986 */ /* 0x0207e4000c101d06 */
.L_x_2490:
[----:B------:R-:W-:Y:S05]  /*5dc0*/  BSYNC B1 ;  /* 0x0000000000017941 */ /* 0x000fea0003800000 */
.L_x_2489:
        /* <DEDUP_REMOVED lines=95> */
.L_x_2496:
[----:B------:R-:W-:Y:S05]  /*63c0*/  BSYNC B0 ;  /* 0x0000000000007941 */ /* 0x000fea0003800000 */
.L_x_2495:
[----:B-----5:R1:W-:Y:S02]  /*63d0*/  STG.E.128 desc[UR6][R156.64], R44 ;  /* 0x0000002c9c007986 */ /* 0x0203e4000c101d06 */
.L_x_2494:
[----:B------:R-:W-:Y:S05]  /*63e0*/  BSYNC B1 ;  /* 0x0000000000017941 */ /* 0x000fea0003800000 */
.L_x_2493:
        /* <DEDUP_REMOVED lines=90> */
.L_x_2500:
[----:B------:R-:W-:Y:S05]  /*6990*/  BSYNC B0 ;  /* 0x0000000000007941 */ /* 0x000fea0003800000 */
.L_x_2499:
[----:B-----5:R2:W-:Y:S02]  /*69a0*/  STG.E.128 desc[UR6][R156.64], R44 ;  /* 0x0000002c9c007986 */ /* 0x0205e4000c101d06 */
.L_x_2498:
[----:B------:R-:W-:Y:S05]  /*69b0*/  BSYNC B1 ;  /* 0x0000000000017941 */ /* 0x000fea0003800000 */
.L_x_2497:
        /* <DEDUP_REMOVED lines=95> */
.L_x_2504:
[----:B------:R-:W-:Y:S05]  /*6fb0*/  BSYNC B0 ;  /* 0x0000000000007941 */ /* 0x000fea0003800000 */
.L_x_2503:
[----:B-----5:R1:W-:Y:S02]  /*6fc0*/  STG.E.128 desc[UR6][R156.64], R44 ;  /* 0x0000002c9c007986 */ /* 0x0203e4000c101d06 */
.L_x_2502:
[----:B------:R-:W-:Y:S05]  /*6fd0*/  BSYNC B1 ;  /* 0x0000000000017941 */ /* 0x000fea0003800000 */
.L_x_2501:
        /* <DEDUP_REMOVED lines=95> */
.L_x_2508:
[----:B------:R-:W-:Y:S05]  /*75d0*/  BSYNC B0 ;  /* 0x0000000000007941 */ /* 0x000fea0003800000 */
.L_x_2507:
[----:B-----5:R1:W-:Y:S02]  /*75e0*/  STG.E.128 desc[UR6][R156.64], R44 ;  /* 0x0000002c9c007986 */ /* 0x0203e4000c101d06 */
.L_x_2506:
[----:B------:R-:W-:Y:S05]  /*75f0*/  BSYNC B1 ;  /* 0x0000000000017941 */ /* 0x000fea0003800000 */
.L_x_2505:
        /* <DEDUP_REMOVED lines=94> */
.L_x_2512:
[----:B------:R-:W-:Y:S05]  /*7be0*/  BSYNC B0 ;  /* 0x0000000000007941 */ /* 0x000fea0003800000 */
.L_x_2511:
[----:B-----5:R1:W-:Y:S02]  /*7bf0*/  STG.E.128 desc[UR6][R156.64], R44 ;  /* 0x0000002c9c007986 */ /* 0x0203e4000c101d06 */
.L_x_2510:
[----:B------:R-:W-:Y:S05]  /*7c00*/  BSYNC B1 ;  /* 0x0000000000017941 */ /* 0x000fea0003800000 */
.L_x_2509:
        /* <DEDUP_REMOVED lines=10> */
.L_x_2462:
        /* <DEDUP_REMOVED lines=72> */
.L_x_2480:
        /* <DEDUP_REMOVED lines=83> */
.L_x_2513:
        /* <DEDUP_REMOVED lines=8> */
.L_x_2514:
[----:B------:R-:W-:Y:S04]  /*86e0*/  IADD3 R11, R11, -0x1, RZ ;  /* 0xffffffff0b0b7810 */ /* 0x000fe80007ffe0ff */
[----:B------:R-:W-:Y:S11]  /*86f0*/  ISETP.GT.AND P0, PT, R11, R92, PT ;  /* 0x0000005c0b00720c */ /* 0x000ff60003f04270 */
[----:B------:R-:W-:Y:S02]  /*8700*/  @!UPT UIADD3 URZ, URZ, URZ, URZ ;  /* 0x0000003f3f3ff290 */ /* 0x000fe4000fffe03f */
[----:B------:R-:W-:Y:S05]  /*8710*/  @P0 BRA `(.L_x_2515) ;  /* 0xffffffa000400947 */ /* 0x000fea000383ffff */
.L_x_2461:
        /* <DEDUP_REMOVED lines=22> */
[----:B-----5:R-:W-:-:S05]  /*8880*/  IADD3 R0, R0, R71, R59 ;  /* 0x0000004700007210 */ /* 0x020fca0007ffe03b */
[----:B------:R-:W-:Y:S01]  /*8890*/  IMAD R9, R75, R0, RZ ;  /* 0x000000004b097224 */ /* 0x000fe200078e02ff */
[----:B------:R-:W-:Y:S02]  /*88a0*/  IADD3.X R0, R70, UR11, RZ, P0, !PT ;  /* 0x0000000b46007c10 */ /* 0x000fe400087fe4ff */
[----:B------:R-:W-:Y:S02]  /*88b0*/  ISETP.NE.AND P0, PT, RZ, UR10, PT ;  /* 0x0000000aff007c0c */ /* 0x000fe4000bf05270 */
[-C--:B------:R-:W-:Y:S02]  /*88c0*/  IADD3 R7, P4, R76, R9.reuse, RZ ;  /* 0x000000094c077210 */ /* 0x080fe40007f9e0ff */
[----:B------:R-:W-:Y:S02]  /*88d0*/  SHF.R.S32.HI R25, RZ, 0x1f, R9 ;  /* 0x0000001fff197819 */ /* 0x000fe40000011409 */
[----:B------:R-:W-:Y:S02]  /*88e0*/  IADD3 R3, P3, R74, R9, RZ ;  /* 0x000000094a037210 */ /* 0x000fe40007f7e0ff */
[----:B------:R-:W-:Y:S01]  /*88f0*/  LEA.HI.X R9, R136, UR9, R70, 0x1, P2 ;  /* 0x0000000988097c11 */ /* 0x000fe200090f0c46 */
[--C-:B------:R-:W-:Y:S01]  /*8900*/  IMAD.X R73, R73, 0x1, R25.reuse, P4 ;  /* 0x0000000149497824 */ /* 0x100fe200020e0619 */
[----:B------:R-:W-:Y:S01]  /*8910*/  LEA.HI.X R27, R5, UR9, R0, 0x1, P1 ;  /* 0x00000009051b7c11 */ /* 0x000fe200088f0c00 */
[----:B------:R-:W-:-:S02]  /*8920*/  IMAD.X R25, R72, 0x1, R25, P3 ;  /* 0x0000000148197824 */ /* 0x000fc400018e0619 */
[----:B------:R-:W-:Y:S01]  /*8930*/  IMAD.SHL.U32 R0, R75, 0x20, RZ ;  /* 0x000000204b007824 */ /* 0x000fe200078e00ff */
        /* <DEDUP_REMOVED lines=16> */
[----:B------:R-:W-:-:S03]  /*8a40*/  IADD3.X R5, R2, UR11, RZ, P1, !PT ;  /* 0x0000000b02057c10 */ /* 0x000fc60008ffe4ff */
[----:B------:R-:W2:Y:S04]  /*8a50*/  LDG.E.64 R2, desc[UR6][R20.64] ;  /* 0x0000000614027981 */ /* 0x000ea8000c1e1b00 */
[----:B------:R-:W2:Y:S01]  /*8a60*/  LDG.E.64 R4, desc[UR6][R4.64] ;  /* 0x0000000604047981 */ /* 0x000ea2000c1e1b00 */
[C---:B-----5:R-:W-:Y:S01]  /*8a70*/  SHF.L.U32 R12, R9.reuse, 0x10, RZ ;  /* 0x00000010090c7819 */ /* 0x060fe200000006ff */
[----:B--234-:R-:W-:Y:S01]  /*8a80*/  IMAD.U32 R17, R10, 0x10000, RZ ;  /* 0x000100000a117824 */ /* 0x01cfe200078e00ff */
[----:B------:R-:W-:Y:S01]  /*8a90*/  LOP3.LUT R6, R9, 0xffff0000, RZ, 0xc0, !PT ;  /* 0xffff000009067812 */ /* 0x000fe200078ec0ff */
[C---:B------:R-:W-:Y:S01]  /*8aa0*/  IMAD.U32 R9, R8.reuse, 0x10000, RZ ;  /* 0x0001000008097824 */ /* 0x040fe200078e00ff */
[----:B------:R-:W-:Y:S02]  /*8ab0*/  LOP3.LUT R18, R8, 0xffff0000, RZ, 0xc0, !PT ;  /* 0xffff000008127812 */ /* 0x000fe400078ec0ff */
[----:B------:R-:W-:-:S02]  /*8ac0*/  SHF.L.U32 R16, R11, 0x10, RZ ;  /* 0x000000100b107819 */ /* 0x000fc400000006ff */
[----:B------:R-:W-:Y:S02]  /*8ad0*/  LOP3.LUT R8, R11, 0xffff0000, RZ, 0xc0, !PT ;  /* 0xffff00000b087812 */ /* 0x000fe400078ec0ff */
[----:B------:R-:W-:Y:S02]  /*8ae0*/  LOP3.LUT R10, R10, 0xffff0000, RZ, 0xc0, !PT ;  /* 0xffff00000a0a7812 */ /* 0x000fe400078ec0ff */
[----:B------:R-:W-:Y:S02]  /*8af0*/  LOP3.LUT R11, R2, 0xffff0000, RZ, 0xc0, !PT ;  /* 0xffff0000020b7812 */ /* 0x000fe400078ec0ff */
[C---:B------:R-:W-:Y:S01]  /*8b00*/  LOP3.LUT R21, R3.reuse, 0xffff0000, RZ, 0xc0, !PT ;  /* 0xffff000003157812 */ /* 0x040fe200078ec0ff */
[----:B------:R-:W-:Y:S01]  /*8b10*/  IMAD.U32 R3, R3, 0x10000, RZ ;  /* 0x0001000003037824 */ /* 0x000fe200078e00ff */
[----:B------:R-:W-:Y:S01]  /*8b20*/  LOP3.LUT R25, R4, 0xffff0000, RZ, 0xc0, !PT ;  /* 0xffff000004197812 */ /* 0x000fe200078ec0ff */
[-C--:B------:R-:W-:Y:S01]  /*8b30*/  FMUL.FTZ R19, R6, R11.reuse ;  /* 0x0000000b06137220 */ /* 0x080fe20000410000 */
[----:B------:R-:W-:Y:S01]  /*8b40*/  FMUL.FTZ R29, R12, R11 ;  /* 0x0000000b0c1d7220 */ /* 0x000fe20000410000 */
[C---:B------:R-:W-:Y:S01]  /*8b50*/  LOP3.LUT R23, R5.reuse, 0xffff0000, RZ, 0xc0, !PT ;  /* 0xffff000005177812 */ /* 0x040fe200078ec0ff */
[-C--:B------:R-:W-:Y:S01]  /*8b60*/  FMUL.FTZ R11, R8, R21.reuse ;  /* 0x00000015080b7220 */ /* 0x080fe20000410000 */
[----:B------:R-:W-:Y:S01]  /*8b70*/  FMUL.FTZ R21, R16, R21 ;  /* 0x0000001510157220 */ /* 0x000fe20000410000 */
[----:B------:R-:W-:Y:S01]  /*8b80*/  SHF.L.U32 R2, R2, 0x10, RZ ;  /* 0x0000001002027819 */ /* 0x000fe200000006ff */
[----:B------:R-:W-:Y:S01]  /*8b90*/  FFMA.FTZ R19, R12, R25, -R19 ;  /* 0x000000190c137223 */ /* 0x000fe20000010813 */
[----:B------:R-:W-:Y:S01]  /*8ba0*/  SHF.L.U32 R4, R4, 0x10, RZ ;  /* 0x0000001004047819 */ /* 0x000fe200000006ff */
[----:B------:R-:W-:Y:S01]  /*8bb0*/  FFMA.FTZ R8, R8, R23, R21 ;  /* 0x0000001708087223 */ /* 0x000fe20000010015 */
[----:B------:R-:W-:-:S02]  /*8bc0*/  IMAD.U32 R5, R5, 0x10000, RZ ;  /* 0x0001000005057824 */ /* 0x000fc400078e00ff */
[-C--:B------:R-:W-:Y:S01]  /*8bd0*/  FMUL.FTZ R12, R18, R2.reuse ;  /* 0x00000002120c7220 */ /* 0x080fe20000410000 */
[----:B------:R-:W-:Y:S01]  /*8be0*/  FMUL.FTZ R21, R9, R2 ;  /* 0x0000000209157220 */ /* 0x000fe20000410000 */
[-C--:B------:R-:W-:Y:S01]  /*8bf0*/  FMUL.FTZ R2, R10, R3.reuse ;  /* 0x000000030a027220 */ /* 0x080fe20000410000 */
[----:B------:R-:W-:Y:S01]  /*8c00*/  FMUL.FTZ R3, R17, R3 ;  /* 0x0000000311037220 */ /* 0x000fe20000410000 */
[----:B------:R-:W-:Y:S01]  /*8c10*/  FFMA.FTZ R11, R16, R23, -R11 ;  /* 0x00000017100b7223 */ /* 0x000fe2000001080b */
        /* <DEDUP_REMOVED lines=9> */
.L_x_2522:
[----:B------:R-:W-:Y:S05]  /*8cb0*/  BSYNC B0 ;  /* 0x0000000000007941 */ /* 0x000fea0003800000 */
.L_x_2521:
[----:B-----5:R1:W-:Y:S04]  /*8cc0*/  STS.64 [R247], R8 ;  /* 0x00000008f7007388 */ /* 0x0203e80000000a00 */
[----:B------:R1:W-:Y:S02]  /*8cd0*/  STS.64 [R247+0x8], R10 ;  /* 0x0000080af7007388 */ /* 0x0003e40000000a00 */
.L_x_2520:
[----:B------:R-:W-:Y:S05]  /*8ce0*/  BSYNC B1 ;  /* 0x0000000000017941 */ /* 0x000fea0003800000 */
.L_x_2519:
        /* <DEDUP_REMOVED lines=57> */
.L_x_2525:
[----:B------:R-:W-:Y:S05]  /*9080*/  BSYNC B0 ;  /* 0x0000000000007941 */ /* 0x000fea0003800000 */
.L_x_2524:
[----:B-----5:R4:W-:Y:S01]  /*9090*/  STS.128 [R247+0x800], R8 ;  /* 0x00080008f7007388 */ /* 0x0209e20000000c00 */
[----:B------:R-:W-:Y:S05]  /*90a0*/  BRA `(.L_x_2523) ;  /* 0x0000000c00447947 */ /* 0x000fea0003800000 */
.L_x_2518:
        /* <DEDUP_REMOVED lines=65> */
[----:B--2---:R-:W-:Y:S01]  /*94c0*/  SHF.L.U32 R7, R17, 0x10, RZ ;  /* 0x0000001011077819 */ /* 0x004fe200000006ff */
        /* <DEDUP_REMOVED lines=26> */
.L_x_2529:
[----:B------:R-:W-:Y:S05]  /*9670*/  BSYNC B0 ;  /* 0x0000000000007941 */ /* 0x000fea0003800000 */
.L_x_2528:
[----:B-----5:R1:W-:Y:S04]  /*9680*/  STS.64 [R247], R20 ;  /* 0x00000014f7007388 */ /* 0x0203e80000000a00 */
[----:B------:R1:W-:Y:S02]  /*9690*/  STS.64 [R247+0x8], R22 ;  /* 0x00000816f7007388 */ /* 0x0003e40000000a00 */
.L_x_2527:
[----:B------:R-:W-:Y:S05]  /*96a0*/  BSYNC B1 ;  /* 0x0000000000017941 */ /* 0x000fea0003800000 */
.L_x_2526:
        /* <DEDUP_REMOVED lines=38> */
[C---:B------:R-:W-:Y:S01]  /*9910*/  IMAD.U32 R24, R7.reuse, 0x10000, RZ ;  /* 0x0001000007187824 */ /* 0x040fe200078e00ff */
[----:B------:R-:W-:Y:S02]  /*9920*/  LOP3.LUT R5, R6, 0xffff0000, RZ, 0xc0, !PT ;  /* 0xffff000006057812 */ /* 0x000fe400078ec0ff */
[----:B------:R-:W-:Y:S01]  /*9930*/  LOP3.LUT R4, R7, 0xffff0000, RZ, 0xc0, !PT ;  /* 0xffff000007047812 */ /* 0x000fe200078ec0ff */
[C---:B---3--:R-:W-:Y:S01]  /*9940*/  IMAD.U32 R6, R9.reuse, 0x10000, RZ ;  /* 0x0001000009067824 */ /* 0x048fe200078e00ff */
[----:B--2---:R-:W-:Y:S01]  /*9950*/  LOP3.LUT R26, R9, 0xffff0000, RZ, 0xc0, !PT ;  /* 0xffff0000091a7812 */ /* 0x004fe200078ec0ff */
        /* <DEDUP_REMOVED lines=50> */
.L_x_2531:
[----:B------:R-:W-:Y:S05]  /*9c80*/  BSYNC B0 ;  /* 0x0000000000007941 */ /* 0x000fea0003800000 */
.L_x_2530:
[----:B-----5:R3:W-:Y:S01]  /*9c90*/  STS.128 [R247+0x800], R4 ;  /* 0x00080004f7007388 */ /* 0x0207e20000000c00 */
[----:B------:R-:W-:Y:S05]  /*9ca0*/  BRA `(.L_x_2523) ;  /* 0x0000000000447947 */ /* 0x000fea0003800000 */
.L_x_2517:
        /* <DEDUP_REMOVED lines=17> */
.L_x_2523:
[----:B------:R-:W-:Y:S05]  /*9dc0*/  BSYNC B2 ;  /* 0x0000000000027941 */ /* 0x000fea0003800000 */
.L_x_2516:
[----:B------:R-:W-:Y:S01]  /*9dd0*/  VIADD R246, R56, 0xffffffff ;  /* 0xffffffff38f67836 */ /* 0x000fe20000000000 */
[----:B------:R-:W-:Y:S01]  /*9de0*/  SHF.R.S32.HI R17, RZ, 0x1f, R58 ;  /* 0x0000001fff117819 */ /* 0x000fe2000001143a */
[----:B-12---:R-:W-:Y:S01]  /*9df0*/  VIADD R26, R134, 0x40 ;  /* 0x00000040861a7836 */ /* 0x006fe20000000000 */
[----:B------:R-:W-:Y:S01]  /*9e00*/  ULDC UR5, c[0x0][0x398] ;  /* 0x0000e60000057ab9 */ /* 0x000fe20000000800 */
        /* <DEDUP_REMOVED lines=11> */
[-C--:B------:R-:W-:Y:S01]  /*9ec0*/  ISETP.GE.AND P5, PT, R24, R15.reuse, PT ;  /* 0x0000000f1800720c */ /* 0x080fe20003fa6270 */
[----:B------:R-:W-:Y:S01]  /*9ed0*/  IMAD.SHL.U32 R53, R58, 0x2, RZ ;  /* 0x000000023a357824 */ /* 0x000fe200078e00ff */
[-C--:B------:R-:W-:Y:S02]  /*9ee0*/  ISETP.GE.AND P4, PT, R22, R15.reuse, PT ;  /* 0x0000000f1600720c */ /* 0x080fe40003f86270 */
[----:B------:R-:W-:-:S02]  /*9ef0*/  ISETP.GE.AND P3, PT, R20, R15, PT ;  /* 0x0000000f1400720c */ /* 0x000fc40003f66270 */
[----:B------:R-:W-:Y:S01]  /*9f00*/  ISETP.GE.AND P2, PT, R18, R15, PT ;  /* 0x0000000f1200720c */ /* 0x000fe20003f46270 */
[----:B------:R-:W-:Y:S01]  /*9f10*/  @!PT LDS RZ, [RZ] ;  /* 0x00000000fffff984 */ /* 0x000fe20000000800 */
[----:B------:R-:W-:Y:S01]  /*9f20*/  @!PT LDS RZ, [RZ] ;  /* 0x00000000fffff984 */ /* 0x000fe20000000800 */
[----:B------:R-:W-:Y:S01]  /*9f30*/  @!PT LDS RZ, [RZ] ;  /* 0x00000000fffff984 */ /* 0x000fe20000000800 */
[----:B------:R-:W-:Y:S01]  /*9f40*/  @!P1 LDGSTS.E.BYPASS.LTC128B.128 [R247+0x1000], desc[UR6][R238.64] ;  /* 0x01000000eef79fae */ /* 0x000fe2000b901d46 */
[----:B------:R-:W-:Y:S02]  /*9f50*/  LOP3.LUT R53, R53, 0x6, RZ, 0xc0, !PT ;  /* 0x0000000635357812 */ /* 0x000fe400078ec0ff */
[C---:B------:R-:W-:Y:S01]  /*9f60*/  @!P0 LEA R28, P1, R63.reuse, R238, 0x1 ;  /* 0x000000ee3f1c8211 */ /* 0x040fe200078208ff */
[----:B---3--:R-:W1:Y:S02]  /*9f70*/  @!P6 LDC.64 R4, c[0x0][0x248] ;  /* 0x00009200ff04eb82 */ /* 0x008e640000000a00 */
[----:B------:R-:W-:Y:S01]  /*9f80*/  IMAD.IADD R53, R0, 0x1, R53 ;  /* 0x0000000100357824 */ /* 0x000fe200078e0235 */
[----:B------:R-:W-:Y:S02]  /*9f90*/  @!P0 LEA.HI.X R29, R63, R239, R62, 0x1, P1 ;  /* 0x000000ef3f1d8211 */ /* 0x000fe400008f0c3e */
[----:B------:R-:W-:Y:S01]  /*9fa0*/  ISETP.GE.AND P1, PT, R14, R15, PT ;  /* 0x0000000f0e00720c */ /* 0x000fe20003f26270 */
[----:B------:R-:W-:-:S02]  /*9fb0*/  VIADD R51, R53, 0x39 ;  /* 0x0000003935337836 */ /* 0x000fc40000000000 */
[----:B------:R-:W2:Y:S01]  /*9fc0*/  @!P5 LDC.64 R2, c[0x0][0x248] ;  /* 0x00009200ff02db82 */ /* 0x000ea20000000a00 */
[----:B------:R3:W-:Y:S01]  /*9fd0*/  @!P0 LDGSTS.E.BYPASS.LTC128B.128 [R247+0x1800], desc[UR6][R28.64] ;  /* 0x018000001cf78fae */ /* 0x0007e2000b901d46 */
[----:B------:R-:W-:-:S06]  /*9fe0*/  VIADD R55, R53, 0x59 ;  /* 0x0000005935377836 */ /* 0x000fcc0000000000 */
[----:B------:R-:W5:Y:S08]  /*9ff0*/  @!P4 LDC.64 R12, c[0x0][0x248] ;  /* 0x00009200ff0ccb82 */ /* 0x000f700000000a00 */
[----:B----4-:R-:W4:Y:S01]  /*a000*/  @!P3 LDC.64 R10, c[0x0][0x248] ;  /* 0x00009200ff0abb82 */ /* 0x010f220000000a00 */
[----:B-1----:R-:W-:-:S04]  /*a010*/  @!P6 LEA R32, P0, R4, R238, 0x7 ;  /* 0x000000ee0420e211 */ /* 0x002fc800078038ff */
[----:B------:R-:W-:-:S03]  /*a020*/  @!P6 LEA.HI.X R33, R4, R239, R5, 0x7, P0 ;  /* 0x000000ef0421e211 */ /* 0x000fc600000f3c05 */
[----:B------:R-:W1:Y:S01]  /*a030*/  @!P2 LDC.64 R8, c[0x0][0x248] ;  /* 0x00009200ff08ab82 */ /* 0x000e620000000a00 */
[----:B--2---:R-:W-:Y:S01]  /*a040*/  @!P5 IMAD.WIDE.U32 R30, R2, 0xc0, R238 ;  /* 0x000000c0021ed825 */ /* 0x004fe200078e00ee */
[----:B------:R-:W-:Y:S01]  /*a050*/  @!P6 LDGSTS.E.BYPASS.LTC128B.128 [R247+0x2000], desc[UR6][R32.64] ;  /* 0x0200000020f7efae */ /* 0x000fe2000b901d46 */
[----:B------:R-:W-:Y:S02]  /*a060*/  ISETP.GE.AND P6, PT, R26, R15, PT ;  /* 0x0000000f1a00720c */ /* 0x000fe40003fc6270 */
[----:B------:R-:W-:-:S03]  /*a070*/  @!P5 IMAD R3, R3, 0xc0, RZ ;  /* 0x000000c00303d824 */ /* 0x000fc600078e02ff */
[----:B------:R-:W3:Y:S01]  /*a080*/  @!P1 LDC.64 R6, c[0x0][0x248] ;  /* 0x00009200ff069b82 */ /* 0x000ee20000000a00 */
[----:B------:R-:W-:Y:S01]  /*a090*/  @!P5 IMAD.IADD R31, R3, 0x1, R31 ;  /* 0x00000001031fd824 */ /* 0x000fe200078e021f */
[----:B-----5:R-:W-:-:S04]  /*a0a0*/  @!P4 LEA R34, P0, R12, R238, 0x8 ;  /* 0x000000ee0c22c211 */ /* 0x020fc800078040ff */
[----:B------:R-:W-:Y:S01]  /*a0b0*/  @!P4 LEA.HI.X R35, R12, R239, R13, 0x8, P0 ;  /* 0x000000ef0c23c211 */ /* 0x000fe200000f440d */
[----:B------:R-:W-:Y:S01]  /*a0c0*/  @!P5 LDGSTS.E.BYPASS.LTC128B.128 [R247+0x2800], desc[UR6][R30.64] ;  /* 0x028000001ef7dfae */ /* 0x000fe2000b901d46 */
[----:B----4-:R-:W-:Y:S01]  /*a0d0*/  @!P3 IMAD.WIDE.U32 R2, R10, 0x140, R238 ;  /* 0x000001400a02b825 */ /* 0x010fe200078e00ee */
[-C--:B------:R-:W-:Y:S02]  /*a0e0*/  ISETP.GE.AND P5, PT, R24, R15.reuse, PT ;  /* 0x0000000f1800720c */ /* 0x080fe40003fa6270 */
[----:B------:R-:W-:Y:S01]  /*a0f0*/  @!P4 LDGSTS.E.BYPASS.LTC128B.128 [R247+0x3000], desc[UR6][R34.64] ;  /* 0x0300000022f7cfae */ /* 0x000fe2000b901d46 */
[----:B------:R-:W-:Y:S01]  /*a100*/  @!P3 IMAD R11, R11, 0x140, RZ ;  /* 0x000001400b0bb824 */ /* 0x000fe200078e02ff */
[-C--:B------:R-:W-:Y:S01]  /*a110*/  ISETP.GE.AND P0, PT, R16, R15.reuse, PT ;  /* 0x0000000f1000720c */ /* 0x080fe20003f06270 */
[----:B------:R-:W-:Y:S01]  /*a120*/  @!P3 IMAD.MOV.U32 R10, RZ, RZ, R2 ;  /* 0x000000ffff0ab224 */ /* 0x000fe200078e0002 */
[----:B------:R-:W-:Y:S01]  /*a130*/  LOP3.LUT R2, R68, 0x7fffffe, RZ, 0xc0, !PT ;  /* 0x07fffffe44027812 */ /* 0x000fe200078ec0ff */
[----:B-1----:R-:W-:Y:S01]  /*a140*/  @!P2 IMAD.WIDE.U32 R4, R8, 0x180, R238 ;  /* 0x000001800804a825 */ /* 0x002fe200078e00ee */
[----:B------:R-:W-:-:S03]  /*a150*/  ISETP.GE.AND P4, PT, R22, R15, PT ;  /* 0x0000000f1600720c */ /* 0x000fc60003f86270 */
[----:B------:R-:W-:Y:S02]  /*a160*/  @!P2 IMAD R9, R9, 0x180, RZ ;  /* 0x000001800909a824 */ /* 0x000fe400078e02ff */
[----:B------:R-:W-:Y:S01]  /*a170*/  @!P3 IMAD.IADD R11, R11, 0x1, R3 ;  /* 0x000000010b0bb824 */ /* 0x000fe200078e0203 */
[-C--:B------:R-:W-:Y:S01]  /*a180*/  LEA.HI R3, R17, R58.reuse, RZ, 0x4 ;  /* 0x0000003a11037211 */ /* 0x080fe200078f20ff */
[----:B---3--:R-:W-:Y:S01]  /*a190*/  @!P1 IMAD.WIDE.U32 R28, R6, 0x1c0, R238 ;  /* 0x000001c0061c9825 */ /* 0x008fe200078e00ee */
[----:B------:R-:W-:Y:S02]  /*a1a0*/  SHF.R.S32.HI R6, RZ, 0x1f, R69 ;  /* 0x0000001fff067819 */ /* 0x000fe40000011445 */
[----:B------:R-:W-:Y:S01]  /*a1b0*/  @!P3 LDGSTS.E.BYPASS.LTC128B.128 [R247+0x3800], desc[UR6][R10.64] ;  /* 0x038000000af7bfae */ /* 0x000fe2000b901d46 */
[----:B------:R-:W-:Y:S01]  /*a1c0*/  @!P1 IMAD R7, R7, 0x1c0, RZ ;  /* 0x000001c007079824 */ /* 0x000fe200078e02ff */
[----:B------:R-:W-:Y:S01]  /*a1d0*/  SHF.R.S32.HI R3, RZ, 0x4, R3 ;  /* 0x00000004ff037819 */ /* 0x000fe20000011403 */
[----:B------:R-:W-:Y:S01]  /*a1e0*/  @!P2 IMAD.IADD R5, R9, 0x1, R5 ;  /* 0x000000010905a824 */ /* 0x000fe200078e0205 */
[----:B------:R-:W-:Y:S01]  /*a1f0*/  ISETP.GE.AND P3, PT, R20, R15, PT ;  /* 0x0000000f1400720c */ /* 0x000fe20003f66270 */
[----:B------:R-:W-:Y:S01]  /*a200*/  @!P1 IMAD.IADD R29, R7, 0x1, R29 ;  /* 0x00000001071d9824 */ /* 0x000fe200078e021d */
[----:B------:R-:W-:Y:S01]  /*a210*/  LEA.HI R17, R17, R58, RZ, 0x5 ;  /* 0x0000003a11117211 */ /* 0x000fe200078f28ff */
[----:B------:R-:W-:Y:S01]  /*a220*/  IMAD.IADD R2, R69, 0x1, -R2 ;  /* 0x0000000145027824 */ /* 0x000fe200078e0a02 */
[----:B------:R1:W-:Y:S01]  /*a230*/  @!P2 LDGSTS.E.BYPASS.LTC128B.128 [R247+0x4000], desc[UR6][R4.64] ;  /* 0x0400000004f7afae */ /* 0x0003e2000b901d46 */
[----:B------:R-:W-:-:S02]  /*a240*/  LEA.HI R69, R6, R69, RZ, 0x3 ;  /* 0x0000004506457211 */ /* 0x000fc400078f18ff */
[-C--:B------:R-:W-:Y:S01]  /*a250*/  ISETP.GE.AND P2, PT, R18, R15.reuse, PT ;  /* 0x0000000f1200720c */ /* 0x080fe20003f46270 */
[----:B------:R2:W-:Y:S01]  /*a260*/  @!P1 LDGSTS.E.BYPASS.LTC128B.128 [R247+0x4800], desc[UR6][R28.64] ;  /* 0x048000001cf79fae */ /* 0x0005e2000b901d46 */
[----:B------:R-:W-:Y:S02]  /*a270*/  ISETP.GE.AND P1, PT, R134, R15, PT ;  /* 0x0000000f8600720c */ /* 0x000fe40003f26270 */
[----:B------:R-:W-:Y:S01]  /*a280*/  SHF.R.S32.HI R16, RZ, 0x5, R17 ;  /* 0x00000005ff107819 */ /* 0x000fe20000011411 */
[----:B------:R-:W0:Y:S01]  /*a290*/  LDGDEPBAR ;  /* 0x00000000000079af */ /* 0x000e220000000000 */
[----:B------:R-:W-:-:S03]  /*a2a0*/  LOP3.LUT R17, R17, 0xffffffe0, RZ, 0xc0, !PT ;  /* 0xffffffe011117812 */ /* 0x000fc600078ec0ff */
[----:B------:R-:W-:Y:S02]  /*a2b0*/  IMAD R54, R16, 0x10, R59 ;  /* 0x0000001010367824 */ /* 0x000fe400078e023b */
[----:B------:R-:W-:Y:S02]  /*a2c0*/  IMAD.IADD R17, R58, 0x1, -R17 ;  /* 0x000000013a117824 */ /* 0x000fe400078e0a11 */
[----:B-1----:R-:W-:Y:S01]  /*a2d0*/  IMAD.SHL.U32 R4, R60, 0x40, RZ ;  /* 0x000000403c047824 */ /* 0x002fe200078e00ff */
[----:B------:R-:W-:Y:S01]  /*a2e0*/  LEA.HI R5, R3, R3, RZ, 0x1 ;  /* 0x0000000303057211 */ /* 0x000fe200078f08ff */
[----:B--2---:R-:W-:Y:S01]  /*a2f0*/  IMAD.SHL.U32 R29, R69, 0x20, RZ ;  /* 0x00000020451d7824 */ /* 0x004fe200078e00ff */
[----:B------:R-:W-:-:S04]  /*a300*/  DEPBAR.LE SB0, 0x0 ;  /* 0x000080000000791a */ /* 0x000fc80000000000 */
[----:B------:R-:W-:Y:S01]  /*a310*/  BAR.SYNC.DEFER_BLOCKING 0x0 ;  /* 0x0000000000007b1d */ /* 0x000fe20000010000 */
[----:B------:R-:W-:Y:S02]  /*a320*/  LOP3.LUT R6, R5, 0xfffffffe, RZ, 0xc0, !PT ;  /* 0xfffffffe05067812 */ /* 0x000fe400078ec0ff */
[----:B------:R-:W-:Y:S02]  /*a330*/  LOP3.LUT R4, R4, 0xc0, RZ, 0xc0, !PT ;  /* 0x000000c004047812 */ /* 0x000fe400078ec0ff */
[----:B------:R-:W-:Y:S01]  /*a340*/  LOP3.LUT R29, R29, 0xffffff00, RZ, 0xc0, !PT ;  /* 0xffffff001d1d7812 */ /* 0x000fe200078ec0ff */
[----:B------:R-:W-:Y:S01]  /*a350*/  IMAD.IADD R3, R3, 0x1, -R6 ;  /* 0x0000000103037824 */ /* 0x000fe200078e0a06 */
[----:B------:R-:W-:Y:S01]  /*a360*/  LOP3.LUT R234, R4, 0x8, R67, 0xf8, !PT ;  /* 0x0000000804ea7812 */ /* 0x000fe200078ef843 */
[----:B------:R-:W1:Y:S01]  /*a370*/  @!P6 LDC.64 R6, c[0x0][0x250] ;  /* 0x00009400ff06eb82 */ /* 0x000e620000000a00 */
[----:B------:R-:W-:Y:S01]  /*a380*/  SHF.R.U32.HI R9, RZ, 0x3, R4 ;  /* 0x00000003ff097819 */ /* 0x000fe20000011604 */
[----:B------:R-:W-:-:S02]  /*a390*/  IMAD R11, R3, 0x8, R66 ;  /* 0x00000008030b7824 */ /* 0x000fc400078e0242 */
[----:B------:R-:W-:Y:S01]  /*a3a0*/  IMAD.SHL.U32 R3, R3, 0x8, RZ ;  /* 0x0000000803037824 */ /* 0x000fe200078e00ff */
[----:B------:R-:W-:-:S03]  /*a3b0*/  LOP3.LUT R234, R234, R9, RZ, 0x3c, !PT ;  /* 0x00000009eaea7212 */ /* 0x000fc600078e3cff */
[----:B------:R-:W2:Y:S02]  /*a3c0*/  @!P5 LDC.64 R4, c[0x0][0x250] ;  /* 0x00009400ff04db82 */ /* 0x000ea40000000a00 */
[----:B------:R-:W-:-:S05]  /*a3d0*/  IMAD.U32 R234, R11, 0x20, R234 ;  /* 0x000000200bea7824 */ /* 0x000fca00078e00ea */
[----:B------:R-:W-:Y:S01]  /*a3e0*/  LEA R234, R234, UR4, 0x1 ;  /* 0x00000004eaea7c11 */ /* 0x000fe2000f8e08ff */
[----:B------:R-:W-:Y:S01]  /*a3f0*/  @P1 STS [R247+0x5000], RZ ;  /* 0x005000fff7001388 */ /* 0x000fe20000000800 */
[----:B------:R-:W3:Y:S03]  /*a400*/  @!P4 LDC.64 R8, c[0x0][0x250] ;  /* 0x00009400ff08cb82 */ /* 0x000ee60000000a00 */
[----:B------:R-:W-:Y:S01]  /*a410*/  @P1 STS [R247+0x5004], RZ ;  /* 0x005004fff7001388 */ /* 0x000fe20000000800 */
[----:B------:R-:W-:-:S03]  /*a420*/  VIADD R233, R234, 0x1020 ;  /* 0x00001020eae97836 */ /* 0x000fc60000000000 */
[----:B------:R-:W-:Y:S01]  /*a430*/  @P1 STS.64 [R247+0x5008], RZ ;  /* 0x005008fff7001388 */ /* 0x000fe20000000a00 */
[----:B------:R-:W4:Y:S03]  /*a440*/  @!P3 LDC.64 R10, c[0x0][0x250] ;  /* 0x00009400ff0abb82 */ /* 0x000f260000000a00 */
[----:B------:R-:W-:Y:S01]  /*a450*/  @!PT LDS RZ, [RZ] ;  /* 0x00000000fffff984 */ /* 0x000fe20000000800 */
[----:B------:R-:W-:Y:S01]  /*a460*/  @!PT LDS RZ, [RZ] ;  /* 0x00000000fffff984 */ /* 0x000fe20000000800 */
[----:B------:R-:W-:Y:S01]  /*a470*/  @!PT LDS RZ, [RZ] ;  /* 0x00000000fffff984 */ /* 0x000fe20000000800 */
[----:B------:R-:W-:Y:S01]  /*a480*/  @!P1 LDGSTS.E.BYPASS.LTC128B.128 [R247+0x5000], desc[UR6][R240.64] ;  /* 0x05000000f0f79fae */ /* 0x000fe2000b901d46 */
[----:B------:R-:W-:-:S03]  /*a490*/  @!P0 LEA R12, P1, R65, R240, 0x1 ;  /* 0x000000f0410c8211 */ /* 0x000fc600078208ff */
[----:B------:R-:W-:Y:S01]  /*a4a0*/  @P0 STS.128 [R247+0x5800], RZ ;  /* 0x005800fff7000388 */ /* 0x000fe20000000c00 */
[----:B------:R-:W-:Y:S01]  /*a4b0*/  @!P0 LEA.HI.X R13, R65, R241, R64, 0x1, P1 ;  /* 0x000000f1410d8211 */ /* 0x000fe200008f0c40 */
[----:B--2---:R-:W-:Y:S01]  /*a4c0*/  @!P5 IMAD.WIDE.U32 R18, R4, 0xc0, R240 ;  /* 0x000000c00412d825 */ /* 0x004fe200078e00f0 */
[----:B------:R-:W-:-:S03]  /*a4d0*/  ISETP.GE.AND P1, PT, R14, R15, PT ;  /* 0x0000000f0e00720c */ /* 0x000fc60003f26270 */
[----:B------:R-:W-:Y:S01]  /*a4e0*/  IMAD.SHL.U32 R14, R61, 0x40, RZ ;  /* 0x000000403d0e7824 */ /* 0x000fe200078e00ff */
[----:B------:R-:W-:Y:S01]  /*a4f0*/  @!PT LDS RZ, [RZ] ;  /* 0x00000000fffff984 */ /* 0x000fe20000000800 */
[----:B------:R-:W-:Y:S01]  /*a500*/  @!PT LDS RZ, [RZ] ;  /* 0x00000000fffff984 */ /* 0x000fe20000000800 */
[----:B------:R-:W-:Y:S01]  /*a510*/  @!PT LDS RZ, [RZ] ;  /* 0x00000000fffff984 */ /* 0x000fe20000000800 */
[----:B------:R3:W-:Y:S01]  /*a520*/  @!P0 LDGSTS.E.BYPASS.LTC128B.128 [R247+0x5800], desc[UR6][R12.64] ;  /* 0x058000000cf78fae */ /* 0x0007e2000b901d46 */
[----:B-1----:R-:W-:-:S03]  /*a530*/  @!P6 LEA R20, P0, R6, R240, 0x7 ;  /* 0x000000f00614e211 */ /* 0x002fc600078038ff */
[----:B------:R-:W-:Y:S01]  /*a540*/  LOP3.LUT R14, R14, 0xc0, RZ, 0xc0, !PT ;  /* 0x000000c00e0e7812 */ /* 0x000fe200078ec0ff */
[----:B------:R-:W-:Y:S01]  /*a550*/  @P6 STS.128 [R247+0x6000], RZ ;  /* 0x006000fff7006388 */ /* 0x000fe20000000c00 */
[----:B------:R-:W-:Y:S02]  /*a560*/  @!P6 LEA.HI.X R21, R6, R241, R7, 0x7, P0 ;  /* 0x000000f10615e211 */ /* 0x000fe400000f3c07 */
[----:B------:R-:W-:Y:S01]  /*a570*/  SHF.R.U32.HI R4, RZ, 0x3, R14 ;  /* 0x00000003ff047819 */ /* 0x000fe2000001160e */
[----:B------:R-:W1:Y:S01]  /*a580*/  @!P2 LDC.64 R6, c[0x0][0x250] ;  /* 0x00009400ff06ab82 */ /* 0x000e620000000a00 */
[----:B------:R-:W-:Y:S01]  /*a590*/  LOP3.LUT R3, R14, 0x8, R3, 0xf8, !PT ;  /* 0x000000080e037812 */ /* 0x000fe200078ef803 */
[----:B------:R-:W-:Y:S01]  /*a5a0*/  @!P5 IMAD R14, R5, 0xc0, RZ ;  /* 0x000000c0050ed824 */ /* 0x000fe200078e02ff */
[----:B------:R-:W-:Y:S01]  /*a5b0*/  @!PT LDS RZ, [RZ] ;  /* 0x00000000fffff984 */ /* 0x000fe20000000800 */
[----:B------:R-:W-:Y:S01]  /*a5c0*/  @!PT LDS RZ, [RZ] ;  /* 0x00000000fffff984 */ /* 0x000fe20000000800 */
[----:B------:R-:W-:Y:S01]  /*a5d0*/  @!PT LDS RZ, [RZ] ;  /* 0x00000000fffff984 */ /* 0x000fe20000000800 */
[----:B------:R-:W-:Y:S01]  /*a5e0*/  @!P6 LDGSTS.E.BYPASS.LTC128B.128 [R247+0x6000], desc[UR6][R20.64] ;  /* 0x0600000014f7efae */ /* 0x000fe2000b901d46 */
[----:B----4-:R-:W-:Y:S01]  /*a5f0*/  @!P3 IMAD R11, R11, 0x140, RZ ;  /* 0x000001400b0bb824 */ /* 0x010fe200078e02ff */
[----:B------:R-:W-:Y:S01]  /*a600*/  LOP3.LUT R3, R3, R4, RZ, 0x3c, !PT ;  /* 0x0000000403037212 */ /* 0x000fe200078e3cff */
[----:B------:R-:W-:Y:S01]  /*a610*/  @!P5 IMAD.IADD R19, R14, 0x1, R19 ;  /* 0x000000010e13d824 */ /* 0x000fe200078e0213 */
[----:B------:R-:W-:Y:S01]  /*a620*/  @P5 STS.128 [R247+0x6800], RZ ;  /* 0x006800fff7005388 */ /* 0x000fe20000000c00 */
[----:B------:R-:W2:Y:S03]  /*a630*/  @!P1 LDC.64 R4, c[0x0][0x250] ;  /* 0x00009400ff049b82 */ /* 0x000ea60000000a00 */
[----:B------:R-:W-:Y:S01]  /*a640*/  @!PT LDS RZ, [RZ] ;  /* 0x00000000fffff984 */ /* 0x000fe20000000800 */
[----:B------:R-:W-:Y:S01]  /*a650*/  @!PT LDS RZ, [RZ] ;  /* 0x00000000fffff984 */ /* 0x000fe20000000800 */
[----:B------:R-:W-:Y:S01]  /*a660*/  @!PT LDS RZ, [RZ] ;  /* 0x00000000fffff984 */ /* 0x000fe20000000800 */
[----:B------:R4:W-:Y:S04]  /*a670*/  @!P5 LDGSTS.E.BYPASS.LTC128B.128 [R247+0x6800], desc[UR6][R18.64] ;  /* 0x0680000012f7dfae */ /* 0x0009e8000b901d46 */
[----:B------:R-:W-:Y:S01]  /*a680*/  @P4 STS.128 [R247+0x7000], RZ ;  /* 0x007000fff7004388 */ /* 0x000fe20000000c00 */
[----:B---3--:R-:W-:-:S04]  /*a690*/  @!P4 LEA R12, P0, R8, R240, 0x8 ;  /* 0x000000f0080cc211 */ /* 0x008fc800078040ff */
[----:B------:R-:W-:Y:S01]  /*a6a0*/  @!P4 LEA.HI.X R13, R8, R241, R9, 0x8, P0 ;  /* 0x000000f1080dc211 */ /* 0x000fe200000f4409 */
[----:B------:R-:W-:Y:S01]  /*a6b0*/  @!P3 IMAD.WIDE.U32 R8, R10, 0x140, R240 ;  /* 0x000001400a08b825 */ /* 0x000fe200078e00f0 */
[----:B------:R-:W-:-:S03]  /*a6c0*/  LOP3.LUT P0, RZ, R60, 0x2, RZ, 0xc0, !PT ;  /* 0x000000023cff7812 */ /* 0x000fc6000780c0ff */
[----:B------:R-:W-:Y:S01]  /*a6d0*/  @!P3 IMAD.IADD R9, R11, 0x1, R9 ;  /* 0x000000010b09b824 */ /* 0x000fe200078e0209 */
[----:B------:R-:W-:Y:S01]  /*a6e0*/  @!PT LDS RZ, [RZ] ;  /* 0x00000000fffff984 */ /* 0x000fe20000000800 */
[----:B------:R-:W-:Y:S01]  /*a6f0*/  @!PT LDS RZ, [RZ] ;  /* 0x00000000fffff984 */ /* 0x000fe20000000800 */
[----:B------:R-:W-:Y:S01]  /*a700*/  @!PT LDS RZ, [RZ] ;  /* 0x00000000fffff984 */ /* 0x000fe20000000800 */
[----:B------:R3:W-:Y:S01]  /*a710*/  @!P4 LDGSTS.E.BYPASS.LTC128B.128 [R247+0x7000], desc[UR6][R12.64] ;  /* 0x070000000cf7cfae */ /* 0x0007e2000b901d46 */
[----:B------:R-:W-:Y:S02]  /*a720*/  IMAD R11, R16, 0x200, R29 ;  /* 0x00000200100b7824 */ /* 0x000fe400078e021d */
[----:B-1----:R-:W-:Y:S01]  /*a730*/  @!P2 IMAD R7, R7, 0x180, RZ ;  /* 0x000001800707a824 */ /* 0x002fe200078e02ff */
[----:B------:R-:W-:Y:S01]  /*a740*/  @P3 STS.128 [R247+0x7800], RZ ;  /* 0x007800fff7003388 */ /* 0x000fe20000000c00 */
[----:B------:R-:W-:Y:S02]  /*a750*/  IMAD R236, R2, 0x20, R11 ;  /* 0x0000002002ec7824 */ /* 0x000fe400078e020b */
[--C-:B--2---:R-:W-:Y:S01]  /*a760*/  @!P1 IMAD.WIDE.U32 R14, R4, 0x1c0, R240.reuse ;  /* 0x000001c0040e9825 */ /* 0x104fe200078e00f0 */
[----:B------:R-:W-:Y:S01]  /*a770*/  @!PT LDS RZ, [RZ] ;  /* 0x00000000fffff984 */ /* 0x000fe20000000800 */
[----:B------:R-:W-:Y:S01]  /*a780*/  @!PT LDS RZ, [RZ] ;  /* 0x00000000fffff984 */ /* 0x000fe20000000800 */
[----:B------:R-:W-:Y:S01]  /*a790*/  @!PT LDS RZ, [RZ] ;  /* 0x00000000fffff984 */ /* 0x000fe20000000800 */
[----:B------:R-:W-:Y:S03]  /*a7a0*/  @!P3 LDGSTS.E.BYPASS.LTC128B.128 [R247+0x7800], desc[UR6][R8.64] ;  /* 0x0780000008f7bfae */ /* 0x000fe6000b901d46 */
[----:B----4-:R-:W-:Y:S01]  /*a7b0*/  @!P2 IMAD.WIDE.U32 R18, R6, 0x180, R240 ;  /* 0x000001800612a825 */ /* 0x010fe200078e00f0 */
[----:B------:R-:W-:Y:S03]  /*a7c0*/  @P2 STS.128 [R247+0x8000], RZ ;  /* 0x008000fff7002388 */ /* 0x000fe60000000c00 */
[----:B------:R-:W-:-:S02]  /*a7d0*/  @!P1 IMAD R5, R5, 0x1c0, RZ ;  /* 0x000001c005059824 */ /* 0x000fc400078e02ff */
[----:B------:R-:W-:Y:S02]  /*a7e0*/  IMAD.IADD R236, R3, 0x1, R236 ;  /* 0x0000000103ec7824 */ /* 0x000fe400078e02ec */
[----:B------:R-:W-:Y:S02]  /*a7f0*/  @!P2 IMAD.IADD R19, R7, 0x1, R19 ;  /* 0x000000010713a824 */ /* 0x000fe400078e0213 */
[----:B------:R-:W-:Y:S01]  /*a800*/  @!P1 IMAD.IADD R21, R5, 0x1, R15 ;  /* 0x0000000105159824 */ /* 0x000fe200078e020f */
[----:B------:R-:W-:Y:S01]  /*a810*/  LEA R236, R236, UR4, 0x1 ;  /* 0x00000004ecec7c11 */ /* 0x000fe2000f8e08ff */
[----:B------:R-:W-:Y:S01]  /*a820*/  @!P1 IMAD.MOV.U32 R20, RZ, RZ, R14 ;  /* 0x000000ffff149224 */ /* 0x000fe200078e000e */
[----:B------:R-:W-:Y:S01]  /*a830*/  @!PT LDS RZ, [RZ] ;  /* 0x00000000fffff984 */ /* 0x000fe20000000800 */
[----:B------:R-:W-:Y:S01]  /*a840*/  @!PT LDS RZ, [RZ] ;  /* 0x00000000fffff984 */ /* 0x000fe20000000800 */
[----:B------:R-:W-:Y:S01]  /*a850*/  @!PT LDS RZ, [RZ] ;  /* 0x00000000fffff984 */ /* 0x000fe20000000800 */
[----:B------:R1:W-:Y:S01]  /*a860*/  @!P2 LDGSTS.E.BYPASS.LTC128B.128 [R247+0x8000], desc[UR6][R18.64] ;  /* 0x0800000012f7afae */ /* 0x0003e2000b901d46 */
[----:B------:R-:W-:Y:S02]  /*a870*/  VIADD R4, R234, 0x1000 ;  /* 0x00001000ea047836 */ /* 0x000fe40000000000 */
[----:B------:R-:W-:Y:S01]  /*a880*/  IMAD R235, R49, 0x2, R236 ;  /* 0x0000000231eb7824 */ /* 0x000fe200078e02ec */
[----:B------:R-:W-:Y:S01]  /*a890*/  @P1 STS.128 [R247+0x8800], RZ ;  /* 0x008800fff7001388 */ /* 0x000fe20000000c00 */
[----:B------:R-:W-:-:S02]  /*a8a0*/  @P0 VIADD R233, R4, 0xffffffe0 ;  /* 0xffffffe004e90836 */ /* 0x000fc40000000000 */
[----:B------:R-:W-:Y:S01]  /*a8b0*/  IMAD R2, R2, 0x20, R29 ;  /* 0x0000002002027824 */ /* 0x000fe200078e021d */
[----:B------:R-:W-:Y:S01]  /*a8c0*/  @!PT LDS RZ, [RZ] ;  /* 0x00000000fffff984 */ /* 0x000fe20000000800 */
[----:B------:R-:W-:Y:S01]  /*a8d0*/  @!PT LDS RZ, [RZ] ;  /* 0x00000000fffff984 */ /* 0x000fe20000000800 */
[----:B------:R-:W-:Y:S01]  /*a8e0*/  @!PT LDS RZ, [RZ] ;  /* 0x00000000fffff984 */ /* 0x000fe20000000800 */
[----:B------:R2:W-:Y:S01]  /*a8f0*/  @!P1 LDGSTS.E.BYPASS.LTC128B.128 [R247+0x8800], desc[UR6][R20.64] ;  /* 0x0880000014f79fae */ /* 0x0005e2000b901d46 */
[----:B------:R-:W-:Y:S02]  /*a900*/  VIADD R29, R53, 0x11 ;  /* 0x00000011351d7836 */ /* 0x000fe40000000000 */
[----:B------:R-:W-:Y:S01]  /*a910*/  IMAD.IADD R3, R3, 0x1, R2 ;  /* 0x0000000103037824 */ /* 0x000fe200078e0202 */
[----:B---3--:R-:W-:Y:S01]  /*a920*/  LDSM.16.M88.4 R12, [R236] ;  /* 0x00000000ec0c783b */ /* 0x008fe20000000200 */
[C---:B------:R-:W-:Y:S02]  /*a930*/  VIADD R227, R233.reuse, 0x1000 ;  /* 0x00001000e9e37836 */ /* 0x040fe40000000000 */
[C---:B------:R-:W-:Y:S01]  /*a940*/  VIADD R226, R233.reuse, 0x1400 ;  /* 0x00001400e9e27836 */ /* 0x040fe20000000000 */
[----:B------:R-:W3:Y:S01]  /*a950*/  LDSM.16.M88.4 R44, [R234+0x1000] ;  /* 0x00100000ea2c783b */ /* 0x000ee20000000200 */
[----:B------:R-:W-:-:S02]  /*a960*/  VIADD R225, R233, 0x1800 ;  /* 0x00001800e9e17836 */ /* 0x000fc40000000000 */
[C---:B------:R-:W-:Y:S01]  /*a970*/  VIADD R224, R233.reuse, 0x1c00 ;  /* 0x00001c00e9e07836 */ /* 0x040fe20000000000 */
[----:B------:R-:W2:Y:S01]  /*a980*/  LDSM.16.M88.4 R228, [R234+0x1400] ;  /* 0x00140000eae4783b */ /* 0x000ea20000000200 */
[C---:B------:R-:W-:Y:S02]  /*a990*/  VIADD R223, R233.reuse, 0x2000 ;  /* 0x00002000e9df7836 */ /* 0x040fe40000000000 */
[C---:B------:R-:W-:Y:S01]  /*a9a0*/  VIADD R222, R233.reuse, 0x2400 ;  /* 0x00002400e9de7836 */ /* 0x040fe20000000000 */
[----:B------:R-:W-:Y:S01]  /*a9b0*/  LDSM.16.M88.4 R4, [R235] ;  /* 0x00000000eb04783b */ /* 0x000fe20000000200 */
[C---:B------:R-:W-:Y:S01]  /*a9c0*/  VIADD R221, R233.reuse, 0x2800 ;  /* 0x00002800e9dd7836 */ /* 0x040fe20000000000 */
[----:B-1----:R-:W-:Y:S02]  /*a9d0*/  SHF.R.S32.HI R18, RZ, 0x1f, R17 ;  /* 0x0000001fff127819 */ /* 0x002fe40000011411 */
[----:B------:R-:W1:Y:S01]  /*a9e0*/  LDSM.16.M88.4 R8, [R233] ;  /* 0x00000000e908783b */ /* 0x000e620000000200 */
[----:B------:R-:W-:Y:S01]  /*a9f0*/  VIADD R220, R233, 0x2c00 ;  /* 0x00002c00e9dc7836 */ /* 0x000fe20000000000 */
[----:B------:R-:W-:-:S02]  /*aa00*/  LEA.HI R17, R18, R17, RZ, 0x2 ;  /* 0x0000001112117211 */ /* 0x000fc400078f10ff */
[----:B------:R-:W4:Y:S01]  /*aa10*/  LDSM.16.M88.4 R36, [R234+0x1800] ;  /* 0x00180000ea24783b */ /* 0x000f220000000200 */
[C---:B------:R-:W-:Y:S01]  /*aa20*/  VIADD R219, R233.reuse, 0x3000 ;  /* 0x00003000e9db7836 */ /* 0x040fe20000000000 */
[----:B------:R-:W-:Y:S02]  /*aa30*/  SHF.R.S32.HI R17, RZ, 0x2, R17 ;  /* 0x00000002ff117819 */ /* 0x000fe40000011411 */
[----:B------:R-:W5:Y:S01]  /*aa40*/  LDSM.16.M88.4 R24, [R233+0x400] ;  /* 0x00040000e918783b */ /* 0x000f620000000200 */
[C---:B------:R-:W-:Y:S01]  /*aa50*/  VIADD R218, R233.reuse, 0x3400 ;  /* 0x00003400e9da7836 */ /* 0x040fe20000000000 */
[----:B------:R-:W-:Y:S02]  /*aa60*/  IADD3 R54, R54, 0x1, R17 ;  /* 0x0000000136367810 */ /* 0x000fe40007ffe011 */
[----:B------:R-:W-:Y:S01]  /*aa70*/  LDSM.16.M88.4 R60, [R233+0x800] ;  /* 0x00080000e93c783b */ /* 0x000fe20000000200 */
[----:B------:R-:W-:Y:S01]  /*aa80*/  VIADD R217, R233, 0x3800 ;  /* 0x00003800e9d97836 */ /* 0x000fe20000000000 */
[----:B------:R-:W-:-:S02]  /*aa90*/  IADD3 R54, R57, R54, -R242 ;  /* 0x0000003639367210 */ /* 0x000fc40007ffe8f2 */
[----:B------:R-:W5:Y:S01]  /*aaa0*/  LDSM.16.M88.4 R16, [R234+0x1c00] ;  /* 0x001c0000ea10783b */ /* 0x000f620000000200 */
[----:B------:R-:W-:Y:S02]  /*aab0*/  VIADD R216, R233, 0x3c00 ;  /* 0x00003c00e9d87836 */ /* 0x000fe40000000000 */
[----:B------:R-:W-:Y:S01]  /*aac0*/  VIADD R54, R54, UR5 ;  /* 0x0000000536367c36 */ /* 0x000fe20008000000 */
[----:B------:R-:W-:Y:S04]  /*aad0*/  LDSM.16.M88.4 R204, [R234+0x2400] ;  /* 0x00240000eacc783b */ /* 0x000fe80000000200 */
[C---:B------:R-:W-:Y:S01]  /*aae0*/  VIMNMX R58, R54.reuse, R57, PT ;  /* 0x00000039363a7248 */ /* 0x040fe20003fe0100 */
[----:B------:R-:W-:Y:S01]  /*aaf0*/  LDSM.16.M88.4 R176, [R234+0x2c00] ;  /* 0x002c0000eab0783b */ /* 0x000fe20000000200 */
[----:B------:R-:W-:Y:S01]  /*ab00*/  VIADDMNMX R54, R54, 0x8, R57, PT ;  /* 0x0000000836367846 */ /* 0x000fe20003800139 */
[----:B---3--:R-:W-:Y:S01]  /*ab10*/  HMMA.16816.F32.BF16 R40, R12, R44, RZ ;  /* 0x0000002c0c28723c */ /* 0x008fe200000418ff */
[C---:B------:R-:W-:Y:S01]  /*ab20*/  VIADD R57, R53.reuse, 0x58 ;  /* 0x0000005835397836 */ /* 0x040fe20000000000 */
[----:B------:R-:W3:Y:S01]  /*ab30*/  LDSM.16.M88.4 R188, [R234+0x3000] ;  /* 0x00300000eabc783b */ /* 0x000ee20000000200 */
[----:B------:R-:W-:-:S03]  /*ab40*/  ISETP.GE.AND P3, PT, R53, R54, PT ;  /* 0x000000363500720c */ /* 0x000fc60003f66270 */
[C---:B------:R-:W-:Y:S01]  /*ab50*/  HMMA.16816.F32.BF16 R44, R12.reuse, R46, RZ ;  /* 0x0000002e0c2c723c */ /* 0x040fe200000418ff */
[----:B------:R-:W-:Y:S04]  /*ab60*/  LDSM.16.M88.4 R180, [R234+0x3400] ;  /* 0x00340000eab4783b */ /* 0x000fe80000000200 */
[----:B------:R-:W-:Y:S01]  /*ab70*/  LDSM.16.M88.4 R104, [R234+0x4000] ;  /* 0x00400000ea68783b */ /* 0x000fe20000000200 */
[C---:B--2---:R-:W-:Y:S03]  /*ab80*/  HMMA.16816.F32.BF16 R20, R12.reuse, R228, RZ ;  /* 0x000000e40c14723c */ /* 0x044fe600000418ff */
[----:B------:R-:W0:Y:S03]  /*ab90*/  LDGDEPBAR ;  /* 0x00000000000079af */ /* 0x000e260000000000 */
[----:B------:R-:W-:Y:S06]  /*aba0*/  HMMA.16816.F32.BF16 R228, R12, R230, RZ ;  /* 0x000000e60ce4723c */ /* 0x000fec00000418ff */
[C---:B-1----:R-:W-:Y:S06]  /*abb0*/  HMMA.16816.F32.BF16 R40, R4.reuse, R8, R40 ;  /* 0x000000080428723c */ /* 0x042fec0000041828 */
[----:B------:R-:W-:Y:S01]  /*abc0*/  HMMA.16816.F32.BF16 R44, R4, R10, R44 ;  /* 0x0000000a042c723c */ /* 0x000fe2000004182c */
[----:B------:R-:W-:-:S05]  /*abd0*/  VIADD R9, R53, 0x1 ;  /* 0x0000000135097836 */ /* 0x000fca0000000000 */
[----:B------:R-:W-:Y:S01]  /*abe0*/  ISETP.GE.AND P0, PT, R9, R58, PT ;  /* 0x0000003a0900720c */ /* 0x000fe20003f06270 */
[----:B------:R-:W-:Y:S01]  /*abf0*/  VIADD R11, R53, 0x8 ;  /* 0x00000008350b7836 */ /* 0x000fe20000000000 */
[----:B------:R-:W-:Y:S01]  /*ac00*/  ISETP.GE.AND P5, PT, R9, R54, PT ;  /* 0x000000360900720c */ /* 0x000fe20003fa6270 */
[----:B------:R-:W-:Y:S01]  /*ac10*/  VIADD R9, R53, 0x9 ;  /* 0x0000000935097836 */ /* 0x000fe20000000000 */
[----:B----4-:R-:W-:Y:S02]  /*ac20*/  HMMA.16816.F32.BF16 R32, R12, R36, RZ ;  /* 0x000000240c20723c */ /* 0x010fe400000418ff */
[C---:B------:R-:W-:Y:S02]  /*ac30*/  ISETP.GE.AND P2, PT, R11.reuse, R58, PT ;  /* 0x0000003a0b00720c */ /* 0x040fe40003f46270 */
[----:B------:R-:W-:Y:S02]  /*ac40*/  ISETP.GE.AND P4, PT, R11, R54, PT ;  /* 0x000000360b00720c */ /* 0x000fe40003f86270 */
[C---:B------:R-:W-:Y:S01]  /*ac50*/  ISETP.GE.AND P1, PT, R9.reuse, R58, PT ;  /* 0x0000003a0900720c */ /* 0x040fe20003f26270 */
[----:B-----5:R-:W-:Y:S01]  /*ac60*/  HMMA.16816.F32.BF16 R20, R4, R24, R20 ;  /* 0x000000180414723c */ /* 0x020fe20000041814 */
[----:B------:R-:W-:-:S02]  /*ac70*/  ISETP.GE.AND P6, PT, R9, R54, PT ;  /* 0x000000360900720c */ /* 0x000fc40003fc6270 */
[----:B------:R-:W1:Y:S01]  /*ac80*/  LDSM.16.M88.4 R8, [R233+0xc00] ;  /* 0x000c0000e908783b */ /* 0x000e620000000200 */
[----:B------:R-:W-:Y:S02]  /*ac90*/  FSEL R175, R42, -INF , !P3 ;  /* 0xff8000002aaf7808 */ /* 0x000fe40005800000 */
[----:B------:R-:W-:Y:S01]  /*aca0*/  FSEL R109, R41, -INF , !P0 ;  /* 0xff800000296d7808 */ /* 0x000fe20004000000 */
[----:B------:R-:W-:Y:S01]  /*acb0*/  VIADD R25, R53, 0x10 ;  /* 0x0000001035197836 */ /* 0x000fe20000000000 */
[----:B------:R-:W-:Y:S01]  /*acc0*/  FSEL R122, R43, -INF , !P5 ;  /* 0xff8000002b7a7808 */ /* 0x000fe20006800000 */
[----:B------:R-:W-:Y:S01]  /*acd0*/  HMMA.16816.F32.BF16 R228, R4, R26, R228 ;  /* 0x0000001a04e4723c */ /* 0x000fe200000418e4 */
[----:B------:R-:W-:Y:S01]  /*ace0*/  FSEL R101, R44, -INF , !P2 ;  /* 0xff8000002c657808 */ /* 0x000fe20005000000 */
[----:B------:R-:W-:Y:S01]  /*acf0*/  VIADD R41, R53, 0x18 ;  /* 0x0000001835297836 */ /* 0x000fe20000000000 */
[----:B------:R-:W-:Y:S01]  /*ad00*/  ISETP.GE.AND P3, PT, R25, R58, PT ;  /* 0x0000003a1900720c */ /* 0x000fe20003f66270 */
[----:B------:R-:W-:Y:S01]  /*ad10*/  VIADD R43, R53, 0x20 ;  /* 0x00000020352b7836 */ /* 0x000fe20000000000 */
[----:B------:R-:W-:Y:S01]  /*ad20*/  ISETP.GE.AND P0, PT, R25, R54, PT ;  /* 0x000000361900720c */ /* 0x000fe20003f06270 */
[----:B------:R-:W-:Y:S01]  /*ad30*/  HMMA.16816.F32.BF16 R36, R12, R38, RZ ;  /* 0x000000260c24723c */ /* 0x000fe200000418ff */
[C---:B------:R-:W-:Y:S01]  /*ad40*/  ISETP.GE.AND P5, PT, R29.reuse, R58, PT ;  /* 0x0000003a1d00720c */ /* 0x040fe20003fa6270 */
[----:B------:R-:W2:Y:S01]  /*ad50*/  LDSM.16.M88.4 R24, [R234+0x2000] ;  /* 0x00200000ea18783b */ /* 0x000ea20000000200 */
[----:B------:R-:W-:-:S02]  /*ad60*/  ISETP.GE.AND P2, PT, R29, R54, PT ;  /* 0x000000361d00720c */ /* 0x000fc40003f46270 */
[----:B------:R-:W-:Y:S01]  /*ad70*/  FSEL R120, R47, -INF , !P6 ;  /* 0xff8000002f787808 */ /* 0x000fe20007000000 */
[----:B------:R-:W-:Y:S01]  /*ad80*/  HMMA.16816.F32.BF16 R28, R12, R16, RZ ;  /* 0x000000100c1c723c */ /* 0x000fe200000418ff */
[----:B------:R-:W-:Y:S02]  /*ad90*/  FSEL R169, R46, -INF , !P4 ;  /* 0xff8000002ea97808 */ /* 0x000fe40006000000 */
[----:B------:R-:W-:Y:S02]  /*ada0*/  FSEL R91, R20, -INF , !P3 ;  /* 0xff800000145b7808 */ /* 0x000fe40005800000 */
[----:B------:R-:W-:Y:S01]  /*adb0*/  FSEL R95, R45, -INF , !P1 ;  /* 0xff8000002d5f7808 */ /* 0x000fe20004800000 */
[----:B------:R-:W-:Y:S01]  /*adc0*/  HMMA.16816.F32.BF16 R32, R4, R60, R32 ;  /* 0x0000003c0420723c */ /* 0x000fe20000041820 */
[----:B------:R-:W-:Y:S01]  /*add0*/  VIADD R17, R53, 0x19 ;  /* 0x0000001935117836 */ /* 0x000fe20000000000 */
[----:B------:R-:W-:Y:S01]  /*ade0*/  FSEL R157, R22, -INF , !P0 ;  /* 0xff800000169d7808 */ /* 0x000fe20004000000 */
[----:B------:R-:W4:Y:S01]  /*adf0*/  LDSM.16.M88.4 R44, [R233+0x1000] ;  /* 0x00100000e92c783b */ /* 0x000f220000000200 */
[----:B------:R-:W-:-:S02]  /*ae00*/  ISETP.GE.AND P4, PT, R41, R58, PT ;  /* 0x0000003a2900720c */ /* 0x000fc40003f86270 */
[C---:B------:R-:W-:Y:S01]  /*ae10*/  ISETP.GE.AND P6, PT, R17.reuse, R58, PT ;  /* 0x0000003a1100720c */ /* 0x040fe20003fc6270 */
[C---:B---3--:R-:W-:Y:S01]  /*ae20*/  HMMA.16816.F32.BF16 R192, R12.reuse, R188, RZ ;  /* 0x000000bc0cc0723c */ /* 0x048fe200000418ff */
[-C--:B------:R-:W-:Y:S02]  /*ae30*/  ISETP.GE.AND P3, PT, R17, R54.reuse, PT ;  /* 0x000000361100720c */ /* 0x080fe40003f66270 */
[----:B------:R-:W-:Y:S01]  /*ae40*/  ISETP.GE.AND P1, PT, R41, R54, PT ;  /* 0x000000362900720c */ /* 0x000fe20003f26270 */
[----:B------:R-:W-:Y:S01]  /*ae50*/  VIADD R41, R53, 0x21 ;  /* 0x0000002135297836 */ /* 0x000fe20000000000 */
[----:B------:R-:W-:Y:S01]  /*ae60*/  ISETP.GE.AND P0, PT, R43, R58, PT ;  /* 0x0000003a2b00720c */ /* 0x000fe20003f06270 */
[----:B------:R-:W-:Y:S01]  /*ae70*/  HMMA.16816.F32.BF16 R16, R12, R18, RZ ;  /* 0x000000120c10723c */ /* 0x000fe200000418ff */
[----:B------:R-:W-:Y:S02]  /*ae80*/  FSEL R231, R231, -INF , !P3 ;  /* 0xff800000e7e77808 */ /* 0x000fe40005800000 */
[----:B------:R-:W-:Y:S01]  /*ae90*/  FSEL R89, R21, -INF , !P5 ;  /* 0xff80000015597808 */ /* 0x000fe20006800000 */
[----:B------:R-:W-:Y:S01]  /*aea0*/  VIADD R21, R53, 0x28 ;  /* 0x0000002835157836 */ /* 0x000fe20000000000 */
[----:B------:R-:W-:Y:S01]  /*aeb0*/  FSEL R42, R23, -INF , !P2 ;  /* 0xff800000172a7808 */ /* 0x000fe20005000000 */
[----:B-1----:R-:W-:Y:S01]  /*aec0*/  HMMA.16816.F32.BF16 R28, R4, R8, R28 ;  /* 0x00000008041c723c */ /* 0x002fe2000004181c */
[----:B------:R-:W-:-:S02]  /*aed0*/  ISETP.GE.AND P5, PT, R43, R54, PT ;  /* 0x000000362b00720c */ /* 0x000fc40003fa6270 */
[-C--:B------:R-:W-:Y:S02]  /*aee0*/  ISETP.GE.AND P2, PT, R41, R58.reuse, PT ;  /* 0x0000003a2900720c */ /* 0x080fe40003f46270 */
[----:B------:R-:W-:Y:S01]  /*aef0*/  FSEL R83, R32, -INF , !P0 ;  /* 0xff80000020537808 */ /* 0x000fe20004000000 */
[----:B------:R-:W-:Y:S01]  /*af00*/  HMMA.16816.F32.BF16 R36, R4, R62, R36 ;  /* 0x0000003e0424723c */ /* 0x000fe20000041824 */
[----:B------:R-:W-:Y:S01]  /*af10*/  VIADD R9, R53, 0x29 ;  /* 0x0000002935097836 */ /* 0x000fe20000000000 */
[----:B------:R-:W-:Y:S01]  /*af20*/  FSEL R137, R34, -INF , !P5 ;  /* 0xff80000022897808 */ /* 0x000fe20006800000 */
[----:B------:R-:W-:Y:S01]  /*af30*/  LDSM.16.M88.4 R60, [R234+0x4400] ;  /* 0x00440000ea3c783b */ /* 0x000fe20000000200 */
[----:B------:R-:W-:Y:S01]  /*af40*/  FSEL R81, R33, -INF , !P2 ;  /* 0xff80000021517808 */ /* 0x000fe20005000000 */
[----:B------:R-:W-:Y:S01]  /*af50*/  VIADD R33, R53, 0x31 ;  /* 0x0000003135217836 */ /* 0x000fe20000000000 */
[C---:B------:R-:W-:Y:S01]  /*af60*/  ISETP.GE.AND P3, PT, R9.reuse, R58, PT ;  /* 0x0000003a0900720c */ /* 0x040fe20003f66270 */
[----:B--2---:R-:W-:Y:S01]  /*af70*/  HMMA.16816.F32.BF16 R124, R12, R24, RZ ;  /* 0x000000180c7c723c */ /* 0x004fe200000418ff */
[----:B------:R-:W-:Y:S01]  /*af80*/  ISETP.GE.AND P0, PT, R9, R54, PT ;  /* 0x000000360900720c */ /* 0x000fe20003f06270 */
[----:B------:R-:W-:Y:S01]  /*af90*/  VIADD R9, R53, 0x30 ;  /* 0x0000003035097836 */ /* 0x000fe20000000000 */
[----:B------:R-:W-:Y:S01]  /*afa0*/  FSEL R151, R230, -INF , !P1 ;  /* 0xff800000e6977808 */ /* 0x000fe20004800000 */
[----:B------:R-:W-:Y:S01]  /*afb0*/  VIADD R230, R233, 0x400 ;  /* 0x00000400e9e67836 */ /* 0x000fe20000000000 */
[----:B------:R-:W-:Y:S01]  /*afc0*/  FSEL R85, R229, -INF , !P6 ;  /* 0xff800000e5557808 */ /* 0x000fe20007000000 */
[----:B------:R-:W-:Y:S01]  /*afd0*/  HMMA.16816.F32.BF16 R16, R4, R10, R16 ;  /* 0x0000000a0410723c */ /* 0x000fe20000041810 */
[----:B------:R-:W-:Y:S01]  /*afe0*/  ISETP.GE.AND P5, PT, R9, R58, PT ;  /* 0x0000003a0900720c */ /* 0x000fe20003fa6270 */
[----:B------:R-:W-:Y:S01]  /*aff0*/  VIADD R229, R233, 0x800 ;  /* 0x00000800e9e57836 */ /* 0x000fe20000000000 */
[----:B------:R-:W-:-:S02]  /*b000*/  ISETP.GE.AND P2, PT, R9, R54, PT ;  /* 0x000000360900720c */ /* 0x000fc40003f46270 */
[----:B------:R-:W1:Y:S01]  /*b010*/  LDSM.16.M88.4 R8, [R234+0x2800] ;  /* 0x00280000ea08783b */ /* 0x000e620000000200 */
[C---:B------:R-:W-:Y:S01]  /*b020*/  ISETP.GE.AND P1, PT, R21.reuse, R58, PT ;  /* 0x0000003a1500720c */ /* 0x040fe20003f26270 */
[C---:B------:R-:W-:Y:S01]  /*b030*/  HMMA.16816.F32.BF16 R24, R12.reuse, R26, RZ ;  /* 0x0000001a0c18723c */ /* 0x040fe200000418ff */
[-C--:B------:R-:W-:Y:S02]  /*b040*/  ISETP.GE.AND P6, PT, R21, R54.reuse, PT ;  /* 0x000000361500720c */ /* 0x080fe40003fc6270 */
[----:B------:R-:W2:Y:S01]  /*b050*/  LDSM.16.M88.4 R20, [R233+0x1400] ;  /* 0x00140000e914783b */ /* 0x000ea20000000200 */
[----:B------:R-:W-:Y:S01]  /*b060*/  FSEL R87, R228, -INF , !P4 ;  /* 0xff800000e4577808 */ /* 0x000fe20006000000 */
[----:B------:R-:W-:Y:S01]  /*b070*/  VIADD R228, R233, 0xc00 ;  /* 0x00000c00e9e47836 */ /* 0x000fe20000000000 */
[----:B------:R-:W-:Y:S01]  /*b080*/  ISETP.GE.AND P4, PT, R41, R54, PT ;  /* 0x000000362900720c */ /* 0x000fe20003f86270 */
[----:B------:R-:W-:Y:S01]  /*b090*/  VIADD R41, R53, 0x38 ;  /* 0x0000003835297836 */ /* 0x000fe20000000000 */
[----:B------:R-:W-:Y:S01]  /*b0a0*/  FSEL R79, R36, -INF , !P1 ;  /* 0xff800000244f7808 */ /* 0x000fe20004800000 */
[----:B------:R-:W-:Y:S01]  /*b0b0*/  HMMA.16816.F32.BF16 R188, R12, R190, RZ ;  /* 0x000000be0cbc723c */ /* 0x000fe200000418ff */
[----:B------:R-:W-:-:S02]  /*b0c0*/  FSEL R133, R35, -INF , !P4 ;  /* 0xff80000023857808 */ /* 0x000fc40006000000 */
[C---:B------:R-:W-:Y:S02]  /*b0d0*/  ISETP.GE.AND P4, PT, R33.reuse, R58, PT ;  /* 0x0000003a2100720c */ /* 0x040fe40003f86270 */
[----:B------:R-:W-:Y:S01]  /*b0e0*/  ISETP.GE.AND P1, PT, R33, R54, PT ;  /* 0x000000362100720c */ /* 0x000fe20003f26270 */
[----:B----4-:R-:W-:Y:S01]  /*b0f0*/  HMMA.16816.F32.BF16 R124, R4, R44, R124 ;  /* 0x0000002c047c723c */ /* 0x010fe2000004187c */
[----:B------:R-:W-:Y:S02]  /*b100*/  FSEL R43, R38, -INF , !P6 ;  /* 0xff800000262b7808 */ /* 0x000fe40007000000 */
[----:B------:R-:W-:Y:S02]  /*b110*/  FSEL R77, R37, -INF , !P3 ;  /* 0xff800000254d7808 */ /* 0x000fe40005800000 */
[C---:B------:R-:W-:Y:S01]  /*b120*/  ISETP.GE.AND P6, PT, R41.reuse, R58, PT ;  /* 0x0000003a2900720c */ /* 0x040fe20003fc6270 */
[----:B------:R-:W-:Y:S01]  /*b130*/  HMMA.16816.F32.BF16 R32, R12, R204, RZ ;  /* 0x000000cc0c20723c */ /* 0x000fe200000418ff */
[----:B------:R-:W-:Y:S01]  /*b140*/  ISETP.GE.AND P3, PT, R41, R54, PT ;  /* 0x000000362900720c */ /* 0x000fe20003f66270 */
[----:B------:R-:W-:Y:S01]  /*b150*/  VIADD R45, R53, 0x41 ;  /* 0x00000041352d7836 */ /* 0x000fe20000000000 */
[----:B------:R-:W-:-:S02]  /*b160*/  FSEL R41, R39, -INF , !P0 ;  /* 0xff80000027297808 */ /* 0x000fc40004000000 */
[----:B------:R-:W3:Y:S01]  /*b170*/  LDSM.16.M88.4 R36, [R233+0x1800] ;  /* 0x00180000e924783b */ /* 0x000ee20000000200 */
[----:B------:R-:W-:Y:S01]  /*b180*/  HMMA.16816.F32.BF16 R24, R4, R46, R24 ;  /* 0x0000002e0418723c */ /* 0x000fe20000041818 */
[----:B------:R-:W-:Y:S02]  /*b190*/  FSEL R75, R28, -INF , !P5 ;  /* 0xff8000001c4b7808 */ /* 0x000fe40006800000 */
[C---:B------:R-:W-:Y:S02]  /*b1a0*/  ISETP.GE.AND P0, PT, R51.reuse, R58, PT ;  /* 0x0000003a3300720c */ /* 0x040fe40003f06270 */
[----:B------:R-:W-:Y:S01]  /*b1b0*/  ISETP.GE.AND P5, PT, R51, R54, PT ;  /* 0x000000363300720c */ /* 0x000fe20003fa6270 */
[C---:B------:R-:W-:Y:S01]  /*b1c0*/  HMMA.16816.F32.BF16 R204, R12.reuse, R206, RZ ;  /* 0x000000ce0ccc723c */ /* 0x040fe200000418ff */
[----:B------:R-:W-:Y:S01]  /*b1d0*/  FSEL R73, R29, -INF , !P4 ;  /* 0xff8000001d497808 */ /* 0x000fe20006000000 */
[C---:B------:R-:W-:Y:S01]  /*b1e0*/  VIADD R29, R53.reuse, 0x48 ;  /* 0x00000048351d7836 */ /* 0x040fe20000000000 */
[----:B------:R-:W-:Y:S01]  /*b1f0*/  FSEL R71, R16, -INF , !P6 ;  /* 0xff80000010477808 */ /* 0x000fe20007000000 */
[----:B------:R-:W-:Y:S01]  /*b200*/  VIADD R51, R53, 0x40 ;  /* 0x0000004035337836 */ /* 0x000fe20000000000 */
[----:B------:R-:W-:Y:S01]  /*b210*/  FSEL R251, R18, -INF , !P3 ;  /* 0xff80000012fb7808 */ /* 0x000fe20005800000 */
[----:B------:R-:W-:Y:S01]  /*b220*/  HMMA.16816.F32.BF16 R184, R12, R180, RZ ;  /* 0x000000b40cb8723c */ /* 0x000fe200000418ff */
[----:B------:R-:W-:-:S02]  /*b230*/  FSEL R69, R17, -INF , !P0 ;  /* 0xff80000011457808 */ /* 0x000fc40004000000 */
[----:B------:R-:W-:Y:S02]  /*b240*/  FSEL R249, R19, -INF , !P5 ;  /* 0xff80000013f97808 */ /* 0x000fe40006800000 */
[----:B------:R-:W-:Y:S01]  /*b250*/  FSEL R110, R30, -INF , !P2 ;  /* 0xff8000001e6e7808 */ /* 0x000fe20005000000 */
[----:B-1----:R-:W-:Y:S01]  /*b260*/  HMMA.16816.F32.BF16 R16, R12, R8, RZ ;  /* 0x000000080c10723c */ /* 0x002fe200000418ff */
[----:B------:R-:W-:Y:S02]  /*b270*/  FSEL R116, R31, -INF , !P1 ;  /* 0xff8000001f747808 */ /* 0x000fe40004800000 */
[C---:B------:R-:W-:Y:S02]  /*b280*/  ISETP.GE.AND P3, PT, R29.reuse, R58, PT ;  /* 0x0000003a1d00720c */ /* 0x040fe40003f66270 */
[----:B------:R-:W-:Y:S01]  /*b290*/  ISETP.GE.AND P0, PT, R29, R54, PT ;  /* 0x000000361d00720c */ /* 0x000fe20003f06270 */
[----:B--2---:R-:W-:Y:S01]  /*b2a0*/  HMMA.16816.F32.BF16 R32, R4, R20, R32 ;  /* 0x000000140420723c */ /* 0x004fe20000041820 */
[----:B------:R-:W1:Y:S01]  /*b2b0*/  LDSM.16.M88.4 R28, [R233+0x1c00] ;  /* 0x001c0000e91c783b */ /* 0x000e620000000200 */
[----:B------:R-:W-:Y:S01]  /*b2c0*/  ISETP.GE.AND P2, PT, R51, R58, PT ;  /* 0x0000003a3300720c */ /* 0x000fe20003f46270 */
[----:B------:R-:W-:Y:S01]  /*b2d0*/  VIADD R9, R53, 0x50 ;  /* 0x0000005035097836 */ /* 0x000fe20000000000 */
[----:B------:R-:W-:-:S02]  /*b2e0*/  ISETP.GE.AND P6, PT, R45, R54, PT ;  /* 0x000000362d00720c */ /* 0x000fc40003fc6270 */
[----:B------:R-:W-:Y:S01]  /*b2f0*/  FSEL R67, R124, -INF , !P2 ;  /* 0xff8000007c437808 */ /* 0x000fe20005000000 */
[----:B------:R-:W-:Y:S01]  /*b300*/  VIADD R21, R53, 0x49 ;  /* 0x0000004935157836 */ /* 0x000fe20000000000 */
[----:B------:R-:W-:Y:S01]  /*b310*/  ISETP.GE.AND P4, PT, R51, R54, PT ;  /* 0x000000363300720c */ /* 0x000fe20003f86270 */
[----:B------:R-:W-:Y:S01]  /*b320*/  HMMA.16816.F32.BF16 R204, R4, R22, R204 ;  /* 0x0000001604cc723c */ /* 0x000fe200000418cc */
[-C--:B------:R-:W-:Y:S02]  /*b330*/  ISETP.GE.AND P1, PT, R45, R58.reuse, PT ;  /* 0x0000003a2d00720c */ /* 0x080fe40003f26270 */
        /* <DEDUP_REMOVED lines=8> */
[----:B---3--:R-:W-:Y:S01]  /*b3c0*/  HMMA.16816.F32.BF16 R16, R4, R36, R16 ;  /* 0x000000240410723c */ /* 0x008fe20000041810 */
        /* <DEDUP_REMOVED lines=15> */
[----:B------:R-:W-:Y:S01]  /*b4c0*/  VIADD R55, R53, 0x60 ;  /* 0x0000006035377836 */ /* 0x000fe20000000000 */
[----:B------:R-:W-:-:S02]  /*b4d0*/  FSEL R211, R34, -INF , !P1 ;  /* 0xff80000022d37808 */ /* 0x000fc40004800000 */
[----:B------:R-:W-:Y:S01]  /*b4e0*/  FSEL R207, R207, -INF , !P4 ;  /* 0xff800000cfcf7808 */ /* 0x000fe20006000000 */
[----:B------:R-:W-:Y:S01]  /*b4f0*/  HMMA.16816.F32.BF16 R112, R12, R104, RZ ;  /* 0x000000680c70723c */ /* 0x000fe200000418ff */
[----:B------:R-:W-:Y:S02]  /*b500*/  ISETP.GE.AND P1, PT, R55, R58, PT ;  /* 0x0000003a3700720c */ /* 0x000fe40003f26270 */
[----:B------:R-:W-:Y:S01]  /*b510*/  FSEL R46, R33, -INF , !P6 ;  /* 0xff800000212e7808 */ /* 0x000fe20007000000 */
[----:B------:R-:W-:Y:S01]  /*b520*/  VIADD R33, R53, 0x68 ;  /* 0x0000006835217836 */ /* 0x000fe20000000000 */
[----:B------:R-:W-:Y:S01]  /*b530*/  FSEL R50, R16, -INF , !P1 ;  /* 0xff80000010327808 */ /* 0x000fe20004800000 */
[C---:B-1----:R-:W-:Y:S01]  /*b540*/  HMMA.16816.F32.BF16 R20, R4.reuse, R28, R20 ;  /* 0x0000001c0414723c */ /* 0x042fe20000041814 */
[----:B------:R-:W-:Y:S02]  /*b550*/  FSEL R209, R35, -INF , !P3 ;  /* 0xff80000023d17808 */ /* 0x000fe40005800000 */
[----:B------:R-:W-:Y:S01]  /*b560*/  ISETP.GE.AND P6, PT, R55, R54, PT ;  /* 0x000000363700720c */ /* 0x000fe20003fc6270 */
[----:B------:R-:W-:Y:S01]  /*b570*/  VIADD R55, R53, 0xc0 ;  /* 0x000000c035377836 */ /* 0x000fe20000000000 */
[----:B------:R-:W-:Y:S01]  /*b580*/  ISETP.GE.AND P3, PT, R37, R58, PT ;  /* 0x0000003a2500720c */ /* 0x000fe20003f66270 */
[----:B------:R-:W-:Y:S01]  /*b590*/  HMMA.16816.F32.BF16 R8, R4, R38, R8 ;  /* 0x000000260408723c */ /* 0x000fe20000041808 */
[----:B------:R-:W-:Y:S01]  /*b5a0*/  VIADD R29, R53, 0x69 ;  /* 0x00000069351d7836 */ /* 0x000fe20000000000 */
[----:B------:R-:W-:-:S02]  /*b5b0*/  FSEL R48, R205, -INF , !P2 ;  /* 0xff800000cd307808 */ /* 0x000fc40005000000 */
[----:B------:R-:W-:Y:S02]  /*b5c0*/  FSEL R205, R18, -INF , !P6 ;  /* 0xff80000012cd7808 */ /* 0x000fe40007000000 */
[C---:B------:R-:W-:Y:S01]  /*b5d0*/  ISETP.GE.AND P4, PT, R29.reuse, R58, PT ;  /* 0x0000003a1d00720c */ /* 0x040fe20003f86270 */
[----:B------:R-:W-:Y:S01]  /*b5e0*/  HMMA.16816.F32.BF16 R176, R4, R30, R176 ;  /* 0x0000001e04b0723c */ /* 0x000fe200000418b0 */
[----:B------:R-:W-:Y:S01]  /*b5f0*/  ISETP.GE.AND P1, PT, R29, R54, PT ;  /* 0x000000361d00720c */ /* 0x000fe20003f26270 */
[----:B------:R-:W-:Y:S01]  /*b600*/  VIADD R29, R53, 0x70 ;  /* 0x00000070351d7836 */ /* 0x000fe20000000000 */
[----:B------:R-:W-:Y:S01]  /*b610*/  FSEL R66, R17, -INF , !P3 ;  /* 0xff80000011427808 */ /* 0x000fe20005800000 */
[----:B------:R-:W-:Y:S01]  /*b620*/  VIADD R17, R53, 0x71 ;  /* 0x0000007135117836 */ /* 0x000fe20000000000 */
[-C--:B------:R-:W-:Y:S01]  /*b630*/  ISETP.GE.AND P0, PT, R57, R58.reuse, PT ;  /* 0x0000003a3900720c */ /* 0x080fe20003f06270 */
[----:B------:R-:W-:Y:S01]  /*b640*/  VIADD R39, R53, 0xb0 ;  /* 0x000000b035277836 */ /* 0x000fe20000000000 */
[C---:B------:R-:W-:Y:S01]  /*b650*/  ISETP.GE.AND P6, PT, R29.reuse, R58, PT ;  /* 0x0000003a1d00720c */ /* 0x040fe20003fc6270 */
[----:B------:R-:W-:Y:S01]  /*b660*/  HMMA.16816.F32.BF16 R104, R12, R106, RZ ;  /* 0x0000006a0c68723c */ /* 0x000fe200000418ff */
[----:B------:R-:W-:-:S02]  /*b670*/  ISETP.GE.AND P3, PT, R29, R54, PT ;  /* 0x000000361d00720c */ /* 0x000fc40003f66270 */
[----:B------:R-:W1:Y:S01]  /*b680*/  LDSM.16.M88.4 R28, [R234+0x3800] ;  /* 0x00380000ea1c783b */ /* 0x000e620000000200 */
[-C--:B------:R-:W-:Y:S01]  /*b690*/  ISETP.GE.AND P5, PT, R57, R54.reuse, PT ;  /* 0x000000363900720c */ /* 0x080fe20003fa6270 */
[----:B------:R-:W-:Y:S01]  /*b6a0*/  VIADD R57, R53, 0xe0 ;  /* 0x000000e035397836 */ /* 0x000fe20000000000 */
[----:B------:R-:W-:Y:S01]  /*b6b0*/  FSEL R204, R204, -INF , !P0 ;  /* 0xff800000cccc7808 */ /* 0x000fe20004000000 */
[C---:B--2---:R-:W-:Y:S01]  /*b6c0*/  HMMA.16816.F32.BF16 R192, R4.reuse, R24, R192 ;  /* 0x0000001804c0723c */ /* 0x044fe200000418c0 */
[----:B------:R-:W-:Y:S02]  /*b6d0*/  FSEL R153, R206, -INF , !P5 ;  /* 0xff800000ce997808 */ /* 0x000fe40006800000 */
[----:B------:R-:W-:Y:S01]  /*b6e0*/  ISETP.GE.AND P0, PT, R37, R54, PT ;  /* 0x000000362500720c */ /* 0x000fe20003f06270 */
[----:B------:R-:W-:Y:S01]  /*b6f0*/  VIADD R37, R53, 0x80 ;  /* 0x0000008035257836 */ /* 0x000fe20000000000 */
[C---:B------:R-:W-:Y:S01]  /*b700*/  ISETP.GE.AND P5, PT, R33.reuse, R58, PT ;  /* 0x0000003a2100720c */ /* 0x040fe20003fa6270 */
[----:B------:R-:W-:Y:S01]  /*b710*/  HMMA.16816.F32.BF16 R188, R4, R26, R188 ;  /* 0x0000001a04bc723c */ /* 0x000fe200000418bc */
[----:B------:R-:W-:Y:S01]  /*b720*/  ISETP.GE.AND P2, PT, R33, R54, PT ;  /* 0x000000362100720c */ /* 0x000fe20003f46270 */
[----:B------:R-:W-:Y:S01]  /*b730*/  VIADD R25, R53, 0x81 ;  /* 0x0000008135197836 */ /* 0x000fe20000000000 */
[----:B------:R-:W2:Y:S01]  /*b740*/  LDSM.16.M88.4 R32, [R233+0x2400] ;  /* 0x00240000e920783b */ /* 0x000ea20000000200 */
        /* <DEDUP_REMOVED lines=8> */
[----:B------:R-:W-:Y:S02]  /*b7d0*/  FSEL R165, R11, -INF , !P1 ;  /* 0xff8000000ba57808 */ /* 0x000fe40004800000 */
[----:B------:R-:W-:Y:S01]  /*b7e0*/  FSEL R72, R20, -INF , !P6 ;  /* 0xff80000014487808 */ /* 0x000fe20007000000 */
[----:B------:R-:W3:Y:S01]  /*b7f0*/  LDSM.16.M88.4 R8, [R233+0x2800] ;  /* 0x00280000e908783b */ /* 0x000ee20000000200 */
[----:B------:R-:W-:-:S02]  /*b800*/  ISETP.GE.AND P2, PT, R19, R58, PT ;  /* 0x0000003a1300720c */ /* 0x000fc40003f46270 */
[----:B------:R-:W-:Y:S02]  /*b810*/  ISETP.GE.AND P4, PT, R19, R54, PT ;  /* 0x000000361300720c */ /* 0x000fe40003f86270 */
[C---:B------:R-:W-:Y:S02]  /*b820*/  ISETP.GE.AND P1, PT, R17.reuse, R58, PT ;  /* 0x0000003a1100720c */ /* 0x040fe40003f26270 */
[----:B------:R-:W-:Y:S02]  /*b830*/  ISETP.GE.AND P6, PT, R17, R54, PT ;  /* 0x000000361100720c */ /* 0x000fe40003fc6270 */
[----:B------:R-:W4:Y:S01]  /*b840*/  LDSM.16.M88.4 R16, [R234+0x3c00] ;  /* 0x003c0000ea10783b */ /* 0x000f220000000200 */
[----:B------:R-:W-:Y:S01]  /*b850*/  FSEL R173, R23, -INF , !P5 ;  /* 0xff80000017ad7808 */ /* 0x000fe20006800000 */
[----:B------:R-:W-:Y:S01]  /*b860*/  VIADD R23, R53, 0x88 ;  /* 0x0000008835177836 */ /* 0x000fe20000000000 */
[----:B------:R-:W-:Y:S02]  /*b870*/  FSEL R176, R176, -INF , !P2 ;  /* 0xff800000b0b07808 */ /* 0x000fe40005000000 */
[----:B------:R-:W-:-:S02]  /*b880*/  ISETP.GE.AND P5, PT, R25, R58, PT ;  /* 0x0000003a1900720c */ /* 0x000fc40003fa6270 */
[----:B------:R-:W-:Y:S02]  /*b890*/  ISETP.GE.AND P2, PT, R25, R54, PT ;  /* 0x000000361900720c */ /* 0x000fe40003f46270 */
[----:B------:R-:W-:Y:S01]  /*b8a0*/  FSEL R201, R22, -INF , !P3 ;  /* 0xff80000016c97808 */ /* 0x000fe20005800000 */
[----:B-1----:R-:W-:Y:S01]  /*b8b0*/  HMMA.16816.F32.BF16 R24, R12, R28, RZ ;  /* 0x0000001c0c18723c */ /* 0x002fe200000418ff */
[----:B------:R-:W-:Y:S01]  /*b8c0*/  FSEL R74, R21, -INF , !P0 ;  /* 0xff800000154a7808 */ /* 0x000fe20004000000 */
[----:B------:R-:W-:Y:S01]  /*b8d0*/  VIADD R21, R53, 0x89 ;  /* 0x0000008935157836 */ /* 0x000fe20000000000 */
[----:B------:R-:W-:Y:S02]  /*b8e0*/  ISETP.GE.AND P3, PT, R37, R58, PT ;  /* 0x0000003a2500720c */ /* 0x000fe40003f66270 */
[----:B------:R-:W-:Y:S01]  /*b8f0*/  FSEL R199, R178, -INF , !P4 ;  /* 0xff800000b2c77808 */ /* 0x000fe20006000000 */
[----:B--2---:R-:W-:Y:S01]  /*b900*/  HMMA.16816.F32.BF16 R184, R4, R32, R184 ;  /* 0x0000002004b8723c */ /* 0x004fe200000418b8 */
[----:B------:R-:W-:Y:S01]  /*b910*/  FSEL R76, R177, -INF , !P1 ;  /* 0xff800000b14c7808 */ /* 0x000fe20004800000 */
[----:B------:R-:W-:Y:S01]  /*b920*/  VIADD R29, R53, 0x90 ;  /* 0x00000090351d7836 */ /* 0x000fe20000000000 */
[----:B------:R-:W-:-:S02]  /*b930*/  FSEL R179, R179, -INF , !P6 ;  /* 0xff800000b3b37808 */ /* 0x000fc40007000000 */
[----:B------:R-:W-:Y:S01]  /*b940*/  FSEL R192, R192, -INF , !P3 ;  /* 0xff800000c0c07808 */ /* 0x000fe20005800000 */
[C---:B------:R-:W-:Y:S01]  /*b950*/  HMMA.16816.F32.BF16 R180, R4.reuse, R34, R180 ;  /* 0x0000002204b4723c */ /* 0x040fe200000418b4 */
[----:B------:R-:W-:Y:S01]  /*b960*/  ISETP.GE.AND P4, PT, R23, R58, PT ;  /* 0x0000003a1700720c */ /* 0x000fe20003f86270 */
[----:B------:R-:W-:Y:S01]  /*b970*/  VIADD R33, R53, 0x91 ;  /* 0x0000009135217836 */ /* 0x000fe20000000000 */
[----:B------:R-:W-:Y:S02]  /*b980*/  ISETP.GE.AND P1, PT, R23, R54, PT ;  /* 0x000000361700720c */ /* 0x000fe40003f26270 */
[C---:B------:R-:W-:Y:S02]  /*b990*/  ISETP.GE.AND P6, PT, R21.reuse, R58, PT ;  /* 0x0000003a1500720c */ /* 0x040fe40003fc6270 */
[-C--:B------:R-:W-:Y:S02]  /*b9a0*/  ISETP.GE.AND P3, PT, R21, R54.reuse, PT ;  /* 0x000000361500720c */ /* 0x080fe40003f66270 */
[----:B------:R-:W1:Y:S01]  /*b9b0*/  LDSM.16.M88.4 R20, [R233+0x2c00] ;  /* 0x002c0000e914783b */ /* 0x000e620000000200 */
[----:B------:R-:W-:Y:S01]  /*b9c0*/  ISETP.GE.AND P0, PT, R37, R54, PT ;  /* 0x000000362500720c */ /* 0x000fe20003f06270 */
[----:B------:R-:W-:Y:S01]  /*b9d0*/  VIADD R37, R53, 0xa0 ;  /* 0x000000a035257836 */ /* 0x000fe20000000000 */
[----:B------:R-:W-:Y:S01]  /*b9e0*/  FSEL R78, R193, -INF , !P5 ;  /* 0xff800000c14e7808 */ /* 0x000fe20006800000 */
[----:B---3--:R-:W-:Y:S01]  /*b9f0*/  HMMA.16816.F32.BF16 R24, R4, R8, R24 ;  /* 0x000000080418723c */ /* 0x008fe20000041818 */
[----:B------:R-:W-:-:S02]  /*ba00*/  FSEL R197, R194, -INF , !P0 ;  /* 0xff800000c2c57808 */ /* 0x000fc40004000000 */
[C---:B------:R-:W-:Y:S02]  /*ba10*/  ISETP.GE.AND P0, PT, R29.reuse, R58, PT ;  /* 0x0000003a1d00720c */ /* 0x040fe40003f06270 */
[----:B------:R-:W-:Y:S01]  /*ba20*/  ISETP.GE.AND P5, PT, R29, R54, PT ;  /* 0x000000361d00720c */ /* 0x000fe20003fa6270 */
[C---:B----4-:R-:W-:Y:S01]  /*ba30*/  HMMA.16816.F32.BF16 R140, R12.reuse, R16, RZ ;  /* 0x000000100c8c723c */ /* 0x050fe200000418ff */
[----:B------:R-:W-:Y:S01]  /*ba40*/  FSEL R195, R195, -INF , !P2 ;  /* 0xff800000c3c37808 */ /* 0x000fe20005000000 */
[----:B------:R-:W-:Y:S01]  /*ba50*/  VIADD R9, R53, 0xa1 ;  /* 0x000000a135097836 */ /* 0x000fe20000000000 */
[----:B------:R-:W-:Y:S02]  /*ba60*/  FSEL R188, R188, -INF , !P4 ;  /* 0xff800000bcbc7808 */ /* 0x000fe40006000000 */
        /* <DEDUP_REMOVED lines=8> */
[----:B------:R-:W-:Y:S02]  /*baf0*/  ISETP.GE.AND P6, PT, R33, R54, PT ;  /* 0x000000362100720c */ /* 0x000fe40003fc6270 */
[----:B------:R-:W2:Y:S01]  /*bb00*/  LDSM.16.M88.4 R32, [R233+0x3000] ;  /* 0x00300000e920783b */ /* 0x000ea20000000200 */
[----:B------:R-:W-:Y:S02]  /*bb10*/  FSEL R191, R191, -INF , !P3 ;  /* 0xff800000bfbf7808 */ /* 0x000fe40005800000 */
[----:B------:R-:W-:Y:S02]  /*bb20*/  FSEL R184, R184, -INF , !P0 ;  /* 0xff800000b8b87808 */ /* 0x000fe40004000000 */
[C---:B------:R-:W-:Y:S02]  /*bb30*/  ISETP.GE.AND P3, PT, R17.reuse, R58, PT ;  /* 0x0000003a1100720c */ /* 0x040fe40003f66270 */
[----:B------:R-:W-:-:S02]  /*bb40*/  ISETP.GE.AND P0, PT, R17, R54, PT ;  /* 0x000000361100720c */ /* 0x000fc40003f06270 */
[----:B------:R-:W-:Y:S01]  /*bb50*/  HMMA.16816.F32.BF16 R16, R12, R18, RZ ;  /* 0x000000120c10723c */ /* 0x000fe200000418ff */
[----:B------:R-:W-:Y:S02]  /*bb60*/  FSEL R187, R187, -INF , !P4 ;  /* 0xff800000bbbb7808 */ /* 0x000fe40006000000 */
[----:B------:R-:W-:Y:S02]  /*bb70*/  FSEL R180, R180, -INF , !P1 ;  /* 0xff800000b4b47808 */ /* 0x000fe40004800000 */
[----:B------:R-:W-:Y:S01]  /*bb80*/  FSEL R189, R186, -INF , !P5 ;  /* 0xff800000babd7808 */ /* 0x000fe20006800000 */
[C---:B------:R-:W-:Y:S01]  /*bb90*/  HMMA.16816.F32.BF16 R28, R4.reuse, R10, R28 ;  /* 0x0000000a041c723c */ /* 0x040fe2000004181c */
[C---:B------:R-:W-:Y:S02]  /*bba0*/  ISETP.GE.AND P4, PT, R9.reuse, R58, PT ;  /* 0x0000003a0900720c */ /* 0x040fe40003f86270 */
[----:B------:R-:W-:Y:S01]  /*bbb0*/  ISETP.GE.AND P1, PT, R9, R54, PT ;  /* 0x000000360900720c */ /* 0x000fe20003f26270 */
[----:B------:R-:W-:Y:S01]  /*bbc0*/  VIADD R9, R53, 0xa9 ;  /* 0x000000a935097836 */ /* 0x000fe20000000000 */
[----:B------:R-:W-:Y:S01]  /*bbd0*/  ISETP.GE.AND P5, PT, R37, R58, PT ;  /* 0x0000003a2500720c */ /* 0x000fe20003fa6270 */
[----:B-1----:R-:W-:Y:S01]  /*bbe0*/  HMMA.16816.F32.BF16 R140, R4, R20, R140 ;  /* 0x00000014048c723c */ /* 0x002fe2000004188c */
[----:B------:R-:W-:Y:S01]  /*bbf0*/  VIADD R11, R53, 0xa8 ;  /* 0x000000a8350b7836 */ /* 0x000fe20000000000 */
[----:B------:R-:W-:-:S02]  /*bc00*/  FSEL R82, R185, -INF , !P2 ;  /* 0xff800000b9527808 */ /* 0x000fc40005000000 */
[----:B------:R-:W-:Y:S02]  /*bc10*/  FSEL R185, R182, -INF , !P6 ;  /* 0xff800000b6b97808 */ /* 0x000fe40007000000 */
[----:B------:R-:W-:Y:S02]  /*bc20*/  FSEL R126, R181, -INF , !P3 ;  /* 0xff800000b57e7808 */ /* 0x000fe40005800000 */
[----:B------:R-:W-:Y:S02]  /*bc30*/  FSEL R183, R183, -INF , !P0 ;  /* 0xff800000b7b77808 */ /* 0x000fe40004000000 */
[----:B------:R-:W-:Y:S02]  /*bc40*/  FSEL R130, R24, -INF , !P5 ;  /* 0xff80000018827808 */ /* 0x000fe40006800000 */
[C---:B------:R-:W-:Y:S01]  /*bc50*/  ISETP.GE.AND P6, PT, R11.reuse, R58, PT ;  /* 0x0000003a0b00720c */ /* 0x040fe20003fc6270 */
[----:B------:R-:W-:Y:S01]  /*bc60*/  HMMA.16816.F32.BF16 R16, R4, R22, R16 ;  /* 0x000000160410723c */ /* 0x000fe20000041810 */
[----:B------:R-:W-:Y:S01]  /*bc70*/  ISETP.GE.AND P3, PT, R11, R54, PT ;  /* 0x000000360b00720c */ /* 0x000fe20003f66270 */
[----:B------:R-:W-:Y:S01]  /*bc80*/  LDSM.16.M88.4 R20, [R234+0x4800] ;  /* 0x00480000ea14783b */ /* 0x000fe20000000200 */
[----:B------:R-:W-:-:S02]  /*bc90*/  ISETP.GE.AND P0, PT, R9, R58, PT ;  /* 0x0000003a0900720c */ /* 0x000fc40003f06270 */
[-C--:B------:R-:W-:Y:S01]  /*bca0*/  ISETP.GE.AND P5, PT, R9, R54.reuse, PT ;  /* 0x000000360900720c */ /* 0x080fe20003fa6270 */
[C---:B--2---:R-:W-:Y:S01]  /*bcb0*/  HMMA.16816.F32.BF16 R112, R4.reuse, R32, R112 ;  /* 0x000000200470723c */ /* 0x044fe20000041870 */
[----:B------:R-:W1:Y:S01]  /*bcc0*/  LDSM.16.M88.4 R8, [R233+0x3400] ;  /* 0x00340000e908783b */ /* 0x000e620000000200 */
[----:B------:R-:W-:Y:S01]  /*bcd0*/  ISETP.GE.AND P2, PT, R37, R54, PT ;  /* 0x000000362500720c */ /* 0x000fe20003f46270 */
[----:B------:R-:W-:Y:S01]  /*bce0*/  VIADD R37, R53, 0xb1 ;  /* 0x000000b135257836 */ /* 0x000fe20000000000 */
[----:B------:R-:W-:Y:S02]  /*bcf0*/  FSEL R132, R25, -INF , !P4 ;  /* 0xff80000019847808 */ /* 0x000fe40006000000 */
[----:B------:R-:W-:Y:S01]  /*bd00*/  FSEL R181, R26, -INF , !P2 ;  /* 0xff8000001ab57808 */ /* 0x000fe20005000000 */
[----:B------:R-:W-:Y:S01]  /*bd10*/  HMMA.16816.F32.BF16 R104, R4, R34, R104 ;  /* 0x000000220468723c */ /* 0x000fe20000041868 */
[----:B------:R-:W-:Y:S01]  /*bd20*/  FSEL R167, R27, -INF , !P1 ;  /* 0xff8000001ba77808 */ /* 0x000fe20004800000 */
[----:B------:R-:W-:Y:S01]  /*bd30*/  VIADD R33, R53, 0xc1 ;  /* 0x000000c135217836 */ /* 0x000fe20000000000 */
[----:B------:R-:W-:-:S02]  /*bd40*/  FSEL R134, R28, -INF , !P6 ;  /* 0xff8000001c867808 */ /* 0x000fc40007000000 */
[C---:B------:R-:W-:Y:S01]  /*bd50*/  ISETP.GE.AND P2, PT, R39.reuse, R58, PT ;  /* 0x0000003a2700720c */ /* 0x040fe20003f46270 */
[C---:B------:R-:W-:Y:S01]  /*bd60*/  HMMA.16816.F32.BF16 R24, R12.reuse, R60, RZ ;  /* 0x0000003c0c18723c */ /* 0x040fe200000418ff */
[----:B------:R-:W-:Y:S01]  /*bd70*/  ISETP.GE.AND P4, PT, R39, R54, PT ;  /* 0x000000362700720c */ /* 0x000fe20003f86270 */
[----:B------:R-:W-:Y:S01]  /*bd80*/  VIADD R39, R53, 0xb8 ;  /* 0x000000b835277836 */ /* 0x000fe20000000000 */
[C---:B------:R-:W-:Y:S02]  /*bd90*/  ISETP.GE.AND P1, PT, R37.reuse, R58, PT ;  /* 0x0000003a2500720c */ /* 0x040fe40003f26270 */
[----:B------:R-:W-:Y:S01]  /*bda0*/  ISETP.GE.AND P6, PT, R37, R54, PT ;  /* 0x000000362500720c */ /* 0x000fe20003fc6270 */
[----:B------:R-:W-:Y:S01]  /*bdb0*/  VIADD R37, R53, 0xb9 ;  /* 0x000000b935257836 */ /* 0x000fe20000000000 */
[----:B------:R-:W-:Y:S01]  /*bdc0*/  FSEL R163, R30, -INF , !P3 ;  /* 0xff8000001ea37808 */ /* 0x000fe20005800000 */
[----:B------:R-:W-:Y:S01]  /*bdd0*/  HMMA.16816.F32.BF16 R60, R12, R62, RZ ;  /* 0x0000003e0c3c723c */ /* 0x000fe200000418ff */
[----:B------:R-:W-:-:S02]  /*bde0*/  FSEL R136, R29, -INF , !P0 ;  /* 0xff8000001d887808 */ /* 0x000fc40004000000 */
[----:B------:R-:W-:Y:S02]  /*bdf0*/  FSEL R155, R31, -INF , !P5 ;  /* 0xff8000001f9b7808 */ /* 0x000fe40006800000 */
[----:B------:R-:W-:Y:S01]  /*be00*/  FSEL R140, R140, -INF , !P2 ;  /* 0xff8000008c8c7808 */ /* 0x000fe20005000000 */
[----:B------:R-:W-:Y:S01]  /*be10*/  LDSM.16.M88.4 R28, [R233+0x3800] ;  /* 0x00380000e91c783b */ /* 0x000fe20000000200 */
[C---:B------:R-:W-:Y:S02]  /*be20*/  ISETP.GE.AND P3, PT, R39.reuse, R58, PT ;  /* 0x0000003a2700720c */ /* 0x040fe40003f66270 */
[----:B------:R-:W-:Y:S02]  /*be30*/  ISETP.GE.AND P0, PT, R39, R54, PT ;  /* 0x000000362700720c */ /* 0x000fe40003f06270 */
[C---:B------:R-:W-:Y:S02]  /*be40*/  ISETP.GE.AND P5, PT, R37.reuse, R58, PT ;  /* 0x0000003a2500720c */ /* 0x040fe40003fa6270 */
[----:B------:R-:W-:-:S02]  /*be50*/  ISETP.GE.AND P2, PT, R37, R54, PT ;  /* 0x000000362500720c */ /* 0x000fc40003f46270 */
[----:B------:R-:W2:Y:S01]  /*be60*/  LDSM.16.M88.4 R36, [R234+0x4c00] ;  /* 0x004c0000ea24783b */ /* 0x000ea20000000200 */
[----:B------:R-:W-:Y:S02]  /*be70*/  FSEL R147, R142, -INF , !P4 ;  /* 0xff8000008e937808 */ /* 0x000fe40006000000 */
[----:B------:R-:W-:Y:S01]  /*be80*/  ISETP.GE.AND P4, PT, R55, R58, PT ;  /* 0x0000003a3700720c */ /* 0x000fe20003f86270 */
[C---:B-1----:R-:W-:Y:S01]  /*be90*/  HMMA.16816.F32.BF16 R24, R4.reuse, R8, R24 ;  /* 0x000000080418723c */ /* 0x042fe20000041818 */
[----:B------:R-:W-:Y:S02]  /*bea0*/  FSEL R129, R19, -INF , !P2 ;  /* 0xff80000013817808 */ /* 0x000fe40005000000 */
[----:B------:R-:W-:Y:S02]  /*beb0*/  FSEL R112, R112, -INF , !P4 ;  /* 0xff80000070707808 */ /* 0x000fe40006000000 */
[----:B------:R-:W-:Y:S01]  /*bec0*/  FSEL R143, R143, -INF , !P6 ;  /* 0xff8000008f8f7808 */ /* 0x000fe20007000000 */
[----:B------:R-:W-:Y:S01]  /*bed0*/  HMMA.16816.F32.BF16 R60, R4, R10, R60 ;  /* 0x0000000a043c723c */ /* 0x000fe2000004183c */
[----:B------:R-:W-:Y:S01]  /*bee0*/  VIADD R9, R53, 0xc9 ;  /* 0x000000c935097836 */ /* 0x000fe20000000000 */
[----:B------:R-:W-:-:S02]  /*bef0*/  FSEL R142, R16, -INF , !P3 ;  /* 0xff800000108e7808 */ /* 0x000fc40005800000 */
[----:B------:R-:W-:Y:S02]  /*bf00*/  FSEL R141, R141, -INF , !P1 ;  /* 0xff8000008d8d7808 */ /* 0x000fe40004800000 */
[C---:B------:R-:W-:Y:S02]  /*bf10*/  ISETP.GE.AND P2, PT, R9.reuse, R58, PT ;  /* 0x0000003a0900720c */ /* 0x040fe40003f46270 */
[----:B------:R-:W-:Y:S02]  /*bf20*/  ISETP.GE.AND P4, PT, R9, R54, PT ;  /* 0x000000360900720c */ /* 0x000fe40003f86270 */
[----:B------:R-:W1:Y:S01]  /*bf30*/  LDSM.16.M88.4 R8, [R233+0x3c00] ;  /* 0x003c0000e908783b */ /* 0x000e620000000200 */
[----:B------:R-:W-:Y:S01]  /*bf40*/  ISETP.GE.AND P6, PT, R33, R58, PT ;  /* 0x0000003a2100720c */ /* 0x000fe20003fc6270 */
[----:B------:R-:W-:-:S04]  /*bf50*/  DEPBAR.LE SB0, 0x0 ;  /* 0x000080000000791a */ /* 0x000fc80000000000 */
[----:B------:R-:W-:Y:S01]  /*bf60*/  BAR.SYNC.DEFER_BLOCKING 0x0 ;  /* 0x0000000000007b1d */ /* 0x000fe20000010000 */
[-C--:B------:R-:W-:Y:S01]  /*bf70*/  ISETP.GE.AND P3, PT, R33, R54.reuse, PT ;  /* 0x000000362100720c */ /* 0x080fe20003f66270 */
[----:B------:R-:W-:Y:S01]  /*bf80*/  VIADD R33, R53, 0xc8 ;  /* 0x000000c835217836 */ /* 0x000fe20000000000 */
[----:B------:R-:W-:Y:S01]  /*bf90*/  ISETP.GE.AND P1, PT, R55, R54, PT ;  /* 0x000000363700720c */ /* 0x000fe20003f26270 */
[----:B------:R-:W-:Y:S01]  /*bfa0*/  VIADD R55, R53, 0xd8 ;  /* 0x000000d835377836 */ /* 0x000fe20000000000 */
[----:B------:R-:W-:Y:S01]  /*bfb0*/  FSEL R146, R17, -INF , !P5 ;  /* 0xff80000011927808 */ /* 0x000fe20006800000 */
[----:B------:R-:W-:Y:S01]  /*bfc0*/  VIADD R17, R53, 0xd0 ;  /* 0x000000d035117836 */ /* 0x000fe20000000000 */
[----:B------:R-:W-:Y:S02]  /*bfd0*/  FSEL R135, R18, -INF , !P0 ;  /* 0xff80000012877808 */ /* 0x000fe40004000000 */
[----:B------:R-:W-:Y:S02]  /*bfe0*/  FSEL R121, R114, -INF , !P1 ;  /* 0xff80000072797808 */ /* 0x000fe40004800000 */
[----:B------:R-:W-:-:S02]  /*bff0*/  ISETP.GE.AND P0, PT, R33, R58, PT ;  /* 0x0000003a2100720c */ /* 0x000fc40003f06270 */
[----:B------:R-:W-:Y:S02]  /*c000*/  ISETP.GE.AND P5, PT, R33, R54, PT ;  /* 0x000000362100720c */ /* 0x000fe40003fa6270 */
[----:B------:R-:W-:Y:S01]  /*c010*/  FSEL R114, R113, -INF , !P6 ;  /* 0xff80000071727808 */ /* 0x000fe20007000000 */
[C---:B------:R-:W-:Y:S01]  /*c020*/  HMMA.16816.F32.BF16 R32, R12.reuse, R20, RZ ;  /* 0x000000140c20723c */ /* 0x040fe200000418ff */
[C---:B------:R-:W-:Y:S02]  /*c030*/  ISETP.GE.AND P1, PT, R17.reuse, R58, PT ;  /* 0x0000003a1100720c */ /* 0x040fe40003f26270 */
[----:B------:R-:W-:Y:S01]  /*c040*/  ISETP.GE.AND P6, PT, R17, R54, PT ;  /* 0x000000361100720c */ /* 0x000fe20003fc6270 */
[----:B------:R-:W-:Y:S01]  /*c050*/  VIADD R17, R53, 0xd1 ;  /* 0x000000d135117836 */ /* 0x000fe20000000000 */
[----:B------:R-:W-:Y:S01]  /*c060*/  FSEL R115, R115, -INF , !P3 ;  /* 0xff80000073737808 */ /* 0x000fe20005800000 */
[----:B------:R-:W-:Y:S01]  /*c070*/  HMMA.16816.F32.BF16 R20, R12, R22, RZ ;  /* 0x000000160c14723c */ /* 0x000fe200000418ff */
[----:B------:R-:W-:-:S02]  /*c080*/  FSEL R148, R104, -INF , !P0 ;  /* 0xff80000068947808 */ /* 0x000fc40004000000 */
[C---:B------:R-:W-:Y:S02]  /*c090*/  ISETP.GE.AND P3, PT, R17.reuse, R58, PT ;  /* 0x0000003a1100720c */ /* 0x040fe40003f66270 */
[----:B------:R-:W-:Y:S02]  /*c0a0*/  ISETP.GE.AND P0, PT, R17, R54, PT ;  /* 0x000000361100720c */ /* 0x000fe40003f06270 */
[C---:B--2---:R-:W-:Y:S01]  /*c0b0*/  HMMA.16816.F32.BF16 R16, R12.reuse, R36, RZ ;  /* 0x000000240c10723c */ /* 0x044fe200000418ff */
[----:B------:R-:W-:Y:S02]  /*c0c0*/  FSEL R111, R106, -INF , !P5 ;  /* 0xff8000006a6f7808 */ /* 0x000fe40006800000 */
[----:B------:R-:W-:Y:S02]  /*c0d0*/  ISETP.GE.AND P5, PT, R55, R58, PT ;  /* 0x0000003a3700720c */ /* 0x000fe40003fa6270 */
[----:B------:R-:W-:Y:S01]  /*c0e0*/  FSEL R97, R27, -INF , !P0 ;  /* 0xff8000001b617808 */ /* 0x000fe20004000000 */
[----:B------:R-:W-:Y:S01]  /*c0f0*/  HMMA.16816.F32.BF16 R12, R12, R38, RZ ;  /* 0x000000260c0c723c */ /* 0x000fe200000418ff */
[----:B------:R-:W-:-:S02]  /*c100*/  FSEL R37, R105, -INF , !P2 ;  /* 0xff80000069257808 */ /* 0x000fc40005000000 */
[----:B------:R-:W-:Y:S01]  /*c110*/  ISETP.GE.AND P2, PT, R55, R54, PT ;  /* 0x000000363700720c */ /* 0x000fe20003f46270 */
[----:B------:R-:W-:Y:S01]  /*c120*/  VIADD R55, R53, 0xd9 ;  /* 0x000000d935377836 */ /* 0x000fe20000000000 */
[----:B------:R-:W-:Y:S01]  /*c130*/  FSEL R107, R107, -INF , !P4 ;  /* 0xff8000006b6b7808 */ /* 0x000fe20006000000 */
[C---:B------:R-:W-:Y:S01]  /*c140*/  HMMA.16816.F32.BF16 R32, R4.reuse, R28, R32 ;  /* 0x0000001c0420723c */ /* 0x040fe20000041820 */
[----:B------:R-:W-:Y:S01]  /*c150*/  VIADD R39, R53, 0xe1 ;  /* 0x000000e135277836 */ /* 0x000fe20000000000 */
[----:B------:R-:W-:Y:S02]  /*c160*/  FSEL R27, R60, -INF , !P5 ;  /* 0xff8000003c1b7808 */ /* 0x000fe40006800000 */
[----:B------:R-:W-:Y:S02]  /*c170*/  ISETP.GE.AND P4, PT, R55, R58, PT ;  /* 0x0000003a3700720c */ /* 0x000fe40003f86270 */
[----:B------:R-:W-:Y:S01]  /*c180*/  HMMA.16816.F32.BF16 R20, R4, R30, R20 ;  /* 0x0000001e0414723c */ /* 0x000fe20000041814 */
[----:B------:R-:W-:-:S02]  /*c190*/  FSEL R29, R24, -INF , !P1 ;  /* 0xff800000181d7808 */ /* 0x000fc40004800000 */
[----:B------:R-:W-:Y:S01]  /*c1a0*/  ISETP.GE.AND P1, PT, R55, R54, PT ;  /* 0x000000363700720c */ /* 0x000fe20003f26270 */
[----:B------:R-:W-:Y:S01]  /*c1b0*/  VIADD R55, R53, 0xe8 ;  /* 0x000000e835377836 */ /* 0x000fe20000000000 */
[C---:B------:R-:W-:Y:S01]  /*c1c0*/  ISETP.GE.AND P0, PT, R39.reuse, R58, PT ;  /* 0x0000003a2700720c */ /* 0x040fe20003f06270 */
[C---:B-1----:R-:W-:Y:S01]  /*c1d0*/  HMMA.16816.F32.BF16 R16, R4.reuse, R8, R16 ;  /* 0x000000080410723c */ /* 0x042fe20000041810 */
[----:B------:R-:W-:Y:S01]  /*c1e0*/  ISETP.GE.AND P5, PT, R39, R54, PT ;  /* 0x000000362700720c */ /* 0x000fe20003fa6270 */
[----:B------:R-:W-:Y:S01]  /*c1f0*/  VIADD R39, R53, 0xe9 ;  /* 0x000000e935277836 */ /* 0x000fe20000000000 */
[----:B------:R-:W-:Y:S02]  /*c200*/  FSEL R93, R62, -INF , !P2 ;  /* 0xff8000003e5d7808 */ /* 0x000fe40005000000 */
[----:B------:R-:W-:Y:S01]  /*c210*/  FSEL R31, R61, -INF , !P4 ;  /* 0xff8000003d1f7808 */ /* 0x000fe20006000000 */
[----:B------:R-:W-:Y:S01]  /*c220*/  HMMA.16816.F32.BF16 R12, R4, R10, R12 ;  /* 0x0000000a040c723c */ /* 0x000fe2000004180c */
[----:B------:R-:W-:-:S02]  /*c230*/  FSEL R63, R63, -INF , !P1 ;  /* 0xff8000003f3f7808 */ /* 0x000fc40004800000 */
[C---:B------:R-:W-:Y:S02]  /*c240*/  ISETP.GE.AND P2, PT, R55.reuse, R58, PT ;  /* 0x0000003a3700720c */ /* 0x040fe40003f46270 */
[----:B------:R-:W-:Y:S01]  /*c250*/  ISETP.GE.AND P4, PT, R55, R54, PT ;  /* 0x000000363700720c */ /* 0x000fe20003f86270 */
[----:B------:R-:W-:Y:S01]  /*c260*/  VIADD R55, R53, 0xf0 ;  /* 0x000000f035377836 */ /* 0x000fe20000000000 */
[----:B------:R-:W-:Y:S01]  /*c270*/  ISETP.GE.AND P1, PT, R39, R58, PT ;  /* 0x0000003a2700720c */ /* 0x000fe20003f26270 */
[----:B------:R-:W-:Y:S01]  /*c280*/  VIADD R7, R53, 0xf8 ;  /* 0x000000f835077836 */ /* 0x000fe20000000000 */
[----:B------:R-:W-:Y:S02]  /*c290*/  FSEL R33, R33, -INF , !P0 ;  /* 0xff80000021217808 */ /* 0x000fe40004000000 */
[----:B------:R-:W-:Y:S02]  /*c2a0*/  ISETP.GE.AND P0, PT, R55, R54, PT ;  /* 0x000000363700720c */ /* 0x000fe40003f06270 */
[----:B------:R-:W-:-:S02]  /*c2b0*/  FSEL R60, R22, -INF , !P4 ;  /* 0xff800000163c7808 */ /* 0x000fc40006000000 */
[----:B------:R-:W-:Y:S02]  /*c2c0*/  FSEL R21, R21, -INF , !P1 ;  /* 0xff80000015157808 */ /* 0x000fe40004800000 */
[C---:B------:R-:W-:Y:S02]  /*c2d0*/  ISETP.GE.AND P4, PT, R7.reuse, R58, PT ;  /* 0x0000003a0700720c */ /* 0x040fe40003f86270 */
[----:B------:R-:W-:Y:S01]  /*c2e0*/  ISETP.GE.AND P1, PT, R7, R54, PT ;  /* 0x000000360700720c */ /* 0x000fe20003f26270 */
[----:B------:R-:W-:Y:S01]  /*c2f0*/  VIADD R7, R53, 0xf9 ;  /* 0x000000f935077836 */ /* 0x000fe20000000000 */
[----:B------:R-:W-:Y:S02]  /*c300*/  FSEL R99, R26, -INF , !P6 ;  /* 0xff8000001a637808 */ /* 0x000fe40007000000 */
[----:B------:R-:W-:Y:S02]  /*c310*/  FSEL R25, R25, -INF , !P3 ;  /* 0xff80000019197808 */ /* 0x000fe40005800000 */
[----:B------:R-:W-:-:S02]  /*c320*/  ISETP.GE.AND P6, PT, R57, R58, PT ;  /* 0x0000003a3900720c */ /* 0x000fc40003fc6270 */
[-C--:B------:R-:W-:Y:S02]  /*c330*/  ISETP.GE.AND P3, PT, R57, R54.reuse, PT ;  /* 0x000000363900720c */ /* 0x080fe40003f66270 */
[----:B------:R-:W-:Y:S02]  /*c340*/  FSEL R57, R18, -INF , !P0 ;  /* 0xff80000012397808 */ /* 0x000fe40004000000 */
[----:B------:R-:W-:Y:S02]  /*c350*/  ISETP.GE.AND P0, PT, R7, R54, PT ;  /* 0x000000360700720c */ /* 0x000fe40003f06270 */
[----:B------:R-:W-:Y:S02]  /*c360*/  FSEL R9, R32, -INF , !P6 ;  /* 0xff80000020097808 */ /* 0x000fe40007000000 */
[----:B------:R-:W-:Y:S02]  /*c370*/  FSEL R52, R15, -INF , !P0 ;  /* 0xff8000000f347808 */ /* 0x000fe40004000000 */
[----:B------:R-:W-:-:S02]  /*c380*/  ISETP.GT.AND P0, PT, R246, R237, PT ;  /* 0x000000edf600720c */ /* 0x000fc40003f04270 */
[----:B------:R-:W-:Y:S01]  /*c390*/  ISETP.GE.AND P6, PT, R39, R54, PT ;  /* 0x000000362700720c */ /* 0x000fe20003fc6270 */
[----:B------:R-:W-:Y:S01]  /*c3a0*/  VIADD R39, R53, 0xf1 ;  /* 0x000000f135277836 */ /* 0x000fe20000000000 */
[----:B------:R-:W-:Y:S02]  /*c3b0*/  FSEL R62, R34, -INF , !P3 ;  /* 0xff800000223e7808 */ /* 0x000fe40005800000 */
[----:B------:R-:W-:Y:S02]  /*c3c0*/  ISETP.GE.AND P3, PT, R55, R58, PT ;  /* 0x0000003a3700720c */ /* 0x000fe40003f66270 */
[----:B------:R-:W-:Y:S02]  /*c3d0*/  FSEL R61, R35, -INF , !P5 ;  /* 0xff800000233d7808 */ /* 0x000fe40006800000 */
[----:B------:R-:W-:Y:S02]  /*c3e0*/  FSEL R5, R20, -INF , !P2 ;  /* 0xff80000014057808 */ /* 0x000fe40005000000 */
[----:B------:R-:W-:-:S02]  /*c3f0*/  FSEL R59, R23, -INF , !P6 ;  /* 0xff800000173b7808 */ /* 0x000fc40007000000 */
[----:B------:R-:W-:Y:S02]  /*c400*/  FSEL R125, R16, -INF , !P3 ;  /* 0xff800000107d7808 */ /* 0x000fe40005800000 */
[C---:B------:R-:W-:Y:S02]  /*c410*/  ISETP.GE.AND P5, PT, R39.reuse, R58, PT ;  /* 0x0000003a2700720c */ /* 0x040fe40003fa6270 */
[----:B------:R-:W-:Y:S02]  /*c420*/  ISETP.GE.AND P2, PT, R39, R54, PT ;  /* 0x000000362700720c */ /* 0x000fe40003f46270 */
[-C--:B------:R-:W-:Y:S02]  /*c430*/  ISETP.GE.AND P6, PT, R53, R58.reuse, PT ;  /* 0x0000003a3500720c */ /* 0x080fe40003fc6270 */
[----:B------:R-:W-:Y:S02]  /*c440*/  ISETP.GE.AND P3, PT, R7, R58, PT ;  /* 0x0000003a0700720c */ /* 0x000fe40003f66270 */
[----:B------:R-:W-:-:S02]  /*c450*/  FSEL R7, R40, -INF , !P6 ;  /* 0xff80000028077808 */ /* 0x000fc40007000000 */
        /* <DEDUP_REMOVED lines=67> */
.L_x_2533:
[----:B------:R-:W-:Y:S02]  /*c890*/  ULDC UR10, c[0x0][0x248] ;  /* 0x00009200000a7ab9 */ /* 0x000fe40000000800 */
[----:B------:R-:W-:-:S06]  /*c8a0*/  USHF.L.U32 UR5, UR10, 0x8, URZ ;  /* 0x000000080a057899 */ /* 0x000fcc000800063f */
[----:B------:R-:W-:-:S04]  /*c8b0*/  IADD3 R12, RZ, -UR5, RZ ;  /* 0x80000005ff0c7c10 */ /* 0x000fc8000fffe0ff */
[----:B------:R-:W-:-:S07]  /*c8c0*/  SHF.R.S32.HI R0, RZ, 0x1f, R12 ;  /* 0x0000001fff007819 */ /* 0x000fce000001140c */
.L_x_2534:
[----:B------:R-:W-:Y:S01]  /*c8d0*/  USHF.L.U32 UR8, UR10, 0x6, URZ ;  /* 0x000000060a087899 */ /* 0x000fe2000800063f */
[C---:B------:R-:W-:Y:S01]  /*c8e0*/  LEA R238, P1, R12.reuse, R238, 0x1 ;  /* 0x000000ee0cee7211 */ /* 0x040fe200078208ff */
[----:B------:R-:W-:Y:S02]  /*c8f0*/  ULDC UR5, c[0x0][0x24c] ;  /* 0x0000930000057ab9 */ /* 0x000fe40000000800 */
[----:B------:R-:W-:Y:S01]  /*c900*/  USHF.L.U64.HI UR5, UR10, 0x6, UR5 ;  /* 0x000000060a057899 */ /* 0x000fe20008010205 */
        /* <DEDUP_REMOVED lines=27> */
.L_x_2532:
        /* <DEDUP_REMOVED lines=173> */
[----:B------:R-:W-:Y:S01]  /*d590*/  FFMA.FTZ R81, R180, UR5, -R92 ;  /* 0x00000005b4517c23 */ /* 0x000fe2000801085c */
[----:B------:R-:W-:Y:S01]  /*d5a0*/  MUFU.EX2 R131, R131 ;  /* 0x0000008300837308 */ /* 0x000fe20000000800 */
[----:B------:R-:W-:Y:S01]  /*d5b0*/  FMNMX.FTZ R0, R165, R0, !PT ;  /* 0x00000000a5007209 */ /* 0x000fe20007810000 */
[----:B------:R-:W-:Y:S01]  /*d5c0*/  FADD.FTZ R150, R177, R150 ;  /* 0x00000096b1967221 */ /* 0x000fe20000010000 */
[----:B------:R-:W-:-:S02]  /*d5d0*/  FFMA.FTZ R64, R64, UR5, -R92 ;  /* 0x0000000540407c23 */ /* 0x000fc4000801085c */
[----:B------:R-:W-:Y:S01]  /*d5e0*/  FMNMX.FTZ R0, R201, R0, !PT ;  /* 0x00000000c9007209 */ /* 0x000fe20007810000 */
[----:B------:R-:W-:Y:S02]  /*d5f0*/  FADD.FTZ R171, R171, R150 ;  /* 0x00000096abab7221 */ /* 0x000fe40000010000 */
        /* <DEDUP_REMOVED lines=84> */
[--C-:B------:R-:W-:Y:S01]  /*db40*/  FFMA.FTZ R137, R137, UR5, -R66.reuse ;  /* 0x0000000589897c23 */ /* 0x100fe20008010842 */
[----:B------:R-:W2:Y:S01]  /*db50*/  MUFU.EX2 R148, R148 ;  /* 0x0000009400947308 */ /* 0x000ea20000000800 */
[----:B------:R-:W3:Y:S01]  /*db60*/  LDSM.16.MT88.4 R40, [R231+0x5400] ;  /* 0x00540000e728783b */ /* 0x000ee20000004200 */
[--C-:B------:R-:W-:Y:S01]  /*db70*/  FFMA.FTZ R110, R110, UR5, -R66.reuse ;  /* 0x000000056e6e7c23 */ /* 0x100fe20008010842 */
[--C-:B------:R-:W-:Y:S01]  /*db80*/  FFMA.FTZ R49, R116, UR5, -R66.reuse ;  /* 0x0000000574317c23 */ /* 0x100fe20008010842 */
[--C-:B------:R-:W-:Y:S01]  /*db90*/  FFMA.FTZ R3, R251, UR5, -R66.reuse ;  /* 0x00000005fb037c23 */ /* 0x100fe20008010842 */
[----:B------:R-:W4:Y:S01]  /*dba0*/  LDSM.16.MT88.4 R32, [R231+0x5800] ;  /* 0x00580000e720783b */ /* 0x000f220000004200 */
        /* <DEDUP_REMOVED lines=43> */
[----:B--2---:R-:W-:Y:S01]  /*de60*/  F2FP.BF16.F32.PACK_AB R37, R132, R157 ;  /* 0x0000009d8425723e */ /* 0x004fe200000010ff */
[--C-:B------:R-:W-:Y:S01]  /*de70*/  FFMA.FTZ R62, R62, UR5, -R66.reuse ;  /* 0x000000053e3e7c23 */ /* 0x100fe20008010842 */
[--C-:B------:R-:W-:Y:S01]  /*de80*/  FFMA.FTZ R61, R61, UR5, -R66.reuse ;  /* 0x000000053d3d7c23 */ /* 0x100fe20008010842 */
[--C-:B------:R-:W-:Y:S01]  /*de90*/  FFMA.FTZ R60, R60, UR5, -R66.reuse ;  /* 0x000000053c3c7c23 */ /* 0x100fe20008010842 */
[----:B-1----:R-:W-:Y:S01]  /*dea0*/  HMMA.16816.F32.BF16 R8, R28, R24, RZ ;  /* 0x000000181c08723c */ /* 0x002fe200000418ff */
[----:B------:R-:W-:-:S02]  /*deb0*/  FFMA.FTZ R59, R59, UR5, -R66 ;  /* 0x000000053b3b7c23 */ /* 0x000fc40008010842 */
        /* <DEDUP_REMOVED lines=9> */
[----:B------:R-:W2:Y:S01]  /*df50*/  MUFU.EX2 R114, R114 ;  /* 0x0000007200727308 */ /* 0x000ea20000000800 */
[----:B------:R-:W5:Y:S01]  /*df60*/  LDSM.16.MT88.4 R4, [R232+0x5c00] ;  /* 0x005c0000e804783b */ /* 0x000f620000004200 */
[----:B-1----:R-:W-:-:S03]  /*df70*/  F2FP.BF16.F32.PACK_AB R25, R122, R137 ;  /* 0x000000897a19723e */ /* 0x002fc600000010ff */
[C---:B---3--:R-:W-:Y:S03]  /*df80*/  HMMA.16816.F32.BF16 R8, R36.reuse, R40, R8 ;  /* 0x000000282408723c */ /* 0x048fe60000041808 */
[----:B------:R-:W-:Y:S03]  /*df90*/  MUFU.EX2 R110, R110 ;  /* 0x0000006e006e7308 */ /* 0x000fe60000000800 */
[----:B------:R-:W-:Y:S01]  /*dfa0*/  HMMA.16816.F32.BF16 R28, R36, R42, R28 ;  /* 0x0000002a241c723c */ /* 0x000fe2000004181c */
[----:B------:R-:W1:Y:S04]  /*dfb0*/  LDSM.16.MT88.4 R36, [R231+0x5c00] ;  /* 0x005c0000e724783b */ /* 0x000e680000004200 */
[----:B------:R-:W3:Y:S01]  /*dfc0*/  MUFU.EX2 R49, R49 ;  /* 0x0000003100317308 */ /* 0x000ee20000000800 */
[----:B--2---:R-:W-:Y:S01]  /*dfd0*/  F2FP.BF16.F32.PACK_AB R27, R114, R133 ;  /* 0x00000085721b723e */ /* 0x004fe200000010ff */
[----:B------:R-:W-:Y:S06]  /*dfe0*/  LDSM.16.MT88.4 R40, [R231+0x6000] ;  /* 0x00600000e728783b */ /* 0x000fec0000004200 */
[----:B------:R-:W-:Y:S01]  /*dff0*/  MUFU.EX2 R3, R3 ;  /* 0x0000000300037308 */ /* 0x000fe20000000800 */
[C---:B------:R-:W-:Y:S06]  /*e000*/  HMMA.16816.F32.BF16 R16, R24.reuse, R20, R16 ;  /* 0x000000141810723c */ /* 0x040fec0000041810 */
[C---:B------:R-:W-:Y:S01]  /*e010*/  HMMA.16816.F32.BF16 R12, R24.reuse, R22, R12 ;  /* 0x00000016180c723c */ /* 0x040fe2000004180c */
[----:B------:R-:W2:Y:S01]  /*e020*/  MUFU.EX2 R112, R112 ;  /* 0x0000007000707308 */ /* 0x000ea20000000800 */
[----:B------:R-:W1:Y:S04]  /*e030*/  LDSM.16.MT88.4 R20, [R232+0x6000] ;  /* 0x00600000e814783b */ /* 0x000e680000004200 */
[C---:B----4-:R-:W-:Y:S03]  /*e040*/  HMMA.16816.F32.BF16 R8, R24.reuse, R32, R8 ;  /* 0x000000201808723c */ /* 0x050fe60000041808 */
[----:B------:R-:W-:Y:S03]  /*e050*/  MUFU.EX2 R116, R116 ;  /* 0x0000007400747308 */ /* 0x000fe60000000800 */
[----:B------:R-:W-:Y:S01]  /*e060*/  HMMA.16816.F32.BF16 R28, R24, R34, R28 ;  /* 0x00000022181c723c */ /* 0x000fe2000004181c */
[----:B------:R-:W-:-:S04]  /*e070*/  F2FP.BF16.F32.PACK_AB R32, R104, R117 ;  /* 0x000000756820723e */ /* 0x000fc800000010ff */
[----:B------:R-:W4:Y:S02]  /*e080*/  MUFU.EX2 R127, R127 ;  /* 0x0000007f007f7308 */ /* 0x000f240000000800 */
[----:B------:R-:W-:Y:S02]  /*e090*/  F2FP.BF16.F32.PACK_AB R24, R108, R123 ;  /* 0x0000007b6c18723e */ /* 0x000fe400000010ff */
[----:B---3--:R-:W-:Y:S02]  /*e0a0*/  F2FP.BF16.F32.PACK_AB R25, R49, R110 ;  /* 0x0000006e3119723e */ /* 0x008fe400000010ff */
[----:B------:R-:W-:Y:S02]  /*e0b0*/  F2FP.BF16.F32.PACK_AB R26, R106, R119 ;  /* 0x000000776a1a723e */ /* 0x000fe400000010ff */
[----:B--2---:R-:W-:Y:S01]  /*e0c0*/  F2FP.BF16.F32.PACK_AB R27, R112, R3 ;  /* 0x00000003701b723e */ /* 0x004fe200000010ff */
        /* <DEDUP_REMOVED lines=73> */
[----:B------:R-:W-:Y:S01]  /*e560*/  F2FP.BF16.F32.PACK_AB R36, R82, R83 ;  /* 0x000000535224723e */ /* 0x000fe200000010ff */
[----:B------:R-:W-:Y:S01]  /*e570*/  MUFU.EX2 R158, R158 ;  /* 0x0000009e009e7308 */ /* 0x000fe20000000800 */
[----:B-----5:R-:W-:Y:S01]  /*e580*/  HMMA.16816.F32.BF16 R16, R20, R24, R16 ;  /* 0x000000181410723c */ /* 0x020fe20000041810 */
[----:B------:R-:W-:Y:S01]  /*e590*/  FADD.FTZ R157, R157, R144 ;  /* 0x000000909d9d7221 */ /* 0x000fe20000010000 */
[----:B------:R-:W-:-:S04]  /*e5a0*/  FADD.FTZ R138, R138, R161 ;  /* 0x000000a18a8a7221 */ /* 0x000fc80000010000 */
[C---:B------:R-:W-:Y:S01]  /*e5b0*/  HMMA.16816.F32.BF16 R12, R20.reuse, R26, R12 ;  /* 0x0000001a140c723c */ /* 0x040fe2000004180c */
[----:B------:R-:W3:Y:S01]  /*e5c0*/  MUFU.EX2 R187, R187 ;  /* 0x000000bb00bb7308 */ /* 0x000ee20000000800 */
[----:B-1----:R-:W-:Y:S01]  /*e5d0*/  F2FP.BF16.F32.PACK_AB R38, R80, R81 ;  /* 0x000000515026723e */ /* 0x002fe200000010ff */
[----:B------:R-:W-:Y:S01]  /*e5e0*/  FADD.FTZ R149, R149, R138 ;  /* 0x0000008a95957221 */ /* 0x000fe20000010000 */
[----:B------:R-:W1:Y:S02]  /*e5f0*/  LDSM.16.MT88.4 R24, [R232+0x7800] ;  /* 0x00780000e818783b */ /* 0x000e640000004200 */
[C---:B------:R-:W-:Y:S01]  /*e600*/  HMMA.16816.F32.BF16 R8, R20.reuse, R32, R8 ;  /* 0x000000201408723c */ /* 0x040fe20000041808 */
[----:B------:R-:W-:Y:S02]  /*e610*/  FADD.FTZ R128, R128, R149 ;  /* 0x0000009580807221 */ /* 0x000fe40000010000 */
[----:B------:R-:W-:Y:S02]  /*e620*/  MUFU.EX2 R160, R160 ;  /* 0x000000a000a07308 */ /* 0x000fe40000000800 */
[----:B------:R-:W-:Y:S01]  /*e630*/  FADD.FTZ R145, R145, R128 ;  /* 0x0000008091917221 */ /* 0x000fe20000010000 */
[----:B------:R-:W-:Y:S01]  /*e640*/  HMMA.16816.F32.BF16 R28, R20, R34, R28 ;  /* 0x00000022141c723c */ /* 0x000fe2000004181c */
[----:B------:R-:W5:Y:S02]  /*e650*/  LDSM.16.MT88.4 R20, [R231+0x7800] ;  /* 0x00780000e714783b */ /* 0x000f640000004200 */
[----:B------:R-:W-:-:S02]  /*e660*/  FADD.FTZ R124, R124, R145 ;  /* 0x000000917c7c7221 */ /* 0x000fc40000010000 */
        /* <DEDUP_REMOVED lines=11> */
[----:B------:R-:W-:Y:S01]  /*e720*/  HMMA.16816.F32.BF16 R16, R36, R4, R16 ;  /* 0x000000042410723c */ /* 0x000fe20000041810 */
[----:B------:R-:W-:Y:S01]  /*e730*/  MUFU.EX2 R77, R77 ;  /* 0x0000004d004d7308 */ /* 0x000fe20000000800 */
[----:B------:R-:W-:-:S04]  /*e740*/  FADD.FTZ R117, R117, R106 ;  /* 0x0000006a75757221 */ /* 0x000fc80000010000 */
[C---:B------:R-:W-:Y:S01]  /*e750*/  HMMA.16816.F32.BF16 R12, R36.reuse, R6, R12 ;  /* 0x00000006240c723c */ /* 0x040fe2000004180c */
[----:B------:R-:W-:Y:S01]  /*e760*/  FADD.FTZ R4, R132, R157 ;  /* 0x0000009d84047221 */ /* 0x000fe20000010000 */
[----:B------:R-:W-:Y:S01]  /*e770*/  FADD.FTZ R104, R104, R117 ;  /* 0x0000007568687221 */ /* 0x000fe20000010000 */
[----:B------:R-:W4:Y:S01]  /*e780*/  MUFU.EX2 R76, R76 ;  /* 0x0000004c004c7308 */ /* 0x000f220000000800 */
[----:B---3--:R-:W-:Y:S01]  /*e790*/  F2FP.BF16.F32.PACK_AB R32, R78, R79 ;  /* 0x0000004f4e20723e */ /* 0x008fe200000010ff */
[----:B------:R-:W-:Y:S01]  /*e7a0*/  FADD.FTZ R151, R151, R4 ;  /* 0x0000000497977221 */ /* 0x000fe20000010000 */
[C---:B--2---:R-:W-:Y:S01]  /*e7b0*/  HMMA.16816.F32.BF16 R8, R36.reuse, R40, R8 ;  /* 0x000000282408723c */ /* 0x044fe20000041808 */
[----:B------:R-:W2:Y:S01]  /*e7c0*/  LDSM.16.MT88.4 R4, [R232+0x7c00] ;  /* 0x007c0000e804783b */ /* 0x000ea20000004200 */
[----:B------:R-:W-:Y:S01]  /*e7d0*/  FFMA.FTZ R132, R147, UR5, -R66 ;  /* 0x0000000593847c23 */ /* 0x000fe20008010842 */
[----:B------:R-:W-:Y:S01]  /*e7e0*/  FADD.FTZ R130, R130, R151 ;  /* 0x0000009782827221 */ /* 0x000fe20000010000 */
[----:B------:R-:W-:Y:S01]  /*e7f0*/  FADD.FTZ R113, R113, R104 ;  /* 0x0000006871717221 */ /* 0x000fe20000010000 */
[----:B------:R-:W-:Y:S01]  /*e800*/  MUFU.EX2 R162, R162 ;  /* 0x000000a200a27308 */ /* 0x000fe20000000800 */
[----:B------:R-:W-:Y:S01]  /*e810*/  HMMA.16816.F32.BF16 R28, R36, R42, R28 ;  /* 0x0000002a241c723c */ /* 0x000fe2000004181c */
[----:B------:R-:W-:Y:S01]  /*e820*/  FADD.FTZ R137, R137, R130 ;  /* 0x0000008289897221 */ /* 0x000fe20000010000 */
[----:B------:R-:W-:Y:S01]  /*e830*/  FADD.FTZ R102, R102, R113 ;  /* 0x0000007166667221 */ /* 0x000fe20000010000 */
[----:B------:R-:W-:-:S02]  /*e840*/  FFMA.FTZ R40, R115, UR5, -R66 ;  /* 0x0000000573287c23 */ /* 0x000fc40008010842 */
[----:B------:R-:W-:Y:S01]  /*e850*/  FADD.FTZ R122, R122, R137 ;  /* 0x000000897a7a7221 */ /* 0x000fe20000010000 */
[----:B------:R-:W-:Y:S01]  /*e860*/  FADD.FTZ R109, R109, R102 ;  /* 0x000000666d6d7221 */ /* 0x000fe20000010000 */
[----:B------:R-:W3:Y:S01]  /*e870*/  MUFU.EX2 R167, R167 ;  /* 0x000000a700a77308 */ /* 0x000ee20000000800 */
[----:B----4-:R-:W-:Y:S01]  /*e880*/  F2FP.BF16.F32.PACK_AB R34, R76, R77 ;  /* 0x0000004d4c22723e */ /* 0x010fe200000010ff */
[----:B------:R-:W-:Y:S01]  /*e890*/  FADD.FTZ R133, R133, R122 ;  /* 0x0000007a85857221 */ /* 0x000fe20000010000 */
[--C-:B------:R-:W-:Y:S01]  /*e8a0*/  FFMA.FTZ R37, R135, UR5, -R66.reuse ;  /* 0x0000000587257c23 */ /* 0x100fe20008010842 */
[--C-:B------:R-:W-:Y:S01]  /*e8b0*/  FFMA.FTZ R38, R129, UR5, -R66.reuse ;  /* 0x0000000581267c23 */ /* 0x100fe20008010842 */
        /* <DEDUP_REMOVED lines=11> */
[----:B------:R-:W4:Y:S01]  /*e970*/  MUFU.EX2 R155, R155 ;  /* 0x0000009b009b7308 */ /* 0x000f220000000800 */
[----:B---3--:R-:W-:Y:S01]  /*e980*/  F2FP.BF16.F32.PACK_AB R33, R167, R162 ;  /* 0x000000a2a721723e */ /* 0x008fe200000010ff */
[----:B------:R-:W-:Y:S01]  /*e990*/  FADD.FTZ R3, R3, R110 ;  /* 0x0000006e03037221 */ /* 0x000fe20000010000 */
[----:B------:R-:W-:Y:S01]  /*e9a0*/  FADD.FTZ R101, R101, R98 ;  /* 0x0000006265657221 */ /* 0x000fe20000010000 */
[----:B------:R-:W-:-:S02]  /*e9b0*/  FFMA.FTZ R36, R125, UR5, -R92 ;  /* 0x000000057d247c23 */ /* 0x000fc4000801085c */
[----:B------:R-:W-:Y:S01]  /*e9c0*/  FADD.FTZ R3, R112, R3 ;  /* 0x0000000370037221 */ /* 0x000fe20000010000 */
[----:B------:R-:W-:Y:S01]  /*e9d0*/  FADD.FTZ R96, R96, R101 ;  /* 0x0000006560607221 */ /* 0x000fe20000010000 */
[----:B------:R-:W-:Y:S02]  /*e9e0*/  MUFU.EX2 R75, R75 ;  /* 0x0000004b004b7308 */ /* 0x000fe40000000800 */
[----:B------:R-:W-:Y:S01]  /*e9f0*/  FADD.FTZ R116, R116, R3 ;  /* 0x0000000374747221 */ /* 0x000fe20000010000 */
[----:B------:R-:W-:Y:S01]  /*ea00*/  FADD.FTZ R95, R95, R96 ;  /* 0x000000605f5f7221 */ /* 0x000fe20000010000 */
[----:B------:R-:W-:Y:S02]  /*ea10*/  FFMA.FTZ R3, R103, UR5, -R92 ;  /* 0x0000000567037c23 */ /* 0x000fe4000801085c */
[----:B------:R-:W-:Y:S01]  /*ea20*/  FADD.FTZ R127, R127, R116 ;  /* 0x000000747f7f7221 */ /* 0x000fe20000010000 */
[----:B------:R-:W-:Y:S01]  /*ea30*/  FADD.FTZ R94, R94, R95 ;  /* 0x0000005f5e5e7221 */ /* 0x000fe20000010000 */
[----:B------:R-:W3:Y:S01]  /*ea40*/  MUFU.EX2 R74, R74 ;  /* 0x0000004a004a7308 */ /* 0x000ee20000000800 */
[----:B----4-:R-:W-:Y:S01]  /*ea50*/  F2FP.BF16.F32.PACK_AB R35, R155, R142 ;  /* 0x0000008e9b23723e */ /* 0x010fe200000010ff */
[----:B------:R-:W-:Y:S01]  /*ea60*/  FADD.FTZ R120, R120, R127 ;  /* 0x0000007f78787221 */ /* 0x000fe20000010000 */
[----:B------:R-:W-:Y:S01]  /*ea70*/  FADD.FTZ R91, R91, R94 ;  /* 0x0000005e5b5b7221 */ /* 0x000fe20000010000 */
[----:B------:R-:W-:Y:S01]  /*ea80*/  FFMA.FTZ R95, R63, UR5, -R66 ;  /* 0x000000053f5f7c23 */ /* 0x000fe20008010842 */
[----:B------:R-:W-:Y:S01]  /*ea90*/  FFMA.FTZ R63, R65, UR5, -R92 ;  /* 0x00000005413f7c23 */ /* 0x000fe2000801085c */
[----:B------:R-:W-:Y:S01]  /*eaa0*/  FADD.FTZ R139, R139, R120 ;  /* 0x000000788b8b7221 */ /* 0x000fe20000010000 */
[----:B------:R-:W-:Y:S01]  /*eab0*/  FADD.FTZ R90, R90, R91 ;  /* 0x0000005b5a5a7221 */ /* 0x000fe20000010000 */
[----:B-1----:R-:W-:Y:S01]  /*eac0*/  HMMA.16816.F32.BF16 R16, R32, R24, R16 ;  /* 0x000000182010723c */ /* 0x002fe20000041810 */
[----:B------:R-:W-:Y:S01]  /*ead0*/  MUFU.EX2 R73, R73 ;  /* 0x0000004900497308 */ /* 0x000fe20000000800 */
[----:B------:R-:W-:Y:S01]  /*eae0*/  FADD.FTZ R126, R126, R139 ;  /* 0x0000008b7e7e7221 */ /* 0x000fe20000010000 */
[----:B------:R-:W-:-:S03]  /*eaf0*/  FADD.FTZ R89, R89, R90 ;  /* 0x0000005a59597221 */ /* 0x000fc60000010000 */
[C---:B------:R-:W-:Y:S01]  /*eb00*/  HMMA.16816.F32.BF16 R12, R32.reuse, R26, R12 ;  /* 0x0000001a200c723c */ /* 0x040fe2000004180c */
[----:B------:R-:W1:Y:S01]  /*eb10*/  LDSM.16.MT88.4 R24, [R231+0x7c00] ;  /* 0x007c0000e718783b */ /* 0x000e620000004200 */
[----:B------:R-:W-:Y:S01]  /*eb20*/  FADD.FTZ R126, R141, R126 ;  /* 0x0000007e8d7e7221 */ /* 0x000fe20000010000 */
[----:B------:R-:W4:Y:S01]  /*eb30*/  MUFU.EX2 R72, R72 ;  /* 0x0000004800487308 */ /* 0x000f220000000800 */
[----:B------:R-:W-:Y:S02]  /*eb40*/  FADD.FTZ R88, R88, R89 ;  /* 0x0000005958587221 */ /* 0x000fe40000010000 */
[----:B-----5:R-:W-:Y:S01]  /*eb50*/  HMMA.16816.F32.BF16 R8, R32, R20, R8 ;  /* 0x000000142008723c */ /* 0x020fe20000041808 */
[----:B------:R-:W-:Y:S01]  /*eb60*/  FADD.FTZ R153, R153, R126 ;  /* 0x0000007e99997221 */ /* 0x000fe20000010000 */
[----:B------:R-:W-:-:S03]  /*eb70*/  FADD.FTZ R87, R87, R88 ;  /* 0x0000005857577221 */ /* 0x000fc60000010000 */
[----:B------:R-:W-:Y:S01]  /*eb80*/  MUFU.EX2 R132, R132 ;  /* 0x0000008400847308 */ /* 0x000fe20000000800 */
[----:B------:R-:W-:Y:S01]  /*eb90*/  HMMA.16816.F32.BF16 R28, R32, R22, R28 ;  /* 0x00000016201c723c */ /* 0x000fe2000004181c */
[----:B------:R-:W5:Y:S01]  /*eba0*/  LDSM.16.MT88.4 R32, [R232+0x8000] ;  /* 0x00800000e820783b */ /* 0x000f620000004200 */
[----:B------:R-:W-:Y:S01]  /*ebb0*/  FADD.FTZ R153, R134, R153 ;  /* 0x0000009986997221 */ /* 0x000fe20000010000 */
[----:B---3--:R-:W-:Y:S01]  /*ebc0*/  F2FP.BF16.F32.PACK_AB R20, R74, R75 ;  /* 0x0000004b4a14723e */ /* 0x008fe200000010ff */
        /* <DEDUP_REMOVED lines=37> */
[----:B------:R-:W4:Y:S01]  /*ee20*/  MUFU.EX2 R68, R68 ;  /* 0x0000004400447308 */ /* 0x000f220000000800 */
[----:B------:R-:W-:Y:S02]  /*ee30*/  FADD.FTZ R74, R74, R75 ;  /* 0x0000004b4a4a7221 */ /* 0x000fe40000010000 */
[----:B-1----:R-:W-:Y:S01]  /*ee40*/  HMMA.16816.F32.BF16 R8, R20, R24, R8 ;  /* 0x000000181408723c */ /* 0x002fe20000041808 */
[----:B------:R-:W-:Y:S01]  /*ee50*/  FADD.FTZ R187, R187, R158 ;  /* 0x0000009ebbbb7221 */ /* 0x000fe20000010000 */
[----:B------:R-:W-:-:S03]  /*ee60*/  FADD.FTZ R73, R73, R74 ;  /* 0x0000004a49497221 */ /* 0x000fc60000010000 */
[----:B------:R-:W-:Y:S01]  /*ee70*/  MUFU.EX2 R39, R39 ;  /* 0x0000002700277308 */ /* 0x000fe20000000800 */
[----:B------:R-:W-:Y:S01]  /*ee80*/  HMMA.16816.F32.BF16 R28, R20, R26, R28 ;  /* 0x0000001a141c723c */ /* 0x000fe2000004181c */
[----:B------:R-:W1:Y:S01]  /*ee90*/  LDSM.16.MT88.4 R20, [R232+0x8400] ;  /* 0x00840000e814783b */ /* 0x000e620000004200 */
[----:B---3--:R-:W-:Y:S01]  /*eea0*/  F2FP.BF16.F32.PACK_AB R24, R70, R71 ;  /* 0x000000474618723e */ /* 0x008fe200000010ff */
[----:B------:R-:W-:Y:S01]  /*eeb0*/  FADD.FTZ R160, R160, R187 ;  /* 0x000000bba0a07221 */ /* 0x000fe20000010000 */
[----:B------:R-:W-:-:S03]  /*eec0*/  FADD.FTZ R72, R72, R73 ;  /* 0x0000004948487221 */ /* 0x000fc60000010000 */
        /* <DEDUP_REMOVED lines=13> */
[----:B------:R-:W-:Y:S02]  /*efa0*/  FADD.FTZ R155, R155, R142 ;  /* 0x0000008e9b9b7221 */ /* 0x000fe40000010000 */
[----:B------:R-:W-:Y:S02]  /*efb0*/  LDSM.16.MT88.4 R140, [R232+0x8c00] ;  /* 0x008c0000e88c783b */ /* 0x000fe40000004200 */
[----:B------:R-:W-:Y:S02]  /*efc0*/  FADD.FTZ R132, R132, R155 ;  /* 0x0000009b84847221 */ /* 0x000fe40000010000 */
[----:B------:R-:W-:Y:S02]  /*efd0*/  MUFU.EX2 R67, R67 ;  /* 0x0000004300437308 */ /* 0x000fe40000000800 */
[----:B------:R-:W-:-:S04]  /*efe0*/  FADD.FTZ R132, R41, R132 ;  /* 0x0000008429847221 */ /* 0x000fc80000010000 */
[----:B------:R-:W-:Y:S02]  /*eff0*/  FADD.FTZ R37, R37, R132 ;  /* 0x0000008425257221 */ /* 0x000fe40000010000 */
[----:B------:R-:W3:Y:S01]  /*f000*/  MUFU.EX2 R50, R50 ;  /* 0x0000003200327308 */ /* 0x000ee20000000800 */
[----:B----4-:R-:W-:Y:S01]  /*f010*/  F2FP.BF16.F32.PACK_AB R27, R43, R42 ;  /* 0x0000002a2b1b723e */ /* 0x010fe200000010ff */
[----:B------:R-:W-:Y:S01]  /*f020*/  FADD.FTZ R38, R38, R37 ;  /* 0x0000002526267221 */ /* 0x000fe20000010000 */
[----:B------:R-:W-:Y:S05]  /*f030*/  LDSM.16.MT88.4 R132, [R231+0x8c00] ;  /* 0x008c0000e784783b */ /* 0x000fea0000004200 */
[----:B------:R-:W-:Y:S01]  /*f040*/  MUFU.EX2 R51, R51 ;  /* 0x0000003300337308 */ /* 0x000fe20000000800 */
[C---:B-----5:R-:W-:Y:S06]  /*f050*/  HMMA.16816.F32.BF16 R16, R24.reuse, R32, R16 ;  /* 0x000000201810723c */ /* 0x060fec0000041810 */
[C---:B------:R-:W-:Y:S01]  /*f060*/  HMMA.16816.F32.BF16 R12, R24.reuse, R34, R12 ;  /* 0x00000022180c723c */ /* 0x040fe2000004180c */
[----:B------:R-:W4:Y:S01]  /*f070*/  MUFU.EX2 R48, R48 ;  /* 0x0000003000307308 */ /* 0x000f220000000800 */
[----:B------:R-:W5:Y:S04]  /*f080*/  LDSM.16.MT88.4 R32, [R231+0x8400] ;  /* 0x00840000e720783b */ /* 0x000f680000004200 */
[C---:B--2---:R-:W-:Y:S03]  /*f090*/  HMMA.16816.F32.BF16 R8, R24.reuse, R4, R8 ;  /* 0x000000041808723c */ /* 0x044fe60000041808 */
[----:B------:R-:W-:Y:S03]  /*f0a0*/  MUFU.EX2 R98, R99 ;  /* 0x0000006300627308 */ /* 0x000fe60000000800 */
[----:B------:R-:W-:Y:S01]  /*f0b0*/  HMMA.16816.F32.BF16 R28, R24, R6, R28 ;  /* 0x00000006181c723c */ /* 0x000fe2000004181c */
[----:B---3--:R-:W-:Y:S01]  /*f0c0*/  F2FP.BF16.F32.PACK_AB R4, R50, R67 ;  /* 0x000000433204723e */ /* 0x008fe200000010ff */
[----:B------:R-:W-:Y:S01]  /*f0d0*/  LDSM.16.MT88.4 R24, [R232+0x8800] ;  /* 0x00880000e818783b */ /* 0x000fe20000004200 */
[----:B------:R-:W-:-:S02]  /*f0e0*/  FADD.FTZ R67, R67, R68 ;  /* 0x0000004443437221 */ /* 0x000fc40000010000 */
[----:B------:R-:W2:Y:S02]  /*f0f0*/  MUFU.EX2 R49, R49 ;  /* 0x0000003100317308 */ /* 0x000ea40000000800 */
[----:B----4-:R-:W-:Y:S01]  /*f100*/  F2FP.BF16.F32.PACK_AB R6, R48, R51 ;  /* 0x000000333006723e */ /* 0x010fe200000010ff */
        /* <DEDUP_REMOVED lines=17> */
[----:B------:R-:W-:-:S06]  /*f220*/  FFMA.FTZ R33, R57, UR5, -R66 ;  /* 0x0000000539217c23 */ /* 0x000fcc0008010842 */
        /* <DEDUP_REMOVED lines=10> */
[----:B------:R-:W-:-:S06]  /*f2d0*/  FADD.FTZ R45, R44, R45 ;  /* 0x0000002d2c2d7221 */ /* 0x000fcc0000010000 */
        /* <DEDUP_REMOVED lines=110> */
.L_x_2536:
[----:B------:R-:W-:Y:S02]  /*f9c0*/  ULDC UR8, c[0x0][0x250] ;  /* 0x0000940000087ab9 */ /* 0x000fe40000000800 */
[----:B------:R-:W-:-:S06]  /*f9d0*/  USHF.L.U32 UR4, UR8, 0x8, URZ ;  /* 0x0000000808047899 */ /* 0x000fcc000800063f */
[----:B------:R-:W-:-:S04]  /*f9e0*/  IADD3 R8, RZ, -UR4, RZ ;  /* 0x80000004ff087c10 */ /* 0x000fc8000fffe0ff */
[----:B------:R-:W-:-:S07]  /*f9f0*/  SHF.R.S32.HI R4, RZ, 0x1f, R8 ;  /* 0x0000001fff047819 */ /* 0x000fce0000011408 */
.L_x_2537:
[----:B------:R-:W-:Y:S01]  /*fa00*/  USHF.L.U32 UR5, UR8, 0x6, URZ ;  /* 0x0000000608057899 */ /* 0x000fe2000800063f */
[C---:B------:R-:W-:Y:S01]  /*fa10*/  LEA R240, P0, R8.reuse, R240, 0x1 ;  /* 0x000000f008f07211 */ /* 0x040fe200078008ff */
[----:B------:R-:W-:Y:S01]  /*fa20*/  ULDC UR4, c[0x0][0x254] ;  /* 0x0000950000047ab9 */ /* 0x000fe20000000800 */
[----:B------:R-:W1:Y:S01]  /*fa30*/  S2R R3, SR_TID.X ;  /* 0x0000000000037919 */ /* 0x000e620000002100 */
[----:B------:R-:W-:Y:S01]  /*fa40*/  USHF.L.U64.HI UR4, UR8, 0x6, UR4 ;  /* 0x0000000608047899 */ /* 0x000fe20008010204 */
[----:B------:R-:W-:Y:S01]  /*fa50*/  LEA.HI.X R241, R8, R241, R4, 0x1, P0 ;  /* 0x000000f108f17211 */ /* 0x000fe200000f0c04 */
[----:B------:R-:W-:Y:S01]  /*fa60*/  IMAD.SHL.U32 R52, R246, 0x100, RZ ;  /* 0x00000100f6347824 */ /* 0x000fe200078e00ff */
        /* <DEDUP_REMOVED lines=17> */
[----:B------:R-:W-:Y:S01]  /*fb80*/  IADD3.X R13, R15, UR4, RZ, P0, !PT ;  /* 0x000000040f0d7c10 */ /* 0x000fe200087fe4ff */
[----:B-1----:R-:W-:Y:S01]  /*fb90*/  IMAD.SHL.U32 R3, R3, 0x2, RZ ;  /* 0x0000000203037824 */ /* 0x002fe200078e00ff */
[----:B------:R-:W-:-:S03]  /*fba0*/  IADD3 R22, P0, R12, UR5, RZ ;  /* 0x000000050c167c10 */ /* 0x000fc6000ff1e0ff */
[----:B------:R1:W-:Y:S01]  /*fbb0*/  LDGSTS.E.BYPASS.LTC128B.128 [R247+0x7800], desc[UR6][R12.64] ;  /* 0x078000000cf77fae */ /* 0x0003e2000b901d46 */
[----:B------:R-:W-:Y:S02]  /*fbc0*/  IADD3.X R23, R13, UR4, RZ, P0, !PT ;  /* 0x000000040d177c10 */ /* 0x000fe400087fe4ff */
[----:B------:R-:W-:Y:S02]  /*fbd0*/  IADD3 R36, P0, R22, UR5, RZ ;  /* 0x0000000516247c10 */ /* 0x000fe4000ff1e0ff */
[----:B------:R-:W-:Y:S01]  /*fbe0*/  LOP3.LUT R3, R3, 0x6, RZ, 0xc0, !PT ;  /* 0x0000000603037812 */ /* 0x000fe200078ec0ff */
[----:B------:R3:W-:Y:S01]  /*fbf0*/  LDGSTS.E.BYPASS.LTC128B.128 [R247+0x8000], desc[UR6][R22.64] ;  /* 0x0800000016f77fae */ /* 0x0007e2000b901d46 */
[----:B------:R-:W-:Y:S02]  /*fc00*/  IADD3.X R37, R23, UR4, RZ, P0, !PT ;  /* 0x0000000417257c10 */ /* 0x000fe400087fe4ff */
[C---:B------:R-:W-:Y:S02]  /*fc10*/  LOP3.LUT R47, R52.reuse, R3, RZ, 0xfc, !PT ;  /* 0x00000003342f7212 */ /* 0x040fe400078efcff */
[----:B------:R-:W-:Y:S01]  /*fc20*/  LOP3.LUT R45, R52, 0x1, R3, 0xfe, !PT ;  /* 0x00000001342d7812 */ /* 0x000fe200078efe03 */
[----:B------:R4:W-:Y:S01]  /*fc30*/  LDGSTS.E.BYPASS.LTC128B.128 [R247+0x8800], desc[UR6][R36.64] ;  /* 0x0880000024f77fae */ /* 0x0009e2000b901d46 */
[----:B------:R-:W-:-:S02]  /*fc40*/  ISETP.GE.AND P2, PT, R47, R58, PT ;  /* 0x0000003a2f00720c */ /* 0x000fc40003f46270 */
[----:B------:R-:W-:Y:S01]  /*fc50*/  ISETP.GE.AND P0, PT, R47, R54, PT ;  /* 0x000000362f00720c */ /* 0x000fe20003f06270 */
[----:B------:R-:W-:Y:S01]  /*fc60*/  LDSM.16.M88.4 R8, [R236] ;  /* 0x00000000ec08783b */ /* 0x000fe20000000200 */
[C---:B------:R-:W-:Y:S02]  /*fc70*/  ISETP.GE.AND P6, PT, R45.reuse, R58, PT ;  /* 0x0000003a2d00720c */ /* 0x040fe40003fc6270 */
[----:B------:R-:W-:Y:S01]  /*fc80*/  ISETP.GE.AND P3, PT, R45, R54, PT ;  /* 0x000000362d00720c */ /* 0x000fe20003f66270 */
[----:B------:R-:W5:Y:S01]  /*fc90*/  LDSM.16.M88.4 R28, [R234+0x1000] ;  /* 0x00100000ea1c783b */ /* 0x000f620000000200 */
[C-C-:B------:R-:W-:Y:S02]  /*fca0*/  LOP3.LUT R45, R52.reuse, 0x10, R3.reuse, 0xfe, !PT ;  /* 0x00000010342d7812 */ /* 0x140fe400078efe03 */
[C-C-:B------:R-:W-:Y:S01]  /*fcb0*/  LOP3.LUT R49, R52.reuse, 0xc1, R3.reuse, 0xfe, !PT ;  /* 0x000000c134317812 */ /* 0x140fe200078efe03 */
[----:B------:R-:W4:Y:S04]  /*fcc0*/  LDSM.16.M88.4 R16, [R234+0x1400] ;  /* 0x00140000ea10783b */ /* 0x000f280000000200 */
[----:B--2---:R-:W-:Y:S04]  /*fcd0*/  LDSM.16.M88.4 R4, [R235] ;  /* 0x00000000eb04783b */ /* 0x004fe80000000200 */
[----:B------:R-:W2:Y:S04]  /*fce0*/  LDSM.16.M88.4 R32, [R233] ;  /* 0x00000000e920783b */ /* 0x000ea80000000200 */
[----:B-1----:R-:W1:Y:S04]  /*fcf0*/  LDSM.16.M88.4 R12, [R230] ;  /* 0x00000000e60c783b */ /* 0x002e680000000200 */
[----:B------:R-:W1:Y:S04]  /*fd00*/  LDSM.16.M88.4 R24, [R234+0x1800] ;  /* 0x00180000ea18783b */ /* 0x000e680000000200 */
[----:B---3--:R-:W3:Y:S04]  /*fd10*/  LDSM.16.M88.4 R20, [R234+0x1c00] ;  /* 0x001c0000ea14783b */ /* 0x008ee80000000200 */
[----:B------:R-:W-:Y:S04]  /*fd20*/  LDSM.16.M88.4 R40, [R229] ;  /* 0x00000000e528783b */ /* 0x000fe80000000200 */
[----:B------:R-:W3:Y:S04]  /*fd30*/  LDSM.16.M88.4 R212, [R234+0x2000] ;  /* 0x00200000ead4783b */ /* 0x000ee80000000200 */
[----:B------:R-:W-:Y:S01]  /*fd40*/  LDSM.16.M88.4 R204, [R234+0x2400] ;  /* 0x00240000eacc783b */ /* 0x000fe20000000200 */
[C---:B-----5:R-:W-:Y:S03]  /*fd50*/  HMMA.16816.F32.BF16 R152, R8.reuse, R28, RZ ;  /* 0x0000001c0898723c */ /* 0x060fe600000418ff */
[----:B------:R-:W-:Y:S04]  /*fd60*/  LDSM.16.M88.4 R184, [R234+0x2c00] ;  /* 0x002c0000eab8783b */ /* 0x000fe80000000200 */
[----:B------:R-:W-:Y:S01]  /*fd70*/  LDSM.16.M88.4 R172, [R234+0x3000] ;  /* 0x00300000eaac783b */ /* 0x000fe20000000200 */
[C---:B----4-:R-:W-:Y:S03]  /*fd80*/  HMMA.16816.F32.BF16 R36, R8.reuse, R16, RZ ;  /* 0x000000100824723c */ /* 0x050fe600000418ff */
[----:B------:R-:W-:Y:S03]  /*fd90*/  LDSM.16.M88.4 R164, [R234+0x3400] ;  /* 0x00340000eaa4783b */ /* 0x000fe60000000200 */
[C---:B------:R-:W-:Y:S01]  /*fda0*/  HMMA.16816.F32.BF16 R16, R8.reuse, R18, RZ ;  /* 0x000000120810723c */ /* 0x040fe200000418ff */
[----:B------:R-:W-:Y:S04]  /*fdb0*/  LDSM.16.M88.4 R156, [R234+0x3800] ;  /* 0x00380000ea9c783b */ /* 0x000fe80000000200 */
[----:B------:R-:W-:Y:S01]  /*fdc0*/  LDSM.16.M88.4 R112, [R234+0x3c00] ;  /* 0x003c0000ea70783b */ /* 0x000fe20000000200 */
[----:B------:R-:W-:Y:S03]  /*fdd0*/  HMMA.16816.F32.BF16 R28, R8, R30, RZ ;  /* 0x0000001e081c723c */ /* 0x000fe600000418ff */
[----:B------:R-:W0:Y:S03]  /*fde0*/  LDGDEPBAR ;  /* 0x00000000000079af */ /* 0x000e260000000000 */
[C---:B--2---:R-:W-:Y:S06]  /*fdf0*/  HMMA.16816.F32.BF16 R152, R4.reuse, R32, R152 ;  /* 0x000000200498723c */ /* 0x044fec0000041898 */
[----:B-1----:R-:W-:Y:S01]  /*fe00*/  HMMA.16816.F32.BF16 R36, R4, R12, R36 ;  /* 0x0000000c0424723c */ /* 0x002fe20000041824 */
[----:B------:R-:W-:-:S04]  /*fe10*/  LOP3.LUT R33, R52, 0xf9, R3, 0xfe, !PT ;  /* 0x000000f934217812 */ /* 0x000fc800078efe03 */
[C---:B------:R-:W-:Y:S01]  /*fe20*/  ISETP.GE.AND P5, PT, R33.reuse, R58, PT ;  /* 0x0000003a2100720c */ /* 0x040fe20003fa6270 */
[----:B------:R-:W-:Y:S01]  /*fe30*/  HMMA.16816.F32.BF16 R16, R4, R14, R16 ;  /* 0x0000000e0410723c */ /* 0x000fe20000041810 */
[----:B------:R-:W1:Y:S01]  /*fe40*/  LDSM.16.M88.4 R12, [R228] ;  /* 0x00000000e40c783b */ /* 0x000e620000000200 */
[----:B------:R-:W-:-:S04]  /*fe50*/  ISETP.GE.AND P1, PT, R33, R54, PT ;  /* 0x000000362100720c */ /* 0x000fc80003f26270 */
[----:B------:R-:W-:Y:S06]  /*fe60*/  HMMA.16816.F32.BF16 R28, R4, R34, R28 ;  /* 0x00000022041c723c */ /* 0x000fec000004181c */
[C---:B------:R-:W-:Y:S01]  /*fe70*/  HMMA.16816.F32.BF16 R32, R8.reuse, R24, RZ ;  /* 0x000000180820723c */ /* 0x040fe200000418ff */
[----:B------:R-:W-:Y:S02]  /*fe80*/  FSEL R67, R152, -INF , !P2 ;  /* 0xff80000098437808 */ /* 0x000fe40005000000 */
[----:B------:R-:W-:Y:S02]  /*fe90*/  FSEL R154, R154, -INF , !P0 ;  /* 0xff8000009a9a7808 */ /* 0x000fe40004000000 */
[----:B------:R-:W-:Y:S01]  /*fea0*/  FSEL R65, R153, -INF , !P6 ;  /* 0xff80000099417808 */ /* 0x000fe20007000000 */
[----:B---3--:R-:W-:Y:S01]  /*feb0*/  HMMA.16816.F32.BF16 R96, R8, R20, RZ ;  /* 0x000000140860723c */ /* 0x008fe200000418ff */
[----:B------:R-:W-:-:S02]  /*fec0*/  LOP3.LUT R25, R52, 0x8, R3, 0xfe, !PT ;  /* 0x0000000834197812 */ /* 0x000fc400078efe03 */
[----:B------:R-:W-:Y:S02]  /*fed0*/  FSEL R152, R155, -INF , !P3 ;  /* 0xff8000009b987808 */ /* 0x000fe40005800000 */
[C---:B------:R-:W-:Y:S01]  /*fee0*/  ISETP.GE.AND P4, PT, R25.reuse, R58, PT ;  /* 0x0000003a1900720c */ /* 0x040fe20003f86270 */
[C---:B------:R-:W-:Y:S01]  /*fef0*/  HMMA.16816.F32.BF16 R20, R8.reuse, R22, RZ ;  /* 0x000000160814723c */ /* 0x040fe200000418ff */
[----:B------:R-:W-:Y:S02]  /*ff00*/  ISETP.GE.AND P2, PT, R25, R54, PT ;  /* 0x000000361900720c */ /* 0x000fe40003f46270 */
[----:B------:R-:W-:Y:S02]  /*ff10*/  LOP3.LUT R25, R52, 0x9, R3, 0xfe, !PT ;  /* 0x0000000934197812 */ /* 0x000fe400078efe03 */
[-C--:B------:R-:W-:Y:S01]  /*ff20*/  ISETP.GE.AND P3, PT, R45, R58.reuse, PT ;  /* 0x0000003a2d00720c */ /* 0x080fe20003f66270 */
[----:B------:R-:W-:Y:S01]  /*ff30*/  HMMA.16816.F32.BF16 R108, R8, R212, RZ ;  /* 0x000000d4086c723c */ /* 0x000fe200000418ff */
[----:B------:R-:W-:-:S02]  /*ff40*/  ISETP.GE.AND P0, PT, R25, R58, PT ;  /* 0x0000003a1900720c */ /* 0x000fc40003f06270 */
[-C--:B------:R-:W-:Y:S02]  /*ff50*/  ISETP.GE.AND P6, PT, R25, R54.reuse, PT ;  /* 0x000000361900720c */ /* 0x080fe40003fc6270 */
[----:B------:R-:W-:Y:S01]  /*ff60*/  FSEL R63, R28, -INF , !P4 ;  /* 0xff8000001c3f7808 */ /* 0x000fe20006000000 */
[----:B------:R-:W-:Y:S01]  /*ff70*/  HMMA.16816.F32.BF16 R24, R8, R26, RZ ;  /* 0x0000001a0818723c */ /* 0x000fe200000418ff */
[----:B------:R-:W-:Y:S02]  /*ff80*/  FSEL R195, R30, -INF , !P2 ;  /* 0xff8000001ec37808 */ /* 0x000fe40005000000 */
[----:B------:R-:W-:Y:S02]  /*ff90*/  FSEL R61, R29, -INF , !P0 ;  /* 0xff8000001d3d7808 */ /* 0x000fe40004000000 */
[----:B------:R-:W-:Y:S01]  /*ffa0*/  FSEL R124, R31, -INF , !P6 ;  /* 0xff8000001f7c7808 */ /* 0x000fe20007000000 */
[----:B------:R-:W-:Y:S01]  /*ffb0*/  HMMA.16816.F32.BF16 R32, R4, R40, R32 ;  /* 0x000000280420723c */ /* 0x000fe20000041820 */
[----:B------:R-:W2:Y:S01]  /*ffc0*/  LDSM.16.M88.4 R28, [R227] ;  /* 0x00000000e31c783b */ /* 0x000ea20000000200 */
[----:B------:R-:W-:-:S02]  /*ffd0*/  ISETP.GE.AND P4, PT, R45, R54, PT ;  /* 0x000000362d00720c */ /* 0x000fc40003f86270 */
[--C-:B------:R-:W-:Y:S02]  /*ffe0*/  LOP3.LUT R45, R52, 0x11, R3.reuse, 0xfe, !PT ;  /* 0x00000011342d7812 */ /* 0x100fe400078efe03 */
[----:B------:R-:W-:Y:S01]  /*fff0*/  FSEL R59, R36, -INF , !P3 ;  /* 0xff800000243b7808 */ /* 0x000fe20005800000 */
[C---:B-1----:R-:W-:Y:S01]  /*10000*/  HMMA.16816.F32.BF16 R96, R4.reuse, R12, R96 ;  /* 0x0000000c0460723c */ /* 0x042fe20000041860 */
[C-C-:B------:R-:W-:Y:S02]  /*10010*/  LOP3.LUT R41, R52.reuse, 0x18, R3.reuse, 0xfe, !PT ;  /* 0x0000001834297812 */ /* 0x140fe400078efe03 */
[-C--:B------:R-:W-:Y:S02]  /*10020*/  ISETP.GE.AND P2, PT, R45, R58.reuse, PT ;  /* 0x0000003a2d00720c */ /* 0x080fe40003f46270 */
[C---:B------:R-:W-:Y:S01]  /*10030*/  ISETP.GE.AND P6, PT, R41.reuse, R58, PT ;  /* 0x0000003a2900720c */ /* 0x040fe20003fc6270 */
[----:B------:R-:W-:Y:S01]  /*10040*/  HMMA.16816.F32.BF16 R20, R4, R14, R20 ;  /* 0x0000000e0414723c */ /* 0x000fe20000041814 */
[----:B------:R-:W-:Y:S01]  /*10050*/  ISETP.GE.AND P3, PT, R41, R54, PT ;  /* 0x000000362900720c */ /* 0x000fe20003f66270 */
[----:B------:R-:W1:Y:S01]  /*10060*/  LDSM.16.M88.4 R12, [R226] ;  /* 0x00000000e20c783b */ /* 0x000e620000000200 */
[----:B------:R-:W-:-:S02]  /*10070*/  LOP3.LUT R41, R52, 0x19, R3, 0xfe, !PT ;  /* 0x0000001934297812 */ /* 0x000fc400078efe03 */
[----:B------:R-:W-:Y:S01]  /*10080*/  FSEL R57, R37, -INF , !P2 ;  /* 0xff80000025397808 */ /* 0x000fe20005000000 */
[----:B------:R-:W-:Y:S01]  /*10090*/  HMMA.16816.F32.BF16 R212, R8, R214, RZ ;  /* 0x000000d608d4723c */ /* 0x000fe200000418ff */
[----:B------:R-:W-:Y:S02]  /*100a0*/  FSEL R179, R38, -INF , !P4 ;  /* 0xff80000026b37808 */ /* 0x000fe40006000000 */
[C---:B------:R-:W-:Y:S02]  /*100b0*/  ISETP.GE.AND P2, PT, R41.reuse, R58, PT ;  /* 0x0000003a2900720c */ /* 0x040fe40003f46270 */
[----:B------:R-:W-:Y:S01]  /*100c0*/  ISETP.GE.AND P4, PT, R41, R54, PT ;  /* 0x000000362900720c */ /* 0x000fe20003f86270 */
[----:B------:R-:W-:Y:S01]  /*100d0*/  HMMA.16816.F32.BF16 R24, R4, R42, R24 ;  /* 0x0000002a0418723c */ /* 0x000fe20000041818 */
[----:B------:R-:W-:Y:S02]  /*100e0*/  FSEL R55, R16, -INF , !P6 ;  /* 0xff80000010377808 */ /* 0x000fe40007000000 */
[----:B------:R-:W-:-:S02]  /*100f0*/  FSEL R153, R18, -INF , !P3 ;  /* 0xff80000012997808 */ /* 0x000fc40005800000 */
[----:B------:R-:W-:Y:S01]  /*10100*/  FSEL R53, R17, -INF , !P2 ;  /* 0xff80000011357808 */ /* 0x000fe20005000000 */
[C---:B------:R-:W-:Y:S01]  /*10110*/  HMMA.16816.F32.BF16 R208, R8.reuse, R204, RZ ;  /* 0x000000cc08d0723c */ /* 0x040fe200000418ff */
[----:B------:R-:W-:Y:S02]  /*10120*/  FSEL R150, R19, -INF , !P4 ;  /* 0xff80000013967808 */ /* 0x000fe40006000000 */
[----:B------:R-:W3:Y:S01]  /*10130*/  LDSM.16.M88.4 R16, [R234+0x2800] ;  /* 0x00280000ea10783b */ /* 0x000ee20000000200 */
[----:B------:R-:W-:Y:S02]  /*10140*/  ISETP.GE.AND P0, PT, R45, R54, PT ;  /* 0x000000362d00720c */ /* 0x000fe40003f06270 */
[----:B------:R-:W-:Y:S01]  /*10150*/  LOP3.LUT R37, R52, 0x20, R3, 0xfe, !PT ;  /* 0x0000002034257812 */ /* 0x000fe200078efe03 */
[----:B------:R-:W-:Y:S01]  /*10160*/  HMMA.16816.F32.BF16 R204, R8, R206, RZ ;  /* 0x000000ce08cc723c */ /* 0x000fe200000418ff */
[----:B------:R-:W-:Y:S01]  /*10170*/  FSEL R118, R39, -INF , !P0 ;  /* 0xff80000027767808 */ /* 0x000fe20004000000 */
[----:B------:R-:W-:Y:S01]  /*10180*/  LDSM.16.M88.4 R44, [R234+0x4800] ;  /* 0x00480000ea2c783b */ /* 0x000fe20000000200 */
[----:B------:R-:W-:-:S02]  /*10190*/  ISETP.GE.AND P0, PT, R37, R58, PT ;  /* 0x0000003a2500720c */ /* 0x000fc40003f06270 */
[----:B------:R-:W-:Y:S01]  /*101a0*/  ISETP.GE.AND P6, PT, R37, R54, PT ;  /* 0x000000362500720c */ /* 0x000fe20003fc6270 */
[C---:B--2---:R-:W-:Y:S01]  /*101b0*/  HMMA.16816.F32.BF16 R108, R4.reuse, R28, R108 ;  /* 0x0000001c046c723c */ /* 0x044fe2000004186c */
[C-C-:B------:R-:W-:Y:S02]  /*101c0*/  LOP3.LUT R39, R52.reuse, 0x21, R3.reuse, 0xfe, !PT ;  /* 0x0000002134277812 */ /* 0x140fe400078efe03 */
[----:B------:R-:W-:Y:S02]  /*101d0*/  LOP3.LUT R37, R52, 0x28, R3, 0xfe, !PT ;  /* 0x0000002834257812 */ /* 0x000fe400078efe03 */
[----:B------:R-:W-:Y:S01]  /*101e0*/  FSEL R69, R32, -INF , !P0 ;  /* 0xff80000020457808 */ /* 0x000fe20004000000 */
[----:B------:R-:W-:Y:S01]  /*101f0*/  HMMA.16816.F32.BF16 R212, R4, R30, R212 ;  /* 0x0000001e04d4723c */ /* 0x000fe200000418d4 */
[C---:B------:R-:W-:Y:S02]  /*10200*/  ISETP.GE.AND P3, PT, R39.reuse, R58, PT ;  /* 0x0000003a2700720c */ /* 0x040fe40003f66270 */
[----:B------:R-:W-:-:S02]  /*10210*/  ISETP.GE.AND P2, PT, R39, R54, PT ;  /* 0x000000362700720c */ /* 0x000fc40003f46270 */
[C---:B------:R-:W-:Y:S01]  /*10220*/  ISETP.GE.AND P4, PT, R37.reuse, R58, PT ;  /* 0x0000003a2500720c */ /* 0x040fe20003f86270 */
[C---:B-1----:R-:W-:Y:S01]  /*10230*/  HMMA.16816.F32.BF16 R208, R4.reuse, R12, R208 ;  /* 0x0000000c04d0723c */ /* 0x042fe200000418d0 */
[----:B------:R-:W-:Y:S02]  /*10240*/  ISETP.GE.AND P0, PT, R37, R54, PT ;  /* 0x000000362500720c */ /* 0x000fe40003f06270 */
[C-C-:B------:R-:W-:Y:S02]  /*10250*/  LOP3.LUT R39, R52.reuse, 0x29, R3.reuse, 0xfe, !PT ;  /* 0x0000002934277812 */ /* 0x140fe400078efe03 */
[----:B------:R-:W-:Y:S01]  /*10260*/  LOP3.LUT R37, R52, 0x30, R3, 0xfe, !PT ;  /* 0x0000003034257812 */ /* 0x000fe200078efe03 */
[----:B------:R-:W-:Y:S01]  /*10270*/  HMMA.16816.F32.BF16 R204, R4, R14, R204 ;  /* 0x0000000e04cc723c */ /* 0x000fe200000418cc */
[----:B------:R-:W-:Y:S01]  /*10280*/  FSEL R127, R34, -INF , !P6 ;  /* 0xff800000227f7808 */ /* 0x000fe20007000000 */
[----:B------:R-:W1:Y:S01]  /*10290*/  LDSM.16.M88.4 R12, [R224] ;  /* 0x00000000e00c783b */ /* 0x000e620000000200 */
[----:B------:R-:W-:-:S02]  /*102a0*/  FSEL R106, R35, -INF , !P2 ;  /* 0xff800000236a7808 */ /* 0x000fc40005000000 */
[----:B------:R-:W-:Y:S01]  /*102b0*/  FSEL R71, R33, -INF , !P3 ;  /* 0xff80000021477808 */ /* 0x000fe20005800000 */
[C---:B------:R-:W-:Y:S01]  /*102c0*/  HMMA.16816.F32.BF16 R188, R8.reuse, R184, RZ ;  /* 0x000000b808bc723c */ /* 0x040fe200000418ff */
[----:B------:R-:W-:Y:S02]  /*102d0*/  ISETP.GE.AND P6, PT, R39, R54, PT ;  /* 0x000000362700720c */ /* 0x000fe40003fc6270 */
[-C--:B------:R-:W-:Y:S02]  /*102e0*/  ISETP.GE.AND P2, PT, R37, R58.reuse, PT ;  /* 0x0000003a2500720c */ /* 0x080fe40003f46270 */
[----:B------:R-:W-:Y:S01]  /*102f0*/  ISETP.GE.AND P3, PT, R39, R58, PT ;  /* 0x0000003a2700720c */ /* 0x000fe20003f66270 */
[----:B---3--:R-:W-:Y:S01]  /*10300*/  HMMA.16816.F32.BF16 R200, R8, R16, RZ ;  /* 0x0000001008c8723c */ /* 0x008fe200000418ff */
[C-C-:B------:R-:W-:Y:S02]  /*10310*/  LOP3.LUT R33, R52.reuse, 0x31, R3.reuse, 0xfe, !PT ;  /* 0x0000003134217812 */ /* 0x140fe400078efe03 */
[----:B------:R-:W-:-:S02]  /*10320*/  LOP3.LUT R29, R52, 0x38, R3, 0xfe, !PT ;  /* 0x00000038341d7812 */ /* 0x000fc400078efe03 */
[----:B------:R-:W-:Y:S01]  /*10330*/  FSEL R73, R24, -INF , !P4 ;  /* 0xff80000018497808 */ /* 0x000fe20006000000 */
[C---:B------:R-:W-:Y:S01]  /*10340*/  HMMA.16816.F32.BF16 R184, R8.reuse, R186, RZ ;  /* 0x000000ba08b8723c */ /* 0x040fe200000418ff */
[----:B------:R-:W-:Y:S02]  /*10350*/  FSEL R121, R26, -INF , !P0 ;  /* 0xff8000001a797808 */ /* 0x000fe40004000000 */
[----:B------:R-:W-:Y:S02]  /*10360*/  FSEL R102, R27, -INF , !P6 ;  /* 0xff8000001b667808 */ /* 0x000fe40007000000 */
[----:B------:R-:W-:Y:S01]  /*10370*/  FSEL R77, R96, -INF , !P2 ;  /* 0xff800000604d7808 */ /* 0x000fe20005000000 */
[C---:B------:R-:W-:Y:S01]  /*10380*/  HMMA.16816.F32.BF16 R180, R8.reuse, R172, RZ ;  /* 0x000000ac08b4723c */ /* 0x040fe200000418ff */
[----:B------:R-:W-:Y:S02]  /*10390*/  ISETP.GE.AND P4, PT, R37, R54, PT ;  /* 0x000000362500720c */ /* 0x000fe40003f86270 */
[-C--:B------:R-:W-:Y:S01]  /*103a0*/  ISETP.GE.AND P0, PT, R33, R58.reuse, PT ;  /* 0x0000003a2100720c */ /* 0x080fe20003f06270 */
[----:B------:R-:W-:Y:S01]  /*103b0*/  LDSM.16.M88.4 R36, [R218] ;  /* 0x00000000da24783b */ /* 0x000fe20000000200 */
[----:B------:R-:W-:Y:S01]  /*103c0*/  FSEL R75, R25, -INF , !P3 ;  /* 0xff800000194b7808 */ /* 0x000fe20005800000 */
[----:B------:R-:W-:Y:S01]  /*103d0*/  HMMA.16816.F32.BF16 R172, R8, R174, RZ ;  /* 0x000000ae08ac723c */ /* 0x000fe200000418ff */
[C---:B------:R-:W-:Y:S01]  /*103e0*/  ISETP.GE.AND P6, PT, R29.reuse, R58, PT ;  /* 0x0000003a1d00720c */ /* 0x040fe20003fc6270 */
[----:B------:R-:W2:Y:S01]  /*103f0*/  LDSM.16.M88.4 R24, [R225] ;  /* 0x00000000e118783b */ /* 0x000ea20000000200 */
[----:B------:R-:W-:-:S02]  /*10400*/  ISETP.GE.AND P2, PT, R29, R54, PT ;  /* 0x000000361d00720c */ /* 0x000fc40003f46270 */
[----:B------:R-:W-:Y:S01]  /*10410*/  LOP3.LUT R29, R52, 0x39, R3, 0xfe, !PT ;  /* 0x00000039341d7812 */ /* 0x000fe200078efe03 */
[----:B------:R-:W-:Y:S01]  /*10420*/  HMMA.16816.F32.BF16 R168, R8, R164, RZ ;  /* 0x000000a408a8723c */ /* 0x000fe200000418ff */
[----:B------:R-:W-:Y:S02]  /*10430*/  FSEL R79, R97, -INF , !P0 ;  /* 0xff800000614f7808 */ /* 0x000fe40004000000 */
[----:B------:R-:W-:Y:S02]  /*10440*/  FSEL R98, R98, -INF , !P4 ;  /* 0xff80000062627808 */ /* 0x000fe40006000000 */
[----:B------:R-:W-:Y:S01]  /*10450*/  ISETP.GE.AND P3, PT, R33, R54, PT ;  /* 0x000000362100720c */ /* 0x000fe20003f66270 */
[----:B-1----:R-:W-:Y:S01]  /*10460*/  HMMA.16816.F32.BF16 R188, R4, R12, R188 ;  /* 0x0000000c04bc723c */ /* 0x002fe200000418bc */
[C---:B------:R-:W-:Y:S01]  /*10470*/  ISETP.GE.AND P0, PT, R29.reuse, R58, PT ;  /* 0x0000003a1d00720c */ /* 0x040fe20003f06270 */
[----:B------:R-:W-:Y:S01]  /*10480*/  LDSM.16.M88.4 R32, [R234+0x4400] ;  /* 0x00440000ea20783b */ /* 0x000fe20000000200 */
[----:B------:R-:W-:-:S02]  /*10490*/  ISETP.GE.AND P4, PT, R29, R54, PT ;  /* 0x000000361d00720c */ /* 0x000fc40003f86270 */
[--C-:B------:R-:W-:Y:S01]  /*104a0*/  LOP3.LUT R29, R52, 0x40, R3.reuse, 0xfe, !PT ;  /* 0x00000040341d7812 */ /* 0x100fe200078efe03 */
[----:B------:R-:W-:Y:S01]  /*104b0*/  HMMA.16816.F32.BF16 R184, R4, R14, R184 ;  /* 0x0000000e04b8723c */ /* 0x000fe200000418b8 */
[----:B------:R-:W-:Y:S01]  /*104c0*/  FSEL R148, R99, -INF , !P3 ;  /* 0xff80000063947808 */ /* 0x000fe20005800000 */
[----:B------:R-:W1:Y:S01]  /*104d0*/  LDSM.16.M88.4 R12, [R222] ;  /* 0x00000000de0c783b */ /* 0x000e620000000200 */
        /* <DEDUP_REMOVED lines=11> */
[----:B------:R-:W-:Y:S02]  /*10590*/  ISETP.GE.AND P0, PT, R29, R54, PT ;  /* 0x000000361d00720c */ /* 0x000fe40003f06270 */
[----:B------:R-:W-:-:S02]  /*105a0*/  ISETP.GE.AND P4, PT, R17, R58, PT ;  /* 0x0000003a1100720c */ /* 0x000fc40003f86270 */
[----:B------:R-:W-:Y:S01]  /*105b0*/  FSEL R85, R108, -INF , !P3 ;  /* 0xff8000006c557808 */ /* 0x000fe20005800000 */
[----:B--2---:R-:W-:Y:S01]  /*105c0*/  HMMA.16816.F32.BF16 R200, R4, R24, R200 ;  /* 0x0000001804c8723c */ /* 0x004fe200000418c8 */
[----:B------:R-:W-:Y:S02]  /*105d0*/  ISETP.GE.AND P2, PT, R29, R58, PT ;  /* 0x0000003a1d00720c */ /* 0x000fe40003f46270 */
[----:B------:R-:W-:Y:S02]  /*105e0*/  ISETP.GE.AND P3, PT, R17, R54, PT ;  /* 0x000000361100720c */ /* 0x000fe40003f66270 */
[C-C-:B------:R-:W-:Y:S01]  /*105f0*/  LOP3.LUT R21, R52.reuse, 0x50, R3.reuse, 0xfe, !PT ;  /* 0x0000005034157812 */ /* 0x140fe200078efe03 */
[----:B------:R-:W-:Y:S01]  /*10600*/  HMMA.16816.F32.BF16 R128, R8, R112, RZ ;  /* 0x000000700880723c */ /* 0x000fe200000418ff */
[----:B------:R-:W-:Y:S02]  /*10610*/  LOP3.LUT R17, R52, 0x49, R3, 0xfe, !PT ;  /* 0x0000004934117812 */ /* 0x000fe400078efe03 */
[----:B------:R-:W-:-:S02]  /*10620*/  FSEL R119, R111, -INF , !P0 ;  /* 0xff8000006f777808 */ /* 0x000fc40004000000 */
[----:B------:R-:W-:Y:S01]  /*10630*/  FSEL R91, R212, -INF , !P4 ;  /* 0xff800000d45b7808 */ /* 0x000fe20006000000 */
[----:B------:R-:W-:Y:S01]  /*10640*/  HMMA.16816.F32.BF16 R112, R8, R114, RZ ;  /* 0x000000720870723c */ /* 0x000fe200000418ff */
[----:B------:R-:W-:Y:S02]  /*10650*/  FSEL R87, R109, -INF , !P2 ;  /* 0xff8000006d577808 */ /* 0x000fe40005000000 */
[----:B------:R-:W-:Y:S02]  /*10660*/  FSEL R110, R110, -INF , !P6 ;  /* 0xff8000006e6e7808 */ /* 0x000fe40007000000 */
[C---:B------:R-:W-:Y:S01]  /*10670*/  ISETP.GE.AND P0, PT, R21.reuse, R58, PT ;  /* 0x0000003a1500720c */ /* 0x040fe20003f06270 */
[----:B-1----:R-:W-:Y:S01]  /*10680*/  HMMA.16816.F32.BF16 R168, R4, R12, R168 ;  /* 0x0000000c04a8723c */ /* 0x002fe200000418a8 */
[----:B------:R-:W-:Y:S02]  /*10690*/  ISETP.GE.AND P4, PT, R21, R54, PT ;  /* 0x000000361500720c */ /* 0x000fe40003f86270 */
[----:B------:R-:W-:-:S02]  /*106a0*/  ISETP.GE.AND P2, PT, R17, R58, PT ;  /* 0x0000003a1100720c */ /* 0x000fc40003f46270 */
[----:B------:R-:W-:Y:S01]  /*106b0*/  ISETP.GE.AND P6, PT, R17, R54, PT ;  /* 0x000000361100720c */ /* 0x000fe20003fc6270 */
[----:B------:R-:W-:Y:S01]  /*106c0*/  HMMA.16816.F32.BF16 R164, R4, R14, R164 ;  /* 0x0000000e04a4723c */ /* 0x000fe200000418a4 */
[C-C-:B------:R-:W-:Y:S01]  /*106d0*/  LOP3.LUT R23, R52.reuse, 0x51, R3.reuse, 0xfe, !PT ;  /* 0x0000005134177812 */ /* 0x140fe200078efe03 */
[----:B------:R-:W1:Y:S01]  /*106e0*/  LDSM.16.M88.4 R12, [R220] ;  /* 0x00000000dc0c783b */ /* 0x000e620000000200 */
[----:B------:R-:W-:Y:S02]  /*106f0*/  LOP3.LUT R21, R52, 0x58, R3, 0xfe, !PT ;  /* 0x0000005834157812 */ /* 0x000fe400078efe03 */
[----:B------:R-:W-:Y:S01]  /*10700*/  FSEL R249, R214, -INF , !P3 ;  /* 0xff800000d6f97808 */ /* 0x000fe20005800000 */
[----:B------:R-:W-:Y:S01]  /*10710*/  HMMA.16816.F32.BF16 R16, R8, R18, RZ ;  /* 0x000000120810723c */ /* 0x000fe200000418ff */
[----:B------:R-:W-:Y:S02]  /*10720*/  FSEL R95, R213, -INF , !P2 ;  /* 0xff800000d55f7808 */ /* 0x000fe40005000000 */
        /* <DEDUP_REMOVED lines=8> */
[----:B------:R-:W2:Y:S01]  /*107b0*/  LDSM.16.M88.4 R20, [R223] ;  /* 0x00000000df14783b */ /* 0x000ea20000000200 */
[----:B------:R-:W-:-:S02]  /*107c0*/  LOP3.LUT R25, R52, 0x59, R3, 0xfe, !PT ;  /* 0x0000005934197812 */ /* 0x000fc400078efe03 */
[----:B------:R-:W-:Y:S02]  /*107d0*/  FSEL R56, R209, -INF , !P3 ;  /* 0xff800000d1387808 */ /* 0x000fe40005800000 */
[----:B------:R-:W-:Y:S02]  /*107e0*/  FSEL R213, R210, -INF , !P4 ;  /* 0xff800000d2d57808 */ /* 0x000fe40006000000 */
[C---:B------:R-:W-:Y:S02]  /*107f0*/  ISETP.GE.AND P3, PT, R25.reuse, R58, PT ;  /* 0x0000003a1900720c */ /* 0x040fe40003f66270 */
[C---:B------:R-:W-:Y:S01]  /*10800*/  HMMA.16816.F32.BF16 R16, R4.reuse, R26, R16 ;  /* 0x0000001a0410723c */ /* 0x040fe20000041810 */
[----:B------:R-:W-:Y:S02]  /*10810*/  ISETP.GE.AND P4, PT, R25, R54, PT ;  /* 0x000000361900720c */ /* 0x000fe40003f86270 */
[----:B------:R-:W-:Y:S02]  /*10820*/  LOP3.LUT R25, R52, 0x60, R3, 0xfe, !PT ;  /* 0x0000006034197812 */ /* 0x000fe400078efe03 */
[----:B------:R-:W-:Y:S01]  /*10830*/  FSEL R211, R211, -INF , !P2 ;  /* 0xff800000d3d37808 */ /* 0x000fe20005000000 */
[----:B------:R-:W-:Y:S01]  /*10840*/  HMMA.16816.F32.BF16 R40, R4, R36, R40 ;  /* 0x000000240428723c */ /* 0x000fe20000041828 */
[----:B------:R-:W-:-:S02]  /*10850*/  FSEL R204, R204, -INF , !P6 ;  /* 0xff800000cccc7808 */ /* 0x000fc40007000000 */
[C---:B------:R-:W-:Y:S02]  /*10860*/  ISETP.GE.AND P2, PT, R25.reuse, R58, PT ;  /* 0x0000003a1900720c */ /* 0x040fe40003f46270 */
[----:B------:R-:W-:Y:S01]  /*10870*/  ISETP.GE.AND P6, PT, R25, R54, PT ;  /* 0x000000361900720c */ /* 0x000fe20003fc6270 */
[C---:B-1----:R-:W-:Y:S01]  /*10880*/  HMMA.16816.F32.BF16 R128, R4.reuse, R12, R128 ;  /* 0x0000000c0480723c */ /* 0x042fe20000041880 */
[C-C-:B------:R-:W-:Y:S02]  /*10890*/  LOP3.LUT R27, R52.reuse, 0x61, R3.reuse, 0xfe, !PT ;  /* 0x00000061341b7812 */ /* 0x140fe400078efe03 */
[----:B------:R-:W-:Y:S02]  /*108a0*/  LOP3.LUT R25, R52, 0x68, R3, 0xfe, !PT ;  /* 0x0000006834197812 */ /* 0x000fe400078efe03 */
[----:B------:R-:W-:Y:S01]  /*108b0*/  FSEL R209, R206, -INF , !P0 ;  /* 0xff800000ced17808 */ /* 0x000fe20004000000 */
[----:B------:R-:W-:Y:S01]  /*108c0*/  HMMA.16816.F32.BF16 R112, R4, R14, R112 ;  /* 0x0000000e0470723c */ /* 0x000fe20000041870 */
[----:B------:R-:W-:-:S02]  /*108d0*/  FSEL R60, R205, -INF , !P3 ;  /* 0xff800000cd3c7808 */ /* 0x000fc40005800000 */
[----:B------:R-:W-:Y:S02]  /*108e0*/  FSEL R207, R207, -INF , !P4 ;  /* 0xff800000cfcf7808 */ /* 0x000fe40006000000 */
[----:B------:R-:W-:Y:S01]  /*108f0*/  FSEL R200, R200, -INF , !P2 ;  /* 0xff800000c8c87808 */ /* 0x000fe20005000000 */
[C---:B------:R-:W-:Y:S01]  /*10900*/  HMMA.16816.F32.BF16 R32, R4.reuse, R38, R32 ;  /* 0x000000260420723c */ /* 0x040fe20000041820 */
[C---:B------:R-:W-:Y:S02]  /*10910*/  ISETP.GE.AND P0, PT, R27.reuse, R58, PT ;  /* 0x0000003a1b00720c */ /* 0x040fe40003f06270 */
[----:B------:R-:W-:Y:S02]  /*10920*/  ISETP.GE.AND P3, PT, R27, R54, PT ;  /* 0x000000361b00720c */ /* 0x000fe40003f66270 */
[C---:B------:R-:W-:Y:S02]  /*10930*/  ISETP.GE.AND P4, PT, R25.reuse, R58, PT ;  /* 0x0000003a1900720c */ /* 0x040fe40003f86270 */
[----:B------:R-:W-:Y:S01]  /*10940*/  ISETP.GE.AND P2, PT, R25, R54, PT ;  /* 0x000000361900720c */ /* 0x000fe20003f46270 */
[----:B--2---:R-:W-:Y:S01]  /*10950*/  HMMA.16816.F32.BF16 R180, R4, R20, R180 ;  /* 0x0000001404b4723c */ /* 0x004fe200000418b4 */
[----:B------:R-:W-:-:S02]  /*10960*/  LOP3.LUT R27, R52, 0x69, R3, 0xfe, !PT ;  /* 0x00000069341b7812 */ /* 0x000fc400078efe03 */
[----:B------:R-:W-:Y:S02]  /*10970*/  LOP3.LUT R25, R52, 0x70, R3, 0xfe, !PT ;  /* 0x0000007034197812 */ /* 0x000fe400078efe03 */
[----:B------:R-:W-:Y:S01]  /*10980*/  FSEL R205, R202, -INF , !P6 ;  /* 0xff800000cacd7808 */ /* 0x000fe20007000000 */
[----:B------:R-:W-:Y:S01]  /*10990*/  HMMA.16816.F32.BF16 R172, R4, R22, R172 ;  /* 0x0000001604ac723c */ /* 0x000fe200000418ac */
[----:B------:R-:W-:Y:S02]  /*109a0*/  FSEL R203, R203, -INF , !P3 ;  /* 0xff800000cbcb7808 */ /* 0x000fe40005800000 */
[----:B------:R-:W-:Y:S02]  /*109b0*/  FSEL R64, R16, -INF , !P4 ;  /* 0xff80000010407808 */ /* 0x000fe40006000000 */
        /* <DEDUP_REMOVED lines=8> */
[----:B------:R-:W-:Y:S02]  /*10a40*/  FSEL R188, R188, -INF , !P3 ;  /* 0xff800000bcbc7808 */ /* 0x000fe40005800000 */
[-C--:B------:R-:W-:Y:S02]  /*10a50*/  ISETP.GE.AND P0, PT, R27, R58.reuse, PT ;  /* 0x0000003a1b00720c */ /* 0x080fe40003f06270 */
[-C--:B------:R-:W-:Y:S02]  /*10a60*/  ISETP.GE.AND P2, PT, R25, R58.reuse, PT ;  /* 0x0000003a1900720c */ /* 0x080fe40003f46270 */
[C---:B------:R-:W-:Y:S02]  /*10a70*/  ISETP.GE.AND P6, PT, R21.reuse, R58, PT ;  /* 0x0000003a1500720c */ /* 0x040fe40003fc6270 */
[----:B------:R-:W-:Y:S02]  /*10a80*/  ISETP.GE.AND P3, PT, R21, R54, PT ;  /* 0x000000361500720c */ /* 0x000fe40003f66270 */
[----:B------:R-:W-:-:S02]  /*10a90*/  LOP3.LUT R21, R52, 0x79, R3, 0xfe, !PT ;  /* 0x0000007934157812 */ /* 0x000fc400078efe03 */
[----:B------:R-:W-:Y:S02]  /*10aa0*/  FSEL R66, R17, -INF , !P0 ;  /* 0xff80000011427808 */ /* 0x000fe40004000000 */
[----:B------:R-:W-:Y:S01]  /*10ab0*/  FSEL R68, R189, -INF , !P2 ;  /* 0xff800000bd447808 */ /* 0x000fe20005000000 */
[----:B------:R-:W1:Y:S01]  /*10ac0*/  LDSM.16.M88.4 R16, [R221] ;  /* 0x00000000dd10783b */ /* 0x000e620000000200 */
[----:B------:R-:W-:Y:S02]  /*10ad0*/  FSEL R193, R190, -INF , !P4 ;  /* 0xff800000bec17808 */ /* 0x000fe40006000000 */
[----:B------:R-:W-:Y:S02]  /*10ae0*/  ISETP.GE.AND P0, PT, R25, R54, PT ;  /* 0x000000361900720c */ /* 0x000fe40003f06270 */
[C---:B------:R-:W-:Y:S02]  /*10af0*/  ISETP.GE.AND P2, PT, R21.reuse, R58, PT ;  /* 0x0000003a1500720c */ /* 0x040fe40003f46270 */
[----:B------:R-:W-:-:S02]  /*10b00*/  ISETP.GE.AND P4, PT, R21, R54, PT ;  /* 0x000000361500720c */ /* 0x000fc40003f86270 */
[--C-:B------:R-:W-:Y:S02]  /*10b10*/  LOP3.LUT R21, R52, 0x80, R3.reuse, 0xfe, !PT ;  /* 0x0000008034157812 */ /* 0x100fe400078efe03 */
        /* <DEDUP_REMOVED lines=11> */
[----:B------:R-:W-:Y:S02]  /*10bd0*/  ISETP.GE.AND P2, PT, R23, R54, PT ;  /* 0x000000361700720c */ /* 0x000fe40003f46270 */
[C---:B------:R-:W-:Y:S02]  /*10be0*/  ISETP.GE.AND P4, PT, R21.reuse, R58, PT ;  /* 0x0000003a1500720c */ /* 0x040fe40003f86270 */
[----:B------:R-:W-:Y:S02]  /*10bf0*/  ISETP.GE.AND P0, PT, R21, R54, PT ;  /* 0x000000361500720c */ /* 0x000fe40003f06270 */
[----:B------:R-:W2:Y:S01]  /*10c00*/  LDSM.16.M88.4 R20, [R234+0x4000] ;  /* 0x00400000ea14783b */ /* 0x000ea20000000200 */
[C-C-:B------:R-:W-:Y:S01]  /*10c10*/  LOP3.LUT R25, R52.reuse, 0x90, R3.reuse, 0xfe, !PT ;  /* 0x0000009034197812 */ /* 0x140fe200078efe03 */
[----:B-1----:R-:W-:Y:S01]  /*10c20*/  HMMA.16816.F32.BF16 R160, R4, R16, R160 ;  /* 0x0000001004a0723c */ /* 0x002fe200000418a0 */
[----:B------:R-:W-:Y:S02]  /*10c30*/  LOP3.LUT R27, R52, 0x89, R3, 0xfe, !PT ;  /* 0x00000089341b7812 */ /* 0x000fe400078efe03 */
[----:B------:R-:W-:-:S02]  /*10c40*/  FSEL R183, R183, -INF , !P2 ;  /* 0xff800000b7b77808 */ /* 0x000fc40005000000 */
[----:B------:R-:W-:Y:S01]  /*10c50*/  FSEL R172, R172, -INF , !P4 ;  /* 0xff800000acac7808 */ /* 0x000fe20006000000 */
[----:B------:R-:W-:Y:S01]  /*10c60*/  HMMA.16816.F32.BF16 R156, R4, R18, R156 ;  /* 0x00000012049c723c */ /* 0x000fe2000004189c */
        /* <DEDUP_REMOVED lines=8> */
[----:B------:R-:W-:Y:S02]  /*10cf0*/  ISETP.GE.AND P6, PT, R27, R54, PT ;  /* 0x000000361b00720c */ /* 0x000fe40003fc6270 */
[C---:B------:R-:W-:Y:S02]  /*10d00*/  ISETP.GE.AND P0, PT, R25.reuse, R58, PT ;  /* 0x0000003a1900720c */ /* 0x040fe40003f06270 */
[----:B------:R-:W-:-:S02]  /*10d10*/  ISETP.GE.AND P3, PT, R25, R54, PT ;  /* 0x000000361900720c */ /* 0x000fc40003f66270 */
[----:B------:R-:W1:Y:S01]  /*10d20*/  LDSM.16.M88.4 R24, [R219] ;  /* 0x00000000db18783b */ /* 0x000e620000000200 */
[--C-:B------:R-:W-:Y:S02]  /*10d30*/  LOP3.LUT R17, R52, 0x98, R3.reuse, 0xfe, !PT ;  /* 0x0000009834117812 */ /* 0x100fe400078efe03 */
[----:B------:R-:W-:Y:S02]  /*10d40*/  FSEL R175, R175, -INF , !P6 ;  /* 0xff800000afaf7808 */ /* 0x000fe40007000000 */
[----:B------:R-:W-:Y:S02]  /*10d50*/  FSEL R168, R168, -INF , !P2 ;  /* 0xff800000a8a87808 */ /* 0x000fe40005000000 */
[C---:B------:R-:W-:Y:S01]  /*10d60*/  ISETP.GE.AND P6, PT, R17.reuse, R58, PT ;  /* 0x0000003a1100720c */ /* 0x040fe20003fc6270 */
[----:B--2---:R-:W-:Y:S01]  /*10d70*/  HMMA.16816.F32.BF16 R28, R8, R20, RZ ;  /* 0x00000014081c723c */ /* 0x004fe200000418ff */
[----:B------:R-:W-:Y:S02]  /*10d80*/  ISETP.GE.AND P2, PT, R17, R54, PT ;  /* 0x000000361100720c */ /* 0x000fe40003f46270 */
[----:B------:R-:W-:-:S02]  /*10d90*/  LOP3.LUT R17, R52, 0x99, R3, 0xfe, !PT ;  /* 0x0000009934117812 */ /* 0x000fc400078efe03 */
[----:B------:R-:W-:Y:S01]  /*10da0*/  FSEL R174, R169, -INF , !P0 ;  /* 0xff800000a9ae7808 */ /* 0x000fe20004000000 */
[----:B------:R-:W-:Y:S01]  /*10db0*/  HMMA.16816.F32.BF16 R20, R8, R22, RZ ;  /* 0x000000160814723c */ /* 0x000fe200000418ff */
[----:B------:R-:W-:Y:S02]  /*10dc0*/  FSEL R173, R170, -INF , !P4 ;  /* 0xff800000aaad7808 */ /* 0x000fe40006000000 */
[C---:B------:R-:W-:Y:S02]  /*10dd0*/  ISETP.GE.AND P0, PT, R17.reuse, R58, PT ;  /* 0x0000003a1100720c */ /* 0x040fe40003f06270 */
[----:B------:R-:W-:Y:S02]  /*10de0*/  ISETP.GE.AND P4, PT, R17, R54, PT ;  /* 0x000000361100720c */ /* 0x000fe40003f86270 */
[C-C-:B------:R-:W-:Y:S02]  /*10df0*/  LOP3.LUT R17, R52.reuse, 0xa0, R3.reuse, 0xfe, !PT ;  /* 0x000000a034117812 */ /* 0x140fe400078efe03 */
[----:B------:R-:W-:-:S02]  /*10e00*/  LOP3.LUT R19, R52, 0xa1, R3, 0xfe, !PT ;  /* 0x000000a134137812 */ /* 0x000fc400078efe03 */
[----:B------:R-:W-:Y:S02]  /*10e10*/  FSEL R171, R171, -INF , !P3 ;  /* 0xff800000abab7808 */ /* 0x000fe40005800000 */
[----:B------:R-:W-:Y:S02]  /*10e20*/  FSEL R164, R164, -INF , !P6 ;  /* 0xff800000a4a47808 */ /* 0x000fe40007000000 */
[----:B------:R-:W-:Y:S02]  /*10e30*/  FSEL R169, R166, -INF , !P2 ;  /* 0xff800000a6a97808 */ /* 0x000fe40005000000 */
[C---:B------:R-:W-:Y:S02]  /*10e40*/  ISETP.GE.AND P3, PT, R17.reuse, R58, PT ;  /* 0x0000003a1100720c */ /* 0x040fe40003f66270 */
[----:B------:R-:W-:Y:S02]  /*10e50*/  ISETP.GE.AND P6, PT, R17, R54, PT ;  /* 0x000000361100720c */ /* 0x000fe40003fc6270 */
[----:B------:R-:W-:-:S02]  /*10e60*/  FSEL R166, R165, -INF , !P0 ;  /* 0xff800000a5a67808 */ /* 0x000fc40004000000 */
[C-C-:B------:R-:W-:Y:S02]  /*10e70*/  LOP3.LUT R17, R52.reuse, 0xa8, R3.reuse, 0xfe, !PT ;  /* 0x000000a834117812 */ /* 0x140fe400078efe03 */
[----:B------:R-:W-:Y:S01]  /*10e80*/  ISETP.GE.AND P0, PT, R19, R54, PT ;  /* 0x000000361300720c */ /* 0x000fe20003f06270 */
[C---:B-1----:R-:W-:Y:S01]  /*10e90*/  HMMA.16816.F32.BF16 R28, R4.reuse, R24, R28 ;  /* 0x00000018041c723c */ /* 0x042fe2000004181c */
[C-C-:B------:R-:W-:Y:S02]  /*10ea0*/  LOP3.LUT R13, R52.reuse, 0xa9, R3.reuse, 0xfe, !PT ;  /* 0x000000a9340d7812 */ /* 0x140fe400078efe03 */
[----:B------:R-:W-:Y:S02]  /*10eb0*/  LOP3.LUT R15, R52, 0xb0, R3, 0xfe, !PT ;  /* 0x000000b0340f7812 */ /* 0x000fe400078efe03 */
[----:B------:R-:W-:Y:S01]  /*10ec0*/  FSEL R167, R167, -INF , !P4 ;  /* 0xff800000a7a77808 */ /* 0x000fe20006000000 */
[----:B------:R-:W-:Y:S01]  /*10ed0*/  HMMA.16816.F32.BF16 R20, R4, R26, R20 ;  /* 0x0000001a0414723c */ /* 0x000fe20000041814 */
[----:B------:R-:W-:-:S02]  /*10ee0*/  FSEL R160, R160, -INF , !P3 ;  /* 0xff800000a0a07808 */ /* 0x000fc40005800000 */
[C---:B------:R-:W-:Y:S02]  /*10ef0*/  ISETP.GE.AND P4, PT, R17.reuse, R58, PT ;  /* 0x0000003a1100720c */ /* 0x040fe40003f86270 */
[-C--:B------:R-:W-:Y:S02]  /*10f00*/  ISETP.GE.AND P3, PT, R17, R54.reuse, PT ;  /* 0x000000361100720c */ /* 0x080fe40003f66270 */
[----:B------:R-:W-:Y:S02]  /*10f10*/  FSEL R165, R162, -INF , !P6 ;  /* 0xff800000a2a57808 */ /* 0x000fe40007000000 */
[----:B------:R-:W-:Y:S02]  /*10f20*/  FSEL R163, R163, -INF , !P0 ;  /* 0xff800000a3a37808 */ /* 0x000fe40004000000 */
[----:B------:R-:W-:Y:S02]  /*10f30*/  ISETP.GE.AND P6, PT, R13, R54, PT ;  /* 0x000000360d00720c */ /* 0x000fe40003fc6270 */
[----:B------:R-:W-:-:S02]  /*10f40*/  ISETP.GE.AND P0, PT, R15, R58, PT ;  /* 0x0000003a0f00720c */ /* 0x000fc40003f06270 */
[----:B------:R-:W-:Y:S02]  /*10f50*/  LOP3.LUT R17, R52, 0xb8, R3, 0xfe, !PT ;  /* 0x000000b834117812 */ /* 0x000fe400078efe03 */
[----:B------:R-:W-:Y:S02]  /*10f60*/  FSEL R159, R159, -INF , !P6 ;  /* 0xff8000009f9f7808 */ /* 0x000fe40007000000 */
[----:B------:R-:W-:Y:S02]  /*10f70*/  FSEL R128, R128, -INF , !P0 ;  /* 0xff80000080807808 */ /* 0x000fe40004000000 */
[-C--:B------:R-:W-:Y:S02]  /*10f80*/  ISETP.GE.AND P2, PT, R19, R58.reuse, PT ;  /* 0x0000003a1300720c */ /* 0x080fe40003f46270 */
[C---:B------:R-:W-:Y:S02]  /*10f90*/  ISETP.GE.AND P6, PT, R17.reuse, R58, PT ;  /* 0x0000003a1100720c */ /* 0x040fe40003fc6270 */
[----:B------:R-:W-:-:S02]  /*10fa0*/  ISETP.GE.AND P0, PT, R17, R54, PT ;  /* 0x000000361100720c */ /* 0x000fc40003f06270 */
[----:B------:R-:W1:Y:S01]  /*10fb0*/  LDSM.16.M88.4 R16, [R234+0x4c00] ;  /* 0x004c0000ea10783b */ /* 0x000e620000000200 */
[----:B------:R-:W-:Y:S02]  /*10fc0*/  FSEL R170, R161, -INF , !P2 ;  /* 0xff800000a1aa7808 */ /* 0x000fe40005000000 */
[----:B------:R-:W-:Y:S02]  /*10fd0*/  ISETP.GE.AND P2, PT, R13, R58, PT ;  /* 0x0000003a0d00720c */ /* 0x000fe40003f46270 */
[----:B------:R-:W-:Y:S02]  /*10fe0*/  LOP3.LUT R13, R52, 0xb1, R3, 0xfe, !PT ;  /* 0x000000b1340d7812 */ /* 0x000fe400078efe03 */
[----:B------:R-:W-:Y:S02]  /*10ff0*/  FSEL R162, R156, -INF , !P4 ;  /* 0xff8000009ca27808 */ /* 0x000fe40006000000 */
[----:B------:R-:W-:Y:S02]  /*11000*/  FSEL R161, R158, -INF , !P3 ;  /* 0xff8000009ea17808 */ /* 0x000fe40005800000 */
[----:B------:R-:W-:-:S02]  /*11010*/  ISETP.GE.AND P4, PT, R15, R54, PT ;  /* 0x000000360f00720c */ /* 0x000fc40003f86270 */
[----:B------:R-:W-:Y:S02]  /*11020*/  ISETP.GE.AND P3, PT, R13, R58, PT ;  /* 0x0000003a0d00720c */ /* 0x000fe40003f66270 */
[----:B------:R-:W-:Y:S02]  /*11030*/  LOP3.LUT R25, R52, 0xb9, R3, 0xfe, !PT ;  /* 0x000000b934197812 */ /* 0x000fe400078efe03 */
[----:B------:R-:W-:Y:S02]  /*11040*/  FSEL R158, R157, -INF , !P2 ;  /* 0xff8000009d9e7808 */ /* 0x000fe40005000000 */
[----:B------:R-:W-:Y:S02]  /*11050*/  ISETP.GE.AND P2, PT, R13, R54, PT ;  /* 0x000000360d00720c */ /* 0x000fe40003f46270 */
[----:B------:R-:W-:Y:S01]  /*11060*/  FSEL R129, R129, -INF , !P3 ;  /* 0xff80000081817808 */ /* 0x000fe20005800000 */
[----:B------:R-:W2:Y:S01]  /*11070*/  LDSM.16.M88.4 R12, [R217] ;  /* 0x00000000d90c783b */ /* 0x000ea20000000200 */
[----:B------:R-:W-:-:S02]  /*11080*/  FSEL R149, R130, -INF , !P4 ;  /* 0xff80000082957808 */ /* 0x000fc40006000000 */
[C---:B------:R-:W-:Y:S02]  /*11090*/  ISETP.GE.AND P3, PT, R25.reuse, R58, PT ;  /* 0x0000003a1900720c */ /* 0x040fe40003f66270 */
[----:B------:R-:W-:Y:S02]  /*110a0*/  ISETP.GE.AND P4, PT, R25, R54, PT ;  /* 0x000000361900720c */ /* 0x000fe40003f86270 */
[----:B------:R-:W-:Y:S02]  /*110b0*/  LOP3.LUT R25, R52, 0xc0, R3, 0xfe, !PT ;  /* 0x000000c034197812 */ /* 0x000fe400078efe03 */
[----:B------:R-:W-:Y:S02]  /*110c0*/  FSEL R131, R131, -INF , !P2 ;  /* 0xff80000083837808 */ /* 0x000fe40005000000 */
[----:B------:R-:W-:Y:S02]  /*110d0*/  FSEL R112, R112, -INF , !P6 ;  /* 0xff80000070707808 */ /* 0x000fe40007000000 */
[----:B------:R-:W-:-:S02]  /*110e0*/  FSEL R125, R114, -INF , !P0 ;  /* 0xff800000727d7808 */ /* 0x000fc40004000000 */
[----:B------:R-:W-:Y:S02]  /*110f0*/  FSEL R113, R113, -INF , !P3 ;  /* 0xff80000071717808 */ /* 0x000fe40005800000 */
[C---:B------:R-:W-:Y:S02]  /*11100*/  ISETP.GE.AND P2, PT, R25.reuse, R58, PT ;  /* 0x0000003a1900720c */ /* 0x040fe40003f46270 */
[----:B------:R-:W-:Y:S02]  /*11110*/  ISETP.GE.AND P6, PT, R25, R54, PT ;  /* 0x000000361900720c */ /* 0x000fe40003fc6270 */
[C---:B------:R-:W-:Y:S01]  /*11120*/  ISETP.GE.AND P0, PT, R49.reuse, R58, PT ;  /* 0x0000003a3100720c */ /* 0x040fe20003f06270 */
[----:B------:R-:W-:Y:S01]  /*11130*/  HMMA.16816.F32.BF16 R24, R8, R44, RZ ;  /* 0x0000002c0818723c */ /* 0x000fe200000418ff */
[----:B------:R-:W-:Y:S02]  /*11140*/  ISETP.GE.AND P3, PT, R49, R54, PT ;  /* 0x000000363100720c */ /* 0x000fe40003f66270 */
[----:B------:R-:W-:-:S02]  /*11150*/  FSEL R114, R28, -INF , !P2 ;  /* 0xff8000001c727808 */ /* 0x000fc40005000000 */
[----:B------:R-:W-:Y:S01]  /*11160*/  FSEL R176, R29, -INF , !P0 ;  /* 0xff8000001db07808 */ /* 0x000fe20004000000 */
[----:B-1----:R-:W-:Y:S01]  /*11170*/  HMMA.16816.F32.BF16 R48, R8, R16, RZ ;  /* 0x000000100830723c */ /* 0x002fe200000418ff */
[----:B------:R-:W-:Y:S02]  /*11180*/  FSEL R107, R30, -INF , !P6 ;  /* 0xff8000001e6b7808 */ /* 0x000fe40007000000 */
[----:B------:R-:W-:Y:S02]  /*11190*/  FSEL R101, R31, -INF , !P3 ;  /* 0xff8000001f657808 */ /* 0x000fe40005800000 */
[----:B------:R-:W1:Y:S01]  /*111a0*/  LDSM.16.M88.4 R28, [R216] ;  /* 0x00000000d81c783b */ /* 0x000e620000000200 */
[----:B------:R-:W-:Y:S01]  /*111b0*/  LOP3.LUT R37, R52, 0xc9, R3, 0xfe, !PT ;  /* 0x000000c934257812 */ /* 0x000fe200078efe03 */
[----:B------:R-:W-:-:S04]  /*111c0*/  DEPBAR.LE SB0, 0x0 ;  /* 0x000080000000791a */ /* 0x000fc80000000000 */
[----:B------:R-:W-:Y:S01]  /*111d0*/  BAR.SYNC.DEFER_BLOCKING 0x0 ;  /* 0x0000000000007b1d */ /* 0x000fe20000010000 */
[C---:B------:R-:W-:Y:S02]  /*111e0*/  ISETP.GE.AND P0, PT, R37.reuse, R58, PT ;  /* 0x0000003a2500720c */ /* 0x040fe40003f06270 */
[----:B------:R-:W-:Y:S02]  /*111f0*/  ISETP.GE.AND P6, PT, R37, R54, PT ;  /* 0x000000362500720c */ /* 0x000fe40003fc6270 */
[----:B------:R-:W-:Y:S01]  /*11200*/  HMMA.16816.F32.BF16 R36, R8, R46, RZ ;  /* 0x0000002e0824723c */ /* 0x000fe200000418ff */
[----:B------:R-:W-:Y:S02]  /*11210*/  LOP3.LUT R45, R52, 0xc8, R3, 0xfe, !PT ;  /* 0x000000c8342d7812 */ /* 0x000fe400078efe03 */
[----:B------:R-:W-:Y:S02]  /*11220*/  FSEL R115, R115, -INF , !P4 ;  /* 0xff80000073737808 */ /* 0x000fe40006000000 */
[C---:B------:R-:W-:Y:S01]  /*11230*/  ISETP.GE.AND P4, PT, R45.reuse, R58, PT ;  /* 0x0000003a2d00720c */ /* 0x040fe20003f86270 */
[----:B--2---:R-:W-:Y:S01]  /*11240*/  HMMA.16816.F32.BF16 R24, R4, R12, R24 ;  /* 0x0000000c0418723c */ /* 0x004fe20000041818 */
[----:B------:R-:W-:-:S02]  /*11250*/  ISETP.GE.AND P2, PT, R45, R54, PT ;  /* 0x000000362d00720c */ /* 0x000fc40003f46270 */
[--C-:B------:R-:W-:Y:S02]  /*11260*/  LOP3.LUT R45, R52, 0xd0, R3.reuse, 0xfe, !PT ;  /* 0x000000d0342d7812 */ /* 0x100fe400078efe03 */
[----:B------:R-:W-:Y:S01]  /*11270*/  FSEL R20, R20, -INF , !P4 ;  /* 0xff80000014147808 */ /* 0x000fe20006000000 */
[----:B------:R-:W-:Y:S01]  /*11280*/  HMMA.16816.F32.BF16 R8, R8, R18, RZ ;  /* 0x000000120808723c */ /* 0x000fe200000418ff */
[C---:B------:R-:W-:Y:S02]  /*11290*/  ISETP.GE.AND P3, PT, R45.reuse, R58, PT ;  /* 0x0000003a2d00720c */ /* 0x040fe40003f66270 */
[----:B------:R-:W-:Y:S02]  /*112a0*/  ISETP.GE.AND P4, PT, R45, R54, PT ;  /* 0x000000362d00720c */ /* 0x000fe40003f86270 */
[C-C-:B------:R-:W-:Y:S02]  /*112b0*/  LOP3.LUT R47, R52.reuse, 0xd1, R3.reuse, 0xfe, !PT ;  /* 0x000000d1342f7812 */ /* 0x140fe400078efe03 */
[----:B------:R-:W-:-:S02]  /*112c0*/  LOP3.LUT R45, R52, 0xd8, R3, 0xfe, !PT ;  /* 0x000000d8342d7812 */ /* 0x000fc400078efe03 */
[----:B------:R-:W-:Y:S02]  /*112d0*/  FSEL R97, R22, -INF , !P2 ;  /* 0xff80000016617808 */ /* 0x000fe40005000000 */
[----:B------:R-:W-:Y:S01]  /*112e0*/  FSEL R21, R21, -INF , !P0 ;  /* 0xff80000015157808 */ /* 0x000fe20004000000 */
[C---:B------:R-:W-:Y:S01]  /*112f0*/  HMMA.16816.F32.BF16 R36, R4.reuse, R14, R36 ;  /* 0x0000000e0424723c */ /* 0x040fe20000041824 */
[----:B------:R-:W-:Y:S02]  /*11300*/  FSEL R93, R23, -INF , !P6 ;  /* 0xff800000175d7808 */ /* 0x000fe40007000000 */
[C---:B------:R-:W-:Y:S02]  /*11310*/  ISETP.GE.AND P2, PT, R47.reuse, R58, PT ;  /* 0x0000003a2f00720c */ /* 0x040fe40003f46270 */
[----:B------:R-:W-:Y:S01]  /*11320*/  ISETP.GE.AND P0, PT, R47, R54, PT ;  /* 0x000000362f00720c */ /* 0x000fe20003f06270 */
[----:B-1----:R-:W-:Y:S01]  /*11330*/  HMMA.16816.F32.BF16 R48, R4, R28, R48 ;  /* 0x0000001c0430723c */ /* 0x002fe20000041830 */
[----:B------:R-:W-:-:S02]  /*11340*/  ISETP.GE.AND P6, PT, R45, R58, PT ;  /* 0x0000003a2d00720c */ /* 0x000fc40003fc6270 */
[C-C-:B------:R-:W-:Y:S02]  /*11350*/  LOP3.LUT R23, R52.reuse, 0xd9, R3.reuse, 0xfe, !PT ;  /* 0x000000d934177812 */ /* 0x140fe400078efe03 */
[----:B------:R-:W-:Y:S01]  /*11360*/  LOP3.LUT R19, R52, 0xe0, R3, 0xfe, !PT ;  /* 0x000000e034137812 */ /* 0x000fe200078efe03 */
[----:B------:R-:W-:Y:S01]  /*11370*/  HMMA.16816.F32.BF16 R8, R4, R30, R8 ;  /* 0x0000001e0408723c */ /* 0x000fe20000041808 */
[----:B------:R-:W-:Y:S02]  /*11380*/  FSEL R13, R40, -INF , !P3 ;  /* 0xff800000280d7808 */ /* 0x000fe40005800000 */
[----:B------:R-:W-:Y:S02]  /*11390*/  ISETP.GE.AND P3, PT, R45, R54, PT ;  /* 0x000000362d00720c */ /* 0x000fe40003f66270 */
[----:B------:R-:W-:Y:S02]  /*113a0*/  FSEL R17, R41, -INF , !P2 ;  /* 0xff80000029117808 */ /* 0x000fe40005000000 */
[----:B------:R-:W-:-:S02]  /*113b0*/  FSEL R45, R43, -INF , !P0 ;  /* 0xff8000002b2d7808 */ /* 0x000fc40004000000 */
[----:B------:R-:W-:Y:S02]  /*113c0*/  FSEL R15, R32, -INF , !P6 ;  /* 0xff800000200f7808 */ /* 0x000fe40007000000 */
[-C--:B------:R-:W-:Y:S02]  /*113d0*/  ISETP.GE.AND P2, PT, R23, R58.reuse, PT ;  /* 0x0000003a1700720c */ /* 0x080fe40003f46270 */
[C---:B------:R-:W-:Y:S02]  /*113e0*/  ISETP.GE.AND P0, PT, R19.reuse, R58, PT ;  /* 0x0000003a1300720c */ /* 0x040fe40003f06270 */
[----:B------:R-:W-:Y:S02]  /*113f0*/  ISETP.GE.AND P6, PT, R19, R54, PT ;  /* 0x000000361300720c */ /* 0x000fe40003fc6270 */
[----:B------:R-:W-:Y:S02]  /*11400*/  FSEL R46, R42, -INF , !P4 ;  /* 0xff8000002a2e7808 */ /* 0x000fe40006000000 */
[----:B------:R-:W-:-:S02]  /*11410*/  LOP3.LUT R19, R52, 0xe1, R3, 0xfe, !PT ;  /* 0x000000e134137812 */ /* 0x000fc400078efe03 */
[----:B------:R-:W-:Y:S02]  /*11420*/  ISETP.GE.AND P4, PT, R23, R54, PT ;  /* 0x000000361700720c */ /* 0x000fe40003f86270 */
[----:B------:R-:W-:Y:S02]  /*11430*/  LOP3.LUT R23, R52, 0xe8, R3, 0xfe, !PT ;  /* 0x000000e834177812 */ /* 0x000fe400078efe03 */
[----:B------:R-:W-:Y:S02]  /*11440*/  FSEL R44, R34, -INF , !P3 ;  /* 0xff800000222c7808 */ /* 0x000fe40005800000 */
[----:B------:R-:W-:Y:S02]  /*11450*/  FSEL R33, R33, -INF , !P2 ;  /* 0xff80000021217808 */ /* 0x000fe40005000000 */
[C---:B------:R-:W-:Y:S02]  /*11460*/  ISETP.GE.AND P3, PT, R19.reuse, R58, PT ;  /* 0x0000003a1300720c */ /* 0x040fe40003f66270 */
[----:B------:R-:W-:-:S02]  /*11470*/  ISETP.GE.AND P2, PT, R19, R54, PT ;  /* 0x000000361300720c */ /* 0x000fc40003f46270 */
[----:B------:R-:W-:Y:S02]  /*11480*/  FSEL R19, R24, -INF , !P0 ;  /* 0xff80000018137808 */ /* 0x000fe40004000000 */
[----:B------:R-:W-:Y:S02]  /*11490*/  ISETP.GE.AND P0, PT, R23, R54, PT ;  /* 0x000000361700720c */ /* 0x000fe40003f06270 */
[----:B------:R-:W-:Y:S02]  /*114a0*/  LOP3.LUT R7, R52, 0xf1, R3, 0xfe, !PT ;  /* 0x000000f134077812 */ /* 0x000fe400078efe03 */
[----:B------:R-:W-:Y:S02]  /*114b0*/  FSEL R40, R38, -INF , !P0 ;  /* 0xff80000026287808 */ /* 0x000fe40004000000 */
[----:B------:R-:W-:Y:S02]  /*114c0*/  ISETP.GE.AND P0, PT, R7, R58, PT ;  /* 0x0000003a0700720c */ /* 0x000fe40003f06270 */
[----:B------:R-:W-:-:S02]  /*114d0*/  FSEL R43, R35, -INF , !P4 ;  /* 0xff800000232b7808 */ /* 0x000fc40006000000 */
[----:B------:R-:W-:Y:S02]  /*114e0*/  FSEL R49, R49, -INF , !P0 ;  /* 0xff80000031317808 */ /* 0x000fe40004000000 */
[----:B------:R-:W-:Y:S02]  /*114f0*/  ISETP.GT.AND P0, PT, R246, R237, PT ;  /* 0x000000edf600720c */ /* 0x000fe40003f04270 */
        /* <DEDUP_REMOVED lines=14> */
[-C--:B------:R-:W-:Y:S02]  /*115e0*/  ISETP.GE.AND P4, PT, R23, R54.reuse, PT ;  /* 0x000000361700720c */ /* 0x080fe40003f86270 */
[----:B------:R-:W-:-:S02]  /*115f0*/  ISETP.GE.AND P3, PT, R7, R54, PT ;  /* 0x000000360700720c */ /* 0x000fc40003f66270 */
[C---:B------:R-:W-:Y:S02]  /*11600*/  ISETP.GE.AND P6, PT, R3.reuse, R58, PT ;  /* 0x0000003a0300720c */ /* 0x040fe40003fc6270 */
        /* <DEDUP_REMOVED lines=12> */
[----:B------:R-:W-:Y:S01]  /*116d0*/  IADD3 R12, R52, -0x100, RZ ;  /* 0xffffff00340c7810 */ /* 0x000fe20007ffe0ff */
        /* <DEDUP_REMOVED lines=40> */
[C---:B------:R-:W-:Y:S01]  /*11960*/  IMAD.WIDE R22, R11.reuse, 0x4, R244 ;  /* 0x000000040b167825 */ /* 0x040fe200078e02f4 */
        /* <DEDUP_REMOVED lines=16> */
.L_x_2539:
[----:B------:R-:W-:Y:S02]  /*11a70*/  ULDC UR6, c[0x0][0x248] ;  /* 0x0000920000067ab9 */ /* 0x000fe40000000800 */
[----:B------:R-:W-:-:S06]  /*11a80*/  USHF.L.U32 UR4, UR6, 0x8, URZ ;  /* 0x0000000806047899 */ /* 0x000fcc000800063f */
[----:B------:R-:W-:-:S04]  /*11a90*/  IADD3 R8, RZ, -UR4, RZ ;  /* 0x80000004ff087c10 */ /* 0x000fc8000fffe0ff */
[----:B------:R-:W-:-:S07]  /*11aa0*/  SHF.R.S32.HI R4, RZ, 0x1f, R8 ;  /* 0x0000001fff047819 */ /* 0x000fce0000011408 */
.L_x_2540:
        /* <DEDUP_REMOVED lines=31> */
.L_x_2538:
[----:B------:R-:W-:Y:S01]  /*11ca0*/  FMNMX.FTZ R4, R2, R67, !PT ;  /* 0x0000004302047209 */ /* 0x000fe20007810000 */
[----:B------:R-:W-:Y:S01]  /*11cb0*/  ULDC UR4, c[0x0][0x2ec] ;  /* 0x0000bb0000047ab9 */ /* 0x000fe20000000800 */
[----:B-1----:R-:W-:Y:S02]  /*11cc0*/  LDSM.16.MT88.4 R8, [R231+0x5000] ;  /* 0x00500000e708783b */ /* 0x002fe40000004200 */
        /* <DEDUP_REMOVED lines=99> */
[----:B------:R-:W-:Y:S01]  /*12300*/  MUFU.EX2 R156, R156 ;  /* 0x0000009c009c7308 */ /* 0x000fe20000000800 */
[--C-:B------:R-:W-:Y:S01]  /*12310*/  FFMA.FTZ R52, R25, UR4, -R88.reuse ;  /* 0x0000000419347c23 */ /* 0x100fe20008010858 */
[----:B------:R-:W-:Y:S01]  /*12320*/  FMNMX.FTZ R7, R102, R7, !PT ;  /* 0x0000000766077209 */ /* 0x000fe20007810000 */
[----:B------:R-:W-:Y:S01]  /*12330*/  LDSM.16.MT88.4 R24, [R231+0x5400] ;  /* 0x00540000e718783b */ /* 0x000fe20000004200 */
        /* <DEDUP_REMOVED lines=148> */
[--C-:B------:R-:W-:Y:S01]  /*12c80*/  FFMA.FTZ R195, R195, UR4, -R50.reuse ;  /* 0x00000004c3c37c23 */ /* 0x100fe20008010832 */
[--C-:B------:R-:W-:Y:S01]  /*12c90*/  FFMA.FTZ R124, R124, UR4, -R50.reuse ;  /* 0x000000047c7c7c23 */ /* 0x100fe20008010832 */
[----:B------:R-:W-:Y:S01]  /*12ca0*/  FMUL.FTZ R150, R2, UR4 ;  /* 0x0000000402967c20 */ /* 0x000fe20008410000 */
[----:B------:R-:W-:Y:S01]  /*12cb0*/  FMUL.FTZ R148, R5, UR4 ;  /* 0x0000000405947c20 */ /* 0x000fe20008410000 */
[----:B------:R-:W-:Y:S01]  /*12cc0*/  MUFU.EX2 R154, R154 ;  /* 0x0000009a009a7308 */ /* 0x000fe20000000800 */
[--C-:B------:R-:W-:Y:S01]  /*12cd0*/  FFMA.FTZ R179, R179, UR4, -R50.reuse ;  /* 0x00000004b3b37c23 */ /* 0x100fe20008010832 */
[--C-:B------:R-:W-:Y:S01]  /*12ce0*/  FFMA.FTZ R118, R118, UR4, -R50.reuse ;  /* 0x0000000476767c23 */ /* 0x100fe20008010832 */
[--C-:B------:R-:W-:Y:S01]  /*12cf0*/  FFMA.FTZ R153, R153, UR4, -R50.reuse ;  /* 0x0000000499997c23 */ /* 0x100fe20008010832 */
[----:B------:R-:W1:Y:S01]  /*12d00*/  LDSM.16.MT88.4 R4, [R232+0x5400] ;  /* 0x00540000e804783b */ /* 0x000e620000004200 */
        /* <DEDUP_REMOVED lines=40> */
[----:B------:R-:W-:-:S03]  /*12f90*/  FFMA.FTZ R3, R3, UR4, -R50 ;  /* 0x0000000403037c23 */ /* 0x000fc60008010832 */
        /* <DEDUP_REMOVED lines=27> */
[----:B------:R-:W-:Y:S01]  /*13150*/  FFMA.FTZ R146, R189, UR4, -R50 ;  /* 0x00000004bd927c23 */ /* 0x000fe20008010832 */
[----:B------:R-:W-:Y:S01]  /*13160*/  FFMA.FTZ R251, R251, R150, R156 ;  /* 0x00000096fbfb7223 */ /* 0x000fe2000001009c */
[----:B------:R-:W-:Y:S01]  /*13170*/  HMMA.16816.F32.BF16 R20, R12, R16, R20 ;  /* 0x000000100c14723c */ /* 0x000fe20000041814 */
[----:B------:R-:W-:-:S02]  /*13180*/  FFMA.FTZ R169, R250, R148, R154 ;  /* 0x00000094faa97223 */ /* 0x000fc4000001009a */
[----:B------:R-:W-:Y:S01]  /*13190*/  MUFU.EX2 R127, R127 ;  /* 0x0000007f007f7308 */ /* 0x000fe20000000800 */
[----:B------:R-:W-:Y:S01]  /*131a0*/  FADD.FTZ R148, R130, R251 ;  /* 0x000000fb82947221 */ /* 0x000fe20000010000 */
[----:B------:R-:W-:Y:S01]  /*131b0*/  FADD.FTZ R128, R128, R169 ;  /* 0x000000a980807221 */ /* 0x000fe20000010000 */
[----:B------:R-:W-:Y:S01]  /*131c0*/  HMMA.16816.F32.BF16 R16, R12, R18, R140 ;  /* 0x000000120c10723c */ /* 0x000fe2000004188c */
[----:B------:R-:W-:Y:S01]  /*131d0*/  FFMA.FTZ R130, R165, UR4, -R50 ;  /* 0x00000004a5827c23 */ /* 0x000fe20008010832 */
[----:B------:R-:W-:Y:S01]  /*131e0*/  FADD.FTZ R199, R199, R148 ;  /* 0x00000094c7c77221 */ /* 0x000fe20000010000 */
[----:B------:R-:W-:Y:S02]  /*131f0*/  FADD.FTZ R195, R195, R128 ;  /* 0x00000080c3c37221 */ /* 0x000fe40000010000 */
        /* <DEDUP_REMOVED lines=19> */
[----:B-1----:R-:W-:Y:S03]  /*13330*/  HMMA.16816.F32.BF16 R20, R32, R4, R20 ;  /* 0x000000042014723c */ /* 0x002fe60000041814 */
[----:B------:R-:W-:Y:S01]  /*13340*/  MUFU.EX2 R98, R98 ;  /* 0x0000006200627308 */ /* 0x000fe20000000800 */
[----:B------:R-:W-:-:S02]  /*13350*/  FADD.FTZ R155, R155, R120 ;  /* 0x000000789b9b7221 */ /* 0x000fc40000010000 */
[----:B------:R-:W-:Y:S01]  /*13360*/  HMMA.16816.F32.BF16 R16, R32, R6, R16 ;  /* 0x000000062010723c */ /* 0x000fe20000041810 */
[----:B------:R-:W1:Y:S01]  /*13370*/  LDSM.16.MT88.4 R4, [R232+0x5c00] ;  /* 0x005c0000e804783b */ /* 0x000e620000004200 */
        /* <DEDUP_REMOVED lines=16> */
[C---:B------:R-:W-:Y:S02]  /*13480*/  HMMA.16816.F32.BF16 R20, R12.reuse, R28, R20 ;  /* 0x0000001c0c14723c */ /* 0x040fe40000041814 */
[----:B------:R-:W-:Y:S01]  /*13490*/  FADD.FTZ R100, R100, R117 ;  /* 0x0000007564647221 */ /* 0x000fe20000010000 */
[----:B------:R-:W-:Y:S03]  /*134a0*/  MUFU.EX2 R2, R2 ;  /* 0x0000000200027308 */ /* 0x000fe60000000800 */
        /* <DEDUP_REMOVED lines=95> */
[----:B---3--:R-:W-:-:S07]  /*13aa0*/  F2FP.BF16.F32.PACK_AB R15, R175, R158 ;  /* 0x0000009eaf0f723e */ /* 0x008fce00000010ff */
[----:B------:R-:W-:Y:S01]  /*13ab0*/  MUFU.EX2 R71, R71 ;  /* 0x0000004700477308 */ /* 0x000fe20000000800 */
[C---:B----4-:R-:W-:Y:S06]  /*13ac0*/  HMMA.16816.F32.BF16 R136, R12.reuse, R8, R136 ;  /* 0x000000080c88723c */ /* 0x050fec0000041888 */
[----:B------:R-:W-:Y:S01]  /*13ad0*/  HMMA.16816.F32.BF16 R132, R12, R10, R132 ;  /* 0x0000000a0c84723c */ /* 0x000fe20000041884 */
[----:B------:R-:W3:Y:S01]  /*13ae0*/  MUFU.EX2 R70, R70 ;  /* 0x0000004600467308 */ /* 0x000ee20000000800 */
[----:B------:R-:W4:Y:S01]  /*13af0*/  LDSM.16.MT88.4 R8, [R231+0x7800] ;  /* 0x00780000e708783b */ /* 0x000f220000004200 */
[----:B--2---:R-:W-:Y:S01]  /*13b00*/  F2FP.BF16.F32.PACK_AB R32, R72, R73 ;  /* 0x000000494820723e */ /* 0x004fe200000010ff */
[----:B------:R-:W-:-:S02]  /*13b10*/  FADD.FTZ R73, R73, R74 ;  /* 0x0000004a49497221 */ /* 0x000fc40000010000 */
[C---:B------:R-:W-:Y:S02]  /*13b20*/  HMMA.16816.F32.BF16 R20, R12.reuse, R16, R20 ;  /* 0x000000100c14723c */ /* 0x040fe40000041814 */
[----:B------:R-:W-:Y:S01]  /*13b30*/  FADD.FTZ R72, R72, R73 ;  /* 0x0000004948487221 */ /* 0x000fe20000010000 */
[----:B------:R-:W-:Y:S03]  /*13b40*/  MUFU.EX2 R160, R160 ;  /* 0x000000a000a07308 */ /* 0x000fe60000000800 */
[----:B------:R-:W-:Y:S01]  /*13b50*/  HMMA.16816.F32.BF16 R28, R12, R18, R28 ;  /* 0x000000120c1c723c */ /* 0x000fe2000004181c */
[----:B------:R-:W2:Y:S04]  /*13b60*/  LDSM.16.MT88.4 R16, [R232+0x7800] ;  /* 0x00780000e810783b */ /* 0x000ea80000004200 */
[----:B------:R-:W5:Y:S01]  /*13b70*/  MUFU.EX2 R171, R171 ;  /* 0x000000ab00ab7308 */ /* 0x000f620000000800 */
[----:B---3--:R-:W-:Y:S01]  /*13b80*/  F2FP.BF16.F32.PACK_AB R34, R70, R71 ;  /* 0x000000474622723e */ /* 0x008fe200000010ff */
[----:B------:R-:W-:Y:S01]  /*13b90*/  FADD.FTZ R12, R118, R179 ;  /* 0x000000b3760c7221 */ /* 0x000fe20000010000 */
[----:B------:R-:W-:Y:S01]  /*13ba0*/  FADD.FTZ R71, R71, R72 ;  /* 0x0000004847477221 */ /* 0x000fe20000010000 */
[----:B------:R-:W-:-:S02]  /*13bb0*/  FFMA.FTZ R118, R157, UR4, -R88 ;  /* 0x000000049d767c23 */ /* 0x000fc40008010858 */
[----:B------:R-:W-:Y:S01]  /*13bc0*/  FADD.FTZ R153, R153, R12 ;  /* 0x0000000c99997221 */ /* 0x000fe20000010000 */
[----:B------:R-:W-:Y:S01]  /*13bd0*/  FADD.FTZ R70, R70, R71 ;  /* 0x0000004746467221 */ /* 0x000fe20000010000 */
[----:B------:R-:W-:Y:S02]  /*13be0*/  MUFU.EX2 R162, R162 ;  /* 0x000000a200a27308 */ /* 0x000fe40000000800 */
[----:B------:R-:W-:-:S04]  /*13bf0*/  FADD.FTZ R12, R114, R153 ;  /* 0x00000099720c7221 */ /* 0x000fc80000010000 */
[----:B------:R-:W-:Y:S02]  /*13c00*/  FADD.FTZ R127, R127, R12 ;  /* 0x0000000c7f7f7221 */ /* 0x000fe40000010000 */
[----:B------:R-:W3:Y:S01]  /*13c10*/  MUFU.EX2 R167, R167 ;  /* 0x000000a700a77308 */ /* 0x000ee20000000800 */
[----:B-----5:R-:W-:Y:S01]  /*13c20*/  F2FP.BF16.F32.PACK_AB R33, R171, R160 ;  /* 0x000000a0ab21723e */ /* 0x020fe200000010ff */
[----:B------:R-:W-:Y:S01]  /*13c30*/  FADD.FTZ R106, R106, R127 ;  /* 0x0000007f6a6a7221 */ /* 0x000fe20000010000 */
[----:B------:R-:W5:Y:S03]  /*13c40*/  LDSM.16.MT88.4 R12, [R232+0x7c00] ;  /* 0x007c0000e80c783b */ /* 0x000f660000004200 */
[----:B------:R-:W-:Y:S02]  /*13c50*/  FADD.FTZ R121, R121, R106 ;  /* 0x0000006a79797221 */ /* 0x000fe40000010000 */
[----:B------:R-:W-:Y:S02]  /*13c60*/  MUFU.EX2 R69, R69 ;  /* 0x0000004500457308 */ /* 0x000fe40000000800 */
[----:B------:R-:W-:-:S06]  /*13c70*/  FADD.FTZ R121, R102, R121 ;  /* 0x0000007966797221 */ /* 0x000fcc0000010000 */
[----:B------:R-:W4:Y:S01]  /*13c80*/  MUFU.EX2 R68, R68 ;  /* 0x0000004400447308 */ /* 0x000f220000000800 */
[----:B---3--:R-:W-:-:S07]  /*13c90*/  F2FP.BF16.F32.PACK_AB R35, R167, R162 ;  /* 0x000000a2a723723e */ /* 0x008fce00000010ff */
[----:B------:R-:W-:Y:S01]  /*13ca0*/  MUFU.EX2 R67, R67 ;  /* 0x0000004300437308 */ /* 0x000fe20000000800 */
[C---:B------:R-:W-:Y:S06]  /*13cb0*/  HMMA.16816.F32.BF16 R136, R32.reuse, R24, R136 ;  /* 0x000000182088723c */ /* 0x040fec0000041888 */
[----:B-1----:R-:W-:Y:S01]  /*13cc0*/  HMMA.16816.F32.BF16 R20, R32, R4, R20 ;  /* 0x000000042014723c */ /* 0x002fe20000041814 */
[----:B------:R-:W1:Y:S01]  /*13cd0*/  MUFU.EX2 R66, R66 ;  /* 0x0000004200427308 */ /* 0x000e620000000800 */
[----:B------:R-:W-:Y:S01]  /*13ce0*/  FFMA.FTZ R25, R131, UR4, -R50 ;  /* 0x0000000483197c23 */ /* 0x000fe20008010832 */
[----:B------:R-:W-:-:S03]  /*13cf0*/  FFMA.FTZ R24, R109, UR4, -R88 ;  /* 0x000000046d187c23 */ /* 0x000fc60008010858 */
[C---:B------:R-:W-:Y:S01]  /*13d00*/  HMMA.16816.F32.BF16 R28, R32.reuse, R6, R28 ;  /* 0x00000006201c723c */ /* 0x040fe2000004181c */
[C---:B----4-:R-:W-:Y:S01]  /*13d10*/  F2FP.BF16.F32.PACK_AB R4, R68.reuse, R69 ;  /* 0x000000454404723e */ /* 0x050fe200000010ff */
[----:B------:R-:W-:Y:S01]  /*13d20*/  FADD.FTZ R69, R69, R70 ;  /* 0x0000004645457221 */ /* 0x000fe20000010000 */
[----:B------:R-:W-:Y:S03]  /*13d30*/  MUFU.EX2 R130, R130 ;  /* 0x0000008200827308 */ /* 0x000fe60000000800 */
[----:B------:R-:W-:Y:S01]  /*13d40*/  HMMA.16816.F32.BF16 R132, R32, R26, R132 ;  /* 0x0000001a2084723c */ /* 0x000fe20000041884 */
[----:B------:R-:W-:-:S04]  /*13d50*/  FADD.FTZ R68, R68, R69 ;  /* 0x0000004544447221 */ /* 0x000fc80000010000 */
[----:B------:R-:W3:Y:S01]  /*13d60*/  MUFU.EX2 R163, R163 ;  /* 0x000000a300a37308 */ /* 0x000ee20000000800 */
        /* <DEDUP_REMOVED lines=14> */
[----:B---3--:R-:W-:-:S07]  /*13e50*/  F2FP.BF16.F32.PACK_AB R5, R163, R130 ;  /* 0x00000082a305723e */ /* 0x008fce00000010ff */
[----:B------:R-:W-:Y:S08]  /*13e60*/  MUFU.EX2 R65, R65 ;  /* 0x0000004100417308 */ /* 0x000ff00000000800 */
[----:B------:R-:W3:Y:S01]  /*13e70*/  MUFU.EX2 R64, R64 ;  /* 0x0000004000407308 */ /* 0x000ee20000000800 */
[----:B-1----:R-:W-:-:S07]  /*13e80*/  F2FP.BF16.F32.PACK_AB R7, R159, R124 ;  /* 0x0000007c9f07723e */ /* 0x002fce00000010ff */
[C---:B------:R-:W-:Y:S01]  /*13e90*/  HMMA.16816.F32.BF16 R136, R4.reuse, R8, R136 ;  /* 0x000000080488723c */ /* 0x040fe20000041888 */
[----:B------:R-:W-:Y:S05]  /*13ea0*/  MUFU.EX2 R63, R63 ;  /* 0x0000003f003f7308 */ /* 0x000fea0000000800 */
[C---:B--2---:R-:W-:Y:S01]  /*13eb0*/  HMMA.16816.F32.BF16 R20, R4.reuse, R16, R20 ;  /* 0x000000100414723c */ /* 0x044fe20000041814 */
        /* <DEDUP_REMOVED lines=13> */
[----:B---3--:R-:W-:Y:S01]  /*13f90*/  F2FP.BF16.F32.PACK_AB R4, R64, R65 ;  /* 0x000000414004723e */ /* 0x008fe200000010ff */
        /* <DEDUP_REMOVED lines=31> */
[----:B--2---:R-:W-:Y:S01]  /*14190*/  HMMA.16816.F32.BF16 R136, R4, R16, R136 ;  /* 0x000000100488723c */ /* 0x004fe20000041888 */
[----:B------:R-:W-:-:S03]  /*141a0*/  FADD.FTZ R146, R146, R191 ;  /* 0x000000bf92927221 */ /* 0x000fc60000010000 */
[----:B------:R-:W-:Y:S01]  /*141b0*/  MUFU.EX2 R32, R32 ;  /* 0x0000002000207308 */ /* 0x000fe20000000800 */
[----:B------:R-:W-:Y:S01]  /*141c0*/  FADD.FTZ R187, R187, R146 ;  /* 0x00000092bbbb7221 */ /* 0x000fe20000010000 */
[----:B------:R-:W-:Y:S01]  /*141d0*/  HMMA.16816.F32.BF16 R132, R4, R18, R132 ;  /* 0x000000120484723c */ /* 0x000fe20000041884 */
[----:B------:R-:W2:Y:S02]  /*141e0*/  LDSM.16.MT88.4 R16, [R232+0x8400] ;  /* 0x00840000e810783b */ /* 0x000ea40000004200 */
[----:B------:R-:W-:-:S03]  /*141f0*/  FADD.FTZ R152, R152, R187 ;  /* 0x000000bb98987221 */ /* 0x000fc60000010000 */
[----:B------:R-:W4:Y:S01]  /*14200*/  MUFU.EX2 R33, R33 ;  /* 0x0000002100217308 */ /* 0x000f220000000800 */
[----:B------:R-:W-:Y:S01]  /*14210*/  FADD.FTZ R183, R183, R152 ;  /* 0x00000098b7b77221 */ /* 0x000fe20000010000 */
[----:B---3--:R-:W-:Y:S01]  /*14220*/  F2FP.BF16.F32.PACK_AB R4, R60, R61 ;  /* 0x0000003d3c04723e */ /* 0x008fe200000010ff */
        /* <DEDUP_REMOVED lines=21> */
[----:B------:R-:W-:Y:S01]  /*14380*/  HMMA.16816.F32.BF16 R20, R4, R8, R20 ;  /* 0x000000080414723c */ /* 0x000fe20000041814 */
[----:B------:R-:W-:-:S04]  /*14390*/  FADD.FTZ R159, R159, R124 ;  /* 0x0000007c9f9f7221 */ /* 0x000fc80000010000 */
[----:B------:R-:W-:Y:S01]  /*143a0*/  FADD.FTZ R114, R114, R159 ;  /* 0x0000009f72727221 */ /* 0x000fe20000010000 */
[----:B------:R-:W-:Y:S01]  /*143b0*/  HMMA.16816.F32.BF16 R28, R4, R10, R28 ;  /* 0x0000000a041c723c */ /* 0x000fe2000004181c */
[----:B------:R-:W3:Y:S01]  /*143c0*/  MUFU.EX2 R54, R54 ;  /* 0x0000003600367308 */ /* 0x000ee20000000800 */
        /* <DEDUP_REMOVED lines=9> */
[----:B------:R-:W2:Y:S02]  /*14460*/  MUFU.EX2 R45, R45 ;  /* 0x0000002d002d7308 */ /* 0x000ea40000000800 */
[----:B----4-:R-:W-:Y:S01]  /*14470*/  F2FP.BF16.F32.PACK_AB R4, R56, R57 ;  /* 0x000000393804723e */ /* 0x010fe200000010ff */
[----:B------:R-:W-:Y:S01]  /*14480*/  FADD.FTZ R33, R33, R32 ;  /* 0x0000002021217221 */ /* 0x000fe20000010000 */
[----:B---3--:R-:W-:Y:S01]  /*14490*/  F2FP.BF16.F32.PACK_AB R6, R54, R55 ;  /* 0x000000373606723e */ /* 0x008fe200000010ff */
[----:B------:R-:W-:-:S02]  /*144a0*/  FADD.FTZ R57, R57, R58 ;  /* 0x0000003a39397221 */ /* 0x000fc40000010000 */
[----:B------:R-:W-:Y:S01]  /*144b0*/  FADD.FTZ R0, R0, R33 ;  /* 0x0000002100007221 */ /* 0x000fe20000010000 */
[----:B------:R-:W-:Y:S01]  /*144c0*/  MUFU.EX2 R34, R34 ;  /* 0x0000002200227308 */ /* 0x000fe20000000800 */
[----:B------:R-:W-:Y:S02]  /*144d0*/  FADD.FTZ R56, R56, R57 ;  /* 0x0000003938387221 */ /* 0x000fe40000010000 */
[----:B------:R-:W-:Y:S02]  /*144e0*/  FADD.FTZ R93, R93, R0 ;  /* 0x000000005d5d7221 */ /* 0x000fe40000010000 */
[----:B------:R-:W-:-:S03]  /*144f0*/  FADD.FTZ R55, R55, R56 ;  /* 0x0000003837377221 */ /* 0x000fc60000010000 */
[----:B------:R-:W3:Y:S01]  /*14500*/  MUFU.EX2 R49, R49 ;  /* 0x0000003100317308 */ /* 0x000ee20000000800 */
[----:B--2---:R-:W-:Y:S01]  /*14510*/  F2FP.BF16.F32.PACK_AB R5, R45, R2 ;  /* 0x000000022d05723e */ /* 0x004fe200000010ff */
[----:B------:R-:W-:Y:S01]  /*14520*/  FADD.FTZ R2, R2, R93 ;  /* 0x0000005d02027221 */ /* 0x000fe20000010000 */
[----:B------:R-:W-:-:S03]  /*14530*/  FADD.FTZ R54, R54, R55 ;  /* 0x0000003736367221 */ /* 0x000fc60000010000 */
[----:B------:R-:W-:Y:S01]  /*14540*/  FADD.FTZ R45, R45, R2 ;  /* 0x000000022d2d7221 */ /* 0x000fe20000010000 */
[----:B------:R-:W-:Y:S01]  /*14550*/  MOV R2, R89 ;  /* 0x0000005900027202 */ /* 0x000fe20000000f00 */
        /* <DEDUP_REMOVED lines=16> */
[----:B--2---:R-:W-:Y:S01]  /*14660*/  F2FP.BF16.F32.PACK_AB R4, R52, R53 ;  /* 0x000000353404723e */ /* 0x004fe200000010ff */
[----:B------:R-:W-:Y:S01]  /*14670*/  FADD.FTZ R53, R53, R54 ;  /* 0x0000003635357221 */ /* 0x000fe20000010000 */
[----:B----4-:R-:W-:-:S03]  /*14680*/  F2FP.BF16.F32.PACK_AB R6, R118, R51 ;  /* 0x000000337606723e */ /* 0x010fc600000010ff */
[----:B------:R-:W-:Y:S02]  /*14690*/  FADD.FTZ R52, R52, R53 ;  /* 0x0000003534347221 */ /* 0x000fe40000010000 */
[----:B------:R-:W2:Y:S08]  /*146a0*/  MUFU.EX2 R40, R40 ;  /* 0x0000002800287308 */ /* 0x000eb00000000800 */
[----:B------:R-:W4:Y:S01]  /*146b0*/  MUFU.EX2 R39, R39 ;  /* 0x0000002700277308 */ /* 0x000f220000000800 */
[----:B-----5:R-:W-:Y:S01]  /*146c0*/  F2FP.BF16.F32.PACK_AB R5, R41, R42 ;  /* 0x0000002a2905723e */ /* 0x020fe200000010ff */
[----:B------:R-:W-:-:S04]  /*146d0*/  FADD.FTZ R42, R42, R49 ;  /* 0x000000312a2a7221 */ /* 0x000fc80000010000 */
[----:B------:R-:W-:Y:S02]  /*146e0*/  FADD.FTZ R41, R41, R42 ;  /* 0x0000002a29297221 */ /* 0x000fe40000010000 */
[----:B------:R5:W-:Y:S02]  /*146f0*/  MUFU.EX2 R37, R8 ;  /* 0x0000000800257308 */ /* 0x000be40000000800 */
[----:B--2---:R-:W-:-:S06]  /*14700*/  FADD.FTZ R0, R40, R41 ;  /* 0x0000002928007221 */ /* 0x004fcc0000010000 */
[----:B------:R-:W-:Y:S01]  /*14710*/  MUFU.EX2 R24, R24 ;  /* 0x0000001800187308 */ /* 0x000fe20000000800 */
[C---:B----4-:R-:W-:Y:S01]  /*14720*/  F2FP.BF16.F32.PACK_AB R7, R39.reuse, R40 ;  /* 0x000000282707723e */ /* 0x050fe200000010ff */
[----:B------:R-:W-:-:S06]  /*14730*/  FADD.FTZ R0, R39, R0 ;  /* 0x0000000027007221 */ /* 0x000fcc0000010000 */
[C---:B-1----:R-:W-:Y:S01]  /*14740*/  HMMA.16816.F32.BF16 R20, R4.reuse, R12, R20 ;  /* 0x0000000c0414723c */ /* 0x042fe20000041814 */
[----:B-----5:R-:W1:Y:S01]  /*14750*/  LDSM.16.MT88.4 R8, [R231+0x8c00] ;  /* 0x008c0000e708783b */ /* 0x020e620000004200 */
[----:B------:R-:W2:Y:S04]  /*14760*/  MUFU.EX2 R35, R35 ;  /* 0x0000002300237308 */ /* 0x000ea80000000800 */
[----:B---3--:R-:W-:Y:S01]  /*14770*/  HMMA.16816.F32.BF16 R136, R4, R16, R136 ;  /* 0x000000100488723c */ /* 0x008fe20000041888 */
[----:B------:R-:W-:-:S03]  /*14780*/  FFMA.FTZ R12, R36, UR4, -R50 ;  /* 0x00000004240c7c23 */ /* 0x000fc60008010832 */
[----:B------:R-:W-:Y:S02]  /*14790*/  MUFU.EX2 R43, R43 ;  /* 0x0000002b002b7308 */ /* 0x000fe40000000800 */
[C---:B------:R-:W-:Y:S06]  /*147a0*/  HMMA.16816.F32.BF16 R28, R4.reuse, R14, R28 ;  /* 0x0000000e041c723c */ /* 0x040fec000004181c */
        /* <DEDUP_REMOVED lines=24> */
.L_x_2535:
        /* <DEDUP_REMOVED lines=17> */
.L_x_2545:
[----:B------:R-:W-:Y:S04]  /*14a40*/  DEPBAR.LE SB0, 0x0 ;  /* 0x000080000000791a */ /* 0x000fe80000000000 */
[----:B------:R-:W-:Y:S01]  /*14a50*/  BAR.SYNC.DEFER_BLOCKING 0x0 ;  /* 0x0000000000007b1d */ /* 0x000fe20000010000 */
[----:B------:R-:W-:Y:S01]  /*14a60*/  PLOP3.LUT P0, PT, PT, PT, UP0, 0x40, 0x0 ;  /* 0x000000000000781c */ /* 0x000fe20003f0e808 */
[----:B------:R-:W-:Y:S01]  /*14a70*/  VIADD R246, R246, 0xffffffff ;  /* 0xfffffffff6f67836 */ /* 0x000fe20000000000 */
[----:B------:R-:W-:Y:S01]  /*14a80*/  MOV R8, R249 ;  /* 0x000000f900087202 */ /* 0x000fe20000000f00 */
[----:B------:R-:W-:Y:S10]  /*14a90*/  IMAD.MOV.U32 R0, RZ, RZ, R248 ;  /* 0x000000ffff007224 */ /* 0x000ff400078e00f8 */
        /* <DEDUP_REMOVED lines=62> */
.L_x_2542:
        /* <DEDUP_REMOVED lines=132> */
[----:B------:R-:W-:Y:S01]  /*156c0*/  ULEA UR8, -UR9, URZ, 0x8 ;  /* 0x0000003f09087291 */ /* 0x000fe2000f8e413f */
[----:B------:R-:W-:Y:S01]  /*156d0*/  PLOP3.LUT P0, PT, PT, PT, UP0, 0x40, 0x0 ;  /* 0x000000000000781c */ /* 0x000fe20003f0e808 */
[----:B------:R-:W-:Y:S02]  /*156e0*/  ULDC.64 UR12, c[0x0][0x208] ;  /* 0x00008200000c7ab9 */ /* 0x000fe40000000a00 */
[----:B------:R-:W-:Y:S02]  /*156f0*/  USHF.R.S32.HI UR7, URZ, 0x1f, UR8 ;  /* 0x0000001f3f077899 */ /* 0x000fe40008011408 */
[----:B------:R-:W-:Y:S04]  /*15700*/  IMAD.U32 R156, RZ, RZ, UR8 ;  /* 0x00000008ff9c7e24 */ /* 0x000fe8000f8e00ff */
[----:B------:R-:W-:Y:S04]  /*15710*/  MOV R153, UR7 ;  /* 0x0000000700997c02 */ /* 0x000fe80008000f00 */
        /* <DEDUP_REMOVED lines=62> */
.L_x_2544:
        /* <DEDUP_REMOVED lines=28> */
.L_x_2543:
        /* <DEDUP_REMOVED lines=366> */
[--C-:B------:R-:W-:Y:S03]  /*173a0*/  FFMA.FTZ R78, R101, UR4, -R152.reuse ;  /* 0x00000004654e7c23 */ /* 0x100fe60008010898 */
[----:B------:R-:W1:Y:S01]  /*173b0*/  MUFU.EX2 R186, R186 ;  /* 0x000000ba00ba7308 */ /* 0x000e620000000800 */
[----:B-----5:R-:W-:Y:S01]  /*173c0*/  F2FP.BF16.F32.PACK_AB R34, R184, R189 ;  /* 0x000000bdb822723e */ /* 0x020fe200000010ff */
[----:B------:R-:W-:Y:S01]  /*173d0*/  FADD.FTZ R192, R192, R195 ;  /* 0x000000c3c0c07221 */ /* 0x000fe20000010000 */
[----:B------:R-:W-:Y:S01]  /*173e0*/  FADD.FTZ R202, R202, R201 ;  /* 0x000000c9caca7221 */ /* 0x000fe20000010000 */
[----:B------:R-:W-:Y:S01]  /*173f0*/  FFMA.FTZ R122, R122, UR4, -R151 ;  /* 0x000000047a7a7c23 */ /* 0x000fe20008010897 */
[----:B------:R-:W-:Y:S01]  /*17400*/  FFMA.FTZ R124, R124, UR4, -R152 ;  /* 0x000000047c7c7c23 */ /* 0x000fe20008010898 */
        /* <DEDUP_REMOVED lines=324> */
[----:B------:R-:W-:Y:S01]  /*18850*/  FADD.FTZ R50, R50, R3 ;  /* 0x0000000332327221 */ /* 0x000fe20000010000 */
[----:B------:R-:W-:Y:S01]  /*18860*/  MOV R3, R0 ;  /* 0x0000000000037202 */ /* 0x000fe20000000f00 */
[----:B------:R-:W-:Y:S10]  /*18870*/  MUFU.EX2 R37, R37 ;  /* 0x0000002500257308 */ /* 0x000ff40000000800 */
[----:B------:R-:W1:Y:S01]  /*18880*/  MUFU.EX2 R250, R151 ;  /* 0x0000009700fa7308 */ /* 0x000e620000000800 */
[C---:B--2---:R-:W-:Y:S01]  /*18890*/  F2FP.BF16.F32.PACK_AB R134, R251.reuse, R36 ;  /* 0x00000024fb86723e */ /* 0x044fe200000010ff */
[----:B------:R-:W-:Y:S04]  /*188a0*/  FADD.FTZ R36, R36, R5 ;  /* 0x0000000524247221 */ /* 0x000fe80000010000 */
[----:B------:R-:W-:Y:S01]  /*188b0*/  FADD.FTZ R251, R251, R36 ;  /* 0x00000024fbfb7221 */ /* 0x000fe20000010000 */
[C---:B-1----:R-:W-:Y:S01]  /*188c0*/  F2FP.BF16.F32.PACK_AB R135, R250.reuse, R37 ;  /* 0x00000025fa87723e */ /* 0x042fe200000010ff */
[----:B------:R-:W-:Y:S04]  /*188d0*/  FADD.FTZ R37, R37, R50 ;  /* 0x0000003225257221 */ /* 0x000fe80000010000 */
        /* <DEDUP_REMOVED lines=8> */
.L_x_2541:
[----:B------:R-:W1:Y:S01]  /*18960*/  SHFL.BFLY PT, R7, R250, 0x2, 0x1f ;  /* 0x0c401f00fa077f89 */ /* 0x000e6200000e0000 */
[----:B------:R-:W2:Y:S01]  /*18970*/  S2UR UR5, SR_CgaCtaId ;  /* 0x00000000000579c3 */ /* 0x000ea20000008800 */
[----:B------:R-:W-:Y:S01]  /*18980*/  IMAD.MOV.U32 R12, RZ, RZ, 0x3f800000 ;  /* 0x3f800000ff0c7424 */ /* 0x000fe200078e00ff */
[----:B------:R-:W-:Y:S01]  /*18990*/  UMOV UR4, 0x400 ;  /* 0x0000040000047882 */ /* 0x000fe20000000000 */
[----:B------:R-:W3:Y:S01]  /*189a0*/  SHFL.BFLY PT, R6, R251, 0x2, 0x1f ;  /* 0x0c401f00fb067f89 */ /* 0x000ee200000e0000 */
[----:B------:R-:W-:Y:S01]  /*189b0*/  IMAD.MOV.U32 R11, RZ, RZ, 0x3f800000 ;  /* 0x3f800000ff0b7424 */ /* 0x000fe200078e00ff */
[----:B------:R-:W-:Y:S01]  /*189c0*/  ULDC.64 UR6, c[0x0][0x208] ;  /* 0x0000820000067ab9 */ /* 0x000fe20000000a00 */
[----:B------:R-:W-:Y:S01]  /*189d0*/  BSSY B0, `(.L_x_2546) ;  /* 0x0000099000007945 */ /* 0x000fe20003800000 */
[----:B------:R-:W4:Y:S01]  /*189e0*/  S2R R3, SR_TID.X ;  /* 0x0000000000037919 */ /* 0x000f220000002100 */
        /* <DEDUP_REMOVED lines=10> */
[----:B------:R-:W-:-:S03]  /*18a90*/  SHF.R.S32.HI R9, RZ, 0x2, R8 ;  /* 0x00000002ff097819 */ /* 0x000fc60000011408 */
[----:B------:R-:W-:Y:S01]  /*18aa0*/  IMAD.SHL.U32 R18, R18, 0x4, RZ ;  /* 0x0000000412127824 */ /* 0x000fe200078e00ff */
[----:B------:R-:W-:Y:S01]  /*18ab0*/  SHF.R.S32.HI R14, RZ, 0x1f, R9 ;  /* 0x0000001fff0e7819 */ /* 0x000fe20000011409 */
[----:B--2---:R-:W-:Y:S01]  /*18ac0*/  FADD.FTZ R4, R7, R4 ;  /* 0x0000000407047221 */ /* 0x004fe20000010000 */
[----:B------:R-:W-:Y:S02]  /*18ad0*/  LEA.HI R7, R10, R3, RZ, 0x3 ;  /* 0x000000030a077211 */ /* 0x000fe400078f18ff */
[----:B------:R-:W-:Y:S01]  /*18ae0*/  LEA.HI R16, R14, R9, RZ, 0x3 ;  /* 0x000000090e107211 */ /* 0x000fe200078f18ff */
[----:B---3--:R-:W-:Y:S01]  /*18af0*/  FADD.FTZ R5, R6, R5 ;  /* 0x0000000506057221 */ /* 0x008fe20000010000 */
[----:B------:R-:W-:Y:S02]  /*18b00*/  SHF.R.S32.HI R6, RZ, 0x3, R7 ;  /* 0x00000003ff067819 */ /* 0x000fe40000011407 */
[C---:B------:R-:W-:Y:S02]  /*18b10*/  LOP3.LUT R14, R7.reuse, 0xfffffff8, RZ, 0xc0, !PT ;  /* 0xfffffff8070e7812 */ /* 0x040fe400078ec0ff */
[----:B------:R-:W-:-:S02]  /*18b20*/  LEA.HI R13, R7, R6, RZ, 0x1 ;  /* 0x00000006070d7211 */ /* 0x000fc400078f08ff */
[----:B------:R-:W-:Y:S01]  /*18b30*/  LOP3.LUT R16, R16, 0xfffffff8, RZ, 0xc0, !PT ;  /* 0xfffffff810107812 */ /* 0x000fe200078ec0ff */
[----:B------:R-:W-:Y:S01]  /*18b40*/  IMAD.IADD R7, R3, 0x1, -R14 ;  /* 0x0000000103077824 */ /* 0x000fe200078e0a0e */
[----:B------:R-:W-:Y:S02]  /*18b50*/  LOP3.LUT R13, R13, 0xfffffffe, RZ, 0xc0, !PT ;  /* 0xfffffffe0d0d7812 */ /* 0x000fe400078ec0ff */
[----:B------:R-:W-:Y:S01]  /*18b60*/  LOP3.LUT R18, R18, 0x3fffff00, RZ, 0xc0, !PT ;  /* 0x3fffff0012127812 */ /* 0x000fe200078ec0ff */
[----:B------:R-:W-:Y:S01]  /*18b70*/  IMAD.IADD R16, R9, 0x1, -R16 ;  /* 0x0000000109107824 */ /* 0x000fe200078e0a10 */
[----:B------:R-:W-:Y:S02]  /*18b80*/  IADD3 R13, R6, -R13, RZ ;  /* 0x8000000d060d7210 */ /* 0x000fe40007ffe0ff */
[----:B------:R-:W-:Y:S02]  /*18b90*/  LEA.HI R14, R10, R3, RZ, 0x4 ;  /* 0x000000030a0e7211 */ /* 0x000fe400078f20ff */
[----:B------:R-:W-:Y:S01]  /*18ba0*/  LEA.HI R15, R7, R7, RZ, 0x1 ;  /* 0x00000007070f7211 */ /* 0x000fe200078f08ff */
[----:B------:R-:W-:Y:S01]  /*18bb0*/  IMAD R13, R13, 0x20, R18 ;  /* 0x000000200d0d7824 */ /* 0x000fe200078e0212 */
[----:B------:R-:W-:-:S02]  /*18bc0*/  SHF.R.S32.HI R14, RZ, 0x4, R14 ;  /* 0x00000004ff0e7819 */ /* 0x000fc4000001140e */
[----:B------:R-:W-:Y:S02]  /*18bd0*/  LEA.HI R9, R16, R16, RZ, 0x1 ;  /* 0x0000001010097211 */ /* 0x000fe400078f08ff */
[----:B------:R-:W-:Y:S01]  /*18be0*/  LOP3.LUT R18, R15, 0xfffffffe, RZ, 0xc0, !PT ;  /* 0xfffffffe0f127812 */ /* 0x000fe200078ec0ff */
[----:B------:R-:W-:Y:S01]  /*18bf0*/  IMAD.SHL.U32 R14, R14, 0x40, RZ ;  /* 0x000000400e0e7824 */ /* 0x000fe200078e00ff */
[----:B------:R-:W-:Y:S02]  /*18c00*/  LOP3.LUT R17, R9, 0x1fffffe, RZ, 0xc0, !PT ;  /* 0x01fffffe09117812 */ /* 0x000fe400078ec0ff */
[----:B------:R-:W-:Y:S01]  /*18c10*/  SHF.R.S32.HI R15, RZ, 0x1, R15 ;  /* 0x00000001ff0f7819 */ /* 0x000fe2000001140f */
[----:B------:R-:W-:Y:S01]  /*18c20*/  IMAD.IADD R18, R7, 0x1, -R18 ;  /* 0x0000000107127824 */ /* 0x000fe200078e0a12 */
[----:B------:R-:W-:Y:S02]  /*18c30*/  IADD3 R17, R16, -R17, RZ ;  /* 0x8000001110117210 */ /* 0x000fe40007ffe0ff */
[----:B------:R-:W-:Y:S01]  /*18c40*/  LEA.HI R10, R10, R3, RZ, 0x5 ;  /* 0x000000030a0a7211 */ /* 0x000fe200078f28ff */
[----:B------:R-:W-:Y:S01]  /*18c50*/  IMAD.SHL.U32 R15, R15, 0x8, RZ ;  /* 0x000000080f0f7824 */ /* 0x000fe200078e00ff */
[----:B------:R-:W-:Y:S01]  /*18c60*/  LOP3.LUT R16, R8, 0xfffffffc, RZ, 0xc0, !PT ;  /* 0xfffffffc08107812 */ /* 0x000fe200078ec0ff */
[----:B------:R-:W-:Y:S01]  /*18c70*/  IMAD R13, R18, 0x4, R13 ;  /* 0x00000004120d7824 */ /* 0x000fe200078e020d */
[----:B------:R-:W-:Y:S01]  /*18c80*/  LOP3.LUT R14, R14, 0xc0, RZ, 0xc0, !PT ;  /* 0x000000c00e0e7812 */ /* 0x000fe200078ec0ff */
[----:B------:R-:W2:Y:S01]  /*18c90*/  S2R R8, SR_TID.X ;  /* 0x0000000000087919 */ /* 0x000ea20000002100 */
[----:B------:R-:W-:Y:S01]  /*18ca0*/  FSETP.NE.FTZ.AND P3, PT, R5, RZ, PT ;  /* 0x000000ff0500720b */ /* 0x000fe20003f75000 */
[----:B------:R-:W-:Y:S01]  /*18cb0*/  IMAD.IADD R16, R3, 0x1, -R16 ;  /* 0x0000000103107824 */ /* 0x000fe200078e0a10 */
[----:B------:R-:W-:-:S02]  /*18cc0*/  FSETP.NE.FTZ.AND P2, PT, R4, RZ, PT ;  /* 0x000000ff0400720b */ /* 0x000fc40003f55000 */
[----:B------:R-:W-:Y:S02]  /*18cd0*/  SHF.R.S32.HI R18, RZ, 0x1, R9 ;  /* 0x00000001ff127819 */ /* 0x000fe40000011409 */
[----:B------:R-:W-:Y:S02]  /*18ce0*/  SHF.R.S32.HI R9, RZ, 0x5, R10 ;  /* 0x00000005ff097819 */ /* 0x000fe4000001140a */
[----:B------:R-:W-:Y:S02]  /*18cf0*/  LOP3.LUT R19, R14, 0x18, R15, 0xf8, !PT ;  /* 0x000000180e137812 */ /* 0x000fe400078ef80f */
[C---:B------:R-:W-:Y:S01]  /*18d00*/  SHF.L.U32 R15, R18.reuse, 0x6, RZ ;  /* 0x00000006120f7819 */ /* 0x040fe200000006ff */
[----:B------:R-:W-:Y:S01]  /*18d10*/  IMAD R16, R9, 0x100, R16 ;  /* 0x0000010009107824 */ /* 0x000fe200078e0210 */
[----:B------:R-:W-:Y:S01]  /*18d20*/  LOP3.LUT P0, RZ, R18, 0x2, RZ, 0xc0, !PT ;  /* 0x0000000212ff7812 */ /* 0x000fe2000780c0ff */
[----:B------:R-:W3:Y:S01]  /*18d30*/  @P3 MUFU.RCP R12, R5 ;  /* 0x00000005000c3308 */ /* 0x000ee20000001000 */
[----:B------:R-:W-:Y:S01]  /*18d40*/  LOP3.LUT R15, R15, 0xc0, RZ, 0xc0, !PT ;  /* 0x000000c00f0f7812 */ /* 0x000fe200078ec0ff */
[----:B------:R-:W-:Y:S01]  /*18d50*/  IMAD R16, R17, 0x10, R16 ;  /* 0x0000001011107824 */ /* 0x000fe200078e0210 */
[----:B------:R-:W-:Y:S01]  /*18d60*/  SHF.R.U32.HI R14, RZ, 0x3, R14 ;  /* 0x00000003ff0e7819 */ /* 0x000fe2000001160e */
[----:B------:R-:W4:Y:S01]  /*18d70*/  @P3 LDC R37, c[0x0][0x2e8] ;  /* 0x0000ba00ff253b82 */ /* 0x000f220000000800 */
[----:B------:R-:W-:-:S02]  /*18d80*/  LEA.HI R17, R15, R15, RZ, 0x1d ;  /* 0x0000000f0f117211 */ /* 0x000fc400078fe8ff */
[----:B------:R-:W-:Y:S01]  /*18d90*/  LOP3.LUT R15, R18, 0x1, RZ, 0xc0, !PT ;  /* 0x00000001120f7812 */ /* 0x000fe200078ec0ff */
[----:B------:R-:W5:Y:S01]  /*18da0*/  @P2 MUFU.RCP R11, R4 ;  /* 0x00000004000b2308 */ /* 0x000f620000001000 */
[----:B------:R-:W-:Y:S01]  /*18db0*/  LOP3.LUT R14, R19, R14, RZ, 0x3c, !PT ;  /* 0x0000000e130e7212 */ /* 0x000fe200078e3cff */
[----:B------:R-:W-:Y:S01]  /*18dc0*/  IMAD.U32 R16, R16, 0x2, R17 ;  /* 0x0000000210107824 */ /* 0x000fe200078e0011 */
[----:B------:R-:W-:Y:S01]  /*18dd0*/  ISETP.NE.U32.AND P1, PT, R15, 0x1, PT ;  /* 0x000000010f00780c */ /* 0x000fe20003f25070 */
[----:B------:R-:W4:Y:S01]  /*18de0*/  @P2 LDC R35, c[0x0][0x2e8] ;  /* 0x0000ba00ff232b82 */ /* 0x000f220000000800 */
[----:B------:R-:W-:Y:S01]  /*18df0*/  MOV R15, 0xffffffe0 ;  /* 0xffffffe0000f7802 */ /* 0x000fe20000000f00 */
[----:B------:R-:W-:Y:S01]  /*18e00*/  IMAD.IADD R13, R13, 0x1, R14 ;  /* 0x000000010d0d7824 */ /* 0x000fe200078e020e */
[----:B------:R-:W-:Y:S01]  /*18e10*/  LEA R16, R16, UR5, 0x2 ;  /* 0x0000000510107c11 */ /* 0x000fe2000f8e10ff */
[----:B------:R-:W1:Y:S01]  /*18e20*/  @P3 MUFU.LG2 R5, R5 ;  /* 0x0000000500053308 */ /* 0x000e620000000c00 */
[----:B------:R-:W-:Y:S01]  /*18e30*/  SEL R15, R15, 0x20, !P1 ;  /* 0x000000200f0f7807 */ /* 0x000fe20004800000 */
[C---:B---3--:R-:W-:Y:S01]  /*18e40*/  FMUL.FTZ R144, R12.reuse, R144 ;  /* 0x000000900c907220 */ /* 0x048fe20000410000 */
[----:B------:R-:W-:Y:S01]  /*18e50*/  FMUL.FTZ R145, R12, R145 ;  /* 0x000000910c917220 */ /* 0x000fe20000410000 */
[C---:B------:R-:W-:Y:S01]  /*18e60*/  VIADD R17, R16.reuse, 0x40 ;  /* 0x0000004010117836 */ /* 0x040fe20000000000 */
[----:B------:R-:W-:Y:S01]  /*18e70*/  @P0 IADD3 R17, R16, -0x40, RZ ;  /* 0xffffffc010110810 */ /* 0x000fe20007ffe0ff */
[C---:B------:R-:W-:Y:S01]  /*18e80*/  FMUL.FTZ R140, R12.reuse, R140 ;  /* 0x0000008c0c8c7220 */ /* 0x040fe20000410000 */
[C---:B------:R-:W-:Y:S01]  /*18e90*/  FMUL.FTZ R141, R12.reuse, R141 ;  /* 0x0000008d0c8d7220 */ /* 0x040fe20000410000 */
[C---:B------:R-:W-:Y:S01]  /*18ea0*/  FMUL.FTZ R136, R12.reuse, R136 ;  /* 0x000000880c887220 */ /* 0x040fe20000410000 */
[C---:B-----5:R-:W-:Y:S01]  /*18eb0*/  FMUL.FTZ R147, R11.reuse, R147 ;  /* 0x000000930b937220 */ /* 0x060fe20000410000 */
        /* <DEDUP_REMOVED lines=9> */
[C---:B------:R-:W-:Y:S01]  /*18f50*/  FMUL.FTZ R135, R11.reuse, R135 ;  /* 0x000000870b877220 */ /* 0x040fe20000410000 */
[----:B------:R-:W-:Y:S01]  /*18f60*/  FMUL.FTZ R134, R11, R134 ;  /* 0x000000860b867220 */ /* 0x000fe20000410000 */
[----:B------:R-:W-:Y:S01]  /*18f70*/  IMAD.IADD R18, R15, 0x1, R17 ;  /* 0x000000010f127824 */ /* 0x000fe200078e0211 */
[----:B------:R-:W-:Y:S01]  /*18f80*/  STS.64 [R16], R144 ;  /* 0x0000009010007388 */ /* 0x000fe20000000a00 */
[----:B------:R-:W-:Y:S01]  /*18f90*/  LEA R34, R13, UR5, 0x2 ;  /* 0x000000050d227c11 */ /* 0x000fe2000f8e10ff */
[----:B------:R-:W3:Y:S01]  /*18fa0*/  LDC R14, c[0x0][0x270] ;  /* 0x00009c00ff0e7b82 */ /* 0x000ee20000000800 */
[----:B--2---:R-:W-:Y:S01]  /*18fb0*/  SHF.R.S32.HI R33, RZ, 0x1f, R8 ;  /* 0x0000001fff217819 */ /* 0x004fe20000011408 */
[----:B------:R-:W-:Y:S01]  /*18fc0*/  STS.64 [R16+0x400], R146 ;  /* 0x0004009210007388 */ /* 0x000fe20000000a00 */
[----:B------:R-:W-:Y:S01]  /*18fd0*/  SHF.R.S32.HI R32, RZ, 0x1f, R9 ;  /* 0x0000001fff207819 */ /* 0x000fe20000011409 */
[----:B------:R-:W2:Y:S01]  /*18fe0*/  @P2 MUFU.LG2 R4, R4 ;  /* 0x0000000400042308 */ /* 0x000ea20000000c00 */
[----:B------:R-:W-:Y:S01]  /*18ff0*/  LEA.HI R33, R33, R8, RZ, 0x5 ;  /* 0x0000000821217211 */ /* 0x000fe200078f28ff */
[----:B------:R-:W-:Y:S01]  /*19000*/  STS.64 [R12], R140 ;  /* 0x0000008c0c007388 */ /* 0x000fe20000000a00 */
[----:B------:R-:W-:Y:S01]  /*19010*/  LOP3.LUT R10, R10, 0xffffffe0, RZ, 0xc0, !PT ;  /* 0xffffffe00a0a7812 */ /* 0x000fe200078ec0ff */
[----:B-1----:R-:W-:Y:S01]  /*19020*/  @P3 FMUL.FTZ R5, R5, 0.69314718246459960938 ;  /* 0x3f31721805053820 */ /* 0x002fe20000410000 */
[----:B------:R-:W-:Y:S01]  /*19030*/  LOP3.LUT R33, R33, 0xffffffe0, RZ, 0xc0, !PT ;  /* 0xffffffe021217812 */ /* 0x000fe200078ec0ff */
[----:B------:R1:W-:Y:S01]  /*19040*/  STS.64 [R12+0x400], R142 ;  /* 0x0004008e0c007388 */ /* 0x0003e20000000a00 */
[----:B------:R-:W-:Y:S01]  /*19050*/  LEA.HI R32, R32, R9, RZ, 0x2 ;  /* 0x0000000920207211 */ /* 0x000fe200078f10ff */
[----:B------:R-:W-:-:S02]  /*19060*/  IMAD.IADD R10, R3, 0x1, -R10 ;  /* 0x00000001030a7824 */ /* 0x000fc400078e0a0a */
[----:B------:R1:W-:Y:S01]  /*19070*/  STS.64 [R17], R136 ;  /* 0x0000008811007388 */ /* 0x0003e20000000a00 */
[----:B------:R-:W-:Y:S01]  /*19080*/  IMAD.IADD R33, R8, 0x1, -R33 ;  /* 0x0000000108217824 */ /* 0x000fe200078e0a21 */
[----:B------:R-:W-:Y:S02]  /*19090*/  LOP3.LUT R32, R32, 0xffffffc, RZ, 0xc0, !PT ;  /* 0x0ffffffc20207812 */ /* 0x000fe400078ec0ff */
[----:B------:R1:W-:Y:S01]  /*190a0*/  STS.64 [R17+0x400], R138 ;  /* 0x0004008a11007388 */ /* 0x0003e20000000a00 */
[----:B------:R-:W-:Y:S02]  /*190b0*/  LOP3.LUT P0, RZ, R10, 0x3, RZ, 0xc0, !PT ;  /* 0x000000030aff7812 */ /* 0x000fe4000780c0ff */
[----:B------:R-:W-:Y:S01]  /*190c0*/  SHF.R.S32.HI R8, RZ, 0x1f, R33 ;  /* 0x0000001fff087819 */ /* 0x000fe20000011421 */
[----:B------:R1:W-:Y:S01]  /*190d0*/  STS.64 [R18], R132 ;  /* 0x0000008412007388 */ /* 0x0003e20000000a00 */
[----:B------:R-:W-:Y:S01]  /*190e0*/  IADD3 R32, R9, -R32, RZ ;  /* 0x8000002009207210 */ /* 0x000fe20007ffe0ff */
[----:B------:R-:W-:Y:S01]  /*190f0*/  IMAD.MOV R9, RZ, RZ, -R243 ;  /* 0x000000ffff097224 */ /* 0x000fe200078e0af3 */
[----:B------:R-:W-:Y:S01]  /*19100*/  LEA.HI R8, R8, R33, RZ, 0x2 ;  /* 0x0000002108087211 */ /* 0x000fe200078f10ff */
[----:B------:R1:W-:Y:S01]  /*19110*/  STS.64 [R18+0x400], R134 ;  /* 0x0004008612007388 */ /* 0x0003e20000000a00 */
[----:B--2---:R-:W-:Y:S01]  /*19120*/  @P2 FMUL.FTZ R33, R4, 0.69314718246459960938 ;  /* 0x3f31721804212820 */ /* 0x004fe20000410000 */
[----:B---3--:R-:W-:Y:S01]  /*19130*/  IMAD R9, R14, R9, UR4 ;  /* 0x000000040e097e24 */ /* 0x008fe2000f8e0209 */
[----:B------:R-:W-:Y:S01]  /*19140*/  SHF.R.S32.HI R3, RZ, 0x2, R8 ;  /* 0x00000002ff037819 */ /* 0x000fe20000011408 */
[----:B------:R-:W-:Y:S01]  /*19150*/  BAR.SYNC.DEFER_BLOCKING 0x0 ;  /* 0x0000000000007b1d */ /* 0x000fe20000010000 */
[----:B------:R-:W-:Y:S01]  /*19160*/  IMAD.MOV.U32 R8, RZ, RZ, -0x800000 ;  /* 0xff800000ff087424 */ /* 0x000fe200078e00ff */
[----:B------:R-:W-:Y:S01]  /*19170*/  MOV R10, 0xff800000 ;  /* 0xff800000000a7802 */ /* 0x000fe20000000f00 */
[----:B----4-:R-:W-:Y:S01]  /*19180*/  @P3 FFMA.FTZ R8, R2, R37, R5 ;  /* 0x0000002502083223 */ /* 0x010fe20000010005 */
[----:B------:R-:W-:-:S02]  /*19190*/  IMAD R3, R32, 0x10, R3 ;  /* 0x0000001020037824 */ /* 0x000fc400078e0203 */
[----:B------:R-:W-:Y:S01]  /*191a0*/  @P2 FFMA.FTZ R10, R0, R35, R33 ;  /* 0x00000023000a2223 */ /* 0x000fe20000010021 */
[----:B------:R-:W-:Y:S01]  /*191b0*/  IMAD.SHL.U32 R32, R7, 0x4, RZ ;  /* 0x0000000407207824 */ /* 0x000fe200078e00ff */
[----:B-1----:R-:W1:Y:S01]  /*191c0*/  LDC.64 R12, c[0x0][0x2c0] ;  /* 0x0000b000ff0c7b82 */ /* 0x002e620000000a00 */
[----:B------:R-:W1:Y:S03]  /*191d0*/  S2R R11, SR_CTAID.Y ;  /* 0x00000000000b7919 */ /* 0x000e660000002600 */
[----:B------:R-:W-:Y:S01]  /*191e0*/  SHF.R.S32.HI R33, RZ, 0x1f, R32 ;  /* 0x0000001fff217819 */ /* 0x000fe20000011420 */
[----:B------:R-:W2:Y:S01]  /*191f0*/  S2R R15, SR_CTAID.X ;  /* 0x00000000000f7919 */ /* 0x000ea20000002500 */
[----:B------:R3:W4:Y:S04]  /*19200*/  LDS.128 R28, [R34] ;  /* 0x00000000221c7984 */ /* 0x0007280000000c00 */
[----:B------:R3:W2:Y:S04]  /*19210*/  LDS.128 R24, [R34+0x800] ;  /* 0x0008000022187984 */ /* 0x0006a80000000c00 */
[----:B------:R3:W3:Y:S04]  /*19220*/  LDS.128 R20, [R34+0x1000] ;  /* 0x0010000022147984 */ /* 0x0006e80000000c00 */
[----:B------:R1:W3:Y:S02]  /*19230*/  LDS.128 R16, [R34+0x1800] ;  /* 0x0018000022107984 */ /* 0x0002e40000000c00 */
[----:B-1----:R-:W-:-:S02]  /*19240*/  IMAD R11, R11, R12, R243 ;  /* 0x0000000c0b0b7224 */ /* 0x002fc400078e02f3 */
[----:B--2---:R-:W-:Y:S02]  /*19250*/  IMAD.SHL.U32 R12, R15, 0x40, RZ ;  /* 0x000000400f0c7824 */ /* 0x004fe400078e00ff */
[----:B------:R-:W-:Y:S02]  /*19260*/  IMAD R9, R11, R14, R9 ;  /* 0x0000000e0b097224 */ /* 0x000fe400078e0209 */
[----:B------:R-:W-:Y:S02]  /*19270*/  IMAD R5, R15, -0x40, R242 ;  /* 0xffffffc00f057824 */ /* 0x000fe400078e02f2 */
[----:B------:R-:W-:Y:S01]  /*19280*/  IMAD R12, R9, R13, R12 ;  /* 0x0000000d090c7224 */ /* 0x000fe200078e020c */
[----:B----4-:R-:W-:Y:S06]  /*19290*/  @P0 BRA `(.L_x_2547) ;  /* 0x0000000000300947 */ /* 0x010fec0003800000 */
[----:B------:R-:W-:Y:S01]  /*192a0*/  IMAD R242, R15, -0x40, R242 ;  /* 0xffffffc00ff27824 */ /* 0x000fe200078e02f2 */
[----:B------:R-:W-:Y:S01]  /*192b0*/  SHF.R.S32.HI R7, RZ, 0x1f, R3 ;  /* 0x0000001fff077819 */ /* 0x000fe20000011403 */
[C---:B------:R-:W-:Y:S01]  /*192c0*/  VIADD R9, R3.reuse, 0x8 ;  /* 0x0000000803097836 */ /* 0x040fe20000000000 */
[C---:B------:R-:W-:Y:S01]  /*192d0*/  IADD3 R0, P0, R12.reuse, R3, RZ ;  /* 0x000000030c007210 */ /* 0x040fe20007f1e0ff */
        /* <DEDUP_REMOVED lines=8> */
.L_x_2547:
[----:B------:R-:W-:Y:S05]  /*19360*/  BSYNC B0 ;  /* 0x0000000000007941 */ /* 0x000fea0003800000 */
.L_x_2546:
[----:B------:R-:W-:Y:S01]  /*19370*/  ULDC UR4, c[0x0][0x2dc] ;  /* 0x0000b70000047ab9 */ /* 0x000fe20000000800 */
[C---:B------:R-:W-:Y:S01]  /*19380*/  VIADD R0, R6.reuse, 0x10 ;  /* 0x0000001006007836 */ /* 0x040fe20000000000 */
[C---:B------:R-:W-:Y:S01]  /*19390*/  ISETP.GE.AND P3, PT, R6.reuse, R5, PT ;  /* 0x000000050600720c */ /* 0x040fe20003f66270 */
[----:B------:R-:W-:-:S03]  /*193a0*/  IMAD.WIDE R32, R6, 0x20, R32 ;  /* 0x0000002006207825 */ /* 0x000fc600078e0220 */
[-C--:B------:R-:W-:Y:S01]  /*193b0*/  ISETP.GE.AND P2, PT, R0, R5.reuse, PT ;  /* 0x000000050000720c */ /* 0x080fe20003f46270 */
[----:B------:R-:W-:Y:S01]  /*193c0*/  IMAD R12, R12, UR4, RZ ;  /* 0x000000040c0c7c24 */ /* 0x000fe2000f8e02ff */
[----:B------:R-:W-:Y:S01]  /*193d0*/  ULDC.64 UR4, c[0x0][0x288] ;  /* 0x0000a20000047ab9 */ /* 0x000fe20000000a00 */
[C---:B-1----:R-:W-:Y:S02]  /*193e0*/  VIADD R2, R6.reuse, 0x20 ;  /* 0x0000002006027836 */ /* 0x042fe40000000000 */
[----:B------:R-:W-:Y:S01]  /*193f0*/  VIADD R6, R6, 0x30 ;  /* 0x0000003006067836 */ /* 0x000fe20000000000 */
[----:B------:R-:W-:Y:S02]  /*19400*/  IADD3 R0, P0, R12, R32, RZ ;  /* 0x000000200c007210 */ /* 0x000fe40007f1e0ff */
[----:B------:R-:W-:Y:S02]  /*19410*/  ISETP.GE.AND P1, PT, R2, R5, PT ;  /* 0x000000050200720c */ /* 0x000fe40003f26270 */
[----:B------:R-:W-:-:S02]  /*19420*/  LEA.HI.X.SX32 R3, R12, R33, 0x1, P0 ;  /* 0x000000210c037211 */ /* 0x000fc400000f0eff */
[----:B------:R-:W-:-:S04]  /*19430*/  LEA R2, P0, R0, UR4, 0x2 ;  /* 0x0000000400027c11 */ /* 0x000fc8000f8010ff */
[----:B------:R-:W-:Y:S02]  /*19440*/  LEA.HI.X R3, R0, UR5, R3, 0x2, P0 ;  /* 0x0000000500037c11 */ /* 0x000fe400080f1403 */
[----:B------:R-:W-:-:S03]  /*19450*/  ISETP.GE.AND P0, PT, R6, R5, PT ;  /* 0x000000050600720c */ /* 0x000fc60003f06270 */
[----:B------:R1:W-:Y:S04]  /*19460*/  @!P3 STG.E.64 desc[UR6][R2.64], R28 ;  /* 0x0000001c0200b986 */ /* 0x0003e8000c101b06 */
[----:B------:R1:W-:Y:S04]  /*19470*/  @!P3 STG.E.64 desc[UR6][R2.64+0x8], R30 ;  /* 0x0000081e0200b986 */ /* 0x0003e8000c101b06 */
[----:B------:R1:W-:Y:S04]  /*19480*/  @!P2 STG.E.128 desc[UR6][R2.64+0x800], R24 ;  /* 0x000800180200a986 */ /* 0x0003e8000c101d06 */
[----:B---3--:R1:W-:Y:S01]  /*19490*/  @!P1 STG.E.128 desc[UR6][R2.64+0x1000], R20 ;  /* 0x0010001402009986 */ /* 0x0083e2000c101d06 */
[----:B------:R-:W-:Y:S05]  /*194a0*/  @P0 EXIT ;  /* 0x000000000000094d */ /* 0x000fea0003800000 */
[----:B------:R-:W-:Y:S01]  /*194b0*/  STG.E.128 desc[UR6][R2.64+0x1800], R16 ;  /* 0x0018001002007986 */ /* 0x000fe2000c101d06 */
[----:B------:R-:W-:Y:S05]  /*194c0*/  EXIT ;  /* 0x000000000000794d */ /* 0x000fea0003800000 */
.L_x_2548:
        /* <DEDUP_REMOVED lines=11> */
.L_x_5342:


//--------------------- .text._ZN5flash24flash_fwd_splitkv_kernelI23Flash_fwd_kernel_traitsILi32ELi64ELi256ELi4ELb0ELb0EN7cutlass10bfloat16_tE19Flash_kernel_traitsILi32ELi64ELi256ELi4ES3_EELb1ELb0ELb0ELb0ELb1ELb1ELb1ELb1EEEvNS_16Flash_fwd_paramsE --------------------------
	.section	.text._ZN5flash24flash_fwd_splitkv_kernelI23Flash_fwd_kernel_traitsILi32ELi64ELi256ELi4ELb0ELb0EN7cutlass10bfloat16_tE19Flash_kernel_traitsILi32ELi64ELi256ELi4ES3_EELb1ELb0ELb0ELb0ELb1ELb1ELb1ELb1EEEvNS_16Flash_fwd_paramsE,"ax",@progbits
	.align	128
        .global         _ZN5flash24flash_fwd_splitkv_kernelI23Flash_fwd_kernel_traitsILi32ELi64ELi256ELi4ELb0ELb0EN7cutlass10bfloat16_tE19Flash_kernel_traitsILi32ELi64ELi256ELi4ES3_EELb1ELb0ELb0ELb0ELb1ELb1ELb1ELb1EEEvNS_16Flash_fwd_paramsE
        .type           _ZN5flash24flash_fwd_splitkv_kernelI23Flash_fwd_kernel_traitsILi32ELi64ELi256ELi4ELb0ELb0EN7cutlass10bfloat16_tE19Flash_kernel_traitsILi32ELi64ELi256ELi4ES3_EELb1ELb0ELb0ELb0ELb1ELb1ELb1ELb1EEEvNS_16Flash_fwd_paramsE,@function
        .size           _ZN5flash24flash_fwd_splitkv_kernelI23Flash_fwd_kernel_traitsILi32ELi64ELi256ELi4ELb0ELb0EN7cutlass10bfloat16_tE19Flash_kernel_traitsILi32ELi64ELi256ELi4ES3_EELb1ELb0ELb0ELb0ELb1ELb1ELb1ELb1EEEvNS_16Flash_fwd_paramsE,(.L_x_5343 - _ZN5flash24flash_fwd_splitkv_kernelI23Flash_fwd_kernel_traitsILi32ELi64ELi256ELi4ELb0ELb0EN7cutlass10bfloat16_tE19Flash_kernel_traitsILi32ELi64ELi256ELi4ES3_EELb1ELb0ELb0ELb0ELb1ELb1ELb1ELb1EEEvNS_16Flash_fwd_paramsE)
        .other          _ZN5flash24flash_fwd_splitkv_kernelI23Flash_fwd_kernel_traitsILi32ELi64ELi256ELi4ELb0ELb0EN7cutlass10bfloat16_tE19Flash_kernel_traitsILi32ELi64ELi256ELi4ES3_EELb1ELb0ELb0ELb0ELb1ELb1ELb1ELb1EEEvNS_16Flash_fwd_paramsE,@"STO_CUDA_ENTRY STV_DEFAULT"
_ZN5flash24flash_fwd_splitkv_kernelI23Flash_fwd_kernel_traitsILi32ELi64ELi256ELi4ELb0ELb0EN7cutlass10bfloat16_tE19Flash_kernel_traitsILi32ELi64ELi256ELi4ES3_EELb1ELb0ELb0ELb0ELb1ELb1ELb1ELb1EEEvNS_16Flash_fwd_paramsE:
.text._ZN5flash24flash_fwd_splitkv_kernelI23Flash_fwd_kernel_traitsILi32ELi64ELi256ELi4ELb0ELb0EN7cutlass10bfloat16_tE19Flash_kernel_traitsILi32ELi64ELi256ELi4ES3_EELb1ELb0ELb0ELb0ELb1ELb1ELb1ELb1EEEvNS_16Flash_fwd_paramsE:
        /* <DEDUP_REMOVED lines=60> */
.L_x_2549:
[----:B------:R-:W2:Y:S02]  /*03c0*/  LDC R71, c[0x0][0x2c8] ;  /* 0x0000b200ff477b82 */ /* 0x000ea40000000800 */
.L_x_2550:
        /* <DEDUP_REMOVED lines=115> */
.L_x_2551:
        /* <DEDUP_REMOVED lines=29> */
.L_x_2552:
        /* <DEDUP_REMOVED lines=81> */
.L_x_2553:
        /* <DEDUP_REMOVED lines=49> */
.L_x_2555:
        /* <DEDUP_REMOVED lines=33> */
.L_x_2554:
        /* <DEDUP_REMOVED lines=274> */
.L_x_2610:
        /* <DEDUP_REMOVED lines=133> */
.L_x_2560:
[----:B------:R-:W-:Y:S05]  /*3070*/  BSYNC B0 ;  /* 0x0000000000007941 */ /* 0x000fea0003800000 */
.L_x_2559:
        /* <DEDUP_REMOVED lines=61> */
.L_x_2562:
[----:B------:R-:W-:Y:S05]  /*3450*/  BSYNC B0 ;  /* 0x0000000000007941 */ /* 0x000fea0003800000 */
.L_x_2561:
        /* <DEDUP_REMOVED lines=57> */
.L_x_2564:
[----:B------:R-:W-:Y:S05]  /*37f0*/  BSYNC B0 ;  /* 0x0000000000007941 */ /* 0x000fea0003800000 */
.L_x_2563:
        /* <DEDUP_REMOVED lines=62> */
.L_x_2566:
[----:B------:R-:W-:Y:S05]  /*3be0*/  BSYNC B0 ;  /* 0x0000000000007941 */ /* 0x000fea0003800000 */
.L_x_2565:
        /* <DEDUP_REMOVED lines=57> */
.L_x_2568:
[----:B------:R-:W-:Y:S05]  /*3f80*/  BSYNC B0 ;  /* 0x0000000000007941 */ /* 0x000fea0003800000 */
.L_x_2567:
        /* <DEDUP_REMOVED lines=62> */
.L_x_2570:
[----:B------:R-:W-:Y:S05]  /*4370*/  BSYNC B0 ;  /* 0x0000000000007941 */ /* 0x000fea0003800000 */
.L_x_2569:
        /* <DEDUP_REMOVED lines=62> */
.L_x_2572:
[----:B------:R-:W-:Y:S05]  /*4760*/  BSYNC B0 ;  /* 0x0000000000007941 */ /* 0x000fea0003800000 */
.L_x_2571:
        /* <DEDUP_REMOVED lines=62> */
.L_x_2574:
[----:B------:R-:W-:Y:S05]  /*4b50*/  BSYNC B0 ;  /* 0x0000000000007941 */ /* 0x000fea0003800000 */
.L_x_2573:
[C---:B------:R-:W-:Y:S01]  /*4b60*/  LEA R50, P1, R33.reuse, R50, 0x1 ;  /* 0x0000003221327211 */ /* 0x040fe200078208ff */
[----:B------:R-:W-:Y:S01]  /*4b70*/  IMAD.MOV.U32 R8, RZ, RZ, R10 ;  /* 0x000000ffff087224 */ /* 0x000fe200078e000a */
[----:B------:R-:W-:Y:S02]  /*4b80*/  UMOV UR4, UR29 ;  /* 0x0000001d00047c82 */ /* 0x000fe40008000000 */
[C---:B------:R-:W-:Y:S02]  /*4b90*/  LEA.HI.X.SX32 R51, R33.reuse, R51, 0x1, P1 ;  /* 0x0000003321337211 */ /* 0x040fe400008f0eff */
[C---:B------:R-:W-:Y:S04]  /*4ba0*/  LEA R10, P0, R33.reuse, R8, 0x1 ;  /* 0x00000008210a7211 */ /* 0x040fe800078008ff */
[----:B------:R-:W-:Y:S01]  /*4bb0*/  LEA.HI.X.SX32 R9, R33, R9, 0x1, P0 ;  /* 0x0000000921097211 */ /* 0x000fe200000f0eff */
[----:B------:R-:W-:Y:S08]  /*4bc0*/  BRA `(.L_x_2575) ;  /* 0x0000003400587947 */ /* 0x000ff00003800000 */
.L_x_2558:
        /* <DEDUP_REMOVED lines=92> */
.L_x_2579:
[----:B------:R-:W-:Y:S05]  /*5190*/  BSYNC B0 ;  /* 0x0000000000007941 */ /* 0x000fea0003800000 */
.L_x_2578:
[----:B-----5:R2:W-:Y:S02]  /*51a0*/  STG.E.128 desc[UR6][R94.64], R44 ;  /* 0x0000002c5e007986 */ /* 0x0205e4000c101d06 */
.L_x_2577:
[----:B------:R-:W-:Y:S05]  /*51b0*/  BSYNC B1 ;  /* 0x0000000000017941 */ /* 0x000fea0003800000 */
.L_x_2576:
        /* <DEDUP_REMOVED lines=97> */
.L_x_2583:
[----:B------:R-:W-:Y:S05]  /*57d0*/  BSYNC B0 ;  /* 0x0000000000007941 */ /* 0x000fea0003800000 */
.L_x_2582:
[----:B-----5:R4:W-:Y:S02]  /*57e0*/  STG.E.128 desc[UR6][R156.64], R44 ;  /* 0x0000002c9c007986 */ /* 0x0209e4000c101d06 */
.L_x_2581:
[----:B------:R-:W-:Y:S05]  /*57f0*/  BSYNC B1 ;  /* 0x0000000000017941 */ /* 0x000fea0003800000 */
.L_x_2580:
        /* <DEDUP_REMOVED lines=90> */
.L_x_2587:
[----:B------:R-:W-:Y:S05]  /*5da0*/  BSYNC B0 ;  /* 0x0000000000007941 */ /* 0x000fea0003800000 */
.L_x_2586:
[----:B-----5:R3:W-:Y:S02]  /*5db0*/  STG.E.128 desc[UR6][R156.64], R44 ;  /* 0x0000002c9c007986 */ /* 0x0207e4000c101d06 */
.L_x_2585:
[----:B------:R-:W-:Y:S05]  /*5dc0*/  BSYNC B1 ;  /* 0x0000000000017941 */ /* 0x000fea0003800000 */
.L_x_2584:
        /* <DEDUP_REMOVED lines=95> */
.L_x_2591:
[----:B------:R-:W-:Y:S05]  /*63c0*/  BSYNC B0 ;  /* 0x0000000000007941 */ /* 0x000fea0003800000 */
.L_x_2590:
[----:B-----5:R1:W-:Y:S02]  /*63d0*/  STG.E.128 desc[UR6][R156.64], R44 ;  /* 0x0000002c9c007986 */ /* 0x0203e4000c101d06 */
.L_x_2589:
[----:B------:R-:W-:Y:S05]  /*63e0*/  BSYNC B1 ;  /* 0x0000000000017941 */ /* 0x000fea0003800000 */
.L_x_2588:
        /* <DEDUP_REMOVED lines=90> */
.L_x_2595:
[----:B------:R-:W-:Y:S05]  /*6990*/  BSYNC B0 ;  /* 0x0000000000007941 */ /* 0x000fea0003800000 */
.L_x_2594:
[----:B-----5:R2:W-:Y:S02]  /*69a0*/  STG.E.128 desc[UR6][R156.64], R44 ;  /* 0x0000002c9c007986 */ /* 0x0205e4000c101d06 */
.L_x_2593:
[----:B------:R-:W-:Y:S05]  /*69b0*/  BSYNC B1 ;  /* 0x0000000000017941 */ /* 0x000fea0003800000 */
.L_x_2592:
        /* <DEDUP_REMOVED lines=95> */
.L_x_2599:
[----:B------:R-:W-:Y:S05]  /*6fb0*/  BSYNC B0 ;  /* 0x0000000000007941 */ /* 0x000fea0003800000 */
.L_x_2598:
[----:B-----5:R1:W-:Y:S02]  /*6fc0*/  STG.E.128 desc[UR6][R156.64], R44 ;  /* 0x0000002c9c007986 */ /* 0x0203e4000c101d06 */
.L_x_2597:
[----:B------:R-:W-:Y:S05]  /*6fd0*/  BSYNC B1 ;  /* 0x0000000000017941 */ /* 0x000fea0003800000 */
.L_x_2596:
        /* <DEDUP_REMOVED lines=95> */
.L_x_2603:
[----:B------:R-:W-:Y:S05]  /*75d0*/  BSYNC B0 ;  /* 0x0000000000007941 */ /* 0x000fea0003800000 */
.L_x_2602:
[----:B-----5:R1:W-:Y:S02]  /*75e0*/  STG.E.128 desc[UR6][R156.64], R44 ;  /* 0x0000002c9c007986 */ /* 0x0203e4000c101d06 */
.L_x_2601:
[----:B------:R-:W-:Y:S05]  /*75f0*/  BSYNC B1 ;  /* 0x0000000000017941 */ /* 0x000fea0003800000 */
.L_x_2600:
        /* <DEDUP_REMOVED lines=94> */
.L_x_2607:
[----:B------:R-:W-:Y:S05]  /*7be0*/  BSYNC B0 ;  /* 0x0000000000007941 */ /* 0x000fea0003800000 */
.L_x_2606:
[----:B-----5:R1:W-:Y:S02]  /*7bf0*/  STG.E.128 desc[UR6][R156.64], R44 ;  /* 0x0000002c9c007986 */ /* 0x0203e4000c101d06 */
.L_x_2605:
[----:B------:R-:W-:Y:S05]  /*7c00*/  BSYNC B1 ;  /* 0x0000000000017941 */ /* 0x000fea0003800000 */
.L_x_2604:
        /* <DEDUP_REMOVED lines=10> */
.L_x_2557:
        /* <DEDUP_REMOVED lines=72> */
.L_x_2575:
        /* <DEDUP_REMOVED lines=83> */
.L_x_2608:
        /* <DEDUP_REMOVED lines=8> */
.L_x_2609:
[----:B------:R-:W-:Y:S04]  /*86e0*/  IADD3 R11, R11, -0x1, RZ ;  /* 0xffffffff0b0b7810 */ /* 0x000fe80007ffe0ff */
[----:B------:R-:W-:Y:S11]  /*86f0*/  ISETP.GT.AND P0, PT, R11, R92, PT ;  /* 0x0000005c0b00720c */ /* 0x000ff60003f04270 */
[----:B------:R-:W-:Y:S02]  /*8700*/  @!UPT UIADD3 URZ, URZ, URZ, URZ ;  /* 0x0000003f3f3ff290 */ /* 0x000fe4000fffe03f */
[----:B------:R-:W-:Y:S05]  /*8710*/  @P0 BRA `(.L_x_2610) ;  /* 0xffffffa000400947 */ /* 0x000fea000383ffff */
.L_x_2556:
        /* <DEDUP_REMOVED lines=89> */
.L_x_2617:
[----:B------:R-:W-:Y:S05]  /*8cb0*/  BSYNC B0 ;  /* 0x0000000000007941 */ /* 0x000fea0003800000 */
.L_x_2616:
[----:B-----5:R1:W-:Y:S04]  /*8cc0*/  STS.64 [R229], R8 ;  /* 0x00000008e5007388 */ /* 0x0203e80000000a00 */
[----:B------:R1:W-:Y:S02]  /*8cd0*/  STS.64 [R229+0x8], R10 ;  /* 0x0000080ae5007388 */ /* 0x0003e40000000a00 */
.L_x_2615:
[----:B------:R-:W-:Y:S05]  /*8ce0*/  BSYNC B1 ;  /* 0x0000000000017941 */ /* 0x000fea0003800000 */
.L_x_2614:
        /* <DEDUP_REMOVED lines=57> */
.L_x_2620:
[----:B------:R-:W-:Y:S05]  /*9080*/  BSYNC B0 ;  /* 0x0000000000007941 */ /* 0x000fea0003800000 */
.L_x_2619:
[----:B-----5:R4:W-:Y:S01]  /*9090*/  STS.128 [R229+0x800], R8 ;  /* 0x00080008e5007388 */ /* 0x0209e20000000c00 */
[----:B------:R-:W-:Y:S05]  /*90a0*/  BRA `(.L_x_2618) ;  /* 0x0000000c00447947 */ /* 0x000fea0003800000 */
.L_x_2613:
        /* <DEDUP_REMOVED lines=92> */
.L_x_2624:
[----:B------:R-:W-:Y:S05]  /*9670*/  BSYNC B0 ;  /* 0x0000000000007941 */ /* 0x000fea0003800000 */
.L_x_2623:
[----:B-----5:R1:W-:Y:S04]  /*9680*/  STS.64 [R229], R20 ;  /* 0x00000014e5007388 */ /* 0x0203e80000000a00 */
[----:B------:R1:W-:Y:S02]  /*9690*/  STS.64 [R229+0x8], R22 ;  /* 0x00000816e5007388 */ /* 0x0003e40000000a00 */
.L_x_2622:
[----:B------:R-:W-:Y:S05]  /*96a0*/  BSYNC B1 ;  /* 0x0000000000017941 */ /* 0x000fea0003800000 */
.L_x_2621:
        /* <DEDUP_REMOVED lines=93> */
.L_x_2626:
[----:B------:R-:W-:Y:S05]  /*9c80*/  BSYNC B0 ;  /* 0x0000000000007941 */ /* 0x000fea0003800000 */
.L_x_2625:
[----:B-----5:R3:W-:Y:S01]  /*9c90*/  STS.128 [R229+0x800], R4 ;  /* 0x00080004e5007388 */ /* 0x0207e20000000c00 */
[----:B------:R-:W-:Y:S05]  /*9ca0*/  BRA `(.L_x_2618) ;  /* 0x0000000000447947 */ /* 0x000fea0003800000 */
.L_x_2612:
        /* <DEDUP_REMOVED lines=17> */
.L_x_2618:
[----:B------:R-:W-:Y:S05]  /*9dc0*/  BSYNC B2 ;  /* 0x0000000000027941 */ /* 0x000fea0003800000 */
.L_x_2611:
        /* <DEDUP_REMOVED lines=18> */
[----:B------:R-:W-:Y:S01]  /*9ef0*/  @!PT LDS RZ, [RZ] ;  /* 0x00000000fffff984 */ /* 0x000fe20000000800 */
[----:B------:R-:W-:Y:S01]  /*9f00*/  @!PT LDS RZ, [RZ] ;  /* 0x00000000fffff984 */ /* 0x000fe20000000800 */
[----:B------:R-:W-:Y:S01]  /*9f10*/  @!PT LDS RZ, [RZ] ;  /* 0x00000000fffff984 */ /* 0x000fe20000000800 */
[----:B------:R-:W-:Y:S02]  /*9f20*/  @!P1 LDGSTS.E.BYPASS.LTC128B.128 [R229+0x1000], desc[UR6][R220.64] ;  /* 0x01000000dce59fae */ /* 0x000fe4000b901d46 */
[C---:B------:R-:W-:Y:S02]  /*9f30*/  @!P0 LEA R28, P1, R63.reuse, R220, 0x1 ;  /* 0x000000dc3f1c8211 */ /* 0x040fe400078208ff */
[----:B---3--:R-:W1:Y:S02]  /*9f40*/  @!P6 LDC.64 R4, c[0x0][0x248] ;  /* 0x00009200ff04eb82 */ /* 0x008e640000000a00 */
[----:B------:R-:W-:Y:S02]  /*9f50*/  @!P0 LEA.HI.X R29, R63, R221, R62, 0x1, P1 ;  /* 0x000000dd3f1d8211 */ /* 0x000fe400008f0c3e */
[----:B------:R-:W-:-:S03]  /*9f60*/  ISETP.GE.AND P1, PT, R14, R15, PT ;  /* 0x0000000f0e00720c */ /* 0x000fc60003f26270 */
[----:B------:R2:W-:Y:S01]  /*9f70*/  @!P0 LDGSTS.E.BYPASS.LTC128B.128 [R229+0x1800], desc[UR6][R28.64] ;  /* 0x018000001ce58fae */ /* 0x0005e2000b901d46 */
[----:B------:R-:W3:Y:S08]  /*9f80*/  @!P5 LDC.64 R2, c[0x0][0x248] ;  /* 0x00009200ff02db82 */ /* 0x000ef00000000a00 */
[----:B------:R-:W5:Y:S08]  /*9f90*/  @!P4 LDC.64 R12, c[0x0][0x248] ;  /* 0x00009200ff0ccb82 */ /* 0x000f700000000a00 */
[----:B----4-:R-:W4:Y:S01]  /*9fa0*/  @!P3 LDC.64 R10, c[0x0][0x248] ;  /* 0x00009200ff0abb82 */ /* 0x010f220000000a00 */
[----:B-1----:R-:W-:-:S04]  /*9fb0*/  @!P6 LEA R32, P0, R4, R220, 0x7 ;  /* 0x000000dc0420e211 */ /* 0x002fc800078038ff */
[----:B------:R-:W-:-:S03]  /*9fc0*/  @!P6 LEA.HI.X R33, R4, R221, R5, 0x7, P0 ;  /* 0x000000dd0421e211 */ /* 0x000fc600000f3c05 */
[----:B------:R-:W1:Y:S01]  /*9fd0*/  @!P2 LDC.64 R8, c[0x0][0x248] ;  /* 0x00009200ff08ab82 */ /* 0x000e620000000a00 */
[----:B---3--:R-:W-:Y:S01]  /*9fe0*/  @!P5 IMAD.WIDE.U32 R30, R2, 0xc0, R220 ;  /* 0x000000c0021ed825 */ /* 0x008fe200078e00dc */
[----:B------:R-:W-:Y:S01]  /*9ff0*/  @!P6 LDGSTS.E.BYPASS.LTC128B.128 [R229+0x2000], desc[UR6][R32.64] ;  /* 0x0200000020e5efae */ /* 0x000fe2000b901d46 */
[----:B------:R-:W-:Y:S02]  /*a000*/  ISETP.GE.AND P6, PT, R26, R15, PT ;  /* 0x0000000f1a00720c */ /* 0x000fe40003fc6270 */
[----:B------:R-:W-:-:S03]  /*a010*/  @!P5 IMAD R3, R3, 0xc0, RZ ;  /* 0x000000c00303d824 */ /* 0x000fc600078e02ff */
[----:B------:R-:W2:Y:S01]  /*a020*/  @!P1 LDC.64 R6, c[0x0][0x248] ;  /* 0x00009200ff069b82 */ /* 0x000ea20000000a00 */
[----:B------:R-:W-:Y:S01]  /*a030*/  @!P5 IMAD.IADD R31, R3, 0x1, R31 ;  /* 0x00000001031fd824 */ /* 0x000fe200078e021f */
[----:B-----5:R-:W-:-:S04]  /*a040*/  @!P4 LEA R34, P0, R12, R220, 0x8 ;  /* 0x000000dc0c22c211 */ /* 0x020fc800078040ff */
[----:B------:R-:W-:Y:S01]  /*a050*/  @!P4 LEA.HI.X R35, R12, R221, R13, 0x8, P0 ;  /* 0x000000dd0c23c211 */ /* 0x000fe200000f440d */
[----:B------:R-:W-:Y:S01]  /*a060*/  @!P5 LDGSTS.E.BYPASS.LTC128B.128 [R229+0x2800], desc[UR6][R30.64] ;  /* 0x028000001ee5dfae */ /* 0x000fe2000b901d46 */
[----:B----4-:R-:W-:Y:S01]  /*a070*/  @!P3 IMAD.WIDE.U32 R2, R10, 0x140, R220 ;  /* 0x000001400a02b825 */ /* 0x010fe200078e00dc */
[----:B------:R-:W-:Y:S02]  /*a080*/  SHF.R.S32.HI R13, RZ, 0x1f, R58 ;  /* 0x0000001fff0d7819 */ /* 0x000fe4000001143a */
[----:B------:R-:W-:Y:S01]  /*a090*/  @!P4 LDGSTS.E.BYPASS.LTC128B.128 [R229+0x3000], desc[UR6][R34.64] ;  /* 0x0300000022e5cfae */ /* 0x000fe2000b901d46 */
[----:B------:R-:W-:Y:S01]  /*a0a0*/  @!P3 IMAD R11, R11, 0x140, RZ ;  /* 0x000001400b0bb824 */ /* 0x000fe200078e02ff */
[-C--:B------:R-:W-:Y:S01]  /*a0b0*/  ISETP.GE.AND P5, PT, R24, R15.reuse, PT ;  /* 0x0000000f1800720c */ /* 0x080fe20003fa6270 */
[----:B------:R-:W-:Y:S01]  /*a0c0*/  @!P3 IMAD.MOV.U32 R10, RZ, RZ, R2 ;  /* 0x000000ffff0ab224 */ /* 0x000fe200078e0002 */
[----:B------:R-:W-:Y:S01]  /*a0d0*/  LOP3.LUT R2, R68, 0x7fffffe, RZ, 0xc0, !PT ;  /* 0x07fffffe44027812 */ /* 0x000fe200078ec0ff */
[----:B-1----:R-:W-:Y:S01]  /*a0e0*/  @!P2 IMAD.WIDE.U32 R4, R8, 0x180, R220 ;  /* 0x000001800804a825 */ /* 0x002fe200078e00dc */
[----:B------:R-:W-:-:S02]  /*a0f0*/  ISETP.GE.AND P0, PT, R16, R15, PT ;  /* 0x0000000f1000720c */ /* 0x000fc40003f06270 */
[-C--:B------:R-:W-:Y:S01]  /*a100*/  ISETP.GE.AND P4, PT, R22, R15.reuse, PT ;  /* 0x0000000f1600720c */ /* 0x080fe20003f86270 */
[----:B------:R-:W-:Y:S01]  /*a110*/  @!P2 IMAD R9, R9, 0x180, RZ ;  /* 0x000001800909a824 */ /* 0x000fe200078e02ff */
[-C--:B------:R-:W-:Y:S01]  /*a120*/  LEA.HI R98, R13, R58.reuse, RZ, 0x5 ;  /* 0x0000003a0d627211 */ /* 0x080fe200078f28ff */
[----:B------:R-:W-:Y:S01]  /*a130*/  @!P3 IMAD.IADD R11, R11, 0x1, R3 ;  /* 0x000000010b0bb824 */ /* 0x000fe200078e0203 */
[----:B------:R-:W-:Y:S01]  /*a140*/  LEA.HI R3, R13, R58, RZ, 0x4 ;  /* 0x0000003a0d037211 */ /* 0x000fe200078f20ff */
[----:B--2---:R-:W-:Y:S01]  /*a150*/  @!P1 IMAD.WIDE.U32 R28, R6, 0x1c0, R220 ;  /* 0x000001c0061c9825 */ /* 0x004fe200078e00dc */
[----:B------:R-:W-:Y:S02]  /*a160*/  SHF.R.S32.HI R6, RZ, 0x1f, R69 ;  /* 0x0000001fff067819 */ /* 0x000fe40000011445 */
[----:B------:R-:W-:Y:S01]  /*a170*/  @!P3 LDGSTS.E.BYPASS.LTC128B.128 [R229+0x3800], desc[UR6][R10.64] ;  /* 0x038000000ae5bfae */ /* 0x000fe2000b901d46 */
[----:B------:R-:W-:Y:S01]  /*a180*/  @!P1 IMAD R7, R7, 0x1c0, RZ ;  /* 0x000001c007079824 */ /* 0x000fe200078e02ff */
[----:B------:R-:W-:Y:S01]  /*a190*/  SHF.R.S32.HI R3, RZ, 0x4, R3 ;  /* 0x00000004ff037819 */ /* 0x000fe20000011403 */
[----:B------:R-:W-:Y:S01]  /*a1a0*/  @!P2 IMAD.IADD R5, R9, 0x1, R5 ;  /* 0x000000010905a824 */ /* 0x000fe200078e0205 */
[----:B------:R-:W-:Y:S01]  /*a1b0*/  ISETP.GE.AND P3, PT, R20, R15, PT ;  /* 0x0000000f1400720c */ /* 0x000fe20003f66270 */
[----:B------:R-:W-:Y:S01]  /*a1c0*/  @!P1 IMAD.IADD R29, R7, 0x1, R29 ;  /* 0x00000001071d9824 */ /* 0x000fe200078e021d */
[----:B------:R-:W-:Y:S01]  /*a1d0*/  SHF.R.S32.HI R48, RZ, 0x5, R98 ;  /* 0x00000005ff307819 */ /* 0x000fe20000011462 */
[----:B------:R-:W-:Y:S01]  /*a1e0*/  IMAD.IADD R2, R69, 0x1, -R2 ;  /* 0x0000000145027824 */ /* 0x000fe200078e0a02 */
[----:B------:R1:W-:Y:S01]  /*a1f0*/  @!P2 LDGSTS.E.BYPASS.LTC128B.128 [R229+0x4000], desc[UR6][R4.64] ;  /* 0x0400000004e5afae */ /* 0x0003e2000b901d46 */
[----:B------:R-:W-:Y:S01]  /*a200*/  LEA.HI R69, R6, R69, RZ, 0x3 ;  /* 0x0000004506457211 */ /* 0x000fe200078f18ff */
[----:B------:R-:W-:Y:S01]  /*a210*/  IMAD.SHL.U32 R12, R61, 0x40, RZ ;  /* 0x000000403d0c7824 */ /* 0x000fe200078e00ff */
[-C--:B------:R-:W-:Y:S01]  /*a220*/  ISETP.GE.AND P2, PT, R18, R15.reuse, PT ;  /* 0x0000000f1200720c */ /* 0x080fe20003f46270 */
[----:B------:R-:W-:Y:S01]  /*a230*/  @!P1 LDGSTS.E.BYPASS.LTC128B.128 [R229+0x4800], desc[UR6][R28.64] ;  /* 0x048000001ce59fae */ /* 0x000fe2000b901d46 */
[----:B------:R-:W-:Y:S01]  /*a240*/  ISETP.GE.AND P1, PT, R134, R15, PT ;  /* 0x0000000f8600720c */ /* 0x000fe20003f26270 */
[----:B------:R-:W-:Y:S01]  /*a250*/  IMAD.SHL.U32 R47, R69, 0x20, RZ ;  /* 0x00000020452f7824 */ /* 0x000fe200078e00ff */
[----:B------:R-:W-:Y:S01]  /*a260*/  LOP3.LUT R12, R12, 0xc0, RZ, 0xc0, !PT ;  /* 0x000000c00c0c7812 */ /* 0x000fe200078ec0ff */
[----:B------:R-:W0:Y:S03]  /*a270*/  LDGDEPBAR ;  /* 0x00000000000079af */ /* 0x000e260000000000 */
[----:B------:R-:W-:Y:S01]  /*a280*/  LOP3.LUT R47, R47, 0xffffff00, RZ, 0xc0, !PT ;  /* 0xffffff002f2f7812 */ /* 0x000fe200078ec0ff */
[----:B-1----:R-:W-:Y:S01]  /*a290*/  IMAD.SHL.U32 R4, R60, 0x40, RZ ;  /* 0x000000403c047824 */ /* 0x002fe200078e00ff */
[----:B------:R-:W-:Y:S01]  /*a2a0*/  LEA.HI R5, R3, R3, RZ, 0x1 ;  /* 0x0000000303057211 */ /* 0x000fe200078f08ff */
[----:B------:R-:W-:-:S04]  /*a2b0*/  DEPBAR.LE SB0, 0x0 ;  /* 0x000080000000791a */ /* 0x000fc80000000000 */
[----:B------:R-:W-:Y:S01]  /*a2c0*/  BAR.SYNC.DEFER_BLOCKING 0x0 ;  /* 0x0000000000007b1d */ /* 0x000fe20000010000 */
[----:B------:R-:W-:Y:S02]  /*a2d0*/  LOP3.LUT R6, R5, 0xfffffffe, RZ, 0xc0, !PT ;  /* 0xfffffffe05067812 */ /* 0x000fe400078ec0ff */
[----:B------:R-:W-:-:S03]  /*a2e0*/  LOP3.LUT R4, R4, 0xc0, RZ, 0xc0, !PT ;  /* 0x000000c004047812 */ /* 0x000fc600078ec0ff */
[----:B------:R-:W-:Y:S01]  /*a2f0*/  IMAD.IADD R3, R3, 0x1, -R6 ;  /* 0x0000000103037824 */ /* 0x000fe200078e0a06 */
[----:B------:R-:W-:Y:S01]  /*a300*/  LOP3.LUT R216, R4, 0x8, R67, 0xf8, !PT ;  /* 0x0000000804d87812 */ /* 0x000fe200078ef843 */
[----:B------:R-:W1:Y:S01]  /*a310*/  @!P6 LDC.64 R6, c[0x0][0x250] ;  /* 0x00009400ff06eb82 */ /* 0x000e620000000a00 */
[----:B------:R-:W-:Y:S01]  /*a320*/  SHF.R.U32.HI R9, RZ, 0x3, R4 ;  /* 0x00000003ff097819 */ /* 0x000fe20000011604 */
[C---:B------:R-:W-:Y:S02]  /*a330*/  IMAD R11, R3.reuse, 0x8, R66 ;  /* 0x00000008030b7824 */ /* 0x040fe400078e0242 */
[----:B------:R-:W-:Y:S01]  /*a340*/  IMAD.SHL.U32 R3, R3, 0x8, RZ ;  /* 0x0000000803037824 */ /* 0x000fe200078e00ff */
[----:B------:R-:W-:-:S03]  /*a350*/  LOP3.LUT R216, R216, R9, RZ, 0x3c, !PT ;  /* 0x00000009d8d87212 */ /* 0x000fc600078e3cff */
[----:B------:R-:W2:Y:S01]  /*a360*/  @!P5 LDC.64 R4, c[0x0][0x250] ;  /* 0x00009400ff04db82 */ /* 0x000ea20000000a00 */
[----:B------:R-:W-:Y:S01]  /*a370*/  LOP3.LUT R3, R12, 0x8, R3, 0xf8, !PT ;  /* 0x000000080c037812 */ /* 0x000fe200078ef803 */
        /* <DEDUP_REMOVED lines=14> */
[----:B------:R-:W-:Y:S02]  /*a460*/  @!P0 LEA.HI.X R17, R65, R223, R64, 0x1, P1 ;  /* 0x000000df41118211 */ /* 0x000fe400008f0c40 */
[----:B------:R-:W-:Y:S01]  /*a470*/  ISETP.GE.AND P1, PT, R14, R15, PT ;  /* 0x0000000f0e00720c */ /* 0x000fe20003f26270 */
[----:B--2---:R-:W-:Y:S01]  /*a480*/  @!P5 IMAD.WIDE.U32 R14, R4, 0xc0, R222 ;  /* 0x000000c0040ed825 */ /* 0x004fe200078e00de */
[----:B------:R-:W-:Y:S01]  /*a490*/  SHF.R.U32.HI R4, RZ, 0x3, R12 ;  /* 0x00000003ff047819 */ /* 0x000fe2000001160c */
[----:B------:R-:W-:Y:S01]  /*a4a0*/  @!PT LDS RZ, [RZ] ;  /* 0x00000000fffff984 */ /* 0x000fe20000000800 */
[----:B------:R-:W-:Y:S01]  /*a4b0*/  @!PT LDS RZ, [RZ] ;  /* 0x00000000fffff984 */ /* 0x000fe20000000800 */
[----:B------:R-:W-:Y:S01]  /*a4c0*/  @!PT LDS RZ, [RZ] ;  /* 0x00000000fffff984 */ /* 0x000fe20000000800 */
[----:B------:R3:W-:Y:S01]  /*a4d0*/  @!P0 LDGSTS.E.BYPASS.LTC128B.128 [R229+0x5800], desc[UR6][R16.64] ;  /* 0x0580000010e58fae */ /* 0x0007e2000b901d46 */
[C---:B-1----:R-:W-:Y:S01]  /*a4e0*/  @!P6 LEA R18, P0, R6.reuse, R222, 0x7 ;  /* 0x000000de0612e211 */ /* 0x042fe200078038ff */
[----:B------:R-:W-:Y:S01]  /*a4f0*/  @!P5 IMAD R12, R5, 0xc0, RZ ;  /* 0x000000c0050cd824 */ /* 0x000fe200078e02ff */
[----:B------:R-:W-:Y:S01]  /*a500*/  LOP3.LUT R3, R3, R4, RZ, 0x3c, !PT ;  /* 0x0000000403037212 */ /* 0x000fe200078e3cff */
[----:B------:R-:W-:Y:S01]  /*a510*/  @P6 STS.128 [R229+0x6000], RZ ;  /* 0x006000ffe5006388 */ /* 0x000fe20000000c00 */
[----:B------:R-:W-:Y:S01]  /*a520*/  @!P6 LEA.HI.X R19, R6, R223, R7, 0x7, P0 ;  /* 0x000000df0613e211 */ /* 0x000fe200000f3c07 */
[----:B------:R-:W-:Y:S01]  /*a530*/  @!P5 IMAD.IADD R15, R12, 0x1, R15 ;  /* 0x000000010c0fd824 */ /* 0x000fe200078e020f */
[----:B------:R-:W1:Y:S03]  /*a540*/  @!P2 LDC.64 R6, c[0x0][0x250] ;  /* 0x00009400ff06ab82 */ /* 0x000e660000000a00 */
[----:B------:R-:W-:Y:S01]  /*a550*/  @!PT LDS RZ, [RZ] ;  /* 0x00000000fffff984 */ /* 0x000fe20000000800 */
[----:B------:R-:W-:Y:S01]  /*a560*/  @!PT LDS RZ, [RZ] ;  /* 0x00000000fffff984 */ /* 0x000fe20000000800 */
[----:B------:R-:W-:Y:S01]  /*a570*/  @!PT LDS RZ, [RZ] ;  /* 0x00000000fffff984 */ /* 0x000fe20000000800 */
[----:B------:R-:W-:Y:S01]  /*a580*/  @!P6 LDGSTS.E.BYPASS.LTC128B.128 [R229+0x6000], desc[UR6][R18.64] ;  /* 0x0600000012e5efae */ /* 0x000fe2000b901d46 */
[----:B----4-:R-:W-:-:S03]  /*a590*/  @!P3 IMAD R11, R11, 0x140, RZ ;  /* 0x000001400b0bb824 */ /* 0x010fc600078e02ff */
        /* <DEDUP_REMOVED lines=24> */
[----:B------:R1:W-:Y:S03]  /*a720*/  @!P3 LDGSTS.E.BYPASS.LTC128B.128 [R229+0x7800], desc[UR6][R8.64] ;  /* 0x0780000008e5bfae */ /* 0x0003e6000b901d46 */
[----:B----4-:R-:W-:Y:S01]  /*a730*/  @!P2 IMAD.WIDE.U32 R14, R6, 0x180, R222 ;  /* 0x00000180060ea825 */ /* 0x010fe200078e00de */
[----:B------:R-:W-:Y:S03]  /*a740*/  @P2 STS.128 [R229+0x8000], RZ ;  /* 0x008000ffe5002388 */ /* 0x000fe60000000c00 */
[----:B------:R-:W-:-:S02]  /*a750*/  @!P1 IMAD R5, R5, 0x1c0, RZ ;  /* 0x000001c005059824 */ /* 0x000fc400078e02ff */
[----:B------:R-:W-:Y:S02]  /*a760*/  IMAD.IADD R218, R3, 0x1, R218 ;  /* 0x0000000103da7824 */ /* 0x000fe400078e02da */
[----:B------:R-:W-:Y:S02]  /*a770*/  @!P2 IMAD.IADD R7, R7, 0x1, R15 ;  /* 0x000000010707a824 */ /* 0x000fe400078e020f */
[----:B------:R-:W-:Y:S01]  /*a780*/  @!P2 IMAD.MOV.U32 R6, RZ, RZ, R14 ;  /* 0x000000ffff06a224 */ /* 0x000fe200078e000e */
[----:B------:R-:W-:Y:S01]  /*a790*/  LEA R218, R218, UR4, 0x1 ;  /* 0x00000004dada7c11 */ /* 0x000fe2000f8e08ff */
[----:B------:R-:W-:Y:S02]  /*a7a0*/  VIADD R4, R216, 0x1000 ;  /* 0x00001000d8047836 */ /* 0x000fe40000000000 */
[----:B------:R-:W-:Y:S01]  /*a7b0*/  IMAD R2, R2, 0x20, R47 ;  /* 0x0000002002027824 */ /* 0x000fe200078e022f */
[----:B------:R-:W-:Y:S01]  /*a7c0*/  @!PT LDS RZ, [RZ] ;  /* 0x00000000fffff984 */ /* 0x000fe20000000800 */
[----:B------:R-:W-:Y:S01]  /*a7d0*/  @!PT LDS RZ, [RZ] ;  /* 0x00000000fffff984 */ /* 0x000fe20000000800 */
[----:B------:R-:W-:Y:S01]  /*a7e0*/  @!PT LDS RZ, [RZ] ;  /* 0x00000000fffff984 */ /* 0x000fe20000000800 */
[----:B------:R2:W-:Y:S01]  /*a7f0*/  @!P2 LDGSTS.E.BYPASS.LTC128B.128 [R229+0x8000], desc[UR6][R6.64] ;  /* 0x0800000006e5afae */ /* 0x0005e2000b901d46 */
[----:B---3--:R-:W-:-:S02]  /*a800*/  @!P1 IMAD.IADD R17, R5, 0x1, R13 ;  /* 0x0000000105119824 */ /* 0x008fc400078e020d */
[----:B------:R-:W-:Y:S01]  /*a810*/  @!P1 IMAD.MOV.U32 R16, RZ, RZ, R12 ;  /* 0x000000ffff109224 */ /* 0x000fe200078e000c */
[----:B------:R-:W-:Y:S01]  /*a820*/  @P1 STS.128 [R229+0x8800], RZ ;  /* 0x008800ffe5001388 */ /* 0x000fe20000000c00 */
[----:B------:R-:W-:Y:S02]  /*a830*/  IMAD R217, R49, 0x2, R218 ;  /* 0x0000000231d97824 */ /* 0x000fe400078e02da */
[----:B------:R-:W-:Y:S01]  /*a840*/  @P0 VIADD R215, R4, 0xffffffe0 ;  /* 0xffffffe004d70836 */ /* 0x000fe20000000000 */
[----:B------:R-:W-:Y:S01]  /*a850*/  @!PT LDS RZ, [RZ] ;  /* 0x00000000fffff984 */ /* 0x000fe20000000800 */
[----:B------:R-:W-:Y:S01]  /*a860*/  @!PT LDS RZ, [RZ] ;  /* 0x00000000fffff984 */ /* 0x000fe20000000800 */
[----:B------:R-:W-:Y:S01]  /*a870*/  @!PT LDS RZ, [RZ] ;  /* 0x00000000fffff984 */ /* 0x000fe20000000800 */
[----:B------:R3:W-:Y:S01]  /*a880*/  @!P1 LDGSTS.E.BYPASS.LTC128B.128 [R229+0x8800], desc[UR6][R16.64] ;  /* 0x0880000010e59fae */ /* 0x0007e2000b901d46 */
[----:B------:R-:W-:Y:S02]  /*a890*/  IMAD.IADD R3, R3, 0x1, R2 ;  /* 0x0000000103037824 */ /* 0x000fe400078e0202 */
[C---:B------:R-:W-:Y:S01]  /*a8a0*/  VIADD R212, R215.reuse, 0x400 ;  /* 0x00000400d7d47836 */ /* 0x040fe20000000000 */
[----:B------:R-:W-:Y:S01]  /*a8b0*/  LDSM.16.M88.4 R12, [R218] ;  /* 0x00000000da0c783b */ /* 0x000fe20000000200 */
[----:B------:R-:W-:-:S02]  /*a8c0*/  VIADD R211, R215, 0x800 ;  /* 0x00000800d7d37836 */ /* 0x000fc40000000000 */
[C---:B------:R-:W-:Y:S01]  /*a8d0*/  VIADD R210, R215.reuse, 0xc00 ;  /* 0x00000c00d7d27836 */ /* 0x040fe20000000000 */
[----:B------:R-:W4:Y:S01]  /*a8e0*/  LDSM.16.M88.4 R28, [R216+0x1000] ;  /* 0x00100000d81c783b */ /* 0x000f220000000200 */
[C---:B------:R-:W-:Y:S02]  /*a8f0*/  VIADD R209, R215.reuse, 0x1000 ;  /* 0x00001000d7d17836 */ /* 0x040fe40000000000 */
[C---:B------:R-:W-:Y:S01]  /*a900*/  VIADD R208, R215.reuse, 0x1400 ;  /* 0x00001400d7d07836 */ /* 0x040fe20000000000 */
[----:B-1----:R-:W-:Y:S01]  /*a910*/  LDSM.16.M88.4 R8, [R215] ;  /* 0x00000000d708783b */ /* 0x002fe20000000200 */
[C---:B------:R-:W-:Y:S02]  /*a920*/  VIADD R207, R215.reuse, 0x1800 ;  /* 0x00001800d7cf7836 */ /* 0x040fe40000000000 */
[C---:B------:R-:W-:Y:S01]  /*a930*/  VIADD R206, R215.reuse, 0x1c00 ;  /* 0x00001c00d7ce7836 */ /* 0x040fe20000000000 */
[----:B------:R-:W1:Y:S01]  /*a940*/  LDSM.16.M88.4 R24, [R216+0x1400] ;  /* 0x00140000d818783b */ /* 0x000e620000000200 */
[----:B------:R-:W-:-:S02]  /*a950*/  VIADD R205, R215, 0x2000 ;  /* 0x00002000d7cd7836 */ /* 0x000fc40000000000 */
[C---:B------:R-:W-:Y:S01]  /*a960*/  VIADD R204, R215.reuse, 0x2400 ;  /* 0x00002400d7cc7836 */ /* 0x040fe20000000000 */
[----:B--2---:R-:W2:Y:S01]  /*a970*/  LDSM.16.M88.4 R4, [R217] ;  /* 0x00000000d904783b */ /* 0x004ea20000000200 */
[C---:B------:R-:W-:Y:S02]  /*a980*/  VIADD R203, R215.reuse, 0x2800 ;  /* 0x00002800d7cb7836 */ /* 0x040fe40000000000 */
[C---:B------:R-:W-:Y:S01]  /*a990*/  VIADD R202, R215.reuse, 0x2c00 ;  /* 0x00002c00d7ca7836 */ /* 0x040fe20000000000 */
[----:B------:R-:W-:Y:S01]  /*a9a0*/  LDSM.16.M88.4 R40, [R215+0x400] ;  /* 0x00040000d728783b */ /* 0x000fe20000000200 */
[C---:B------:R-:W-:Y:S02]  /*a9b0*/  VIADD R201, R215.reuse, 0x3000 ;  /* 0x00003000d7c97836 */ /* 0x040fe40000000000 */
[C---:B------:R-:W-:Y:S01]  /*a9c0*/  VIADD R200, R215.reuse, 0x3400 ;  /* 0x00003400d7c87836 */ /* 0x040fe20000000000 */
[----:B---3--:R-:W3:Y:S01]  /*a9d0*/  LDSM.16.M88.4 R16, [R216+0x1800] ;  /* 0x00180000d810783b */ /* 0x008ee20000000200 */
[----:B------:R-:W-:-:S02]  /*a9e0*/  VIADD R150, R215, 0x3800 ;  /* 0x00003800d7967836 */ /* 0x000fc40000000000 */
[----:B------:R-:W-:Y:S01]  /*a9f0*/  VIADD R148, R215, 0x3c00 ;  /* 0x00003c00d7947836 */ /* 0x000fe20000000000 */
[----:B------:R-:W5:Y:S04]  /*aa00*/  LDSM.16.M88.4 R36, [R215+0x800] ;  /* 0x00080000d724783b */ /* 0x000f680000000200 */
[----:B------:R-:W0:Y:S01]  /*aa10*/  LDGDEPBAR ;  /* 0x00000000000079af */ /* 0x000e220000000000 */
[C---:B----4-:R-:W-:Y:S06]  /*aa20*/  HMMA.16816.F32.BF16 R32, R12.reuse, R28, RZ ;  /* 0x0000001c0c20723c */ /* 0x050fec00000418ff */
[C---:B------:R-:W-:Y:S06]  /*aa30*/  HMMA.16816.F32.BF16 R28, R12.reuse, R30, RZ ;  /* 0x0000001e0c1c723c */ /* 0x040fec00000418ff */
[C---:B-1----:R-:W-:Y:S06]  /*aa40*/  HMMA.16816.F32.BF16 R20, R12.reuse, R24, RZ ;  /* 0x000000180c14723c */ /* 0x042fec00000418ff */
[----:B------:R-:W-:Y:S06]  /*aa50*/  HMMA.16816.F32.BF16 R24, R12, R26, RZ ;  /* 0x0000001a0c18723c */ /* 0x000fec00000418ff */
[C---:B--2---:R-:W-:Y:S06]  /*aa60*/  HMMA.16816.F32.BF16 R32, R4.reuse, R8, R32 ;  /* 0x000000080420723c */ /* 0x044fec0000041820 */
[----:B------:R-:W-:Y:S06]  /*aa70*/  HMMA.16816.F32.BF16 R28, R4, R10, R28 ;  /* 0x0000000a041c723c */ /* 0x000fec000004181c */
[C---:B---3--:R-:W-:Y:S06]  /*aa80*/  HMMA.16816.F32.BF16 R8, R12.reuse, R16, RZ ;  /* 0x000000100c08723c */ /* 0x048fec00000418ff */
[----:B------:R-:W-:Y:S06]  /*aa90*/  HMMA.16816.F32.BF16 R16, R12, R18, RZ ;  /* 0x000000120c10723c */ /* 0x000fec00000418ff */
[----:B------:R-:W-:Y:S01]  /*aaa0*/  HMMA.16816.F32.BF16 R20, R4, R40, R20 ;  /* 0x000000280414723c */ /* 0x000fe20000041814 */
[----:B------:R-:W-:Y:S01]  /*aab0*/  FMUL.FTZ R33, R33, UR9 ;  /* 0x0000000921217c20 */ /* 0x000fe20008410000 */
[----:B------:R-:W-:Y:S01]  /*aac0*/  FMUL.FTZ R35, R35, UR9 ;  /* 0x0000000923237c20 */ /* 0x000fe20008410000 */
[----:B------:R-:W-:-:S02]  /*aad0*/  FMUL.FTZ R34, R34, UR9 ;  /* 0x0000000922227c20 */ /* 0x000fc40008410000 */
[----:B------:R-:W-:Y:S01]  /*aae0*/  MUFU.TANH R92, R33 ;  /* 0x00000021005c7308 */ /* 0x000fe20000002400 */
[----:B------:R-:W-:Y:S01]  /*aaf0*/  FMUL.FTZ R81, R28, UR9 ;  /* 0x000000091c517c20 */ /* 0x000fe20008410000 */
[----:B------:R-:W-:Y:S01]  /*ab00*/  FMUL.FTZ R79, R29, UR9 ;  /* 0x000000091d4f7c20 */ /* 0x000fe20008410000 */
[----:B------:R-:W-:Y:S01]  /*ab10*/  FMUL.FTZ R90, R30, UR9 ;  /* 0x000000091e5a7c20 */ /* 0x000fe20008410000 */
[----:B------:R-:W-:Y:S01]  /*ab20*/  FMUL.FTZ R89, R31, UR9 ;  /* 0x000000091f597c20 */ /* 0x000fe20008410000 */
[C---:B------:R-:W-:Y:S01]  /*ab30*/  HMMA.16816.F32.BF16 R24, R4.reuse, R42, R24 ;  /* 0x0000002a0418723c */ /* 0x040fe20000041818 */
[----:B------:R-:W1:Y:S02]  /*ab40*/  LDSM.16.M88.4 R28, [R216+0x1c00] ;  /* 0x001c0000d81c783b */ /* 0x000e640000000200 */
[----:B------:R-:W-:Y:S02]  /*ab50*/  MUFU.TANH R91, R35 ;  /* 0x00000023005b7308 */ /* 0x000fe40000002400 */
[----:B------:R-:W2:Y:S01]  /*ab60*/  LDSM.16.M88.4 R40, [R215+0xc00] ;  /* 0x000c0000d728783b */ /* 0x000ea20000000200 */
[C---:B-----5:R-:W-:Y:S05]  /*ab70*/  HMMA.16816.F32.BF16 R8, R4.reuse, R36, R8 ;  /* 0x000000240408723c */ /* 0x060fea0000041808 */
[----:B------:R-:W3:Y:S01]  /*ab80*/  MUFU.TANH R83, R34 ;  /* 0x0000002200537308 */ /* 0x000ee20000002400 */
[----:B------:R-:W-:Y:S01]  /*ab90*/  HMMA.16816.F32.BF16 R16, R4, R38, R16 ;  /* 0x000000260410723c */ /* 0x000fe20000041810 */
[----:B------:R-:W-:Y:S01]  /*aba0*/  LDSM.16.M88.4 R36, [R215+0x1000] ;  /* 0x00100000d724783b */ /* 0x000fe20000000200 */
[----:B------:R-:W-:Y:S01]  /*abb0*/  FMUL.FTZ R20, R20, UR9 ;  /* 0x0000000914147c20 */ /* 0x000fe20008410000 */
[----:B------:R-:W-:Y:S01]  /*abc0*/  FMUL.FTZ R21, R21, UR9 ;  /* 0x0000000915157c20 */ /* 0x000fe20008410000 */
[----:B------:R-:W-:Y:S01]  /*abd0*/  FMUL.FTZ R22, R22, UR9 ;  /* 0x0000000916167c20 */ /* 0x000fe20008410000 */
[----:B------:R-:W-:-:S02]  /*abe0*/  FMUL.FTZ R87, R23, UR9 ;  /* 0x0000000917577c20 */ /* 0x000fc40008410000 */
[----:B------:R-:W-:Y:S05]  /*abf0*/  MUFU.TANH R77, R20 ;  /* 0x00000014004d7308 */ /* 0x000fea0000002400 */
[----:B------:R-:W-:Y:S01]  /*ac00*/  FMUL.FTZ R73, R24, UR9 ;  /* 0x0000000918497c20 */ /* 0x000fe20008410000 */
[----:B------:R-:W-:Y:S01]  /*ac10*/  FMUL.FTZ R71, R25, UR9 ;  /* 0x0000000919477c20 */ /* 0x000fe20008410000 */
[----:B------:R-:W-:Y:S01]  /*ac20*/  FMUL.FTZ R86, R26, UR9 ;  /* 0x000000091a567c20 */ /* 0x000fe20008410000 */
[----:B------:R-:W-:Y:S01]  /*ac30*/  FMUL.FTZ R85, R27, UR9 ;  /* 0x000000091b557c20 */ /* 0x000fe20008410000 */
[----:B------:R-:W-:Y:S01]  /*ac40*/  MUFU.TANH R75, R21 ;  /* 0x00000015004b7308 */ /* 0x000fe20000002400 */
[----:B------:R-:W4:Y:S01]  /*ac50*/  LDSM.16.M88.4 R24, [R216+0x2000] ;  /* 0x00200000d818783b */ /* 0x000f220000000200 */
[----:B------:R-:W-:Y:S01]  /*ac60*/  FMUL.FTZ R8, R8, UR9 ;  /* 0x0000000908087c20 */ /* 0x000fe20008410000 */
[----:B------:R-:W-:Y:S01]  /*ac70*/  FMUL.FTZ R9, R9, UR9 ;  /* 0x0000000909097c20 */ /* 0x000fe20008410000 */
[----:B------:R-:W-:Y:S01]  /*ac80*/  FMUL.FTZ R10, R10, UR9 ;  /* 0x000000090a0a7c20 */ /* 0x000fe20008410000 */
[----:B------:R-:W-:-:S03]  /*ac90*/  FMUL.FTZ R82, R11, UR9 ;  /* 0x000000090b527c20 */ /* 0x000fc60008410000 */
[----:B------:R1:W-:Y:S01]  /*aca0*/  MUFU.TANH R88, R22 ;  /* 0x0000001600587308 */ /* 0x0003e20000002400 */
[----:B------:R-:W-:Y:S01]  /*acb0*/  FMUL.FTZ R53, R16, UR9 ;  /* 0x0000000910357c20 */ /* 0x000fe20008410000 */
[----:B------:R-:W-:Y:S01]  /*acc0*/  FMUL.FTZ R51, R17, UR9 ;  /* 0x0000000911337c20 */ /* 0x000fe20008410000 */
[----:B------:R-:W-:Y:S01]  /*acd0*/  FMUL.FTZ R80, R18, UR9 ;  /* 0x0000000912507c20 */ /* 0x000fe20008410000 */
[----:B------:R-:W-:Y:S02]  /*ace0*/  FMUL.FTZ R78, R19, UR9 ;  /* 0x00000009134e7c20 */ /* 0x000fe40008410000 */
[----:B------:R-:W5:Y:S02]  /*acf0*/  LDSM.16.M88.4 R16, [R216+0x2400] ;  /* 0x00240000d810783b */ /* 0x000f640000000200 */
[----:B------:R-:W-:Y:S08]  /*ad00*/  MUFU.TANH R69, R8 ;  /* 0x0000000800457308 */ /* 0x000ff00000002400 */
[----:B------:R-:W-:Y:S01]  /*ad10*/  MUFU.TANH R67, R9 ;  /* 0x0000000900437308 */ /* 0x000fe20000002400 */
[C---:B-1----:R-:W-:Y:S06]  /*ad20*/  HMMA.16816.F32.BF16 R20, R12.reuse, R28, RZ ;  /* 0x0000001c0c14723c */ /* 0x042fec00000418ff */
[----:B------:R-:W-:Y:S01]  /*ad30*/  HMMA.16816.F32.BF16 R28, R12, R30, RZ ;  /* 0x0000001e0c1c723c */ /* 0x000fe200000418ff */
[----:B------:R4:W-:Y:S08]  /*ad40*/  MUFU.TANH R84, R10 ;  /* 0x0000000a00547308 */ /* 0x0009f00000002400 */
[----:B------:R-:W1:Y:S08]  /*ad50*/  MUFU.TANH R81, R81 ;  /* 0x0000005100517308 */ /* 0x000e700000002400 */
[----:B------:R-:W-:Y:S01]  /*ad60*/  MUFU.TANH R79, R79 ;  /* 0x0000004f004f7308 */ /* 0x000fe20000002400 */
[----:B--2---:R-:W-:Y:S06]  /*ad70*/  HMMA.16816.F32.BF16 R20, R4, R40, R20 ;  /* 0x000000280414723c */ /* 0x004fec0000041814 */
[----:B----4-:R-:W-:Y:S01]  /*ad80*/  HMMA.16816.F32.BF16 R8, R12, R24, RZ ;  /* 0x000000180c08723c */ /* 0x010fe200000418ff */
[----:B------:R-:W2:Y:S05]  /*ad90*/  MUFU.TANH R90, R90 ;  /* 0x0000005a005a7308 */ /* 0x000eaa0000002400 */
[----:B------:R-:W-:Y:S01]  /*ada0*/  HMMA.16816.F32.BF16 R28, R4, R42, R28 ;  /* 0x0000002a041c723c */ /* 0x000fe2000004181c */
[----:B------:R-:W4:Y:S02]  /*adb0*/  LDSM.16.M88.4 R40, [R215+0x1400] ;  /* 0x00140000d728783b */ /* 0x000f240000000200 */
[----:B------:R-:W2:Y:S03]  /*adc0*/  MUFU.TANH R87, R87 ;  /* 0x0000005700577308 */ /* 0x000ea60000002400 */
[----:B------:R-:W-:Y:S05]  /*add0*/  HMMA.16816.F32.BF16 R24, R12, R26, RZ ;  /* 0x0000001a0c18723c */ /* 0x000fea00000418ff */
[----:B------:R-:W2:Y:S01]  /*ade0*/  MUFU.TANH R73, R73 ;  /* 0x0000004900497308 */ /* 0x000ea20000002400 */
[----:B------:R-:W-:Y:S01]  /*adf0*/  FMUL.FTZ R20, R20, UR9 ;  /* 0x0000000914147c20 */ /* 0x000fe20008410000 */
[----:B------:R-:W-:Y:S01]  /*ae00*/  FMUL.FTZ R21, R21, UR9 ;  /* 0x0000000915157c20 */ /* 0x000fe20008410000 */
[----:B------:R-:W-:Y:S01]  /*ae10*/  FMUL.FTZ R22, R22, UR9 ;  /* 0x0000000916167c20 */ /* 0x000fe20008410000 */
[----:B------:R-:W-:-:S03]  /*ae20*/  FMUL.FTZ R72, R23, UR9 ;  /* 0x0000000917487c20 */ /* 0x000fc60008410000 */
[----:B------:R-:W-:Y:S01]  /*ae30*/  HMMA.16816.F32.BF16 R8, R4, R36, R8 ;  /* 0x000000240408723c */ /* 0x000fe20000041808 */
[----:B------:R-:W-:Y:S05]  /*ae40*/  MUFU.TANH R45, R20 ;  /* 0x00000014002d7308 */ /* 0x000fea0000002400 */
[----:B------:R-:W-:Y:S01]  /*ae50*/  FMUL.FTZ R70, R28, UR9 ;  /* 0x000000091c467c20 */ /* 0x000fe20008410000 */
[----:B------:R-:W-:Y:S01]  /*ae60*/  FMUL.FTZ R68, R29, UR9 ;  /* 0x000000091d447c20 */ /* 0x000fe20008410000 */
[----:B------:R-:W-:Y:S01]  /*ae70*/  FMUL.FTZ R35, R30, UR9 ;  /* 0x000000091e237c20 */ /* 0x000fe20008410000 */
[----:B------:R-:W-:Y:S01]  /*ae80*/  MUFU.TANH R74, R21 ;  /* 0x00000015004a7308 */ /* 0x000fe20000002400 */
[----:B------:R-:W-:-:S02]  /*ae90*/  FMUL.FTZ R33, R31, UR9 ;  /* 0x000000091f217c20 */ /* 0x000fc40008410000 */
[----:B------:R-:W-:Y:S01]  /*aea0*/  HMMA.16816.F32.BF16 R24, R4, R38, R24 ;  /* 0x000000260418723c */ /* 0x000fe20000041818 */
[----:B------:R-:W3:Y:S04]  /*aeb0*/  LDSM.16.M88.4 R28, [R216+0x2800] ;  /* 0x00280000d81c783b */ /* 0x000ee80000000200 */
[----:B------:R5:W-:Y:S01]  /*aec0*/  MUFU.TANH R76, R22 ;  /* 0x00000016004c7308 */ /* 0x000be20000002400 */
[----:B------:R-:W-:Y:S06]  /*aed0*/  LDSM.16.M88.4 R36, [R215+0x1800] ;  /* 0x00180000d724783b */ /* 0x000fec0000000200 */
[----:B------:R-:W-:Y:S01]  /*aee0*/  FMUL.FTZ R8, R8, UR9 ;  /* 0x0000000908087c20 */ /* 0x000fe20008410000 */
[----:B------:R-:W-:Y:S01]  /*aef0*/  FMUL.FTZ R9, R9, UR9 ;  /* 0x0000000909097c20 */ /* 0x000fe20008410000 */
[----:B------:R-:W-:Y:S01]  /*af00*/  FMUL.FTZ R10, R10, UR9 ;  /* 0x000000090a0a7c20 */ /* 0x000fe20008410000 */
[----:B------:R-:W-:Y:S01]  /*af10*/  FMUL.FTZ R52, R11, UR9 ;  /* 0x000000090b347c20 */ /* 0x000fe20008410000 */
[----:B------:R-:W-:Y:S01]  /*af20*/  MUFU.TANH R66, R8 ;  /* 0x0000000800427308 */ /* 0x000fe20000002400 */
[C---:B-----5:R-:W-:Y:S07]  /*af30*/  HMMA.16816.F32.BF16 R20, R12.reuse, R16, RZ ;  /* 0x000000100c14723c */ /* 0x060fee00000418ff */
[----:B------:R-:W-:Y:S01]  /*af40*/  FMUL.FTZ R46, R24, UR9 ;  /* 0x00000009182e7c20 */ /* 0x000fe20008410000 */
[----:B------:R-:W-:Y:S01]  /*af50*/  FMUL.FTZ R34, R25, UR9 ;  /* 0x0000000919227c20 */ /* 0x000fe20008410000 */
[----:B------:R-:W-:Y:S01]  /*af60*/  FMUL.FTZ R44, R26, UR9 ;  /* 0x000000091a2c7c20 */ /* 0x000fe20008410000 */
[----:B------:R-:W-:Y:S01]  /*af70*/  FMUL.FTZ R50, R27, UR9 ;  /* 0x000000091b327c20 */ /* 0x000fe20008410000 */
[----:B------:R-:W-:Y:S01]  /*af80*/  HMMA.16816.F32.BF16 R16, R12, R18, RZ ;  /* 0x000000120c10723c */ /* 0x000fe200000418ff */
[----:B------:R-:W5:Y:S01]  /*af90*/  LDSM.16.M88.4 R24, [R216+0x2c00] ;  /* 0x002c0000d818783b */ /* 0x000f620000000200 */
[----:B------:R-:W-:Y:S08]  /*afa0*/  MUFU.TANH R64, R9 ;  /* 0x0000000900407308 */ /* 0x000ff00000002400 */
[----:B------:R3:W-:Y:S03]  /*afb0*/  MUFU.TANH R65, R10 ;  /* 0x0000000a00417308 */ /* 0x0007e60000002400 */
[C---:B----4-:R-:W-:Y:S05]  /*afc0*/  HMMA.16816.F32.BF16 R20, R4.reuse, R40, R20 ;  /* 0x000000280414723c */ /* 0x050fea0000041814 */
[----:B------:R-:W4:Y:S06]  /*afd0*/  MUFU.TANH R86, R86 ;  /* 0x0000005600567308 */ /* 0x000f2c0000002400 */
[----:B------:R-:W-:Y:S01]  /*afe0*/  HMMA.16816.F32.BF16 R16, R4, R42, R16 ;  /* 0x0000002a0410723c */ /* 0x000fe20000041810 */
[----:B------:R-:W1:Y:S01]  /*aff0*/  LDSM.16.M88.4 R40, [R215+0x1c00] ;  /* 0x001c0000d728783b */ /* 0x000e620000000200 */
[----:B------:R-:W-:Y:S04]  /*b000*/  MUFU.TANH R85, R85 ;  /* 0x0000005500557308 */ /* 0x000fe80000002400 */
[----:B---3--:R-:W-:Y:S04]  /*b010*/  HMMA.16816.F32.BF16 R8, R12, R28, RZ ;  /* 0x0000001c0c08723c */ /* 0x008fe800000418ff */
[----:B------:R-:W3:Y:S03]  /*b020*/  MUFU.TANH R89, R89 ;  /* 0x0000005900597308 */ /* 0x000ee60000002400 */
[----:B------:R-:W-:Y:S01]  /*b030*/  FMUL.FTZ R63, R20, UR9 ;  /* 0x00000009143f7c20 */ /* 0x000fe20008410000 */
[----:B------:R-:W-:Y:S01]  /*b040*/  FMUL.FTZ R62, R21, UR9 ;  /* 0x00000009153e7c20 */ /* 0x000fe20008410000 */
[----:B------:R-:W-:Y:S01]  /*b050*/  FMUL.FTZ R239, R22, UR9 ;  /* 0x0000000916ef7c20 */ /* 0x000fe20008410000 */
[----:B------:R-:W-:-:S02]  /*b060*/  FMUL.FTZ R61, R23, UR9 ;  /* 0x00000009173d7c20 */ /* 0x000fc40008410000 */
[----:B------:R-:W3:Y:S01]  /*b070*/  MUFU.TANH R82, R82 ;  /* 0x0000005200527308 */ /* 0x000ee20000002400 */
[C---:B------:R-:W-:Y:S05]  /*b080*/  HMMA.16816.F32.BF16 R20, R12.reuse, R30, RZ ;  /* 0x0000001e0c14723c */ /* 0x040fea00000418ff */
[----:B------:R-:W-:Y:S01]  /*b090*/  FMUL.FTZ R55, R16, UR9 ;  /* 0x0000000910377c20 */ /* 0x000fe20008410000 */
[----:B------:R-:W-:Y:S01]  /*b0a0*/  FMUL.FTZ R54, R17, UR9 ;  /* 0x0000000911367c20 */ /* 0x000fe20008410000 */
[----:B------:R-:W-:Y:S01]  /*b0b0*/  FMUL.FTZ R60, R18, UR9 ;  /* 0x00000009123c7c20 */ /* 0x000fe20008410000 */
[----:B------:R-:W-:Y:S02]  /*b0c0*/  FMUL.FTZ R237, R19, UR9 ;  /* 0x0000000913ed7c20 */ /* 0x000fe40008410000 */
[----:B------:R-:W2:Y:S01]  /*b0d0*/  LDSM.16.M88.4 R16, [R216+0x3000] ;  /* 0x00300000d810783b */ /* 0x000ea20000000200 */
[----:B-----5:R-:W-:Y:S01]  /*b0e0*/  HMMA.16816.F32.BF16 R28, R12, R24, RZ ;  /* 0x000000180c1c723c */ /* 0x020fe200000418ff */
[----:B------:R-:W5:Y:S05]  /*b0f0*/  MUFU.TANH R53, R53 ;  /* 0x0000003500357308 */ /* 0x000f6a0000002400 */
[----:B------:R-:W-:Y:S03]  /*b100*/  HMMA.16816.F32.BF16 R8, R4, R36, R8 ;  /* 0x000000240408723c */ /* 0x000fe60000041808 */
[----:B------:R-:W5:Y:S03]  /*b110*/  MUFU.TANH R71, R71 ;  /* 0x0000004700477308 */ /* 0x000f660000002400 */
[----:B------:R-:W-:Y:S05]  /*b120*/  HMMA.16816.F32.BF16 R24, R12, R26, RZ ;  /* 0x0000001a0c18723c */ /* 0x000fea00000418ff */
[----:B------:R-:W5:Y:S01]  /*b130*/  MUFU.TANH R51, R51 ;  /* 0x0000003300337308 */ /* 0x000f620000002400 */
[C---:B------:R-:W-:Y:S01]  /*b140*/  HMMA.16816.F32.BF16 R20, R4.reuse, R38, R20 ;  /* 0x000000260414723c */ /* 0x040fe20000041814 */
[----:B------:R-:W4:Y:S05]  /*b150*/  LDSM.16.M88.4 R36, [R215+0x2000] ;  /* 0x00200000d724783b */ /* 0x000f2a0000000200 */
[C---:B-1----:R-:W-:Y:S01]  /*b160*/  HMMA.16816.F32.BF16 R28, R4.reuse, R40, R28 ;  /* 0x00000028041c723c */ /* 0x042fe2000004181c */
[----:B------:R-:W1:Y:S05]  /*b170*/  MUFU.TANH R80, R80 ;  /* 0x0000005000507308 */ /* 0x000e6a0000002400 */
[----:B------:R-:W-:Y:S01]  /*b180*/  FMUL.FTZ R8, R8, UR9 ;  /* 0x0000000908087c20 */ /* 0x000fe20008410000 */
[----:B------:R-:W-:Y:S01]  /*b190*/  FMUL.FTZ R9, R9, UR9 ;  /* 0x0000000909097c20 */ /* 0x000fe20008410000 */
[----:B------:R-:W-:Y:S01]  /*b1a0*/  FMUL.FTZ R10, R10, UR9 ;  /* 0x000000090a0a7c20 */ /* 0x000fe20008410000 */
[----:B------:R-:W-:Y:S01]  /*b1b0*/  FMUL.FTZ R159, R11, UR9 ;  /* 0x000000090b9f7c20 */ /* 0x000fe20008410000 */
[----:B------:R-:W-:Y:S02]  /*b1c0*/  MUFU.TANH R94, R8 ;  /* 0x00000008005e7308 */ /* 0x000fe40000002400 */
[----:B------:R-:W-:Y:S06]  /*b1d0*/  HMMA.16816.F32.BF16 R24, R4, R42, R24 ;  /* 0x0000002a0418723c */ /* 0x000fec0000041818 */
        /* <DEDUP_REMOVED lines=9> */
[----:B------:R-:W-:Y:S06]  /*b270*/  MUFU.TANH R93, R9 ;  /* 0x00000009005d7308 */ /* 0x000fec0000002400 */
[----:B------:R-:W-:Y:S01]  /*b280*/  FMUL.FTZ R99, R24, UR9 ;  /* 0x0000000918637c20 */ /* 0x000fe20008410000 */
[----:B------:R-:W-:Y:S01]  /*b290*/  FMUL.FTZ R199, R26, UR9 ;  /* 0x000000091ac77c20 */ /* 0x000fe20008410000 */
[----:B------:R2:W-:Y:S01]  /*b2a0*/  MUFU.TANH R235, R10 ;  /* 0x0000000a00eb7308 */ /* 0x0005e20000002400 */
[----:B---3--:R-:W3:Y:S01]  /*b2b0*/  LDSM.16.M88.4 R20, [R216+0x3400] ;  /* 0x00340000d814783b */ /* 0x008ee20000000200 */
[----:B------:R-:W-:-:S06]  /*b2c0*/  FMUL.FTZ R179, R27, UR9 ;  /* 0x000000091bb37c20 */ /* 0x000fcc0008410000 */
[----:B------:R5:W-:Y:S08]  /*b2d0*/  MUFU.TANH R96, R28 ;  /* 0x0000001c00607308 */ /* 0x000bf00000002400 */
[----:B------:R-:W1:Y:S01]  /*b2e0*/  MUFU.TANH R78, R78 ;  /* 0x0000004e004e7308 */ /* 0x000e620000002400 */
[C---:B--2---:R-:W-:Y:S06]  /*b2f0*/  HMMA.16816.F32.BF16 R8, R12.reuse, R16, RZ ;  /* 0x000000100c08723c */ /* 0x044fec00000418ff */
[----:B------:R-:W-:Y:S01]  /*b300*/  HMMA.16816.F32.BF16 R16, R12, R18, RZ ;  /* 0x000000120c10723c */ /* 0x000fe200000418ff */
[----:B------:R-:W2:Y:S01]  /*b310*/  MUFU.TANH R72, R72 ;  /* 0x0000004800487308 */ /* 0x000ea20000002400 */
[----:B-----5:R-:W5:Y:S07]  /*b320*/  LDSM.16.M88.4 R28, [R215+0x2400] ;  /* 0x00240000d71c783b */ /* 0x020f6e0000000200 */
[----:B------:R-:W2:Y:S08]  /*b330*/  MUFU.TANH R70, R70 ;  /* 0x0000004600467308 */ /* 0x000eb00000002400 */
[----:B------:R-:W-:Y:S01]  /*b340*/  MUFU.TANH R68, R68 ;  /* 0x0000004400447308 */ /* 0x000fe20000002400 */
[C---:B----4-:R-:W-:Y:S06]  /*b350*/  HMMA.16816.F32.BF16 R8, R4.reuse, R36, R8 ;  /* 0x000000240408723c */ /* 0x050fec0000041808 */
[----:B------:R-:W-:Y:S01]  /*b360*/  HMMA.16816.F32.BF16 R16, R4, R38, R16 ;  /* 0x000000260410723c */ /* 0x000fe20000041810 */
[----:B------:R-:W-:Y:S01]  /*b370*/  FMUL.FTZ R36, R25, UR9 ;  /* 0x0000000919247c20 */ /* 0x000fe20008410000 */
[----:B------:R-:W4:Y:S04]  /*b380*/  MUFU.TANH R35, R35 ;  /* 0x0000002300237308 */ /* 0x000f280000002400 */
[----:B---3--:R-:W-:Y:S04]  /*b390*/  HMMA.16816.F32.BF16 R24, R12, R20, RZ ;  /* 0x000000140c18723c */ /* 0x008fe800000418ff */
[----:B------:R-:W3:Y:S08]  /*b3a0*/  MUFU.TANH R33, R33 ;  /* 0x0000002100217308 */ /* 0x000ef00000002400 */
[----:B------:R-:W-:Y:S01]  /*b3b0*/  FMUL.FTZ R38, R9, UR9 ;  /* 0x0000000909267c20 */ /* 0x000fe20008410000 */
[----:B------:R-:W-:Y:S01]  /*b3c0*/  LOP3.LUT R9, R98, 0xffffffe0, RZ, 0xc0, !PT ;  /* 0xffffffe062097812 */ /* 0x000fe200078ec0ff */
[----:B------:R-:W-:Y:S01]  /*b3d0*/  FMUL.FTZ R97, R8, UR9 ;  /* 0x0000000908617c20 */ /* 0x000fe20008410000 */
[----:B------:R-:W-:Y:S01]  /*b3e0*/  FMUL.FTZ R197, R10, UR9 ;  /* 0x000000090ac57c20 */ /* 0x000fe20008410000 */
[----:B------:R-:W-:Y:S01]  /*b3f0*/  FMUL.FTZ R185, R11, UR9 ;  /* 0x000000090bb97c20 */ /* 0x000fe20008410000 */
[----:B------:R-:W3:Y:S01]  /*b400*/  MUFU.TANH R52, R52 ;  /* 0x0000003400347308 */ /* 0x000ee20000002400 */
[----:B------:R-:W-:Y:S01]  /*b410*/  FMUL.FTZ R100, R16, UR9 ;  /* 0x0000000910647c20 */ /* 0x000fe20008410000 */
[----:B------:R-:W-:-:S02]  /*b420*/  IMAD.IADD R16, R58, 0x1, -R9 ;  /* 0x000000013a107824 */ /* 0x000fc400078e0a09 */
[----:B------:R-:W-:Y:S01]  /*b430*/  FMUL.FTZ R17, R17, UR9 ;  /* 0x0000000911117c20 */ /* 0x000fe20008410000 */
[----:B------:R-:W-:Y:S01]  /*b440*/  FMUL.FTZ R195, R18, UR9 ;  /* 0x0000000912c37c20 */ /* 0x000fe20008410000 */
[----:B------:R-:W-:Y:S01]  /*b450*/  FMUL.FTZ R189, R19, UR9 ;  /* 0x0000000913bd7c20 */ /* 0x000fe20008410000 */
[----:B-----5:R-:W-:Y:S01]  /*b460*/  HMMA.16816.F32.BF16 R8, R4, R28, R24 ;  /* 0x0000001c0408723c */ /* 0x020fe20000041818 */
[----:B------:R-:W5:Y:S01]  /*b470*/  LDSM.16.M88.4 R24, [R216+0x3800] ;  /* 0x00380000d818783b */ /* 0x000f620000000200 */
[----:B------:R-:W-:Y:S01]  /*b480*/  SHF.R.S32.HI R21, RZ, 0x1f, R16 ;  /* 0x0000001fff157819 */ /* 0x000fe20000011410 */
[----:B------:R1:W-:Y:S03]  /*b490*/  MUFU.TANH R98, R17 ;  /* 0x0000001100627308 */ /* 0x0003e60000002400 */
[----:B------:R-:W-:Y:S01]  /*b4a0*/  LEA.HI R16, R21, R16, RZ, 0x2 ;  /* 0x0000001015107211 */ /* 0x000fe200078f10ff */
[----:B------:R-:W-:Y:S01]  /*b4b0*/  IMAD R28, R48, 0x10, R59 ;  /* 0x00000010301c7824 */ /* 0x000fe200078e023b */
[----:B------:R-:W-:Y:S02]  /*b4c0*/  HMMA.16816.F32.BF16 R20, R12, R22, RZ ;  /* 0x000000160c14723c */ /* 0x000fe400000418ff */
[----:B------:R-:W-:Y:S01]  /*b4d0*/  SHF.R.S32.HI R29, RZ, 0x2, R16 ;  /* 0x00000002ff1d7819 */ /* 0x000fe20000011410 */
[----:B------:R-:W3:Y:S03]  /*b4e0*/  MUFU.TANH R46, R46 ;  /* 0x0000002e002e7308 */ /* 0x000ee60000002400 */
[----:B------:R-:W-:Y:S01]  /*b4f0*/  IADD3 R28, R28, 0x1, R29 ;  /* 0x000000011c1c7810 */ /* 0x000fe20007ffe01d */
[----:B------:R-:W-:-:S03]  /*b500*/  IMAD.SHL.U32 R29, R58, 0x2, RZ ;  /* 0x000000023a1d7824 */ /* 0x000fc600078e00ff */
[----:B------:R-:W-:Y:S01]  /*b510*/  IADD3 R28, R57, R28, -R224 ;  /* 0x0000001c391c7210 */ /* 0x000fe20007ffe8e0 */
[----:B------:R-:W-:Y:S01]  /*b520*/  MUFU.TANH R34, R34 ;  /* 0x0000002200227308 */ /* 0x000fe20000002400 */
[----:B-1----:R-:W1:Y:S01]  /*b530*/  LDSM.16.M88.4 R16, [R215+0x2800] ;  /* 0x00280000d710783b */ /* 0x002e620000000200 */
[----:B------:R-:W-:Y:S02]  /*b540*/  LOP3.LUT R29, R29, 0x6, RZ, 0xc0, !PT ;  /* 0x000000061d1d7812 */ /* 0x000fe400078ec0ff */
[----:B------:R-:W-:Y:S02]  /*b550*/  VIADD R28, R28, UR8 ;  /* 0x000000081c1c7c36 */ /* 0x000fe40008000000 */
[----:B------:R-:W-:Y:S01]  /*b560*/  FMUL.FTZ R58, R9, UR9 ;  /* 0x00000009093a7c20 */ /* 0x000fe20008410000 */
[----:B------:R-:W-:Y:S01]  /*b570*/  FMUL.FTZ R10, R10, UR9 ;  /* 0x000000090a0a7c20 */ /* 0x000fe20008410000 */
[----:B------:R-:W-:Y:S02]  /*b580*/  IMAD.IADD R2, R0, 0x1, R29 ;  /* 0x0000000100027824 */ /* 0x000fe400078e021d */
[----:B------:R-:W-:Y:S01]  /*b590*/  FMUL.FTZ R191, R11, UR9 ;  /* 0x000000090bbf7c20 */ /* 0x000fe20008410000 */
[C---:B------:R-:W-:Y:S01]  /*b5a0*/  VIMNMX R48, R28.reuse, R57, PT ;  /* 0x000000391c307248 */ /* 0x040fe20003fe0100 */
[----:B------:R2:W-:Y:S01]  /*b5b0*/  MUFU.TANH R193, R10 ;  /* 0x0000000a00c17308 */ /* 0x0005e20000002400 */
[----:B------:R-:W-:Y:S01]  /*b5c0*/  VIADDMNMX R47, R28, 0x8, R57, PT ;  /* 0x000000081c2f7846 */ /* 0x000fe20003800139 */
[----:B------:R-:W-:Y:S01]  /*b5d0*/  VIADD R28, R2, 0x8 ;  /* 0x00000008021c7836 */ /* 0x000fe20000000000 */
[----:B------:R-:W-:Y:S01]  /*b5e0*/  HMMA.16816.F32.BF16 R20, R4, R30, R20 ;  /* 0x0000001e0414723c */ /* 0x000fe20000041814 */
[----:B------:R-:W-:Y:S01]  /*b5f0*/  FMUL.FTZ R57, R8, UR9 ;  /* 0x0000000908397c20 */ /* 0x000fe20008410000 */
[C---:B------:R-:W-:Y:S01]  /*b600*/  VIADD R8, R2.reuse, 0x1 ;  /* 0x0000000102087836 */ /* 0x040fe20000000000 */
[CC--:B------:R-:W-:Y:S01]  /*b610*/  ISETP.GE.AND P1, PT, R2.reuse, R47.reuse, PT ;  /* 0x0000002f0200720c */ /* 0x0c0fe20003f26270 */
[----:B------:R-:W-:Y:S01]  /*b620*/  VIADD R9, R2, 0x9 ;  /* 0x0000000902097836 */ /* 0x000fe20000000000 */
[C---:B------:R-:W-:Y:S01]  /*b630*/  ISETP.GE.AND P3, PT, R28.reuse, R48, PT ;  /* 0x000000301c00720c */ /* 0x040fe20003f66270 */
[----:B------:R-:W3:Y:S01]  /*b640*/  MUFU.TANH R44, R44 ;  /* 0x0000002c002c7308 */ /* 0x000ee20000002400 */
[----:B------:R-:W-:-:S02]  /*b650*/  ISETP.GE.AND P5, PT, R28, R47, PT ;  /* 0x0000002f1c00720c */ /* 0x000fc40003fa6270 */
[C---:B-----5:R-:W-:Y:S01]  /*b660*/  HMMA.16816.F32.BF16 R28, R12.reuse, R24, RZ ;  /* 0x000000180c1c723c */ /* 0x060fe200000418ff */
[CC--:B------:R-:W-:Y:S02]  /*b670*/  ISETP.GE.AND P6, PT, R8.reuse, R48.reuse, PT ;  /* 0x000000300800720c */ /* 0x0c0fe40003fc6270 */
[-C--:B------:R-:W-:Y:S01]  /*b680*/  ISETP.GE.AND P0, PT, R8, R47.reuse, PT ;  /* 0x0000002f0800720c */ /* 0x080fe20003f06270 */
[----:B------:R-:W-:Y:S01]  /*b690*/  VIADD R8, R2, 0x10 ;  /* 0x0000001002087836 */ /* 0x000fe20000000000 */
[----:B------:R-:W-:Y:S01]  /*b6a0*/  FSEL R175, R83, -INF , !P1 ;  /* 0xff80000053af7808 */ /* 0x000fe20004800000 */
[----:B------:R-:W-:Y:S01]  /*b6b0*/  HMMA.16816.F32.BF16 R24, R12, R26, RZ ;  /* 0x0000001a0c18723c */ /* 0x000fe200000418ff */
[----:B------:R-:W-:Y:S01]  /*b6c0*/  FSEL R83, R92, -INF , !P6 ;  /* 0xff8000005c537808 */ /* 0x000fe20007000000 */
[----:B------:R-:W5:Y:S01]  /*b6d0*/  MUFU.TANH R50, R50 ;  /* 0x0000003200327308 */ /* 0x000f620000002400 */
[CC--:B------:R-:W-:Y:S02]  /*b6e0*/  ISETP.GE.AND P2, PT, R9.reuse, R48.reuse, PT ;  /* 0x000000300900720c */ /* 0x0c0fe40003f46270 */
[----:B------:R-:W-:Y:S01]  /*b6f0*/  ISETP.GE.AND P4, PT, R9, R47, PT ;  /* 0x0000002f0900720c */ /* 0x000fe20003f86270 */
[----:B------:R-:W-:Y:S01]  /*b700*/  VIADD R9, R2, 0x11 ;  /* 0x0000001102097836 */ /* 0x000fe20000000000 */
[----:B------:R-:W-:-:S02]  /*b710*/  ISETP.GE.AND P1, PT, R8, R48, PT ;  /* 0x000000300800720c */ /* 0x000fc40003f26270 */
[-C--:B------:R-:W-:Y:S01]  /*b720*/  ISETP.GE.AND P6, PT, R8, R47.reuse, PT ;  /* 0x0000002f0800720c */ /* 0x080fe20003fc6270 */
[----:B------:R-:W-:Y:S01]  /*b730*/  VIADD R8, R2, 0x18 ;  /* 0x0000001802087836 */ /* 0x000fe20000000000 */
[----:B------:R-:W-:Y:S01]  /*b740*/  FSEL R249, R91, -INF , !P0 ;  /* 0xff8000005bf97808 */ /* 0x000fe20004000000 */
[----:B------:R-:W-:Y:S01]  /*b750*/  FMUL.FTZ R20, R20, UR9 ;  /* 0x0000000914147c20 */ /* 0x000fe20008410000 */
[----:B------:R-:W-:Y:S01]  /*b760*/  FSEL R81, R81, -INF , !P3 ;  /* 0xff80000051517808 */ /* 0x000fe20005800000 */
[----:B------:R-:W-:Y:S01]  /*b770*/  FMUL.FTZ R21, R21, UR9 ;  /* 0x0000000915157c20 */ /* 0x000fe20008410000 */
[----:B------:R-:W-:Y:S01]  /*b780*/  FSEL R169, R90, -INF , !P5 ;  /* 0xff8000005aa97808 */ /* 0x000fe20006800000 */
[----:B------:R-:W-:Y:S01]  /*b790*/  MUFU.TANH R59, R20 ;  /* 0x00000014003b7308 */ /* 0x000fe20000002400 */
[----:B------:R-:W-:Y:S01]  /*b7a0*/  FSEL R79, R79, -INF , !P2 ;  /* 0xff8000004f4f7808 */ /* 0x000fe20005000000 */
[----:B------:R-:W-:Y:S01]  /*b7b0*/  FMUL.FTZ R187, R22, UR9 ;  /* 0x0000000916bb7c20 */ /* 0x000fe20008410000 */
[----:B------:R-:W-:Y:S01]  /*b7c0*/  ISETP.GE.AND P0, PT, R9, R48, PT ;  /* 0x000000300900720c */ /* 0x000fe20003f06270 */
[----:B------:R-:W-:Y:S01]  /*b7d0*/  FMUL.FTZ R183, R23, UR9 ;  /* 0x0000000917b77c20 */ /* 0x000fe20008410000 */
[----:B------:R-:W-:-:S02]  /*b7e0*/  ISETP.GE.AND P3, PT, R9, R47, PT ;  /* 0x0000002f0900720c */ /* 0x000fc40003f66270 */
[C---:B------:R-:W-:Y:S01]  /*b7f0*/  ISETP.GE.AND P5, PT, R8.reuse, R48, PT ;  /* 0x000000300800720c */ /* 0x040fe20003fa6270 */
[----:B------:R4:W-:Y:S01]  /*b800*/  MUFU.TANH R90, R21 ;  /* 0x00000015005a7308 */ /* 0x0009e20000002400 */
[----:B------:R-:W-:Y:S01]  /*b810*/  ISETP.GE.AND P2, PT, R8, R47, PT ;  /* 0x0000002f0800720c */ /* 0x000fe20003f46270 */
[C---:B-1----:R-:W-:Y:S01]  /*b820*/  HMMA.16816.F32.BF16 R24, R4.reuse, R18, R24 ;  /* 0x000000120418723c */ /* 0x042fe20000041818 */
[----:B------:R-:W-:Y:S02]  /*b830*/  FSEL R157, R88, -INF , !P6 ;  /* 0xff800000589d7808 */ /* 0x000fe40007000000 */
[----:B------:R-:W-:Y:S02]  /*b840*/  FSEL R75, R75, -INF , !P0 ;  /* 0xff8000004b4b7808 */ /* 0x000fe40004000000 */
[----:B------:R-:W-:Y:S01]  /*b850*/  FSEL R77, R77, -INF , !P1 ;  /* 0xff8000004d4d7808 */ /* 0x000fe20004800000 */
[----:B--2---:R-:W-:Y:S01]  /*b860*/  HMMA.16816.F32.BF16 R8, R4, R16, R28 ;  /* 0x000000100408723c */ /* 0x004fe2000004181c */
[----:B------:R-:W1:Y:S01]  /*b870*/  LDSM.16.M88.4 R28, [R216+0x3c00] ;  /* 0x003c0000d81c783b */ /* 0x000e620000000200 */
[----:B------:R-:W-:Y:S01]  /*b880*/  FSEL R245, R87, -INF , !P3 ;  /* 0xff80000057f57808 */ /* 0x000fe20005800000 */
[----:B------:R-:W2:Y:S01]  /*b890*/  MUFU.TANH R63, R63 ;  /* 0x0000003f003f7308 */ /* 0x000ea20000002400 */
[----:B------:R-:W-:-:S02]  /*b8a0*/  FSEL R73, R73, -INF , !P5 ;  /* 0xff80000049497808 */ /* 0x000fc40006800000 */
[----:B------:R-:W-:Y:S01]  /*b8b0*/  FSEL R151, R86, -INF , !P2 ;  /* 0xff80000056977808 */ /* 0x000fe20005000000 */
[C---:B------:R-:W-:Y:S01]  /*b8c0*/  VIADD R16, R2.reuse, 0x20 ;  /* 0x0000002002107836 */ /* 0x040fe20000000000 */
[----:B------:R-:W-:Y:S01]  /*b8d0*/  FSEL R247, R89, -INF , !P4 ;  /* 0xff80000059f77808 */ /* 0x000fe20006000000 */
[----:B------:R-:W-:Y:S01]  /*b8e0*/  VIADD R17, R2, 0x19 ;  /* 0x0000001902117836 */ /* 0x000fe20000000000 */
[----:B----4-:R-:W4:Y:S01]  /*b8f0*/  LDSM.16.M88.4 R20, [R215+0x2c00] ;  /* 0x002c0000d714783b */ /* 0x010f220000000200 */
[----:B------:R-:W-:Y:S01]  /*b900*/  MUFU.TANH R62, R62 ;  /* 0x0000003e003e7308 */ /* 0x000fe20000002400 */
[C---:B------:R-:W-:Y:S02]  /*b910*/  ISETP.GE.AND P6, PT, R16.reuse, R48, PT ;  /* 0x000000301000720c */ /* 0x040fe40003fc6270 */
[-C--:B------:R-:W-:Y:S01]  /*b920*/  ISETP.GE.AND P0, PT, R16, R47.reuse, PT ;  /* 0x0000002f1000720c */ /* 0x080fe20003f06270 */
[----:B------:R-:W-:Y:S01]  /*b930*/  VIADD R16, R2, 0x21 ;  /* 0x0000002102107836 */ /* 0x000fe20000000000 */
[----:B------:R-:W-:-:S02]  /*b940*/  ISETP.GE.AND P1, PT, R17, R47, PT ;  /* 0x0000002f1100720c */ /* 0x000fc40003f26270 */
[----:B------:R-:W-:Y:S01]  /*b950*/  FSEL R69, R69, -INF , !P6 ;  /* 0xff80000045457808 */ /* 0x000fe20007000000 */
[----:B------:R-:W-:Y:S01]  /*b960*/  FMUL.FTZ R24, R24, UR9 ;  /* 0x0000000918187c20 */ /* 0x000fe20008410000 */
[CC--:B------:R-:W-:Y:S01]  /*b970*/  ISETP.GE.AND P3, PT, R16.reuse, R48.reuse, PT ;  /* 0x000000301000720c */ /* 0x0c0fe20003f66270 */
[----:B------:R-:W-:Y:S01]  /*b980*/  FMUL.FTZ R25, R25, UR9 ;  /* 0x0000000919197c20 */ /* 0x000fe20008410000 */
[-C--:B------:R-:W-:Y:S01]  /*b990*/  ISETP.GE.AND P5, PT, R16, R47.reuse, PT ;  /* 0x0000002f1000720c */ /* 0x080fe20003fa6270 */
[----:B------:R-:W-:Y:S02]  /*b9a0*/  VIADD R16, R2, 0x28 ;  /* 0x0000002802107836 */ /* 0x000fe40000000000 */
[----:B------:R-:W-:Y:S01]  /*b9b0*/  FMUL.FTZ R88, R8, UR9 ;  /* 0x0000000908587c20 */ /* 0x000fe20008410000 */
[----:B------:R-:W-:Y:S01]  /*b9c0*/  VIADD R8, R2, 0x29 ;  /* 0x0000002902087836 */ /* 0x000fe20000000000 */
[----:B------:R-:W-:Y:S01]  /*b9d0*/  FSEL R213, R85, -INF , !P1 ;  /* 0xff80000055d57808 */ /* 0x000fe20004800000 */
[----:B------:R-:W-:Y:S01]  /*b9e0*/  FMUL.FTZ R86, R9, UR9 ;  /* 0x0000000909567c20 */ /* 0x000fe20008410000 */
[-C--:B------:R-:W-:Y:S01]  /*b9f0*/  ISETP.GE.AND P2, PT, R16, R48.reuse, PT ;  /* 0x000000301000720c */ /* 0x080fe20003f46270 */
[----:B------:R-:W-:Y:S01]  /*ba00*/  VIADD R9, R2, 0x30 ;  /* 0x0000003002097836 */ /* 0x000fe20000000000 */
[-C--:B------:R-:W-:Y:S01]  /*ba10*/  ISETP.GE.AND P1, PT, R8, R48.reuse, PT ;  /* 0x000000300800720c */ /* 0x080fe20003f26270 */
[----:B------:R-:W-:Y:S01]  /*ba20*/  FMUL.FTZ R10, R10, UR9 ;  /* 0x000000090a0a7c20 */ /* 0x000fe20008410000 */
[----:B------:R-:W-:Y:S01]  /*ba30*/  ISETP.GE.AND P6, PT, R8, R47, PT ;  /* 0x0000002f0800720c */ /* 0x000fe20003fc6270 */
[----:B------:R-:W-:Y:S01]  /*ba40*/  VIADD R8, R2, 0x31 ;  /* 0x0000003102087836 */ /* 0x000fe20000000000 */
[----:B------:R-:W-:Y:S01]  /*ba50*/  ISETP.GE.AND P4, PT, R17, R48, PT ;  /* 0x000000301100720c */ /* 0x000fe20003f86270 */
[----:B------:R3:W-:Y:S01]  /*ba60*/  MUFU.TANH R181, R10 ;  /* 0x0000000a00b57308 */ /* 0x0007e20000002400 */
[----:B------:R-:W-:Y:S01]  /*ba70*/  FSEL R137, R84, -INF , !P0 ;  /* 0xff80000054897808 */ /* 0x000fe20004000000 */
[----:B------:R-:W-:Y:S01]  /*ba80*/  FMUL.FTZ R167, R11, UR9 ;  /* 0x000000090ba77c20 */ /* 0x000fe20008410000 */
[----:B------:R-:W-:Y:S01]  /*ba90*/  FSEL R67, R67, -INF , !P3 ;  /* 0xff80000043437808 */ /* 0x000fe20005800000 */
[----:B------:R-:W-:Y:S01]  /*baa0*/  FMUL.FTZ R163, R26, UR9 ;  /* 0x000000091aa37c20 */ /* 0x000fe20008410000 */
[----:B------:R-:W-:Y:S01]  /*bab0*/  FSEL R133, R82, -INF , !P5 ;  /* 0xff80000052857808 */ /* 0x000fe20006800000 */
[----:B------:R-:W-:Y:S01]  /*bac0*/  FMUL.FTZ R155, R27, UR9 ;  /* 0x000000091b9b7c20 */ /* 0x000fe20008410000 */
[----:B------:R-:W-:Y:S01]  /*bad0*/  FSEL R53, R53, -INF , !P2 ;  /* 0xff80000035357808 */ /* 0x000fe20005000000 */
[----:B------:R-:W2:Y:S01]  /*bae0*/  MUFU.TANH R239, R239 ;  /* 0x000000ef00ef7308 */ /* 0x000ea20000002400 */
[----:B------:R-:W-:-:S02]  /*baf0*/  FSEL R71, R71, -INF , !P4 ;  /* 0xff80000047477808 */ /* 0x000fc40006000000 */
[CC--:B------:R-:W-:Y:S02]  /*bb00*/  ISETP.GE.AND P0, PT, R9.reuse, R48.reuse, PT ;  /* 0x000000300900720c */ /* 0x0c0fe40003f06270 */
[-C--:B------:R-:W-:Y:S01]  /*bb10*/  ISETP.GE.AND P3, PT, R9, R47.reuse, PT ;  /* 0x0000002f0900720c */ /* 0x080fe20003f66270 */
[----:B------:R-:W-:Y:S01]  /*bb20*/  VIADD R9, R2, 0x38 ;  /* 0x0000003802097836 */ /* 0x000fe20000000000 */
[C---:B------:R-:W-:Y:S01]  /*bb30*/  ISETP.GE.AND P5, PT, R8.reuse, R48, PT ;  /* 0x000000300800720c */ /* 0x040fe20003fa6270 */
[----:B------:R-:W2:Y:S01]  /*bb40*/  MUFU.TANH R61, R61 ;  /* 0x0000003d003d7308 */ /* 0x000ea20000002400 */
[-C--:B------:R-:W-:Y:S01]  /*bb50*/  ISETP.GE.AND P2, PT, R8, R47.reuse, PT ;  /* 0x0000002f0800720c */ /* 0x080fe20003f46270 */
[----:B------:R-:W-:Y:S01]  /*bb60*/  VIADD R8, R2, 0x39 ;  /* 0x0000003902087836 */ /* 0x000fe20000000000 */
[----:B------:R-:W-:Y:S02]  /*bb70*/  ISETP.GE.AND P4, PT, R16, R47, PT ;  /* 0x0000002f1000720c */ /* 0x000fe40003f86270 */
[----:B-1----:R-:W-:Y:S01]  /*bb80*/  HMMA.16816.F32.BF16 R16, R12, R28, RZ ;  /* 0x0000001c0c10723c */ /* 0x002fe200000418ff */
[----:B------:R-:W-:-:S02]  /*bb90*/  FSEL R51, R51, -INF , !P1 ;  /* 0xff80000033337808 */ /* 0x000fc40004800000 */
[----:B------:R-:W-:Y:S01]  /*bba0*/  FSEL R43, R80, -INF , !P4 ;  /* 0xff800000502b7808 */ /* 0x000fe20006000000 */
[----:B------:R-:W-:Y:S01]  /*bbb0*/  MUFU.TANH R54, R54 ;  /* 0x0000003600367308 */ /* 0x000fe20000002400 */
[----:B------:R-:W-:Y:S01]  /*bbc0*/  FSEL R41, R78, -INF , !P6 ;  /* 0xff8000004e297808 */ /* 0x000fe20007000000 */
[----:B------:R-:W-:Y:S01]  /*bbd0*/  HMMA.16816.F32.BF16 R28, R12, R30, RZ ;  /* 0x0000001e0c1c723c */ /* 0x000fe200000418ff */
[----:B------:R-:W-:Y:S02]  /*bbe0*/  FSEL R45, R45, -INF , !P0 ;  /* 0xff8000002d2d7808 */ /* 0x000fe40004000000 */
[CC--:B------:R-:W-:Y:S02]  /*bbf0*/  ISETP.GE.AND P4, PT, R9.reuse, R48.reuse, PT ;  /* 0x000000300900720c */ /* 0x0c0fe40003f86270 */
[----:B------:R-:W-:Y:S01]  /*bc00*/  ISETP.GE.AND P1, PT, R9, R47, PT ;  /* 0x0000002f0900720c */ /* 0x000fe20003f26270 */
[----:B------:R-:W-:Y:S01]  /*bc10*/  MUFU.TANH R78, R24 ;  /* 0x00000018004e7308 */ /* 0x000fe20000002400 */
[----:B------:R-:W-:-:S02]  /*bc20*/  ISETP.GE.AND P6, PT, R8, R48, PT ;  /* 0x000000300800720c */ /* 0x000fc40003fc6270 */
[----:B------:R-:W-:Y:S02]  /*bc30*/  ISETP.GE.AND P0, PT, R8, R47, PT ;  /* 0x0000002f0800720c */ /* 0x000fe40003f06270 */
[----:B---3--:R-:W1:Y:S01]  /*bc40*/  LDSM.16.M88.4 R8, [R216+0x4000] ;  /* 0x00400000d808783b */ /* 0x008e620000000200 */
[----:B------:R-:W-:Y:S02]  /*bc50*/  FSEL R39, R76, -INF , !P3 ;  /* 0xff8000004c277808 */ /* 0x000fe40005800000 */
[----:B------:R3:W-:Y:S01]  /*bc60*/  MUFU.TANH R76, R25 ;  /* 0x00000019004c7308 */ /* 0x0007e20000002400 */
[----:B------:R-:W-:Y:S02]  /*bc70*/  FSEL R37, R72, -INF , !P2 ;  /* 0xff80000048257808 */ /* 0x000fe40005000000 */
[----:B------:R-:W-:Y:S01]  /*bc80*/  FSEL R87, R70, -INF , !P4 ;  /* 0xff80000046577808 */ /* 0x000fe20006000000 */
[----:B----4-:R-:W-:Y:S01]  /*bc90*/  HMMA.16816.F32.BF16 R16, R4, R20, R16 ;  /* 0x000000140410723c */ /* 0x010fe20000041810 */
[----:B------:R-:W-:-:S02]  /*bca0*/  FSEL R35, R35, -INF , !P1 ;  /* 0xff80000023237808 */ /* 0x000fc40004800000 */
[----:B------:R-:W-:Y:S01]  /*bcb0*/  FSEL R89, R68, -INF , !P6 ;  /* 0xff80000044597808 */ /* 0x000fe20007000000 */
[----:B------:R-:W4:Y:S01]  /*bcc0*/  MUFU.TANH R60, R60 ;  /* 0x0000003c003c7308 */ /* 0x000f220000002400 */
[----:B------:R-:W-:Y:S01]  /*bcd0*/  FSEL R85, R74, -INF , !P5 ;  /* 0xff8000004a557808 */ /* 0x000fe20006800000 */
[----:B------:R-:W-:Y:S01]  /*bce0*/  HMMA.16816.F32.BF16 R28, R4, R22, R28 ;  /* 0x00000016041c723c */ /* 0x000fe2000004181c */
[C---:B------:R-:W-:Y:S01]  /*bcf0*/  VIADD R20, R2.reuse, 0x41 ;  /* 0x0000004102147836 */ /* 0x040fe20000000000 */
[----:B------:R-:W-:Y:S01]  /*bd00*/  FSEL R33, R33, -INF , !P0 ;  /* 0xff80000021217808 */ /* 0x000fe20004000000 */
[----:B------:R-:W-:-:S03]  /*bd10*/  VIADD R21, R2, 0x40 ;  /* 0x0000004002157836 */ /* 0x000fc60000000000 */
[CC--:B------:R-:W-:Y:S01]  /*bd20*/  ISETP.GE.AND P2, PT, R20.reuse, R48.reuse, PT ;  /* 0x000000301400720c */ /* 0x0c0fe20003f46270 */
[----:B---3--:R-:W3:Y:S01]  /*bd30*/  LDSM.16.M88.4 R24, [R215+0x3000] ;  /* 0x00300000d718783b */ /* 0x008ee20000000200 */
[-C--:B------:R-:W-:Y:S01]  /*bd40*/  ISETP.GE.AND P4, PT, R20, R47.reuse, PT ;  /* 0x0000002f1400720c */ /* 0x080fe20003f86270 */
[----:B------:R-:W-:Y:S01]  /*bd50*/  VIADD R20, R2, 0x48 ;  /* 0x0000004802147836 */ /* 0x000fe20000000000 */
[CC--:B------:R-:W-:Y:S01]  /*bd60*/  ISETP.GE.AND P3, PT, R21.reuse, R48.reuse, PT ;  /* 0x000000301500720c */ /* 0x0c0fe20003f66270 */
[----:B------:R-:W4:Y:S01]  /*bd70*/  MUFU.TANH R55, R55 ;  /* 0x0000003700377308 */ /* 0x000f220000002400 */
[-C--:B------:R-:W-:Y:S02]  /*bd80*/  ISETP.GE.AND P5, PT, R21, R47.reuse, PT ;  /* 0x0000002f1500720c */ /* 0x080fe40003fa6270 */
[CC--:B------:R-:W-:Y:S02]  /*bd90*/  ISETP.GE.AND P1, PT, R20.reuse, R48.reuse, PT ;  /* 0x000000301400720c */ /* 0x0c0fe40003f26270 */
[-C--:B------:R-:W-:Y:S01]  /*bda0*/  ISETP.GE.AND P6, PT, R20, R47.reuse, PT ;  /* 0x0000002f1400720c */ /* 0x080fe20003fc6270 */
[----:B------:R-:W-:Y:S01]  /*bdb0*/  VIADD R20, R2, 0x49 ;  /* 0x0000004902147836 */ /* 0x000fe20000000000 */
[----:B------:R-:W-:Y:S01]  /*bdc0*/  FSEL R91, R66, -INF , !P3 ;  /* 0xff800000425b7808 */ /* 0x000fe20005800000 */
[----:B------:R-:W-:Y:S01]  /*bdd0*/  FMUL.FTZ R82, R16, UR9 ;  /* 0x0000000910527c20 */ /* 0x000fe20008410000 */
[----:B------:R-:W-:Y:S01]  /*bde0*/  VIADD R16, R2, 0x50 ;  /* 0x0000005002107836 */ /* 0x000fe20000000000 */
[----:B------:R-:W-:Y:S01]  /*bdf0*/  FSEL R243, R65, -INF , !P5 ;  /* 0xff80000041f37808 */ /* 0x000fe20006800000 */
[----:B------:R-:W-:Y:S01]  /*be00*/  FMUL.FTZ R18, R18, UR9 ;  /* 0x0000000912127c20 */ /* 0x000fe20008410000 */
[CC--:B------:R-:W-:Y:S01]  /*be10*/  ISETP.GE.AND P0, PT, R20.reuse, R48.reuse, PT ;  /* 0x000000301400720c */ /* 0x0c0fe20003f06270 */
[----:B------:R-:W-:Y:S01]  /*be20*/  FMUL.FTZ R143, R19, UR9 ;  /* 0x00000009138f7c20 */ /* 0x000fe20008410000 */
[-C--:B------:R-:W-:Y:S01]  /*be30*/  ISETP.GE.AND P3, PT, R20, R47.reuse, PT ;  /* 0x0000002f1400720c */ /* 0x080fe20003f66270 */
[----:B------:R5:W-:Y:S01]  /*be40*/  MUFU.TANH R147, R18 ;  /* 0x0000001200937308 */ /* 0x000be20000002400 */
[----:B-1----:R-:W-:Y:S01]  /*be50*/  HMMA.16816.F32.BF16 R20, R12, R8, RZ ;  /* 0x000000080c14723c */ /* 0x002fe200000418ff */
[----:B------:R-:W-:Y:S01]  /*be60*/  FSEL R101, R64, -INF , !P2 ;  /* 0xff80000040657808 */ /* 0x000fe20005000000 */
[----:B------:R-:W-:Y:S01]  /*be70*/  FMUL.FTZ R64, R17, UR9 ;  /* 0x0000000911407c20 */ /* 0x000fe20008410000 */
[-C--:B------:R-:W-:Y:S01]  /*be80*/  ISETP.GE.AND P5, PT, R16, R48.reuse, PT ;  /* 0x000000301000720c */ /* 0x080fe20003fa6270 */
[----:B------:R-:W-:Y:S01]  /*be90*/  VIADD R17, R2, 0x51 ;  /* 0x0000005102117836 */ /* 0x000fe20000000000 */
[-C--:B------:R-:W-:Y:S01]  /*bea0*/  ISETP.GE.AND P2, PT, R16, R47.reuse, PT ;  /* 0x0000002f1000720c */ /* 0x080fe20003f46270 */
[----:B------:R-:W-:Y:S01]  /*beb0*/  VIADD R16, R2, 0x58 ;  /* 0x0000005802107836 */ /* 0x000fe20000000000 */
[----:B------:R-:W-:Y:S01]  /*bec0*/  FSEL R127, R52, -INF , !P4 ;  /* 0xff800000347f7808 */ /* 0x000fe20006000000 */
[----:B------:R-:W-:Y:S01]  /*bed0*/  VIADD R9, R2, 0x59 ;  /* 0x0000005902097836 */ /* 0x000fe20000000000 */
[----:B------:R-:W-:Y:S01]  /*bee0*/  FSEL R105, R46, -INF , !P1 ;  /* 0xff8000002e697808 */ /* 0x000fe20004800000 */
[----:B------:R-:W-:Y:S01]  /*bef0*/  VIADD R8, R2, 0x60 ;  /* 0x0000006002087836 */ /* 0x000fe20000000000 */
[----:B------:R-:W-:Y:S01]  /*bf00*/  FSEL R241, R44, -INF , !P6 ;  /* 0xff8000002cf17808 */ /* 0x000fe20007000000 */
[----:B------:R-:W1:Y:S01]  /*bf10*/  MUFU.TANH R237, R237 ;  /* 0x000000ed00ed7308 */ /* 0x000e620000002400 */
[----:B------:R-:W-:Y:S01]  /*bf20*/  FSEL R109, R34, -INF , !P0 ;  /* 0xff800000226d7808 */ /* 0x000fe20004000000 */
[----:B------:R-:W-:Y:S01]  /*bf30*/  FMUL.FTZ R28, R28, UR9 ;  /* 0x000000091c1c7c20 */ /* 0x000fe20008410000 */
[-C--:B------:R-:W-:Y:S01]  /*bf40*/  ISETP.GE.AND P4, PT, R17, R48.reuse, PT ;  /* 0x000000301100720c */ /* 0x080fe20003f86270 */
[----:B------:R-:W-:Y:S01]  /*bf50*/  FMUL.FTZ R29, R29, UR9 ;  /* 0x000000091d1d7c20 */ /* 0x000fe20008410000 */
[-C--:B------:R-:W-:Y:S01]  /*bf60*/  ISETP.GE.AND P1, PT, R17, R47.reuse, PT ;  /* 0x0000002f1100720c */ /* 0x080fe20003f26270 */
[----:B------:R-:W-:Y:S01]  /*bf70*/  FMUL.FTZ R135, R30, UR9 ;  /* 0x000000091e877c20 */ /* 0x000fe20008410000 */
[C---:B------:R-:W-:Y:S01]  /*bf80*/  ISETP.GE.AND P6, PT, R16.reuse, R48, PT ;  /* 0x000000301000720c */ /* 0x040fe20003fc6270 */
[----:B------:R-:W1:Y:S01]  /*bf90*/  MUFU.TANH R159, R159 ;  /* 0x0000009f009f7308 */ /* 0x000e620000002400 */
[----:B------:R-:W-:Y:S01]  /*bfa0*/  ISETP.GE.AND P0, PT, R16, R47, PT ;  /* 0x0000002f1000720c */ /* 0x000fe20003f06270 */
[----:B------:R-:W-:Y:S01]  /*bfb0*/  FMUL.FTZ R129, R31, UR9 ;  /* 0x000000091f817c20 */ /* 0x000fe20008410000 */
[----:B-----5:R-:W5:Y:S01]  /*bfc0*/  LDSM.16.M88.4 R16, [R216+0x4400] ;  /* 0x00440000d810783b */ /* 0x020f620000000200 */
[----:B------:R-:W-:Y:S01]  /*bfd0*/  FSEL R139, R50, -INF , !P3 ;  /* 0xff800000328b7808 */ /* 0x000fe20005800000 */
[----:B---3--:R-:W-:Y:S01]  /*bfe0*/  HMMA.16816.F32.BF16 R20, R4, R24, R20 ;  /* 0x000000180414723c */ /* 0x008fe20000041814 */
[----:B--2---:R-:W-:-:S02]  /*bff0*/  FSEL R251, R63, -INF , !P5 ;  /* 0xff8000003ffb7808 */ /* 0x004fc40006800000 */
[----:B------:R-:W-:Y:S01]  /*c000*/  FSEL R239, R239, -INF , !P2 ;  /* 0xff800000efef7808 */ /* 0x000fe20005000000 */
[----:B------:R-:W-:Y:S01]  /*c010*/  MUFU.TANH R40, R40 ;  /* 0x0000002800287308 */ /* 0x000fe20000002400 */
[----:B------:R-:W-:Y:S02]  /*c020*/  FSEL R34, R62, -INF , !P4 ;  /* 0xff8000003e227808 */ /* 0x000fe40006000000 */
[CC--:B------:R-:W-:Y:S01]  /*c030*/  ISETP.GE.AND P3, PT, R9.reuse, R48.reuse, PT ;  /* 0x000000300900720c */ /* 0x0c0fe20003f66270 */
[C---:B------:R-:W-:Y:S01]  /*c040*/  VIADD R24, R2.reuse, 0x68 ;  /* 0x0000006802187836 */ /* 0x040fe20000000000 */
[-C--:B------:R-:W-:Y:S01]  /*c050*/  ISETP.GE.AND P5, PT, R9, R47.reuse, PT ;  /* 0x0000002f0900720c */ /* 0x080fe20003fa6270 */
[----:B------:R-:W-:Y:S01]  /*c060*/  VIADD R25, R2, 0x61 ;  /* 0x0000006102197836 */ /* 0x000fe20000000000 */
[C---:B------:R-:W-:Y:S01]  /*c070*/  ISETP.GE.AND P2, PT, R8.reuse, R48, PT ;  /* 0x000000300800720c */ /* 0x040fe20003f46270 */
[----:B------:R-:W-:Y:S01]  /*c080*/  MUFU.TANH R62, R28 ;  /* 0x0000001c003e7308 */ /* 0x000fe20000002400 */
[----:B------:R-:W-:-:S02]  /*c090*/  ISETP.GE.AND P4, PT, R8, R47, PT ;  /* 0x0000002f0800720c */ /* 0x000fc40003f86270 */
[----:B------:R-:W-:Y:S01]  /*c0a0*/  HMMA.16816.F32.BF16 R8, R12, R10, RZ ;  /* 0x0000000a0c08723c */ /* 0x000fe200000418ff */
[----:B------:R-:W-:Y:S02]  /*c0b0*/  FSEL R141, R61, -INF , !P1 ;  /* 0xff8000003d8d7808 */ /* 0x000fe40004800000 */
[----:B----4-:R-:W-:Y:S02]  /*c0c0*/  FSEL R153, R60, -INF , !P0 ;  /* 0xff8000003c997808 */ /* 0x010fe40004000000 */
[----:B------:R2:W-:Y:S01]  /*c0d0*/  MUFU.TANH R61, R29 ;  /* 0x0000001d003d7308 */ /* 0x0005e20000002400 */
[----:B------:R-:W-:Y:S02]  /*c0e0*/  FSEL R46, R54, -INF , !P3 ;  /* 0xff800000362e7808 */ /* 0x000fe40005800000 */
[CC--:B------:R-:W-:Y:S01]  /*c0f0*/  ISETP.GE.AND P0, PT, R24.reuse, R48.reuse, PT ;  /* 0x000000301800720c */ /* 0x0c0fe20003f06270 */
[----:B------:R-:W-:Y:S01]  /*c100*/  FMUL.FTZ R54, R21, UR9 ;  /* 0x0000000915367c20 */ /* 0x000fe20008410000 */
[-C--:B------:R-:W-:Y:S01]  /*c110*/  ISETP.GE.AND P3, PT, R24, R47.reuse, PT ;  /* 0x0000002f1800720c */ /* 0x080fe20003f66270 */
[----:B------:R-:W-:Y:S01]  /*c120*/  VIADD R24, R2, 0x69 ;  /* 0x0000006902187836 */ /* 0x000fe20000000000 */
[----:B------:R-:W-:Y:S01]  /*c130*/  FSEL R44, R55, -INF , !P6 ;  /* 0xff800000372c7808 */ /* 0x000fe20007000000 */
[----:B------:R-:W3:Y:S01]  /*c140*/  MUFU.TANH R233, R233 ;  /* 0x000000e900e97308 */ /* 0x000ee20000002400 */
[----:B-1----:R-:W-:Y:S01]  /*c150*/  FSEL R237, R237, -INF , !P5 ;  /* 0xff800000eded7808 */ /* 0x002fe20006800000 */
[----:B------:R-:W-:Y:S01]  /*c160*/  FMUL.FTZ R55, R20, UR9 ;  /* 0x0000000914377c20 */ /* 0x000fe20008410000 */
[----:B------:R-:W-:Y:S01]  /*c170*/  FSEL R94, R94, -INF , !P2 ;  /* 0xff8000005e5e7808 */ /* 0x000fe20005000000 */
[C---:B------:R-:W-:Y:S01]  /*c180*/  VIADD R20, R2.reuse, 0x71 ;  /* 0x0000007102147836 */ /* 0x040fe20000000000 */
[CC--:B------:R-:W-:Y:S01]  /*c190*/  ISETP.GE.AND P6, PT, R25.reuse, R47.reuse, PT ;  /* 0x0000002f1900720c */ /* 0x0c0fe20003fc6270 */
[----:B------:R-:W-:Y:S01]  /*c1a0*/  VIADD R21, R2, 0x78 ;  /* 0x0000007802157836 */ /* 0x000fe20000000000 */
[CC--:B------:R-:W-:Y:S01]  /*c1b0*/  ISETP.GE.AND P5, PT, R24.reuse, R48.reuse, PT ;  /* 0x000000301800720c */ /* 0x0c0fe20003fa6270 */
[----:B------:R-:W1:Y:S01]  /*c1c0*/  MUFU.TANH R165, R165 ;  /* 0x000000a500a57308 */ /* 0x000e620000002400 */
[----:B--2---:R-:W2:Y:S01]  /*c1d0*/  LDSM.16.M88.4 R28, [R215+0x3400] ;  /* 0x00340000d71c783b */ /* 0x004ea20000000200 */
[----:B------:R-:W-:Y:S01]  /*c1e0*/  ISETP.GE.AND P2, PT, R24, R47, PT ;  /* 0x0000002f1800720c */ /* 0x000fe20003f46270 */
[----:B------:R-:W-:Y:S01]  /*c1f0*/  HMMA.16816.F32.BF16 R8, R4, R26, R8 ;  /* 0x0000001a0408723c */ /* 0x000fe20000041808 */
[----:B------:R-:W-:Y:S01]  /*c200*/  VIADD R24, R2, 0x70 ;  /* 0x0000007002187836 */ /* 0x000fe20000000000 */
[----:B------:R-:W-:Y:S01]  /*c210*/  ISETP.GE.AND P1, PT, R25, R48, PT ;  /* 0x000000301900720c */ /* 0x000fe20003f26270 */
[----:B------:R-:W-:Y:S01]  /*c220*/  FMUL.FTZ R22, R22, UR9 ;  /* 0x0000000916167c20 */ /* 0x000fe20008410000 */
[----:B------:R-:W-:Y:S01]  /*c230*/  FSEL R159, R159, -INF , !P6 ;  /* 0xff8000009f9f7808 */ /* 0x000fe20007000000 */
[----:B------:R-:W4:Y:S01]  /*c240*/  MUFU.TANH R231, R231 ;  /* 0x000000e700e77308 */ /* 0x000f220000002400 */
[----:B------:R-:W-:Y:S01]  /*c250*/  FSEL R95, R95, -INF , !P0 ;  /* 0xff8000005f5f7808 */ /* 0x000fe20004000000 */
[----:B------:R-:W-:Y:S01]  /*c260*/  FMUL.FTZ R23, R23, UR9 ;  /* 0x0000000917177c20 */ /* 0x000fe20008410000 */
[----:B------:R-:W-:-:S02]  /*c270*/  FSEL R235, R235, -INF , !P4 ;  /* 0xff800000ebeb7808 */ /* 0x000fc40006000000 */
[CC--:B------:R-:W-:Y:S02]  /*c280*/  ISETP.GE.AND P6, PT, R20.reuse, R48.reuse, PT ;  /* 0x000000301400720c */ /* 0x0c0fe40003fc6270 */
[-C--:B------:R-:W-:Y:S01]  /*c290*/  ISETP.GE.AND P0, PT, R20, R47.reuse, PT ;  /* 0x0000002f1400720c */ /* 0x080fe20003f06270 */
[----:B------:R-:W-:Y:S01]  /*c2a0*/  VIADD R20, R2, 0x79 ;  /* 0x0000007902147836 */ /* 0x000fe20000000000 */
[C---:B------:R-:W-:Y:S01]  /*c2b0*/  ISETP.GE.AND P4, PT, R24.reuse, R48, PT ;  /* 0x000000301800720c */ /* 0x040fe20003f86270 */
[----:B------:R-:W4:Y:S01]  /*c2c0*/  MUFU.TANH R42, R42 ;  /* 0x0000002a002a7308 */ /* 0x000f220000002400 */
[----:B------:R-:W-:Y:S02]  /*c2d0*/  FSEL R50, R93, -INF , !P1 ;  /* 0xff8000005d327808 */ /* 0x000fe40004800000 */
[----:B------:R-:W-:Y:S02]  /*c2e0*/  ISETP.GE.AND P1, PT, R24, R47, PT ;  /* 0x0000002f1800720c */ /* 0x000fe40003f26270 */
[----:B-----5:R-:W-:Y:S01]  /*c2f0*/  HMMA.16816.F32.BF16 R24, R12, R16, RZ ;  /* 0x000000100c18723c */ /* 0x020fe200000418ff */
[----:B---3--:R-:W-:-:S02]  /*c300*/  FSEL R233, R233, -INF , !P3 ;  /* 0xff800000e9e97808 */ /* 0x008fc40005800000 */
[----:B------:R-:W3:Y:S01]  /*c310*/  MUFU.TANH R173, R173 ;  /* 0x000000ad00ad7308 */ /* 0x000ee20000002400 */
[----:B------:R-:W-:Y:S01]  /*c320*/  FSEL R40, R40, -INF , !P5 ;  /* 0xff80000028287808 */ /* 0x000fe20006800000 */
[----:B------:R-:W-:Y:S01]  /*c330*/  FMUL.FTZ R60, R8, UR9 ;  /* 0x00000009083c7c20 */ /* 0x000fe20008410000 */
[----:B-1----:R-:W-:Y:S01]  /*c340*/  FSEL R165, R165, -INF , !P2 ;  /* 0xff800000a5a57808 */ /* 0x002fe20005000000 */
[----:B------:R-:W-:Y:S01]  /*c350*/  VIADD R17, R2, 0x80 ;  /* 0x0000008002117836 */ /* 0x000fe20000000000 */
[----:B------:R-:W-:Y:S01]  /*c360*/  FSEL R52, R96, -INF , !P4 ;  /* 0xff80000060347808 */ /* 0x000fe20006000000 */
[C---:B------:R-:W-:Y:S01]  /*c370*/  VIADD R16, R2.reuse, 0x81 ;  /* 0x0000008102107836 */ /* 0x040fe20000000000 */
[CC--:B------:R-:W-:Y:S01]  /*c380*/  ISETP.GE.AND P3, PT, R21.reuse, R48.reuse, PT ;  /* 0x000000301500720c */ /* 0x0c0fe20003f66270 */
[----:B------:R-:W1:Y:S01]  /*c390*/  MUFU.TANH R99, R99 ;  /* 0x0000006300637308 */ /* 0x000e620000002400 */
[-C--:B------:R-:W-:Y:S01]  /*c3a0*/  ISETP.GE.AND P5, PT, R21, R47.reuse, PT ;  /* 0x0000002f1500720c */ /* 0x080fe20003fa6270 */
[----:B------:R-:W-:Y:S01]  /*c3b0*/  VIADD R8, R2, 0x89 ;  /* 0x0000008902087836 */ /* 0x000fe20000000000 */
[CC--:B------:R-:W-:Y:S01]  /*c3c0*/  ISETP.GE.AND P2, PT, R20.reuse, R48.reuse, PT ;  /* 0x000000301400720c */ /* 0x0c0fe20003f46270 */
[----:B------:R-:W-:Y:S01]  /*c3d0*/  FMUL.FTZ R9, R9, UR9 ;  /* 0x0000000909097c20 */ /* 0x000fe20008410000 */
[----:B------:R-:W-:Y:S01]  /*c3e0*/  ISETP.GE.AND P4, PT, R20, R47, PT ;  /* 0x0000002f1400720c */ /* 0x000fe20003f86270 */
[----:B------:R-:W-:Y:S01]  /*c3f0*/  FMUL.FTZ R10, R10, UR9 ;  /* 0x000000090a0a7c20 */ /* 0x000fe20008410000 */
[----:B----4-:R-:W-:Y:S01]  /*c400*/  FSEL R231, R231, -INF , !P1 ;  /* 0xff800000e7e77808 */ /* 0x010fe20004800000 */
[----:B------:R-:W4:Y:S01]  /*c410*/  MUFU.TANH R179, R179 ;  /* 0x000000b300b37308 */ /* 0x000f220000002400 */
[----:B------:R-:W-:Y:S01]  /*c420*/  ISETP.GE.AND P1, PT, R17, R48, PT ;  /* 0x000000301100720c */ /* 0x000fe20003f26270 */
[----:B------:R-:W-:Y:S01]  /*c430*/  FMUL.FTZ R107, R11, UR9 ;  /* 0x000000090b6b7c20 */ /* 0x000fe20008410000 */
[----:B------:R-:W-:-:S02]  /*c440*/  FSEL R42, R42, -INF , !P6 ;  /* 0xff8000002a2a7808 */ /* 0x000fc40007000000 */
[----:B---3--:R-:W-:Y:S01]  /*c450*/  FSEL R173, R173, -INF , !P0 ;  /* 0xff800000adad7808 */ /* 0x008fe20004000000 */
[----:B--2---:R-:W-:Y:S01]  /*c460*/  HMMA.16816.F32.BF16 R24, R4, R28, R24 ;  /* 0x0000001c0418723c */ /* 0x004fe20000041818 */
[-C--:B------:R-:W-:Y:S01]  /*c470*/  ISETP.GE.AND P6, PT, R17, R47.reuse, PT ;  /* 0x0000002f1100720c */ /* 0x080fe20003fc6270 */
[----:B------:R-:W2:Y:S01]  /*c480*/  MUFU.TANH R97, R97 ;  /* 0x0000006100617308 */ /* 0x000ea20000002400 */
[----:B-1----:R-:W-:Y:S02]  /*c490*/  FSEL R66, R99, -INF , !P3 ;  /* 0xff80000063427808 */ /* 0x002fe40005800000 */
[C---:B------:R-:W-:Y:S02]  /*c4a0*/  ISETP.GE.AND P0, PT, R16.reuse, R48, PT ;  /* 0x000000301000720c */ /* 0x040fe40003f06270 */
[----:B------:R-:W-:Y:S01]  /*c4b0*/  ISETP.GE.AND P3, PT, R16, R47, PT ;  /* 0x0000002f1000720c */ /* 0x000fe20003f66270 */
[----:B------:R-:W-:Y:S01]  /*c4c0*/  VIADD R28, R2, 0x88 ;  /* 0x00000088021c7836 */ /* 0x000fe20000000000 */
[----:B------:R-:W-:Y:S01]  /*c4d0*/  HMMA.16816.F32.BF16 R16, R12, R18, RZ ;  /* 0x000000120c10723c */ /* 0x000fe200000418ff */
[----:B------:R-:W-:Y:S01]  /*c4e0*/  MUFU.TANH R121, R22 ;  /* 0x0000001600797308 */ /* 0x000fe20000002400 */
[----:B----4-:R-:W-:-:S02]  /*c4f0*/  FSEL R179, R179, -INF , !P4 ;  /* 0xff800000b3b37808 */ /* 0x010fc40006000000 */
[----:B------:R-:W-:-:S04]  /*c500*/  ISETP.GE.AND P4, PT, R8, R48, PT ;  /* 0x000000300800720c */ /* 0x000fc80003f86270 */
[----:B------:R-:W-:Y:S01]  /*c510*/  FSEL R72, R98, -INF , !P4 ;  /* 0xff80000062487808 */ /* 0x000fe20006000000 */
[----:B------:R1:W-:Y:S01]  /*c520*/  MUFU.TANH R115, R23 ;  /* 0x0000001700737308 */ /* 0x0003e20000002400 */
[----:B--2---:R-:W-:Y:S02]  /*c530*/  FSEL R68, R97, -INF , !P1 ;  /* 0xff80000061447808 */ /* 0x004fe40004800000 */
[----:B------:R-:W-:Y:S01]  /*c540*/  ISETP.GE.AND P1, PT, R8, R47, PT ;  /* 0x0000002f0800720c */ /* 0x000fe20003f26270 */
[----:B------:R-:W-:Y:S02]  /*c550*/  VIADD R8, R2, 0x90 ;  /* 0x0000009002087836 */ /* 0x000fe40000000000 */
[----:B------:R-:W-:Y:S01]  /*c560*/  FMUL.FTZ R65, R24, UR9 ;  /* 0x0000000918417c20 */ /* 0x000fe20008410000 */
[----:B------:R-:W-:Y:S01]  /*c570*/  VIADD R24, R2, 0x99 ;  /* 0x0000009902187836 */ /* 0x000fe20000000000 */
[----:B------:R-:W2:Y:S01]  /*c580*/  MUFU.TANH R38, R38 ;  /* 0x0000002600267308 */ /* 0x000ea20000002400 */
[----:B------:R-:W-:Y:S01]  /*c590*/  FMUL.FTZ R25, R25, UR9 ;  /* 0x0000000919197c20 */ /* 0x000fe20008410000 */
[----:B------:R-:W-:Y:S01]  /*c5a0*/  FMUL.FTZ R26, R26, UR9 ;  /* 0x000000091a1a7c20 */ /* 0x000fe20008410000 */
[----:B------:R-:W-:-:S04]  /*c5b0*/  FMUL.FTZ R27, R27, UR9 ;  /* 0x000000091b1b7c20 */ /* 0x000fc80008410000 */
[----:B------:R-:W-:Y:S01]  /*c5c0*/  HMMA.16816.F32.BF16 R16, R4, R30, R16 ;  /* 0x0000001e0410723c */ /* 0x000fe20000041810 */
        /* <DEDUP_REMOVED lines=8> */
[----:B------:R-:W-:-:S04]  /*c650*/  ISETP.GE.AND P6, PT, R8, R48, PT ;  /* 0x000000300800720c */ /* 0x000fc80003fc6270 */
[----:B------:R-:W-:Y:S01]  /*c660*/  FMUL.FTZ R16, R16, UR9 ;  /* 0x0000000910107c20 */ /* 0x000fe20008410000 */
[----:B------:R-:W3:Y:S01]  /*c670*/  MUFU.TANH R185, R185 ;  /* 0x000000b900b97308 */ /* 0x000ee20000002400 */
[----:B----4-:R-:W-:Y:S01]  /*c680*/  FSEL R36, R36, -INF , !P2 ;  /* 0xff80000024247808 */ /* 0x010fe20005000000 */
[----:B------:R-:W-:Y:S01]  /*c690*/  FMUL.FTZ R17, R17, UR9 ;  /* 0x0000000911117c20 */ /* 0x000fe20008410000 */
[----:B------:R-:W-:Y:S01]  /*c6a0*/  ISETP.GE.AND P2, PT, R28, R47, PT ;  /* 0x0000002f1c00720c */ /* 0x000fe20003f46270 */
[----:B------:R-:W-:-:S04]  /*c6b0*/  FMUL.FTZ R18, R18, UR9 ;  /* 0x0000000912127c20 */ /* 0x000fc80008410000 */
[----:B------:R-:W4:Y:S01]  /*c6c0*/  MUFU.TANH R100, R100 ;  /* 0x0000006400647308 */ /* 0x000f220000002400 */
[----:B--2---:R-:W-:Y:S02]  /*c6d0*/  FSEL R199, R199, -INF , !P5 ;  /* 0xff800000c7c77808 */ /* 0x004fe40006800000 */
[----:B------:R-:W-:Y:S01]  /*c6e0*/  ISETP.GE.AND P5, PT, R28, R48, PT ;  /* 0x000000301c00720c */ /* 0x000fe20003fa6270 */
[----:B------:R-:W-:-:S04]  /*c6f0*/  VIADD R28, R2, 0x91 ;  /* 0x00000091021c7836 */ /* 0x000fc80000000000 */
[----:B------:R-:W2:Y:S01]  /*c700*/  MUFU.TANH R195, R195 ;  /* 0x000000c300c37308 */ /* 0x000ea20000002400 */
[----:B---3--:R-:W-:Y:S02]  /*c710*/  FSEL R185, R185, -INF , !P3 ;  /* 0xff800000b9b97808 */ /* 0x008fe40005800000 */
[----:B------:R-:W-:-:S05]  /*c720*/  ISETP.GE.AND P3, PT, R28, R48, PT ;  /* 0x000000301c00720c */ /* 0x000fca0003f66270 */
[----:B------:R-:W-:Y:S01]  /*c730*/  MUFU.TANH R63, R9 ;  /* 0x00000009003f7308 */ /* 0x000fe20000002400 */
[----:B----4-:R-:W-:Y:S02]  /*c740*/  FSEL R70, R100, -INF , !P5 ;  /* 0xff80000064467808 */ /* 0x010fe40006800000 */
[----:B------:R-:W-:Y:S01]  /*c750*/  ISETP.GE.AND P5, PT, R28, R47, PT ;  /* 0x0000002f1c00720c */ /* 0x000fe20003fa6270 */
[----:B------:R-:W-:-:S04]  /*c760*/  VIADD R28, R2, 0x98 ;  /* 0x00000098021c7836 */ /* 0x000fc80000000000 */
[----:B------:R3:W-:Y:S01]  /*c770*/  MUFU.TANH R111, R10 ;  /* 0x0000000a006f7308 */ /* 0x0007e20000002400 */
[----:B--2---:R-:W-:Y:S02]  /*c780*/  FSEL R195, R195, -INF , !P2 ;  /* 0xff800000c3c37808 */ /* 0x004fe40005000000 */
[C---:B------:R-:W-:Y:S02]  /*c790*/  ISETP.GE.AND P2, PT, R28.reuse, R48, PT ;  /* 0x000000301c00720c */ /* 0x040fe40003f46270 */
[----:B------:R-:W-:Y:S02]  /*c7a0*/  ISETP.GE.AND P4, PT, R28, R47, PT ;  /* 0x0000002f1c00720c */ /* 0x000fe40003f86270 */
[----:B-1----:R-:W-:Y:S01]  /*c7b0*/  HMMA.16816.F32.BF16 R28, R12, R20, RZ ;  /* 0x000000140c1c723c */ /* 0x002fe200000418ff */
[----:B------:R-:W1:Y:S01]  /*c7c0*/  MUFU.TANH R189, R189 ;  /* 0x000000bd00bd7308 */ /* 0x000e620000002400 */
[----:B------:R-:W-:Y:S01]  /*c7d0*/  FSEL R110, R59, -INF , !P2 ;  /* 0xff8000003b6e7808 */ /* 0x000fe20005000000 */
[----:B------:R-:W-:-:S04]  /*c7e0*/  FMUL.FTZ R59, R19, UR9 ;  /* 0x00000009133b7c20 */ /* 0x000fc80008410000 */
[C---:B------:R-:W-:Y:S02]  /*c7f0*/  VIADD R20, R2.reuse, 0xa0 ;  /* 0x000000a002147836 */ /* 0x040fe40000000000 */
[----:B------:R-:W2:Y:S01]  /*c800*/  MUFU.TANH R57, R57 ;  /* 0x0000003900397308 */ /* 0x000ea20000002400 */
[----:B---3--:R-:W3:Y:S01]  /*c810*/  LDSM.16.M88.4 R8, [R215+0x3800] ;  /* 0x00380000d708783b */ /* 0x008ee20000000200 */
[----:B------:R-:W-:Y:S01]  /*c820*/  VIADD R21, R2, 0xa1 ;  /* 0x000000a102157836 */ /* 0x000fe20000000000 */
[----:B------:R-:W-:-:S04]  /*c830*/  ISETP.GE.AND P0, PT, R20, R48, PT ;  /* 0x000000301400720c */ /* 0x000fc80003f06270 */
[----:B------:R-:W-:Y:S01]  /*c840*/  ISETP.GE.AND P2, PT, R21, R47, PT ;  /* 0x0000002f1500720c */ /* 0x000fe20003f46270 */
[----:B------:R-:W4:Y:S01]  /*c850*/  MUFU.TANH R58, R58 ;  /* 0x0000003a003a7308 */ /* 0x000f220000002400 */
[----:B-1----:R-:W-:Y:S02]  /*c860*/  FSEL R189, R189, -INF , !P1 ;  /* 0xff800000bdbd7808 */ /* 0x002fe40004800000 */
[----:B------:R-:W-:-:S04]  /*c870*/  ISETP.GE.AND P1, PT, R24, R48, PT ;  /* 0x000000301800720c */ /* 0x000fc80003f26270 */
[----:B------:R-:W-:Y:S01]  /*c880*/  FSEL R112, R90, -INF , !P1 ;  /* 0xff8000005a707808 */ /* 0x000fe20004800000 */
[----:B------:R-:W1:Y:S01]  /*c890*/  MUFU.TANH R191, R191 ;  /* 0x000000bf00bf7308 */ /* 0x000e620000002400 */
[----:B--2---:R-:W-:Y:S02]  /*c8a0*/  FSEL R74, R57, -INF , !P6 ;  /* 0xff800000394a7808 */ /* 0x004fe40007000000 */
[----:B------:R-:W-:-:S05]  /*c8b0*/  ISETP.GE.AND P6, PT, R24, R47, PT ;  /* 0x0000002f1800720c */ /* 0x000fca0003fc6270 */
[----:B------:R-:W2:Y:S01]  /*c8c0*/  MUFU.TANH R187, R187 ;  /* 0x000000bb00bb7308 */ /* 0x000ea20000002400 */
[----:B----4-:R-:W-:Y:S02]  /*c8d0*/  FSEL R80, R58, -INF , !P3 ;  /* 0xff8000003a507808 */ /* 0x010fe40005800000 */
[----:B------:R-:W-:Y:S01]  /*c8e0*/  ISETP.GE.AND P3, PT, R20, R47, PT ;  /* 0x0000002f1400720c */ /* 0x000fe20003f66270 */
[----:B------:R-:W-:-:S03]  /*c8f0*/  VIADD R20, R2, 0xa8 ;  /* 0x000000a802147836 */ /* 0x000fc60000000000 */
[----:B------:R-:W-:Y:S01]  /*c900*/  FSEL R181, R181, -INF , !P3 ;  /* 0xff800000b5b57808 */ /* 0x000fe20005800000 */
[----:B------:R-:W-:Y:S01]  /*c910*/  MUFU.TANH R84, R25 ;  /* 0x0000001900547308 */ /* 0x000fe20000002400 */
[----:B-1----:R-:W-:Y:S02]  /*c920*/  FSEL R191, R191, -INF , !P5 ;  /* 0xff800000bfbf7808 */ /* 0x002fe40006800000 */
[----:B------:R-:W-:Y:S02]  /*c930*/  ISETP.GE.AND P5, PT, R21, R48, PT ;  /* 0x000000301500720c */ /* 0x000fe40003fa6270 */
[----:B------:R-:W-:-:S03]  /*c940*/  ISETP.GE.AND P1, PT, R20, R47, PT ;  /* 0x0000002f1400720c */ /* 0x000fc60003f26270 */
[----:B------:R-:W-:Y:S01]  /*c950*/  MUFU.TANH R99, R26 ;  /* 0x0000001a00637308 */ /* 0x000fe20000002400 */
[----:B--2---:R-:W-:Y:S01]  /*c960*/  FSEL R187, R187, -INF , !P4 ;  /* 0xff800000bbbb7808 */ /* 0x004fe20006000000 */
[----:B---3--:R-:W-:Y:S01]  /*c970*/  HMMA.16816.F32.BF16 R28, R4, R8, R28 ;  /* 0x00000008041c723c */ /* 0x008fe2000004181c */
[----:B------:R-:W-:-:S04]  /*c980*/  ISETP.GE.AND P4, PT, R20, R48, PT ;  /* 0x000000301400720c */ /* 0x000fc80003f86270 */
[----:B------:R-:W-:Y:S01]  /*c990*/  FSEL R120, R78, -INF , !P4 ;  /* 0xff8000004e787808 */ /* 0x000fe20006000000 */
[----:B------:R1:W-:Y:S01]  /*c9a0*/  MUFU.TANH R97, R27 ;  /* 0x0000001b00617308 */ /* 0x0003e20000002400 */
[----:B------:R-:W-:Y:S01]  /*c9b0*/  HMMA.16816.F32.BF16 R20, R12, R22, RZ ;  /* 0x000000160c14723c */ /* 0x000fe200000418ff */
[C---:B------:R-:W-:Y:S02]  /*c9c0*/  VIADD R8, R2.reuse, 0xa9 ;  /* 0x000000a902087836 */ /* 0x040fe40000000000 */
[----:B------:R-:W-:-:S04]  /*c9d0*/  VIADD R9, R2, 0xb0 ;  /* 0x000000b002097836 */ /* 0x000fc80000000000 */
[----:B------:R-:W2:Y:S01]  /*c9e0*/  MUFU.TANH R183, R183 ;  /* 0x000000b700b77308 */ /* 0x000ea20000002400 */
[----:B------:R-:W-:-:S07]  /*c9f0*/  ISETP.GE.AND P3, PT, R9, R48, PT ;  /* 0x000000300900720c */ /* 0x000fce0003f66270 */
[----:B------:R-:W3:Y:S01]  /*ca00*/  MUFU.TANH R88, R88 ;  /* 0x0000005800587308 */ /* 0x000ee20000002400 */
[----:B-1----:R-:W1:Y:S01]  /*ca10*/  LDSM.16.M88.4 R24, [R216+0x4c00] ;  /* 0x004c0000d818783b */ /* 0x002e620000000200 */
[----:B------:R-:W-:-:S06]  /*ca20*/  FMUL.FTZ R78, R28, UR9 ;  /* 0x000000091c4e7c20 */ /* 0x000fcc0008410000 */
[----:B------:R-:W4:Y:S01]  /*ca30*/  MUFU.TANH R86, R86 ;  /* 0x0000005600567308 */ /* 0x000f220000002400 */
[----:B--2---:R-:W-:Y:S01]  /*ca40*/  FSEL R183, R183, -INF , !P6 ;  /* 0xff800000b7b77808 */ /* 0x004fe20007000000 */
[----:B------:R-:W-:Y:S01]  /*ca50*/  HMMA.16816.F32.BF16 R20, R4, R10, R20 ;  /* 0x0000000a0414723c */ /* 0x000fe20000041814 */
[----:B------:R-:W-:-:S04]  /*ca60*/  ISETP.GE.AND P6, PT, R8, R48, PT ;  /* 0x000000300800720c */ /* 0x000fc80003fc6270 */
[----:B------:R-:W-:Y:S01]  /*ca70*/  FSEL R76, R76, -INF , !P6 ;  /* 0xff8000004c4c7808 */ /* 0x000fe20007000000 */
[----:B------:R-:W2:Y:S01]  /*ca80*/  MUFU.TANH R167, R167 ;  /* 0x000000a700a77308 */ /* 0x000ea20000002400 */
[----:B---3--:R-:W-:Y:S02]  /*ca90*/  FSEL R114, R88, -INF , !P0 ;  /* 0xff80000058727808 */ /* 0x008fe40004000000 */
[----:B------:R-:W-:Y:S01]  /*caa0*/  ISETP.GE.AND P0, PT, R8, R47, PT ;  /* 0x0000002f0800720c */ /* 0x000fe20003f06270 */
[----:B------:R-:W-:-:S04]  /*cab0*/  VIADD R8, R2, 0xb1 ;  /* 0x000000b102087836 */ /* 0x000fc80000000000 */
[----:B------:R-:W3:Y:S01]  /*cac0*/  MUFU.TANH R163, R163 ;  /* 0x000000a300a37308 */ /* 0x000ee20000002400 */
[----:B----4-:R-:W-:Y:S01]  /*cad0*/  FSEL R116, R86, -INF , !P5 ;  /* 0xff80000056747808 */ /* 0x010fe20006800000 */
[C---:B------:R-:W-:Y:S01]  /*cae0*/  VIADD R86, R2.reuse, 0xc1 ;  /* 0x000000c102567836 */ /* 0x040fe20000000000 */
[-C--:B------:R-:W-:Y:S01]  /*caf0*/  ISETP.GE.AND P5, PT, R9, R47.reuse, PT ;  /* 0x0000002f0900720c */ /* 0x080fe20003fa6270 */
[----:B------:R-:W-:Y:S01]  /*cb00*/  VIADD R9, R2, 0xb8 ;  /* 0x000000b802097836 */ /* 0x000fe20000000000 */
[CC--:B------:R-:W-:Y:S02]  /*cb10*/  ISETP.GE.AND P4, PT, R8.reuse, R47.reuse, PT ;  /* 0x0000002f0800720c */ /* 0x0c0fe40003f86270 */
[----:B------:R-:W-:Y:S01]  /*cb20*/  FSEL R147, R147, -INF , !P5 ;  /* 0xff80000093937808 */ /* 0x000fe20006800000 */
[----:B------:R-:W4:Y:S01]  /*cb30*/  MUFU.TANH R155, R155 ;  /* 0x0000009b009b7308 */ /* 0x000f220000002400 */
[----:B--2---:R-:W-:Y:S01]  /*cb40*/  FSEL R167, R167, -INF , !P2 ;  /* 0xff800000a7a77808 */ /* 0x004fe20005000000 */
[----:B------:R-:W-:Y:S01]  /*cb50*/  FMUL.FTZ R21, R21, UR9 ;  /* 0x0000000915157c20 */ /* 0x000fe20008410000 */
[----:B------:R-:W-:Y:S01]  /*cb60*/  ISETP.GE.AND P2, PT, R8, R48, PT ;  /* 0x000000300800720c */ /* 0x000fe20003f46270 */
[----:B------:R-:W-:Y:S01]  /*cb70*/  VIADD R8, R2, 0xb9 ;  /* 0x000000b902087836 */ /* 0x000fe20000000000 */
[----:B------:R-:W-:-:S03]  /*cb80*/  ISETP.GE.AND P6, PT, R9, R47, PT ;  /* 0x0000002f0900720c */ /* 0x000fc60003fc6270 */
[----:B------:R-:W2:Y:S01]  /*cb90*/  MUFU.TANH R82, R82 ;  /* 0x0000005200527308 */ /* 0x000ea20000002400 */
[----:B---3--:R-:W-:Y:S02]  /*cba0*/  FSEL R163, R163, -INF , !P1 ;  /* 0xff800000a3a37808 */ /* 0x008fe40004800000 */
[----:B------:R-:W-:-:S05]  /*cbb0*/  ISETP.GE.AND P1, PT, R9, R48, PT ;  /* 0x000000300900720c */ /* 0x000fca0003f26270 */
[----:B------:R-:W-:Y:S01]  /*cbc0*/  MUFU.TANH R57, R16 ;  /* 0x0000001000397308 */ /* 0x000fe20000002400 */
[----:B----4-:R-:W-:Y:S02]  /*cbd0*/  FSEL R155, R155, -INF , !P0 ;  /* 0xff8000009b9b7808 */ /* 0x010fe40004000000 */
[----:B------:R-:W-:-:S05]  /*cbe0*/  ISETP.GE.AND P0, PT, R8, R48, PT ;  /* 0x000000300800720c */ /* 0x000fca0003f06270 */
[----:B------:R-:W-:Y:S01]  /*cbf0*/  MUFU.TANH R58, R17 ;  /* 0x00000011003a7308 */ /* 0x000fe20000002400 */
[----:B--2---:R-:W-:Y:S01]  /*cc00*/  FSEL R28, R82, -INF , !P3 ;  /* 0xff800000521c7808 */ /* 0x004fe20005800000 */
[----:B------:R-:W-:Y:S01]  /*cc10*/  FMUL.FTZ R82, R29, UR9 ;  /* 0x000000091d527c20 */ /* 0x000fe20008410000 */
[----:B------:R-:W-:Y:S01]  /*cc20*/  ISETP.GE.AND P3, PT, R8, R47, PT ;  /* 0x0000002f0800720c */ /* 0x000fe20003f66270 */
[----:B------:R-:W-:Y:S01]  /*cc30*/  VIADD R29, R2, 0xc0 ;  /* 0x000000c0021d7836 */ /* 0x000fe20000000000 */
[C---:B-1----:R-:W-:Y:S03]  /*cc40*/  HMMA.16816.F32.BF16 R8, R12.reuse, R24, RZ ;  /* 0x000000180c08723c */ /* 0x042fe600000418ff */
[----:B------:R1:W-:Y:S01]  /*cc50*/  MUFU.TANH R93, R18 ;  /* 0x00000012005d7308 */ /* 0x0003e20000002400 */
[----:B------:R-:W-:Y:S02]  /*cc60*/  ISETP.GE.AND P5, PT, R29, R48, PT ;  /* 0x000000301d00720c */ /* 0x000fe40003fa6270 */
[----:B------:R-:W-:Y:S01]  /*cc70*/  HMMA.16816.F32.BF16 R12, R12, R26, RZ ;  /* 0x0000001a0c0c723c */ /* 0x000fe200000418ff */
[----:B------:R-:W-:Y:S01]  /*cc80*/  FMUL.FTZ R24, R30, UR9 ;  /* 0x000000091e187c20 */ /* 0x000fe20008410000 */
[----:B------:R-:W-:Y:S01]  /*cc90*/  FMUL.FTZ R30, R31, UR9 ;  /* 0x000000091f1e7c20 */ /* 0x000fe20008410000 */
[----:B------:R-:W-:Y:S01]  /*cca0*/  FSEL R31, R61, -INF , !P0 ;  /* 0xff8000003d1f7808 */ /* 0x000fe20004000000 */
[C---:B------:R-:W-:Y:S01]  /*ccb0*/  VIADD R61, R2.reuse, 0xd0 ;  /* 0x000000d0023d7836 */ /* 0x040fe20000000000 */
[----:B------:R-:W2:Y:S02]  /*ccc0*/  MUFU.TANH R64, R64 ;  /* 0x0000004000407308 */ /* 0x000ea40000002400 */
[----:B------:R-:W-:-:S06]  /*ccd0*/  VIADD R26, R2, 0xd8 ;  /* 0x000000d8021a7836 */ /* 0x000fcc0000000000 */
[----:B------:R-:W3:Y:S01]  /*cce0*/  MUFU.TANH R143, R143 ;  /* 0x0000008f008f7308 */ /* 0x000ee20000002400 */
[----:B-1----:R-:W1:Y:S01]  /*ccf0*/  LDSM.16.M88.4 R16, [R215+0x3c00] ;  /* 0x003c0000d710783b */ /* 0x002e620000000200 */
[----:B------:R-:W-:-:S06]  /*cd00*/  DEPBAR.LE SB0, 0x0 ;  /* 0x000080000000791a */ /* 0x000fcc0000000000 */
[----:B------:R-:W4:Y:S01]  /*cd10*/  MUFU.TANH R135, R135 ;  /* 0x0000008700877308 */ /* 0x000f220000002400 */
[----:B--2---:R-:W-:Y:S01]  /*cd20*/  FSEL R25, R64, -INF , !P2 ;  /* 0xff80000040197808 */ /* 0x004fe20005000000 */
[----:B------:R-:W-:Y:S01]  /*cd30*/  VIADD R64, R2, 0xc8 ;  /* 0x000000c802407836 */ /* 0x000fe20000000000 */
[-C--:B------:R-:W-:Y:S02]  /*cd40*/  ISETP.GE.AND P2, PT, R29, R47.reuse, PT ;  /* 0x0000002f1d00720c */ /* 0x080fe40003f46270 */
[----:B------:R-:W-:Y:S01]  /*cd50*/  FSEL R29, R62, -INF , !P1 ;  /* 0xff8000003e1d7808 */ /* 0x000fe20004800000 */
[----:B------:R-:W-:Y:S01]  /*cd60*/  VIADD R62, R2, 0xc9 ;  /* 0x000000c9023e7836 */ /* 0x000fe20000000000 */
[----:B------:R-:W-:Y:S01]  /*cd70*/  ISETP.GE.AND P0, PT, R64, R47, PT ;  /* 0x0000002f4000720c */ /* 0x000fe20003f06270 */
[----:B------:R-:W-:Y:S01]  /*cd80*/  MUFU.TANH R54, R54 ;  /* 0x0000003600367308 */ /* 0x000fe20000002400 */
[----:B---3--:R-:W-:Y:S02]  /*cd90*/  FSEL R143, R143, -INF , !P4 ;  /* 0xff8000008f8f7808 */ /* 0x008fe40006000000 */
[----:B------:R-:W-:-:S02]  /*cda0*/  ISETP.GE.AND P4, PT, R86, R48, PT ;  /* 0x000000305600720c */ /* 0x000fc40003f86270 */
[----:B------:R-:W-:Y:S02]  /*cdb0*/  ISETP.GE.AND P1, PT, R86, R47, PT ;  /* 0x0000002f5600720c */ /* 0x000fe40003f26270 */
[----:B------:R-:W-:Y:S01]  /*cdc0*/  FSEL R111, R111, -INF , !P0 ;  /* 0xff8000006f6f7808 */ /* 0x000fe20004000000 */
[----:B------:R-:W2:Y:S01]  /*cdd0*/  MUFU.TANH R129, R129 ;  /* 0x0000008100817308 */ /* 0x000ea20000002400 */
[----:B----4-:R-:W-:Y:S02]  /*cde0*/  FSEL R135, R135, -INF , !P6 ;  /* 0xff80000087877808 */ /* 0x010fe40007000000 */
[-C--:B------:R-:W-:Y:S01]  /*cdf0*/  ISETP.GE.AND P6, PT, R64, R48.reuse, PT ;  /* 0x000000304000720c */ /* 0x080fe20003fc6270 */
[----:B------:R-:W-:Y:S01]  /*ce00*/  FMUL.FTZ R64, R20, UR9 ;  /* 0x0000000914407c20 */ /* 0x000fe20008410000 */
[----:B------:R-:W-:Y:S02]  /*ce10*/  FSEL R115, R115, -INF , !P1 ;  /* 0xff80000073737808 */ /* 0x000fe40004800000 */
[----:B------:R-:W-:Y:S01]  /*ce20*/  FSEL R121, R121, -INF , !P2 ;  /* 0xff80000079797808 */ /* 0x000fe20005000000 */
[----:B------:R-:W3:Y:S01]  /*ce30*/  MUFU.TANH R55, R55 ;  /* 0x0000003700377308 */ /* 0x000ee20000002400 */
[----:B------:R-:W-:-:S02]  /*ce40*/  ISETP.GE.AND P0, PT, R26, R48, PT ;  /* 0x000000301a00720c */ /* 0x000fc40003f06270 */
[----:B------:R-:W-:-:S05]  /*ce50*/  ISETP.GE.AND P2, PT, R61, R48, PT ;  /* 0x000000303d00720c */ /* 0x000fca0003f46270 */
[----:B------:R-:W4:Y:S01]  /*ce60*/  MUFU.TANH R60, R60 ;  /* 0x0000003c003c7308 */ /* 0x000f220000002400 */
[----:B-1----:R-:W-:Y:S01]  /*ce70*/  HMMA.16816.F32.BF16 R8, R4, R16, R8 ;  /* 0x000000100408723c */ /* 0x002fe20000041808 */
[----:B--2---:R-:W-:Y:S02]  /*ce80*/  FSEL R129, R129, -INF , !P3 ;  /* 0xff80000081817808 */ /* 0x004fe40005800000 */
[----:B------:R-:W-:-:S03]  /*ce90*/  ISETP.GE.AND P3, PT, R62, R48, PT ;  /* 0x000000303e00720c */ /* 0x000fc60003f66270 */
[----:B------:R-:W-:Y:S01]  /*cea0*/  HMMA.16816.F32.BF16 R12, R4, R18, R12 ;  /* 0x00000012040c723c */ /* 0x000fe2000004180c */
[----:B------:R-:W1:Y:S01]  /*ceb0*/  MUFU.TANH R107, R107 ;  /* 0x0000006b006b7308 */ /* 0x000e620000002400 */
[----:B------:R-:W-:Y:S01]  /*cec0*/  FSEL R17, R54, -INF , !P4 ;  /* 0xff80000036117808 */ /* 0x000fe20006000000 */
[----:B------:R-:W-:Y:S01]  /*ced0*/  VIADD R16, R2, 0xd1 ;  /* 0x000000d102107836 */ /* 0x000fe20000000000 */
[----:B---3--:R-:W-:Y:S02]  /*cee0*/  FSEL R20, R55, -INF , !P5 ;  /* 0xff80000037147808 */ /* 0x008fe40006800000 */
[-C--:B------:R-:W-:Y:S01]  /*cef0*/  ISETP.GE.AND P5, PT, R62, R47.reuse, PT ;  /* 0x0000002f3e00720c */ /* 0x080fe20003fa6270 */
[----:B------:R-:W-:Y:S01]  /*cf00*/  VIADD R5, R2, 0xe8 ;  /* 0x000000e802057836 */ /* 0x000fe20000000000 */
[----:B------:R-:W-:Y:S01]  /*cf10*/  ISETP.GE.AND P1, PT, R16, R48, PT ;  /* 0x000000301000720c */ /* 0x000fe20003f26270 */
[----:B------:R-:W2:Y:S01]  /*cf20*/  MUFU.TANH R65, R65 ;  /* 0x0000004100417308 */ /* 0x000ea20000002400 */
[----:B----4-:R-:W-:Y:S01]  /*cf30*/  FSEL R27, R60, -INF , !P6 ;  /* 0xff8000003c1b7808 */ /* 0x010fe20007000000 */
[----:B------:R-:W-:Y:S01]  /*cf40*/  VIADD R6, R2, 0xe1 ;  /* 0x000000e102067836 */ /* 0x000fe20000000000 */
[----:B------:R-:W-:-:S02]  /*cf50*/  ISETP.GE.AND P6, PT, R16, R47, PT ;  /* 0x0000002f1000720c */ /* 0x000fc40003fc6270 */
[----:B------:R-:W-:Y:S02]  /*cf60*/  FSEL R16, R63, -INF , !P3 ;  /* 0xff8000003f107808 */ /* 0x000fe40005800000 */
[-C--:B------:R-:W-:Y:S01]  /*cf70*/  ISETP.GE.AND P3, PT, R26, R47.reuse, PT ;  /* 0x0000002f1a00720c */ /* 0x080fe20003f66270 */
[----:B------:R-:W-:Y:S01]  /*cf80*/  MUFU.TANH R59, R59 ;  /* 0x0000003b003b7308 */ /* 0x000fe20000002400 */
[----:B-1----:R-:W-:Y:S01]  /*cf90*/  FSEL R107, R107, -INF , !P5 ;  /* 0xff8000006b6b7808 */ /* 0x002fe20006800000 */
[----:B------:R-:W-:Y:S01]  /*cfa0*/  FMUL.FTZ R9, R9, UR9 ;  /* 0x0000000909097c20 */ /* 0x000fe20008410000 */
[-C--:B------:R-:W-:Y:S01]  /*cfb0*/  ISETP.GE.AND P4, PT, R61, R47.reuse, PT ;  /* 0x0000002f3d00720c */ /* 0x080fe20003f86270 */
[----:B------:R-:W-:Y:S02]  /*cfc0*/  VIADD R26, R2, 0xe0 ;  /* 0x000000e0021a7836 */ /* 0x000fe40000000000 */
[----:B------:R-:W-:Y:S01]  /*cfd0*/  FMUL.FTZ R61, R22, UR9 ;  /* 0x00000009163d7c20 */ /* 0x000fe20008410000 */
[----:B------:R-:W-:Y:S01]  /*cfe0*/  FMUL.FTZ R22, R23, UR9 ;  /* 0x0000000917167c20 */ /* 0x000fe20008410000 */
[----:B------:R-:W-:Y:S01]  /*cff0*/  FSEL R93, R93, -INF , !P3 ;  /* 0xff8000005d5d7808 */ /* 0x000fe20005800000 */
[----:B------:R-:W1:Y:S01]  /*d000*/  MUFU.TANH R78, R78 ;  /* 0x0000004e004e7308 */ /* 0x000e620000002400 */
[----:B--2---:R-:W-:Y:S01]  /*d010*/  FSEL R23, R65, -INF , !P2 ;  /* 0xff80000041177808 */ /* 0x004fe20005000000 */
[----:B------:R-:W-:Y:S01]  /*d020*/  FMUL.FTZ R13, R13, UR9 ;  /* 0x000000090d0d7c20 */ /* 0x000fe20008410000 */
[----:B------:R-:W-:Y:S01]  /*d030*/  FSEL R99, R99, -INF , !P4 ;  /* 0xff80000063637808 */ /* 0x000fe20006000000 */
[----:B------:R-:W-:Y:S01]  /*d040*/  FMUL.FTZ R8, R8, UR9 ;  /* 0x0000000908087c20 */ /* 0x000fe20008410000 */
[-C--:B------:R-:W-:Y:S01]  /*d050*/  ISETP.GE.AND P3, PT, R5, R48.reuse, PT ;  /* 0x000000300500720c */ /* 0x080fe20003f66270 */
[----:B------:R-:W-:Y:S01]  /*d060*/  FMUL.FTZ R10, R10, UR9 ;  /* 0x000000090a0a7c20 */ /* 0x000fe20008410000 */
[----:B------:R-:W-:Y:S01]  /*d070*/  ISETP.GE.AND P4, PT, R26, R48, PT ;  /* 0x000000301a00720c */ /* 0x000fe20003f86270 */
[----:B------:R2:W-:Y:S01]  /*d080*/  MUFU.TANH R54, R21 ;  /* 0x0000001500367308 */ /* 0x0005e20000002400 */
[----:B------:R-:W-:Y:S01]  /*d090*/  FSEL R4, R57, -INF , !P0 ;  /* 0xff80000039047808 */ /* 0x000fe20004000000 */
[----:B------:R-:W-:Y:S01]  /*d0a0*/  FMUL.FTZ R57, R11, UR9 ;  /* 0x000000090b397c20 */ /* 0x000fe20008410000 */
[----:B------:R-:W-:Y:S01]  /*d0b0*/  ISETP.GE.AND P0, PT, R6, R47, PT ;  /* 0x0000002f0600720c */ /* 0x000fe20003f06270 */
[----:B------:R-:W-:Y:S01]  /*d0c0*/  FMUL.FTZ R12, R12, UR9 ;  /* 0x000000090c0c7c20 */ /* 0x000fe20008410000 */
[----:B------:R-:W-:Y:S01]  /*d0d0*/  FMUL.FTZ R14, R14, UR9 ;  /* 0x000000090e0e7c20 */ /* 0x000fe20008410000 */
[----:B------:R-:W-:Y:S01]  /*d0e0*/  FMUL.FTZ R15, R15, UR9 ;  /* 0x000000090f0f7c20 */ /* 0x000fe20008410000 */
[----:B------:R-:W-:Y:S01]  /*d0f0*/  FSEL R97, R97, -INF , !P6 ;  /* 0xff80000061617808 */ /* 0x000fe20007000000 */
[----:B------:R-:W-:Y:S01]  /*d100*/  MUFU.TANH R30, R30 ;  /* 0x0000001e001e7308 */ /* 0x000fe20000002400 */
[----:B-1----:R-:W-:-:S02]  /*d110*/  FSEL R11, R78, -INF , !P4 ;  /* 0xff8000004e0b7808 */ /* 0x002fc40006000000 */
[----:B------:R-:W-:Y:S01]  /*d120*/  ISETP.GE.AND P6, PT, R6, R48, PT ;  /* 0x000000300600720c */ /* 0x000fe20003fc6270 */
[----:B------:R-:W-:-:S04]  /*d130*/  VIADD R6, R2, 0xf0 ;  /* 0x000000f002067836 */ /* 0x000fc80000000000 */
[----:B------:R-:W1:Y:S01]  /*d140*/  MUFU.TANH R55, R64 ;  /* 0x0000004000377308 */ /* 0x000e620000002400 */
[----:B--2---:R-:W-:-:S05]  /*d150*/  VIADD R21, R2, 0xd9 ;  /* 0x000000d902157836 */ /* 0x004fca0000000000 */
[C---:B------:R-:W-:Y:S02]  /*d160*/  ISETP.GE.AND P5, PT, R21.reuse, R48, PT ;  /* 0x000000301500720c */ /* 0x040fe40003fa6270 */
[----:B------:R-:W-:Y:S01]  /*d170*/  MUFU.TANH R103, R9 ;  /* 0x0000000900677308 */ /* 0x000fe20000002400 */
[-C--:B------:R-:W-:Y:S02]  /*d180*/  ISETP.GE.AND P2, PT, R21, R47.reuse, PT ;  /* 0x0000002f1500720c */ /* 0x080fe40003f46270 */
[----:B------:R-:W-:Y:S02]  /*d190*/  FSEL R19, R58, -INF , !P5 ;  /* 0xff8000003a137808 */ /* 0x000fe40006800000 */
[----:B------:R-:W-:Y:S01]  /*d1a0*/  ISETP.GE.AND P5, PT, R5, R47, PT ;  /* 0x0000002f0500720c */ /* 0x000fe20003fa6270 */
[----:B------:R-:W-:Y:S01]  /*d1b0*/  VIADD R5, R2, 0xe9 ;  /* 0x000000e902057836 */ /* 0x000fe20000000000 */
[----:B------:R-:W-:Y:S01]  /*d1c0*/  FSEL R63, R59, -INF , !P2 ;  /* 0xff8000003b3f7808 */ /* 0x000fe20005000000 */
[----:B------:R-:W2:Y:S01]  /*d1d0*/  MUFU.TANH R82, R82 ;  /* 0x0000005200527308 */ /* 0x000ea20000002400 */
[----:B-1----:R-:W-:-:S02]  /*d1e0*/  FSEL R7, R55, -INF , !P3 ;  /* 0xff80000037077808 */ /* 0x002fc40005800000 */
[C---:B------:R-:W-:Y:S02]  /*d1f0*/  ISETP.GE.AND P2, PT, R5.reuse, R48, PT ;  /* 0x000000300500720c */ /* 0x040fe40003f46270 */
[-C--:B------:R-:W-:Y:S01]  /*d200*/  ISETP.GE.AND P4, PT, R5, R47.reuse, PT ;  /* 0x0000002f0500720c */ /* 0x080fe20003f86270 */
[----:B------:R-:W-:Y:S01]  /*d210*/  VIADD R5, R2, 0xf1 ;  /* 0x000000f102057836 */ /* 0x000fe20000000000 */
[----:B------:R-:W-:Y:S01]  /*d220*/  FSEL R21, R84, -INF , !P1 ;  /* 0xff80000054157808 */ /* 0x000fe20004800000 */
[----:B------:R-:W1:Y:S01]  /*d230*/  MUFU.TANH R24, R24 ;  /* 0x0000001800187308 */ /* 0x000e620000002400 */
[-C--:B------:R-:W-:Y:S02]  /*d240*/  ISETP.GE.AND P1, PT, R26, R47.reuse, PT ;  /* 0x0000002f1a00720c */ /* 0x080fe40003f26270 */
[----:B------:R-:W-:-:S05]  /*d250*/  ISETP.GE.AND P3, PT, R5, R47, PT ;  /* 0x0000002f0500720c */ /* 0x000fca0003f66270 */
[----:B------:R3:W-:Y:S01]  /*d260*/  MUFU.TANH R64, R13 ;  /* 0x0000000d00407308 */ /* 0x0007e20000002400 */
[----:B--2---:R-:W-:Y:S02]  /*d270*/  FSEL R9, R82, -INF , !P6 ;  /* 0xff80000052097808 */ /* 0x004fe40007000000 */
[----:B------:R-:W-:-:S05]  /*d280*/  ISETP.GE.AND P6, PT, R6, R47, PT ;  /* 0x0000002f0600720c */ /* 0x000fca0003fc6270 */
[----:B------:R2:W4:Y:S01]  /*d290*/  MUFU.TANH R60, R61 ;  /* 0x0000003d003c7308 */ /* 0x0005220000002400 */
[----:B-1----:R-:W-:Y:S02]  /*d2a0*/  FSEL R62, R24, -INF , !P1 ;  /* 0xff800000183e7808 */ /* 0x002fe40004800000 */
[----:B------:R-:W-:Y:S01]  /*d2b0*/  ISETP.GE.AND P1, PT, R6, R48, PT ;  /* 0x000000300600720c */ /* 0x000fe20003f26270 */
[----:B------:R-:W-:-:S04]  /*d2c0*/  VIADD R6, R2, 0xf9 ;  /* 0x000000f902067836 */ /* 0x000fc80000000000 */
[----:B------:R-:W1:Y:S01]  /*d2d0*/  MUFU.TANH R22, R22 ;  /* 0x0000001600167308 */ /* 0x000e620000002400 */
[----:B---3--:R-:W-:-:S07]  /*d2e0*/  FMUL.FTZ R13, R32, UR9 ;  /* 0x00000009200d7c20 */ /* 0x008fce0008410000 */
[----:B------:R3:W5:Y:S01]  /*d2f0*/  MUFU.TANH R125, R8 ;  /* 0x00000008007d7308 */ /* 0x0007620000002400 */
[----:B--2---:R-:W-:Y:S02]  /*d300*/  FSEL R61, R30, -INF , !P0 ;  /* 0xff8000001e3d7808 */ /* 0x004fe40004000000 */
[----:B------:R-:W-:Y:S02]  /*d310*/  ISETP.GE.AND P0, PT, R5, R48, PT ;  /* 0x000000300500720c */ /* 0x000fe40003f06270 */
[----:B------:R-:W-:Y:S02]  /*d320*/  FSEL R5, R54, -INF , !P2 ;  /* 0xff80000036057808 */ /* 0x000fe40005000000 */
[----:B------:R-:W-:Y:S01]  /*d330*/  FSEL R103, R103, -INF , !P0 ;  /* 0xff80000067677808 */ /* 0x000fe20004000000 */
[----:B------:R-:W2:Y:S01]  /*d340*/  MUFU.TANH R58, R10 ;  /* 0x0000000a003a7308 */ /* 0x000ea20000002400 */
[----:B------:R-:W-:Y:S02]  /*d350*/  ISETP.GT.AND P0, PT, R228, R219, PT ;  /* 0x000000dbe400720c */ /* 0x000fe40003f04270 */
[----:B----4-:R-:W-:-:S02]  /*d360*/  FSEL R60, R60, -INF , !P5 ;  /* 0xff8000003c3c7808 */ /* 0x010fc40006800000 */
[----:B-1----:R-:W-:Y:S02]  /*d370*/  FSEL R59, R22, -INF , !P4 ;  /* 0xff800000163b7808 */ /* 0x002fe40006000000 */
[-C--:B------:R-:W-:Y:S01]  /*d380*/  ISETP.GE.AND P4, PT, R6, R48.reuse, PT ;  /* 0x000000300600720c */ /* 0x080fe20003f86270 */
[----:B------:R-:W1:Y:S01]  /*d390*/  MUFU.TANH R57, R57 ;  /* 0x0000003900397308 */ /* 0x000e620000002400 */
[----:B---3--:R-:W-:Y:S01]  /*d3a0*/  VIADD R8, R2, 0xf8 ;  /* 0x000000f802087836 */ /* 0x008fe20000000000 */
[----:B-----5:R-:W-:Y:S02]  /*d3b0*/  FSEL R125, R125, -INF , !P1 ;  /* 0xff8000007d7d7808 */ /* 0x020fe40004800000 */
[----:B------:R-:W-:Y:S02]  /*d3c0*/  ISETP.GE.AND P1, PT, R6, R47, PT ;  /* 0x0000002f0600720c */ /* 0x000fe40003f26270 */
[----:B------:R-:W-:Y:S02]  /*d3d0*/  ISETP.GE.AND P5, PT, R8, R48, PT ;  /* 0x000000300800720c */ /* 0x000fe40003fa6270 */
[----:B------:R-:W3:Y:S01]  /*d3e0*/  MUFU.TANH R65, R12 ;  /* 0x0000000c00417308 */ /* 0x000ee20000002400 */
[----:B--2---:R-:W-:-:S02]  /*d3f0*/  FSEL R58, R58, -INF , !P6 ;  /* 0xff8000003a3a7808 */ /* 0x004fc40007000000 */
[----:B------:R-:W-:Y:S01]  /*d400*/  ISETP.GE.AND P2, PT, R8, R47, PT ;  /* 0x0000002f0800720c */ /* 0x000fe20003f46270 */
[----:B------:R-:W-:Y:S01]  /*d410*/  BAR.SYNC.DEFER_BLOCKING 0x0 ;  /* 0x0000000000007b1d */ /* 0x000fe20000010000 */
[----:B------:R-:W-:Y:S02]  /*d420*/  ISETP.GE.AND P6, PT, R2, R48, PT ;  /* 0x000000300200720c */ /* 0x000fe40003fc6270 */
[----:B------:R-:W-:Y:S02]  /*d430*/  FSEL R64, R64, -INF , !P4 ;  /* 0xff80000040407808 */ /* 0x000fe40006000000 */
[----:B-1----:R-:W-:Y:S01]  /*d440*/  FSEL R57, R57, -INF , !P3 ;  /* 0xff80000039397808 */ /* 0x002fe20005800000 */
[----:B------:R-:W1:Y:S01]  /*d450*/  MUFU.TANH R55, R14 ;  /* 0x0000000e00377308 */ /* 0x000e620000002400 */
[----:B---3--:R-:W-:-:S07]  /*d460*/  FSEL R65, R65, -INF , !P5 ;  /* 0xff80000041417808 */ /* 0x008fce0006800000 */
[----:B------:R-:W2:Y:S08]  /*d470*/  MUFU.TANH R54, R15 ;  /* 0x0000000f00367308 */ /* 0x000eb00000002400 */
[----:B------:R-:W3:Y:S01]  /*d480*/  MUFU.TANH R13, R13 ;  /* 0x0000000d000d7308 */ /* 0x000ee20000002400 */
[----:B-1----:R-:W-:Y:S02]  /*d490*/  FSEL R55, R55, -INF , !P2 ;  /* 0xff80000037377808 */ /* 0x002fe40005000000 */
[----:B--2---:R-:W-:-:S02]  /*d4a0*/  FSEL R54, R54, -INF , !P1 ;  /* 0xff80000036367808 */ /* 0x004fc40004800000 */
[----:B---3--:R-:W-:Y:S01]  /*d4b0*/  FSEL R13, R13, -INF , !P6 ;  /* 0xff8000000d0d7808 */ /* 0x008fe20007000000 */
        /* <DEDUP_REMOVED lines=62> */
.L_x_2628:
[----:B------:R-:W-:Y:S02]  /*d8a0*/  ULDC UR10, c[0x0][0x248] ;  /* 0x00009200000a7ab9 */ /* 0x000fe40000000800 */
[----:B------:R-:W-:-:S06]  /*d8b0*/  USHF.L.U32 UR5, UR10, 0x8, URZ ;  /* 0x000000080a057899 */ /* 0x000fcc000800063f */
[----:B------:R-:W-:-:S04]  /*d8c0*/  IADD3 R118, RZ, -UR5, RZ ;  /* 0x80000005ff767c10 */ /* 0x000fc8000fffe0ff */
[----:B------:R-:W-:-:S07]  /*d8d0*/  SHF.R.S32.HI R0, RZ, 0x1f, R118 ;  /* 0x0000001fff007819 */ /* 0x000fce0000011476 */
.L_x_2629:
        /* <DEDUP_REMOVED lines=31> */
.L_x_2627:
        /* <DEDUP_REMOVED lines=138> */
[----:B--2---:R-:W-:Y:S01]  /*e370*/  F2FP.BF16.F32.PACK_AB R30, R144, R171 ;  /* 0x000000ab901e723e */ /* 0x004fe200000010ff */
        /* <DEDUP_REMOVED lines=14> */
[----:B------:R-:W-:Y:S01]  /*e460*/  LDSM.16.MT88.4 R20, [R214+0x5800] ;  /* 0x00580000d614783b */ /* 0x000fe20000004200 */
        /* <DEDUP_REMOVED lines=24> */
[----:B------:R-:W-:Y:S01]  /*e5f0*/  FFMA.FTZ R95, R95, UR5, -R92 ;  /* 0x000000055f5f7c23 */ /* 0x000fe2000801085c */
[----:B------:R-:W-:Y:S01]  /*e600*/  FADD.FTZ R154, R177, R154 ;  /* 0x0000009ab19a7221 */ /* 0x000fe20000010000 */
[----:B------:R-:W-:Y:S01]  /*e610*/  FFMA.FTZ R76, R76, UR5, -R92 ;  /* 0x000000054c4c7c23 */ /* 0x000fe2000801085c */
[----:B------:R-:W-:Y:S01]  /*e620*/  FMNMX.FTZ R0, R193, R0, !PT ;  /* 0x00000000c1007209 */ /* 0x000fe20007810000 */
[----:B------:R-:W-:Y:S01]  /*e630*/  MUFU.EX2 R124, R124 ;  /* 0x0000007c007c7308 */ /* 0x000fe20000000800 */
[----:B--2---:R-:W-:Y:S01]  /*e640*/  F2FP.BF16.F32.PACK_AB R38, R128, R149 ;  /* 0x000000958026723e */ /* 0x004fe200000010ff */
[----:B------:R-:W-:Y:S01]  /*e650*/  FADD.FTZ R171, R171, R154 ;  /* 0x0000009aabab7221 */ /* 0x000fe20000010000 */
[----:B------:R-:W-:Y:S01]  /*e660*/  FMNMX.FTZ R0, R191, R0, !PT ;  /* 0x00000000bf007209 */ /* 0x000fe20007810000 */
[----:B------:R-:W-:-:S03]  /*e670*/  FFMA.FTZ R64, R64, UR5, -R92 ;  /* 0x0000000540407c23 */ /* 0x000fc6000801085c */
        /* <DEDUP_REMOVED lines=50> */
[----:B------:R-:W1:Y:S02]  /*e9a0*/  LDSM.16.MT88.4 R12, [R214+0x5000] ;  /* 0x00500000d60c783b */ /* 0x000e640000004200 */
[C---:B------:R-:W-:Y:S01]  /*e9b0*/  FSETP.NEU.FTZ.AND P1, PT, R0.reuse, -INF , PT ;  /* 0xff8000000000780b */ /* 0x040fe20003f3d000 */
[----:B------:R-:W-:Y:S01]  /*e9c0*/  FMUL.FTZ R66, R0, UR5 ;  /* 0x0000000500427c20 */ /* 0x000fe20008410000 */
[----:B------:R-:W-:Y:S01]  /*e9d0*/  LDSM.16.MT88.4 R4, [R214+0x5400] ;  /* 0x00540000d604783b */ /* 0x000fe20000004200 */
[----:B------:R-:W-:Y:S03]  /*e9e0*/  MUFU.EX2 R89, R89 ;  /* 0x0000005900597308 */ /* 0x000fe60000000800 */
[----:B------:R-:W-:-:S05]  /*e9f0*/  FSEL R66, R66, RZ, P1 ;  /* 0x000000ff42427208 */ /* 0x000fca0000800000 */
        /* <DEDUP_REMOVED lines=22> */
[----:B------:R-:W5:Y:S01]  /*eb60*/  LDSM.16.MT88.4 R32, [R213+0x5800] ;  /* 0x00580000d520783b */ /* 0x000f620000004200 */
        /* <DEDUP_REMOVED lines=25> */
[----:B-1----:R-:W-:Y:S01]  /*ed00*/  F2FP.BF16.F32.PACK_AB R31, R142, R169 ;  /* 0x000000a98e1f723e */ /* 0x002fe200000010ff */
        /* <DEDUP_REMOVED lines=14> */
[----:B------:R-:W1:Y:S01]  /*edf0*/  MUFU.EX2 R130, R130 ;  /* 0x0000008200827308 */ /* 0x000e620000000800 */
[----:B---3--:R-:W-:Y:S01]  /*ee00*/  F2FP.BF16.F32.PACK_AB R37, R132, R157 ;  /* 0x0000009d8425723e */ /* 0x008fe200000010ff */
[--C-:B------:R-:W-:Y:S01]  /*ee10*/  FFMA.FTZ R62, R62, UR5, -R66.reuse ;  /* 0x000000053e3e7c23 */ /* 0x100fe20008010842 */
[--C-:B------:R-:W-:Y:S01]  /*ee20*/  FFMA.FTZ R61, R61, UR5, -R66.reuse ;  /* 0x000000053d3d7c23 */ /* 0x100fe20008010842 */
[--C-:B------:R-:W-:Y:S01]  /*ee30*/  FFMA.FTZ R60, R60, UR5, -R66.reuse ;  /* 0x000000053c3c7c23 */ /* 0x100fe20008010842 */
[----:B--2---:R-:W-:Y:S01]  /*ee40*/  HMMA.16816.F32.BF16 R8, R28, R24, RZ ;  /* 0x000000181c08723c */ /* 0x004fe200000418ff */
[----:B------:R-:W-:-:S02]  /*ee50*/  FFMA.FTZ R59, R59, UR5, -R66 ;  /* 0x000000053b3b7c23 */ /* 0x000fc40008010842 */
[----:B------:R-:W-:Y:S03]  /*ee60*/  MUFU.EX2 R137, R137 ;  /* 0x0000008900897308 */ /* 0x000fe60000000800 */
[----:B------:R-:W-:Y:S01]  /*ee70*/  HMMA.16816.F32.BF16 R28, R28, R26, RZ ;  /* 0x0000001a1c1c723c */ /* 0x000fe200000418ff */
[----:B------:R-:W-:-:S04]  /*ee80*/  F2FP.BF16.F32.PACK_AB R24, R124, R145 ;  /* 0x000000917c18723e */ /* 0x000fc800000010ff */
[----:B------:R-:W2:Y:S01]  /*ee90*/  MUFU.EX2 R122, R122 ;  /* 0x0000007a007a7308 */ /* 0x000ea20000000800 */
[----:B-1----:R-:W-:Y:S02]  /*eea0*/  F2FP.BF16.F32.PACK_AB R39, R130, R151 ;  /* 0x000000978227723e */ /* 0x002fe400000010ff */
[----:B------:R-:W-:-:S05]  /*eeb0*/  F2FP.BF16.F32.PACK_AB R26, R118, R131 ;  /* 0x00000083761a723e */ /* 0x000fca00000010ff */
[----:B------:R-:W-:Y:S01]  /*eec0*/  MUFU.EX2 R133, R133 ;  /* 0x0000008500857308 */ /* 0x000fe20000000800 */
[C---:B------:R-:W-:Y:S06]  /*eed0*/  HMMA.16816.F32.BF16 R16, R36.reuse, R4, R16 ;  /* 0x000000042410723c */ /* 0x040fec0000041810 */
[----:B------:R-:W-:Y:S01]  /*eee0*/  HMMA.16816.F32.BF16 R12, R36, R6, R12 ;  /* 0x00000006240c723c */ /* 0x000fe2000004180c */
[----:B------:R-:W1:Y:S01]  /*eef0*/  MUFU.EX2 R114, R114 ;  /* 0x0000007200727308 */ /* 0x000e620000000800 */
[----:B------:R-:W3:Y:S01]  /*ef00*/  LDSM.16.MT88.4 R4, [R214+0x5c00] ;  /* 0x005c0000d604783b */ /* 0x000ee20000004200 */
[----:B--2---:R-:W-:-:S03]  /*ef10*/  F2FP.BF16.F32.PACK_AB R25, R122, R137 ;  /* 0x000000897a19723e */ /* 0x004fc600000010ff */
[C---:B----4-:R-:W-:Y:S03]  /*ef20*/  HMMA.16816.F32.BF16 R8, R36.reuse, R40, R8 ;  /* 0x000000282408723c */ /* 0x050fe60000041808 */
        /* <DEDUP_REMOVED lines=55> */
[----:B------:R-:W2:Y:S01]  /*f2a0*/  MUFU.EX2 R88, R88 ;  /* 0x0000005800587308 */ /* 0x000ea20000000800 */
[----:B------:R-:W-:-:S05]  /*f2b0*/  F2FP.BF16.F32.PACK_AB R36, R90, R91 ;  /* 0x0000005b5a24723e */ /* 0x000fca00000010ff */
[----:B------:R-:W-:Y:S02]  /*f2c0*/  F2FP.BF16.F32.PACK_AB R20, R96, R101 ;  /* 0x000000656014723e */ /* 0x000fe400000010ff */
[----:B-----5:R-:W-:Y:S01]  /*f2d0*/  F2FP.BF16.F32.PACK_AB R21, R159, R136 ;  /* 0x000000889f15723e */ /* 0x020fe200000010ff */
[----:B------:R-:W-:Y:S01]  /*f2e0*/  MUFU.EX2 R146, R146 ;  /* 0x0000009200927308 */ /* 0x000fe20000000800 */
[----:B------:R-:W-:Y:S02]  /*f2f0*/  F2FP.BF16.F32.PACK_AB R22, R94, R95 ;  /* 0x0000005f5e16723e */ /* 0x000fe400000010ff */
[----:B----4-:R-:W-:-:S05]  /*f300*/  F2FP.BF16.F32.PACK_AB R23, R165, R140 ;  /* 0x0000008ca517723e */ /* 0x010fca00000010ff */
[----:B------:R-:W4:Y:S01]  /*f310*/  MUFU.EX2 R173, R173 ;  /* 0x000000ad00ad7308 */ /* 0x000f220000000800 */
[----:B--2---:R-:W-:Y:S01]  /*f320*/  F2FP.BF16.F32.PACK_AB R38, R88, R89 ;  /* 0x000000595826723e */ /* 0x004fe200000010ff */
[C---:B------:R-:W-:Y:S06]  /*f330*/  HMMA.16816.F32.BF16 R16, R20.reuse, R24, R16 ;  /* 0x000000181410723c */ /* 0x040fec0000041810 */
[----:B------:R-:W-:Y:S01]  /*f340*/  MUFU.EX2 R156, R156 ;  /* 0x0000009c009c7308 */ /* 0x000fe20000000800 */
[C---:B------:R-:W-:Y:S01]  /*f350*/  HMMA.16816.F32.BF16 R12, R20.reuse, R26, R12 ;  /* 0x0000001a140c723c */ /* 0x040fe2000004180c */
[----:B------:R-:W2:Y:S05]  /*f360*/  LDSM.16.MT88.4 R24, [R214+0x7000] ;  /* 0x00700000d618783b */ /* 0x000eaa0000004200 */
[----:B-1----:R-:W-:Y:S01]  /*f370*/  HMMA.16816.F32.BF16 R8, R20, R32, R8 ;  /* 0x000000201408723c */ /* 0x002fe20000041808 */
[----:B------:R-:W1:Y:S01]  /*f380*/  MUFU.EX2 R179, R179 ;  /* 0x000000b300b37308 */ /* 0x000e620000000800 */
[----:B----4-:R-:W-:-:S04]  /*f390*/  F2FP.BF16.F32.PACK_AB R37, R173, R146 ;  /* 0x00000092ad25723e */ /* 0x010fc800000010ff */
[----:B------:R-:W-:Y:S01]  /*f3a0*/  HMMA.16816.F32.BF16 R28, R20, R34, R28 ;  /* 0x00000022141c723c */ /* 0x000fe2000004181c */
[----:B------:R-:W4:Y:S02]  /*f3b0*/  LDSM.16.MT88.4 R32, [R213+0x7000] ;  /* 0x00700000d520783b */ /* 0x000f240000004200 */
[----:B------:R-:W-:Y:S08]  /*f3c0*/  MUFU.EX2 R87, R87 ;  /* 0x0000005700577308 */ /* 0x000ff00000000800 */
[----:B------:R-:W5:Y:S01]  /*f3d0*/  MUFU.EX2 R86, R86 ;  /* 0x0000005600567308 */ /* 0x000f620000000800 */
[----:B-1----:R-:W-:-:S07]  /*f3e0*/  F2FP.BF16.F32.PACK_AB R39, R179, R156 ;  /* 0x0000009cb327723e */ /* 0x002fce00000010ff */
[----:B------:R-:W-:Y:S01]  /*f3f0*/  MUFU.EX2 R85, R85 ;  /* 0x0000005500557308 */ /* 0x000fe20000000800 */
[C---:B---3--:R-:W-:Y:S06]  /*f400*/  HMMA.16816.F32.BF16 R16, R36.reuse, R4, R16 ;  /* 0x000000042410723c */ /* 0x048fec0000041810 */
[----:B------:R-:W-:Y:S01]  /*f410*/  HMMA.16816.F32.BF16 R12, R36, R6, R12 ;  /* 0x00000006240c723c */ /* 0x000fe2000004180c */
[----:B------:R-:W1:Y:S01]  /*f420*/  MUFU.EX2 R84, R84 ;  /* 0x0000005400547308 */ /* 0x000e620000000800 */
[----:B------:R-:W3:Y:S01]  /*f430*/  LDSM.16.MT88.4 R4, [R214+0x7400] ;  /* 0x00740000d604783b */ /* 0x000ee20000004200 */
[----:B-----5:R-:W-:-:S03]  /*f440*/  F2FP.BF16.F32.PACK_AB R20, R86, R87 ;  /* 0x000000575614723e */ /* 0x020fc600000010ff */
[C---:B------:R-:W-:Y:S03]  /*f450*/  HMMA.16816.F32.BF16 R8, R36.reuse, R40, R8 ;  /* 0x000000282408723c */ /* 0x040fe60000041808 */
[----:B------:R-:W-:Y:S03]  /*f460*/  MUFU.EX2 R158, R158 ;  /* 0x0000009e009e7308 */ /* 0x000fe60000000800 */
[----:B------:R-:W-:Y:S01]  /*f470*/  HMMA.16816.F32.BF16 R28, R36, R42, R28 ;  /* 0x0000002a241c723c */ /* 0x000fe2000004181c */
[----:B------:R-:W5:Y:S04]  /*f480*/  LDSM.16.MT88.4 R40, [R213+0x7400] ;  /* 0x00740000d528783b */ /* 0x000f680000004200 */
[----:B------:R-:W2:Y:S01]  /*f490*/  MUFU.EX2 R185, R185 ;  /* 0x000000b900b97308 */ /* 0x000ea20000000800 */
[----:B-1----:R-:W-:Y:S01]  /*f4a0*/  F2FP.BF16.F32.PACK_AB R22, R84, R85 ;  /* 0x000000555416723e */ /* 0x002fe200000010ff */
        /* <DEDUP_REMOVED lines=19> */
[----:B------:R-:W-:Y:S01]  /*f5e0*/  MUFU.EX2 R81, R81 ;  /* 0x0000005100517308 */ /* 0x000fe20000000800 */
[----:B------:R-:W-:Y:S01]  /*f5f0*/  HMMA.16816.F32.BF16 R16, R20, R24, R16 ;  /* 0x000000181410723c */ /* 0x000fe20000041810 */
[----:B------:R-:W-:-:S04]  /*f600*/  FADD.FTZ R108, R108, R123 ;  /* 0x0000007b6c6c7221 */ /* 0x000fc80000010000 */
[----:B------:R-:W-:Y:S01]  /*f610*/  FADD.FTZ R119, R119, R108 ;  /* 0x0000006c77777221 */ /* 0x000fe20000010000 */
[C---:B------:R-:W-:Y:S01]  /*f620*/  HMMA.16816.F32.BF16 R12, R20.reuse, R26, R12 ;  /* 0x0000001a140c723c */ /* 0x040fe2000004180c */
[----:B------:R-:W1:Y:S01]  /*f630*/  MUFU.EX2 R80, R80 ;  /* 0x0000005000507308 */ /* 0x000e620000000800 */
[----:B--2---:R-:W-:Y:S01]  /*f640*/  F2FP.BF16.F32.PACK_AB R36, R82, R83 ;  /* 0x000000535224723e */ /* 0x004fe200000010ff */
[----:B------:R-:W2:Y:S01]  /*f650*/  LDSM.16.MT88.4 R24, [R214+0x7800] ;  /* 0x00780000d618783b */ /* 0x000ea20000004200 */
[----:B------:R-:W-:Y:S02]  /*f660*/  FADD.FTZ R106, R106, R119 ;  /* 0x000000776a6a7221 */ /* 0x000fe40000010000 */
[C---:B----4-:R-:W-:Y:S02]  /*f670*/  HMMA.16816.F32.BF16 R8, R20.reuse, R32, R8 ;  /* 0x000000201408723c */ /* 0x050fe40000041808 */
[----:B------:R-:W-:Y:S01]  /*f680*/  FADD.FTZ R117, R117, R106 ;  /* 0x0000006a75757221 */ /* 0x000fe20000010000 */
[----:B------:R-:W-:Y:S03]  /*f690*/  MUFU.EX2 R162, R162 ;  /* 0x000000a200a27308 */ /* 0x000fe60000000800 */
[----:B------:R-:W-:Y:S01]  /*f6a0*/  HMMA.16816.F32.BF16 R28, R20, R34, R28 ;  /* 0x00000022141c723c */ /* 0x000fe2000004181c */
[----:B------:R-:W4:Y:S01]  /*f6b0*/  LDSM.16.MT88.4 R20, [R213+0x7800] ;  /* 0x00780000d514783b */ /* 0x000f220000004200 */
[----:B------:R-:W-:-:S03]  /*f6c0*/  FADD.FTZ R104, R104, R117 ;  /* 0x0000007568687221 */ /* 0x000fc60000010000 */
[----:B------:R-:W3:Y:S01]  /*f6d0*/  MUFU.EX2 R191, R191 ;  /* 0x000000bf00bf7308 */ /* 0x000ee20000000800 */
[----:B-1----:R-:W-:Y:S01]  /*f6e0*/  F2FP.BF16.F32.PACK_AB R38, R80, R81 ;  /* 0x000000515026723e */ /* 0x002fe200000010ff */
[----:B------:R-:W-:-:S04]  /*f6f0*/  FADD.FTZ R113, R113, R104 ;  /* 0x0000006871717221 */ /* 0x000fc80000010000 */
        /* <DEDUP_REMOVED lines=14> */
[----:B------:R-:W-:Y:S01]  /*f7e0*/  FADD.FTZ R94, R94, R95 ;  /* 0x0000005f5e5e7221 */ /* 0x000fe20000010000 */
[----:B------:R-:W-:Y:S01]  /*f7f0*/  FFMA.FTZ R95, R63, UR5, -R66 ;  /* 0x000000053f5f7c23 */ /* 0x000fe20008010842 */
[----:B------:R-:W-:Y:S01]  /*f800*/  HMMA.16816.F32.BF16 R16, R36, R4, R16 ;  /* 0x000000042410723c */ /* 0x000fe20000041810 */
[----:B------:R-:W-:Y:S01]  /*f810*/  MUFU.EX2 R77, R77 ;  /* 0x0000004d004d7308 */ /* 0x000fe20000000800 */
[----:B------:R-:W-:Y:S01]  /*f820*/  FADD.FTZ R91, R91, R94 ;  /* 0x0000005e5b5b7221 */ /* 0x000fe20000010000 */
[----:B------:R-:W-:-:S03]  /*f830*/  FFMA.FTZ R63, R65, UR5, -R92 ;  /* 0x00000005413f7c23 */ /* 0x000fc6000801085c */
[C---:B------:R-:W-:Y:S01]  /*f840*/  HMMA.16816.F32.BF16 R12, R36.reuse, R6, R12 ;  /* 0x00000006240c723c */ /* 0x040fe2000004180c */
[----:B------:R-:W-:Y:S01]  /*f850*/  FADD.FTZ R4, R132, R157 ;  /* 0x0000009d84047221 */ /* 0x000fe20000010000 */
[----:B------:R-:W-:Y:S01]  /*f860*/  FFMA.FTZ R132, R147, UR5, -R66 ;  /* 0x0000000593847c23 */ /* 0x000fe20008010842 */
[----:B------:R-:W1:Y:S01]  /*f870*/  MUFU.EX2 R76, R76 ;  /* 0x0000004c004c7308 */ /* 0x000e620000000800 */
[----:B---3--:R-:W-:Y:S01]  /*f880*/  F2FP.BF16.F32.PACK_AB R32, R78, R79 ;  /* 0x0000004f4e20723e */ /* 0x008fe200000010ff */
[----:B------:R-:W-:Y:S01]  /*f890*/  FADD.FTZ R151, R151, R4 ;  /* 0x0000000497977221 */ /* 0x000fe20000010000 */
[C---:B-----5:R-:W-:Y:S01]  /*f8a0*/  HMMA.16816.F32.BF16 R8, R36.reuse, R40, R8 ;  /* 0x000000282408723c */ /* 0x060fe20000041808 */
[----:B------:R-:W3:Y:S01]  /*f8b0*/  LDSM.16.MT88.4 R4, [R214+0x7c00] ;  /* 0x007c0000d604783b */ /* 0x000ee20000004200 */
        /* <DEDUP_REMOVED lines=9> */
[----:B-1----:R-:W-:Y:S01]  /*f950*/  F2FP.BF16.F32.PACK_AB R34, R76, R77 ;  /* 0x0000004d4c22723e */ /* 0x002fe200000010ff */
        /* <DEDUP_REMOVED lines=10> */
[----:B------:R-:W-:-:S02]  /*fa00*/  FFMA.FTZ R36, R125, UR5, -R92 ;  /* 0x000000057d247c23 */ /* 0x000fc4000801085c */
[----:B------:R-:W-:Y:S01]  /*fa10*/  FADD.FTZ R110, R49, R110 ;  /* 0x0000006e316e7221 */ /* 0x000fe20000010000 */
[----:B------:R-:W-:Y:S01]  /*fa20*/  FFMA.FTZ R49, R97, UR5, -R66 ;  /* 0x0000000561317c23 */ /* 0x000fe20008010842 */
        /* <DEDUP_REMOVED lines=27> */
[----:B----4-:R-:W-:Y:S01]  /*fbe0*/  HMMA.16816.F32.BF16 R8, R32, R20, R8 ;  /* 0x000000142008723c */ /* 0x010fe20000041808 */
[----:B------:R-:W-:Y:S01]  /*fbf0*/  FADD.FTZ R153, R153, R126 ;  /* 0x0000007e99997221 */ /* 0x000fe20000010000 */
[----:B------:R-:W-:-:S03]  /*fc00*/  FADD.FTZ R79, R79, R80 ;  /* 0x000000504f4f7221 */ /* 0x000fc60000010000 */
[----:B------:R-:W-:Y:S01]  /*fc10*/  MUFU.EX2 R132, R132 ;  /* 0x0000008400847308 */ /* 0x000fe20000000800 */
[----:B------:R-:W-:Y:S01]  /*fc20*/  HMMA.16816.F32.BF16 R28, R32, R22, R28 ;  /* 0x00000016201c723c */ /* 0x000fe2000004181c */
[----:B------:R-:W4:Y:S01]  /*fc30*/  LDSM.16.MT88.4 R32, [R214+0x8000] ;  /* 0x00800000d620783b */ /* 0x000f220000004200 */
[----:B------:R-:W-:Y:S01]  /*fc40*/  FADD.FTZ R153, R134, R153 ;  /* 0x0000009986997221 */ /* 0x000fe20000010000 */
[----:B-----5:R-:W-:Y:S01]  /*fc50*/  F2FP.BF16.F32.PACK_AB R20, R74, R75 ;  /* 0x0000004b4a14723e */ /* 0x020fe200000010ff */
[----:B------:R-:W-:Y:S02]  /*fc60*/  FADD.FTZ R78, R78, R79 ;  /* 0x0000004f4e4e7221 */ /* 0x000fe40000010000 */
[----:B------:R-:W-:Y:S01]  /*fc70*/  FADD.FTZ R136, R136, R153 ;  /* 0x0000009988887221 */ /* 0x000fe20000010000 */
[----:B------:R-:W5:Y:S01]  /*fc80*/  MUFU.EX2 R41, R143 ;  /* 0x0000008f00297308 */ /* 0x000f620000000800 */
        /* <DEDUP_REMOVED lines=11> */
[----:B-----5:R-:W-:Y:S01]  /*fd40*/  F2FP.BF16.F32.PACK_AB R21, R41, R132 ;  /* 0x000000842915723e */ /* 0x020fe200000010ff */
[----:B------:R-:W-:Y:S01]  /*fd50*/  FADD.FTZ R73, R73, R74 ;  /* 0x0000004a49497221 */ /* 0x000fe20000010000 */
[----:B------:R-:W-:-:S03]  /*fd60*/  FADD.FTZ R173, R173, R146 ;  /* 0x00000092adad7221 */ /* 0x000fc60000010000 */
[----:B------:R-:W-:Y:S01]  /*fd70*/  FADD.FTZ R72, R72, R73 ;  /* 0x0000004948487221 */ /* 0x000fe20000010000 */
[----:B------:R-:W-:Y:S01]  /*fd80*/  FADD.FTZ R156, R156, R173 ;  /* 0x000000ad9c9c7221 */ /* 0x000fe20000010000 */
[----:B------:R-:W-:Y:S03]  /*fd90*/  MUFU.EX2 R71, R71 ;  /* 0x0000004700477308 */ /* 0x000fe60000000800 */
[----:B------:R-:W-:-:S04]  /*fda0*/  FADD.FTZ R179, R179, R156 ;  /* 0x0000009cb3b37221 */ /* 0x000fc80000010000 */
[----:B------:R-:W-:Y:S01]  /*fdb0*/  FADD.FTZ R158, R158, R179 ;  /* 0x000000b39e9e7221 */ /* 0x000fe20000010000 */
[----:B------:R-:W5:Y:S01]  /*fdc0*/  MUFU.EX2 R70, R70 ;  /* 0x0000004600467308 */ /* 0x000f620000000800 */
[----:B--2---:R-:W-:Y:S02]  /*fdd0*/  F2FP.BF16.F32.PACK_AB R23, R38, R37 ;  /* 0x000000252617723e */ /* 0x004fe400000010ff */
[----:B------:R-:W-:-:S04]  /*fde0*/  FADD.FTZ R185, R185, R158 ;  /* 0x0000009eb9b97221 */ /* 0x000fc80000010000 */
[----:B------:R-:W-:Y:S01]  /*fdf0*/  FADD.FTZ R160, R160, R185 ;  /* 0x000000b9a0a07221 */ /* 0x000fe20000010000 */
[----:B---3--:R-:W-:Y:S01]  /*fe00*/  HMMA.16816.F32.BF16 R16, R20, R4, R16 ;  /* 0x000000041410723c */ /* 0x008fe20000041810 */
[----:B------:R-:W-:Y:S02]  /*fe10*/  MUFU.EX2 R69, R69 ;  /* 0x0000004500457308 */ /* 0x000fe40000000800 */
[----:B------:R-:W-:-:S03]  /*fe20*/  FADD.FTZ R189, R189, R160 ;  /* 0x000000a0bdbd7221 */ /* 0x000fc60000010000 */
[C---:B------:R-:W-:Y:S01]  /*fe30*/  HMMA.16816.F32.BF16 R12, R20.reuse, R6, R12 ;  /* 0x00000006140c723c */ /* 0x040fe2000004180c */
[----:B------:R-:W2:Y:S01]  /*fe40*/  LDSM.16.MT88.4 R4, [R213+0x8000] ;  /* 0x00800000d504783b */ /* 0x000ea20000004200 */
[----:B------:R-:W-:Y:S01]  /*fe50*/  FADD.FTZ R162, R162, R189 ;  /* 0x000000bda2a27221 */ /* 0x000fe20000010000 */
[----:B------:R-:W3:Y:S03]  /*fe60*/  MUFU.EX2 R68, R68 ;  /* 0x0000004400447308 */ /* 0x000ee60000000800 */
[----:B-1----:R-:W-:Y:S01]  /*fe70*/  HMMA.16816.F32.BF16 R8, R20, R24, R8 ;  /* 0x000000181408723c */ /* 0x002fe20000041808 */
[----:B------:R-:W-:-:S04]  /*fe80*/  FADD.FTZ R191, R191, R162 ;  /* 0x000000a2bfbf7221 */ /* 0x000fc80000010000 */
[----:B------:R-:W-:Y:S01]  /*fe90*/  MUFU.EX2 R39, R39 ;  /* 0x0000002700277308 */ /* 0x000fe20000000800 */
[----:B------:R-:W-:Y:S01]  /*fea0*/  HMMA.16816.F32.BF16 R28, R20, R26, R28 ;  /* 0x0000001a141c723c */ /* 0x000fe2000004181c */
[----:B------:R-:W1:Y:S01]  /*feb0*/  LDSM.16.MT88.4 R20, [R214+0x8400] ;  /* 0x00840000d614783b */ /* 0x000e620000004200 */
[----:B-----5:R-:W-:Y:S01]  /*fec0*/  F2FP.BF16.F32.PACK_AB R24, R70, R71 ;  /* 0x000000474618723e */ /* 0x020fe200000010ff */
[----:B------:R-:W-:Y:S01]  /*fed0*/  FADD.FTZ R164, R164, R191 ;  /* 0x000000bfa4a47221 */ /* 0x000fe20000010000 */
[----:B------:R-:W-:-:S03]  /*fee0*/  FADD.FTZ R71, R71, R72 ;  /* 0x0000004847477221 */ /* 0x000fc60000010000 */
[----:B------:R-:W5:Y:S01]  /*fef0*/  MUFU.EX2 R40, R40 ;  /* 0x0000002800287308 */ /* 0x000f620000000800 */
        /* <DEDUP_REMOVED lines=10> */
[----:B-----5:R-:W-:Y:S01]  /*ffa0*/  F2FP.BF16.F32.PACK_AB R25, R40, R39 ;  /* 0x000000272819723e */ /* 0x020fe200000010ff */
[----:B------:R-:W-:Y:S02]  /*ffb0*/  FADD.FTZ R155, R155, R142 ;  /* 0x0000008e9b9b7221 */ /* 0x000fe40000010000 */
[----:B------:R-:W-:Y:S02]  /*ffc0*/  LDSM.16.MT88.4 R140, [R214+0x8c00] ;  /* 0x008c0000d68c783b */ /* 0x000fe40000004200 */
[----:B------:R-:W-:Y:S02]  /*ffd0*/  FADD.FTZ R132, R132, R155 ;  /* 0x0000009b84847221 */ /* 0x000fe40000010000 */
[----:B------:R-:W-:Y:S02]  /*ffe0*/  MUFU.EX2 R67, R67 ;  /* 0x0000004300437308 */ /* 0x000fe40000000800 */
[----:B------:R-:W-:-:S04]  /*fff0*/  FADD.FTZ R132, R41, R132 ;  /* 0x0000008429847221 */ /* 0x000fc80000010000 */
[----:B------:R-:W-:Y:S02]  /*10000*/  FADD.FTZ R37, R37, R132 ;  /* 0x0000008425257221 */ /* 0x000fe40000010000 */
[----:B------:R-:W5:Y:S01]  /*10010*/  MUFU.EX2 R52, R52 ;  /* 0x0000003400347308 */ /* 0x000f620000000800 */
[----:B---3--:R-:W-:Y:S01]  /*10020*/  F2FP.BF16.F32.PACK_AB R27, R43, R42 ;  /* 0x0000002a2b1b723e */ /* 0x008fe200000010ff */
[----:B------:R-:W-:Y:S01]  /*10030*/  FADD.FTZ R38, R38, R37 ;  /* 0x0000002526267221 */ /* 0x000fe20000010000 */
[----:B------:R-:W-:Y:S05]  /*10040*/  LDSM.16.MT88.4 R132, [R213+0x8c00] ;  /* 0x008c0000d584783b */ /* 0x000fea0000004200 */
        /* <DEDUP_REMOVED lines=8> */
[----:B-----5:R-:W-:Y:S01]  /*100d0*/  F2FP.BF16.F32.PACK_AB R4, R52, R67 ;  /* 0x000000433404723e */ /* 0x020fe200000010ff */
        /* <DEDUP_REMOVED lines=18> */
[C---:B----4-:R-:W-:Y:S05]  /*10200*/  HMMA.16816.F32.BF16 R8, R4.reuse, R32, R8 ;  /* 0x000000200408723c */ /* 0x050fea0000041808 */
        /* <DEDUP_REMOVED lines=124> */
.L_x_2631:
[----:B------:R-:W-:Y:S02]  /*109d0*/  ULDC UR8, c[0x0][0x250] ;  /* 0x0000940000087ab9 */ /* 0x000fe40000000800 */
[----:B------:R-:W-:-:S06]  /*109e0*/  USHF.L.U32 UR4, UR8, 0x8, URZ ;  /* 0x0000000808047899 */ /* 0x000fcc000800063f */
[----:B------:R-:W-:-:S04]  /*109f0*/  IADD3 R8, RZ, -UR4, RZ ;  /* 0x80000004ff087c10 */ /* 0x000fc8000fffe0ff */
[----:B------:R-:W-:-:S07]  /*10a00*/  SHF.R.S32.HI R4, RZ, 0x1f, R8 ;  /* 0x0000001fff047819 */ /* 0x000fce0000011408 */
.L_x_2632:
[----:B------:R-:W-:Y:S01]  /*10a10*/  USHF.L.U32 UR5, UR8, 0x6, URZ ;  /* 0x0000000608057899 */ /* 0x000fe2000800063f */
[----:B------:R-:W-:Y:S01]  /*10a20*/  LEA R222, P0, R8, R222, 0x1 ;  /* 0x000000de08de7211 */ /* 0x000fe200078008ff */
[----:B------:R-:W-:Y:S01]  /*10a30*/  ULDC UR4, c[0x0][0x254] ;  /* 0x0000950000047ab9 */ /* 0x000fe20000000800 */
[----:B------:R-:W-:Y:S01]  /*10a40*/  IMAD.SHL.U32 R50, R228, 0x100, RZ ;  /* 0x00000100e4327824 */ /* 0x000fe200078e00ff */
        /* <DEDUP_REMOVED lines=26> */
[----:B------:R-:W-:-:S04]  /*10bf0*/  ULDC UR4, c[0x0][0x39c] ;  /* 0x0000e70000047ab9 */ /* 0x000fc80000000800 */
[----:B------:R5:W-:Y:S04]  /*10c00*/  LDGSTS.E.BYPASS.LTC128B.128 [R229+0x8800], desc[UR6][R38.64] ;  /* 0x0880000026e57fae */ /* 0x000be8000b901d46 */
[----:B-1----:R-:W-:Y:S04]  /*10c10*/  LDSM.16.M88.4 R8, [R218] ;  /* 0x00000000da08783b */ /* 0x002fe80000000200 */
[----:B------:R-:W1:Y:S04]  /*10c20*/  LDSM.16.M88.4 R16, [R216+0x1000] ;  /* 0x00100000d810783b */ /* 0x000e680000000200 */
[----:B------:R-:W-:Y:S04]  /*10c30*/  LDSM.16.M88.4 R12, [R217] ;  /* 0x00000000d90c783b */ /* 0x000fe80000000200 */
[----:B------:R-:W-:Y:S04]  /*10c40*/  LDSM.16.M88.4 R20, [R215] ;  /* 0x00000000d714783b */ /* 0x000fe80000000200 */
[----:B--2---:R-:W3:Y:S04]  /*10c50*/  LDSM.16.M88.4 R4, [R216+0x1400] ;  /* 0x00140000d804783b */ /* 0x004ee80000000200 */
[----:B------:R-:W2:Y:S04]  /*10c60*/  LDSM.16.M88.4 R28, [R212] ;  /* 0x00000000d41c783b */ /* 0x000ea80000000200 */
[----:B------:R-:W0:Y:S01]  /*10c70*/  LDGDEPBAR ;  /* 0x00000000000079af */ /* 0x000e220000000000 */
[C---:B-1----:R-:W-:Y:S06]  /*10c80*/  HMMA.16816.F32.BF16 R32, R8.reuse, R16, RZ ;  /* 0x000000100820723c */ /* 0x042fec00000418ff */
[C---:B------:R-:W-:Y:S06]  /*10c90*/  HMMA.16816.F32.BF16 R16, R8.reuse, R18, RZ ;  /* 0x000000120810723c */ /* 0x040fec00000418ff */
[C---:B---3--:R-:W-:Y:S06]  /*10ca0*/  HMMA.16816.F32.BF16 R24, R8.reuse, R4, RZ ;  /* 0x000000040818723c */ /* 0x048fec00000418ff */
[----:B------:R-:W-:Y:S06]  /*10cb0*/  HMMA.16816.F32.BF16 R4, R8, R6, RZ ;  /* 0x000000060804723c */ /* 0x000fec00000418ff */
[C---:B------:R-:W-:Y:S06]  /*10cc0*/  HMMA.16816.F32.BF16 R32, R12.reuse, R20, R32 ;  /* 0x000000140c20723c */ /* 0x040fec0000041820 */
[C---:B------:R-:W-:Y:S01]  /*10cd0*/  HMMA.16816.F32.BF16 R16, R12.reuse, R22, R16 ;  /* 0x000000160c10723c */ /* 0x040fe20000041810 */
[----:B------:R-:W1:Y:S05]  /*10ce0*/  LDSM.16.M88.4 R20, [R216+0x1800] ;  /* 0x00180000d814783b */ /* 0x000e6a0000000200 */
[C---:B--2---:R-:W-:Y:S06]  /*10cf0*/  HMMA.16816.F32.BF16 R24, R12.reuse, R28, R24 ;  /* 0x0000001c0c18723c */ /* 0x044fec0000041818 */
[----:B------:R-:W-:Y:S06]  /*10d00*/  HMMA.16816.F32.BF16 R4, R12, R30, R4 ;  /* 0x0000001e0c04723c */ /* 0x000fec0000041804 */
[----:B------:R-:W-:Y:S01]  /*10d10*/  FMUL.FTZ R32, R32, UR4 ;  /* 0x0000000420207c20 */ /* 0x000fe20008410000 */
[----:B----4-:R-:W-:Y:S01]  /*10d20*/  FMUL.FTZ R36, R33, UR4 ;  /* 0x0000000421247c20 */ /* 0x010fe20008410000 */
[----:B------:R-:W-:Y:S01]  /*10d30*/  FMUL.FTZ R113, R34, UR4 ;  /* 0x0000000422717c20 */ /* 0x000fe20008410000 */
[----:B------:R-:W-:Y:S01]  /*10d40*/  FMUL.FTZ R105, R35, UR4 ;  /* 0x0000000423697c20 */ /* 0x000fe20008410000 */
[----:B------:R2:W3:Y:S02]  /*10d50*/  MUFU.TANH R37, R32 ;  /* 0x0000002000257308 */ /* 0x0004e40000002400 */
[----:B------:R-:W-:Y:S01]  /*10d60*/  FMUL.FTZ R16, R16, UR4 ;  /* 0x0000000410107c20 */ /* 0x000fe20008410000 */
[----:B------:R-:W-:Y:S01]  /*10d70*/  FMUL.FTZ R3, R17, UR4 ;  /* 0x0000000411037c20 */ /* 0x000fe20008410000 */
[----:B------:R-:W-:Y:S01]  /*10d80*/  FMUL.FTZ R119, R18, UR4 ;  /* 0x0000000412777c20 */ /* 0x000fe20008410000 */
[----:B------:R-:W-:-:S03]  /*10d90*/  FMUL.FTZ R127, R19, UR4 ;  /* 0x00000004137f7c20 */ /* 0x000fc60008410000 */
[----:B------:R4:W-:Y:S01]  /*10da0*/  MUFU.TANH R41, R16 ;  /* 0x0000001000297308 */ /* 0x0009e20000002400 */
[----:B------:R-:W-:Y:S01]  /*10db0*/  FMUL.FTZ R24, R24, UR4 ;  /* 0x0000000418187c20 */ /* 0x000fe20008410000 */
[----:B-----5:R-:W-:Y:S01]  /*10dc0*/  FMUL.FTZ R39, R25, UR4 ;  /* 0x0000000419277c20 */ /* 0x020fe20008410000 */
[----:B------:R-:W-:Y:S01]  /*10dd0*/  FMUL.FTZ R153, R26, UR4 ;  /* 0x000000041a997c20 */ /* 0x000fe20008410000 */
[----:B------:R-:W-:Y:S02]  /*10de0*/  FMUL.FTZ R121, R27, UR4 ;  /* 0x000000041b797c20 */ /* 0x000fe40008410000 */
[----:B------:R-:W-:Y:S01]  /*10df0*/  FMUL.FTZ R4, R4, UR4 ;  /* 0x0000000404047c20 */ /* 0x000fe20008410000 */
[----:B------:R-:W-:Y:S01]  /*10e00*/  FMUL.FTZ R40, R5, UR4 ;  /* 0x0000000405287c20 */ /* 0x000fe20008410000 */
[----:B------:R5:W-:Y:S01]  /*10e10*/  MUFU.TANH R38, R24 ;  /* 0x0000001800267308 */ /* 0x000be20000002400 */
[----:B--2---:R-:W2:Y:S01]  /*10e20*/  LDSM.16.M88.4 R32, [R211] ;  /* 0x00000000d320783b */ /* 0x004ea20000000200 */
[----:B------:R-:W-:Y:S01]  /*10e30*/  FMUL.FTZ R249, R6, UR4 ;  /* 0x0000000406f97c20 */ /* 0x000fe20008410000 */
[----:B-1----:R-:W-:Y:S01]  /*10e40*/  HMMA.16816.F32.BF16 R28, R8, R20, RZ ;  /* 0x00000014081c723c */ /* 0x002fe200000418ff */
[----:B------:R-:W-:-:S04]  /*10e50*/  FMUL.FTZ R106, R7, UR4 ;  /* 0x00000004076a7c20 */ /* 0x000fc80008410000 */
[----:B------:R1:W-:Y:S01]  /*10e60*/  MUFU.TANH R42, R4 ;  /* 0x00000004002a7308 */ /* 0x0003e20000002400 */
[----:B----4-:R-:W4:Y:S01]  /*10e70*/  LDSM.16.M88.4 R16, [R216+0x1c00] ;  /* 0x001c0000d810783b */ /* 0x010f220000000200 */
[----:B------:R-:W-:Y:S06]  /*10e80*/  HMMA.16816.F32.BF16 R20, R8, R22, RZ ;  /* 0x000000160814723c */ /* 0x000fec00000418ff */
[----:B------:R-:W-:Y:S01]  /*10e90*/  MUFU.TANH R36, R36 ;  /* 0x0000002400247308 */ /* 0x000fe20000002400 */
[----:B-----5:R-:W5:Y:S07]  /*10ea0*/  LDSM.16.M88.4 R24, [R210] ;  /* 0x00000000d218783b */ /* 0x020f6e0000000200 */
[----:B------:R-:W3:Y:S01]  /*10eb0*/  MUFU.TANH R113, R113 ;  /* 0x0000007100717308 */ /* 0x000ee20000002400 */
[----:B-1----:R-:W1:Y:S07]  /*10ec0*/  LDSM.16.M88.4 R4, [R216+0x2000] ;  /* 0x00200000d804783b */ /* 0x002e6e0000000200 */
[----:B------:R-:W3:Y:S08]  /*10ed0*/  MUFU.TANH R105, R105 ;  /* 0x0000006900697308 */ /* 0x000ef00000002400 */
[----:B------:R-:W3:Y:S01]  /*10ee0*/  MUFU.TANH R119, R119 ;  /* 0x0000007700777308 */ /* 0x000ee20000002400 */
[C---:B--2---:R-:W-:Y:S06]  /*10ef0*/  HMMA.16816.F32.BF16 R28, R12.reuse, R32, R28 ;  /* 0x000000200c1c723c */ /* 0x044fec000004181c */
[----:B------:R-:W-:Y:S01]  /*10f00*/  HMMA.16816.F32.BF16 R20, R12, R34, R20 ;  /* 0x000000220c14723c */ /* 0x000fe20000041814 */
[----:B------:R-:W2:Y:S05]  /*10f10*/  MUFU.TANH R3, R3 ;  /* 0x0000000300037308 */ /* 0x000eaa0000002400 */
[C---:B----4-:R-:W-:Y:S03]  /*10f20*/  HMMA.16816.F32.BF16 R32, R8.reuse, R16, RZ ;  /* 0x000000100820723c */ /* 0x050fe600000418ff */
[----:B------:R-:W-:Y:S03]  /*10f30*/  MUFU.TANH R39, R39 ;  /* 0x0000002700277308 */ /* 0x000fe60000002400 */
[----:B------:R-:W-:Y:S05]  /*10f40*/  HMMA.16816.F32.BF16 R16, R8, R18, RZ ;  /* 0x000000120810723c */ /* 0x000fea00000418ff */
[----:B------:R-:W4:Y:S01]  /*10f50*/  MUFU.TANH R153, R153 ;  /* 0x0000009900997308 */ /* 0x000f220000002400 */
        /* <DEDUP_REMOVED lines=9> */
[C---:B-----5:R-:W-:Y:S03]  /*10ff0*/  HMMA.16816.F32.BF16 R32, R12.reuse, R24, R32 ;  /* 0x000000180c20723c */ /* 0x060fe60000041820 */
[----:B------:R5:W-:Y:S03]  /*11000*/  MUFU.TANH R54, R20 ;  /* 0x0000001400367308 */ /* 0x000be60000002400 */
[----:B------:R-:W-:Y:S05]  /*11010*/  HMMA.16816.F32.BF16 R16, R12, R26, R16 ;  /* 0x0000001a0c10723c */ /* 0x000fea0000041810 */
[----:B------:R-:W4:Y:S01]  /*11020*/  MUFU.TANH R127, R127 ;  /* 0x0000007f007f7308 */ /* 0x000f220000002400 */
[----:B---3--:R-:W3:Y:S01]  /*11030*/  LDSM.16.M88.4 R28, [R209] ;  /* 0x00000000d11c783b */ /* 0x008ee20000000200 */
[C---:B-1----:R-:W-:Y:S06]  /*11040*/  HMMA.16816.F32.BF16 R24, R8.reuse, R4, RZ ;  /* 0x000000040818723c */ /* 0x042fec00000418ff */
[----:B------:R-:W-:Y:S01]  /*11050*/  HMMA.16816.F32.BF16 R4, R8, R6, RZ ;  /* 0x000000060804723c */ /* 0x000fe200000418ff */
[----:B-----5:R-:W1:Y:S01]  /*11060*/  LDSM.16.M88.4 R20, [R216+0x2400] ;  /* 0x00240000d814783b */ /* 0x020e620000000200 */
[----:B------:R-:W5:Y:S03]  /*11070*/  MUFU.TANH R121, R121 ;  /* 0x0000007900797308 */ /* 0x000f660000002400 */
        /* <DEDUP_REMOVED lines=10> */
[----:B------:R-:W-:Y:S01]  /*11120*/  MUFU.TANH R40, R40 ;  /* 0x0000002800287308 */ /* 0x000fe20000002400 */
[----:B--2---:R-:W2:Y:S01]  /*11130*/  LDSM.16.M88.4 R32, [R208] ;  /* 0x00000000d020783b */ /* 0x004ea20000000200 */
[C---:B---3--:R-:W-:Y:S06]  /*11140*/  HMMA.16816.F32.BF16 R24, R12.reuse, R28, R24 ;  /* 0x0000001c0c18723c */ /* 0x048fec0000041818 */
[----:B------:R-:W3:Y:S01]  /*11150*/  MUFU.TANH R249, R249 ;  /* 0x000000f900f97308 */ /* 0x000ee20000002400 */
[----:B----4-:R-:W4:Y:S01]  /*11160*/  LDSM.16.M88.4 R16, [R216+0x2800] ;  /* 0x00280000d810783b */ /* 0x010f220000000200 */
[----:B------:R-:W-:Y:S06]  /*11170*/  HMMA.16816.F32.BF16 R4, R12, R30, R4 ;  /* 0x0000001e0c04723c */ /* 0x000fec0000041804 */
[----:B------:R-:W3:Y:S01]  /*11180*/  MUFU.TANH R106, R106 ;  /* 0x0000006a006a7308 */ /* 0x000ee20000002400 */
[C---:B-1----:R-:W-:Y:S07]  /*11190*/  HMMA.16816.F32.BF16 R28, R8.reuse, R20, RZ ;  /* 0x00000014081c723c */ /* 0x042fee00000418ff */
[----:B------:R-:W1:Y:S01]  /*111a0*/  MUFU.TANH R44, R44 ;  /* 0x0000002c002c7308 */ /* 0x000e620000002400 */
        /* <DEDUP_REMOVED lines=10> */
[C---:B--2---:R-:W-:Y:S01]  /*11250*/  HMMA.16816.F32.BF16 R28, R12.reuse, R32, R28 ;  /* 0x000000200c1c723c */ /* 0x044fe2000004181c */
[----:B------:R2:W-:Y:S07]  /*11260*/  MUFU.TANH R68, R4 ;  /* 0x0000000400447308 */ /* 0x0005ee0000002400 */
[----:B------:R-:W-:Y:S01]  /*11270*/  HMMA.16816.F32.BF16 R20, R12, R34, R20 ;  /* 0x000000220c14723c */ /* 0x000fe20000041814 */
[----:B-----5:R-:W5:Y:S01]  /*11280*/  LDSM.16.M88.4 R24, [R207] ;  /* 0x00000000cf18783b */ /* 0x020f620000000200 */
[----:B------:R-:W1:Y:S04]  /*11290*/  MUFU.TANH R102, R102 ;  /* 0x0000006600667308 */ /* 0x000e680000002400 */
[C---:B----4-:R-:W-:Y:S01]  /*112a0*/  HMMA.16816.F32.BF16 R32, R8.reuse, R16, RZ ;  /* 0x000000100820723c */ /* 0x050fe200000418ff */
[----:B--2---:R-:W2:Y:S05]  /*112b0*/  LDSM.16.M88.4 R4, [R216+0x2c00] ;  /* 0x002c0000d804783b */ /* 0x004eaa0000000200 */
[----:B------:R-:W-:Y:S01]  /*112c0*/  HMMA.16816.F32.BF16 R16, R8, R18, RZ ;  /* 0x000000120810723c */ /* 0x000fe200000418ff */
[----:B------:R-:W4:Y:S03]  /*112d0*/  MUFU.TANH R98, R98 ;  /* 0x0000006200627308 */ /* 0x000f260000002400 */
        /* <DEDUP_REMOVED lines=10> */
[----:B------:R-:W-:Y:S01]  /*11380*/  MUFU.TANH R52, R52 ;  /* 0x0000003400347308 */ /* 0x000fe20000002400 */
[----:B---3--:R-:W3:Y:S01]  /*11390*/  LDSM.16.M88.4 R28, [R206] ;  /* 0x00000000ce1c783b */ /* 0x008ee20000000200 */
[C---:B-----5:R-:W-:Y:S06]  /*113a0*/  HMMA.16816.F32.BF16 R32, R12.reuse, R24, R32 ;  /* 0x000000180c20723c */ /* 0x060fec0000041820 */
[----:B------:R-:W5:Y:S01]  /*113b0*/  MUFU.TANH R251, R251 ;  /* 0x000000fb00fb7308 */ /* 0x000f620000002400 */
[----:B-1----:R-:W1:Y:S01]  /*113c0*/  LDSM.16.M88.4 R20, [R216+0x3000] ;  /* 0x00300000d814783b */ /* 0x002e620000000200 */
[----:B------:R-:W-:Y:S06]  /*113d0*/  HMMA.16816.F32.BF16 R16, R12, R26, R16 ;  /* 0x0000001a0c10723c */ /* 0x000fec0000041810 */
[----:B------:R-:W5:Y:S01]  /*113e0*/  MUFU.TANH R122, R122 ;  /* 0x0000007a007a7308 */ /* 0x000f620000002400 */
[C---:B--2---:R-:W-:Y:S06]  /*113f0*/  HMMA.16816.F32.BF16 R24, R8.reuse, R4, RZ ;  /* 0x000000040818723c */ /* 0x044fec00000418ff */
[----:B------:R-:W-:Y:S01]  /*11400*/  HMMA.16816.F32.BF16 R4, R8, R6, RZ ;  /* 0x000000060804723c */ /* 0x000fe200000418ff */
[----:B------:R-:W2:Y:S02]  /*11410*/  MUFU.TANH R46, R46 ;  /* 0x0000002e002e7308 */ /* 0x000ea40000002400 */
        /* <DEDUP_REMOVED lines=9> */
[C---:B---3--:R-:W-:Y:S01]  /*114b0*/  HMMA.16816.F32.BF16 R24, R12.reuse, R28, R24 ;  /* 0x0000001c0c18723c */ /* 0x048fe20000041818 */
[----:B------:R3:W-:Y:S05]  /*114c0*/  MUFU.TANH R82, R16 ;  /* 0x0000001000527308 */ /* 0x0007ea0000002400 */
[----:B------:R-:W-:Y:S01]  /*114d0*/  HMMA.16816.F32.BF16 R4, R12, R30, R4 ;  /* 0x0000001e0c04723c */ /* 0x000fe20000041804 */
[----:B----4-:R-:W4:Y:S02]  /*114e0*/  LDSM.16.M88.4 R32, [R205] ;  /* 0x00000000cd20783b */ /* 0x010f240000000200 */
[----:B------:R-:W2:Y:S03]  /*114f0*/  MUFU.TANH R124, R124 ;  /* 0x0000007c007c7308 */ /* 0x000ea60000002400 */
[C---:B-1----:R-:W-:Y:S01]  /*11500*/  HMMA.16816.F32.BF16 R28, R8.reuse, R20, RZ ;  /* 0x00000014081c723c */ /* 0x042fe200000418ff */
[----:B---3--:R-:W1:Y:S05]  /*11510*/  LDSM.16.M88.4 R16, [R216+0x3400] ;  /* 0x00340000d810783b */ /* 0x008e6a0000000200 */
[----:B------:R-:W-:Y:S01]  /*11520*/  HMMA.16816.F32.BF16 R20, R8, R22, RZ ;  /* 0x000000160814723c */ /* 0x000fe200000418ff */
[----:B------:R-:W3:Y:S05]  /*11530*/  MUFU.TANH R112, R112 ;  /* 0x0000007000707308 */ /* 0x000eea0000002400 */
        /* <DEDUP_REMOVED lines=9> */
[----:B------:R-:W-:Y:S08]  /*115d0*/  MUFU.TANH R56, R56 ;  /* 0x0000003800387308 */ /* 0x000ff00000002400 */
[----:B------:R-:W3:Y:S01]  /*115e0*/  MUFU.TANH R110, R110 ;  /* 0x0000006e006e7308 */ /* 0x000ee20000002400 */
[----:B-----5:R-:W5:Y:S01]  /*115f0*/  LDSM.16.M88.4 R24, [R204] ;  /* 0x00000000cc18783b */ /* 0x020f620000000200 */
[C---:B----4-:R-:W-:Y:S01]  /*11600*/  HMMA.16816.F32.BF16 R28, R12.reuse, R32, R28 ;  /* 0x000000200c1c723c */ /* 0x050fe2000004181c */
[----:B------:R-:W4:Y:S05]  /*11610*/  S2R R32, SR_TID.X ;  /* 0x0000000000207919 */ /* 0x000f2a0000002100 */
[----:B------:R-:W3:Y:S01]  /*11620*/  MUFU.TANH R62, R62 ;  /* 0x0000003e003e7308 */ /* 0x000ee20000002400 */
[----:B------:R-:W-:Y:S07]  /*11630*/  HMMA.16816.F32.BF16 R20, R12, R34, R20 ;  /* 0x000000220c14723c */ /* 0x000fee0000041814 */
[----:B------:R-:W3:Y:S01]  /*11640*/  MUFU.TANH R58, R58 ;  /* 0x0000003a003a7308 */ /* 0x000ee20000002400 */
[C---:B-1----:R-:W-:Y:S06]  /*11650*/  HMMA.16816.F32.BF16 R4, R8.reuse, R16, RZ ;  /* 0x000000100804723c */ /* 0x042fec00000418ff */
[----:B------:R-:W-:Y:S01]  /*11660*/  HMMA.16816.F32.BF16 R16, R8, R18, RZ ;  /* 0x000000120810723c */ /* 0x000fe200000418ff */
[----:B------:R-:W1:Y:S02]  /*11670*/  MUFU.TANH R60, R60 ;  /* 0x0000003c003c7308 */ /* 0x000e640000002400 */
[----:B------:R-:W-:Y:S01]  /*11680*/  FMUL.FTZ R93, R28, UR4 ;  /* 0x000000041c5d7c20 */ /* 0x000fe20008410000 */
[----:B------:R-:W-:Y:S01]  /*11690*/  FMUL.FTZ R94, R29, UR4 ;  /* 0x000000041d5e7c20 */ /* 0x000fe20008410000 */
[----:B------:R-:W-:Y:S01]  /*116a0*/  FMUL.FTZ R195, R30, UR4 ;  /* 0x000000041ec37c20 */ /* 0x000fe20008410000 */
[----:B------:R-:W-:-:S03]  /*116b0*/  FMUL.FTZ R191, R31, UR4 ;  /* 0x000000041fbf7c20 */ /* 0x000fc60008410000 */
[----:B------:R-:W1:Y:S01]  /*116c0*/  MUFU.TANH R64, R64 ;  /* 0x0000004000407308 */ /* 0x000e620000002400 */
[----:B------:R-:W2:Y:S01]  /*116d0*/  LDSM.16.M88.4 R28, [R216+0x3800] ;  /* 0x00380000d81c783b */ /* 0x000ea20000000200 */
[----:B------:R-:W-:Y:S01]  /*116e0*/  FMUL.FTZ R92, R20, UR4 ;  /* 0x00000004145c7c20 */ /* 0x000fe20008410000 */
[----:B------:R-:W-:Y:S01]  /*116f0*/  FMUL.FTZ R89, R21, UR4 ;  /* 0x0000000415597c20 */ /* 0x000fe20008410000 */
[----:B------:R-:W-:Y:S01]  /*11700*/  FMUL.FTZ R193, R22, UR4 ;  /* 0x0000000416c17c20 */ /* 0x000fe20008410000 */
[----:B------:R-:W-:Y:S01]  /*11710*/  FMUL.FTZ R189, R23, UR4 ;  /* 0x0000000417bd7c20 */ /* 0x000fe20008410000 */
[----:B----4-:R-:W-:Y:S01]  /*11720*/  IMAD.SHL.U32 R32, R32, 0x2, RZ ;  /* 0x0000000220207824 */ /* 0x010fe200078e00ff */
[----:B------:R-:W4:Y:S02]  /*11730*/  LDSM.16.M88.4 R20, [R203] ;  /* 0x00000000cb14783b */ /* 0x000f240000000200 */
[----:B-----5:R-:W-:Y:S01]  /*11740*/  HMMA.16816.F32.BF16 R4, R12, R24, R4 ;  /* 0x000000180c04723c */ /* 0x020fe20000041804 */
[----:B------:R-:W-:Y:S01]  /*11750*/  MUFU.TANH R67, R67 ;  /* 0x0000004300437308 */ /* 0x000fe20000002400 */
[----:B------:R-:W-:-:S04]  /*11760*/  LOP3.LUT R49, R32, 0x6, RZ, 0xc0, !PT ;  /* 0x0000000620317812 */ /* 0x000fc800078ec0ff */
[----:B------:R-:W-:Y:S03]  /*11770*/  HMMA.16816.F32.BF16 R16, R12, R26, R16 ;  /* 0x0000001a0c10723c */ /* 0x000fe60000041810 */
[----:B------:R-:W5:Y:S08]  /*11780*/  MUFU.TANH R70, R70 ;  /* 0x0000004600467308 */ /* 0x000f700000002400 */
[----:B------:R-:W5:Y:S07]  /*11790*/  MUFU.TANH R129, R129 ;  /* 0x0000008100817308 */ /* 0x000f6e0000002400 */
[----:B------:R-:W-:Y:S01]  /*117a0*/  FMUL.FTZ R90, R4, UR4 ;  /* 0x00000004045a7c20 */ /* 0x000fe20008410000 */
[C-C-:B------:R-:W-:Y:S01]  /*117b0*/  LOP3.LUT R4, R50.reuse, 0xf9, R49.reuse, 0xfe, !PT ;  /* 0x000000f932047812 */ /* 0x140fe200078efe31 */
[----:B------:R-:W-:Y:S01]  /*117c0*/  FMUL.FTZ R96, R5, UR4 ;  /* 0x0000000405607c20 */ /* 0x000fe20008410000 */
[--C-:B------:R-:W-:Y:S01]  /*117d0*/  LOP3.LUT R5, R50, 0x1, R49.reuse, 0xfe, !PT ;  /* 0x0000000132057812 */ /* 0x100fe200078efe31 */
[----:B------:R-:W-:Y:S01]  /*117e0*/  FMUL.FTZ R6, R6, UR4 ;  /* 0x0000000406067c20 */ /* 0x000fe20008410000 */
[CC--:B------:R-:W-:Y:S01]  /*117f0*/  ISETP.GE.AND P5, PT, R4.reuse, R48.reuse, PT ;  /* 0x000000300400720c */ /* 0x0c0fe20003fa6270 */
[----:B------:R-:W-:Y:S01]  /*11800*/  FMUL.FTZ R183, R7, UR4 ;  /* 0x0000000407b77c20 */ /* 0x000fe20008410000 */
[----:B------:R-:W-:Y:S01]  /*11810*/  ISETP.GE.AND P1, PT, R4, R47, PT ;  /* 0x0000002f0400720c */ /* 0x000fe20003f26270 */
[----:B------:R4:W-:Y:S01]  /*11820*/  MUFU.TANH R187, R6 ;  /* 0x0000000600bb7308 */ /* 0x0009e20000002400 */
[C---:B--2---:R-:W-:Y:S01]  /*11830*/  HMMA.16816.F32.BF16 R24, R8.reuse, R28, RZ ;  /* 0x0000001c0818723c */ /* 0x044fe200000418ff */
[----:B------:R-:W-:Y:S01]  /*11840*/  LOP3.LUT R4, R50, R49, RZ, 0xfc, !PT ;  /* 0x0000003132047212 */ /* 0x000fe200078efcff */
[----:B------:R-:W-:Y:S01]  /*11850*/  FMUL.FTZ R17, R17, UR4 ;  /* 0x0000000411117c20 */ /* 0x000fe20008410000 */
[-C--:B------:R-:W-:Y:S01]  /*11860*/  ISETP.GE.AND P6, PT, R5, R48.reuse, PT ;  /* 0x000000300500720c */ /* 0x080fe20003fc6270 */
[----:B------:R-:W-:Y:S01]  /*11870*/  FMUL.FTZ R18, R18, UR4 ;  /* 0x0000000412127c20 */ /* 0x000fe20008410000 */
[CC--:B------:R-:W-:Y:S01]  /*11880*/  ISETP.GE.AND P2, PT, R4.reuse, R48.reuse, PT ;  /* 0x000000300400720c */ /* 0x0c0fe20003f46270 */
[----:B------:R-:W-:Y:S01]  /*11890*/  HMMA.16816.F32.BF16 R32, R8, R30, RZ ;  /* 0x0000001e0820723c */ /* 0x000fe200000418ff */
[-C--:B------:R-:W-:Y:S01]  /*118a0*/  ISETP.GE.AND P0, PT, R4, R47.reuse, PT ;  /* 0x0000002f0400720c */ /* 0x080fe20003f06270 */
[----:B------:R-:W-:Y:S01]  /*118b0*/  LDSM.16.M88.4 R28, [R202] ;  /* 0x00000000ca1c783b */ /* 0x000fe20000000200 */
[----:B------:R-:W-:Y:S01]  /*118c0*/  LOP3.LUT R4, R50, 0x8, R49, 0xfe, !PT ;  /* 0x0000000832047812 */ /* 0x000fe200078efe31 */
[----:B------:R-:W-:Y:S01]  /*118d0*/  FMUL.FTZ R19, R19, UR4 ;  /* 0x0000000413137c20 */ /* 0x000fe20008410000 */
[----:B------:R-:W-:Y:S01]  /*118e0*/  FSEL R51, R37, -INF , !P2 ;  /* 0xff80000025337808 */ /* 0x000fe20005000000 */
[----:B------:R-:W-:Y:S01]  /*118f0*/  FMUL.FTZ R37, R16, UR4 ;  /* 0x0000000410257c20 */ /* 0x000fe20008410000 */
[----:B------:R-:W-:Y:S01]  /*11900*/  ISETP.GE.AND P3, PT, R5, R47, PT ;  /* 0x0000002f0500720c */ /* 0x000fe20003f66270 */
[----:B------:R-:W-:Y:S01]  /*11910*/  MUFU.TANH R181, R18 ;  /* 0x0000001200b57308 */ /* 0x000fe20000002400 */
[----:B------:R-:W-:-:S02]  /*11920*/  ISETP.GE.AND P4, PT, R4, R48, PT ;  /* 0x000000300400720c */ /* 0x000fc40003f86270 */
[----:B------:R-:W-:Y:S02]  /*11930*/  ISETP.GE.AND P2, PT, R4, R47, PT ;  /* 0x0000002f0400720c */ /* 0x000fe40003f46270 */
[C-C-:B------:R-:W-:Y:S02]  /*11940*/  LOP3.LUT R5, R50.reuse, 0x9, R49.reuse, 0xfe, !PT ;  /* 0x0000000932057812 */ /* 0x140fe400078efe31 */
[----:B------:R-:W-:Y:S01]  /*11950*/  LOP3.LUT R4, R50, 0x10, R49, 0xfe, !PT ;  /* 0x0000001032047812 */ /* 0x000fe200078efe31 */
[----:B------:R-:W-:Y:S01]  /*11960*/  MUFU.TANH R177, R19 ;  /* 0x0000001300b17308 */ /* 0x000fe20000002400 */
[----:B------:R-:W-:Y:S02]  /*11970*/  FSEL R113, R113, -INF , !P0 ;  /* 0xff80000071717808 */ /* 0x000fe40004000000 */
[----:B------:R-:W-:Y:S02]  /*11980*/  FSEL R53, R36, -INF , !P6 ;  /* 0xff80000024357808 */ /* 0x000fe40007000000 */
[----:B------:R-:W-:-:S02]  /*11990*/  FSEL R105, R105, -INF , !P3 ;  /* 0xff80000069697808 */ /* 0x000fc40005800000 */
[----:B------:R-:W-:Y:S01]  /*119a0*/  FSEL R55, R41, -INF , !P4 ;  /* 0xff80000029377808 */ /* 0x000fe20006000000 */
[----:B------:R2:W-:Y:S01]  /*119b0*/  MUFU.TANH R36, R17 ;  /* 0x0000001100247308 */ /* 0x0005e20000002400 */
[CC--:B------:R-:W-:Y:S02]  /*119c0*/  ISETP.GE.AND P0, PT, R5.reuse, R48.reuse, PT ;  /* 0x000000300500720c */ /* 0x0c0fe40003f06270 */
[-C--:B------:R-:W-:Y:S02]  /*119d0*/  ISETP.GE.AND P6, PT, R5, R47.reuse, PT ;  /* 0x0000002f0500720c */ /* 0x080fe40003fc6270 */
[C---:B------:R-:W-:Y:S02]  /*119e0*/  ISETP.GE.AND P3, PT, R4.reuse, R48, PT ;  /* 0x000000300400720c */ /* 0x040fe40003f66270 */
[----:B------:R-:W-:Y:S01]  /*119f0*/  ISETP.GE.AND P4, PT, R4, R47, PT ;  /* 0x0000002f0400720c */ /* 0x000fe20003f86270 */
[----:B------:R-:W5:Y:S01]  /*11a00*/  MUFU.TANH R71, R71 ;  /* 0x0000004700477308 */ /* 0x000f620000002400 */
[----:B----4-:R-:W-:Y:S01]  /*11a10*/  HMMA.16816.F32.BF16 R4, R12, R20, R24 ;  /* 0x000000140c04723c */ /* 0x010fe20000041818 */
[----:B------:R-:W4:Y:S01]  /*11a20*/  LDSM.16.M88.4 R24, [R216+0x3c00] ;  /* 0x003c0000d818783b */ /* 0x000f220000000200 */
[----:B------:R-:W-:-:S02]  /*11a30*/  FSEL R119, R119, -INF , !P2 ;  /* 0xff80000077777808 */ /* 0x000fc40005000000 */
[----:B------:R-:W-:Y:S02]  /*11a40*/  FSEL R57, R3, -INF , !P0 ;  /* 0xff80000003397808 */ /* 0x000fe40004000000 */
[C-C-:B------:R-:W-:Y:S01]  /*11a50*/  LOP3.LUT R3, R50.reuse, 0x19, R49.reuse, 0xfe, !PT ;  /* 0x0000001932037812 */ /* 0x140fe200078efe31 */
[----:B------:R-:W5:Y:S01]  /*11a60*/  MUFU.TANH R245, R245 ;  /* 0x000000f500f57308 */ /* 0x000f620000002400 */
[C-C-:B------:R-:W-:Y:S02]  /*11a70*/  LOP3.LUT R20, R50.reuse, 0x11, R49.reuse, 0xfe, !PT ;  /* 0x0000001132147812 */ /* 0x140fe400078efe31 */
[----:B------:R-:W-:Y:S02]  /*11a80*/  LOP3.LUT R16, R50, 0x18, R49, 0xfe, !PT ;  /* 0x0000001832107812 */ /* 0x000fe400078efe31 */
[----:B------:R-:W-:Y:S02]  /*11a90*/  ISETP.GE.AND P2, PT, R20, R48, PT ;  /* 0x000000301400720c */ /* 0x000fe40003f46270 */
[----:B------:R-:W-:Y:S01]  /*11aa0*/  FSEL R153, R153, -INF , !P4 ;  /* 0xff80000099997808 */ /* 0x000fe20006000000 */
[----:B------:R-:W5:Y:S01]  /*11ab0*/  MUFU.TANH R247, R247 ;  /* 0x000000f700f77308 */ /* 0x000f620000002400 */
[----:B------:R-:W-:-:S02]  /*11ac0*/  FSEL R61, R39, -INF , !P2 ;  /* 0xff800000273d7808 */ /* 0x000fc40005000000 */
[----:B------:R-:W-:Y:S02]  /*11ad0*/  FSEL R127, R127, -INF , !P6 ;  /* 0xff8000007f7f7808 */ /* 0x000fe40007000000 */
[----:B------:R-:W-:Y:S02]  /*11ae0*/  FSEL R59, R38, -INF , !P3 ;  /* 0xff800000263b7808 */ /* 0x000fe40005800000 */
[CC--:B------:R-:W-:Y:S01]  /*11af0*/  ISETP.GE.AND P2, PT, R3.reuse, R48.reuse, PT ;  /* 0x000000300300720c */ /* 0x0c0fe20003f46270 */
[----:B------:R-:W-:Y:S01]  /*11b00*/  MUFU.TANH R72, R72 ;  /* 0x0000004800487308 */ /* 0x000fe20000002400 */
[-C--:B------:R-:W-:Y:S01]  /*11b10*/  ISETP.GE.AND P4, PT, R3, R47.reuse, PT ;  /* 0x0000002f0300720c */ /* 0x080fe20003f86270 */
[----:B------:R-:W-:Y:S01]  /*11b20*/  FMUL.FTZ R3, R4, UR4 ;  /* 0x0000000404037c20 */ /* 0x000fe20008410000 */
[-C--:B------:R-:W-:Y:S01]  /*11b30*/  ISETP.GE.AND P0, PT, R20, R47.reuse, PT ;  /* 0x0000002f1400720c */ /* 0x080fe20003f06270 */
[----:B------:R-:W-:Y:S01]  /*11b40*/  FMUL.FTZ R38, R5, UR4 ;  /* 0x0000000405267c20 */ /* 0x000fe20008410000 */
[----:B------:R-:W-:Y:S01]  /*11b50*/  ISETP.GE.AND P6, PT, R16, R48, PT ;  /* 0x000000301000720c */ /* 0x000fe20003fc6270 */
[----:B------:R-:W-:Y:S01]  /*11b60*/  FMUL.FTZ R6, R6, UR4 ;  /* 0x0000000406067c20 */ /* 0x000fe20008410000 */
[----:B------:R-:W-:Y:S01]  /*11b70*/  ISETP.GE.AND P3, PT, R16, R47, PT ;  /* 0x0000002f1000720c */ /* 0x000fe20003f66270 */
[----:B------:R-:W-:Y:S01]  /*11b80*/  FMUL.FTZ R169, R7, UR4 ;  /* 0x0000000407a97c20 */ /* 0x000fe20008410000 */
[C-C-:B------:R-:W-:Y:S01]  /*11b90*/  LOP3.LUT R16, R50.reuse, 0x20, R49.reuse, 0xfe, !PT ;  /* 0x0000002032107812 */ /* 0x140fe200078efe31 */
[----:B------:R3:W-:Y:S01]  /*11ba0*/  MUFU.TANH R173, R6 ;  /* 0x0000000600ad7308 */ /* 0x0007e20000002400 */
[----:B------:R-:W-:Y:S01]  /*11bb0*/  LOP3.LUT R4, R50, 0x21, R49, 0xfe, !PT ;  /* 0x0000002132047812 */ /* 0x000fe200078efe31 */
[----:B------:R-:W-:Y:S01]  /*11bc0*/  HMMA.16816.F32.BF16 R20, R12, R22, R32 ;  /* 0x000000160c14723c */ /* 0x000fe20000041820 */
[----:B------:R-:W-:-:S02]  /*11bd0*/  FSEL R121, R121, -INF , !P0 ;  /* 0xff80000079797808 */ /* 0x000fc40004000000 */
[----:B------:R-:W-:Y:S02]  /*11be0*/  FSEL R65, R42, -INF , !P6 ;  /* 0xff8000002a417808 */ /* 0x000fe40007000000 */
[----:B------:R-:W-:Y:S01]  /*11bf0*/  FSEL R249, R249, -INF , !P3 ;  /* 0xff800000f9f97808 */ /* 0x000fe20005800000 */
[C---:B----4-:R-:W-:Y:S01]  /*11c00*/  HMMA.16816.F32.BF16 R32, R8.reuse, R26, RZ ;  /* 0x0000001a0820723c */ /* 0x050fe200000418ff */
[----:B------:R-:W-:Y:S01]  /*11c10*/  FSEL R69, R40, -INF , !P2 ;  /* 0xff80000028457808 */ /* 0x000fe20005000000 */
[----:B------:R-:W4:Y:S01]  /*11c20*/  MUFU.TANH R243, R243 ;  /* 0x000000f300f37308 */ /* 0x000f220000002400 */
[CC--:B------:R-:W-:Y:S02]  /*11c30*/  ISETP.GE.AND P0, PT, R16.reuse, R48.reuse, PT ;  /* 0x000000301000720c */ /* 0x0c0fe40003f06270 */
[-C--:B------:R-:W-:Y:S02]  /*11c40*/  ISETP.GE.AND P6, PT, R16, R47.reuse, PT ;  /* 0x0000002f1000720c */ /* 0x080fe40003fc6270 */
[C---:B------:R-:W-:Y:S01]  /*11c50*/  ISETP.GE.AND P3, PT, R4.reuse, R48, PT ;  /* 0x000000300400720c */ /* 0x040fe20003f66270 */
[----:B--2---:R-:W-:Y:S01]  /*11c60*/  HMMA.16816.F32.BF16 R16, R8, R24, RZ ;  /* 0x000000180810723c */ /* 0x004fe200000418ff */
[----:B------:R-:W-:Y:S01]  /*11c70*/  ISETP.GE.AND P2, PT, R4, R47, PT ;  /* 0x0000002f0400720c */ /* 0x000fe20003f46270 */
[----:B------:R-:W2:Y:S01]  /*11c80*/  MUFU.TANH R241, R241 ;  /* 0x000000f100f17308 */ /* 0x000ea20000002400 */
[----:B------:R-:W-:-:S02]  /*11c90*/  LOP3.LUT R5, R50, 0x28, R49, 0xfe, !PT ;  /* 0x0000002832057812 */ /* 0x000fc400078efe31 */
[----:B------:R-:W-:Y:S02]  /*11ca0*/  LOP3.LUT R4, R50, 0x29, R49, 0xfe, !PT ;  /* 0x0000002932047812 */ /* 0x000fe400078efe31 */
[----:B------:R-:W-:Y:S02]  /*11cb0*/  FSEL R106, R106, -INF , !P4 ;  /* 0xff8000006a6a7808 */ /* 0x000fe40006000000 */
[----:B------:R-:W-:Y:S01]  /*11cc0*/  FSEL R75, R43, -INF , !P0 ;  /* 0xff8000002b4b7808 */ /* 0x000fe20004000000 */
[----:B------:R-:W-:Y:S01]  /*11cd0*/  FMUL.FTZ R40, R20, UR4 ;  /* 0x0000000414287c20 */ /* 0x000fe20008410000 */
[----:B------:R-:W-:Y:S01]  /*11ce0*/  FSEL R73, R44, -INF , !P3 ;  /* 0xff8000002c497808 */ /* 0x000fe20005800000 */
[----:B------:R-:W-:Y:S01]  /*11cf0*/  FMUL.FTZ R21, R21, UR4 ;  /* 0x0000000415157c20 */ /* 0x000fe20008410000 */
[----:B------:R-:W-:Y:S01]  /*11d00*/  FSEL R102, R102, -INF , !P6 ;  /* 0xff80000066667808 */ /* 0x000fe20007000000 */
[----:B------:R-:W-:Y:S01]  /*11d10*/  FMUL.FTZ R22, R22, UR4 ;  /* 0x0000000416167c20 */ /* 0x000fe20008410000 */
[-C--:B------:R-:W-:Y:S01]  /*11d20*/  ISETP.GE.AND P4, PT, R5, R48.reuse, PT ;  /* 0x000000300500720c */ /* 0x080fe20003f86270 */
[----:B------:R-:W-:Y:S01]  /*11d30*/  FMUL.FTZ R23, R23, UR4 ;  /* 0x0000000417177c20 */ /* 0x000fe20008410000 */
[----:B------:R-:W-:Y:S01]  /*11d40*/  ISETP.GE.AND P0, PT, R5, R47, PT ;  /* 0x0000002f0500720c */ /* 0x000fe20003f06270 */
[----:B------:R-:W-:Y:S01]  /*11d50*/  MUFU.TANH R39, R21 ;  /* 0x0000001500277308 */ /* 0x000fe20000002400 */
[----:B------:R-:W-:-:S02]  /*11d60*/  ISETP.GE.AND P3, PT, R4, R48, PT ;  /* 0x000000300400720c */ /* 0x000fc40003f66270 */
[----:B------:R-:W-:Y:S02]  /*11d70*/  ISETP.GE.AND P6, PT, R4, R47, PT ;  /* 0x0000002f0400720c */ /* 0x000fe40003fc6270 */
[C-C-:B------:R-:W-:Y:S01]  /*11d80*/  LOP3.LUT R5, R50.reuse, 0x30, R49.reuse, 0xfe, !PT ;  /* 0x0000003032057812 */ /* 0x140fe200078efe31 */
[C---:B------:R-:W-:Y:S01]  /*11d90*/  HMMA.16816.F32.BF16 R16, R12.reuse, R28, R16 ;  /* 0x0000001c0c10723c */ /* 0x040fe20000041810 */
[----:B------:R-:W-:Y:S01]  /*11da0*/  LOP3.LUT R4, R50, 0x31, R49, 0xfe, !PT ;  /* 0x0000003132047812 */ /* 0x000fe200078efe31 */
[----:B------:R-:W-:Y:S01]  /*11db0*/  MUFU.TANH R165, R22 ;  /* 0x0000001600a57308 */ /* 0x000fe20000002400 */
[----:B------:R-:W-:Y:S02]  /*11dc0*/  FSEL R98, R98, -INF , !P2 ;  /* 0xff80000062627808 */ /* 0x000fe40005000000 */
[----:B------:R-:W-:Y:S01]  /*11dd0*/  FSEL R77, R54, -INF , !P4 ;  /* 0xff800000364d7808 */ /* 0x000fe20006000000 */
[----:B------:R-:W-:Y:S01]  /*11de0*/  HMMA.16816.F32.BF16 R28, R12, R30, R32 ;  /* 0x0000001e0c1c723c */ /* 0x000fe20000041820 */
[----:B------:R-:W-:-:S02]  /*11df0*/  FSEL R251, R251, -INF , !P0 ;  /* 0xff800000fbfb7808 */ /* 0x000fc40004000000 */
[----:B------:R-:W-:Y:S01]  /*11e00*/  FSEL R79, R52, -INF , !P3 ;  /* 0xff800000344f7808 */ /* 0x000fe20005800000 */
[----:B------:R1:W-:Y:S01]  /*11e10*/  MUFU.TANH R159, R23 ;  /* 0x00000017009f7308 */ /* 0x0003e20000002400 */
[CC--:B------:R-:W-:Y:S02]  /*11e20*/  ISETP.GE.AND P2, PT, R5.reuse, R48.reuse, PT ;  /* 0x000000300500720c */ /* 0x0c0fe40003f46270 */
[-C--:B------:R-:W-:Y:S02]  /*11e30*/  ISETP.GE.AND P4, PT, R5, R47.reuse, PT ;  /* 0x0000002f0500720c */ /* 0x080fe40003f86270 */
[C---:B------:R-:W-:Y:S02]  /*11e40*/  ISETP.GE.AND P0, PT, R4.reuse, R48, PT ;  /* 0x000000300400720c */ /* 0x040fe40003f06270 */
[----:B------:R-:W-:Y:S01]  /*11e50*/  ISETP.GE.AND P3, PT, R4, R47, PT ;  /* 0x0000002f0400720c */ /* 0x000fe20003f66270 */
[----:B------:R-:W2:Y:S01]  /*11e60*/  MUFU.TANH R78, R78 ;  /* 0x0000004e004e7308 */ /* 0x000ea20000002400 */
[----:B---3--:R-:W1:Y:S01]  /*11e70*/  LDSM.16.M88.4 R4, [R216+0x4000] ;  /* 0x00400000d804783b */ /* 0x008e620000000200 */
[----:B------:R-:W-:-:S02]  /*11e80*/  LOP3.LUT R24, R50, 0x38, R49, 0xfe, !PT ;  /* 0x0000003832187812 */ /* 0x000fc400078efe31 */
[----:B------:R-:W-:Y:S02]  /*11e90*/  FSEL R122, R122, -INF , !P6 ;  /* 0xff8000007a7a7808 */ /* 0x000fe40007000000 */
[----:B------:R-:W-:Y:S01]  /*11ea0*/  FSEL R85, R45, -INF , !P2 ;  /* 0xff8000002d557808 */ /* 0x000fe20005000000 */
[----:B------:R-:W-:Y:S01]  /*11eb0*/  FMUL.FTZ R41, R16, UR4 ;  /* 0x0000000410297c20 */ /* 0x000fe20008410000 */
[CC--:B------:R-:W-:Y:S01]  /*11ec0*/  ISETP.GE.AND P6, PT, R24.reuse, R48.reuse, PT ;  /* 0x000000301800720c */ /* 0x0c0fe20003fc6270 */
[----:B------:R-:W-:Y:S01]  /*11ed0*/  FMUL.FTZ R42, R17, UR4 ;  /* 0x00000004112a7c20 */ /* 0x000fe20008410000 */
[-C--:B------:R-:W-:Y:S01]  /*11ee0*/  ISETP.GE.AND P2, PT, R24, R47.reuse, PT ;  /* 0x0000002f1800720c */ /* 0x080fe20003f46270 */
[----:B------:R-:W-:Y:S01]  /*11ef0*/  FMUL.FTZ R18, R18, UR4 ;  /* 0x0000000412127c20 */ /* 0x000fe20008410000 */
[----:B------:R-:W3:Y:S01]  /*11f00*/  LDSM.16.M88.4 R24, [R201] ;  /* 0x00000000c918783b */ /* 0x000ee20000000200 */
[--C-:B------:R-:W-:Y:S01]  /*11f10*/  LOP3.LUT R20, R50, 0x39, R49.reuse, 0xfe, !PT ;  /* 0x0000003932147812 */ /* 0x100fe200078efe31 */
[----:B------:R-:W-:Y:S01]  /*11f20*/  FMUL.FTZ R131, R19, UR4 ;  /* 0x0000000413837c20 */ /* 0x000fe20008410000 */
[----:B------:R-:W-:Y:S01]  /*11f30*/  FSEL R83, R46, -INF , !P0 ;  /* 0xff8000002e537808 */ /* 0x000fe20004000000 */
[----:B------:R-:W-:Y:S01]  /*11f40*/  MUFU.TANH R149, R18 ;  /* 0x0000001200957308 */ /* 0x000fe20000002400 */
[----:B------:R-:W-:Y:S01]  /*11f50*/  FSEL R124, R124, -INF , !P4 ;  /* 0xff8000007c7c7808 */ /* 0x000fe20006000000 */
[----:B------:R-:W-:Y:S01]  /*11f60*/  FMUL.FTZ R28, R28, UR4 ;  /* 0x000000041c1c7c20 */ /* 0x000fe20008410000 */
[C---:B------:R-:W-:Y:S01]  /*11f70*/  ISETP.GE.AND P0, PT, R20.reuse, R48, PT ;  /* 0x000000301400720c */ /* 0x040fe20003f06270 */
[----:B------:R-:W-:Y:S01]  /*11f80*/  FMUL.FTZ R29, R29, UR4 ;  /* 0x000000041d1d7c20 */ /* 0x000fe20008410000 */
[----:B------:R-:W-:Y:S01]  /*11f90*/  ISETP.GE.AND P4, PT, R20, R47, PT ;  /* 0x0000002f1400720c */ /* 0x000fe20003f86270 */
[----:B------:R-:W-:Y:S01]  /*11fa0*/  FMUL.FTZ R125, R30, UR4 ;  /* 0x000000041e7d7c20 */ /* 0x000fe20008410000 */
[----:B------:R-:W-:Y:S01]  /*11fb0*/  LOP3.LUT R20, R50, 0x40, R49, 0xfe, !PT ;  /* 0x0000004032147812 */ /* 0x000fe200078efe31 */
[----:B------:R-:W2:Y:S01]  /*11fc0*/  MUFU.TANH R239, R239 ;  /* 0x000000ef00ef7308 */ /* 0x000ea20000002400 */
[----:B------:R-:W-:Y:S01]  /*11fd0*/  FSEL R112, R112, -INF , !P3 ;  /* 0xff80000070707808 */ /* 0x000fe20005800000 */
[----:B------:R-:W-:Y:S01]  /*11fe0*/  FMUL.FTZ R115, R31, UR4 ;  /* 0x000000041f737c20 */ /* 0x000fe20008410000 */
[----:B------:R-:W-:-:S02]  /*11ff0*/  FSEL R63, R63, -INF , !P6 ;  /* 0xff8000003f3f7808 */ /* 0x000fc40007000000 */
[CC--:B------:R-:W-:Y:S02]  /*12000*/  ISETP.GE.AND P3, PT, R20.reuse, R48.reuse, PT ;  /* 0x000000301400720c */ /* 0x0c0fe40003f66270 */
[-C--:B------:R-:W-:Y:S01]  /*12010*/  ISETP.GE.AND P6, PT, R20, R47.reuse, PT ;  /* 0x0000002f1400720c */ /* 0x080fe20003fc6270 */
[----:B------:R-:W-:Y:S01]  /*12020*/  MUFU.TANH R44, R28 ;  /* 0x0000001c002c7308 */ /* 0x000fe20000002400 */
[----:B------:R-:W-:Y:S02]  /*12030*/  LOP3.LUT R20, R50, 0x41, R49, 0xfe, !PT ;  /* 0x0000004132147812 */ /* 0x000fe400078efe31 */
[----:B------:R-:W-:Y:S02]  /*12040*/  FSEL R110, R110, -INF , !P2 ;  /* 0xff8000006e6e7808 */ /* 0x000fe40005000000 */
[----:B------:R-:W-:Y:S02]  /*12050*/  FSEL R91, R56, -INF , !P0 ;  /* 0xff800000385b7808 */ /* 0x000fe40004000000 */
[C---:B------:R-:W-:Y:S01]  /*12060*/  ISETP.GE.AND P2, PT, R20.reuse, R48, PT ;  /* 0x000000301400720c */ /* 0x040fe20003f46270 */
[----:B------:R5:W-:Y:S01]  /*12070*/  MUFU.TANH R43, R29 ;  /* 0x0000001d002b7308 */ /* 0x000be20000002400 */
[----:B------:R-:W-:-:S02]  /*12080*/  ISETP.GE.AND P0, PT, R20, R47, PT ;  /* 0x0000002f1400720c */ /* 0x000fc40003f06270 */
[----:B-1----:R-:W-:Y:S01]  /*12090*/  HMMA.16816.F32.BF16 R20, R8, R4, RZ ;  /* 0x000000040814723c */ /* 0x002fe200000418ff */
[--C-:B------:R-:W-:Y:S02]  /*120a0*/  LOP3.LUT R16, R50, 0x48, R49.reuse, 0xfe, !PT ;  /* 0x0000004832107812 */ /* 0x100fe400078efe31 */
[----:B------:R-:W-:Y:S02]  /*120b0*/  FSEL R34, R62, -INF , !P4 ;  /* 0xff8000003e227808 */ /* 0x000fe40006000000 */
[----:B------:R-:W-:Y:S01]  /*120c0*/  FSEL R95, R66, -INF , !P3 ;  /* 0xff800000425f7808 */ /* 0x000fe20005800000 */
[----:B------:R-:W1:Y:S01]  /*120d0*/  MUFU.TANH R237, R237 ;  /* 0x000000ed00ed7308 */ /* 0x000e620000002400 */
[C---:B------:R-:W-:Y:S02]  /*120e0*/  ISETP.GE.AND P4, PT, R16.reuse, R48, PT ;  /* 0x000000301000720c */ /* 0x040fe40003f86270 */
[----:B------:R-:W-:Y:S02]  /*120f0*/  ISETP.GE.AND P3, PT, R16, R47, PT ;  /* 0x0000002f1000720c */ /* 0x000fe40003f66270 */
[----:B------:R-:W-:-:S02]  /*12100*/  LOP3.LUT R17, R50, 0x49, R49, 0xfe, !PT ;  /* 0x0000004932117812 */ /* 0x000fc400078efe31 */
[----:B------:R-:W-:Y:S01]  /*12110*/  LOP3.LUT R16, R50, 0x50, R49, 0xfe, !PT ;  /* 0x0000005032107812 */ /* 0x000fe200078efe31 */
[----:B-----5:R-:W-:Y:S01]  /*12120*/  LDSM.16.M88.4 R28, [R200] ;  /* 0x00000000c81c783b */ /* 0x020fe20000000200 */
[----:B------:R-:W-:Y:S01]  /*12130*/  FSEL R99, R58, -INF , !P2 ;  /* 0xff8000003a637808 */ /* 0x000fe20005000000 */
[----:B------:R-:W-:Y:S01]  /*12140*/  MUFU.TANH R81, R81 ;  /* 0x0000005100517308 */ /* 0x000fe20000002400 */
[----:B------:R-:W-:Y:S02]  /*12150*/  FSEL R32, R60, -INF , !P6 ;  /* 0xff8000003c207808 */ /* 0x000fe40007000000 */
[----:B------:R-:W-:Y:S02]  /*12160*/  FSEL R35, R64, -INF , !P0 ;  /* 0xff80000040237808 */ /* 0x000fe40004000000 */
[----:B------:R-:W-:Y:S02]  /*12170*/  FSEL R161, R68, -INF , !P4 ;  /* 0xff80000044a17808 */ /* 0x000fe40006000000 */
[C---:B------:R-:W-:Y:S01]  /*12180*/  ISETP.GE.AND P2, PT, R17.reuse, R48, PT ;  /* 0x000000301100720c */ /* 0x040fe20003f46270 */
[----:B------:R-:W5:Y:S01]  /*12190*/  MUFU.TANH R235, R235 ;  /* 0x000000eb00eb7308 */ /* 0x000f620000002400 */
[----:B------:R-:W-:-:S02]  /*121a0*/  ISETP.GE.AND P6, PT, R17, R47, PT ;  /* 0x0000002f1100720c */ /* 0x000fc40003fc6270 */
[C---:B------:R-:W-:Y:S02]  /*121b0*/  ISETP.GE.AND P0, PT, R16.reuse, R48, PT ;  /* 0x000000301000720c */ /* 0x040fe40003f06270 */
[----:B------:R-:W-:Y:S02]  /*121c0*/  ISETP.GE.AND P4, PT, R16, R47, PT ;  /* 0x0000002f1000720c */ /* 0x000fe40003f86270 */
[----:B---3--:R-:W-:Y:S01]  /*121d0*/  HMMA.16816.F32.BF16 R16, R12, R24, R20 ;  /* 0x000000180c10723c */ /* 0x008fe20000041814 */
[----:B------:R-:W3:Y:S01]  /*121e0*/  LDSM.16.M88.4 R20, [R216+0x4400] ;  /* 0x00440000d814783b */ /* 0x000ee20000000200 */
[C-C-:B------:R-:W-:Y:S01]  /*121f0*/  LOP3.LUT R5, R50.reuse, 0x51, R49.reuse, 0xfe, !PT ;  /* 0x0000005132057812 */ /* 0x140fe200078efe31 */
[----:B------:R-:W5:Y:S01]  /*12200*/  MUFU.TANH R231, R231 ;  /* 0x000000e700e77308 */ /* 0x000f620000002400 */
[----:B------:R-:W-:Y:S02]  /*12210*/  LOP3.LUT R4, R50, 0x58, R49, 0xfe, !PT ;  /* 0x0000005832047812 */ /* 0x000fe400078efe31 */
[----:B------:R-:W-:-:S02]  /*12220*/  FSEL R33, R70, -INF , !P3 ;  /* 0xff80000046217808 */ /* 0x000fc40005800000 */
[----:B------:R-:W-:Y:S02]  /*12230*/  FSEL R67, R67, -INF , !P2 ;  /* 0xff80000043437808 */ /* 0x000fe40005000000 */
[----:B------:R-:W-:Y:S01]  /*12240*/  FSEL R129, R129, -INF , !P6 ;  /* 0xff80000081817808 */ /* 0x000fe20007000000 */
[----:B------:R-:W5:Y:S01]  /*12250*/  MUFU.TANH R88, R88 ;  /* 0x0000005800587308 */ /* 0x000f620000002400 */
[----:B------:R-:W-:Y:S02]  /*12260*/  FSEL R167, R76, -INF , !P0 ;  /* 0xff8000004ca77808 */ /* 0x000fe40004000000 */
[CC--:B------:R-:W-:Y:S02]  /*12270*/  ISETP.GE.AND P3, PT, R5.reuse, R48.reuse, PT ;  /* 0x000000300500720c */ /* 0x0c0fe40003f66270 */
[-C--:B------:R-:W-:Y:S02]  /*12280*/  ISETP.GE.AND P2, PT, R5, R47.reuse, PT ;  /* 0x0000002f0500720c */ /* 0x080fe40003f46270 */
[C---:B------:R-:W-:Y:S01]  /*12290*/  ISETP.GE.AND P6, PT, R4.reuse, R48, PT ;  /* 0x000000300400720c */ /* 0x040fe20003fc6270 */
[----:B------:R-:W5:Y:S01]  /*122a0*/  MUFU.TANH R199, R199 ;  /* 0x000000c700c77308 */ /* 0x000f620000002400 */
[----:B------:R-:W-:-:S02]  /*122b0*/  ISETP.GE.AND P0, PT, R4, R47, PT ;  /* 0x0000002f0400720c */ /* 0x000fc40003f06270 */
[----:B------:R-:W-:Y:S01]  /*122c0*/  HMMA.16816.F32.BF16 R4, R8, R6, RZ ;  /* 0x000000060804723c */ /* 0x000fe200000418ff */
[--C-:B------:R-:W-:Y:S01]  /*122d0*/  LOP3.LUT R25, R50, 0x59, R49.reuse, 0xfe, !PT ;  /* 0x0000005932197812 */ /* 0x100fe200078efe31 */
[----:B------:R-:W-:Y:S01]  /*122e0*/  FMUL.FTZ R45, R16, UR4 ;  /* 0x00000004102d7c20 */ /* 0x000fe20008410000 */
[----:B------:R-:W-:Y:S01]  /*122f0*/  LOP3.LUT R24, R50, 0x60, R49, 0xfe, !PT ;  /* 0x0000006032187812 */ /* 0x000fe200078efe31 */
[----:B------:R-:W-:Y:S01]  /*12300*/  FMUL.FTZ R46, R17, UR4 ;  /* 0x00000004112e7c20 */ /* 0x000fe20008410000 */
[----:B------:R-:W-:Y:S01]  /*12310*/  FSEL R71, R71, -INF , !P3 ;  /* 0xff80000047477808 */ /* 0x000fe20005800000 */
[----:B------:R-:W-:Y:S01]  /*12320*/  FMUL.FTZ R18, R18, UR4 ;  /* 0x0000000412127c20 */ /* 0x000fe20008410000 */
[----:B------:R-:W-:Y:S01]  /*12330*/  FSEL R245, R245, -INF , !P2 ;  /* 0xff800000f5f57808 */ /* 0x000fe20005000000 */
[----:B------:R-:W-:Y:S01]  /*12340*/  FMUL.FTZ R19, R19, UR4 ;  /* 0x0000000413137c20 */ /* 0x000fe20008410000 */
[----:B------:R-:W-:Y:S01]  /*12350*/  FSEL R175, R74, -INF , !P6 ;  /* 0xff8000004aaf7808 */ /* 0x000fe20007000000 */
[----:B------:R-:W-:Y:S01]  /*12360*/  MUFU.TANH R84, R84 ;  /* 0x0000005400547308 */ /* 0x000fe20000002400 */
[----:B------:R-:W-:-:S02]  /*12370*/  ISETP.GE.AND P3, PT, R25, R48, PT ;  /* 0x000000301900720c */ /* 0x000fc40003f66270 */
[CC--:B------:R-:W-:Y:S02]  /*12380*/  ISETP.GE.AND P2, PT, R24.reuse, R48.reuse, PT ;  /* 0x000000301800720c */ /* 0x0c0fe40003f46270 */
[-C--:B------:R-:W-:Y:S02]  /*12390*/  ISETP.GE.AND P6, PT, R24, R47.reuse, PT ;  /* 0x0000002f1800720c */ /* 0x080fe40003fc6270 */
[----:B------:R-:W-:Y:S01]  /*123a0*/  LOP3.LUT R24, R50, 0x61, R49, 0xfe, !PT ;  /* 0x0000006132187812 */ /* 0x000fe200078efe31 */
[----:B------:R-:W5:Y:S01]  /*123b0*/  MUFU.TANH R197, R197 ;  /* 0x000000c500c57308 */ /* 0x000f620000002400 */
[----:B------:R-:W-:Y:S02]  /*123c0*/  FSEL R247, R247, -INF , !P4 ;  /* 0xff800000f7f77808 */ /* 0x000fe40006000000 */
[----:B----4-:R-:W-:Y:S02]  /*123d0*/  FSEL R243, R243, -INF , !P0 ;  /* 0xff800000f3f37808 */ /* 0x010fe40004000000 */
[----:B------:R-:W-:Y:S01]  /*123e0*/  FSEL R72, R72, -INF , !P3 ;  /* 0xff80000048487808 */ /* 0x000fe20005800000 */
[----:B------:R-:W-:Y:S01]  /*123f0*/  HMMA.16816.F32.BF16 R4, R12, R26, R4 ;  /* 0x0000001a0c04723c */ /* 0x000fe20000041804 */
[----:B------:R-:W-:Y:S01]  /*12400*/  ISETP.GE.AND P4, PT, R25, R47, PT ;  /* 0x0000002f1900720c */ /* 0x000fe20003f86270 */
[----:B------:R-:W-:Y:S01]  /*12410*/  MUFU.TANH R107, R18 ;  /* 0x00000012006b7308 */ /* 0x000fe20000002400 */
[----:B------:R-:W-:-:S02]  /*12420*/  ISETP.GE.AND P0, PT, R24, R48, PT ;  /* 0x000000301800720c */ /* 0x000fc40003f06270 */
[----:B------:R-:W-:Y:S02]  /*12430*/  ISETP.GE.AND P3, PT, R24, R47, PT ;  /* 0x0000002f1800720c */ /* 0x000fe40003f66270 */
[C-C-:B------:R-:W-:Y:S02]  /*12440*/  LOP3.LUT R24, R50.reuse, 0x68, R49.reuse, 0xfe, !PT ;  /* 0x0000006832187812 */ /* 0x140fe400078efe31 */
[----:B------:R-:W-:Y:S01]  /*12450*/  LOP3.LUT R16, R50, 0x69, R49, 0xfe, !PT ;  /* 0x0000006932107812 */ /* 0x000fe200078efe31 */
[----:B------:R4:W-:Y:S01]  /*12460*/  MUFU.TANH R101, R19 ;  /* 0x0000001300657308 */ /* 0x0009e20000002400 */
[----:B--2---:R-:W-:Y:S02]  /*12470*/  FSEL R241, R241, -INF , !P4 ;  /* 0xff800000f1f17808 */ /* 0x004fe40006000000 */
[----:B------:R-:W-:Y:S02]  /*12480*/  FSEL R80, R80, -INF , !P2 ;  /* 0xff80000050507808 */ /* 0x000fe40005000000 */
[----:B------:R-:W-:-:S02]  /*12490*/  FSEL R78, R78, -INF , !P0 ;  /* 0xff8000004e4e7808 */ /* 0x000fc40004000000 */
[----:B------:R-:W-:Y:S01]  /*124a0*/  FSEL R239, R239, -INF , !P6 ;  /* 0xff800000efef7808 */ /* 0x000fe20007000000 */
[----:B------:R-:W2:Y:S01]  /*124b0*/  MUFU.TANH R179, R179 ;  /* 0x000000b300b37308 */ /* 0x000ea20000002400 */
[CC--:B------:R-:W-:Y:S02]  /*124c0*/  ISETP.GE.AND P4, PT, R24.reuse, R48.reuse, PT ;  /* 0x000000301800720c */ /* 0x0c0fe40003f86270 */
[-C--:B------:R-:W-:Y:S02]  /*124d0*/  ISETP.GE.AND P2, PT, R24, R47.reuse, PT ;  /* 0x0000002f1800720c */ /* 0x080fe40003f46270 */
[C---:B------:R-:W-:Y:S01]  /*124e0*/  ISETP.GE.AND P0, PT, R16.reuse, R48, PT ;  /* 0x000000301000720c */ /* 0x040fe20003f06270 */
[C---:B---3--:R-:W-:Y:S01]  /*124f0*/  HMMA.16816.F32.BF16 R24, R8.reuse, R20, RZ ;  /* 0x000000140818723c */ /* 0x048fe200000418ff */
[----:B------:R-:W-:Y:S01]  /*12500*/  ISETP.GE.AND P6, PT, R16, R47, PT ;  /* 0x0000002f1000720c */ /* 0x000fe20003fc6270 */
[----:B------:R-:W3:Y:S01]  /*12510*/  MUFU.TANH R185, R185 ;  /* 0x000000b900b97308 */ /* 0x000ee20000002400 */
[--C-:B------:R-:W-:Y:S01]  /*12520*/  LOP3.LUT R17, R50, 0x70, R49.reuse, 0xfe, !PT ;  /* 0x0000007032117812 */ /* 0x100fe200078efe31 */
[----:B------:R-:W-:Y:S01]  /*12530*/  FMUL.FTZ R74, R4, UR4 ;  /* 0x00000004044a7c20 */ /* 0x000fe20008410000 */
[----:B------:R-:W-:Y:S01]  /*12540*/  LOP3.LUT R16, R50, 0x71, R49, 0xfe, !PT ;  /* 0x0000007132107812 */ /* 0x000fe200078efe31 */
[----:B------:R-:W-:Y:S01]  /*12550*/  HMMA.16816.F32.BF16 R20, R8, R22, RZ ;  /* 0x000000160814723c */ /* 0x000fe200000418ff */
[----:B-1----:R-:W-:Y:S01]  /*12560*/  FSEL R237, R237, -INF , !P3 ;  /* 0xff800000eded7808 */ /* 0x002fe20005800000 */
[----:B------:R-:W-:Y:S01]  /*12570*/  FMUL.FTZ R5, R5, UR4 ;  /* 0x0000000405057c20 */ /* 0x000fe20008410000 */
[----:B------:R-:W-:Y:S01]  /*12580*/  FSEL R82, R82, -INF , !P4 ;  /* 0xff80000052527808 */ /* 0x000fe20006000000 */
[----:B------:R-:W1:Y:S01]  /*12590*/  MUFU.TANH R93, R93 ;  /* 0x0000005d005d7308 */ /* 0x000e620000002400 */
[----:B-----5:R-:W-:Y:S01]  /*125a0*/  FSEL R235, R235, -INF , !P2 ;  /* 0xff800000ebeb7808 */ /* 0x020fe20005000000 */
[----:B------:R-:W-:Y:S01]  /*125b0*/  FMUL.FTZ R6, R6, UR4 ;  /* 0x0000000406067c20 */ /* 0x000fe20008410000 */
[----:B------:R-:W-:-:S02]  /*125c0*/  FSEL R81, R81, -INF , !P0 ;  /* 0xff80000051517808 */ /* 0x000fc40004000000 */
[CC--:B------:R-:W-:Y:S02]  /*125d0*/  ISETP.GE.AND P3, PT, R17.reuse, R48.reuse, PT ;  /* 0x000000301100720c */ /* 0x0c0fe40003f66270 */
[-C--:B------:R-:W-:Y:S01]  /*125e0*/  ISETP.GE.AND P4, PT, R17, R47.reuse, PT ;  /* 0x0000002f1100720c */ /* 0x080fe20003f86270 */
[----:B------:R-:W5:Y:S01]  /*125f0*/  MUFU.TANH R86, R86 ;  /* 0x0000005600567308 */ /* 0x000f620000002400 */
[C---:B------:R-:W-:Y:S02]  /*12600*/  ISETP.GE.AND P2, PT, R16.reuse, R48, PT ;  /* 0x000000301000720c */ /* 0x040fe40003f46270 */
[----:B------:R-:W-:Y:S02]  /*12610*/  ISETP.GE.AND P0, PT, R16, R47, PT ;  /* 0x0000002f1000720c */ /* 0x000fe40003f06270 */
[C-C-:B------:R-:W-:Y:S01]  /*12620*/  LOP3.LUT R17, R50.reuse, 0x78, R49.reuse, 0xfe, !PT ;  /* 0x0000007832117812 */ /* 0x140fe200078efe31 */
[----:B------:R-:W-:Y:S01]  /*12630*/  HMMA.16816.F32.BF16 R24, R12, R28, R24 ;  /* 0x0000001c0c18723c */ /* 0x000fe20000041818 */
[----:B------:R-:W-:Y:S01]  /*12640*/  LOP3.LUT R16, R50, 0x79, R49, 0xfe, !PT ;  /* 0x0000007932107812 */ /* 0x000fe200078efe31 */
[----:B------:R-:W5:Y:S01]  /*12650*/  MUFU.TANH R94, R94 ;  /* 0x0000005e005e7308 */ /* 0x000f620000002400 */
[----:B------:R-:W-:-:S02]  /*12660*/  FSEL R52, R87, -INF , !P3 ;  /* 0xff80000057347808 */ /* 0x000fc40005800000 */
[----:B------:R-:W-:Y:S01]  /*12670*/  FSEL R231, R231, -INF , !P6 ;  /* 0xff800000e7e77808 */ /* 0x000fe20007000000 */
[----:B------:R-:W-:Y:S01]  /*12680*/  HMMA.16816.F32.BF16 R20, R12, R30, R20 ;  /* 0x0000001e0c14723c */ /* 0x000fe20000041814 */
[----:B------:R-:W-:Y:S01]  /*12690*/  FSEL R87, R88, -INF , !P2 ;  /* 0xff80000058577808 */ /* 0x000fe20005000000 */
[----:B------:R-:W-:Y:S01]  /*126a0*/  FMUL.FTZ R29, R7, UR4 ;  /* 0x00000004071d7c20 */ /* 0x000fe20008410000 */
[----:B------:R-:W-:Y:S01]  /*126b0*/  FSEL R199, R199, -INF , !P4 ;  /* 0xff800000c7c77808 */ /* 0x000fe20006000000 */
[----:B------:R-:W5:Y:S01]  /*126c0*/  MUFU.TANH R195, R195 ;  /* 0x000000c300c37308 */ /* 0x000f620000002400 */
[CC--:B------:R-:W-:Y:S02]  /*126d0*/  ISETP.GE.AND P6, PT, R17.reuse, R48.reuse, PT ;  /* 0x000000301100720c */ /* 0x0c0fe40003fc6270 */
[----:B------:R-:W-:Y:S02]  /*126e0*/  ISETP.GE.AND P3, PT, R17, R47, PT ;  /* 0x0000002f1100720c */ /* 0x000fe40003f66270 */
[----:B------:R-:W-:-:S02]  /*126f0*/  ISETP.GE.AND P2, PT, R16, R48, PT ;  /* 0x000000301000720c */ /* 0x000fc40003f46270 */
[-C--:B------:R-:W-:Y:S01]  /*12700*/  ISETP.GE.AND P4, PT, R16, R47.reuse, PT ;  /* 0x0000002f1000720c */ /* 0x080fe20003f86270 */
[----:B------:R-:W5:Y:S01]  /*12710*/  MUFU.TANH R191, R191 ;  /* 0x000000bf00bf7308 */ /* 0x000f620000002400 */
[----:B----4-:R-:W4:Y:S01]  /*12720*/  LDSM.16.M88.4 R16, [R216+0x4800] ;  /* 0x00480000d810783b */ /* 0x010f220000000200 */
[C-C-:B------:R-:W-:Y:S02]  /*12730*/  LOP3.LUT R4, R50.reuse, 0x81, R49.reuse, 0xfe, !PT ;  /* 0x0000008132047812 */ /* 0x140fe400078efe31 */
[--C-:B------:R-:W-:Y:S02]  /*12740*/  LOP3.LUT R28, R50, 0x80, R49.reuse, 0xfe, !PT ;  /* 0x00000080321c7812 */ /* 0x100fe400078efe31 */
[----:B------:R-:W-:Y:S01]  /*12750*/  FSEL R197, R197, -INF , !P3 ;  /* 0xff800000c5c57808 */ /* 0x000fe20005800000 */
[----:B------:R-:W-:Y:S01]  /*12760*/  FMUL.FTZ R25, R25, UR4 ;  /* 0x0000000419197c20 */ /* 0x000fe20008410000 */
[----:B------:R-:W-:Y:S01]  /*12770*/  FSEL R56, R84, -INF , !P2 ;  /* 0xff80000054387808 */ /* 0x000fe20005000000 */
[----:B------:R-:W4:Y:S01]  /*12780*/  MUFU.TANH R92, R92 ;  /* 0x0000005c005c7308 */ /* 0x000f220000002400 */
[----:B--2---:R-:W-:Y:S01]  /*12790*/  FSEL R179, R179, -INF , !P0 ;  /* 0xff800000b3b37808 */ /* 0x004fe20004000000 */
[----:B------:R-:W-:Y:S01]  /*127a0*/  FMUL.FTZ R84, R24, UR4 ;  /* 0x0000000418547c20 */ /* 0x000fe20008410000 */
[-C--:B------:R-:W-:Y:S01]  /*127b0*/  ISETP.GE.AND P3, PT, R4, R48.reuse, PT ;  /* 0x000000300400720c */ /* 0x080fe20003f66270 */
[----:B------:R-:W-:Y:S01]  /*127c0*/  FMUL.FTZ R26, R26, UR4 ;  /* 0x000000041a1a7c20 */ /* 0x000fe20008410000 */
[----:B------:R-:W-:Y:S01]  /*127d0*/  ISETP.GE.AND P2, PT, R4, R47, PT ;  /* 0x0000002f0400720c */ /* 0x000fe20003f46270 */
[----:B------:R-:W-:Y:S01]  /*127e0*/  FMUL.FTZ R20, R20, UR4 ;  /* 0x0000000414147c20 */ /* 0x000fe20008410000 */
[----:B------:R-:W-:Y:S01]  /*127f0*/  ISETP.GE.AND P0, PT, R28, R48, PT ;  /* 0x000000301c00720c */ /* 0x000fe20003f06270 */
[----:B------:R-:W-:Y:S01]  /*12800*/  MUFU.TANH R76, R5 ;  /* 0x00000005004c7308 */ /* 0x000fe20000002400 */
[----:B------:R-:W-:Y:S01]  /*12810*/  LOP3.LUT R4, R50, 0x88, R49, 0xfe, !PT ;  /* 0x0000008832047812 */ /* 0x000fe200078efe31 */
[----:B------:R-:W-:Y:S01]  /*12820*/  FMUL.FTZ R21, R21, UR4 ;  /* 0x0000000415157c20 */ /* 0x000fe20008410000 */
[----:B---3--:R-:W-:-:S02]  /*12830*/  FSEL R185, R185, -INF , !P4 ;  /* 0xff800000b9b97808 */ /* 0x008fc40006000000 */
[----:B-1----:R-:W-:Y:S02]  /*12840*/  FSEL R60, R93, -INF , !P0 ;  /* 0xff8000005d3c7808 */ /* 0x002fe40004000000 */
[C---:B------:R-:W-:Y:S01]  /*12850*/  ISETP.GE.AND P4, PT, R4.reuse, R48, PT ;  /* 0x000000300400720c */ /* 0x040fe20003f86270 */
[----:B------:R1:W-:Y:S01]  /*12860*/  MUFU.TANH R97, R6 ;  /* 0x0000000600617308 */ /* 0x0003e20000002400 */
[-C--:B------:R-:W-:Y:S02]  /*12870*/  ISETP.GE.AND P0, PT, R4, R47.reuse, PT ;  /* 0x0000002f0400720c */ /* 0x080fe40003f06270 */
[----:B-----5:R-:W-:Y:S02]  /*12880*/  FSEL R54, R86, -INF , !P6 ;  /* 0xff80000056367808 */ /* 0x020fe40007000000 */
[----:B------:R-:W-:Y:S02]  /*12890*/  ISETP.GE.AND P6, PT, R28, R47, PT ;  /* 0x0000002f1c00720c */ /* 0x000fe40003fc6270 */
[----:B------:R-:W-:Y:S01]  /*128a0*/  LOP3.LUT R28, R50, 0x89, R49, 0xfe, !PT ;  /* 0x00000089321c7812 */ /* 0x000fe200078efe31 */
[----:B------:R-:W2:Y:S01]  /*128b0*/  MUFU.TANH R89, R89 ;  /* 0x0000005900597308 */ /* 0x000ea20000002400 */
[----:B------:R-:W-:-:S02]  /*128c0*/  FSEL R58, R94, -INF , !P3 ;  /* 0xff8000005e3a7808 */ /* 0x000fc40005800000 */
[----:B------:R-:W-:Y:S02]  /*128d0*/  FSEL R195, R195, -INF , !P6 ;  /* 0xff800000c3c37808 */ /* 0x000fe40007000000 */
[CC--:B------:R-:W-:Y:S02]  /*128e0*/  ISETP.GE.AND P3, PT, R28.reuse, R48.reuse, PT ;  /* 0x000000301c00720c */ /* 0x0c0fe40003f66270 */
[----:B------:R-:W-:Y:S01]  /*128f0*/  ISETP.GE.AND P6, PT, R28, R47, PT ;  /* 0x0000002f1c00720c */ /* 0x000fe20003fc6270 */
[----:B------:R-:W3:Y:S01]  /*12900*/  MUFU.TANH R193, R193 ;  /* 0x000000c100c17308 */ /* 0x000ee20000002400 */
[----:B-1----:R-:W1:Y:S01]  /*12910*/  LDSM.16.M88.4 R4, [R150] ;  /* 0x000000009604783b */ /* 0x002e620000000200 */
[----:B------:R-:W-:Y:S02]  /*12920*/  LOP3.LUT R28, R50, 0x90, R49, 0xfe, !PT ;  /* 0x00000090321c7812 */ /* 0x000fe400078efe31 */
[----:B------:R-:W-:Y:S02]  /*12930*/  FSEL R191, R191, -INF , !P2 ;  /* 0xff800000bfbf7808 */ /* 0x000fe40005000000 */
[----:B----4-:R-:W-:Y:S01]  /*12940*/  FSEL R62, R92, -INF , !P4 ;  /* 0xff8000005c3e7808 */ /* 0x010fe20006000000 */
[----:B------:R-:W-:Y:S01]  /*12950*/  FMUL.FTZ R92, R22, UR4 ;  /* 0x00000004165c7c20 */ /* 0x000fe20008410000 */
[----:B------:R4:W-:Y:S01]  /*12960*/  MUFU.TANH R93, R29 ;  /* 0x0000001d005d7308 */ /* 0x0009e20000002400 */
[----:B------:R-:W-:-:S02]  /*12970*/  ISETP.GE.AND P2, PT, R28, R48, PT ;  /* 0x000000301c00720c */ /* 0x000fc40003f46270 */
[-C--:B------:R-:W-:Y:S02]  /*12980*/  ISETP.GE.AND P4, PT, R28, R47.reuse, PT ;  /* 0x0000002f1c00720c */ /* 0x080fe40003f86270 */
[----:B------:R-:W-:Y:S02]  /*12990*/  LOP3.LUT R24, R50, 0x91, R49, 0xfe, !PT ;  /* 0x0000009132187812 */ /* 0x000fe400078efe31 */
[----:B--2---:R-:W-:Y:S01]  /*129a0*/  FSEL R64, R89, -INF , !P3 ;  /* 0xff80000059407808 */ /* 0x004fe20005800000 */
[----:B------:R-:W2:Y:S01]  /*129b0*/  MUFU.TANH R189, R189 ;  /* 0x000000bd00bd7308 */ /* 0x000ea20000002400 */
[----:B---3--:R-:W-:Y:S01]  /*129c0*/  FSEL R193, R193, -INF , !P0 ;  /* 0xff800000c1c17808 */ /* 0x008fe20004000000 */
[----:B------:R-:W-:Y:S01]  /*129d0*/  FMUL.FTZ R89, R27, UR4 ;  /* 0x000000041b597c20 */ /* 0x000fe20008410000 */
[C---:B------:R-:W-:Y:S02]  /*129e0*/  ISETP.GE.AND P0, PT, R24.reuse, R48, PT ;  /* 0x000000301800720c */ /* 0x040fe40003f06270 */
[----:B------:R-:W-:-:S02]  /*129f0*/  ISETP.GE.AND P3, PT, R24, R47, PT ;  /* 0x0000002f1800720c */ /* 0x000fc40003f66270 */
[----:B------:R-:W-:Y:S01]  /*12a00*/  FSEL R187, R187, -INF , !P4 ;  /* 0xff800000bbbb7808 */ /* 0x000fe20006000000 */
[----:B------:R-:W3:Y:S01]  /*12a10*/  MUFU.TANH R90, R90 ;  /* 0x0000005a005a7308 */ /* 0x000ee20000002400 */
[----:B----4-:R-:W-:Y:S07]  /*12a20*/  HMMA.16816.F32.BF16 R28, R8, R16, RZ ;  /* 0x00000010081c723c */ /* 0x010fee00000418ff */
[----:B------:R-:W4:Y:S01]  /*12a30*/  MUFU.TANH R96, R96 ;  /* 0x0000006000607308 */ /* 0x000f220000002400 */
[----:B------:R-:W-:-:S02]  /*12a40*/  LOP3.LUT R16, R50, 0x98, R49, 0xfe, !PT ;  /* 0x0000009832107812 */ /* 0x000fc400078efe31 */
[----:B--2---:R-:W-:Y:S02]  /*12a50*/  FSEL R189, R189, -INF , !P6 ;  /* 0xff800000bdbd7808 */ /* 0x004fe40007000000 */
[----:B------:R-:W-:Y:S02]  /*12a60*/  ISETP.GE.AND P6, PT, R16, R48, PT ;  /* 0x000000301000720c */ /* 0x000fe40003fc6270 */
[--C-:B------:R-:W-:Y:S01]  /*12a70*/  LOP3.LUT R17, R50, 0x99, R49.reuse, 0xfe, !PT ;  /* 0x0000009932117812 */ /* 0x100fe200078efe31 */
[----:B------:R-:W2:Y:S01]  /*12a80*/  MUFU.TANH R183, R183 ;  /* 0x000000b700b77308 */ /* 0x000ea20000002400 */
[----:B---3--:R-:W-:Y:S02]  /*12a90*/  FSEL R68, R90, -INF , !P2 ;  /* 0xff8000005a447808 */ /* 0x008fe40005000000 */
[----:B------:R-:W-:Y:S02]  /*12aa0*/  ISETP.GE.AND P2, PT, R16, R47, PT ;  /* 0x0000002f1000720c */ /* 0x000fe40003f46270 */
[----:B------:R-:W-:-:S02]  /*12ab0*/  LOP3.LUT R16, R50, 0xa0, R49, 0xfe, !PT ;  /* 0x000000a032107812 */ /* 0x000fc400078efe31 */
[C---:B------:R-:W-:Y:S01]  /*12ac0*/  ISETP.GE.AND P4, PT, R17.reuse, R47, PT ;  /* 0x0000002f1100720c */ /* 0x040fe20003f86270 */
[----:B------:R-:W3:Y:S01]  /*12ad0*/  MUFU.TANH R37, R37 ;  /* 0x0000002500257308 */ /* 0x000ee20000002400 */
[----:B----4-:R-:W-:Y:S01]  /*12ae0*/  FSEL R66, R96, -INF , !P0 ;  /* 0xff80000060427808 */ /* 0x010fe20004000000 */
[----:B-1----:R-:W-:Y:S01]  /*12af0*/  HMMA.16816.F32.BF16 R28, R12, R4, R28 ;  /* 0x000000040c1c723c */ /* 0x002fe2000004181c */
[----:B------:R-:W-:Y:S02]  /*12b00*/  ISETP.GE.AND P0, PT, R17, R48, PT ;  /* 0x000000301100720c */ /* 0x000fe40003f06270 */
[----:B------:R-:W-:Y:S02]  /*12b10*/  FSEL R181, R181, -INF , !P2 ;  /* 0xff800000b5b57808 */ /* 0x000fe40005000000 */
[----:B------:R-:W-:Y:S01]  /*12b20*/  FSEL R114, R36, -INF , !P0 ;  /* 0xff80000024727808 */ /* 0x000fe20004000000 */
[----:B------:R-:W-:Y:S01]  /*12b30*/  MUFU.TANH R86, R25 ;  /* 0x0000001900567308 */ /* 0x000fe20000002400 */
[----:B--2---:R-:W-:-:S02]  /*12b40*/  FSEL R183, R183, -INF , !P3 ;  /* 0xff800000b7b77808 */ /* 0x004fc40005800000 */
[-C--:B------:R-:W-:Y:S02]  /*12b50*/  ISETP.GE.AND P3, PT, R16, R48.reuse, PT ;  /* 0x000000301000720c */ /* 0x080fe40003f66270 */
[C-C-:B------:R-:W-:Y:S02]  /*12b60*/  LOP3.LUT R5, R50.reuse, 0xa1, R49.reuse, 0xfe, !PT ;  /* 0x000000a132057812 */ /* 0x140fe400078efe31 */
[----:B------:R-:W-:Y:S01]  /*12b70*/  LOP3.LUT R4, R50, 0xa8, R49, 0xfe, !PT ;  /* 0x000000a832047812 */ /* 0x000fe200078efe31 */
[----:B------:R1:W-:Y:S01]  /*12b80*/  MUFU.TANH R88, R26 ;  /* 0x0000001a00587308 */ /* 0x0003e20000002400 */
[----:B---3--:R-:W-:Y:S02]  /*12b90*/  FSEL R70, R37, -INF , !P6 ;  /* 0xff80000025467808 */ /* 0x008fe40007000000 */
[----:B------:R-:W-:Y:S02]  /*12ba0*/  ISETP.GE.AND P6, PT, R16, R47, PT ;  /* 0x0000002f1000720c */ /* 0x000fe40003fc6270 */
[----:B------:R-:W-:Y:S01]  /*12bb0*/  HMMA.16816.F32.BF16 R16, R8, R18, RZ ;  /* 0x000000120810723c */ /* 0x000fe200000418ff */
[----:B------:R-:W-:-:S02]  /*12bc0*/  ISETP.GE.AND P2, PT, R5, R48, PT ;  /* 0x000000300500720c */ /* 0x000fc40003f46270 */
[----:B------:R-:W2:Y:S01]  /*12bd0*/  MUFU.TANH R3, R3 ;  /* 0x0000000300037308 */ /* 0x000ea20000002400 */
[----:B------:R-:W-:Y:S01]  /*12be0*/  FSEL R177, R177, -INF , !P4 ;  /* 0xff800000b1b17808 */ /* 0x000fe20006000000 */
[----:B------:R-:W-:Y:S01]  /*12bf0*/  FMUL.FTZ R94, R29, UR4 ;  /* 0x000000041d5e7c20 */ /* 0x000fe20008410000 */
[----:B------:R-:W-:Y:S01]  /*12c00*/  ISETP.GE.AND P0, PT, R5, R47, PT ;  /* 0x0000002f0500720c */ /* 0x000fe20003f06270 */
[----:B------:R-:W-:Y:S01]  /*12c10*/  FMUL.FTZ R30, R30, UR4 ;  /* 0x000000041e1e7c20 */ /* 0x000fe20008410000 */
[----:B------:R-:W-:Y:S02]  /*12c20*/  ISETP.GE.AND P4, PT, R4, R48, PT ;  /* 0x000000300400720c */ /* 0x000fe40003f86270 */
[----:B------:R-:W-:Y:S01]  /*12c30*/  LOP3.LUT R5, R50, 0xa9, R49, 0xfe, !PT ;  /* 0x000000a932057812 */ /* 0x000fe200078efe31 */
[----:B------:R-:W3:Y:S01]  /*12c40*/  MUFU.TANH R38, R38 ;  /* 0x0000002600267308 */ /* 0x000ee20000002400 */
[----:B-1----:R-:W1:Y:S01]  /*12c50*/  LDSM.16.M88.4 R24, [R216+0x4c00] ;  /* 0x004c0000d818783b */ /* 0x002e620000000200 */
[----:B------:R-:W-:-:S02]  /*12c60*/  FSEL R173, R173, -INF , !P6 ;  /* 0xff800000adad7808 */ /* 0x000fc40007000000 */
[----:B------:R-:W-:-:S04]  /*12c70*/  ISETP.GE.AND P6, PT, R5, R47, PT ;  /* 0x0000002f0500720c */ /* 0x000fc80003fc6270 */
[----:B------:R-:W4:Y:S01]  /*12c80*/  MUFU.TANH R169, R169 ;  /* 0x000000a900a97308 */ /* 0x000f220000002400 */
[----:B--2---:R-:W-:Y:S01]  /*12c90*/  FSEL R118, R3, -INF , !P3 ;  /* 0xff80000003767808 */ /* 0x004fe20005800000 */
[----:B------:R-:W-:Y:S01]  /*12ca0*/  FMUL.FTZ R3, R23, UR4 ;  /* 0x0000000417037c20 */ /* 0x000fe20008410000 */
[----:B------:R-:W-:Y:S02]  /*12cb0*/  ISETP.GE.AND P3, PT, R4, R47, PT ;  /* 0x0000002f0400720c */ /* 0x000fe40003f66270 */
[----:B------:R-:W-:Y:S01]  /*12cc0*/  LOP3.LUT R4, R50, 0xb0, R49, 0xfe, !PT ;  /* 0x000000b032047812 */ /* 0x000fe200078efe31 */
[----:B------:R-:W-:Y:S01]  /*12cd0*/  HMMA.16816.F32.BF16 R16, R12, R6, R16 ;  /* 0x000000060c10723c */ /* 0x000fe20000041810 */
[----:B------:R-:W-:Y:S01]  /*12ce0*/  FSEL R165, R165, -INF , !P3 ;  /* 0xff800000a5a57808 */ /* 0x000fe20005800000 */
[----:B------:R-:W2:Y:S01]  /*12cf0*/  MUFU.TANH R40, R40 ;  /* 0x0000002800287308 */ /* 0x000ea20000002400 */
[----:B---3--:R-:W-:Y:S01]  /*12d00*/  FSEL R126, R38, -INF , !P2 ;  /* 0xff800000267e7808 */ /* 0x008fe20005000000 */
[----:B------:R-:W-:Y:S01]  /*12d10*/  FMUL.FTZ R38, R28, UR4 ;  /* 0x000000041c267c20 */ /* 0x000fe20008410000 */
[----:B------:R-:W-:-:S02]  /*12d20*/  ISETP.GE.AND P2, PT, R5, R48, PT ;  /* 0x000000300500720c */ /* 0x000fc40003f46270 */
[----:B------:R-:W-:-:S03]  /*12d30*/  FSEL R159, R159, -INF , !P6 ;  /* 0xff8000009f9f7808 */ /* 0x000fc60007000000 */
[----:B------:R-:W-:Y:S01]  /*12d40*/  MUFU.TANH R90, R20 ;  /* 0x00000014005a7308 */ /* 0x000fe20000002400 */
[----:B----4-:R-:W-:Y:S02]  /*12d50*/  FSEL R169, R169, -INF , !P0 ;  /* 0xff800000a9a97808 */ /* 0x010fe40004000000 */
[----:B------:R-:W-:-:S05]  /*12d60*/  ISETP.GE.AND P0, PT, R4, R48, PT ;  /* 0x000000300400720c */ /* 0x000fca0003f06270 */
[----:B------:R3:W-:Y:S01]  /*12d70*/  MUFU.TANH R37, R21 ;  /* 0x0000001500257308 */ /* 0x0007e20000002400 */
[----:B--2---:R-:W-:Y:S02]  /*12d80*/  FSEL R28, R40, -INF , !P4 ;  /* 0xff800000281c7808 */ /* 0x004fe40006000000 */
[----:B------:R-:W-:Y:S02]  /*12d90*/  ISETP.GE.AND P4, PT, R4, R47, PT ;  /* 0x0000002f0400720c */ /* 0x000fe40003f86270 */
[----:B------:R-:W-:Y:S01]  /*12da0*/  LOP3.LUT R40, R50, 0xb8, R49, 0xfe, !PT ;  /* 0x000000b832287812 */ /* 0x000fe200078efe31 */
[----:B------:R-:W-:Y:S01]  /*12db0*/  FMUL.FTZ R157, R17, UR4 ;  /* 0x00000004119d7c20 */ /* 0x000fe20008410000 */
[----:B------:R-:W-:Y:S01]  /*12dc0*/  FSEL R149, R149, -INF , !P4 ;  /* 0xff80000095957808 */ /* 0x000fe20006000000 */
[----:B------:R-:W2:Y:S01]  /*12dd0*/  MUFU.TANH R41, R41 ;  /* 0x0000002900297308 */ /* 0x000ea20000002400 */
[----:B-1----:R-:W-:Y:S01]  /*12de0*/  HMMA.16816.F32.BF16 R4, R8, R24, RZ ;  /* 0x000000180804723c */ /* 0x002fe200000418ff */
[----:B------:R-:W-:Y:S01]  /*12df0*/  ISETP.GE.AND P6, PT, R40, R48, PT ;  /* 0x000000302800720c */ /* 0x000fe20003fc6270 */
[----:B------:R-:W-:Y:S01]  /*12e00*/  FMUL.FTZ R18, R18, UR4 ;  /* 0x0000000412127c20 */ /* 0x000fe20008410000 */
[----:B------:R-:W-:-:S03]  /*12e10*/  FMUL.FTZ R19, R19, UR4 ;  /* 0x0000000413137c20 */ /* 0x000fc60008410000 */
[----:B------:R-:W-:Y:S01]  /*12e20*/  HMMA.16816.F32.BF16 R8, R8, R26, RZ ;  /* 0x0000001a0808723c */ /* 0x000fe200000418ff */
[----:B------:R-:W-:Y:S01]  /*12e30*/  MUFU.TANH R42, R42 ;  /* 0x0000002a002a7308 */ /* 0x000fe20000002400 */
[----:B---3--:R-:W1:Y:S01]  /*12e40*/  LDSM.16.M88.4 R20, [R148] ;  /* 0x000000009414783b */ /* 0x008e620000000200 */
[----:B------:R-:W-:Y:S01]  /*12e50*/  FSEL R25, R39, -INF , !P2 ;  /* 0xff80000027197808 */ /* 0x000fe20005000000 */
[----:B------:R-:W-:-:S04]  /*12e60*/  DEPBAR.LE SB0, 0x0 ;  /* 0x000080000000791a */ /* 0x000fc80000000000 */
[--C-:B------:R-:W-:Y:S01]  /*12e70*/  LOP3.LUT R39, R50, 0xb9, R49.reuse, 0xfe, !PT ;  /* 0x000000b932277812 */ /* 0x100fe200078efe31 */
[----:B------:R-:W-:Y:S01]  /*12e80*/  MUFU.TANH R131, R131 ;  /* 0x0000008300837308 */ /* 0x000fe20000002400 */
[----:B--2---:R-:W-:Y:S01]  /*12e90*/  FSEL R29, R41, -INF , !P0 ;  /* 0xff800000291d7808 */ /* 0x004fe20004000000 */
[----:B------:R-:W-:Y:S01]  /*12ea0*/  FMUL.FTZ R41, R31, UR4 ;  /* 0x000000041f297c20 */ /* 0x000fe20008410000 */
[-C--:B------:R-:W-:Y:S01]  /*12eb0*/  ISETP.GE.AND P4, PT, R39, R47.reuse, PT ;  /* 0x0000002f2700720c */ /* 0x080fe20003f86270 */
[----:B------:R-:W-:Y:S01]  /*12ec0*/  FMUL.FTZ R26, R16, UR4 ;  /* 0x00000004101a7c20 */ /* 0x000fe20008410000 */
[----:B------:R-:W-:Y:S02]  /*12ed0*/  ISETP.GE.AND P0, PT, R40, R47, PT ;  /* 0x0000002f2800720c */ /* 0x000fe40003f06270 */
[----:B------:R-:W-:Y:S01]  /*12ee0*/  LOP3.LUT R16, R50, 0xc1, R49, 0xfe, !PT ;  /* 0x000000c132107812 */ /* 0x000fe200078efe31 */
[----:B------:R-:W2:Y:S01]  /*12ef0*/  MUFU.TANH R125, R125 ;  /* 0x0000007d007d7308 */ /* 0x000ea20000002400 */
[----:B------:R-:W-:-:S07]  /*12f00*/  FSEL R27, R44, -INF , !P6 ;  /* 0xff8000002c1b7808 */ /* 0x000fce0007000000 */
[----:B------:R3:W-:Y:S08]  /*12f10*/  MUFU.TANH R36, R92 ;  /* 0x0000005c00247308 */ /* 0x0007f00000002400 */
[----:B------:R-:W4:Y:S01]  /*12f20*/  MUFU.TANH R115, R115 ;  /* 0x0000007300737308 */ /* 0x000f220000002400 */
[----:B--2---:R-:W-:Y:S02]  /*12f30*/  FSEL R125, R125, -INF , !P0 ;  /* 0xff8000007d7d7808 */ /* 0x004fe40004000000 */
[----:B------:R-:W-:-:S05]  /*12f40*/  ISETP.GE.AND P0, PT, R16, R48, PT ;  /* 0x000000301000720c */ /* 0x000fca0003f06270 */
[----:B------:R-:W2:Y:S01]  /*12f50*/  MUFU.TANH R45, R45 ;  /* 0x0000002d002d7308 */ /* 0x000ea20000002400 */
[----:B---3--:R-:W-:Y:S01]  /*12f60*/  LOP3.LUT R92, R50, 0xb1, R49, 0xfe, !PT ;  /* 0x000000b1325c7812 */ /* 0x008fe200078efe31 */
[C---:B-1----:R-:W-:Y:S03]  /*12f70*/  HMMA.16816.F32.BF16 R4, R12.reuse, R20, R4 ;  /* 0x000000140c04723c */ /* 0x042fe60000041804 */
[CC--:B------:R-:W-:Y:S02]  /*12f80*/  ISETP.GE.AND P3, PT, R92.reuse, R48.reuse, PT ;  /* 0x000000305c00720c */ /* 0x0c0fe40003f66270 */
[----:B------:R-:W-:Y:S01]  /*12f90*/  ISETP.GE.AND P2, PT, R92, R47, PT ;  /* 0x0000002f5c00720c */ /* 0x000fe20003f46270 */
[----:B------:R-:W1:Y:S01]  /*12fa0*/  MUFU.TANH R46, R46 ;  /* 0x0000002e002e7308 */ /* 0x000e620000002400 */
[----:B------:R-:W-:Y:S01]  /*12fb0*/  FSEL R31, R42, -INF , !P3 ;  /* 0xff8000002a1f7808 */ /* 0x000fe20005800000 */
[----:B------:R-:W-:Y:S01]  /*12fc0*/  HMMA.16816.F32.BF16 R8, R12, R22, R8 ;  /* 0x000000160c08723c */ /* 0x000fe20000041808 */
[----:B------:R-:W-:-:S02]  /*12fd0*/  ISETP.GE.AND P3, PT, R39, R48, PT ;  /* 0x000000302700720c */ /* 0x000fc40003f66270 */
[C-C-:B------:R-:W-:Y:S02]  /*12fe0*/  LOP3.LUT R39, R50.reuse, 0xc0, R49.reuse, 0xfe, !PT ;  /* 0x000000c032277812 */ /* 0x140fe400078efe31 */
[----:B------:R-:W-:Y:S01]  /*12ff0*/  FSEL R131, R131, -INF , !P2 ;  /* 0xff80000083837808 */ /* 0x000fe20005000000 */
[----:B------:R-:W3:Y:S01]  /*13000*/  MUFU.TANH R74, R74 ;  /* 0x0000004a004a7308 */ /* 0x000ee20000002400 */
[C---:B------:R-:W-:Y:S02]  /*13010*/  ISETP.GE.AND P2, PT, R39.reuse, R48, PT ;  /* 0x000000302700720c */ /* 0x040fe40003f46270 */
[--C-:B------:R-:W-:Y:S02]  /*13020*/  LOP3.LUT R21, R50, 0xc8, R49.reuse, 0xfe, !PT ;  /* 0x000000c832157812 */ /* 0x100fe400078efe31 */
[-C--:B------:R-:W-:Y:S02]  /*13030*/  ISETP.GE.AND P6, PT, R39, R47.reuse, PT ;  /* 0x0000002f2700720c */ /* 0x080fe40003fc6270 */
[----:B------:R-:W-:Y:S01]  /*13040*/  FSEL R17, R43, -INF , !P3 ;  /* 0xff8000002b117808 */ /* 0x000fe20005800000 */
[----:B------:R-:W-:Y:S01]  /*13050*/  MUFU.TANH R84, R84 ;  /* 0x0000005400547308 */ /* 0x000fe20000002400 */
[----:B------:R-:W-:Y:S01]  /*13060*/  ISETP.GE.AND P3, PT, R16, R47, PT ;  /* 0x0000002f1000720c */ /* 0x000fe20003f66270 */
[----:B------:R-:W-:Y:S01]  /*13070*/  FMUL.FTZ R109, R4, UR4 ;  /* 0x00000004046d7c20 */ /* 0x000fe20008410000 */
[----:B------:R-:W-:-:S02]  /*13080*/  LOP3.LUT R39, R50, 0xc9, R49, 0xfe, !PT ;  /* 0x000000c932277812 */ /* 0x000fc400078efe31 */
[----:B----4-:R-:W-:Y:S02]  /*13090*/  FSEL R115, R115, -INF , !P4 ;  /* 0xff80000073737808 */ /* 0x010fe40006000000 */
[----:B--2---:R-:W-:Y:S01]  /*130a0*/  FSEL R16, R45, -INF , !P2 ;  /* 0xff8000002d107808 */ /* 0x004fe20005000000 */
[----:B------:R-:W2:Y:S01]  /*130b0*/  MUFU.TANH R89, R89 ;  /* 0x0000005900597308 */ /* 0x000ea20000002400 */
[CC--:B------:R-:W-:Y:S02]  /*130c0*/  ISETP.GE.AND P4, PT, R21.reuse, R48.reuse, PT ;  /* 0x000000301500720c */ /* 0x0c0fe40003f86270 */
[----:B------:R-:W-:Y:S02]  /*130d0*/  ISETP.GE.AND P2, PT, R21, R47, PT ;  /* 0x0000002f1500720c */ /* 0x000fe40003f46270 */
[----:B-1----:R-:W-:Y:S02]  /*130e0*/  FSEL R21, R46, -INF , !P0 ;  /* 0xff8000002e157808 */ /* 0x002fe40004000000 */
[----:B------:R-:W-:Y:S01]  /*130f0*/  ISETP.GE.AND P0, PT, R39, R48, PT ;  /* 0x000000302700720c */ /* 0x000fe20003f06270 */
[----:B------:R-:W1:Y:S01]  /*13100*/  MUFU.TANH R3, R3 ;  /* 0x0000000300037308 */ /* 0x000e620000002400 */
[----:B------:R-:W-:-:S02]  /*13110*/  LOP3.LUT R12, R50, 0xd1, R49, 0xfe, !PT ;  /* 0x000000d1320c7812 */ /* 0x000fc400078efe31 */
[----:B------:R-:W-:Y:S02]  /*13120*/  LOP3.LUT R14, R50, 0xd0, R49, 0xfe, !PT ;  /* 0x000000d0320e7812 */ /* 0x000fe400078efe31 */
[----:B------:R-:W-:Y:S02]  /*13130*/  FSEL R97, R97, -INF , !P2 ;  /* 0xff80000061617808 */ /* 0x000fe40005000000 */
[----:B------:R-:W-:Y:S01]  /*13140*/  FSEL R15, R76, -INF , !P0 ;  /* 0xff8000004c0f7808 */ /* 0x000fe20004000000 */
[----:B------:R-:W4:Y:S01]  /*13150*/  MUFU.TANH R38, R38 ;  /* 0x0000002600267308 */ /* 0x000f220000002400 */
[----:B------:R-:W-:Y:S02]  /*13160*/  FSEL R107, R107, -INF , !P6 ;  /* 0xff8000006b6b7808 */ /* 0x000fe40007000000 */
[----:B------:R-:W-:Y:S02]  /*13170*/  FSEL R101, R101, -INF , !P3 ;  /* 0xff80000065657808 */ /* 0x000fe40005800000 */
[----:B---3--:R-:W-:-:S02]  /*13180*/  FSEL R13, R74, -INF , !P4 ;  /* 0xff8000004a0d7808 */ /* 0x008fc40006000000 */
[CC--:B------:R-:W-:Y:S01]  /*13190*/  ISETP.GE.AND P2, PT, R12.reuse, R48.reuse, PT ;  /* 0x000000300c00720c */ /* 0x0c0fe20003f46270 */
[----:B------:R-:W3:Y:S01]  /*131a0*/  MUFU.TANH R41, R41 ;  /* 0x0000002900297308 */ /* 0x000ee20000002400 */
[-C--:B------:R-:W-:Y:S02]  /*131b0*/  ISETP.GE.AND P0, PT, R12, R47.reuse, PT ;  /* 0x0000002f0c00720c */ /* 0x080fe40003f06270 */
[-C--:B------:R-:W-:Y:S02]  /*131c0*/  ISETP.GE.AND P6, PT, R39, R47.reuse, PT ;  /* 0x0000002f2700720c */ /* 0x080fe40003fc6270 */
[C---:B------:R-:W-:Y:S02]  /*131d0*/  ISETP.GE.AND P3, PT, R14.reuse, R48, PT ;  /* 0x000000300e00720c */ /* 0x040fe40003f66270 */
[----:B------:R-:W-:Y:S01]  /*131e0*/  ISETP.GE.AND P4, PT, R14, R47, PT ;  /* 0x0000002f0e00720c */ /* 0x000fe20003f86270 */
[----:B------:R5:W-:Y:S01]  /*131f0*/  MUFU.TANH R20, R26 ;  /* 0x0000001a00147308 */ /* 0x000be20000002400 */
[--C-:B------:R-:W-:Y:S01]  /*13200*/  LOP3.LUT R12, R50, 0xd8, R49.reuse, 0xfe, !PT ;  /* 0x000000d8320c7812 */ /* 0x100fe200078efe31 */
[----:B------:R-:W-:Y:S01]  /*13210*/  FMUL.FTZ R14, R8, UR4 ;  /* 0x00000004080e7c20 */ /* 0x000fe20008410000 */
[----:B------:R-:W-:-:S02]  /*13220*/  LOP3.LUT R4, R50, 0xd9, R49, 0xfe, !PT ;  /* 0x000000d932047812 */ /* 0x000fc400078efe31 */
[----:B------:R-:W-:Y:S02]  /*13230*/  FSEL R93, R93, -INF , !P6 ;  /* 0xff8000005d5d7808 */ /* 0x000fe40007000000 */
[----:B------:R-:W-:Y:S01]  /*13240*/  FSEL R46, R88, -INF , !P4 ;  /* 0xff800000582e7808 */ /* 0x000fe20006000000 */
[----:B------:R-:W3:Y:S01]  /*13250*/  MUFU.TANH R30, R30 ;  /* 0x0000001e001e7308 */ /* 0x000ee20000002400 */
[----:B------:R-:W-:Y:S02]  /*13260*/  ISETP.GE.AND P6, PT, R12, R48, PT ;  /* 0x000000300c00720c */ /* 0x000fe40003fc6270 */
[----:B------:R-:W-:Y:S02]  /*13270*/  ISETP.GE.AND P4, PT, R4, R47, PT ;  /* 0x0000002f0400720c */ /* 0x000fe40003f86270 */
[----:B------:R-:W-:Y:S02]  /*13280*/  LOP3.LUT R22, R50, 0xe1, R49, 0xfe, !PT ;  /* 0x000000e132167812 */ /* 0x000fe400078efe31 */
[----:B--2---:R-:W-:Y:S01]  /*13290*/  FSEL R45, R89, -INF , !P0 ;  /* 0xff800000592d7808 */ /* 0x004fe20004000000 */
[----:B------:R2:W3:Y:S01]  /*132a0*/  MUFU.TANH R40, R18 ;  /* 0x0000001200287308 */ /* 0x0004e20000002400 */
[----:B------:R-:W-:Y:S01]  /*132b0*/  FSEL R8, R90, -INF , !P6 ;  /* 0xff8000005a087808 */ /* 0x000fe20007000000 */
[----:B-----5:R-:W-:Y:S01]  /*132c0*/  FMUL.FTZ R26, R6, UR4 ;  /* 0x00000004061a7c20 */ /* 0x020fe20008410000 */
[----:B-1----:R-:W-:-:S02]  /*132d0*/  FSEL R43, R3, -INF , !P4 ;  /* 0xff800000032b7808 */ /* 0x002fc40006000000 */
[----:B------:R-:W-:-:S03]  /*132e0*/  LOP3.LUT R6, R50, 0xf0, R49, 0xfe, !PT ;  /* 0x000000f032067812 */ /* 0x000fc600078efe31 */
[----:B------:R1:W5:Y:S08]  /*132f0*/  MUFU.TANH R39, R19 ;  /* 0x0000001300277308 */ /* 0x0003700000002400 */
[----:B------:R-:W5:Y:S01]  /*13300*/  MUFU.TANH R109, R109 ;  /* 0x0000006d006d7308 */ /* 0x000f620000002400 */
[----:B--2---:R-:W-:Y:S01]  /*13310*/  FMUL.FTZ R18, R5, UR4 ;  /* 0x0000000405127c20 */ /* 0x004fe20008410000 */
[----:B------:R-:W-:Y:S01]  /*13320*/  FSEL R5, R86, -INF , !P2 ;  /* 0xff80000056057808 */ /* 0x000fe20005000000 */
[----:B------:R-:W-:Y:S01]  /*13330*/  BAR.SYNC.DEFER_BLOCKING 0x0 ;  /* 0x0000000000007b1d */ /* 0x000fe20000010000 */
[----:B------:R-:W-:-:S02]  /*13340*/  ISETP.GE.AND P2, PT, R4, R48, PT ;  /* 0x000000300400720c */ /* 0x000fc40003f46270 */
[----:B------:R-:W-:Y:S02]  /*13350*/  LOP3.LUT R4, R50, 0xe0, R49, 0xfe, !PT ;  /* 0x000000e032047812 */ /* 0x000fe400078efe31 */
[----:B-1----:R-:W-:Y:S01]  /*13360*/  FSEL R19, R84, -INF , !P3 ;  /* 0xff80000054137808 */ /* 0x002fe20005800000 */
[----:B------:R-:W-:Y:S01]  /*13370*/  MUFU.TANH R24, R94 ;  /* 0x0000005e00187308 */ /* 0x000fe20000002400 */
[-C--:B------:R-:W-:Y:S02]  /*13380*/  ISETP.GE.AND P3, PT, R12, R47.reuse, PT ;  /* 0x0000002f0c00720c */ /* 0x080fe40003f66270 */
[CC--:B------:R-:W-:Y:S02]  /*13390*/  ISETP.GE.AND P0, PT, R4.reuse, R48.reuse, PT ;  /* 0x000000300400720c */ /* 0x0c0fe40003f06270 */
[-C--:B------:R-:W-:Y:S02]  /*133a0*/  ISETP.GE.AND P6, PT, R4, R47.reuse, PT ;  /* 0x0000002f0400720c */ /* 0x080fe40003fc6270 */
[----:B------:R-:W-:Y:S01]  /*133b0*/  FSEL R4, R37, -INF , !P2 ;  /* 0xff80000025047808 */ /* 0x000fe20005000000 */
[----:B------:R1:W2:Y:S01]  /*133c0*/  MUFU.TANH R12, R18 ;  /* 0x00000012000c7308 */ /* 0x0002a20000002400 */
[----:B------:R-:W-:Y:S01]  /*133d0*/  ISETP.GE.AND P2, PT, R22, R47, PT ;  /* 0x0000002f1600720c */ /* 0x000fe20003f46270 */
[----:B------:R-:W-:Y:S01]  /*133e0*/  FMUL.FTZ R37, R7, UR4 ;  /* 0x0000000407257c20 */ /* 0x000fe20008410000 */
[----:B------:R-:W-:Y:S01]  /*133f0*/  FSEL R44, R36, -INF , !P3 ;  /* 0xff800000242c7808 */ /* 0x000fe20005800000 */
[----:B------:R-:W-:Y:S01]  /*13400*/  FMUL.FTZ R36, R10, UR4 ;  /* 0x000000040a247c20 */ /* 0x000fe20008410000 */
[----:B------:R-:W-:-:S02]  /*13410*/  ISETP.GE.AND P3, PT, R22, R48, PT ;  /* 0x000000301600720c */ /* 0x000fc40003f66270 */
[----:B----4-:R-:W-:Y:S01]  /*13420*/  FSEL R23, R38, -INF , !P0 ;  /* 0xff80000026177808 */ /* 0x010fe20004000000 */
[----:B------:R-:W-:Y:S01]  /*13430*/  MUFU.TANH R157, R157 ;  /* 0x0000009d009d7308 */ /* 0x000fe20000002400 */
[--C-:B------:R-:W-:Y:S02]  /*13440*/  LOP3.LUT R22, R50, 0xe9, R49.reuse, 0xfe, !PT ;  /* 0x000000e932167812 */ /* 0x100fe400078efe31 */
[----:B---3--:R-:W-:Y:S02]  /*13450*/  FSEL R41, R41, -INF , !P2 ;  /* 0xff80000029297808 */ /* 0x008fe40005000000 */
[----:B------:R-:W-:Y:S02]  /*13460*/  ISETP.GE.AND P2, PT, R6, R48, PT ;  /* 0x000000300600720c */ /* 0x000fe40003f46270 */
[C-C-:B------:R-:W-:Y:S01]  /*13470*/  LOP3.LUT R10, R50.reuse, 0xf1, R49.reuse, 0xfe, !PT ;  /* 0x000000f1320a7812 */ /* 0x140fe200078efe31 */
[----:B------:R-:W3:Y:S01]  /*13480*/  MUFU.TANH R3, R26 ;  /* 0x0000001a00037308 */ /* 0x000ee20000002400 */
[----:B-1----:R-:W-:Y:S01]  /*13490*/  FMUL.FTZ R18, R9, UR4 ;  /* 0x0000000409127c20 */ /* 0x002fe20008410000 */
[----:B------:R-:W-:-:S02]  /*134a0*/  LOP3.LUT R9, R50, 0xe8, R49, 0xfe, !PT ;  /* 0x000000e832097812 */ /* 0x000fc400078efe31 */
[----:B------:R-:W-:Y:S02]  /*134b0*/  FSEL R42, R30, -INF , !P6 ;  /* 0xff8000001e2a7808 */ /* 0x000fe40007000000 */
[C---:B------:R-:W-:Y:S02]  /*134c0*/  ISETP.GE.AND P4, PT, R9.reuse, R48, PT ;  /* 0x000000300900720c */ /* 0x040fe40003f86270 */
[-C--:B------:R-:W-:Y:S01]  /*134d0*/  ISETP.GE.AND P0, PT, R9, R47.reuse, PT ;  /* 0x0000002f0900720c */ /* 0x080fe20003f06270 */
[----:B------:R-:W1:Y:S01]  /*134e0*/  MUFU.TANH R14, R14 ;  /* 0x0000000e000e7308 */ /* 0x000e620000002400 */
[----:B------:R-:W-:Y:S02]  /*134f0*/  FSEL R7, R20, -INF , !P4 ;  /* 0xff80000014077808 */ /* 0x000fe40006000000 */
[-C--:B------:R-:W-:Y:S01]  /*13500*/  ISETP.GE.AND P4, PT, R6, R47.reuse, PT ;  /* 0x0000002f0600720c */ /* 0x080fe20003f86270 */
[----:B------:R-:W-:Y:S01]  /*13510*/  FMUL.FTZ R6, R11, UR4 ;  /* 0x000000040b067c20 */ /* 0x000fe20008410000 */
[----:B------:R-:W-:-:S02]  /*13520*/  ISETP.GE.AND P6, PT, R22, R47, PT ;  /* 0x0000002f1600720c */ /* 0x000fc40003fc6270 */
[----:B------:R-:W-:Y:S01]  /*13530*/  LOP3.LUT R49, R50, 0xf8, R49, 0xfe, !PT ;  /* 0x000000f832317812 */ /* 0x000fe200078efe31 */
[----:B------:R-:W4:Y:S01]  /*13540*/  MUFU.TANH R18, R18 ;  /* 0x0000001200127308 */ /* 0x000f220000002400 */
[----:B------:R-:W-:Y:S02]  /*13550*/  FSEL R40, R40, -INF , !P0 ;  /* 0xff80000028287808 */ /* 0x000fe40004000000 */
[-C--:B------:R-:W-:Y:S02]  /*13560*/  ISETP.GE.AND P0, PT, R10, R48.reuse, PT ;  /* 0x000000300a00720c */ /* 0x080fe40003f06270 */
[----:B-----5:R-:W-:Y:S02]  /*13570*/  FSEL R39, R39, -INF , !P6 ;  /* 0xff80000027277808 */ /* 0x020fe40007000000 */
[----:B------:R-:W-:Y:S01]  /*13580*/  FSEL R109, R109, -INF , !P2 ;  /* 0xff8000006d6d7808 */ /* 0x000fe20005000000 */
[----:B------:R-:W5:Y:S01]  /*13590*/  MUFU.TANH R37, R37 ;  /* 0x0000002500257308 */ /* 0x000f620000002400 */
[----:B------:R-:W-:-:S02]  /*135a0*/  ISETP.GE.AND P6, PT, R49, R48, PT ;  /* 0x000000303100720c */ /* 0x000fc40003fc6270 */
[----:B------:R-:W-:Y:S02]  /*135b0*/  ISETP.GE.AND P2, PT, R49, R47, PT ;  /* 0x0000002f3100720c */ /* 0x000fe40003f46270 */
[----:B--2---:R-:W-:Y:S02]  /*135c0*/  FSEL R49, R12, -INF , !P0 ;  /* 0xff8000000c317808 */ /* 0x004fe40004000000 */
[----:B------:R-:W-:Y:S01]  /*135d0*/  ISETP.GT.AND P0, PT, R228, R219, PT ;  /* 0x000000dbe400720c */ /* 0x000fe20003f04270 */
[----:B------:R-:W2:Y:S01]  /*135e0*/  MUFU.TANH R36, R36 ;  /* 0x0000002400247308 */ /* 0x000ea20000002400 */
[----:B------:R-:W-:Y:S02]  /*135f0*/  FSEL R9, R24, -INF , !P3 ;  /* 0xff80000018097808 */ /* 0x000fe40005800000 */
[----:B------:R-:W-:Y:S02]  /*13600*/  ISETP.GE.AND P3, PT, R22, R48, PT ;  /* 0x000000301600720c */ /* 0x000fe40003f66270 */
[----:B---3--:R-:W-:-:S02]  /*13610*/  FSEL R38, R3, -INF , !P4 ;  /* 0xff80000003267808 */ /* 0x008fc40006000000 */
[----:B------:R-:W-:Y:S01]  /*13620*/  FSEL R157, R157, -INF , !P3 ;  /* 0xff8000009d9d7808 */ /* 0x000fe20005800000 */
[----:B------:R-:W3:Y:S01]  /*13630*/  MUFU.TANH R6, R6 ;  /* 0x0000000600067308 */ /* 0x000ee20000002400 */
[----:B------:R-:W-:Y:S02]  /*13640*/  ISETP.GE.AND P3, PT, R10, R47, PT ;  /* 0x0000002f0a00720c */ /* 0x000fe40003f66270 */
[----:B-1----:R-:W-:Y:S02]  /*13650*/  FSEL R48, R14, -INF , !P6 ;  /* 0xff8000000e307808 */ /* 0x002fe40007000000 */
[----:B----4-:R-:W-:Y:S02]  /*13660*/  FSEL R47, R18, -INF , !P5 ;  /* 0xff800000122f7808 */ /* 0x010fe40006800000 */
[----:B-----5:R-:W-:Y:S02]  /*13670*/  FSEL R37, R37, -INF , !P3 ;  /* 0xff80000025257808 */ /* 0x020fe40005800000 */
[----:B--2---:R-:W-:-:S02]  /*13680*/  FSEL R36, R36, -INF , !P2 ;  /* 0xff80000024247808 */ /* 0x004fc40005000000 */
[----:B---3--:R-:W-:Y:S01]  /*13690*/  FSEL R3, R6, -INF , !P1 ;  /* 0xff80000006037808 */ /* 0x008fe20004800000 */
        /* <DEDUP_REMOVED lines=63> */
.L_x_2634:
[----:B------:R-:W-:Y:S02]  /*13a90*/  ULDC UR6, c[0x0][0x248] ;  /* 0x0000920000067ab9 */ /* 0x000fe40000000800 */
[----:B------:R-:W-:-:S06]  /*13aa0*/  USHF.L.U32 UR4, UR6, 0x8, URZ ;  /* 0x0000000806047899 */ /* 0x000fcc000800063f */
[----:B------:R-:W-:-:S04]  /*13ab0*/  IADD3 R88, RZ, -UR4, RZ ;  /* 0x80000004ff587c10 */ /* 0x000fc8000fffe0ff */
[----:B------:R-:W-:-:S07]  /*13ac0*/  SHF.R.S32.HI R6, RZ, 0x1f, R88 ;  /* 0x0000001fff067819 */ /* 0x000fce0000011458 */
.L_x_2635:
        /* <DEDUP_REMOVED lines=28> */
[----:B------:R-:W-:-:S05]  /*13c90*/  IADD3.X R155, R171, UR5, RZ, P1, !PT ;  /* 0x00000005ab9b7c10 */ /* 0x000fca0008ffe4ff */
[----:B------:R2:W-:Y:S04]  /*13ca0*/  LDGSTS.E.BYPASS.LTC128B.128 [R229+0x4800], desc[UR8][R154.64] ;  /* 0x048000009ae57fae */ /* 0x0005e8000b901d48 */
[----:B------:R-:W0:Y:S02]  /*13cb0*/  LDGDEPBAR ;  /* 0x00000000000079af */ /* 0x000e240000000000 */
.L_x_2633:
        /* <DEDUP_REMOVED lines=23> */
[----:B--2---:R-:W-:-:S04]  /*13e30*/  FMNMX.FTZ R11, R175, R6, !PT ;  /* 0x00000006af0b7209 */ /* 0x004fc80007810000 */
        /* <DEDUP_REMOVED lines=87> */
[----:B------:R-:W-:Y:S01]  /*143b0*/  LDSM.16.MT88.4 R16, [R214+0x5000] ;  /* 0x00500000d610783b */ /* 0x000fe20000004200 */
        /* <DEDUP_REMOVED lines=56> */
[----:B------:R-:W1:Y:S01]  /*14740*/  MUFU.EX2 R120, R120 ;  /* 0x0000007800787308 */ /* 0x000e620000000800 */
[----:B------:R-:W-:Y:S01]  /*14750*/  FMNMX.FTZ R6, R231, R6, !PT ;  /* 0x00000006e7067209 */ /* 0x000fe20007810000 */
[-C--:B---3--:R-:W-:Y:S01]  /*14760*/  FMUL.FTZ R136, R136, R158.reuse ;  /* 0x0000009e88887220 */ /* 0x088fe20000410000 */
[-C--:B------:R-:W-:Y:S01]  /*14770*/  FMUL.FTZ R137, R137, R158.reuse ;  /* 0x0000009e89897220 */ /* 0x080fe20000410000 */
[----:B------:R-:W-:Y:S01]  /*14780*/  FMUL.FTZ R132, R132, R158 ;  /* 0x0000009e84847220 */ /* 0x000fe20000410000 */
[----:B------:R-:W-:Y:S01]  /*14790*/  FMNMX.FTZ R6, R199, R6, !PT ;  /* 0x00000006c7067209 */ /* 0x000fe20007810000 */
[-C--:B------:R-:W-:Y:S01]  /*147a0*/  FMUL.FTZ R133, R133, R158.reuse ;  /* 0x0000009e85857220 */ /* 0x080fe20000410000 */
[----:B------:R-:W-:Y:S01]  /*147b0*/  FMUL.FTZ R20, R144, R158 ;  /* 0x0000009e90147220 */ /* 0x000fe20000410000 */
[----:B------:R-:W-:Y:S01]  /*147c0*/  MUFU.EX2 R155, R155 ;  /* 0x0000009b009b7308 */ /* 0x000fe20000000800 */
[----:B------:R-:W-:Y:S01]  /*147d0*/  FMNMX.FTZ R6, R179, R6, !PT ;  /* 0x00000006b3067209 */ /* 0x000fe20007810000 */
[-C--:B------:R-:W-:Y:S01]  /*147e0*/  FMUL.FTZ R21, R145, R158.reuse ;  /* 0x0000009e91157220 */ /* 0x080fe20000410000 */
[-C--:B------:R-:W-:Y:S01]  /*147f0*/  FMUL.FTZ R140, R140, R158.reuse ;  /* 0x0000009e8c8c7220 */ /* 0x080fe20000410000 */
[----:B------:R-:W-:Y:S01]  /*14800*/  FMUL.FTZ R141, R141, R158 ;  /* 0x0000009e8d8d7220 */ /* 0x000fe20000410000 */
[----:B------:R-:W-:Y:S01]  /*14810*/  FMNMX.FTZ R6, R197, R6, !PT ;  /* 0x00000006c5067209 */ /* 0x000fe20007810000 */
[--C-:B------:R-:W-:Y:S01]  /*14820*/  FFMA.FTZ R67, R28, UR4, -R88.reuse ;  /* 0x000000041c437c23 */ /* 0x100fe20008010858 */
[--C-:B------:R-:W-:Y:S01]  /*14830*/  FFMA.FTZ R65, R29, UR4, -R88.reuse ;  /* 0x000000041d417c23 */ /* 0x100fe20008010858 */
[----:B------:R-:W2:Y:S01]  /*14840*/  MUFU.EX2 R116, R116 ;  /* 0x0000007400747308 */ /* 0x000ea20000000800 */
[----:B------:R-:W-:Y:S01]  /*14850*/  FMNMX.FTZ R6, R185, R6, !PT ;  /* 0x00000006b9067209 */ /* 0x000fe20007810000 */
[----:B------:R-:W-:Y:S01]  /*14860*/  FFMA.FTZ R64, R31, UR4, -R88 ;  /* 0x000000041f407c23 */ /* 0x000fe20008010858 */
[----:B------:R-:W-:Y:S01]  /*14870*/  FFMA.FTZ R233, R233, R158, R156 ;  /* 0x0000009ee9e97223 */ /* 0x000fe2000001009c */
[----:B------:R-:W-:Y:S01]  /*14880*/  LDSM.16.MT88.4 R28, [R214+0x5800] ;  /* 0x00580000d61c783b */ /* 0x000fe20000004200 */
        /* <DEDUP_REMOVED lines=48> */
[----:B------:R-:W3:Y:S02]  /*14b90*/  SHFL.BFLY PT, R11, R10, 0x2, 0x1f ;  /* 0x0c401f000a0b7f89 */ /* 0x000ee400000e0000 */
[----:B------:R-:W-:Y:S08]  /*14ba0*/  MUFU.EX2 R85, R85 ;  /* 0x0000005500557308 */ /* 0x000ff00000000800 */
[----:B------:R-:W-:Y:S08]  /*14bb0*/  MUFU.EX2 R84, R84 ;  /* 0x0000005400547308 */ /* 0x000ff00000000800 */
[----:B------:R-:W-:Y:S01]  /*14bc0*/  MUFU.EX2 R83, R83 ;  /* 0x0000005300537308 */ /* 0x000fe20000000800 */
[----:B---3--:R-:W-:-:S02]  /*14bd0*/  FMNMX.FTZ R6, R10, R11, !PT ;  /* 0x0000000b0a067209 */ /* 0x008fc40007810000 */
[----:B------:R-:W-:Y:S05]  /*14be0*/  LDSM.16.MT88.4 R8, [R213+0x5000] ;  /* 0x00500000d508783b */ /* 0x000fea0000004200 */
        /* <DEDUP_REMOVED lines=31> */
[----:B-1----:R-:W-:Y:S01]  /*14de0*/  F2FP.BF16.F32.PACK_AB R32, R120, R163 ;  /* 0x000000a37820723e */ /* 0x002fe200000010ff */
[--C-:B------:R-:W-:Y:S01]  /*14df0*/  FFMA.FTZ R106, R98, UR4, -R50.reuse ;  /* 0x00000004626a7c23 */ /* 0x100fe20008010832 */
[----:B--2---:R-:W-:Y:S01]  /*14e00*/  F2FP.BF16.F32.PACK_AB R34, R116, R155 ;  /* 0x0000009b7422723e */ /* 0x004fe200000010ff */
        /* <DEDUP_REMOVED lines=77> */
[----:B------:R-:W5:Y:S01]  /*152e0*/  LDSM.16.MT88.4 R24, [R213+0x5c00] ;  /* 0x005c0000d518783b */ /* 0x000f620000004200 */
        /* <DEDUP_REMOVED lines=97> */
[----:B------:R-:W3:Y:S03]  /*15900*/  MUFU.EX2 R76, R76 ;  /* 0x0000004c004c7308 */ /* 0x000ee60000000800 */
[----:B------:R-:W-:Y:S01]  /*15910*/  HMMA.16816.F32.BF16 R28, R12, R18, R28 ;  /* 0x000000120c1c723c */ /* 0x000fe2000004181c */
[----:B------:R-:W4:Y:S04]  /*15920*/  LDSM.16.MT88.4 R16, [R214+0x7000] ;  /* 0x00700000d610783b */ /* 0x000f280000004200 */
[----:B------:R-:W-:Y:S01]  /*15930*/  MUFU.EX2 R75, R75 ;  /* 0x0000004b004b7308 */ /* 0x000fe20000000800 */
[----:B--2---:R-:W-:-:S07]  /*15940*/  F2FP.BF16.F32.PACK_AB R35, R185, R144 ;  /* 0x00000090b923723e */ /* 0x004fce00000010ff */
        /* <DEDUP_REMOVED lines=8> */
[C---:B-1----:R-:W-:Y:S03]  /*159d0*/  HMMA.16816.F32.BF16 R20, R32.reuse, R4, R20 ;  /* 0x000000042014723c */ /* 0x042fe60000041814 */
[----:B------:R-:W1:Y:S01]  /*159e0*/  MUFU.EX2 R191, R191 ;  /* 0x000000bf00bf7308 */ /* 0x000e620000000800 */
[C---:B--2---:R-:W-:Y:S01]  /*159f0*/  F2FP.BF16.F32.PACK_AB R14, R74.reuse, R75 ;  /* 0x0000004b4a0e723e */ /* 0x044fe200000010ff */
[----:B------:R-:W-:Y:S01]  /*15a00*/  FADD.FTZ R75, R75, R76 ;  /* 0x0000004c4b4b7221 */ /* 0x000fe20000010000 */
[----:B------:R-:W-:Y:S01]  /*15a10*/  HMMA.16816.F32.BF16 R28, R32, R6, R28 ;  /* 0x00000006201c723c */ /* 0x000fe2000004181c */
[----:B------:R-:W2:Y:S02]  /*15a20*/  LDSM.16.MT88.4 R4, [R214+0x7400] ;  /* 0x00740000d604783b */ /* 0x000ea40000004200 */
[----:B------:R-:W-:Y:S02]  /*15a30*/  FADD.FTZ R74, R74, R75 ;  /* 0x0000004b4a4a7221 */ /* 0x000fe40000010000 */
        /* <DEDUP_REMOVED lines=8> */
[----:B------:R-:W-:Y:S01]  /*15ac0*/  HMMA.16816.F32.BF16 R132, R12, R10, R132 ;  /* 0x0000000a0c84723c */ /* 0x000fe20000041884 */
[----:B------:R-:W4:Y:S01]  /*15ad0*/  MUFU.EX2 R70, R70 ;  /* 0x0000004600467308 */ /* 0x000f220000000800 */
[----:B------:R-:W5:Y:S01]  /*15ae0*/  LDSM.16.MT88.4 R8, [R213+0x7800] ;  /* 0x00780000d508783b */ /* 0x000f620000004200 */
[----:B-1----:R-:W-:Y:S01]  /*15af0*/  F2FP.BF16.F32.PACK_AB R32, R72, R73 ;  /* 0x000000494820723e */ /* 0x002fe200000010ff */
[----:B------:R-:W-:-:S02]  /*15b00*/  FADD.FTZ R73, R73, R74 ;  /* 0x0000004a49497221 */ /* 0x000fc40000010000 */
[C---:B------:R-:W-:Y:S02]  /*15b10*/  HMMA.16816.F32.BF16 R20, R12.reuse, R16, R20 ;  /* 0x000000100c14723c */ /* 0x040fe40000041814 */
[----:B------:R-:W-:Y:S01]  /*15b20*/  FADD.FTZ R72, R72, R73 ;  /* 0x0000004948487221 */ /* 0x000fe20000010000 */
[----:B------:R-:W-:Y:S03]  /*15b30*/  MUFU.EX2 R162, R162 ;  /* 0x000000a200a27308 */ /* 0x000fe60000000800 */
[----:B------:R-:W-:Y:S01]  /*15b40*/  HMMA.16816.F32.BF16 R28, R12, R18, R28 ;  /* 0x000000120c1c723c */ /* 0x000fe2000004181c */
[----:B------:R-:W-:-:S04]  /*15b50*/  FADD.FTZ R17, R167, R130 ;  /* 0x00000082a7117221 */ /* 0x000fc80000010000 */
[----:B------:R-:W1:Y:S01]  /*15b60*/  MUFU.EX2 R183, R183 ;  /* 0x000000b700b77308 */ /* 0x000e620000000800 */
[----:B------:R-:W-:Y:S01]  /*15b70*/  FADD.FTZ R126, R126, R17 ;  /* 0x000000117e7e7221 */ /* 0x000fe20000010000 */
[----:B----4-:R-:W-:Y:S01]  /*15b80*/  F2FP.BF16.F32.PACK_AB R34, R70, R71 ;  /* 0x000000474622723e */ /* 0x010fe200000010ff */
[----:B------:R-:W4:Y:S01]  /*15b90*/  LDSM.16.MT88.4 R16, [R214+0x7800] ;  /* 0x00780000d610783b */ /* 0x000f220000004200 */
[----:B------:R-:W-:Y:S01]  /*15ba0*/  FADD.FTZ R71, R71, R72 ;  /* 0x0000004847477221 */ /* 0x000fe20000010000 */
[----:B------:R-:W-:-:S03]  /*15bb0*/  FADD.FTZ R161, R161, R126 ;  /* 0x0000007ea1a17221 */ /* 0x000fc60000010000 */
[----:B------:R-:W-:Y:S01]  /*15bc0*/  MUFU.EX2 R164, R164 ;  /* 0x000000a400a47308 */ /* 0x000fe20000000800 */
[----:B------:R-:W-:Y:S01]  /*15bd0*/  FADD.FTZ R12, R118, R161 ;  /* 0x000000a1760c7221 */ /* 0x000fe20000010000 */
[----:B------:R-:W-:Y:S01]  /*15be0*/  FADD.FTZ R70, R70, R71 ;  /* 0x0000004746467221 */ /* 0x000fe20000010000 */
[----:B------:R-:W-:Y:S02]  /*15bf0*/  FFMA.FTZ R118, R157, UR4, -R88 ;  /* 0x000000049d767c23 */ /* 0x000fe40008010858 */
[----:B------:R-:W-:-:S03]  /*15c00*/  FADD.FTZ R153, R153, R12 ;  /* 0x0000000c99997221 */ /* 0x000fc60000010000 */
        /* <DEDUP_REMOVED lines=55> */
[----:B------:R-:W-:Y:S02]  /*15f80*/  FFMA.FTZ R0, R97, UR4, -R50 ;  /* 0x0000000461007c23 */ /* 0x000fe40008010832 */
[----:B------:R-:W-:Y:S02]  /*15f90*/  FADD.FTZ R2, R2, R105 ;  /* 0x0000006902027221 */ /* 0x000fe40000010000 */
[----:B------:R-:W1:Y:S01]  /*15fa0*/  MUFU.EX2 R25, R25 ;  /* 0x0000001900197308 */ /* 0x000e620000000800 */
[----:B---3--:R-:W-:Y:S01]  /*15fb0*/  F2FP.BF16.F32.PACK_AB R4, R64, R65 ;  /* 0x000000414004723e */ /* 0x008fe200000010ff */
        /* <DEDUP_REMOVED lines=22> */
[----:B------:R-:W-:Y:S01]  /*16120*/  HMMA.16816.F32.BF16 R20, R4, R12, R20 ;  /* 0x0000000c0414723c */ /* 0x000fe20000041814 */
[----:B------:R-:W-:Y:S01]  /*16130*/  MUFU.EX2 R59, R59 ;  /* 0x0000003b003b7308 */ /* 0x000fe20000000800 */
[----:B------:R-:W-:-:S04]  /*16140*/  FADD.FTZ R147, R147, R140 ;  /* 0x0000008c93937221 */ /* 0x000fc80000010000 */
[----:B------:R-:W-:Y:S01]  /*16150*/  FADD.FTZ R142, R142, R147 ;  /* 0x000000938e8e7221 */ /* 0x000fe20000010000 */
[C---:B------:R-:W-:Y:S01]  /*16160*/  HMMA.16816.F32.BF16 R28, R4.reuse, R14, R28 ;  /* 0x0000000e041c723c */ /* 0x040fe2000004181c */
[----:B------:R-:W2:Y:S01]  /*16170*/  LDSM.16.MT88.4 R12, [R213+0x8000] ;  /* 0x00800000d50c783b */ /* 0x000ea20000004200 */
        /* <DEDUP_REMOVED lines=94> */
[C---:B--2---:R-:W-:Y:S01]  /*16760*/  HMMA.16816.F32.BF16 R20, R4.reuse, R12, R20 ;  /* 0x0000000c0414723c */ /* 0x044fe20000041814 */
[----:B-----5:R-:W2:Y:S01]  /*16770*/  LDSM.16.MT88.4 R8, [R213+0x8c00] ;  /* 0x008c0000d508783b */ /* 0x020ea20000004200 */
        /* <DEDUP_REMOVED lines=29> */
.L_x_2630:
        /* <DEDUP_REMOVED lines=18> */
.L_x_2640:
[----:B------:R-:W-:Y:S04]  /*16a70*/  DEPBAR.LE SB0, 0x0 ;  /* 0x000080000000791a */ /* 0x000fe80000000000 */
[----:B------:R-:W-:Y:S01]  /*16a80*/  BAR.SYNC.DEFER_BLOCKING 0x0 ;  /* 0x0000000000007b1d */ /* 0x000fe20000010000 */
[----:B------:R-:W-:Y:S01]  /*16a90*/  PLOP3.LUT P0, PT, PT, PT, UP0, 0x40, 0x0 ;  /* 0x000000000000781c */ /* 0x000fe20003f0e808 */
[----:B------:R-:W-:Y:S01]  /*16aa0*/  VIADD R228, R228, 0xffffffff ;  /* 0xffffffffe4e47836 */ /* 0x000fe20000000000 */
[----:B------:R-:W-:Y:S01]  /*16ab0*/  MOV R10, R231 ;  /* 0x000000e7000a7202 */ /* 0x000fe20000000f00 */
[----:B------:R-:W-:Y:S10]  /*16ac0*/  IMAD.MOV.U32 R5, RZ, RZ, R230 ;  /* 0x000000ffff057224 */ /* 0x000ff400078e00e6 */
[----:B------:R-:W-:Y:S05]  /*16ad0*/  @P0 BRA `(.L_x_2637) ;  /* 0x0000000000f40947 */ /* 0x000fea0003800000 */
[----:B------:R-:W1:Y:S02]  /*16ae0*/  LDC R0, c[0x0][0x380] ;  /* 0x0000e000ff007b82 */ /* 0x000e640000000800 */
[-C--:B-1----:R-:W-:Y:S04]  /*16af0*/  IABS R2, R0.reuse ;  /* 0x0000000000027213 */ /* 0x082fe80000000000 */
[----:B------:R-:W1:Y:S10]  /*16b00*/  I2F.RP R7, R2 ;  /* 0x0000000200077306 */ /* 0x000e740000209400 */
[----:B-1----:R-:W1:Y:S02]  /*16b10*/  MUFU.RCP R3, R7 ;  /* 0x0000000700037308 */ /* 0x002e640000001000 */
[----:B-1----:R-:W-:Y:S01]  /*16b20*/  VIADD R8, R3, 0xffffffe ;  /* 0x0ffffffe03087836 */ /* 0x002fe20000000000 */
[----:B------:R-:W-:Y:S07]  /*16b30*/  SHF.L.U32 R3, R228, 0x8, RZ ;  /* 0x00000008e4037819 */ /* 0x000fee00000006ff */
[----:B------:R-:W1:Y:S01]  /*16b40*/  F2I.FTZ.U32.TRUNC.NTZ R9, R8 ;  /* 0x0000000800097305 */ /* 0x000e62000021f000 */
[----:B------:R-:W-:Y:S01]  /*16b50*/  IABS R4, R3 ;  /* 0x0000000300047213 */ /* 0x000fe20000000000 */
[C---:B------:R-:W-:Y:S01]  /*16b60*/  VIADD R11, R3.reuse, 0x100 ;  /* 0x00000100030b7836 */ /* 0x040fe20000000000 */
[-C--:B------:R-:W-:Y:S04]  /*16b70*/  LOP3.LUT R3, R3, R0.reuse, RZ, 0x3c, !PT ;  /* 0x0000000003037212 */ /* 0x080fe800078e3cff */
[----:B------:R-:W-:Y:S02]  /*16b80*/  IABS R6, R11 ;  /* 0x0000000b00067213 */ /* 0x000fe40000000000 */
[----:B------:R-:W-:Y:S02]  /*16b90*/  ISETP.GE.AND P0, PT, R3, RZ, PT ;  /* 0x000000ff0300720c */ /* 0x000fe40003f06270 */
[----:B------:R-:W-:Y:S01]  /*16ba0*/  LOP3.LUT R11, R11, R0, RZ, 0x3c, !PT ;  /* 0x000000000b0b7212 */ /* 0x000fe200078e3cff */
[--C-:B-1----:R-:W-:Y:S03]  /*16bb0*/  IMAD.MOV R5, RZ, RZ, -R9.reuse ;  /* 0x000000ffff057224 */ /* 0x102fe600078e0a09 */
[----:B------:R-:W-:Y:S01]  /*16bc0*/  ISETP.GE.AND P2, PT, R11, RZ, PT ;  /* 0x000000ff0b00720c */ /* 0x000fe20003f46270 */
        /* <DEDUP_REMOVED lines=46> */
.L_x_2637:
        /* <DEDUP_REMOVED lines=24> */
[----:B------:R-:W-:Y:S01]  /*17030*/  ISETP.GT.AND P0, PT, R228, R219, PT ;  /* 0x000000dbe400720c */ /* 0x000fe20003f04270 */
        /* <DEDUP_REMOVED lines=87> */
[----:B------:R3:W1:Y:S01]  /*175b0*/  MUFU.TANH R157, R14 ;  /* 0x0000000e009d7308 */ /* 0x0006620000002400 */
[----:B-----5:R-:W5:Y:S09]  /*175c0*/  LDSM.16.M88.4 R8, [R210] ;  /* 0x00000000d208783b */ /* 0x020f720000000200 */
        /* <DEDUP_REMOVED lines=23> */
[----:B--2---:R-:W-:Y:S05]  /*17740*/  FMUL.FTZ R12, R30, UR10 ;  /* 0x0000000a1e0c7c20 */ /* 0x004fea0008410000 */
[----:B------:R-:W2:Y:S02]  /*17750*/  MUFU.TANH R239, R239 ;  /* 0x000000ef00ef7308 */ /* 0x000ea40000002400 */
[----:B------:R-:W-:Y:S01]  /*17760*/  FMUL.FTZ R29, R29, UR10 ;  /* 0x0000000a1d1d7c20 */ /* 0x000fe20008410000 */
[----:B---3--:R-:W-:Y:S01]  /*17770*/  FMUL.FTZ R14, R32, UR10 ;  /* 0x0000000a200e7c20 */ /* 0x008fe20008410000 */
[----:B----4-:R-:W-:Y:S01]  /*17780*/  FMUL.FTZ R16, R34, UR10 ;  /* 0x0000000a22107c20 */ /* 0x010fe20008410000 */
[----:B------:R-:W-:Y:S01]  /*17790*/  FMUL.FTZ R31, R31, UR10 ;  /* 0x0000000a1f1f7c20 */ /* 0x000fe20008410000 */
[----:B------:R-:W-:Y:S04]  /*177a0*/  FMUL.FTZ R33, R33, UR10 ;  /* 0x0000000a21217c20 */ /* 0x000fe80008410000 */
[----:B------:R3:W4:Y:S01]  /*177b0*/  MUFU.TANH R191, R28 ;  /* 0x0000001c00bf7308 */ /* 0x0007220000002400 */
[----:B------:R-:W-:Y:S01]  /*177c0*/  FMUL.FTZ R35, R35, UR10 ;  /* 0x0000000a23237c20 */ /* 0x000fe20008410000 */
[----:B-1----:R-:W-:Y:S01]  /*177d0*/  FMUL.FTZ R24, R38, UR10 ;  /* 0x0000000a26187c20 */ /* 0x002fe20008410000 */
[----:B------:R-:W-:Y:S01]  /*177e0*/  FMUL.FTZ R18, R36, UR10 ;  /* 0x0000000a24127c20 */ /* 0x000fe20008410000 */
[----:B------:R-:W-:Y:S01]  /*177f0*/  FMUL.FTZ R37, R37, UR10 ;  /* 0x0000000a25257c20 */ /* 0x000fe20008410000 */
[----:B------:R-:W-:Y:S05]  /*17800*/  FMUL.FTZ R39, R39, UR10 ;  /* 0x0000000a27277c20 */ /* 0x000fea0008410000 */
[----:B------:R-:W1:Y:S01]  /*17810*/  MUFU.TANH R13, R13 ;  /* 0x0000000d000d7308 */ /* 0x000e620000002400 */
[----:B------:R-:W-:Y:S01]  /*17820*/  FMUL.FTZ R34, R43, UR10 ;  /* 0x0000000a2b227c20 */ /* 0x000fe20008410000 */
[----:B------:R-:W-:Y:S01]  /*17830*/  FMUL.FTZ R26, R40, UR10 ;  /* 0x0000000a281a7c20 */ /* 0x000fe20008410000 */
[C---:B-----5:R-:W-:Y:S07]  /*17840*/  HMMA.16816.F32.BF16 R44, R192.reuse, R8, R44 ;  /* 0x00000008c02c723c */ /* 0x060fee000004182c */
[----:B------:R-:W1:Y:S01]  /*17850*/  MUFU.TANH R15, R15 ;  /* 0x0000000f000f7308 */ /* 0x000e620000002400 */
[----:B---3--:R-:W-:Y:S03]  /*17860*/  FMUL.FTZ R28, R41, UR10 ;  /* 0x0000000a291c7c20 */ /* 0x008fe60008410000 */
[----:B------:R-:W-:Y:S01]  /*17870*/  FMUL.FTZ R41, R42, UR10 ;  /* 0x0000000a2a297c20 */ /* 0x000fe20008410000 */
[C---:B------:R-:W-:Y:S01]  /*17880*/  HMMA.16816.F32.BF16 R48, R192.reuse, R10, R48 ;  /* 0x0000000ac030723c */ /* 0x040fe20000041830 */
[----:B------:R-:W3:Y:S04]  /*17890*/  LDSM.16.M88.4 R8, [R206] ;  /* 0x00000000ce08783b */ /* 0x000ee80000000200 */
[----:B------:R-:W1:Y:S01]  /*178a0*/  MUFU.TANH R17, R17 ;  /* 0x0000001100117308 */ /* 0x000e620000002400 */
[C---:B------:R-:W-:Y:S09]  /*178b0*/  HMMA.16816.F32.BF16 R52, R192.reuse, R4, R52 ;  /* 0x00000004c034723c */ /* 0x040ff20000041834 */
[----:B------:R-:W1:Y:S01]  /*178c0*/  MUFU.TANH R19, R19 ;  /* 0x0000001300137308 */ /* 0x000e620000002400 */
[C---:B------:R-:W-:Y:S01]  /*178d0*/  HMMA.16816.F32.BF16 R56, R192.reuse, R6, R56 ;  /* 0x00000006c038723c */ /* 0x040fe20000041838 */
[----:B------:R-:W5:Y:S02]  /*178e0*/  LDSM.16.M88.4 R4, [R205] ;  /* 0x00000000cd04783b */ /* 0x000f640000000200 */
        /* <DEDUP_REMOVED lines=18> */
[C---:B---3--:R-:W-:Y:S03]  /*17a10*/  HMMA.16816.F32.BF16 R60, R192.reuse, R8, R60 ;  /* 0x00000008c03c723c */ /* 0x048fe6000004183c */
[----:B------:R-:W-:Y:S03]  /*17a20*/  FMUL.FTZ R54, R59, UR10 ;  /* 0x0000000a3b367c20 */ /* 0x000fe60008410000 */
[----:B------:R-:W3:Y:S01]  /*17a30*/  MUFU.TANH R198, R57 ;  /* 0x0000003900c67308 */ /* 0x000ee20000002400 */
[C---:B------:R-:W-:Y:S01]  /*17a40*/  HMMA.16816.F32.BF16 R64, R192.reuse, R10, R64 ;  /* 0x0000000ac040723c */ /* 0x040fe20000041840 */
[----:B------:R-:W2:Y:S08]  /*17a50*/  LDSM.16.M88.4 R8, [R204] ;  /* 0x00000000cc08783b */ /* 0x000eb00000000200 */
[----:B------:R-:W1:Y:S01]  /*17a60*/  MUFU.TANH R27, R27 ;  /* 0x0000001b001b7308 */ /* 0x000e620000002400 */
[C---:B-----5:R-:W-:Y:S09]  /*17a70*/  HMMA.16816.F32.BF16 R68, R192.reuse, R4, R68 ;  /* 0x00000004c044723c */ /* 0x060ff20000041844 */
        /* <DEDUP_REMOVED lines=20> */
[C---:B--2---:R-:W-:Y:S03]  /*17bc0*/  HMMA.16816.F32.BF16 R76, R192.reuse, R8, R76 ;  /* 0x00000008c04c723c */ /* 0x044fe6000004184c */
[----:B------:R-:W-:Y:S01]  /*17bd0*/  FMUL.FTZ R73, R73, UR10 ;  /* 0x0000000a49497c20 */ /* 0x000fe20008410000 */
[----:B------:R-:W-:Y:S03]  /*17be0*/  FMUL.FTZ R71, R74, UR10 ;  /* 0x0000000a4a477c20 */ /* 0x000fe60008410000 */
[----:B------:R2:W1:Y:S01]  /*17bf0*/  MUFU.TANH R240, R64 ;  /* 0x0000004000f07308 */ /* 0x0004620000002400 */
[C---:B------:R-:W-:Y:S01]  /*17c00*/  HMMA.16816.F32.BF16 R80, R192.reuse, R10, R80 ;  /* 0x0000000ac050723c */ /* 0x040fe20000041850 */
[----:B------:R-:W4:Y:S08]  /*17c10*/  LDSM.16.M88.4 R8, [R202] ;  /* 0x00000000ca08783b */ /* 0x000f300000000200 */
        /* <DEDUP_REMOVED lines=21> */
[C---:B----4-:R-:W-:Y:S03]  /*17d70*/  HMMA.16816.F32.BF16 R92, R192.reuse, R8, R92 ;  /* 0x00000008c05c723c */ /* 0x050fe6000004185c */
[----:B--2---:R-:W-:Y:S01]  /*17d80*/  FMUL.FTZ R64, R90, UR10 ;  /* 0x0000000a5a407c20 */ /* 0x004fe20008410000 */
[----:B------:R-:W-:Y:S04]  /*17d90*/  FMUL.FTZ R87, R91, UR10 ;  /* 0x0000000a5b577c20 */ /* 0x000fe80008410000 */
[----:B------:R2:W4:Y:S01]  /*17da0*/  MUFU.TANH R250, R88 ;  /* 0x0000005800fa7308 */ /* 0x0005220000002400 */
[C---:B------:R-:W-:Y:S01]  /*17db0*/  HMMA.16816.F32.BF16 R96, R192.reuse, R10, R96 ;  /* 0x0000000ac060723c */ /* 0x040fe20000041860 */
[----:B------:R-:W1:Y:S08]  /*17dc0*/  LDSM.16.M88.4 R8, [R200] ;  /* 0x00000000c808783b */ /* 0x000e700000000200 */
[----:B------:R-:W1:Y:S02]  /*17dd0*/  MUFU.TANH R158, R79 ;  /* 0x0000004f009e7308 */ /* 0x000e640000002400 */
[----:B---3--:R-:W-:Y:S01]  /*17de0*/  FMUL.FTZ R77, R89, UR10 ;  /* 0x0000000a594d7c20 */ /* 0x008fe20008410000 */
[C---:B-----5:R-:W-:Y:S07]  /*17df0*/  HMMA.16816.F32.BF16 R100, R192.reuse, R4, R100 ;  /* 0x00000004c064723c */ /* 0x060fee0000041864 */
[----:B------:R-:W3:Y:S01]  /*17e00*/  MUFU.TANH R178, R83 ;  /* 0x0000005300b27308 */ /* 0x000ee20000002400 */
[C---:B------:R-:W-:Y:S01]  /*17e10*/  HMMA.16816.F32.BF16 R104, R192.reuse, R6, R104 ;  /* 0x00000006c068723c */ /* 0x040fe20000041868 */
[----:B------:R-:W5:Y:S02]  /*17e20*/  LDSM.16.M88.4 R4, [R150] ;  /* 0x000000009604783b */ /* 0x000f640000000200 */
[----:B------:R-:W-:Y:S01]  /*17e30*/  FMUL.FTZ R93, R93, UR10 ;  /* 0x0000000a5d5d7c20 */ /* 0x000fe20008410000 */
[----:B------:R-:W-:Y:S01]  /*17e40*/  FMUL.FTZ R68, R92, UR10 ;  /* 0x0000000a5c447c20 */ /* 0x000fe20008410000 */
[----:B--2---:R-:W-:Y:S04]  /*17e50*/  FMUL.FTZ R88, R95, UR10 ;  /* 0x0000000a5f587c20 */ /* 0x004fe80008410000 */
[----:B------:R2:W1:Y:S02]  /*17e60*/  MUFU.TANH R152, R84 ;  /* 0x0000005400987308 */ /* 0x0004640000002400 */
[----:B------:R-:W-:Y:S01]  /*17e70*/  FMUL.FTZ R92, R94, UR10 ;  /* 0x0000000a5e5c7c20 */ /* 0x000fe20008410000 */
[----:B------:R-:W-:Y:S01]  /*17e80*/  FMUL.FTZ R76, R96, UR10 ;  /* 0x0000000a604c7c20 */ /* 0x000fe20008410000 */
[----:B------:R-:W-:Y:S01]  /*17e90*/  FMUL.FTZ R98, R98, UR10 ;  /* 0x0000000a62627c20 */ /* 0x000fe20008410000 */
[----:B------:R-:W-:Y:S05]  /*17ea0*/  FMUL.FTZ R99, R99, UR10 ;  /* 0x0000000a63637c20 */ /* 0x000fea0008410000 */
[----:B------:R-:W3:Y:S01]  /*17eb0*/  MUFU.TANH R190, R85 ;  /* 0x0000005500be7308 */ /* 0x000ee20000002400 */
[----:B------:R-:W-:Y:S01]  /*17ec0*/  FMUL.FTZ R101, R101, UR10 ;  /* 0x0000000a65657c20 */ /* 0x000fe20008410000 */
[----:B------:R-:W-:Y:S01]  /*17ed0*/  FMUL.FTZ R100, R100, UR10 ;  /* 0x0000000a64647c20 */ /* 0x000fe20008410000 */
[----:B------:R-:W-:Y:S01]  /*17ee0*/  FMUL.FTZ R102, R102, UR10 ;  /* 0x0000000a66667c20 */ /* 0x000fe20008410000 */
[----:B------:R-:W-:Y:S06]  /*17ef0*/  FMUL.FTZ R103, R103, UR10 ;  /* 0x0000000a67677c20 */ /* 0x000fec0008410000 */
[----:B------:R-:W3:Y:S01]  /*17f00*/  MUFU.TANH R196, R93 ;  /* 0x0000005d00c47308 */ /* 0x000ee20000002400 */
[----:B------:R-:W-:Y:S01]  /*17f10*/  FMUL.FTZ R105, R105, UR10 ;  /* 0x0000000a69697c20 */ /* 0x000fe20008410000 */
[C---:B-1----:R-:W-:Y:S03]  /*17f20*/  HMMA.16816.F32.BF16 R108, R192.reuse, R8, R108 ;  /* 0x00000008c06c723c */ /* 0x042fe6000004186c */
[----:B--2---:R-:W-:Y:S01]  /*17f30*/  FMUL.FTZ R84, R97, UR10 ;  /* 0x0000000a61547c20 */ /* 0x004fe20008410000 */
[----:B------:R-:W-:Y:S01]  /*17f40*/  FMUL.FTZ R104, R104, UR10 ;  /* 0x0000000a68687c20 */ /* 0x000fe20008410000 */
[----:B------:R-:W-:Y:S03]  /*17f50*/  FMUL.FTZ R106, R106, UR10 ;  /* 0x0000000a6a6a7c20 */ /* 0x000fe60008410000 */
[----:B------:R1:W2:Y:S01]  /*17f60*/  MUFU.TANH R177, R101 ;  /* 0x0000006500b17308 */ /* 0x0002a20000002400 */
[C---:B------:R-:W-:Y:S01]  /*17f70*/  HMMA.16816.F32.BF16 R112, R192.reuse, R10, R112 ;  /* 0x0000000ac070723c */ /* 0x040fe20000041870 */
[----:B------:R-:W4:Y:S01]  /*17f80*/  LDSM.16.M88.4 R8, [R148] ;  /* 0x000000009408783b */ /* 0x000f220000000200 */
[----:B------:R-:W-:Y:S04]  /*17f90*/  DEPBAR.LE SB0, 0x0 ;  /* 0x000080000000791a */ /* 0x000fe80000000000 */
[----:B------:R-:W-:Y:S03]  /*17fa0*/  FMUL.FTZ R107, R107, UR10 ;  /* 0x0000000a6b6b7c20 */ /* 0x000fe60008410000 */
[----:B------:R3:W1:Y:S01]  /*17fb0*/  MUFU.TANH R159, R105 ;  /* 0x00000069009f7308 */ /* 0x0006620000002400 */
[C---:B-----5:R-:W-:Y:S09]  /*17fc0*/  HMMA.16816.F32.BF16 R116, R192.reuse, R4, R116 ;  /* 0x00000004c074723c */ /* 0x060ff20000041874 */
[----:B------:R-:W2:Y:S01]  /*17fd0*/  MUFU.TANH R31, R31 ;  /* 0x0000001f001f7308 */ /* 0x000ea20000002400 */
[----:B------:R-:W-:Y:S01]  /*17fe0*/  BAR.SYNC.DEFER_BLOCKING 0x0 ;  /* 0x0000000000007b1d */ /* 0x000fe20000010000 */
[C---:B------:R-:W-:Y:S03]  /*17ff0*/  HMMA.16816.F32.BF16 R120, R192.reuse, R6, R120 ;  /* 0x00000006c078723c */ /* 0x040fe60000041878 */
[----:B------:R-:W-:Y:S01]  /*18000*/  FMUL.FTZ R237, R109, UR10 ;  /* 0x0000000a6ded7c20 */ /* 0x000fe20008410000 */
[----:B------:R-:W-:Y:S01]  /*18010*/  FMUL.FTZ R109, R110, UR10 ;  /* 0x0000000a6e6d7c20 */ /* 0x000fe20008410000 */
[----:B-1----:R-:W-:Y:S03]  /*18020*/  FMUL.FTZ R101, R111, UR10 ;  /* 0x0000000a6f657c20 */ /* 0x002fe60008410000 */
[----:B------:R-:W1:Y:S03]  /*18030*/  MUFU.TANH R14, R14 ;  /* 0x0000000e000e7308 */ /* 0x000e660000002400 */
[----:B---3--:R-:W-:Y:S01]  /*18040*/  FMUL.FTZ R105, R112, UR10 ;  /* 0x0000000a70697c20 */ /* 0x008fe20008410000 */
[----:B------:R-:W-:Y:S01]  /*18050*/  FMUL.FTZ R95, R113, UR10 ;  /* 0x0000000a715f7c20 */ /* 0x000fe20008410000 */
[----:B------:R-:W-:Y:S01]  /*18060*/  FMUL.FTZ R93, R114, UR10 ;  /* 0x0000000a725d7c20 */ /* 0x000fe20008410000 */
[----:B------:R-:W-:Y:S01]  /*18070*/  FMUL.FTZ R85, R115, UR10 ;  /* 0x0000000a73557c20 */ /* 0x000fe20008410000 */
[----:B------:R-:W-:Y:S03]  /*18080*/  FMUL.FTZ R108, R108, UR10 ;  /* 0x0000000a6c6c7c20 */ /* 0x000fe60008410000 */
[----:B------:R-:W3:Y:S01]  /*18090*/  MUFU.TANH R33, R33 ;  /* 0x0000002100217308 */ /* 0x000ee20000002400 */
[----:B------:R-:W-:Y:S01]  /*180a0*/  FMUL.FTZ R83, R116, UR10 ;  /* 0x0000000a74537c20 */ /* 0x000fe20008410000 */
[----:B------:R-:W-:Y:S01]  /*180b0*/  FMUL.FTZ R79, R117, UR10 ;  /* 0x0000000a754f7c20 */ /* 0x000fe20008410000 */
[----:B------:R-:W-:Y:S01]  /*180c0*/  FMUL.FTZ R75, R118, UR10 ;  /* 0x0000000a764b7c20 */ /* 0x000fe20008410000 */
[----:B------:R-:W-:Y:S06]  /*180d0*/  FMUL.FTZ R65, R119, UR10 ;  /* 0x0000000a77417c20 */ /* 0x000fec0008410000 */
[----:B------:R-:W1:Y:S01]  /*180e0*/  MUFU.TANH R16, R16 ;  /* 0x0000001000107308 */ /* 0x000e620000002400 */
[C---:B----4-:R-:W-:Y:S03]  /*180f0*/  HMMA.16816.F32.BF16 R124, R192.reuse, R8, R124 ;  /* 0x00000008c07c723c */ /* 0x050fe6000004187c */
[----:B------:R-:W-:Y:S01]  /*18100*/  FMUL.FTZ R67, R120, UR10 ;  /* 0x0000000a78437c20 */ /* 0x000fe20008410000 */
[----:B------:R-:W-:Y:S01]  /*18110*/  FMUL.FTZ R63, R121, UR10 ;  /* 0x0000000a793f7c20 */ /* 0x000fe20008410000 */
[----:B------:R-:W-:Y:S04]  /*18120*/  FMUL.FTZ R61, R122, UR10 ;  /* 0x0000000a7a3d7c20 */ /* 0x000fe80008410000 */
[----:B------:R-:W4:Y:S01]  /*18130*/  MUFU.TANH R35, R35 ;  /* 0x0000002300237308 */ /* 0x000f220000002400 */
        /* <DEDUP_REMOVED lines=90> */
[----:B------:R-:W-:Y:S01]  /*186e0*/  ULEA UR8, -UR9, URZ, 0x8 ;  /* 0x0000003f09087291 */ /* 0x000fe2000f8e413f */
[----:B------:R-:W-:Y:S01]  /*186f0*/  PLOP3.LUT P0, PT, PT, PT, UP0, 0x40, 0x0 ;  /* 0x000000000000781c */ /* 0x000fe20003f0e808 */
[----:B------:R-:W-:Y:S02]  /*18700*/  ULDC.64 UR14, c[0x0][0x208] ;  /* 0x00008200000e7ab9 */ /* 0x000fe40000000a00 */
[----:B------:R-:W-:Y:S02]  /*18710*/  USHF.R.S32.HI UR7, URZ, 0x1f, UR8 ;  /* 0x0000001f3f077899 */ /* 0x000fe40008011408 */
[----:B------:R-:W-:Y:S04]  /*18720*/  IMAD.U32 R10, RZ, RZ, UR8 ;  /* 0x00000008ff0a7e24 */ /* 0x000fe8000f8e00ff */
[----:B------:R-:W-:Y:S04]  /*18730*/  MOV R7, UR7 ;  /* 0x0000000700077c02 */ /* 0x000fe80008000f00 */
[----:B------:R-:W-:Y:S05]  /*18740*/  @P0 BRA `(.L_x_2639) ;  /* 0x0000000000f40947 */ /* 0x000fea0003800000 */
[----:B------:R-:W2:Y:S01]  /*18750*/  LDC R0, c[0x0][0x380] ;  /* 0x0000e000ff007b82 */ /* 0x000ea20000000800 */
[----:B------:R-:W-:Y:S04]  /*18760*/  SHF.L.U32 R5, R228, 0x8, RZ ;  /* 0x00000008e4057819 */ /* 0x000fe800000006ff */
[----:B------:R-:W-:Y:S01]  /*18770*/  IABS R6, R5 ;  /* 0x0000000500067213 */ /* 0x000fe20000000000 */
[C---:B------:R-:W-:Y:S01]  /*18780*/  VIADD R11, R5.reuse, 0xffffff00 ;  /* 0xffffff00050b7836 */ /* 0x040fe20000000000 */
[-C--:B--2---:R-:W-:Y:S02]  /*18790*/  IABS R2, R0.reuse ;  /* 0x0000000000027213 */ /* 0x084fe40000000000 */
[-C--:B------:R-:W-:Y:S02]  /*187a0*/  LOP3.LUT R5, R5, R0.reuse, RZ, 0x3c, !PT ;  /* 0x0000000005057212 */ /* 0x080fe400078e3cff */
[----:B------:R-:W2:Y:S02]  /*187b0*/  I2F.RP R10, R2 ;  /* 0x00000002000a7306 */ /* 0x000ea40000209400 */
[----:B------:R-:W-:Y:S08]  /*187c0*/  ISETP.GE.AND P2, PT, R5, RZ, PT ;  /* 0x000000ff0500720c */ /* 0x000ff00003f46270 */
[----:B--2---:R-:W2:Y:S02]  /*187d0*/  MUFU.RCP R4, R10 ;  /* 0x0000000a00047308 */ /* 0x004ea40000001000 */
[----:B--2---:R-:W-:Y:S01]  /*187e0*/  VIADD R8, R4, 0xffffffe ;  /* 0x0ffffffe04087836 */ /* 0x004fe20000000000 */
[----:B------:R-:W-:Y:S02]  /*187f0*/  IABS R4, R11 ;  /* 0x0000000b00047213 */ /* 0x000fe40000000000 */
[----:B------:R-:W-:Y:S05]  /*18800*/  LOP3.LUT R11, R11, R0, RZ, 0x3c, !PT ;  /* 0x000000000b0b7212 */ /* 0x000fea00078e3cff */
[----:B------:R-:W2:Y:S01]  /*18810*/  F2I.FTZ.U32.TRUNC.NTZ R9, R8 ;  /* 0x0000000800097305 */ /* 0x000ea2000021f000 */
[----:B------:R-:W-:Y:S01]  /*18820*/  ISETP.GE.AND P0, PT, R11, RZ, PT ;  /* 0x000000ff0b00720c */ /* 0x000fe20003f06270 */
        /* <DEDUP_REMOVED lines=20> */
[----:B------:R-:W2:Y:S09]  /*18970*/  LDC R2, c[0x0][0x24c] ;  /* 0x00009300ff027b82 */ /* 0x000eb20000000800 */
[----:B------:R-:W-:Y:S02]  /*18980*/  @P4 IADD3 R8, R8, 0x1, RZ ;  /* 0x0000000108084810 */ /* 0x000fe40007ffe0ff */
[----:B------:R-:W-:Y:S03]  /*18990*/  @P5 VIADD R10, R10, 0x1 ;  /* 0x000000010a0a5836 */ /* 0x000fe60000000000 */
[----:B------:R-:W-:Y:S02]  /*189a0*/  @!P0 IMAD.MOV R8, RZ, RZ, -R8 ;  /* 0x000000ffff088224 */ /* 0x000fe400078e0a08 */
[----:B------:R-:W-:Y:S03]  /*189b0*/  @!P2 IADD3 R10, -R10, RZ, RZ ;  /* 0x000000ff0a0aa210 */ /* 0x000fe60007ffe1ff */
[C---:B------:R-:W-:Y:S02]  /*189c0*/  SEL R5, R9.reuse, R8, !P1 ;  /* 0x0000000809057207 */ /* 0x040fe40004800000 */
[----:B------:R-:W-:Y:S02]  /*189d0*/  SEL R9, R9, R10, !P1 ;  /* 0x0000000a09097207 */ /* 0x000fe40004800000 */
[-C--:B------:R-:W-:Y:S02]  /*189e0*/  LEA R90, P1, R5, R226.reuse, 0x2 ;  /* 0x000000e2055a7211 */ /* 0x080fe400078210ff */
[----:B-1----:R-:W-:Y:S02]  /*189f0*/  LEA R80, P0, R9, R226, 0x2 ;  /* 0x000000e209507211 */ /* 0x002fe400078010ff */
[-C--:B------:R-:W-:Y:S02]  /*18a00*/  LEA.HI.X.SX32 R91, R5, R227.reuse, 0x2, P1 ;  /* 0x000000e3055b7211 */ /* 0x080fe400008f16ff */
[C---:B------:R-:W-:Y:S01]  /*18a10*/  LEA.HI.X.SX32 R81, R9.reuse, R227, 0x2, P0 ;  /* 0x000000e309517211 */ /* 0x040fe200000f16ff */
[----:B------:R-:W-:Y:S02]  /*18a20*/  IMAD.IADD R9, R9, 0x1, -R5 ;  /* 0x0000000109097824 */ /* 0x000fe400078e0a05 */
[----:B------:R-:W3:Y:S01]  /*18a30*/  LDG.E R6, desc[UR14][R90.64] ;  /* 0x0000000e5a067981 */ /* 0x000ee2000c1e1900 */
[----:B------:R-:W1:Y:S01]  /*18a40*/  LDC.64 R4, c[0x0][0x230] ;  /* 0x00008c00ff047b82 */ /* 0x000e620000000a00 */
        /* <DEDUP_REMOVED lines=9> */
[CC--:B-1----:R-:W-:Y:S04]  /*18ae0*/  IMAD.WIDE.U32 R10, R6.reuse, R4.reuse, R10 ;  /* 0x00000004060a7225 */ /* 0x0c2fe800078e000a */
[----:B------:R-:W-:Y:S04]  /*18af0*/  IMAD R7, R7, R4, RZ ;  /* 0x0000000407077224 */ /* 0x000fe800078e02ff */
[----:B------:R-:W-:Y:S05]  /*18b00*/  IMAD R7, R6, R5, R7 ;  /* 0x0000000506077224 */ /* 0x000fea00078e0207 */
[----:B------:R-:W-:Y:S07]  /*18b10*/  IADD3 R7, R11, R7, RZ ;  /* 0x000000070b077210 */ /* 0x000fee0007ffe0ff */
.L_x_2639:
[C---:B------:R-:W-:Y:S04]  /*18b20*/  LEA R220, P0, R10.reuse, R220, 0x1 ;  /* 0x000000dc0adc7211 */ /* 0x040fe800078008ff */
[----:B------:R-:W-:Y:S02]  /*18b30*/  LEA.HI.X R221, R10, R221, R7, 0x1, P0 ;  /* 0x000000dd0add7211 */ /* 0x000fe400000f0c07 */
[----:B-1----:R-:W-:Y:S03]  /*18b40*/  IADD3 R80, P0, R220, UR5, RZ ;  /* 0x00000005dc507c10 */ /* 0x002fe6000ff1e0ff */
        /* <DEDUP_REMOVED lines=25> */
.L_x_2638:
        /* <DEDUP_REMOVED lines=26> */
[----:B------:R-:W-:Y:S02]  /*18e80*/  FMNMX.FTZ R5, R29, R0, !PT ;  /* 0x000000001d057209 */ /* 0x000fe40007810000 */
[----:B------:R-:W-:Y:S02]  /*18e90*/  FMNMX.FTZ R7, R31, R2, !PT ;  /* 0x000000021f077209 */ /* 0x000fe40007810000 */
[----:B-1----:R-:W-:Y:S02]  /*18ea0*/  FMNMX.FTZ R0, R14, R5, !PT ;  /* 0x000000050e007209 */ /* 0x002fe40007810000 */
        /* <DEDUP_REMOVED lines=137> */
[C---:B-1----:R-:W-:Y:S01]  /*19740*/  FMUL.FTZ R8, R22.reuse, R140 ;  /* 0x0000008c16087220 */ /* 0x042fe20000410000 */
[----:B------:R-:W-:Y:S01]  /*19750*/  FMUL.FTZ R9, R22, R141 ;  /* 0x0000008d16097220 */ /* 0x000fe20000410000 */
[--C-:B------:R-:W-:Y:S01]  /*19760*/  FFMA.FTZ R106, R47, UR4, -R48.reuse ;  /* 0x000000042f6a7c23 */ /* 0x100fe20008010830 */
[--C-:B------:R-:W-:Y:S01]  /*19770*/  FFMA.FTZ R149, R44, UR4, -R48.reuse ;  /* 0x000000042c957c23 */ /* 0x100fe20008010830 */
[----:B------:R-:W-:Y:S03]  /*19780*/  FFMA.FTZ R130, R179, UR4, -R48 ;  /* 0x00000004b3827c23 */ /* 0x000fe60008010830 */
[----:B------:R-:W-:Y:S01]  /*19790*/  MUFU.EX2 R188, R188 ;  /* 0x000000bc00bc7308 */ /* 0x000fe20000000800 */
[--C-:B------:R-:W-:Y:S01]  /*197a0*/  FFMA.FTZ R179, R18, UR4, -R50.reuse ;  /* 0x0000000412b37c23 */ /* 0x100fe20008010832 */
[----:B------:R-:W-:Y:S01]  /*197b0*/  FFMA.FTZ R241, R241, UR4, -R50 ;  /* 0x00000004f1f17c23 */ /* 0x000fe20008010832 */
[----:B------:R-:W1:Y:S01]  /*197c0*/  LDSM.16.MT88.4 R16, [R214+0x5000] ;  /* 0x00500000d610783b */ /* 0x000e620000004200 */
[--C-:B------:R-:W-:Y:S01]  /*197d0*/  FFMA.FTZ R176, R157, UR4, -R48.reuse ;  /* 0x000000049db07c23 */ /* 0x100fe20008010830 */
[----:B------:R-:W-:Y:S01]  /*197e0*/  FFMA.FTZ R157, R36, UR4, -R48 ;  /* 0x00000004249d7c23 */ /* 0x000fe20008010830 */
[--C-:B------:R-:W-:Y:S01]  /*197f0*/  FFMA.FTZ R119, R173, UR4, -R50.reuse ;  /* 0x00000004ad777c23 */ /* 0x100fe20008010832 */
[--C-:B------:R-:W-:Y:S03]  /*19800*/  FFMA.FTZ R128, R181, UR4, -R50.reuse ;  /* 0x00000004b5807c23 */ /* 0x100fe60008010832 */
[----:B------:R-:W-:Y:S01]  /*19810*/  MUFU.EX2 R241, R241 ;  /* 0x000000f100f17308 */ /* 0x000fe20000000800 */
[--C-:B------:R-:W-:Y:S01]  /*19820*/  FFMA.FTZ R121, R25, UR4, -R50.reuse ;  /* 0x0000000419797c23 */ /* 0x100fe20008010832 */
[----:B------:R-:W-:Y:S01]  /*19830*/  FFMA.FTZ R173, R26, UR4, -R50 ;  /* 0x000000041aad7c23 */ /* 0x000fe20008010832 */
[----:B------:R-:W2:Y:S01]  /*19840*/  LDSM.16.MT88.4 R36, [R214+0x5400] ;  /* 0x00540000d624783b */ /* 0x000ea20000004200 */
[--C-:B------:R-:W-:Y:S01]  /*19850*/  FFMA.FTZ R197, R175, UR4, -R48.reuse ;  /* 0x00000004afc57c23 */ /* 0x100fe20008010830 */
[----:B------:R-:W-:Y:S01]  /*19860*/  FFMA.FTZ R175, R41, UR4, -R48 ;  /* 0x0000000429af7c23 */ /* 0x000fe20008010830 */
[----:B------:R-:W-:Y:S01]  /*19870*/  FFMA.FTZ R172, R13, UR4, -R50 ;  /* 0x000000040dac7c23 */ /* 0x000fe20008010832 */
[--C-:B------:R-:W-:Y:S03]  /*19880*/  FFMA.FTZ R168, R165, UR4, -R48.reuse ;  /* 0x00000004a5a87c23 */ /* 0x100fe60008010830 */
[----:B------:R-:W3:Y:S01]  /*19890*/  MUFU.EX2 R180, R180 ;  /* 0x000000b400b47308 */ /* 0x000ee20000000800 */
[----:B------:R-:W-:Y:S01]  /*198a0*/  FFMA.FTZ R165, R45, UR4, -R48 ;  /* 0x000000042da57c23 */ /* 0x000fe20008010830 */
[--C-:B------:R-:W-:Y:S01]  /*198b0*/  FFMA.FTZ R131, R191, UR4, -R50.reuse ;  /* 0x00000004bf837c23 */ /* 0x100fe20008010832 */
[----:B------:R-:W-:Y:S01]  /*198c0*/  LDSM.16.MT88.4 R44, [R214+0x5800] ;  /* 0x00580000d62c783b */ /* 0x000fe20000004200 */
[--C-:B------:R-:W-:Y:S01]  /*198d0*/  FFMA.FTZ R191, R14, UR4, -R50.reuse ;  /* 0x000000040ebf7c23 */ /* 0x100fe20008010832 */
[----:B------:R-:W-:Y:S01]  /*198e0*/  FMUL.FTZ R13, R22, R137 ;  /* 0x00000089160d7220 */ /* 0x000fe20000410000 */
        /* <DEDUP_REMOVED lines=36> */
[----:B------:R-:W-:Y:S01]  /*19b30*/  FFMA.FTZ R55, R55, UR4, -R50 ;  /* 0x0000000437377c23 */ /* 0x000fe20008010832 */
[----:B------:R-:W-:Y:S01]  /*19b40*/  FMUL.FTZ R21, R4, UR4 ;  /* 0x0000000404157c20 */ /* 0x000fe20008410000 */
[----:B------:R-:W-:Y:S01]  /*19b50*/  FFMA.FTZ R194, R235, UR4, -R48 ;  /* 0x00000004ebc27c23 */ /* 0x000fe20008010830 */
[--C-:B------:R-:W-:Y:S01]  /*19b60*/  FFMA.FTZ R235, R163, UR4, -R50.reuse ;  /* 0x00000004a3eb7c23 */ /* 0x100fe20008010832 */
[----:B------:R-:W-:Y:S01]  /*19b70*/  FFMA.FTZ R163, R40, UR4, -R50 ;  /* 0x0000000428a37c23 */ /* 0x000fe20008010832 */
[----:B------:R-:W-:Y:S03]  /*19b80*/  FFMA.FTZ R103, R239, UR4, -R48 ;  /* 0x00000004ef677c23 */ /* 0x000fe60008010830 */
[----:B------:R-:W-:Y:S01]  /*19b90*/  MUFU.EX2 R119, R119 ;  /* 0x0000007700777308 */ /* 0x000fe20000000800 */
[----:B------:R-:W3:Y:S01]  /*19ba0*/  LDSM.16.MT88.4 R40, [R213+0x5400] ;  /* 0x00540000d528783b */ /* 0x000ee20000004200 */
[--C-:B------:R-:W-:Y:S01]  /*19bb0*/  FFMA.FTZ R239, R153, UR4, -R50.reuse ;  /* 0x0000000499ef7c23 */ /* 0x100fe20008010832 */
[----:B------:R-:W-:Y:S01]  /*19bc0*/  FFMA.FTZ R153, R52, UR4, -R50 ;  /* 0x0000000434997c23 */ /* 0x000fe20008010832 */
[--C-:B------:R-:W-:Y:S01]  /*19bd0*/  FFMA.FTZ R126, R27, UR4, -R48.reuse ;  /* 0x000000041b7e7c23 */ /* 0x100fe20008010830 */
[--C-:B------:R-:W-:Y:S01]  /*19be0*/  FFMA.FTZ R181, R24, UR4, -R48.reuse ;  /* 0x0000000418b57c23 */ /* 0x100fe20008010830 */
[----:B------:R-:W-:Y:S01]  /*19bf0*/  F2FP.BF16.F32.PACK_AB R24, R188, R192 ;  /* 0x000000c0bc18723e */ /* 0x000fe200000010ff */
[C---:B------:R-:W-:Y:S03]  /*19c00*/  FMUL.FTZ R4, R22.reuse, R144 ;  /* 0x0000009016047220 */ /* 0x040fe60000410000 */
[----:B------:R-:W4:Y:S01]  /*19c10*/  MUFU.EX2 R21, R21 ;  /* 0x0000001500157308 */ /* 0x000f220000000800 */
[----:B------:R-:W-:Y:S01]  /*19c20*/  FMUL.FTZ R5, R22, R145 ;  /* 0x0000009116057220 */ /* 0x000fe20000410000 */
[--C-:B------:R-:W-:Y:S01]  /*19c30*/  FFMA.FTZ R107, R15, UR4, -R48.reuse ;  /* 0x000000040f6b7c23 */ /* 0x100fe20008010830 */
[--C-:B------:R-:W-:Y:S01]  /*19c40*/  FFMA.FTZ R193, R12, UR4, -R48.reuse ;  /* 0x000000040cc17c23 */ /* 0x100fe20008010830 */
[----:B------:R-:W-:Y:S01]  /*19c50*/  FMUL.FTZ R12, R22, R136 ;  /* 0x00000088160c7220 */ /* 0x000fe20000410000 */
[--C-:B------:R-:W-:Y:S01]  /*19c60*/  FFMA.FTZ R114, R34, UR4, -R48.reuse ;  /* 0x0000000422727c23 */ /* 0x100fe20008010830 */
[----:B------:R-:W-:Y:S01]  /*19c70*/  FFMA.FTZ R127, R56, UR4, -R48 ;  /* 0x00000004387f7c23 */ /* 0x000fe20008010830 */
[----:B------:R-:W-:Y:S03]  /*19c80*/  FFMA.FTZ R56, R190, UR4, -R50 ;  /* 0x00000004be387c23 */ /* 0x000fe60008010832 */
[----:B------:R-:W-:Y:S01]  /*19c90*/  MUFU.EX2 R194, R194 ;  /* 0x000000c200c27308 */ /* 0x000fe20000000800 */
[----:B------:R-:W-:Y:S01]  /*19ca0*/  FFMA.FTZ R94, R54, UR4, -R48 ;  /* 0x00000004365e7c23 */ /* 0x000fe20008010830 */
[----:B------:R-:W-:Y:S01]  /*19cb0*/  FFMA.FTZ R54, R250, UR4, -R50 ;  /* 0x00000004fa367c23 */ /* 0x000fe20008010832 */
[----:B------:R-:W-:Y:S01]  /*19cc0*/  FFMA.FTZ R111, R69, UR4, -R48 ;  /* 0x00000004456f7c23 */ /* 0x000fe20008010830 */
[----:B------:R-:W-:Y:S01]  /*19cd0*/  FFMA.FTZ R69, R152, UR4, -R50 ;  /* 0x0000000498457c23 */ /* 0x000fe20008010832 */
[--C-:B------:R-:W-:Y:S01]  /*19ce0*/  FFMA.FTZ R243, R247, UR4, -R48.reuse ;  /* 0x00000004f7f37c23 */ /* 0x100fe20008010830 */
[--C-:B------:R-:W-:Y:S01]  /*19cf0*/  FFMA.FTZ R184, R251, UR4, -R48.reuse ;  /* 0x00000004fbb87c23 */ /* 0x100fe20008010830 */
[--C-:B------:R-:W-:Y:S03]  /*19d00*/  FFMA.FTZ R195, R183, UR4, -R48.reuse ;  /* 0x00000004b7c37c23 */ /* 0x100fe60008010830 */
[----:B------:R-:W5:Y:S01]  /*19d10*/  MUFU.EX2 R103, R103 ;  /* 0x0000006700677308 */ /* 0x000f620000000800 */
[C---:B----4-:R-:W-:Y:S01]  /*19d20*/  FMUL.FTZ R10, R21.reuse, R142 ;  /* 0x0000008e150a7220 */ /* 0x050fe20000410000 */
[C---:B------:R-:W-:Y:S01]  /*19d30*/  FMUL.FTZ R11, R21.reuse, R143 ;  /* 0x0000008f150b7220 */ /* 0x040fe20000410000 */
[C---:B------:R-:W-:Y:S01]  /*19d40*/  FMUL.FTZ R14, R21.reuse, R138 ;  /* 0x0000008a150e7220 */ /* 0x040fe20000410000 */
[----:B------:R-:W-:Y:S01]  /*19d50*/  LDSM.16.MT88.4 R140, [R214+0x8c00] ;  /* 0x008c0000d68c783b */ /* 0x000fe20000004200 */
[C---:B------:R-:W-:Y:S01]  /*19d60*/  FMUL.FTZ R15, R21.reuse, R139 ;  /* 0x0000008b150f7220 */ /* 0x040fe20000410000 */
[C---:B------:R-:W-:Y:S01]  /*19d70*/  FMUL.FTZ R6, R21.reuse, R146 ;  /* 0x0000009215067220 */ /* 0x040fe20000410000 */
[----:B------:R-:W-:Y:S03]  /*19d80*/  FMUL.FTZ R7, R21, R147 ;  /* 0x0000009315077220 */ /* 0x000fe60000410000 */
[----:B------:R-:W-:Y:S01]  /*19d90*/  MUFU.EX2 R243, R243 ;  /* 0x000000f300f37308 */ /* 0x000fe20000000800 */
[----:B------:R-:W-:Y:S01]  /*19da0*/  FFMA.FTZ R183, R35, UR4, -R48 ;  /* 0x0000000423b77c23 */ /* 0x000fe20008010830 */
[----:B------:R-:W-:Y:S01]  /*19db0*/  F2FP.BF16.F32.PACK_AB R35, R199, R168 ;  /* 0x000000a8c723723e */ /* 0x000fe200000010ff */
[----:B------:R-:W-:Y:S01]  /*19dc0*/  FFMA.FTZ R192, R22, R233, R192 ;  /* 0x000000e916c07223 */ /* 0x000fe200000100c0 */
[--C-:B------:R-:W-:Y:S01]  /*19dd0*/  FFMA.FTZ R123, R58, UR4, -R48.reuse ;  /* 0x000000043a7b7c23 */ /* 0x100fe20008010830 */
[--C-:B------:R-:W-:Y:S01]  /*19de0*/  FFMA.FTZ R86, R242, UR4, -R48.reuse ;  /* 0x00000004f2567c23 */ /* 0x100fe20008010830 */
[--C-:B------:R-:W-:Y:S01]  /*19df0*/  FFMA.FTZ R115, R62, UR4, -R48.reuse ;  /* 0x000000043e737c23 */ /* 0x100fe20008010830 */
[----:B------:R-:W-:Y:S03]  /*19e00*/  FFMA.FTZ R80, R248, UR4, -R48 ;  /* 0x00000004f8507c23 */ /* 0x000fe60008010830 */
[----:B------:R-:W4:Y:S01]  /*19e10*/  MUFU.EX2 R184, R184 ;  /* 0x000000b800b87308 */ /* 0x000f220000000800 */
[----:B-----5:R-:W-:Y:S01]  /*19e20*/  F2FP.BF16.F32.PACK_AB R25, R103, R194 ;  /* 0x000000c26719723e */ /* 0x020fe200000010ff */
[----:B------:R-:W-:Y:S01]  /*19e30*/  FFMA.FTZ R194, R21, R232, R194 ;  /* 0x000000e815c27223 */ /* 0x000fe200000100c2 */
[--C-:B------:R-:W-:Y:S01]  /*19e40*/  FFMA.FTZ R74, R252, UR4, -R48.reuse ;  /* 0x00000004fc4a7c23 */ /* 0x100fe20008010830 */
[--C-:B------:R-:W-:Y:S01]  /*19e50*/  FFMA.FTZ R97, R71, UR4, -R48.reuse ;  /* 0x0000000447617c23 */ /* 0x100fe20008010830 */
[----:B------:R-:W-:Y:S01]  /*19e60*/  FFMA.FTZ R70, R174, UR4, -R48 ;  /* 0x00000004ae467c23 */ /* 0x000fe20008010830 */
[----:B------:R-:W-:Y:S01]  /*19e70*/  FADD.FTZ R194, R103, R194 ;  /* 0x000000c267c27221 */ /* 0x000fe20000010000 */
        /* <DEDUP_REMOVED lines=10> */
[----:B----4-:R-:W-:Y:S01]  /*19f20*/  F2FP.BF16.F32.PACK_AB R27, R184, R243 ;  /* 0x000000f3b81b723e */ /* 0x010fe200000010ff */
[--C-:B------:R-:W-:Y:S01]  /*19f30*/  FFMA.FTZ R92, R92, UR4, -R48.reuse ;  /* 0x000000045c5c7c23 */ /* 0x100fe20008010830 */
[--C-:B------:R-:W-:Y:S01]  /*19f40*/  FFMA.FTZ R187, R187, UR4, -R48.reuse ;  /* 0x00000004bbbb7c23 */ /* 0x100fe20008010830 */
[--C-:B------:R-:W-:Y:S01]  /*19f50*/  FFMA.FTZ R155, R155, UR4, -R48.reuse ;  /* 0x000000049b9b7c23 */ /* 0x100fe20008010830 */
[--C-:B------:R-:W-:Y:S01]  /*19f60*/  FFMA.FTZ R101, R101, UR4, -R48.reuse ;  /* 0x0000000465657c23 */ /* 0x100fe20008010830 */
[--C-:B------:R-:W-:Y:S01]  /*19f70*/  FFMA.FTZ R85, R85, UR4, -R48.reuse ;  /* 0x0000000455557c23 */ /* 0x100fe20008010830 */
[----:B------:R-:W-:Y:S03]  /*19f80*/  FFMA.FTZ R109, R109, UR4, -R48 ;  /* 0x000000046d6d7c23 */ /* 0x000fe60008010830 */
[----:B------:R-:W4:Y:S01]  /*19f90*/  MUFU.EX2 R235, R235 ;  /* 0x000000eb00eb7308 */ /* 0x000f220000000800 */
[C---:B-1----:R-:W-:Y:S05]  /*19fa0*/  HMMA.16816.F32.BF16 R4, R24.reuse, R16, R4 ;  /* 0x000000101804723c */ /* 0x042fea0000041804 */
[----:B-----5:R-:W-:Y:S01]  /*19fb0*/  F2FP.BF16.F32.PACK_AB R32, R172, R239 ;  /* 0x000000efac20723e */ /* 0x020fe200000010ff */
[C---:B------:R-:W-:Y:S03]  /*19fc0*/  HMMA.16816.F32.BF16 R8, R24.reuse, R18, R8 ;  /* 0x000000121808723c */ /* 0x040fe60000041808 */
[----:B------:R-:W-:Y:S01]  /*19fd0*/  MUFU.EX2 R197, R197 ;  /* 0x000000c500c57308 */ /* 0x000fe20000000800 */
[----:B------:R-:W-:Y:S02]  /*19fe0*/  ISETP.GT.AND P0, PT, R228, R219, PT ;  /* 0x000000dbe400720c */ /* 0x000fe40003f04270 */
[----:B--2---:R-:W-:Y:S01]  /*19ff0*/  F2FP.BF16.F32.PACK_AB R33, R107, R176 ;  /* 0x000000b06b21723e */ /* 0x004fe200000010ff */
[C---:B------:R-:W-:Y:S06]  /*1a000*/  HMMA.16816.F32.BF16 R12, R24.reuse, R28, R12 ;  /* 0x0000001c180c723c */ /* 0x040fec000004180c */
[----:B------:R-:W1:Y:S01]  /*1a010*/  MUFU.EX2 R130, R130 ;  /* 0x0000008200827308 */ /* 0x000e620000000800 */
[C---:B------:R-:W-:Y:S01]  /*1a020*/  FMUL.FTZ R16, R22.reuse, R132 ;  /* 0x0000008416107220 */ /* 0x040fe20000410000 */
[----:B------:R-:W-:Y:S03]  /*1a030*/  FMUL.FTZ R17, R22, R133 ;  /* 0x0000008516117220 */ /* 0x000fe60000410000 */
[C---:B------:R-:W-:Y:S01]  /*1a040*/  FMUL.FTZ R18, R21.reuse, R134 ;  /* 0x0000008615127220 */ /* 0x040fe20000410000 */
[----:B------:R-:W-:Y:S04]  /*1a050*/  FMUL.FTZ R19, R21, R135 ;  /* 0x0000008715137220 */ /* 0x000fe80000410000 */
[----:B------:R-:W-:Y:S01]  /*1a060*/  MUFU.EX2 R128, R128 ;  /* 0x0000008000807308 */ /* 0x000fe20000000800 */
[----:B----4-:R-:W-:Y:S01]  /*1a070*/  F2FP.BF16.F32.PACK_AB R34, R164, R235 ;  /* 0x000000eba422723e */ /* 0x010fe200000010ff */
[----:B------:R-:W-:Y:S01]  /*1a080*/  FFMA.FTZ R21, R196, UR4, -R50 ;  /* 0x00000004c4157c23 */ /* 0x000fe20008010832 */
[----:B------:R-:W-:Y:S01]  /*1a090*/  FFMA.FTZ R22, R88, UR4, -R48 ;  /* 0x0000000458167c23 */ /* 0x000fe20008010830 */
[----:B------:R-:W-:Y:S01]  /*1a0a0*/  HMMA.16816.F32.BF16 R16, R24, R30, R16 ;  /* 0x0000001e1810723c */ /* 0x000fe20000041810 */
[----:B------:R-:W2:Y:S02]  /*1a0b0*/  LDSM.16.MT88.4 R28, [R213+0x5800] ;  /* 0x00580000d51c783b */ /* 0x000ea40000004200 */
[----:B------:R-:W-:Y:S03]  /*1a0c0*/  FFMA.FTZ R88, R185, UR4, -R50 ;  /* 0x00000004b9587c23 */ /* 0x000fe60008010832 */
[----:B------:R-:W4:Y:S01]  /*1a0d0*/  MUFU.EX2 R121, R121 ;  /* 0x0000007900797308 */ /* 0x000f220000000800 */
[--C-:B------:R-:W-:Y:S01]  /*1a0e0*/  FFMA.FTZ R135, R249, UR4, -R48.reuse ;  /* 0x00000004f9877c23 */ /* 0x100fe20008010830 */
[C---:B------:R-:W-:Y:S05]  /*1a0f0*/  HMMA.16816.F32.BF16 R4, R32.reuse, R36, R4 ;  /* 0x000000242004723c */ /* 0x040fea0000041804 */
[----:B------:R-:W-:Y:S03]  /*1a100*/  F2FP.BF16.F32.PACK_AB R24, R119, R160 ;  /* 0x000000a07718723e */ /* 0x000fe600000010ff */
[----:B------:R-:W-:Y:S01]  /*1a110*/  MUFU.EX2 R195, R195 ;  /* 0x000000c300c37308 */ /* 0x000fe20000000800 */
[C---:B------:R-:W-:Y:S01]  /*1a120*/  HMMA.16816.F32.BF16 R8, R32.reuse, R38, R8 ;  /* 0x000000262008723c */ /* 0x040fe20000041808 */
[----:B------:R-:W5:Y:S02]  /*1a130*/  LDSM.16.MT88.4 R36, [R214+0x5c00] ;  /* 0x005c0000d624783b */ /* 0x000f640000004200 */
[----:B-1----:R-:W-:Y:S01]  /*1a140*/  F2FP.BF16.F32.PACK_AB R25, R130, R197 ;  /* 0x000000c58219723e */ /* 0x002fe200000010ff */
[----:B------:R-:W-:Y:S02]  /*1a150*/  FFMA.FTZ R93, R93, UR4, -R48 ;  /* 0x000000045d5d7c23 */ /* 0x000fe40008010830 */
[C---:B---3--:R-:W-:Y:S03]  /*1a160*/  HMMA.16816.F32.BF16 R12, R32.reuse, R40, R12 ;  /* 0x00000028200c723c */ /* 0x048fe6000004180c */
[----:B------:R-:W1:Y:S02]  /*1a170*/  MUFU.EX2 R126, R126 ;  /* 0x0000007e007e7308 */ /* 0x000e640000000800 */
[----:B----4-:R-:W-:Y:S01]  /*1a180*/  F2FP.BF16.F32.PACK_AB R26, R121, R128 ;  /* 0x00000080791a723e */ /* 0x010fe200000010ff */
[----:B------:R-:W-:Y:S01]  /*1a190*/  HMMA.16816.F32.BF16 R16, R32, R42, R16 ;  /* 0x0000002a2010723c */ /* 0x000fe20000041810 */
[----:B------:R-:W3:Y:S06]  /*1a1a0*/  LDSM.16.MT88.4 R40, [R213+0x5c00] ;  /* 0x005c0000d528783b */ /* 0x000eec0000004200 */
[----:B------:R-:W-:Y:S01]  /*1a1b0*/  MUFU.EX2 R131, R131 ;  /* 0x0000008300837308 */ /* 0x000fe20000000800 */
[----:B------:R-:W-:Y:S03]  /*1a1c0*/  FADD.FTZ R243, R243, R194 ;  /* 0x000000c2f3f37221 */ /* 0x000fe60000010000 */
[----:B------:R-:W-:Y:S01]  /*1a1d0*/  FADD.FTZ R192, R188, R192 ;  /* 0x000000c0bcc07221 */ /* 0x000fe20000010000 */
[--C-:B------:R-:W-:Y:S01]  /*1a1e0*/  FFMA.FTZ R65, R65, UR4, -R48.reuse ;  /* 0x0000000441417c23 */ /* 0x100fe20008010830 */
[----:B------:R-:W-:Y:S04]  /*1a1f0*/  FFMA.FTZ R57, R57, UR4, -R48 ;  /* 0x0000000439397c23 */ /* 0x000fe80008010830 */
[----:B------:R-:W4:Y:S01]  /*1a200*/  MUFU.EX2 R124, R124 ;  /* 0x0000007c007c7308 */ /* 0x000f220000000800 */
        /* <DEDUP_REMOVED lines=20> */
[----:B------:R-:W-:Y:S01]  /*1a350*/  FFMA.FTZ R24, R84, UR4, -R50 ;  /* 0x0000000454187c23 */ /* 0x000fe20008010832 */
[----:B------:R-:W-:Y:S01]  /*1a360*/  FADD.FTZ R25, R107, R176 ;  /* 0x000000b06b197221 */ /* 0x000fe20000010000 */
[----:B------:R-:W-:Y:S03]  /*1a370*/  FFMA.FTZ R84, R189, UR4, -R48 ;  /* 0x00000004bd547c23 */ /* 0x000fe60008010830 */
[----:B------:R-:W-:Y:S01]  /*1a380*/  FADD.FTZ R26, R168, R25 ;  /* 0x00000019a81a7221 */ /* 0x000fe20000010000 */
[----:B------:R-:W-:Y:S01]  /*1a390*/  MUFU.EX2 R120, R120 ;  /* 0x0000007800787308 */ /* 0x000fe20000000800 */
[----:B------:R-:W-:Y:S02]  /*1a3a0*/  FADD.FTZ R235, R235, R172 ;  /* 0x000000acebeb7221 */ /* 0x000fe40000010000 */
[----:B------:R-:W-:Y:S02]  /*1a3b0*/  FADD.FTZ R26, R199, R26 ;  /* 0x0000001ac71a7221 */ /* 0x000fe40000010000 */
[----:B------:R-:W-:Y:S02]  /*1a3c0*/  FADD.FTZ R235, R164, R235 ;  /* 0x000000eba4eb7221 */ /* 0x000fe40000010000 */
[----:B------:R-:W-:Y:S03]  /*1a3d0*/  FADD.FTZ R197, R197, R26 ;  /* 0x0000001ac5c57221 */ /* 0x000fe60000010000 */
[----:B------:R-:W1:Y:S01]  /*1a3e0*/  MUFU.EX2 R183, R183 ;  /* 0x000000b700b77308 */ /* 0x000e620000000800 */
[----:B----4-:R-:W-:Y:S01]  /*1a3f0*/  F2FP.BF16.F32.PACK_AB R34, R118, R191 ;  /* 0x000000bf7622723e */ /* 0x010fe200000010ff */
[----:B------:R-:W-:Y:S01]  /*1a400*/  FADD.FTZ R160, R160, R235 ;  /* 0x000000eba0a07221 */ /* 0x000fe20000010000 */
[----:B------:R-:W-:Y:S03]  /*1a410*/  FADD.FTZ R130, R130, R197 ;  /* 0x000000c582827221 */ /* 0x000fe60000010000 */
[----:B------:R-:W-:Y:S01]  /*1a420*/  FADD.FTZ R133, R119, R160 ;  /* 0x000000a077857221 */ /* 0x000fe20000010000 */
[----:B------:R-:W-:Y:S03]  /*1a430*/  FADD.FTZ R195, R195, R130 ;  /* 0x00000082c3c37221 */ /* 0x000fe60000010000 */
[----:B------:R-:W-:Y:S01]  /*1a440*/  MUFU.EX2 R179, R179 ;  /* 0x000000b300b37308 */ /* 0x000fe20000000800 */
[----:B------:R-:W-:Y:S01]  /*1a450*/  FADD.FTZ R128, R128, R133 ;  /* 0x0000008580807221 */ /* 0x000fe20000010000 */
[----:B------:R-:W-:Y:S01]  /*1a460*/  FFMA.FTZ R133, R161, UR4, -R50 ;  /* 0x00000004a1857c23 */ /* 0x000fe20008010832 */
[----:B------:R-:W-:Y:S02]  /*1a470*/  FADD.FTZ R126, R126, R195 ;  /* 0x000000c37e7e7221 */ /* 0x000fe40000010000 */
[----:B------:R-:W-:Y:S05]  /*1a480*/  FADD.FTZ R128, R121, R128 ;  /* 0x0000008079807221 */ /* 0x000fea0000010000 */
[----:B------:R-:W-:Y:S01]  /*1a490*/  MUFU.EX2 R100, R100 ;  /* 0x0000006400647308 */ /* 0x000fe20000000800 */
[----:B-1----:R-:W-:Y:S01]  /*1a4a0*/  F2FP.BF16.F32.PACK_AB R35, R183, R120 ;  /* 0x00000078b723723e */ /* 0x002fe200000010ff */
[----:B------:R-:W-:Y:S04]  /*1a4b0*/  FADD.FTZ R193, R193, R126 ;  /* 0x0000007ec1c17221 */ /* 0x000fe80000010000 */
[----:B------:R-:W-:Y:S04]  /*1a4c0*/  FADD.FTZ R193, R122, R193 ;  /* 0x000000c17ac17221 */ /* 0x000fe80000010000 */
[----:B------:R-:W-:Y:S01]  /*1a4d0*/  MUFU.EX2 R181, R181 ;  /* 0x000000b500b57308 */ /* 0x000fe20000000800 */
[C---:B-----5:R-:W-:Y:S06]  /*1a4e0*/  HMMA.16816.F32.BF16 R4, R32.reuse, R36, R4 ;  /* 0x000000242004723c */ /* 0x060fec0000041804 */
[C---:B------:R-:W-:Y:S03]  /*1a4f0*/  HMMA.16816.F32.BF16 R8, R32.reuse, R38, R8 ;  /* 0x000000262008723c */ /* 0x040fe60000041808 */
[----:B------:R-:W1:Y:S01]  /*1a500*/  MUFU.EX2 R104, R104 ;  /* 0x0000006800687308 */ /* 0x000e620000000800 */
[----:B------:R-:W4:Y:S02]  /*1a510*/  LDSM.16.MT88.4 R36, [R214+0x6400] ;  /* 0x00640000d624783b */ /* 0x000f240000004200 */
[C---:B---3--:R-:W-:Y:S07]  /*1a520*/  HMMA.16816.F32.BF16 R12, R32.reuse, R40, R12 ;  /* 0x00000028200c723c */ /* 0x048fee000004180c */
[----:B------:R-:W-:Y:S01]  /*1a530*/  MUFU.EX2 R173, R173 ;  /* 0x000000ad00ad7308 */ /* 0x000fe20000000800 */
[----:B------:R-:W-:Y:S01]  /*1a540*/  HMMA.16816.F32.BF16 R16, R32, R42, R16 ;  /* 0x0000002a2010723c */ /* 0x000fe20000041810 */
[----:B------:R-:W3:Y:S08]  /*1a550*/  LDSM.16.MT88.4 R40, [R213+0x6400] ;  /* 0x00640000d528783b */ /* 0x000ef00000004200 */
[----:B------:R-:W5:Y:S02]  /*1a560*/  MUFU.EX2 R116, R116 ;  /* 0x0000007400747308 */ /* 0x000f640000000800 */
[----:B-1----:R-:W-:Y:S01]  /*1a570*/  F2FP.BF16.F32.PACK_AB R25, R104, R181 ;  /* 0x000000b56819723e */ /* 0x002fe200000010ff */
[----:B------:R-:W-:Y:S01]  /*1a580*/  FADD.FTZ R33, R131, R128 ;  /* 0x0000008083217221 */ /* 0x000fe20000010000 */
[----:B------:R-:W-:Y:S03]  /*1a590*/  FFMA.FTZ R131, R169, UR4, -R48 ;  /* 0x00000004a9837c23 */ /* 0x000fe60008010830 */
[----:B------:R-:W-:Y:S03]  /*1a5a0*/  FADD.FTZ R124, R124, R33 ;  /* 0x000000217c7c7221 */ /* 0x000fe60000010000 */
[----:B------:R-:W-:Y:S01]  /*1a5b0*/  MUFU.EX2 R175, R175 ;  /* 0x000000af00af7308 */ /* 0x000fe20000000800 */
[----:B------:R-:W-:Y:S04]  /*1a5c0*/  FADD.FTZ R191, R191, R124 ;  /* 0x0000007cbfbf7221 */ /* 0x000fe80000010000 */
[----:B------:R-:W-:Y:S05]  /*1a5d0*/  FADD.FTZ R118, R118, R191 ;  /* 0x000000bf76767221 */ /* 0x000fea0000010000 */
[----:B------:R-:W1:Y:S01]  /*1a5e0*/  MUFU.EX2 R114, R114 ;  /* 0x0000007200727308 */ /* 0x000e620000000800 */
[----:B-----5:R-:W-:Y:S09]  /*1a5f0*/  F2FP.BF16.F32.PACK_AB R26, R116, R173 ;  /* 0x000000ad741a723e */ /* 0x020ff200000010ff */
[----:B------:R5:W-:Y:S10]  /*1a600*/  MUFU.EX2 R107, R24 ;  /* 0x00000018006b7308 */ /* 0x000bf40000000800 */
[----:B------:R-:W-:Y:S01]  /*1a610*/  MUFU.EX2 R171, R171 ;  /* 0x000000ab00ab7308 */ /* 0x000fe20000000800 */
[----:B-1----:R-:W-:Y:S09]  /*1a620*/  F2FP.BF16.F32.PACK_AB R27, R114, R175 ;  /* 0x000000af721b723e */ /* 0x002ff200000010ff */
[----:B------:R-:W1:Y:S01]  /*1a630*/  MUFU.EX2 R112, R112 ;  /* 0x0000007000707308 */ /* 0x000e620000000800 */
[C---:B-----5:R-:W-:Y:S01]  /*1a640*/  F2FP.BF16.F32.PACK_AB R24, R100.reuse, R179 ;  /* 0x000000b36418723e */ /* 0x060fe200000010ff */
[----:B------:R-:W-:Y:S04]  /*1a650*/  FADD.FTZ R179, R179, R118 ;  /* 0x00000076b3b37221 */ /* 0x000fe80000010000 */
[----:B------:R-:W-:Y:S04]  /*1a660*/  FADD.FTZ R118, R100, R179 ;  /* 0x000000b364767221 */ /* 0x000fe80000010000 */
[----:B------:R-:W-:Y:S01]  /*1a670*/  MUFU.EX2 R165, R165 ;  /* 0x000000a500a57308 */ /* 0x000fe20000000800 */
[C---:B------:R-:W-:Y:S05]  /*1a680*/  HMMA.16816.F32.BF16 R4, R24.reuse, R44, R4 ;  /* 0x0000002c1804723c */ /* 0x040fea0000041804 */
[----:B------:R-:W-:Y:S01]  /*1a690*/  FADD.FTZ R173, R173, R118 ;  /* 0x00000076adad7221 */ /* 0x000fe20000010000 */
[C---:B------:R-:W-:Y:S03]  /*1a6a0*/  HMMA.16816.F32.BF16 R8, R24.reuse, R46, R8 ;  /* 0x0000002e1808723c */ /* 0x040fe60000041808 */
[----:B------:R-:W5:Y:S01]  /*1a6b0*/  MUFU.EX2 R110, R110 ;  /* 0x0000006e006e7308 */ /* 0x000f620000000800 */
[----:B------:R-:W3:Y:S01]  /*1a6c0*/  LDSM.16.MT88.4 R44, [R214+0x6800] ;  /* 0x00680000d62c783b */ /* 0x000ee20000004200 */
[----:B-1----:R-:W-:Y:S01]  /*1a6d0*/  F2FP.BF16.F32.PACK_AB R32, R112, R171 ;  /* 0x000000ab7020723e */ /* 0x002fe200000010ff */
[C---:B--2---:R-:W-:Y:S07]  /*1a6e0*/  HMMA.16816.F32.BF16 R12, R24.reuse, R28, R12 ;  /* 0x0000001c180c723c */ /* 0x044fee000004180c */
[----:B------:R-:W-:Y:S01]  /*1a6f0*/  MUFU.EX2 R163, R163 ;  /* 0x000000a300a37308 */ /* 0x000fe20000000800 */
[----:B------:R-:W-:Y:S01]  /*1a700*/  FADD.FTZ R116, R116, R173 ;  /* 0x000000ad74747221 */ /* 0x000fe20000010000 */
[----:B------:R-:W-:Y:S01]  /*1a710*/  HMMA.16816.F32.BF16 R16, R24, R30, R16 ;  /* 0x0000001e1810723c */ /* 0x000fe20000041810 */
[----:B------:R-:W1:Y:S07]  /*1a720*/  LDSM.16.MT88.4 R28, [R213+0x6800] ;  /* 0x00680000d51c783b */ /* 0x000e6e0000004200 */
[----:B------:R-:W2:Y:S03]  /*1a730*/  MUFU.EX2 R108, R108 ;  /* 0x0000006c006c7308 */ /* 0x000ea60000000800 */
[----:B-----5:R-:W-:Y:S01]  /*1a740*/  F2FP.BF16.F32.PACK_AB R33, R110, R165 ;  /* 0x000000a56e21723e */ /* 0x020fe200000010ff */
[----:B------:R-:W-:Y:S01]  /*1a750*/  FADD.FTZ R24, R120, R193 ;  /* 0x000000c178187221 */ /* 0x000fe20000010000 */
[----:B------:R-:W-:Y:S03]  /*1a760*/  FADD.FTZ R171, R171, R116 ;  /* 0x00000074abab7221 */ /* 0x000fe60000010000 */
[----:B------:R-:W-:Y:S02]  /*1a770*/  FADD.FTZ R24, R183, R24 ;  /* 0x00000018b7187221 */ /* 0x000fe40000010000 */
[----:B------:R-:W-:Y:S02]  /*1a780*/  MUFU.EX2 R157, R157 ;  /* 0x0000009d009d7308 */ /* 0x000fe40000000800 */
[----:B------:R-:W-:Y:S08]  /*1a790*/  FADD.FTZ R181, R181, R24 ;  /* 0x00000018b5b57221 */ /* 0x000ff00000010000 */
[----:B------:R-:W5:Y:S01]  /*1a7a0*/  MUFU.EX2 R106, R106 ;  /* 0x0000006a006a7308 */ /* 0x000f620000000800 */
[----:B--2---:R-:W-:Y:S09]  /*1a7b0*/  F2FP.BF16.F32.PACK_AB R34, R108, R163 ;  /* 0x000000a36c22723e */ /* 0x004ff200000010ff */
[----:B------:R-:W-:Y:S10]  /*1a7c0*/  MUFU.EX2 R153, R153 ;  /* 0x0000009900997308 */ /* 0x000ff40000000800 */
[----:B------:R-:W2:Y:S01]  /*1a7d0*/  MUFU.EX2 R102, R102 ;  /* 0x0000006600667308 */ /* 0x000ea20000000800 */
[----:B-----5:R-:W-:Y:S09]  /*1a7e0*/  F2FP.BF16.F32.PACK_AB R35, R106, R157 ;  /* 0x0000009d6a23723e */ /* 0x020ff200000010ff */
[----:B------:R-:W-:Y:S01]  /*1a7f0*/  MUFU.EX2 R149, R149 ;  /* 0x0000009500957308 */ /* 0x000fe20000000800 */
[C---:B----4-:R-:W-:Y:S06]  /*1a800*/  HMMA.16816.F32.BF16 R4, R32.reuse, R36, R4 ;  /* 0x000000242004723c */ /* 0x050fec0000041804 */
[C---:B------:R-:W-:Y:S03]  /*1a810*/  HMMA.16816.F32.BF16 R8, R32.reuse, R38, R8 ;  /* 0x000000262008723c */ /* 0x040fe60000041808 */
[----:B------:R-:W4:Y:S01]  /*1a820*/  MUFU.EX2 R98, R98 ;  /* 0x0000006200627308 */ /* 0x000f220000000800 */
[----:B------:R-:W5:Y:S01]  /*1a830*/  LDSM.16.MT88.4 R36, [R214+0x6c00] ;  /* 0x006c0000d624783b */ /* 0x000f620000004200 */
[----:B--2---:R-:W-:Y:S01]  /*1a840*/  F2FP.BF16.F32.PACK_AB R24, R102, R153 ;  /* 0x000000996618723e */ /* 0x004fe200000010ff */
[C---:B---3--:R-:W-:Y:S07]  /*1a850*/  HMMA.16816.F32.BF16 R12, R32.reuse, R40, R12 ;  /* 0x00000028200c723c */ /* 0x048fee000004180c */
[----:B------:R-:W-:Y:S01]  /*1a860*/  MUFU.EX2 R129, R129 ;  /* 0x0000008100817308 */ /* 0x000fe20000000800 */
[----:B------:R-:W-:Y:S01]  /*1a870*/  HMMA.16816.F32.BF16 R16, R32, R42, R16 ;  /* 0x0000002a2010723c */ /* 0x000fe20000041810 */
[----:B------:R-:W2:Y:S08]  /*1a880*/  LDSM.16.MT88.4 R40, [R213+0x6c00] ;  /* 0x006c0000d528783b */ /* 0x000eb00000004200 */
        /* <DEDUP_REMOVED lines=55> */
[----:B------:R-:W-:Y:S03]  /*1ac00*/  MOV R149, R0 ;  /* 0x0000000000957202 */ /* 0x000fe60000000f00 */
        /* <DEDUP_REMOVED lines=13> */
[----:B------:R-:W-:Y:S01]  /*1ace0*/  FFMA.FTZ R82, R79, UR4, -R50 ;  /* 0x000000044f527c23 */ /* 0x000fe20008010832 */
[----:B------:R-:W-:Y:S02]  /*1acf0*/  FFMA.FTZ R79, R75, UR4, -R48 ;  /* 0x000000044b4f7c23 */ /* 0x000fe40008010830 */
        /* <DEDUP_REMOVED lines=50> */
[----:B------:R-:W-:Y:S10]  /*1b020*/  MUFU.EX2 R68, R68 ;  /* 0x0000004400447308 */ /* 0x000ff40000000800 */
[----:B------:R-:W3:Y:S01]  /*1b030*/  MUFU.EX2 R21, R21 ;  /* 0x0000001500157308 */ /* 0x000ee20000000800 */
[----:B----4-:R-:W-:Y:S09]  /*1b040*/  F2FP.BF16.F32.PACK_AB R27, R87, R64 ;  /* 0x00000040571b723e */ /* 0x010ff200000010ff */
[----:B------:R4:W-:Y:S01]  /*1b050*/  MUFU.EX2 R103, R92 ;  /* 0x0000005c00677308 */ /* 0x0009e20000000800 */
[C---:B------:R-:W-:Y:S06]  /*1b060*/  HMMA.16816.F32.BF16 R4, R24.reuse, R44, R4 ;  /* 0x0000002c1804723c */ /* 0x040fec0000041804 */
[C---:B------:R-:W-:Y:S03]  /*1b070*/  HMMA.16816.F32.BF16 R8, R24.reuse, R46, R8 ;  /* 0x0000002e1808723c */ /* 0x040fe60000041808 */
[----:B------:R-:W5:Y:S01]  /*1b080*/  MUFU.EX2 R22, R22 ;  /* 0x0000001600167308 */ /* 0x000f620000000800 */
[----:B------:R-:W2:Y:S01]  /*1b090*/  LDSM.16.MT88.4 R44, [R214+0x8000] ;  /* 0x00800000d62c783b */ /* 0x000ea20000004200 */
[----:B---3--:R-:W-:Y:S01]  /*1b0a0*/  F2FP.BF16.F32.PACK_AB R32, R21, R68 ;  /* 0x000000441520723e */ /* 0x008fe200000010ff */
[C---:B-1----:R-:W-:Y:S07]  /*1b0b0*/  HMMA.16816.F32.BF16 R12, R24.reuse, R28, R12 ;  /* 0x0000001c180c723c */ /* 0x042fee000004180c */
[----:B------:R-:W1:Y:S01]  /*1b0c0*/  MUFU.EX2 R76, R76 ;  /* 0x0000004c004c7308 */ /* 0x000e620000000800 */
[--C-:B----4-:R-:W-:Y:S01]  /*1b0d0*/  FFMA.FTZ R92, R167, UR4, -R48.reuse ;  /* 0x00000004a75c7c23 */ /* 0x110fe20008010830 */
[----:B------:R-:W-:Y:S01]  /*1b0e0*/  HMMA.16816.F32.BF16 R16, R24, R30, R16 ;  /* 0x0000001e1810723c */ /* 0x000fe20000041810 */
[----:B------:R-:W3:Y:S07]  /*1b0f0*/  LDSM.16.MT88.4 R28, [R213+0x8000] ;  /* 0x00800000d51c783b */ /* 0x000eee0000004200 */
[----:B------:R-:W-:Y:S03]  /*1b100*/  MUFU.EX2 R84, R84 ;  /* 0x0000005400547308 */ /* 0x000fe60000000800 */
[----:B-----5:R-:W-:Y:S01]  /*1b110*/  F2FP.BF16.F32.PACK_AB R33, R22, R103 ;  /* 0x000000671621723e */ /* 0x020fe200000010ff */
[----:B------:R-:W-:Y:S01]  /*1b120*/  FFMA.FTZ R26, R61, UR4, -R48 ;  /* 0x000000043d1a7c23 */ /* 0x000fe20008010830 */
[----:B------:R-:W-:Y:S01]  /*1b130*/  FADD.FTZ R24, R58, R73 ;  /* 0x000000493a187221 */ /* 0x000fe20000010000 */
[----:B------:R-:W-:Y:S03]  /*1b140*/  FADD.FTZ R61, R69, R60 ;  /* 0x0000003c453d7221 */ /* 0x000fe60000010000 */
[----:B------:R-:W-:Y:S01]  /*1b150*/  FADD.FTZ R71, R71, R24 ;  /* 0x0000001847477221 */ /* 0x000fe20000010000 */
[----:B------:R-:W4:Y:S01]  /*1b160*/  MUFU.EX2 R119, R187 ;  /* 0x000000bb00777308 */ /* 0x000f220000000800 */
[----:B-1----:R-:W-:Y:S01]  /*1b170*/  F2FP.BF16.F32.PACK_AB R34, R107, R76 ;  /* 0x0000004c6b22723e */ /* 0x002fe200000010ff */
[----:B------:R-:W-:Y:S01]  /*1b180*/  FADD.FTZ R61, R56, R61 ;  /* 0x0000003d383d7221 */ /* 0x000fe20000010000 */
[----:B------:R-:W-:Y:S03]  /*1b190*/  FADD.FTZ R71, R52, R71 ;  /* 0x0000004734477221 */ /* 0x000fe60000010000 */
[----:B------:R-:W-:Y:S01]  /*1b1a0*/  FADD.FTZ R54, R54, R61 ;  /* 0x0000003d36367221 */ /* 0x000fe20000010000 */
[----:B------:R-:W-:Y:S03]  /*1b1b0*/  FADD.FTZ R64, R64, R71 ;  /* 0x0000004740407221 */ /* 0x000fe60000010000 */
[----:B------:R-:W-:Y:S01]  /*1b1c0*/  MUFU.EX2 R88, R88 ;  /* 0x0000005800587308 */ /* 0x000fe20000000800 */
[----:B------:R-:W-:Y:S01]  /*1b1d0*/  FADD.FTZ R77, R77, R54 ;  /* 0x000000364d4d7221 */ /* 0x000fe20000010000 */
[----:B------:R-:W-:Y:S01]  /*1b1e0*/  FADD.FTZ R64, R87, R64 ;  /* 0x0000004057407221 */ /* 0x000fe20000010000 */
[----:B------:R-:W-:Y:S02]  /*1b1f0*/  FFMA.FTZ R54, R51, UR4, -R48 ;  /* 0x0000000433367c23 */ /* 0x000fe40008010830 */
[----:B------:R-:W-:Y:S01]  /*1b200*/  FADD.FTZ R68, R68, R77 ;  /* 0x0000004d44447221 */ /* 0x000fe20000010000 */
[----:B------:R-:W-:Y:S04]  /*1b210*/  FADD.FTZ R103, R103, R64 ;  /* 0x0000004067677221 */ /* 0x000fe80000010000 */
[----:B------:R-:W1:Y:S01]  /*1b220*/  MUFU.EX2 R121, R177 ;  /* 0x000000b100797308 */ /* 0x000e620000000800 */
[----:B----4-:R-:W-:Y:S01]  /*1b230*/  F2FP.BF16.F32.PACK_AB R35, R119, R84 ;  /* 0x000000547723723e */ /* 0x010fe200000010ff */
        /* <DEDUP_REMOVED lines=8> */
[----:B------:R-:W4:Y:S01]  /*1b2c0*/  MUFU.EX2 R92, R92 ;  /* 0x0000005c005c7308 */ /* 0x000f220000000800 */
[----:B------:R-:W5:Y:S01]  /*1b2d0*/  LDSM.16.MT88.4 R36, [R214+0x8400] ;  /* 0x00840000d624783b */ /* 0x000f620000004200 */
[----:B-1----:R-:W-:Y:S01]  /*1b2e0*/  F2FP.BF16.F32.PACK_AB R24, R121, R88 ;  /* 0x000000587918723e */ /* 0x002fe200000010ff */
[C---:B--2---:R-:W-:Y:S07]  /*1b2f0*/  HMMA.16816.F32.BF16 R12, R32.reuse, R40, R12 ;  /* 0x00000028200c723c */ /* 0x044fee000004180c */
[----:B------:R-:W-:Y:S01]  /*1b300*/  MUFU.EX2 R133, R133 ;  /* 0x0000008500857308 */ /* 0x000fe20000000800 */
[----:B------:R-:W-:Y:S01]  /*1b310*/  FADD.FTZ R107, R107, R76 ;  /* 0x0000004c6b6b7221 */ /* 0x000fe20000010000 */
[----:B------:R-:W-:Y:S01]  /*1b320*/  HMMA.16816.F32.BF16 R16, R32, R42, R16 ;  /* 0x0000002a2010723c */ /* 0x000fe20000041810 */
[----:B------:R-:W1:Y:S07]  /*1b330*/  LDSM.16.MT88.4 R40, [R213+0x8400] ;  /* 0x00840000d528783b */ /* 0x000e6e0000004200 */
[----:B------:R-:W-:Y:S03]  /*1b340*/  MUFU.EX2 R100, R159 ;  /* 0x0000009f00647308 */ /* 0x000fe60000000800 */
[----:B----4-:R-:W-:Y:S01]  /*1b350*/  F2FP.BF16.F32.PACK_AB R25, R92, R131 ;  /* 0x000000835c19723e */ /* 0x010fe200000010ff */
[----:B------:R-:W-:Y:S01]  /*1b360*/  FADD.FTZ R88, R88, R107 ;  /* 0x0000006b58587221 */ /* 0x000fe20000010000 */
[----:B------:R-:W-:Y:S03]  /*1b370*/  FADD.FTZ R131, R131, R22 ;  /* 0x0000001683837221 */ /* 0x000fe60000010000 */
[----:B------:R-:W-:Y:S01]  /*1b380*/  FADD.FTZ R22, R121, R88 ;  /* 0x0000005879167221 */ /* 0x000fe20000010000 */
[----:B------:R-:W-:Y:S01]  /*1b390*/  FADD.FTZ R131, R92, R131 ;  /* 0x000000835c837221 */ /* 0x000fe20000010000 */
[----:B------:R-:W-:Y:S10]  /*1b3a0*/  MUFU.EX2 R104, R155 ;  /* 0x0000009b00687308 */ /* 0x000ff40000000800 */
[----:B------:R-:W2:Y:S10]  /*1b3b0*/  MUFU.EX2 R135, R135 ;  /* 0x0000008700877308 */ /* 0x000eb40000000800 */
[----:B------:R4:W-:Y:S10]  /*1b3c0*/  MUFU.EX2 R58, R26 ;  /* 0x0000001a003a7308 */ /* 0x0009f40000000800 */
[----:B------:R-:W-:Y:S01]  /*1b3d0*/  MUFU.EX2 R112, R245 ;  /* 0x000000f500707308 */ /* 0x000fe20000000800 */
[C---:B--2---:R-:W-:Y:S01]  /*1b3e0*/  F2FP.BF16.F32.PACK_AB R27, R135.reuse, R104 ;  /* 0x00000068871b723e */ /* 0x044fe200000010ff */
[----:B------:R-:W-:Y:S04]  /*1b3f0*/  FADD.FTZ R104, R104, R131 ;  /* 0x0000008368687221 */ /* 0x000fe80000010000 */
[----:B------:R-:W-:Y:S04]  /*1b400*/  FADD.FTZ R135, R135, R104 ;  /* 0x0000006887877221 */ /* 0x000fe80000010000 */
[----:B------:R-:W2:Y:S01]  /*1b410*/  MUFU.EX2 R137, R137 ;  /* 0x0000008900897308 */ /* 0x000ea20000000800 */
[C---:B----4-:R-:W-:Y:S01]  /*1b420*/  F2FP.BF16.F32.PACK_AB R26, R100.reuse, R133 ;  /* 0x00000085641a723e */ /* 0x050fe200000010ff */
        /* <DEDUP_REMOVED lines=29> */
[C---:B-----5:R-:W-:Y:S06]  /*1b600*/  HMMA.16816.F32.BF16 R4, R32.reuse, R36, R4 ;  /* 0x000000242004723c */ /* 0x060fec0000041804 */
[C---:B------:R-:W-:Y:S03]  /*1b610*/  HMMA.16816.F32.BF16 R8, R32.reuse, R38, R8 ;  /* 0x000000262008723c */ /* 0x040fe60000041808 */
[----:B------:R-:W4:Y:S02]  /*1b620*/  MUFU.EX2 R65, R65 ;  /* 0x0000004100417308 */ /* 0x000f240000000800 */
[--C-:B------:R-:W-:Y:S01]  /*1b630*/  FFMA.FTZ R36, R49, UR4, -R50.reuse ;  /* 0x0000000431247c23 */ /* 0x100fe20008010832 */
[----:B------:R-:W-:Y:S01]  /*1b640*/  FFMA.FTZ R50, R23, UR4, -R50 ;  /* 0x0000000417327c23 */ /* 0x000fe20008010832 */
[C---:B-1----:R-:W-:Y:S06]  /*1b650*/  HMMA.16816.F32.BF16 R12, R32.reuse, R40, R12 ;  /* 0x00000028200c723c */ /* 0x042fec000004180c */
[----:B------:R-:W-:Y:S01]  /*1b660*/  MUFU.EX2 R66, R67 ;  /* 0x0000004300427308 */ /* 0x000fe20000000800 */
[----:B---3--:R-:W-:Y:S01]  /*1b670*/  F2FP.BF16.F32.PACK_AB R24, R75, R80 ;  /* 0x000000504b18723e */ /* 0x008fe200000010ff */
[----:B------:R-:W-:Y:S01]  /*1b680*/  FADD.FTZ R80, R80, R95 ;  /* 0x0000005f50507221 */ /* 0x000fe20000010000 */
[----:B------:R-:W-:Y:S07]  /*1b690*/  HMMA.16816.F32.BF16 R16, R32, R42, R16 ;  /* 0x0000002a2010723c */ /* 0x000fee0000041810 */
[----:B------:R-:W1:Y:S01]  /*1b6a0*/  MUFU.EX2 R63, R63 ;  /* 0x0000003f003f7308 */ /* 0x000e620000000800 */
[----:B----4-:R-:W-:Y:S03]  /*1b6b0*/  F2FP.BF16.F32.PACK_AB R25, R65, R74 ;  /* 0x0000004a4119723e */ /* 0x010fe600000010ff */
[----:B------:R-:W-:Y:S01]  /*1b6c0*/  FADD.FTZ R74, R74, R85 ;  /* 0x000000554a4a7221 */ /* 0x000fe20000010000 */
[--C-:B------:R-:W-:Y:S01]  /*1b6d0*/  FFMA.FTZ R32, R20, UR4, -R48.reuse ;  /* 0x0000000414207c23 */ /* 0x100fe20008010830 */
[----:B------:R-:W-:Y:S01]  /*1b6e0*/  FFMA.FTZ R48, R3, UR4, -R48 ;  /* 0x0000000403307c23 */ /* 0x000fe20008010830 */
[----:B------:R-:W3:Y:S01]  /*1b6f0*/  LDSM.16.MT88.4 R20, [R213+0x8c00] ;  /* 0x008c0000d514783b */ /* 0x000ee20000004200 */
[----:B------:R-:W-:Y:S02]  /*1b700*/  FADD.FTZ R75, R75, R80 ;  /* 0x000000504b4b7221 */ /* 0x000fe40000010000 */
[----:B------:R-:W4:Y:S01]  /*1b710*/  MUFU.EX2 R57, R57 ;  /* 0x0000003900397308 */ /* 0x000f220000000800 */
[----:B------:R-:W-:Y:S09]  /*1b720*/  FADD.FTZ R65, R65, R74 ;  /* 0x0000004a41417221 */ /* 0x000ff20000010000 */
[----:B------:R-:W-:Y:S01]  /*1b730*/  MUFU.EX2 R52, R59 ;  /* 0x0000003b00347308 */ /* 0x000fe20000000800 */
[C---:B-1----:R-:W-:Y:S01]  /*1b740*/  F2FP.BF16.F32.PACK_AB R26, R63.reuse, R66 ;  /* 0x000000423f1a723e */ /* 0x042fe200000010ff */
        /* <DEDUP_REMOVED lines=9> */
[----:B------:R-:W4:Y:S02]  /*1b7e0*/  MUFU.EX2 R54, R54 ;  /* 0x0000003600367308 */ /* 0x000f240000000800 */
[----:B-1----:R-:W-:Y:S01]  /*1b7f0*/  F2FP.BF16.F32.PACK_AB R132, R55, R52 ;  /* 0x000000343784723e */ /* 0x002fe200000010ff */
[C---:B--2---:R-:W-:Y:S07]  /*1b800*/  HMMA.16816.F32.BF16 R12, R24.reuse, R28, R12 ;  /* 0x0000001c180c723c */ /* 0x044fee000004180c */
[----:B------:R-:W-:Y:S01]  /*1b810*/  MUFU.EX2 R36, R36 ;  /* 0x0000002400247308 */ /* 0x000fe20000000800 */
[----:B------:R-:W-:Y:S01]  /*1b820*/  FADD.FTZ R52, R52, R63 ;  /* 0x0000003f34347221 */ /* 0x000fe20000010000 */
[----:B------:R-:W-:Y:S08]  /*1b830*/  HMMA.16816.F32.BF16 R16, R24, R30, R16 ;  /* 0x0000001e1810723c */ /* 0x000ff00000041810 */
[----:B------:R-:W1:Y:S03]  /*1b840*/  MUFU.EX2 R233, R50 ;  /* 0x0000003200e97308 */ /* 0x000e660000000800 */
[C---:B----4-:R-:W-:Y:S01]  /*1b850*/  F2FP.BF16.F32.PACK_AB R133, R54.reuse, R53 ;  /* 0x000000353685723e */ /* 0x050fe200000010ff */
[----:B------:R-:W-:Y:S01]  /*1b860*/  FADD.FTZ R53, R53, R58 ;  /* 0x0000003a35357221 */ /* 0x000fe20000010000 */
[----:B------:R-:W-:Y:S03]  /*1b870*/  FADD.FTZ R55, R55, R52 ;  /* 0x0000003437377221 */ /* 0x000fe60000010000 */
[----:B------:R-:W-:Y:S02]  /*1b880*/  FADD.FTZ R53, R54, R53 ;  /* 0x0000003536357221 */ /* 0x000fe40000010000 */
[----:B------:R-:W-:Y:S10]  /*1b890*/  MUFU.EX2 R32, R32 ;  /* 0x0000002000207308 */ /* 0x000ff40000000800 */
[----:B------:R-:W2:Y:S01]  /*1b8a0*/  MUFU.EX2 R3, R48 ;  /* 0x0000003000037308 */ /* 0x000ea20000000800 */
[C---:B-1----:R-:W-:Y:S01]  /*1b8b0*/  F2FP.BF16.F32.PACK_AB R134, R233.reuse, R36 ;  /* 0x00000024e986723e */ /* 0x042fe200000010ff */
[----:B------:R-:W-:Y:S04]  /*1b8c0*/  FADD.FTZ R36, R36, R55 ;  /* 0x0000003724247221 */ /* 0x000fe80000010000 */
[----:B------:R-:W-:Y:S01]  /*1b8d0*/  FADD.FTZ R233, R233, R36 ;  /* 0x00000024e9e97221 */ /* 0x000fe20000010000 */
[C---:B--2---:R-:W-:Y:S01]  /*1b8e0*/  F2FP.BF16.F32.PACK_AB R135, R3.reuse, R32 ;  /* 0x000000200387723e */ /* 0x044fe200000010ff */
        /* <DEDUP_REMOVED lines=9> */
.L_x_2636:
        /* <DEDUP_REMOVED lines=160> */
.L_x_2642:
[----:B------:R-:W-:Y:S05]  /*1c380*/  BSYNC B0 ;  /* 0x0000000000007941 */ /* 0x000fea0003800000 */
.L_x_2641:
        /* <DEDUP_REMOVED lines=22> */
.L_x_2643:
        /* <DEDUP_REMOVED lines=9> */
.L_x_5343:


//--------------------- .text._ZN5flash24flash_fwd_splitkv_kernelI23Flash_fwd_kernel_traitsILi32ELi64ELi256ELi4ELb0ELb0EN7cutlass10bfloat16_tE19Flash_kernel_traitsILi32ELi64ELi256ELi4ES3_EELb1ELb0ELb1ELb0ELb0ELb0ELb1ELb1EEEvNS_16Flash_fwd_paramsE --------------------------
	.section	.text._ZN5flash24flash_fwd_splitkv_kernelI23Flash_fwd_kernel_traitsILi32ELi64ELi256ELi4ELb0ELb0EN7cutlass10bfloat16_tE19Flash_kernel_traitsILi32ELi64ELi256ELi4ES3_EELb1ELb0ELb1ELb0ELb0ELb0ELb1ELb1EEEvNS_16Flash_fwd_paramsE,"ax",@progbits
	.align	128
        .global         _ZN5flash24flash_fwd_splitkv_kernelI23Flash_fwd_kernel_traitsILi32ELi64ELi256ELi4ELb0ELb0EN7cutlass10bfloat16_tE19Flash_kernel_traitsILi32ELi64ELi256ELi4ES3_EELb1ELb0ELb1ELb0ELb0ELb0ELb1ELb1EEEvNS_16Flash_fwd_paramsE
        .type           _ZN5flash24flash_fwd_splitkv_kernelI23Flash_fwd_kernel_traitsILi32ELi64ELi256ELi4ELb0ELb0EN7cutlass10bfloat16_tE19Flash_kernel_traitsILi32ELi64ELi256ELi4ES3_EELb1ELb0ELb1ELb0ELb0ELb0ELb1ELb1EEEvNS_16Flash_fwd_paramsE,@function
        .size           _ZN5flash24flash_fwd_splitkv_kernelI23Flash_fwd_kernel_traitsILi32ELi64ELi256ELi4ELb0ELb0EN7cutlass10bfloat16_tE19Flash_kernel_traitsILi32ELi64ELi256ELi4ES3_EELb1ELb0ELb1ELb0ELb0ELb0ELb1ELb1EEEvNS_16Flash_fwd_paramsE,(.L_x_5344 - _ZN5flash24flash_fwd_splitkv_kernelI23Flash_fwd_kernel_traitsILi32ELi64ELi256ELi4ELb0ELb0EN7cutlass10bfloat16_tE19Flash_kernel_traitsILi32ELi64ELi256ELi4ES3_EELb1ELb0ELb1ELb0ELb0ELb0ELb1ELb1EEEvNS_16Flash_fwd_paramsE)
        .other          _ZN5flash24flash_fwd_splitkv_kernelI23Flash_fwd_kernel_traitsILi32ELi64ELi256ELi4ELb0ELb0EN7cutlass10bfloat16_tE19Flash_kernel_traitsILi32ELi64ELi256ELi4ES3_EELb1ELb0ELb1ELb0ELb0ELb0ELb1ELb1EEEvNS_16Flash_fwd_paramsE,@"STO_CUDA_ENTRY STV_DEFAULT"
_ZN5flash24flash_fwd_splitkv_kernelI23Flash_fwd_kernel_traitsILi32ELi64ELi256ELi4ELb0ELb0EN7cutlass10bfloat16_tE19Flash_kernel_traitsILi32ELi64ELi256ELi4ES3_EELb1ELb0ELb1ELb0ELb0ELb0ELb1ELb1EEEvNS_16Flash_fwd_paramsE:
.text._ZN5flash24flash_fwd_splitkv_kernelI23Flash_fwd_kernel_traitsILi32ELi64ELi256ELi4ELb0ELb0EN7cutlass10bfloat16_tE19Flash_kernel_traitsILi32ELi64ELi256ELi4ES3_EELb1ELb0ELb1ELb0ELb0ELb0ELb1ELb1EEEvNS_16Flash_fwd_paramsE:
[----:B------:R-:W-:Y:S01]  /*0000*/  LDC R1, c[0x0][0x28] ;  /* 0x00000a00ff017b82 */ /* 0x000fe20000000800 */
[----:B------:R-:W-:-:S07]  /*0010*/  ULDC UR10, c[0x0][0x270] ;  /* 0x00009c00000a7ab9 */ /* 0x000fce0000000800 */
[----:B------:R-:W1:Y:S01]  /*0020*/  S2UR UR28, SR_CTAID.Z ;  /* 0x00000000001c79c3 */ /* 0x000e620000002700 */
[----:B------:R-:W2:Y:S01]  /*0030*/  I2F.U32.RP R0, UR10 ;  /* 0x0000000a00007d06 */ /* 0x000ea20008209000 */
[----:B------:R-:W-:Y:S01]  /*0040*/  UISETP.NE.U32.AND UP1, UPT, UR10, URZ, UPT ;  /* 0x0000003f0a00728c */ /* 0x000fe2000bf25070 */
[----:B------:R-:W-:Y:S01]  /*0050*/  ULDC.64 UR8, c[0x0][0x2f0] ;  /* 0x0000bc0000087ab9 */ /* 0x000fe20000000a00 */
[----:B------:R-:W-:Y:S01]  /*0060*/  ULDC.64 UR14, c[0x0][0x2f8] ;  /* 0x0000be00000e7ab9 */ /* 0x000fe20000000a00 */
[----:B------:R-:W-:-:S04]  /*0070*/  ULDC.64 UR12, c[0x0][0x300] ;  /* 0x0000c000000c7ab9 */ /* 0x000fc80000000a00 */
        /* <DEDUP_REMOVED lines=9> */
[----:B------:R-:W-:Y:S01]  /*0110*/  ULDC.U8 UR6, c[0x0][0x3c2] ;  /* 0x0000f08000067ab9 */ /* 0x000fe20000000000 */
[----:B------:R-:W-:-:S04]  /*0120*/  UIADD3 UR4, -UR23, URZ, URZ ;  /* 0x0000003f17047290 */ /* 0x000fc8000fffe13f */
[----:B------:R-:W-:-:S04]  /*0130*/  UIMAD UR4, UR10, UR4, UR28 ;  /* 0x000000040a0472a4 */ /* 0x000fc8000f8e021c */
[----:B------:R-:W-:-:S11]  /*0140*/  UISETP.GE.U32.AND UP3, UPT, UR4, UR10, UPT ;  /* 0x0000000a0400728c */ /* 0x000fd6000bf66070 */
[----:B------:R-:W-:Y:S02]  /*0150*/  @UP3 UIADD3 UR4, UR4, -UR10, URZ ;  /* 0x8000000a04043290 */ /* 0x000fe4000fffe03f */
[----:B------:R-:W-:Y:S02]  /*0160*/  @UP3 UIADD3 UR23, UR23, 0x1, URZ ;  /* 0x0000000117173890 */ /* 0x000fe4000fffe03f */
[----:B------:R-:W-:-:S03]  /*0170*/  UISETP.GE.U32.AND UP2, UPT, UR4, UR10, UPT ;  /* 0x0000000a0400728c */ /* 0x000fc6000bf46070 */
[----:B------:R-:W-:Y:S02]  /*0180*/  ULDC.64 UR4, c[0x0][0x2f0] ;  /* 0x0000bc0000047ab9 */ /* 0x000fe40000000a00 */
[----:B------:R-:W-:-:S04]  /*0190*/  UISETP.NE.U32.AND UP0, UPT, UR4, URZ, UPT ;  /* 0x0000003f0400728c */ /* 0x000fc8000bf05070 */
[----:B------:R-:W-:Y:S02]  /*01a0*/  UISETP.NE.AND.EX UP0, UPT, UR5, URZ, UPT, UP0 ;  /* 0x0000003f0500728c */ /* 0x000fe4000bf05300 */
[----:B------:R-:W-:Y:S01]  /*01b0*/  @UP2 UIADD3 UR23, UR23, 0x1, URZ ;  /* 0x0000000117172890 */ /* 0x000fe2000fffe03f */
[----:B------:R-:W-:Y:S01]  /*01c0*/  ULDC.64 UR4, c[0x0][0x2f8] ;  /* 0x0000be0000047ab9 */ /* 0x000fe20000000a00 */
[----:B------:R-:W-:Y:S02]  /*01d0*/  @!UP1 ULOP3.LUT UR23, URZ, UR10, URZ, 0x33, !UPT ;  /* 0x0000000a3f179292 */ /* 0x000fe4000f8e333f */
[----:B------:R-:W-:Y:S01]  /*01e0*/  PLOP3.LUT P1, PT, PT, PT, UP0, 0x80, 0x0 ;  /* 0x000000000000781c */ /* 0x000fe20003f2f008 */
[----:B------:R-:W-:Y:S02]  /*01f0*/  UISETP.NE.AND UP2, UPT, UR6, URZ, UPT ;  /* 0x0000003f0600728c */ /* 0x000fe4000bf45270 */
[----:B------:R-:W-:Y:S02]  /*0200*/  UISETP.EQ.U32.AND UP1, UPT, UR4, URZ, UPT ;  /* 0x0000003f0400728c */ /* 0x000fe4000bf22070 */
[----:B------:R-:W-:-:S02]  /*0210*/  UIMAD.WIDE UR8, UR23, 0x4, UR8 ;  /* 0x00000004170878a5 */ /* 0x000fc4000f8e0208 */
[----:B------:R-:W-:Y:S02]  /*0220*/  UISETP.EQ.OR.EX UP1, UPT, UR5, URZ, !UP2, UP1 ;  /* 0x0000003f0500728c */ /* 0x000fe4000d722710 */
[----:B------:R-:W-:Y:S02]  /*0230*/  UIMAD.WIDE UR14, UR23, 0x4, UR14 ;  /* 0x00000004170e78a5 */ /* 0x000fe4000f8e020e */
[----:B------:R-:W-:Y:S01]  /*0240*/  IMAD.U32 R2, RZ, RZ, UR8 ;  /* 0x00000008ff027e24 */ /* 0x000fe2000f8e00ff */
[----:B------:R-:W-:Y:S01]  /*0250*/  ULDC.64 UR6, c[0x0][0x208] ;  /* 0x0000820000067ab9 */ /* 0x000fe20000000a00 */
[----:B------:R-:W-:Y:S01]  /*0260*/  PLOP3.LUT P0, PT, PT, PT, UP1, 0x80, 0x0 ;  /* 0x000000000000781c */ /* 0x000fe20003f0f018 */
        /* <DEDUP_REMOVED lines=17> */
[----:B------:R-:W1:Y:S08]  /*0380*/  S2UR UR27, SR_CTAID.X ;  /* 0x00000000001b79c3 */ /* 0x000e700000002500 */
[----:B------:R-:W1:Y:S01]  /*0390*/  S2UR UR11, SR_CTAID.Y ;  /* 0x00000000000b79c3 */ /* 0x000e620000002600 */
[----:B--2---:R-:W-:-:S02]  /*03a0*/  @P1 R2UR UR12, R4 ;  /* 0x00000000040c12ca */ /* 0x004fc400000e0000 */
[----:B---3--:R-:W-:-:S13]  /*03b0*/  @P1 R2UR UR21, R0 ;  /* 0x00000000001512ca */ /* 0x008fda00000e0000 */
[----:B------:R-:W-:-:S07]  /*03c0*/  @UP0 UIADD3 UR21, UR21, -UR12, URZ ;  /* 0x8000000c15150290 */ /* 0x000fce000fffe03f */
[----:B------:R-:W-:Y:S01]  /*03d0*/  @!UP0 ULDC UR21, c[0x0][0x2c4] ;  /* 0x0000b10000158ab9 */ /* 0x000fe20000000800 */
[----:B----4-:R-:W-:Y:S02]  /*03e0*/  @!P0 R2UR UR15, R3 ;  /* 0x00000000030f82ca */ /* 0x010fe400000e0000 */
[----:B------:R-:W-:Y:S01]  /*03f0*/  ISETP.NE.U32.AND P0, PT, RZ, UR4, PT ;  /* 0x00000004ff007c0c */ /* 0x000fe2000bf05070 */
[----:B------:R-:W-:Y:S01]  /*0400*/  UIADD3 UR4, -UR23, URZ, URZ ;  /* 0x0000003f17047290 */ /* 0x000fe2000fffe13f */
[----:B-----5:R-:W-:Y:S02]  /*0410*/  @P4 R2UR UR14, R2 ;  /* 0x00000000020e42ca */ /* 0x020fe400000e0000 */
[----:B------:R-:W-:Y:S01]  /*0420*/  ISETP.NE.AND.EX P0, PT, RZ, UR5, PT, P0 ;  /* 0x00000005ff007c0c */ /* 0x000fe2000bf05300 */
[----:B------:R-:W-:-:S12]  /*0430*/  UIMAD UR28, UR10, UR4, UR28 ;  /* 0x000000040a1c72a4 */ /* 0x000fd8000f8e021c */
        /* <DEDUP_REMOVED lines=8> */
.L_x_2644:
[----:B------:R-:W-:-:S05]  /*04c0*/  ULDC UR29, c[0x0][0x2c8] ;  /* 0x0000b200001d7ab9 */ /* 0x000fca0000000800 */
.L_x_2645:
        /* <DEDUP_REMOVED lines=14> */
[----:B------:R-:W-:Y:S01]  /*05b0*/  @!UP2 UISETP.NE.AND.EX UP0, UPT, UR5, URZ, UPT, UP0 ;  /* 0x0000003f0500a28c */ /* 0x000fe2000bf05300 */
[----:B------:R-:W-:-:S03]  /*05c0*/  @!UP2 ULDC UR4, c[0x0][0x2cc] ;  /* 0x0000b3000004aab9 */ /* 0x000fc60000000800 */
[----:B------:R-:W-:Y:S01]  /*05d0*/  @!UP2 USEL UR4, UR4, URZ, UP0 ;  /* 0x0000003f0404a287 */ /* 0x000fe20008000000 */
[----:B--2---:R-:W-:Y:S02]  /*05e0*/  @P0 R2UR UR24, R0 ;  /* 0x00000000001802ca */ /* 0x004fe400000e0000 */
[----:B------:R-:W-:-:S11]  /*05f0*/  PLOP3.LUT P0, PT, PT, PT, UP1, 0x80, 0x0 ;  /* 0x000000000000781c */ /* 0x000fd60003f0f018 */
[----:B------:R-:W-:Y:S02]  /*0600*/  @UP2 UIADD3 UR24, UR24, -UR14, URZ ;  /* 0x8000000e18182290 */ /* 0x000fe4000fffe03f */
[----:B------:R-:W-:Y:S01]  /*0610*/  @!UP2 UIADD3 UR24, UR29, UR4, URZ ;  /* 0x000000041d18a290 */ /* 0x000fe2000fffe03f */
[----:B------:R-:W-:Y:S11]  /*0620*/  @!P0 EXIT ;  /* 0x000000000000894d */ /* 0x000ff60003800000 */
[----:B------:R-:W-:Y:S01]  /*0630*/  ULDC UR16, c[0x0][0x10] ;  /* 0x0000040000107ab9 */ /* 0x000fe20000000800 */
[----:B------:R-:W1:Y:S01]  /*0640*/  LDC R0, c[0x0][0x10] ;  /* 0x00000400ff007b82 */ /* 0x000e620000000800 */
[----:B------:R-:W-:Y:S01]  /*0650*/  ULDC UR5, c[0x0][0x2c8] ;  /* 0x0000b20000057ab9 */ /* 0x000fe20000000800 */
[----:B------:R-:W-:Y:S01]  /*0660*/  UMOV UR18, URZ ;  /* 0x0000003f00127c82 */ /* 0x000fe20008000000 */
[----:B------:R-:W-:Y:S02]  /*0670*/  UIADD3 UR5, UR5, 0xff, URZ ;  /* 0x000000ff05057890 */ /* 0x000fe4000fffe03f */
[----:B------:R-:W-:Y:S02]  /*0680*/  UISETP.NE.AND UP1, UPT, UR16, URZ, UPT ;  /* 0x0000003f1000728c */ /* 0x000fe4000bf25270 */
[----:B------:R-:W-:-:S04]  /*0690*/  USHF.R.S32.HI UR4, URZ, 0x1f, UR5 ;  /* 0x0000001f3f047899 */ /* 0x000fc80008011405 */
        /* <DEDUP_REMOVED lines=38> */
[----:B------:R-:W-:Y:S02]  /*0900*/  ULDC UR5, c[0x0][0x398] ;  /* 0x0000e60000057ab9 */ /* 0x000fe40000000800 */
[----:B------:R-:W-:Y:S02]  /*0910*/  UIADD3 UR5, UR4, UR5, UR24 ;  /* 0x0000000504057290 */ /* 0x000fe4000fffe018 */
[----:B------:R-:W-:Y:S02]  /*0920*/  VIADDMNMX R0, R0, UR18, R2, PT ;  /* 0x0000001200007c46 */ /* 0x000fe4000b800102 */
[----:B------:R-:W-:Y:S02]  /*0930*/  USHF.R.S32.HI UR4, URZ, 0x1f, UR5 ;  /* 0x0000001f3f047899 */ /* 0x000fe40008011405 */
[----:B------:R-:W-:-:S02]  /*0940*/  R2UR UR22, R0 ;  /* 0x00000000001672ca */ /* 0x000fc400000e0000 */
[----:B------:R-:W-:-:S04]  /*0950*/  ULEA.HI UR4, UR4, UR5, URZ, 0x8 ;  /* 0x0000000504047291 */ /* 0x000fc8000f8f403f */
[----:B------:R-:W-:-:S07]  /*0960*/  USHF.R.S32.HI UR4, URZ, 0x8, UR4 ;  /* 0x000000083f047899 */ /* 0x000fce0008011404 */
        /* <DEDUP_REMOVED lines=46> */
[C---:B------:R-:W-:Y:S01]  /*0c50*/  LEA R6, P2, R2.reuse, UR4, 0x2 ;  /* 0x0000000402067c11 */ /* 0x040fe2000f8410ff */
        /* <DEDUP_REMOVED lines=16> */
.L_x_2646:
        /* <DEDUP_REMOVED lines=11> */
[----:B------:R-:W-:Y:S01]  /*0e10*/  UMOV UR13, UR23 ;  /* 0x00000017000d7c82 */ /* 0x000fe20008000000 */
[----:B------:R-:W-:Y:S01]  /*0e20*/  UPLOP3.LUT UP1, UPT, UPT, UPT, UPT, 0x40, 0x0 ;  /* 0x000000000000789c */ /* 0x000fe20003f2e870 */
[----:B------:R-:W-:Y:S02]  /*0e30*/  CS2R R240, SRZ ;  /* 0x0000000000f07805 */ /* 0x000fe4000001ff00 */
[----:B------:R-:W-:Y:S01]  /*0e40*/  ISETP.NE.AND.EX P1, PT, RZ, UR11, PT, P1 ;  /* 0x0000000bff007c0c */ /* 0x000fe2000bf25310 */
[----:B------:R-:W-:Y:S01]  /*0e50*/  USHF.R.S32.HI UR26, URZ, 0x1f, UR23 ;  /* 0x0000001f3f1a7899 */ /* 0x000fe20008011417 */
        /* <DEDUP_REMOVED lines=14> */
.L_x_2647:
        /* <DEDUP_REMOVED lines=36> */
[----:B-1----:R-:W-:Y:S02]  /*1180*/  IABS R5, R0 ;  /* 0x0000000000057213 */ /* 0x002fe40000000000 */
[----:B------:R-:W-:Y:S02]  /*1190*/  IADD3 R6, -R6, RZ, RZ ;  /* 0x000000ff06067210 */ /* 0x000fe40007ffe1ff */
[----:B------:R-:W1:Y:S03]  /*11a0*/  I2F.RP R10, R5 ;  /* 0x00000005000a7306 */ /* 0x000e660000209400 */
[----:B------:R-:W-:-:S05]  /*11b0*/  IMAD R8, R8, R6, R32 ;  /* 0x0000000608087224 */ /* 0x000fca00078e0220 */
[----:B------:R-:W-:Y:S01]  /*11c0*/  SHF.R.S32.HI R6, RZ, 0x1f, R8 ;  /* 0x0000001fff067819 */ /* 0x000fe20000011408 */
[----:B-1----:R-:W1:Y:S01]  /*11d0*/  MUFU.RCP R10, R10 ;  /* 0x0000000a000a7308 */ /* 0x002e620000001000 */
[----:B--2---:R-:W-:-:S05]  /*11e0*/  IMAD.U32 R2, RZ, RZ, UR28 ;  /* 0x0000001cff027e24 */ /* 0x004fca000f8e00ff */
[----:B------:R-:W-:-:S05]  /*11f0*/  IABS R2, R2 ;  /* 0x0000000200027213 */ /* 0x000fca0000000000 */
[----:B------:R-:W-:Y:S02]  /*1200*/  IMAD.MOV.U32 R7, RZ, RZ, R2 ;  /* 0x000000ffff077224 */ /* 0x000fe400078e0002 */
[----:B-1----:R-:W-:-:S04]  /*1210*/  VIADD R10, R10, 0xffffffe ;  /* 0x0ffffffe0a0a7836 */ /* 0x002fc80000000000 */
[----:B------:R-:W1:Y:S02]  /*1220*/  F2I.FTZ.U32.TRUNC.NTZ R11, R10 ;  /* 0x0000000a000b7305 */ /* 0x000e64000021f000 */
[----:B-1----:R-:W-:Y:S02]  /*1230*/  IADD3 R4, RZ, -R11, RZ ;  /* 0x8000000bff047210 */ /* 0x002fe40007ffe0ff */
        /* <DEDUP_REMOVED lines=42> */
[----:B------:R-:W-:Y:S02]  /*14e0*/  IADD3 R2, R11, R0, RZ ;  /* 0x000000000b027210 */ /* 0x000fe40007ffe0ff */
[----:B------:R-:W-:Y:S01]  /*14f0*/  MOV R0, R4 ;  /* 0x0000000400007202 */ /* 0x000fe20000000f00 */
[----:B------:R-:W-:Y:S06]  /*1500*/  BRA `(.L_x_2649) ;  /* 0x0000000400487947 */ /* 0x000fec0003800000 */
.L_x_2648:
[----:B------:R-:W1:Y:S01]  /*1510*/  LDC R4, c[0x0][0x278] ;  /* 0x00009e00ff047b82 */ /* 0x000e620000000800 */
[----:B------:R-:W-:Y:S01]  /*1520*/  MOV R0, UR28 ;  /* 0x0000001c00007c02 */ /* 0x000fe20008000f00 */
[----:B------:R-:W-:Y:S02]  /*1530*/  UISETP.NE.AND UP0, UPT, UR15, -0x1, UPT ;  /* 0xffffffff0f00788c */ /* 0x000fe4000bf05270 */
[----:B------:R-:W-:Y:S01]  /*1540*/  ULEA UR5, UR22, 0xffffff00, 0x8 ;  /* 0xffffff0016057891 */ /* 0x000fe2000f8e403f */
[----:B------:R-:W-:-:S03]  /*1550*/  IABS R0, R0 ;  /* 0x0000000000007213 */ /* 0x000fc60000000000 */
        /* <DEDUP_REMOVED lines=15> */
[----:B------:R-:W-:-:S04]  /*1650*/  IMAD.HI.U32 R8, R9, R2, R8 ;  /* 0x0000000209087227 */ /* 0x000fc800078e0008 */
[----:B------:R-:W-:-:S04]  /*1660*/  IMAD.MOV.U32 R2, RZ, RZ, R0 ;  /* 0x000000ffff027224 */ /* 0x000fc800078e0000 */
[----:B------:R-:W-:-:S05]  /*1670*/  IMAD.HI.U32 R0, R8, R2, RZ ;  /* 0x0000000208007227 */ /* 0x000fca00078e00ff */
[----:B------:R-:W-:-:S05]  /*1680*/  IADD3 R5, -R0, RZ, RZ ;  /* 0x000000ff00057210 */ /* 0x000fca0007ffe1ff */
[C---:B------:R-:W-:Y:S02]  /*1690*/  IMAD R5, R6.reuse, R5, R2 ;  /* 0x0000000506057224 */ /* 0x040fe400078e0202 */
[----:B------:R-:W1:Y:S03]  /*16a0*/  LDC.64 R2, c[0x0][0x260] ;  /* 0x00009800ff027b82 */ /* 0x000e660000000a00 */
[----:B------:R-:W-:-:S13]  /*16b0*/  ISETP.GT.U32.AND P1, PT, R6, R5, PT ;  /* 0x000000050600720c */ /* 0x000fda0003f24070 */
[----:B------:R-:W-:Y:S02]  /*16c0*/  @!P1 IMAD.IADD R5, R5, 0x1, -R6 ;  /* 0x0000000105059824 */ /* 0x000fe400078e0a06 */
[----:B------:R-:W-:Y:S01]  /*16d0*/  @!P1 VIADD R0, R0, 0x1 ;  /* 0x0000000100009836 */ /* 0x000fe20000000000 */
[C---:B------:R-:W-:Y:S02]  /*16e0*/  ISETP.NE.AND P1, PT, R4.reuse, RZ, PT ;  /* 0x000000ff0400720c */ /* 0x040fe40003f25270 */
[----:B------:R-:W-:Y:S02]  /*16f0*/  ISETP.GE.U32.AND P3, PT, R5, R6, PT ;  /* 0x000000060500720c */ /* 0x000fe40003f66070 */
[----:B------:R-:W-:Y:S02]  /*1700*/  LOP3.LUT R5, R4, UR28, RZ, 0x3c, !PT ;  /* 0x0000001c04057c12 */ /* 0x000fe4000f8e3cff */
[----:B------:R-:W-:Y:S02]  /*1710*/  SHF.R.S32.HI R6, RZ, 0x1f, R32 ;  /* 0x0000001fff067819 */ /* 0x000fe40000011420 */
        /* <DEDUP_REMOVED lines=16> */
.L_x_2650:
        /* <DEDUP_REMOVED lines=33> */
.L_x_2649:
        /* <DEDUP_REMOVED lines=9> */
[----:B------:R-:W-:Y:S01]  /*1ac0*/  SHF.R.S32.HI R108, RZ, 0x2, R48 ;  /* 0x00000002ff6c7819 */ /* 0x000fe20000011430 */
[----:B------:R-:W-:Y:S01]  /*1ad0*/  USHF.L.U64.HI UR19, UR32, 0x5, UR33 ;  /* 0x0000000520137899 */ /* 0x000fe20008010221 */
[----:B------:R-:W-:Y:S01]  /*1ae0*/  SHF.R.S32.HI R35, RZ, 0x3, R40 ;  /* 0x00000003ff237819 */ /* 0x000fe20000011428 */
[----:B------:R-:W4:Y:S01]  /*1af0*/  LDC.64 R114, c[0x0][0x250] ;  /* 0x00009400ff727b82 */ /* 0x000f220000000a00 */
[C---:B------:R-:W-:Y:S01]  /*1b00*/  LEA.HI R7, R48.reuse, R108, RZ, 0x1 ;  /* 0x0000006c30077211 */ /* 0x040fe200078f08ff */
[----:B------:R-:W-:Y:S01]  /*1b10*/  @!UP0 ULDC.64 UR4, c[0x0][0x228] ;  /* 0x00008a0000048ab9 */ /* 0x000fe20000000a00 */
[----:B------:R-:W-:Y:S01]  /*1b20*/  LOP3.LUT R48, R48, 0xfffffffc, RZ, 0xc0, !PT ;  /* 0xfffffffc30307812 */ /* 0x000fe200078ec0ff */
[----:B------:R-:W-:Y:S01]  /*1b30*/  @UP0 UIMAD.WIDE.U32 UR30, UR12, UR10, URZ ;  /* 0x0000000a0c1e02a5 */ /* 0x000fe2000f8e003f */
[-C--:B------:R-:W-:Y:S01]  /*1b40*/  LEA.HI R99, R43, R33.reuse, RZ, 0x5 ;  /* 0x000000212b637211 */ /* 0x080fe200078f28ff */
[----:B------:R-:W-:Y:S01]  /*1b50*/  @!UP0 UIMAD.WIDE.U32 UR34, UR23, UR4, URZ ;  /* 0x00000004172282a5 */ /* 0x000fe2000f8e003f */
[----:B------:R-:W-:Y:S01]  /*1b60*/  LOP3.LUT R7, R7, 0x7fffffe, RZ, 0xc0, !PT ;  /* 0x07fffffe07077812 */ /* 0x000fe200078ec0ff */
[----:B------:R-:W-:Y:S01]  /*1b70*/  IMAD.IADD R48, R33, 0x1, -R48 ;  /* 0x0000000121307824 */ /* 0x000fe200078e0a30 */
[----:B------:R-:W-:Y:S01]  /*1b80*/  LEA.HI R43, R43, R33, RZ, 0x4 ;  /* 0x000000212b2b7211 */ /* 0x000fe200078f20ff */
[----:B------:R-:W-:Y:S01]  /*1b90*/  IMAD.SHL.U32 R4, R35, 0x40, RZ ;  /* 0x0000004023047824 */ /* 0x000fe200078e00ff */
[----:B------:R-:W-:Y:S01]  /*1ba0*/  LOP3.LUT R40, R40, 0xfffffff8, RZ, 0xc0, !PT ;  /* 0xfffffff828287812 */ /* 0x000fe200078ec0ff */
[----:B------:R-:W-:Y:S01]  /*1bb0*/  IMAD.SHL.U32 R196, R48, 0x8, RZ ;  /* 0x0000000830c47824 */ /* 0x000fe200078e00ff */
[----:B------:R-:W-:Y:S01]  /*1bc0*/  @!UP0 UMOV UR30, UR34 ;  /* 0x00000022001e8c82 */ /* 0x000fe20008000000 */
[----:B------:R-:W-:Y:S01]  /*1bd0*/  @!UP0 UIMAD UR13, UR26, UR4, URZ ;  /* 0x000000041a0d82a4 */ /* 0x000fe2000f8e023f */
[----:B------:R-:W-:Y:S01]  /*1be0*/  SHF.R.S32.HI R99, RZ, 0x5, R99 ;  /* 0x00000005ff637819 */ /* 0x000fe20000011463 */
[----:B------:R-:W-:Y:S01]  /*1bf0*/  IMAD.IADD R7, R108, 0x1, -R7 ;  /* 0x000000016c077824 */ /* 0x000fe200078e0a07 */
[----:B------:R-:W-:Y:S01]  /*1c00*/  IADD3 R12, P1, R196, UR30, RZ ;  /* 0x0000001ec40c7c10 */ /* 0x000fe2000ff3e0ff */
[----:B------:R-:W-:Y:S01]  /*1c10*/  USHF.R.S32.HI UR30, URZ, 0x1f, UR29 ;  /* 0x0000001f3f1e7899 */ /* 0x000fe2000801141d */
[----:B------:R-:W-:Y:S01]  /*1c20*/  LOP3.LUT R43, R43, 0xfffffff0, RZ, 0xc0, !PT ;  /* 0xfffffff02b2b7812 */ /* 0x000fe200078ec0ff */
[----:B------:R-:W-:Y:S01]  /*1c30*/  IMAD.IADD R40, R33, 0x1, -R40 ;  /* 0x0000000121287824 */ /* 0x000fe200078e0a28 */
[----:B------:R-:W-:Y:S01]  /*1c40*/  LOP3.LUT R4, R4, 0xc0, RZ, 0xc0, !PT ;  /* 0x000000c004047812 */ /* 0x000fe200078ec0ff */
[----:B------:R-:W-:Y:S01]  /*1c50*/  ULEA.HI UR30, UR30, UR29, URZ, 0x8 ;  /* 0x0000001d1e1e7291 */ /* 0x000fe2000f8f403f */
[----:B------:R-:W-:Y:S01]  /*1c60*/  IMAD R99, R99, 0x8, R7 ;  /* 0x0000000863637824 */ /* 0x000fe200078e0207 */
[----:B------:R-:W-:Y:S01]  /*1c70*/  @!UP0 UIMAD UR13, UR23, UR5, UR13 ;  /* 0x00000005170d82a4 */ /* 0x000fe2000f8e020d */
[--C-:B------:R-:W-:Y:S01]  /*1c80*/  SHF.R.S32.HI R197, RZ, 0x1f, R196.reuse ;  /* 0x0000001fffc57819 */ /* 0x100fe200000114c4 */
[----:B------:R-:W-:Y:S01]  /*1c90*/  USHF.R.S32.HI UR30, URZ, 0x8, UR30 ;  /* 0x000000083f1e7899 */ /* 0x000fe2000801141e */
[----:B------:R-:W-:Y:S01]  /*1ca0*/  IADD3 R10, P0, R196, UR16, RZ ;  /* 0x00000010c40a7c10 */ /* 0x000fe2000ff1e0ff */
[----:B------:R-:W-:Y:S01]  /*1cb0*/  IMAD.IADD R43, R33, 0x1, -R43 ;  /* 0x00000001212b7824 */ /* 0x000fe200078e0a2b */
[----:B------:R-:W-:Y:S01]  /*1cc0*/  LOP3.LUT R7, R4, 0x18, R196, 0xf8, !PT ;  /* 0x0000001804077812 */ /* 0x000fe200078ef8c4 */
[----:B------:R-:W-:Y:S01]  /*1cd0*/  @UP0 UIMAD UR12, UR12, UR11, UR31 ;  /* 0x0000000b0c0c02a4 */ /* 0x000fe2000f8e021f */
[----:B------:R-:W-:Y:S01]  /*1ce0*/  SHF.R.U32.HI R4, RZ, 0x3, R4 ;  /* 0x00000003ff047819 */ /* 0x000fe20000011604 */
[----:B------:R-:W-:Y:S01]  /*1cf0*/  @!UP0 UIADD3 UR12, UR35, UR13, URZ ;  /* 0x0000000d230c8290 */ /* 0x000fe2000fffe03f */
[----:B------:R-:W-:Y:S01]  /*1d00*/  LEA.HI R34, R40, R40, RZ, 0x1 ;  /* 0x0000002828227211 */ /* 0x000fe200078f08ff */
[----:B------:R-:W-:Y:S01]  /*1d10*/  UISETP.LT.AND UP0, UPT, UR18, UR30, UPT ;  /* 0x0000001e1200728c */ /* 0x000fe2000bf01270 */
[--C-:B------:R-:W-:Y:S01]  /*1d20*/  SHF.R.S32.HI R109, RZ, 0x1f, R108.reuse ;  /* 0x0000001fff6d7819 */ /* 0x100fe2000001146c */
[----:B------:R-:W-:Y:S01]  /*1d30*/  ULDC.64 UR4, c[0x0][0x268] ;  /* 0x00009a0000047ab9 */ /* 0x000fe20000000a00 */
[----:B------:R-:W-:Y:S01]  /*1d40*/  IADD3.X R11, R197, UR15, RZ, P0, !PT ;  /* 0x0000000fc50b7c10 */ /* 0x000fe200087fe4ff */
[----:B------:R-:W-:Y:S01]  /*1d50*/  USEL UR30, UR18, UR30, !UP0 ;  /* 0x0000001e121e7287 */ /* 0x000fe2000c000000 */
[----:B------:R-:W-:Y:S01]  /*1d60*/  IADD3 R100, P0, R108, R8, RZ ;  /* 0x000000086c647210 */ /* 0x000fe20007f1e0ff */
[----:B---3--:R-:W-:Y:S01]  /*1d70*/  IMAD.WIDE R14, R14, 0x40, R108 ;  /* 0x000000400e0e7825 */ /* 0x008fe200078e026c */
[----:B------:R-:W-:Y:S01]  /*1d80*/  LOP3.LUT R4, R7, R4, RZ, 0x3c, !PT ;  /* 0x0000000407047212 */ /* 0x000fe200078e3cff */
[----:B------:R-:W-:Y:S01]  /*1d90*/  UISETP.GT.AND UP0, UPT, UR22, UR30, UPT ;  /* 0x0000001e1600728c */ /* 0x000fe2000bf04270 */
[----:B------:R-:W-:Y:S01]  /*1da0*/  LEA.HI R42, R43, R43, RZ, 0x1 ;  /* 0x0000002b2b2a7211 */ /* 0x000fe200078f08ff */
[----:B------:R-:W-:Y:S01]  /*1db0*/  IMAD.X R102, R109, 0x1, R6, P0 ;  /* 0x000000016d667824 */ /* 0x000fe200000e0606 */
[----:B------:R-:W-:Y:S01]  /*1dc0*/  LOP3.LUT R7, R34, 0xfffffffe, RZ, 0xc0, !PT ;  /* 0xfffffffe22077812 */ /* 0x000fe200078ec0ff */
[----:B------:R-:W-:Y:S01]  /*1dd0*/  IMAD.U32 R99, R99, 0x20, R4 ;  /* 0x0000002063637824 */ /* 0x000fe200078e0004 */
[--C-:B------:R-:W-:Y:S01]  /*1de0*/  SHF.R.S32.HI R9, RZ, 0x1, R42.reuse ;  /* 0x00000001ff097819 */ /* 0x100fe2000001142a */
[----:B------:R-:W-:Y:S01]  /*1df0*/  IMAD R4, R84, UR4, RZ ;  /* 0x0000000454047c24 */ /* 0x000fe2000f8e02ff */
[----:B------:R-:W-:Y:S01]  /*1e00*/  SHF.R.S32.HI R41, RZ, 0x1f, R42 ;  /* 0x0000001fff297819 */ /* 0x000fe2000001142a */
[----:B------:R-:W-:Y:S01]  /*1e10*/  IMAD.IADD R40, R40, 0x1, -R7 ;  /* 0x0000000128287824 */ /* 0x000fe200078e0a07 */
[----:B------:R-:W-:Y:S01]  /*1e20*/  IADD3 R104, P0, R196, R3, RZ ;  /* 0x00000003c4687210 */ /* 0x000fe20007f1e0ff */
[----:B------:R-:W-:Y:S01]  /*1e30*/  IMAD R7, R15, UR10, RZ ;  /* 0x0000000a0f077c24 */ /* 0x000fe2000f8e02ff */
[----:B------:R-:W-:Y:S01]  /*1e40*/  IADD3.X R13, R197, UR12, RZ, P1, !PT ;  /* 0x0000000cc50d7c10 */ /* 0x000fe20008ffe4ff */
[C---:B------:R-:W-:Y:S01]  /*1e50*/  IMAD R4, R0.reuse, UR5, R4 ;  /* 0x0000000500047c24 */ /* 0x040fe2000f8e0204 */
[----:B------:R-:W-:Y:S01]  /*1e60*/  LEA.HI R41, R41, R9, RZ, 0x2 ;  /* 0x0000000929297211 */ /* 0x000fe200078f10ff */
[----:B------:R-:W-:Y:S01]  /*1e70*/  IMAD.WIDE.U32 R10, R0, UR4, R10 ;  /* 0x00000004000a7c25 */ /* 0x000fe2000f8e000a */
[----:B--2---:R-:W-:Y:S01]  /*1e80*/  LEA.HI R50, R50, R50, RZ, 0x1 ;  /* 0x0000003232327211 */ /* 0x004fe200078f08ff */
[----:B------:R-:W-:Y:S01]  /*1e90*/  ULDC.64 UR4, c[0x0][0x258] ;  /* 0x0000960000047ab9 */ /* 0x000fe20000000a00 */
[----:B------:R-:W-:Y:S01]  /*1ea0*/  LOP3.LUT R41, R41, 0xfffffffc, RZ, 0xc0, !PT ;  /* 0xfffffffc29297812 */ /* 0x000fe200078ec0ff */
[----:B------:R-:W-:Y:S01]  /*1eb0*/  IMAD.X R105, R197, 0x1, R2, P0 ;  /* 0x00000001c5697824 */ /* 0x000fe200000e0602 */
[----:B------:R-:W-:Y:S01]  /*1ec0*/  PLOP3.LUT P0, PT, PT, PT, UP0, 0x80, 0x0 ;  /* 0x000000000000781c */ /* 0x000fe20003f0f008 */
[C---:B------:R-:W-:Y:S01]  /*1ed0*/  IMAD R7, R14.reuse, UR11, R7 ;  /* 0x0000000b0e077c24 */ /* 0x040fe2000f8e0207 */
[----:B------:R-:W-:Y:S01]  /*1ee0*/  SHF.R.S32.HI R47, RZ, 0x1, R50 ;  /* 0x00000001ff2f7819 */ /* 0x000fe20000011432 */
[----:B------:R-:W-:Y:S01]  /*1ef0*/  IMAD.WIDE.U32 R12, R14, UR10, R12 ;  /* 0x0000000a0e0c7c25 */ /* 0x000fe2000f8e000c */
[----:B------:R-:W-:Y:S01]  /*1f00*/  UIMAD UR10, UR25, UR4, URZ ;  /* 0x00000004190a72a4 */ /* 0x000fe2000f8e023f */
[----:B----4-:R-:W-:Y:S01]  /*1f10*/  SHF.L.U64.HI R221, R114, 0x5, R115 ;  /* 0x0000000572dd7819 */ /* 0x010fe20000010273 */
[----:B------:R-:W-:Y:S01]  /*1f20*/  USHF.L.U32 UR20, UR32, 0x5, URZ ;  /* 0x0000000520147899 */ /* 0x000fe2000800063f */
[----:B------:R-:W-:Y:S01]  /*1f30*/  IMAD.SHL.U32 R48, R48, 0x4, RZ ;  /* 0x0000000430307824 */ /* 0x000fe200078e00ff */
[----:B------:R-:W-:Y:S01]  /*1f40*/  UIMAD UR5, UR28, UR5, UR10 ;  /* 0x000000051c0572a4 */ /* 0x000fe2000f8e020a */
[----:B------:R-:W-:Y:S01]  /*1f50*/  IMAD.IADD R13, R13, 0x1, R7 ;  /* 0x000000010d0d7824 */ /* 0x000fe200078e0207 */
[----:B------:R-:W-:Y:S01]  /*1f60*/  SHF.R.S32.HI R34, RZ, 0x1, R34 ;  /* 0x00000001ff227819 */ /* 0x000fe20000011422 */
[----:B------:R-:W-:-:S02]  /*1f70*/  IMAD.U32 R112, RZ, RZ, UR4 ;  /* 0x00000004ff707e24 */ /* 0x000fc4000f8e00ff */
[----:B------:R-:W-:Y:S02]  /*1f80*/  IMAD.IADD R41, R9, 0x1, -R41 ;  /* 0x0000000109297824 */ /* 0x000fe400078e0a29 */
[----:B------:R-:W-:Y:S02]  /*1f90*/  IMAD R102, R102, R114, RZ ;  /* 0x0000007266667224 */ /* 0x000fe400078e02ff */
[----:B------:R-:W-:Y:S01]  /*1fa0*/  IMAD R49, R108, R47, R48 ;  /* 0x0000002f6c317224 */ /* 0x000fe200078e0230 */
[----:B------:R-:W-:Y:S01]  /*1fb0*/  LOP3.LUT P1, RZ, R41, 0x2, RZ, 0xc0, !PT ;  /* 0x0000000229ff7812 */ /* 0x000fe2000782c0ff */
[----:B------:R-:W-:Y:S02]  /*1fc0*/  IMAD.IADD R11, R11, 0x1, R4 ;  /* 0x000000010b0b7824 */ /* 0x000fe400078e0204 */
[----:B------:R-:W-:Y:S01]  /*1fd0*/  IMAD R106, R109, UR32, RZ ;  /* 0x000000206d6a7c24 */ /* 0x000fe2000f8e02ff */
[----:B------:R-:W-:Y:S01]  /*1fe0*/  SHF.R.S32.HI R46, RZ, 0x1f, R49 ;  /* 0x0000001fff2e7819 */ /* 0x000fe20000011431 */
[----:B------:R-:W-:-:S04]  /*1ff0*/  IMAD.WIDE.U32 R112, R112, UR28, R12 ;  /* 0x0000001c70707c25 */ /* 0x000fc8000f8e000c */
[----:B------:R-:W-:Y:S02]  /*2000*/  IMAD R102, R100, R115, R102 ;  /* 0x0000007364667224 */ /* 0x000fe400078e0266 */
        /* <DEDUP_REMOVED lines=41> */
[C---:B------:R-:W-:Y:S01]  /*22a0*/  IMAD.WIDE.U32 R12, R6.reuse, UR14, R12 ;  /* 0x0000000e060c7c25 */ /* 0x040fe2000f8e000c */
        /* <DEDUP_REMOVED lines=25> */
[C---:B------:R-:W-:Y:S01]  /*2440*/  IMAD R82, R0.reuse, UR5, R82 ;  /* 0x0000000500527c24 */ /* 0x040fe2000f8e0252 */
        /* <DEDUP_REMOVED lines=49> */
[C---:B------:R-:W-:Y:S01]  /*2760*/  IMAD R54, R47.reuse, 0xc0, RZ ;  /* 0x000000c02f367824 */ /* 0x040fe200078e02ff */
        /* <DEDUP_REMOVED lines=56> */
.L_x_2705:
        /* <DEDUP_REMOVED lines=11> */
[----:B-123--:R-:W2:Y:S01]  /*2ba0*/  @!P0 LDG.E.128 R4, desc[UR6][R2.64] ;  /* 0x0000000602048981 */ /* 0x00eea2000c1e1d00 */
[----:B----4-:R-:W-:Y:S01]  /*2bb0*/  @!P0 IMAD.MOV.U32 R18, RZ, RZ, R81 ;  /* 0x000000ffff128224 */ /* 0x010fe200078e0051 */
        /* <DEDUP_REMOVED lines=76> */
[----:B------:R-:W-:Y:S04]  /*3080*/  ISETP.GE.AND P0, PT, R196, UR4, PT ;  /* 0x00000004c4007c0c */ /* 0x000fe8000bf06270 */
        /* <DEDUP_REMOVED lines=19> */
[-C--:B------:R-:W-:Y:S01]  /*31c0*/  @!P0 FMUL.FTZ R25, R7, R0.reuse ;  /* 0x0000000007198220 */ /* 0x080fe20000410000 */
[----:B------:R-:W-:Y:S01]  /*31d0*/  @!P0 FMUL.FTZ R0, R6, R0 ;  /* 0x0000000006008220 */ /* 0x000fe20000410000 */
[----:B------:R-:W-:Y:S01]  /*31e0*/  @!P0 FMUL.FTZ R27, R22, R4 ;  /* 0x00000004161b8220 */ /* 0x000fe20000410000 */
[----:B------:R-:W-:Y:S01]  /*31f0*/  @!P0 FMUL.FTZ R28, R20, R5 ;  /* 0x00000005141c8220 */ /* 0x000fe20000410000 */
[-C--:B------:R-:W-:Y:S01]  /*3200*/  @!P0 FFMA.FTZ R25, R6, R8.reuse, -R25 ;  /* 0x0000000806198223 */ /* 0x080fe20000010819 */
[----:B------:R-:W-:Y:S01]  /*3210*/  @!P0 SHF.L.U32 R6, R19, 0x10, RZ ;  /* 0x0000001013068819 */ /* 0x000fe200000006ff */
[----:B------:R-:W-:Y:S01]  /*3220*/  @!P0 FFMA.FTZ R0, R7, R8, R0 ;  /* 0x0000000807008223 */ /* 0x000fe20000010000 */
[----:B------:R-:W-:Y:S01]  /*3230*/  @!P0 LOP3.LUT R8, R17, 0xffff0000, RZ, 0xc0, !PT ;  /* 0xffff000011088812 */ /* 0x000fe200078ec0ff */
[----:B------:R-:W-:Y:S02]  /*3240*/  @!P0 IMAD.U32 R7, R18, 0x10000, RZ ;  /* 0x0001000012078824 */ /* 0x000fe400078e00ff */
[----:B------:R-:W-:Y:S01]  /*3250*/  @!P0 FMUL.FTZ R4, R6, R4 ;  /* 0x0000000406048220 */ /* 0x000fe20000410000 */
[----:B------:R-:W-:Y:S01]  /*3260*/  @!P0 F2FP.BF16.F32.PACK_AB R0, R0, R25 ;  /* 0x000000190000823e */ /* 0x000fe200000010ff */
[-C--:B------:R-:W-:Y:S01]  /*3270*/  @!P0 FMUL.FTZ R26, R8, R2.reuse ;  /* 0x00000002081a8220 */ /* 0x080fe20000410000 */
[C---:B------:R-:W-:Y:S01]  /*3280*/  @!P0 FMUL.FTZ R2, R3.reuse, R2 ;  /* 0x0000000203028220 */ /* 0x040fe20000410000 */
[----:B------:R-:W-:Y:S01]  /*3290*/  @!P0 FFMA.FTZ R27, R6, R23, -R27 ;  /* 0x00000017061b8223 */ /* 0x000fe2000001081b */
[----:B------:R-:W-:Y:S01]  /*32a0*/  MOV R6, R79 ;  /* 0x0000004f00067202 */ /* 0x000fe20000000f00 */
[----:B------:R-:W-:Y:S01]  /*32b0*/  @!P0 FFMA.FTZ R26, R3, R15, -R26 ;  /* 0x0000000f031a8223 */ /* 0x000fe2000001081a */
[C---:B------:R-:W-:Y:S01]  /*32c0*/  @!P0 FMUL.FTZ R3, R7.reuse, R5 ;  /* 0x0000000507038220 */ /* 0x040fe20000410000 */
[----:B------:R-:W-:Y:S01]  /*32d0*/  @!P0 FFMA.FTZ R2, R8, R15, R2 ;  /* 0x0000000f08028223 */ /* 0x000fe20000010002 */
[-C--:B------:R-:W-:Y:S01]  /*32e0*/  @!P0 FFMA.FTZ R7, R7, R21.reuse, -R28 ;  /* 0x0000001507078223 */ /* 0x080fe2000001081c */
[----:B------:R-:W-:Y:S02]  /*32f0*/  @!P0 IMAD.MOV.U32 R16, RZ, RZ, R0 ;  /* 0x000000ffff108224 */ /* 0x000fe400078e0000 */
[----:B------:R-:W-:Y:S01]  /*3300*/  @!P0 FFMA.FTZ R3, R20, R21, R3 ;  /* 0x0000001514038223 */ /* 0x000fe20000010003 */
[----:B------:R-:W-:Y:S01]  /*3310*/  @!P0 FFMA.FTZ R4, R22, R23, R4 ;  /* 0x0000001716048223 */ /* 0x000fe20000010004 */
[----:B------:R-:W-:Y:S03]  /*3320*/  @!P0 F2FP.BF16.F32.PACK_AB R2, R2, R26 ;  /* 0x0000001a0202823e */ /* 0x000fe600000010ff */
[----:B------:R-:W-:Y:S01]  /*3330*/  @!P0 F2FP.BF16.F32.PACK_AB R3, R3, R7 ;  /* 0x000000070303823e */ /* 0x000fe200000010ff */
[----:B------:R-:W-:Y:S01]  /*3340*/  IMAD.MOV.U32 R7, RZ, RZ, R78 ;  /* 0x000000ffff077224 */ /* 0x000fe200078e004e */
[----:B------:R-:W-:Y:S02]  /*3350*/  @!P0 F2FP.BF16.F32.PACK_AB R4, R4, R27 ;  /* 0x0000001b0404823e */ /* 0x000fe400000010ff */
[----:B------:R-:W-:Y:S02]  /*3360*/  @!P0 MOV R17, R2 ;  /* 0x0000000200118202 */ /* 0x000fe40000000f00 */
[----:B------:R-:W-:Y:S02]  /*3370*/  @!P0 MOV R18, R3 ;  /* 0x0000000300128202 */ /* 0x000fe40000000f00 */
[----:B------:R-:W-:Y:S05]  /*3380*/  @!P0 MOV R19, R4 ;  /* 0x0000000400138202 */ /* 0x000fea0000000f00 */
[----:B------:R3:W-:Y:S02]  /*3390*/  STG.E.128 desc[UR6][R6.64], R16 ;  /* 0x0000001006007986 */ /* 0x0007e4000c101d06 */
.L_x_2655:
[----:B------:R-:W-:Y:S05]  /*33a0*/  BSYNC B0 ;  /* 0x0000000000007941 */ /* 0x000fea0003800000 */
.L_x_2654:
        /* <DEDUP_REMOVED lines=60> */
.L_x_2657:
[----:B------:R-:W-:Y:S05]  /*3770*/  BSYNC B0 ;  /* 0x0000000000007941 */ /* 0x000fea0003800000 */
.L_x_2656:
        /* <DEDUP_REMOVED lines=61> */
.L_x_2659:
[----:B------:R-:W-:Y:S05]  /*3b50*/  BSYNC B0 ;  /* 0x0000000000007941 */ /* 0x000fea0003800000 */
.L_x_2658:
        /* <DEDUP_REMOVED lines=15> */
[----:B------:R-:W-:Y:S06]  /*3c50*/  IMAD.MOV.U32 R5, RZ, RZ, R84 ;  /* 0x000000ffff057224 */ /* 0x000fec00078e0054 */
        /* <DEDUP_REMOVED lines=11> */
[----:B---34-:R-:W2:Y:S08]  /*3d10*/  LDG.E.128 R16, desc[UR6][R4.64] ;  /* 0x0000000604107981 */ /* 0x018eb0000c1e1d00 */
        /* <DEDUP_REMOVED lines=13> */
[----:B------:R-:W-:Y:S01]  /*3df0*/  @!P0 SHF.L.U32 R3, R17, 0x10, RZ ;  /* 0x0000001011038819 */ /* 0x000fe200000006ff */
[-C--:B------:R-:W-:Y:S01]  /*3e00*/  @!P0 FFMA.FTZ R25, R6, R8.reuse, -R25 ;  /* 0x0000000806198223 */ /* 0x080fe20000010819 */
[----:B------:R-:W-:Y:S01]  /*3e10*/  @!P0 LOP3.LUT R22, R19, 0xffff0000, RZ, 0xc0, !PT ;  /* 0xffff000013168812 */ /* 0x000fe200078ec0ff */
[----:B------:R-:W-:Y:S01]  /*3e20*/  @!P0 FFMA.FTZ R0, R7, R8, R0 ;  /* 0x0000000807008223 */ /* 0x000fe20000010000 */
[----:B------:R-:W-:Y:S01]  /*3e30*/  @!P0 LOP3.LUT R8, R17, 0xffff0000, RZ, 0xc0, !PT ;  /* 0xffff000011088812 */ /* 0x000fe200078ec0ff */
        /* <DEDUP_REMOVED lines=10> */
[C---:B------:R-:W-:Y:S01]  /*3ee0*/  @!P0 FMUL.FTZ R3, R7.reuse, R5 ;  /* 0x0000000507038220 */ /* 0x040fe20000410000 */
[-C--:B------:R-:W-:Y:S01]  /*3ef0*/  @!P0 FMUL.FTZ R29, R22, R4.reuse ;  /* 0x00000004161d8220 */ /* 0x080fe20000410000 */
[----:B------:R-:W-:Y:S01]  /*3f00*/  @!P0 FMUL.FTZ R4, R6, R4 ;  /* 0x0000000406048220 */ /* 0x000fe20000410000 */
[----:B------:R-:W-:Y:S01]  /*3f10*/  @!P0 FFMA.FTZ R2, R8, R15, R2 ;  /* 0x0000000f08028223 */ /* 0x000fe20000010002 */
[----:B------:R-:W-:Y:S01]  /*3f20*/  @!P0 FFMA.FTZ R3, R20, R21, R3 ;  /* 0x0000001514038223 */ /* 0x000fe20000010003 */
[----:B------:R-:W-:Y:S01]  /*3f30*/  MOV R20, R79 ;  /* 0x0000004f00147202 */ /* 0x000fe20000000f00 */
[----:B------:R-:W-:Y:S01]  /*3f40*/  @!P0 FFMA.FTZ R7, R7, R21, -R36 ;  /* 0x0000001507078223 */ /* 0x000fe20000010824 */
[----:B------:R-:W-:Y:S01]  /*3f50*/  IMAD.MOV.U32 R21, RZ, RZ, R78 ;  /* 0x000000ffff157224 */ /* 0x000fe200078e004e */
[----:B------:R-:W-:Y:S01]  /*3f60*/  @!P0 F2FP.BF16.F32.PACK_AB R2, R2, R28 ;  /* 0x0000001c0202823e */ /* 0x000fe200000010ff */
[-C--:B------:R-:W-:Y:S01]  /*3f70*/  @!P0 FFMA.FTZ R29, R6, R23.reuse, -R29 ;  /* 0x00000017061d8223 */ /* 0x080fe2000001081d */
[----:B------:R-:W-:Y:S01]  /*3f80*/  @!P0 FFMA.FTZ R4, R22, R23, R4 ;  /* 0x0000001716048223 */ /* 0x000fe20000010004 */
[----:B------:R-:W-:Y:S01]  /*3f90*/  @!P0 F2FP.BF16.F32.PACK_AB R3, R3, R7 ;  /* 0x000000070303823e */ /* 0x000fe200000010ff */
[----:B------:R-:W-:Y:S03]  /*3fa0*/  IMAD.WIDE.U32 R20, R26, 0xc0, R20 ;  /* 0x000000c01a147825 */ /* 0x000fe600078e0014 */
[----:B------:R-:W-:Y:S01]  /*3fb0*/  @!P0 F2FP.BF16.F32.PACK_AB R4, R4, R29 ;  /* 0x0000001d0404823e */ /* 0x000fe200000010ff */
[----:B------:R-:W-:Y:S01]  /*3fc0*/  @!P0 IMAD.MOV.U32 R17, RZ, RZ, R2 ;  /* 0x000000ffff118224 */ /* 0x000fe200078e0002 */
[----:B------:R-:W-:Y:S02]  /*3fd0*/  IADD3 R21, R21, R27, RZ ;  /* 0x0000001b15157210 */ /* 0x000fe40007ffe0ff */
[----:B------:R-:W-:Y:S02]  /*3fe0*/  @!P0 MOV R18, R3 ;  /* 0x0000000300128202 */ /* 0x000fe40000000f00 */
[----:B------:R-:W-:Y:S05]  /*3ff0*/  @!P0 MOV R19, R4 ;  /* 0x0000000400138202 */ /* 0x000fea0000000f00 */
[----:B------:R2:W-:Y:S02]  /*4000*/  STG.E.128 desc[UR6][R20.64], R16 ;  /* 0x0000001014007986 */ /* 0x0005e4000c101d06 */
.L_x_2661:
[----:B------:R-:W-:Y:S05]  /*4010*/  BSYNC B0 ;  /* 0x0000000000007941 */ /* 0x000fea0003800000 */
.L_x_2660:
        /* <DEDUP_REMOVED lines=60> */
.L_x_2663:
[----:B------:R-:W-:Y:S05]  /*43e0*/  BSYNC B0 ;  /* 0x0000000000007941 */ /* 0x000fea0003800000 */
.L_x_2662:
[----:B------:R-:W-:Y:S04]  /*43f0*/  BSSY B0, `(.L_x_2664) ;  /* 0x0000041000007945 */ /* 0x000fe80003800000 */
[----:B------:R-:W-:Y:S05]  /*4400*/  @P3 BRA `(.L_x_2665) ;  /* 0x0000000000fc3947 */ /* 0x000fea0003800000 */
[----:B------:R-:W-:Y:S01]  /*4410*/  ISETP.GE.AND P0, PT, R196, UR4, PT ;  /* 0x00000004c4007c0c */ /* 0x000fe2000bf06270 */
[----:B------:R-:W5:Y:S01]  /*4420*/  LDC.64 R2, c[0x0][0x338] ;  /* 0x0000ce00ff027b82 */ /* 0x000f620000000a00 */
[----:B-1----:R-:W-:Y:S01]  /*4430*/  MOV R4, R85 ;  /* 0x0000005500047202 */ /* 0x002fe20000000f00 */
[----:B------:R-:W-:Y:S06]  /*4440*/  IMAD.MOV.U32 R5, RZ, RZ, R84 ;  /* 0x000000ffff057224 */ /* 0x000fec00078e0054 */
        /* <DEDUP_REMOVED lines=11> */
[----:B--234-:R-:W2:Y:S08]  /*4500*/  LDG.E.128 R16, desc[UR6][R4.64] ;  /* 0x0000000604107981 */ /* 0x01ceb0000c1e1d00 */
        /* <DEDUP_REMOVED lines=47> */
.L_x_2665:
[----:B------:R-:W-:Y:S05]  /*4800*/  BSYNC B0 ;  /* 0x0000000000007941 */ /* 0x000fea0003800000 */
.L_x_2664:
        /* <DEDUP_REMOVED lines=65> */
.L_x_2667:
[----:B------:R-:W-:Y:S05]  /*4c20*/  BSYNC B0 ;  /* 0x0000000000007941 */ /* 0x000fea0003800000 */
.L_x_2666:
        /* <DEDUP_REMOVED lines=65> */
.L_x_2669:
[----:B------:R-:W-:Y:S05]  /*5040*/  BSYNC B0 ;  /* 0x0000000000007941 */ /* 0x000fea0003800000 */
.L_x_2668:
        /* <DEDUP_REMOVED lines=8> */
.L_x_2653:
        /* <DEDUP_REMOVED lines=93> */
.L_x_2674:
[----:B------:R-:W-:Y:S05]  /*56a0*/  BSYNC B0 ;  /* 0x0000000000007941 */ /* 0x000fea0003800000 */
.L_x_2673:
[----:B-----5:R2:W-:Y:S02]  /*56b0*/  STG.E.128 desc[UR6][R126.64], R16 ;  /* 0x000000107e007986 */ /* 0x0205e4000c101d06 */
.L_x_2672:
[----:B------:R-:W-:Y:S05]  /*56c0*/  BSYNC B1 ;  /* 0x0000000000017941 */ /* 0x000fea0003800000 */
.L_x_2671:
[C---:B------:R-:W-:Y:S01]  /*56d0*/  ISETP.GE.OR P0, PT, R98.reuse, R123, P1 ;  /* 0x0000007b6200720c */ /* 0x040fe20000f06670 */
[----:B------:R-:W-:Y:S03]  /*56e0*/  BSSY B1, `(.L_x_2675) ;  /* 0x0000061000017945 */ /* 0x000fe60003800000 */
[----:B------:R-:W-:Y:S11]  /*56f0*/  ISETP.LT.OR P0, PT, R98, R122, P0 ;  /* 0x0000007a6200720c */ /* 0x000ff60000701670 */
[----:B------:R-:W-:Y:S02]  /*5700*/  @!UPT UIADD3 URZ, URZ, URZ, URZ ;  /* 0x0000003f3f3ff290 */ /* 0x000fe4000fffe03f */
[----:B------:R-:W-:Y:S05]  /*5710*/  @P0 BRA `(.L_x_2676) ;  /* 0x0000000400740947 */ /* 0x000fea0003800000 */
[C---:B-1----:R-:W-:Y:S01]  /*5720*/  LEA R4, P0, R91.reuse, R85, 0x1 ;  /* 0x000000555b047211 */ /* 0x042fe200078008ff */
[----:B--2---:R-:W-:Y:S01]  /*5730*/  IMAD.U32 R126, RZ, RZ, UR20 ;  /* 0x00000014ff7e7e24 */ /* 0x004fe2000f8e00ff */
[----:B------:R-:W-:Y:S01]  /*5740*/  ISETP.GE.AND P2, PT, R196, UR4, PT ;  /* 0x00000004c4007c0c */ /* 0x000fe2000bf46270 */
[----:B------:R-:W-:Y:S01]  /*5750*/  IMAD.U32 R2, RZ, RZ, UR20 ;  /* 0x00000014ff027e24 */ /* 0x000fe2000f8e00ff */
[----:B------:R-:W-:Y:S01]  /*5760*/  LEA.HI.X R5, R91, R84, R90, 0x1, P0 ;  /* 0x000000545b057211 */ /* 0x000fe200000f0c5a */
[----:B------:R-:W-:Y:S01]  /*5770*/  IMAD.U32 R0, RZ, RZ, UR19 ;  /* 0x00000013ff007e24 */ /* 0x000fe2000f8e00ff */
[----:B------:R-:W-:Y:S01]  /*5780*/  LEA R126, P0, R126, R79, 0x1 ;  /* 0x0000004f7e7e7211 */ /* 0x000fe200078008ff */
[----:B------:R-:W-:Y:S02]  /*5790*/  BSSY B0, `(.L_x_2677) ;  /* 0x0000054000007945 */ /* 0x000fe40003800000 */
        /* <DEDUP_REMOVED lines=83> */
.L_x_2678:
[----:B------:R-:W-:Y:S05]  /*5cd0*/  BSYNC B0 ;  /* 0x0000000000007941 */ /* 0x000fea0003800000 */
.L_x_2677:
[----:B-----5:R3:W-:Y:S02]  /*5ce0*/  STG.E.128 desc[UR6][R126.64], R16 ;  /* 0x000000107e007986 */ /* 0x0207e4000c101d06 */
.L_x_2676:
[----:B------:R-:W-:Y:S05]  /*5cf0*/  BSYNC B1 ;  /* 0x0000000000017941 */ /* 0x000fea0003800000 */
.L_x_2675:
        /* <DEDUP_REMOVED lines=11> */
[C---:B--23--:R-:W-:Y:S01]  /*5db0*/  LEA R126, P0, R2.reuse, R79, 0x1 ;  /* 0x0000004f027e7211 */ /* 0x04cfe200078008ff */
        /* <DEDUP_REMOVED lines=84> */
.L_x_2682:
[----:B------:R-:W-:Y:S05]  /*6300*/  BSYNC B0 ;  /* 0x0000000000007941 */ /* 0x000fea0003800000 */
.L_x_2681:
[----:B-----5:R4:W-:Y:S02]  /*6310*/  STG.E.128 desc[UR6][R126.64], R16 ;  /* 0x000000107e007986 */ /* 0x0209e4000c101d06 */
.L_x_2680:
[----:B------:R-:W-:Y:S05]  /*6320*/  BSYNC B1 ;  /* 0x0000000000017941 */ /* 0x000fea0003800000 */
.L_x_2679:
[C---:B------:R-:W-:Y:S01]  /*6330*/  ISETP.GE.OR P0, PT, R96.reuse, R123, P1 ;  /* 0x0000007b6000720c */ /* 0x040fe20000f06670 */
[----:B------:R-:W-:Y:S03]  /*6340*/  BSSY B1, `(.L_x_2683) ;  /* 0x0000066000017945 */ /* 0x000fe60003800000 */
[----:B------:R-:W-:Y:S11]  /*6350*/  ISETP.LT.OR P0, PT, R96, R122, P0 ;  /* 0x0000007a6000720c */ /* 0x000ff60000701670 */
[----:B------:R-:W-:Y:S02]  /*6360*/  @!UPT UIADD3 URZ, URZ, URZ, URZ ;  /* 0x0000003f3f3ff290 */ /* 0x000fe4000fffe03f */
[----:B------:R-:W-:Y:S05]  /*6370*/  @P0 BRA `(.L_x_2684) ;  /* 0x0000000400880947 */ /* 0x000fea0003800000 */
[----:B-1----:R-:W-:Y:S01]  /*6380*/  MOV R4, R85 ;  /* 0x0000005500047202 */ /* 0x002fe20000000f00 */
[----:B------:R-:W1:Y:S01]  /*6390*/  LDC.64 R2, c[0x0][0x338] ;  /* 0x0000ce00ff027b82 */ /* 0x000e620000000a00 */
[----:B------:R-:W-:Y:S01]  /*63a0*/  MOV R5, R84 ;  /* 0x0000005400057202 */ /* 0x000fe20000000f00 */
[----:B------:R-:W-:Y:S01]  /*63b0*/  BSSY B0, `(.L_x_2685) ;  /* 0x000005d000007945 */ /* 0x000fe20003800000 */
[----:B------:R-:W-:Y:S02]  /*63c0*/  ISETP.GE.AND P0, PT, R196, UR4, PT ;  /* 0x00000004c4007c0c */ /* 0x000fe4000bf06270 */
[----:B--234-:R-:W-:Y:S02]  /*63d0*/  MOV R126, R79 ;  /* 0x0000004f007e7202 */ /* 0x01cfe40000000f00 */
[----:B------:R-:W-:Y:S01]  /*63e0*/  MOV R127, R78 ;  /* 0x0000004e007f7202 */ /* 0x000fe20000000f00 */
[----:B-1----:R-:W-:Y:S04]  /*63f0*/  IMAD.WIDE.U32 R4, R2, 0xc0, R4 ;  /* 0x000000c002047825 */ /* 0x002fe800078e0004 */
        /* <DEDUP_REMOVED lines=88> */
.L_x_2686:
[----:B------:R-:W-:Y:S05]  /*6980*/  BSYNC B0 ;  /* 0x0000000000007941 */ /* 0x000fea0003800000 */
.L_x_2685:
[----:B-----5:R1:W-:Y:S02]  /*6990*/  STG.E.128 desc[UR6][R126.64], R16 ;  /* 0x000000107e007986 */ /* 0x0203e4000c101d06 */
.L_x_2684:
[----:B------:R-:W-:Y:S05]  /*69a0*/  BSYNC B1 ;  /* 0x0000000000017941 */ /* 0x000fea0003800000 */
.L_x_2683:
        /* <DEDUP_REMOVED lines=11> */
[C---:B--234-:R-:W-:Y:S01]  /*6a60*/  LEA R126, P0, R2.reuse, R79, 0x1 ;  /* 0x0000004f027e7211 */ /* 0x05cfe200078008ff */
        /* <DEDUP_REMOVED lines=84> */
.L_x_2690:
[----:B------:R-:W-:Y:S05]  /*6fb0*/  BSYNC B0 ;  /* 0x0000000000007941 */ /* 0x000fea0003800000 */
.L_x_2689:
[----:B-----5:R2:W-:Y:S02]  /*6fc0*/  STG.E.128 desc[UR6][R126.64], R16 ;  /* 0x000000107e007986 */ /* 0x0205e4000c101d06 */
.L_x_2688:
[----:B------:R-:W-:Y:S05]  /*6fd0*/  BSYNC B1 ;  /* 0x0000000000017941 */ /* 0x000fea0003800000 */
.L_x_2687:
        /* <DEDUP_REMOVED lines=101> */
.L_x_2694:
[----:B------:R-:W-:Y:S05]  /*7630*/  BSYNC B0 ;  /* 0x0000000000007941 */ /* 0x000fea0003800000 */
.L_x_2693:
[----:B-----5:R1:W-:Y:S02]  /*7640*/  STG.E.128 desc[UR6][R126.64], R16 ;  /* 0x000000107e007986 */ /* 0x0203e4000c101d06 */
.L_x_2692:
[----:B------:R-:W-:Y:S05]  /*7650*/  BSYNC B1 ;  /* 0x0000000000017941 */ /* 0x000fea0003800000 */
.L_x_2691:
        /* <DEDUP_REMOVED lines=101> */
.L_x_2698:
[----:B------:R-:W-:Y:S05]  /*7cb0*/  BSYNC B0 ;  /* 0x0000000000007941 */ /* 0x000fea0003800000 */
.L_x_2697:
[----:B-----5:R1:W-:Y:S02]  /*7cc0*/  STG.E.128 desc[UR6][R126.64], R16 ;  /* 0x000000107e007986 */ /* 0x0203e4000c101d06 */
.L_x_2696:
[----:B------:R-:W-:Y:S05]  /*7cd0*/  BSYNC B1 ;  /* 0x0000000000017941 */ /* 0x000fea0003800000 */
.L_x_2695:
        /* <DEDUP_REMOVED lines=10> */
[----:B------:R-:W-:Y:S02]  /*7d80*/  MOV R122, R79 ;  /* 0x0000004f007a7202 */ /* 0x000fe40000000f00 */
[----:B------:R-:W-:Y:S01]  /*7d90*/  MOV R123, R78 ;  /* 0x0000004e007b7202 */ /* 0x000fe20000000f00 */
[----:B-1----:R-:W-:Y:S04]  /*7da0*/  IMAD.WIDE.U32 R4, R2, 0x1c0, R4 ;  /* 0x000001c002047825 */ /* 0x002fe800078e0004 */
[----:B------:R-:W-:Y:S05]  /*7db0*/  IMAD R3, R3, 0x1c0, RZ ;  /* 0x000001c003037824 */ /* 0x000fea00078e02ff */
[----:B------:R-:W-:Y:S02]  /*7dc0*/  IADD3 R5, R5, R3, RZ ;  /* 0x0000000305057210 */ /* 0x000fe40007ffe0ff */
[----:B------:R-:W1:Y:S03]  /*7dd0*/  LDC.64 R2, c[0x0][0x248] ;  /* 0x00009200ff027b82 */ /* 0x000e660000000a00 */
[----:B--234-:R2:W5:Y:S01]  /*7de0*/  LDG.E.128 R16, desc[UR6][R4.64] ;  /* 0x0000000604107981 */ /* 0x01c562000c1e1d00 */
        /* <DEDUP_REMOVED lines=83> */
.L_x_2702:
[----:B------:R-:W-:Y:S05]  /*8320*/  BSYNC B0 ;  /* 0x0000000000007941 */ /* 0x000fea0003800000 */
.L_x_2701:
[----:B-----5:R1:W-:Y:S02]  /*8330*/  STG.E.128 desc[UR6][R122.64], R16 ;  /* 0x000000107a007986 */ /* 0x0203e4000c101d06 */
.L_x_2700:
[----:B------:R-:W-:Y:S05]  /*8340*/  BSYNC B1 ;  /* 0x0000000000017941 */ /* 0x000fea0003800000 */
.L_x_2699:
        /* <DEDUP_REMOVED lines=12> */
.L_x_2652:
[--C-:B------:R-:W-:Y:S01]  /*8410*/  @!P0 IMAD.MOV.U32 R2, RZ, RZ, R85.reuse ;  /* 0x000000ffff028224 */ /* 0x100fe200078e0055 */
[----:B-1----:R-:W-:Y:S01]  /*8420*/  @!P0 MOV R16, R79 ;  /* 0x0000004f00108202 */ /* 0x002fe20000000f00 */
[----:B------:R-:W-:Y:S01]  /*8430*/  @!P0 IMAD.MOV.U32 R3, RZ, RZ, R84 ;  /* 0x000000ffff038224 */ /* 0x000fe200078e0054 */
[C---:B------:R-:W-:Y:S01]  /*8440*/  ISETP.GE.OR P2, PT, R98.reuse, R123, P1 ;  /* 0x0000007b6200720c */ /* 0x040fe20000f46670 */
[----:B------:R-:W-:Y:S01]  /*8450*/  @!P0 IMAD.MOV.U32 R17, RZ, RZ, R78 ;  /* 0x000000ffff118224 */ /* 0x000fe200078e004e */
[----:B------:R-:W-:Y:S01]  /*8460*/  UMOV UR4, URZ ;  /* 0x0000003f00047c82 */ /* 0x000fe20008000000 */
[----:B------:R-:W-:Y:S01]  /*8470*/  IMAD.U32 R0, RZ, RZ, UR19 ;  /* 0x00000013ff007e24 */ /* 0x000fe2000f8e00ff */
        /* <DEDUP_REMOVED lines=8> */
[----:B-1----:R1:W2:Y:S11]  /*8500*/  @!P2 LDG.E.128 R4, desc[UR6][R2.64] ;  /* 0x000000060204a981 */ /* 0x0022b6000c1e1d00 */
[----:B------:R-:W-:Y:S01]  /*8510*/  @!UPT UIADD3 URZ, URZ, URZ, URZ ;  /* 0x0000003f3f3ff290 */ /* 0x000fe2000fffe03f */
[C---:B------:R-:W-:Y:S04]  /*8520*/  @!P0 LEA R16, P3, R67.reuse, R85, 0x1 ;  /* 0x0000005543108211 */ /* 0x040fe800078608ff */
[----:B------:R-:W-:Y:S01]  /*8530*/  @!P0 LEA.HI.X R17, R67, R84, R66, 0x1, P3 ;  /* 0x0000005443118211 */ /* 0x000fe200018f0c42 */
[----:B-1----:R-:W-:Y:S01]  /*8540*/  IMAD.U32 R3, RZ, RZ, UR20 ;  /* 0x00000014ff037e24 */ /* 0x002fe2000f8e00ff */
[----:B------:R-:W-:Y:S04]  /*8550*/  MOV R2, UR20 ;  /* 0x0000001400027c02 */ /* 0x000fe80008000f00 */
[----:B------:R-:W-:Y:S04]  /*8560*/  @!P2 LEA R18, P4, R3, R79, 0x1 ;  /* 0x0000004f0312a211 */ /* 0x000fe800078808ff */
[----:B------:R-:W-:Y:S02]  /*8570*/  @!P2 LEA.HI.X R19, R2, R78, R0, 0x1, P4 ;  /* 0x0000004e0213a211 */ /* 0x000fe400020f0c00 */
[----:B------:R-:W-:Y:S03]  /*8580*/  MOV R0, UR31 ;  /* 0x0000001f00007c02 */ /* 0x000fe60008000f00 */
[----:B--2---:R1:W-:Y:S01]  /*8590*/  @!P2 STG.E.128 desc[UR6][R18.64], R4 ;  /* 0x000000041200a986 */ /* 0x0043e2000c101d06 */
[C---:B------:R-:W-:Y:S04]  /*85a0*/  ISETP.GE.OR P2, PT, R96.reuse, R123, P1 ;  /* 0x0000007b6000720c */ /* 0x040fe80000f46670 */
[----:B------:R-:W-:Y:S11]  /*85b0*/  ISETP.LT.OR P2, PT, R96, R122, P2 ;  /* 0x0000007a6000720c */ /* 0x000ff60001741670 */
[----:B------:R-:W-:Y:S02]  /*85c0*/  @!UPT UIADD3 URZ, URZ, URZ, URZ ;  /* 0x0000003f3f3ff290 */ /* 0x000fe4000fffe03f */
[----:B------:R-:W2:Y:S01]  /*85d0*/  @!P2 LDC.64 R2, c[0x0][0x338] ;  /* 0x0000ce00ff02ab82 */ /* 0x000ea20000000a00 */
[----:B-1----:R-:W-:Y:S01]  /*85e0*/  @!P2 IMAD.MOV.U32 R18, RZ, RZ, R85 ;  /* 0x000000ffff12a224 */ /* 0x002fe200078e0055 */
[----:B------:R1:W3:Y:S01]  /*85f0*/  @!P0 LDG.E.128 R4, desc[UR6][R16.64] ;  /* 0x0000000610048981 */ /* 0x0002e2000c1e1d00 */
[----:B------:R-:W-:Y:S02]  /*8600*/  @!P2 IMAD.MOV.U32 R19, RZ, RZ, R84 ;  /* 0x000000ffff13a224 */ /* 0x000fe400078e0054 */
[----:B--2---:R-:W-:Y:S04]  /*8610*/  @!P2 IMAD.WIDE.U32 R18, R2, 0xc0, R18 ;  /* 0x000000c00212a825 */ /* 0x004fe800078e0012 */
[----:B------:R-:W-:Y:S04]  /*8620*/  @!P2 IMAD R3, R3, 0xc0, RZ ;  /* 0x000000c00303a824 */ /* 0x000fe800078e02ff */
[----:B------:R-:W-:Y:S02]  /*8630*/  @!P2 IMAD.IADD R19, R19, 0x1, R3 ;  /* 0x000000011313a824 */ /* 0x000fe400078e0203 */
[----:B------:R-:W2:Y:S01]  /*8640*/  @!P2 LDC.64 R2, c[0x0][0x248] ;  /* 0x00009200ff02ab82 */ /* 0x000ea20000000a00 */
[----:B-1----:R-:W-:Y:S01]  /*8650*/  IMAD.U32 R16, RZ, RZ, UR32 ;  /* 0x00000020ff107e24 */ /* 0x002fe2000f8e00ff */
[----:B------:R-:W-:Y:S02]  /*8660*/  MOV R17, UR33 ;  /* 0x0000002100117c02 */ /* 0x000fe40008000f00 */
[-C--:B------:R-:W-:Y:S02]  /*8670*/  @!P2 MOV R17, R78.reuse ;  /* 0x0000004e0011a202 */ /* 0x080fe40000000f00 */
[C---:B------:R-:W-:Y:S04]  /*8680*/  @!P0 LEA R20, P3, R16.reuse, R79, 0x1 ;  /* 0x0000004f10148211 */ /* 0x040fe800078608ff */
[----:B------:R-:W-:Y:S01]  /*8690*/  @!P0 LEA.HI.X R21, R16, R78, R0, 0x1, P3 ;  /* 0x0000004e10158211 */ /* 0x000fe200018f0c00 */
[----:B------:R-:W-:Y:S01]  /*86a0*/  @!P2 IMAD.MOV.U32 R16, RZ, RZ, R79 ;  /* 0x000000ffff10a224 */ /* 0x000fe200078e004f */
[----:B------:R-:W-:Y:S03]  /*86b0*/  MOV R0, UR36 ;  /* 0x0000002400007c02 */ /* 0x000fe60008000f00 */
        /* <DEDUP_REMOVED lines=15> */
[----:B-1----:R-:W-:Y:S01]  /*87b0*/  IMAD.U32 R16, RZ, RZ, UR34 ;  /* 0x00000022ff107e24 */ /* 0x002fe2000f8e00ff */
[----:B------:R1:W3:Y:S01]  /*87c0*/  @!P0 LDG.E.128 R4, desc[UR6][R18.64] ;  /* 0x0000000612048981 */ /* 0x0002e2000c1e1d00 */
[----:B------:R-:W-:Y:S03]  /*87d0*/  MOV R17, UR35 ;  /* 0x0000002300117c02 */ /* 0x000fe60008000f00 */
[C---:B------:R-:W-:Y:S01]  /*87e0*/  @!P0 LEA R20, P3, R16.reuse, R79, 0x1 ;  /* 0x0000004f10148211 */ /* 0x040fe200078608ff */
[----:B--2---:R-:W-:Y:S03]  /*87f0*/  @!P2 IMAD R3, R3, 0x140, RZ ;  /* 0x000001400303a824 */ /* 0x004fe600078e02ff */
[----:B------:R-:W-:Y:S01]  /*8800*/  @!P0 LEA.HI.X R21, R16, R78, R0, 0x1, P3 ;  /* 0x0000004e10158211 */ /* 0x000fe200018f0c00 */
[----:B-1----:R-:W-:Y:S02]  /*8810*/  @!P2 IMAD.MOV.U32 R18, RZ, RZ, R85 ;  /* 0x000000ffff12a224 */ /* 0x002fe400078e0055 */
[----:B------:R-:W-:Y:S02]  /*8820*/  @!P2 IMAD.MOV.U32 R19, RZ, RZ, R84 ;  /* 0x000000ffff13a224 */ /* 0x000fe400078e0054 */
        /* <DEDUP_REMOVED lines=11> */
[----:B------:R-:W-:Y:S01]  /*88e0*/  @!P0 IMAD.MOV.U32 R21, RZ, RZ, R84 ;  /* 0x000000ffff158224 */ /* 0x000fe200078e0054 */
[----:B------:R-:W-:Y:S02]  /*88f0*/  @!P2 MOV R6, R79 ;  /* 0x0000004f0006a202 */ /* 0x000fe40000000f00 */
[----:B------:R-:W-:Y:S01]  /*8900*/  @!P0 MOV R20, R85 ;  /* 0x0000005500148202 */ /* 0x000fe20000000f00 */
[----:B---3--:R-:W-:Y:S04]  /*8910*/  @!P0 IMAD R3, R3, 0x180, RZ ;  /* 0x0000018003038824 */ /* 0x008fe800078e02ff */
[----:B------:R-:W-:Y:S04]  /*8920*/  @!P0 IMAD.WIDE.U32 R20, R2, 0x180, R20 ;  /* 0x0000018002148825 */ /* 0x000fe800078e0014 */
[----:B------:R-:W-:Y:S02]  /*8930*/  @!P0 IMAD.IADD R21, R21, 0x1, R3 ;  /* 0x0000000115158824 */ /* 0x000fe400078e0203 */
[----:B------:R-:W3:Y:S01]  /*8940*/  @!P1 LDC.64 R2, c[0x0][0x338] ;  /* 0x0000ce00ff029b82 */ /* 0x000ee20000000a00 */
[----:B-1----:R-:W-:Y:S04]  /*8950*/  @!P2 IMAD.WIDE.U32 R6, R4, 0x140, R6 ;  /* 0x000001400406a825 */ /* 0x002fe800078e0006 */
[----:B------:R-:W-:Y:S05]  /*8960*/  @!P2 IMAD R5, R5, 0x140, RZ ;  /* 0x000001400505a824 */ /* 0x000fea00078e02ff */
[----:B------:R-:W-:Y:S02]  /*8970*/  @!P2 IADD3 R7, R7, R5, RZ ;  /* 0x000000050707a210 */ /* 0x000fe40007ffe0ff */
[----:B------:R-:W1:Y:S01]  /*8980*/  @!P0 LDC.64 R4, c[0x0][0x248] ;  /* 0x00009200ff048b82 */ /* 0x000e620000000a00 */
[----:B---3--:R-:W-:Y:S02]  /*8990*/  @!P1 IMAD R3, R3, 0x1c0, RZ ;  /* 0x000001c003039824 */ /* 0x008fe400078e02ff */
[----:B-1----:R-:W-:Y:S01]  /*89a0*/  @!P0 IMAD R5, R5, 0x180, RZ ;  /* 0x0000018005058824 */ /* 0x002fe200078e02ff */
[----:B--2---:R1:W-:Y:S02]  /*89b0*/  @!P2 STG.E.128 desc[UR6][R6.64], R16 ;  /* 0x000000100600a986 */ /* 0x0043e4000c101d06 */
[----:B-1----:R-:W-:Y:S04]  /*89c0*/  @!P0 IMAD.MOV.U32 R7, RZ, RZ, R78 ;  /* 0x000000ffff078224 */ /* 0x002fe800078e004e */
[----:B------:R1:W2:Y:S01]  /*89d0*/  @!P0 LDG.E.128 R16, desc[UR6][R20.64] ;  /* 0x0000000614108981 */ /* 0x0002a2000c1e1d00 */
[----:B------:R-:W-:Y:S05]  /*89e0*/  @!P0 MOV R6, R79 ;  /* 0x0000004f00068202 */ /* 0x000fea0000000f00 */
[----:B------:R-:W-:Y:S05]  /*89f0*/  @!P0 IMAD.WIDE.U32 R6, R4, 0x180, R6 ;  /* 0x0000018004068825 */ /* 0x000fea00078e0006 */
[----:B------:R-:W-:Y:S01]  /*8a00*/  @!P0 IADD3 R7, R7, R5, RZ ;  /* 0x0000000507078210 */ /* 0x000fe20007ffe0ff */
[----:B-1----:R-:W-:Y:S01]  /*8a10*/  @!P1 IMAD.MOV.U32 R21, RZ, RZ, R84 ;  /* 0x000000ffff159224 */ /* 0x002fe200078e0054 */
[----:B------:R-:W-:Y:S05]  /*8a20*/  @!P1 MOV R20, R85 ;  /* 0x0000005500149202 */ /* 0x000fea0000000f00 */
[----:B------:R-:W-:Y:S04]  /*8a30*/  @!P1 IMAD.WIDE.U32 R20, R2, 0x1c0, R20 ;  /* 0x000001c002149825 */ /* 0x000fe800078e0014 */
[----:B------:R-:W-:Y:S02]  /*8a40*/  @!P1 IMAD.IADD R21, R21, 0x1, R3 ;  /* 0x0000000115159824 */ /* 0x000fe400078e0203 */
[----:B------:R-:W1:Y:S02]  /*8a50*/  @!P1 LDC.64 R2, c[0x0][0x248] ;  /* 0x00009200ff029b82 */ /* 0x000e640000000a00 */
[----:B-1----:R-:W-:Y:S01]  /*8a60*/  @!P1 IMAD R3, R3, 0x1c0, RZ ;  /* 0x000001c003039824 */ /* 0x002fe200078e02ff */
[----:B--2---:R1:W-:Y:S06]  /*8a70*/  @!P0 STG.E.128 desc[UR6][R6.64], R16 ;  /* 0x0000001006008986 */ /* 0x0043ec000c101d06 */
[----:B-1----:R-:W2:Y:S01]  /*8a80*/  @!P1 LDG.E.128 R4, desc[UR6][R20.64] ;  /* 0x0000000614049981 */ /* 0x002ea2000c1e1d00 */
[----:B------:R-:W-:Y:S01]  /*8a90*/  @!P1 IMAD.MOV.U32 R17, RZ, RZ, R78 ;  /* 0x000000ffff119224 */ /* 0x000fe200078e004e */
[----:B------:R-:W-:Y:S05]  /*8aa0*/  @!P1 MOV R16, R79 ;  /* 0x0000004f00109202 */ /* 0x000fea0000000f00 */
[----:B------:R-:W-:Y:S05]  /*8ab0*/  @!P1 IMAD.WIDE.U32 R16, R2, 0x1c0, R16 ;  /* 0x000001c002109825 */ /* 0x000fea00078e0010 */
[----:B------:R-:W-:Y:S05]  /*8ac0*/  @!P1 IADD3 R17, R17, R3, RZ ;  /* 0x0000000311119210 */ /* 0x000fea0007ffe0ff */
[----:B--2---:R1:W-:Y:S02]  /*8ad0*/  @!P1 STG.E.128 desc[UR6][R16.64], R4 ;  /* 0x0000000410009986 */ /* 0x0043e4000c101d06 */
.L_x_2670:
        /* <DEDUP_REMOVED lines=9> */
[----:B------:R-:W-:Y:S11]  /*8b70*/  ISETP.GT.AND P0, PT, R0, UR30, PT ;  /* 0x0000001e00007c0c */ /* 0x000ff6000bf04270 */
[----:B------:R-:W-:Y:S02]  /*8b80*/  @!UPT UIADD3 URZ, URZ, URZ, URZ ;  /* 0x0000003f3f3ff290 */ /* 0x000fe4000fffe03f */
[----:B------:R-:W-:Y:S05]  /*8b90*/  @!P0 BRA `(.L_x_2704) ;  /* 0x0000000400548947 */ /* 0x000fea0003800000 */
[----:B------:R-:W5:Y:S01]  /*8ba0*/  LDC R3, c[0x0][0x380] ;  /* 0x0000e000ff037b82 */ /* 0x000f620000000800 */
[----:B------:R-:W-:Y:S02]  /*8bb0*/  IADD3 R0, R14, -0x200, RZ ;  /* 0xfffffe000e007810 */ /* 0x000fe40007ffe0ff */
[----:B------:R-:W-:Y:S02]  /*8bc0*/  IABS R14, R13 ;  /* 0x0000000d000e7213 */ /* 0x000fe40000000000 */
[----:B-1-3--:R-:W-:Y:S02]  /*8bd0*/  IABS R7, R0 ;  /* 0x0000000000077213 */ /* 0x00afe40000000000 */
        /* <DEDUP_REMOVED lines=42> */
[----:B------:R-:W-:Y:S01]  /*8e80*/  IMAD R0, R2, R3, R0 ;  /* 0x0000000302007224 */ /* 0x000fe200078e0200 */
[----:B------:R-:W3:Y:S04]  /*8e90*/  LDG.E R6, desc[UR6][R6.64] ;  /* 0x0000000606067981 */ /* 0x000ee8000c1e1900 */
[----:B------:R-:W-:Y:S05]  /*8ea0*/  SHF.R.S32.HI R4, RZ, 0x1f, R0 ;  /* 0x0000001fff047819 */ /* 0x000fea0000011400 */
[C---:B------:R-:W-:Y:S02]  /*8eb0*/  IMAD R3, R4.reuse, UR16, RZ ;  /* 0x0000001004037c24 */ /* 0x040fe4000f8e02ff */
[----:B------:R-:W-:Y:S02]  /*8ec0*/  IMAD R4, R4, UR10, RZ ;  /* 0x0000000a04047c24 */ /* 0x000fe4000f8e02ff */
[C---:B------:R-:W-:Y:S02]  /*8ed0*/  IMAD R3, R0.reuse, UR17, R3 ;  /* 0x0000001100037c24 */ /* 0x040fe4000f8e0203 */
[C---:B------:R-:W-:Y:S02]  /*8ee0*/  IMAD R4, R0.reuse, UR11, R4 ;  /* 0x0000000b00047c24 */ /* 0x040fe4000f8e0204 */
[----:B-1----:R-:W-:Y:S05]  /*8ef0*/  IMAD.WIDE.U32 R14, R0, UR16, RZ ;  /* 0x00000010000e7c25 */ /* 0x002fea000f8e00ff */
[----:B------:R-:W-:Y:S01]  /*8f00*/  IADD3 R15, R15, R3, RZ ;  /* 0x000000030f0f7210 */ /* 0x000fe20007ffe0ff */
[----:B---3--:R-:W-:Y:S04]  /*8f10*/  IMAD.IADD R6, R5, 0x1, -R6 ;  /* 0x0000000105067824 */ /* 0x008fe800078e0a06 */
[C---:B--2-4-:R-:W-:Y:S01]  /*8f20*/  IMAD.WIDE.U32 R16, R6.reuse, UR12, RZ ;  /* 0x0000000c06107c25 */ /* 0x054fe2000f8e00ff */
        /* <DEDUP_REMOVED lines=16> */
.L_x_2703:
[----:B-1-3--:R-:W-:Y:S01]  /*9030*/  MOV R7, R80 ;  /* 0x0000005000077202 */ /* 0x00afe20000000f00 */
[----:B------:R-:W1:Y:S01]  /*9040*/  LDC R2, c[0x0][0x250] ;  /* 0x00009400ff027b82 */ /* 0x000e620000000800 */
[----:B------:R-:W-:Y:S01]  /*9050*/  MOV R5, R78 ;  /* 0x0000004e00057202 */ /* 0x000fe20000000f00 */
[----:B------:R-:W-:Y:S06]  /*9060*/  IMAD.MOV.U32 R6, RZ, RZ, R81 ;  /* 0x000000ffff067224 */ /* 0x000fec00078e0051 */
[----:B------:R-:W3:Y:S01]  /*9070*/  LDC R0, c[0x0][0x248] ;  /* 0x00009200ff007b82 */ /* 0x000ee20000000800 */
[----:B------:R-:W-:Y:S02]  /*9080*/  IMAD.MOV.U32 R4, RZ, RZ, R79 ;  /* 0x000000ffff047224 */ /* 0x000fe400078e004f */
[----:B---3--:R-:W-:Y:S02]  /*9090*/  IMAD.U32 R0, R0, -0x100, RZ ;  /* 0xffffff0000007824 */ /* 0x008fe400078e00ff */
[----:B-1----:R-:W-:Y:S03]  /*90a0*/  IMAD.U32 R2, R2, -0x100, RZ ;  /* 0xffffff0002027824 */ /* 0x002fe600078e00ff */
[----:B------:R-:W-:Y:S02]  /*90b0*/  LEA R79, P0, R0, R4, 0x1 ;  /* 0x00000004004f7211 */ /* 0x000fe400078008ff */
[----:B------:R-:W-:Y:S02]  /*90c0*/  LEA R81, P1, R2, R6, 0x1 ;  /* 0x0000000602517211 */ /* 0x000fe400078208ff */
[----:B------:R-:W-:Y:S02]  /*90d0*/  LEA.HI.X.SX32 R78, R0, R5, 0x1, P0 ;  /* 0x00000005004e7211 */ /* 0x000fe400000f0eff */
[----:B------:R-:W-:Y:S09]  /*90e0*/  LEA.HI.X.SX32 R80, R2, R7, 0x1, P1 ;  /* 0x0000000702507211 */ /* 0x000ff200008f0eff */
.L_x_2704:
[----:B------:R-:W-:Y:S04]  /*90f0*/  IADD3 R12, R12, -0x1, RZ ;  /* 0xffffffff0c0c7810 */ /* 0x000fe80007ffe0ff */
[----:B------:R-:W-:Y:S11]  /*9100*/  ISETP.GT.AND P0, PT, R12, UR30, PT ;  /* 0x0000001e0c007c0c */ /* 0x000ff6000bf04270 */
[----:B------:R-:W-:Y:S02]  /*9110*/  @!UPT UIADD3 URZ, URZ, URZ, URZ ;  /* 0x0000003f3f3ff290 */ /* 0x000fe4000fffe03f */
[----:B------:R-:W-:Y:S05]  /*9120*/  @P0 BRA `(.L_x_2705) ;  /* 0xffffff9800700947 */ /* 0x000fea000383ffff */
.L_x_2651:
        /* <DEDUP_REMOVED lines=54> */
[C---:B---3--:R-:W-:Y:S02]  /*9490*/  IADD3 R6, P0, R2.reuse, UR8, RZ ;  /* 0x0000000802067c10 */ /* 0x048fe4000ff1e0ff */
[----:B------:R-:W-:Y:S02]  /*94a0*/  IADD3 R4, P1, R2, UR10, RZ ;  /* 0x0000000a02047c10 */ /* 0x000fe4000ff3e0ff */
[C---:B------:R-:W-:Y:S02]  /*94b0*/  IADD3.X R7, R0.reuse, UR9, RZ, P0, !PT ;  /* 0x0000000900077c10 */ /* 0x040fe400087fe4ff */
[----:B-----5:R-:W-:-:S03]  /*94c0*/  IADD3.X R5, R0, UR11, RZ, P1, !PT ;  /* 0x0000000b00057c10 */ /* 0x020fc60008ffe4ff */
[----:B------:R2:W3:Y:S04]  /*94d0*/  LDG.E.64 R2, desc[UR6][R6.64] ;  /* 0x0000000606027981 */ /* 0x0004e8000c1e1b00 */
[----:B------:R-:W4:Y:S01]  /*94e0*/  LDG.E.64 R4, desc[UR6][R4.64] ;  /* 0x0000000604047981 */ /* 0x000f22000c1e1b00 */
[----:B------:R-:W-:Y:S02]  /*94f0*/  LOP3.LUT R0, R13, 0xffff0000, RZ, 0xc0, !PT ;  /* 0xffff00000d007812 */ /* 0x000fe400078ec0ff */
[----:B------:R-:W-:Y:S02]  /*9500*/  LOP3.LUT R16, R12, 0xffff0000, RZ, 0xc0, !PT ;  /* 0xffff00000c107812 */ /* 0x000fe400078ec0ff */
[----:B------:R-:W-:Y:S02]  /*9510*/  LOP3.LUT R11, R15, 0xffff0000, RZ, 0xc0, !PT ;  /* 0xffff00000f0b7812 */ /* 0x000fe400078ec0ff */
[----:B------:R-:W-:Y:S01]  /*9520*/  LOP3.LUT R19, R14, 0xffff0000, RZ, 0xc0, !PT ;  /* 0xffff00000e137812 */ /* 0x000fe200078ec0ff */
[----:B--2---:R-:W-:Y:S01]  /*9530*/  IMAD.U32 R6, R13, 0x10000, RZ ;  /* 0x000100000d067824 */ /* 0x004fe200078e00ff */
[----:B------:R-:W-:Y:S01]  /*9540*/  SHF.L.U32 R7, R12, 0x10, RZ ;  /* 0x000000100c077819 */ /* 0x000fe200000006ff */
[----:B------:R-:W-:Y:S01]  /*9550*/  IMAD.U32 R12, R15, 0x10000, RZ ;  /* 0x000100000f0c7824 */ /* 0x000fe200078e00ff */
[----:B------:R-:W-:-:S02]  /*9560*/  SHF.L.U32 R13, R14, 0x10, RZ ;  /* 0x000000100e0d7819 */ /* 0x000fc400000006ff */
[C---:B---3--:R-:W-:Y:S01]  /*9570*/  LOP3.LUT R10, R2.reuse, 0xffff0000, RZ, 0xc0, !PT ;  /* 0xffff0000020a7812 */ /* 0x048fe200078ec0ff */
[----:B------:R-:W-:Y:S01]  /*9580*/  IMAD.U32 R2, R2, 0x10000, RZ ;  /* 0x0001000002027824 */ /* 0x000fe200078e00ff */
[C---:B------:R-:W-:Y:S02]  /*9590*/  LOP3.LUT R15, R3.reuse, 0xffff0000, RZ, 0xc0, !PT ;  /* 0xffff0000030f7812 */ /* 0x040fe400078ec0ff */
[----:B----4-:R-:W-:Y:S01]  /*95a0*/  LOP3.LUT R18, R4, 0xffff0000, RZ, 0xc0, !PT ;  /* 0xffff000004127812 */ /* 0x010fe200078ec0ff */
        /* <DEDUP_REMOVED lines=27> */
.L_x_2712:
[----:B------:R-:W-:Y:S05]  /*9760*/  BSYNC B0 ;  /* 0x0000000000007941 */ /* 0x000fea0003800000 */
.L_x_2711:
[----:B-----5:R2:W-:Y:S04]  /*9770*/  STS.64 [R243], R12 ;  /* 0x0000000cf3007388 */ /* 0x0205e80000000a00 */
[----:B------:R2:W-:Y:S02]  /*9780*/  STS.64 [R243+0x8], R14 ;  /* 0x0000080ef3007388 */ /* 0x0005e40000000a00 */
.L_x_2710:
[----:B------:R-:W-:Y:S05]  /*9790*/  BSYNC B1 ;  /* 0x0000000000017941 */ /* 0x000fea0003800000 */
.L_x_2709:
        /* <DEDUP_REMOVED lines=22> */
[----:B------:R-:W4:Y:S04]  /*9900*/  LDG.E.64 R2, desc[UR6][R2.64] ;  /* 0x0000000602027981 */ /* 0x000f28000c1e1b00 */
[----:B------:R-:W4:Y:S01]  /*9910*/  LDG.E.64 R4, desc[UR6][R4.64] ;  /* 0x0000000604047981 */ /* 0x000f22000c1e1b00 */
[C---:B------:R-:W-:Y:S01]  /*9920*/  LOP3.LUT R0, R29.reuse, 0xffff0000, RZ, 0xc0, !PT ;  /* 0xffff00001d007812 */ /* 0x040fe200078ec0ff */
[----:B---3--:R-:W-:Y:S01]  /*9930*/  IMAD.U32 R6, R29, 0x10000, RZ ;  /* 0x000100001d067824 */ /* 0x008fe200078e00ff */
[C---:B------:R-:W-:Y:S01]  /*9940*/  SHF.L.U32 R7, R28.reuse, 0x10, RZ ;  /* 0x000000101c077819 */ /* 0x040fe200000006ff */
[----:B--2---:R-:W-:Y:S01]  /*9950*/  IMAD.U32 R12, R31, 0x10000, RZ ;  /* 0x000100001f0c7824 */ /* 0x004fe200078e00ff */
[----:B------:R-:W-:Y:S02]  /*9960*/  LOP3.LUT R28, R28, 0xffff0000, RZ, 0xc0, !PT ;  /* 0xffff00001c1c7812 */ /* 0x000fe400078ec0ff */
[----:B------:R-:W-:-:S02]  /*9970*/  SHF.L.U32 R13, R30, 0x10, RZ ;  /* 0x000000101e0d7819 */ /* 0x000fc400000006ff */
[----:B------:R-:W-:Y:S02]  /*9980*/  LOP3.LUT R30, R30, 0xffff0000, RZ, 0xc0, !PT ;  /* 0xffff00001e1e7812 */ /* 0x000fe400078ec0ff */
[----:B------:R-:W-:Y:S02]  /*9990*/  LOP3.LUT R11, R31, 0xffff0000, RZ, 0xc0, !PT ;  /* 0xffff00001f0b7812 */ /* 0x000fe400078ec0ff */
[C---:B----4-:R-:W-:Y:S01]  /*99a0*/  LOP3.LUT R8, R2.reuse, 0xffff0000, RZ, 0xc0, !PT ;  /* 0xffff000002087812 */ /* 0x050fe200078ec0ff */
[----:B------:R-:W-:Y:S01]  /*99b0*/  IMAD.U32 R2, R2, 0x10000, RZ ;  /* 0x0001000002027824 */ /* 0x000fe200078e00ff */
[C---:B------:R-:W-:Y:S02]  /*99c0*/  LOP3.LUT R15, R3.reuse, 0xffff0000, RZ, 0xc0, !PT ;  /* 0xffff0000030f7812 */ /* 0x040fe400078ec0ff */
[----:B------:R-:W-:Y:S01]  /*99d0*/  LOP3.LUT R17, R4, 0xffff0000, RZ, 0xc0, !PT ;  /* 0xffff000004117812 */ /* 0x000fe200078ec0ff */
[-C--:B------:R-:W-:Y:S01]  /*99e0*/  FMUL.FTZ R14, R0, R8.reuse ;  /* 0x00000008000e7220 */ /* 0x080fe20000410000 */
[C---:B------:R-:W-:Y:S01]  /*99f0*/  FMUL.FTZ R18, R6.reuse, R8 ;  /* 0x0000000806127220 */ /* 0x040fe20000410000 */
[----:B------:R-:W-:Y:S01]  /*9a00*/  SHF.L.U32 R3, R3, 0x10, RZ ;  /* 0x0000001003037819 */ /* 0x000fe200000006ff */
[----:B------:R-:W-:Y:S01]  /*9a10*/  FMUL.FTZ R8, R11, R15 ;  /* 0x0000000f0b087220 */ /* 0x000fe20000410000 */
[-C--:B------:R-:W-:Y:S01]  /*9a20*/  FFMA.FTZ R14, R6, R17.reuse, -R14 ;  /* 0x00000011060e7223 */ /* 0x080fe2000001080e */
[----:B------:R-:W-:Y:S01]  /*9a30*/  FFMA.FTZ R18, R0, R17, R18 ;  /* 0x0000001100127223 */ /* 0x000fe20000010012 */
[----:B------:R-:W-:Y:S01]  /*9a40*/  LOP3.LUT R16, R5, 0xffff0000, RZ, 0xc0, !PT ;  /* 0xffff000005107812 */ /* 0x000fe200078ec0ff */
        /* <DEDUP_REMOVED lines=21> */
.L_x_2715:
[----:B------:R-:W-:Y:S05]  /*9ba0*/  BSYNC B0 ;  /* 0x0000000000007941 */ /* 0x000fea0003800000 */
.L_x_2714:
[----:B-----5:R1:W-:Y:S01]  /*9bb0*/  STS.128 [R243+0x800], R28 ;  /* 0x0008001cf3007388 */ /* 0x0203e20000000c00 */
[----:B------:R-:W-:Y:S05]  /*9bc0*/  BRA `(.L_x_2713) ;  /* 0x0000000c00d07947 */ /* 0x000fea0003800000 */
.L_x_2708:
        /* <DEDUP_REMOVED lines=19> */
[----:B---3--:R-:W-:Y:S02]  /*9d00*/  @P0 SHF.R.S32.HI R6, RZ, 0x1, R50 ;  /* 0x00000001ff060819 */ /* 0x008fe40000011432 */
        /* <DEDUP_REMOVED lines=12> */
[----:B------:R-:W3:Y:S03]  /*9dd0*/  LDG.E.128 R12, desc[UR6][R12.64] ;  /* 0x000000060c0c7981 */ /* 0x000ee6000c1e1d00 */
[----:B------:R-:W-:-:S04]  /*9de0*/  IADD3 R3, P1, R10, R0, RZ ;  /* 0x000000000a037210 */ /* 0x000fc80007f3e0ff */
[----:B------:R-:W-:Y:S02]  /*9df0*/  LEA.HI.X.SX32 R10, R10, R2, 0x1, P1 ;  /* 0x000000020a0a7211 */ /* 0x000fe400008f0eff */
[----:B------:R-:W-:-:S04]  /*9e00*/  LEA R16, P1, R3, UR8, 0x1 ;  /* 0x0000000803107c11 */ /* 0x000fc8000f8208ff */
[----:B------:R-:W-:-:S06]  /*9e10*/  LEA.HI.X R17, R3, UR9, R10, 0x1, P1 ;  /* 0x0000000903117c11 */ /* 0x000fcc00088f0c0a */
[----:B------:R-:W4:Y:S01]  /*9e20*/  LDG.E.128 R16, desc[UR6][R16.64] ;  /* 0x0000000610107981 */ /* 0x000f22000c1e1d00 */
        /* <DEDUP_REMOVED lines=36> */
[C---:B----4-:R-:W-:Y:S01]  /*a070*/  IMAD.U32 R13, R16.reuse, 0x10000, RZ ;  /* 0x00010000100d7824 */ /* 0x050fe200078e00ff */
        /* <DEDUP_REMOVED lines=27> */
.L_x_2719:
[----:B------:R-:W-:Y:S05]  /*a230*/  BSYNC B0 ;  /* 0x0000000000007941 */ /* 0x000fea0003800000 */
.L_x_2718:
[----:B-----5:R4:W-:Y:S04]  /*a240*/  STS.64 [R243], R20 ;  /* 0x00000014f3007388 */ /* 0x0209e80000000a00 */
[----:B------:R4:W-:Y:S02]  /*a250*/  STS.64 [R243+0x8], R22 ;  /* 0x00000816f3007388 */ /* 0x0009e40000000a00 */
.L_x_2717:
[----:B------:R-:W-:Y:S05]  /*a260*/  BSYNC B1 ;  /* 0x0000000000017941 */ /* 0x000fea0003800000 */
.L_x_2716:
        /* <DEDUP_REMOVED lines=8> */
[----:B---3-5:R3:W5:Y:S01]  /*a2f0*/  LDG.E.128 R4, desc[UR6][R28.64] ;  /* 0x000000061c047981 */ /* 0x028762000c1e1d00 */
        /* <DEDUP_REMOVED lines=9> */
[----:B--2---:R-:W-:-:S03]  /*a390*/  @P0 SHF.R.S32.HI R12, RZ, 0x1, R50 ;  /* 0x00000001ff0c0819 */ /* 0x004fc60000011432 */
[----:B------:R-:W-:Y:S01]  /*a3a0*/  @P0 IMAD.MOV R11, RZ, RZ, -R3 ;  /* 0x000000ffff0b0224 */ /* 0x000fe200078e0a03 */
[----:B------:R-:W-:-:S04]  /*a3b0*/  @P0 IADD3 R47, -R12, RZ, RZ ;  /* 0x000000ff0c2f0210 */ /* 0x000fc80007ffe1ff */
[----:B------:R-:W-:Y:S01]  /*a3c0*/  IADD3 R3, P1, R11, R0, RZ ;  /* 0x000000000b037210 */ /* 0x000fe20007f3e0ff */
[----:B------:R-:W-:Y:S01]  /*a3d0*/  IMAD.WIDE R12, R47, 0x2, R28 ;  /* 0x000000022f0c7825 */ /* 0x000fe200078e021c */
[----:B------:R-:W-:Y:S02]  /*a3e0*/  @P0 SHF.R.S32.HI R50, RZ, 0x1, R50 ;  /* 0x00000001ff320819 */ /* 0x000fe40000011432 */
[----:B------:R-:W-:Y:S02]  /*a3f0*/  LEA.HI.X.SX32 R11, R11, R2, 0x1, P1 ;  /* 0x000000020b0b7211 */ /* 0x000fe400008f0eff */
[C---:B------:R-:W-:Y:S01]  /*a400*/  LEA R16, P1, R3.reuse, UR8, 0x1 ;  /* 0x0000000803107c11 */ /* 0x040fe2000f8208ff */
        /* <DEDUP_REMOVED lines=8> */
[----:B----4-:R-:W-:-:S04]  /*a490*/  LEA R20, P1, R0, UR8, 0x1 ;  /* 0x0000000800147c11 */ /* 0x010fc8000f8208ff */
        /* <DEDUP_REMOVED lines=16> */
[----:B------:R-:W-:Y:S01]  /*a5a0*/  IMAD.U32 R12, R15, 0x10000, RZ ;  /* 0x000100000f0c7824 */ /* 0x000fe200078e00ff */
[C---:B---3--:R-:W-:Y:S01]  /*a5b0*/  SHF.L.U32 R14, R17.reuse, 0x10, RZ ;  /* 0x00000010110e7819 */ /* 0x048fe200000006ff */
[----:B------:R-:W-:Y:S01]  /*a5c0*/  IMAD.U32 R30, R18, 0x10000, RZ ;  /* 0x00010000121e7824 */ /* 0x000fe200078e00ff */
[----:B------:R-:W-:Y:S01]  /*a5d0*/  LOP3.LUT R31, R17, 0xffff0000, RZ, 0xc0, !PT ;  /* 0xffff0000111f7812 */ /* 0x000fe200078ec0ff */
[----:B------:R-:W-:Y:S01]  /*a5e0*/  IMAD.U32 R28, R16, 0x10000, RZ ;  /* 0x00010000101c7824 */ /* 0x000fe200078e00ff */
[----:B------:R-:W-:Y:S01]  /*a5f0*/  LOP3.LUT R29, R15, 0xffff0000, RZ, 0xc0, !PT ;  /* 0xffff00000f1d7812 */ /* 0x000fe200078ec0ff */
[----:B------:R-:W-:Y:S01]  /*a600*/  @!P0 FADD.FTZ R14, -R14, -RZ ;  /* 0x800000ff0e0e8221 */ /* 0x000fe20000010100 */
[----:B------:R-:W-:Y:S01]  /*a610*/  LOP3.LUT R17, R18, 0xffff0000, RZ, 0xc0, !PT ;  /* 0xffff000012117812 */ /* 0x000fe200078ec0ff */
[----:B------:R-:W-:Y:S01]  /*a620*/  @!P0 FADD.FTZ R28, -R28, -RZ ;  /* 0x800000ff1c1c8221 */ /* 0x000fe20000010100 */
[----:B------:R-:W-:Y:S01]  /*a630*/  LOP3.LUT R15, R16, 0xffff0000, RZ, 0xc0, !PT ;  /* 0xffff0000100f7812 */ /* 0x000fe200078ec0ff */
[C---:B------:R-:W-:Y:S01]  /*a640*/  IMAD.U32 R16, R19.reuse, 0x10000, RZ ;  /* 0x0001000013107824 */ /* 0x040fe200078e00ff */
        /* <DEDUP_REMOVED lines=11> */
[----:B----4-:R-:W-:Y:S01]  /*a700*/  SHF.L.U32 R16, R20, 0x10, RZ ;  /* 0x0000001014107819 */ /* 0x010fe200000006ff */
        /* <DEDUP_REMOVED lines=22> */
[----:B------:R-:W-:Y:S01]  /*a870*/  F2FP.BF16.F32.PACK_AB R12, R4, R12 ;  /* 0x0000000c040c723e */ /* 0x000fe200000010ff */
[----:B------:R-:W-:Y:S01]  /*a880*/  IMAD.MOV.U32 R4, RZ, RZ, R2 ;  /* 0x000000ffff047224 */ /* 0x000fe200078e0002 */
[----:B------:R-:W-:Y:S01]  /*a890*/  MOV R5, R0 ;  /* 0x0000000000057202 */ /* 0x000fe20000000f00 */
[----:B------:R-:W-:Y:S01]  /*a8a0*/  IMAD.MOV.U32 R6, RZ, RZ, R8 ;  /* 0x000000ffff067224 */ /* 0x000fe200078e0008 */
[----:B------:R-:W-:Y:S02]  /*a8b0*/  MOV R7, R12 ;  /* 0x0000000c00077202 */ /* 0x000fe40000000f00 */
.L_x_2721:
[----:B------:R-:W-:Y:S05]  /*a8c0*/  BSYNC B0 ;  /* 0x0000000000007941 */ /* 0x000fea0003800000 */
.L_x_2720:
[----:B-----5:R1:W-:Y:S01]  /*a8d0*/  STS.128 [R243+0x800], R4 ;  /* 0x00080004f3007388 */ /* 0x0203e20000000c00 */
[----:B------:R-:W-:Y:S05]  /*a8e0*/  BRA `(.L_x_2713) ;  /* 0x0000000000887947 */ /* 0x000fea0003800000 */
.L_x_2707:
        /* <DEDUP_REMOVED lines=19> */
.L_x_2723:
[----:B------:R-:W-:Y:S05]  /*aa20*/  BSYNC B0 ;  /* 0x0000000000007941 */ /* 0x000fea0003800000 */
.L_x_2722:
        /* <DEDUP_REMOVED lines=14> */
.L_x_2713:
[----:B------:R-:W-:Y:S05]  /*ab10*/  BSYNC B2 ;  /* 0x0000000000027941 */ /* 0x000fea0003800000 */
.L_x_2706:
[----:B------:R-:W-:Y:S01]  /*ab20*/  UIADD3 UR8, UR22, -0x1, URZ ;  /* 0xffffffff16087890 */ /* 0x000fe2000fffe03f */
[C---:B-1----:R-:W-:Y:S01]  /*ab30*/  VIADD R2, R108.reuse, 0x40 ;  /* 0x000000406c027836 */ /* 0x042fe20000000000 */
[----:B------:R-:W-:Y:S01]  /*ab40*/  ULDC.64 UR10, c[0x0][0x218] ;  /* 0x00008600000a7ab9 */ /* 0x000fe20000000a00 */
[----:B------:R-:W-:Y:S01]  /*ab50*/  VIADD R0, R108, 0x60 ;  /* 0x000000606c007836 */ /* 0x000fe20000000000 */
[----:B------:R-:W-:Y:S01]  /*ab60*/  USHF.L.U32 UR9, UR8, 0x8, URZ ;  /* 0x0000000808097899 */ /* 0x000fe2000800063f */
[----:B------:R-:W-:Y:S01]  /*ab70*/  LEA R242, P1, R104, UR10, 0x1 ;  /* 0x0000000a68f27c11 */ /* 0x000fe2000f8208ff */
[----:B------:R-:W-:Y:S01]  /*ab80*/  BSSY B0, `(.L_x_2724) ;  /* 0x0000018000007945 */ /* 0x000fe20003800000 */
[----:B-----5:R-:W-:Y:S01]  /*ab90*/  VIADD R5, R108, 0x80 ;  /* 0x000000806c057836 */ /* 0x020fe20000000000 */
[----:B------:R-:W-:Y:S01]  /*aba0*/  UIADD3 UR5, -UR9, UR24, URZ ;  /* 0x0000001809057290 */ /* 0x000fe2000fffe13f */
[----:B------:R-:W-:-:S05]  /*abb0*/  LEA.HI.X R223, R104, UR11, R107, 0x1, P1 ;  /* 0x0000000b68df7c11 */ /* 0x000fca00088f0c6b */
[----:B------:R-:W-:Y:S02]  /*abc0*/  ISETP.GE.AND P3, PT, R108, UR5, PT ;  /* 0x000000056c007c0c */ /* 0x000fe4000bf66270 */
[C---:B------:R-:W-:Y:S02]  /*abd0*/  ISETP.GE.AND P2, PT, R10.reuse, UR5, PT ;  /* 0x000000050a007c0c */ /* 0x040fe4000bf46270 */
[----:B------:R-:W-:Y:S02]  /*abe0*/  ISETP.GE.AND P0, PT, R10, UR5, PT ;  /* 0x000000050a007c0c */ /* 0x000fe4000bf06270 */
        /* <DEDUP_REMOVED lines=17> */
.L_x_2725:
[----:B------:R-:W-:Y:S05]  /*ad00*/  BSYNC B0 ;  /* 0x0000000000007941 */ /* 0x000fea0003800000 */
.L_x_2724:
        /* <DEDUP_REMOVED lines=11> */
[----:B---3--:R-:W-:-:S04]  /*adc0*/  LEA R6, P2, R3, R242, 0x1 ;  /* 0x000000f203067211 */ /* 0x008fc800078408ff */
[----:B------:R-:W-:-:S05]  /*add0*/  LEA.HI.X R7, R2, R223, R0, 0x1, P2 ;  /* 0x000000df02077211 */ /* 0x000fca00010f0c00 */
[----:B------:R-:W-:Y:S01]  /*ade0*/  @!PT LDS RZ, [RZ] ;  /* 0x00000000fffff984 */ /* 0x000fe20000000800 */
[----:B------:R-:W-:Y:S01]  /*adf0*/  @!PT LDS RZ, [RZ] ;  /* 0x00000000fffff984 */ /* 0x000fe20000000800 */
[----:B------:R-:W-:Y:S01]  /*ae00*/  @!PT LDS RZ, [RZ] ;  /* 0x00000000fffff984 */ /* 0x000fe20000000800 */
[----:B------:R1:W-:Y:S04]  /*ae10*/  LDGSTS.E.BYPASS.LTC128B.128 [R243+0x1800], desc[UR6][R6.64] ;  /* 0x0180000006f37fae */ /* 0x0003e8000b901d46 */
.L_x_2727:
[----:B------:R-:W-:Y:S05]  /*ae20*/  BSYNC B0 ;  /* 0x0000000000007941 */ /* 0x000fea0003800000 */
.L_x_2726:
        /* <DEDUP_REMOVED lines=8> */
[----:B-1----:R-:W3:Y:S02]  /*aeb0*/  LDC.64 R2, c[0x0][0x248] ;  /* 0x00009200ff027b82 */ /* 0x002ee40000000a00 */
[----:B---3--:R-:W-:-:S04]  /*aec0*/  LEA R6, P4, R2, R242, 0x7 ;  /* 0x000000f202067211 */ /* 0x008fc800078838ff */
[----:B------:R-:W-:-:S05]  /*aed0*/  LEA.HI.X R7, R2, R223, R3, 0x7, P4 ;  /* 0x000000df02077211 */ /* 0x000fca00020f3c03 */
[----:B------:R-:W-:Y:S01]  /*aee0*/  @!PT LDS RZ, [RZ] ;  /* 0x00000000fffff984 */ /* 0x000fe20000000800 */
[----:B------:R-:W-:Y:S01]  /*aef0*/  @!PT LDS RZ, [RZ] ;  /* 0x00000000fffff984 */ /* 0x000fe20000000800 */
[----:B------:R-:W-:Y:S01]  /*af00*/  @!PT LDS RZ, [RZ] ;  /* 0x00000000fffff984 */ /* 0x000fe20000000800 */
[----:B------:R1:W-:Y:S04]  /*af10*/  LDGSTS.E.BYPASS.LTC128B.128 [R243+0x2000], desc[UR6][R6.64] ;  /* 0x0200000006f37fae */ /* 0x0003e8000b901d46 */
.L_x_2729:
[----:B------:R-:W-:Y:S05]  /*af20*/  BSYNC B0 ;  /* 0x0000000000007941 */ /* 0x000fea0003800000 */
.L_x_2728:
[----:B------:R-:W-:Y:S01]  /*af30*/  BSSY B0, `(.L_x_2730) ;  /* 0x0000011000007945 */ /* 0x000fe20003800000 */
[----:B------:R-:W-:-:S03]  /*af40*/  ISETP.GE.AND P4, PT, R0, UR5, PT ;  /* 0x0000000500007c0c */ /* 0x000fc6000bf86270 */
[----:B------:R-:W-:Y:S10]  /*af50*/  @P1 BRA `(.L_x_2731) ;  /* 0x0000000000381947 */ /* 0x000ff40003800000 */
[----:B------:R-:W-:Y:S02]  /*af60*/  ULDC UR10, c[0x0][0x2d0] ;  /* 0x0000b400000a7ab9 */ /* 0x000fe40000000800 */
[----:B------:R-:W-:-:S13]  /*af70*/  ISETP.GE.AND P1, PT, R196, UR10, PT ;  /* 0x0000000ac4007c0c */ /* 0x000fda000bf26270 */
[----:B------:R1:W-:Y:S01]  /*af80*/  @P1 STS.128 [R243+0x2800], RZ ;  /* 0x002800fff3001388 */ /* 0x0003e20000000c00 */
[----:B------:R-:W-:Y:S05]  /*af90*/  @P1 BRA `(.L_x_2731) ;  /* 0x0000000000281947 */ /* 0x000fea0003800000 */
[----:B-1----:R-:W1:Y:S01]  /*afa0*/  LDC.64 R2, c[0x0][0x248] ;  /* 0x00009200ff027b82 */ /* 0x002e620000000a00 */
[----:B---3--:R-:W-:Y:S02]  /*afb0*/  MOV R6, R242 ;  /* 0x000000f200067202 */ /* 0x008fe40000000f00 */
        /* <DEDUP_REMOVED lines=8> */
.L_x_2731:
[----:B------:R-:W-:Y:S05]  /*b040*/  BSYNC B0 ;  /* 0x0000000000007941 */ /* 0x000fea0003800000 */
.L_x_2730:
[----:B------:R-:W-:Y:S01]  /*b050*/  BSSY B0, `(.L_x_2732) ;  /* 0x0000010000007945 */ /* 0x000fe20003800000 */
[C---:B------:R-:W-:Y:S01]  /*b060*/  ISETP.GE.AND P1, PT, R108.reuse, UR5, PT ;  /* 0x000000056c007c0c */ /* 0x040fe2000bf26270 */
[----:B------:R-:W-:Y:S01]  /*b070*/  VIADD R108, R108, 0xe0 ;  /* 0x000000e06c6c7836 */ /* 0x000fe20000000000 */
[----:B-1-3--:R-:W-:Y:S01]  /*b080*/  LOP3.LUT R6, R42, 0x7fffffe, RZ, 0xc0, !PT ;  /* 0x07fffffe2a067812 */ /* 0x00afe200078ec0ff */
        /* <DEDUP_REMOVED lines=12> */
.L_x_2733:
[----:B------:R-:W-:Y:S05]  /*b150*/  BSYNC B0 ;  /* 0x0000000000007941 */ /* 0x000fea0003800000 */
.L_x_2732:
[----:B------:R-:W-:Y:S01]  /*b160*/  SHF.R.S32.HI R2, RZ, 0x1f, R43 ;  /* 0x0000001fff027819 */ /* 0x000fe2000001142b */
[----:B------:R-:W-:Y:S01]  /*b170*/  BSSY B0, `(.L_x_2734) ;  /* 0x0000015000007945 */ /* 0x000fe20003800000 */
[----:B------:R-:W-:Y:S01]  /*b180*/  SHF.R.S32.HI R180, RZ, 0x1f, R33 ;  /* 0x0000001fffb47819 */ /* 0x000fe20000011421 */
[----:B------:R-:W-:Y:S01]  /*b190*/  IMAD.IADD R6, R43, 0x1, -R6 ;  /* 0x000000012b067824 */ /* 0x000fe200078e0a06 */
[----:B------:R-:W-:Y:S02]  /*b1a0*/  ISETP.GE.AND P3, PT, R108, UR5, PT ;  /* 0x000000056c007c0c */ /* 0x000fe4000bf66270 */
[----:B------:R-:W-:Y:S02]  /*b1b0*/  LEA.HI R43, R2, R43, RZ, 0x3 ;  /* 0x0000002b022b7211 */ /* 0x000fe400078f18ff */
        /* <DEDUP_REMOVED lines=16> */
.L_x_2735:
[----:B------:R-:W-:Y:S05]  /*b2c0*/  BSYNC B0 ;  /* 0x0000000000007941 */ /* 0x000fea0003800000 */
.L_x_2734:
[----:B------:R-:W-:Y:S04]  /*b2d0*/  BSSY B0, `(.L_x_2736) ;  /* 0x0000010000007945 */ /* 0x000fe80003800000 */
        /* <DEDUP_REMOVED lines=15> */
.L_x_2737:
[----:B------:R-:W-:Y:S05]  /*b3d0*/  BSYNC B0 ;  /* 0x0000000000007941 */ /* 0x000fea0003800000 */
.L_x_2736:
        /* <DEDUP_REMOVED lines=16> */
.L_x_2739:
[----:B------:R-:W-:Y:S05]  /*b4e0*/  BSYNC B0 ;  /* 0x0000000000007941 */ /* 0x000fea0003800000 */
.L_x_2738:
[----:B------:R-:W-:Y:S01]  /*b4f0*/  ULDC.64 UR10, c[0x0][0x220] ;  /* 0x00008800000a7ab9 */ /* 0x000fe20000000a00 */
[----:B------:R-:W-:Y:S01]  /*b500*/  LEA.HI R2, R7, R35, RZ, 0x1 ;  /* 0x0000002307027211 */ /* 0x000fe200078f08ff */
[----:B------:R-:W0:Y:S01]  /*b510*/  LDGDEPBAR ;  /* 0x00000000000079af */ /* 0x000e220000000000 */
[----:B------:R-:W-:Y:S01]  /*b520*/  LEA R193, P2, R100, UR10, 0x1 ;  /* 0x0000000a64c17c11 */ /* 0x000fe2000f8408ff */
[----:B------:R-:W-:Y:S01]  /*b530*/  IMAD.SHL.U32 R43, R43, 0x20, RZ ;  /* 0x000000202b2b7824 */ /* 0x000fe200078e00ff */
[-C--:B------:R-:W-:Y:S01]  /*b540*/  LEA.HI R3, R180, R33.reuse, RZ, 0x4 ;  /* 0x00000021b4037211 */ /* 0x080fe200078f20ff */
[----:B------:R-:W-:Y:S01]  /*b550*/  UMOV UR29, UR25 ;  /* 0x00000019001d7c82 */ /* 0x000fe20008000000 */
[----:B------:R-:W-:Y:S01]  /*b560*/  LEA.HI.X R192, R100, UR11, R103, 0x1, P2 ;  /* 0x0000000b64c07c11 */ /* 0x000fe200090f0c67 */
[----:B------:R-:W-:Y:S01]  /*b570*/  ULDC.64 UR10, c[0x0][0x3d0] ;  /* 0x0000f400000a7ab9 */ /* 0x000fe20000000a00 */
[----:B------:R-:W-:Y:S01]  /*b580*/  LOP3.LUT R2, R2, 0xfffffffe, RZ, 0xc0, !PT ;  /* 0xfffffffe02027812 */ /* 0x000fe200078ec0ff */
[----:B------:R-:W-:Y:S01]  /*b590*/  UIMAD UR26, UR26, UR10, URZ ;  /* 0x0000000a1a1a72a4 */ /* 0x000fe2000f8e023f */
[----:B------:R-:W-:Y:S01]  /*b5a0*/  ISETP.GE.AND P2, PT, R0, UR5, PT ;  /* 0x0000000500007c0c */ /* 0x000fe2000bf46270 */
[----:B------:R-:W-:Y:S01]  /*b5b0*/  UIMAD.WIDE.U32 UR12, UR23, UR10, UR28 ;  /* 0x0000000a170c72a5 */ /* 0x000fe2000f8e001c */
[----:B------:R-:W-:Y:S01]  /*b5c0*/  SHF.R.S32.HI R0, RZ, 0x4, R3 ;  /* 0x00000004ff007819 */ /* 0x000fe20000011403 */
[----:B------:R-:W-:Y:S01]  /*b5d0*/  IMAD.IADD R35, R35, 0x1, -R2 ;  /* 0x0000000123237824 */ /* 0x000fe200078e0a02 */
[----:B------:R-:W-:Y:S01]  /*b5e0*/  LEA.HI R180, R180, R33, RZ, 0x5 ;  /* 0x00000021b4b47211 */ /* 0x000fe200078f28ff */
[----:B------:R-:W-:Y:S01]  /*b5f0*/  UIMAD UR26, UR23, UR11, UR26 ;  /* 0x0000000b171a72a4 */ /* 0x000fe2000f8e021a */
[----:B------:R-:W-:Y:S01]  /*b600*/  LEA.HI R2, R0, R0, RZ, 0x1 ;  /* 0x0000000000027211 */ /* 0x000fe200078f08ff */
[----:B------:R-:W-:Y:S01]  /*b610*/  IMAD.SHL.U32 R41, R41, 0x40, RZ ;  /* 0x0000004029297824 */ /* 0x000fe200078e00ff */
[----:B------:R-:W-:Y:S01]  /*b620*/  ULDC.64 UR10, c[0x0][0x3c8] ;  /* 0x0000f200000a7ab9 */ /* 0x000fe20000000a00 */
[----:B------:R-:W-:Y:S01]  /*b630*/  SHF.R.S32.HI R32, RZ, 0x5, R180 ;  /* 0x00000005ff207819 */ /* 0x000fe200000114b4 */
[----:B------:R-:W-:Y:S01]  /*b640*/  ULEA UR10, UP0, UR12, UR10, 0x2 ;  /* 0x0000000a0c0a7291 */ /* 0x000fe2000f80103f */
[----:B------:R-:W-:Y:S01]  /*b650*/  LOP3.LUT R3, R43, 0xffffff00, RZ, 0xc0, !PT ;  /* 0xffffff002b037812 */ /* 0x000fe200078ec0ff */
[----:B------:R-:W-:Y:S01]  /*b660*/  UIADD3 UR26, UR13, UR26, URZ ;  /* 0x0000001a0d1a7290 */ /* 0x000fe2000fffe03f */
[----:B------:R-:W-:Y:S01]  /*b670*/  LOP3.LUT R2, R2, 0xfffffffe, RZ, 0xc0, !PT ;  /* 0xfffffffe02027812 */ /* 0x000fe200078ec0ff */
[----:B------:R-:W-:Y:S01]  /*b680*/  IMAD.SHL.U32 R35, R35, 0x8, RZ ;  /* 0x0000000823237824 */ /* 0x000fe200078e00ff */
[----:B------:R-:W-:Y:S01]  /*b690*/  ISETP.GE.AND P3, PT, R4, UR5, PT ;  /* 0x0000000504007c0c */ /* 0x000fe2000bf66270 */
[----:B------:R-:W-:Y:S01]  /*b6a0*/  IMAD R3, R32, 0x200, R3 ;  /* 0x0000020020037824 */ /* 0x000fe200078e0203 */
[----:B------:R-:W-:Y:S01]  /*b6b0*/  ULEA.HI.X UR11, UR12, UR11, UR26, 0x2, UP0 ;  /* 0x0000000b0c0b7291 */ /* 0x000fe200080f141a */
[----:B------:R-:W-:Y:S01]  /*b6c0*/  IMAD.IADD R0, R0, 0x1, -R2 ;  /* 0x0000000100007824 */ /* 0x000fe200078e0a02 */
[----:B------:R-:W-:-:S04]  /*b6d0*/  DEPBAR.LE SB0, 0x0 ;  /* 0x000080000000791a */ /* 0x000fc80000000000 */
[----:B------:R-:W-:Y:S01]  /*b6e0*/  IMAD R6, R6, 0x20, R3 ;  /* 0x0000002006067824 */ /* 0x000fe200078e0203 */
[----:B------:R-:W-:Y:S01]  /*b6f0*/  LOP3.LUT R3, R41, 0xc0, RZ, 0xc0, !PT ;  /* 0x000000c029037812 */ /* 0x000fe200078ec0ff */
[C---:B------:R-:W-:Y:S01]  /*b700*/  IMAD R40, R0.reuse, 0x8, R40 ;  /* 0x0000000800287824 */ /* 0x040fe200078e0228 */
[----:B------:R-:W-:Y:S01]  /*b710*/  ISETP.GE.AND P4, PT, R5, UR5, PT ;  /* 0x0000000505007c0c */ /* 0x000fe2000bf86270 */
[----:B------:R-:W-:Y:S01]  /*b720*/  IMAD.SHL.U32 R0, R0, 0x8, RZ ;  /* 0x0000000800007824 */ /* 0x000fe200078e00ff */
[----:B------:R-:W-:Y:S01]  /*b730*/  SHF.R.U32.HI R4, RZ, 0x3, R3 ;  /* 0x00000003ff047819 */ /* 0x000fe20000011603 */
[----:B---3--:R-:W-:Y:S01]  /*b740*/  IMAD.U32 R10, RZ, RZ, UR10 ;  /* 0x0000000aff0a7e24 */ /* 0x008fe2000f8e00ff */
[----:B------:R-:W-:Y:S01]  /*b750*/  ULDC UR10, c[0x0][0x2e8] ;  /* 0x0000ba00000a7ab9 */ /* 0x000fe20000000800 */
[----:B------:R-:W-:Y:S01]  /*b760*/  IMAD.U32 R11, RZ, RZ, UR11 ;  /* 0x0000000bff0b7e24 */ /* 0x000fe2000f8e00ff */
[----:B------:R-:W-:Y:S01]  /*b770*/  LOP3.LUT R0, R3, 0x8, R0, 0xf8, !PT ;  /* 0x0000000803007812 */ /* 0x000fe200078ef800 */
[----:B------:R-:W-:-:S03]  /*b780*/  IMAD.SHL.U32 R2, R34, 0x40, RZ ;  /* 0x0000004022027824 */ /* 0x000fc600078e00ff */
[----:B------:R3:W5:Y:S02]  /*b790*/  LDG.E R3, desc[UR6][R10.64] ;  /* 0x000000060a037981 */ /* 0x000764000c1e1900 */
[----:B------:R-:W-:Y:S01]  /*b7a0*/  LOP3.LUT R2, R2, 0xc0, RZ, 0xc0, !PT ;  /* 0x000000c002027812 */ /* 0x000fe200078ec0ff */
[----:B------:R-:W-:Y:S03]  /*b7b0*/  BAR.SYNC.DEFER_BLOCKING 0x0 ;  /* 0x0000000000007b1d */ /* 0x000fe60000010000 */
[----:B------:R-:W-:Y:S02]  /*b7c0*/  LOP3.LUT R35, R2, 0x8, R35, 0xf8, !PT ;  /* 0x0000000802237812 */ /* 0x000fe400078ef823 */
[----:B------:R-:W-:Y:S01]  /*b7d0*/  SHF.R.U32.HI R2, RZ, 0x3, R2 ;  /* 0x00000003ff027819 */ /* 0x000fe20000011602 */
[----:B------:R-:W-:Y:S03]  /*b7e0*/  BSSY B0, `(.L_x_2740) ;  /* 0x0000014000007945 */ /* 0x000fe60003800000 */
[----:B------:R-:W-:Y:S01]  /*b7f0*/  LOP3.LUT R35, R35, R2, RZ, 0x3c, !PT ;  /* 0x0000000223237212 */ /* 0x000fe200078e3cff */
[----:B------:R3:W-:Y:S04]  /*b800*/  @P1 STS [R243+0x5000], RZ ;  /* 0x005000fff3001388 */ /* 0x0007e80000000800 */
[----:B------:R3:W-:Y:S04]  /*b810*/  @P1 STS [R243+0x5004], RZ ;  /* 0x005004fff3001388 */ /* 0x0007e80000000800 */
[----:B------:R3:W-:Y:S01]  /*b820*/  @P1 STS.64 [R243+0x5008], RZ ;  /* 0x005008fff3001388 */ /* 0x0007e20000000a00 */
[----:B------:R-:W-:-:S02]  /*b830*/  LOP3.LUT R2, R0, R4, RZ, 0x3c, !PT ;  /* 0x0000000400027212 */ /* 0x000fc400078e3cff */
[----:B------:R-:W1:Y:S01]  /*b840*/  MUFU.RCP R0, UR10 ;  /* 0x0000000a00007d08 */ /* 0x000e620008001000 */
        /* <DEDUP_REMOVED lines=13> */
.L_x_2741:
[----:B------:R-:W-:Y:S05]  /*b920*/  BSYNC B0 ;  /* 0x0000000000007941 */ /* 0x000fea0003800000 */
.L_x_2740:
        /* <DEDUP_REMOVED lines=18> */
.L_x_2743:
[----:B------:R-:W-:Y:S05]  /*ba50*/  BSYNC B0 ;  /* 0x0000000000007941 */ /* 0x000fea0003800000 */
.L_x_2742:
        /* <DEDUP_REMOVED lines=14> */
.L_x_2745:
[----:B------:R-:W-:Y:S05]  /*bb40*/  BSYNC B0 ;  /* 0x0000000000007941 */ /* 0x000fea0003800000 */
.L_x_2744:
        /* <DEDUP_REMOVED lines=17> */
.L_x_2747:
[----:B------:R-:W-:Y:S05]  /*bc60*/  BSYNC B0 ;  /* 0x0000000000007941 */ /* 0x000fea0003800000 */
.L_x_2746:
        /* <DEDUP_REMOVED lines=14> */
.L_x_2749:
[----:B------:R-:W-:Y:S05]  /*bd50*/  BSYNC B0 ;  /* 0x0000000000007941 */ /* 0x000fea0003800000 */
.L_x_2748:
        /* <DEDUP_REMOVED lines=17> */
.L_x_2751:
[----:B------:R-:W-:Y:S05]  /*be70*/  BSYNC B0 ;  /* 0x0000000000007941 */ /* 0x000fea0003800000 */
.L_x_2750:
        /* <DEDUP_REMOVED lines=17> */
.L_x_2753:
[----:B------:R-:W-:Y:S05]  /*bf90*/  BSYNC B0 ;  /* 0x0000000000007941 */ /* 0x000fea0003800000 */
.L_x_2752:
        /* <DEDUP_REMOVED lines=17> */
.L_x_2755:
[----:B------:R-:W-:Y:S05]  /*c0b0*/  BSYNC B0 ;  /* 0x0000000000007941 */ /* 0x000fea0003800000 */
.L_x_2754:
[----:B------:R-:W-:Y:S01]  /*c0c0*/  LDSM.16.M88.4 R72, [R215] ;  /* 0x00000000d748783b */ /* 0x000fe20000000200 */
[----:B------:R-:W-:Y:S01]  /*c0d0*/  LOP3.LUT P0, RZ, R34, 0x2, RZ, 0xc0, !PT ;  /* 0x0000000222ff7812 */ /* 0x000fe2000780c0ff */
[C---:B------:R-:W-:Y:S01]  /*c0e0*/  VIADD R8, R213.reuse, 0x1000 ;  /* 0x00001000d5087836 */ /* 0x040fe20000000000 */
[----:B------:R-:W-:Y:S01]  /*c0f0*/  LOP3.LUT R34, R180, 0xffffffe0, RZ, 0xc0, !PT ;  /* 0xffffffe0b4227812 */ /* 0x000fe200078ec0ff */
[----:B------:R-:W3:Y:S01]  /*c100*/  LDSM.16.M88.4 R64, [R213+0x1000] ;  /* 0x00100000d540783b */ /* 0x000ee20000000200 */
[----:B------:R-:W-:Y:S02]  /*c110*/  VIADD R212, R213, 0x1020 ;  /* 0x00001020d5d47836 */ /* 0x000fe40000000000 */
[----:B-1---5:R-:W-:Y:S01]  /*c120*/  FMUL.FTZ R0, R3, R0 ;  /* 0x0000000003007220 */ /* 0x022fe20000410000 */
[----:B------:R-:W-:Y:S01]  /*c130*/  IMAD R214, R9, 0x2, R215 ;  /* 0x0000000209d67824 */ /* 0x000fe200078e02d7 */
[----:B------:R-:W1:Y:S01]  /*c140*/  LDSM.16.M88.4 R56, [R213+0x1400] ;  /* 0x00140000d538783b */ /* 0x000e620000000200 */
[C---:B------:R-:W-:Y:S01]  /*c150*/  IMAD.IADD R34, R33.reuse, 0x1, -R34 ;  /* 0x0000000121227824 */ /* 0x040fe200078e0a22 */
[----:B------:R-:W-:Y:S01]  /*c160*/  ULDC UR4, c[0x0][0x398] ;  /* 0x0000e60000047ab9 */ /* 0x000fe20000000800 */
[----:B------:R-:W-:Y:S01]  /*c170*/  IMAD.SHL.U32 R33, R33, 0x2, RZ ;  /* 0x0000000221217824 */ /* 0x000fe200078e00ff */
[----:B------:R-:W1:Y:S01]  /*c180*/  LDSM.16.M88.4 R48, [R213+0x1800] ;  /* 0x00180000d530783b */ /* 0x000e620000000200 */
[----:B------:R-:W-:Y:S01]  /*c190*/  R2UR UR5, R0 ;  /* 0x00000000000572ca */ /* 0x000fe200000e0000 */
[----:B------:R-:W-:Y:S01]  /*c1a0*/  @P0 VIADD R212, R8, 0xffffffe0 ;  /* 0xffffffe008d40836 */ /* 0x000fe20000000000 */
[----:B------:R-:W-:Y:S01]  /*c1b0*/  UISETP.GT.AND UP0, UPT, UR8, UR18, UPT ;  /* 0x000000120800728c */ /* 0x000fe2000bf04270 */
[----:B------:R-:W1:Y:S01]  /*c1c0*/  LDSM.16.M88.4 R40, [R213+0x1c00] ;  /* 0x001c0000d528783b */ /* 0x000e620000000200 */
[----:B------:R-:W-:Y:S01]  /*c1d0*/  ULDC.64 UR10, c[0x0][0x208] ;  /* 0x00008200000a7ab9 */ /* 0x000fe20000000a00 */
[----:B------:R-:W-:-:S02]  /*c1e0*/  VIADD R211, R212, 0x400 ;  /* 0x00000400d4d37836 */ /* 0x000fc40000000000 */
[----:B----4-:R-:W4:Y:S01]  /*c1f0*/  LDSM.16.M88.4 R28, [R213+0x2000] ;  /* 0x00200000d51c783b */ /* 0x010f220000000200 */
[C---:B------:R-:W-:Y:S02]  /*c200*/  VIADD R210, R212.reuse, 0x800 ;  /* 0x00000800d4d27836 */ /* 0x040fe40000000000 */
[C---:B------:R-:W-:Y:S01]  /*c210*/  VIADD R209, R212.reuse, 0xc00 ;  /* 0x00000c00d4d17836 */ /* 0x040fe20000000000 */
[----:B--2---:R-:W2:Y:S01]  /*c220*/  LDSM.16.M88.4 R20, [R213+0x2400] ;  /* 0x00240000d514783b */ /* 0x004ea20000000200 */
[C---:B------:R-:W-:Y:S02]  /*c230*/  VIADD R208, R212.reuse, 0x1000 ;  /* 0x00001000d4d07836 */ /* 0x040fe40000000000 */
[C---:B------:R-:W-:Y:S01]  /*c240*/  VIADD R207, R212.reuse, 0x1400 ;  /* 0x00001400d4cf7836 */ /* 0x040fe20000000000 */
[----:B------:R-:W2:Y:S01]  /*c250*/  LDSM.16.M88.4 R12, [R213+0x2800] ;  /* 0x00280000d50c783b */ /* 0x000ea20000000200 */
[C---:B------:R-:W-:Y:S02]  /*c260*/  VIADD R206, R212.reuse, 0x1800 ;  /* 0x00001800d4ce7836 */ /* 0x040fe40000000000 */
[C---:B------:R-:W-:Y:S01]  /*c270*/  VIADD R205, R212.reuse, 0x1c00 ;  /* 0x00001c00d4cd7836 */ /* 0x040fe20000000000 */
[----:B------:R-:W2:Y:S01]  /*c280*/  LDSM.16.M88.4 R4, [R213+0x2c00] ;  /* 0x002c0000d504783b */ /* 0x000ea20000000200 */
[----:B------:R-:W-:-:S02]  /*c290*/  VIADD R204, R212, 0x2000 ;  /* 0x00002000d4cc7836 */ /* 0x000fc40000000000 */
[C---:B------:R-:W-:Y:S01]  /*c2a0*/  VIADD R203, R212.reuse, 0x2400 ;  /* 0x00002400d4cb7836 */ /* 0x040fe20000000000 */
[----:B------:R-:W2:Y:S01]  /*c2b0*/  LDSM.16.M88.4 R144, [R213+0x3000] ;  /* 0x00300000d590783b */ /* 0x000ea20000000200 */
[C---:B------:R-:W-:Y:S02]  /*c2c0*/  VIADD R202, R212.reuse, 0x2800 ;  /* 0x00002800d4ca7836 */ /* 0x040fe40000000000 */
[C---:B------:R-:W-:Y:S01]  /*c2d0*/  VIADD R201, R212.reuse, 0x2c00 ;  /* 0x00002c00d4c97836 */ /* 0x040fe20000000000 */
[----:B------:R-:W2:Y:S01]  /*c2e0*/  LDSM.16.M88.4 R136, [R213+0x3400] ;  /* 0x00340000d588783b */ /* 0x000ea20000000200 */
[C---:B------:R-:W-:Y:S02]  /*c2f0*/  VIADD R200, R212.reuse, 0x3000 ;  /* 0x00003000d4c87836 */ /* 0x040fe40000000000 */
[C---:B------:R-:W-:Y:S01]  /*c300*/  VIADD R199, R212.reuse, 0x3400 ;  /* 0x00003400d4c77836 */ /* 0x040fe20000000000 */
[----:B------:R-:W2:Y:S01]  /*c310*/  LDSM.16.M88.4 R128, [R213+0x3800] ;  /* 0x00380000d580783b */ /* 0x000ea20000000200 */
[----:B---3--:R-:W-:Y:S01]  /*c320*/  HMMA.16816.F32.BF16 R68, R72, R64, RZ ;  /* 0x000000404844723c */ /* 0x008fe200000418ff */
[----:B------:R-:W-:-:S02]  /*c330*/  VIADD R198, R212, 0x3800 ;  /* 0x00003800d4c67836 */ /* 0x000fc40000000000 */
[----:B------:R-:W3:Y:S03]  /*c340*/  LDSM.16.M88.4 R120, [R213+0x3c00] ;  /* 0x003c0000d578783b */ /* 0x000ee60000000200 */
[C---:B-1----:R-:W-:Y:S01]  /*c350*/  HMMA.16816.F32.BF16 R60, R72.reuse, R56, RZ ;  /* 0x00000038483c723c */ /* 0x042fe200000418ff */
[----:B------:R-:W1:Y:S04]  /*c360*/  LDSM.16.M88.4 R112, [R213+0x4000] ;  /* 0x00400000d570783b */ /* 0x000e680000000200 */
[----:B------:R-:W1:Y:S01]  /*c370*/  LDSM.16.M88.4 R96, [R213+0x4400] ;  /* 0x00440000d560783b */ /* 0x000e620000000200 */
[C---:B------:R-:W-:Y:S03]  /*c380*/  HMMA.16816.F32.BF16 R52, R72.reuse, R48, RZ ;  /* 0x000000304834723c */ /* 0x040fe600000418ff */
[----:B------:R-:W1:Y:S03]  /*c390*/  LDSM.16.M88.4 R80, [R213+0x4800] ;  /* 0x00480000d550783b */ /* 0x000e660000000200 */
[C---:B------:R-:W-:Y:S01]  /*c3a0*/  HMMA.16816.F32.BF16 R44, R72.reuse, R40, RZ ;  /* 0x00000028482c723c */ /* 0x040fe200000418ff */
[----:B------:R-:W1:Y:S04]  /*c3b0*/  LDSM.16.M88.4 R88, [R213+0x4c00] ;  /* 0x004c0000d558783b */ /* 0x000e680000000200 */
[----:B------:R-:W-:Y:S01]  /*c3c0*/  LDSM.16.M88.4 R84, [R214] ;  /* 0x00000000d654783b */ /* 0x000fe20000000200 */
[C---:B----4-:R-:W-:Y:S03]  /*c3d0*/  HMMA.16816.F32.BF16 R36, R72.reuse, R28, RZ ;  /* 0x0000001c4824723c */ /* 0x050fe600000418ff */
[----:B------:R-:W4:Y:S03]  /*c3e0*/  LDSM.16.M88.4 R164, [R212+0x800] ;  /* 0x00080000d4a4783b */ /* 0x000f260000000200 */
[C---:B--2---:R-:W-:Y:S01]  /*c3f0*/  HMMA.16816.F32.BF16 R24, R72.reuse, R20, RZ ;  /* 0x000000144818723c */ /* 0x044fe200000418ff */
[----:B------:R-:W2:Y:S04]  /*c400*/  LDSM.16.M88.4 R152, [R212+0x1400] ;  /* 0x00140000d498783b */ /* 0x000ea80000000200 */
[----:B------:R-:W2:Y:S01]  /*c410*/  LDSM.16.M88.4 R172, [R212] ;  /* 0x00000000d4ac783b */ /* 0x000ea20000000200 */
[C---:B------:R-:W-:Y:S03]  /*c420*/  HMMA.16816.F32.BF16 R16, R72.reuse, R12, RZ ;  /* 0x0000000c4810723c */ /* 0x040fe600000418ff */
[----:B------:R-:W-:Y:S03]  /*c430*/  LDSM.16.M88.4 R168, [R212+0x400] ;  /* 0x00040000d4a8783b */ /* 0x000fe60000000200 */
[C---:B------:R-:W-:Y:S01]  /*c440*/  HMMA.16816.F32.BF16 R8, R72.reuse, R4, RZ ;  /* 0x000000044808723c */ /* 0x040fe200000418ff */
[----:B------:R-:W-:Y:S04]  /*c450*/  LDSM.16.M88.4 R160, [R212+0xc00] ;  /* 0x000c0000d4a0783b */ /* 0x000fe80000000200 */
[----:B------:R-:W-:Y:S01]  /*c460*/  LDSM.16.M88.4 R156, [R212+0x1000] ;  /* 0x00100000d49c783b */ /* 0x000fe20000000200 */
[C---:B------:R-:W-:Y:S01]  /*c470*/  HMMA.16816.F32.BF16 R148, R72.reuse, R144, RZ ;  /* 0x000000904894723c */ /* 0x040fe200000418ff */
[----:B------:R-:W4:Y:S05]  /*c480*/  S2R R244, SR_TID.X ;  /* 0x0000000000f47919 */ /* 0x000f2a0000002100 */
[C---:B------:R-:W-:Y:S01]  /*c490*/  HMMA.16816.F32.BF16 R140, R72.reuse, R136, RZ ;  /* 0x00000088488c723c */ /* 0x040fe200000418ff */
[----:B------:R-:W-:Y:S04]  /*c4a0*/  LDSM.16.M88.4 R176, [R212+0x1c00] ;  /* 0x001c0000d4b0783b */ /* 0x000fe80000000200 */
[----:B------:R-:W0:Y:S01]  /*c4b0*/  LDGDEPBAR ;  /* 0x00000000000079af */ /* 0x000e220000000000 */
[C---:B------:R-:W-:Y:S06]  /*c4c0*/  HMMA.16816.F32.BF16 R132, R72.reuse, R128, RZ ;  /* 0x000000804884723c */ /* 0x040fec00000418ff */
[C---:B---3--:R-:W-:Y:S06]  /*c4d0*/  HMMA.16816.F32.BF16 R124, R72.reuse, R120, RZ ;  /* 0x00000078487c723c */ /* 0x048fec00000418ff */
[C---:B-1----:R-:W-:Y:S06]  /*c4e0*/  HMMA.16816.F32.BF16 R116, R72.reuse, R112, RZ ;  /* 0x000000704874723c */ /* 0x042fec00000418ff */
[----:B------:R-:W-:Y:S01]  /*c4f0*/  HMMA.16816.F32.BF16 R108, R72, R96, RZ ;  /* 0x00000060486c723c */ /* 0x000fe200000418ff */
[----:B----4-:R-:W-:-:S05]  /*c500*/  SHF.R.S32.HI R35, RZ, 0x1f, R244 ;  /* 0x0000001fff237819 */ /* 0x010fca00000114f4 */
[----:B------:R-:W-:Y:S01]  /*c510*/  HMMA.16816.F32.BF16 R92, R72, R80, RZ ;  /* 0x00000050485c723c */ /* 0x000fe200000418ff */
[----:B------:R-:W-:-:S05]  /*c520*/  LEA.HI R35, R35, R244, RZ, 0x4 ;  /* 0x000000f423237211 */ /* 0x000fca00078f20ff */
[----:B------:R-:W-:Y:S01]  /*c530*/  HMMA.16816.F32.BF16 R64, R72, R66, RZ ;  /* 0x000000424840723c */ /* 0x000fe200000418ff */
[----:B------:R-:W-:-:S05]  /*c540*/  LOP3.LUT R35, R35, 0xfffffff0, RZ, 0xc0, !PT ;  /* 0xfffffff023237812 */ /* 0x000fca00078ec0ff */
        /* <DEDUP_REMOVED lines=20> */
[C---:B--2---:R-:W-:Y:S06]  /*c690*/  HMMA.16816.F32.BF16 R24, R84.reuse, R152, R24 ;  /* 0x000000985418723c */ /* 0x044fec0000041818 */
[C---:B------:R-:W-:Y:S01]  /*c6a0*/  HMMA.16816.F32.BF16 R20, R84.reuse, R154, R20 ;  /* 0x0000009a5414723c */ /* 0x040fe20000041814 */
[----:B------:R-:W2:Y:S05]  /*c6b0*/  LDSM.16.M88.4 R152, [R212+0x3400] ;  /* 0x00340000d498783b */ /* 0x000eaa0000000200 */
[C---:B------:R-:W-:Y:S06]  /*c6c0*/  HMMA.16816.F32.BF16 R68, R84.reuse, R172, R68 ;  /* 0x000000ac5444723c */ /* 0x040fec0000041844 */
[C---:B------:R-:W-:Y:S01]  /*c6d0*/  HMMA.16816.F32.BF16 R64, R84.reuse, R174, R64 ;  /* 0x000000ae5440723c */ /* 0x040fe20000041840 */
[----:B------:R-:W-:Y:S05]  /*c6e0*/  LDSM.16.M88.4 R172, [R212+0x2000] ;  /* 0x00200000d4ac783b */ /* 0x000fea0000000200 */
[C---:B-1----:R-:W-:Y:S06]  /*c6f0*/  HMMA.16816.F32.BF16 R16, R84.reuse, R88, R16 ;  /* 0x000000585410723c */ /* 0x042fec0000041810 */
[C---:B------:R-:W-:Y:S01]  /*c700*/  HMMA.16816.F32.BF16 R12, R84.reuse, R90, R12 ;  /* 0x0000005a540c723c */ /* 0x040fe2000004180c */
[----:B------:R-:W1:Y:S05]  /*c710*/  LDSM.16.M88.4 R88, [R212+0x3800] ;  /* 0x00380000d458783b */ /* 0x000e6a0000000200 */
[C---:B------:R-:W-:Y:S06]  /*c720*/  HMMA.16816.F32.BF16 R60, R84.reuse, R168, R60 ;  /* 0x000000a8543c723c */ /* 0x040fec000004183c */
[C---:B------:R-:W-:Y:S01]  /*c730*/  HMMA.16816.F32.BF16 R56, R84.reuse, R170, R56 ;  /* 0x000000aa5438723c */ /* 0x040fe20000041838 */
[----:B------:R-:W4:Y:S05]  /*c740*/  LDSM.16.M88.4 R168, [R212+0x2400] ;  /* 0x00240000d4a8783b */ /* 0x000f2a0000000200 */
[C---:B------:R-:W-:Y:S06]  /*c750*/  HMMA.16816.F32.BF16 R44, R84.reuse, R160, R44 ;  /* 0x000000a0542c723c */ /* 0x040fec000004182c */
[C---:B------:R-:W-:Y:S01]  /*c760*/  HMMA.16816.F32.BF16 R40, R84.reuse, R162, R40 ;  /* 0x000000a25428723c */ /* 0x040fe20000041828 */
[----:B------:R-:W4:Y:S05]  /*c770*/  LDSM.16.M88.4 R160, [R212+0x2c00] ;  /* 0x002c0000d4a0783b */ /* 0x000f2a0000000200 */
[C---:B------:R-:W-:Y:S06]  /*c780*/  HMMA.16816.F32.BF16 R36, R84.reuse, R156, R36 ;  /* 0x0000009c5424723c */ /* 0x040fec0000041824 */
[C---:B------:R-:W-:Y:S01]  /*c790*/  HMMA.16816.F32.BF16 R28, R84.reuse, R158, R28 ;  /* 0x0000009e541c723c */ /* 0x040fe2000004181c */
[----:B------:R-:W4:Y:S05]  /*c7a0*/  LDSM.16.M88.4 R156, [R212+0x3000] ;  /* 0x00300000d49c783b */ /* 0x000f2a0000000200 */
[C---:B---3--:R-:W-:Y:S06]  /*c7b0*/  HMMA.16816.F32.BF16 R132, R84.reuse, R164, R132 ;  /* 0x000000a45484723c */ /* 0x048fec0000041884 */
[----:B------:R-:W-:Y:S01]  /*c7c0*/  HMMA.16816.F32.BF16 R128, R84, R166, R128 ;  /* 0x000000a65480723c */ /* 0x000fe20000041880 */
[----:B------:R-:W3:Y:S01]  /*c7d0*/  LDSM.16.M88.4 R164, [R212+0x3c00] ;  /* 0x003c0000d4a4783b */ /* 0x000ee20000000200 */
[----:B------:R-:W-:-:S04]  /*c7e0*/  DEPBAR.LE SB0, 0x0 ;  /* 0x000080000000791a */ /* 0x000fc80000000000 */
[C---:B--2---:R-:W-:Y:S06]  /*c7f0*/  HMMA.16816.F32.BF16 R108, R84.reuse, R152, R108 ;  /* 0x00000098546c723c */ /* 0x044fec000004186c */
[----:B-1----:R-:W-:Y:S01]  /*c800*/  HMMA.16816.F32.BF16 R92, R84, R88, R92 ;  /* 0x00000058545c723c */ /* 0x002fe2000004185c */
[----:B------:R-:W-:-:S04]  /*c810*/  SHF.R.S32.HI R152, RZ, 0x1f, R34 ;  /* 0x0000001fff987819 */ /* 0x000fc80000011422 */
[----:B------:R-:W-:Y:S01]  /*c820*/  LEA.HI R152, R152, R34, RZ, 0x2 ;  /* 0x0000002298987211 */ /* 0x000fe200078f10ff */
[----:B------:R-:W-:Y:S01]  /*c830*/  IMAD.IADD R34, R244, 0x1, -R35 ;  /* 0x00000001f4227824 */ /* 0x000fe200078e0a23 */
[----:B------:R-:W-:Y:S01]  /*c840*/  LEA R35, R32, UR27, 0x4 ;  /* 0x0000001b20237c11 */ /* 0x000fe2000f8e20ff */
[C---:B------:R-:W-:Y:S01]  /*c850*/  HMMA.16816.F32.BF16 R8, R84.reuse, R176, R8 ;  /* 0x000000b05408723c */ /* 0x040fe20000041808 */
[----:B------:R-:W-:Y:S02]  /*c860*/  SHF.R.S32.HI R152, RZ, 0x2, R152 ;  /* 0x00000002ff987819 */ /* 0x000fe40000011498 */
[----:B------:R-:W-:Y:S02]  /*c870*/  LEA.HI R32, R34, R34, RZ, 0x1 ;  /* 0x0000002222207211 */ /* 0x000fe400078f08ff */
[----:B------:R-:W-:Y:S01]  /*c880*/  SHF.R.S32.HI R88, RZ, 0x1f, R34 ;  /* 0x0000001fff587819 */ /* 0x000fe20000011422 */
[----:B------:R-:W-:Y:S01]  /*c890*/  HMMA.16816.F32.BF16 R4, R84, R178, R4 ;  /* 0x000000b25404723c */ /* 0x000fe20000041804 */
[----:B------:R-:W-:-:S02]  /*c8a0*/  LOP3.LUT R3, R32, 0x7fffffe, RZ, 0xc0, !PT ;  /* 0x07fffffe20037812 */ /* 0x000fc400078ec0ff */
[----:B------:R-:W-:Y:S02]  /*c8b0*/  LEA.HI R88, R88, R34, RZ, 0x3 ;  /* 0x0000002258587211 */ /* 0x000fe400078f18ff */
[----:B------:R-:W-:Y:S01]  /*c8c0*/  IADD3 R35, R35, 0x1, R152 ;  /* 0x0000000123237810 */ /* 0x000fe20007ffe098 */
[----:B------:R-:W-:Y:S01]  /*c8d0*/  IMAD.IADD R34, R34, 0x1, -R3 ;  /* 0x0000000122227824 */ /* 0x000fe200078e0a03 */
[----:B------:R-:W-:Y:S01]  /*c8e0*/  LOP3.LUT R3, R33, 0x6, RZ, 0xc0, !PT ;  /* 0x0000000621037812 */ /* 0x000fe200078ec0ff */
[----:B------:R-:W-:Y:S01]  /*c8f0*/  IMAD.SHL.U32 R88, R88, 0x20, RZ ;  /* 0x0000002058587824 */ /* 0x000fe200078e00ff */
[C---:B------:R-:W-:Y:S03]  /*c900*/  HMMA.16816.F32.BF16 R148, R84.reuse, R172, R148 ;  /* 0x000000ac5494723c */ /* 0x040fe60000041894 */
[----:B------:R-:W-:Y:S01]  /*c910*/  VIADD R3, R3, UR9 ;  /* 0x0000000903037c36 */ /* 0x000fe20008000000 */
[----:B------:R-:W-:Y:S01]  /*c920*/  LOP3.LUT R0, R88, 0xffffff00, RZ, 0xc0, !PT ;  /* 0xffffff0058007812 */ /* 0x000fe200078ec0ff */
[----:B------:R-:W-:Y:S01]  /*c930*/  IMAD.U32 R88, RZ, RZ, UR24 ;  /* 0x00000018ff587e24 */ /* 0x000fe2000f8e00ff */
[----:B------:R-:W-:Y:S01]  /*c940*/  HMMA.16816.F32.BF16 R144, R84, R174, R144 ;  /* 0x000000ae5490723c */ /* 0x000fe20000041890 */
[----:B------:R-:W-:-:S02]  /*c950*/  VIADD R33, R3, 0x1 ;  /* 0x0000000103217836 */ /* 0x000fc40000000000 */
[----:B------:R-:W-:Y:S01]  /*c960*/  IMAD R0, R34, 0x20, R0 ;  /* 0x0000002022007824 */ /* 0x000fe200078e0200 */
[----:B------:R-:W-:Y:S02]  /*c970*/  IADD3 R35, R88, -UR21, R35 ;  /* 0x8000001558237c10 */ /* 0x000fe4000fffe023 */
[C---:B----4-:R-:W-:Y:S01]  /*c980*/  HMMA.16816.F32.BF16 R140, R84.reuse, R168, R140 ;  /* 0x000000a8548c723c */ /* 0x050fe2000004188c */
[----:B------:R-:W-:Y:S01]  /*c990*/  IMAD.IADD R246, R2, 0x1, R0 ;  /* 0x0000000102f67824 */ /* 0x000fe200078e0200 */
[----:B------:R-:W-:Y:S01]  /*c9a0*/  I2FP.F32.S32 R34, R33 ;  /* 0x0000002100227245 */ /* 0x000fe20000201400 */
[----:B------:R-:W-:Y:S02]  /*c9b0*/  IMAD.MOV.U32 R0, RZ, RZ, 0x8 ;  /* 0x00000008ff007424 */ /* 0x000fe400078e00ff */
[----:B------:R-:W-:Y:S01]  /*c9c0*/  VIADD R2, R35, UR4 ;  /* 0x0000000423027c36 */ /* 0x000fe20008000000 */
[----:B------:R-:W-:Y:S01]  /*c9d0*/  HMMA.16816.F32.BF16 R136, R84, R170, R136 ;  /* 0x000000aa5488723c */ /* 0x000fe20000041888 */
[----:B------:R-:W-:Y:S01]  /*c9e0*/  FFMA.FTZ R71, R34, UR5, R71 ;  /* 0x0000000522477c23 */ /* 0x000fe20008010047 */
[----:B------:R-:W-:-:S02]  /*c9f0*/  UIADD3 UR4, UR22, -0x1, URZ ;  /* 0xffffffff16047890 */ /* 0x000fc4000fffe03f */
[C---:B------:R-:W-:Y:S02]  /*ca00*/  VIADDMNMX R0, R2.reuse, R0, UR24, PT ;  /* 0x0000001802007e46 */ /* 0x040fe4000b800100 */
[C---:B------:R-:W-:Y:S01]  /*ca10*/  HMMA.16816.F32.BF16 R124, R84.reuse, R160, R124 ;  /* 0x000000a0547c723c */ /* 0x040fe2000004187c */
[----:B------:R-:W-:Y:S01]  /*ca20*/  VIMNMX R2, R2, UR24, PT ;  /* 0x0000001802027c48 */ /* 0x000fe2000bfe0100 */
[----:B------:R-:W-:Y:S01]  /*ca30*/  USHF.L.U32 UR4, UR4, 0x8, URZ ;  /* 0x0000000804047899 */ /* 0x000fe2000800063f */
[C---:B------:R-:W-:Y:S02]  /*ca40*/  ISETP.GE.AND P6, PT, R33.reuse, R0, PT ;  /* 0x000000002100720c */ /* 0x040fe40003fc6270 */
[----:B------:R-:W-:Y:S01]  /*ca50*/  ISETP.GE.AND P0, PT, R33, R2, PT ;  /* 0x000000022100720c */ /* 0x000fe20003f06270 */
[C---:B------:R-:W-:Y:S06]  /*ca60*/  HMMA.16816.F32.BF16 R120, R84.reuse, R162, R120 ;  /* 0x000000a25478723c */ /* 0x040fec0000041878 */
[C---:B------:R-:W-:Y:S06]  /*ca70*/  HMMA.16816.F32.BF16 R116, R84.reuse, R156, R116 ;  /* 0x0000009c5474723c */ /* 0x040fec0000041874 */
[----:B------:R-:W-:Y:S01]  /*ca80*/  HMMA.16816.F32.BF16 R112, R84, R158, R112 ;  /* 0x0000009e5470723c */ /* 0x000fe20000041870 */
[----:B------:R-:W-:-:S05]  /*ca90*/  FSEL R156, R71, -INF , !P6 ;  /* 0xff800000479c7808 */ /* 0x000fca0007000000 */
[C---:B------:R-:W-:Y:S06]  /*caa0*/  HMMA.16816.F32.BF16 R96, R84.reuse, R154, R96 ;  /* 0x0000009a5460723c */ /* 0x040fec0000041860 */
[C---:B------:R-:W-:Y:S06]  /*cab0*/  HMMA.16816.F32.BF16 R80, R84.reuse, R90, R80 ;  /* 0x0000005a5450723c */ /* 0x040fec0000041850 */
[C---:B---3--:R-:W-:Y:S06]  /*cac0*/  HMMA.16816.F32.BF16 R76, R84.reuse, R164, R76 ;  /* 0x000000a4544c723c */ /* 0x048fec000004184c */
[----:B------:R-:W-:Y:S07]  /*cad0*/  HMMA.16816.F32.BF16 R72, R84, R166, R72 ;  /* 0x000000a65448723c */ /* 0x000fee0000041848 */
[----:B------:R-:W-:Y:S01]  /*cae0*/  I2FP.F32.S32 R84, R33 ;  /* 0x0000002100547245 */ /* 0x000fe20000201400 */
[----:B------:R-:W-:-:S04]  /*caf0*/  VIADD R85, R3, 0x9 ;  /* 0x0000000903557836 */ /* 0x000fc80000000000 */
[----:B------:R-:W-:Y:S01]  /*cb00*/  FFMA.FTZ R35, R84, UR5, R69 ;  /* 0x0000000554237c23 */ /* 0x000fe20008010045 */
[C---:B------:R-:W-:Y:S01]  /*cb10*/  VIADD R69, R3.reuse, 0x8 ;  /* 0x0000000803457836 */ /* 0x040fe20000000000 */
[----:B------:R-:W-:Y:S01]  /*cb20*/  I2FP.F32.S32 R33, R85 ;  /* 0x0000005500217245 */ /* 0x000fe20000201400 */
[----:B------:R-:W-:Y:S01]  /*cb30*/  VIADD R84, R3, 0x10 ;  /* 0x0000001003547836 */ /* 0x000fe20000000000 */
[----:B------:R-:W-:Y:S02]  /*cb40*/  ISETP.GE.AND P5, PT, R85, R2, PT ;  /* 0x000000025500720c */ /* 0x000fe40003fa6270 */
[-C--:B------:R-:W-:Y:S01]  /*cb50*/  I2FP.F32.S32 R34, R69.reuse ;  /* 0x0000004500227245 */ /* 0x080fe20000201400 */
[----:B------:R-:W-:Y:S01]  /*cb60*/  FFMA.FTZ R67, R33, UR5, R67 ;  /* 0x0000000521437c23 */ /* 0x000fe20008010043 */
[----:B------:R-:W-:Y:S02]  /*cb70*/  I2FP.F32.S32 R165, R69 ;  /* 0x0000004500a57245 */ /* 0x000fe40000201400 */
[----:B------:R-:W-:Y:S01]  /*cb80*/  I2FP.F32.S32 R33, R84 ;  /* 0x0000005400217245 */ /* 0x000fe20000201400 */
[----:B------:R-:W-:Y:S01]  /*cb90*/  FFMA.FTZ R34, R34, UR5, R64 ;  /* 0x0000000522227c23 */ /* 0x000fe20008010040 */
[----:B------:R-:W-:Y:S01]  /*cba0*/  I2FP.F32.S32 R64, R85 ;  /* 0x0000005500407245 */ /* 0x000fe20000201400 */
[----:B------:R-:W-:Y:S01]  /*cbb0*/  FFMA.FTZ R165, R165, UR5, R66 ;  /* 0x00000005a5a57c23 */ /* 0x000fe20008010042 */
[----:B------:R-:W-:Y:S01]  /*cbc0*/  VIADD R66, R3, 0x11 ;  /* 0x0000001103427836 */ /* 0x000fe20000000000 */
[----:B------:R-:W-:Y:S01]  /*cbd0*/  BAR.SYNC.DEFER_BLOCKING 0x0 ;  /* 0x0000000000007b1d */ /* 0x000fe20000010000 */
[----:B------:R-:W-:Y:S01]  /*cbe0*/  ISETP.GE.AND P3, PT, R69, R2, PT ;  /* 0x000000024500720c */ /* 0x000fe20003f66270 */
[----:B------:R-:W-:Y:S01]  /*cbf0*/  FFMA.FTZ R33, R33, UR5, R60 ;  /* 0x0000000521217c23 */ /* 0x000fe2000801003c */
[----:B------:R-:W-:Y:S01]  /*cc00*/  ISETP.GE.AND P1, PT, R69, R0, PT ;  /* 0x000000004500720c */ /* 0x000fe20003f26270 */
[----:B------:R-:W-:Y:S01]  /*cc10*/  FFMA.FTZ R69, R64, UR5, R65 ;  /* 0x0000000540457c23 */ /* 0x000fe20008010041 */
[----:B------:R-:W-:Y:S01]  /*cc20*/  I2FP.F32.S32 R64, R84 ;  /* 0x0000005400407245 */ /* 0x000fe20000201400 */
[----:B------:R-:W-:Y:S01]  /*cc30*/  VIADD R60, R3, 0x18 ;  /* 0x00000018033c7836 */ /* 0x000fe20000000000 */
[----:B------:R-:W-:-:S02]  /*cc40*/  I2FP.F32.S32 R65, R66 ;  /* 0x0000004200417245 */ /* 0x000fc40000201400 */
[----:B------:R-:W-:Y:S01]  /*cc50*/  I2FP.F32.S32 R194, R66 ;  /* 0x0000004200c27245 */ /* 0x000fe20000201400 */
[----:B------:R-:W-:Y:S01]  /*cc60*/  FFMA.FTZ R62, R64, UR5, R62 ;  /* 0x00000005403e7c23 */ /* 0x000fe2000801003e */
[----:B------:R-:W-:Y:S01]  /*cc70*/  FSEL R64, R35, -INF , !P0 ;  /* 0xff80000023407808 */ /* 0x000fe20004000000 */
[----:B------:R-:W-:Y:S01]  /*cc80*/  FFMA.FTZ R65, R65, UR5, R61 ;  /* 0x0000000541417c23 */ /* 0x000fe2000801003d */
[----:B------:R-:W-:Y:S01]  /*cc90*/  I2FP.F32.S32 R61, R60 ;  /* 0x0000003c003d7245 */ /* 0x000fe20000201400 */
[----:B------:R-:W-:Y:S01]  /*cca0*/  VIADD R35, R3, 0x19 ;  /* 0x0000001903237836 */ /* 0x000fe20000000000 */
[----:B------:R-:W-:Y:S01]  /*ccb0*/  ISETP.GE.AND P4, PT, R84, R2, PT ;  /* 0x000000025400720c */ /* 0x000fe20003f86270 */
[----:B------:R-:W-:Y:S01]  /*ccc0*/  FFMA.FTZ R194, R194, UR5, R63 ;  /* 0x00000005c2c27c23 */ /* 0x000fe2000801003f */
[----:B------:R-:W-:Y:S01]  /*ccd0*/  ISETP.GE.AND P0, PT, R84, R0, PT ;  /* 0x000000005400720c */ /* 0x000fe20003f06270 */
[----:B------:R-:W-:Y:S01]  /*cce0*/  FFMA.FTZ R58, R61, UR5, R58 ;  /* 0x000000053d3a7c23 */ /* 0x000fe2000801003a */
[----:B------:R-:W-:-:S02]  /*ccf0*/  I2FP.F32.S32 R84, R60 ;  /* 0x0000003c00547245 */ /* 0x000fc40000201400 */
[----:B------:R-:W-:Y:S01]  /*cd00*/  FSEL R63, R34, -INF , !P3 ;  /* 0xff800000223f7808 */ /* 0x000fe20005800000 */
[----:B------:R-:W-:Y:S01]  /*cd10*/  VIADD R34, R3, 0x20 ;  /* 0x0000002003227836 */ /* 0x000fe20000000000 */
        /* <DEDUP_REMOVED lines=8> */
[C---:B------:R-:W-:Y:S02]  /*cda0*/  ISETP.GE.AND P1, PT, R60.reuse, R2, PT ;  /* 0x000000023c00720c */ /* 0x040fe40003f26270 */
[-C--:B------:R-:W-:Y:S01]  /*cdb0*/  ISETP.GE.AND P5, PT, R60, R0.reuse, PT ;  /* 0x000000003c00720c */ /* 0x080fe20003fa6270 */
[----:B------:R-:W-:Y:S01]  /*cdc0*/  FFMA.FTZ R60, R71, UR5, R57 ;  /* 0x00000005473c7c23 */ /* 0x000fe20008010039 */
[----:B------:R-:W-:Y:S01]  /*cdd0*/  FSEL R57, R33, -INF , !P4 ;  /* 0xff80000021397808 */ /* 0x000fe20006000000 */
[----:B------:R-:W-:Y:S01]  /*cde0*/  VIADD R33, R3, 0x21 ;  /* 0x0000002103217836 */ /* 0x000fe20000000000 */
[----:B------:R-:W-:Y:S02]  /*cdf0*/  ISETP.GE.AND P2, PT, R85, R0, PT ;  /* 0x000000005500720c */ /* 0x000fe40003f46270 */
[----:B------:R-:W-:-:S02]  /*ce00*/  I2FP.F32.S32 R61, R34 ;  /* 0x00000022003d7245 */ /* 0x000fc40000201400 */
[----:B------:R-:W-:Y:S02]  /*ce10*/  FSEL R190, R67, -INF , !P2 ;  /* 0xff80000043be7808 */ /* 0x000fe40005000000 */
[----:B------:R-:W-:Y:S01]  /*ce20*/  ISETP.GE.AND P2, PT, R35, R2, PT ;  /* 0x000000022300720c */ /* 0x000fe20003f46270 */
[----:B------:R-:W-:Y:S01]  /*ce30*/  FFMA.FTZ R54, R61, UR5, R54 ;  /* 0x000000053d367c23 */ /* 0x000fe20008010036 */
[----:B------:R-:W-:Y:S01]  /*ce40*/  ISETP.GE.AND P4, PT, R35, R0, PT ;  /* 0x000000002300720c */ /* 0x000fe20003f86270 */
[----:B------:R-:W-:Y:S01]  /*ce50*/  VIADD R61, R3, 0x28 ;  /* 0x00000028033d7836 */ /* 0x000fe20000000000 */
[-C--:B------:R-:W-:Y:S02]  /*ce60*/  I2FP.F32.S32 R67, R33.reuse ;  /* 0x0000002100437245 */ /* 0x080fe40000201400 */
        /* <DEDUP_REMOVED lines=8> */
[----:B------:R-:W-:Y:S01]  /*cef0*/  VIADD R34, R3, 0x29 ;  /* 0x0000002903227836 */ /* 0x000fe20000000000 */
[-C--:B------:R-:W-:Y:S01]  /*cf00*/  I2FP.F32.S32 R67, R61.reuse ;  /* 0x0000003d00437245 */ /* 0x080fe20000201400 */
[----:B------:R-:W-:Y:S01]  /*cf10*/  FFMA.FTZ R52, R69, UR5, R52 ;  /* 0x0000000545347c23 */ /* 0x000fe20008010034 */
[----:B------:R-:W-:Y:S02]  /*cf20*/  I2FP.F32.S32 R35, R61 ;  /* 0x0000003d00237245 */ /* 0x000fe40000201400 */
[----:B------:R-:W-:Y:S01]  /*cf30*/  FSEL R194, R194, -INF , !P3 ;  /* 0xff800000c2c27808 */ /* 0x000fe20005800000 */
[----:B------:R-:W-:Y:S01]  /*cf40*/  FFMA.FTZ R67, R67, UR5, R48 ;  /* 0x0000000543437c23 */ /* 0x000fe20008010030 */
[----:B------:R-:W-:-:S02]  /*cf50*/  FSEL R66, R66, -INF , !P1 ;  /* 0xff80000042427808 */ /* 0x000fc40004800000 */
[----:B------:R-:W-:Y:S02]  /*cf60*/  I2FP.F32.S32 R69, R34 ;  /* 0x0000002200457245 */ /* 0x000fe40000201400 */
[C---:B------:R-:W-:Y:S02]  /*cf70*/  ISETP.GE.AND P3, PT, R33.reuse, R2, PT ;  /* 0x000000022100720c */ /* 0x040fe40003f66270 */
[----:B------:R-:W-:Y:S01]  /*cf80*/  ISETP.GE.AND P1, PT, R33, R0, PT ;  /* 0x000000002100720c */ /* 0x000fe20003f26270 */
[----:B------:R-:W-:Y:S01]  /*cf90*/  FFMA.FTZ R33, R35, UR5, R50 ;  /* 0x0000000523217c23 */ /* 0x000fe20008010032 */
[----:B------:R-:W-:Y:S01]  /*cfa0*/  I2FP.F32.S32 R48, R34 ;  /* 0x0000002200307245 */ /* 0x000fe20000201400 */
[----:B------:R-:W-:Y:S02]  /*cfb0*/  VIADD R35, R3, 0x30 ;  /* 0x0000003003237836 */ /* 0x000fe40000000000 */
[----:B------:R-:W-:Y:S01]  /*cfc0*/  FFMA.FTZ R69, R69, UR5, R49 ;  /* 0x0000000545457c23 */ /* 0x000fe20008010031 */
[----:B------:R-:W-:-:S02]  /*cfd0*/  FSEL R189, R59, -INF , !P4 ;  /* 0xff8000003bbd7808 */ /* 0x000fc40006000000 */
[----:B------:R-:W-:Y:S01]  /*cfe0*/  FSEL R49, R52, -INF , !P0 ;  /* 0xff80000034317808 */ /* 0x000fe20004000000 */
[----:B------:R-:W-:Y:S01]  /*cff0*/  FFMA.FTZ R48, R48, UR5, R51 ;  /* 0x0000000530307c23 */ /* 0x000fe20008010033 */
[C---:B------:R-:W-:Y:S02]  /*d000*/  ISETP.GE.AND P4, PT, R34.reuse, R2, PT ;  /* 0x000000022200720c */ /* 0x040fe40003f86270 */
[----:B------:R-:W-:Y:S01]  /*d010*/  ISETP.GE.AND P0, PT, R34, R0, PT ;  /* 0x000000002200720c */ /* 0x000fe20003f06270 */
[----:B------:R-:W-:Y:S01]  /*d020*/  VIADD R34, R3, 0x31 ;  /* 0x0000003103227836 */ /* 0x000fe20000000000 */
        /* <DEDUP_REMOVED lines=8> */
[----:B------:R-:W-:Y:S01]  /*d0b0*/  I2FP.F32.S32 R58, R34 ;  /* 0x00000022003a7245 */ /* 0x000fe20000201400 */
[----:B------:R-:W-:Y:S01]  /*d0c0*/  FFMA.FTZ R53, R59, UR5, R45 ;  /* 0x000000053b357c23 */ /* 0x000fe2000801002d */
[----:B------:R-:W-:Y:S01]  /*d0d0*/  FSEL R188, R54, -INF , !P6 ;  /* 0xff80000036bc7808 */ /* 0x000fe20007000000 */
[----:B------:R-:W-:Y:S01]  /*d0e0*/  VIADD R54, R3, 0x39 ;  /* 0x0000003903367836 */ /* 0x000fe20000000000 */
[----:B------:R-:W-:-:S02]  /*d0f0*/  I2FP.F32.S32 R45, R46 ;  /* 0x0000002e002d7245 */ /* 0x000fc40000201400 */
[C---:B------:R-:W-:Y:S02]  /*d100*/  ISETP.GE.AND P6, PT, R35.reuse, R2, PT ;  /* 0x000000022300720c */ /* 0x040fe40003fc6270 */
[----:B------:R-:W-:Y:S01]  /*d110*/  ISETP.GE.AND P3, PT, R35, R0, PT ;  /* 0x000000002300720c */ /* 0x000fe20003f66270 */
[----:B------:R-:W-:Y:S01]  /*d120*/  FFMA.FTZ R35, R58, UR5, R47 ;  /* 0x000000053a237c23 */ /* 0x000fe2000801002f */
[----:B------:R-:W-:Y:S01]  /*d130*/  ISETP.GE.AND P5, PT, R61, R2, PT ;  /* 0x000000023d00720c */ /* 0x000fe20003fa6270 */
[----:B------:R-:W-:Y:S01]  /*d140*/  FFMA.FTZ R45, R45, UR5, R40 ;  /* 0x000000052d2d7c23 */ /* 0x000fe20008010028 */
[----:B------:R-:W-:Y:S02]  /*d150*/  I2FP.F32.S32 R47, R46 ;  /* 0x0000002e002f7245 */ /* 0x000fe40000201400 */
[----:B------:R-:W-:Y:S02]  /*d160*/  FSEL R50, R60, -INF , !P2 ;  /* 0xff8000003c327808 */ /* 0x000fe40005000000 */
[----:B------:R-:W-:-:S02]  /*d170*/  ISETP.GE.AND P2, PT, R61, R0, PT ;  /* 0x000000003d00720c */ /* 0x000fc40003f46270 */
[----:B------:R-:W-:Y:S02]  /*d180*/  FSEL R187, R55, -INF , !P1 ;  /* 0xff80000037bb7808 */ /* 0x000fe40004800000 */
[----:B------:R-:W-:Y:S02]  /*d190*/  FSEL R67, R67, -INF , !P5 ;  /* 0xff80000043437808 */ /* 0x000fe40006800000 */
[----:B------:R-:W-:Y:S02]  /*d1a0*/  I2FP.F32.S32 R40, R54 ;  /* 0x0000003600287245 */ /* 0x000fe40000201400 */
[C---:B------:R-:W-:Y:S02]  /*d1b0*/  ISETP.GE.AND P1, PT, R34.reuse, R2, PT ;  /* 0x000000022200720c */ /* 0x040fe40003f26270 */
[----:B------:R-:W-:Y:S01]  /*d1c0*/  ISETP.GE.AND P5, PT, R34, R0, PT ;  /* 0x000000002200720c */ /* 0x000fe20003fa6270 */
[----:B------:R-:W-:Y:S01]  /*d1d0*/  FFMA.FTZ R34, R47, UR5, R42 ;  /* 0x000000052f227c23 */ /* 0x000fe2000801002a */
[----:B------:R-:W-:Y:S01]  /*d1e0*/  I2FP.F32.S32 R55, R54 ;  /* 0x0000003600377245 */ /* 0x000fe20000201400 */
[----:B------:R-:W-:Y:S01]  /*d1f0*/  VIADD R47, R3, 0x40 ;  /* 0x00000040032f7836 */ /* 0x000fe20000000000 */
[----:B------:R-:W-:Y:S01]  /*d200*/  FSEL R42, R33, -INF , !P2 ;  /* 0xff800000212a7808 */ /* 0x000fe20005000000 */
[----:B------:R-:W-:Y:S01]  /*d210*/  FFMA.FTZ R33, R40, UR5, R43 ;  /* 0x0000000528217c23 */ /* 0x000fe2000801002b */
[----:B------:R-:W-:Y:S01]  /*d220*/  FSEL R69, R69, -INF , !P4 ;  /* 0xff80000045457808 */ /* 0x000fe20006000000 */
[----:B------:R-:W-:Y:S01]  /*d230*/  VIADD R43, R3, 0x41 ;  /* 0x00000041032b7836 */ /* 0x000fe20000000000 */
[----:B------:R-:W-:-:S02]  /*d240*/  ISETP.GE.AND P2, PT, R46, R2, PT ;  /* 0x000000022e00720c */ /* 0x000fc40003f46270 */
[----:B------:R-:W-:Y:S01]  /*d250*/  ISETP.GE.AND P4, PT, R46, R0, PT ;  /* 0x000000002e00720c */ /* 0x000fe20003f86270 */
[----:B------:R-:W-:Y:S01]  /*d260*/  FFMA.FTZ R46, R55, UR5, R41 ;  /* 0x00000005372e7c23 */ /* 0x000fe20008010029 */
[-C--:B------:R-:W-:Y:S02]  /*d270*/  I2FP.F32.S32 R55, R47.reuse ;  /* 0x0000002f00377245 */ /* 0x080fe40000201400 */
[----:B------:R-:W-:Y:S02]  /*d280*/  I2FP.F32.S32 R186, R47 ;  /* 0x0000002f00ba7245 */ /* 0x000fe40000201400 */
[----:B------:R-:W-:Y:S01]  /*d290*/  FSEL R40, R48, -INF , !P0 ;  /* 0xff80000030287808 */ /* 0x000fe20004000000 */
[----:B------:R-:W-:Y:S01]  /*d2a0*/  VIADD R48, R3, 0x48 ;  /* 0x0000004803307836 */ /* 0x000fe20000000000 */
[----:B------:R-:W-:Y:S01]  /*d2b0*/  FSEL R41, R44, -INF , !P6 ;  /* 0xff8000002c297808 */ /* 0x000fe20007000000 */
[----:B------:R-:W-:Y:S01]  /*d2c0*/  FFMA.FTZ R44, R55, UR5, R36 ;  /* 0x00000005372c7c23 */ /* 0x000fe20008010024 */
[----:B------:R-:W-:Y:S01]  /*d2d0*/  ISETP.GE.AND P0, PT, R54, R2, PT ;  /* 0x000000023600720c */ /* 0x000fe20003f06270 */
[----:B------:R-:W-:Y:S01]  /*d2e0*/  FFMA.FTZ R186, R186, UR5, R38 ;  /* 0x00000005baba7c23 */ /* 0x000fe20008010026 */
[----:B------:R-:W-:-:S02]  /*d2f0*/  ISETP.GE.AND P6, PT, R54, R0, PT ;  /* 0x000000003600720c */ /* 0x000fc40003fc6270 */
[-C--:B------:R-:W-:Y:S02]  /*d300*/  I2FP.F32.S32 R54, R43.reuse ;  /* 0x0000002b00367245 */ /* 0x080fe40000201400 */
[----:B------:R-:W-:Y:S02]  /*d310*/  I2FP.F32.S32 R185, R43 ;  /* 0x0000002b00b97245 */ /* 0x000fe40000201400 */
[----:B------:R-:W-:Y:S02]  /*d320*/  FSEL R36, R52, -INF , !P3 ;  /* 0xff80000034247808 */ /* 0x000fe40005800000 */
[----:B------:R-:W-:Y:S01]  /*d330*/  FSEL R38, R53, -INF , !P1 ;  /* 0xff80000035267808 */ /* 0x000fe20004800000 */
[----:B------:R-:W-:Y:S01]  /*d340*/  FFMA.FTZ R185, R185, UR5, R39 ;  /* 0x00000005b9b97c23 */ /* 0x000fe20008010027 */
[C---:B------:R-:W-:Y:S02]  /*d350*/  ISETP.GE.AND P3, PT, R47.reuse, R2, PT ;  /* 0x000000022f00720c */ /* 0x040fe40003f66270 */
[----:B------:R-:W-:Y:S01]  /*d360*/  ISETP.GE.AND P1, PT, R47, R0, PT ;  /* 0x000000002f00720c */ /* 0x000fe20003f26270 */
[----:B------:R-:W-:Y:S01]  /*d370*/  FFMA.FTZ R47, R54, UR5, R37 ;  /* 0x00000005362f7c23 */ /* 0x000fe20008010025 */
[----:B------:R-:W-:-:S02]  /*d380*/  I2FP.F32.S32 R39, R48 ;  /* 0x0000003000277245 */ /* 0x000fc40000201400 */
[----:B------:R-:W-:Y:S01]  /*d390*/  FSEL R37, R45, -INF , !P2 ;  /* 0xff8000002d257808 */ /* 0x000fe20005000000 */
[----:B------:R-:W-:Y:S01]  /*d3a0*/  VIADD R45, R3, 0x49 ;  /* 0x00000049032d7836 */ /* 0x000fe20000000000 */
[----:B------:R-:W-:Y:S02]  /*d3b0*/  FSEL R35, R35, -INF , !P5 ;  /* 0xff80000023237808 */ /* 0x000fe40006800000 */
[C---:B------:R-:W-:Y:S02]  /*d3c0*/  ISETP.GE.AND P5, PT, R43.reuse, R2, PT ;  /* 0x000000022b00720c */ /* 0x040fe40003fa6270 */
[----:B------:R-:W-:Y:S01]  /*d3d0*/  ISETP.GE.AND P2, PT, R43, R0, PT ;  /* 0x000000002b00720c */ /* 0x000fe20003f46270 */
[----:B------:R-:W-:Y:S01]  /*d3e0*/  FFMA.FTZ R43, R39, UR5, R28 ;  /* 0x00000005272b7c23 */ /* 0x000fe2000801001c */
[----:B------:R-:W-:Y:S02]  /*d3f0*/  I2FP.F32.S32 R184, R48 ;  /* 0x0000003000b87245 */ /* 0x000fe40000201400 */
[----:B------:R-:W-:-:S02]  /*d400*/  I2FP.F32.S32 R39, R45 ;  /* 0x0000002d00277245 */ /* 0x000fc40000201400 */
[----:B------:R-:W-:Y:S01]  /*d410*/  FSEL R33, R33, -INF , !P6 ;  /* 0xff80000021217808 */ /* 0x000fe20007000000 */
[----:B------:R-:W-:Y:S01]  /*d420*/  FFMA.FTZ R184, R184, UR5, R30 ;  /* 0x00000005b8b87c23 */ /* 0x000fe2000801001e */
[----:B------:R-:W-:Y:S02]  /*d430*/  VIADD R30, R3, 0x50 ;  /* 0x00000050031e7836 */ /* 0x000fe40000000000 */
[----:B------:R-:W-:Y:S01]  /*d440*/  FFMA.FTZ R39, R39, UR5, R29 ;  /* 0x0000000527277c23 */ /* 0x000fe2000801001d */
[----:B------:R-:W-:Y:S02]  /*d450*/  FSEL R29, R44, -INF , !P3 ;  /* 0xff8000002c1d7808 */ /* 0x000fe40005800000 */
[----:B------:R-:W-:Y:S02]  /*d460*/  I2FP.F32.S32 R52, R45 ;  /* 0x0000002d00347245 */ /* 0x000fe40000201400 */
[C---:B------:R-:W-:Y:S02]  /*d470*/  ISETP.GE.AND P6, PT, R45.reuse, R2, PT ;  /* 0x000000022d00720c */ /* 0x040fe40003fc6270 */
[----:B------:R-:W-:Y:S01]  /*d480*/  ISETP.GE.AND P3, PT, R45, R0, PT ;  /* 0x000000002d00720c */ /* 0x000fe20003f66270 */
[----:B------:R-:W-:Y:S01]  /*d490*/  VIADD R45, R3, 0x51 ;  /* 0x00000051032d7836 */ /* 0x000fe20000000000 */
[----:B------:R-:W-:Y:S01]  /*d4a0*/  FSEL R28, R46, -INF , !P0 ;  /* 0xff8000002e1c7808 */ /* 0x000fe20004000000 */
[----:B------:R-:W-:Y:S01]  /*d4b0*/  FFMA.FTZ R31, R52, UR5, R31 ;  /* 0x00000005341f7c23 */ /* 0x000fe2000801001f */
[----:B------:R-:W-:-:S02]  /*d4c0*/  I2FP.F32.S32 R46, R30 ;  /* 0x0000001e002e7245 */ /* 0x000fc40000201400 */
[----:B------:R-:W-:Y:S02]  /*d4d0*/  FSEL R34, R34, -INF , !P4 ;  /* 0xff80000022227808 */ /* 0x000fe40006000000 */
[----:B------:R-:W-:Y:S01]  /*d4e0*/  ISETP.GE.AND P4, PT, R48, R2, PT ;  /* 0x000000023000720c */ /* 0x000fe20003f86270 */
[----:B------:R-:W-:Y:S01]  /*d4f0*/  FFMA.FTZ R44, R46, UR5, R24 ;  /* 0x000000052e2c7c23 */ /* 0x000fe20008010018 */
[----:B------:R-:W-:Y:S01]  /*d500*/  ISETP.GE.AND P0, PT, R48, R0, PT ;  /* 0x000000003000720c */ /* 0x000fe20003f06270 */
[----:B------:R-:W-:Y:S01]  /*d510*/  VIADD R46, R3, 0x58 ;  /* 0x00000058032e7836 */ /* 0x000fe20000000000 */
[----:B------:R-:W-:Y:S02]  /*d520*/  I2FP.F32.S32 R182, R30 ;  /* 0x0000001e00b67245 */ /* 0x000fe40000201400 */
[----:B------:R-:W-:Y:S02]  /*d530*/  I2FP.F32.S32 R48, R45 ;  /* 0x0000002d00307245 */ /* 0x000fe40000201400 */
[----:B------:R-:W-:Y:S01]  /*d540*/  FSEL R186, R186, -INF , !P1 ;  /* 0xff800000baba7808 */ /* 0x000fe20004800000 */
[----:B------:R-:W-:Y:S01]  /*d550*/  FFMA.FTZ R182, R182, UR5, R26 ;  /* 0x00000005b6b67c23 */ /* 0x000fe2000801001a */
[----:B------:R-:W-:-:S02]  /*d560*/  FSEL R24, R47, -INF , !P5 ;  /* 0xff8000002f187808 */ /* 0x000fc40006800000 */
[C---:B------:R-:W-:Y:S02]  /*d570*/  ISETP.GE.AND P1, PT, R30.reuse, R2, PT ;  /* 0x000000021e00720c */ /* 0x040fe40003f26270 */
[----:B------:R-:W-:Y:S01]  /*d580*/  ISETP.GE.AND P5, PT, R30, R0, PT ;  /* 0x000000001e00720c */ /* 0x000fe20003fa6270 */
[----:B------:R-:W-:Y:S01]  /*d590*/  FFMA.FTZ R30, R48, UR5, R25 ;  /* 0x00000005301e7c23 */ /* 0x000fe20008010019 */
[----:B------:R-:W-:Y:S02]  /*d5a0*/  I2FP.F32.S32 R26, R45 ;  /* 0x0000002d001a7245 */ /* 0x000fe40000201400 */
[----:B------:R-:W-:Y:S02]  /*d5b0*/  FSEL R185, R185, -INF , !P2 ;  /* 0xff800000b9b97808 */ /* 0x000fe40005000000 */
[----:B------:R-:W-:Y:S01]  /*d5c0*/  FSEL R25, R43, -INF , !P4 ;  /* 0xff8000002b197808 */ /* 0x000fe20006000000 */
[----:B------:R-:W-:Y:S01]  /*d5d0*/  FFMA.FTZ R27, R26, UR5, R27 ;  /* 0x000000051a1b7c23 */ /* 0x000fe2000801001b */
[----:B------:R-:W-:Y:S01]  /*d5e0*/  ISETP.GE.AND P2, PT, R45, R2, PT ;  /* 0x000000022d00720c */ /* 0x000fe20003f46270 */
[----:B------:R-:W-:Y:S01]  /*d5f0*/  VIADD R43, R3, 0x60 ;  /* 0x00000060032b7836 */ /* 0x000fe20000000000 */
[----:B------:R-:W-:Y:S01]  /*d600*/  ISETP.GE.AND P4, PT, R45, R0, PT ;  /* 0x000000002d00720c */ /* 0x000fe20003f86270 */
[----:B------:R-:W-:Y:S01]  /*d610*/  VIADD R45, R3, 0x59 ;  /* 0x00000059032d7836 */ /* 0x000fe20000000000 */
[----:B------:R-:W-:-:S02]  /*d620*/  I2FP.F32.S32 R155, R46 ;  /* 0x0000002e009b7245 */ /* 0x000fc40000201400 */
[----:B------:R-:W-:Y:S02]  /*d630*/  I2FP.F32.S32 R26, R46 ;  /* 0x0000002e001a7245 */ /* 0x000fe40000201400 */
[-C--:B------:R-:W-:Y:S01]  /*d640*/  I2FP.F32.S32 R180, R45.reuse ;  /* 0x0000002d00b47245 */ /* 0x080fe20000201400 */
[----:B------:R-:W-:Y:S01]  /*d650*/  FFMA.FTZ R155, R155, UR5, R22 ;  /* 0x000000059b9b7c23 */ /* 0x000fe20008010016 */
[----:B------:R-:W-:Y:S01]  /*d660*/  I2FP.F32.S32 R22, R45 ;  /* 0x0000002d00167245 */ /* 0x000fe20000201400 */
[----:B------:R-:W-:Y:S01]  /*d670*/  FFMA.FTZ R26, R26, UR5, R20 ;  /* 0x000000051a1a7c23 */ /* 0x000fe20008010014 */
[----:B------:R-:W-:Y:S01]  /*d680*/  FSEL R183, R31, -INF , !P3 ;  /* 0xff8000001fb77808 */ /* 0x000fe20005800000 */
[----:B------:R-:W-:Y:S01]  /*d690*/  VIADD R31, R3, 0x61 ;  /* 0x00000061031f7836 */ /* 0x000fe20000000000 */
[----:B------:R-:W-:Y:S01]  /*d6a0*/  FSEL R20, R39, -INF , !P6 ;  /* 0xff80000027147808 */ /* 0x000fe20007000000 */
[----:B------:R-:W-:Y:S01]  /*d6b0*/  FFMA.FTZ R180, R180, UR5, R23 ;  /* 0x00000005b4b47c23 */ /* 0x000fe20008010017 */
[----:B------:R-:W-:Y:S01]  /*d6c0*/  FFMA.FTZ R39, R22, UR5, R21 ;  /* 0x0000000516277c23 */ /* 0x000fe20008010015 */
[----:B------:R-:W-:-:S02]  /*d6d0*/  I2FP.F32.S32 R23, R43 ;  /* 0x0000002b00177245 */ /* 0x000fc40000201400 */
[----:B------:R-:W-:Y:S02]  /*d6e0*/  I2FP.F32.S32 R22, R43 ;  /* 0x0000002b00167245 */ /* 0x000fe40000201400 */
[----:B------:R-:W-:Y:S01]  /*d6f0*/  FSEL R21, R44, -INF , !P1 ;  /* 0xff8000002c157808 */ /* 0x000fe20004800000 */
[----:B------:R-:W-:Y:S01]  /*d700*/  FFMA.FTZ R18, R23, UR5, R18 ;  /* 0x0000000517127c23 */ /* 0x000fe20008010012 */
[C---:B------:R-:W-:Y:S01]  /*d710*/  ISETP.GE.AND P3, PT, R45.reuse, R2, PT ;  /* 0x000000022d00720c */ /* 0x040fe20003f66270 */
[----:B------:R-:W-:Y:S01]  /*d720*/  FFMA.FTZ R22, R22, UR5, R16 ;  /* 0x0000000516167c23 */ /* 0x000fe20008010010 */
[----:B------:R-:W-:Y:S01]  /*d730*/  ISETP.GE.AND P1, PT, R45, R0, PT ;  /* 0x000000002d00720c */ /* 0x000fe20003f26270 */
[----:B------:R-:W-:Y:S01]  /*d740*/  VIADD R23, R3, 0x68 ;  /* 0x0000006803177836 */ /* 0x000fe20000000000 */
[----:B------:R-:W-:Y:S02]  /*d750*/  I2FP.F32.S32 R45, R31 ;  /* 0x0000001f002d7245 */ /* 0x000fe40000201400 */
[----:B------:R-:W-:-:S02]  /*d760*/  FSEL R184, R184, -INF , !P0 ;  /* 0xff800000b8b87808 */ /* 0x000fc40004000000 */
[-C--:B------:R-:W-:Y:S02]  /*d770*/  ISETP.GE.AND P0, PT, R46, R2.reuse, PT ;  /* 0x000000022e00720c */ /* 0x080fe40003f06270 */
[----:B------:R-:W-:Y:S01]  /*d780*/  FSEL R16, R30, -INF , !P2 ;  /* 0xff8000001e107808 */ /* 0x000fe20005000000 */
[----:B------:R-:W-:Y:S01]  /*d790*/  FFMA.FTZ R30, R45, UR5, R17 ;  /* 0x000000052d1e7c23 */ /* 0x000fe20008010011 */
[----:B------:R-:W-:Y:S01]  /*d7a0*/  FSEL R17, R26, -INF , !P0 ;  /* 0xff8000001a117808 */ /* 0x000fe20004000000 */
[----:B------:R-:W-:Y:S01]  /*d7b0*/  VIADD R26, R3, 0x69 ;  /* 0x00000069031a7836 */ /* 0x000fe20000000000 */
[----:B------:R-:W-:Y:S02]  /*d7c0*/  I2FP.F32.S32 R160, R23 ;  /* 0x0000001700a07245 */ /* 0x000fe40000201400 */
[----:B------:R-:W-:Y:S02]  /*d7d0*/  FSEL R182, R182, -INF , !P5 ;  /* 0xff800000b6b67808 */ /* 0x000fe40006800000 */
[C---:B------:R-:W-:Y:S01]  /*d7e0*/  ISETP.GE.AND P5, PT, R43.reuse, R2, PT ;  /* 0x000000022b00720c */ /* 0x040fe20003fa6270 */
[----:B------:R-:W-:Y:S01]  /*d7f0*/  FFMA.FTZ R160, R160, UR5, R14 ;  /* 0x00000005a0a07c23 */ /* 0x000fe2000801000e */
[----:B------:R-:W-:-:S02]  /*d800*/  ISETP.GE.AND P2, PT, R43, R0, PT ;  /* 0x000000002b00720c */ /* 0x000fc40003f46270 */
[----:B------:R-:W-:Y:S02]  /*d810*/  I2FP.F32.S32 R43, R23 ;  /* 0x00000017002b7245 */ /* 0x000fe40000201400 */
[----:B------:R-:W-:Y:S02]  /*d820*/  I2FP.F32.S32 R162, R26 ;  /* 0x0000001a00a27245 */ /* 0x000fe40000201400 */
[----:B------:R-:W-:Y:S02]  /*d830*/  ISETP.GE.AND P6, PT, R46, R0, PT ;  /* 0x000000002e00720c */ /* 0x000fe40003fc6270 */
[----:B------:R-:W-:Y:S01]  /*d840*/  FSEL R181, R27, -INF , !P4 ;  /* 0xff8000001bb57808 */ /* 0x000fe20006000000 */
[----:B------:R-:W-:Y:S01]  /*d850*/  FFMA.FTZ R27, R43, UR5, R12 ;  /* 0x000000052b1b7c23 */ /* 0x000fe2000801000c */
[----:B------:R-:W-:Y:S01]  /*d860*/  I2FP.F32.S32 R44, R31 ;  /* 0x0000001f002c7245 */ /* 0x000fe20000201400 */
[----:B------:R-:W-:Y:S01]  /*d870*/  FFMA.FTZ R162, R162, UR5, R15 ;  /* 0x00000005a2a27c23 */ /* 0x000fe2000801000f */
[C---:B------:R-:W-:Y:S01]  /*d880*/  ISETP.GE.AND P4, PT, R31.reuse, R2, PT ;  /* 0x000000021f00720c */ /* 0x040fe20003f86270 */
[----:B------:R-:W1:Y:S01]  /*d890*/  S2R R15, SR_TID.X ;  /* 0x00000000000f7919 */ /* 0x000e620000002100 */
[----:B------:R-:W-:Y:S01]  /*d8a0*/  ISETP.GE.AND P0, PT, R31, R0, PT ;  /* 0x000000001f00720c */ /* 0x000fe20003f06270 */
[----:B------:R-:W-:Y:S01]  /*d8b0*/  VIADD R31, R3, 0x70 ;  /* 0x00000070031f7836 */ /* 0x000fe20000000000 */
[----:B------:R-:W-:Y:S01]  /*d8c0*/  I2FP.F32.S32 R14, R26 ;  /* 0x0000001a000e7245 */ /* 0x000fe20000201400 */
[----:B------:R-:W-:Y:S01]  /*d8d0*/  FFMA.FTZ R19, R44, UR5, R19 ;  /* 0x000000052c137c23 */ /* 0x000fe20008010013 */
[----:B------:R-:W-:-:S02]  /*d8e0*/  FSEL R155, R155, -INF , !P6 ;  /* 0xff8000009b9b7808 */ /* 0x000fc40007000000 */
[----:B------:R-:W-:Y:S02]  /*d8f0*/  FSEL R12, R39, -INF , !P3 ;  /* 0xff800000270c7808 */ /* 0x000fe40005800000 */
[C---:B------:R-:W-:Y:S02]  /*d900*/  ISETP.GE.AND P6, PT, R23.reuse, R2, PT ;  /* 0x000000021700720c */ /* 0x040fe40003fc6270 */
[----:B------:R-:W-:Y:S01]  /*d910*/  ISETP.GE.AND P3, PT, R23, R0, PT ;  /* 0x000000001700720c */ /* 0x000fe20003f66270 */
[----:B------:R-:W-:Y:S01]  /*d920*/  FFMA.FTZ R23, R14, UR5, R13 ;  /* 0x000000050e177c23 */ /* 0x000fe2000801000d */
[-C--:B------:R-:W-:Y:S02]  /*d930*/  I2FP.F32.S32 R14, R31.reuse ;  /* 0x0000001f000e7245 */ /* 0x080fe40000201400 */
[----:B------:R-:W-:Y:S02]  /*d940*/  FSEL R13, R22, -INF , !P5 ;  /* 0xff800000160d7808 */ /* 0x000fe40006800000 */
[----:B------:R-:W-:Y:S01]  /*d950*/  I2FP.F32.S32 R164, R31 ;  /* 0x0000001f00a47245 */ /* 0x000fe20000201400 */
[----:B------:R-:W-:Y:S01]  /*d960*/  FFMA.FTZ R22, R14, UR5, R8 ;  /* 0x000000050e167c23 */ /* 0x000fe20008010008 */
[----:B------:R-:W-:Y:S01]  /*d970*/  VIADD R14, R3, 0x71 ;  /* 0x00000071030e7836 */ /* 0x000fe20000000000 */
[----:B------:R-:W-:-:S02]  /*d980*/  FSEL R180, R180, -INF , !P1 ;  /* 0xff800000b4b47808 */ /* 0x000fc40004800000 */
        /* <DEDUP_REMOVED lines=8> */
[----:B------:R-:W-:Y:S01]  /*da10*/  I2FP.F32.S32 R11, R26 ;  /* 0x0000001a000b7245 */ /* 0x000fe20000201400 */
[----:B------:R-:W-:Y:S01]  /*da20*/  FFMA.FTZ R18, R10, UR5, R9 ;  /* 0x000000050a127c23 */ /* 0x000fe20008010009 */
[----:B------:R-:W-:Y:S01]  /*da30*/  VIADD R10, R3, 0x79 ;  /* 0x00000079030a7836 */ /* 0x000fe20000000000 */
[----:B------:R-:W-:-:S02]  /*da40*/  FSEL R8, R30, -INF , !P4 ;  /* 0xff8000001e087808 */ /* 0x000fc40006000000 */
[----:B------:R-:W-:Y:S01]  /*da50*/  FFMA.FTZ R6, R11, UR5, R6 ;  /* 0x000000050b067c23 */ /* 0x000fe20008010006 */
[----:B------:R-:W-:Y:S01]  /*da60*/  FSEL R159, R19, -INF , !P0 ;  /* 0xff800000139f7808 */ /* 0x000fe20004000000 */
[----:B------:R-:W-:Y:S01]  /*da70*/  VIADD R19, R3, 0x80 ;  /* 0x0000008003137836 */ /* 0x000fe20000000000 */
[-C--:B------:R-:W-:Y:S02]  /*da80*/  I2FP.F32.S32 R11, R10.reuse ;  /* 0x0000000a000b7245 */ /* 0x080fe40000201400 */
[----:B------:R-:W-:Y:S02]  /*da90*/  I2FP.F32.S32 R177, R10 ;  /* 0x0000000a00b17245 */ /* 0x000fe40000201400 */
[----:B------:R-:W-:Y:S01]  /*daa0*/  ISETP.GE.AND P2, PT, R31, R2, PT ;  /* 0x000000021f00720c */ /* 0x000fe20003f46270 */
[----:B------:R-:W-:Y:S01]  /*dab0*/  FFMA.FTZ R11, R11, UR5, R5 ;  /* 0x000000050b0b7c23 */ /* 0x000fe20008010005 */
[----:B------:R-:W-:Y:S01]  /*dac0*/  I2FP.F32.S32 R30, R26 ;  /* 0x0000001a001e7245 */ /* 0x000fe20000201400 */
[----:B------:R-:W-:Y:S01]  /*dad0*/  FFMA.FTZ R177, R177, UR5, R7 ;  /* 0x00000005b1b17c23 */ /* 0x000fe20008010007 */
[----:B------:R-:W-:-:S02]  /*dae0*/  FSEL R9, R27, -INF , !P6 ;  /* 0xff8000001b097808 */ /* 0x000fc40007000000 */
[C---:B------:R-:W-:Y:S02]  /*daf0*/  ISETP.GE.AND P0, PT, R14.reuse, R2, PT ;  /* 0x000000020e00720c */ /* 0x040fe40003f06270 */
[-C--:B------:R-:W-:Y:S01]  /*db00*/  ISETP.GE.AND P6, PT, R14, R0.reuse, PT ;  /* 0x000000000e00720c */ /* 0x080fe20003fc6270 */
[----:B------:R-:W-:Y:S01]  /*db10*/  FFMA.FTZ R14, R30, UR5, R4 ;  /* 0x000000051e0e7c23 */ /* 0x000fe20008010004 */
[----:B------:R-:W-:Y:S01]  /*db20*/  FSEL R5, R22, -INF , !P2 ;  /* 0xff80000016057808 */ /* 0x000fe20005000000 */
[----:B-1----:R-:W-:Y:S01]  /*db30*/  IMAD.SHL.U32 R22, R15, 0x2, RZ ;  /* 0x000000020f167824 */ /* 0x002fe200078e00ff */
[-C--:B------:R-:W-:Y:S01]  /*db40*/  I2FP.F32.S32 R7, R19.reuse ;  /* 0x0000001300077245 */ /* 0x080fe20000201400 */
[----:B------:R-:W-:Y:S01]  /*db50*/  VIADD R15, R3, 0x81 ;  /* 0x00000081030f7836 */ /* 0x000fe20000000000 */
[----:B------:R-:W-:Y:S02]  /*db60*/  FSEL R4, R23, -INF , !P1 ;  /* 0xff80000017047808 */ /* 0x000fe40004800000 */
[----:B------:R-:W-:Y:S01]  /*db70*/  ISETP.GE.AND P4, PT, R31, R0, PT ;  /* 0x000000001f00720c */ /* 0x000fe20003f86270 */
[----:B------:R-:W-:Y:S01]  /*db80*/  FFMA.FTZ R150, R7, UR5, R150 ;  /* 0x0000000507967c23 */ /* 0x000fe20008010096 */
[----:B------:R-:W-:-:S02]  /*db90*/  I2FP.F32.S32 R23, R19 ;  /* 0x0000001300177245 */ /* 0x000fc40000201400 */
[----:B------:R-:W-:Y:S02]  /*dba0*/  FSEL R162, R162, -INF , !P5 ;  /* 0xff800000a2a27808 */ /* 0x000fe40006800000 */
[----:B------:R-:W-:Y:S02]  /*dbb0*/  LOP3.LUT R22, R22, 0x6, RZ, 0xc0, !PT ;  /* 0x0000000616167812 */ /* 0x000fe400078ec0ff */
[C---:B------:R-:W-:Y:S02]  /*dbc0*/  ISETP.GE.AND P5, PT, R10.reuse, R2, PT ;  /* 0x000000020a00720c */ /* 0x040fe40003fa6270 */
[----:B------:R-:W-:Y:S01]  /*dbd0*/  ISETP.GE.AND P2, PT, R10, R0, PT ;  /* 0x000000000a00720c */ /* 0x000fe20003f46270 */
[----:B------:R-:W-:Y:S01]  /*dbe0*/  FFMA.FTZ R10, R23, UR5, R148 ;  /* 0x00000005170a7c23 */ /* 0x000fe20008010094 */
[----:B------:R-:W-:Y:S01]  /*dbf0*/  FSEL R164, R164, -INF , !P4 ;  /* 0xff800000a4a47808 */ /* 0x000fe20006000000 */
[----:B------:R-:W-:Y:S01]  /*dc00*/  VIADD R52, R22, UR4 ;  /* 0x0000000416347c36 */ /* 0x000fe20008000000 */
[----:B------:R-:W-:-:S02]  /*dc10*/  FSEL R7, R18, -INF , !P0 ;  /* 0xff80000012077808 */ /* 0x000fc40004000000 */
[C---:B------:R-:W-:Y:S01]  /*dc20*/  ISETP.GE.AND P4, PT, R19.reuse, R2, PT ;  /* 0x000000021300720c */ /* 0x040fe20003f86270 */
[C---:B------:R-:W-:Y:S01]  /*dc30*/  VIADD R22, R52.reuse, 0x98 ;  /* 0x0000009834167836 */ /* 0x040fe20000000000 */
[----:B------:R-:W-:Y:S01]  /*dc40*/  ISETP.GE.AND P0, PT, R19, R0, PT ;  /* 0x000000001300720c */ /* 0x000fe20003f06270 */
[----:B------:R-:W-:Y:S01]  /*dc50*/  VIADD R30, R52, 0xa0 ;  /* 0x000000a0341e7836 */ /* 0x000fe20000000000 */
[----:B------:R-:W-:Y:S01]  /*dc60*/  FSEL R160, R160, -INF , !P3 ;  /* 0xff800000a0a07808 */ /* 0x000fe20005800000 */
[C---:B------:R-:W-:Y:S01]  /*dc70*/  VIADD R27, R52.reuse, 0xa1 ;  /* 0x000000a1341b7836 */ /* 0x040fe20000000000 */
[----:B------:R-:W-:Y:S01]  /*dc80*/  I2FP.F32.S32 R23, R3 ;  /* 0x0000000300177245 */ /* 0x000fe20000201400 */
[C---:B------:R-:W-:Y:S01]  /*dc90*/  VIADD R43, R52.reuse, 0xa9 ;  /* 0x000000a9342b7836 */ /* 0x040fe20000000000 */
[-C--:B------:R-:W-:Y:S01]  /*dca0*/  I2FP.F32.S32 R19, R15.reuse ;  /* 0x0000000f00137245 */ /* 0x080fe20000201400 */
[----:B------:R-:W-:Y:S01]  /*dcb0*/  VIADD R39, R52, 0xb0 ;  /* 0x000000b034277836 */ /* 0x000fe20000000000 */
        /* <DEDUP_REMOVED lines=8> */
[----:B------:R-:W-:Y:S01]  /*dd40*/  FSEL R14, R14, -INF , !P3 ;  /* 0xff8000000e0e7808 */ /* 0x000fe20005800000 */
[----:B------:R-:W-:Y:S01]  /*dd50*/  VIADD R23, R52, 0x91 ;  /* 0x0000009134177836 */ /* 0x000fe20000000000 */
[----:B------:R-:W-:Y:S01]  /*dd60*/  FSEL R176, R6, -INF , !P1 ;  /* 0xff80000006b07808 */ /* 0x000fe20004800000 */
[C---:B------:R-:W-:Y:S01]  /*dd70*/  VIADD R46, R52.reuse, 0xb8 ;  /* 0x000000b8342e7836 */ /* 0x040fe20000000000 */
[-C--:B------:R-:W-:Y:S01]  /*dd80*/  ISETP.GE.AND P6, PT, R3, R2.reuse, PT ;  /* 0x000000020300720c */ /* 0x080fe20003fc6270 */
[C---:B------:R-:W-:Y:S01]  /*dd90*/  VIADD R3, R52.reuse, 0x90 ;  /* 0x0000009034037836 */ /* 0x040fe20000000000 */
[C---:B------:R-:W-:Y:S01]  /*dda0*/  ISETP.GE.AND P3, PT, R15.reuse, R2, PT ;  /* 0x000000020f00720c */ /* 0x040fe20003f66270 */
[C---:B------:R-:W-:Y:S01]  /*ddb0*/  VIADD R45, R52.reuse, 0xb9 ;  /* 0x000000b9342d7836 */ /* 0x040fe20000000000 */
[----:B------:R-:W-:Y:S01]  /*ddc0*/  ISETP.GE.AND P1, PT, R15, R0, PT ;  /* 0x000000000f00720c */ /* 0x000fe20003f26270 */
[----:B------:R-:W-:Y:S01]  /*ddd0*/  VIADD R15, R52, 0x89 ;  /* 0x00000089340f7836 */ /* 0x000fe20000000000 */
[----:B------:R-:W-:Y:S01]  /*dde0*/  FSEL R84, R68, -INF , !P6 ;  /* 0xff80000044547808 */ /* 0x000fe20007000000 */
[C---:B------:R-:W-:Y:S01]  /*ddf0*/  VIADD R44, R52.reuse, 0xc0 ;  /* 0x000000c0342c7836 */ /* 0x040fe20000000000 */
[----:B------:R-:W-:Y:S01]  /*de00*/  FSEL R6, R149, -INF , !P3 ;  /* 0xff80000095067808 */ /* 0x000fe20005800000 */
[C---:B------:R-:W-:Y:S01]  /*de10*/  VIADD R47, R52.reuse, 0xc1 ;  /* 0x000000c1342f7836 */ /* 0x040fe20000000000 */
[----:B------:R-:W-:Y:S01]  /*de20*/  FSEL R11, R11, -INF , !P5 ;  /* 0xff8000000b0b7808 */ /* 0x000fe20006800000 */
[C---:B------:R-:W-:Y:S01]  /*de30*/  VIADD R48, R52.reuse, 0xd8 ;  /* 0x000000d834307836 */ /* 0x040fe20000000000 */
[----:B------:R-:W-:Y:S01]  /*de40*/  FSEL R177, R177, -INF , !P2 ;  /* 0xff800000b1b17808 */ /* 0x000fe20005000000 */
[----:B------:R-:W-:Y:S01]  /*de50*/  VIADD R54, R52, 0xe8 ;  /* 0x000000e834367836 */ /* 0x000fe20000000000 */
[----:B------:R-:W-:Y:S01]  /*de60*/  ISETP.GE.AND P3, PT, R18, R2, PT ;  /* 0x000000021200720c */ /* 0x000fe20003f66270 */
[----:B------:R-:W-:Y:S01]  /*de70*/  VIADD R55, R52, 0xe1 ;  /* 0x000000e134377836 */ /* 0x000fe20000000000 */
[----:B------:R-:W-:Y:S01]  /*de80*/  ISETP.GE.AND P6, PT, R18, R0, PT ;  /* 0x000000001200720c */ /* 0x000fe20003fc6270 */
[C---:B------:R-:W-:Y:S01]  /*de90*/  VIADD R60, R52.reuse, 0xf1 ;  /* 0x000000f1343c7836 */ /* 0x040fe20000000000 */
[----:B------:R-:W-:Y:S01]  /*dea0*/  I2FP.F32.S32 R18, R18 ;  /* 0x0000001200127245 */ /* 0x000fe20000201400 */
[C---:B------:R-:W-:Y:S01]  /*deb0*/  VIADD R53, R52.reuse, 0xe9 ;  /* 0x000000e934357836 */ /* 0x040fe20000000000 */
[C---:B------:R-:W-:Y:S01]  /*dec0*/  ISETP.GE.AND P2, PT, R15.reuse, R2, PT ;  /* 0x000000020f00720c */ /* 0x040fe20003f46270 */
[----:B------:R-:W-:Y:S01]  /*ded0*/  VIADD R59, R52, 0xf8 ;  /* 0x000000f8343b7836 */ /* 0x000fe20000000000 */
[----:B------:R-:W-:Y:S01]  /*dee0*/  ISETP.GE.AND P5, PT, R15, R0, PT ;  /* 0x000000000f00720c */ /* 0x000fe20003fa6270 */
[----:B------:R-:W-:Y:S01]  /*def0*/  FFMA.FTZ R19, R18, UR5, R144 ;  /* 0x0000000512137c23 */ /* 0x000fe20008010090 */
[----:B------:R-:W-:Y:S01]  /*df00*/  FSEL R10, R10, -INF , !P4 ;  /* 0xff8000000a0a7808 */ /* 0x000fe20006000000 */
[----:B------:R-:W-:Y:S01]  /*df10*/  FFMA.FTZ R146, R18, UR5, R146 ;  /* 0x0000000512927c23 */ /* 0x000fe20008010092 */
[----:B------:R-:W-:-:S02]  /*df20*/  FSEL R178, R150, -INF , !P0 ;  /* 0xff80000096b27808 */ /* 0x000fc40004000000 */
[----:B------:R-:W-:Y:S02]  /*df30*/  I2FP.F32.S32 R15, R15 ;  /* 0x0000000f000f7245 */ /* 0x000fe40000201400 */
        /* <DEDUP_REMOVED lines=8> */
[----:B------:R-:W-:Y:S01]  /*dfc0*/  FFMA.FTZ R142, R3, UR5, R142 ;  /* 0x00000005038e7c23 */ /* 0x000fe2000801008e */
[----:B------:R-:W-:Y:S01]  /*dfd0*/  VIADD R3, R52, 0x99 ;  /* 0x0000009934037836 */ /* 0x000fe20000000000 */
[----:B------:R-:W-:-:S02]  /*dfe0*/  ISETP.GE.AND P1, PT, R23, R2, PT ;  /* 0x000000021700720c */ /* 0x000fc40003f26270 */
[----:B------:R-:W-:Y:S02]  /*dff0*/  ISETP.GE.AND P3, PT, R23, R0, PT ;  /* 0x000000001700720c */ /* 0x000fe40003f66270 */
[----:B------:R-:W-:Y:S02]  /*e000*/  FSEL R170, R146, -INF , !P6 ;  /* 0xff80000092aa7808 */ /* 0x000fe40007000000 */
        /* <DEDUP_REMOVED lines=12> */
[----:B------:R-:W-:Y:S02]  /*e0d0*/  ISETP.GE.AND P0, PT, R3, R0, PT ;  /* 0x000000000300720c */ /* 0x000fe40003f06270 */
[----:B------:R-:W-:Y:S02]  /*e0e0*/  I2FP.F32.S32 R3, R3 ;  /* 0x0000000300037245 */ /* 0x000fe40000201400 */
        /* <DEDUP_REMOVED lines=46> */
[----:B------:R-:W-:Y:S01]  /*e3d0*/  FFMA.FTZ R39, R3, UR5, R125 ;  /* 0x0000000503277c23 */ /* 0x000fe2000801007d */
[----:B------:R-:W-:Y:S01]  /*e3e0*/  FSEL R125, R131, -INF , !P4 ;  /* 0xff800000837d7808 */ /* 0x000fe20006000000 */
[----:B------:R-:W-:Y:S01]  /*e3f0*/  FFMA.FTZ R127, R3, UR5, R127 ;  /* 0x00000005037f7c23 */ /* 0x000fe2000801007f */
[----:B------:R-:W-:-:S02]  /*e400*/  FSEL R43, R43, -INF , !P1 ;  /* 0xff8000002b2b7808 */ /* 0x000fc40004800000 */
[----:B------:R-:W-:Y:S02]  /*e410*/  FSEL R124, R124, -INF , !P3 ;  /* 0xff8000007c7c7808 */ /* 0x000fe40005800000 */
[----:B------:R-:W-:Y:S02]  /*e420*/  FSEL R39, R39, -INF , !P6 ;  /* 0xff80000027277808 */ /* 0x000fe40007000000 */
[----:B------:R-:W-:Y:S02]  /*e430*/  I2FP.F32.S32 R58, R52 ;  /* 0x00000034003a7245 */ /* 0x000fe40000201400 */
[C---:B------:R-:W-:Y:S02]  /*e440*/  ISETP.GE.AND P5, PT, R46.reuse, R2, PT ;  /* 0x000000022e00720c */ /* 0x040fe40003fa6270 */
[----:B------:R-:W-:Y:S01]  /*e450*/  ISETP.GE.AND P0, PT, R46, R0, PT ;  /* 0x000000002e00720c */ /* 0x000fe20003f06270 */
[----:B------:R-:W-:Y:S01]  /*e460*/  FFMA.FTZ R58, R58, UR5, R70 ;  /* 0x000000053a3a7c23 */ /* 0x000fe20008010046 */
[----:B------:R-:W-:-:S02]  /*e470*/  ISETP.GE.AND P4, PT, R45, R2, PT ;  /* 0x000000022d00720c */ /* 0x000fc40003f86270 */
[----:B------:R-:W-:Y:S02]  /*e480*/  ISETP.GE.AND P1, PT, R45, R0, PT ;  /* 0x000000002d00720c */ /* 0x000fe40003f26270 */
[C---:B------:R-:W-:Y:S02]  /*e490*/  ISETP.GE.AND P3, PT, R44.reuse, R2, PT ;  /* 0x000000022c00720c */ /* 0x040fe40003f66270 */
[----:B------:R-:W-:Y:S02]  /*e4a0*/  ISETP.GE.AND P6, PT, R44, R0, PT ;  /* 0x000000002c00720c */ /* 0x000fe40003fc6270 */
        /* <DEDUP_REMOVED lines=26> */
[----:B------:R-:W-:Y:S01]  /*e650*/  VIADD R45, R52, 0xd0 ;  /* 0x000000d0342d7836 */ /* 0x000fe20000000000 */
[----:B------:R-:W-:-:S02]  /*e660*/  I2FP.F32.S32 R46, R46 ;  /* 0x0000002e002e7245 */ /* 0x000fc40000201400 */
[----:B------:R-:W-:Y:S02]  /*e670*/  FSEL R120, R127, -INF , !P2 ;  /* 0xff8000007f787808 */ /* 0x000fe40005000000 */
[-C--:B------:R-:W-:Y:S01]  /*e680*/  ISETP.GE.AND P2, PT, R47, R2.reuse, PT ;  /* 0x000000022f00720c */ /* 0x080fe20003f46270 */
[C---:B------:R-:W-:Y:S01]  /*e690*/  FFMA.FTZ R3, R46.reuse, UR5, R112 ;  /* 0x000000052e037c23 */ /* 0x040fe20008010070 */
[----:B------:R-:W-:Y:S01]  /*e6a0*/  FFMA.FTZ R112, R46, UR5, R114 ;  /* 0x000000052e707c23 */ /* 0x000fe20008010072 */
[----:B------:R-:W-:Y:S01]  /*e6b0*/  FSEL R114, R44, -INF , !P6 ;  /* 0xff8000002c727808 */ /* 0x000fe20007000000 */
[----:B------:R-:W-:Y:S01]  /*e6c0*/  VIADD R46, R52, 0xd1 ;  /* 0x000000d1342e7836 */ /* 0x000fe20000000000 */
[----:B------:R-:W-:Y:S02]  /*e6d0*/  FSEL R126, R126, -INF , !P2 ;  /* 0xff8000007e7e7808 */ /* 0x000fe40005000000 */
[C---:B------:R-:W-:Y:S02]  /*e6e0*/  ISETP.GE.AND P6, PT, R45.reuse, R2, PT ;  /* 0x000000022d00720c */ /* 0x040fe40003fc6270 */
[----:B------:R-:W-:-:S02]  /*e6f0*/  ISETP.GE.AND P2, PT, R45, R0, PT ;  /* 0x000000002d00720c */ /* 0x000fc40003f46270 */
[----:B------:R-:W-:Y:S02]  /*e700*/  I2FP.F32.S32 R45, R45 ;  /* 0x0000002d002d7245 */ /* 0x000fe40000201400 */
[----:B------:R-:W-:Y:S02]  /*e710*/  FSEL R112, R112, -INF , !P4 ;  /* 0xff80000070707808 */ /* 0x000fe40006000000 */
[----:B------:R-:W-:Y:S01]  /*e720*/  FSEL R117, R117, -INF , !P1 ;  /* 0xff80000075757808 */ /* 0x000fe20004800000 */
[C---:B------:R-:W-:Y:S01]  /*e730*/  FFMA.FTZ R108, R45.reuse, UR5, R108 ;  /* 0x000000052d6c7c23 */ /* 0x040fe2000801006c */
[C---:B------:R-:W-:Y:S01]  /*e740*/  ISETP.GE.AND P4, PT, R48.reuse, R2, PT ;  /* 0x000000023000720c */ /* 0x040fe20003f86270 */
[----:B------:R-:W-:Y:S01]  /*e750*/  FFMA.FTZ R45, R45, UR5, R110 ;  /* 0x000000052d2d7c23 */ /* 0x000fe2000801006e */
[----:B------:R-:W-:Y:S02]  /*e760*/  ISETP.GE.AND P1, PT, R48, R0, PT ;  /* 0x000000003000720c */ /* 0x000fe40003f26270 */
[----:B------:R-:W-:-:S02]  /*e770*/  I2FP.F32.S32 R48, R48 ;  /* 0x0000003000307245 */ /* 0x000fc40000201400 */
[----:B------:R-:W-:Y:S01]  /*e780*/  ISETP.GE.AND P5, PT, R47, R0, PT ;  /* 0x000000002f00720c */ /* 0x000fe20003fa6270 */
[----:B------:R-:W-:Y:S01]  /*e790*/  VIADD R47, R52, 0xd9 ;  /* 0x000000d9342f7836 */ /* 0x000fe20000000000 */
[----:B------:R-:W-:Y:S01]  /*e7a0*/  FSEL R131, R108, -INF , !P6 ;  /* 0xff8000006c837808 */ /* 0x000fe20007000000 */
[C---:B------:R-:W-:Y:S01]  /*e7b0*/  FFMA.FTZ R127, R48.reuse, UR5, R96 ;  /* 0x00000005307f7c23 */ /* 0x040fe20008010060 */
[----:B------:R-:W-:Y:S01]  /*e7c0*/  FSEL R96, R115, -INF , !P3 ;  /* 0xff80000073607808 */ /* 0x000fe20005800000 */
[----:B------:R-:W-:Y:S01]  /*e7d0*/  FFMA.FTZ R48, R48, UR5, R98 ;  /* 0x0000000530307c23 */ /* 0x000fe20008010062 */
[C---:B------:R-:W-:Y:S02]  /*e7e0*/  ISETP.GE.AND P3, PT, R47.reuse, R2, PT ;  /* 0x000000022f00720c */ /* 0x040fe40003f66270 */
[----:B------:R-:W-:Y:S02]  /*e7f0*/  ISETP.GE.AND P6, PT, R47, R0, PT ;  /* 0x000000002f00720c */ /* 0x000fe40003fc6270 */
[----:B------:R-:W-:-:S02]  /*e800*/  I2FP.F32.S32 R47, R47 ;  /* 0x0000002f002f7245 */ /* 0x000fc40000201400 */
        /* <DEDUP_REMOVED lines=36> */
[----:B------:R-:W-:Y:S02]  /*ea50*/  FSEL R47, R47, -INF , !P6 ;  /* 0xff8000002f2f7808 */ /* 0x000fe40007000000 */
        /* <DEDUP_REMOVED lines=15> */
[----:B------:R-:W-:Y:S01]  /*eb50*/  PLOP3.LUT P1, PT, PT, PT, UP0, 0x80, 0x0 ;  /* 0x000000000000781c */ /* 0x000fe20003f2f008 */
[C---:B------:R-:W-:Y:S01]  /*eb60*/  FFMA.FTZ R76, R3.reuse, UR5, R76 ;  /* 0x00000005034c7c23 */ /* 0x040fe2000801004c */
[----:B------:R-:W-:Y:S01]  /*eb70*/  FFMA.FTZ R78, R3, UR5, R78 ;  /* 0x00000005034e7c23 */ /* 0x000fe2000801004e */
[C---:B------:R-:W-:Y:S01]  /*eb80*/  VIADD R3, R52.reuse, 0xf9 ;  /* 0x000000f934037836 */ /* 0x040fe20000000000 */
[----:B------:R-:W-:Y:S02]  /*eb90*/  FSEL R55, R55, -INF , !P4 ;  /* 0xff80000037377808 */ /* 0x000fe40006000000 */
[----:B------:R-:W-:-:S02]  /*eba0*/  ISETP.GE.AND P4, PT, R52, R0, PT ;  /* 0x000000003400720c */ /* 0x000fc40003f86270 */
[----:B------:R-:W-:Y:S02]  /*ebb0*/  FSEL R135, R81, -INF , !P6 ;  /* 0xff80000051877808 */ /* 0x000fe40007000000 */
[----:B------:R-:W-:Y:S02]  /*ebc0*/  FSEL R53, R53, -INF , !P2 ;  /* 0xff80000035357808 */ /* 0x000fe40005000000 */
[C---:B------:R-:W-:Y:S02]  /*ebd0*/  ISETP.GE.AND P6, PT, R59.reuse, R2, PT ;  /* 0x000000023b00720c */ /* 0x040fe40003fc6270 */
        /* <DEDUP_REMOVED lines=22> */
[----:B------:R-:W-:-:S04]  /*ed40*/  UIADD3 UR4, UR22, -0x1, URZ ;  /* 0xffffffff16047890 */ /* 0x000fc8000fffe03f */
[----:B------:R-:W-:-:S04]  /*ed50*/  USHF.L.U32 UR4, UR4, 0x8, URZ ;  /* 0x0000000804047899 */ /* 0x000fc8000800063f */
[----:B------:R-:W-:Y:S02]  /*ed60*/  UIADD3 UR6, UR4, -0x100, URZ ;  /* 0xffffff0004067890 */ /* 0x000fe4000fffe03f */
        /* <DEDUP_REMOVED lines=42> */
[----:B------:R-:W-:Y:S01]  /*f010*/  IMAD.WIDE R78, R76, 0x4, R240 ;  /* 0x000000044c4e7825 */ /* 0x000fe200078e02f0 */
[----:B------:R-:W2:Y:S04]  /*f020*/  LDG.E R74, desc[UR10][R80.64] ;  /* 0x0000000a504a7981 */ /* 0x000ea8000c1e1900 */
[----:B------:R1:W2:Y:S01]  /*f030*/  LDG.E R72, desc[UR10][R78.64] ;  /* 0x0000000a4e487981 */ /* 0x0002a2000c1e1900 */
[----:B------:R-:W-:Y:S01]  /*f040*/  IADD3 R76, R75, -R76, RZ ;  /* 0x8000004c4b4c7210 */ /* 0x000fe20007ffe0ff */
[----:B------:R-:W-:-:S04]  /*f050*/  IMAD.U32 R75, RZ, RZ, UR6 ;  /* 0x00000006ff4b7e24 */ /* 0x000fc8000f8e00ff */
[----:B------:R-:W-:-:S05]  /*f060*/  IMAD R76, R76, R73, -0x100 ;  /* 0xffffff004c4c7424 */ /* 0x000fca00078e0249 */
[----:B------:R-:W-:-:S05]  /*f070*/  SHF.R.S32.HI R73, RZ, 0x1f, R76 ;  /* 0x0000001fff497819 */ /* 0x000fca000001144c */
[----:B------:R-:W-:-:S04]  /*f080*/  IMAD R73, R73, R75, RZ ;  /* 0x0000004b49497224 */ /* 0x000fc800078e02ff */
[C---:B------:R-:W-:Y:S01]  /*f090*/  IMAD R73, R76.reuse, UR7, R73 ;  /* 0x000000074c497c24 */ /* 0x040fe2000f8e0249 */
[----:B------:R-:W-:Y:S01]  /*f0a0*/  ULDC.64 UR6, c[0x0][0x230] ;  /* 0x00008c0000067ab9 */ /* 0x000fe20000000a00 */
        /* <DEDUP_REMOVED lines=10> */
.L_x_2757:
[----:B------:R-:W1:Y:S02]  /*f150*/  LDC R75, c[0x0][0x248] ;  /* 0x00009200ff4b7b82 */ /* 0x000e640000000800 */
[----:B-1----:R-:W-:-:S05]  /*f160*/  IMAD.SHL.U32 R77, R75, 0x100, RZ ;  /* 0x000001004b4d7824 */ /* 0x002fca00078e00ff */
[----:B------:R-:W-:-:S04]  /*f170*/  IADD3 R77, -R77, RZ, RZ ;  /* 0x000000ff4d4d7210 */ /* 0x000fc80007ffe1ff */
[----:B------:R-:W-:-:S07]  /*f180*/  SHF.R.S32.HI R76, RZ, 0x1f, R77 ;  /* 0x0000001fff4c7819 */ /* 0x000fce000001144d */
.L_x_2758:
[----:B------:R-:W-:Y:S01]  /*f190*/  ULDC UR4, c[0x0][0x2d0] ;  /* 0x0000b40000047ab9 */ /* 0x000fe20000000800 */
[----:B------:R-:W-:Y:S01]  /*f1a0*/  ULDC.64 UR6, c[0x0][0x218] ;  /* 0x0000860000067ab9 */ /* 0x000fe20000000a00 */
[----:B------:R-:W-:Y:S01]  /*f1b0*/  ISETP.GE.AND P0, PT, R196, UR4, PT ;  /* 0x00000004c4007c0c */ /* 0x000fe2000bf06270 */
[----:B------:R-:W-:-:S12]  /*f1c0*/  BSSY B0, `(.L_x_2759) ;  /* 0x0000062000007945 */ /* 0x000fd80003800000 */
        /* <DEDUP_REMOVED lines=11> */
[----:B------:R-:W-:-:S02]  /*f280*/  @!P0 LEA.HI.X R89, R73, UR7, R72, 0x1, P2 ;  /* 0x0000000749598c11 */ /* 0x000fc400090f0c48 */
[C---:B------:R-:W-:Y:S01]  /*f290*/  @!P0 LEA R86, P2, R77.reuse, R242, 0x1 ;  /* 0x000000f24d568211 */ /* 0x040fe200078408ff */
[----:B------:R2:W-:Y:S02]  /*f2a0*/  @P0 STS.64 [R243+0x1008], RZ ;  /* 0x001008fff3000388 */ /* 0x0005e40000000a00 */
[----:B------:R-:W4:Y:S01]  /*f2b0*/  @!P0 LDC R72, c[0x0][0x24c] ;  /* 0x00009300ff488b82 */ /* 0x000f220000000800 */
[C---:B------:R-:W-:Y:S02]  /*f2c0*/  @!P0 LEA.HI.X R87, R77.reuse, R223, R76, 0x1, P2 ;  /* 0x000000df4d578211 */ /* 0x040fe400010f0c4c */
[----:B------:R-:W-:-:S03]  /*f2d0*/  @!P0 IADD3 R81, P2, R77, R82, RZ ;  /* 0x000000524d518210 */ /* 0x000fc60007f5e0ff */
[----:B------:R-:W-:Y:S01]  /*f2e0*/  @!PT LDS RZ, [RZ] ;  /* 0x00000000fffff984 */ /* 0x000fe20000000800 */
[----:B------:R-:W-:Y:S01]  /*f2f0*/  @!PT LDS RZ, [RZ] ;  /* 0x00000000fffff984 */ /* 0x000fe20000000800 */
[----:B------:R-:W-:Y:S01]  /*f300*/  @!PT LDS RZ, [RZ] ;  /* 0x00000000fffff984 */ /* 0x000fe20000000800 */
[----:B------:R5:W-:Y:S02]  /*f310*/  @!P0 LDGSTS.E.BYPASS.LTC128B.128 [R243+0x1000], desc[UR10][R86.64] ;  /* 0x0100000056f38fae */ /* 0x000be4000b901d4a */
[----:B------:R-:W2:Y:S01]  /*f320*/  @!P0 LDC R74, c[0x0][0x24c] ;  /* 0x00009300ff4a8b82 */ /* 0x000ea20000000800 */
[----:B-1----:R-:W-:Y:S01]  /*f330*/  @!P0 LEA.HI.X R78, R75, R107, R78, 0x6, P4 ;  /* 0x0000006b4b4e8211 */ /* 0x002fe200020f344e */
[----:B------:R1:W-:Y:S04]  /*f340*/  @P0 STS.128 [R243+0x1800], RZ ;  /* 0x001800fff3000388 */ /* 0x0003e80000000c00 */
[----:B------:R-:W-:Y:S01]  /*f350*/  @!P0 IMAD.X R78, R76, 0x1, R78, P3 ;  /* 0x000000014c4e8824 */ /* 0x000fe200018e064e */
[----:B------:R-:W-:Y:S01]  /*f360*/  @!P0 LEA R82, P3, R81, UR6, 0x1 ;  /* 0x0000000651528c11 */ /* 0x000fe2000f8608ff */
[----:B------:R-:W1:Y:S01]  /*f370*/  @!P0 LDC R73, c[0x0][0x24c] ;  /* 0x00009300ff498b82 */ /* 0x000e620000000800 */
[----:B---3--:R-:W-:Y:S01]  /*f380*/  @!P0 IMAD R80, R80, 0x60, RZ ;  /* 0x0000006050508824 */ /* 0x008fe200078e02ff */
[----:B------:R-:W-:Y:S01]  /*f390*/  @!PT LDS RZ, [RZ] ;  /* 0x00000000fffff984 */ /* 0x000fe20000000800 */
[----:B------:R-:W-:Y:S01]  /*f3a0*/  @!PT LDS RZ, [RZ] ;  /* 0x00000000fffff984 */ /* 0x000fe20000000800 */
[----:B------:R-:W-:Y:S01]  /*f3b0*/  @!PT LDS RZ, [RZ] ;  /* 0x00000000fffff984 */ /* 0x000fe20000000800 */
[----:B------:R3:W-:Y:S04]  /*f3c0*/  @!P0 LDGSTS.E.BYPASS.LTC128B.128 [R243+0x1800], desc[UR10][R88.64] ;  /* 0x0180000058f38fae */ /* 0x0007e8000b901d4a */
[----:B------:R-:W-:Y:S01]  /*f3d0*/  @!P0 IADD3.X R80, R76, R83, R80, P2, !PT ;  /* 0x000000534c508210 */ /* 0x000fe200017fe450 */
[----:B------:R1:W-:Y:S01]  /*f3e0*/  @P0 STS.128 [R243+0x2000], RZ ;  /* 0x002000fff3000388 */ /* 0x0003e20000000c00 */
[----:B----4-:R-:W-:-:S02]  /*f3f0*/  @!P0 IMAD R72, R72, 0xc0, RZ ;  /* 0x000000c048488824 */ /* 0x010fc400078e02ff */
[----:B------:R-:W-:Y:S01]  /*f400*/  @!P0 LEA.HI.X R83, R81, UR7, R80, 0x1, P3 ;  /* 0x0000000751538c11 */ /* 0x000fe200098f0c50 */
[----:B------:R-:W-:Y:S02]  /*f410*/  @!P0 IMAD.MOV.U32 R80, RZ, RZ, R104 ;  /* 0x000000ffff508224 */ /* 0x000fe400078e0068 */
[----:B------:R-:W-:Y:S01]  /*f420*/  @!P0 IMAD.MOV.U32 R81, RZ, RZ, R107 ;  /* 0x000000ffff518224 */ /* 0x000fe200078e006b */
[----:B-----5:R-:W-:Y:S01]  /*f430*/  @!P0 LEA R86, P2, R79, UR6, 0x1 ;  /* 0x000000064f568c11 */ /* 0x020fe2000f8408ff */
[----:B------:R-:W-:-:S03]  /*f440*/  @!P0 IMAD.WIDE.U32 R80, R75, 0xc0, R80 ;  /* 0x000000c04b508825 */ /* 0x000fc600078e0050 */
[----:B------:R-:W-:Y:S02]  /*f450*/  @!P0 LEA.HI.X R87, R79, UR7, R78, 0x1, P2 ;  /* 0x000000074f578c11 */ /* 0x000fe400090f0c4e */
[----:B------:R-:W-:Y:S01]  /*f460*/  @!P0 LEA R78, P5, R75, R104, 0x7 ;  /* 0x000000684b4e8211 */ /* 0x000fe200078a38ff */
[----:B-1----:R-:W-:Y:S01]  /*f470*/  @!P0 IMAD R73, R73, 0xa0, RZ ;  /* 0x000000a049498824 */ /* 0x002fe200078e02ff */
[C---:B------:R-:W-:Y:S01]  /*f480*/  @!P0 IADD3 R80, P2, R77.reuse, R80, RZ ;  /* 0x000000504d508210 */ /* 0x040fe20007f5e0ff */
[----:B------:R-:W-:Y:S01]  /*f490*/  @!PT LDS RZ, [RZ] ;  /* 0x00000000fffff984 */ /* 0x000fe20000000800 */
[----:B------:R-:W-:Y:S01]  /*f4a0*/  @!PT LDS RZ, [RZ] ;  /* 0x00000000fffff984 */ /* 0x000fe20000000800 */
[----:B------:R-:W-:Y:S01]  /*f4b0*/  @!PT LDS RZ, [RZ] ;  /* 0x00000000fffff984 */ /* 0x000fe20000000800 */
[----:B------:R1:W-:Y:S01]  /*f4c0*/  @!P0 LDGSTS.E.BYPASS.LTC128B.128 [R243+0x2000], desc[UR10][R86.64] ;  /* 0x0200000056f38fae */ /* 0x0003e2000b901d4a */
[----:B------:R-:W-:Y:S01]  /*f4d0*/  @!P0 IADD3 R78, P4, R77, R78, RZ ;  /* 0x0000004e4d4e8210 */ /* 0x000fe20007f9e0ff */
[----:B---3--:R-:W-:Y:S01]  /*f4e0*/  @!P0 IMAD.MOV.U32 R88, RZ, RZ, R104 ;  /* 0x000000ffff588224 */ /* 0x008fe200078e0068 */
[C---:B--2---:R-:W-:Y:S01]  /*f4f0*/  @!P0 LEA.HI.X R74, R75.reuse, R107, R74, 0x7, P5 ;  /* 0x0000006b4b4a8211 */ /* 0x044fe200028f3c4a */
[----:B------:R-:W-:Y:S01]  /*f500*/  @!P0 IMAD.MOV.U32 R89, RZ, RZ, R107 ;  /* 0x000000ffff598224 */ /* 0x000fe200078e006b */
[----:B------:R-:W-:Y:S01]  /*f510*/  @!P0 IADD3.X R72, R76, R72, R81, P2, !PT ;  /* 0x000000484c488210 */ /* 0x000fe200017fe451 */
[----:B------:R1:W-:Y:S01]  /*f520*/  @P0 STS.128 [R243+0x2800], RZ ;  /* 0x002800fff3000388 */ /* 0x0003e20000000c00 */
[----:B------:R-:W-:-:S03]  /*f530*/  @!P0 IMAD.WIDE.U32 R88, R75, 0xa0, R88 ;  /* 0x000000a04b588825 */ /* 0x000fc600078e0058 */
[----:B------:R-:W-:Y:S01]  /*f540*/  @!PT LDS RZ, [RZ] ;  /* 0x00000000fffff984 */ /* 0x000fe20000000800 */
[----:B------:R-:W-:Y:S01]  /*f550*/  @!PT LDS RZ, [RZ] ;  /* 0x00000000fffff984 */ /* 0x000fe20000000800 */
[----:B------:R-:W-:Y:S01]  /*f560*/  @!PT LDS RZ, [RZ] ;  /* 0x00000000fffff984 */ /* 0x000fe20000000800 */
[----:B------:R1:W-:Y:S01]  /*f570*/  @!P0 LDGSTS.E.BYPASS.LTC128B.128 [R243+0x2800], desc[UR10][R82.64] ;  /* 0x0280000052f38fae */ /* 0x0003e2000b901d4a */
[----:B------:R-:W-:Y:S01]  /*f580*/  @!P0 IMAD.X R74, R76, 0x1, R74, P4 ;  /* 0x000000014c4a8824 */ /* 0x000fe200020e064a */
[----:B------:R-:W-:Y:S02]  /*f590*/  @!P0 IADD3 R79, P3, R77, R88, RZ ;  /* 0x000000584d4f8210 */ /* 0x000fe40007f7e0ff */
[----:B------:R1:W-:Y:S01]  /*f5a0*/  @P0 STS.128 [R243+0x3000], RZ ;  /* 0x003000fff3000388 */ /* 0x0003e20000000c00 */
[----:B------:R-:W-:Y:S02]  /*f5b0*/  @!P0 LEA R88, P2, R78, UR6, 0x1 ;  /* 0x000000064e588c11 */ /* 0x000fe4000f8408ff */
[----:B------:R-:W-:Y:S02]  /*f5c0*/  @!P0 IADD3.X R73, R76, R89, R73, P3, !PT ;  /* 0x000000594c498210 */ /* 0x000fe40001ffe449 */
        /* <DEDUP_REMOVED lines=33> */
.L_x_2760:
[----:B------:R-:W-:Y:S05]  /*f7e0*/  BSYNC B0 ;  /* 0x0000000000007941 */ /* 0x000fea0003800000 */
.L_x_2759:
[----:B------:R-:W0:Y:S01]  /*f7f0*/  LDGDEPBAR ;  /* 0x00000000000079af */ /* 0x000e220000000000 */
[----:B------:R-:W-:-:S04]  /*f800*/  LEA R242, P0, R77, R242, 0x1 ;  /* 0x000000f24df27211 */ /* 0x000fc800078008ff */
[----:B------:R-:W-:-:S09]  /*f810*/  LEA.HI.X R223, R77, R223, R76, 0x1, P0 ;  /* 0x000000df4ddf7211 */ /* 0x000fd200000f0c4c */
.L_x_2756:
[----:B------:R-:W-:Y:S01]  /*f820*/  FMNMX.FTZ R73, R84, R64, !PT ;  /* 0x0000004054497209 */ /* 0x000fe20007810000 */
[----:B------:R-:W-:Y:S01]  /*f830*/  ULDC UR4, c[0x0][0x2ec] ;  /* 0x0000bb0000047ab9 */ /* 0x000fe20000000800 */
[----:B------:R-:W3:Y:S01]  /*f840*/  S2UR UR6, SR_CgaCtaId ;  /* 0x00000000000679c3 */ /* 0x000ee20000008800 */
        /* <DEDUP_REMOVED lines=8> */
[----:B---3--:R-:W-:-:S03]  /*f8d0*/  ULEA UR6, UR6, UR7, 0x18 ;  /* 0x0000000706067291 */ /* 0x008fc6000f8ec03f */
[----:B------:R-:W-:-:S04]  /*f8e0*/  FMNMX.FTZ R73, R49, R73, !PT ;  /* 0x0000004931497209 */ /* 0x000fc80007810000 */
[----:B------:R-:W-:Y:S02]  /*f8f0*/  FMNMX.FTZ R73, R51, R73, !PT ;  /* 0x0000004933497209 */ /* 0x000fe40007810000 */
[----:B------:R-:W-:Y:S02]  /*f900*/  LEA R246, R246, UR6, 0x1 ;  /* 0x00000006f6f67c11 */ /* 0x000fe4000f8e08ff */
        /* <DEDUP_REMOVED lines=60> */
[----:B-1----:R-:W-:-:S05]  /*fcd0*/  FMUL.FTZ R91, R134, UR4 ;  /* 0x00000004865b7c20 */ /* 0x002fca0008410000 */
        /* <DEDUP_REMOVED lines=52> */
[--C-:B--2---:R-:W-:Y:S01]  /*10020*/  FFMA.FTZ R74, R43, UR4, -R91.reuse ;  /* 0x000000042b4a7c23 */ /* 0x104fe2000801085b */
        /* <DEDUP_REMOVED lines=8> */
[----:B------:R-:W-:Y:S01]  /*100b0*/  LDSM.16.MT88.4 R20, [R246+0x5800] ;  /* 0x00580000f614783b */ /* 0x000fe20000004200 */
        /* <DEDUP_REMOVED lines=34> */
[----:B------:R-:W-:Y:S01]  /*102e0*/  FADD.FTZ R174, R175, R174 ;  /* 0x000000aeafae7221 */ /* 0x000fe20000010000 */
[--C-:B------:R-:W-:Y:S01]  /*102f0*/  FFMA.FTZ R71, R71, UR4, -R91.reuse ;  /* 0x0000000447477c23 */ /* 0x100fe2000801085b */
[----:B------:R-:W-:Y:S01]  /*10300*/  FMNMX.FTZ R8, R159, R8, !PT ;  /* 0x000000089f087209 */ /* 0x000fe20007810000 */
[--C-:B------:R-:W-:Y:S01]  /*10310*/  FFMA.FTZ R70, R70, UR4, -R91.reuse ;  /* 0x0000000446467c23 */ /* 0x100fe2000801085b */
[----:B------:R-:W-:Y:S01]  /*10320*/  FADD.FTZ R174, R169, R174 ;  /* 0x000000aea9ae7221 */ /* 0x000fe20000010000 */
[--C-:B------:R-:W-:Y:S01]  /*10330*/  FFMA.FTZ R62, R62, UR4, -R91.reuse ;  /* 0x000000043e3e7c23 */ /* 0x100fe2000801085b */
[----:B------:R-:W-:Y:S01]  /*10340*/  FMNMX.FTZ R4, R160, R8, !PT ;  /* 0x00000008a0047209 */ /* 0x000fe20007810000 */
[----:B------:R-:W-:Y:S01]  /*10350*/  MUFU.EX2 R138, R138 ;  /* 0x0000008a008a7308 */ /* 0x000fe20000000800 */
[----:B-1----:R-:W-:Y:S01]  /*10360*/  F2FP.BF16.F32.PACK_AB R38, R146, R151 ;  /* 0x000000979226723e */ /* 0x002fe200000010ff */
        /* <DEDUP_REMOVED lines=68> */
[--C-:B------:R-:W-:Y:S02]  /*107b0*/  SHF.R.S32.HI R4, RZ, 0x1, R32.reuse ;  /* 0x00000001ff047819 */ /* 0x100fe40000011420 */
[----:B------:R-:W-:Y:S01]  /*107c0*/  SHF.R.S32.HI R5, RZ, 0x1f, R32 ;  /* 0x0000001fff057819 */ /* 0x000fe20000011420 */
[C---:B------:R-:W-:Y:S01]  /*107d0*/  FMUL.FTZ R65, R133.reuse, UR4 ;  /* 0x0000000485417c20 */ /* 0x040fe20008410000 */
[----:B------:R-:W-:Y:S01]  /*107e0*/  FSETP.NEU.FTZ.AND P0, PT, R133, -INF , PT ;  /* 0xff8000008500780b */ /* 0x000fe20003f1d000 */
[----:B------:R-:W-:Y:S01]  /*107f0*/  MUFU.EX2 R83, R83 ;  /* 0x0000005300537308 */ /* 0x000fe20000000800 */
[----:B------:R-:W-:Y:S02]  /*10800*/  LEA.HI R5, R5, R4, RZ, 0x2 ;  /* 0x0000000405057211 */ /* 0x000fe400078f10ff */
[----:B------:R-:W-:Y:S02]  /*10810*/  FSEL R65, R65, RZ, P0 ;  /* 0x000000ff41417208 */ /* 0x000fe40000000000 */
[----:B------:R-:W-:-:S03]  /*10820*/  LOP3.LUT R5, R5, 0xfffffffc, RZ, 0xc0, !PT ;  /* 0xfffffffc05057812 */ /* 0x000fc600078ec0ff */
[--C-:B------:R-:W-:Y:S01]  /*10830*/  FFMA.FTZ R168, R165, UR4, -R65.reuse ;  /* 0x00000004a5a87c23 */ /* 0x100fe20008010841 */
[----:B------:R-:W-:Y:S01]  /*10840*/  IADD3 R5, R4, -R5, RZ ;  /* 0x8000000504057210 */ /* 0x000fe20007ffe0ff */
[--C-:B------:R-:W-:Y:S01]  /*10850*/  FFMA.FTZ R173, R141, UR4, -R65.reuse ;  /* 0x000000048dad7c23 */ /* 0x100fe20008010841 */
[--C-:B------:R-:W-:Y:S01]  /*10860*/  FFMA.FTZ R172, R156, UR4, -R65.reuse ;  /* 0x000000049cac7c23 */ /* 0x100fe20008010841 */
[--C-:B------:R-:W-:Y:S01]  /*10870*/  FFMA.FTZ R165, R190, UR4, -R65.reuse ;  /* 0x00000004bea57c23 */ /* 0x100fe20008010841 */
[----:B------:R-:W-:Y:S01]  /*10880*/  LOP3.LUT P0, RZ, R5, 0x2, RZ, 0xc0, !PT ;  /* 0x0000000205ff7812 */ /* 0x000fe2000780c0ff */
[----:B------:R-:W-:Y:S01]  /*10890*/  MUFU.EX2 R168, R168 ;  /* 0x000000a800a87308 */ /* 0x000fe20000000800 */
[----:B------:R-:W-:Y:S01]  /*108a0*/  LDSM.16.MT88.4 R4, [R246+0x5400] ;  /* 0x00540000f604783b */ /* 0x000fe20000004200 */
[--C-:B------:R-:W-:Y:S01]  /*108b0*/  FFMA.FTZ R156, R191, UR4, -R65.reuse ;  /* 0x00000004bf9c7c23 */ /* 0x100fe20008010841 */
[----:B------:R-:W-:Y:S01]  /*108c0*/  SEL R245, R245, 0xfffffff0, !P0 ;  /* 0xfffffff0f5f57807 */ /* 0x000fe20004000000 */
[--C-:B------:R-:W-:Y:S01]  /*108d0*/  FFMA.FTZ R150, R194, UR4, -R65.reuse ;  /* 0x00000004c2967c23 */ /* 0x100fe20008010841 */
[--C-:B------:R-:W-:Y:S01]  /*108e0*/  FFMA.FTZ R149, R195, UR4, -R65.reuse ;  /* 0x00000004c3957c23 */ /* 0x100fe20008010841 */
[--C-:B------:R-:W-:Y:S01]  /*108f0*/  FFMA.FTZ R144, R189, UR4, -R65.reuse ;  /* 0x00000004bd907c23 */ /* 0x100fe20008010841 */
[----:B------:R-:W-:Y:S01]  /*10900*/  LEA R245, R245, R246, 0x1 ;  /* 0x000000f6f5f57211 */ /* 0x000fe200078e08ff */
[----:B------:R-:W-:Y:S01]  /*10910*/  MUFU.EX2 R173, R173 ;  /* 0x000000ad00ad7308 */ /* 0x000fe20000000800 */
[--C-:B------:R-:W-:Y:S01]  /*10920*/  FFMA.FTZ R132, R42, UR4, -R65.reuse ;  /* 0x000000042a847c23 */ /* 0x100fe20008010841 */
[--C-:B------:R-:W-:Y:S01]  /*10930*/  FFMA.FTZ R127, R40, UR4, -R65.reuse ;  /* 0x00000004287f7c23 */ /* 0x100fe20008010841 */
[--C-:B------:R-:W-:Y:S01]  /*10940*/  FFMA.FTZ R121, R36, UR4, -R65.reuse ;  /* 0x0000000424797c23 */ /* 0x100fe20008010841 */
[----:B------:R-:W1:Y:S01]  /*10950*/  LDSM.16.MT88.4 R24, [R245+0x5000] ;  /* 0x00500000f518783b */ /* 0x000e620000004200 */
[----:B------:R-:W-:Y:S01]  /*10960*/  F2FP.BF16.F32.PACK_AB R36, R157, R161 ;  /* 0x000000a19d24723e */ /* 0x000fe200000010ff */
[--C-:B------:R-:W-:Y:S01]  /*10970*/  FFMA.FTZ R137, R188, UR4, -R65.reuse ;  /* 0x00000004bc897c23 */ /* 0x100fe20008010841 */
[--C-:B------:R-:W-:Y:S01]  /*10980*/  FFMA.FTZ R135, R187, UR4, -R65.reuse ;  /* 0x00000004bb877c23 */ /* 0x100fe20008010841 */
[----:B------:R-:W2:Y:S01]  /*10990*/  MUFU.EX2 R172, R172 ;  /* 0x000000ac00ac7308 */ /* 0x000ea20000000800 */
[----:B------:R-:W3:Y:S01]  /*109a0*/  LDSM.16.MT88.4 R40, [R245+0x5400] ;  /* 0x00540000f528783b */ /* 0x000ee20000004200 */
[--C-:B------:R-:W-:Y:S01]  /*109b0*/  FFMA.FTZ R119, R35, UR4, -R65.reuse ;  /* 0x0000000423777c23 */ /* 0x100fe20008010841 */
[--C-:B------:R-:W-:Y:S01]  /*109c0*/  FFMA.FTZ R117, R34, UR4, -R65.reuse ;  /* 0x0000000422757c23 */ /* 0x100fe20008010841 */
[--C-:B------:R-:W-:Y:S01]  /*109d0*/  FFMA.FTZ R126, R33, UR4, -R65.reuse ;  /* 0x00000004217e7c23 */ /* 0x100fe20008010841 */
[--C-:B------:R-:W-:Y:S01]  /*109e0*/  FFMA.FTZ R128, R186, UR4, -R65.reuse ;  /* 0x00000004ba807c23 */ /* 0x100fe20008010841 */
[----:B------:R-:W4:Y:S01]  /*109f0*/  LDSM.16.MT88.4 R32, [R245+0x5800] ;  /* 0x00580000f520783b */ /* 0x000f220000004200 */
        /* <DEDUP_REMOVED lines=20> */
[----:B------:R-:W-:Y:S01]  /*10b40*/  FADD.FTZ R172, R173, R172 ;  /* 0x000000acadac7221 */ /* 0x000fe20000010000 */
[----:B------:R-:W-:Y:S01]  /*10b50*/  FADD.FTZ R161, R161, R174 ;  /* 0x000000aea1a17221 */ /* 0x000fe20000010000 */
[--C-:B------:R-:W-:Y:S01]  /*10b60*/  FFMA.FTZ R178, R178, UR4, -R65.reuse ;  /* 0x00000004b2b27c23 */ /* 0x100fe20008010841 */
[----:B------:R-:W-:Y:S01]  /*10b70*/  FFMA.FTZ R179, R179, UR4, -R65 ;  /* 0x00000004b3b37c23 */ /* 0x000fe20008010841 */
[----:B------:R-:W-:Y:S01]  /*10b80*/  FADD.FTZ R172, R168, R172 ;  /* 0x000000aca8ac7221 */ /* 0x000fe20000010000 */
[C---:B------:R-:W-:Y:S01]  /*10b90*/  HMMA.16816.F32.BF16 R16, R28.reuse, R12, RZ ;  /* 0x0000000c1c10723c */ /* 0x040fe200000418ff */
[----:B------:R-:W-:Y:S01]  /*10ba0*/  MUFU.EX2 R149, R149 ;  /* 0x0000009500957308 */ /* 0x000fe20000000800 */
[----:B------:R-:W-:Y:S01]  /*10bb0*/  FADD.FTZ R161, R157, R161 ;  /* 0x000000a19da17221 */ /* 0x000fe20000010000 */
[----:B------:R-:W-:Y:S01]  /*10bc0*/  FADD.FTZ R165, R165, R172 ;  /* 0x000000aca5a57221 */ /* 0x000fe20000010000 */
[--C-:B------:R-:W-:Y:S01]  /*10bd0*/  FFMA.FTZ R170, R170, UR4, -R65.reuse ;  /* 0x00000004aaaa7c23 */ /* 0x100fe20008010841 */
[----:B------:R-:W-:Y:S01]  /*10be0*/  FFMA.FTZ R167, R167, UR4, -R65 ;  /* 0x00000004a7a77c23 */ /* 0x000fe20008010841 */
[C---:B------:R-:W-:Y:S01]  /*10bf0*/  HMMA.16816.F32.BF16 R12, R28.reuse, R14, RZ ;  /* 0x0000000e1c0c723c */ /* 0x040fe200000418ff */
[----:B-1----:R-:W-:Y:S01]  /*10c00*/  FADD.FTZ R165, R156, R165 ;  /* 0x000000a59ca57221 */ /* 0x002fe20000010000 */
[----:B------:R-:W-:Y:S01]  /*10c10*/  FADD.FTZ R161, R151, R161 ;  /* 0x000000a197a17221 */ /* 0x000fe20000010000 */
[----:B------:R-:W1:Y:S01]  /*10c20*/  MUFU.EX2 R144, R144 ;  /* 0x0000009000907308 */ /* 0x000e620000000800 */
[C---:B--2---:R-:W-:Y:S01]  /*10c30*/  F2FP.BF16.F32.PACK_AB R37, R150.reuse, R156 ;  /* 0x0000009c9625723e */ /* 0x044fe200000010ff */
[----:B------:R-:W-:Y:S01]  /*10c40*/  FADD.FTZ R165, R150, R165 ;  /* 0x000000a596a57221 */ /* 0x000fe20000010000 */
[C---:B------:R-:W-:Y:S01]  /*10c50*/  HMMA.16816.F32.BF16 R8, R28.reuse, R24, RZ ;  /* 0x000000181c08723c */ /* 0x040fe200000418ff */
[----:B------:R-:W-:Y:S01]  /*10c60*/  FADD.FTZ R161, R146, R161 ;  /* 0x000000a192a17221 */ /* 0x000fe20000010000 */
[--C-:B------:R-:W-:Y:S01]  /*10c70*/  FFMA.FTZ R163, R163, UR4, -R65.reuse ;  /* 0x00000004a3a37c23 */ /* 0x100fe20008010841 */
[--C-:B------:R-:W-:Y:S01]  /*10c80*/  FFMA.FTZ R158, R158, UR4, -R65.reuse ;  /* 0x000000049e9e7c23 */ /* 0x100fe20008010841 */
[----:B------:R-:W-:Y:S01]  /*10c90*/  FFMA.FTZ R154, R154, UR4, -R65 ;  /* 0x000000049a9a7c23 */ /* 0x000fe20008010841 */
[----:B------:R-:W2:Y:S01]  /*10ca0*/  MUFU.EX2 R137, R137 ;  /* 0x0000008900897308 */ /* 0x000ea20000000800 */
[----:B------:R-:W-:Y:S01]  /*10cb0*/  HMMA.16816.F32.BF16 R28, R28, R26, RZ ;  /* 0x0000001a1c1c723c */ /* 0x000fe200000418ff */
[----:B------:R-:W-:Y:S01]  /*10cc0*/  F2FP.BF16.F32.PACK_AB R24, R138, R145 ;  /* 0x000000918a18723e */ /* 0x000fe200000010ff */
[----:B------:R-:W-:Y:S01]  /*10cd0*/  FADD.FTZ R145, R145, R161 ;  /* 0x000000a191917221 */ /* 0x000fe20000010000 */
[--C-:B------:R-:W-:Y:S01]  /*10ce0*/  FFMA.FTZ R139, R139, UR4, -R65.reuse ;  /* 0x000000048b8b7c23 */ /* 0x100fe20008010841 */
[--C-:B------:R-:W-:Y:S01]  /*10cf0*/  FFMA.FTZ R140, R140, UR4, -R65.reuse ;  /* 0x000000048c8c7c23 */ /* 0x100fe20008010841 */
[----:B------:R-:W-:Y:S01]  /*10d00*/  FFMA.FTZ R125, R125, UR4, -R65 ;  /* 0x000000047d7d7c23 */ /* 0x000fe20008010841 */
[----:B------:R-:W-:Y:S01]  /*10d10*/  FADD.FTZ R145, R138, R145 ;  /* 0x000000918a917221 */ /* 0x000fe20000010000 */
[----:B------:R-:W5:Y:S01]  /*10d20*/  MUFU.EX2 R135, R135 ;  /* 0x0000008700877308 */ /* 0x000f620000000800 */
[----:B-1----:R-:W-:Y:S01]  /*10d30*/  F2FP.BF16.F32.PACK_AB R39, R144, R149 ;  /* 0x000000959027723e */ /* 0x002fe200000010ff */
[----:B------:R-:W-:Y:S01]  /*10d40*/  FADD.FTZ R149, R149, R165 ;  /* 0x000000a595957221 */ /* 0x000fe20000010000 */
[----:B------:R-:W-:Y:S01]  /*10d50*/  F2FP.BF16.F32.PACK_AB R26, R130, R136 ;  /* 0x00000088821a723e */ /* 0x000fe200000010ff */
[----:B------:R-:W-:Y:S01]  /*10d60*/  FADD.FTZ R145, R136, R145 ;  /* 0x0000009188917221 */ /* 0x000fe20000010000 */
[----:B------:R-:W-:Y:S01]  /*10d70*/  FFMA.FTZ R124, R124, UR4, -R65 ;  /* 0x000000047c7c7c23 */ /* 0x000fe20008010841 */
[----:B------:R-:W-:Y:S01]  /*10d80*/  FADD.FTZ R144, R144, R149 ;  /* 0x0000009590907221 */ /* 0x000fe20000010000 */
[----:B------:R-:W-:Y:S01]  /*10d90*/  FFMA.FTZ R120, R120, UR4, -R65 ;  /* 0x0000000478787c23 */ /* 0x000fe20008010841 */
[----:B------:R-:W-:Y:S01]  /*10da0*/  MUFU.EX2 R132, R132 ;  /* 0x0000008400847308 */ /* 0x000fe20000000800 */
[C---:B------:R-:W-:Y:S01]  /*10db0*/  HMMA.16816.F32.BF16 R16, R36.reuse, R4, R16 ;  /* 0x000000042410723c */ /* 0x040fe20000041810 */
[----:B--2---:R-:W-:Y:S01]  /*10dc0*/  FADD.FTZ R144, R137, R144 ;  /* 0x0000009089907221 */ /* 0x004fe20000010000 */
[----:B------:R-:W-:Y:S01]  /*10dd0*/  FADD.FTZ R145, R130, R145 ;  /* 0x0000009182917221 */ /* 0x000fe20000010000 */
[--C-:B------:R-:W-:Y:S01]  /*10de0*/  FFMA.FTZ R96, R96, UR4, -R65.reuse ;  /* 0x0000000460607c23 */ /* 0x100fe20008010841 */
[--C-:B------:R-:W-:Y:S01]  /*10df0*/  FFMA.FTZ R45, R45, UR4, -R65.reuse ;  /* 0x000000042d2d7c23 */ /* 0x100fe20008010841 */
[----:B------:R-:W-:Y:S01]  /*10e00*/  FFMA.FTZ R44, R44, UR4, -R65 ;  /* 0x000000042c2c7c23 */ /* 0x000fe20008010841 */
[C---:B------:R-:W-:Y:S01]  /*10e10*/  HMMA.16816.F32.BF16 R12, R36.reuse, R6, R12 ;  /* 0x00000006240c723c */ /* 0x040fe2000004180c */
[----:B------:R-:W1:Y:S01]  /*10e20*/  MUFU.EX2 R127, R127 ;  /* 0x0000007f007f7308 */ /* 0x000e620000000800 */
[----:B------:R-:W2:Y:S01]  /*10e30*/  LDSM.16.MT88.4 R4, [R246+0x5c00] ;  /* 0x005c0000f604783b */ /* 0x000ea20000004200 */
[C---:B-----5:R-:W-:Y:S01]  /*10e40*/  F2FP.BF16.F32.PACK_AB R25, R135.reuse, R137 ;  /* 0x000000898719723e */ /* 0x060fe200000010ff */
[----:B------:R-:W-:Y:S01]  /*10e50*/  FADD.FTZ R144, R135, R144 ;  /* 0x0000009087907221 */ /* 0x000fe20000010000 */
[----:B------:R-:W-:Y:S01]  /*10e60*/  FADD.FTZ R145, R123, R145 ;  /* 0x000000917b917221 */ /* 0x000fe20000010000 */
[C---:B---3--:R-:W-:Y:S01]  /*10e70*/  HMMA.16816.F32.BF16 R8, R36.reuse, R40, R8 ;  /* 0x000000282408723c */ /* 0x048fe20000041808 */
[--C-:B------:R-:W-:Y:S01]  /*10e80*/  FFMA.FTZ R48, R48, UR4, -R65.reuse ;  /* 0x0000000430307c23 */ /* 0x100fe20008010841 */
[--C-:B------:R-:W-:Y:S01]  /*10e90*/  FFMA.FTZ R47, R47, UR4, -R65.reuse ;  /* 0x000000042f2f7c23 */ /* 0x100fe20008010841 */
[----:B------:R-:W3:Y:S01]  /*10ea0*/  MUFU.EX2 R121, R121 ;  /* 0x0000007900797308 */ /* 0x000ee20000000800 */
[--C-:B------:R-:W-:Y:S01]  /*10eb0*/  FFMA.FTZ R46, R46, UR4, -R65.reuse ;  /* 0x000000042e2e7c23 */ /* 0x100fe20008010841 */
[--C-:B------:R-:W-:Y:S01]  /*10ec0*/  FFMA.FTZ R55, R55, UR4, -R65.reuse ;  /* 0x0000000437377c23 */ /* 0x100fe20008010841 */
[----:B------:R-:W-:Y:S01]  /*10ed0*/  HMMA.16816.F32.BF16 R28, R36, R42, R28 ;  /* 0x0000002a241c723c */ /* 0x000fe2000004181c */
[----:B------:R-:W5:Y:S01]  /*10ee0*/  LDSM.16.MT88.4 R36, [R245+0x5c00] ;  /* 0x005c0000f524783b */ /* 0x000f620000004200 */
[--C-:B------:R-:W-:Y:S01]  /*10ef0*/  FFMA.FTZ R54, R54, UR4, -R65.reuse ;  /* 0x0000000436367c23 */ /* 0x100fe20008010841 */
[--C-:B------:R-:W-:Y:S01]  /*10f00*/  FFMA.FTZ R53, R53, UR4, -R65.reuse ;  /* 0x0000000435357c23 */ /* 0x100fe20008010841 */
[----:B------:R-:W-:Y:S01]  /*10f10*/  FFMA.FTZ R217, R58, UR4, -R65 ;  /* 0x000000043ad97c23 */ /* 0x000fe20008010841 */
[----:B------:R-:W4:Y:S01]  /*10f20*/  MUFU.EX2 R119, R119 ;  /* 0x0000007700777308 */ /* 0x000f220000000800 */
[----:B-1----:R-:W-:Y:S01]  /*10f30*/  F2FP.BF16.F32.PACK_AB R27, R127, R132 ;  /* 0x000000847f1b723e */ /* 0x002fe200000010ff */
[----:B------:R-:W-:Y:S01]  /*10f40*/  LDSM.16.MT88.4 R40, [R245+0x6000] ;  /* 0x00600000f528783b */ /* 0x000fe20000004200 */
[----:B------:R-:W-:-:S03]  /*10f50*/  FADD.FTZ R132, R132, R144 ;  /* 0x0000009084847221 */ /* 0x000fc60000010000 */
[----:B------:R-:W-:Y:S01]  /*10f60*/  LDSM.16.MT88.4 R224, [R245+0x8c00] ;  /* 0x008c0000f5e0783b */ /* 0x000fe20000004200 */
[----:B------:R-:W-:Y:S01]  /*10f70*/  FADD.FTZ R132, R127, R132 ;  /* 0x000000847f847221 */ /* 0x000fe20000010000 */
[----:B------:R-:W1:Y:S01]  /*10f80*/  MUFU.EX2 R117, R117 ;  /* 0x0000007500757308 */ /* 0x000e620000000800 */
[----:B------:R-:W-:Y:S02]  /*10f90*/  HMMA.16816.F32.BF16 R16, R24, R20, R16 ;  /* 0x000000141810723c */ /* 0x000fe40000041810 */
[----:B---3--:R-:W-:-:S04]  /*10fa0*/  FADD.FTZ R132, R121, R132 ;  /* 0x0000008479847221 */ /* 0x008fc80000010000 */
[----:B------:R-:W-:Y:S01]  /*10fb0*/  HMMA.16816.F32.BF16 R12, R24, R22, R12 ;  /* 0x00000016180c723c */ /* 0x000fe2000004180c */
[----:B------:R-:W3:Y:S01]  /*10fc0*/  MUFU.EX2 R126, R126 ;  /* 0x0000007e007e7308 */ /* 0x000ee20000000800 */
[----:B------:R-:W5:Y:S01]  /*10fd0*/  LDSM.16.MT88.4 R20, [R246+0x6000] ;  /* 0x00600000f614783b */ /* 0x000f620000004200 */
[----:B----4-:R-:W-:-:S03]  /*10fe0*/  FADD.FTZ R132, R119, R132 ;  /* 0x0000008477847221 */ /* 0x010fc60000010000 */
        /* <DEDUP_REMOVED lines=19> */
[C---:B-1----:R-:W-:Y:S01]  /*11120*/  F2FP.BF16.F32.PACK_AB R33, R129.reuse, R128 ;  /* 0x000000808121723e */ /* 0x042fe200000010ff */
[----:B------:R-:W-:Y:S01]  /*11130*/  FADD.FTZ R126, R128, R126 ;  /* 0x0000007e807e7221 */ /* 0x000fe20000010000 */
[----:B------:R-:W-:Y:S01]  /*11140*/  FADD.FTZ R109, R108, R109 ;  /* 0x0000006d6c6d7221 */ /* 0x000fe20000010000 */
[C---:B------:R-:W-:Y:S01]  /*11150*/  HMMA.16816.F32.BF16 R12, R24.reuse, R6, R12 ;  /* 0x00000006180c723c */ /* 0x040fe2000004180c */
[----:B------:R-:W1:Y:S01]  /*11160*/  LDSM.16.MT88.4 R4, [R246+0x6400] ;  /* 0x00640000f604783b */ /* 0x000e620000004200 */
[----:B------:R-:W-:Y:S01]  /*11170*/  FADD.FTZ R129, R129, R126 ;  /* 0x0000007e81817221 */ /* 0x000fe20000010000 */
[----:B------:R-:W-:Y:S01]  /*11180*/  FADD.FTZ R107, R107, R109 ;  /* 0x0000006d6b6b7221 */ /* 0x000fe20000010000 */
[----:B------:R-:W4:Y:S02]  /*11190*/  MUFU.EX2 R142, R142 ;  /* 0x0000008e008e7308 */ /* 0x000f240000000800 */
[----:B-----5:R-:W-:Y:S01]  /*111a0*/  HMMA.16816.F32.BF16 R8, R24, R36, R8 ;  /* 0x000000241808723c */ /* 0x020fe20000041808 */
[----:B---3--:R-:W-:Y:S01]  /*111b0*/  FADD.FTZ R129, R131, R129 ;  /* 0x0000008183817221 */ /* 0x008fe20000010000 */
[----:B------:R-:W-:-:S04]  /*111c0*/  FADD.FTZ R107, R106, R107 ;  /* 0x0000006b6a6b7221 */ /* 0x000fc80000010000 */
[----:B------:R-:W-:Y:S01]  /*111d0*/  HMMA.16816.F32.BF16 R28, R24, R38, R28 ;  /* 0x00000026181c723c */ /* 0x000fe2000004181c */
[C---:B--2---:R-:W-:Y:S01]  /*111e0*/  F2FP.BF16.F32.PACK_AB R35, R141.reuse, R131 ;  /* 0x000000838d23723e */ /* 0x044fe200000010ff */
[----:B------:R-:W2:Y:S01]  /*111f0*/  MUFU.EX2 R143, R143 ;  /* 0x0000008f008f7308 */ /* 0x000ea20000000800 */
[----:B------:R-:W3:Y:S01]  /*11200*/  LDSM.16.MT88.4 R36, [R245+0x6400] ;  /* 0x00640000f524783b */ /* 0x000ee20000004200 */
[----:B------:R-:W-:-:S03]  /*11210*/  FADD.FTZ R141, R141, R129 ;  /* 0x000000818d8d7221 */ /* 0x000fc60000010000 */
[----:B------:R-:W5:Y:S01]  /*11220*/  LDSM.16.MT88.4 R24, [R246+0x6800] ;  /* 0x00680000f618783b */ /* 0x000f620000004200 */
[C---:B------:R-:W-:Y:S01]  /*11230*/  HMMA.16816.F32.BF16 R16, R32.reuse, R20, R16 ;  /* 0x000000142010723c */ /* 0x040fe20000041810 */
[----:B----4-:R-:W-:Y:S01]  /*11240*/  FADD.FTZ R141, R142, R141 ;  /* 0x0000008d8e8d7221 */ /* 0x010fe20000010000 */
[----:B------:R-:W-:Y:S04]  /*11250*/  MUFU.EX2 R155, R155 ;  /* 0x0000009b009b7308 */ /* 0x000fe80000000800 */
[C---:B------:R-:W-:Y:S01]  /*11260*/  HMMA.16816.F32.BF16 R12, R32.reuse, R22, R12 ;  /* 0x00000016200c723c */ /* 0x040fe2000004180c */
[----:B------:R-:W-:Y:S01]  /*11270*/  F2FP.BF16.F32.PACK_AB R20, R104, R105 ;  /* 0x000000696814723e */ /* 0x000fe200000010ff */
[----:B------:R-:W-:Y:S02]  /*11280*/  FADD.FTZ R105, R105, R107 ;  /* 0x0000006b69697221 */ /* 0x000fe40000010000 */
[----:B------:R-:W4:Y:S01]  /*11290*/  MUFU.EX2 R148, R148 ;  /* 0x0000009400947308 */ /* 0x000f220000000800 */
[C---:B--2---:R-:W-:Y:S01]  /*112a0*/  F2FP.BF16.F32.PACK_AB R21, R143.reuse, R142 ;  /* 0x0000008e8f15723e */ /* 0x044fe200000010ff */
[----:B------:R-:W-:Y:S01]  /*112b0*/  HMMA.16816.F32.BF16 R8, R32, R40, R8 ;  /* 0x000000282008723c */ /* 0x000fe20000041808 */
[----:B------:R-:W-:Y:S01]  /*112c0*/  F2FP.BF16.F32.PACK_AB R22, R98, R99 ;  /* 0x000000636216723e */ /* 0x000fe200000010ff */
[----:B------:R-:W-:Y:S01]  /*112d0*/  FADD.FTZ R105, R104, R105 ;  /* 0x0000006968697221 */ /* 0x000fe20000010000 */
[----:B------:R-:W-:-:S03]  /*112e0*/  FADD.FTZ R141, R143, R141 ;  /* 0x0000008d8f8d7221 */ /* 0x000fc60000010000 */
[----:B------:R-:W-:Y:S01]  /*112f0*/  HMMA.16816.F32.BF16 R28, R32, R42, R28 ;  /* 0x0000002a201c723c */ /* 0x000fe2000004181c */
[----:B------:R-:W2:Y:S01]  /*11300*/  MUFU.EX2 R153, R153 ;  /* 0x0000009900997308 */ /* 0x000ea20000000800 */
[----:B------:R-:W5:Y:S01]  /*11310*/  LDSM.16.MT88.4 R32, [R245+0x6800] ;  /* 0x00680000f520783b */ /* 0x000f620000004200 */
[----:B------:R-:W-:-:S03]  /*11320*/  FADD.FTZ R105, R99, R105 ;  /* 0x0000006963697221 */ /* 0x000fc60000010000 */
[----:B------:R-:W-:Y:S01]  /*11330*/  LDSM.16.MT88.4 R40, [R245+0x6c00] ;  /* 0x006c0000f528783b */ /* 0x000fe20000004200 */
[----:B------:R-:W-:Y:S01]  /*11340*/  FADD.FTZ R98, R98, R105 ;  /* 0x0000006962627221 */ /* 0x000fe20000010000 */
[----:B----4-:R-:W-:Y:S01]  /*11350*/  F2FP.BF16.F32.PACK_AB R23, R148, R155 ;  /* 0x0000009b9417723e */ /* 0x010fe200000010ff */
[----:B------:R-:W4:Y:S01]  /*11360*/  MUFU.EX2 R159, R159 ;  /* 0x0000009f009f7308 */ /* 0x000f220000000800 */
        /* <DEDUP_REMOVED lines=15> */
[C---:B----4-:R-:W-:Y:S01]  /*11460*/  F2FP.BF16.F32.PACK_AB R21, R159.reuse, R153 ;  /* 0x000000999f15723e */ /* 0x050fe200000010ff */
[----:B------:R-:W4:Y:S01]  /*11470*/  MUFU.EX2 R171, R171 ;  /* 0x000000ab00ab7308 */ /* 0x000f220000000800 */
        /* <DEDUP_REMOVED lines=8> */
[----:B-----5:R-:W-:Y:S01]  /*11500*/  HMMA.16816.F32.BF16 R16, R20, R24, R16 ;  /* 0x000000181410723c */ /* 0x020fe20000041810 */
[----:B------:R-:W-:-:S02]  /*11510*/  FADD.FTZ R162, R162, R159 ;  /* 0x0000009fa2a27221 */ /* 0x000fc40000010000 */
[----:B------:R-:W-:Y:S02]  /*11520*/  FADD.FTZ R92, R90, R92 ;  /* 0x0000005c5a5c7221 */ /* 0x000fe40000010000 */
[----:B---3--:R-:W-:Y:S01]  /*11530*/  FADD.FTZ R162, R164, R162 ;  /* 0x000000a2a4a27221 */ /* 0x008fe20000010000 */
[----:B------:R-:W3:Y:S01]  /*11540*/  MUFU.EX2 R177, R177 ;  /* 0x000000b100b17308 */ /* 0x000ee20000000800 */
[C---:B------:R-:W-:Y:S01]  /*11550*/  HMMA.16816.F32.BF16 R12, R20.reuse, R26, R12 ;  /* 0x0000001a140c723c */ /* 0x040fe2000004180c */
[----:B------:R-:W5:Y:S01]  /*11560*/  LDSM.16.MT88.4 R24, [R246+0x7000] ;  /* 0x00700000f618783b */ /* 0x000f620000004200 */
[----:B----4-:R-:W-:Y:S01]  /*11570*/  F2FP.BF16.F32.PACK_AB R37, R171, R164 ;  /* 0x000000a4ab25723e */ /* 0x010fe200000010ff */
[----:B------:R-:W-:Y:S01]  /*11580*/  FADD.FTZ R89, R89, R92 ;  /* 0x0000005c59597221 */ /* 0x000fe20000010000 */
[----:B------:R-:W-:Y:S02]  /*11590*/  FADD.FTZ R171, R171, R162 ;  /* 0x000000a2abab7221 */ /* 0x000fe40000010000 */
[----:B------:R-:W-:Y:S01]  /*115a0*/  HMMA.16816.F32.BF16 R8, R20, R32, R8 ;  /* 0x000000201408723c */ /* 0x000fe20000041808 */
[----:B------:R-:W4:Y:S01]  /*115b0*/  MUFU.EX2 R178, R178 ;  /* 0x000000b200b27308 */ /* 0x000f220000000800 */
[----:B------:R-:W-:Y:S01]  /*115c0*/  FADD.FTZ R89, R88, R89 ;  /* 0x0000005958597221 */ /* 0x000fe20000010000 */
[----:B--2---:R-:W-:-:S03]  /*115d0*/  FADD.FTZ R171, R176, R171 ;  /* 0x000000abb0ab7221 */ /* 0x004fc60000010000 */
[----:B------:R-:W-:Y:S01]  /*115e0*/  HMMA.16816.F32.BF16 R28, R20, R34, R28 ;  /* 0x00000022141c723c */ /* 0x000fe2000004181c */
[----:B------:R-:W2:Y:S01]  /*115f0*/  LDSM.16.MT88.4 R32, [R245+0x7000] ;  /* 0x00700000f520783b */ /* 0x000ea20000004200 */
[----:B------:R-:W-:Y:S01]  /*11600*/  FADD.FTZ R87, R87, R89 ;  /* 0x0000005957577221 */ /* 0x000fe20000010000 */
[----:B------:R-:W4:Y:S01]  /*11610*/  MUFU.EX2 R179, R179 ;  /* 0x000000b300b37308 */ /* 0x000f220000000800 */
        /* <DEDUP_REMOVED lines=9> */
[----:B----4-:R-:W-:Y:S01]  /*116b0*/  FADD.FTZ R177, R178, R177 ;  /* 0x000000b1b2b17221 */ /* 0x010fe20000010000 */
[----:B------:R-:W-:-:S04]  /*116c0*/  FADD.FTZ R84, R84, R87 ;  /* 0x0000005754547221 */ /* 0x000fc80000010000 */
[C---:B------:R-:W-:Y:S01]  /*116d0*/  HMMA.16816.F32.BF16 R12, R36.reuse, R6, R12 ;  /* 0x00000006240c723c */ /* 0x040fe2000004180c */
[----:B------:R-:W1:Y:S01]  /*116e0*/  MUFU.EX2 R167, R167 ;  /* 0x000000a700a77308 */ /* 0x000e620000000800 */
[----:B------:R-:W3:Y:S01]  /*116f0*/  LDSM.16.MT88.4 R4, [R246+0x7400] ;  /* 0x00740000f604783b */ /* 0x000ee20000004200 */
[C---:B------:R-:W-:Y:S01]  /*11700*/  F2FP.BF16.F32.PACK_AB R21, R179.reuse, R178 ;  /* 0x000000b2b315723e */ /* 0x040fe200000010ff */
[----:B------:R-:W-:Y:S01]  /*11710*/  FADD.FTZ R177, R179, R177 ;  /* 0x000000b1b3b17221 */ /* 0x000fe20000010000 */
[----:B------:R-:W-:Y:S01]  /*11720*/  FADD.FTZ R84, R83, R84 ;  /* 0x0000005453547221 */ /* 0x000fe20000010000 */
[C---:B------:R-:W-:Y:S03]  /*11730*/  HMMA.16816.F32.BF16 R8, R36.reuse, R40, R8 ;  /* 0x000000282408723c */ /* 0x040fe60000041808 */
[----:B------:R4:W-:Y:S03]  /*11740*/  MUFU.EX2 R147, R20 ;  /* 0x0000001400937308 */ /* 0x0009e60000000800 */
[----:B------:R-:W-:Y:S01]  /*11750*/  HMMA.16816.F32.BF16 R28, R36, R42, R28 ;  /* 0x0000002a241c723c */ /* 0x000fe2000004181c */
[----:B------:R-:W3:Y:S04]  /*11760*/  LDSM.16.MT88.4 R40, [R245+0x7400] ;  /* 0x00740000f528783b */ /* 0x000ee80000004200 */
[----:B------:R-:W2:Y:S01]  /*11770*/  MUFU.EX2 R82, R82 ;  /* 0x0000005200527308 */ /* 0x000ea20000000800 */
[----:B-1----:R-:W-:Y:S01]  /*11780*/  F2FP.BF16.F32.PACK_AB R23, R167, R170 ;  /* 0x000000aaa717723e */ /* 0x002fe200000010ff */
[----:B------:R-:W-:-:S04]  /*11790*/  FADD.FTZ R170, R170, R177 ;  /* 0x000000b1aaaa7221 */ /* 0x000fc80000010000 */
[----:B------:R-:W-:Y:S02]  /*117a0*/  FADD.FTZ R170, R167, R170 ;  /* 0x000000aaa7aa7221 */ /* 0x000fe40000010000 */
[----:B------:R-:W1:Y:S01]  /*117b0*/  MUFU.EX2 R81, R81 ;  /* 0x0000005100517308 */ /* 0x000e620000000800 */
[----:B----4-:R-:W-:-:S07]  /*117c0*/  F2FP.BF16.F32.PACK_AB R20, R85, R86 ;  /* 0x000000565514723e */ /* 0x010fce00000010ff */
[----:B------:R-:W4:Y:S01]  /*117d0*/  MUFU.EX2 R80, R80 ;  /* 0x0000005000507308 */ /* 0x000f220000000800 */
[----:B-----5:R-:W-:Y:S01]  /*117e0*/  HMMA.16816.F32.BF16 R16, R20, R24, R16 ;  /* 0x000000181410723c */ /* 0x020fe20000041810 */
[----:B--2---:R-:W-:-:S05]  /*117f0*/  FADD.FTZ R84, R82, R84 ;  /* 0x0000005452547221 */ /* 0x004fca0000010000 */
[C---:B------:R-:W-:Y:S01]  /*11800*/  HMMA.16816.F32.BF16 R12, R20.reuse, R26, R12 ;  /* 0x0000001a140c723c */ /* 0x040fe2000004180c */
[----:B------:R-:W2:Y:S01]  /*11810*/  MUFU.EX2 R79, R79 ;  /* 0x0000004f004f7308 */ /* 0x000ea20000000800 */
[----:B------:R-:W5:Y:S01]  /*11820*/  LDSM.16.MT88.4 R24, [R246+0x7800] ;  /* 0x00780000f618783b */ /* 0x000f620000004200 */
[C---:B-1----:R-:W-:Y:S01]  /*11830*/  F2FP.BF16.F32.PACK_AB R36, R81.reuse, R82 ;  /* 0x000000525124723e */ /* 0x042fe200000010ff */
[----:B------:R-:W-:Y:S02]  /*11840*/  FADD.FTZ R81, R81, R84 ;  /* 0x0000005451517221 */ /* 0x000fe40000010000 */
[----:B------:R-:W-:Y:S03]  /*11850*/  HMMA.16816.F32.BF16 R8, R20, R32, R8 ;  /* 0x000000201408723c */ /* 0x000fe60000041808 */
[----:B------:R-:W1:Y:S01]  /*11860*/  MUFU.EX2 R163, R163 ;  /* 0x000000a300a37308 */ /* 0x000e620000000800 */
[----:B----4-:R-:W-:-:S02]  /*11870*/  FADD.FTZ R81, R80, R81 ;  /* 0x0000005150517221 */ /* 0x010fc40000010000 */
[----:B------:R-:W-:Y:S01]  /*11880*/  HMMA.16816.F32.BF16 R28, R20, R34, R28 ;  /* 0x00000022141c723c */ /* 0x000fe2000004181c */
[----:B------:R-:W4:Y:S04]  /*11890*/  LDSM.16.MT88.4 R20, [R245+0x7800] ;  /* 0x00780000f514783b */ /* 0x000f280000004200 */
[----:B------:R-:W3:Y:S01]  /*118a0*/  MUFU.EX2 R158, R158 ;  /* 0x0000009e009e7308 */ /* 0x000ee20000000800 */
[C---:B--2---:R-:W-:Y:S01]  /*118b0*/  F2FP.BF16.F32.PACK_AB R38, R79.reuse, R80 ;  /* 0x000000504f26723e */ /* 0x044fe200000010ff */
[----:B------:R-:W-:-:S06]  /*118c0*/  FADD.FTZ R79, R79, R81 ;  /* 0x000000514f4f7221 */ /* 0x000fcc0000010000 */
[----:B------:R-:W2:Y:S01]  /*118d0*/  MUFU.EX2 R154, R154 ;  /* 0x0000009a009a7308 */ /* 0x000ea20000000800 */
[----:B-1----:R-:W-:-:S07]  /*118e0*/  FADD.FTZ R170, R163, R170 ;  /* 0x000000aaa3aa7221 */ /* 0x002fce0000010000 */
[----:B------:R-:W1:Y:S01]  /*118f0*/  MUFU.EX2 R78, R78 ;  /* 0x0000004e004e7308 */ /* 0x000e620000000800 */
[C---:B---3--:R-:W-:Y:S01]  /*11900*/  F2FP.BF16.F32.PACK_AB R37, R158.reuse, R163 ;  /* 0x000000a39e25723e */ /* 0x048fe200000010ff */
[----:B------:R-:W-:-:S06]  /*11910*/  FADD.FTZ R158, R158, R170 ;  /* 0x000000aa9e9e7221 */ /* 0x000fcc0000010000 */
[----:B------:R-:W3:Y:S01]  /*11920*/  MUFU.EX2 R77, R77 ;  /* 0x0000004d004d7308 */ /* 0x000ee20000000800 */
[----:B--2---:R-:W-:Y:S01]  /*11930*/  F2FP.BF16.F32.PACK_AB R39, R147, R154 ;  /* 0x0000009a9327723e */ /* 0x004fe200000010ff */
[----:B------:R-:W-:-:S04]  /*11940*/  FADD.FTZ R158, R154, R158 ;  /* 0x0000009e9a9e7221 */ /* 0x000fc80000010000 */
[----:B------:R-:W-:Y:S02]  /*11950*/  FADD.FTZ R147, R147, R158 ;  /* 0x0000009e93937221 */ /* 0x000fe40000010000 */
[----:B------:R-:W2:Y:S01]  /*11960*/  MUFU.EX2 R76, R76 ;  /* 0x0000004c004c7308 */ /* 0x000ea20000000800 */
[----:B------:R-:W-:Y:S01]  /*11970*/  HMMA.16816.F32.BF16 R16, R36, R4, R16 ;  /* 0x000000042410723c */ /* 0x000fe20000041810 */
[----:B-1----:R-:W-:-:S05]  /*11980*/  FADD.FTZ R79, R78, R79 ;  /* 0x0000004f4e4f7221 */ /* 0x002fca0000010000 */
[C---:B------:R-:W-:Y:S01]  /*11990*/  HMMA.16816.F32.BF16 R12, R36.reuse, R6, R12 ;  /* 0x00000006240c723c */ /* 0x040fe2000004180c */
[----:B------:R-:W1:Y:S01]  /*119a0*/  MUFU.EX2 R75, R75 ;  /* 0x0000004b004b7308 */ /* 0x000e620000000800 */
[----:B------:R-:W4:Y:S01]  /*119b0*/  LDSM.16.MT88.4 R4, [R246+0x7c00] ;  /* 0x007c0000f604783b */ /* 0x000f220000004200 */
[C---:B---3--:R-:W-:Y:S01]  /*119c0*/  F2FP.BF16.F32.PACK_AB R32, R77.reuse, R78 ;  /* 0x0000004e4d20723e */ /* 0x048fe200000010ff */
[----:B------:R-:W-:Y:S02]  /*119d0*/  FADD.FTZ R77, R77, R79 ;  /* 0x0000004f4d4d7221 */ /* 0x000fe40000010000 */
[----:B------:R-:W-:Y:S03]  /*119e0*/  HMMA.16816.F32.BF16 R8, R36, R40, R8 ;  /* 0x000000282408723c */ /* 0x000fe60000041808 */
[----:B------:R-:W3:Y:S01]  /*119f0*/  MUFU.EX2 R152, R152 ;  /* 0x0000009800987308 */ /* 0x000ee20000000800 */
[----:B--2---:R-:W-:-:S02]  /*11a00*/  FADD.FTZ R77, R76, R77 ;  /* 0x0000004d4c4d7221 */ /* 0x004fc40000010000 */
[----:B------:R-:W-:Y:S01]  /*11a10*/  HMMA.16816.F32.BF16 R28, R36, R42, R28 ;  /* 0x0000002a241c723c */ /* 0x000fe2000004181c */
[----:B------:R-:W-:-:S04]  /*11a20*/  FFMA.FTZ R41, R113, UR4, -R65 ;  /* 0x0000000471297c23 */ /* 0x000fc80008010841 */
[----:B------:R-:W2:Y:S01]  /*11a30*/  MUFU.EX2 R139, R139 ;  /* 0x0000008b008b7308 */ /* 0x000ea20000000800 */
[C---:B-1----:R-:W-:Y:S01]  /*11a40*/  F2FP.BF16.F32.PACK_AB R34, R75.reuse, R76 ;  /* 0x0000004c4b22723e */ /* 0x042fe200000010ff */
[--C-:B------:R-:W-:Y:S01]  /*11a50*/  FFMA.FTZ R37, R118, UR4, -R65.reuse ;  /* 0x0000000476257c23 */ /* 0x100fe20008010841 */
[--C-:B------:R-:W-:Y:S01]  /*11a60*/  FFMA.FTZ R38, R116, UR4, -R65.reuse ;  /* 0x0000000474267c23 */ /* 0x100fe20008010841 */
[--C-:B------:R-:W-:Y:S01]  /*11a70*/  FFMA.FTZ R39, R114, UR4, -R65.reuse ;  /* 0x0000000472277c23 */ /* 0x100fe20008010841 */
[----:B------:R-:W-:Y:S01]  /*11a80*/  FFMA.FTZ R43, R112, UR4, -R65 ;  /* 0x00000004702b7c23 */ /* 0x000fe20008010841 */
[----:B------:R-:W-:Y:S01]  /*11a90*/  FADD.FTZ R75, R75, R77 ;  /* 0x0000004d4b4b7221 */ /* 0x000fe20000010000 */
[----:B------:R-:W-:Y:S01]  /*11aa0*/  FFMA.FTZ R36, R111, UR4, -R91 ;  /* 0x000000046f247c23 */ /* 0x000fe2000801085b */
[----:B------:R-:W1:Y:S01]  /*11ab0*/  MUFU.EX2 R140, R140 ;  /* 0x0000008c008c7308 */ /* 0x000e620000000800 */
[----:B---3--:R-:W-:Y:S01]  /*11ac0*/  FADD.FTZ R147, R152, R147 ;  /* 0x0000009398937221 */ /* 0x008fe20000010000 */
[----:B------:R-:W-:-:S06]  /*11ad0*/  FFMA.FTZ R42, R95, UR4, -R91 ;  /* 0x000000045f2a7c23 */ /* 0x000fcc000801085b */
[----:B------:R-:W3:Y:S01]  /*11ae0*/  MUFU.EX2 R125, R125 ;  /* 0x0000007d007d7308 */ /* 0x000ee20000000800 */
[C---:B--2---:R-:W-:Y:S01]  /*11af0*/  F2FP.BF16.F32.PACK_AB R33, R139.reuse, R152 ;  /* 0x000000988b21723e */ /* 0x044fe200000010ff */
[----:B------:R-:W-:-:S06]  /*11b00*/  FADD.FTZ R139, R139, R147 ;  /* 0x000000938b8b7221 */ /* 0x000fcc0000010000 */
[----:B------:R-:W-:Y:S01]  /*11b10*/  MUFU.EX2 R74, R74 ;  /* 0x0000004a004a7308 */ /* 0x000fe20000000800 */
[----:B-1----:R-:W-:-:S07]  /*11b20*/  FADD.FTZ R139, R140, R139 ;  /* 0x0000008b8c8b7221 */ /* 0x002fce0000010000 */
[----:B------:R-:W1:Y:S01]  /*11b30*/  MUFU.EX2 R73, R73 ;  /* 0x0000004900497308 */ /* 0x000e620000000800 */
[C---:B---3--:R-:W-:Y:S01]  /*11b40*/  F2FP.BF16.F32.PACK_AB R35, R125.reuse, R140 ;  /* 0x0000008c7d23723e */ /* 0x048fe200000010ff */
[----:B------:R-:W-:-:S06]  /*11b50*/  FADD.FTZ R125, R125, R139 ;  /* 0x0000008b7d7d7221 */ /* 0x000fcc0000010000 */
[C---:B-----5:R-:W-:Y:S01]  /*11b60*/  HMMA.16816.F32.BF16 R16, R32.reuse, R24, R16 ;  /* 0x000000182010723c */ /* 0x060fe20000041810 */
[----:B------:R-:W-:Y:S05]  /*11b70*/  MUFU.EX2 R72, R72 ;  /* 0x0000004800487308 */ /* 0x000fea0000000800 */
[C---:B------:R-:W-:Y:S01]  /*11b80*/  HMMA.16816.F32.BF16 R12, R32.reuse, R26, R12 ;  /* 0x0000001a200c723c */ /* 0x040fe2000004180c */
[----:B------:R-:W2:Y:S02]  /*11b90*/  LDSM.16.MT88.4 R24, [R245+0x7c00] ;  /* 0x007c0000f518783b */ /* 0x000ea40000004200 */
[----:B------:R-:W3:Y:S03]  /*11ba0*/  MUFU.EX2 R71, R71 ;  /* 0x0000004700477308 */ /* 0x000ee60000000800 */
[C---:B----4-:R-:W-:Y:S05]  /*11bb0*/  HMMA.16816.F32.BF16 R8, R32.reuse, R20, R8 ;  /* 0x000000142008723c */ /* 0x050fea0000041808 */
[----:B------:R-:W-:Y:S01]  /*11bc0*/  MUFU.EX2 R124, R124 ;  /* 0x0000007c007c7308 */ /* 0x000fe20000000800 */
[----:B------:R-:W-:Y:S01]  /*11bd0*/  HMMA.16816.F32.BF16 R28, R32, R22, R28 ;  /* 0x00000016201c723c */ /* 0x000fe2000004181c */
[----:B------:R-:W4:Y:S01]  /*11be0*/  LDSM.16.MT88.4 R32, [R246+0x8000] ;  /* 0x00800000f620783b */ /* 0x000f220000004200 */
[----:B-1----:R-:W-:Y:S01]  /*11bf0*/  F2FP.BF16.F32.PACK_AB R20, R73, R74 ;  /* 0x0000004a4914723e */ /* 0x002fe200000010ff */
[----:B------:R-:W-:-:S04]  /*11c00*/  FADD.FTZ R74, R74, R75 ;  /* 0x0000004b4a4a7221 */ /* 0x000fc80000010000 */
[----:B------:R-:W1:Y:S01]  /*11c10*/  MUFU.EX2 R40, R120 ;  /* 0x0000007800287308 */ /* 0x000e620000000800 */
[----:B---3--:R-:W-:Y:S01]  /*11c20*/  F2FP.BF16.F32.PACK_AB R22, R71, R72 ;  /* 0x000000484716723e */ /* 0x008fe200000010ff */
[----:B------:R-:W-:-:S04]  /*11c30*/  FADD.FTZ R74, R73, R74 ;  /* 0x0000004a494a7221 */ /* 0x000fc80000010000 */
[----:B------:R-:W-:Y:S02]  /*11c40*/  FADD.FTZ R72, R72, R74 ;  /* 0x0000004a48487221 */ /* 0x000fe40000010000 */
[----:B------:R-:W-:Y:S02]  /*11c50*/  MUFU.EX2 R37, R37 ;  /* 0x0000002500257308 */ /* 0x000fe40000000800 */
[----:B------:R-:W-:-:S06]  /*11c60*/  FADD.FTZ R72, R71, R72 ;  /* 0x0000004847487221 */ /* 0x000fcc0000010000 */
        /* <DEDUP_REMOVED lines=14> */
[C---:B--2---:R-:W-:Y:S05]  /*11d50*/  HMMA.16816.F32.BF16 R8, R20.reuse, R24, R8 ;  /* 0x000000181408723c */ /* 0x044fea0000041808 */
[----:B------:R-:W2:Y:S01]  /*11d60*/  MUFU.EX2 R39, R39 ;  /* 0x0000002700277308 */ /* 0x000ea20000000800 */
[----:B------:R-:W-:Y:S01]  /*11d70*/  HMMA.16816.F32.BF16 R28, R20, R26, R28 ;  /* 0x0000001a141c723c */ /* 0x000fe2000004181c */
[----:B------:R-:W3:Y:S01]  /*11d80*/  LDSM.16.MT88.4 R20, [R246+0x8400] ;  /* 0x00840000f614783b */ /* 0x000ee20000004200 */
[----:B-1----:R-:W-:Y:S01]  /*11d90*/  F2FP.BF16.F32.PACK_AB R24, R69, R70 ;  /* 0x000000464518723e */ /* 0x002fe200000010ff */
[----:B------:R-:W-:-:S04]  /*11da0*/  FADD.FTZ R70, R70, R72 ;  /* 0x0000004846467221 */ /* 0x000fc80000010000 */
[----:B------:R-:W1:Y:S01]  /*11db0*/  MUFU.EX2 R41, R41 ;  /* 0x0000002900297308 */ /* 0x000e620000000800 */
[----:B-----5:R-:W-:Y:S01]  /*11dc0*/  F2FP.BF16.F32.PACK_AB R26, R67, R68 ;  /* 0x00000044431a723e */ /* 0x020fe200000010ff */
[----:B------:R-:W-:-:S04]  /*11dd0*/  FADD.FTZ R70, R69, R70 ;  /* 0x0000004645467221 */ /* 0x000fc80000010000 */
[----:B------:R-:W-:Y:S02]  /*11de0*/  FADD.FTZ R68, R68, R70 ;  /* 0x0000004644447221 */ /* 0x000fe40000010000 */
[----:B------:R-:W5:Y:S01]  /*11df0*/  MUFU.EX2 R43, R43 ;  /* 0x0000002b002b7308 */ /* 0x000f620000000800 */
[----:B--2---:R-:W-:Y:S01]  /*11e00*/  FADD.FTZ R37, R39, R37 ;  /* 0x0000002527257221 */ /* 0x004fe20000010000 */
[----:B------:R-:W-:-:S06]  /*11e10*/  FADD.FTZ R68, R67, R68 ;  /* 0x0000004443447221 */ /* 0x000fcc0000010000 */
[----:B------:R-:W2:Y:S01]  /*11e20*/  MUFU.EX2 R96, R96 ;  /* 0x0000006000607308 */ /* 0x000ea20000000800 */
[C---:B-1----:R-:W-:Y:S01]  /*11e30*/  F2FP.BF16.F32.PACK_AB R25, R41.reuse, R39 ;  /* 0x000000272919723e */ /* 0x042fe200000010ff */
[----:B------:R-:W-:-:S06]  /*11e40*/  FADD.FTZ R41, R41, R37 ;  /* 0x0000002529297221 */ /* 0x000fcc0000010000 */
[----:B------:R-:W-:Y:S01]  /*11e50*/  MUFU.EX2 R66, R66 ;  /* 0x0000004200427308 */ /* 0x000fe20000000800 */
[----:B-----5:R-:W-:-:S07]  /*11e60*/  FADD.FTZ R41, R43, R41 ;  /* 0x000000292b297221 */ /* 0x020fce0000010000 */
[----:B------:R-:W1:Y:S01]  /*11e70*/  MUFU.EX2 R64, R64 ;  /* 0x0000004000407308 */ /* 0x000e620000000800 */
[C---:B--2---:R-:W-:Y:S01]  /*11e80*/  F2FP.BF16.F32.PACK_AB R27, R96.reuse, R43 ;  /* 0x0000002b601b723e */ /* 0x044fe200000010ff */
[----:B------:R-:W-:-:S06]  /*11e90*/  FADD.FTZ R41, R96, R41 ;  /* 0x0000002960297221 */ /* 0x000fcc0000010000 */
[----:B------:R-:W-:Y:S01]  /*11ea0*/  MUFU.EX2 R63, R63 ;  /* 0x0000003f003f7308 */ /* 0x000fe20000000800 */
[C---:B----4-:R-:W-:Y:S06]  /*11eb0*/  HMMA.16816.F32.BF16 R16, R24.reuse, R32, R16 ;  /* 0x000000201810723c */ /* 0x050fec0000041810 */
[C---:B------:R-:W-:Y:S01]  /*11ec0*/  HMMA.16816.F32.BF16 R12, R24.reuse, R34, R12 ;  /* 0x00000022180c723c */ /* 0x040fe2000004180c */
[----:B------:R-:W2:Y:S01]  /*11ed0*/  MUFU.EX2 R57, R57 ;  /* 0x0000003900397308 */ /* 0x000ea20000000800 */
[----:B------:R-:W4:Y:S04]  /*11ee0*/  LDSM.16.MT88.4 R32, [R245+0x8400] ;  /* 0x00840000f520783b */ /* 0x000f280000004200 */
[C---:B---3--:R-:W-:Y:S03]  /*11ef0*/  HMMA.16816.F32.BF16 R8, R24.reuse, R4, R8 ;  /* 0x000000041808723c */ /* 0x048fe60000041808 */
[----:B------:R-:W-:Y:S03]  /*11f00*/  MUFU.EX2 R45, R45 ;  /* 0x0000002d002d7308 */ /* 0x000fe60000000800 */
[----:B------:R-:W-:Y:S01]  /*11f10*/  HMMA.16816.F32.BF16 R28, R24, R6, R28 ;  /* 0x00000006181c723c */ /* 0x000fe2000004181c */
[----:B-1----:R-:W-:Y:S01]  /*11f20*/  F2FP.BF16.F32.PACK_AB R4, R64, R66 ;  /* 0x000000424004723e */ /* 0x002fe200000010ff */
        /* <DEDUP_REMOVED lines=25> */
[--C-:B------:R-:W-:Y:S01]  /*120c0*/  FFMA.FTZ R32, R52, UR4, -R65.reuse ;  /* 0x0000000434207c23 */ /* 0x100fe20008010841 */
[----:B------:R-:W-:-:S05]  /*120d0*/  FFMA.FTZ R33, R60, UR4, -R65 ;  /* 0x000000043c217c23 */ /* 0x000fca0008010841 */
        /* <DEDUP_REMOVED lines=12> */
[----:B------:R-:W4:Y:S08]  /*121a0*/  MUFU.EX2 R36, R36 ;  /* 0x0000002400247308 */ /* 0x000f300000000800 */
[----:B------:R-:W5:Y:S01]  /*121b0*/  MUFU.EX2 R32, R32 ;  /* 0x0000002000207308 */ /* 0x000f620000000800 */
[----:B---3--:R-:W-:Y:S01]  /*121c0*/  F2FP.BF16.F32.PACK_AB R7, R53, R54 ;  /* 0x000000363507723e */ /* 0x008fe200000010ff */
[----:B------:R-:W-:-:S04]  /*121d0*/  FADD.FTZ R54, R54, R46 ;  /* 0x0000002e36367221 */ /* 0x000fc80000010000 */
[----:B------:R-:W-:Y:S02]  /*121e0*/  FADD.FTZ R54, R53, R54 ;  /* 0x0000003635367221 */ /* 0x000fe40000010000 */
[----:B-1----:R-:W-:Y:S01]  /*121f0*/  HMMA.16816.F32.BF16 R16, R4, R24, R16 ;  /* 0x000000180410723c */ /* 0x002fe20000041810 */
[----:B------:R-:W1:Y:S01]  /*12200*/  MUFU.EX2 R42, R42 ;  /* 0x0000002a002a7308 */ /* 0x000e620000000800 */
[----:B----4-:R-:W-:-:S04]  /*12210*/  FADD.FTZ R50, R36, R50 ;  /* 0x0000003224327221 */ /* 0x010fc80000010000 */
[C---:B--2---:R-:W-:Y:S01]  /*12220*/  HMMA.16816.F32.BF16 R8, R4.reuse, R20, R8 ;  /* 0x000000140408723c */ /* 0x044fe20000041808 */
[----:B------:R-:W-:Y:S02]  /*12230*/  FFMA.FTZ R24, R59, UR4, -R65 ;  /* 0x000000043b187c23 */ /* 0x000fe40008010841 */
[----:B------:R-:W2:Y:S01]  /*12240*/  MUFU.EX2 R62, R62 ;  /* 0x0000003e003e7308 */ /* 0x000ea20000000800 */
[----:B-----5:R-:W-:Y:S02]  /*12250*/  FADD.FTZ R54, R32, R54 ;  /* 0x0000003620367221 */ /* 0x020fe40000010000 */
[C---:B------:R-:W-:Y:S05]  /*12260*/  HMMA.16816.F32.BF16 R12, R4.reuse, R26, R12 ;  /* 0x0000001a040c723c */ /* 0x040fea000004180c */
[----:B------:R-:W3:Y:S01]  /*12270*/  MUFU.EX2 R216, R216 ;  /* 0x000000d800d87308 */ /* 0x000ee20000000800 */
[----:B------:R-:W-:Y:S01]  /*12280*/  HMMA.16816.F32.BF16 R28, R4, R22, R28 ;  /* 0x00000016041c723c */ /* 0x000fe2000004181c */
[----:B-1----:R-:W-:-:S06]  /*12290*/  FADD.FTZ R50, R42, R50 ;  /* 0x000000322a327221 */ /* 0x002fcc0000010000 */
[----:B------:R-:W1:Y:S01]  /*122a0*/  MUFU.EX2 R33, R33 ;  /* 0x0000002100217308 */ /* 0x000e620000000800 */
[----:B------:R-:W-:Y:S01]  /*122b0*/  F2FP.BF16.F32.PACK_AB R4, R42, R36 ;  /* 0x000000242a04723e */ /* 0x000fe200000010ff */
[----:B--2---:R-:W-:-:S06]  /*122c0*/  FADD.FTZ R50, R62, R50 ;  /* 0x000000323e327221 */ /* 0x004fcc0000010000 */
        /* <DEDUP_REMOVED lines=84> */
.L_x_2762:
[----:B------:R-:W1:Y:S02]  /*12810*/  LDC R8, c[0x0][0x250] ;  /* 0x00009400ff087b82 */ /* 0x000e640000000800 */
[----:B-1----:R-:W-:-:S05]  /*12820*/  IMAD.SHL.U32 R10, R8, 0x100, RZ ;  /* 0x00000100080a7824 */ /* 0x002fca00078e00ff */
[----:B------:R-:W-:-:S04]  /*12830*/  IADD3 R10, -R10, RZ, RZ ;  /* 0x000000ff0a0a7210 */ /* 0x000fc80007ffe1ff */
[----:B------:R-:W-:-:S07]  /*12840*/  SHF.R.S32.HI R9, RZ, 0x1f, R10 ;  /* 0x0000001fff097819 */ /* 0x000fce000001140a */
.L_x_2763:
[----:B------:R-:W-:Y:S01]  /*12850*/  ULDC UR6, c[0x0][0x2d0] ;  /* 0x0000b40000067ab9 */ /* 0x000fe20000000800 */
[----:B------:R-:W-:Y:S01]  /*12860*/  LEA R193, P1, R10, R193, 0x1 ;  /* 0x000000c10ac17211 */ /* 0x000fe200078208ff */
[----:B------:R-:W-:Y:S01]  /*12870*/  IMAD.SHL.U32 R132, R244, 0x2, RZ ;  /* 0x00000002f4847824 */ /* 0x000fe200078e00ff */
[----:B------:R-:W-:Y:S01]  /*12880*/  ISETP.GE.AND P0, PT, R196, UR6, PT ;  /* 0x00000006c4007c0c */ /* 0x000fe2000bf06270 */
[----:B------:R-:W-:Y:S01]  /*12890*/  ULDC.64 UR6, c[0x0][0x220] ;  /* 0x0000880000067ab9 */ /* 0x000fe20000000a00 */
[----:B------:R-:W-:Y:S01]  /*128a0*/  LEA.HI.X R192, R10, R192, R9, 0x1, P1 ;  /* 0x000000c00ac07211 */ /* 0x000fe200008f0c09 */
[----:B------:R-:W-:-:S10]  /*128b0*/  UISETP.GT.AND UP0, UPT, UR8, UR18, UPT ;  /* 0x000000120800728c */ /* 0x000fd4000bf04270 */
        /* <DEDUP_REMOVED lines=79> */
[----:B------:R-:W-:Y:S01]  /*12db0*/  @!P0 LEA R14, P1, R10, UR6, 0x1 ;  /* 0x000000060a0e8c11 */ /* 0x000fe2000f8208ff */
[----:B------:R-:W-:Y:S01]  /*12dc0*/  USHF.L.U32 UR6, UR8, 0x8, URZ ;  /* 0x0000000808067899 */ /* 0x000fe2000800063f */
[----:B------:R-:W-:-:S02]  /*12dd0*/  @!P0 LEA.HI.X R23, R8, UR7, R6, 0x1, P3 ;  /* 0x0000000708178c11 */ /* 0x000fc400098f0c06 */
[----:B------:R-:W-:Y:S02]  /*12de0*/  @!P0 LEA.HI.X R19, R16, UR7, R5, 0x1, P2 ;  /* 0x0000000710138c11 */ /* 0x000fe400090f0c05 */
[----:B------:R-:W-:Y:S01]  /*12df0*/  @!P0 LEA.HI.X R15, R10, UR7, R4, 0x1, P1 ;  /* 0x000000070a0f8c11 */ /* 0x000fe200088f0c04 */
        /* <DEDUP_REMOVED lines=17> */
[----:B------:R-:W-:Y:S04]  /*12f10*/  LDSM.16.M88.4 R188, [R214] ;  /* 0x00000000d6bc783b */ /* 0x000fe80000000200 */
[----:B------:R-:W-:Y:S04]  /*12f20*/  LDSM.16.M88.4 R136, [R210] ;  /* 0x00000000d288783b */ /* 0x000fe80000000200 */
[----:B------:R-:W-:Y:S04]  /*12f30*/  LDSM.16.M88.4 R140, [R211] ;  /* 0x00000000d38c783b */ /* 0x000fe80000000200 */
[----:B-1----:R-:W1:Y:S04]  /*12f40*/  LDSM.16.M88.4 R20, [R213+0x1000] ;  /* 0x00100000d514783b */ /* 0x002e680000000200 */
[----:B--2---:R-:W2:Y:S04]  /*12f50*/  LDSM.16.M88.4 R12, [R213+0x1400] ;  /* 0x00140000d50c783b */ /* 0x004ea80000000200 */
[----:B------:R-:W4:Y:S04]  /*12f60*/  LDSM.16.M88.4 R124, [R213+0x1c00] ;  /* 0x001c0000d57c783b */ /* 0x000f280000000200 */
        /* <DEDUP_REMOVED lines=8> */
[----:B------:R-:W3:Y:S04]  /*12ff0*/  LDSM.16.M88.4 R68, [R213+0x3800] ;  /* 0x00380000d544783b */ /* 0x000ee80000000200 */
[----:B------:R-:W3:Y:S01]  /*13000*/  LDSM.16.M88.4 R60, [R213+0x3c00] ;  /* 0x003c0000d53c783b */ /* 0x000ee20000000200 */
[C---:B-1----:R-:W-:Y:S03]  /*13010*/  HMMA.16816.F32.BF16 R24, R28.reuse, R20, RZ ;  /* 0x000000141c18723c */ /* 0x042fe600000418ff */
[----:B------:R-:W1:Y:S03]  /*13020*/  LDSM.16.M88.4 R52, [R213+0x4000] ;  /* 0x00400000d534783b */ /* 0x000e660000000200 */
[C---:B--2---:R-:W-:Y:S01]  /*13030*/  HMMA.16816.F32.BF16 R16, R28.reuse, R12, RZ ;  /* 0x0000000c1c10723c */ /* 0x044fe200000418ff */
[----:B------:R-:W2:Y:S04]  /*13040*/  LDSM.16.M88.4 R44, [R213+0x4400] ;  /* 0x00440000d52c783b */ /* 0x000ea80000000200 */
[----:B------:R-:W2:Y:S01]  /*13050*/  LDSM.16.M88.4 R36, [R213+0x4800] ;  /* 0x00480000d524783b */ /* 0x000ea20000000200 */
[----:B------:R-:W-:Y:S03]  /*13060*/  HMMA.16816.F32.BF16 R12, R28, R14, RZ ;  /* 0x0000000e1c0c723c */ /* 0x000fe600000418ff */
[----:B------:R-:W2:Y:S03]  /*13070*/  LDSM.16.M88.4 R148, [R213+0x4c00] ;  /* 0x004c0000d594783b */ /* 0x000ea60000000200 */
[C---:B------:R-:W-:Y:S01]  /*13080*/  HMMA.16816.F32.BF16 R8, R188.reuse, R136, R8 ;  /* 0x00000088bc08723c */ /* 0x040fe20000041808 */
[----:B------:R-:W2:Y:S04]  /*13090*/  LDSM.16.M88.4 R168, [R205] ;  /* 0x00000000cda8783b */ /* 0x000ea80000000200 */
[----:B------:R-:W-:Y:S01]  /*130a0*/  LDSM.16.M88.4 R164, [R204] ;  /* 0x00000000cca4783b */ /* 0x000fe20000000200 */
[C---:B------:R-:W-:Y:S03]  /*130b0*/  HMMA.16816.F32.BF16 R4, R188.reuse, R138, R4 ;  /* 0x0000008abc04723c */ /* 0x040fe60000041804 */
[----:B------:R-:W-:Y:S03]  /*130c0*/  LDSM.16.M88.4 R136, [R3] ;  /* 0x000000000388783b */ /* 0x000fe60000000200 */
[C---:B------:R-:W-:Y:S01]  /*130d0*/  HMMA.16816.F32.BF16 R16, R188.reuse, R140, R16 ;  /* 0x0000008cbc10723c */ /* 0x040fe20000041810 */
[----:B------:R-:W-:Y:S04]  /*130e0*/  LDSM.16.M88.4 R160, [R203] ;  /* 0x00000000cba0783b */ /* 0x000fe80000000200 */
[----:B------:R-:W-:Y:S01]  /*130f0*/  LDSM.16.M88.4 R156, [R202] ;  /* 0x00000000ca9c783b */ /* 0x000fe20000000200 */
[----:B------:R-:W-:Y:S03]  /*13100*/  HMMA.16816.F32.BF16 R12, R188, R142, R12 ;  /* 0x0000008ebc0c723c */ /* 0x000fe6000004180c */
[----:B------:R-:W2:Y:S03]  /*13110*/  LDSM.16.M88.4 R140, [R198] ;  /* 0x00000000c68c783b */ /* 0x000ea60000000200 */
[C---:B----4-:R-:W-:Y:S01]  /*13120*/  HMMA.16816.F32.BF16 R128, R28.reuse, R124, RZ ;  /* 0x0000007c1c80723c */ /* 0x050fe200000418ff */
[----:B------:R-:W-:Y:S04]  /*13130*/  LDSM.16.M88.4 R152, [R201] ;  /* 0x00000000c998783b */ /* 0x000fe80000000200 */
        /* <DEDUP_REMOVED lines=9> */
[----:B------:R-:W0:Y:S05]  /*131d0*/  LDGDEPBAR ;  /* 0x00000000000079af */ /* 0x000e2a0000000000 */
[C---:B---3--:R-:W-:Y:S06]  /*131e0*/  HMMA.16816.F32.BF16 R88, R28.reuse, R84, RZ ;  /* 0x000000541c58723c */ /* 0x048fec00000418ff */
[C---:B------:R-:W-:Y:S06]  /*131f0*/  HMMA.16816.F32.BF16 R80, R28.reuse, R76, RZ ;  /* 0x0000004c1c50723c */ /* 0x040fec00000418ff */
[C---:B------:R-:W-:Y:S06]  /*13200*/  HMMA.16816.F32.BF16 R72, R28.reuse, R68, RZ ;  /* 0x000000441c48723c */ /* 0x040fec00000418ff */
[C---:B------:R-:W-:Y:S06]  /*13210*/  HMMA.16816.F32.BF16 R64, R28.reuse, R60, RZ ;  /* 0x0000003c1c40723c */ /* 0x040fec00000418ff */
        /* <DEDUP_REMOVED lines=20> */
[C---:B------:R-:W-:Y:S06]  /*13360*/  HMMA.16816.F32.BF16 R92, R188.reuse, R170, R92 ;  /* 0x000000aabc5c723c */ /* 0x040fec000004185c */
[----:B------:R-:W-:Y:S01]  /*13370*/  HMMA.16816.F32.BF16 R36, R188, R142, R36 ;  /* 0x0000008ebc24723c */ /* 0x000fe20000041824 */
[----:B------:R-:W-:-:S05]  /*13380*/  IMAD.U32 R170, RZ, RZ, UR6 ;  /* 0x00000006ffaa7e24 */ /* 0x000fca000f8e00ff */
[C---:B------:R-:W-:Y:S01]  /*13390*/  HMMA.16816.F32.BF16 R28, R188.reuse, R138, R28 ;  /* 0x0000008abc1c723c */ /* 0x040fe2000004181c */
[----:B------:R-:W-:Y:S01]  /*133a0*/  LOP3.LUT R143, R132, 0x6, RZ, 0xc0, !PT ;  /* 0x00000006848f7812 */ /* 0x000fe200078ec0ff */
[----:B------:R-:W-:Y:S02]  /*133b0*/  IMAD.U32 R132, RZ, RZ, UR6 ;  /* 0x00000006ff847e24 */ /* 0x000fe4000f8e00ff */
[----:B------:R-:W-:Y:S01]  /*133c0*/  IMAD.U32 R142, RZ, RZ, UR6 ;  /* 0x00000006ff8e7e24 */ /* 0x000fe2000f8e00ff */
[--C-:B------:R-:W-:Y:S01]  /*133d0*/  LOP3.LUT R135, R135, 0xf9, R143.reuse, 0xfe, !PT ;  /* 0x000000f987877812 */ /* 0x100fe200078efe8f */
[C---:B------:R-:W-:Y:S01]  /*133e0*/  HMMA.16816.F32.BF16 R88, R188.reuse, R164, R88 ;  /* 0x000000a4bc58723c */ /* 0x040fe20000041858 */
[----:B------:R-:W-:Y:S01]  /*133f0*/  LOP3.LUT R132, R132, 0x71, R143, 0xfe, !PT ;  /* 0x0000007184847812 */ /* 0x000fe200078efe8f */
[----:B------:R-:W-:Y:S01]  /*13400*/  IMAD.U32 R138, RZ, RZ, UR6 ;  /* 0x00000006ff8a7e24 */ /* 0x000fe2000f8e00ff */
[C---:B------:R-:W-:Y:S02]  /*13410*/  ISETP.GE.AND P2, PT, R135.reuse, R2, PT ;  /* 0x000000028700720c */ /* 0x040fe40003f46270 */
[----:B------:R-:W-:Y:S01]  /*13420*/  ISETP.GE.AND P3, PT, R135, R0, PT ;  /* 0x000000008700720c */ /* 0x000fe20003f66270 */
[----:B------:R-:W-:Y:S01]  /*13430*/  HMMA.16816.F32.BF16 R32, R188, R136, R32 ;  /* 0x00000088bc20723c */ /* 0x000fe20000041820 */
[----:B------:R-:W-:-:S02]  /*13440*/  ISETP.GE.AND P1, PT, R132, R2, PT ;  /* 0x000000028400720c */ /* 0x000fc40003f26270 */
[----:B------:R-:W-:Y:S02]  /*13450*/  ISETP.GE.AND P6, PT, R132, R0, PT ;  /* 0x000000008400720c */ /* 0x000fe40003fc6270 */
[--C-:B------:R-:W-:Y:S01]  /*13460*/  LOP3.LUT R142, R142, 0x79, R143.reuse, 0xfe, !PT ;  /* 0x000000798e8e7812 */ /* 0x100fe200078efe8f */
[----:B-1----:R-:W-:Y:S01]  /*13470*/  HMMA.16816.F32.BF16 R56, R188, R148, R56 ;  /* 0x00000094bc38723c */ /* 0x002fe20000041838 */
[----:B------:R-:W-:Y:S02]  /*13480*/  I2FP.F32.S32 R136, R135 ;  /* 0x0000008700887245 */ /* 0x000fe40000201400 */
[----:B------:R-:W-:Y:S02]  /*13490*/  I2FP.F32.S32 R135, R132 ;  /* 0x0000008400877245 */ /* 0x000fe40000201400 */
[----:B------:R-:W-:Y:S01]  /*134a0*/  LOP3.LUT R138, R138, 0x89, R143, 0xfe, !PT ;  /* 0x000000898a8a7812 */ /* 0x000fe200078efe8f */
[----:B------:R-:W-:Y:S01]  /*134b0*/  FFMA.FTZ R132, R136, UR5, R29 ;  /* 0x0000000588847c23 */ /* 0x000fe2000801001d */
[----:B------:R-:W-:-:S02]  /*134c0*/  IMAD.U32 R148, RZ, RZ, UR6 ;  /* 0x00000006ff947e24 */ /* 0x000fc4000f8e00ff */
[----:B------:R-:W-:Y:S01]  /*134d0*/  FFMA.FTZ R29, R136, UR5, R31 ;  /* 0x00000005881d7c23 */ /* 0x000fe2000801001f */
[----:B------:R-:W-:Y:S01]  /*134e0*/  IMAD.U32 R136, RZ, RZ, UR6 ;  /* 0x00000006ff887e24 */ /* 0x000fe2000f8e00ff */
[C---:B------:R-:W-:Y:S01]  /*134f0*/  HMMA.16816.F32.BF16 R84, R188.reuse, R166, R84 ;  /* 0x000000a6bc54723c */ /* 0x040fe20000041854 */
[C---:B------:R-:W-:Y:S01]  /*13500*/  FFMA.FTZ R97, R135.reuse, UR5, R97 ;  /* 0x0000000587617c23 */ /* 0x040fe20008010061 */
[----:B------:R-:W-:Y:S01]  /*13510*/  LOP3.LUT R148, R148, 0x78, R143, 0xfe, !PT ;  /* 0x0000007894947812 */ /* 0x000fe200078efe8f */
[----:B------:R-:W-:Y:S01]  /*13520*/  FFMA.FTZ R99, R135, UR5, R99 ;  /* 0x0000000587637c23 */ /* 0x000fe20008010063 */
[----:B------:R-:W-:Y:S01]  /*13530*/  LOP3.LUT R136, R136, 0x80, R143, 0xfe, !PT ;  /* 0x0000008088887812 */ /* 0x000fe200078efe8f */
[----:B------:R-:W-:Y:S01]  /*13540*/  IMAD.U32 R135, RZ, RZ, UR6 ;  /* 0x00000006ff877e24 */ /* 0x000fe2000f8e00ff */
[C---:B------:R-:W-:Y:S01]  /*13550*/  ISETP.GE.AND P5, PT, R148.reuse, R2, PT ;  /* 0x000000029400720c */ /* 0x040fe20003fa6270 */
[----:B------:R-:W-:Y:S01]  /*13560*/  HMMA.16816.F32.BF16 R80, R188, R160, R80 ;  /* 0x000000a0bc50723c */ /* 0x000fe20000041850 */
[----:B------:R-:W-:-:S02]  /*13570*/  ISETP.GE.AND P4, PT, R148, R0, PT ;  /* 0x000000009400720c */ /* 0x000fc40003f86270 */
[----:B------:R-:W-:Y:S02]  /*13580*/  I2FP.F32.S32 R148, R148 ;  /* 0x0000009400947245 */ /* 0x000fe40000201400 */
[----:B------:R-:W-:Y:S01]  /*13590*/  FSEL R149, R99, -INF , !P6 ;  /* 0xff80000063957808 */ /* 0x000fe20007000000 */
[C---:B------:R-:W-:Y:S01]  /*135a0*/  HMMA.16816.F32.BF16 R76, R188.reuse, R162, R76 ;  /* 0x000000a2bc4c723c */ /* 0x040fe2000004184c */
[----:B------:R-:W-:Y:S01]  /*135b0*/  ISETP.GE.AND P6, PT, R136, R0, PT ;  /* 0x000000008800720c */ /* 0x000fe20003fc6270 */
[C---:B------:R-:W-:Y:S01]  /*135c0*/  FFMA.FTZ R31, R148.reuse, UR5, R92 ;  /* 0x00000005941f7c23 */ /* 0x040fe2000801005c */
[----:B------:R-:W-:Y:S01]  /*135d0*/  FFMA.FTZ R148, R148, UR5, R94 ;  /* 0x0000000594947c23 */ /* 0x000fe2000801005e */
[----:B------:R-:W-:Y:S01]  /*135e0*/  FSEL R94, R132, -INF , !P2 ;  /* 0xff800000845e7808 */ /* 0x000fe20005000000 */
[----:B------:R-:W-:Y:S01]  /*135f0*/  IMAD.U32 R99, RZ, RZ, UR6 ;  /* 0x00000006ff637e24 */ /* 0x000fe2000f8e00ff */
[----:B------:R-:W-:Y:S01]  /*13600*/  FSEL R92, R29, -INF , !P3 ;  /* 0xff8000001d5c7808 */ /* 0x000fe20005800000 */
[----:B------:R-:W-:Y:S01]  /*13610*/  HMMA.16816.F32.BF16 R40, R188, R140, R40 ;  /* 0x0000008cbc28723c */ /* 0x000fe20000041828 */
[----:B------:R-:W-:-:S02]  /*13620*/  ISETP.GE.AND P2, PT, R142, R2, PT ;  /* 0x000000028e00720c */ /* 0x000fc40003f46270 */
[----:B------:R-:W-:Y:S02]  /*13630*/  ISETP.GE.AND P3, PT, R142, R0, PT ;  /* 0x000000008e00720c */ /* 0x000fe40003f66270 */
[----:B------:R-:W-:Y:S01]  /*13640*/  I2FP.F32.S32 R142, R142 ;  /* 0x0000008e008e7245 */ /* 0x000fe20000201400 */
[C---:B------:R-:W-:Y:S01]  /*13650*/  HMMA.16816.F32.BF16 R72, R188.reuse, R156, R72 ;  /* 0x0000009cbc48723c */ /* 0x040fe20000041848 */
[----:B------:R-:W-:Y:S01]  /*13660*/  FSEL R29, R97, -INF , !P1 ;  /* 0xff800000611d7808 */ /* 0x000fe20004800000 */
[----:B------:R-:W-:Y:S01]  /*13670*/  IMAD.U32 R97, RZ, RZ, UR6 ;  /* 0x00000006ff617e24 */ /* 0x000fe2000f8e00ff */
[----:B------:R-:W-:Y:S01]  /*13680*/  ISETP.GE.AND P1, PT, R136, R2, PT ;  /* 0x000000028800720c */ /* 0x000fe20003f26270 */
[C---:B------:R-:W-:Y:S01]  /*13690*/  FFMA.FTZ R93, R142.reuse, UR5, R93 ;  /* 0x000000058e5d7c23 */ /* 0x040fe2000801005d */
[----:B------:R-:W-:Y:S01]  /*136a0*/  I2FP.F32.S32 R136, R136 ;  /* 0x0000008800887245 */ /* 0x000fe20000201400 */
[----:B------:R-:W-:Y:S01]  /*136b0*/  FFMA.FTZ R142, R142, UR5, R95 ;  /* 0x000000058e8e7c23 */ /* 0x000fe2000801005f */
[--C-:B------:R-:W-:Y:S01]  /*136c0*/  LOP3.LUT R135, R135, 0x81, R143.reuse, 0xfe, !PT ;  /* 0x0000008187877812 */ /* 0x100fe200078efe8f */
[C---:B------:R-:W-:Y:S01]  /*136d0*/  HMMA.16816.F32.BF16 R68, R188.reuse, R158, R68 ;  /* 0x0000009ebc44723c */ /* 0x040fe20000041844 */
[----:B------:R-:W-:Y:S01]  /*136e0*/  LOP3.LUT R97, R97, 0x88, R143, 0xfe, !PT ;  /* 0x0000008861617812 */ /* 0x000fe200078efe8f */
[C---:B------:R-:W-:Y:S01]  /*136f0*/  FFMA.FTZ R95, R136.reuse, UR5, R88 ;  /* 0x00000005885f7c23 */ /* 0x040fe20008010058 */
[----:B------:R-:W-:Y:S01]  /*13700*/  FSEL R88, R31, -INF , !P5 ;  /* 0xff8000001f587808 */ /* 0x000fe20006800000 */
[----:B------:R-:W-:Y:S01]  /*13710*/  FFMA.FTZ R90, R136, UR5, R90 ;  /* 0x00000005885a7c23 */ /* 0x000fe2000801005a */
[----:B------:R-:W-:Y:S01]  /*13720*/  FSEL R148, R148, -INF , !P4 ;  /* 0xff80000094947808 */ /* 0x000fe20006000000 */
[----:B------:R-:W-:Y:S01]  /*13730*/  HMMA.16816.F32.BF16 R64, R188, R152, R64 ;  /* 0x00000098bc40723c */ /* 0x000fe20000041840 */
[----:B------:R-:W-:-:S02]  /*13740*/  ISETP.GE.AND P5, PT, R135, R2, PT ;  /* 0x000000028700720c */ /* 0x000fc40003fa6270 */
[----:B------:R-:W-:Y:S02]  /*13750*/  ISETP.GE.AND P4, PT, R135, R0, PT ;  /* 0x000000008700720c */ /* 0x000fe40003f86270 */
[----:B------:R-:W-:Y:S01]  /*13760*/  I2FP.F32.S32 R135, R135 ;  /* 0x0000008700877245 */ /* 0x000fe20000201400 */
[C---:B------:R-:W-:Y:S01]  /*13770*/  HMMA.16816.F32.BF16 R60, R188.reuse, R154, R60 ;  /* 0x0000009abc3c723c */ /* 0x040fe2000004183c */
        /* <DEDUP_REMOVED lines=8> */
[----:B------:R-:W-:Y:S02]  /*13800*/  LOP3.LUT R99, R99, 0x90, R143, 0xfe, !PT ;  /* 0x0000009063637812 */ /* 0x000fe400078efe8f */
        /* <DEDUP_REMOVED lines=8> */
[----:B------:R-:W-:Y:S01]  /*13890*/  I2FP.F32.S32 R138, R138 ;  /* 0x0000008a008a7245 */ /* 0x000fe20000201400 */
[C---:B------:R-:W-:Y:S01]  /*138a0*/  HMMA.16816.F32.BF16 R20, R188.reuse, R146, R20 ;  /* 0x00000092bc14723c */ /* 0x040fe20000041814 */
[----:B------:R-:W-:Y:S01]  /*138b0*/  FSEL R84, R93, -INF , !P5 ;  /* 0xff8000005d547808 */ /* 0x000fe20006800000 */
[----:B------:R-:W1:Y:S01]  /*138c0*/  LDSM.16.M88.4 R144, [R199] ;  /* 0x00000000c790783b */ /* 0x000e620000000200 */
[----:B------:R-:W-:Y:S01]  /*138d0*/  FSEL R140, R91, -INF , !P4 ;  /* 0xff8000005b8c7808 */ /* 0x000fe20006000000 */
[C---:B------:R-:W-:Y:S01]  /*138e0*/  FFMA.FTZ R85, R138.reuse, UR5, R85 ;  /* 0x000000058a557c23 */ /* 0x040fe20008010055 */
[C---:B------:R-:W-:Y:S01]  /*138f0*/  ISETP.GE.AND P5, PT, R99.reuse, R2, PT ;  /* 0x000000026300720c */ /* 0x040fe20003fa6270 */
[----:B------:R-:W-:Y:S01]  /*13900*/  FFMA.FTZ R138, R138, UR5, R87 ;  /* 0x000000058a8a7c23 */ /* 0x000fe20008010057 */
[----:B------:R-:W-:Y:S01]  /*13910*/  ISETP.GE.AND P4, PT, R99, R0, PT ;  /* 0x000000006300720c */ /* 0x000fe20003f86270 */
[----:B------:R-:W-:Y:S01]  /*13920*/  HMMA.16816.F32.BF16 R52, R188, R150, R52 ;  /* 0x00000096bc34723c */ /* 0x000fe20000041834 */
[----:B------:R-:W-:Y:S01]  /*13930*/  I2FP.F32.S32 R99, R99 ;  /* 0x0000006300637245 */ /* 0x000fe20000201400 */
[----:B------:R-:W-:-:S04]  /*13940*/  DEPBAR.LE SB0, 0x0 ;  /* 0x000080000000791a */ /* 0x000fc80000000000 */
[--C-:B------:R-:W-:Y:S01]  /*13950*/  LOP3.LUT R97, R97, 0x91, R143.reuse, 0xfe, !PT ;  /* 0x0000009161617812 */ /* 0x100fe200078efe8f */
[C---:B------:R-:W-:Y:S01]  /*13960*/  FFMA.FTZ R137, R99.reuse, UR5, R82 ;  /* 0x0000000563897c23 */ /* 0x040fe20008010052 */
[----:B------:R-:W-:Y:S01]  /*13970*/  LOP3.LUT R90, R90, 0x98, R143, 0xfe, !PT ;  /* 0x000000985a5a7812 */ /* 0x000fe200078efe8f */
[----:B------:R-:W-:Y:S01]  /*13980*/  FFMA.FTZ R87, R99, UR5, R80 ;  /* 0x0000000563577c23 */ /* 0x000fe20008010050 */
[----:B------:R-:W-:Y:S01]  /*13990*/  FSEL R82, R89, -INF , !P2 ;  /* 0xff80000059527808 */ /* 0x000fe20005000000 */
[----:B------:R-:W-:Y:S01]  /*139a0*/  IMAD.U32 R89, RZ, RZ, UR6 ;  /* 0x00000006ff597e24 */ /* 0x000fe2000f8e00ff */
[----:B------:R-:W-:Y:S01]  /*139b0*/  FSEL R139, R139, -INF , !P3 ;  /* 0xff8000008b8b7808 */ /* 0x000fe20005800000 */
[----:B------:R-:W-:Y:S01]  /*139c0*/  HMMA.16816.F32.BF16 R128, R188, R184, R128 ;  /* 0x000000b8bc80723c */ /* 0x000fe20000041880 */
[C---:B------:R-:W-:Y:S01]  /*139d0*/  ISETP.GE.AND P2, PT, R97.reuse, R2, PT ;  /* 0x000000026100720c */ /* 0x040fe20003f46270 */
[----:B------:R-:W-:Y:S01]  /*139e0*/  IMAD.U32 R99, RZ, RZ, UR6 ;  /* 0x00000006ff637e24 */ /* 0x000fe2000f8e00ff */
[----:B------:R-:W-:-:S02]  /*139f0*/  ISETP.GE.AND P3, PT, R97, R0, PT ;  /* 0x000000006100720c */ /* 0x000fc40003f66270 */
[----:B------:R-:W-:Y:S01]  /*13a00*/  I2FP.F32.S32 R97, R97 ;  /* 0x0000006100617245 */ /* 0x000fe20000201400 */
[C---:B------:R-:W-:Y:S01]  /*13a10*/  HMMA.16816.F32.BF16 R120, R188.reuse, R180, R120 ;  /* 0x000000b4bc78723c */ /* 0x040fe20000041878 */
[----:B------:R-:W-:Y:S02]  /*13a20*/  FSEL R80, R85, -INF , !P1 ;  /* 0xff80000055507808 */ /* 0x000fe40004800000 */
[----:B------:R-:W-:Y:S01]  /*13a30*/  FSEL R138, R138, -INF , !P6 ;  /* 0xff8000008a8a7808 */ /* 0x000fe20007000000 */
[C---:B------:R-:W-:Y:S01]  /*13a40*/  FFMA.FTZ R85, R97.reuse, UR5, R81 ;  /* 0x0000000561557c23 */ /* 0x040fe20008010051 */
[----:B------:R-:W-:Y:S01]  /*13a50*/  I2FP.F32.S32 R135, R90 ;  /* 0x0000005a00877245 */ /* 0x000fe20000201400 */
[----:B------:R-:W-:Y:S01]  /*13a60*/  FFMA.FTZ R83, R97, UR5, R83 ;  /* 0x0000000561537c23 */ /* 0x000fe20008010053 */
[C---:B------:R-:W-:Y:S01]  /*13a70*/  ISETP.GE.AND P1, PT, R90.reuse, R2, PT ;  /* 0x000000025a00720c */ /* 0x040fe20003f26270 */
[----:B------:R-:W-:Y:S01]  /*13a80*/  HMMA.16816.F32.BF16 R124, R188, R186, R124 ;  /* 0x000000babc7c723c */ /* 0x000fe2000004187c */
[----:B------:R-:W-:Y:S01]  /*13a90*/  ISETP.GE.AND P6, PT, R90, R0, PT ;  /* 0x000000005a00720c */ /* 0x000fe20003fc6270 */
[----:B------:R-:W-:-:S02]  /*13aa0*/  IMAD.U32 R90, RZ, RZ, UR6 ;  /* 0x00000006ff5a7e24 */ /* 0x000fc4000f8e00ff */
[----:B------:R-:W-:Y:S01]  /*13ab0*/  FFMA.FTZ R81, R135, UR5, R76 ;  /* 0x0000000587517c23 */ /* 0x000fe2000801004c */
[--C-:B------:R-:W-:Y:S01]  /*13ac0*/  LOP3.LUT R76, R89, 0x99, R143.reuse, 0xfe, !PT ;  /* 0x00000099594c7812 */ /* 0x100fe200078efe8f */
[----:B------:R-:W-:Y:S01]  /*13ad0*/  FFMA.FTZ R135, R135, UR5, R78 ;  /* 0x0000000587877c23 */ /* 0x000fe2000801004e */
[----:B------:R-:W-:Y:S01]  /*13ae0*/  FSEL R78, R87, -INF , !P5 ;  /* 0xff800000574e7808 */ /* 0x000fe20006800000 */
[C---:B-1----:R-:W-:Y:S01]  /*13af0*/  HMMA.16816.F32.BF16 R48, R188.reuse, R144, R48 ;  /* 0x00000090bc30723c */ /* 0x042fe20000041830 */
[----:B------:R-:W-:Y:S01]  /*13b00*/  LOP3.LUT R90, R90, 0xa0, R143, 0xfe, !PT ;  /* 0x000000a05a5a7812 */ /* 0x000fe200078efe8f */
[----:B------:R-:W-:Y:S01]  /*13b10*/  IMAD.U32 R97, RZ, RZ, UR6 ;  /* 0x00000006ff617e24 */ /* 0x000fe2000f8e00ff */
[----:B------:R-:W-:Y:S02]  /*13b20*/  I2FP.F32.S32 R87, R76 ;  /* 0x0000004c00577245 */ /* 0x000fe40000201400 */
[----:B------:R-:W-:Y:S01]  /*13b30*/  FSEL R136, R83, -INF , !P3 ;  /* 0xff80000053887808 */ /* 0x000fe20005800000 */
[C---:B------:R-:W-:Y:S01]  /*13b40*/  HMMA.16816.F32.BF16 R44, R188.reuse, R146, R44 ;  /* 0x00000092bc2c723c */ /* 0x040fe2000004182c */
[----:B------:R-:W-:Y:S01]  /*13b50*/  I2FP.F32.S32 R83, R90 ;  /* 0x0000005a00537245 */ /* 0x000fe20000201400 */
[----:B------:R-:W-:Y:S01]  /*13b60*/  FFMA.FTZ R77, R87, UR5, R77 ;  /* 0x00000005574d7c23 */ /* 0x000fe2000801004d */
[----:B------:R-:W-:Y:S01]  /*13b70*/  FSEL R137, R137, -INF , !P4 ;  /* 0xff80000089897808 */ /* 0x000fe20006000000 */
[----:B------:R-:W-:Y:S01]  /*13b80*/  FFMA.FTZ R79, R87, UR5, R79 ;  /* 0x00000005574f7c23 */ /* 0x000fe2000801004f */
[C---:B------:R-:W-:Y:S01]  /*13b90*/  ISETP.GE.AND P5, PT, R76.reuse, R2, PT ;  /* 0x000000024c00720c */ /* 0x040fe20003fa6270 */
[----:B------:R-:W-:Y:S01]  /*13ba0*/  IMAD.U32 R87, RZ, RZ, UR6 ;  /* 0x00000006ff577e24 */ /* 0x000fe2000f8e00ff */
[----:B------:R-:W-:Y:S01]  /*13bb0*/  ISETP.GE.AND P4, PT, R76, R0, PT ;  /* 0x000000004c00720c */ /* 0x000fe20003f86270 */
[C---:B------:R-:W-:Y:S01]  /*13bc0*/  HMMA.16816.F32.BF16 R116, R188.reuse, R182, R116 ;  /* 0x000000b6bc74723c */ /* 0x040fe20000041874 */
[----:B------:R-:W-:Y:S01]  /*13bd0*/  FSEL R76, R85, -INF , !P2 ;  /* 0xff800000554c7808 */ /* 0x000fe20005000000 */
[----:B------:R-:W-:Y:S01]  /*13be0*/  FFMA.FTZ R85, R83, UR5, R72 ;  /* 0x0000000553557c23 */ /* 0x000fe20008010048 */
[----:B------:R-:W-:Y:S01]  /*13bf0*/  LOP3.LUT R89, R89, 0xa1, R143, 0xfe, !PT ;  /* 0x000000a159597812 */ /* 0x000fe200078efe8f */
[----:B------:R-:W-:Y:S01]  /*13c00*/  FFMA.FTZ R83, R83, UR5, R74 ;  /* 0x0000000553537c23 */ /* 0x000fe2000801004a */
[----:B------:R-:W-:Y:S01]  /*13c10*/  FSEL R74, R81, -INF , !P1 ;  /* 0xff800000514a7808 */ /* 0x000fe20004800000 */
[----:B------:R-:W-:Y:S01]  /*13c20*/  HMMA.16816.F32.BF16 R108, R188, R178, R108 ;  /* 0x000000b2bc6c723c */ /* 0x000fe2000004186c */
[----:B------:R-:W-:-:S02]  /*13c30*/  I2FP.F32.S32 R81, R89 ;  /* 0x0000005900517245 */ /* 0x000fc40000201400 */
[----:B------:R-:W-:Y:S02]  /*13c40*/  LOP3.LUT R87, R87, 0xa8, R143, 0xfe, !PT ;  /* 0x000000a857577812 */ /* 0x000fe400078efe8f */
[----:B------:R-:W-:Y:S01]  /*13c50*/  FSEL R72, R77, -INF , !P5 ;  /* 0xff8000004d487808 */ /* 0x000fe20006800000 */
[C---:B------:R-:W-:Y:S01]  /*13c60*/  FFMA.FTZ R73, R81.reuse, UR5, R73 ;  /* 0x0000000551497c23 */ /* 0x040fe20008010049 */
[----:B------:R-:W-:Y:S01]  /*13c70*/  I2FP.F32.S32 R77, R87 ;  /* 0x00000057004d7245 */ /* 0x000fe20000201400 */
[----:B------:R-:W-:Y:S01]  /*13c80*/  FFMA.FTZ R81, R81, UR5, R75 ;  /* 0x0000000551517c23 */ /* 0x000fe2000801004b */
[----:B------:R-:W-:Y:S01]  /*13c90*/  IMAD.U32 R75, RZ, RZ, UR6 ;  /* 0x00000006ff4b7e24 */ /* 0x000fe2000f8e00ff */
[----:B------:R-:W-:Y:S01]  /*13ca0*/  FSEL R135, R135, -INF , !P6 ;  /* 0xff80000087877808 */ /* 0x000fe20007000000 */
[C---:B------:R-:W-:Y:S01]  /*13cb0*/  HMMA.16816.F32.BF16 R112, R188.reuse, R176, R112 ;  /* 0x000000b0bc70723c */ /* 0x040fe20000041870 */
[C---:B------:R-:W-:Y:S02]  /*13cc0*/  ISETP.GE.AND P1, PT, R89.reuse, R2, PT ;  /* 0x000000025900720c */ /* 0x040fe40003f26270 */
[-C--:B------:R-:W-:Y:S01]  /*13cd0*/  ISETP.GE.AND P6, PT, R89, R0.reuse, PT ;  /* 0x000000005900720c */ /* 0x080fe20003fc6270 */
[----:B------:R-:W-:Y:S01]  /*13ce0*/  IMAD.U32 R89, RZ, RZ, UR6 ;  /* 0x00000006ff597e24 */ /* 0x000fe2000f8e00ff */
[----:B------:R-:W-:Y:S01]  /*13cf0*/  FSEL R132, R79, -INF , !P4 ;  /* 0xff8000004f847808 */ /* 0x000fe20006000000 */
[C---:B------:R-:W-:Y:S01]  /*13d00*/  FFMA.FTZ R79, R77.reuse, UR5, R68 ;  /* 0x000000054d4f7c23 */ /* 0x040fe20008010044 */
[C---:B------:R-:W-:Y:S01]  /*13d10*/  ISETP.GE.AND P3, PT, R90.reuse, R0, PT ;  /* 0x000000005a00720c */ /* 0x040fe20003f66270 */
[----:B------:R-:W-:Y:S01]  /*13d20*/  FFMA.FTZ R77, R77, UR5, R70 ;  /* 0x000000054d4d7c23 */ /* 0x000fe20008010046 */
[----:B------:R-:W-:Y:S01]  /*13d30*/  LOP3.LUT R68, R75, 0xa9, R143, 0xfe, !PT ;  /* 0x000000a94b447812 */ /* 0x000fe200078efe8f */
[----:B------:R-:W-:Y:S01]  /*13d40*/  HMMA.16816.F32.BF16 R104, R188, R172, R104 ;  /* 0x000000acbc68723c */ /* 0x000fe20000041868 */
[----:B------:R-:W-:Y:S01]  /*13d50*/  ISETP.GE.AND P2, PT, R90, R2, PT ;  /* 0x000000025a00720c */ /* 0x000fe20003f46270 */
[----:B------:R-:W-:Y:S01]  /*13d60*/  IMAD.U32 R90, RZ, RZ, UR6 ;  /* 0x00000006ff5a7e24 */ /* 0x000fe2000f8e00ff */
[----:B------:R-:W-:-:S02]  /*13d70*/  FSEL R70, R83, -INF , !P3 ;  /* 0xff80000053467808 */ /* 0x000fc40005800000 */
[----:B------:R-:W-:Y:S01]  /*13d80*/  LOP3.LUT R89, R89, 0xb0, R143, 0xfe, !PT ;  /* 0x000000b059597812 */ /* 0x000fe200078efe8f */
[----:B------:R-:W-:Y:S01]  /*13d90*/  HMMA.16816.F32.BF16 R100, R188, R174, R100 ;  /* 0x000000aebc64723c */ /* 0x000fe20000041864 */
[----:B------:R-:W-:Y:S02]  /*13da0*/  I2FP.F32.S32 R83, R68 ;  /* 0x0000004400537245 */ /* 0x000fe40000201400 */
[----:B------:R-:W-:Y:S02]  /*13db0*/  FSEL R75, R85, -INF , !P2 ;  /* 0xff800000554b7808 */ /* 0x000fe40005000000 */
[C---:B------:R-:W-:Y:S01]  /*13dc0*/  ISETP.GE.AND P2, PT, R68.reuse, R2, PT ;  /* 0x000000024400720c */ /* 0x040fe20003f46270 */
[----:B------:R-:W-:Y:S01]  /*13dd0*/  FFMA.FTZ R69, R83, UR5, R69 ;  /* 0x0000000553457c23 */ /* 0x000fe20008010045 */
[----:B------:R-:W-:Y:S02]  /*13de0*/  ISETP.GE.AND P3, PT, R68, R0, PT ;  /* 0x000000004400720c */ /* 0x000fe40003f66270 */
[----:B------:R-:W-:-:S02]  /*13df0*/  ISETP.GE.AND P5, PT, R87, R2, PT ;  /* 0x000000025700720c */ /* 0x000fc40003fa6270 */
[----:B------:R-:W-:Y:S01]  /*13e00*/  ISETP.GE.AND P4, PT, R87, R0, PT ;  /* 0x000000005700720c */ /* 0x000fe20003f86270 */
[----:B------:R-:W-:Y:S01]  /*13e10*/  IMAD.U32 R87, RZ, RZ, UR6 ;  /* 0x00000006ff577e24 */ /* 0x000fe2000f8e00ff */
[----:B------:R-:W-:Y:S02]  /*13e20*/  FSEL R73, R73, -INF , !P1 ;  /* 0xff80000049497808 */ /* 0x000fe40004800000 */
[----:B------:R-:W-:Y:S01]  /*13e30*/  FSEL R68, R81, -INF , !P6 ;  /* 0xff80000051447808 */ /* 0x000fe20007000000 */
[----:B------:R-:W-:Y:S01]  /*13e40*/  FFMA.FTZ R81, R83, UR5, R71 ;  /* 0x0000000553517c23 */ /* 0x000fe20008010047 */
[C---:B------:R-:W-:Y:S01]  /*13e50*/  ISETP.GE.AND P1, PT, R89.reuse, R2, PT ;  /* 0x000000025900720c */ /* 0x040fe20003f26270 */
[----:B------:R-:W-:Y:S01]  /*13e60*/  IMAD.U32 R71, RZ, RZ, UR6 ;  /* 0x00000006ff477e24 */ /* 0x000fe2000f8e00ff */
[----:B------:R-:W-:Y:S02]  /*13e70*/  ISETP.GE.AND P6, PT, R89, R0, PT ;  /* 0x000000005900720c */ /* 0x000fe40003fc6270 */
[----:B------:R-:W-:-:S02]  /*13e80*/  I2FP.F32.S32 R89, R89 ;  /* 0x0000005900597245 */ /* 0x000fc40000201400 */
[--C-:B------:R-:W-:Y:S02]  /*13e90*/  LOP3.LUT R87, R87, 0xb1, R143.reuse, 0xfe, !PT ;  /* 0x000000b157577812 */ /* 0x100fe400078efe8f */
[----:B------:R-:W-:Y:S01]  /*13ea0*/  FSEL R69, R69, -INF , !P2 ;  /* 0xff80000045457808 */ /* 0x000fe20005000000 */
[C---:B------:R-:W-:Y:S01]  /*13eb0*/  FFMA.FTZ R85, R89.reuse, UR5, R64 ;  /* 0x0000000559557c23 */ /* 0x040fe20008010040 */
[----:B------:R-:W-:Y:S01]  /*13ec0*/  FFMA.FTZ R83, R89, UR5, R66 ;  /* 0x0000000559537c23 */ /* 0x000fe20008010042 */
[----:B------:R-:W-:Y:S02]  /*13ed0*/  LOP3.LUT R89, R71, 0xb8, R143, 0xfe, !PT ;  /* 0x000000b847597812 */ /* 0x000fe400078efe8f */
[----:B------:R-:W-:Y:S02]  /*13ee0*/  FSEL R71, R79, -INF , !P5 ;  /* 0xff8000004f477808 */ /* 0x000fe40006800000 */
[----:B------:R-:W-:Y:S02]  /*13ef0*/  FSEL R66, R77, -INF , !P4 ;  /* 0xff8000004d427808 */ /* 0x000fe40006000000 */
[----:B------:R-:W-:-:S02]  /*13f00*/  ISETP.GE.AND P5, PT, R87, R2, PT ;  /* 0x000000025700720c */ /* 0x000fc40003fa6270 */
[----:B------:R-:W-:Y:S02]  /*13f10*/  ISETP.GE.AND P4, PT, R87, R0, PT ;  /* 0x000000005700720c */ /* 0x000fe40003f86270 */
[----:B------:R-:W-:Y:S02]  /*13f20*/  I2FP.F32.S32 R87, R87 ;  /* 0x0000005700577245 */ /* 0x000fe40000201400 */
[----:B------:R-:W-:Y:S02]  /*13f30*/  FSEL R64, R81, -INF , !P3 ;  /* 0xff80000051407808 */ /* 0x000fe40005800000 */
[----:B------:R-:W-:Y:S01]  /*13f40*/  I2FP.F32.S32 R77, R89 ;  /* 0x00000059004d7245 */ /* 0x000fe20000201400 */
[----:B------:R-:W-:Y:S01]  /*13f50*/  FFMA.FTZ R81, R87, UR5, R67 ;  /* 0x0000000557517c23 */ /* 0x000fe20008010043 */
[----:B------:R-:W-:Y:S01]  /*13f60*/  IMAD.U32 R67, RZ, RZ, UR6 ;  /* 0x00000006ff437e24 */ /* 0x000fe2000f8e00ff */
[----:B------:R-:W-:Y:S01]  /*13f70*/  ISETP.GE.AND P2, PT, R89, R2, PT ;  /* 0x000000025900720c */ /* 0x000fe20003f46270 */
[----:B------:R-:W-:Y:S01]  /*13f80*/  FFMA.FTZ R65, R87, UR5, R65 ;  /* 0x0000000557417c23 */ /* 0x000fe20008010041 */
[----:B------:R-:W-:Y:S01]  /*13f90*/  FFMA.FTZ R79, R77, UR5, R60 ;  /* 0x000000054d4f7c23 */ /* 0x000fe2000801003c */
[----:B------:R-:W-:Y:S01]  /*13fa0*/  ISETP.GE.AND P3, PT, R89, R0, PT ;  /* 0x000000005900720c */ /* 0x000fe20003f66270 */
[----:B------:R-:W-:Y:S01]  /*13fb0*/  IMAD.U32 R89, RZ, RZ, UR6 ;  /* 0x00000006ff597e24 */ /* 0x000fe2000f8e00ff */
[----:B------:R-:W-:Y:S01]  /*13fc0*/  LOP3.LUT R60, R67, 0xb9, R143, 0xfe, !PT ;  /* 0x000000b9433c7812 */ /* 0x000fe200078efe8f */
[----:B------:R-:W-:Y:S01]  /*13fd0*/  IMAD.U32 R87, RZ, RZ, UR6 ;  /* 0x00000006ff577e24 */ /* 0x000fe2000f8e00ff */
[----:B------:R-:W-:Y:S01]  /*13fe0*/  FSEL R67, R85, -INF , !P1 ;  /* 0xff80000055437808 */ /* 0x000fe20004800000 */
[----:B------:R-:W-:Y:S01]  /*13ff0*/  FFMA.FTZ R77, R77, UR5, R62 ;  /* 0x000000054d4d7c23 */ /* 0x000fe2000801003e */
[----:B------:R-:W-:-:S02]  /*14000*/  I2FP.F32.S32 R85, R60 ;  /* 0x0000003c00557245 */ /* 0x000fc40000201400 */
[----:B------:R-:W-:Y:S02]  /*14010*/  LOP3.LUT R89, R89, 0xc0, R143, 0xfe, !PT ;  /* 0x000000c059597812 */ /* 0x000fe400078efe8f */
[----:B------:R-:W-:Y:S01]  /*14020*/  FSEL R62, R83, -INF , !P6 ;  /* 0xff800000533e7808 */ /* 0x000fe20007000000 */
[C---:B------:R-:W-:Y:S01]  /*14030*/  FFMA.FTZ R61, R85.reuse, UR5, R61 ;  /* 0x00000005553d7c23 */ /* 0x040fe2000801003d */
[----:B------:R-:W-:Y:S01]  /*14040*/  FFMA.FTZ R85, R85, UR5, R63 ;  /* 0x0000000555557c23 */ /* 0x000fe2000801003f */
[----:B------:R-:W-:Y:S01]  /*14050*/  IMAD.U32 R63, RZ, RZ, UR6 ;  /* 0x00000006ff3f7e24 */ /* 0x000fe2000f8e00ff */
[C---:B------:R-:W-:Y:S02]  /*14060*/  ISETP.GE.AND P1, PT, R60.reuse, R2, PT ;  /* 0x000000023c00720c */ /* 0x040fe40003f26270 */
[----:B------:R-:W-:Y:S02]  /*14070*/  ISETP.GE.AND P6, PT, R60, R0, PT ;  /* 0x000000003c00720c */ /* 0x000fe40003fc6270 */
[----:B------:R-:W-:-:S02]  /*14080*/  FSEL R65, R65, -INF , !P5 ;  /* 0xff80000041417808 */ /* 0x000fc40006800000 */
[----:B------:R-:W-:Y:S02]  /*14090*/  FSEL R60, R81, -INF , !P4 ;  /* 0xff800000513c7808 */ /* 0x000fe40006000000 */
[--C-:B------:R-:W-:Y:S02]  /*140a0*/  LOP3.LUT R87, R87, 0xc1, R143.reuse, 0xfe, !PT ;  /* 0x000000c157577812 */ /* 0x100fe400078efe8f */
[C---:B------:R-:W-:Y:S02]  /*140b0*/  ISETP.GE.AND P5, PT, R89.reuse, R2, PT ;  /* 0x000000025900720c */ /* 0x040fe40003fa6270 */
[----:B------:R-:W-:Y:S02]  /*140c0*/  ISETP.GE.AND P4, PT, R89, R0, PT ;  /* 0x000000005900720c */ /* 0x000fe40003f86270 */
[----:B------:R-:W-:Y:S02]  /*140d0*/  I2FP.F32.S32 R81, R89 ;  /* 0x0000005900517245 */ /* 0x000fe40000201400 */
[----:B------:R-:W-:-:S02]  /*140e0*/  LOP3.LUT R89, R63, 0xc8, R143, 0xfe, !PT ;  /* 0x000000c83f597812 */ /* 0x000fc400078efe8f */
[----:B------:R-:W-:Y:S01]  /*140f0*/  FSEL R63, R79, -INF , !P2 ;  /* 0xff8000004f3f7808 */ /* 0x000fe20005000000 */
[C---:B------:R-:W-:Y:S01]  /*14100*/  FFMA.FTZ R83, R81.reuse, UR5, R56 ;  /* 0x0000000551537c23 */ /* 0x040fe20008010038 */
[----:B------:R-:W-:Y:S01]  /*14110*/  I2FP.F32.S32 R79, R87 ;  /* 0x00000057004f7245 */ /* 0x000fe20000201400 */
[----:B------:R-:W-:Y:S01]  /*14120*/  FFMA.FTZ R81, R81, UR5, R58 ;  /* 0x0000000551517c23 */ /* 0x000fe2000801003a */
[----:B------:R-:W-:Y:S02]  /*14130*/  FSEL R58, R77, -INF , !P3 ;  /* 0xff8000004d3a7808 */ /* 0x000fe40005800000 */
[----:B------:R-:W-:Y:S01]  /*14140*/  I2FP.F32.S32 R77, R89 ;  /* 0x00000059004d7245 */ /* 0x000fe20000201400 */
[C---:B------:R-:W-:Y:S01]  /*14150*/  FFMA.FTZ R57, R79.reuse, UR5, R57 ;  /* 0x000000054f397c23 */ /* 0x040fe20008010039 */
[----:B------:R-:W-:Y:S01]  /*14160*/  FFMA.FTZ R79, R79, UR5, R59 ;  /* 0x000000054f4f7c23 */ /* 0x000fe2000801003b */
[----:B------:R-:W-:Y:S01]  /*14170*/  IMAD.U32 R59, RZ, RZ, UR6 ;  /* 0x00000006ff3b7e24 */ /* 0x000fe2000f8e00ff */
[----:B------:R-:W-:Y:S01]  /*14180*/  ISETP.GE.AND P2, PT, R87, R2, PT ;  /* 0x000000025700720c */ /* 0x000fe20003f46270 */
[----:B------:R-:W-:Y:S01]  /*14190*/  FFMA.FTZ R146, R77, UR5, R52 ;  /* 0x000000054d927c23 */ /* 0x000fe20008010034 */
[----:B------:R-:W-:Y:S01]  /*141a0*/  ISETP.GE.AND P3, PT, R87, R0, PT ;  /* 0x000000005700720c */ /* 0x000fe20003f66270 */
[----:B------:R-:W-:Y:S01]  /*141b0*/  IMAD.U32 R87, RZ, RZ, UR6 ;  /* 0x00000006ff577e24 */ /* 0x000fe2000f8e00ff */
[----:B------:R-:W-:Y:S01]  /*141c0*/  LOP3.LUT R52, R59, 0xc9, R143, 0xfe, !PT ;  /* 0x000000c93b347812 */ /* 0x000fe200078efe8f */
[----:B------:R-:W-:Y:S01]  /*141d0*/  FFMA.FTZ R77, R77, UR5, R54 ;  /* 0x000000054d4d7c23 */ /* 0x000fe20008010036 */
[----:B------:R-:W-:-:S02]  /*141e0*/  FSEL R59, R83, -INF , !P5 ;  /* 0xff800000533b7808 */ /* 0x000fc40006800000 */
[----:B------:R-:W-:Y:S02]  /*141f0*/  I2FP.F32.S32 R83, R52 ;  /* 0x0000003400537245 */ /* 0x000fe40000201400 */
[----:B------:R-:W-:Y:S02]  /*14200*/  FSEL R54, R81, -INF , !P4 ;  /* 0xff80000051367808 */ /* 0x000fe40006000000 */
[----:B------:R-:W-:Y:S01]  /*14210*/  LOP3.LUT R87, R87, 0xd0, R143, 0xfe, !PT ;  /* 0x000000d057577812 */ /* 0x000fe200078efe8f */
[----:B------:R-:W-:Y:S01]  /*14220*/  FFMA.FTZ R81, R83, UR5, R53 ;  /* 0x0000000553517c23 */ /* 0x000fe20008010035 */
[C---:B------:R-:W-:Y:S02]  /*14230*/  ISETP.GE.AND P5, PT, R52.reuse, R2, PT ;  /* 0x000000023400720c */ /* 0x040fe40003fa6270 */
[----:B------:R-:W-:Y:S02]  /*14240*/  ISETP.GE.AND P4, PT, R52, R0, PT ;  /* 0x000000003400720c */ /* 0x000fe40003f86270 */
[----:B------:R-:W-:Y:S01]  /*14250*/  FSEL R52, R79, -INF , !P3 ;  /* 0xff8000004f347808 */ /* 0x000fe20005800000 */
[----:B------:R-:W-:Y:S01]  /*14260*/  FFMA.FTZ R79, R83, UR5, R55 ;  /* 0x00000005534f7c23 */ /* 0x000fe20008010037 */
[----:B------:R-:W-:Y:S01]  /*14270*/  FSEL R56, R85, -INF , !P6 ;  /* 0xff80000055387808 */ /* 0x000fe20007000000 */
[----:B------:R-:W-:Y:S01]  /*14280*/  IMAD.U32 R55, RZ, RZ, UR6 ;  /* 0x00000006ff377e24 */ /* 0x000fe2000f8e00ff */
[----:B------:R-:W-:Y:S01]  /*14290*/  FSEL R57, R57, -INF , !P2 ;  /* 0xff80000039397808 */ /* 0x000fe20005000000 */
[----:B------:R-:W-:Y:S01]  /*142a0*/  IMAD.U32 R85, RZ, RZ, UR6 ;  /* 0x00000006ff557e24 */ /* 0x000fe2000f8e00ff */
[----:B------:R-:W-:-:S02]  /*142b0*/  ISETP.GE.AND P2, PT, R87, R2, PT ;  /* 0x000000025700720c */ /* 0x000fc40003f46270 */
[----:B------:R-:W-:Y:S02]  /*142c0*/  ISETP.GE.AND P3, PT, R87, R0, PT ;  /* 0x000000005700720c */ /* 0x000fe40003f66270 */
[----:B------:R-:W-:Y:S02]  /*142d0*/  I2FP.F32.S32 R87, R87 ;  /* 0x0000005700577245 */ /* 0x000fe40000201400 */
[----:B------:R-:W-:Y:S02]  /*142e0*/  FSEL R61, R61, -INF , !P1 ;  /* 0xff8000003d3d7808 */ /* 0x000fe40004800000 */
[----:B------:R-:W-:Y:S01]  /*142f0*/  ISETP.GE.AND P1, PT, R89, R2, PT ;  /* 0x000000025900720c */ /* 0x000fe20003f26270 */
[----:B------:R-:W-:Y:S01]  /*14300*/  FFMA.FTZ R155, R87, UR5, R48 ;  /* 0x00000005579b7c23 */ /* 0x000fe20008010030 */
[----:B------:R-:W-:Y:S01]  /*14310*/  ISETP.GE.AND P6, PT, R89, R0, PT ;  /* 0x000000005900720c */ /* 0x000fe20003fc6270 */
[----:B------:R-:W-:Y:S01]  /*14320*/  FFMA.FTZ R53, R87, UR5, R50 ;  /* 0x0000000557357c23 */ /* 0x000fe20008010032 */
[--C-:B------:R-:W-:Y:S01]  /*14330*/  LOP3.LUT R83, R55, 0xd8, R143.reuse, 0xfe, !PT ;  /* 0x000000d837537812 */ /* 0x100fe200078efe8f */
[----:B------:R-:W-:Y:S01]  /*14340*/  IMAD.U32 R89, RZ, RZ, UR6 ;  /* 0x00000006ff597e24 */ /* 0x000fe2000f8e00ff */
[----:B------:R-:W-:-:S02]  /*14350*/  LOP3.LUT R85, R85, 0xd1, R143, 0xfe, !PT ;  /* 0x000000d155557812 */ /* 0x000fc400078efe8f */
[----:B------:R-:W-:Y:S02]  /*14360*/  FSEL R55, R81, -INF , !P5 ;  /* 0xff80000051377808 */ /* 0x000fe40006800000 */
[----:B------:R-:W-:Y:S01]  /*14370*/  FSEL R48, R79, -INF , !P4 ;  /* 0xff8000004f307808 */ /* 0x000fe20006000000 */
[----:B------:R-:W-:Y:S01]  /*14380*/  IMAD.U32 R79, RZ, RZ, UR6 ;  /* 0x00000006ff4f7e24 */ /* 0x000fe2000f8e00ff */
[----:B------:R-:W-:Y:S02]  /*14390*/  FSEL R146, R146, -INF , !P1 ;  /* 0xff80000092927808 */ /* 0x000fe40004800000 */
[----:B------:R-:W-:Y:S01]  /*143a0*/  FSEL R50, R77, -INF , !P6 ;  /* 0xff8000004d327808 */ /* 0x000fe20007000000 */
[----:B------:R-:W-:Y:S01]  /*143b0*/  IMAD.U32 R77, RZ, RZ, UR6 ;  /* 0x00000006ff4d7e24 */ /* 0x000fe2000f8e00ff */
[C---:B------:R-:W-:Y:S02]  /*143c0*/  ISETP.GE.AND P5, PT, R83.reuse, R2, PT ;  /* 0x000000025300720c */ /* 0x040fe40003fa6270 */
[----:B------:R-:W-:-:S02]  /*143d0*/  ISETP.GE.AND P4, PT, R83, R0, PT ;  /* 0x000000005300720c */ /* 0x000fc40003f86270 */
[C---:B------:R-:W-:Y:S02]  /*143e0*/  ISETP.GE.AND P1, PT, R85.reuse, R2, PT ;  /* 0x000000025500720c */ /* 0x040fe40003f26270 */
[----:B------:R-:W-:Y:S02]  /*143f0*/  ISETP.GE.AND P6, PT, R85, R0, PT ;  /* 0x000000005500720c */ /* 0x000fe40003fc6270 */
[----:B------:R-:W-:Y:S02]  /*14400*/  I2FP.F32.S32 R83, R83 ;  /* 0x0000005300537245 */ /* 0x000fe40000201400 */
[----:B------:R-:W-:Y:S02]  /*14410*/  I2FP.F32.S32 R85, R85 ;  /* 0x0000005500557245 */ /* 0x000fe40000201400 */
[--C-:B------:R-:W-:Y:S01]  /*14420*/  LOP3.LUT R79, R79, 0xe0, R143.reuse, 0xfe, !PT ;  /* 0x000000e04f4f7812 */ /* 0x100fe200078efe8f */
[----:B------:R-:W-:Y:S01]  /*14430*/  FFMA.FTZ R165, R83, UR5, R44 ;  /* 0x0000000553a57c23 */ /* 0x000fe2000801002c */
[----:B------:R-:W-:Y:S01]  /*14440*/  LOP3.LUT R44, R77, 0xd9, R143, 0xfe, !PT ;  /* 0x000000d94d2c7812 */ /* 0x000fe200078efe8f */
[C---:B------:R-:W-:Y:S01]  /*14450*/  FFMA.FTZ R151, R85.reuse, UR5, R49 ;  /* 0x0000000555977c23 */ /* 0x040fe20008010031 */
[----:B------:R-:W-:Y:S01]  /*14460*/  FFMA.FTZ R51, R85, UR5, R51 ;  /* 0x0000000555337c23 */ /* 0x000fe20008010033 */
        /* <DEDUP_REMOVED lines=25> */
[----:B------:R-:W-:-:S02]  /*14600*/  I2FP.F32.S32 R77, R77 ;  /* 0x0000004d004d7245 */ /* 0x000fc40000201400 */
[----:B------:R-:W-:Y:S02]  /*14610*/  LOP3.LUT R51, R51, 0xe8, R143, 0xfe, !PT ;  /* 0x000000e833337812 */ /* 0x000fe400078efe8f */
[----:B------:R-:W-:Y:S01]  /*14620*/  FSEL R40, R45, -INF , !P3 ;  /* 0xff8000002d287808 */ /* 0x000fe20005800000 */
[C---:B------:R-:W-:Y:S01]  /*14630*/  FFMA.FTZ R45, R77.reuse, UR5, R43 ;  /* 0x000000054d2d7c23 */ /* 0x040fe2000801002b */
[----:B------:R-:W-:Y:S01]  /*14640*/  I2FP.F32.S32 R53, R51 ;  /* 0x0000003300357245 */ /* 0x000fe20000201400 */
[----:B------:R-:W-:Y:S01]  /*14650*/  IMAD.U32 R43, RZ, RZ, UR6 ;  /* 0x00000006ff2b7e24 */ /* 0x000fe2000f8e00ff */
[----:B------:R-:W-:Y:S01]  /*14660*/  FSEL R158, R158, -INF , !P2 ;  /* 0xff8000009e9e7808 */ /* 0x000fe20005000000 */
[----:B------:R-:W-:Y:S01]  /*14670*/  FFMA.FTZ R162, R77, UR5, R41 ;  /* 0x000000054da27c23 */ /* 0x000fe20008010029 */
[----:B------:R-:W-:Y:S01]  /*14680*/  ISETP.GE.AND P2, PT, R51, R2, PT ;  /* 0x000000023300720c */ /* 0x000fe20003f46270 */
[----:B------:R-:W-:Y:S01]  /*14690*/  FFMA.FTZ R154, R53, UR5, R36 ;  /* 0x00000005359a7c23 */ /* 0x000fe20008010024 */
[----:B------:R-:W-:Y:S01]  /*146a0*/  ISETP.GE.AND P3, PT, R51, R0, PT ;  /* 0x000000003300720c */ /* 0x000fe20003f66270 */
[----:B------:R-:W-:Y:S01]  /*146b0*/  IMAD.U32 R51, RZ, RZ, UR6 ;  /* 0x00000006ff337e24 */ /* 0x000fe2000f8e00ff */
[--C-:B------:R-:W-:Y:S01]  /*146c0*/  LOP3.LUT R43, R43, 0xe9, R143.reuse, 0xfe, !PT ;  /* 0x000000e92b2b7812 */ /* 0x100fe200078efe8f */
[----:B------:R-:W-:Y:S01]  /*146d0*/  FFMA.FTZ R36, R53, UR5, R38 ;  /* 0x0000000535247c23 */ /* 0x000fe20008010026 */
[--C-:B------:R-:W-:Y:S01]  /*146e0*/  LOP3.LUT R49, R49, 0xf1, R143.reuse, 0xfe, !PT ;  /* 0x000000f131317812 */ /* 0x100fe200078efe8f */
[----:B------:R-:W-:Y:S01]  /*146f0*/  IMAD.U32 R77, RZ, RZ, UR6 ;  /* 0x00000006ff4d7e24 */ /* 0x000fe2000f8e00ff */
[----:B------:R-:W-:-:S02]  /*14700*/  LOP3.LUT R51, R51, 0xf0, R143, 0xfe, !PT ;  /* 0x000000f033337812 */ /* 0x000fc400078efe8f */
[----:B------:R-:W-:Y:S02]  /*14710*/  FSEL R167, R167, -INF , !P1 ;  /* 0xff800000a7a77808 */ /* 0x000fe40004800000 */
[----:B------:R-:W-:Y:S02]  /*14720*/  FSEL R41, R47, -INF , !P6 ;  /* 0xff8000002f297808 */ /* 0x000fe40007000000 */
[C---:B------:R-:W-:Y:S02]  /*14730*/  ISETP.GE.AND P1, PT, R43.reuse, R2, PT ;  /* 0x000000022b00720c */ /* 0x040fe40003f26270 */
[----:B------:R-:W-:Y:S02]  /*14740*/  ISETP.GE.AND P6, PT, R43, R0, PT ;  /* 0x000000002b00720c */ /* 0x000fe40003fc6270 */
[----:B------:R-:W-:Y:S02]  /*14750*/  I2FP.F32.S32 R43, R43 ;  /* 0x0000002b002b7245 */ /* 0x000fe40000201400 */
[----:B------:R-:W-:-:S02]  /*14760*/  FSEL R38, R45, -INF , !P4 ;  /* 0xff8000002d267808 */ /* 0x000fc40006000000 */
[----:B------:R-:W-:Y:S01]  /*14770*/  FSEL R154, R154, -INF , !P2 ;  /* 0xff8000009a9a7808 */ /* 0x000fe20005000000 */
[C---:B------:R-:W-:Y:S01]  /*14780*/  FFMA.FTZ R37, R43.reuse, UR5, R37 ;  /* 0x000000052b257c23 */ /* 0x040fe20008010025 */
[----:B------:R-:W-:Y:S01]  /*14790*/  FSEL R36, R36, -INF , !P3 ;  /* 0xff80000024247808 */ /* 0x000fe20005800000 */
[----:B------:R-:W-:Y:S01]  /*147a0*/  FFMA.FTZ R43, R43, UR5, R39 ;  /* 0x000000052b2b7c23 */ /* 0x000fe20008010027 */
[----:B------:R-:W-:Y:S02]  /*147b0*/  I2FP.F32.S32 R45, R51 ;  /* 0x00000033002d7245 */ /* 0x000fe40000201400 */
[C---:B------:R-:W-:Y:S02]  /*147c0*/  ISETP.GE.AND P2, PT, R49.reuse, R2, PT ;  /* 0x000000023100720c */ /* 0x040fe40003f46270 */
[----:B------:R-:W-:Y:S01]  /*147d0*/  ISETP.GE.AND P3, PT, R49, R0, PT ;  /* 0x000000003100720c */ /* 0x000fe20003f66270 */
[C---:B------:R-:W-:Y:S01]  /*147e0*/  FFMA.FTZ R47, R45.reuse, UR5, R32 ;  /* 0x000000052d2f7c23 */ /* 0x040fe20008010020 */
[----:B------:R-:W-:Y:S01]  /*147f0*/  I2FP.F32.S32 R49, R49 ;  /* 0x0000003100317245 */ /* 0x000fe20000201400 */
[----:B------:R-:W-:Y:S01]  /*14800*/  FFMA.FTZ R39, R45, UR5, R34 ;  /* 0x000000052d277c23 */ /* 0x000fe20008010022 */
[----:B------:R-:W-:Y:S01]  /*14810*/  IMAD.U32 R34, RZ, RZ, UR6 ;  /* 0x00000006ff227e24 */ /* 0x000fe2000f8e00ff */
[----:B------:R-:W-:Y:S01]  /*14820*/  FSEL R162, R162, -INF , !P5 ;  /* 0xff800000a2a27808 */ /* 0x000fe20006800000 */
[----:B------:R-:W-:-:S02]  /*14830*/  IMAD.U32 R32, RZ, RZ, UR6 ;  /* 0x00000006ff207e24 */ /* 0x000fc4000f8e00ff */
[C---:B------:R-:W-:Y:S01]  /*14840*/  FFMA.FTZ R45, R49.reuse, UR5, R33 ;  /* 0x00000005312d7c23 */ /* 0x040fe20008010021 */
[----:B------:R-:W-:Y:S02]  /*14850*/  IMAD.U32 R33, RZ, RZ, UR6 ;  /* 0x00000006ff217e24 */ /* 0x000fe4000f8e00ff */
[----:B------:R-:W-:Y:S01]  /*14860*/  FFMA.FTZ R35, R49, UR5, R35 ;  /* 0x0000000531237c23 */ /* 0x000fe20008010023 */
[C---:B------:R-:W-:Y:S02]  /*14870*/  ISETP.GE.AND P5, PT, R51.reuse, R2, PT ;  /* 0x000000023300720c */ /* 0x040fe40003fa6270 */
[----:B------:R-:W-:Y:S02]  /*14880*/  ISETP.GE.AND P4, PT, R51, R0, PT ;  /* 0x000000003300720c */ /* 0x000fe40003f86270 */
[----:B------:R-:W-:Y:S02]  /*14890*/  LOP3.LUT R33, R33, 0xf8, R143, 0xfe, !PT ;  /* 0x000000f821217812 */ /* 0x000fe400078efe8f */
[----:B------:R-:W-:-:S02]  /*148a0*/  FSEL R49, R37, -INF , !P1 ;  /* 0xff80000025317808 */ /* 0x000fc40004800000 */
[----:B------:R-:W-:Y:S02]  /*148b0*/  FSEL R43, R43, -INF , !P6 ;  /* 0xff8000002b2b7808 */ /* 0x000fe40007000000 */
[--C-:B------:R-:W-:Y:S02]  /*148c0*/  LOP3.LUT R85, R85, 0x1, R143.reuse, 0xfe, !PT ;  /* 0x0000000155557812 */ /* 0x100fe400078efe8f */
[----:B------:R-:W-:Y:S02]  /*148d0*/  LOP3.LUT R34, R34, 0x8, R143, 0xfe, !PT ;  /* 0x0000000822227812 */ /* 0x000fe400078efe8f */
[----:B------:R-:W-:Y:S02]  /*148e0*/  LOP3.LUT R95, R143, UR6, RZ, 0xfc, !PT ;  /* 0x000000068f5f7c12 */ /* 0x000fe4000f8efcff */
[C---:B------:R-:W-:Y:S02]  /*148f0*/  ISETP.GE.AND P1, PT, R33.reuse, R2, PT ;  /* 0x000000022100720c */ /* 0x040fe40003f26270 */
[----:B------:R-:W-:-:S02]  /*14900*/  ISETP.GE.AND P6, PT, R33, R0, PT ;  /* 0x000000002100720c */ /* 0x000fc40003fc6270 */
[----:B------:R-:W-:Y:S02]  /*14910*/  I2FP.F32.S32 R33, R33 ;  /* 0x0000002100217245 */ /* 0x000fe40000201400 */
[----:B------:R-:W-:Y:S02]  /*14920*/  FSEL R47, R47, -INF , !P5 ;  /* 0xff8000002f2f7808 */ /* 0x000fe40006800000 */
[----:B------:R-:W-:Y:S01]  /*14930*/  FSEL R39, R39, -INF , !P4 ;  /* 0xff80000027277808 */ /* 0x000fe20006000000 */
[----:B------:R-:W-:Y:S01]  /*14940*/  FFMA.FTZ R28, R33, UR5, R28 ;  /* 0x00000005211c7c23 */ /* 0x000fe2000801001c */
[----:B------:R-:W-:Y:S01]  /*14950*/  FSEL R45, R45, -INF , !P2 ;  /* 0xff8000002d2d7808 */ /* 0x000fe20005000000 */
[----:B------:R-:W-:Y:S01]  /*14960*/  FFMA.FTZ R30, R33, UR5, R30 ;  /* 0x00000005211e7c23 */ /* 0x000fe2000801001e */
[-C--:B------:R-:W-:Y:S01]  /*14970*/  ISETP.GE.AND P5, PT, R95, R2.reuse, PT ;  /* 0x000000025f00720c */ /* 0x080fe20003fa6270 */
[----:B------:R-:W-:Y:S01]  /*14980*/  IMAD.U32 R33, RZ, RZ, UR6 ;  /* 0x00000006ff217e24 */ /* 0x000fe2000f8e00ff */
[----:B------:R-:W-:-:S02]  /*14990*/  ISETP.GE.AND P4, PT, R85, R2, PT ;  /* 0x000000025500720c */ /* 0x000fc40003f86270 */
[----:B------:R-:W-:Y:S02]  /*149a0*/  ISETP.GE.AND P2, PT, R34, R2, PT ;  /* 0x000000022200720c */ /* 0x000fe40003f46270 */
[----:B------:R-:W-:Y:S02]  /*149b0*/  I2FP.F32.S32 R95, R95 ;  /* 0x0000005f005f7245 */ /* 0x000fe40000201400 */
[----:B------:R-:W-:Y:S02]  /*149c0*/  I2FP.F32.S32 R85, R85 ;  /* 0x0000005500557245 */ /* 0x000fe40000201400 */
[----:B------:R-:W-:Y:S01]  /*149d0*/  I2FP.F32.S32 R34, R34 ;  /* 0x0000002200227245 */ /* 0x000fe20000201400 */
[----:B------:R-:W-:Y:S01]  /*149e0*/  FFMA.FTZ R95, R95, UR5, R24 ;  /* 0x000000055f5f7c23 */ /* 0x000fe20008010018 */
[----:B------:R-:W-:Y:S02]  /*149f0*/  IMAD.U32 R24, RZ, RZ, UR6 ;  /* 0x00000006ff187e24 */ /* 0x000fe4000f8e00ff */
[----:B------:R-:W-:Y:S01]  /*14a00*/  FFMA.FTZ R85, R85, UR5, R25 ;  /* 0x0000000555557c23 */ /* 0x000fe20008010019 */
[--C-:B------:R-:W-:Y:S01]  /*14a10*/  LOP3.LUT R33, R33, 0x19, R143.reuse, 0xfe, !PT ;  /* 0x0000001921217812 */ /* 0x100fe200078efe8f */
[----:B------:R-:W-:Y:S01]  /*14a20*/  FFMA.FTZ R34, R34, UR5, R20 ;  /* 0x0000000522227c23 */ /* 0x000fe20008010014 */
[----:B------:R-:W-:Y:S01]  /*14a30*/  IMAD.U32 R20, RZ, RZ, UR6 ;  /* 0x00000006ff147e24 */ /* 0x000fe2000f8e00ff */
[----:B------:R-:W-:Y:S01]  /*14a40*/  LOP3.LUT R24, R24, 0x11, R143, 0xfe, !PT ;  /* 0x0000001118187812 */ /* 0x000fe200078efe8f */
[----:B------:R-:W-:Y:S01]  /*14a50*/  IMAD.U32 R25, RZ, RZ, UR6 ;  /* 0x00000006ff197e24 */ /* 0x000fe2000f8e00ff */
[----:B------:R-:W-:-:S02]  /*14a60*/  FSEL R85, R85, -INF , !P4 ;  /* 0xff80000055557808 */ /* 0x000fc40006000000 */
[----:B------:R-:W-:Y:S02]  /*14a70*/  LOP3.LUT R20, R20, 0x20, R143, 0xfe, !PT ;  /* 0x0000002014147812 */ /* 0x000fe400078efe8f */
[----:B------:R-:W-:Y:S02]  /*14a80*/  ISETP.GE.AND P4, PT, R33, R2, PT ;  /* 0x000000022100720c */ /* 0x000fe40003f86270 */
[----:B------:R-:W-:Y:S02]  /*14a90*/  I2FP.F32.S32 R33, R33 ;  /* 0x0000002100217245 */ /* 0x000fe40000201400 */
[----:B------:R-:W-:Y:S01]  /*14aa0*/  FSEL R51, R30, -INF , !P6 ;  /* 0xff8000001e337808 */ /* 0x000fe20007000000 */
[----:B------:R-:W-:Y:S01]  /*14ab0*/  IMAD.U32 R30, RZ, RZ, UR6 ;  /* 0x00000006ff1e7e24 */ /* 0x000fe2000f8e00ff */
[----:B------:R-:W-:Y:S01]  /*14ac0*/  FSEL R34, R34, -INF , !P2 ;  /* 0xff80000022227808 */ /* 0x000fe20005000000 */
[----:B------:R-:W-:Y:S01]  /*14ad0*/  FFMA.FTZ R33, R33, UR5, R13 ;  /* 0x0000000521217c23 */ /* 0x000fe2000801000d */
[--C-:B------:R-:W-:Y:S01]  /*14ae0*/  LOP3.LUT R32, R32, 0x9, R143.reuse, 0xfe, !PT ;  /* 0x0000000920207812 */ /* 0x100fe200078efe8f */
[----:B------:R-:W-:Y:S01]  /*14af0*/  IMAD.U32 R13, RZ, RZ, UR6 ;  /* 0x00000006ff0d7e24 */ /* 0x000fe2000f8e00ff */
[----:B------:R-:W-:-:S02]  /*14b00*/  LOP3.LUT R25, R25, 0x10, R143, 0xfe, !PT ;  /* 0x0000001019197812 */ /* 0x000fc400078efe8f */
        /* <DEDUP_REMOVED lines=10> */
[----:B------:R-:W-:Y:S01]  /*14bb0*/  LOP3.LUT R83, R83, 0x18, R143, 0xfe, !PT ;  /* 0x0000001853537812 */ /* 0x000fe200078efe8f */
[----:B------:R-:W-:Y:S01]  /*14bc0*/  IMAD.U32 R24, RZ, RZ, UR6 ;  /* 0x00000006ff187e24 */ /* 0x000fe2000f8e00ff */
[----:B------:R-:W-:Y:S01]  /*14bd0*/  ISETP.GE.AND P1, PT, R25, R2, PT ;  /* 0x000000021900720c */ /* 0x000fe20003f26270 */
[----:B------:R-:W-:Y:S01]  /*14be0*/  IMAD.U32 R28, RZ, RZ, UR6 ;  /* 0x00000006ff1c7e24 */ /* 0x000fe2000f8e00ff */
[----:B------:R-:W-:-:S02]  /*14bf0*/  I2FP.F32.S32 R32, R32 ;  /* 0x0000002000207245 */ /* 0x000fc40000201400 */
[----:B------:R-:W-:Y:S02]  /*14c00*/  I2FP.F32.S32 R25, R25 ;  /* 0x0000001900197245 */ /* 0x000fe40000201400 */
[----:B------:R-:W-:Y:S01]  /*14c10*/  FSEL R95, R95, -INF , !P5 ;  /* 0xff8000005f5f7808 */ /* 0x000fe20006800000 */
[----:B------:R-:W-:Y:S01]  /*14c20*/  FFMA.FTZ R21, R32, UR5, R21 ;  /* 0x0000000520157c23 */ /* 0x000fe20008010015 */
[----:B------:R-:W-:Y:S01]  /*14c30*/  ISETP.GE.AND P5, PT, R83, R2, PT ;  /* 0x000000025300720c */ /* 0x000fe20003fa6270 */
[----:B------:R-:W-:Y:S01]  /*14c40*/  FFMA.FTZ R16, R25, UR5, R16 ;  /* 0x0000000519107c23 */ /* 0x000fe20008010010 */
[----:B------:R-:W-:Y:S01]  /*14c50*/  LOP3.LUT R13, R13, 0x29, R143, 0xfe, !PT ;  /* 0x000000290d0d7812 */ /* 0x000fe200078efe8f */
[----:B------:R-:W-:Y:S01]  /*14c60*/  IMAD.U32 R25, RZ, RZ, UR6 ;  /* 0x00000006ff197e24 */ /* 0x000fe2000f8e00ff */
[----:B------:R-:W-:Y:S01]  /*14c70*/  I2FP.F32.S32 R83, R83 ;  /* 0x0000005300537245 */ /* 0x000fe20000201400 */
[----:B------:R-:W-:Y:S01]  /*14c80*/  IMAD.U32 R32, RZ, RZ, UR6 ;  /* 0x00000006ff207e24 */ /* 0x000fe2000f8e00ff */
[----:B------:R-:W-:-:S02]  /*14c90*/  FSEL R93, R17, -INF , !P6 ;  /* 0xff800000115d7808 */ /* 0x000fc40007000000 */
[--C-:B------:R-:W-:Y:S01]  /*14ca0*/  LOP3.LUT R170, R170, 0x21, R143.reuse, 0xfe, !PT ;  /* 0x00000021aaaa7812 */ /* 0x100fe200078efe8f */
[----:B------:R-:W-:Y:S01]  /*14cb0*/  FFMA.FTZ R83, R83, UR5, R12 ;  /* 0x0000000553537c23 */ /* 0x000fe2000801000c */
[----:B------:R-:W-:Y:S01]  /*14cc0*/  LOP3.LUT R20, R20, 0x28, R143, 0xfe, !PT ;  /* 0x0000002814147812 */ /* 0x000fe200078efe8f */
[----:B------:R-:W-:Y:S01]  /*14cd0*/  IMAD.U32 R12, RZ, RZ, UR6 ;  /* 0x00000006ff0c7e24 */ /* 0x000fe2000f8e00ff */
[-C--:B------:R-:W-:Y:S02]  /*14ce0*/  ISETP.GE.AND P6, PT, R13, R2.reuse, PT ;  /* 0x000000020d00720c */ /* 0x080fe40003fc6270 */
[----:B------:R-:W-:Y:S02]  /*14cf0*/  I2FP.F32.S32 R13, R13 ;  /* 0x0000000d000d7245 */ /* 0x000fe40000201400 */
[----:B------:R-:W-:Y:S01]  /*14d00*/  FSEL R145, R21, -INF , !P3 ;  /* 0xff80000015917808 */ /* 0x000fe20005800000 */
[----:B------:R-:W-:Y:S01]  /*14d10*/  IMAD.U32 R21, RZ, RZ, UR6 ;  /* 0x00000006ff157e24 */ /* 0x000fe2000f8e00ff */
[----:B------:R-:W-:Y:S01]  /*14d20*/  FSEL R144, R16, -INF , !P1 ;  /* 0xff80000010907808 */ /* 0x000fe20004800000 */
[----:B------:R-:W-:Y:S01]  /*14d30*/  FFMA.FTZ R5, R13, UR5, R5 ;  /* 0x000000050d057c23 */ /* 0x000fe20008010005 */
[----:B------:R-:W-:Y:S01]  /*14d40*/  LOP3.LUT R30, R30, 0x30, R143, 0xfe, !PT ;  /* 0x000000301e1e7812 */ /* 0x000fe200078efe8f */
[----:B------:R-:W-:Y:S01]  /*14d50*/  IMAD.U32 R13, RZ, RZ, UR6 ;  /* 0x00000006ff0d7e24 */ /* 0x000fe2000f8e00ff */
[----:B------:R-:W-:-:S02]  /*14d60*/  ISETP.GE.AND P3, PT, R170, R2, PT ;  /* 0x00000002aa00720c */ /* 0x000fc40003f66270 */
[----:B------:R-:W-:Y:S02]  /*14d70*/  I2FP.F32.S32 R16, R20 ;  /* 0x0000001400107245 */ /* 0x000fe40000201400 */
[----:B------:R-:W-:Y:S02]  /*14d80*/  I2FP.F32.S32 R170, R170 ;  /* 0x000000aa00aa7245 */ /* 0x000fe40000201400 */
[----:B------:R-:W-:Y:S01]  /*14d90*/  FSEL R83, R83, -INF , !P5 ;  /* 0xff80000053537808 */ /* 0x000fe20006800000 */
[----:B------:R-:W-:Y:S01]  /*14da0*/  FFMA.FTZ R4, R16, UR5, R4 ;  /* 0x0000000510047c23 */ /* 0x000fe20008010004 */
[----:B------:R-:W-:Y:S01]  /*14db0*/  ISETP.GE.AND P5, PT, R30, R2, PT ;  /* 0x000000021e00720c */ /* 0x000fe20003fa6270 */
[----:B------:R-:W-:Y:S01]  /*14dc0*/  FFMA.FTZ R170, R170, UR5, R9 ;  /* 0x00000005aaaa7c23 */ /* 0x000fe20008010009 */
[--C-:B------:R-:W-:Y:S01]  /*14dd0*/  LOP3.LUT R25, R25, 0x41, R143.reuse, 0xfe, !PT ;  /* 0x0000004119197812 */ /* 0x100fe200078efe8f */
[----:B------:R-:W-:Y:S01]  /*14de0*/  IMAD.U32 R9, RZ, RZ, UR6 ;  /* 0x00000006ff097e24 */ /* 0x000fe2000f8e00ff */
[----:B------:R-:W-:Y:S01]  /*14df0*/  I2FP.F32.S32 R30, R30 ;  /* 0x0000001e001e7245 */ /* 0x000fe20000201400 */
[----:B------:R-:W-:Y:S01]  /*14e00*/  IMAD.U32 R16, RZ, RZ, UR6 ;  /* 0x00000006ff107e24 */ /* 0x000fe2000f8e00ff */
[----:B------:R-:W-:Y:S01]  /*14e10*/  ISETP.GE.AND P1, PT, R20, R2, PT ;  /* 0x000000021400720c */ /* 0x000fe20003f26270 */
[----:B------:R-:W-:Y:S01]  /*14e20*/  IMAD.U32 R20, RZ, RZ, UR6 ;  /* 0x00000006ff147e24 */ /* 0x000fe2000f8e00ff */
[----:B------:R-:W-:Y:S01]  /*14e30*/  FSEL R81, R5, -INF , !P6 ;  /* 0xff80000005517808 */ /* 0x000fe20007000000 */
[----:B------:R-:W-:Y:S01]  /*14e40*/  FFMA.FTZ R30, R30, UR5, R128 ;  /* 0x000000051e1e7c23 */ /* 0x000fe20008010080 */
[--C-:B------:R-:W-:Y:S01]  /*14e50*/  LOP3.LUT R12, R12, 0x31, R143.reuse, 0xfe, !PT ;  /* 0x000000310c0c7812 */ /* 0x100fe200078efe8f */
[----:B------:R-:W-:Y:S01]  /*14e60*/  IMAD.U32 R5, RZ, RZ, UR6 ;  /* 0x00000006ff057e24 */ /* 0x000fe2000f8e00ff */
[----:B------:R-:W-:-:S02]  /*14e70*/  LOP3.LUT R99, R99, 0x38, R143, 0xfe, !PT ;  /* 0x0000003863637812 */ /* 0x000fc400078efe8f */
[--C-:B------:R-:W-:Y:S02]  /*14e80*/  LOP3.LUT R90, R90, 0x39, R143.reuse, 0xfe, !PT ;  /* 0x000000395a5a7812 */ /* 0x100fe400078efe8f */
[----:B------:R-:W-:Y:S02]  /*14e90*/  LOP3.LUT R79, R79, 0x40, R143, 0xfe, !PT ;  /* 0x000000404f4f7812 */ /* 0x000fe400078efe8f */
[----:B------:R-:W-:Y:S02]  /*14ea0*/  ISETP.GE.AND P6, PT, R25, R2, PT ;  /* 0x000000021900720c */ /* 0x000fe40003fc6270 */
[----:B------:R-:W-:Y:S02]  /*14eb0*/  I2FP.F32.S32 R25, R25 ;  /* 0x0000001900197245 */ /* 0x000fe40000201400 */
[----:B------:R-:W-:Y:S01]  /*14ec0*/  FSEL R91, R4, -INF , !P1 ;  /* 0xff800000045b7808 */ /* 0x000fe20004800000 */
[----:B------:R-:W-:Y:S01]  /*14ed0*/  IMAD.U32 R4, RZ, RZ, UR6 ;  /* 0x00000006ff047e24 */ /* 0x000fe2000f8e00ff */
[----:B------:R-:W-:Y:S01]  /*14ee0*/  FSEL R33, R33, -INF , !P4 ;  /* 0xff80000021217808 */ /* 0x000fe20006000000 */
[----:B------:R-:W-:Y:S01]  /*14ef0*/  FFMA.FTZ R25, R25, UR5, R121 ;  /* 0x0000000519197c23 */ /* 0x000fe20008010079 */
[----:B------:R-:W-:Y:S01]  /*14f00*/  FSEL R171, R8, -INF , !P2 ;  /* 0xff80000008ab7808 */ /* 0x000fe20005000000 */
[----:B------:R-:W-:Y:S01]  /*14f10*/  IMAD.U32 R8, RZ, RZ, UR6 ;  /* 0x00000006ff087e24 */ /* 0x000fe2000f8e00ff */
[----:B------:R-:W-:-:S02]  /*14f20*/  FSEL R170, R170, -INF , !P3 ;  /* 0xff800000aaaa7808 */ /* 0x000fc40005800000 */
[-C--:B------:R-:W-:Y:S02]  /*14f30*/  ISETP.GE.AND P4, PT, R12, R2.reuse, PT ;  /* 0x000000020c00720c */ /* 0x080fe40003f86270 */
[----:B------:R-:W-:Y:S02]  /*14f40*/  LOP3.LUT R9, R9, 0x48, R143, 0xfe, !PT ;  /* 0x0000004809097812 */ /* 0x000fe400078efe8f */
[-C--:B------:R-:W-:Y:S02]  /*14f50*/  ISETP.GE.AND P2, PT, R99, R2.reuse, PT ;  /* 0x000000026300720c */ /* 0x080fe40003f46270 */
[-C--:B------:R-:W-:Y:S02]  /*14f60*/  ISETP.GE.AND P3, PT, R90, R2.reuse, PT ;  /* 0x000000025a00720c */ /* 0x080fe40003f66270 */
        /* <DEDUP_REMOVED lines=11> */
[----:B------:R-:W-:Y:S01]  /*15020*/  LOP3.LUT R4, R4, 0x59, R143, 0xfe, !PT ;  /* 0x0000005904047812 */ /* 0x000fe200078efe8f */
[----:B------:R-:W-:Y:S01]  /*15030*/  IMAD.U32 R12, RZ, RZ, UR6 ;  /* 0x00000006ff0c7e24 */ /* 0x000fe2000f8e00ff */
[----:B------:R-:W-:-:S02]  /*15040*/  I2FP.F32.S32 R9, R9 ;  /* 0x0000000900097245 */ /* 0x000fc40000201400 */
[----:B------:R-:W-:Y:S02]  /*15050*/  FSEL R25, R25, -INF , !P6 ;  /* 0xff80000019197808 */ /* 0x000fe40007000000 */
[--C-:B------:R-:W-:Y:S01]  /*15060*/  LOP3.LUT R97, R97, 0x49, R143.reuse, 0xfe, !PT ;  /* 0x0000004961617812 */ /* 0x100fe200078efe8f */
[----:B------:R-:W-:Y:S01]  /*15070*/  FFMA.FTZ R9, R9, UR5, R116 ;  /* 0x0000000509097c23 */ /* 0x000fe20008010074 */
[--C-:B------:R-:W-:Y:S02]  /*15080*/  LOP3.LUT R89, R89, 0x50, R143.reuse, 0xfe, !PT ;  /* 0x0000005059597812 */ /* 0x100fe400078efe8f */
[--C-:B------:R-:W-:Y:S02]  /*15090*/  LOP3.LUT R77, R77, 0x51, R143.reuse, 0xfe, !PT ;  /* 0x000000514d4d7812 */ /* 0x100fe400078efe8f */
[----:B------:R-:W-:Y:S02]  /*150a0*/  LOP3.LUT R24, R24, 0x58, R143, 0xfe, !PT ;  /* 0x0000005818187812 */ /* 0x000fe400078efe8f */
[----:B------:R-:W-:-:S02]  /*150b0*/  ISETP.GE.AND P6, PT, R4, R2, PT ;  /* 0x000000020400720c */ /* 0x000fc40003fc6270 */
[----:B------:R-:W-:Y:S02]  /*150c0*/  I2FP.F32.S32 R4, R4 ;  /* 0x0000000400047245 */ /* 0x000fe40000201400 */
[----:B------:R-:W-:Y:S02]  /*150d0*/  FSEL R116, R129, -INF , !P4 ;  /* 0xff80000081747808 */ /* 0x000fe40006000000 */
[----:B------:R-:W-:Y:S01]  /*150e0*/  FSEL R99, R99, -INF , !P2 ;  /* 0xff80000063637808 */ /* 0x000fe20005000000 */
[----:B------:R-:W-:Y:S01]  /*150f0*/  FFMA.FTZ R109, R4, UR5, R109 ;  /* 0x00000005046d7c23 */ /* 0x000fe2000801006d */
[----:B------:R-:W-:Y:S01]  /*15100*/  FSEL R90, R90, -INF , !P3 ;  /* 0xff8000005a5a7808 */ /* 0x000fe20005800000 */
[----:B------:R-:W-:Y:S01]  /*15110*/  IMAD.U32 R4, RZ, RZ, UR6 ;  /* 0x00000006ff047e24 */ /* 0x000fe2000f8e00ff */
[----:B------:R-:W-:Y:S02]  /*15120*/  FSEL R79, R79, -INF , !P1 ;  /* 0xff8000004f4f7808 */ /* 0x000fe40004800000 */
        /* <DEDUP_REMOVED lines=10> */
[----:B------:R-:W-:Y:S01]  /*151d0*/  LOP3.LUT R13, R13, 0x60, R143, 0xfe, !PT ;  /* 0x000000600d0d7812 */ /* 0x000fe200078efe8f */
[----:B------:R-:W-:Y:S01]  /*151e0*/  FFMA.FTZ R77, R77, UR5, R113 ;  /* 0x000000054d4d7c23 */ /* 0x000fe20008010071 */
[--C-:B------:R-:W-:Y:S01]  /*151f0*/  LOP3.LUT R12, R12, 0x61, R143.reuse, 0xfe, !PT ;  /* 0x000000610c0c7812 */ /* 0x100fe200078efe8f */
[----:B------:R-:W-:Y:S01]  /*15200*/  FFMA.FTZ R24, R24, UR5, R108 ;  /* 0x0000000518187c23 */ /* 0x000fe2000801006c */
[----:B------:R-:W-:-:S02]  /*15210*/  LOP3.LUT R8, R8, 0x68, R143, 0xfe, !PT ;  /* 0x0000006808087812 */ /* 0x000fc400078efe8f */
[--C-:B------:R-:W-:Y:S02]  /*15220*/  LOP3.LUT R5, R5, 0x69, R143.reuse, 0xfe, !PT ;  /* 0x0000006905057812 */ /* 0x100fe400078efe8f */
[----:B------:R-:W-:Y:S02]  /*15230*/  LOP3.LUT R4, R4, 0x70, R143, 0xfe, !PT ;  /* 0x0000007004047812 */ /* 0x000fe400078efe8f */
[----:B------:R-:W-:Y:S02]  /*15240*/  FSEL R113, R9, -INF , !P5 ;  /* 0xff80000009717808 */ /* 0x000fe40006800000 */
[----:B------:R-:W-:Y:S02]  /*15250*/  FSEL R97, R97, -INF , !P4 ;  /* 0xff80000061617808 */ /* 0x000fe40006000000 */
[----:B------:R-:W-:Y:S02]  /*15260*/  FSEL R89, R89, -INF , !P2 ;  /* 0xff80000059597808 */ /* 0x000fe40005000000 */
[----:B------:R-:W-:-:S02]  /*15270*/  FSEL R77, R77, -INF , !P3 ;  /* 0xff8000004d4d7808 */ /* 0x000fc40005800000 */
[----:B------:R-:W-:Y:S02]  /*15280*/  FSEL R24, R24, -INF , !P1 ;  /* 0xff80000018187808 */ /* 0x000fe40004800000 */
[-C--:B------:R-:W-:Y:S02]  /*15290*/  ISETP.GE.AND P5, PT, R13, R2.reuse, PT ;  /* 0x000000020d00720c */ /* 0x080fe40003fa6270 */
[-C--:B------:R-:W-:Y:S02]  /*152a0*/  ISETP.GE.AND P4, PT, R12, R2.reuse, PT ;  /* 0x000000020c00720c */ /* 0x080fe40003f86270 */
[-C--:B------:R-:W-:Y:S02]  /*152b0*/  ISETP.GE.AND P2, PT, R8, R2.reuse, PT ;  /* 0x000000020800720c */ /* 0x080fe40003f46270 */
[-C--:B------:R-:W-:Y:S02]  /*152c0*/  ISETP.GE.AND P3, PT, R5, R2.reuse, PT ;  /* 0x000000020500720c */ /* 0x080fe40003f66270 */
[----:B------:R-:W-:-:S02]  /*152d0*/  ISETP.GE.AND P1, PT, R4, R2, PT ;  /* 0x000000020400720c */ /* 0x000fc40003f26270 */
[----:B------:R-:W-:Y:S01]  /*152e0*/  I2FP.F32.S32 R35, R12 ;  /* 0x0000000c00237245 */ /* 0x000fe20000201400 */
[----:B------:R-:W-:Y:S01]  /*152f0*/  IMAD.U32 R12, RZ, RZ, UR6 ;  /* 0x00000006ff0c7e24 */ /* 0x000fe2000f8e00ff */
[----:B------:R-:W-:Y:S02]  /*15300*/  FSEL R2, R109, -INF , !P6 ;  /* 0xff8000006d027808 */ /* 0x000fe40007000000 */
[----:B------:R-:W-:Y:S01]  /*15310*/  ISETP.GE.AND P6, PT, R4, R0, PT ;  /* 0x000000000400720c */ /* 0x000fe20003fc6270 */
[----:B------:R-:W-:Y:S01]  /*15320*/  IMAD.U32 R4, RZ, RZ, UR6 ;  /* 0x00000006ff047e24 */ /* 0x000fe2000f8e00ff */
[----:B------:R-:W-:Y:S01]  /*15330*/  I2FP.F32.S32 R9, R13 ;  /* 0x0000000d00097245 */ /* 0x000fe20000201400 */
[----:B------:R-:W-:Y:S01]  /*15340*/  FFMA.FTZ R35, R35, UR5, R105 ;  /* 0x0000000523237c23 */ /* 0x000fe20008010069 */
[----:B------:R-:W-:Y:S01]  /*15350*/  I2FP.F32.S32 R8, R8 ;  /* 0x0000000800087245 */ /* 0x000fe20000201400 */
[----:B------:R-:W-:Y:S01]  /*15360*/  IMAD.U32 R13, RZ, RZ, UR6 ;  /* 0x00000006ff0d7e24 */ /* 0x000fe2000f8e00ff */
[--C-:B------:R-:W-:Y:S01]  /*15370*/  LOP3.LUT R4, R4, 0x18, R143.reuse, 0xfe, !PT ;  /* 0x0000001804047812 */ /* 0x100fe200078efe8f */
[----:B------:R-:W-:Y:S01]  /*15380*/  FFMA.FTZ R9, R9, UR5, R104 ;  /* 0x0000000509097c23 */ /* 0x000fe20008010068 */
[--C-:B------:R-:W-:Y:S01]  /*15390*/  LOP3.LUT R12, R12, 0x70, R143.reuse, 0xfe, !PT ;  /* 0x000000700c0c7812 */ /* 0x100fe200078efe8f */
[----:B------:R-:W-:Y:S01]  /*153a0*/  FFMA.FTZ R100, R8, UR5, R100 ;  /* 0x0000000508647c23 */ /* 0x000fe20008010064 */
[----:B------:R-:W-:-:S02]  /*153b0*/  LOP3.LUT R13, R13, 0x11, R143, 0xfe, !PT ;  /* 0x000000110d0d7812 */ /* 0x000fc400078efe8f */
[----:B------:R-:W-:Y:S02]  /*153c0*/  FSEL R35, R35, -INF , !P4 ;  /* 0xff80000023237808 */ /* 0x000fe40006000000 */
[----:B------:R-:W-:Y:S02]  /*153d0*/  I2FP.F32.S32 R8, R5 ;  /* 0x0000000500087245 */ /* 0x000fe40000201400 */
[----:B------:R-:W-:Y:S02]  /*153e0*/  ISETP.GE.AND P4, PT, R4, R0, PT ;  /* 0x000000000400720c */ /* 0x000fe40003f86270 */
[----:B------:R-:W-:Y:S01]  /*153f0*/  I2FP.F32.S32 R4, R4 ;  /* 0x0000000400047245 */ /* 0x000fe20000201400 */
[----:B------:R-:W-:Y:S01]  /*15400*/  FFMA.FTZ R101, R8, UR5, R101 ;  /* 0x0000000508657c23 */ /* 0x000fe20008010065 */
[----:B------:R-:W-:Y:S01]  /*15410*/  I2FP.F32.S32 R5, R12 ;  /* 0x0000000c00057245 */ /* 0x000fe20000201400 */
[----:B------:R-:W-:Y:S01]  /*15420*/  IMAD.U32 R8, RZ, RZ, UR6 ;  /* 0x00000006ff087e24 */ /* 0x000fe2000f8e00ff */
[----:B------:R-:W-:Y:S01]  /*15430*/  FSEL R87, R9, -INF , !P5 ;  /* 0xff80000009577808 */ /* 0x000fe20006800000 */
[----:B------:R-:W-:Y:S01]  /*15440*/  FFMA.FTZ R14, R4, UR5, R14 ;  /* 0x00000005040e7c23 */ /* 0x000fe2000801000e */
[----:B------:R-:W-:Y:S01]  /*15450*/  ISETP.GE.AND P5, PT, R13, R0, PT ;  /* 0x000000000d00720c */ /* 0x000fe20003fa6270 */
[----:B------:R-:W-:Y:S01]  /*15460*/  IMAD.U32 R9, RZ, RZ, UR6 ;  /* 0x00000006ff097e24 */ /* 0x000fe2000f8e00ff */
[----:B------:R-:W-:Y:S01]  /*15470*/  I2FP.F32.S32 R13, R13 ;  /* 0x0000000d000d7245 */ /* 0x000fe20000201400 */
[C---:B------:R-:W-:Y:S01]  /*15480*/  FFMA.FTZ R104, R5.reuse, UR5, R96 ;  /* 0x0000000505687c23 */ /* 0x040fe20008010060 */
[----:B------:R-:W-:Y:S01]  /*15490*/  FFMA.FTZ R98, R5, UR5, R98 ;  /* 0x0000000505627c23 */ /* 0x000fe20008010062 */
[----:B------:R-:W-:Y:S01]  /*154a0*/  IMAD.U32 R4, RZ, RZ, UR6 ;  /* 0x00000006ff047e24 */ /* 0x000fe2000f8e00ff */
[----:B------:R-:W-:Y:S01]  /*154b0*/  LOP3.LUT R8, R8, 0x19, R143, 0xfe, !PT ;  /* 0x0000001908087812 */ /* 0x000fe200078efe8f */
[----:B------:R-:W-:-:S02]  /*154c0*/  IMAD.U32 R5, RZ, RZ, UR6 ;  /* 0x00000006ff057e24 */ /* 0x000fc4000f8e00ff */
[----:B------:R-:W-:Y:S01]  /*154d0*/  FFMA.FTZ R13, R13, UR5, R19 ;  /* 0x000000050d0d7c23 */ /* 0x000fe20008010013 */
[--C-:B------:R-:W-:Y:S01]  /*154e0*/  LOP3.LUT R9, R9, 0x28, R143.reuse, 0xfe, !PT ;  /* 0x0000002809097812 */ /* 0x100fe200078efe8f */
[----:B------:R-:W-:Y:S01]  /*154f0*/  IMAD.U32 R12, RZ, RZ, UR6 ;  /* 0x00000006ff0c7e24 */ /* 0x000fe2000f8e00ff */
[--C-:B------:R-:W-:Y:S01]  /*15500*/  LOP3.LUT R16, R16, 0x29, R143.reuse, 0xfe, !PT ;  /* 0x0000002910107812 */ /* 0x100fe200078efe8f */
[----:B------:R-:W-:Y:S01]  /*15510*/  IMAD.U32 R19, RZ, RZ, UR6 ;  /* 0x00000006ff137e24 */ /* 0x000fe2000f8e00ff */
[--C-:B------:R-:W-:Y:S02]  /*15520*/  LOP3.LUT R4, R4, 0x20, R143.reuse, 0xfe, !PT ;  /* 0x0000002004047812 */ /* 0x100fe400078efe8f */
[----:B------:R-:W-:Y:S02]  /*15530*/  LOP3.LUT R5, R5, 0x21, R143, 0xfe, !PT ;  /* 0x0000002105057812 */ /* 0x000fe400078efe8f */
[----:B------:R-:W-:Y:S02]  /*15540*/  FSEL R96, R100, -INF , !P2 ;  /* 0xff80000064607808 */ /* 0x000fe40005000000 */
[----:B------:R-:W-:-:S02]  /*15550*/  FSEL R164, R98, -INF , !P6 ;  /* 0xff80000062a47808 */ /* 0x000fc40007000000 */
[----:B------:R-:W-:Y:S02]  /*15560*/  FSEL R13, R13, -INF , !P5 ;  /* 0xff8000000d0d7808 */ /* 0x000fe40006800000 */
[-C--:B------:R-:W-:Y:S02]  /*15570*/  ISETP.GE.AND P2, PT, R8, R0.reuse, PT ;  /* 0x000000000800720c */ /* 0x080fe40003f46270 */
[----:B------:R-:W-:Y:S02]  /*15580*/  FSEL R112, R101, -INF , !P3 ;  /* 0xff80000065707808 */ /* 0x000fe40005800000 */
[-C--:B------:R-:W-:Y:S02]  /*15590*/  ISETP.GE.AND P6, PT, R9, R0.reuse, PT ;  /* 0x000000000900720c */ /* 0x080fe40003fc6270 */
[----:B------:R-:W-:Y:S02]  /*155a0*/  ISETP.GE.AND P5, PT, R16, R0, PT ;  /* 0x000000001000720c */ /* 0x000fe40003fa6270 */
[----:B------:R-:W-:-:S02]  /*155b0*/  I2FP.F32.S32 R8, R8 ;  /* 0x0000000800087245 */ /* 0x000fc40000201400 */
[----:B------:R-:W-:Y:S02]  /*155c0*/  ISETP.GE.AND P3, PT, R4, R0, PT ;  /* 0x000000000400720c */ /* 0x000fe40003f66270 */
[----:B------:R-:W-:Y:S01]  /*155d0*/  FSEL R104, R104, -INF , !P1 ;  /* 0xff80000068687808 */ /* 0x000fe20004800000 */
[----:B------:R-:W-:Y:S01]  /*155e0*/  FFMA.FTZ R15, R8, UR5, R15 ;  /* 0x00000005080f7c23 */ /* 0x000fe2000801000f */
[----:B------:R-:W-:Y:S01]  /*155f0*/  I2FP.F32.S32 R9, R9 ;  /* 0x0000000900097245 */ /* 0x000fe20000201400 */
[----:B------:R-:W-:Y:S01]  /*15600*/  IMAD.U32 R8, RZ, RZ, UR6 ;  /* 0x00000006ff087e24 */ /* 0x000fe2000f8e00ff */
[----:B------:R-:W-:Y:S02]  /*15610*/  I2FP.F32.S32 R16, R16 ;  /* 0x0000001000107245 */ /* 0x000fe40000201400 */
[----:B------:R-:W-:Y:S01]  /*15620*/  I2FP.F32.S32 R4, R4 ;  /* 0x0000000400047245 */ /* 0x000fe20000201400 */
[----:B------:R-:W-:Y:S01]  /*15630*/  FFMA.FTZ R9, R9, UR5, R6 ;  /* 0x0000000509097c23 */ /* 0x000fe20008010006 */
[----:B------:R-:W-:Y:S01]  /*15640*/  ISETP.GE.AND P1, PT, R5, R0, PT ;  /* 0x000000000500720c */ /* 0x000fe20003f26270 */
[----:B------:R-:W-:Y:S01]  /*15650*/  FFMA.FTZ R16, R16, UR5, R7 ;  /* 0x0000000510107c23 */ /* 0x000fe20008010007 */
[----:B------:R-:W-:Y:S01]  /*15660*/  I2FP.F32.S32 R5, R5 ;  /* 0x0000000500057245 */ /* 0x000fe20000201400 */
[----:B------:R-:W-:Y:S01]  /*15670*/  FFMA.FTZ R4, R4, UR5, R10 ;  /* 0x0000000504047c23 */ /* 0x000fe2000801000a */
[----:B------:R-:W-:Y:S01]  /*15680*/  IMAD.U32 R7, RZ, RZ, UR6 ;  /* 0x00000006ff077e24 */ /* 0x000fe2000f8e00ff */
[----:B------:R-:W-:Y:S01]  /*15690*/  LOP3.LUT R8, R8, 0x31, R143, 0xfe, !PT ;  /* 0x0000003108087812 */ /* 0x000fe200078efe8f */
[----:B------:R-:W-:-:S02]  /*156a0*/  IMAD.U32 R6, RZ, RZ, UR6 ;  /* 0x00000006ff067e24 */ /* 0x000fc4000f8e00ff */
[----:B------:R-:W-:Y:S01]  /*156b0*/  FFMA.FTZ R10, R5, UR5, R11 ;  /* 0x00000005050a7c23 */ /* 0x000fe2000801000b */
[----:B------:R-:W-:Y:S01]  /*156c0*/  IMAD.U32 R5, RZ, RZ, UR6 ;  /* 0x00000006ff057e24 */ /* 0x000fe2000f8e00ff */
[--C-:B------:R-:W-:Y:S02]  /*156d0*/  LOP3.LUT R7, R7, 0x38, R143.reuse, 0xfe, !PT ;  /* 0x0000003807077812 */ /* 0x100fe400078efe8f */
[--C-:B------:R-:W-:Y:S02]  /*156e0*/  LOP3.LUT R6, R6, 0x39, R143.reuse, 0xfe, !PT ;  /* 0x0000003906067812 */ /* 0x100fe400078efe8f */
[--C-:B------:R-:W-:Y:S02]  /*156f0*/  LOP3.LUT R12, R12, 0x40, R143.reuse, 0xfe, !PT ;  /* 0x000000400c0c7812 */ /* 0x100fe400078efe8f */
[----:B------:R-:W-:Y:S02]  /*15700*/  LOP3.LUT R5, R5, 0x30, R143, 0xfe, !PT ;  /* 0x0000003005057812 */ /* 0x000fe400078efe8f */
[----:B------:R-:W-:-:S02]  /*15710*/  FSEL R15, R15, -INF , !P2 ;  /* 0xff8000000f0f7808 */ /* 0x000fc40005000000 */
[----:B------:R-:W-:Y:S01]  /*15720*/  FSEL R11, R4, -INF , !P3 ;  /* 0xff800000040b7808 */ /* 0x000fe20005800000 */
[----:B------:R-:W-:Y:S01]  /*15730*/  IMAD.U32 R4, RZ, RZ, UR6 ;  /* 0x00000006ff047e24 */ /* 0x000fe2000f8e00ff */
[----:B------:R-:W-:Y:S02]  /*15740*/  FSEL R10, R10, -INF , !P1 ;  /* 0xff8000000a0a7808 */ /* 0x000fe40004800000 */
[-C--:B------:R-:W-:Y:S02]  /*15750*/  ISETP.GE.AND P2, PT, R8, R0.reuse, PT ;  /* 0x000000000800720c */ /* 0x080fe40003f46270 */
[-C--:B------:R-:W-:Y:S02]  /*15760*/  ISETP.GE.AND P3, PT, R7, R0.reuse, PT ;  /* 0x000000000700720c */ /* 0x080fe40003f66270 */
[----:B------:R-:W-:Y:S02]  /*15770*/  ISETP.GE.AND P1, PT, R6, R0, PT ;  /* 0x000000000600720c */ /* 0x000fe40003f26270 */
[----:B------:R-:W-:-:S02]  /*15780*/  FSEL R9, R9, -INF , !P6 ;  /* 0xff80000009097808 */ /* 0x000fc40007000000 */
[----:B------:R-:W-:Y:S02]  /*15790*/  FSEL R17, R14, -INF , !P4 ;  /* 0xff8000000e117808 */ /* 0x000fe40006000000 */
[----:B------:R-:W-:Y:S02]  /*157a0*/  I2FP.F32.S32 R8, R8 ;  /* 0x0000000800087245 */ /* 0x000fe40000201400 */
[----:B------:R-:W-:Y:S02]  /*157b0*/  I2FP.F32.S32 R7, R7 ;  /* 0x0000000700077245 */ /* 0x000fe40000201400 */
[----:B------:R-:W-:Y:S01]  /*157c0*/  I2FP.F32.S32 R6, R6 ;  /* 0x0000000600067245 */ /* 0x000fe20000201400 */
[----:B------:R-:W-:Y:S01]  /*157d0*/  FFMA.FTZ R8, R8, UR5, R131 ;  /* 0x0000000508087c23 */ /* 0x000fe20008010083 */
[-C--:B------:R-:W-:Y:S01]  /*157e0*/  ISETP.GE.AND P6, PT, R12, R0.reuse, PT ;  /* 0x000000000c00720c */ /* 0x080fe20003fc6270 */
[----:B------:R-:W-:Y:S01]  /*157f0*/  FFMA.FTZ R7, R7, UR5, R126 ;  /* 0x0000000507077c23 */ /* 0x000fe2000801007e */
[----:B------:R-:W-:Y:S01]  /*15800*/  ISETP.GE.AND P4, PT, R5, R0, PT ;  /* 0x000000000500720c */ /* 0x000fe20003f86270 */
[----:B------:R-:W-:Y:S01]  /*15810*/  FFMA.FTZ R6, R6, UR5, R127 ;  /* 0x0000000506067c23 */ /* 0x000fe2000801007f */
[----:B------:R-:W-:Y:S01]  /*15820*/  I2FP.F32.S32 R14, R5 ;  /* 0x00000005000e7245 */ /* 0x000fe20000201400 */
[----:B------:R-:W-:Y:S01]  /*15830*/  IMAD.U32 R5, RZ, RZ, UR6 ;  /* 0x00000006ff057e24 */ /* 0x000fe2000f8e00ff */
[----:B------:R-:W-:-:S02]  /*15840*/  I2FP.F32.S32 R12, R12 ;  /* 0x0000000c000c7245 */ /* 0x000fc40000201400 */
[--C-:B------:R-:W-:Y:S01]  /*15850*/  LOP3.LUT R19, R19, 0x49, R143.reuse, 0xfe, !PT ;  /* 0x0000004913137812 */ /* 0x100fe200078efe8f */
[----:B------:R-:W-:Y:S01]  /*15860*/  FFMA.FTZ R14, R14, UR5, R130 ;  /* 0x000000050e0e7c23 */ /* 0x000fe20008010082 */
[--C-:B------:R-:W-:Y:S01]  /*15870*/  LOP3.LUT R5, R5, 0x50, R143.reuse, 0xfe, !PT ;  /* 0x0000005005057812 */ /* 0x100fe200078efe8f */
[----:B------:R-:W-:Y:S01]  /*15880*/  FFMA.FTZ R12, R12, UR5, R122 ;  /* 0x000000050c0c7c23 */ /* 0x000fe2000801007a */
[--C-:B------:R-:W-:Y:S02]  /*15890*/  LOP3.LUT R4, R4, 0x51, R143.reuse, 0xfe, !PT ;  /* 0x0000005104047812 */ /* 0x100fe400078efe8f */
[--C-:B------:R-:W-:Y:S02]  /*158a0*/  LOP3.LUT R21, R21, 0x58, R143.reuse, 0xfe, !PT ;  /* 0x0000005815157812 */ /* 0x100fe400078efe8f */
[----:B------:R-:W-:Y:S02]  /*158b0*/  LOP3.LUT R28, R28, 0x41, R143, 0xfe, !PT ;  /* 0x000000411c1c7812 */ /* 0x000fe400078efe8f */
[----:B------:R-:W-:-:S02]  /*158c0*/  FSEL R8, R8, -INF , !P2 ;  /* 0xff80000008087808 */ /* 0x000fc40005000000 */
[----:B------:R-:W-:Y:S02]  /*158d0*/  FSEL R7, R7, -INF , !P3 ;  /* 0xff80000007077808 */ /* 0x000fe40005800000 */
[----:B------:R-:W-:Y:S02]  /*158e0*/  FSEL R6, R6, -INF , !P1 ;  /* 0xff80000006067808 */ /* 0x000fe40004800000 */
[----:B------:R-:W-:Y:S01]  /*158f0*/  LOP3.LUT R32, R32, 0x48, R143, 0xfe, !PT ;  /* 0x0000004820207812 */ /* 0x000fe200078efe8f */
[----:B------:R-:W-:Y:S01]  /*15900*/  BAR.SYNC.DEFER_BLOCKING 0x0 ;  /* 0x0000000000007b1d */ /* 0x000fe20000010000 */
[-C--:B------:R-:W-:Y:S02]  /*15910*/  ISETP.GE.AND P2, PT, R19, R0.reuse, PT ;  /* 0x000000001300720c */ /* 0x080fe40003f46270 */
[-C--:B------:R-:W-:Y:S02]  /*15920*/  ISETP.GE.AND P3, PT, R5, R0.reuse, PT ;  /* 0x000000000500720c */ /* 0x080fe40003f66270 */
[----:B------:R-:W-:-:S02]  /*15930*/  ISETP.GE.AND P1, PT, R4, R0, PT ;  /* 0x000000000400720c */ /* 0x000fc40003f26270 */
[----:B------:R-:W-:Y:S02]  /*15940*/  FSEL R12, R12, -INF , !P6 ;  /* 0xff8000000c0c7808 */ /* 0x000fe40007000000 */
[----:B------:R-:W-:Y:S02]  /*15950*/  I2FP.F32.S32 R19, R19 ;  /* 0x0000001300137245 */ /* 0x000fe40000201400 */
[----:B------:R-:W-:Y:S02]  /*15960*/  I2FP.F32.S32 R5, R5 ;  /* 0x0000000500057245 */ /* 0x000fe40000201400 */
[----:B------:R-:W-:Y:S01]  /*15970*/  I2FP.F32.S32 R4, R4 ;  /* 0x0000000400047245 */ /* 0x000fe20000201400 */
[----:B------:R-:W-:Y:S01]  /*15980*/  FFMA.FTZ R119, R19, UR5, R119 ;  /* 0x0000000513777c23 */ /* 0x000fe20008010077 */
[-C--:B------:R-:W-:Y:S01]  /*15990*/  ISETP.GE.AND P6, PT, R21, R0.reuse, PT ;  /* 0x000000001500720c */ /* 0x080fe20003fc6270 */
[----:B------:R-:W-:Y:S01]  /*159a0*/  FFMA.FTZ R114, R5, UR5, R114 ;  /* 0x0000000505727c23 */ /* 0x000fe20008010072 */
[----:B------:R-:W-:Y:S01]  /*159b0*/  FSEL R16, R16, -INF , !P5 ;  /* 0xff80000010107808 */ /* 0x000fe20006800000 */
[----:B------:R-:W-:Y:S01]  /*159c0*/  FFMA.FTZ R115, R4, UR5, R115 ;  /* 0x0000000504737c23 */ /* 0x000fe20008010073 */
[----:B------:R-:W-:Y:S01]  /*159d0*/  I2FP.F32.S32 R21, R21 ;  /* 0x0000001500157245 */ /* 0x000fe20000201400 */
[----:B------:R-:W-:Y:S01]  /*159e0*/  IMAD.U32 R19, RZ, RZ, UR6 ;  /* 0x00000006ff137e24 */ /* 0x000fe2000f8e00ff */
[----:B------:R-:W-:Y:S01]  /*159f0*/  ISETP.GE.AND P5, PT, R28, R0, PT ;  /* 0x000000001c00720c */ /* 0x000fe20003fa6270 */
[----:B------:R-:W-:Y:S01]  /*15a00*/  IMAD.U32 R5, RZ, RZ, UR6 ;  /* 0x00000006ff057e24 */ /* 0x000fe2000f8e00ff */
[----:B------:R-:W-:Y:S01]  /*15a10*/  FSEL R14, R14, -INF , !P4 ;  /* 0xff8000000e0e7808 */ /* 0x000fe20006000000 */
[----:B------:R-:W-:Y:S01]  /*15a20*/  IMAD.U32 R4, RZ, RZ, UR6 ;  /* 0x00000006ff047e24 */ /* 0x000fe2000f8e00ff */
[----:B------:R-:W-:Y:S01]  /*15a30*/  I2FP.F32.S32 R28, R28 ;  /* 0x0000001c001c7245 */ /* 0x000fe20000201400 */
[----:B------:R-:W-:Y:S01]  /*15a40*/  FFMA.FTZ R110, R21, UR5, R110 ;  /* 0x00000005156e7c23 */ /* 0x000fe2000801006e */
[----:B------:R-:W-:Y:S01]  /*15a50*/  ISETP.GE.AND P4, PT, R32, R0, PT ;  /* 0x000000002000720c */ /* 0x000fe20003f86270 */
[----:B------:R-:W-:Y:S01]  /*15a60*/  IMAD.U32 R21, RZ, RZ, UR6 ;  /* 0x00000006ff157e24 */ /* 0x000fe2000f8e00ff */
[----:B------:R-:W-:Y:S01]  /*15a70*/  I2FP.F32.S32 R32, R32 ;  /* 0x0000002000207245 */ /* 0x000fe20000201400 */
[----:B------:R-:W-:Y:S01]  /*15a80*/  FFMA.FTZ R28, R28, UR5, R123 ;  /* 0x000000051c1c7c23 */ /* 0x000fe2000801007b */
[----:B------:R-:W-:-:S02]  /*15a90*/  LOP3.LUT R20, R20, 0x59, R143, 0xfe, !PT ;  /* 0x0000005914147812 */ /* 0x000fc400078efe8f */
[--C-:B------:R-:W-:Y:S01]  /*15aa0*/  LOP3.LUT R19, R19, 0x60, R143.reuse, 0xfe, !PT ;  /* 0x0000006013137812 */ /* 0x100fe200078efe8f */
[----:B------:R-:W-:Y:S01]  /*15ab0*/  FFMA.FTZ R32, R32, UR5, R118 ;  /* 0x0000000520207c23 */ /* 0x000fe20008010076 */
[--C-:B------:R-:W-:Y:S02]  /*15ac0*/  LOP3.LUT R5, R5, 0x61, R143.reuse, 0xfe, !PT ;  /* 0x0000006105057812 */ /* 0x100fe400078efe8f */
[--C-:B------:R-:W-:Y:S02]  /*15ad0*/  LOP3.LUT R4, R4, 0x68, R143.reuse, 0xfe, !PT ;  /* 0x0000006804047812 */ /* 0x100fe400078efe8f */
[----:B------:R-:W-:Y:S02]  /*15ae0*/  LOP3.LUT R21, R21, 0x69, R143, 0xfe, !PT ;  /* 0x0000006915157812 */ /* 0x000fe400078efe8f */
[----:B------:R-:W-:Y:S02]  /*15af0*/  FSEL R28, R28, -INF , !P5 ;  /* 0xff8000001c1c7808 */ /* 0x000fe40006800000 */
[----:B------:R-:W-:-:S02]  /*15b00*/  ISETP.GE.AND P5, PT, R20, R0, PT ;  /* 0x000000001400720c */ /* 0x000fc40003fa6270 */
[----:B------:R-:W-:Y:S02]  /*15b10*/  FSEL R32, R32, -INF , !P4 ;  /* 0xff80000020207808 */ /* 0x000fe40006000000 */
[----:B------:R-:W-:Y:S02]  /*15b20*/  FSEL R128, R119, -INF , !P2 ;  /* 0xff80000077807808 */ /* 0x000fe40005000000 */
[----:B------:R-:W-:Y:S02]  /*15b30*/  FSEL R129, R114, -INF , !P3 ;  /* 0xff80000072817808 */ /* 0x000fe40005800000 */
[----:B------:R-:W-:Y:S02]  /*15b40*/  I2FP.F32.S32 R20, R20 ;  /* 0x0000001400147245 */ /* 0x000fe40000201400 */
[-C--:B------:R-:W-:Y:S02]  /*15b50*/  ISETP.GE.AND P4, PT, R19, R0.reuse, PT ;  /* 0x000000001300720c */ /* 0x080fe40003f86270 */
[-C--:B------:R-:W-:Y:S01]  /*15b60*/  ISETP.GE.AND P2, PT, R5, R0.reuse, PT ;  /* 0x000000000500720c */ /* 0x080fe20003f46270 */
[----:B------:R-:W-:Y:S01]  /*15b70*/  FFMA.FTZ R111, R20, UR5, R111 ;  /* 0x00000005146f7c23 */ /* 0x000fe2000801006f */
[----:B------:R-:W-:Y:S01]  /*15b80*/  ISETP.GE.AND P3, PT, R4, R0, PT ;  /* 0x000000000400720c */ /* 0x000fe20003f66270 */
[----:B------:R-:W-:Y:S01]  /*15b90*/  IMAD.U32 R20, RZ, RZ, UR6 ;  /* 0x00000006ff147e24 */ /* 0x000fe2000f8e00ff */
[----:B------:R-:W-:-:S02]  /*15ba0*/  FSEL R169, R115, -INF , !P1 ;  /* 0xff80000073a97808 */ /* 0x000fc40004800000 */
[----:B------:R-:W-:Y:S02]  /*15bb0*/  I2FP.F32.S32 R19, R19 ;  /* 0x0000001300137245 */ /* 0x000fe40000201400 */
        /* <DEDUP_REMOVED lines=14> */
[----:B------:R-:W-:Y:S02]  /*15ca0*/  LOP3.LUT R4, R4, 0x9, R143, 0xfe, !PT ;  /* 0x0000000904047812 */ /* 0x000fe400078efe8f */
[----:B------:R-:W-:Y:S02]  /*15cb0*/  FSEL R161, R21, -INF , !P1 ;  /* 0xff80000015a17808 */ /* 0x000fe40004800000 */
[----:B------:R-:W-:-:S02]  /*15cc0*/  LOP3.LUT R143, R143, UR6, RZ, 0xfc, !PT ;  /* 0x000000068f8f7c12 */ /* 0x000fc4000f8efcff */
[----:B------:R-:W-:Y:S02]  /*15cd0*/  PLOP3.LUT P1, PT, PT, PT, UP0, 0x80, 0x0 ;  /* 0x000000000000781c */ /* 0x000fe40003f2f008 */
[----:B------:R-:W-:Y:S02]  /*15ce0*/  FSEL R150, R111, -INF , !P5 ;  /* 0xff8000006f967808 */ /* 0x000fe40006800000 */
[-C--:B------:R-:W-:Y:S02]  /*15cf0*/  ISETP.GE.AND P5, PT, R20, R0.reuse, PT ;  /* 0x000000001400720c */ /* 0x080fe40003fa6270 */
[----:B------:R-:W-:Y:S02]  /*15d00*/  FSEL R153, R106, -INF , !P4 ;  /* 0xff8000006a997808 */ /* 0x000fe40006000000 */
[----:B------:R-:W-:Y:S02]  /*15d10*/  FSEL R168, R110, -INF , !P6 ;  /* 0xff8000006ea87808 */ /* 0x000fe40007000000 */
[----:B------:R-:W-:-:S02]  /*15d20*/  ISETP.GE.AND P4, PT, R19, R0, PT ;  /* 0x000000001300720c */ /* 0x000fc40003f86270 */
[----:B------:R-:W-:Y:S02]  /*15d30*/  FSEL R157, R107, -INF , !P2 ;  /* 0xff8000006b9d7808 */ /* 0x000fe40005000000 */
[----:B------:R-:W-:Y:S02]  /*15d40*/  FSEL R160, R102, -INF , !P3 ;  /* 0xff80000066a07808 */ /* 0x000fe40005800000 */
[----:B------:R-:W-:Y:S02]  /*15d50*/  I2FP.F32.S32 R20, R20 ;  /* 0x0000001400147245 */ /* 0x000fe40000201400 */
[-C--:B------:R-:W-:Y:S02]  /*15d60*/  ISETP.GE.AND P6, PT, R143, R0.reuse, PT ;  /* 0x000000008f00720c */ /* 0x080fe40003fc6270 */
[-C--:B------:R-:W-:Y:S01]  /*15d70*/  ISETP.GE.AND P2, PT, R5, R0.reuse, PT ;  /* 0x000000000500720c */ /* 0x080fe20003f46270 */
[----:B------:R-:W-:Y:S01]  /*15d80*/  FFMA.FTZ R20, R20, UR5, R27 ;  /* 0x0000000514147c23 */ /* 0x000fe2000801001b */
[----:B------:R-:W-:-:S02]  /*15d90*/  ISETP.GE.AND P3, PT, R4, R0, PT ;  /* 0x000000000400720c */ /* 0x000fc40003f66270 */
[----:B------:R-:W-:Y:S02]  /*15da0*/  I2FP.F32.S32 R19, R19 ;  /* 0x0000001300137245 */ /* 0x000fe40000201400 */
[----:B------:R-:W-:Y:S02]  /*15db0*/  I2FP.F32.S32 R143, R143 ;  /* 0x0000008f008f7245 */ /* 0x000fe40000201400 */
[----:B------:R-:W-:Y:S01]  /*15dc0*/  I2FP.F32.S32 R5, R5 ;  /* 0x0000000500057245 */ /* 0x000fe20000201400 */
[----:B------:R-:W-:Y:S01]  /*15dd0*/  FFMA.FTZ R19, R19, UR5, R22 ;  /* 0x0000000513137c23 */ /* 0x000fe20008010016 */
[----:B------:R-:W-:Y:S01]  /*15de0*/  I2FP.F32.S32 R4, R4 ;  /* 0x0000000400047245 */ /* 0x000fe20000201400 */
[----:B------:R-:W-:Y:S01]  /*15df0*/  FFMA.FTZ R26, R143, UR5, R26 ;  /* 0x000000058f1a7c23 */ /* 0x000fe2000801001a */
[----:B------:R-:W-:Y:S01]  /*15e00*/  FSEL R21, R20, -INF , !P5 ;  /* 0xff80000014157808 */ /* 0x000fe20006800000 */
[----:B------:R-:W-:Y:S01]  /*15e10*/  FFMA.FTZ R18, R5, UR5, R18 ;  /* 0x0000000505127c23 */ /* 0x000fe20008010012 */
[----:B------:R-:W-:Y:S01]  /*15e20*/  FSEL R20, R19, -INF , !P4 ;  /* 0xff80000013147808 */ /* 0x000fe20006000000 */
[----:B------:R-:W-:Y:S01]  /*15e30*/  FFMA.FTZ R4, R4, UR5, R23 ;  /* 0x0000000504047c23 */ /* 0x000fe20008010017 */
[----:B------:R-:W-:-:S02]  /*15e40*/  FSEL R22, R26, -INF , !P6 ;  /* 0xff8000001a167808 */ /* 0x000fc40007000000 */
[----:B------:R-:W-:Y:S02]  /*15e50*/  FSEL R18, R18, -INF , !P2 ;  /* 0xff80000012127808 */ /* 0x000fe40005000000 */
[----:B------:R-:W-:Y:S01]  /*15e60*/  FSEL R19, R4, -INF , !P3 ;  /* 0xff80000004137808 */ /* 0x000fe20005800000 */
[----:B------:R-:W-:Y:S06]  /*15e70*/  @!P1 BRA `(.L_x_2764) ;  /* 0x0000000800949947 */ /* 0x000fec0003800000 */
[----:B------:R-:W-:-:S13]  /*15e80*/  PLOP3.LUT P2, PT, PT, PT, UP1, 0x40, 0x0 ;  /* 0x000000000000781c */ /* 0x000fda0003f4e818 */
        /* <DEDUP_REMOVED lines=44> */
[----:B------:R-:W-:Y:S02]  /*16150*/  IMAD.WIDE R100, R4, 0x4, R240 ;  /* 0x0000000404647825 */ /* 0x000fe400078e02f0 */
[----:B------:R1:W2:Y:S04]  /*16160*/  LDG.E R26, desc[UR10][R26.64] ;  /* 0x0000000a1a1a7981 */ /* 0x0002a8000c1e1900 */
[----:B------:R3:W2:Y:S01]  /*16170*/  LDG.E R23, desc[UR10][R100.64] ;  /* 0x0000000a64177981 */ /* 0x0006a2000c1e1900 */
[----:B------:R-:W-:Y:S02]  /*16180*/  IADD3 R98, R98, -R4, RZ ;  /* 0x8000000462627210 */ /* 0x000fe40007ffe0ff */
[----:B------:R-:W4:Y:S03]  /*16190*/  LDC.64 R4, c[0x0][0x230] ;  /* 0x00008c00ff047b82 */ /* 0x000f260000000a00 */
[----:B------:R-:W-:-:S02]  /*161a0*/  IMAD R98, R98, R0, -0x100 ;  /* 0xffffff0062627424 */ /* 0x000fc400078e0200 */
[----:B------:R-:W-:-:S03]  /*161b0*/  IMAD.U32 R0, RZ, RZ, UR6 ;  /* 0x00000006ff007e24 */ /* 0x000fc6000f8e00ff */
[----:B-1----:R-:W-:Y:S01]  /*161c0*/  SHF.R.S32.HI R27, RZ, 0x1f, R98 ;  /* 0x0000001fff1b7819 */ /* 0x002fe20000011462 */
[----:B---3--:R-:W-:Y:S01]  /*161d0*/  IMAD.WIDE.U32 R100, R98, R0, RZ ;  /* 0x0000000062647225 */ /* 0x008fe200078e00ff */
[----:B--2---:R-:W-:-:S03]  /*161e0*/  IADD3 R23, -R26, R23, RZ ;  /* 0x000000171a177210 */ /* 0x004fc60007ffe1ff */
[----:B------:R-:W-:Y:S01]  /*161f0*/  IMAD R26, R27, R0, RZ ;  /* 0x000000001b1a7224 */ /* 0x000fe200078e02ff */
[----:B------:R-:W-:-:S03]  /*16200*/  SHF.R.S32.HI R27, RZ, 0x1f, R23 ;  /* 0x0000001fff1b7819 */ /* 0x000fc60000011417 */
[----:B------:R-:W-:Y:S02]  /*16210*/  IMAD R26, R98, UR7, R26 ;  /* 0x00000007621a7c24 */ /* 0x000fe4000f8e021a */
[-C--:B----4-:R-:W-:Y:S02]  /*16220*/  IMAD R27, R27, R4.reuse, RZ ;  /* 0x000000041b1b7224 */ /* 0x090fe400078e02ff */
[----:B------:R-:W-:Y:S02]  /*16230*/  IMAD.IADD R101, R101, 0x1, R26 ;  /* 0x0000000165657824 */ /* 0x000fe400078e021a */
[C---:B------:R-:W-:Y:S02]  /*16240*/  IMAD R5, R23.reuse, R5, R27 ;  /* 0x0000000517057224 */ /* 0x040fe400078e021b */
[----:B------:R-:W-:-:S04]  /*16250*/  IMAD.WIDE.U32 R100, R23, R4, R100 ;  /* 0x0000000417647225 */ /* 0x000fc800078e0064 */
[----:B------:R-:W-:Y:S01]  /*16260*/  IMAD.MOV.U32 R27, RZ, RZ, R100 ;  /* 0x000000ffff1b7224 */ /* 0x000fe200078e0064 */
[----:B------:R-:W-:Y:S01]  /*16270*/  IADD3 R26, R101, R5, RZ ;  /* 0x00000005651a7210 */ /* 0x000fe20007ffe0ff */
[----:B------:R-:W-:Y:S06]  /*16280*/  BRA `(.L_x_2766) ;  /* 0x0000000000107947 */ /* 0x000fec0003800000 */
.L_x_2765:
[----:B------:R-:W1:Y:S02]  /*16290*/  LDC R0, c[0x0][0x248] ;  /* 0x00009200ff007b82 */ /* 0x000e640000000800 */
[----:B-1----:R-:W-:-:S05]  /*162a0*/  IMAD.SHL.U32 R27, R0, 0x100, RZ ;  /* 0x00000100001b7824 */ /* 0x002fca00078e00ff */
[----:B------:R-:W-:-:S04]  /*162b0*/  IADD3 R27, -R27, RZ, RZ ;  /* 0x000000ff1b1b7210 */ /* 0x000fc80007ffe1ff */
[----:B------:R-:W-:-:S07]  /*162c0*/  SHF.R.S32.HI R26, RZ, 0x1f, R27 ;  /* 0x0000001fff1a7819 */ /* 0x000fce000001141b */
.L_x_2766:
        /* <DEDUP_REMOVED lines=21> */
[C---:B------:R-:W-:Y:S01]  /*16420*/  @!P0 LEA R110, P3, R101.reuse, R242, 0x1 ;  /* 0x000000f2656e8211 */ /* 0x040fe200078608ff */
        /* <DEDUP_REMOVED lines=11> */
[----:B------:R3:W-:Y:S03]  /*164e0*/  @P0 STS.128 [R243+0x2000], RZ ;  /* 0x002000fff3000388 */ /* 0x0007e60000000c00 */
[----:B------:R-:W-:Y:S01]  /*164f0*/  @!P0 LEA.HI.X R111, R101, R223, R100, 0x1, P3 ;  /* 0x000000df656f8211 */ /* 0x000fe200018f0c64 */
[----:B------:R-:W-:-:S02]  /*16500*/  @!P0 IMAD.MOV.U32 R100, RZ, RZ, R27 ;  /* 0x000000ffff648224 */ /* 0x000fc400078e001b */
[----:B------:R-:W-:Y:S02]  /*16510*/  @!P0 IMAD.MOV.U32 R101, RZ, RZ, R26 ;  /* 0x000000ffff658224 */ /* 0x000fe400078e001a */
        /* <DEDUP_REMOVED lines=8> */
[----:B-----5:R-:W-:-:S03]  /*165a0*/  @!P0 LEA R108, P2, R102, R242, 0x1 ;  /* 0x000000f2666c8211 */ /* 0x020fc600078408ff */
[----:B------:R-:W-:Y:S01]  /*165b0*/  @!P0 IMAD.IADD R4, R4, 0x1, R101 ;  /* 0x0000000104048824 */ /* 0x000fe200078e0265 */
[----:B------:R-:W-:Y:S01]  /*165c0*/  @!P0 LEA.HI.X R109, R102, R223, R98, 0x1, P2 ;  /* 0x000000df666d8211 */ /* 0x000fe200010f0c62 */
[----:B------:R-:W-:Y:S01]  /*165d0*/  @!P0 IMAD.MOV.U32 R102, RZ, RZ, R27 ;  /* 0x000000ffff668224 */ /* 0x000fe200078e001b */
[----:B------:R-:W-:-:S03]  /*165e0*/  @!P0 LEA R98, P2, R0, R27, 0x7 ;  /* 0x0000001b00628211 */ /* 0x000fc600078438ff */
[----:B------:R-:W-:Y:S01]  /*165f0*/  @!P0 IMAD.WIDE.U32 R102, R0, 0xa0, R102 ;  /* 0x000000a000668825 */ /* 0x000fe200078e0066 */
[----:B-1----:R-:W-:Y:S01]  /*16600*/  @!P0 LEA R106, P4, R98, R242, 0x1 ;  /* 0x000000f2626a8211 */ /* 0x002fe200078808ff */
[----:B------:R-:W-:Y:S01]  /*16610*/  @!PT LDS RZ, [RZ] ;  /* 0x00000000fffff984 */ /* 0x000fe20000000800 */
[----:B------:R-:W-:Y:S01]  /*16620*/  @!PT LDS RZ, [RZ] ;  /* 0x00000000fffff984 */ /* 0x000fe20000000800 */
[----:B------:R-:W-:Y:S01]  /*16630*/  @!PT LDS RZ, [RZ] ;  /* 0x00000000fffff984 */ /* 0x000fe20000000800 */
[----:B------:R3:W-:Y:S01]  /*16640*/  @!P0 LDGSTS.E.BYPASS.LTC128B.128 [R243+0x2800], desc[UR10][R108.64] ;  /* 0x028000006cf38fae */ /* 0x0007e2000b901d4a */
[----:B------:R-:W-:Y:S01]  /*16650*/  @!P0 LEA.HI.X R23, R0, R26, R23, 0x7, P2 ;  /* 0x0000001a00178211 */ /* 0x000fe200010f3c17 */
[----:B------:R-:W-:Y:S01]  /*16660*/  @!P0 IMAD.IADD R5, R5, 0x1, R103 ;  /* 0x0000000105058824 */ /* 0x000fe200078e0267 */
[-C--:B------:R-:W-:Y:S01]  /*16670*/  @!P0 LEA R118, P3, R102, R242.reuse, 0x1 ;  /* 0x000000f266768211 */ /* 0x080fe200078608ff */
[----:B------:R3:W-:Y:S01]  /*16680*/  @P0 STS.128 [R243+0x3000], RZ ;  /* 0x003000fff3000388 */ /* 0x0007e20000000c00 */
[----:B------:R-:W-:Y:S02]  /*16690*/  @!P0 LEA R114, P2, R100, R242, 0x1 ;  /* 0x000000f264728211 */ /* 0x000fe400078408ff */
[-C--:B------:R-:W-:Y:S02]  /*166a0*/  @!P0 LEA.HI.X R107, R98, R223.reuse, R23, 0x1, P4 ;  /* 0x000000df626b8211 */ /* 0x080fe400020f0c17 */
[----:B------:R-:W-:-:S02]  /*166b0*/  @!P0 LEA.HI.X R119, R102, R223, R5, 0x1, P3 ;  /* 0x000000df66778211 */ /* 0x000fc400018f0c05 */
        /* <DEDUP_REMOVED lines=29> */
.L_x_2768:
[----:B------:R-:W-:Y:S05]  /*16890*/  BSYNC B0 ;  /* 0x0000000000007941 */ /* 0x000fea0003800000 */
.L_x_2767:
[----:B------:R-:W0:Y:S01]  /*168a0*/  LDGDEPBAR ;  /* 0x00000000000079af */ /* 0x000e220000000000 */
[----:B------:R-:W-:-:S04]  /*168b0*/  LEA R242, P0, R27, R242, 0x1 ;  /* 0x000000f21bf27211 */ /* 0x000fc800078008ff */
[----:B------:R-:W-:-:S09]  /*168c0*/  LEA.HI.X R223, R27, R223, R26, 0x1, P0 ;  /* 0x000000df1bdf7211 */ /* 0x000fd200000f0c1a */
.L_x_2764:
        /* <DEDUP_REMOVED lines=71> */
[----:B------:R-:W-:Y:S02]  /*16d40*/  FMNMX.FTZ R0, R21, R0, !PT ;  /* 0x0000000015007209 */ /* 0x000fe40007810000 */
[----:B------:R-:W-:-:S02]  /*16d50*/  FSEL R4, R105, RZ, P2 ;  /* 0x000000ff69047208 */ /* 0x000fc40001000000 */
[----:B------:R-:W-:Y:S02]  /*16d60*/  FMNMX.FTZ R0, R20, R0, !PT ;  /* 0x0000000014007209 */ /* 0x000fe40007810000 */
[----:B------:R-:W-:Y:S01]  /*16d70*/  FSEL R103, R103, RZ, P2 ;  /* 0x000000ff67677208 */ /* 0x000fe20001000000 */
[----:B------:R-:W-:Y:S01]  /*16d80*/  FADD.FTZ R4, R134, -R4 ;  /* 0x8000000486047221 */ /* 0x000fe20000010000 */
        /* <DEDUP_REMOVED lines=11> */
[--C-:B---3--:R-:W-:Y:S01]  /*16e40*/  FFMA.FTZ R111, R90, UR4, -R103.reuse ;  /* 0x000000045a6f7c23 */ /* 0x108fe20008010867 */
        /* <DEDUP_REMOVED lines=82> */
[----:B------:R-:W-:Y:S01]  /*17370*/  FMNMX.FTZ R0, R149, R0, !PT ;  /* 0x0000000095007209 */ /* 0x000fe20007810000 */
[-C--:B-1----:R-:W-:Y:S01]  /*17380*/  FMUL.FTZ R232, R232, R167.reuse ;  /* 0x000000a7e8e87220 */ /* 0x082fe20000410000 */
[-C--:B------:R-:W-:Y:S01]  /*17390*/  FMUL.FTZ R233, R233, R167.reuse ;  /* 0x000000a7e9e97220 */ /* 0x080fe20000410000 */
[-C--:B------:R-:W-:Y:S01]  /*173a0*/  FMUL.FTZ R228, R228, R167.reuse ;  /* 0x000000a7e4e47220 */ /* 0x080fe20000410000 */
[----:B------:R-:W-:Y:S01]  /*173b0*/  FMNMX.FTZ R104, R148, R0, !PT ;  /* 0x0000000094687209 */ /* 0x000fe20007810000 */
[-C--:B------:R-:W-:Y:S01]  /*173c0*/  FMUL.FTZ R229, R229, R167.reuse ;  /* 0x000000a7e5e57220 */ /* 0x080fe20000410000 */
[-C--:B------:R-:W-:Y:S01]  /*173d0*/  FMUL.FTZ R224, R224, R167.reuse ;  /* 0x000000a7e0e07220 */ /* 0x080fe20000410000 */
[----:B------:R-:W-:Y:S01]  /*173e0*/  MUFU.EX2 R145, R145 ;  /* 0x0000009100917308 */ /* 0x000fe20000000800 */
[----:B------:R-:W-:Y:S01]  /*173f0*/  FMNMX.FTZ R104, R142, R104, !PT ;  /* 0x000000688e687209 */ /* 0x000fe20007810000 */
[----:B------:R-:W-:-:S03]  /*17400*/  FMUL.FTZ R225, R225, R167 ;  /* 0x000000a7e1e17220 */ /* 0x000fc60000410000 */
[----:B------:R-:W-:-:S03]  /*17410*/  FMNMX.FTZ R104, R141, R104, !PT ;  /* 0x000000688d687209 */ /* 0x000fc60007810000 */
[----:B------:R-:W1:Y:S01]  /*17420*/  MUFU.EX2 R144, R144 ;  /* 0x0000009000907308 */ /* 0x000e620000000800 */
[----:B------:R-:W-:-:S04]  /*17430*/  FMNMX.FTZ R104, R140, R104, !PT ;  /* 0x000000688c687209 */ /* 0x000fc80007810000 */
[----:B------:R-:W-:-:S03]  /*17440*/  FMNMX.FTZ R104, R139, R104, !PT ;  /* 0x000000688b687209 */ /* 0x000fc60007810000 */
        /* <DEDUP_REMOVED lines=69> */
[----:B------:R-:W1:Y:S01]  /*178a0*/  LDSM.16.MT88.4 R16, [R246+0x5000] ;  /* 0x00500000f610783b */ /* 0x000e620000004200 */
[--C-:B------:R-:W-:Y:S01]  /*178b0*/  FFMA.FTZ R158, R21, UR4, -R55.reuse ;  /* 0x00000004159e7c23 */ /* 0x100fe20008010837 */
[--C-:B------:R-:W-:Y:S01]  /*178c0*/  FFMA.FTZ R155, R20, UR4, -R55.reuse ;  /* 0x00000004149b7c23 */ /* 0x100fe20008010837 */
[----:B------:R-:W-:Y:S01]  /*178d0*/  FMUL.FTZ R5, R5, UR4 ;  /* 0x0000000405057c20 */ /* 0x000fe20008410000 */
[----:B------:R-:W-:Y:S01]  /*178e0*/  MUFU.EX2 R154, R154 ;  /* 0x0000009a009a7308 */ /* 0x000fe20000000800 */
[--C-:B------:R-:W-:Y:S01]  /*178f0*/  FFMA.FTZ R127, R11, UR4, -R55.reuse ;  /* 0x000000040b7f7c23 */ /* 0x100fe20008010837 */
[--C-:B------:R-:W-:Y:S01]  /*17900*/  FFMA.FTZ R123, R10, UR4, -R55.reuse ;  /* 0x000000040a7b7c23 */ /* 0x100fe20008010837 */
[--C-:B------:R-:W-:Y:S01]  /*17910*/  FFMA.FTZ R122, R9, UR4, -R55.reuse ;  /* 0x00000004097a7c23 */ /* 0x100fe20008010837 */
[--C-:B------:R-:W-:Y:S01]  /*17920*/  FFMA.FTZ R117, R8, UR4, -R55.reuse ;  /* 0x0000000408757c23 */ /* 0x100fe20008010837 */
[--C-:B------:R-:W-:Y:S01]  /*17930*/  FFMA.FTZ R113, R7, UR4, -R55.reuse ;  /* 0x0000000407717c23 */ /* 0x100fe20008010837 */
[----:B------:R-:W2:Y:S01]  /*17940*/  LDSM.16.MT88.4 R8, [R245+0x5000] ;  /* 0x00500000f508783b */ /* 0x000ea20000004200 */
[--C-:B------:R-:W-:Y:S01]  /*17950*/  FFMA.FTZ R110, R6, UR4, -R55.reuse ;  /* 0x00000004066e7c23 */ /* 0x100fe20008010837 */
[----:B------:R-:W-:Y:S01]  /*17960*/  MUFU.EX2 R162, R162 ;  /* 0x000000a200a27308 */ /* 0x000fe20000000800 */
[--C-:B------:R-:W-:Y:S01]  /*17970*/  FFMA.FTZ R146, R13, UR4, -R55.reuse ;  /* 0x000000040d927c23 */ /* 0x100fe20008010837 */
[--C-:B------:R-:W-:Y:S01]  /*17980*/  FFMA.FTZ R130, R15, UR4, -R55.reuse ;  /* 0x000000040f827c23 */ /* 0x100fe20008010837 */
[--C-:B------:R-:W-:Y:S01]  /*17990*/  FFMA.FTZ R114, R14, UR4, -R55.reuse ;  /* 0x000000040e727c23 */ /* 0x100fe20008010837 */
[--C-:B------:R-:W-:Y:S01]  /*179a0*/  FFMA.FTZ R112, R12, UR4, -R55.reuse ;  /* 0x000000040c707c23 */ /* 0x100fe20008010837 */
[----:B------:R-:W-:Y:S01]  /*179b0*/  F2FP.BF16.F32.PACK_AB R12, R163, R166 ;  /* 0x000000a6a30c723e */ /* 0x000fe200000010ff */
[----:B------:R-:W-:Y:S01]  /*179c0*/  FMUL.FTZ R20, R236, R167 ;  /* 0x000000a7ec147220 */ /* 0x000fe20000410000 */
[----:B------:R-:W-:Y:S01]  /*179d0*/  F2FP.BF16.F32.PACK_AB R14, R156, R159 ;  /* 0x0000009f9c0e723e */ /* 0x000fe200000010ff */
[----:B------:R-:W3:Y:S01]  /*179e0*/  MUFU.EX2 R158, R158 ;  /* 0x0000009e009e7308 */ /* 0x000ee20000000800 */
[-C--:B------:R-:W-:Y:S01]  /*179f0*/  FMUL.FTZ R21, R237, R167.reuse ;  /* 0x000000a7ed157220 */ /* 0x080fe20000410000 */
[--C-:B------:R-:W-:Y:S01]  /*17a00*/  FFMA.FTZ R121, R28, UR4, -R55.reuse ;  /* 0x000000041c797c23 */ /* 0x100fe20008010837 */
[--C-:B------:R-:W-:Y:S01]  /*17a10*/  FFMA.FTZ R126, R32, UR4, -R55.reuse ;  /* 0x00000004207e7c23 */ /* 0x100fe20008010837 */
[----:B------:R-:W-:Y:S01]  /*17a20*/  LDSM.16.MT88.4 R28, [R246+0x5800] ;  /* 0x00580000f61c783b */ /* 0x000fe20000004200 */
        /* <DEDUP_REMOVED lines=11> */
[----:B------:R5:W1:Y:S01]  /*17ae0*/  MUFU.EX2 R165, R5 ;  /* 0x0000000500a57308 */ /* 0x000a620000000800 */
[----:B---3--:R-:W-:Y:S01]  /*17af0*/  F2FP.BF16.F32.PACK_AB R13, R158, R162 ;  /* 0x000000a29e0d723e */ /* 0x008fe200000010ff */
[--C-:B------:R-:W-:Y:S01]  /*17b00*/  FFMA.FTZ R164, R164, UR4, -R55.reuse ;  /* 0x00000004a4a47c23 */ /* 0x100fe20008010837 */
[--C-:B------:R-:W-:Y:S01]  /*17b10*/  FFMA.FTZ R149, R149, UR4, -R55.reuse ;  /* 0x0000000495957c23 */ /* 0x100fe20008010837 */
[--C-:B------:R-:W-:Y:S01]  /*17b20*/  FFMA.FTZ R148, R148, UR4, -R55.reuse ;  /* 0x0000000494947c23 */ /* 0x100fe20008010837 */
[--C-:B------:R-:W-:Y:S01]  /*17b30*/  FFMA.FTZ R142, R142, UR4, -R55.reuse ;  /* 0x000000048e8e7c23 */ /* 0x100fe20008010837 */
[----:B------:R-:W-:Y:S01]  /*17b40*/  FFMA.FTZ R166, R216, R167, R166 ;  /* 0x000000a7d8a67223 */ /* 0x000fe200000100a6 */
[--C-:B------:R-:W-:Y:S01]  /*17b50*/  FFMA.FTZ R141, R141, UR4, -R55.reuse ;  /* 0x000000048d8d7c23 */ /* 0x100fe20008010837 */
[----:B------:R-:W-:Y:S01]  /*17b60*/  MUFU.EX2 R151, R151 ;  /* 0x0000009700977308 */ /* 0x000fe20000000800 */
[----:B----4-:R-:W-:Y:S01]  /*17b70*/  F2FP.BF16.F32.PACK_AB R15, R154, R155 ;  /* 0x0000009b9a0f723e */ /* 0x010fe200000010ff */
[----:B------:R-:W-:Y:S01]  /*17b80*/  FADD.FTZ R163, R163, R166 ;  /* 0x000000a6a3a37221 */ /* 0x000fe20000010000 */
[--C-:B------:R-:W-:Y:S01]  /*17b90*/  FFMA.FTZ R140, R140, UR4, -R55.reuse ;  /* 0x000000048c8c7c23 */ /* 0x100fe20008010837 */
[--C-:B------:R-:W-:Y:S01]  /*17ba0*/  FFMA.FTZ R139, R139, UR4, -R55.reuse ;  /* 0x000000048b8b7c23 */ /* 0x100fe20008010837 */
[----:B------:R-:W-:Y:S01]  /*17bb0*/  FFMA.FTZ R138, R138, UR4, -R55 ;  /* 0x000000048a8a7c23 */ /* 0x000fe20008010837 */
[----:B------:R-:W-:Y:S01]  /*17bc0*/  FADD.FTZ R163, R159, R163 ;  /* 0x000000a39fa37221 */ /* 0x000fe20000010000 */
[----:B------:R-:W-:Y:S01]  /*17bd0*/  FFMA.FTZ R137, R137, UR4, -R55 ;  /* 0x0000000489897c23 */ /* 0x000fe20008010837 */
[----:B------:R-:W3:Y:S01]  /*17be0*/  MUFU.EX2 R146, R146 ;  /* 0x0000009200927308 */ /* 0x000ee20000000800 */
[----:B-----5:R-:W4:Y:S01]  /*17bf0*/  LDSM.16.MT88.4 R4, [R246+0x5400] ;  /* 0x00540000f604783b */ /* 0x020f220000004200 */
[-C--:B-1----:R-:W-:Y:S01]  /*17c00*/  FMUL.FTZ R22, R238, R165.reuse ;  /* 0x000000a5ee167220 */ /* 0x082fe20000410000 */
        /* <DEDUP_REMOVED lines=9> */
[----:B------:R-:W-:Y:S01]  /*17ca0*/  FFMA.FTZ R162, R217, R165, R162 ;  /* 0x000000a5d9a27223 */ /* 0x000fe200000100a2 */
[----:B------:R-:W-:Y:S01]  /*17cb0*/  FADD.FTZ R163, R156, R163 ;  /* 0x000000a39ca37221 */ /* 0x000fe20000010000 */
[--C-:B------:R-:W-:Y:S01]  /*17cc0*/  FFMA.FTZ R136, R136, UR4, -R55.reuse ;  /* 0x0000000488887c23 */ /* 0x100fe20008010837 */
[----:B------:R-:W-:Y:S01]  /*17cd0*/  FFMA.FTZ R135, R135, UR4, -R55 ;  /* 0x0000000487877c23 */ /* 0x000fe20008010837 */
[----:B------:R-:W1:Y:S01]  /*17ce0*/  MUFU.EX2 R130, R130 ;  /* 0x0000008200827308 */ /* 0x000e620000000800 */
[C---:B------:R-:W-:Y:S01]  /*17cf0*/  HMMA.16816.F32.BF16 R16, R12.reuse, R18, R232 ;  /* 0x000000120c10723c */ /* 0x040fe200000418e8 */
[----:B---3--:R-:W-:Y:S01]  /*17d00*/  F2FP.BF16.F32.PACK_AB R33, R146, R151 ;  /* 0x000000979221723e */ /* 0x008fe200000010ff */
[----:B------:R-:W-:Y:S01]  /*17d10*/  FADD.FTZ R162, R158, R162 ;  /* 0x000000a29ea27221 */ /* 0x000fe20000010000 */
[----:B------:R-:W-:Y:S01]  /*17d20*/  FADD.FTZ R152, R152, R163 ;  /* 0x000000a398987221 */ /* 0x000fe20000010000 */
[--C-:B------:R-:W-:Y:S01]  /*17d30*/  FFMA.FTZ R132, R132, UR4, -R55.reuse ;  /* 0x0000000484847c23 */ /* 0x100fe20008010837 */
[--C-:B------:R-:W-:Y:S01]  /*17d40*/  FFMA.FTZ R70, R70, UR4, -R55.reuse ;  /* 0x0000000446467c23 */ /* 0x100fe20008010837 */
[C---:B--2---:R-:W-:Y:S01]  /*17d50*/  HMMA.16816.F32.BF16 R228, R12.reuse, R8, R228 ;  /* 0x000000080ce4723c */ /* 0x044fe200000418e4 */
[----:B------:R-:W-:Y:S01]  /*17d60*/  MUFU.EX2 R127, R127 ;  /* 0x0000007f007f7308 */ /* 0x000fe20000000800 */
[----:B------:R-:W-:Y:S01]  /*17d70*/  FADD.FTZ R162, R155, R162 ;  /* 0x000000a29ba27221 */ /* 0x000fe20000010000 */
[----:B------:R-:W-:Y:S01]  /*17d80*/  FADD.FTZ R152, R147, R152 ;  /* 0x0000009893987221 */ /* 0x000fe20000010000 */
[--C-:B------:R-:W-:Y:S01]  /*17d90*/  FFMA.FTZ R68, R68, UR4, -R55.reuse ;  /* 0x0000000444447c23 */ /* 0x100fe20008010837 */
[--C-:B------:R-:W-:Y:S01]  /*17da0*/  FFMA.FTZ R66, R66, UR4, -R55.reuse ;  /* 0x0000000442427c23 */ /* 0x100fe20008010837 */
[----:B------:R-:W-:Y:S01]  /*17db0*/  HMMA.16816.F32.BF16 R224, R12, R10, R224 ;  /* 0x0000000a0ce0723c */ /* 0x000fe200000418e0 */
[----:B------:R-:W2:Y:S01]  /*17dc0*/  LDSM.16.MT88.4 R8, [R245+0x5800] ;  /* 0x00580000f508783b */ /* 0x000ea20000004200 */
[----:B------:R-:W-:Y:S01]  /*17dd0*/  FADD.FTZ R154, R154, R162 ;  /* 0x000000a29a9a7221 */ /* 0x000fe20000010000 */
[----:B------:R-:W3:Y:S01]  /*17de0*/  MUFU.EX2 R123, R123 ;  /* 0x0000007b007b7308 */ /* 0x000ee20000000800 */
[----:B-1----:R-:W-:Y:S01]  /*17df0*/  F2FP.BF16.F32.PACK_AB R35, R130, R143 ;  /* 0x0000008f8223723e */ /* 0x002fe200000010ff */
[----:B------:R-:W-:Y:S01]  /*17e00*/  FADD.FTZ R152, R145, R152 ;  /* 0x0000009891987221 */ /* 0x000fe20000010000 */
[----:B------:R-:W-:Y:S01]  /*17e10*/  FADD.FTZ R151, R151, R154 ;  /* 0x0000009a97977221 */ /* 0x000fe20000010000 */
        /* <DEDUP_REMOVED lines=8> */
[--C-:B------:R-:W-:Y:S01]  /*17ea0*/  FFMA.FTZ R62, R62, UR4, -R55.reuse ;  /* 0x000000043e3e7c23 */ /* 0x100fe20008010837 */
        /* <DEDUP_REMOVED lines=8> */
[C---:B------:R-:W-:Y:S01]  /*17f30*/  HMMA.16816.F32.BF16 R228, R32.reuse, R24, R228 ;  /* 0x0000001820e4723c */ /* 0x040fe200000418e4 */
[----:B------:R-:W-:Y:S01]  /*17f40*/  FFMA.FTZ R42, R42, UR4, -R55 ;  /* 0x000000042a2a7c23 */ /* 0x000fe20008010837 */
[----:B------:R-:W-:Y:S01]  /*17f50*/  FADD.FTZ R130, R127, R130 ;  /* 0x000000827f827221 */ /* 0x000fe20000010000 */
[----:B------:R-:W3:Y:S01]  /*17f60*/  MUFU.EX2 R114, R114 ;  /* 0x0000007200727308 */ /* 0x000ee20000000800 */
[----:B------:R-:W-:Y:S01]  /*17f70*/  FADD.FTZ R131, R124, R131 ;  /* 0x000000837c837221 */ /* 0x000fe20000010000 */
[----:B------:R-:W-:Y:S01]  /*17f80*/  FFMA.FTZ R41, R41, UR4, -R55 ;  /* 0x0000000429297c23 */ /* 0x000fe20008010837 */
[----:B------:R-:W-:Y:S01]  /*17f90*/  HMMA.16816.F32.BF16 R224, R32, R26, R224 ;  /* 0x0000001a20e0723c */ /* 0x000fe200000418e0 */
[----:B------:R-:W5:Y:S01]  /*17fa0*/  LDSM.16.MT88.4 R24, [R245+0x5c00] ;  /* 0x005c0000f518783b */ /* 0x000f620000004200 */
[----:B------:R-:W-:Y:S01]  /*17fb0*/  FADD.FTZ R130, R123, R130 ;  /* 0x000000827b827221 */ /* 0x000fe20000010000 */
[----:B------:R-:W-:Y:S01]  /*17fc0*/  FADD.FTZ R131, R120, R131 ;  /* 0x0000008378837221 */ /* 0x000fe20000010000 */
[----:B------:R-:W-:Y:S01]  /*17fd0*/  FFMA.FTZ R38, R38, UR4, -R55 ;  /* 0x0000000426267c23 */ /* 0x000fe20008010837 */
[----:B------:R-:W2:Y:S01]  /*17fe0*/  MUFU.EX2 R117, R117 ;  /* 0x0000007500757308 */ /* 0x000ea20000000800 */
[----:B-1----:R-:W-:Y:S01]  /*17ff0*/  F2FP.BF16.F32.PACK_AB R15, R118, R122 ;  /* 0x0000007a760f723e */ /* 0x002fe200000010ff */
[----:B------:R-:W-:Y:S01]  /*18000*/  FADD.FTZ R122, R122, R130 ;  /* 0x000000827a7a7221 */ /* 0x000fe20000010000 */
[----:B------:R-:W-:Y:S01]  /*18010*/  F2FP.BF16.F32.PACK_AB R32, R116, R119 ;  /* 0x000000777420723e */ /* 0x000fe200000010ff */
[----:B------:R-:W-:Y:S01]  /*18020*/  FADD.FTZ R119, R119, R131 ;  /* 0x0000008377777221 */ /* 0x000fe20000010000 */
[----:B------:R-:W-:Y:S01]  /*18030*/  F2FP.BF16.F32.PACK_AB R34, R111, R115 ;  /* 0x000000736f22723e */ /* 0x000fe200000010ff */
[----:B------:R-:W-:Y:S01]  /*18040*/  FADD.FTZ R122, R118, R122 ;  /* 0x0000007a767a7221 */ /* 0x000fe20000010000 */
[----:B------:R-:W-:Y:S01]  /*18050*/  FFMA.FTZ R36, R36, UR4, -R55 ;  /* 0x0000000424247c23 */ /* 0x000fe20008010837 */
[C---:B------:R-:W-:Y:S01]  /*18060*/  HMMA.16816.F32.BF16 R20, R12.reuse, R28, R20 ;  /* 0x0000001c0c14723c */ /* 0x040fe20000041814 */
[----:B------:R-:W1:Y:S01]  /*18070*/  MUFU.EX2 R113, R113 ;  /* 0x0000007100717308 */ /* 0x000e620000000800 */
[----:B---3--:R-:W-:Y:S01]  /*18080*/  FADD.FTZ R122, R114, R122 ;  /* 0x0000007a727a7221 */ /* 0x008fe20000010000 */
[----:B------:R-:W-:Y:S01]  /*18090*/  FADD.FTZ R119, R116, R119 ;  /* 0x0000007774777221 */ /* 0x000fe20000010000 */
[----:B------:R-:W-:Y:S01]  /*180a0*/  FFMA.FTZ R43, R43, UR4, -R55 ;  /* 0x000000042b2b7c23 */ /* 0x000fe20008010837 */
[----:B------:R-:W-:Y:S01]  /*180b0*/  LDSM.16.MT88.4 R232, [R246+0x8c00] ;  /* 0x008c0000f6e8783b */ /* 0x000fe20000004200 */
[C---:B------:R-:W-:Y:S01]  /*180c0*/  HMMA.16816.F32.BF16 R28, R12.reuse, R30, R16 ;  /* 0x0000001e0c1c723c */ /* 0x040fe20000041810 */
[----:B------:R-:W-:Y:S01]  /*180d0*/  FADD.FTZ R115, R115, R119 ;  /* 0x0000007773737221 */ /* 0x000fe20000010000 */
[----:B------:R-:W-:Y:S01]  /*180e0*/  FFMA.FTZ R216, R94, UR4, -R103 ;  /* 0x000000045ed87c23 */ /* 0x000fe20008010867 */
[----:B------:R-:W3:Y:S01]  /*180f0*/  MUFU.EX2 R110, R110 ;  /* 0x0000006e006e7308 */ /* 0x000ee20000000800 */
[----:B------:R-:W5:Y:S01]  /*18100*/  LDSM.16.MT88.4 R16, [R246+0x6000] ;  /* 0x00600000f610783b */ /* 0x000f620000004200 */
[C---:B--2---:R-:W-:Y:S01]  /*18110*/  F2FP.BF16.F32.PACK_AB R33, R117.reuse, R114 ;  /* 0x000000727521723e */ /* 0x044fe200000010ff */
[----:B------:R-:W-:Y:S01]  /*18120*/  HMMA.16816.F32.BF16 R228, R12, R8, R228 ;  /* 0x000000080ce4723c */ /* 0x000fe200000418e4 */
[----:B------:R-:W-:Y:S01]  /*18130*/  FADD.FTZ R117, R117, R122 ;  /* 0x0000007a75757221 */ /* 0x000fe20000010000 */
[----:B------:R-:W-:Y:S01]  /*18140*/  FADD.FTZ R115, R111, R115 ;  /* 0x000000736f737221 */ /* 0x000fe20000010000 */
[----:B------:R-:W-:-:S02]  /*18150*/  FFMA.FTZ R217, R92, UR4, -R55 ;  /* 0x000000045cd97c23 */ /* 0x000fc40008010837 */
[----:B------:R-:W-:Y:S01]  /*18160*/  MUFU.EX2 R112, R112 ;  /* 0x0000007000707308 */ /* 0x000fe20000000800 */
[----:B------:R-:W-:Y:S01]  /*18170*/  HMMA.16816.F32.BF16 R224, R12, R10, R224 ;  /* 0x0000000a0ce0723c */ /* 0x000fe200000418e0 */
[----:B------:R-:W2:Y:S01]  /*18180*/  LDSM.16.MT88.4 R8, [R245+0x6000] ;  /* 0x00600000f508783b */ /* 0x000ea20000004200 */
[----:B-1----:R-:W-:Y:S01]  /*18190*/  FADD.FTZ R117, R113, R117 ;  /* 0x0000007571757221 */ /* 0x002fe20000010000 */
[----:B------:R-:W-:-:S04]  /*181a0*/  FADD.FTZ R115, R109, R115 ;  /* 0x000000736d737221 */ /* 0x000fc80000010000 */
[----:B------:R-:W1:Y:S01]  /*181b0*/  MUFU.EX2 R121, R121 ;  /* 0x0000007900797308 */ /* 0x000e620000000800 */
[C---:B---3--:R-:W-:Y:S01]  /*181c0*/  F2FP.BF16.F32.PACK_AB R35, R110.reuse, R113 ;  /* 0x000000716e23723e */ /* 0x048fe200000010ff */
[----:B------:R-:W-:Y:S01]  /*181d0*/  FADD.FTZ R117, R110, R117 ;  /* 0x000000756e757221 */ /* 0x000fe20000010000 */
[C---:B------:R-:W-:Y:S01]  /*181e0*/  F2FP.BF16.F32.PACK_AB R12, R108.reuse, R109 ;  /* 0x0000006d6c0c723e */ /* 0x040fe200000010ff */
        /* <DEDUP_REMOVED lines=9> */
[C---:B-1----:R-:W-:Y:S01]  /*18280*/  F2FP.BF16.F32.PACK_AB R13, R121.reuse, R112 ;  /* 0x00000070790d723e */ /* 0x042fe200000010ff */
[----:B------:R-:W-:Y:S01]  /*18290*/  FADD.FTZ R112, R112, R117 ;  /* 0x0000007570707221 */ /* 0x000fe20000010000 */
[----:B------:R-:W-:Y:S01]  /*182a0*/  FADD.FTZ R106, R102, R106 ;  /* 0x0000006a666a7221 */ /* 0x000fe20000010000 */
[C---:B-----5:R-:W-:Y:S02]  /*182b0*/  HMMA.16816.F32.BF16 R228, R32.reuse, R24, R228 ;  /* 0x0000001820e4723c */ /* 0x060fe400000418e4 */
[----:B------:R-:W-:Y:S01]  /*182c0*/  FADD.FTZ R112, R121, R112 ;  /* 0x0000007079707221 */ /* 0x000fe20000010000 */
[----:B------:R-:W-:Y:S03]  /*182d0*/  MUFU.EX2 R129, R129 ;  /* 0x0000008100817308 */ /* 0x000fe60000000800 */
[----:B------:R-:W-:Y:S01]  /*182e0*/  HMMA.16816.F32.BF16 R224, R32, R26, R224 ;  /* 0x0000001a20e0723c */ /* 0x000fe200000418e0 */
[----:B------:R-:W1:Y:S04]  /*182f0*/  LDSM.16.MT88.4 R24, [R245+0x6400] ;  /* 0x00640000f518783b */ /* 0x000e680000004200 */
[----:B------:R-:W5:Y:S01]  /*18300*/  MUFU.EX2 R133, R133 ;  /* 0x0000008500857308 */ /* 0x000f620000000800 */
[----:B---3--:R-:W-:Y:S01]  /*18310*/  F2FP.BF16.F32.PACK_AB R15, R128, R126 ;  /* 0x0000007e800f723e */ /* 0x008fe200000010ff */
[----:B------:R-:W-:Y:S01]  /*18320*/  FADD.FTZ R126, R126, R112 ;  /* 0x000000707e7e7221 */ /* 0x000fe20000010000 */
[C---:B------:R-:W-:Y:S01]  /*18330*/  F2FP.BF16.F32.PACK_AB R32, R101.reuse, R102 ;  /* 0x000000666520723e */ /* 0x040fe200000010ff */
[----:B------:R-:W-:Y:S01]  /*18340*/  FADD.FTZ R101, R101, R106 ;  /* 0x0000006a65657221 */ /* 0x000fe20000010000 */
[----:B------:R-:W-:Y:S01]  /*18350*/  F2FP.BF16.F32.PACK_AB R34, R99, R100 ;  /* 0x000000646322723e */ /* 0x000fe200000010ff */
[----:B------:R-:W-:-:S02]  /*18360*/  FADD.FTZ R126, R128, R126 ;  /* 0x0000007e807e7221 */ /* 0x000fc40000010000 */
[----:B------:R-:W3:Y:S01]  /*18370*/  MUFU.EX2 R134, R134 ;  /* 0x0000008600867308 */ /* 0x000ee20000000800 */
[----:B------:R-:W-:Y:S01]  /*18380*/  HMMA.16816.F32.BF16 R20, R12, R16, R20 ;  /* 0x000000100c14723c */ /* 0x000fe20000041814 */
[----:B------:R-:W-:-:S04]  /*18390*/  FADD.FTZ R101, R100, R101 ;  /* 0x0000006564657221 */ /* 0x000fc80000010000 */
[----:B------:R-:W-:Y:S01]  /*183a0*/  FADD.FTZ R101, R99, R101 ;  /* 0x0000006563657221 */ /* 0x000fe20000010000 */
[C---:B------:R-:W-:Y:S01]  /*183b0*/  HMMA.16816.F32.BF16 R28, R12.reuse, R18, R28 ;  /* 0x000000120c1c723c */ /* 0x040fe2000004181c */
[----:B------:R-:W4:Y:S01]  /*183c0*/  MUFU.EX2 R150, R150 ;  /* 0x0000009600967308 */ /* 0x000f220000000800 */
        /* <DEDUP_REMOVED lines=23> */
[----:B------:R-:W4:Y:S01]  /*18540*/  LDSM.16.MT88.4 R4, [R246+0x6c00] ;  /* 0x006c0000f604783b */ /* 0x000f220000004200 */
[C---:B---3--:R-:W-:Y:S01]  /*18550*/  F2FP.BF16.F32.PACK_AB R13, R157.reuse, R153 ;  /* 0x000000999d0d723e */ /* 0x048fe200000010ff */
[----:B------:R-:W-:Y:S01]  /*18560*/  FADD.FTZ R150, R157, R150 ;  /* 0x000000969d967221 */ /* 0x000fe20000010000 */
[----:B------:R-:W-:Y:S01]  /*18570*/  FADD.FTZ R96, R96, R98 ;  /* 0x0000006260607221 */ /* 0x000fe20000010000 */
[----:B-1----:R-:W-:Y:S03]  /*18580*/  HMMA.16816.F32.BF16 R228, R32, R24, R228 ;  /* 0x0000001820e4723c */ /* 0x002fe600000418e4 */
[----:B------:R-:W-:Y:S01]  /*18590*/  MUFU.EX2 R164, R164 ;  /* 0x000000a400a47308 */ /* 0x000fe20000000800 */
[----:B------:R-:W-:-:S02]  /*185a0*/  FADD.FTZ R96, R95, R96 ;  /* 0x000000605f607221 */ /* 0x000fc40000010000 */
[----:B------:R-:W-:Y:S01]  /*185b0*/  HMMA.16816.F32.BF16 R224, R32, R26, R224 ;  /* 0x0000001a20e0723c */ /* 0x000fe200000418e0 */
[----:B------:R-:W1:Y:S04]  /*185c0*/  LDSM.16.MT88.4 R24, [R245+0x6c00] ;  /* 0x006c0000f518783b */ /* 0x000e680000004200 */
[----:B------:R-:W3:Y:S01]  /*185d0*/  MUFU.EX2 R149, R149 ;  /* 0x0000009500957308 */ /* 0x000ee20000000800 */
        /* <DEDUP_REMOVED lines=22> */
[----:B--2---:R-:W-:Y:S01]  /*18740*/  F2FP.BF16.F32.PACK_AB R35, R142, R148 ;  /* 0x000000948e23723e */ /* 0x004fe200000010ff */
[----:B------:R-:W-:-:S04]  /*18750*/  FADD.FTZ R148, R148, R164 ;  /* 0x000000a494947221 */ /* 0x000fc80000010000 */
[----:B------:R-:W-:Y:S02]  /*18760*/  FADD.FTZ R148, R142, R148 ;  /* 0x000000948e947221 */ /* 0x000fe40000010000 */
[----:B------:R-:W2:Y:S01]  /*18770*/  MUFU.EX2 R86, R86 ;  /* 0x0000005600567308 */ /* 0x000ea20000000800 */
[C---:B----4-:R-:W-:Y:S06]  /*18780*/  HMMA.16816.F32.BF16 R20, R32.reuse, R4, R20 ;  /* 0x000000042014723c */ /* 0x050fec0000041814 */
[----:B------:R-:W-:Y:S01]  /*18790*/  HMMA.16816.F32.BF16 R28, R32, R6, R28 ;  /* 0x00000006201c723c */ /* 0x000fe2000004181c */
[----:B------:R-:W4:Y:S01]  /*187a0*/  MUFU.EX2 R85, R85 ;  /* 0x0000005500557308 */ /* 0x000f220000000800 */
[----:B------:R-:W3:Y:S01]  /*187b0*/  LDSM.16.MT88.4 R4, [R246+0x7400] ;  /* 0x00740000f604783b */ /* 0x000ee20000004200 */
[----:B-----5:R-:W-:Y:S01]  /*187c0*/  F2FP.BF16.F32.PACK_AB R12, R87, R88 ;  /* 0x00000058570c723e */ /* 0x020fe200000010ff */
[----:B------:R-:W-:-:S02]  /*187d0*/  FADD.FTZ R88, R88, R90 ;  /* 0x0000005a58587221 */ /* 0x000fc40000010000 */
[C---:B-1----:R-:W-:Y:S02]  /*187e0*/  HMMA.16816.F32.BF16 R228, R32.reuse, R24, R228 ;  /* 0x0000001820e4723c */ /* 0x042fe400000418e4 */
[----:B------:R-:W-:Y:S01]  /*187f0*/  FADD.FTZ R88, R87, R88 ;  /* 0x0000005857587221 */ /* 0x000fe20000010000 */
[----:B------:R-:W-:Y:S03]  /*18800*/  MUFU.EX2 R141, R141 ;  /* 0x0000008d008d7308 */ /* 0x000fe60000000800 */
[----:B------:R-:W-:Y:S01]  /*18810*/  HMMA.16816.F32.BF16 R224, R32, R26, R224 ;  /* 0x0000001a20e0723c */ /* 0x000fe200000418e0 */
[----:B------:R-:W1:Y:S01]  /*18820*/  LDSM.16.MT88.4 R24, [R245+0x7400] ;  /* 0x00740000f518783b */ /* 0x000e620000004200 */
[----:B--2---:R-:W-:-:S03]  /*18830*/  FADD.FTZ R88, R86, R88 ;  /* 0x0000005856587221 */ /* 0x004fc60000010000 */
[----:B------:R-:W2:Y:S01]  /*18840*/  MUFU.EX2 R140, R140 ;  /* 0x0000008c008c7308 */ /* 0x000ea20000000800 */
[C---:B----4-:R-:W-:Y:S01]  /*18850*/  F2FP.BF16.F32.PACK_AB R14, R85.reuse, R86 ;  /* 0x00000056550e723e */ /* 0x050fe200000010ff */
[----:B------:R-:W-:-:S06]  /*18860*/  FADD.FTZ R85, R85, R88 ;  /* 0x0000005855557221 */ /* 0x000fcc0000010000 */
[----:B------:R-:W4:Y:S08]  /*18870*/  MUFU.EX2 R139, R139 ;  /* 0x0000008b008b7308 */ /* 0x000f300000000800 */
[----:B------:R-:W5:Y:S01]  /*18880*/  MUFU.EX2 R138, R138 ;  /* 0x0000008a008a7308 */ /* 0x000f620000000800 */
[----:B--2---:R-:W-:Y:S01]  /*18890*/  F2FP.BF16.F32.PACK_AB R13, R140, R141 ;  /* 0x0000008d8c0d723e */ /* 0x004fe200000010ff */
[----:B------:R-:W-:-:S04]  /*188a0*/  FADD.FTZ R141, R141, R148 ;  /* 0x000000948d8d7221 */ /* 0x000fc80000010000 */
[----:B------:R-:W-:Y:S02]  /*188b0*/  FADD.FTZ R141, R140, R141 ;  /* 0x0000008d8c8d7221 */ /* 0x000fe40000010000 */
[----:B------:R-:W2:Y:S02]  /*188c0*/  MUFU.EX2 R84, R84 ;  /* 0x0000005400547308 */ /* 0x000ea40000000800 */
[----:B----4-:R-:W-:-:S06]  /*188d0*/  FADD.FTZ R141, R139, R141 ;  /* 0x0000008d8b8d7221 */ /* 0x010fcc0000010000 */
        /* <DEDUP_REMOVED lines=8> */
[----:B------:R-:W5:Y:S01]  /*18960*/  LDSM.16.MT88.4 R16, [R246+0x7800] ;  /* 0x00780000f610783b */ /* 0x000f620000004200 */
[C---:B----4-:R-:W-:Y:S01]  /*18970*/  F2FP.BF16.F32.PACK_AB R32, R83.reuse, R84 ;  /* 0x000000545320723e */ /* 0x050fe200000010ff */
[----:B------:R-:W-:Y:S02]  /*18980*/  FADD.FTZ R85, R83, R85 ;  /* 0x0000005553557221 */ /* 0x000fe40000010000 */
[C---:B---3--:R-:W-:Y:S03]  /*18990*/  HMMA.16816.F32.BF16 R228, R12.reuse, R8, R228 ;  /* 0x000000080ce4723c */ /* 0x048fe600000418e4 */
[----:B------:R-:W3:Y:S03]  /*189a0*/  MUFU.EX2 R137, R137 ;  /* 0x0000008900897308 */ /* 0x000ee60000000800 */
[----:B------:R-:W-:Y:S01]  /*189b0*/  HMMA.16816.F32.BF16 R224, R12, R10, R224 ;  /* 0x0000000a0ce0723c */ /* 0x000fe200000418e0 */
[----:B------:R-:W4:Y:S04]  /*189c0*/  LDSM.16.MT88.4 R8, [R245+0x7800] ;  /* 0x00780000f508783b */ /* 0x000f280000004200 */
[----:B------:R-:W1:Y:S01]  /*189d0*/  MUFU.EX2 R136, R136 ;  /* 0x0000008800887308 */ /* 0x000e620000000800 */
[----:B--2---:R-:W-:Y:S01]  /*189e0*/  F2FP.BF16.F32.PACK_AB R34, R81, R82 ;  /* 0x000000525122723e */ /* 0x004fe200000010ff */
[----:B------:R-:W2:Y:S01]  /*189f0*/  LDSM.16.MT88.4 R12, [R246+0x7c00] ;  /* 0x007c0000f60c783b */ /* 0x000ea20000004200 */
[----:B------:R-:W-:-:S04]  /*18a00*/  FADD.FTZ R82, R82, R85 ;  /* 0x0000005552527221 */ /* 0x000fc80000010000 */
[----:B------:R-:W-:Y:S01]  /*18a10*/  FADD.FTZ R82, R81, R82 ;  /* 0x0000005251527221 */ /* 0x000fe20000010000 */
        /* <DEDUP_REMOVED lines=10> */
[----:B------:R-:W-:Y:S01]  /*18ac0*/  MUFU.EX2 R78, R78 ;  /* 0x0000004e004e7308 */ /* 0x000fe20000000800 */
[C---:B------:R-:W-:Y:S06]  /*18ad0*/  HMMA.16816.F32.BF16 R20, R32.reuse, R4, R20 ;  /* 0x000000042014723c */ /* 0x040fec0000041814 */
[----:B------:R-:W-:Y:S01]  /*18ae0*/  HMMA.16816.F32.BF16 R28, R32, R6, R28 ;  /* 0x00000006201c723c */ /* 0x000fe2000004181c */
[----:B------:R-:W3:Y:S01]  /*18af0*/  MUFU.EX2 R77, R77 ;  /* 0x0000004d004d7308 */ /* 0x000ee20000000800 */
[----:B-1----:R-:W-:Y:S01]  /*18b00*/  F2FP.BF16.F32.PACK_AB R4, R79, R80 ;  /* 0x000000504f04723e */ /* 0x002fe200000010ff */
[----:B------:R-:W-:-:S03]  /*18b10*/  FADD.FTZ R80, R80, R82 ;  /* 0x0000005250507221 */ /* 0x000fc60000010000 */
[C---:B------:R-:W-:Y:S01]  /*18b20*/  HMMA.16816.F32.BF16 R228, R32.reuse, R24, R228 ;  /* 0x0000001820e4723c */ /* 0x040fe200000418e4 */
[----:B------:R-:W-:Y:S02]  /*18b30*/  FADD.FTZ R80, R79, R80 ;  /* 0x000000504f507221 */ /* 0x000fe40000010000 */
[----:B------:R-:W-:Y:S03]  /*18b40*/  MUFU.EX2 R70, R70 ;  /* 0x0000004600467308 */ /* 0x000fe60000000800 */
[----:B------:R-:W-:Y:S01]  /*18b50*/  HMMA.16816.F32.BF16 R224, R32, R26, R224 ;  /* 0x0000001a20e0723c */ /* 0x000fe200000418e0 */
[----:B------:R-:W-:Y:S01]  /*18b60*/  FFMA.FTZ R25, R60, UR4, -R55 ;  /* 0x000000043c197c23 */ /* 0x000fe20008010837 */
[----:B------:R-:W-:Y:S01]  /*18b70*/  FFMA.FTZ R24, R47, UR4, -R103 ;  /* 0x000000042f187c23 */ /* 0x000fe20008010867 */
[--C-:B------:R-:W-:Y:S02]  /*18b80*/  FFMA.FTZ R47, R48, UR4, -R55.reuse ;  /* 0x00000004302f7c23 */ /* 0x100fe40008010837 */
[----:B------:R-:W1:Y:S01]  /*18b90*/  MUFU.EX2 R68, R68 ;  /* 0x0000004400447308 */ /* 0x000e620000000800 */
[----:B---3--:R-:W-:Y:S01]  /*18ba0*/  F2FP.BF16.F32.PACK_AB R6, R77, R78 ;  /* 0x0000004e4d06723e */ /* 0x008fe200000010ff */
[--C-:B------:R-:W-:Y:S01]  /*18bb0*/  FFMA.FTZ R26, R58, UR4, -R55.reuse ;  /* 0x000000043a1a7c23 */ /* 0x100fe20008010837 */
[--C-:B------:R-:W-:Y:S01]  /*18bc0*/  FFMA.FTZ R27, R56, UR4, -R55.reuse ;  /* 0x00000004381b7c23 */ /* 0x100fe20008010837 */
[--C-:B------:R-:W-:Y:S01]  /*18bd0*/  FFMA.FTZ R32, R54, UR4, -R55.reuse ;  /* 0x0000000436207c23 */ /* 0x100fe20008010837 */
[--C-:B------:R-:W-:Y:S01]  /*18be0*/  FFMA.FTZ R33, R52, UR4, -R55.reuse ;  /* 0x0000000434217c23 */ /* 0x100fe20008010837 */
[----:B------:R-:W-:Y:S01]  /*18bf0*/  FFMA.FTZ R35, R50, UR4, -R55 ;  /* 0x0000000432237c23 */ /* 0x000fe20008010837 */
[----:B------:R-:W-:Y:S01]  /*18c00*/  FFMA.FTZ R34, R45, UR4, -R103 ;  /* 0x000000042d227c23 */ /* 0x000fe20008010867 */
[----:B------:R-:W-:Y:S01]  /*18c10*/  MUFU.EX2 R66, R66 ;  /* 0x0000004200427308 */ /* 0x000fe20000000800 */
[----:B------:R-:W-:Y:S01]  /*18c20*/  FFMA.FTZ R45, R44, UR4, -R55 ;  /* 0x000000042c2d7c23 */ /* 0x000fe20008010837 */
[----:B------:R-:W-:-:S04]  /*18c30*/  FADD.FTZ R78, R78, R80 ;  /* 0x000000504e4e7221 */ /* 0x000fc80000010000 */
[----:B------:R-:W-:Y:S02]  /*18c40*/  FADD.FTZ R78, R77, R78 ;  /* 0x0000004e4d4e7221 */ /* 0x000fe40000010000 */
        /* <DEDUP_REMOVED lines=9> */
[C---:B-----5:R-:W-:Y:S01]  /*18ce0*/  HMMA.16816.F32.BF16 R20, R4.reuse, R16, R20 ;  /* 0x000000100414723c */ /* 0x060fe20000041814 */
[----:B------:R-:W-:Y:S05]  /*18cf0*/  MUFU.EX2 R74, R74 ;  /* 0x0000004a004a7308 */ /* 0x000fea0000000800 */
[C---:B------:R-:W-:Y:S01]  /*18d00*/  HMMA.16816.F32.BF16 R28, R4.reuse, R18, R28 ;  /* 0x00000012041c723c */ /* 0x040fe2000004181c */
[----:B------:R-:W3:Y:S02]  /*18d10*/  LDSM.16.MT88.4 R16, [R245+0x7c00] ;  /* 0x007c0000f510783b */ /* 0x000ee40000004200 */
[----:B------:R-:W5:Y:S03]  /*18d20*/  MUFU.EX2 R73, R73 ;  /* 0x0000004900497308 */ /* 0x000f660000000800 */
[C---:B----4-:R-:W-:Y:S05]  /*18d30*/  HMMA.16816.F32.BF16 R228, R4.reuse, R8, R228 ;  /* 0x0000000804e4723c */ /* 0x050fea00000418e4 */
[----:B------:R-:W-:Y:S01]  /*18d40*/  MUFU.EX2 R62, R62 ;  /* 0x0000003e003e7308 */ /* 0x000fe20000000800 */
[----:B------:R-:W-:Y:S01]  /*18d50*/  HMMA.16816.F32.BF16 R224, R4, R10, R224 ;  /* 0x0000000a04e0723c */ /* 0x000fe200000418e0 */
[----:B------:R-:W4:Y:S06]  /*18d60*/  LDSM.16.MT88.4 R8, [R246+0x8000] ;  /* 0x00800000f608783b */ /* 0x000f2c0000004200 */
[----:B------:R-:W2:Y:S01]  /*18d70*/  MUFU.EX2 R25, R25 ;  /* 0x0000001900197308 */ /* 0x000ea20000000800 */
[----:B-1----:R-:W-:Y:S01]  /*18d80*/  F2FP.BF16.F32.PACK_AB R4, R75, R76 ;  /* 0x0000004c4b04723e */ /* 0x002fe200000010ff */
[----:B------:R-:W-:Y:S01]  /*18d90*/  FADD.FTZ R76, R76, R78 ;  /* 0x0000004e4c4c7221 */ /* 0x000fe20000010000 */
[----:B-----5:R-:W-:-:S03]  /*18da0*/  F2FP.BF16.F32.PACK_AB R6, R73, R74 ;  /* 0x0000004a4906723e */ /* 0x020fc600000010ff */
        /* <DEDUP_REMOVED lines=8> */
[----:B------:R-:W2:Y:S02]  /*18e30*/  MUFU.EX2 R72, R72 ;  /* 0x0000004800487308 */ /* 0x000ea40000000800 */
[----:B-1----:R-:W-:-:S06]  /*18e40*/  FADD.FTZ R25, R26, R25 ;  /* 0x000000191a197221 */ /* 0x002fcc0000010000 */
[----:B------:R-:W1:Y:S01]  /*18e50*/  MUFU.EX2 R71, R71 ;  /* 0x0000004700477308 */ /* 0x000e620000000800 */
[C---:B-----5:R-:W-:Y:S01]  /*18e60*/  F2FP.BF16.F32.PACK_AB R7, R27.reuse, R26 ;  /* 0x0000001a1b07723e */ /* 0x060fe200000010ff */
[----:B------:R-:W-:-:S06]  /*18e70*/  FADD.FTZ R27, R27, R25 ;  /* 0x000000191b1b7221 */ /* 0x000fcc0000010000 */
[----:B------:R-:W-:Y:S01]  /*18e80*/  HMMA.16816.F32.BF16 R20, R4, R12, R20 ;  /* 0x0000000c0414723c */ /* 0x000fe20000041814 */
[----:B------:R-:W-:Y:S01]  /*18e90*/  MUFU.EX2 R69, R69 ;  /* 0x0000004500457308 */ /* 0x000fe20000000800 */
[----:B--2---:R-:W-:-:S04]  /*18ea0*/  FADD.FTZ R73, R72, R73 ;  /* 0x0000004948497221 */ /* 0x004fc80000010000 */
[C---:B------:R-:W-:Y:S01]  /*18eb0*/  HMMA.16816.F32.BF16 R28, R4.reuse, R14, R28 ;  /* 0x0000000e041c723c */ /* 0x040fe2000004181c */
[----:B------:R-:W2:Y:S02]  /*18ec0*/  LDSM.16.MT88.4 R12, [R245+0x8000] ;  /* 0x00800000f50c783b */ /* 0x000ea40000004200 */
[----:B------:R-:W5:Y:S03]  /*18ed0*/  MUFU.EX2 R67, R67 ;  /* 0x0000004300437308 */ /* 0x000f660000000800 */
[C---:B---3--:R-:W-:Y:S05]  /*18ee0*/  HMMA.16816.F32.BF16 R228, R4.reuse, R16, R228 ;  /* 0x0000001004e4723c */ /* 0x048fea00000418e4 */
[----:B------:R-:W3:Y:S01]  /*18ef0*/  MUFU.EX2 R32, R32 ;  /* 0x0000002000207308 */ /* 0x000ee20000000800 */
[----:B------:R-:W-:Y:S01]  /*18f00*/  HMMA.16816.F32.BF16 R224, R4, R18, R224 ;  /* 0x0000001204e0723c */ /* 0x000fe200000418e0 */
[----:B------:R-:W2:Y:S06]  /*18f10*/  LDSM.16.MT88.4 R16, [R246+0x8400] ;  /* 0x00840000f610783b */ /* 0x000eac0000004200 */
[----:B------:R-:W4:Y:S01]  /*18f20*/  MUFU.EX2 R33, R33 ;  /* 0x0000002100217308 */ /* 0x000f220000000800 */
[C---:B-1----:R-:W-:Y:S01]  /*18f30*/  F2FP.BF16.F32.PACK_AB R4, R71.reuse, R72 ;  /* 0x000000484704723e */ /* 0x042fe200000010ff */
[----:B------:R-:W-:Y:S01]  /*18f40*/  FADD.FTZ R71, R71, R73 ;  /* 0x0000004947477221 */ /* 0x000fe20000010000 */
[----:B-----5:R-:W-:-:S03]  /*18f50*/  F2FP.BF16.F32.PACK_AB R6, R67, R69 ;  /* 0x000000454306723e */ /* 0x020fc600000010ff */
[----:B------:R-:W-:Y:S02]  /*18f60*/  FADD.FTZ R71, R69, R71 ;  /* 0x0000004745477221 */ /* 0x000fe40000010000 */
[----:B------:R-:W-:Y:S01]  /*18f70*/  MUFU.EX2 R35, R35 ;  /* 0x0000002300237308 */ /* 0x000fe20000000800 */
[----:B---3--:R-:W-:Y:S01]  /*18f80*/  FADD.FTZ R27, R32, R27 ;  /* 0x0000001b201b7221 */ /* 0x008fe20000010000 */
[----:B------:R-:W-:-:S06]  /*18f90*/  FADD.FTZ R67, R67, R71 ;  /* 0x0000004743437221 */ /* 0x000fcc0000010000 */
[----:B------:R-:W1:Y:S01]  /*18fa0*/  MUFU.EX2 R47, R47 ;  /* 0x0000002f002f7308 */ /* 0x000e620000000800 */
[C---:B----4-:R-:W-:Y:S01]  /*18fb0*/  F2FP.BF16.F32.PACK_AB R5, R33.reuse, R32 ;  /* 0x000000202105723e */ /* 0x050fe200000010ff */
[----:B------:R-:W-:-:S06]  /*18fc0*/  FADD.FTZ R27, R33, R27 ;  /* 0x0000001b211b7221 */ /* 0x000fcc0000010000 */
[----:B------:R3:W4:Y:S08]  /*18fd0*/  MUFU.EX2 R44, R46 ;  /* 0x0000002e002c7308 */ /* 0x0007300000000800 */
[----:B------:R-:W5:Y:S01]  /*18fe0*/  MUFU.EX2 R65, R65 ;  /* 0x0000004100417308 */ /* 0x000f620000000800 */
[----:B-1----:R-:W-:Y:S01]  /*18ff0*/  F2FP.BF16.F32.PACK_AB R7, R47, R35 ;  /* 0x000000232f07723e */ /* 0x002fe200000010ff */
[----:B------:R-:W-:-:S04]  /*19000*/  FADD.FTZ R35, R35, R27 ;  /* 0x0000001b23237221 */ /* 0x000fc80000010000 */
[----:B------:R-:W-:Y:S02]  /*19010*/  FADD.FTZ R35, R47, R35 ;  /* 0x000000232f237221 */ /* 0x000fe40000010000 */
[----:B------:R-:W1:Y:S01]  /*19020*/  MUFU.EX2 R63, R63 ;  /* 0x0000003f003f7308 */ /* 0x000e620000000800 */
[----:B---3--:R-:W-:Y:S01]  /*19030*/  FFMA.FTZ R46, R40, UR4, -R55 ;  /* 0x00000004282e7c23 */ /* 0x008fe20008010837 */
[----:B------:R-:W-:Y:S01]  /*19040*/  HMMA.16816.F32.BF16 R20, R4, R8, R20 ;  /* 0x000000080414723c */ /* 0x000fe20000041814 */
[----:B------:R-:W-:Y:S01]  /*19050*/  FFMA.FTZ R40, R53, UR4, -R103 ;  /* 0x0000000435287c23 */ /* 0x000fe20008010867 */
[----:B----4-:R-:W-:-:S04]  /*19060*/  FADD.FTZ R35, R44, R35 ;  /* 0x000000232c237221 */ /* 0x010fc80000010000 */
[----:B------:R-:W-:Y:S01]  /*19070*/  MUFU.EX2 R61, R61 ;  /* 0x0000003d003d7308 */ /* 0x000fe20000000800 */
[----:B------:R-:W-:Y:S01]  /*19080*/  HMMA.16816.F32.BF16 R28, R4, R10, R28 ;  /* 0x0000000a041c723c */ /* 0x000fe2000004181c */
[----:B------:R-:W3:Y:S01]  /*19090*/  LDSM.16.MT88.4 R8, [R245+0x8400] ;  /* 0x00840000f508783b */ /* 0x000ee20000004200 */
[----:B-----5:R-:W-:-:S04]  /*190a0*/  FADD.FTZ R67, R65, R67 ;  /* 0x0000004341437221 */ /* 0x020fc80000010000 */
[C---:B--2---:R-:W-:Y:S01]  /*190b0*/  HMMA.16816.F32.BF16 R228, R4.reuse, R12, R228 ;  /* 0x0000000c04e4723c */ /* 0x044fe200000418e4 */
[----:B------:R-:W2:Y:S05]  /*190c0*/  MUFU.EX2 R59, R59 ;  /* 0x0000003b003b7308 */ /* 0x000eaa0000000800 */
[----:B------:R-:W-:Y:S01]  /*190d0*/  HMMA.16816.F32.BF16 R224, R4, R14, R224 ;  /* 0x0000000e04e0723c */ /* 0x000fe200000418e0 */
[----:B------:R-:W4:Y:S02]  /*190e0*/  LDSM.16.MT88.4 R12, [R246+0x8800] ;  /* 0x00880000f60c783b */ /* 0x000f240000004200 */
[----:B------:R-:W5:Y:S04]  /*190f0*/  MUFU.EX2 R45, R45 ;  /* 0x0000002d002d7308 */ /* 0x000f680000000800 */
[C---:B-1----:R-:W-:Y:S01]  /*19100*/  F2FP.BF16.F32.PACK_AB R4, R63.reuse, R65 ;  /* 0x000000413f04723e */ /* 0x042fe200000010ff */
[----:B------:R-:W-:-:S03]  /*19110*/  FADD.FTZ R63, R63, R67 ;  /* 0x000000433f3f7221 */ /* 0x000fc60000010000 */
[----:B------:R-:W1:Y:S01]  /*19120*/  MUFU.EX2 R42, R42 ;  /* 0x0000002a002a7308 */ /* 0x000e620000000800 */
[----:B--2---:R-:W-:Y:S01]  /*19130*/  F2FP.BF16.F32.PACK_AB R6, R59, R61 ;  /* 0x0000003d3b06723e */ /* 0x004fe200000010ff */
[----:B------:R-:W-:-:S04]  /*19140*/  FADD.FTZ R63, R61, R63 ;  /* 0x0000003f3d3f7221 */ /* 0x000fc80000010000 */
[----:B------:R-:W-:Y:S02]  /*19150*/  FADD.FTZ R59, R59, R63 ;  /* 0x0000003f3b3b7221 */ /* 0x000fe40000010000 */
[----:B------:R-:W2:Y:S01]  /*19160*/  MUFU.EX2 R46, R46 ;  /* 0x0000002e002e7308 */ /* 0x000ea20000000800 */
[C---:B-----5:R-:W-:Y:S01]  /*19170*/  F2FP.BF16.F32.PACK_AB R5, R45.reuse, R44 ;  /* 0x0000002c2d05723e */ /* 0x060fe200000010ff */
[----:B------:R-:W-:-:S06]  /*19180*/  FADD.FTZ R45, R45, R35 ;  /* 0x000000232d2d7221 */ /* 0x000fcc0000010000 */
[----:B------:R-:W5:Y:S01]  /*19190*/  MUFU.EX2 R57, R57 ;  /* 0x0000003900397308 */ /* 0x000f620000000800 */
[----:B-1----:R-:W-:-:S07]  /*191a0*/  FADD.FTZ R45, R42, R45 ;  /* 0x0000002d2a2d7221 */ /* 0x002fce0000010000 */
[----:B------:R-:W-:Y:S01]  /*191b0*/  MUFU.EX2 R2, R2 ;  /* 0x0000000200027308 */ /* 0x000fe20000000800 */
[C---:B--2---:R-:W-:Y:S01]  /*191c0*/  F2FP.BF16.F32.PACK_AB R7, R46.reuse, R42 ;  /* 0x0000002a2e07723e */ /* 0x044fe200000010ff */
[----:B------:R-:W-:-:S06]  /*191d0*/  FADD.FTZ R46, R46, R45 ;  /* 0x0000002d2e2e7221 */ /* 0x000fcc0000010000 */
[----:B------:R-:W-:Y:S01]  /*191e0*/  HMMA.16816.F32.BF16 R20, R4, R16, R20 ;  /* 0x000000100414723c */ /* 0x000fe20000041814 */
[----:B------:R-:W-:Y:S01]  /*191f0*/  MUFU.EX2 R0, R0 ;  /* 0x0000000000007308 */ /* 0x000fe20000000800 */
[----:B-----5:R-:W-:-:S04]  /*19200*/  FADD.FTZ R59, R57, R59 ;  /* 0x0000003b393b7221 */ /* 0x020fc80000010000 */
[C---:B------:R-:W-:Y:S01]  /*19210*/  HMMA.16816.F32.BF16 R28, R4.reuse, R18, R28 ;  /* 0x00000012041c723c */ /* 0x040fe2000004181c */
[----:B------:R-:W1:Y:S02]  /*19220*/  LDSM.16.MT88.4 R16, [R245+0x8800] ;  /* 0x00880000f510783b */ /* 0x000e640000004200 */
[----:B------:R-:W2:Y:S03]  /*19230*/  MUFU.EX2 R49, R49 ;  /* 0x0000003100317308 */ /* 0x000ea60000000800 */
[C---:B---3--:R-:W-:Y:S05]  /*19240*/  HMMA.16816.F32.BF16 R228, R4.reuse, R8, R228 ;  /* 0x0000000804e4723c */ /* 0x048fea00000418e4 */
[----:B------:R-:W3:Y:S01]  /*19250*/  MUFU.EX2 R41, R41 ;  /* 0x0000002900297308 */ /* 0x000ee20000000800 */
[----:B------:R-:W-:Y:S01]  /*19260*/  HMMA.16816.F32.BF16 R224, R4, R10, R224 ;  /* 0x0000000a04e0723c */ /* 0x000fe200000418e0 */
[----:B------:R-:W5:Y:S06]  /*19270*/  LDSM.16.MT88.4 R8, [R245+0x8c00] ;  /* 0x008c0000f508783b */ /* 0x000f6c0000004200 */
[----:B------:R-:W4:Y:S01]  /*19280*/  MUFU.EX2 R38, R38 ;  /* 0x0000002600267308 */ /* 0x000f220000000800 */
[--C-:B------:R-:W-:Y:S01]  /*19290*/  FFMA.FTZ R4, R39, UR4, -R55.reuse ;  /* 0x0000000427047c23 */ /* 0x100fe20008010837 */
[----:B------:R-:W-:Y:S01]  /*192a0*/  FFMA.FTZ R39, R37, UR4, -R55 ;  /* 0x0000000425277c23 */ /* 0x000fe20008010837 */
[----:B--2---:R-:W-:-:S05]  /*192b0*/  F2FP.BF16.F32.PACK_AB R6, R49, R0 ;  /* 0x000000003106723e */ /* 0x004fca00000010ff */
[----:B------:R-:W2:Y:S01]  /*192c0*/  MUFU.EX2 R36, R36 ;  /* 0x0000002400247308 */ /* 0x000ea20000000800 */
[----:B---3--:R-:W-:-:S07]  /*192d0*/  FADD.FTZ R46, R41, R46 ;  /* 0x0000002e292e7221 */ /* 0x008fce0000010000 */
[----:B------:R-:W3:Y:S01]  /*192e0*/  MUFU.EX2 R43, R43 ;  /* 0x0000002b002b7308 */ /* 0x000ee20000000800 */
[C---:B----4-:R-:W-:Y:S01]  /*192f0*/  F2FP.BF16.F32.PACK_AB R5, R38.reuse, R41 ;  /* 0x000000292605723e */ /* 0x050fe200000010ff */
[----:B------:R-:W-:-:S06]  /*19300*/  FADD.FTZ R38, R38, R46 ;  /* 0x0000002e26267221 */ /* 0x000fcc0000010000 */
[----:B------:R4:W1:Y:S01]  /*19310*/  MUFU.EX2 R37, R4 ;  /* 0x0000000400257308 */ /* 0x0008620000000800 */
[----:B--2---:R-:W-:-:S07]  /*19320*/  FADD.FTZ R38, R36, R38 ;  /* 0x0000002624267221 */ /* 0x004fce0000010000 */
[----:B------:R-:W2:Y:S01]  /*19330*/  MUFU.EX2 R24, R24 ;  /* 0x0000001800187308 */ /* 0x000ea20000000800 */
[C---:B---3--:R-:W-:Y:S01]  /*19340*/  F2FP.BF16.F32.PACK_AB R7, R43.reuse, R36 ;  /* 0x000000242b07723e */ /* 0x048fe200000010ff */
[----:B------:R-:W-:-:S06]  /*19350*/  FADD.FTZ R43, R43, R38 ;  /* 0x000000262b2b7221 */ /* 0x000fcc0000010000 */
[----:B------:R-:W3:Y:S01]  /*19360*/  MUFU.EX2 R34, R34 ;  /* 0x0000002200227308 */ /* 0x000ee20000000800 */
[C---:B----4-:R-:W-:Y:S01]  /*19370*/  F2FP.BF16.F32.PACK_AB R4, R2.reuse, R57 ;  /* 0x000000390204723e */ /* 0x050fe200000010ff */
        /* <DEDUP_REMOVED lines=18> */
[----:B------:R-:W-:-:S04]  /*194a0*/  FADD.FTZ R216, R216, R49 ;  /* 0x00000031d8d87221 */ /* 0x000fc80000010000 */
        /* <DEDUP_REMOVED lines=11> */
.L_x_2761:
[----:B------:R-:W-:Y:S05]  /*19560*/  @!P1 BRA `(.L_x_2769) ;  /* 0x0000005800189947 */ /* 0x000fea0003800000 */
[----:B------:R-:W-:Y:S01]  /*19570*/  ULDC UR6, c[0x0][0x250] ;  /* 0x0000940000067ab9 */ /* 0x000fe20000000800 */
[----:B------:R-:W-:Y:S01]  /*19580*/  IMAD.SHL.U32 R0, R244, 0x2, RZ ;  /* 0x00000002f4007824 */ /* 0x000fe200078e00ff */
[----:B------:R-:W-:Y:S01]  /*19590*/  ULEA UR6, -UR6, URZ, 0x8 ;  /* 0x0000003f06067291 */ /* 0x000fe2000f8e413f */
[----:B------:R-:W-:Y:S01]  /*195a0*/  MOV R219, R133 ;  /* 0x0000008500db7202 */ /* 0x000fe20000000f00 */
[----:B------:R-:W-:Y:S01]  /*195b0*/  IMAD.MOV.U32 R220, RZ, RZ, R134 ;  /* 0x000000ffffdc7224 */ /* 0x000fe200078e0086 */
[----:B------:R-:W-:Y:S01]  /*195c0*/  ULDC UR7, c[0x0][0x2d0] ;  /* 0x0000b40000077ab9 */ /* 0x000fe20000000800 */
[----:B------:R-:W-:Y:S01]  /*195d0*/  USHF.R.S32.HI UR4, URZ, 0x1f, UR6 ;  /* 0x0000001f3f047899 */ /* 0x000fe20008011406 */
[----:B------:R-:W-:Y:S02]  /*195e0*/  LOP3.LUT R218, R0, 0x6, RZ, 0xc0, !PT ;  /* 0x0000000600da7812 */ /* 0x000fe400078ec0ff */
[----:B------:R-:W-:-:S03]  /*195f0*/  MOV R248, UR6 ;  /* 0x0000000600f87c02 */ /* 0x000fc60008000f00 */
[----:B------:R-:W-:Y:S01]  /*19600*/  IMAD.U32 R247, RZ, RZ, UR4 ;  /* 0x00000004fff77e24 */ /* 0x000fe2000f8e00ff */
[----:B------:R-:W-:-:S06]  /*19610*/  ULDC UR4, c[0x0][0x2ec] ;  /* 0x0000bb0000047ab9 */ /* 0x000fcc0000000800 */
.L_x_2773:
[----:B------:R-:W-:Y:S01]  /*19620*/  ISETP.GE.AND P1, PT, R196, UR7, PT ;  /* 0x00000007c4007c0c */ /* 0x000fe2000bf26270 */
[----:B------:R-:W-:Y:S04]  /*19630*/  DEPBAR.LE SB0, 0x0 ;  /* 0x000080000000791a */ /* 0x000fe80000000000 */
[----:B------:R-:W-:Y:S01]  /*19640*/  BAR.SYNC.DEFER_BLOCKING 0x0 ;  /* 0x0000000000007b1d */ /* 0x000fe20000010000 */
[----:B------:R-:W-:Y:S01]  /*19650*/  PLOP3.LUT P0, PT, PT, PT, UP1, 0x40, 0x0 ;  /* 0x000000000000781c */ /* 0x000fe20003f0e818 */
[----:B------:R-:W-:Y:S01]  /*19660*/  UIADD3 UR8, UR8, -0x1, URZ ;  /* 0xffffffff08087890 */ /* 0x000fe2000fffe03f */
[----:B------:R-:W-:Y:S02]  /*19670*/  IMAD.MOV.U32 R2, RZ, RZ, R248 ;  /* 0x000000ffff027224 */ /* 0x000fe400078e00f8 */
[----:B------:R-:W-:Y:S03]  /*19680*/  IMAD.MOV.U32 R0, RZ, RZ, R247 ;  /* 0x000000ffff007224 */ /* 0x000fe600078e00f7 */
[----:B------:R-:W1:Y:S08]  /*19690*/  @!P1 LDC.64 R10, c[0x0][0x250] ;  /* 0x00009400ff0a9b82 */ /* 0x000e700000000a00 */
[----:B------:R-:W2:Y:S08]  /*196a0*/  @!P1 LDC.64 R8, c[0x0][0x250] ;  /* 0x00009400ff089b82 */ /* 0x000eb00000000a00 */
[----:B------:R-:W3:Y:S01]  /*196b0*/  @!P1 LDC.64 R6, c[0x0][0x250] ;  /* 0x00009400ff069b82 */ /* 0x000ee20000000a00 */
[----:B------:R-:W-:Y:S05]  /*196c0*/  @P0 BRA `(.L_x_2770) ;  /* 0x0000000400000947 */ /* 0x000fea0003800000 */
[----:B------:R-:W4:Y:S01]  /*196d0*/  LDC R2, c[0x0][0x380] ;  /* 0x0000e000ff027b82 */ /* 0x000f220000000800 */
[----:B------:R-:W-:Y:S04]  /*196e0*/  USHF.L.U32 UR6, UR8, 0x8, URZ ;  /* 0x0000000808067899 */ /* 0x000fe8000800063f */
[----:B------:R-:W-:Y:S02]  /*196f0*/  UIADD3 UR9, UR6, 0x100, URZ ;  /* 0x0000010006097890 */ /* 0x000fe4000fffe03f */
[----:B------:R-:W-:Y:S04]  /*19700*/  MOV R13, UR6 ;  /* 0x00000006000d7c02 */ /* 0x000fe80008000f00 */
[----:B------:R-:W-:Y:S01]  /*19710*/  IMAD.U32 R15, RZ, RZ, UR9 ;  /* 0x00000009ff0f7e24 */ /* 0x000fe2000f8e00ff */
[----:B------:R-:W-:Y:S04]  /*19720*/  IABS R13, R13 ;  /* 0x0000000d000d7213 */ /* 0x000fe80000000000 */
        /* <DEDUP_REMOVED lines=58> */
.L_x_2770:
        /* <DEDUP_REMOVED lines=8> */
[----:B------:R-:W-:Y:S01]  /*19b50*/  UISETP.GT.AND UP0, UPT, UR8, UR18, UPT ;  /* 0x000000120800728c */ /* 0x000fe2000bf04270 */
        /* <DEDUP_REMOVED lines=196> */
[----:B------:R-:W-:Y:S04]  /*1a7a0*/  IMAD.U32 R139, RZ, RZ, UR6 ;  /* 0x00000006ff8b7e24 */ /* 0x000fe8000f8e00ff */
[----:B------:R-:W-:Y:S02]  /*1a7b0*/  MOV R137, UR9 ;  /* 0x0000000900897c02 */ /* 0x000fe40008000f00 */
[----:B------:R-:W-:Y:S02]  /*1a7c0*/  IABS R139, R139 ;  /* 0x0000008b008b7213 */ /* 0x000fe40000000000 */
        /* <DEDUP_REMOVED lines=57> */
.L_x_2772:
        /* <DEDUP_REMOVED lines=91> */
.L_x_2771:
[----:B------:R-:W-:Y:S01]  /*1b110*/  MOV R0, UR8 ;  /* 0x0000000800007c02 */ /* 0x000fe20008000f00 */
[----:B------:R-:W-:Y:S03]  /*1b120*/  UISETP.GT.AND UP0, UPT, UR8, UR18, UPT ;  /* 0x000000120800728c */ /* 0x000fe6000bf04270 */
        /* <DEDUP_REMOVED lines=456> */
[--C-:B------:R-:W-:Y:S01]  /*1cdb0*/  FFMA.FTZ R31, R31, UR4, -R4.reuse ;  /* 0x000000041f1f7c23 */ /* 0x100fe20008010804 */
[--C-:B------:R-:W-:Y:S01]  /*1cdc0*/  FFMA.FTZ R160, R71, UR4, -R4.reuse ;  /* 0x0000000447a07c23 */ /* 0x100fe20008010804 */
[----:B------:R-:W-:Y:S01]  /*1cdd0*/  FFMA.FTZ R71, R74, UR4, -R4 ;  /* 0x000000044a477c23 */ /* 0x000fe20008010804 */
[--C-:B------:R-:W-:Y:S01]  /*1cde0*/  FFMA.FTZ R69, R69, UR4, -R132.reuse ;  /* 0x0000000445457c23 */ /* 0x100fe20008010884 */
[----:B------:R-:W1:Y:S03]  /*1cdf0*/  LDSM.16.MT88.4 R12, [R246+0x5400] ;  /* 0x00540000f60c783b */ /* 0x000e660000004200 */
[----:B------:R-:W5:Y:S01]  /*1ce00*/  MUFU.EX2 R157, R157 ;  /* 0x0000009d009d7308 */ /* 0x000f620000000800 */
[----:B---3--:R-:W-:Y:S01]  /*1ce10*/  F2FP.BF16.F32.PACK_AB R20, R148, R0 ;  /* 0x000000009414723e */ /* 0x008fe200000010ff */
[--C-:B------:R-:W-:Y:S01]  /*1ce20*/  FFMA.FTZ R72, R72, UR4, -R132.reuse ;  /* 0x0000000448487c23 */ /* 0x100fe20008010884 */
[----:B------:R-:W-:Y:S01]  /*1ce30*/  FFMA.FTZ R73, R73, UR4, -R132 ;  /* 0x0000000449497c23 */ /* 0x000fe20008010884 */
[--C-:B------:R-:W-:Y:S01]  /*1ce40*/  FFMA.FTZ R70, R70, UR4, -R4.reuse ;  /* 0x0000000446467c23 */ /* 0x100fe20008010804 */
[----:B------:R-:W-:Y:S01]  /*1ce50*/  FFMA.FTZ R74, R75, UR4, -R4 ;  /* 0x000000044b4a7c23 */ /* 0x000fe20008010804 */
[--C-:B------:R-:W-:Y:S01]  /*1ce60*/  FFMA.FTZ R84, R84, UR4, -R132.reuse ;  /* 0x0000000454547c23 */ /* 0x100fe20008010884 */
        /* <DEDUP_REMOVED lines=8> */
[----:B------:R-:W-:Y:S03]  /*1cef0*/  FFMA.FTZ R97, R97, UR4, -R132 ;  /* 0x0000000461617c23 */ /* 0x000fe60008010884 */
[----:B------:R-:W-:Y:S01]  /*1cf00*/  MUFU.EX2 R5, R5 ;  /* 0x0000000500057308 */ /* 0x000fe20000000800 */
        /* <DEDUP_REMOVED lines=8> */
[----:B--2---:R-:W-:Y:S01]  /*1cf90*/  F2FP.BF16.F32.PACK_AB R28, R144, R146 ;  /* 0x00000092901c723e */ /* 0x004fe200000010ff */
[--C-:B------:R-:W-:Y:S01]  /*1cfa0*/  FFMA.FTZ R159, R7, UR4, -R4.reuse ;  /* 0x00000004079f7c23 */ /* 0x100fe20008010804 */
[--C-:B------:R-:W-:Y:S01]  /*1cfb0*/  FFMA.FTZ R7, R30, UR4, -R4.reuse ;  /* 0x000000041e077c23 */ /* 0x100fe20008010804 */
[----:B------:R-:W-:Y:S01]  /*1cfc0*/  FFMA.FTZ R6, R34, UR4, -R4 ;  /* 0x0000000422067c23 */ /* 0x000fe20008010804 */
[--C-:B------:R-:W-:Y:S01]  /*1cfd0*/  FFMA.FTZ R32, R32, UR4, -R132.reuse ;  /* 0x0000000420207c23 */ /* 0x100fe20008010884 */
[----:B------:R-:W-:Y:S01]  /*1cfe0*/  FFMA.FTZ R33, R33, UR4, -R132 ;  /* 0x0000000421217c23 */ /* 0x000fe20008010884 */
        /* <DEDUP_REMOVED lines=17> */
[----:B------:R-:W-:Y:S01]  /*1d100*/  MUFU.EX2 R155, R155 ;  /* 0x0000009b009b7308 */ /* 0x000fe20000000800 */
[--C-:B------:R-:W-:Y:S01]  /*1d110*/  FFMA.FTZ R47, R47, UR4, -R4.reuse ;  /* 0x000000042f2f7c23 */ /* 0x100fe20008010804 */
[--C-:B------:R-:W-:Y:S01]  /*1d120*/  FFMA.FTZ R50, R50, UR4, -R4.reuse ;  /* 0x0000000432327c23 */ /* 0x100fe20008010804 */
        /* <DEDUP_REMOVED lines=23> */
[----:B------:R-:W-:Y:S01]  /*1d2a0*/  FFMA.FTZ R65, R65, UR4, -R132 ;  /* 0x0000000441417c23 */ /* 0x000fe20008010884 */
[----:B------:R-:W-:Y:S01]  /*1d2b0*/  HMMA.16816.F32.BF16 R224, R20, R18, R224 ;  /* 0x0000001214e0723c */ /* 0x000fe200000418e0 */
[----:B------:R-:W4:Y:S07]  /*1d2c0*/  LDSM.16.MT88.4 R16, [R245+0x5800] ;  /* 0x00580000f510783b */ /* 0x000f2e0000004200 */
[----:B------:R-:W-:Y:S03]  /*1d2d0*/  MUFU.EX2 R138, R138 ;  /* 0x0000008a008a7308 */ /* 0x000fe60000000800 */
[--C-:B------:R-:W-:Y:S01]  /*1d2e0*/  FFMA.FTZ R62, R62, UR4, -R4.reuse ;  /* 0x000000043e3e7c23 */ /* 0x100fe20008010804 */
[--C-:B------:R-:W-:Y:S01]  /*1d2f0*/  FFMA.FTZ R63, R63, UR4, -R4.reuse ;  /* 0x000000043f3f7c23 */ /* 0x100fe20008010804 */
[--C-:B------:R-:W-:Y:S01]  /*1d300*/  FFMA.FTZ R66, R66, UR4, -R4.reuse ;  /* 0x0000000442427c23 */ /* 0x100fe20008010804 */
[----:B------:R-:W-:Y:S01]  /*1d310*/  FFMA.FTZ R67, R67, UR4, -R4 ;  /* 0x0000000443437c23 */ /* 0x000fe20008010804 */
[----:B------:R-:W-:Y:S03]  /*1d320*/  FFMA.FTZ R0, R216, R135, R0 ;  /* 0x00000087d8007223 */ /* 0x000fe60000010000 */
[----:B------:R-:W5:Y:S01]  /*1d330*/  MUFU.EX2 R139, R139 ;  /* 0x0000008b008b7308 */ /* 0x000f620000000800 */
[----:B--2---:R-:W-:Y:S01]  /*1d340*/  F2FP.BF16.F32.PACK_AB R31, R153, R154 ;  /* 0x0000009a991f723e */ /* 0x004fe200000010ff */
[----:B------:R-:W-:Y:S01]  /*1d350*/  FFMA.FTZ R75, R78, UR4, -R4 ;  /* 0x000000044e4b7c23 */ /* 0x000fe20008010804 */
[----:B------:R-:W-:Y:S01]  /*1d360*/  FADD.FTZ R148, R148, R0 ;  /* 0x0000000094947221 */ /* 0x000fe20000010000 */
        /* <DEDUP_REMOVED lines=18> */
[----:B------:R-:W-:Y:S01]  /*1d490*/  FFMA.FTZ R87, R91, UR4, -R4 ;  /* 0x000000045b577c23 */ /* 0x000fe20008010804 */
        /* <DEDUP_REMOVED lines=57> */
[--C-:B------:R-:W-:Y:S01]  /*1d830*/  FFMA.FTZ R127, R127, UR4, -R4.reuse ;  /* 0x000000047f7f7c23 */ /* 0x100fe20008010804 */
[----:B------:R-:W-:Y:S01]  /*1d840*/  FFMA.FTZ R130, R130, UR4, -R4 ;  /* 0x0000000482827c23 */ /* 0x000fe20008010804 */
[----:B------:R-:W-:Y:S01]  /*1d850*/  FADD.FTZ R7, R7, R150 ;  /* 0x0000009607077221 */ /* 0x000fe20000010000 */
[----:B------:R-:W-:Y:S03]  /*1d860*/  FADD.FTZ R138, R142, R138 ;  /* 0x0000008a8e8a7221 */ /* 0x000fe60000010000 */
[----:B------:R-:W-:Y:S01]  /*1d870*/  MUFU.EX2 R36, R36 ;  /* 0x0000002400247308 */ /* 0x000fe20000000800 */
[----:B------:R-:W-:Y:S01]  /*1d880*/  FADD.FTZ R34, R34, R7 ;  /* 0x0000000722227221 */ /* 0x000fe20000010000 */
[----:B------:R-:W-:Y:S03]  /*1d890*/  FADD.FTZ R143, R143, R138 ;  /* 0x0000008a8f8f7221 */ /* 0x000fe60000010000 */
[----:B--2---:R-:W-:Y:S01]  /*1d8a0*/  FADD.FTZ R34, R6, R34 ;  /* 0x0000002206227221 */ /* 0x004fe20000010000 */
[----:B------:R-:W-:Y:S04]  /*1d8b0*/  FADD.FTZ R143, R32, R143 ;  /* 0x0000008f208f7221 */ /* 0x000fe80000010000 */
[----:B------:R-:W2:Y:S01]  /*1d8c0*/  MUFU.EX2 R37, R37 ;  /* 0x0000002500257308 */ /* 0x000ea20000000800 */
[----:B-1----:R-:W-:Y:S01]  /*1d8d0*/  F2FP.BF16.F32.PACK_AB R31, R35, R6 ;  /* 0x00000006231f723e */ /* 0x002fe200000010ff */
[--C-:B------:R-:W-:Y:S01]  /*1d8e0*/  FFMA.FTZ R6, R98, UR4, -R4.reuse ;  /* 0x0000000462067c23 */ /* 0x100fe20008010804 */
[--C-:B------:R-:W-:Y:S01]  /*1d8f0*/  FFMA.FTZ R32, R111, UR4, -R4.reuse ;  /* 0x000000046f207c23 */ /* 0x100fe20008010804 */
[----:B------:R-:W-:Y:S01]  /*1d900*/  FADD.FTZ R143, R33, R143 ;  /* 0x0000008f218f7221 */ /* 0x000fe20000010000 */
[----:B------:R-:W-:Y:S01]  /*1d910*/  FFMA.FTZ R33, R110, UR4, -R4 ;  /* 0x000000046e217c23 */ /* 0x000fe20008010804 */
[----:B------:R-:W-:Y:S01]  /*1d920*/  FADD.FTZ R35, R35, R34 ;  /* 0x0000002223237221 */ /* 0x000fe20000010000 */
[----:B------:R-:W-:Y:S03]  /*1d930*/  FFMA.FTZ R34, R114, UR4, -R4 ;  /* 0x0000000472227c23 */ /* 0x000fe60008010804 */
        /* <DEDUP_REMOVED lines=329> */
.L_x_2769:
[----:B------:R-:W1:Y:S01]  /*1edd0*/  SHFL.BFLY PT, R4, R216, 0x2, 0x1f ;  /* 0x0c401f00d8047f89 */ /* 0x000e6200000e0000 */
[----:B------:R-:W2:Y:S01]  /*1ede0*/  S2UR UR5, SR_CgaCtaId ;  /* 0x00000000000579c3 */ /* 0x000ea20000008800 */
[----:B------:R-:W-:Y:S01]  /*1edf0*/  IMAD.MOV.U32 R5, RZ, RZ, 0x3f800000 ;  /* 0x3f800000ff057424 */ /* 0x000fe200078e00ff */
[----:B------:R-:W-:Y:S01]  /*1ee00*/  UMOV UR4, 0x400 ;  /* 0x0000040000047882 */ /* 0x000fe20000000000 */
[----:B------:R-:W3:Y:S01]  /*1ee10*/  S2R R2, SR_TID.X ;  /* 0x0000000000027919 */ /* 0x000ee20000002100 */
[----:B------:R-:W-:Y:S01]  /*1ee20*/  IMAD.MOV.U32 R6, RZ, RZ, 0x3f800000 ;  /* 0x3f800000ff067424 */ /* 0x000fe200078e00ff */
[----:B------:R-:W-:Y:S01]  /*1ee30*/  SHF.R.S32.HI R25, RZ, 0x1f, R244 ;  /* 0x0000001fff197819 */ /* 0x000fe200000114f4 */
[----:B------:R-:W-:Y:S01]  /*1ee40*/  BSSY B0, `(.L_x_2774) ;  /* 0x0000094000007945 */ /* 0x000fe20003800000 */
[----:B------:R-:W4:Y:S01]  /*1ee50*/  SHFL.BFLY PT, R0, R217, 0x2, 0x1f ;  /* 0x0c401f00d9007f89 */ /* 0x000f2200000e0000 */
[----:B------:R-:W5:Y:S01]  /*1ee60*/  S2UR UR6, SR_CTAID.X ;  /* 0x00000000000679c3 */ /* 0x000f620000002500 */
[----:B------:R-:W-:-:S07]  /*1ee70*/  LEA.HI R25, R25, R244, RZ, 0x5 ;  /* 0x000000f419197211 */ /* 0x000fce00078f28ff */
[----:B------:R-:W-:Y:S01]  /*1ee80*/  BAR.SYNC.DEFER_BLOCKING 0x0 ;  /* 0x0000000000007b1d */ /* 0x000fe20000010000 */
[----:B------:R-:W-:-:S05]  /*1ee90*/  LOP3.LUT R25, R25, 0xffffffe0, RZ, 0xc0, !PT ;  /* 0xffffffe019197812 */ /* 0x000fca00078ec0ff */
[----:B------:R-:W-:Y:S02]  /*1eea0*/  IMAD.IADD R244, R244, 0x1, -R25 ;  /* 0x00000001f4f47824 */ /* 0x000fe400078e0a19 */
[----:B-1----:R-:W-:Y:S01]  /*1eeb0*/  FADD.FTZ R4, R4, R216 ;  /* 0x000000d804047221 */ /* 0x002fe20000010000 */
[----:B--2---:R-:W-:Y:S01]  /*1eec0*/  ULEA UR5, UR5, UR4, 0x18 ;  /* 0x0000000405057291 */ /* 0x004fe2000f8ec03f */
[----:B------:R-:W1:Y:S01]  /*1eed0*/  S2UR UR4, SR_CTAID.Z ;  /* 0x00000000000479c3 */ /* 0x000e620000002700 */
[----:B----4-:R-:W-:Y:S02]  /*1eee0*/  FADD.FTZ R217, R0, R217 ;  /* 0x000000d900d97221 */ /* 0x010fe40000010000 */
[----:B------:R-:W2:Y:S01]  /*1eef0*/  SHFL.BFLY PT, R0, R4, 0x1, 0x1f ;  /* 0x0c201f0004007f89 */ /* 0x000ea200000e0000 */
[----:B---3--:R-:W-:-:S03]  /*1ef00*/  SHF.R.S32.HI R9, RZ, 0x1f, R2 ;  /* 0x0000001fff097819 */ /* 0x008fc60000011402 */
[----:B------:R-:W3:Y:S01]  /*1ef10*/  SHFL.BFLY PT, R3, R217, 0x1, 0x1f ;  /* 0x0c201f00d9037f89 */ /* 0x000ee200000e0000 */
[CC--:B------:R-:W-:Y:S02]  /*1ef20*/  LEA.HI R7, R9.reuse, R2.reuse, RZ, 0x2 ;  /* 0x0000000209077211 */ /* 0x0c0fe400078f10ff */
[CC--:B------:R-:W-:Y:S02]  /*1ef30*/  LEA.HI R8, R9.reuse, R2.reuse, RZ, 0x3 ;  /* 0x0000000209087211 */ /* 0x0c0fe400078f18ff */
[----:B------:R-:W-:Y:S02]  /*1ef40*/  SHF.R.S32.HI R10, RZ, 0x2, R7 ;  /* 0x00000002ff0a7819 */ /* 0x000fe40000011407 */
[----:B------:R-:W-:Y:S02]  /*1ef50*/  LEA.HI R12, R9, R2, RZ, 0x6 ;  /* 0x00000002090c7211 */ /* 0x000fe400078f30ff */
[----:B------:R-:W-:-:S03]  /*1ef60*/  SHF.R.S32.HI R13, RZ, 0x1f, R10 ;  /* 0x0000001fff0d7819 */ /* 0x000fc6000001140a */
[----:B------:R-:W-:Y:S01]  /*1ef70*/  IMAD.SHL.U32 R12, R12, 0x4, RZ ;  /* 0x000000040c0c7824 */ /* 0x000fe200078e00ff */
[----:B------:R-:W-:-:S04]  /*1ef80*/  LEA.HI R13, R13, R10, RZ, 0x3 ;  /* 0x0000000a0d0d7211 */ /* 0x000fc800078f18ff */
[----:B------:R-:W-:Y:S01]  /*1ef90*/  LOP3.LUT R13, R13, 0xfffffff8, RZ, 0xc0, !PT ;  /* 0xfffffff80d0d7812 */ /* 0x000fe200078ec0ff */
[----:B--2---:R-:W-:Y:S01]  /*1efa0*/  FADD.FTZ R4, R4, R0 ;  /* 0x0000000004047221 */ /* 0x004fe20000010000 */
[----:B------:R-:W-:-:S03]  /*1efb0*/  SHF.R.S32.HI R0, RZ, 0x3, R8 ;  /* 0x00000003ff007819 */ /* 0x000fc60000011408 */
[----:B------:R-:W-:Y:S02]  /*1efc0*/  IMAD.IADD R10, R10, 0x1, -R13 ;  /* 0x000000010a0a7824 */ /* 0x000fe400078e0a0d */
[----:B---3--:R-:W-:Y:S01]  /*1efd0*/  FADD.FTZ R3, R217, R3 ;  /* 0x00000003d9037221 */ /* 0x008fe20000010000 */
[----:B------:R-:W-:Y:S02]  /*1efe0*/  LEA.HI R11, R8, R0, RZ, 0x1 ;  /* 0x00000000080b7211 */ /* 0x000fe400078f08ff */
[----:B------:R-:W-:Y:S02]  /*1eff0*/  LOP3.LUT R12, R12, 0x3fffff00, RZ, 0xc0, !PT ;  /* 0x3fffff000c0c7812 */ /* 0x000fe400078ec0ff */
[----:B------:R-:W-:Y:S02]  /*1f000*/  LOP3.LUT R11, R11, 0xfffffffe, RZ, 0xc0, !PT ;  /* 0xfffffffe0b0b7812 */ /* 0x000fe400078ec0ff */
[----:B------:R-:W-:Y:S02]  /*1f010*/  LEA.HI R15, R10, R10, RZ, 0x1 ;  /* 0x0000000a0a0f7211 */ /* 0x000fe400078f08ff */
[----:B------:R-:W-:Y:S01]  /*1f020*/  LEA.HI R13, R9, R2, RZ, 0x4 ;  /* 0x00000002090d7211 */ /* 0x000fe200078f20ff */
[----:B------:R-:W-:Y:S01]  /*1f030*/  IMAD.IADD R11, R0, 0x1, -R11 ;  /* 0x00000001000b7824 */ /* 0x000fe200078e0a0b */
[----:B------:R-:W-:-:S02]  /*1f040*/  LOP3.LUT R14, R15, 0x1fffffe, RZ, 0xc0, !PT ;  /* 0x01fffffe0f0e7812 */ /* 0x000fc400078ec0ff */
[----:B------:R-:W-:Y:S02]  /*1f050*/  FSETP.NE.FTZ.AND P2, PT, R3, RZ, PT ;  /* 0x000000ff0300720b */ /* 0x000fe40003f55000 */
[----:B------:R-:W-:Y:S01]  /*1f060*/  LEA R11, R11, R12, 0x5 ;  /* 0x0000000c0b0b7211 */ /* 0x000fe200078e28ff */
[----:B------:R-:W-:Y:S01]  /*1f070*/  IMAD.IADD R12, R10, 0x1, -R14 ;  /* 0x000000010a0c7824 */ /* 0x000fe200078e0a0e */
[----:B------:R-:W-:Y:S02]  /*1f080*/  SHF.R.S32.HI R10, RZ, 0x4, R13 ;  /* 0x00000004ff0a7819 */ /* 0x000fe4000001140d */
[----:B------:R-:W-:Y:S02]  /*1f090*/  LEA.HI R9, R9, R2, RZ, 0x5 ;  /* 0x0000000209097211 */ /* 0x000fe400078f28ff */
[----:B------:R-:W-:Y:S01]  /*1f0a0*/  LOP3.LUT R13, R7, 0xfffffffc, RZ, 0xc0, !PT ;  /* 0xfffffffc070d7812 */ /* 0x000fe200078ec0ff */
[----:B------:R-:W-:Y:S01]  /*1f0b0*/  IMAD.SHL.U32 R10, R10, 0x40, RZ ;  /* 0x000000400a0a7824 */ /* 0x000fe200078e00ff */
[----:B------:R-:W-:-:S02]  /*1f0c0*/  SHF.R.S32.HI R15, RZ, 0x1, R15 ;  /* 0x00000001ff0f7819 */ /* 0x000fc4000001140f */
[----:B------:R-:W-:Y:S01]  /*1f0d0*/  FSETP.NE.FTZ.AND P3, PT, R4, RZ, PT ;  /* 0x000000ff0400720b */ /* 0x000fe20003f75000 */
[----:B------:R-:W2:Y:S01]  /*1f0e0*/  @P2 MUFU.RCP R5, R3 ;  /* 0x0000000300052308 */ /* 0x000ea20000001000 */
[----:B------:R-:W-:Y:S01]  /*1f0f0*/  SHF.R.S32.HI R7, RZ, 0x5, R9 ;  /* 0x00000005ff077819 */ /* 0x000fe20000011409 */
[----:B------:R-:W-:Y:S01]  /*1f100*/  IMAD.SHL.U32 R14, R15, 0x40, RZ ;  /* 0x000000400f0e7824 */ /* 0x000fe200078e00ff */
[----:B------:R-:W-:Y:S01]  /*1f110*/  IADD3 R13, -R13, R2, RZ ;  /* 0x000000020d0d7210 */ /* 0x000fe20007ffe1ff */
[----:B------:R-:W3:Y:S01]  /*1f120*/  @P2 LDC R25, c[0x0][0x2e8] ;  /* 0x0000ba00ff192b82 */ /* 0x000ee20000000800 */
[----:B------:R-:W-:Y:S02]  /*1f130*/  LOP3.LUT P0, RZ, R15, 0x2, RZ, 0xc0, !PT ;  /* 0x000000020fff7812 */ /* 0x000fe4000780c0ff */
[----:B------:R-:W-:Y:S01]  /*1f140*/  LOP3.LUT R14, R14, 0xc0, RZ, 0xc0, !PT ;  /* 0x000000c00e0e7812 */ /* 0x000fe200078ec0ff */
[----:B------:R-:W-:Y:S01]  /*1f150*/  IMAD R13, R7, 0x100, R13 ;  /* 0x00000100070d7824 */ /* 0x000fe200078e020d */
[----:B------:R-:W-:Y:S01]  /*1f160*/  LOP3.LUT R8, R8, 0xfffffff8, RZ, 0xc0, !PT ;  /* 0xfffffff808087812 */ /* 0x000fe200078ec0ff */
[----:B------:R-:W-:Y:S01]  /*1f170*/  @P2 MUFU.LG2 R3, R3 ;  /* 0x0000000300032308 */ /* 0x000fe20000000c00 */
[----:B------:R-:W-:Y:S01]  /*1f180*/  LEA.HI R14, R14, R14, RZ, 0x1d ;  /* 0x0000000e0e0e7211 */ /* 0x000fe200078fe8ff */
[----:B------:R-:W4:Y:S01]  /*1f190*/  @P3 LDC R26, c[0x0][0x2e8] ;  /* 0x0000ba00ff1a3b82 */ /* 0x000f220000000800 */
[----:B------:R-:W-:Y:S01]  /*1f1a0*/  LEA R13, R12, R13, 0x4 ;  /* 0x0000000d0c0d7211 */ /* 0x000fe200078e20ff */
[----:B------:R-:W-:Y:S01]  /*1f1b0*/  IMAD.IADD R8, R2, 0x1, -R8 ;  /* 0x0000000102087824 */ /* 0x000fe200078e0a08 */
[----:B------:R-:W-:Y:S01]  /*1f1c0*/  LOP3.LUT R12, R15, 0x1, RZ, 0xc0, !PT ;  /* 0x000000010f0c7812 */ /* 0x000fe200078ec0ff */
[----:B--2---:R-:W-:-:S02]  /*1f1d0*/  FMUL.FTZ R239, R5, R239 ;  /* 0x000000ef05ef7220 */ /* 0x004fc40000410000 */
[----:B------:R-:W2:Y:S01]  /*1f1e0*/  @P3 MUFU.RCP R6, R4 ;  /* 0x0000000400063308 */ /* 0x000ea20000001000 */
[----:B------:R-:W-:Y:S01]  /*1f1f0*/  IMAD.U32 R13, R13, 0x2, R14 ;  /* 0x000000020d0d7824 */ /* 0x000fe200078e000e */
[----:B------:R-:W-:Y:S01]  /*1f200*/  ISETP.NE.U32.AND P1, PT, R12, 0x1, PT ;  /* 0x000000010c00780c */ /* 0x000fe20003f25070 */
[----:B------:R-:W-:Y:S02]  /*1f210*/  IMAD.MOV.U32 R12, RZ, RZ, -0x20 ;  /* 0xffffffe0ff0c7424 */ /* 0x000fe400078e00ff */
[C---:B------:R-:W-:Y:S01]  /*1f220*/  FMUL.FTZ R238, R5.reuse, R238 ;  /* 0x000000ee05ee7220 */ /* 0x040fe20000410000 */
[----:B------:R-:W-:Y:S01]  /*1f230*/  FMUL.FTZ R235, R5, R235 ;  /* 0x000000eb05eb7220 */ /* 0x000fe20000410000 */
[----:B------:R-:W-:Y:S01]  /*1f240*/  LEA R13, R13, UR5, 0x2 ;  /* 0x000000050d0d7c11 */ /* 0x000fe2000f8e10ff */
[C---:B------:R-:W-:Y:S01]  /*1f250*/  FMUL.FTZ R234, R5.reuse, R234 ;  /* 0x000000ea05ea7220 */ /* 0x040fe20000410000 */
[C---:B------:R-:W-:Y:S01]  /*1f260*/  FMUL.FTZ R231, R5.reuse, R231 ;  /* 0x000000e705e77220 */ /* 0x040fe20000410000 */
[C---:B------:R-:W-:Y:S01]  /*1f270*/  FMUL.FTZ R230, R5.reuse, R230 ;  /* 0x000000e605e67220 */ /* 0x040fe20000410000 */
[C---:B------:R-:W-:Y:S01]  /*1f280*/  FMUL.FTZ R227, R5.reuse, R227 ;  /* 0x000000e305e37220 */ /* 0x040fe20000410000 */
[----:B------:R-:W-:Y:S01]  /*1f290*/  SEL R12, R12, 0x20, !P1 ;  /* 0x000000200c0c7807 */ /* 0x000fe20004800000 */
[----:B------:R-:W-:Y:S01]  /*1f2a0*/  FMUL.FTZ R226, R5, R226 ;  /* 0x000000e205e27220 */ /* 0x000fe20000410000 */
[C---:B------:R-:W-:Y:S01]  /*1f2b0*/  VIADD R5, R13.reuse, 0x40 ;  /* 0x000000400d057836 */ /* 0x040fe20000000000 */
[----:B------:R-:W-:Y:S01]  /*1f2c0*/  LEA.HI R17, R8, R8, RZ, 0x1 ;  /* 0x0000000808117211 */ /* 0x000fe200078f08ff */
[C---:B------:R-:W-:Y:S01]  /*1f2d0*/  @P0 VIADD R5, R13.reuse, 0xffffffc0 ;  /* 0xffffffc00d050836 */ /* 0x040fe20000000000 */
[----:B------:R-:W-:Y:S01]  /*1f2e0*/  STS.64 [R13+0x400], R238 ;  /* 0x000400ee0d007388 */ /* 0x000fe20000000a00 */
        /* <DEDUP_REMOVED lines=10> */
[----:B------:R-:W-:Y:S01]  /*1f390*/  SHF.R.S32.HI R16, RZ, 0x1, R17 ;  /* 0x00000001ff107819 */ /* 0x000fe20000011411 */
[----:B------:R-:W-:Y:S01]  /*1f3a0*/  STS.64 [R13], R236 ;  /* 0x000000ec0d007388 */ /* 0x000fe20000000a00 */
[----:B------:R-:W-:Y:S01]  /*1f3b0*/  LOP3.LUT R10, R10, 0xc0, RZ, 0xc0, !PT ;  /* 0x000000c00a0a7812 */ /* 0x000fe200078ec0ff */
[----:B------:R-:W2:Y:S01]  /*1f3c0*/  @P3 MUFU.LG2 R4, R4 ;  /* 0x0000000400043308 */ /* 0x000ea20000000c00 */
[----:B------:R-:W-:Y:S01]  /*1f3d0*/  LOP3.LUT R17, R17, 0xfffffffe, RZ, 0xc0, !PT ;  /* 0xfffffffe11117812 */ /* 0x000fe200078ec0ff */
[----:B------:R-:W-:Y:S01]  /*1f3e0*/  STS.64 [R6], R232 ;  /* 0x000000e806007388 */ /* 0x000fe20000000a00 */
[----:B------:R-:W-:Y:S01]  /*1f3f0*/  IMAD.SHL.U32 R16, R16, 0x8, RZ ;  /* 0x0000000810107824 */ /* 0x000fe200078e00ff */
[----:B------:R-:W-:Y:S01]  /*1f400*/  LOP3.LUT R9, R9, 0xffffffe0, RZ, 0xc0, !PT ;  /* 0xffffffe009097812 */ /* 0x000fe200078ec0ff */
[----:B------:R-:W-:Y:S01]  /*1f410*/  @P2 FMUL.FTZ R3, R3, 0.69314718246459960938 ;  /* 0x3f31721803032820 */ /* 0x000fe20000410000 */
[----:B------:R1:W-:Y:S01]  /*1f420*/  STS.64 [R6+0x400], R234 ;  /* 0x000400ea06007388 */ /* 0x0003e20000000a00 */
[----:B------:R-:W-:Y:S01]  /*1f430*/  IMAD.IADD R17, R8, 0x1, -R17 ;  /* 0x0000000108117824 */ /* 0x000fe200078e0a11 */
[----:B------:R-:W-:Y:S01]  /*1f440*/  LOP3.LUT R16, R10, 0x18, R16, 0xf8, !PT ;  /* 0x000000180a107812 */ /* 0x000fe200078ef810 */
[----:B------:R-:W-:Y:S01]  /*1f450*/  IMAD.SHL.U32 R8, R8, 0x4, RZ ;  /* 0x0000000408087824 */ /* 0x000fe200078e00ff */
[----:B------:R-:W-:Y:S01]  /*1f460*/  STS.64 [R5], R228 ;  /* 0x000000e405007388 */ /* 0x000fe20000000a00 */
[----:B------:R-:W-:Y:S01]  /*1f470*/  SHF.R.U32.HI R10, RZ, 0x3, R10 ;  /* 0x00000003ff0a7819 */ /* 0x000fe2000001160a */
[----:B------:R-:W-:Y:S01]  /*1f480*/  IMAD R11, R17, 0x4, R11 ;  /* 0x00000004110b7824 */ /* 0x000fe200078e020b */
[----:B------:R-:W-:Y:S01]  /*1f490*/  IADD3 R9, R2, -R9, RZ ;  /* 0x8000000902097210 */ /* 0x000fe20007ffe0ff */
[----:B------:R1:W-:Y:S01]  /*1f4a0*/  STS.64 [R5+0x400], R230 ;  /* 0x000400e605007388 */ /* 0x0003e20000000a00 */
[----:B------:R-:W-:Y:S01]  /*1f4b0*/  LOP3.LUT R10, R16, R10, RZ, 0x3c, !PT ;  /* 0x0000000a100a7212 */ /* 0x000fe200078e3cff */
[----:B------:R-:W-:Y:S01]  /*1f4c0*/  IMAD R2, RZ, RZ, -UR23 ;  /* 0x80000017ff027e24 */ /* 0x000fe2000f8e02ff */
[----:B------:R-:W-:Y:S01]  /*1f4d0*/  SHF.R.S32.HI R27, RZ, 0x1f, R7 ;  /* 0x0000001fff1b7819 */ /* 0x000fe20000011407 */
[----:B------:R1:W-:Y:S01]  /*1f4e0*/  STS.64 [R12], R224 ;  /* 0x000000e00c007388 */ /* 0x0003e20000000a00 */
[----:B------:R-:W-:Y:S01]  /*1f4f0*/  LOP3.LUT P0, RZ, R9, 0x3, RZ, 0xc0, !PT ;  /* 0x0000000309ff7812 */ /* 0x000fe2000780c0ff */
[----:B------:R-:W-:Y:S01]  /*1f500*/  IMAD.IADD R10, R11, 0x1, R10 ;  /* 0x000000010b0a7824 */ /* 0x000fe200078e020a */
[----:B------:R-:W-:Y:S01]  /*1f510*/  LEA.HI R28, R27, R7, RZ, 0x2 ;  /* 0x000000071b1c7211 */ /* 0x000fe200078f10ff */
[----:B------:R1:W-:Y:S01]  /*1f520*/  STS.64 [R12+0x400], R226 ;  /* 0x000400e20c007388 */ /* 0x0003e20000000a00 */
[----:B------:R-:W-:Y:S01]  /*1f530*/  SHF.R.S32.HI R27, RZ, 0x1f, R244 ;  /* 0x0000001fff1b7819 */ /* 0x000fe200000114f4 */
[----:B--2---:R-:W-:Y:S01]  /*1f540*/  @P3 FMUL.FTZ R4, R4, 0.69314718246459960938 ;  /* 0x3f31721804043820 */ /* 0x004fe20000410000 */
[----:B------:R-:W-:Y:S01]  /*1f550*/  LEA R24, R10, UR5, 0x2 ;  /* 0x000000050a187c11 */ /* 0x000fe2000f8e10ff */
[----:B------:R-:W-:Y:S01]  /*1f560*/  BAR.SYNC.DEFER_BLOCKING 0x0 ;  /* 0x0000000000007b1d */ /* 0x000fe20000010000 */
[----:B------:R-:W-:Y:S01]  /*1f570*/  LOP3.LUT R28, R28, 0xffffffc, RZ, 0xc0, !PT ;  /* 0x0ffffffc1c1c7812 */ /* 0x000fe200078ec0ff */
[----:B-----5:R-:W-:Y:S01]  /*1f580*/  USHF.L.U32 UR5, UR6, 0x6, URZ ;  /* 0x0000000606057899 */ /* 0x020fe2000800063f */
[----:B------:R-:W-:-:S02]  /*1f590*/  LEA.HI R27, R27, R244, RZ, 0x2 ;  /* 0x000000f41b1b7211 */ /* 0x000fc400078f10ff */
[----:B------:R-:W-:-:S03]  /*1f5a0*/  MOV R9, 0xff800000 ;  /* 0xff80000000097802 */ /* 0x000fc60000000f00 */
[----:B------:R-:W2:Y:S01]  /*1f5b0*/  LDC.64 R10, c[0x0][0x2c0] ;  /* 0x0000b000ff0a7b82 */ /* 0x000ea20000000a00 */
[----:B------:R-:W-:Y:S01]  /*1f5c0*/  SHF.R.S32.HI R27, RZ, 0x2, R27 ;  /* 0x00000002ff1b7819 */ /* 0x000fe2000001141b */
[----:B------:R-:W-:Y:S02]  /*1f5d0*/  IMAD.IADD R28, R7, 0x1, -R28 ;  /* 0x00000001071c7824 */ /* 0x000fe400078e0a1c */
[----:B---3--:R-:W-:Y:S01]  /*1f5e0*/  @P2 FFMA.FTZ R9, R133, R25, R3 ;  /* 0x0000001985092223 */ /* 0x008fe20000010003 */
[----:B------:R-:W-:Y:S02]  /*1f5f0*/  IMAD.MOV.U32 R7, RZ, RZ, -0x800000 ;  /* 0xff800000ff077424 */ /* 0x000fe400078e00ff */
[----:B----4-:R-:W-:Y:S01]  /*1f600*/  @P3 FFMA.FTZ R7, R134, R26, R4 ;  /* 0x0000001a86073223 */ /* 0x010fe20000010004 */
[----:B------:R-:W-:Y:S01]  /*1f610*/  IMAD R27, R28, 0x10, R27 ;  /* 0x000000101c1b7824 */ /* 0x000fe200078e021b */
[----:B-1----:R-:W1:Y:S01]  /*1f620*/  LDC R6, c[0x0][0x270] ;  /* 0x00009c00ff067b82 */ /* 0x002e620000000800 */
[----:B------:R-:W2:Y:S01]  /*1f630*/  S2R R5, SR_CTAID.Y ;  /* 0x0000000000057919 */ /* 0x000ea20000002600 */
[----:B------:R3:W4:Y:S04]  /*1f640*/  LDS.128 R20, [R24] ;  /* 0x0000000018147984 */ /* 0x0007280000000c00 */
[----:B------:R3:W1:Y:S04]  /*1f650*/  LDS.128 R16, [R24+0x800] ;  /* 0x0008000018107984 */ /* 0x0006680000000c00 */
[----:B------:R3:W2:Y:S01]  /*1f660*/  LDS.128 R12, [R24+0x1000] ;  /* 0x00100000180c7984 */ /* 0x0006a20000000c00 */
[----:B-1----:R-:W-:-:S02]  /*1f670*/  IMAD R2, R6, R2, UR4 ;  /* 0x0000000406027e24 */ /* 0x002fc4000f8e0202 */
[----:B--2---:R-:W-:-:S04]  /*1f680*/  IMAD R5, R5, R10, UR23 ;  /* 0x0000001705057e24 */ /* 0x004fc8000f8e020a */
[----:B------:R-:W-:-:S04]  /*1f690*/  IMAD R2, R5, R6, R2 ;  /* 0x0000000605027224 */ /* 0x000fc800078e0202 */
[----:B------:R-:W-:Y:S01]  /*1f6a0*/  IMAD R2, R2, R11, UR5 ;  /* 0x0000000502027e24 */ /* 0x000fe2000f8e020b */
[----:B---34-:R-:W-:Y:S06]  /*1f6b0*/  @P0 BRA `(.L_x_2775) ;  /* 0x0000000000300947 */ /* 0x018fec0003800000 */
[----:B------:R-:W-:Y:S01]  /*1f6c0*/  UIMAD UR4, UR6, -0x40, UR21 ;  /* 0xffffffc0060478a4 */ /* 0x000fe2000f8e0215 */
[C---:B------:R-:W-:Y:S01]  /*1f6d0*/  VIADD R5, R27.reuse, 0x8 ;  /* 0x000000081b057836 */ /* 0x040fe20000000000 */
[----:B------:R-:W-:Y:S02]  /*1f6e0*/  SHF.R.S32.HI R4, RZ, 0x1f, R27 ;  /* 0x0000001fff047819 */ /* 0x000fe4000001141b */
[C---:B------:R-:W-:Y:S02]  /*1f6f0*/  IADD3 R3, P0, R2.reuse, R27, RZ ;  /* 0x0000001b02037210 */ /* 0x040fe40007f1e0ff */
[----:B------:R-:W-:Y:S02]  /*1f700*/  ISETP.GE.AND P2, PT, R27, UR4, PT ;  /* 0x000000041b007c0c */ /* 0x000fe4000bf46270 */
[----:B------:R-:W-:Y:S01]  /*1f710*/  ISETP.GE.AND P1, PT, R5, UR4, PT ;  /* 0x0000000405007c0c */ /* 0x000fe2000bf26270 */
[----:B------:R-:W-:Y:S01]  /*1f720*/  ULDC.64 UR4, c[0x0][0x2b8] ;  /* 0x0000ae0000047ab9 */ /* 0x000fe20000000a00 */
[----:B------:R-:W-:-:S02]  /*1f730*/  LEA.HI.X.SX32 R4, R2, R4, 0x1, P0 ;  /* 0x0000000402047211 */ /* 0x000fc400000f0eff */
[----:B------:R-:W-:-:S04]  /*1f740*/  LEA R10, P0, R3, UR4, 0x2 ;  /* 0x00000004030a7c11 */ /* 0x000fc8000f8010ff */
[----:B------:R-:W-:-:S05]  /*1f750*/  LEA.HI.X R11, R3, UR5, R4, 0x2, P0 ;  /* 0x00000005030b7c11 */ /* 0x000fca00080f1404 */
[----:B------:R1:W-:Y:S04]  /*1f760*/  @!P2 STG.E desc[UR10][R10.64], R7 ;  /* 0x000000070a00a986 */ /* 0x0003e8000c10190a */
[----:B------:R1:W-:Y:S02]  /*1f770*/  @!P1 STG.E desc[UR10][R10.64+0x20], R9 ;  /* 0x000020090a009986 */ /* 0x0003e4000c10190a */
.L_x_2775:
[----:B------:R-:W-:Y:S05]  /*1f780*/  BSYNC B0 ;  /* 0x0000000000007941 */ /* 0x000fea0003800000 */
.L_x_2774:
[----:B------:R-:W2:Y:S01]  /*1f790*/  LDS.128 R24, [R24+0x1800] ;  /* 0x0018000018187984 */ /* 0x000ea20000000c00 */
[----:B------:R-:W-:Y:S01]  /*1f7a0*/  ULDC UR4, c[0x0][0x2d0] ;  /* 0x0000b40000047ab9 */ /* 0x000fe20000000800 */
[----:B------:R-:W-:Y:S01]  /*1f7b0*/  UIMAD UR7, UR6, -0x40, UR21 ;  /* 0xffffffc0060778a4 */ /* 0x000fe2000f8e0215 */
[--C-:B-1----:R-:W-:Y:S01]  /*1f7c0*/  SHF.R.S32.HI R9, RZ, 0x1f, R8.reuse ;  /* 0x0000001fff097819 */ /* 0x102fe20000011408 */
[----:B------:R-:W-:Y:S01]  /*1f7d0*/  VIADD R3, R0, 0x10 ;  /* 0x0000001000037836 */ /* 0x000fe20000000000 */
[----:B------:R-:W-:Y:S01]  /*1f7e0*/  ISETP.GE.AND P1, PT, R8, UR4, PT ;  /* 0x0000000408007c0c */ /* 0x000fe2000bf26270 */
[----:B------:R-:W-:Y:S01]  /*1f7f0*/  ULDC UR4, c[0x0][0x2dc] ;  /* 0x0000b70000047ab9 */ /* 0x000fe20000000800 */
[C---:B------:R-:W-:Y:S02]  /*1f800*/  IMAD.WIDE R8, R0.reuse, 0x20, R8 ;  /* 0x0000002000087825 */ /* 0x040fe400078e0208 */
[----:B------:R-:W-:Y:S02]  /*1f810*/  ISETP.GE.OR P3, PT, R3, UR7, P1 ;  /* 0x0000000703007c0c */ /* 0x000fe40008f66670 */
[----:B------:R-:W-:Y:S01]  /*1f820*/  ISETP.GE.OR P4, PT, R0, UR7, P1 ;  /* 0x0000000700007c0c */ /* 0x000fe20008f86670 */
[----:B------:R-:W-:Y:S01]  /*1f830*/  IMAD R2, R2, UR4, RZ ;  /* 0x0000000402027c24 */ /* 0x000fe2000f8e02ff */
[----:B------:R-:W-:Y:S01]  /*1f840*/  ULDC.64 UR4, c[0x0][0x288] ;  /* 0x0000a20000047ab9 */ /* 0x000fe20000000a00 */
[----:B------:R-:W-:-:S02]  /*1f850*/  VIADD R3, R0, 0x20 ;  /* 0x0000002000037836 */ /* 0x000fc40000000000 */
[----:B------:R-:W-:Y:S01]  /*1f860*/  VIADD R0, R0, 0x30 ;  /* 0x0000003000007836 */ /* 0x000fe20000000000 */
[----:B------:R-:W-:Y:S02]  /*1f870*/  IADD3 R4, P0, R2, R8, RZ ;  /* 0x0000000802047210 */ /* 0x000fe40007f1e0ff */
        /* <DEDUP_REMOVED lines=9> */
[----:B--2---:R-:W-:Y:S05]  /*1f910*/  @P1 EXIT ;  /* 0x000000000000194d */ /* 0x004fea0003800000 */
[----:B------:R-:W-:Y:S01]  /*1f920*/  STG.E.128 desc[UR10][R6.64+0x1800], R24 ;  /* 0x0018001806007986 */ /* 0x000fe2000c101d0a */
[----:B------:R-:W-:Y:S05]  /*1f930*/  EXIT ;  /* 0x000000000000794d */ /* 0x000fea0003800000 */
.L_x_2776:
        /* <DEDUP_REMOVED lines=12> */
.L_x_5344:


//--------------------- .text._ZN5flash24flash_fwd_splitkv_kernelI23Flash_fwd_kernel_traitsILi32ELi64ELi256ELi4ELb0ELb0EN7cutlass10bfloat16_tE19Flash_kernel_traitsILi32ELi64ELi256ELi4ES3_EELb1ELb0ELb1ELb0ELb0ELb1ELb1ELb1EEEvNS_16Flash_fwd_paramsE --------------------------
	.section	.text._ZN5flash24flash_fwd_splitkv_kernelI23Flash_fwd_kernel_traitsILi32ELi64ELi256ELi4ELb0ELb0EN7cutlass10bfloat16_tE19Flash_kernel_traitsILi32ELi64ELi256ELi4ES3_EELb1ELb0ELb1ELb0ELb0ELb1ELb1ELb1EEEvNS_16Flash_fwd_paramsE,"ax",@progbits
	.align	128
        .global         _ZN5flash24flash_fwd_splitkv_kernelI23Flash_fwd_kernel_traitsILi32ELi64ELi256ELi4ELb0ELb0EN7cutlass10bfloat16_tE19Flash_kernel_traitsILi32ELi64ELi256ELi4ES3_EELb1ELb0ELb1ELb0ELb0ELb1ELb1ELb1EEEvNS_16Flash_fwd_paramsE
        .type           _ZN5flash24flash_fwd_splitkv_kernelI23Flash_fwd_kernel_traitsILi32ELi64ELi256ELi4ELb0ELb0EN7cutlass10bfloat16_tE19Flash_kernel_traitsILi32ELi64ELi256ELi4ES3_EELb1ELb0ELb1ELb0ELb0ELb1ELb1ELb1EEEvNS_16Flash_fwd_paramsE,@function
        .size           _ZN5flash24flash_fwd_splitkv_kernelI23Flash_fwd_kernel_traitsILi32ELi64ELi256ELi4ELb0ELb0EN7cutlass10bfloat16_tE19Flash_kernel_traitsILi32ELi64ELi256ELi4ES3_EELb1ELb0ELb1ELb0ELb0ELb1ELb1ELb1EEEvNS_16Flash_fwd_paramsE,(.L_x_5345 - _ZN5flash24flash_fwd_splitkv_kernelI23Flash_fwd_kernel_traitsILi32ELi64ELi256ELi4ELb0ELb0EN7cutlass10bfloat16_tE19Flash_kernel_traitsILi32ELi64ELi256ELi4ES3_EELb1ELb0ELb1ELb0ELb0ELb1ELb1ELb1EEEvNS_16Flash_fwd_paramsE)
        .other          _ZN5flash24flash_fwd_splitkv_kernelI23Flash_fwd_kernel_traitsILi32ELi64ELi256ELi4ELb0ELb0EN7cutlass10bfloat16_tE19Flash_kernel_traitsILi32ELi64ELi256ELi4ES3_EELb1ELb0ELb1ELb0ELb0ELb1ELb1ELb1EEEvNS_16Flash_fwd_paramsE,@"STO_CUDA_ENTRY STV_DEFAULT"
_ZN5flash24flash_fwd_splitkv_kernelI23Flash_fwd_kernel_traitsILi32ELi64ELi256ELi4ELb0ELb0EN7cutlass10bfloat16_tE19Flash_kernel_traitsILi32ELi64ELi256ELi4ES3_EELb1ELb0ELb1ELb0ELb0ELb1ELb1ELb1EEEvNS_16Flash_fwd_paramsE:
.text._ZN5flash24flash_fwd_splitkv_kernelI23Flash_fwd_kernel_traitsILi32ELi64ELi256ELi4ELb0ELb0EN7cutlass10bfloat16_tE19Flash_kernel_traitsILi32ELi64ELi256ELi4ES3_EELb1ELb0ELb1ELb0ELb0ELb1ELb1ELb1EEEvNS_16Flash_fwd_paramsE:
        /* <DEDUP_REMOVED lines=56> */
[----:B------:R-:W1:Y:S08]  /*0380*/  S2UR UR27, SR_CTAID.X ;  /* 0x00000000001b79c3 */ /* 0x000e700000002500 */
[----:B------:R-:W1:Y:S01]  /*0390*/  S2UR UR11, SR_CTAID.Y ;  /* 0x00000000000b79c3 */ /* 0x000e620000002600 */
[----:B--2---:R-:W-:-:S02]  /*03a0*/  @P1 R2UR UR12, R4 ;  /* 0x00000000040c12ca */ /* 0x004fc400000e0000 */
[----:B---3--:R-:W-:Y:S02]  /*03b0*/  @P1 R2UR UR21, R0 ;  /* 0x00000000001512ca */ /* 0x008fe400000e0000 */
[----:B----4-:R-:W-:Y:S02]  /*03c0*/  @!P0 R2UR UR15, R3 ;  /* 0x00000000030f82ca */ /* 0x010fe400000e0000 */
[----:B------:R-:W-:-:S04]  /*03d0*/  ISETP.NE.U32.AND P0, PT, RZ, UR4, PT ;  /* 0x00000004ff007c0c */ /* 0x000fc8000bf05070 */
[----:B------:R-:W-:-:S05]  /*03e0*/  ISETP.NE.AND.EX P0, PT, RZ, UR5, PT, P0 ;  /* 0x00000005ff007c0c */ /* 0x000fca000bf05300 */
[----:B------:R-:W-:Y:S02]  /*03f0*/  @UP0 UIADD3 UR21, UR21, -UR12, URZ ;  /* 0x8000000c15150290 */ /* 0x000fe4000fffe03f */
[----:B------:R-:W-:Y:S01]  /*0400*/  UIADD3 UR4, -UR23, URZ, URZ ;  /* 0x0000003f17047290 */ /* 0x000fe2000fffe13f */
[----:B-----5:R-:W-:-:S03]  /*0410*/  @P4 R2UR UR14, R2 ;  /* 0x00000000020e42ca */ /* 0x020fc600000e0000 */
[----:B------:R-:W-:Y:S01]  /*0420*/  UIMAD UR28, UR10, UR4, UR28 ;  /* 0x000000040a1c72a4 */ /* 0x000fe2000f8e021c */
[----:B------:R-:W-:Y:S01]  /*0430*/  @!UP0 ULDC UR21, c[0x0][0x2c4] ;  /* 0x0000b10000158ab9 */ /* 0x000fe20000000800 */
[----:B-1----:R-:W-:Y:S10]  /*0440*/  @!P0 BRA `(.L_x_2777) ;  /* 0x00000000001c8947 */ /* 0x002ff40003800000 */
[----:B------:R-:W-:-:S13]  /*0450*/  PLOP3.LUT P0, PT, PT, PT, UP2, 0x80, 0x0 ;  /* 0x000000000000781c */ /* 0x000fda0003f0f028 */
[----:B------:R-:W2:Y:S04]  /*0460*/  @P0 LDG.E R0, desc[UR6][R6.64+0x4] ;  /* 0x0000040606000981 */ /* 0x000ea8000c1e1900 */
[----:B------:R-:W3:Y:S01]  /*0470*/  @!P0 LDG.E R2, desc[UR6][R6.64] ;  /* 0x0000000606028981 */ /* 0x000ee2000c1e1900 */
[----:B--2---:R-:W-:-:S13]  /*0480*/  @P0 R2UR UR29, R0 ;  /* 0x00000000001d02ca */ /* 0x004fda00000e0000 */
[----:B------:R-:W-:-:S07]  /*0490*/  @UP2 UIADD3 UR29, UR29, -UR15, URZ ;  /* 0x8000000f1d1d2290 */ /* 0x000fce000fffe03f */
[----:B---3--:R-:W-:Y:S01]  /*04a0*/  @!P0 R2UR UR29, R2 ;  /* 0x00000000021d82ca */ /* 0x008fe200000e0000 */
[----:B------:R-:W-:-:S14]  /*04b0*/  BRA `(.L_x_2778) ;  /* 0x0000000000047947 */ /* 0x000fdc0003800000 */
.L_x_2777:
[----:B------:R-:W-:-:S05]  /*04c0*/  ULDC UR29, c[0x0][0x2c8] ;  /* 0x0000b200001d7ab9 */ /* 0x000fca0000000800 */
.L_x_2778:
        /* <DEDUP_REMOVED lines=100> */
[----:B------:R-:W-:Y:S02]  /*0b10*/  ISETP.GE.OR P5, PT, R2, UR10, P6 ;  /* 0x0000000a02007c0c */ /* 0x000fe4000b7a6670 */
[----:B------:R-:W-:Y:S01]  /*0b20*/  IADD3 R3, P0, R4, UR5, RZ ;  /* 0x0000000504037c10 */ /* 0x000fe2000ff1e0ff */
[----:B------:R-:W-:Y:S01]  /*0b30*/  ULDC.64 UR4, c[0x0][0x288] ;  /* 0x0000a20000047ab9 */ /* 0x000fe20000000a00 */
[----:B------:R-:W-:-:S02]  /*0b40*/  VIADD R4, R2, 0x10 ;  /* 0x0000001002047836 */ /* 0x000fc40000000000 */
[----:B------:R-:W-:Y:S02]  /*0b50*/  LEA.HI.X.SX32 R0, R0, R5, 0x1, P0 ;  /* 0x0000000500007211 */ /* 0x000fe400000f0eff */
[C---:B------:R-:W-:Y:S02]  /*0b60*/  LEA R8, P0, R3.reuse, UR4, 0x2 ;  /* 0x0000000403087c11 */ /* 0x040fe4000f8010ff */
[----:B------:R-:W-:Y:S02]  /*0b70*/  ISETP.GE.AND P1, PT, R4, UR10, PT ;  /* 0x0000000a04007c0c */ /* 0x000fe4000bf26270 */
[----:B------:R-:W-:Y:S01]  /*0b80*/  LEA.HI.X R9, R3, UR5, R0, 0x2, P0 ;  /* 0x0000000503097c11 */ /* 0x000fe200080f1400 */
[----:B------:R-:W-:Y:S01]  /*0b90*/  VIADD R0, R2, 0x20 ;  /* 0x0000002002007836 */ /* 0x000fe20000000000 */
        /* <DEDUP_REMOVED lines=11> */
[----:B------:R-:W-:Y:S02]  /*0c50*/  LEA R6, P2, R3, UR4, 0x2 ;  /* 0x0000000403067c11 */ /* 0x000fe4000f8410ff */
[----:B------:R-:W-:Y:S02]  /*0c60*/  ISETP.NE.OR P1, PT, R49, RZ, P1 ;  /* 0x000000ff3100720c */ /* 0x000fe40000f25670 */
[----:B------:R-:W-:Y:S01]  /*0c70*/  LEA.HI.X R7, R3, UR5, R0, 0x2, P2 ;  /* 0x0000000503077c11 */ /* 0x000fe200090f1400 */
[----:B------:R1:W-:Y:S01]  /*0c80*/  @!P5 STG.E.128 desc[UR6][R8.64+0x1000], RZ ;  /* 0x001000ff0800d986 */ /* 0x0003e2000c101d06 */
[----:B------:R-:W-:-:S02]  /*0c90*/  @!P3 IMAD.MOV.U32 R3, RZ, RZ, -0x800000 ;  /* 0xff800000ff03b424 */ /* 0x000fc400078e00ff */
[----:B------:R-:W-:Y:S01]  /*0ca0*/  @!P0 IMAD.MOV.U32 R0, RZ, RZ, -0x800000 ;  /* 0xff800000ff008424 */ /* 0x000fe200078e00ff */
        /* <DEDUP_REMOVED lines=11> */
.L_x_2779:
        /* <DEDUP_REMOVED lines=30> */
.L_x_2780:
[----:B------:R-:W-:-:S13]  /*0f40*/  PLOP3.LUT P0, PT, PT, PT, UP1, 0x40, 0x0 ;  /* 0x000000000000781c */ /* 0x000fda0003f0e818 */
[----:B------:R-:W-:Y:S05]  /*0f50*/  @P0 BRA `(.L_x_2781) ;  /* 0x0000000400600947 */ /* 0x000fea0003800000 */
[----:B------:R-:W1:Y:S01]  /*0f60*/  LDC R8, c[0x0][0x380] ;  /* 0x0000e000ff087b82 */ /* 0x000e620000000800 */
[----:B------:R-:W-:Y:S01]  /*0f70*/  ULEA UR4, UR22, 0xffffff00, 0x8 ;  /* 0xffffff0016047891 */ /* 0x000fe2000f8e403f */
[----:B------:R-:W-:-:S05]  /*0f80*/  ULDC.64 UR32, c[0x0][0x248] ;  /* 0x0000920000207ab9 */ /* 0x000fca0000000a00 */
        /* <DEDUP_REMOVED lines=29> */
[----:B------:R-:W-:Y:S01]  /*1160*/  IMAD.U32 R2, RZ, RZ, UR28 ;  /* 0x0000001cff027e24 */ /* 0x000fe2000f8e00ff */
[----:B------:R-:W-:Y:S02]  /*1170*/  IADD3 R7, -R7, RZ, RZ ;  /* 0x000000ff07077210 */ /* 0x000fe40007ffe1ff */
[----:B------:R-:W1:Y:S02]  /*1180*/  I2F.RP R12, R6 ;  /* 0x00000006000c7306 */ /* 0x000e640000209400 */
[----:B------:R-:W-:-:S06]  /*1190*/  IABS R2, R2 ;  /* 0x0000000200027213 */ /* 0x000fcc0000000000 */
[----:B-1----:R-:W1:Y:S02]  /*11a0*/  MUFU.RCP R10, R12 ;  /* 0x0000000c000a7308 */ /* 0x002e640000001000 */
[----:B-1----:R-:W-:-:S06]  /*11b0*/  VIADD R10, R10, 0xffffffe ;  /* 0x0ffffffe0a0a7836 */ /* 0x002fcc0000000000 */
[----:B------:R-:W1:Y:S02]  /*11c0*/  F2I.FTZ.U32.TRUNC.NTZ R11, R10 ;  /* 0x0000000a000b7305 */ /* 0x000e64000021f000 */
[----:B-1----:R-:W-:Y:S02]  /*11d0*/  IADD3 R9, RZ, -R11, RZ ;  /* 0x8000000bff097210 */ /* 0x002fe40007ffe0ff */
        /* <DEDUP_REMOVED lines=11> */
[----:B------:R-:W-:Y:S01]  /*1290*/  ISETP.GE.U32.AND P2, PT, R9, R6, PT ;  /* 0x000000060900720c */ /* 0x000fe20003f46070 */
[----:B------:R-:W-:-:S05]  /*12a0*/  IMAD R9, R8, R7, R5 ;  /* 0x0000000708097224 */ /* 0x000fca00078e0205 */
[----:B------:R-:W-:-:S07]  /*12b0*/  SHF.R.S32.HI R7, RZ, 0x1f, R9 ;  /* 0x0000001fff077819 */ /* 0x000fce0000011409 */
[----:B------:R-:W-:-:S05]  /*12c0*/  @P2 IADD3 R2, R2, 0x1, RZ ;  /* 0x0000000102022810 */ /* 0x000fca0007ffe0ff */
[----:B------:R-:W-:Y:S02]  /*12d0*/  IMAD.MOV.U32 R4, RZ, RZ, R2 ;  /* 0x000000ffff047224 */ /* 0x000fe400078e0002 */
[----:B------:R-:W-:Y:S01]  /*12e0*/  IMAD R2, R7, UR32, RZ ;  /* 0x0000002007027c24 */ /* 0x000fe2000f8e02ff */
[----:B--2---:R-:W-:Y:S02]  /*12f0*/  R2UR UR14, R3 ;  /* 0x00000000030e72ca */ /* 0x004fe400000e0000 */
[----:B------:R-:W-:-:S04]  /*1300*/  LOP3.LUT R3, R0, UR28, RZ, 0x3c, !PT ;  /* 0x0000001c00037c12 */ /* 0x000fc8000f8e3cff */
[----:B------:R-:W-:-:S07]  /*1310*/  ISETP.GE.AND P0, PT, R3, RZ, PT ;  /* 0x000000ff0300720c */ /* 0x000fce0003f06270 */
[----:B------:R-:W-:Y:S02]  /*1320*/  USHF.R.S32.HI UR13, URZ, 0x1f, UR14 ;  /* 0x0000001f3f0d7899 */ /* 0x000fe4000801140e */
[----:B------:R-:W-:Y:S02]  /*1330*/  UIMAD.WIDE.U32 UR16, UR14, UR4, URZ ;  /* 0x000000040e1072a5 */ /* 0x000fe4000f8e003f */
[----:B------:R-:W-:Y:S02]  /*1340*/  UIMAD UR10, UR13, UR4, URZ ;  /* 0x000000040d0a72a4 */ /* 0x000fe4000f8e023f */
[----:B------:R-:W-:Y:S02]  /*1350*/  @!P0 IADD3 R4, -R4, RZ, RZ ;  /* 0x000000ff04048210 */ /* 0x000fe40007ffe1ff */
[----:B------:R-:W-:Y:S01]  /*1360*/  UIMAD UR4, UR14, UR5, UR10 ;  /* 0x000000050e0472a4 */ /* 0x000fe2000f8e020a */
[----:B------:R-:W-:Y:S01]  /*1370*/  MOV R11, UR17 ;  /* 0x00000011000b7c02 */ /* 0x000fe20008000f00 */
[----:B------:R-:W-:Y:S01]  /*1380*/  IMAD.U32 R10, RZ, RZ, UR16 ;  /* 0x00000010ff0a7e24 */ /* 0x000fe2000f8e00ff */
[----:B------:R-:W-:Y:S01]  /*1390*/  @!P1 LOP3.LUT R4, RZ, R0, RZ, 0x33, !PT ;  /* 0x00000000ff049212 */ /* 0x000fe200078e33ff */
[----:B------:R-:W-:Y:S01]  /*13a0*/  UIADD3 UR4, UR17, UR4, URZ ;  /* 0x0000000411047290 */ /* 0x000fe2000fffe03f */
[----:B------:R-:W-:Y:S01]  /*13b0*/  IMAD R0, R9, UR33, R2 ;  /* 0x0000002109007c24 */ /* 0x000fe2000f8e0202 */
[----:B------:R-:W-:Y:S01]  /*13c0*/  ULDC.64 UR10, c[0x0][0x260] ;  /* 0x00009800000a7ab9 */ /* 0x000fe20000000a00 */
[----:B------:R-:W-:-:S03]  /*13d0*/  SHF.R.S32.HI R101, RZ, 0x1f, R4 ;  /* 0x0000001fff657819 */ /* 0x000fc60000011404 */
[----:B------:R-:W-:Y:S01]  /*13e0*/  IMAD.U32 R11, RZ, RZ, UR4 ;  /* 0x00000004ff0b7e24 */ /* 0x000fe2000f8e00ff */
[----:B------:R-:W-:Y:S02]  /*13f0*/  ULDC.64 UR4, c[0x0][0x238] ;  /* 0x00008e0000047ab9 */ /* 0x000fe40000000a00 */
[----:B------:R-:W-:Y:S01]  /*1400*/  UIMAD UR13, UR13, UR4, URZ ;  /* 0x000000040d0d72a4 */ /* 0x000fe2000f8e023f */
[----:B------:R-:W-:Y:S01]  /*1410*/  IMAD.WIDE.U32 R2, R9, UR32, R10 ;  /* 0x0000002009027c25 */ /* 0x000fe2000f8e000a */
[----:B------:R-:W-:Y:S02]  /*1420*/  UIMAD.WIDE.U32 UR16, UR14, UR4, URZ ;  /* 0x000000040e1072a5 */ /* 0x000fe4000f8e003f */
[----:B------:R-:W-:Y:S01]  /*1430*/  UIMAD UR5, UR14, UR5, UR13 ;  /* 0x000000050e0572a4 */ /* 0x000fe2000f8e020d */
[----:B------:R-:W-:Y:S01]  /*1440*/  IMAD.MOV.U32 R10, RZ, RZ, R2 ;  /* 0x000000ffff0a7224 */ /* 0x000fe200078e0002 */
[----:B------:R-:W-:Y:S01]  /*1450*/  IADD3 R11, R3, R0, RZ ;  /* 0x00000000030b7210 */ /* 0x000fe20007ffe0ff */
[----:B------:R-:W-:Y:S01]  /*1460*/  IMAD R3, R101, UR10, RZ ;  /* 0x0000000a65037c24 */ /* 0x000fe2000f8e02ff */
[----:B------:R-:W-:Y:S01]  /*1470*/  MOV R0, R4 ;  /* 0x0000000400007202 */ /* 0x000fe20000000f00 */
[----:B------:R-:W-:-:S02]  /*1480*/  UIADD3 UR15, UR17, UR5, URZ ;  /* 0x00000005110f7290 */ /* 0x000fc4000fffe03f */
[C---:B------:R-:W-:Y:S02]  /*1490*/  IMAD R3, R4.reuse, UR11, R3 ;  /* 0x0000000b04037c24 */ /* 0x040fe4000f8e0203 */
[----:B------:R-:W-:-:S04]  /*14a0*/  IMAD.WIDE.U32 R10, R4, UR10, R10 ;  /* 0x0000000a040a7c25 */ /* 0x000fc8000f8e000a */
[----:B------:R-:W-:Y:S01]  /*14b0*/  IMAD.MOV.U32 R2, RZ, RZ, R10 ;  /* 0x000000ffff027224 */ /* 0x000fe200078e000a */
[----:B------:R-:W-:Y:S01]  /*14c0*/  IADD3 R3, R11, R3, RZ ;  /* 0x000000030b037210 */ /* 0x000fe20007ffe0ff */
[----:B------:R-:W-:Y:S06]  /*14d0*/  BRA `(.L_x_2782) ;  /* 0x0000000400487947 */ /* 0x000fec0003800000 */
.L_x_2781:
[----:B------:R-:W1:Y:S01]  /*14e0*/  LDC R4, c[0x0][0x278] ;  /* 0x00009e00ff047b82 */ /* 0x000e620000000800 */
[----:B------:R-:W-:Y:S01]  /*14f0*/  MOV R0, UR28 ;  /* 0x0000001c00007c02 */ /* 0x000fe20008000f00 */
[----:B------:R-:W-:Y:S02]  /*1500*/  UISETP.NE.AND UP0, UPT, UR15, -0x1, UPT ;  /* 0xffffffff0f00788c */ /* 0x000fe4000bf05270 */
[----:B------:R-:W-:Y:S01]  /*1510*/  ULEA UR5, UR22, 0xffffff00, 0x8 ;  /* 0xffffff0016057891 */ /* 0x000fe2000f8e403f */
[----:B------:R-:W-:-:S03]  /*1520*/  IABS R0, R0 ;  /* 0x0000000000007213 */ /* 0x000fc60000000000 */
[----:B------:R-:W-:-:S05]  /*1530*/  PLOP3.LUT P0, PT, PT, PT, UP0, 0x80, 0x0 ;  /* 0x000000000000781c */ /* 0x000fca0003f0f008 */
        /* <DEDUP_REMOVED lines=24> */
[----:B------:R-:W-:-:S04]  /*16c0*/  LOP3.LUT R5, R4, UR28, RZ, 0x3c, !PT ;  /* 0x0000001c04057c12 */ /* 0x000fc8000f8e3cff */
[----:B------:R-:W-:Y:S02]  /*16d0*/  ISETP.GE.AND P2, PT, R5, RZ, PT ;  /* 0x000000ff0500720c */ /* 0x000fe40003f46270 */
[----:B------:R-:W-:-:S04]  /*16e0*/  MOV R5, UR5 ;  /* 0x0000000500057c02 */ /* 0x000fc80008000f00 */
[----:B------:R-:W-:Y:S02]  /*16f0*/  SHF.R.S32.HI R7, RZ, 0x1f, R5 ;  /* 0x0000001fff077819 */ /* 0x000fe40000011405 */
        /* <DEDUP_REMOVED lines=15> */
.L_x_2783:
        /* <DEDUP_REMOVED lines=16> */
[----:B------:R-:W-:-:S04]  /*18f0*/  MOV R2, R8 ;  /* 0x0000000800027202 */ /* 0x000fc80000000f00 */
[----:B------:R-:W-:Y:S02]  /*1900*/  IADD3 R3, R9, R3, RZ ;  /* 0x0000000309037210 */ /* 0x000fe40007ffe0ff */
[----:B------:R-:W-:Y:S01]  /*1910*/  MOV R9, R5 ;  /* 0x0000000500097202 */ /* 0x000fe20000000f00 */
        /* <DEDUP_REMOVED lines=14> */
.L_x_2782:
        /* <DEDUP_REMOVED lines=11> */
[C---:B------:R-:W-:Y:S01]  /*1ab0*/  LOP3.LUT R64, R13.reuse, 0xfffffffc, RZ, 0xc0, !PT ;  /* 0xfffffffc0d407812 */ /* 0x040fe200078ec0ff */
[----:B------:R-:W4:Y:S01]  /*1ac0*/  LDC.64 R130, c[0x0][0x250] ;  /* 0x00009400ff827b82 */ /* 0x000f220000000a00 */
[----:B------:R-:W-:Y:S01]  /*1ad0*/  LEA.HI R11, R13, R124, RZ, 0x1 ;  /* 0x0000007c0d0b7211 */ /* 0x000fe200078f08ff */
[----:B------:R-:W-:Y:S01]  /*1ae0*/  @!UP0 ULDC.64 UR4, c[0x0][0x228] ;  /* 0x00008a0000048ab9 */ /* 0x000fe20000000a00 */
[----:B------:R-:W-:Y:S01]  /*1af0*/  SHF.R.S32.HI R51, RZ, 0x3, R56 ;  /* 0x00000003ff337819 */ /* 0x000fe20000011438 */
[----:B------:R-:W-:Y:S01]  /*1b00*/  @UP0 UIMAD.WIDE.U32 UR30, UR12, UR10, URZ ;  /* 0x0000000a0c1e02a5 */ /* 0x000fe2000f8e003f */
[----:B------:R-:W-:Y:S01]  /*1b10*/  IMAD.IADD R64, R49, 0x1, -R64 ;  /* 0x0000000131407824 */ /* 0x000fe200078e0a40 */
[----:B------:R-:W-:Y:S01]  /*1b20*/  @!UP0 UIMAD.WIDE.U32 UR34, UR23, UR4, URZ ;  /* 0x00000004172282a5 */ /* 0x000fe2000f8e003f */
[-C--:B------:R-:W-:Y:S01]  /*1b30*/  LEA.HI R115, R6, R49.reuse, RZ, 0x5 ;  /* 0x0000003106737211 */ /* 0x080fe200078f28ff */
[----:B------:R-:W-:Y:S01]  /*1b40*/  IMAD.SHL.U32 R13, R51, 0x40, RZ ;  /* 0x00000040330d7824 */ /* 0x000fe200078e00ff */
[----:B------:R-:W-:Y:S01]  /*1b50*/  LOP3.LUT R11, R11, 0x7fffffe, RZ, 0xc0, !PT ;  /* 0x07fffffe0b0b7812 */ /* 0x000fe200078ec0ff */
[----:B------:R-:W-:Y:S01]  /*1b60*/  IMAD.SHL.U32 R148, R64, 0x8, RZ ;  /* 0x0000000840947824 */ /* 0x000fe200078e00ff */
[----:B------:R-:W-:Y:S01]  /*1b70*/  LEA.HI R6, R6, R49, RZ, 0x4 ;  /* 0x0000003106067211 */ /* 0x000fe200078f20ff */
[----:B------:R-:W-:Y:S01]  /*1b80*/  @!UP0 UIMAD UR13, UR26, UR4, URZ ;  /* 0x000000041a0d82a4 */ /* 0x000fe2000f8e023f */
[----:B------:R-:W-:Y:S01]  /*1b90*/  SHF.R.S32.HI R115, RZ, 0x5, R115 ;  /* 0x00000005ff737819 */ /* 0x000fe20000011473 */
[----:B------:R-:W-:Y:S01]  /*1ba0*/  IMAD.IADD R4, R124, 0x1, -R11 ;  /* 0x000000017c047824 */ /* 0x000fe200078e0a0b */
[----:B------:R-:W-:Y:S01]  /*1bb0*/  LOP3.LUT R13, R13, 0xc0, RZ, 0xc0, !PT ;  /* 0x000000c00d0d7812 */ /* 0x000fe200078ec0ff */
[----:B------:R-:W-:Y:S01]  /*1bc0*/  @!UP0 UMOV UR30, UR34 ;  /* 0x00000022001e8c82 */ /* 0x000fe20008000000 */
[----:B------:R-:W-:Y:S01]  /*1bd0*/  LOP3.LUT R6, R6, 0xfffffff0, RZ, 0xc0, !PT ;  /* 0xfffffff006067812 */ /* 0x000fe200078ec0ff */
[----:B------:R-:W-:Y:S01]  /*1be0*/  IMAD R115, R115, 0x8, R4 ;  /* 0x0000000873737824 */ /* 0x000fe200078e0204 */
[----:B------:R-:W-:Y:S01]  /*1bf0*/  IADD3 R14, P1, R148, UR30, RZ ;  /* 0x0000001e940e7c10 */ /* 0x000fe2000ff3e0ff */
[----:B------:R-:W-:Y:S01]  /*1c00*/  USHF.R.S32.HI UR30, URZ, 0x1f, UR29 ;  /* 0x0000001f3f1e7899 */ /* 0x000fe2000801141d */
[----:B------:R-:W-:Y:S01]  /*1c10*/  LOP3.LUT R56, R56, 0xfffffff8, RZ, 0xc0, !PT ;  /* 0xfffffff838387812 */ /* 0x000fe200078ec0ff */
[----:B------:R-:W-:Y:S01]  /*1c20*/  IMAD.IADD R59, R49, 0x1, -R6 ;  /* 0x00000001313b7824 */ /* 0x000fe200078e0a06 */
[----:B------:R-:W-:Y:S01]  /*1c30*/  LOP3.LUT R11, R13, 0x18, R148, 0xf8, !PT ;  /* 0x000000180d0b7812 */ /* 0x000fe200078ef894 */
[----:B------:R-:W-:Y:S01]  /*1c40*/  ULEA.HI UR30, UR30, UR29, URZ, 0x8 ;  /* 0x0000001d1e1e7291 */ /* 0x000fe2000f8f403f */
[----:B------:R-:W-:Y:S01]  /*1c50*/  SHF.R.U32.HI R4, RZ, 0x3, R13 ;  /* 0x00000003ff047819 */ /* 0x000fe2000001160d */
[----:B------:R-:W-:Y:S01]  /*1c60*/  IMAD.IADD R56, R49, 0x1, -R56 ;  /* 0x0000000131387824 */ /* 0x000fe200078e0a38 */
[----:B------:R-:W-:Y:S01]  /*1c70*/  @!UP0 UIMAD UR13, UR23, UR5, UR13 ;  /* 0x00000005170d82a4 */ /* 0x000fe2000f8e020d */
[----:B------:R-:W-:Y:S01]  /*1c80*/  LEA.HI R58, R59, R59, RZ, 0x1 ;  /* 0x0000003b3b3a7211 */ /* 0x000fe200078f08ff */
[----:B------:R-:W-:Y:S01]  /*1c90*/  USHF.R.S32.HI UR30, URZ, 0x8, UR30 ;  /* 0x000000083f1e7899 */ /* 0x000fe2000801141e */
[----:B------:R-:W-:Y:S01]  /*1ca0*/  LOP3.LUT R4, R11, R4, RZ, 0x3c, !PT ;  /* 0x000000040b047212 */ /* 0x000fe200078e3cff */
[----:B------:R-:W-:Y:S01]  /*1cb0*/  @UP0 UIMAD UR12, UR12, UR11, UR31 ;  /* 0x0000000b0c0c02a4 */ /* 0x000fe2000f8e021f */
[----:B------:R-:W-:Y:S01]  /*1cc0*/  SHF.R.S32.HI R149, RZ, 0x1f, R148 ;  /* 0x0000001fff957819 */ /* 0x000fe20000011494 */
[----:B------:R-:W-:Y:S01]  /*1cd0*/  @!UP0 UIADD3 UR12, UR35, UR13, URZ ;  /* 0x0000000d230c8290 */ /* 0x000fe2000fffe03f */
[----:B------:R-:W-:Y:S01]  /*1ce0*/  IADD3 R12, P0, R148, UR16, RZ ;  /* 0x00000010940c7c10 */ /* 0x000fe2000ff1e0ff */
[----:B------:R-:W-:Y:S01]  /*1cf0*/  IMAD.U32 R115, R115, 0x20, R4 ;  /* 0x0000002073737824 */ /* 0x000fe200078e0004 */
[----:B------:R-:W-:Y:S01]  /*1d00*/  LEA.HI R50, R56, R56, RZ, 0x1 ;  /* 0x0000003838327211 */ /* 0x000fe200078f08ff */
[----:B------:R-:W-:Y:S01]  /*1d10*/  UISETP.LT.AND UP0, UPT, UR18, UR30, UPT ;  /* 0x0000001e1200728c */ /* 0x000fe2000bf01270 */
[--C-:B------:R-:W-:Y:S01]  /*1d20*/  SHF.R.S32.HI R4, RZ, 0x1, R58.reuse ;  /* 0x00000001ff047819 */ /* 0x100fe2000001143a */
[----:B------:R-:W-:Y:S01]  /*1d30*/  ULDC.64 UR4, c[0x0][0x268] ;  /* 0x00009a0000047ab9 */ /* 0x000fe20000000a00 */
[----:B------:R-:W-:Y:S01]  /*1d40*/  SHF.R.S32.HI R57, RZ, 0x1f, R58 ;  /* 0x0000001fff397819 */ /* 0x000fe2000001143a */
[----:B------:R-:W-:Y:S01]  /*1d50*/  USEL UR30, UR18, UR30, !UP0 ;  /* 0x0000001e121e7287 */ /* 0x000fe2000c000000 */
[--C-:B------:R-:W-:Y:S01]  /*1d60*/  SHF.R.S32.HI R125, RZ, 0x1f, R124.reuse ;  /* 0x0000001fff7d7819 */ /* 0x100fe2000001147c */
[----:B------:R-:W-:Y:S01]  /*1d70*/  IMAD.SHL.U32 R64, R64, 0x4, RZ ;  /* 0x0000000440407824 */ /* 0x000fe200078e00ff */
[----:B------:R-:W-:Y:S01]  /*1d80*/  IADD3.X R13, R149, UR15, RZ, P0, !PT ;  /* 0x0000000f950d7c10 */ /* 0x000fe200087fe4ff */
[----:B------:R-:W-:Y:S01]  /*1d90*/  UISETP.GT.AND UP0, UPT, UR22, UR30, UPT ;  /* 0x0000001e1600728c */ /* 0x000fe2000bf04270 */
[----:B------:R-:W-:Y:S01]  /*1da0*/  IADD3 R116, P0, R124, R9, RZ ;  /* 0x000000097c747210 */ /* 0x000fe20007f1e0ff */
[----:B---3--:R-:W-:Y:S01]  /*1db0*/  IMAD.WIDE R16, R17, 0x40, R124 ;  /* 0x0000004011107825 */ /* 0x008fe200078e027c */
[----:B------:R-:W-:Y:S01]  /*1dc0*/  LOP3.LUT R11, R50, 0xfffffffe, RZ, 0xc0, !PT ;  /* 0xfffffffe320b7812 */ /* 0x000fe200078ec0ff */
[----:B------:R-:W-:Y:S01]  /*1dd0*/  USHF.L.U32 UR20, UR32, 0x5, URZ ;  /* 0x0000000520147899 */ /* 0x000fe2000800063f */
[----:B------:R-:W-:Y:S01]  /*1de0*/  LEA.HI R57, R57, R4, RZ, 0x2 ;  /* 0x0000000439397211 */ /* 0x000fe200078f10ff */
[----:B------:R-:W-:Y:S01]  /*1df0*/  IMAD.X R119, R125, 0x1, R7, P0 ;  /* 0x000000017d777824 */ /* 0x000fe200000e0607 */
[----:B------:R-:W-:Y:S01]  /*1e00*/  IADD3 R120, P0, R148, R2, RZ ;  /* 0x0000000294787210 */ /* 0x000fe20007f1e0ff */
[----:B------:R-:W-:Y:S01]  /*1e10*/  IMAD.IADD R56, R56, 0x1, -R11 ;  /* 0x0000000138387824 */ /* 0x000fe200078e0a0b */
[----:B------:R-:W-:Y:S01]  /*1e20*/  LOP3.LUT R57, R57, 0xfffffffc, RZ, 0xc0, !PT ;  /* 0xfffffffc39397812 */ /* 0x000fe200078ec0ff */
[----:B------:R-:W-:Y:S01]  /*1e30*/  IMAD R11, R101, UR4, RZ ;  /* 0x00000004650b7c24 */ /* 0x000fe2000f8e02ff */
[----:B------:R-:W-:Y:S01]  /*1e40*/  IADD3.X R15, R149, UR12, RZ, P1, !PT ;  /* 0x0000000c950f7c10 */ /* 0x000fe20008ffe4ff */
[----:B------:R-:W-:Y:S01]  /*1e50*/  IMAD R6, R17, UR10, RZ ;  /* 0x0000000a11067c24 */ /* 0x000fe2000f8e02ff */
[----:B--2---:R-:W-:Y:S01]  /*1e60*/  LEA.HI R66, R66, R66, RZ, 0x1 ;  /* 0x0000004242427211 */ /* 0x004fe200078f08ff */
[----:B------:R-:W-:Y:S01]  /*1e70*/  IMAD.IADD R57, R4, 0x1, -R57 ;  /* 0x0000000104397824 */ /* 0x000fe200078e0a39 */
[----:B----4-:R-:W-:Y:S01]  /*1e80*/  SHF.L.U64.HI R174, R130, 0x5, R131 ;  /* 0x0000000582ae7819 */ /* 0x010fe20000010283 */
[C---:B------:R-:W-:Y:S01]  /*1e90*/  IMAD R4, R0.reuse, UR5, R11 ;  /* 0x0000000500047c24 */ /* 0x040fe2000f8e020b */
[----:B------:R-:W-:Y:S01]  /*1ea0*/  SHF.R.S32.HI R63, RZ, 0x1, R66 ;  /* 0x00000001ff3f7819 */ /* 0x000fe20000011442 */
[----:B------:R-:W-:Y:S01]  /*1eb0*/  IMAD.WIDE.U32 R12, R0, UR4, R12 ;  /* 0x00000004000c7c25 */ /* 0x000fe2000f8e000c */
[----:B------:R-:W-:Y:S01]  /*1ec0*/  ULDC.64 UR4, c[0x0][0x258] ;  /* 0x0000960000047ab9 */ /* 0x000fe20000000a00 */
[----:B------:R-:W-:-:S02]  /*1ed0*/  LOP3.LUT P1, RZ, R57, 0x2, RZ, 0xc0, !PT ;  /* 0x0000000239ff7812 */ /* 0x000fc4000782c0ff */
[----:B------:R-:W-:Y:S01]  /*1ee0*/  IMAD.X R121, R149, 0x1, R3, P0 ;  /* 0x0000000195797824 */ /* 0x000fe200000e0603 */
[----:B------:R-:W-:Y:S01]  /*1ef0*/  PLOP3.LUT P0, PT, PT, PT, UP0, 0x80, 0x0 ;  /* 0x000000000000781c */ /* 0x000fe20003f0f008 */
[C---:B------:R-:W-:Y:S01]  /*1f00*/  IMAD R6, R16.reuse, UR11, R6 ;  /* 0x0000000b10067c24 */ /* 0x040fe2000f8e0206 */
[----:B------:R-:W-:Y:S01]  /*1f10*/  SHF.R.S32.HI R50, RZ, 0x1, R50 ;  /* 0x00000001ff327819 */ /* 0x000fe20000011432 */
[----:B------:R-:W-:Y:S01]  /*1f20*/  IMAD.WIDE.U32 R14, R16, UR10, R14 ;  /* 0x0000000a100e7c25 */ /* 0x000fe2000f8e000e */
[----:B------:R-:W-:-:S03]  /*1f30*/  UIMAD UR10, UR25, UR4, URZ ;  /* 0x00000004190a72a4 */ /* 0x000fc6000f8e023f */
[----:B------:R-:W-:Y:S01]  /*1f40*/  IMAD.IADD R15, R15, 0x1, R6 ;  /* 0x000000010f0f7824 */ /* 0x000fe200078e0206 */
[----:B------:R-:W-:Y:S01]  /*1f50*/  UIMAD UR5, UR28, UR5, UR10 ;  /* 0x000000051c0572a4 */ /* 0x000fe2000f8e020a */
[----:B------:R-:W-:Y:S02]  /*1f60*/  IMAD.U32 R128, RZ, RZ, UR4 ;  /* 0x00000004ff807e24 */ /* 0x000fe4000f8e00ff */
[----:B------:R-:W-:Y:S02]  /*1f70*/  IMAD R119, R119, R130, RZ ;  /* 0x0000008277777224 */ /* 0x000fe400078e02ff */
[----:B------:R-:W-:Y:S02]  /*1f80*/  IMAD R65, R124, R63, R64 ;  /* 0x0000003f7c417224 */ /* 0x000fe400078e0240 */
        /* <DEDUP_REMOVED lines=30> */
[----:B------:R-:W-:Y:S01]  /*2170*/  SHF.R.S32.HI R7, RZ, 0x1f, R5 ;  /* 0x0000001fff077819 */ /* 0x000fe20000011405 */
[----:B------:R-:W-:Y:S01]  /*2180*/  UIMAD UR5, UR23, UR5, UR12 ;  /* 0x00000005170572a4 */ /* 0x000fe2000f8e020c */
[----:B------:R-:W2:Y:S01]  /*2190*/  LDC R81, c[0x0][0x340] ;  /* 0x0000d000ff517b82 */ /* 0x000ea20000000800 */
[----:B------:R-:W-:Y:S01]  /*21a0*/  ULDC.64 UR14, c[0x0][0x340] ;  /* 0x0000d000000e7ab9 */ /* 0x000fe20000000a00 */
[----:B------:R-:W-:Y:S01]  /*21b0*/  IADD3.X R7, R7, ~UR4, R125, P1, P0 ;  /* 0x8000000407077c10 */ /* 0x000fe20008fe047d */
[----:B-----5:R-:W-:Y:S01]  /*21c0*/  IMAD.IADD R48, R48, 0x1, R5 ;  /* 0x0000000130307824 */ /* 0x020fe200078e0205 */
[----:B------:R-:W-:Y:S01]  /*21d0*/  IADD3 R13, R13, UR11, RZ ;  /* 0x0000000b0d0d7c10 */ /* 0x000fe2000fffe0ff */
[----:B------:R-:W-:Y:S01]  /*21e0*/  VIADD R11, R11, UR5 ;  /* 0x000000050b0b7c36 */ /* 0x000fe20008000000 */
[----:B------:R-:W-:Y:S01]  /*21f0*/  ULDC.64 UR4, c[0x0][0x350] ;  /* 0x0000d40000047ab9 */ /* 0x000fe20000000a00 */
[----:B------:R-:W-:Y:S01]  /*2200*/  IMAD R5, R7, UR14, RZ ;  /* 0x0000000e07057c24 */ /* 0x000fe2000f8e02ff */
[----:B------:R-:W-:Y:S01]  /*2210*/  ULDC.64 UR10, c[0x0][0x348] ;  /* 0x0000d200000a7ab9 */ /* 0x000fe20000000a00 */
[C---:B------:R-:W-:Y:S01]  /*2220*/  IMAD.WIDE.U32 R12, R6.reuse, UR14, R12 ;  /* 0x0000000e060c7c25 */ /* 0x040fe2000f8e000c */
[----:B------:R-:W-:Y:S01]  /*2230*/  ULDC.64 UR12, c[0x0][0x320] ;  /* 0x0000c800000c7ab9 */ /* 0x000fe20000000a00 */
[----:B------:R-:W-:Y:S01]  /*2240*/  SHF.L.U32 R89, R131, 0x7, RZ ;  /* 0x0000000783597819 */ /* 0x000fe200000006ff */
[----:B------:R-:W-:Y:S01]  /*2250*/  USHF.L.U64.HI UR37, UR14, 0x5, UR15 ;  /* 0x000000050e257899 */ /* 0x000fe2000801020f */
[-C--:B-1----:R-:W-:Y:S01]  /*2260*/  IMAD R4, R7, R2.reuse, RZ ;  /* 0x0000000207047224 */ /* 0x082fe200078e02ff */
[----:B------:R-:W-:Y:S01]  /*2270*/  UIMAD UR43, UR15, 0xc0, URZ ;  /* 0x000000c00f2b78a4 */ /* 0x000fe2000f8e023f */
[C---:B------:R-:W-:Y:S01]  /*2280*/  IMAD R5, R6.reuse, UR15, R5 ;  /* 0x0000000f06057c24 */ /* 0x040fe2000f8e0205 */
[----:B------:R-:W-:Y:S01]  /*2290*/  USHF.L.U64.HI UR44, UR14, 0x7, UR15 ;  /* 0x000000070e2c7899 */ /* 0x000fe2000801020f */
[C---:B------:R-:W-:Y:S01]  /*22a0*/  IMAD R4, R6.reuse, R3, R4 ;  /* 0x0000000306047224 */ /* 0x040fe200078e0204 */
[----:B------:R-:W-:Y:S01]  /*22b0*/  UIMAD UR42, UR15, 0x140, URZ ;  /* 0x000001400f2a78a4 */ /* 0x000fe2000f8e023f */
[----:B------:R-:W-:Y:S01]  /*22c0*/  IMAD.WIDE.U32 R6, R6, R2, R10 ;  /* 0x0000000206067225 */ /* 0x000fe200078e000a */
[----:B------:R-:W-:Y:S01]  /*22d0*/  IADD3 R13, R13, R5, RZ ;  /* 0x000000050d0d7210 */ /* 0x000fe20007ffe0ff */
[----:B------:R-:W-:Y:S01]  /*22e0*/  UIMAD UR39, UR15, 0x180, URZ ;  /* 0x000001800f2778a4 */ /* 0x000fe2000f8e023f */
[----:B------:R-:W-:Y:S01]  /*22f0*/  SHF.L.U32 R80, R63, 0x5, RZ ;  /* 0x000000053f507819 */ /* 0x000fe200000006ff */
[----:B------:R-:W-:Y:S01]  /*2300*/  IMAD R99, R101, UR4, RZ ;  /* 0x0000000465637c24 */ /* 0x000fe2000f8e02ff */
[----:B------:R-:W-:Y:S01]  /*2310*/  SHF.L.U32 R74, R63, 0x7, RZ ;  /* 0x000000073f4a7819 */ /* 0x000fe200000006ff */
[----:B------:R-:W-:Y:S01]  /*2320*/  IMAD.IADD R7, R7, 0x1, R4 ;  /* 0x0000000107077824 */ /* 0x000fe200078e0204 */
[----:B------:R-:W-:Y:S01]  /*2330*/  UIMAD.WIDE.U32 UR34, UR32, 0x80, URZ ;  /* 0x00000080202278a5 */ /* 0x000fe2000f8e003f */
[----:B------:R-:W-:Y:S01]  /*2340*/  IMAD R101, R101, UR10, RZ ;  /* 0x0000000a65657c24 */ /* 0x000fe2000f8e02ff */
[----:B------:R-:W-:Y:S01]  /*2350*/  USHF.L.U32 UR36, UR33, 0x7, URZ ;  /* 0x0000000721247899 */ /* 0x000fe2000800063f */
[----:B------:R-:W-:Y:S01]  /*2360*/  IMAD R48, R63, R48, RZ ;  /* 0x000000303f307224 */ /* 0x000fe200078e02ff */
[----:B------:R-:W-:Y:S01]  /*2370*/  USHF.L.U32 UR31, UR33, 0x6, URZ ;  /* 0x00000006211f7899 */ /* 0x000fe2000800063f */
[C---:B------:R-:W-:Y:S01]  /*2380*/  IMAD R101, R0.reuse, UR11, R101 ;  /* 0x0000000b00657c24 */ /* 0x040fe2000f8e0265 */
[----:B------:R-:W-:Y:S01]  /*2390*/  USHF.L.U32 UR38, UR14, 0x5, URZ ;  /* 0x000000050e267899 */ /* 0x000fe2000800063f */
[----:B------:R-:W-:Y:S01]  /*23a0*/  IMAD.WIDE.U32 R6, R0, UR10, R6 ;  /* 0x0000000a00067c25 */ /* 0x000fe2000f8e0006 */
[----:B------:R-:W-:Y:S01]  /*23b0*/  SHF.R.S32.HI R47, RZ, 0x1f, R48 ;  /* 0x0000001fff2f7819 */ /* 0x000fe20000011430 */
[----:B------:R-:W-:Y:S01]  /*23c0*/  ULDC.64 UR10, c[0x0][0x218] ;  /* 0x00008600000a7ab9 */ /* 0x000fe20000000a00 */
[-C--:B------:R-:W-:Y:S01]  /*23d0*/  IADD3 R104, P2, R64, R48.reuse, RZ ;  /* 0x0000003040687210 */ /* 0x080fe20007f5e0ff */
[C---:B------:R-:W-:Y:S01]  /*23e0*/  IMAD R99, R0.reuse, UR5, R99 ;  /* 0x0000000500637c24 */ /* 0x040fe2000f8e0263 */
[----:B------:R-:W-:Y:S01]  /*23f0*/  IADD3 R48, P3, R65, R48, RZ ;  /* 0x0000003041307210 */ /* 0x000fe20007f7e0ff */
[----:B------:R-:W-:Y:S01]  /*2400*/  IMAD.WIDE.U32 R4, R0, UR4, R12 ;  /* 0x0000000400047c25 */ /* 0x000fe2000f8e000c */
[----:B------:R-:W-:Y:S01]  /*2410*/  ULDC.64 UR4, c[0x0][0x318] ;  /* 0x0000c60000047ab9 */ /* 0x000fe20000000a00 */
[----:B------:R-:W-:Y:S01]  /*2420*/  IADD3.X R105, R61, R47, RZ, P2, !PT ;  /* 0x0000002f3d697210 */ /* 0x000fe200017fe4ff */
[----:B------:R-:W-:Y:S01]  /*2430*/  USHF.L.U32 UR45, UR14, 0x7, URZ ;  /* 0x000000070e2d7899 */ /* 0x000fe2000800063f */
[----:B------:R-:W-:Y:S01]  /*2440*/  IMAD.IADD R101, R7, 0x1, R101 ;  /* 0x0000000107657824 */ /* 0x000fe200078e0265 */
[----:B------:R-:W-:Y:S01]  /*2450*/  LEA R100, P0, R6, UR4, 0x1 ;  /* 0x0000000406647c11 */ /* 0x000fe2000f8008ff */
[----:B------:R-:W-:Y:S01]  /*2460*/  IMAD.X R47, R62, 0x1, R47, P3 ;  /* 0x000000013e2f7824 */ /* 0x000fe200018e062f */
[----:B------:R-:W-:Y:S01]  /*2470*/  IADD3 R99, R5, R99, RZ ;  /* 0x0000006305637210 */ /* 0x000fe20007ffe0ff */
[----:B------:R-:W-:Y:S01]  /*2480*/  IMAD.WIDE.U32 R10, R130, 0x40, RZ ;  /* 0x00000040820a7825 */ /* 0x000fe200078e00ff */
[----:B------:R-:W-:Y:S01]  /*2490*/  LEA R98, P1, R4, UR12, 0x1 ;  /* 0x0000000c04627c11 */ /* 0x000fe2000f8208ff */
[----:B------:R-:W-:Y:S01]  /*24a0*/  USHF.L.U64.HI UR12, UR14, 0x6, UR15 ;  /* 0x000000060e0c7899 */ /* 0x000fe2000801020f */
[----:B------:R-:W-:Y:S01]  /*24b0*/  LEA.HI.X R101, R6, UR5, R101, 0x1, P0 ;  /* 0x0000000506657c11 */ /* 0x000fe200080f0c65 */
[----:B------:R-:W-:Y:S01]  /*24c0*/  IMAD.SHL.U32 R86, R131, 0x40, RZ ;  /* 0x0000004083567824 */ /* 0x000fe200078e00ff */
[----:B------:R-:W-:Y:S01]  /*24d0*/  LEA.HI.X R99, R4, UR13, R99, 0x1, P1 ;  /* 0x0000000d04637c11 */ /* 0x000fe200088f0c63 */
[----:B------:R-:W-:Y:S01]  /*24e0*/  ULDC.64 UR4, c[0x0][0x220] ;  /* 0x0000880000047ab9 */ /* 0x000fe20000000a00 */
[----:B------:R-:W-:Y:S01]  /*24f0*/  LEA R94, P1, R120, UR10, 0x1 ;  /* 0x0000000a785e7c11 */ /* 0x000fe2000f8208ff */
[----:B------:R-:W-:Y:S01]  /*2500*/  IMAD.WIDE.U32 R14, R130, 0x80, RZ ;  /* 0x00000080820e7825 */ /* 0x000fe200078e00ff */
[----:B------:R-:W-:Y:S01]  /*2510*/  LEA R96, P0, R116, UR4, 0x1 ;  /* 0x0000000474607c11 */ /* 0x000fe2000f8008ff */
[----:B------:R-:W-:Y:S01]  /*2520*/  USHF.L.U32 UR13, UR14, 0x6, URZ ;  /* 0x000000060e0d7899 */ /* 0x000fe2000800063f */
[C---:B------:R-:W-:Y:S01]  /*2530*/  SHF.L.U64.HI R47, R48.reuse, 0x1, R47 ;  /* 0x00000001302f7819 */ /* 0x040fe2000001022f */
[----:B------:R-:W-:Y:S01]  /*2540*/  IMAD.SHL.U32 R48, R48, 0x2, RZ ;  /* 0x0000000230307824 */ /* 0x000fe200078e00ff */
[----:B------:R-:W-:Y:S01]  /*2550*/  IADD3 R86, R11, R86, RZ ;  /* 0x000000560b567210 */ /* 0x000fe20007ffe0ff */
[----:B------:R-:W-:Y:S01]  /*2560*/  IMAD.IADD R89, R15, 0x1, R89 ;  /* 0x000000010f597824 */ /* 0x000fe200078e0259 */
[C---:B------:R-:W-:Y:S01]  /*2570*/  SHF.L.U64.HI R105, R104.reuse, 0x1, R105 ;  /* 0x0000000168697819 */ /* 0x040fe20000010269 */
[C---:B------:R-:W-:Y:S01]  /*2580*/  IMAD R7, R131.reuse, 0xc0, RZ ;  /* 0x000000c083077824 */ /* 0x040fe200078e02ff */
[----:B------:R-:W-:Y:S01]  /*2590*/  SHF.L.U32 R104, R104, 0x1, RZ ;  /* 0x0000000168687819 */ /* 0x000fe200000006ff */
[C---:B------:R-:W-:Y:S01]  /*25a0*/  IMAD R91, R131.reuse, 0x140, RZ ;  /* 0x00000140835b7824 */ /* 0x040fe200078e02ff */
[----:B------:R-:W-:Y:S01]  /*25b0*/  LEA.HI.X R95, R120, UR11, R123, 0x1, P1 ;  /* 0x0000000b785f7c11 */ /* 0x000fe200088f0c7b */
[C---:B------:R-:W-:Y:S01]  /*25c0*/  IMAD R5, R131.reuse, 0x180, RZ ;  /* 0x0000018083057824 */ /* 0x040fe200078e02ff */
[----:B------:R-:W-:Y:S01]  /*25d0*/  LEA.HI.X R97, R116, UR5, R119, 0x1, P0 ;  /* 0x0000000574617c11 */ /* 0x000fe200080f0c77 */
[----:B------:R-:W-:Y:S01]  /*25e0*/  IMAD R93, R131, 0x1c0, RZ ;  /* 0x000001c0835d7824 */ /* 0x000fe200078e02ff */
[----:B------:R-:W-:Y:S01]  /*25f0*/  ULDC.64 UR10, c[0x0][0x360] ;  /* 0x0000d800000a7ab9 */ /* 0x000fe20000000a00 */
[----:B------:R-:W-:Y:S01]  /*2600*/  IMAD.WIDE.U32 R136, R130, 0xc0, RZ ;  /* 0x000000c082887825 */ /* 0x000fe200078e00ff */
[----:B------:R-:W-:Y:S01]  /*2610*/  SHF.L.U64.HI R86, R10, 0x1, R86 ;  /* 0x000000010a567819 */ /* 0x000fe20000010256 */
[----:B------:R-:W-:Y:S01]  /*2620*/  UIMAD UR15, UR15, 0x1c0, URZ ;  /* 0x000001c00f0f78a4 */ /* 0x000fe2000f8e023f */
[----:B------:R-:W-:Y:S01]  /*2630*/  IADD3 R102, P3, R104, UR10, RZ ;  /* 0x0000000a68667c10 */ /* 0x000fe2000ff7e0ff */
[----:B------:R-:W-:Y:S01]  /*2640*/  IMAD.WIDE.U32 R134, R130, 0x140, RZ ;  /* 0x0000014082867825 */ /* 0x000fe200078e00ff */
[----:B------:R-:W-:Y:S01]  /*2650*/  ULDC.64 UR4, c[0x0][0x358] ;  /* 0x0000d60000047ab9 */ /* 0x000fe20000000a00 */
[----:B------:R-:W-:Y:S01]  /*2660*/  UIMAD.WIDE.U32 UR50, UR14, 0x1c0, URZ ;  /* 0x000001c00e3278a5 */ /* 0x000fe2000f8e003f */
[----:B------:R-:W-:Y:S01]  /*2670*/  IADD3 R104, P2, R104, UR4, RZ ;  /* 0x0000000468687c10 */ /* 0x000fe2000ff5e0ff */
[----:B------:R-:W-:Y:S01]  /*2680*/  IMAD.WIDE.U32 R132, R130, 0x180, RZ ;  /* 0x0000018082847825 */ /* 0x000fe200078e00ff */
[----:B------:R-:W-:Y:S01]  /*2690*/  UIMAD.WIDE.U32 UR32, UR32, 0x40, URZ ;  /* 0x00000040202078a5 */ /* 0x000fe2000f8e003f */
[----:B------:R-:W-:Y:S01]  /*26a0*/  SHF.L.U64.HI R89, R14, 0x1, R89 ;  /* 0x000000010e597819 */ /* 0x000fe20000010259 */
[----:B------:R-:W-:Y:S01]  /*26b0*/  UIMAD.WIDE.U32 UR48, UR14, 0xc0, URZ ;  /* 0x000000c00e3078a5 */ /* 0x000fe2000f8e003f */
[C---:B------:R-:W-:Y:S01]  /*26c0*/  IMAD.SHL.U32 R78, R63.reuse, 0x40, RZ ;  /* 0x000000403f4e7824 */ /* 0x040fe200078e00ff */
[----:B------:R-:W-:Y:S01]  /*26d0*/  UIMAD.WIDE.U32 UR46, UR14, 0x140, URZ ;  /* 0x000001400e2e78a5 */ /* 0x000fe2000f8e003f */
[C---:B------:R-:W-:Y:S01]  /*26e0*/  IMAD R76, R63.reuse, 0x60, RZ ;  /* 0x000000603f4c7824 */ /* 0x040fe200078e02ff */
[----:B------:R-:W-:Y:S01]  /*26f0*/  UIMAD.WIDE.U32 UR40, UR14, 0x180, URZ ;  /* 0x000001800e2878a5 */ /* 0x000fe2000f8e003f */
[C---:B------:R-:W-:Y:S01]  /*2700*/  IMAD R72, R63.reuse, 0xa0, RZ ;  /* 0x000000a03f487824 */ /* 0x040fe200078e02ff */
[C-C-:B------:R-:W-:Y:S01]  /*2710*/  SHF.L.U64.HI R82, R2.reuse, 0x6, R3.reuse ;  /* 0x0000000602527819 */ /* 0x140fe20000010203 */
[C---:B------:R-:W-:Y:S01]  /*2720*/  IMAD R70, R63.reuse, 0xc0, RZ ;  /* 0x000000c03f467824 */ /* 0x040fe200078e02ff */
[C-C-:B------:R-:W-:Y:S01]  /*2730*/  SHF.L.U64.HI R84, R2.reuse, 0x7, R3.reuse ;  /* 0x0000000702547819 */ /* 0x140fe20000010203 */
[----:B------:R-:W-:Y:S01]  /*2740*/  IMAD R68, R63, 0xe0, RZ ;  /* 0x000000e03f447824 */ /* 0x000fe200078e02ff */
[----:B------:R-:W-:Y:S01]  /*2750*/  SHF.L.U64.HI R106, R2, 0x5, R3 ;  /* 0x00000005026a7819 */ /* 0x000fe20000010203 */
[----:B------:R-:W-:Y:S01]  /*2760*/  IMAD.SHL.U32 R87, R10, 0x2, RZ ;  /* 0x000000020a577824 */ /* 0x000fe200078e00ff */
[----:B------:R-:W-:Y:S01]  /*2770*/  IADD3 R10, P1, R48, UR10, RZ ;  /* 0x0000000a300a7c10 */ /* 0x000fe2000ff3e0ff */
[----:B------:R-:W-:Y:S01]  /*2780*/  IMAD.WIDE.U32 R130, R130, 0x1c0, RZ ;  /* 0x000001c082827825 */ /* 0x000fe200078e00ff */
[----:B------:R-:W-:Y:S01]  /*2790*/  IADD3 R48, P0, R48, UR4, RZ ;  /* 0x0000000430307c10 */ /* 0x000fe2000ff1e0ff */
[----:B------:R-:W-:Y:S01]  /*27a0*/  USHF.L.U64.HI UR37, UR38, 0x1, UR37 ;  /* 0x0000000126257899 */ /* 0x000fe20008010225 */
        /* <DEDUP_REMOVED lines=48> */
.L_x_2838:
        /* <DEDUP_REMOVED lines=89> */
[----:B--2---:R-:W2:Y:S11]  /*3040*/  LDG.E.128 R16, desc[UR6][R100.64] ;  /* 0x0000000664107981 */ /* 0x004eb6000c1e1d00 */
[----:B------:R-:W-:Y:S01]  /*3050*/  @!UPT UIADD3 URZ, URZ, URZ, URZ ;  /* 0x0000003f3f3ff290 */ /* 0x000fe2000fffe03f */
[----:B------:R-:W-:Y:S01]  /*3060*/  @!P0 MOV R46, R48 ;  /* 0x00000030002e8202 */ /* 0x000fe20000000f00 */
[----:B------:R-:W3:Y:S06]  /*3070*/  @!P0 LDG.E.64 R6, desc[UR6][R10.64] ;  /* 0x000000060a068981 */ /* 0x000eec000c1e1b00 */
[----:B------:R-:W4:Y:S01]  /*3080*/  @!P0 LDG.E.64 R24, desc[UR6][R46.64] ;  /* 0x000000062e188981 */ /* 0x000f22000c1e1b00 */
[C---:B--2---:R-:W-:Y:S01]  /*3090*/  @!P0 LOP3.LUT R21, R16.reuse, 0xffff0000, RZ, 0xc0, !PT ;  /* 0xffff000010158812 */ /* 0x044fe200078ec0ff */
[----:B------:R-:W-:Y:S01]  /*30a0*/  @!P0 IMAD.U32 R15, R16, 0x10000, RZ ;  /* 0x00010000100f8824 */ /* 0x000fe200078e00ff */
[C---:B---3--:R-:W-:Y:S01]  /*30b0*/  @!P0 LOP3.LUT R8, R6.reuse, 0xffff0000, RZ, 0xc0, !PT ;  /* 0xffff000006088812 */ /* 0x048fe200078ec0ff */
[----:B------:R-:W-:Y:S01]  /*30c0*/  @!P0 IMAD.U32 R20, R6, 0x10000, RZ ;  /* 0x0001000006148824 */ /* 0x000fe200078e00ff */
[----:B------:R-:W-:Y:S01]  /*30d0*/  @!P0 SHF.L.U32 R6, R19, 0x10, RZ ;  /* 0x0000001013068819 */ /* 0x000fe200000006ff */
[C---:B------:R-:W-:Y:S01]  /*30e0*/  @!P0 IMAD.U32 R5, R7.reuse, 0x10000, RZ ;  /* 0x0001000007058824 */ /* 0x040fe200078e00ff */
[----:B------:R-:W-:Y:S01]  /*30f0*/  @!P0 LOP3.LUT R7, R7, 0xffff0000, RZ, 0xc0, !PT ;  /* 0xffff000007078812 */ /* 0x000fe200078ec0ff */
[-C--:B------:R-:W-:Y:S01]  /*3100*/  @!P0 FMUL.FTZ R29, R21, R20.reuse ;  /* 0x00000014151d8220 */ /* 0x080fe20000410000 */
[----:B----4-:R-:W-:Y:S01]  /*3110*/  @!P0 SHF.L.U32 R22, R24, 0x10, RZ ;  /* 0x0000001018168819 */ /* 0x010fe200000006ff */
[----:B------:R-:W-:Y:S01]  /*3120*/  @!P0 FMUL.FTZ R0, R15, R20 ;  /* 0x000000140f008220 */ /* 0x000fe20000410000 */
[C---:B------:R-:W-:Y:S01]  /*3130*/  @!P0 SHF.L.U32 R23, R25.reuse, 0x10, RZ ;  /* 0x0000001019178819 */ /* 0x040fe200000006ff */
[----:B------:R-:W-:Y:S01]  /*3140*/  @!P0 IMAD.U32 R20, R18, 0x10000, RZ ;  /* 0x0001000012148824 */ /* 0x000fe200078e00ff */
[----:B------:R-:W-:Y:S01]  /*3150*/  @!P0 LOP3.LUT R27, R25, 0xffff0000, RZ, 0xc0, !PT ;  /* 0xffff0000191b8812 */ /* 0x000fe200078ec0ff */
[-C--:B------:R-:W-:Y:S01]  /*3160*/  @!P0 FFMA.FTZ R29, R15, R22.reuse, -R29 ;  /* 0x000000160f1d8223 */ /* 0x080fe2000001081d */
[----:B------:R-:W-:Y:S01]  /*3170*/  @!P0 SHF.L.U32 R15, R17, 0x10, RZ ;  /* 0x00000010110f8819 */ /* 0x000fe200000006ff */
[----:B------:R-:W-:Y:S01]  /*3180*/  @!P0 FFMA.FTZ R0, R21, R22, R0 ;  /* 0x0000001615008223 */ /* 0x000fe20000010000 */
[----:B------:R-:W-:Y:S01]  /*3190*/  @!P0 LOP3.LUT R21, R17, 0xffff0000, RZ, 0xc0, !PT ;  /* 0xffff000011158812 */ /* 0x000fe200078ec0ff */
[-C--:B------:R-:W-:Y:S01]  /*31a0*/  @!P0 FMUL.FTZ R3, R20, R5.reuse ;  /* 0x0000000514038220 */ /* 0x080fe20000410000 */
[----:B------:R-:W-:Y:S01]  /*31b0*/  @!P0 LOP3.LUT R22, R18, 0xffff0000, RZ, 0xc0, !PT ;  /* 0xffff000012168812 */ /* 0x000fe200078ec0ff */
[-C--:B------:R-:W-:Y:S01]  /*31c0*/  @!P0 FMUL.FTZ R2, R15, R8.reuse ;  /* 0x000000080f028220 */ /* 0x080fe20000410000 */
[----:B------:R-:W-:Y:S01]  /*31d0*/  @!P0 LOP3.LUT R25, R19, 0xffff0000, RZ, 0xc0, !PT ;  /* 0xffff000013198812 */ /* 0x000fe200078ec0ff */
[----:B------:R-:W-:Y:S01]  /*31e0*/  @!P0 FMUL.FTZ R31, R21, R8 ;  /* 0x00000008151f8220 */ /* 0x000fe20000410000 */
[----:B------:R-:W-:Y:S01]  /*31f0*/  @!P0 LOP3.LUT R24, R24, 0xffff0000, RZ, 0xc0, !PT ;  /* 0xffff000018188812 */ /* 0x000fe200078ec0ff */
[----:B------:R-:W-:Y:S01]  /*3200*/  @!P0 FMUL.FTZ R26, R22, R5 ;  /* 0x00000005161a8220 */ /* 0x000fe20000410000 */
[----:B------:R-:W-:Y:S01]  /*3210*/  @!P0 F2FP.BF16.F32.PACK_AB R29, R0, R29 ;  /* 0x0000001d001d823e */ /* 0x000fe200000010ff */
[-C--:B------:R-:W-:Y:S01]  /*3220*/  @!P0 FMUL.FTZ R35, R25, R7.reuse ;  /* 0x0000000719238220 */ /* 0x080fe20000410000 */
[----:B------:R-:W-:Y:S01]  /*3230*/  @!P0 FMUL.FTZ R4, R6, R7 ;  /* 0x0000000706048220 */ /* 0x000fe20000410000 */
[-C--:B------:R-:W-:Y:S01]  /*3240*/  @!P0 FFMA.FTZ R2, R21, R24.reuse, R2 ;  /* 0x0000001815028223 */ /* 0x080fe20000010002 */
[----:B------:R-:W-:Y:S01]  /*3250*/  @!P0 MOV R16, R29 ;  /* 0x0000001d00108202 */ /* 0x000fe20000000f00 */
        /* <DEDUP_REMOVED lines=12> */
.L_x_2788:
[----:B------:R-:W-:Y:S05]  /*3320*/  BSYNC B0 ;  /* 0x0000000000007941 */ /* 0x000fea0003800000 */
.L_x_2787:
        /* <DEDUP_REMOVED lines=60> */
.L_x_2790:
[----:B------:R-:W-:Y:S05]  /*36f0*/  BSYNC B0 ;  /* 0x0000000000007941 */ /* 0x000fea0003800000 */
.L_x_2789:
        /* <DEDUP_REMOVED lines=61> */
.L_x_2792:
[----:B------:R-:W-:Y:S05]  /*3ad0*/  BSYNC B0 ;  /* 0x0000000000007941 */ /* 0x000fea0003800000 */
.L_x_2791:
        /* <DEDUP_REMOVED lines=13> */
[----:B--2---:R-:W1:Y:S11]  /*3bb0*/  LDC.64 R30, c[0x0][0x338] ;  /* 0x0000ce00ff1e7b82 */ /* 0x004e760000000a00 */
[----:B------:R-:W-:Y:S01]  /*3bc0*/  @!UPT UIADD3 URZ, URZ, URZ, URZ ;  /* 0x0000003f3f3ff290 */ /* 0x000fe2000fffe03f */
        /* <DEDUP_REMOVED lines=10> */
[----:B------:R-:W5:Y:S01]  /*3c70*/  @!P0 LDG.E.64 R24, desc[UR6][R28.64] ;  /* 0x000000061c188981 */ /* 0x000f62000c1e1b00 */
[----:B------:R-:W1:Y:S05]  /*3c80*/  LDC.64 R30, c[0x0][0x248] ;  /* 0x00009200ff1e7b82 */ /* 0x000e6a0000000a00 */
[----:B---34-:R-:W3:Y:S01]  /*3c90*/  LDG.E.128 R16, desc[UR6][R36.64] ;  /* 0x0000000624107981 */ /* 0x018ee2000c1e1d00 */
[----:B-1----:R-:W-:Y:S04]  /*3ca0*/  IMAD.WIDE.U32 R40, R30, 0xc0, R94 ;  /* 0x000000c01e287825 */ /* 0x002fe800078e005e */
[----:B------:R-:W-:Y:S05]  /*3cb0*/  IMAD R31, R31, 0xc0, RZ ;  /* 0x000000c01f1f7824 */ /* 0x000fea00078e02ff */
[----:B------:R-:W-:Y:S02]  /*3cc0*/  IADD3 R41, R41, R31, RZ ;  /* 0x0000001f29297210 */ /* 0x000fe40007ffe0ff */
[C---:B--2---:R-:W-:Y:S01]  /*3cd0*/  @!P0 SHF.L.U32 R20, R6.reuse, 0x10, RZ ;  /* 0x0000001006148819 */ /* 0x044fe200000006ff */
[C---:B------:R-:W-:Y:S01]  /*3ce0*/  @!P0 IMAD.U32 R5, R7.reuse, 0x10000, RZ ;  /* 0x0001000007058824 */ /* 0x040fe200078e00ff */
[----:B------:R-:W-:Y:S02]  /*3cf0*/  @!P0 LOP3.LUT R8, R6, 0xffff0000, RZ, 0xc0, !PT ;  /* 0xffff000006088812 */ /* 0x000fe400078ec0ff */
[----:B------:R-:W-:Y:S02]  /*3d00*/  @!P0 LOP3.LUT R7, R7, 0xffff0000, RZ, 0xc0, !PT ;  /* 0xffff000007078812 */ /* 0x000fe400078ec0ff */
[C---:B-----5:R-:W-:Y:S01]  /*3d10*/  @!P0 SHF.L.U32 R23, R25.reuse, 0x10, RZ ;  /* 0x0000001019178819 */ /* 0x060fe200000006ff */
[C---:B------:R-:W-:Y:S01]  /*3d20*/  @!P0 IMAD.U32 R22, R24.reuse, 0x10000, RZ ;  /* 0x0001000018168824 */ /* 0x040fe200078e00ff */
[----:B------:R-:W-:Y:S02]  /*3d30*/  @!P0 LOP3.LUT R27, R25, 0xffff0000, RZ, 0xc0, !PT ;  /* 0xffff0000191b8812 */ /* 0x000fe400078ec0ff */
[----:B------:R-:W-:Y:S02]  /*3d40*/  @!P0 LOP3.LUT R24, R24, 0xffff0000, RZ, 0xc0, !PT ;  /* 0xffff000018188812 */ /* 0x000fe400078ec0ff */
[C---:B---3--:R-:W-:Y:S01]  /*3d50*/  @!P0 LOP3.LUT R21, R16.reuse, 0xffff0000, RZ, 0xc0, !PT ;  /* 0xffff000010158812 */ /* 0x048fe200078ec0ff */
[C---:B------:R-:W-:Y:S01]  /*3d60*/  @!P0 IMAD.U32 R6, R19.reuse, 0x10000, RZ ;  /* 0x0001000013068824 */ /* 0x040fe200078e00ff */
[----:B------:R-:W-:Y:S02]  /*3d70*/  @!P0 SHF.L.U32 R15, R16, 0x10, RZ ;  /* 0x00000010100f8819 */ /* 0x000fe400000006ff */
[----:B------:R-:W-:Y:S01]  /*3d80*/  @!P0 LOP3.LUT R25, R19, 0xffff0000, RZ, 0xc0, !PT ;  /* 0xffff000013198812 */ /* 0x000fe200078ec0ff */
[-C--:B------:R-:W-:Y:S01]  /*3d90*/  @!P0 FMUL.FTZ R35, R21, R20.reuse ;  /* 0x0000001415238220 */ /* 0x080fe20000410000 */
[----:B------:R-:W-:Y:S01]  /*3da0*/  @!P0 FMUL.FTZ R4, R6, R7 ;  /* 0x0000000706048220 */ /* 0x000fe20000410000 */
[C---:B------:R-:W-:Y:S01]  /*3db0*/  @!P0 FMUL.FTZ R0, R15.reuse, R20 ;  /* 0x000000140f008220 */ /* 0x040fe20000410000 */
[----:B------:R-:W-:Y:S01]  /*3dc0*/  @!P0 SHF.L.U32 R20, R18, 0x10, RZ ;  /* 0x0000001012148819 */ /* 0x000fe200000006ff */
[-C--:B------:R-:W-:Y:S01]  /*3dd0*/  @!P0 FFMA.FTZ R35, R15, R22.reuse, -R35 ;  /* 0x000000160f238223 */ /* 0x080fe20000010823 */
[----:B------:R-:W-:Y:S01]  /*3de0*/  @!P0 SHF.L.U32 R15, R17, 0x10, RZ ;  /* 0x00000010110f8819 */ /* 0x000fe200000006ff */
        /* <DEDUP_REMOVED lines=8> */
[C---:B------:R-:W-:Y:S01]  /*3e70*/  @!P0 FMUL.FTZ R26, R22.reuse, R5 ;  /* 0x00000005161a8220 */ /* 0x040fe20000410000 */
        /* <DEDUP_REMOVED lines=14> */
.L_x_2794:
[----:B------:R-:W-:Y:S05]  /*3f60*/  BSYNC B0 ;  /* 0x0000000000007941 */ /* 0x000fea0003800000 */
.L_x_2793:
        /* <DEDUP_REMOVED lines=60> */
.L_x_2796:
[----:B------:R-:W-:Y:S05]  /*4330*/  BSYNC B0 ;  /* 0x0000000000007941 */ /* 0x000fea0003800000 */
.L_x_2795:
[----:B------:R-:W-:Y:S04]  /*4340*/  BSSY B0, `(.L_x_2797) ;  /* 0x000003e000007945 */ /* 0x000fe80003800000 */
[----:B------:R-:W-:Y:S05]  /*4350*/  @P3 BRA `(.L_x_2798) ;  /* 0x0000000000f03947 */ /* 0x000fea0003800000 */
[----:B------:R-:W-:Y:S01]  /*4360*/  ISETP.GE.AND P0, PT, R148, UR4, PT ;  /* 0x0000000494007c0c */ /* 0x000fe2000bf06270 */
[----:B--2---:R-:W2:Y:S11]  /*4370*/  LDC.64 R30, c[0x0][0x338] ;  /* 0x0000ce00ff1e7b82 */ /* 0x004eb60000000a00 */
[----:B------:R-:W-:Y:S01]  /*4380*/  @!UPT UIADD3 URZ, URZ, URZ, URZ ;  /* 0x0000003f3f3ff290 */ /* 0x000fe2000fffe03f */
        /* <DEDUP_REMOVED lines=10> */
[----:B------:R-:W5:Y:S01]  /*4430*/  @!P0 LDG.E.64 R24, desc[UR6][R28.64] ;  /* 0x000000061c188981 */ /* 0x000f62000c1e1b00 */
[----:B------:R-:W1:Y:S05]  /*4440*/  LDC.64 R30, c[0x0][0x248] ;  /* 0x00009200ff1e7b82 */ /* 0x000e6a0000000a00 */
[----:B-1-34-:R-:W3:Y:S01]  /*4450*/  LDG.E.128 R16, desc[UR6][R36.64] ;  /* 0x0000000624107981 */ /* 0x01aee2000c1e1d00 */
[----:B------:R-:W-:Y:S04]  /*4460*/  IMAD.WIDE.U32 R40, R30, 0x140, R94 ;  /* 0x000001401e287825 */ /* 0x000fe800078e005e */
        /* <DEDUP_REMOVED lines=43> */
.L_x_2798:
[----:B------:R-:W-:Y:S05]  /*4720*/  BSYNC B0 ;  /* 0x0000000000007941 */ /* 0x000fea0003800000 */
.L_x_2797:
        /* <DEDUP_REMOVED lines=62> */
.L_x_2800:
[----:B------:R-:W-:Y:S05]  /*4b10*/  BSYNC B0 ;  /* 0x0000000000007941 */ /* 0x000fea0003800000 */
.L_x_2799:
        /* <DEDUP_REMOVED lines=62> */
.L_x_2802:
[----:B------:R-:W-:Y:S05]  /*4f00*/  BSYNC B0 ;  /* 0x0000000000007941 */ /* 0x000fea0003800000 */
.L_x_2801:
[C---:B------:R-:W-:Y:S01]  /*4f10*/  LEA R48, P1, R33.reuse, R46, 0x1 ;  /* 0x0000002e21307211 */ /* 0x040fe200078208ff */
[----:B------:R-:W-:Y:S01]  /*4f20*/  UMOV UR4, UR52 ;  /* 0x0000003400047c82 */ /* 0x000fe20008000000 */
[C---:B------:R-:W-:Y:S02]  /*4f30*/  LEA R10, P0, R33.reuse, R10, 0x1 ;  /* 0x0000000a210a7211 */ /* 0x040fe400078008ff */
[C---:B------:R-:W-:Y:S02]  /*4f40*/  LEA.HI.X.SX32 R47, R33.reuse, R47, 0x1, P1 ;  /* 0x0000002f212f7211 */ /* 0x040fe400008f0eff */
[----:B------:R-:W-:Y:S01]  /*4f50*/  LEA.HI.X.SX32 R11, R33, R11, 0x1, P0 ;  /* 0x0000000b210b7211 */ /* 0x000fe200000f0eff */
[----:B------:R-:W-:Y:S08]  /*4f60*/  BRA `(.L_x_2803) ;  /* 0x0000003400c87947 */ /* 0x000ff00003800000 */
.L_x_2786:
[----:B------:R-:W-:Y:S01]  /*4f70*/  ULEA.HI UR57, UR4, UR4, URZ, 0x1 ;  /* 0x0000000404397291 */ /* 0x000fe2000f8f083f */
[----:B------:R-:W-:Y:S03]  /*4f80*/  BSSY B1, `(.L_x_2804) ;  /* 0x0000057000017945 */ /* 0x000fe60003800000 */
[----:B------:R-:W-:Y:S06]  /*4f90*/  USHF.R.S32.HI UR57, URZ, 0x1, UR57 ;  /* 0x000000013f397899 */ /* 0x000fec0008011439 */
[----:B------:R-:W-:Y:S01]  /*4fa0*/  MOV R143, UR57 ;  /* 0x00000039008f7c02 */ /* 0x000fe20008000f00 */
[----:B------:R-:W-:Y:S05]  /*4fb0*/  @P0 BRA `(.L_x_2805) ;  /* 0x00000004004c0947 */ /* 0x000fea0003800000 */
[----:B------:R1:W5:Y:S01]  /*4fc0*/  LDG.E.128 R36, desc[UR6][R100.64] ;  /* 0x0000000664247981 */ /* 0x000362000c1e1d00 */
[----:B------:R-:W-:Y:S01]  /*4fd0*/  ISETP.GE.AND P0, PT, R148, UR4, PT ;  /* 0x0000000494007c0c */ /* 0x000fe2000bf06270 */
[----:B------:R-:W-:Y:S11]  /*4fe0*/  BSSY B0, `(.L_x_2806) ;  /* 0x000004f000007945 */ /* 0x000ff60003800000 */
[----:B------:R-:W-:Y:S01]  /*4ff0*/  @!UPT UIADD3 URZ, URZ, URZ, URZ ;  /* 0x0000003f3f3ff290 */ /* 0x000fe2000fffe03f */
[----:B------:R-:W-:Y:S05]  /*5000*/  @P0 BRA `(.L_x_2807) ;  /* 0x0000000400300947 */ /* 0x000fea0003800000 */
[----:B------:R-:W-:Y:S01]  /*5010*/  ISETP.GE.AND P2, PT, R148, R143, PT ;  /* 0x0000008f9400720c */ /* 0x000fe20003f46270 */
[----:B------:R-:W-:Y:S01]  /*5020*/  IMAD.MOV.U32 R147, RZ, RZ, R143 ;  /* 0x000000ffff937224 */ /* 0x000fe200078e008f */
[----:B------:R-:W-:Y:S01]  /*5030*/  MOV R145, RZ ;  /* 0x000000ff00917202 */ /* 0x000fe20000000f00 */
[----:B-----5:R-:W-:Y:S01]  /*5040*/  IMAD.U32 R44, R39, 0x10000, RZ ;  /* 0x00010000272c7824 */ /* 0x020fe200078e00ff */
[----:B------:R-:W-:Y:S02]  /*5050*/  MOV R151, RZ ;  /* 0x000000ff00977202 */ /* 0x000fe40000000f00 */
[C---:B--2---:R-:W-:Y:S02]  /*5060*/  SHF.L.U32 R31, R36.reuse, 0x10, RZ ;  /* 0x00000010241f7819 */ /* 0x044fe400000006ff */
[----:B------:R-:W-:Y:S01]  /*5070*/  LOP3.LUT R33, R36, 0xffff0000, RZ, 0xc0, !PT ;  /* 0xffff000024217812 */ /* 0x000fe200078ec0ff */
[C---:B------:R-:W-:Y:S01]  /*5080*/  IMAD.U32 R36, R37.reuse, 0x10000, RZ ;  /* 0x0001000025247824 */ /* 0x040fe200078e00ff */
[C---:B------:R-:W-:Y:S02]  /*5090*/  SHF.L.U32 R40, R38.reuse, 0x10, RZ ;  /* 0x0000001026287819 */ /* 0x040fe400000006ff */
[----:B------:R-:W-:Y:S01]  /*50a0*/  LOP3.LUT R41, R38, 0xffff0000, RZ, 0xc0, !PT ;  /* 0xffff000026297812 */ /* 0x000fe200078ec0ff */
[----:B------:R-:W-:Y:S01]  /*50b0*/  @P2 IMAD R147, RZ, RZ, -UR57 ;  /* 0x80000039ff932e24 */ /* 0x000fe2000f8e02ff */
[----:B------:R-:W-:Y:S01]  /*50c0*/  LOP3.LUT R37, R37, 0xffff0000, RZ, 0xc0, !PT ;  /* 0xffff000025257812 */ /* 0x000fe200078ec0ff */
[----:B------:R-:W-:Y:S01]  /*50d0*/  @P2 IMAD R145, RZ, RZ, -UR57 ;  /* 0x80000039ff912e24 */ /* 0x000fe2000f8e02ff */
[----:B------:R-:W-:Y:S01]  /*50e0*/  LOP3.LUT R45, R39, 0xffff0000, RZ, 0xc0, !PT ;  /* 0xffff0000272d7812 */ /* 0x000fe200078ec0ff */
[----:B------:R-:W-:Y:S01]  /*50f0*/  @P2 IMAD R151, RZ, RZ, -UR57 ;  /* 0x80000039ff972e24 */ /* 0x000fe2000f8e02ff */
[C---:B------:R-:W-:Y:S04]  /*5100*/  LEA R16, P0, R147.reuse, R100, 0x1 ;  /* 0x0000006493107211 */ /* 0x040fe800078008ff */
[----:B------:R-:W-:Y:S02]  /*5110*/  LEA.HI.X.SX32 R17, R147, R101, 0x1, P0 ;  /* 0x0000006593117211 */ /* 0x000fe400000f0eff */
[C---:B------:R-:W-:Y:S04]  /*5120*/  LEA R152, P0, R145.reuse, R102, 0x1 ;  /* 0x0000006691987211 */ /* 0x040fe800078008ff */
[----:B------:R-:W-:Y:S01]  /*5130*/  LEA.HI.X.SX32 R153, R145, R103, 0x1, P0 ;  /* 0x0000006791997211 */ /* 0x000fe200000f0eff */
[----:B------:R-:W2:Y:S01]  /*5140*/  LDG.E.128 R16, desc[UR6][R16.64] ;  /* 0x0000000610107981 */ /* 0x000ea2000c1e1d00 */
[C---:B------:R-:W-:Y:S04]  /*5150*/  LEA R34, P0, R151.reuse, R104, 0x1 ;  /* 0x0000006897227211 */ /* 0x040fe800078008ff */
[----:B------:R-:W-:Y:S03]  /*5160*/  LEA.HI.X.SX32 R35, R151, R105, 0x1, P0 ;  /* 0x0000006997237211 */ /* 0x000fe600000f0eff */
[----:B------:R-:W3:Y:S08]  /*5170*/  LDG.E.128 R144, desc[UR6][R152.64] ;  /* 0x0000000698907981 */ /* 0x000ef0000c1e1d00 */
        /* <DEDUP_REMOVED lines=53> */
.L_x_2807:
[----:B------:R-:W-:Y:S05]  /*54d0*/  BSYNC B0 ;  /* 0x0000000000007941 */ /* 0x000fea0003800000 */
.L_x_2806:
[----:B-----5:R3:W-:Y:S02]  /*54e0*/  STG.E.128 desc[UR6][R94.64], R36 ;  /* 0x000000245e007986 */ /* 0x0207e4000c101d06 */
.L_x_2805:
[----:B------:R-:W-:Y:S05]  /*54f0*/  BSYNC B1 ;  /* 0x0000000000017941 */ /* 0x000fea0003800000 */
.L_x_2804:
        /* <DEDUP_REMOVED lines=33> */
[C---:B---3--:R-:W-:Y:S02]  /*5710*/  LEA R146, P0, R145.reuse, R102, 0x1 ;  /* 0x0000006691927211 */ /* 0x048fe400078008ff */
        /* <DEDUP_REMOVED lines=62> */
.L_x_2811:
[----:B------:R-:W-:Y:S05]  /*5b00*/  BSYNC B0 ;  /* 0x0000000000007941 */ /* 0x000fea0003800000 */
.L_x_2810:
[----:B-----5:R4:W-:Y:S02]  /*5b10*/  STG.E.128 desc[UR6][R150.64], R36 ;  /* 0x0000002496007986 */ /* 0x0209e4000c101d06 */
.L_x_2809:
[----:B------:R-:W-:Y:S05]  /*5b20*/  BSYNC B1 ;  /* 0x0000000000017941 */ /* 0x000fea0003800000 */
.L_x_2808:
[C---:B------:R-:W-:Y:S01]  /*5b30*/  ISETP.GE.OR P0, PT, R113.reuse, R141, P1 ;  /* 0x0000008d7100720c */ /* 0x040fe20000f06670 */
[----:B------:R-:W-:Y:S03]  /*5b40*/  BSSY B1, `(.L_x_2812) ;  /* 0x0000061000017945 */ /* 0x000fe60003800000 */
[----:B------:R-:W-:Y:S11]  /*5b50*/  ISETP.LT.OR P0, PT, R113, R139, P0 ;  /* 0x0000008b7100720c */ /* 0x000ff60000701670 */
[----:B------:R-:W-:Y:S02]  /*5b60*/  @!UPT UIADD3 URZ, URZ, URZ, URZ ;  /* 0x0000003f3f3ff290 */ /* 0x000fe4000fffe03f */
[----:B------:R-:W-:Y:S05]  /*5b70*/  @P0 BRA `(.L_x_2813) ;  /* 0x0000000400740947 */ /* 0x000fea0003800000 */
[C---:B---3--:R-:W-:Y:S01]  /*5b80*/  LEA R146, P0, R83.reuse, R100, 0x1 ;  /* 0x0000006453927211 */ /* 0x048fe200078008ff */
        /* <DEDUP_REMOVED lines=90> */
.L_x_2815:
[----:B------:R-:W-:Y:S05]  /*6130*/  BSYNC B0 ;  /* 0x0000000000007941 */ /* 0x000fea0003800000 */
.L_x_2814:
[----:B-----5:R4:W-:Y:S02]  /*6140*/  STG.E.128 desc[UR6][R150.64], R36 ;  /* 0x0000002496007986 */ /* 0x0209e4000c101d06 */
.L_x_2813:
[----:B------:R-:W-:Y:S05]  /*6150*/  BSYNC B1 ;  /* 0x0000000000017941 */ /* 0x000fea0003800000 */
.L_x_2812:
[C---:B------:R-:W-:Y:S01]  /*6160*/  ISETP.GE.OR P0, PT, R112.reuse, R141, P1 ;  /* 0x0000008d7000720c */ /* 0x040fe20000f06670 */
[----:B------:R-:W-:Y:S03]  /*6170*/  BSSY B1, `(.L_x_2816) ;  /* 0x0000062000017945 */ /* 0x000fe60003800000 */
[----:B------:R-:W-:Y:S11]  /*6180*/  ISETP.LT.OR P0, PT, R112, R139, P0 ;  /* 0x0000008b7000720c */ /* 0x000ff60000701670 */
[----:B------:R-:W-:Y:S02]  /*6190*/  @!UPT UIADD3 URZ, URZ, URZ, URZ ;  /* 0x0000003f3f3ff290 */ /* 0x000fe4000fffe03f */
[----:B------:R-:W-:Y:S05]  /*61a0*/  @P0 BRA `(.L_x_2817) ;  /* 0x0000000400780947 */ /* 0x000fea0003800000 */
[----:B------:R-:W3:Y:S01]  /*61b0*/  LDC.64 R2, c[0x0][0x338] ;  /* 0x0000ce00ff027b82 */ /* 0x000ee20000000a00 */
[----:B------:R-:W-:Y:S01]  /*61c0*/  ISETP.GE.AND P0, PT, R148, UR4, PT ;  /* 0x0000000494007c0c */ /* 0x000fe2000bf06270 */
[----:B------:R-:W-:Y:S01]  /*61d0*/  BSSY B0, `(.L_x_2818) ;  /* 0x000005a000007945 */ /* 0x000fe20003800000 */
[----:B---3--:R-:W-:Y:S04]  /*61e0*/  IMAD.WIDE.U32 R146, R2, 0xc0, R100 ;  /* 0x000000c002927825 */ /* 0x008fe800078e0064 */
[----:B------:R-:W-:Y:S05]  /*61f0*/  IMAD R3, R3, 0xc0, RZ ;  /* 0x000000c003037824 */ /* 0x000fea00078e02ff */
[----:B------:R-:W-:Y:S02]  /*6200*/  IADD3 R147, R147, R3, RZ ;  /* 0x0000000393937210 */ /* 0x000fe40007ffe0ff */
[----:B------:R-:W3:Y:S03]  /*6210*/  LDC.64 R2, c[0x0][0x248] ;  /* 0x00009200ff027b82 */ /* 0x000ee60000000a00 */
[----:B----4-:R4:W5:Y:S01]  /*6220*/  LDG.E.128 R36, desc[UR6][R146.64] ;  /* 0x0000000692247981 */ /* 0x010962000c1e1d00 */
[----:B---3--:R-:W-:Y:S04]  /*6230*/  IMAD.WIDE.U32 R150, R2, 0xc0, R94 ;  /* 0x000000c002967825 */ /* 0x008fe800078e005e */
[----:B------:R-:W-:Y:S05]  /*6240*/  IMAD R3, R3, 0xc0, RZ ;  /* 0x000000c003037824 */ /* 0x000fea00078e02ff */
[----:B------:R-:W-:Y:S01]  /*6250*/  IADD3 R151, R151, R3, RZ ;  /* 0x0000000397977210 */ /* 0x000fe20007ffe0ff */
[----:B----4-:R-:W-:Y:S06]  /*6260*/  @P0 BRA `(.L_x_2819) ;  /* 0x0000000400400947 */ /* 0x010fec0003800000 */
        /* <DEDUP_REMOVED lines=80> */
.L_x_2819:
[----:B------:R-:W-:Y:S05]  /*6770*/  BSYNC B0 ;  /* 0x0000000000007941 */ /* 0x000fea0003800000 */
.L_x_2818:
[----:B-----5:R3:W-:Y:S02]  /*6780*/  STG.E.128 desc[UR6][R150.64], R36 ;  /* 0x0000002496007986 */ /* 0x0207e4000c101d06 */
.L_x_2817:
[----:B------:R-:W-:Y:S05]  /*6790*/  BSYNC B1 ;  /* 0x0000000000017941 */ /* 0x000fea0003800000 */
.L_x_2816:
        /* <DEDUP_REMOVED lines=96> */
.L_x_2823:
[----:B------:R-:W-:Y:S05]  /*6da0*/  BSYNC B0 ;  /* 0x0000000000007941 */ /* 0x000fea0003800000 */
.L_x_2822:
[----:B-----5:R4:W-:Y:S02]  /*6db0*/  STG.E.128 desc[UR6][R150.64], R36 ;  /* 0x0000002496007986 */ /* 0x0209e4000c101d06 */
.L_x_2821:
[----:B------:R-:W-:Y:S05]  /*6dc0*/  BSYNC B1 ;  /* 0x0000000000017941 */ /* 0x000fea0003800000 */
.L_x_2820:
        /* <DEDUP_REMOVED lines=97> */
.L_x_2827:
[----:B------:R-:W-:Y:S05]  /*73e0*/  BSYNC B0 ;  /* 0x0000000000007941 */ /* 0x000fea0003800000 */
.L_x_2826:
[----:B-----5:R3:W-:Y:S02]  /*73f0*/  STG.E.128 desc[UR6][R150.64], R36 ;  /* 0x0000002496007986 */ /* 0x0207e4000c101d06 */
.L_x_2825:
[----:B------:R-:W-:Y:S05]  /*7400*/  BSYNC B1 ;  /* 0x0000000000017941 */ /* 0x000fea0003800000 */
.L_x_2824:
        /* <DEDUP_REMOVED lines=97> */
.L_x_2831:
[----:B------:R-:W-:Y:S05]  /*7a20*/  BSYNC B0 ;  /* 0x0000000000007941 */ /* 0x000fea0003800000 */
.L_x_2830:
[----:B-----5:R3:W-:Y:S02]  /*7a30*/  STG.E.128 desc[UR6][R150.64], R36 ;  /* 0x0000002496007986 */ /* 0x0207e4000c101d06 */
.L_x_2829:
[----:B------:R-:W-:Y:S05]  /*7a40*/  BSYNC B1 ;  /* 0x0000000000017941 */ /* 0x000fea0003800000 */
.L_x_2828:
        /* <DEDUP_REMOVED lines=8> */
[----:B-1----:R-:W-:Y:S04]  /*7ad0*/  IMAD.WIDE.U32 R144, R2, 0x1c0, R100 ;  /* 0x000001c002907825 */ /* 0x002fe800078e0064 */
[----:B------:R-:W-:Y:S05]  /*7ae0*/  IMAD R3, R3, 0x1c0, RZ ;  /* 0x000001c003037824 */ /* 0x000fea00078e02ff */
[----:B------:R-:W-:Y:S02]  /*7af0*/  IADD3 R145, R145, R3, RZ ;  /* 0x0000000391917210 */ /* 0x000fe40007ffe0ff */
[----:B------:R-:W1:Y:S03]  /*7b00*/  LDC.64 R2, c[0x0][0x248] ;  /* 0x00009200ff027b82 */ /* 0x000e660000000a00 */
[----:B---34-:R3:W5:Y:S01]  /*7b10*/  LDG.E.128 R36, desc[UR6][R144.64] ;  /* 0x0000000690247981 */ /* 0x018762000c1e1d00 */
[----:B-1----:R-:W-:Y:S04]  /*7b20*/  IMAD.WIDE.U32 R138, R2, 0x1c0, R94 ;  /* 0x000001c0028a7825 */ /* 0x002fe800078e005e */
[----:B------:R-:W-:Y:S05]  /*7b30*/  IMAD R3, R3, 0x1c0, RZ ;  /* 0x000001c003037824 */ /* 0x000fea00078e02ff */
[----:B------:R-:W-:Y:S01]  /*7b40*/  IADD3 R139, R139, R3, RZ ;  /* 0x000000038b8b7210 */ /* 0x000fe20007ffe0ff */
[----:B---3--:R-:W-:Y:S06]  /*7b50*/  @P0 BRA `(.L_x_2835) ;  /* 0x00000004003c0947 */ /* 0x008fec0003800000 */
[----:B------:R-:W-:Y:S01]  /*7b60*/  ISETP.GE.AND P1, PT, R148, R143, PT ;  /* 0x0000008f9400720c */ /* 0x000fe20003f26270 */
[----:B------:R-:W-:Y:S01]  /*7b70*/  IMAD.MOV.U32 R141, RZ, RZ, RZ ;  /* 0x000000ffff8d7224 */ /* 0x000fe200078e00ff */
[----:B--2--5:R-:W-:Y:S01]  /*7b80*/  SHF.L.U32 R31, R36, 0x10, RZ ;  /* 0x00000010241f7819 */ /* 0x024fe200000006ff */
[----:B------:R-:W-:Y:S01]  /*7b90*/  IMAD.U32 R40, R38, 0x10000, RZ ;  /* 0x0001000026287824 */ /* 0x000fe200078e00ff */
        /* <DEDUP_REMOVED lines=8> */
[C---:B------:R-:W-:Y:S01]  /*7c20*/  LEA R16, P0, R143.reuse, R144, 0x1 ;  /* 0x000000908f107211 */ /* 0x040fe200078008ff */
[----:B------:R-:W-:Y:S01]  /*7c30*/  IMAD.MOV.U32 R144, RZ, RZ, RZ ;  /* 0x000000ffff907224 */ /* 0x000fe200078e00ff */
[----:B------:R-:W-:Y:S01]  /*7c40*/  IADD3 R140, P2, R68, R141, RZ ;  /* 0x0000008d448c7210 */ /* 0x000fe20007f5e0ff */
[----:B------:R-:W-:Y:S01]  /*7c50*/  @P1 IMAD R144, RZ, RZ, -UR57 ;  /* 0x80000039ff901e24 */ /* 0x000fe2000f8e02ff */
        /* <DEDUP_REMOVED lines=63> */
.L_x_2835:
[----:B------:R-:W-:Y:S05]  /*8050*/  BSYNC B0 ;  /* 0x0000000000007941 */ /* 0x000fea0003800000 */
.L_x_2834:
[----:B-----5:R1:W-:Y:S02]  /*8060*/  STG.E.128 desc[UR6][R138.64], R36 ;  /* 0x000000248a007986 */ /* 0x0203e4000c101d06 */
.L_x_2833:
[----:B------:R-:W-:Y:S05]  /*8070*/  BSYNC B1 ;  /* 0x0000000000017941 */ /* 0x000fea0003800000 */
.L_x_2832:
        /* <DEDUP_REMOVED lines=8> */
.L_x_2785:
[----:B------:R-:W-:Y:S01]  /*8100*/  IMAD.U32 R3, RZ, RZ, UR20 ;  /* 0x00000014ff037e24 */ /* 0x000fe2000f8e00ff */
[----:B--2---:R-:W2:Y:S01]  /*8110*/  @!P0 LDG.E.128 R16, desc[UR6][R100.64] ;  /* 0x0000000664108981 */ /* 0x004ea2000c1e1d00 */
[----:B------:R-:W-:Y:S01]  /*8120*/  IMAD.U32 R2, RZ, RZ, UR20 ;  /* 0x00000014ff027e24 */ /* 0x000fe2000f8e00ff */
[C---:B------:R-:W-:Y:S01]  /*8130*/  ISETP.GE.OR P2, PT, R114.reuse, R141, P1 ;  /* 0x0000008d7200720c */ /* 0x040fe20000f46670 */
[----:B------:R-:W-:Y:S01]  /*8140*/  IMAD.U32 R0, RZ, RZ, UR19 ;  /* 0x00000013ff007e24 */ /* 0x000fe2000f8e00ff */
[----:B------:R-:W-:Y:S01]  /*8150*/  MOV R20, UR32 ;  /* 0x0000002000147c02 */ /* 0x000fe20008000f00 */
[----:B------:R-:W-:Y:S01]  /*8160*/  IMAD.U32 R21, RZ, RZ, UR33 ;  /* 0x00000021ff157e24 */ /* 0x000fe2000f8e00ff */
[----:B------:R-:W-:Y:S01]  /*8170*/  ISETP.LT.OR P2, PT, R114, R139, P2 ;  /* 0x0000008b7200720c */ /* 0x000fe20001741670 */
[----:B------:R-:W-:Y:S11]  /*8180*/  UMOV UR4, URZ ;  /* 0x0000003f00047c82 */ /* 0x000ff60008000000 */
[----:B------:R-:W-:Y:S01]  /*8190*/  @!UPT UIADD3 URZ, URZ, URZ, URZ ;  /* 0x0000003f3f3ff290 */ /* 0x000fe2000fffe03f */
[----:B------:R-:W-:Y:S02]  /*81a0*/  @!P2 LEA R4, P3, R107, R100, 0x1 ;  /* 0x000000646b04a211 */ /* 0x000fe400078608ff */
[----:B------:R-:W-:Y:S02]  /*81b0*/  @!P2 LEA R28, P4, R3, R94, 0x1 ;  /* 0x0000005e031ca211 */ /* 0x000fe400078808ff */
[----:B------:R-:W-:Y:S02]  /*81c0*/  @!P2 LEA.HI.X R5, R107, R101, R106, 0x1, P3 ;  /* 0x000000656b05a211 */ /* 0x000fe400018f0c6a */
[----:B------:R-:W-:Y:S01]  /*81d0*/  @!P2 LEA.HI.X R29, R2, R95, R0, 0x1, P4 ;  /* 0x0000005f021da211 */ /* 0x000fe200020f0c00 */
[----:B------:R-:W-:Y:S01]  /*81e0*/  IMAD.U32 R0, RZ, RZ, UR31 ;  /* 0x0000001fff007e24 */ /* 0x000fe2000f8e00ff */
[----:B--2---:R1:W-:Y:S01]  /*81f0*/  @!P0 STG.E.128 desc[UR6][R94.64], R16 ;  /* 0x000000105e008986 */ /* 0x0043e2000c101d06 */
[C---:B------:R-:W-:Y:S04]  /*8200*/  ISETP.GE.OR P0, PT, R113.reuse, R141, P1 ;  /* 0x0000008d7100720c */ /* 0x040fe80000f06670 */
[----:B------:R-:W2:Y:S01]  /*8210*/  @!P2 LDG.E.128 R4, desc[UR6][R4.64] ;  /* 0x000000060404a981 */ /* 0x000ea2000c1e1d00 */
[----:B------:R-:W-:Y:S11]  /*8220*/  ISETP.LT.OR P0, PT, R113, R139, P0 ;  /* 0x0000008b7100720c */ /* 0x000ff60000701670 */
[----:B------:R-:W-:Y:S02]  /*8230*/  @!UPT UIADD3 URZ, URZ, URZ, URZ ;  /* 0x0000003f3f3ff290 */ /* 0x000fe4000fffe03f */
[C---:B------:R-:W-:Y:S04]  /*8240*/  @!P0 LEA R26, P3, R83.reuse, R100, 0x1 ;  /* 0x00000064531a8211 */ /* 0x040fe800078608ff */
[----:B------:R-:W-:Y:S02]  /*8250*/  @!P0 LEA.HI.X R27, R83, R101, R82, 0x1, P3 ;  /* 0x00000065531b8211 */ /* 0x000fe400018f0c52 */
[C---:B------:R-:W-:Y:S04]  /*8260*/  @!P0 LEA R24, P3, R20.reuse, R94, 0x1 ;  /* 0x0000005e14188211 */ /* 0x040fe800078608ff */
[----:B------:R-:W-:Y:S01]  /*8270*/  @!P0 LEA.HI.X R25, R20, R95, R0, 0x1, P3 ;  /* 0x0000005f14198211 */ /* 0x000fe200018f0c00 */
[----:B------:R-:W-:Y:S01]  /*8280*/  IMAD.U32 R0, RZ, RZ, UR36 ;  /* 0x00000024ff007e24 */ /* 0x000fe2000f8e00ff */
[----:B--2---:R2:W-:Y:S01]  /*8290*/  @!P2 STG.E.128 desc[UR6][R28.64], R4 ;  /* 0x000000041c00a986 */ /* 0x0045e2000c101d06 */
[C---:B------:R-:W-:Y:S04]  /*82a0*/  ISETP.GE.OR P2, PT, R112.reuse, R141, P1 ;  /* 0x0000008d7000720c */ /* 0x040fe80000f46670 */
[----:B-1----:R-:W3:Y:S01]  /*82b0*/  @!P0 LDG.E.128 R16, desc[UR6][R26.64] ;  /* 0x000000061a108981 */ /* 0x002ee2000c1e1d00 */
[----:B------:R-:W-:Y:S11]  /*82c0*/  ISETP.LT.OR P2, PT, R112, R139, P2 ;  /* 0x0000008b7000720c */ /* 0x000ff60001741670 */
[----:B------:R-:W-:Y:S02]  /*82d0*/  @!UPT UIADD3 URZ, URZ, URZ, URZ ;  /* 0x0000003f3f3ff290 */ /* 0x000fe4000fffe03f */
[----:B------:R-:W1:Y:S02]  /*82e0*/  @!P2 LDC.64 R2, c[0x0][0x338] ;  /* 0x0000ce00ff02ab82 */ /* 0x000e640000000a00 */
[----:B-1----:R-:W-:Y:S04]  /*82f0*/  @!P2 IMAD.WIDE.U32 R22, R2, 0xc0, R100 ;  /* 0x000000c00216a825 */ /* 0x002fe800078e0064 */
[----:B------:R-:W-:Y:S05]  /*8300*/  @!P2 IMAD R3, R3, 0xc0, RZ ;  /* 0x000000c00303a824 */ /* 0x000fea00078e02ff */
[----:B------:R-:W-:Y:S02]  /*8310*/  @!P2 IADD3 R23, R23, R3, RZ ;  /* 0x000000031717a210 */ /* 0x000fe40007ffe0ff */
[----:B------:R-:W1:Y:S02]  /*8320*/  @!P2 LDC.64 R2, c[0x0][0x248] ;  /* 0x00009200ff02ab82 */ /* 0x000e640000000a00 */
[----:B-1----:R-:W-:Y:S04]  /*8330*/  @!P2 IMAD.WIDE.U32 R20, R2, 0xc0, R94 ;  /* 0x000000c00214a825 */ /* 0x002fe800078e005e */
[----:B------:R-:W-:Y:S04]  /*8340*/  @!P2 IMAD R3, R3, 0xc0, RZ ;  /* 0x000000c00303a824 */ /* 0x000fe800078e02ff */
[----:B------:R-:W-:Y:S01]  /*8350*/  @!P2 IMAD.IADD R21, R21, 0x1, R3 ;  /* 0x000000011515a824 */ /* 0x000fe200078e0203 */
[----:B---3--:R1:W-:Y:S01]  /*8360*/  @!P0 STG.E.128 desc[UR6][R24.64], R16 ;  /* 0x0000001018008986 */ /* 0x0083e2000c101d06 */
[C---:B------:R-:W-:Y:S04]  /*8370*/  ISETP.GE.OR P0, PT, R111.reuse, R141, P1 ;  /* 0x0000008d6f00720c */ /* 0x040fe80000f06670 */
[----:B--2---:R-:W2:Y:S01]  /*8380*/  @!P2 LDG.E.128 R4, desc[UR6][R22.64] ;  /* 0x000000061604a981 */ /* 0x004ea2000c1e1d00 */
[----:B------:R-:W-:Y:S11]  /*8390*/  ISETP.LT.OR P0, PT, R111, R139, P0 ;  /* 0x0000008b6f00720c */ /* 0x000ff60000701670 */
[----:B------:R-:W-:Y:S02]  /*83a0*/  @!UPT UIADD3 URZ, URZ, URZ, URZ ;  /* 0x0000003f3f3ff290 */ /* 0x000fe4000fffe03f */
[C---:B------:R-:W-:Y:S04]  /*83b0*/  @!P0 LEA R28, P3, R85.reuse, R100, 0x1 ;  /* 0x00000064551c8211 */ /* 0x040fe800078608ff */
[----:B------:R-:W-:Y:S01]  /*83c0*/  @!P0 LEA.HI.X R29, R85, R101, R84, 0x1, P3 ;  /* 0x00000065551d8211 */ /* 0x000fe200018f0c54 */
[----:B--2---:R2:W-:Y:S01]  /*83d0*/  @!P2 STG.E.128 desc[UR6][R20.64], R4 ;  /* 0x000000041400a986 */ /* 0x0045e2000c101d06 */
[C---:B------:R-:W-:Y:S04]  /*83e0*/  ISETP.GE.OR P2, PT, R110.reuse, R141, P1 ;  /* 0x0000008d6e00720c */ /* 0x040fe80000f46670 */
[----:B-1----:R-:W3:Y:S01]  /*83f0*/  @!P0 LDG.E.128 R16, desc[UR6][R28.64] ;  /* 0x000000061c108981 */ /* 0x002ee2000c1e1d00 */
[----:B------:R-:W-:Y:S11]  /*8400*/  ISETP.LT.OR P2, PT, R110, R139, P2 ;  /* 0x0000008b6e00720c */ /* 0x000ff60001741670 */
[----:B------:R-:W-:Y:S02]  /*8410*/  @!UPT UIADD3 URZ, URZ, URZ, URZ ;  /* 0x0000003f3f3ff290 */ /* 0x000fe4000fffe03f */
[----:B------:R-:W1:Y:S01]  /*8420*/  @!P2 LDC.64 R2, c[0x0][0x338] ;  /* 0x0000ce00ff02ab82 */ /* 0x000e620000000a00 */
[----:B--2---:R-:W-:Y:S07]  /*8430*/  IMAD.U32 R20, RZ, RZ, UR34 ;  /* 0x00000022ff147e24 */ /* 0x004fee000f8e00ff */
[----:B------:R-:W2:Y:S01]  /*8440*/  @!P2 LDC.64 R4, c[0x0][0x248] ;  /* 0x00009200ff04ab82 */ /* 0x000ea20000000a00 */
[----:B------:R-:W-:Y:S02]  /*8450*/  MOV R21, UR35 ;  /* 0x0000002300157c02 */ /* 0x000fe40008000f00 */
[----:B------:R-:W-:Y:S01]  /*8460*/  @!P0 LEA R26, P3, R20, R94, 0x1 ;  /* 0x0000005e141a8211 */ /* 0x000fe200078608ff */
[----:B-1----:R-:W-:Y:S03]  /*8470*/  @!P2 IMAD.WIDE.U32 R22, R2, 0x140, R100 ;  /* 0x000001400216a825 */ /* 0x002fe600078e0064 */
[----:B------:R-:W-:Y:S01]  /*8480*/  @!P0 LEA.HI.X R27, R20, R95, R0, 0x1, P3 ;  /* 0x0000005f141b8211 */ /* 0x000fe200018f0c00 */
[----:B------:R-:W-:Y:S04]  /*8490*/  @!P2 IMAD R3, R3, 0x140, RZ ;  /* 0x000001400303a824 */ /* 0x000fe800078e02ff */
[----:B------:R-:W-:Y:S02]  /*84a0*/  @!P2 IMAD.IADD R23, R23, 0x1, R3 ;  /* 0x000000011717a824 */ /* 0x000fe400078e0203 */
[----:B--2---:R-:W-:Y:S04]  /*84b0*/  @!P2 IMAD.WIDE.U32 R6, R4, 0x140, R94 ;  /* 0x000001400406a825 */ /* 0x004fe800078e005e */
[----:B------:R-:W-:Y:S05]  /*84c0*/  @!P2 IMAD R5, R5, 0x140, RZ ;  /* 0x000001400505a824 */ /* 0x000fea00078e02ff */
[----:B------:R-:W-:Y:S01]  /*84d0*/  @!P2 IADD3 R7, R7, R5, RZ ;  /* 0x000000050707a210 */ /* 0x000fe20007ffe0ff */
[----:B---3--:R1:W-:Y:S01]  /*84e0*/  @!P0 STG.E.128 desc[UR6][R26.64], R16 ;  /* 0x000000101a008986 */ /* 0x0083e2000c101d06 */
[CC--:B------:R-:W-:Y:S02]  /*84f0*/  ISETP.GE.OR P0, PT, R109.reuse, R141.reuse, P1 ;  /* 0x0000008d6d00720c */ /* 0x0c0fe40000f06670 */
[C---:B------:R-:W-:Y:S02]  /*8500*/  ISETP.GE.OR P1, PT, R108.reuse, R141, P1 ;  /* 0x0000008d6c00720c */ /* 0x040fe40000f26670 */
[----:B------:R-:W2:Y:S01]  /*8510*/  @!P2 LDG.E.128 R20, desc[UR6][R22.64] ;  /* 0x000000061614a981 */ /* 0x000ea2000c1e1d00 */
[-C--:B------:R-:W-:Y:S02]  /*8520*/  ISETP.LT.OR P0, PT, R109, R139.reuse, P0 ;  /* 0x0000008b6d00720c */ /* 0x080fe40000701670 */
[----:B------:R-:W-:Y:S11]  /*8530*/  ISETP.LT.OR P1, PT, R108, R139, P1 ;  /* 0x0000008b6c00720c */ /* 0x000ff60000f21670 */
[----:B------:R-:W3:Y:S08]  /*8540*/  @!P0 LDC.64 R2, c[0x0][0x338] ;  /* 0x0000ce00ff028b82 */ /* 0x000ef00000000a00 */
[----:B------:R-:W1:Y:S01]  /*8550*/  @!P0 LDC.64 R4, c[0x0][0x248] ;  /* 0x00009200ff048b82 */ /* 0x000e620000000a00 */
[----:B---3--:R-:W-:Y:S04]  /*8560*/  @!P0 IMAD.WIDE.U32 R24, R2, 0x180, R100 ;  /* 0x0000018002188825 */ /* 0x008fe800078e0064 */
[----:B------:R-:W-:Y:S04]  /*8570*/  @!P0 IMAD R3, R3, 0x180, RZ ;  /* 0x0000018003038824 */ /* 0x000fe800078e02ff */
[----:B------:R-:W-:Y:S02]  /*8580*/  @!P0 IMAD.IADD R25, R25, 0x1, R3 ;  /* 0x0000000119198824 */ /* 0x000fe400078e0203 */
[----:B-1----:R-:W-:Y:S01]  /*8590*/  @!P0 IMAD.WIDE.U32 R26, R4, 0x180, R94 ;  /* 0x00000180041a8825 */ /* 0x002fe200078e005e */
[----:B------:R-:W1:Y:S03]  /*85a0*/  @!P1 LDC.64 R2, c[0x0][0x338] ;  /* 0x0000ce00ff029b82 */ /* 0x000e660000000a00 */
[----:B------:R-:W-:Y:S04]  /*85b0*/  @!P0 IMAD R5, R5, 0x180, RZ ;  /* 0x0000018005058824 */ /* 0x000fe800078e02ff */
[----:B------:R-:W-:Y:S02]  /*85c0*/  @!P0 IMAD.IADD R27, R27, 0x1, R5 ;  /* 0x000000011b1b8824 */ /* 0x000fe400078e0205 */
[----:B-1----:R-:W-:Y:S04]  /*85d0*/  @!P1 IMAD.WIDE.U32 R28, R2, 0x1c0, R100 ;  /* 0x000001c0021c9825 */ /* 0x002fe800078e0064 */
[----:B------:R-:W-:Y:S05]  /*85e0*/  @!P1 IMAD R3, R3, 0x1c0, RZ ;  /* 0x000001c003039824 */ /* 0x000fea00078e02ff */
[----:B------:R-:W-:Y:S02]  /*85f0*/  @!P1 IADD3 R29, R29, R3, RZ ;  /* 0x000000031d1d9210 */ /* 0x000fe40007ffe0ff */
[----:B------:R-:W1:Y:S02]  /*8600*/  @!P1 LDC.64 R2, c[0x0][0x248] ;  /* 0x00009200ff029b82 */ /* 0x000e640000000a00 */
[----:B-1----:R-:W-:Y:S01]  /*8610*/  @!P1 IMAD R3, R3, 0x1c0, RZ ;  /* 0x000001c003039824 */ /* 0x002fe200078e02ff */
[----:B--2---:R1:W-:Y:S05]  /*8620*/  @!P2 STG.E.128 desc[UR6][R6.64], R20 ;  /* 0x000000140600a986 */ /* 0x0043ea000c101d06 */
[----:B------:R-:W2:Y:S01]  /*8630*/  @!P0 LDG.E.128 R16, desc[UR6][R24.64] ;  /* 0x0000000618108981 */ /* 0x000ea2000c1e1d00 */
[----:B-1----:R-:W-:Y:S04]  /*8640*/  @!P1 IMAD.WIDE.U32 R20, R2, 0x1c0, R94 ;  /* 0x000001c002149825 */ /* 0x002fe800078e005e */
[----:B------:R-:W-:Y:S01]  /*8650*/  @!P1 IMAD.IADD R21, R21, 0x1, R3 ;  /* 0x0000000115159824 */ /* 0x000fe200078e0203 */
[----:B--2---:R1:W-:Y:S05]  /*8660*/  @!P0 STG.E.128 desc[UR6][R26.64], R16 ;  /* 0x000000101a008986 */ /* 0x0043ea000c101d06 */
[----:B------:R-:W2:Y:S05]  /*8670*/  @!P1 LDG.E.128 R4, desc[UR6][R28.64] ;  /* 0x000000061c049981 */ /* 0x000eaa000c1e1d00 */
[----:B--2---:R1:W-:Y:S02]  /*8680*/  @!P1 STG.E.128 desc[UR6][R20.64], R4 ;  /* 0x0000000414009986 */ /* 0x0043e4000c101d06 */
.L_x_2803:
[----:B------:R-:W-:Y:S01]  /*8690*/  PLOP3.LUT P0, PT, PT, PT, UP1, 0x40, 0x0 ;  /* 0x000000000000781c */ /* 0x000fe20003f0e818 */
[----:B------:R-:W5:Y:S02]  /*86a0*/  LDC R0, c[0x0][0x338] ;  /* 0x0000ce00ff007b82 */ /* 0x000f640000000800 */
[----:B-----5:R-:W-:Y:S05]  /*86b0*/  IMAD.U32 R3, R0, -0x100, RZ ;  /* 0xffffff0000037824 */ /* 0x020fea00078e00ff */
[C---:B-1----:R-:W-:Y:S04]  /*86c0*/  LEA R100, P1, R3.reuse, R100, 0x1 ;  /* 0x0000006403647211 */ /* 0x042fe800078208ff */
[----:B------:R-:W-:Y:S01]  /*86d0*/  LEA.HI.X.SX32 R101, R3, R101, 0x1, P1 ;  /* 0x0000006503657211 */ /* 0x000fe200008f0eff */
[----:B------:R-:W-:Y:S08]  /*86e0*/  @P0 BRA `(.L_x_2836) ;  /* 0x0000000400300947 */ /* 0x000ff00003800000 */
[----:B------:R-:W-:Y:S04]  /*86f0*/  IADD3 R0, R12, -0x1, RZ ;  /* 0xffffffff0c007810 */ /* 0x000fe80007ffe0ff */
[----:B------:R-:W-:Y:S11]  /*8700*/  ISETP.GT.AND P0, PT, R0, UR30, PT ;  /* 0x0000001e00007c0c */ /* 0x000ff6000bf04270 */
        /* <DEDUP_REMOVED lines=74> */
.L_x_2836:
[----:B------:R-:W1:Y:S08]  /*8bb0*/  LDC R2, c[0x0][0x250] ;  /* 0x00009400ff027b82 */ /* 0x000e700000000800 */
[----:B------:R-:W2:Y:S02]  /*8bc0*/  LDC R0, c[0x0][0x248] ;  /* 0x00009200ff007b82 */ /* 0x000ea40000000800 */
[----:B--2---:R-:W-:Y:S02]  /*8bd0*/  IMAD.U32 R5, R0, -0x100, RZ ;  /* 0xffffff0000057824 */ /* 0x004fe400078e00ff */
[----:B-1----:R-:W-:Y:S03]  /*8be0*/  IMAD.U32 R3, R2, -0x100, RZ ;  /* 0xffffff0002037824 */ /* 0x002fe600078e00ff */
[----:B---3--:R-:W-:Y:S02]  /*8bf0*/  LEA R94, P0, R5, R94, 0x1 ;  /* 0x0000005e055e7211 */ /* 0x008fe400078008ff */
[----:B------:R-:W-:Y:S02]  /*8c00*/  LEA R96, P1, R3, R96, 0x1 ;  /* 0x0000006003607211 */ /* 0x000fe400078208ff */
[----:B------:R-:W-:Y:S02]  /*8c10*/  LEA.HI.X.SX32 R95, R5, R95, 0x1, P0 ;  /* 0x0000005f055f7211 */ /* 0x000fe400000f0eff */
[----:B------:R-:W-:Y:S09]  /*8c20*/  LEA.HI.X.SX32 R97, R3, R97, 0x1, P1 ;  /* 0x0000006103617211 */ /* 0x000ff200008f0eff */
.L_x_2837:
[----:B------:R-:W-:Y:S04]  /*8c30*/  IADD3 R12, R12, -0x1, RZ ;  /* 0xffffffff0c0c7810 */ /* 0x000fe80007ffe0ff */
[----:B------:R-:W-:Y:S11]  /*8c40*/  ISETP.GT.AND P0, PT, R12, UR30, PT ;  /* 0x0000001e0c007c0c */ /* 0x000ff6000bf04270 */
[----:B------:R-:W-:Y:S02]  /*8c50*/  @!UPT UIADD3 URZ, URZ, URZ, URZ ;  /* 0x0000003f3f3ff290 */ /* 0x000fe4000fffe03f */
[----:B------:R-:W-:Y:S05]  /*8c60*/  @P0 BRA `(.L_x_2838) ;  /* 0xffffff9c00900947 */ /* 0x000fea000383ffff */
.L_x_2784:
        /* <DEDUP_REMOVED lines=60> */
[C---:B-----5:R-:W-:Y:S01]  /*9030*/  LOP3.LUT R0, R13.reuse, 0xffff0000, RZ, 0xc0, !PT ;  /* 0xffff00000d007812 */ /* 0x060fe200078ec0ff */
[C---:B------:R-:W-:Y:S01]  /*9040*/  IMAD.U32 R8, R12.reuse, 0x10000, RZ ;  /* 0x000100000c087824 */ /* 0x040fe200078e00ff */
[----:B------:R-:W-:Y:S02]  /*9050*/  SHF.L.U32 R7, R13, 0x10, RZ ;  /* 0x000000100d077819 */ /* 0x000fe400000006ff */
[----:B------:R-:W-:Y:S02]  /*9060*/  LOP3.LUT R16, R12, 0xffff0000, RZ, 0xc0, !PT ;  /* 0xffff00000c107812 */ /* 0x000fe400078ec0ff */
[----:B------:R-:W-:-:S02]  /*9070*/  SHF.L.U32 R13, R15, 0x10, RZ ;  /* 0x000000100f0d7819 */ /* 0x000fc400000006ff */
[----:B------:R-:W-:Y:S01]  /*9080*/  LOP3.LUT R12, R15, 0xffff0000, RZ, 0xc0, !PT ;  /* 0xffff00000f0c7812 */ /* 0x000fe200078ec0ff */
[C---:B------:R-:W-:Y:S01]  /*9090*/  IMAD.U32 R15, R14.reuse, 0x10000, RZ ;  /* 0x000100000e0f7824 */ /* 0x040fe200078e00ff */
[----:B------:R-:W-:Y:S02]  /*90a0*/  LOP3.LUT R20, R14, 0xffff0000, RZ, 0xc0, !PT ;  /* 0xffff00000e147812 */ /* 0x000fe400078ec0ff */
[----:B--2---:R-:W-:Y:S02]  /*90b0*/  LOP3.LUT R10, R2, 0xffff0000, RZ, 0xc0, !PT ;  /* 0xffff0000020a7812 */ /* 0x004fe400078ec0ff */
[C---:B------:R-:W-:Y:S01]  /*90c0*/  LOP3.LUT R17, R3.reuse, 0xffff0000, RZ, 0xc0, !PT ;  /* 0xffff000003117812 */ /* 0x040fe200078ec0ff */
[----:B------:R-:W-:Y:S01]  /*90d0*/  IMAD.U32 R3, R3, 0x10000, RZ ;  /* 0x0001000003037824 */ /* 0x000fe200078e00ff */
[----:B---3--:R-:W-:Y:S01]  /*90e0*/  LOP3.LUT R19, R4, 0xffff0000, RZ, 0xc0, !PT ;  /* 0xffff000004137812 */ /* 0x008fe200078ec0ff */
[-C--:B------:R-:W-:Y:S01]  /*90f0*/  FMUL.FTZ R14, R0, R10.reuse ;  /* 0x0000000a000e7220 */ /* 0x080fe20000410000 */
[----:B------:R-:W-:Y:S01]  /*9100*/  LOP3.LUT R18, R5, 0xffff0000, RZ, 0xc0, !PT ;  /* 0xffff000005127812 */ /* 0x000fe200078ec0ff */
[C---:B------:R-:W-:Y:S01]  /*9110*/  FMUL.FTZ R21, R7.reuse, R10 ;  /* 0x0000000a07157220 */ /* 0x040fe20000410000 */
[----:B------:R-:W-:Y:S01]  /*9120*/  FMUL.FTZ R10, R12, R17 ;  /* 0x000000110c0a7220 */ /* 0x000fe20000410000 */
[-C--:B------:R-:W-:Y:S01]  /*9130*/  FFMA.FTZ R14, R7, R19.reuse, -R14 ;  /* 0x00000013070e7223 */ /* 0x080fe2000001080e */
[----:B------:R-:W-:Y:S01]  /*9140*/  SHF.L.U32 R7, R2, 0x10, RZ ;  /* 0x0000001002077819 */ /* 0x000fe200000006ff */
[----:B------:R-:W-:Y:S01]  /*9150*/  FFMA.FTZ R21, R0, R19, R21 ;  /* 0x0000001300157223 */ /* 0x000fe20000010015 */
[C---:B------:R-:W-:Y:S01]  /*9160*/  FMUL.FTZ R17, R13.reuse, R17 ;  /* 0x000000110d117220 */ /* 0x040fe20000410000 */
[-C--:B------:R-:W-:Y:S01]  /*9170*/  FFMA.FTZ R10, R13, R18.reuse, -R10 ;  /* 0x000000120d0a7223 */ /* 0x080fe2000001080a */
[----:B------:R-:W-:Y:S01]  /*9180*/  IMAD.U32 R0, R5, 0x10000, RZ ;  /* 0x0001000005007824 */ /* 0x000fe200078e00ff */
[----:B------:R-:W-:Y:S01]  /*9190*/  SHF.L.U32 R13, R4, 0x10, RZ ;  /* 0x00000010040d7819 */ /* 0x000fe200000006ff */
[----:B------:R-:W-:Y:S01]  /*91a0*/  FMUL.FTZ R5, R16, R7 ;  /* 0x0000000710057220 */ /* 0x000fe20000410000 */
[----:B------:R-:W-:Y:S01]  /*91b0*/  FMUL.FTZ R2, R20, R3 ;  /* 0x0000000314027220 */ /* 0x000fe20000410000 */
[----:B------:R-:W-:Y:S01]  /*91c0*/  FMUL.FTZ R7, R8, R7 ;  /* 0x0000000708077220 */ /* 0x000fe20000410000 */
[C---:B------:R-:W-:Y:S01]  /*91d0*/  FMUL.FTZ R3, R15.reuse, R3 ;  /* 0x000000030f037220 */ /* 0x040fe20000410000 */
        /* <DEDUP_REMOVED lines=9> */
.L_x_2845:
[----:B------:R-:W-:Y:S05]  /*9270*/  BSYNC B0 ;  /* 0x0000000000007941 */ /* 0x000fea0003800000 */
.L_x_2844:
[----:B-----5:R2:W-:Y:S04]  /*9280*/  STS.64 [R196], R12 ;  /* 0x0000000cc4007388 */ /* 0x0205e80000000a00 */
[----:B------:R2:W-:Y:S02]  /*9290*/  STS.64 [R196+0x8], R14 ;  /* 0x0000080ec4007388 */ /* 0x0005e40000000a00 */
.L_x_2843:
[----:B------:R-:W-:Y:S05]  /*92a0*/  BSYNC B1 ;  /* 0x0000000000017941 */ /* 0x000fea0003800000 */
.L_x_2842:
        /* <DEDUP_REMOVED lines=60> */
.L_x_2848:
[----:B------:R-:W-:Y:S05]  /*9670*/  BSYNC B0 ;  /* 0x0000000000007941 */ /* 0x000fea0003800000 */
.L_x_2847:
[----:B-----5:R1:W-:Y:S01]  /*9680*/  STS.128 [R196+0x800], R28 ;  /* 0x0008001cc4007388 */ /* 0x0203e20000000c00 */
[----:B------:R-:W-:Y:S05]  /*9690*/  BRA `(.L_x_2846) ;  /* 0x0000000c00b87947 */ /* 0x000fea0003800000 */
.L_x_2841:
        /* <DEDUP_REMOVED lines=98> */
.L_x_2852:
[----:B------:R-:W-:Y:S05]  /*9cc0*/  BSYNC B0 ;  /* 0x0000000000007941 */ /* 0x000fea0003800000 */
.L_x_2851:
[----:B-----5:R1:W-:Y:S04]  /*9cd0*/  STS.64 [R196], R20 ;  /* 0x00000014c4007388 */ /* 0x0203e80000000a00 */
[----:B------:R1:W-:Y:S02]  /*9ce0*/  STS.64 [R196+0x8], R22 ;  /* 0x00000816c4007388 */ /* 0x0003e40000000a00 */
.L_x_2850:
[----:B------:R-:W-:Y:S05]  /*9cf0*/  BSYNC B1 ;  /* 0x0000000000017941 */ /* 0x000fea0003800000 */
.L_x_2849:
        /* <DEDUP_REMOVED lines=99> */
.L_x_2854:
[----:B------:R-:W-:Y:S05]  /*a330*/  BSYNC B0 ;  /* 0x0000000000007941 */ /* 0x000fea0003800000 */
.L_x_2853:
[----:B-----5:R1:W-:Y:S01]  /*a340*/  STS.128 [R196+0x800], R4 ;  /* 0x00080004c4007388 */ /* 0x0203e20000000c00 */
[----:B------:R-:W-:Y:S05]  /*a350*/  BRA `(.L_x_2846) ;  /* 0x0000000000887947 */ /* 0x000fea0003800000 */
.L_x_2840:
        /* <DEDUP_REMOVED lines=19> */
.L_x_2856:
[----:B------:R-:W-:Y:S05]  /*a490*/  BSYNC B0 ;  /* 0x0000000000007941 */ /* 0x000fea0003800000 */
.L_x_2855:
[----:B------:R-:W-:Y:S05]  /*a4a0*/  @P1 BRA `(.L_x_2846) ;  /* 0x0000000000341947 */ /* 0x000fea0003800000 */
[----:B------:R-:W-:Y:S02]  /*a4b0*/  ULDC UR5, c[0x0][0x2d0] ;  /* 0x0000b40000057ab9 */ /* 0x000fe40000000800 */
[----:B------:R-:W-:-:S13]  /*a4c0*/  ISETP.GE.AND P0, PT, R148, UR5, PT ;  /* 0x0000000594007c0c */ /* 0x000fda000bf06270 */
[----:B------:R1:W-:Y:S01]  /*a4d0*/  @P0 STS.128 [R196+0x800], RZ ;  /* 0x000800ffc4000388 */ /* 0x0003e20000000c00 */
[----:B------:R-:W-:Y:S05]  /*a4e0*/  @P0 BRA `(.L_x_2846) ;  /* 0x0000000000240947 */ /* 0x000fea0003800000 */
[----:B------:R-:W-:Y:S01]  /*a4f0*/  IADD3 R128, P0, R128, UR10, RZ ;  /* 0x0000000a80807c10 */ /* 0x000fe2000ff1e0ff */
[----:B------:R-:W-:-:S03]  /*a500*/  ULDC.64 UR8, c[0x0][0x210] ;  /* 0x0000840000087ab9 */ /* 0x000fc60000000a00 */
[----:B-1----:R-:W-:Y:S02]  /*a510*/  IADD3.X R3, R60, UR11, RZ, P0, !PT ;  /* 0x0000000b3c037c10 */ /* 0x002fe400087fe4ff */
[----:B------:R-:W-:-:S04]  /*a520*/  LEA R2, P0, R128, UR8, 0x1 ;  /* 0x0000000880027c11 */ /* 0x000fc8000f8008ff */
[----:B------:R-:W-:-:S05]  /*a530*/  LEA.HI.X R3, R128, UR9, R3, 0x1, P0 ;  /* 0x0000000980037c11 */ /* 0x000fca00080f0c03 */
[----:B------:R-:W-:Y:S01]  /*a540*/  @!PT LDS RZ, [RZ] ;  /* 0x00000000fffff984 */ /* 0x000fe20000000800 */
[----:B------:R-:W-:Y:S01]  /*a550*/  @!PT LDS RZ, [RZ] ;  /* 0x00000000fffff984 */ /* 0x000fe20000000800 */
[----:B------:R-:W-:Y:S01]  /*a560*/  @!PT LDS RZ, [RZ] ;  /* 0x00000000fffff984 */ /* 0x000fe20000000800 */
[----:B------:R1:W-:Y:S04]  /*a570*/  LDGSTS.E.BYPASS.LTC128B.128 [R196+0x800], desc[UR6][R2.64] ;  /* 0x0080000002c47fae */ /* 0x0003e8000b901d46 */
.L_x_2846:
[----:B------:R-:W-:Y:S05]  /*a580*/  BSYNC B2 ;  /* 0x0000000000027941 */ /* 0x000fea0003800000 */
.L_x_2839:
[----:B------:R-:W-:Y:S01]  /*a590*/  UIADD3 UR8, UR22, -0x1, URZ ;  /* 0xffffffff16087890 */ /* 0x000fe2000fffe03f */
[C---:B-1----:R-:W-:Y:S01]  /*a5a0*/  VIADD R2, R124.reuse, 0x40 ;  /* 0x000000407c027836 */ /* 0x042fe20000000000 */
[----:B------:R-:W-:Y:S01]  /*a5b0*/  ULDC.64 UR10, c[0x0][0x218] ;  /* 0x00008600000a7ab9 */ /* 0x000fe20000000a00 */
[----:B------:R-:W-:Y:S01]  /*a5c0*/  VIADD R0, R124, 0x60 ;  /* 0x000000607c007836 */ /* 0x000fe20000000000 */
[----:B------:R-:W-:Y:S01]  /*a5d0*/  USHF.L.U32 UR5, UR8, 0x8, URZ ;  /* 0x0000000808057899 */ /* 0x000fe2000800063f */
[----:B------:R-:W-:Y:S01]  /*a5e0*/  LEA R194, P2, R120, UR10, 0x1 ;  /* 0x0000000a78c27c11 */ /* 0x000fe2000f8408ff */
[----:B------:R-:W-:Y:S01]  /*a5f0*/  BSSY B0, `(.L_x_2857) ;  /* 0x0000016000007945 */ /* 0x000fe20003800000 */
[----:B--2---:R-:W-:Y:S01]  /*a600*/  VIADD R4, R124, 0x80 ;  /* 0x000000807c047836 */ /* 0x004fe20000000000 */
        /* <DEDUP_REMOVED lines=20> */
.L_x_2858:
[----:B------:R-:W-:Y:S05]  /*a750*/  BSYNC B0 ;  /* 0x0000000000007941 */ /* 0x000fea0003800000 */
.L_x_2857:
        /* <DEDUP_REMOVED lines=16> */
.L_x_2860:
[----:B------:R-:W-:Y:S05]  /*a860*/  BSYNC B0 ;  /* 0x0000000000007941 */ /* 0x000fea0003800000 */
.L_x_2859:
        /* <DEDUP_REMOVED lines=15> */
.L_x_2862:
[----:B------:R-:W-:Y:S05]  /*a960*/  BSYNC B0 ;  /* 0x0000000000007941 */ /* 0x000fea0003800000 */
.L_x_2861:
[----:B------:R-:W-:Y:S01]  /*a970*/  BSSY B0, `(.L_x_2863) ;  /* 0x000000f000007945 */ /* 0x000fe20003800000 */
[----:B------:R-:W-:-:S03]  /*a980*/  ISETP.GE.AND P1, PT, R0, UR9, PT ;  /* 0x0000000900007c0c */ /* 0x000fc6000bf26270 */
[----:B------:R-:W-:Y:S10]  /*a990*/  @P3 BRA `(.L_x_2864) ;  /* 0x0000000000303947 */ /* 0x000ff40003800000 */
[----:B------:R-:W-:Y:S02]  /*a9a0*/  ULDC UR10, c[0x0][0x2d0] ;  /* 0x0000b400000a7ab9 */ /* 0x000fe40000000800 */
[----:B------:R-:W-:-:S13]  /*a9b0*/  ISETP.GE.AND P3, PT, R148, UR10, PT ;  /* 0x0000000a94007c0c */ /* 0x000fda000bf66270 */
[----:B------:R1:W-:Y:S01]  /*a9c0*/  @P3 STS.128 [R196+0x2800], RZ ;  /* 0x002800ffc4003388 */ /* 0x0003e20000000c00 */
[----:B------:R-:W-:Y:S05]  /*a9d0*/  @P3 BRA `(.L_x_2864) ;  /* 0x0000000000203947 */ /* 0x000fea0003800000 */
[----:B------:R-:W2:Y:S02]  /*a9e0*/  LDC.64 R2, c[0x0][0x248] ;  /* 0x00009200ff027b82 */ /* 0x000ea40000000a00 */
[----:B--2---:R-:W-:-:S04]  /*a9f0*/  IMAD.WIDE.U32 R4, R2, 0xc0, R194 ;  /* 0x000000c002047825 */ /* 0x004fc800078e00c2 */
[----:B------:R-:W-:-:S05]  /*aa00*/  IMAD R3, R3, 0xc0, RZ ;  /* 0x000000c003037824 */ /* 0x000fca00078e02ff */
[----:B------:R-:W-:-:S05]  /*aa10*/  IADD3 R5, R3, R5, RZ ;  /* 0x0000000503057210 */ /* 0x000fca0007ffe0ff */
[----:B------:R-:W-:Y:S01]  /*aa20*/  @!PT LDS RZ, [RZ] ;  /* 0x00000000fffff984 */ /* 0x000fe20000000800 */
[----:B------:R-:W-:Y:S01]  /*aa30*/  @!PT LDS RZ, [RZ] ;  /* 0x00000000fffff984 */ /* 0x000fe20000000800 */
[----:B------:R-:W-:Y:S01]  /*aa40*/  @!PT LDS RZ, [RZ] ;  /* 0x00000000fffff984 */ /* 0x000fe20000000800 */
[----:B------:R2:W-:Y:S02]  /*aa50*/  LDGSTS.E.BYPASS.LTC128B.128 [R196+0x2800], desc[UR6][R4.64] ;  /* 0x0280000004c47fae */ /* 0x0005e4000b901d46 */
.L_x_2864:
[----:B------:R-:W-:Y:S05]  /*aa60*/  BSYNC B0 ;  /* 0x0000000000007941 */ /* 0x000fea0003800000 */
.L_x_2863:
        /* <DEDUP_REMOVED lines=15> */
.L_x_2866:
[----:B------:R-:W-:Y:S05]  /*ab60*/  BSYNC B0 ;  /* 0x0000000000007941 */ /* 0x000fea0003800000 */
.L_x_2865:
        /* <DEDUP_REMOVED lines=15> */
.L_x_2868:
[----:B------:R-:W-:Y:S05]  /*ac60*/  BSYNC B0 ;  /* 0x0000000000007941 */ /* 0x000fea0003800000 */
.L_x_2867:
[----:B------:R-:W-:Y:S01]  /*ac70*/  BSSY B0, `(.L_x_2869) ;  /* 0x0000011000007945 */ /* 0x000fe20003800000 */
[C---:B------:R-:W-:Y:S01]  /*ac80*/  ISETP.GE.AND P1, PT, R124.reuse, UR9, PT ;  /* 0x000000097c007c0c */ /* 0x040fe2000bf26270 */
[----:B------:R-:W-:Y:S01]  /*ac90*/  VIADD R124, R124, 0xe0 ;  /* 0x000000e07c7c7836 */ /* 0x000fe20000000000 */
[----:B--2---:R-:W-:Y:S01]  /*aca0*/  LOP3.LUT R4, R58, 0x7fffffe, RZ, 0xc0, !PT ;  /* 0x07fffffe3a047812 */ /* 0x004fe200078ec0ff */
        /* <DEDUP_REMOVED lines=13> */
.L_x_2870:
[----:B------:R-:W-:Y:S05]  /*ad80*/  BSYNC B0 ;  /* 0x0000000000007941 */ /* 0x000fea0003800000 */
.L_x_2869:
[----:B------:R-:W-:Y:S01]  /*ad90*/  ISETP.GE.AND P2, PT, R124, UR9, PT ;  /* 0x000000097c007c0c */ /* 0x000fe2000bf46270 */
[----:B------:R-:W-:Y:S01]  /*ada0*/  BSSY B0, `(.L_x_2871) ;  /* 0x0000014000007945 */ /* 0x000fe20003800000 */
[----:B------:R-:W-:Y:S01]  /*adb0*/  SHF.R.S32.HI R2, RZ, 0x1f, R59 ;  /* 0x0000001fff027819 */ /* 0x000fe2000001143b */
[----:B------:R-:W-:Y:S01]  /*adc0*/  IMAD.IADD R4, R59, 0x1, -R4 ;  /* 0x000000013b047824 */ /* 0x000fe200078e0a04 */
[----:B-1----:R-:W-:Y:S02]  /*add0*/  SHF.R.S32.HI R6, RZ, 0x1f, R49 ;  /* 0x0000001fff067819 */ /* 0x002fe40000011431 */
[----:B------:R-:W-:Y:S02]  /*ade0*/  LEA.HI R59, R2, R59, RZ, 0x3 ;  /* 0x0000003b023b7211 */ /* 0x000fe400078f18ff */
[CC--:B------:R-:W-:Y:S02]  /*adf0*/  LEA.HI R8, R6.reuse, R49.reuse, RZ, 0x3 ;  /* 0x0000003106087211 */ /* 0x0c0fe400078f18ff */
[----:B------:R-:W-:-:S03]  /*ae00*/  LEA.HI R5, R6, R49, RZ, 0x4 ;  /* 0x0000003106057211 */ /* 0x000fc600078f20ff */
[----:B------:R-:W-:Y:S05]  /*ae10*/  @P2 BRA `(.L_x_2872) ;  /* 0x0000000000302947 */ /* 0x000fea0003800000 */
        /* <DEDUP_REMOVED lines=12> */
.L_x_2872:
[----:B------:R-:W-:Y:S05]  /*aee0*/  BSYNC B0 ;  /* 0x0000000000007941 */ /* 0x000fea0003800000 */
.L_x_2871:
[----:B------:R-:W-:Y:S01]  /*aef0*/  ULDC.64 UR12, c[0x0][0x3d0] ;  /* 0x0000f400000c7ab9 */ /* 0x000fe20000000a00 */
[----:B------:R-:W-:Y:S01]  /*af00*/  ULDC.64 UR10, c[0x0][0x220] ;  /* 0x00008800000a7ab9 */ /* 0x000fe20000000a00 */
[----:B------:R-:W0:Y:S01]  /*af10*/  LDGDEPBAR ;  /* 0x00000000000079af */ /* 0x000e220000000000 */
[----:B------:R-:W-:Y:S01]  /*af20*/  UIMAD UR26, UR26, UR12, URZ ;  /* 0x0000000c1a1a72a4 */ /* 0x000fe2000f8e023f */
[C---:B------:R-:W-:Y:S01]  /*af30*/  LEA R220, P2, R116.reuse, UR10, 0x1 ;  /* 0x0000000a74dc7c11 */ /* 0x040fe2000f8408ff */
[----:B------:R-:W-:Y:S01]  /*af40*/  UMOV UR29, UR25 ;  /* 0x00000019001d7c82 */ /* 0x000fe20008000000 */
[----:B------:R-:W-:Y:S01]  /*af50*/  SHF.R.S32.HI R3, RZ, 0x4, R5 ;  /* 0x00000004ff037819 */ /* 0x000fe20000011405 */
[----:B------:R-:W-:Y:S01]  /*af60*/  UIMAD.WIDE.U32 UR14, UR23, UR12, UR28 ;  /* 0x0000000c170e72a5 */ /* 0x000fe2000f8e001c */
[----:B------:R-:W-:Y:S01]  /*af70*/  LEA.HI.X R221, R116, UR11, R119, 0x1, P2 ;  /* 0x0000000b74dd7c11 */ /* 0x000fe200090f0c77 */
[----:B------:R-:W-:Y:S01]  /*af80*/  UIMAD UR13, UR23, UR13, UR26 ;  /* 0x0000000d170d72a4 */ /* 0x000fe2000f8e021a */
[----:B------:R-:W-:Y:S01]  /*af90*/  LEA.HI R2, R3, R3, RZ, 0x1 ;  /* 0x0000000303027211 */ /* 0x000fe200078f08ff */
[----:B------:R-:W-:Y:S01]  /*afa0*/  ULDC.64 UR10, c[0x0][0x3c8] ;  /* 0x0000f200000a7ab9 */ /* 0x000fe20000000a00 */
[----:B------:R-:W-:Y:S01]  /*afb0*/  LEA.HI R8, R8, R51, RZ, 0x1 ;  /* 0x0000003308087211 */ /* 0x000fe200078f08ff */
[----:B------:R-:W-:Y:S01]  /*afc0*/  ULEA UR10, UP0, UR14, UR10, 0x2 ;  /* 0x0000000a0e0a7291 */ /* 0x000fe2000f80103f */
[----:B------:R-:W-:Y:S01]  /*afd0*/  LOP3.LUT R2, R2, 0xfffffffe, RZ, 0xc0, !PT ;  /* 0xfffffffe02027812 */ /* 0x000fe200078ec0ff */
[----:B------:R-:W-:Y:S01]  /*afe0*/  UIADD3 UR13, UR15, UR13, URZ ;  /* 0x0000000d0f0d7290 */ /* 0x000fe2000fffe03f */
[----:B------:R-:W-:Y:S01]  /*aff0*/  LOP3.LUT R8, R8, 0xfffffffe, RZ, 0xc0, !PT ;  /* 0xfffffffe08087812 */ /* 0x000fe200078ec0ff */
[----:B------:R-:W-:Y:S01]  /*b000*/  IMAD.SHL.U32 R5, R59, 0x20, RZ ;  /* 0x000000203b057824 */ /* 0x000fe200078e00ff */
[----:B------:R-:W-:Y:S01]  /*b010*/  ISETP.GE.AND P2, PT, R0, UR9, PT ;  /* 0x0000000900007c0c */ /* 0x000fe2000bf46270 */
[----:B------:R-:W-:Y:S01]  /*b020*/  ULEA.HI.X UR11, UR14, UR11, UR13, 0x2, UP0 ;  /* 0x0000000b0e0b7291 */ /* 0x000fe200080f140d */
[----:B--2---:R-:W-:Y:S01]  /*b030*/  IMAD.U32 R10, RZ, RZ, UR10 ;  /* 0x0000000aff0a7e24 */ /* 0x004fe2000f8e00ff */
[----:B------:R-:W-:Y:S01]  /*b040*/  LEA.HI R145, R6, R49, RZ, 0x5 ;  /* 0x0000003106917211 */ /* 0x000fe200078f28ff */
[----:B------:R-:W-:Y:S01]  /*b050*/  IMAD.IADD R3, R3, 0x1, -R2 ;  /* 0x0000000103037824 */ /* 0x000fe200078e0a02 */
[----:B------:R-:W-:Y:S01]  /*b060*/  LOP3.LUT R5, R5, 0xffffff00, RZ, 0xc0, !PT ;  /* 0xffffff0005057812 */ /* 0x000fe200078ec0ff */
[----:B------:R-:W-:Y:S01]  /*b070*/  IMAD.IADD R51, R51, 0x1, -R8 ;  /* 0x0000000133337824 */ /* 0x000fe200078e0a08 */
[----:B------:R-:W-:Y:S01]  /*b080*/  SHF.R.S32.HI R142, RZ, 0x5, R145 ;  /* 0x00000005ff8e7819 */ /* 0x000fe20000011491 */
[----:B------:R-:W-:Y:S01]  /*b090*/  IMAD.U32 R11, RZ, RZ, UR11 ;  /* 0x0000000bff0b7e24 */ /* 0x000fe2000f8e00ff */
[----:B------:R-:W-:-:S04]  /*b0a0*/  DEPBAR.LE SB0, 0x0 ;  /* 0x000080000000791a */ /* 0x000fc80000000000 */
[----:B------:R2:W5:Y:S01]  /*b0b0*/  LDG.E R143, desc[UR6][R10.64] ;  /* 0x000000060a8f7981 */ /* 0x000562000c1e1900 */
[----:B------:R-:W-:Y:S01]  /*b0c0*/  IMAD.SHL.U32 R0, R57, 0x40, RZ ;  /* 0x0000004039007824 */ /* 0x000fe200078e00ff */
[----:B------:R-:W-:Y:S01]  /*b0d0*/  ULDC UR10, c[0x0][0x2e8] ;  /* 0x0000ba00000a7ab9 */ /* 0x000fe20000000800 */
[----:B------:R-:W-:Y:S01]  /*b0e0*/  IMAD.SHL.U32 R2, R50, 0x40, RZ ;  /* 0x0000004032027824 */ /* 0x000fe200078e00ff */
[----:B------:R-:W-:Y:S01]  /*b0f0*/  BAR.SYNC.DEFER_BLOCKING 0x0 ;  /* 0x0000000000007b1d */ /* 0x000fe20000010000 */
[----:B------:R-:W-:Y:S01]  /*b100*/  IMAD.SHL.U32 R7, R3, 0x8, RZ ;  /* 0x0000000803077824 */ /* 0x000fe200078e00ff */
[----:B------:R-:W-:Y:S01]  /*b110*/  LOP3.LUT R0, R0, 0xc0, RZ, 0xc0, !PT ;  /* 0x000000c000007812 */ /* 0x000fe200078ec0ff */
[----:B------:R-:W-:Y:S01]  /*b120*/  IMAD.SHL.U32 R51, R51, 0x8, RZ ;  /* 0x0000000833337824 */ /* 0x000fe200078e00ff */
[----:B------:R-:W-:Y:S01]  /*b130*/  LOP3.LUT R2, R2, 0xc0, RZ, 0xc0, !PT ;  /* 0x000000c002027812 */ /* 0x000fe200078ec0ff */
[----:B------:R-:W-:Y:S01]  /*b140*/  IMAD R5, R142, 0x200, R5 ;  /* 0x000002008e057824 */ /* 0x000fe200078e0205 */
[----:B------:R-:W-:Y:S01]  /*b150*/  LOP3.LUT R140, R0, 0x8, R7, 0xf8, !PT ;  /* 0x00000008008c7812 */ /* 0x000fe200078ef807 */
[----:B------:R-:W-:Y:S01]  /*b160*/  BSSY B0, `(.L_x_2873) ;  /* 0x0000017000007945 */ /* 0x000fe20003800000 */
[----:B------:R-:W-:Y:S01]  /*b170*/  LOP3.LUT R51, R2, 0x8, R51, 0xf8, !PT ;  /* 0x0000000802337812 */ /* 0x000fe200078ef833 */
[----:B------:R-:W-:Y:S01]  /*b180*/  IMAD R5, R4, 0x20, R5 ;  /* 0x0000002004057824 */ /* 0x000fe200078e0205 */
[----:B------:R-:W-:Y:S01]  /*b190*/  SHF.R.U32.HI R7, RZ, 0x3, R0 ;  /* 0x00000003ff077819 */ /* 0x000fe20000011600 */
[----:B------:R-:W-:Y:S01]  /*b1a0*/  IMAD R56, R3, 0x8, R56 ;  /* 0x0000000803387824 */ /* 0x000fe200078e0238 */
[----:B------:R-:W-:Y:S01]  /*b1b0*/  SHF.R.U32.HI R2, RZ, 0x3, R2 ;  /* 0x00000003ff027819 */ /* 0x000fe20000011602 */
[----:B------:R2:W-:Y:S04]  /*b1c0*/  @P1 STS [R196+0x5000], RZ ;  /* 0x005000ffc4001388 */ /* 0x0005e80000000800 */
[----:B------:R2:W-:Y:S04]  /*b1d0*/  @P1 STS [R196+0x5004], RZ ;  /* 0x005004ffc4001388 */ /* 0x0005e80000000800 */
[----:B------:R2:W-:Y:S01]  /*b1e0*/  @P1 STS.64 [R196+0x5008], RZ ;  /* 0x005008ffc4001388 */ /* 0x0005e20000000a00 */
[----:B------:R-:W1:Y:S01]  /*b1f0*/  MUFU.RCP R0, UR10 ;  /* 0x0000000a00007d08 */ /* 0x000e620008001000 */
[----:B------:R-:W-:-:S02]  /*b200*/  LOP3.LUT R51, R51, R2, RZ, 0x3c, !PT ;  /* 0x0000000233337212 */ /* 0x000fc400078e3cff */
        /* <DEDUP_REMOVED lines=12> */
.L_x_2874:
[----:B------:R-:W-:Y:S05]  /*b2d0*/  BSYNC B0 ;  /* 0x0000000000007941 */ /* 0x000fea0003800000 */
.L_x_2873:
        /* <DEDUP_REMOVED lines=18> */
.L_x_2876:
[----:B------:R-:W-:Y:S05]  /*b400*/  BSYNC B0 ;  /* 0x0000000000007941 */ /* 0x000fea0003800000 */
.L_x_2875:
        /* <DEDUP_REMOVED lines=14> */
.L_x_2878:
[----:B------:R-:W-:Y:S05]  /*b4f0*/  BSYNC B0 ;  /* 0x0000000000007941 */ /* 0x000fea0003800000 */
.L_x_2877:
        /* <DEDUP_REMOVED lines=15> */
.L_x_2880:
[----:B------:R-:W-:Y:S05]  /*b5f0*/  BSYNC B0 ;  /* 0x0000000000007941 */ /* 0x000fea0003800000 */
.L_x_2879:
        /* <DEDUP_REMOVED lines=14> */
.L_x_2882:
[----:B------:R-:W-:Y:S05]  /*b6e0*/  BSYNC B0 ;  /* 0x0000000000007941 */ /* 0x000fea0003800000 */
.L_x_2881:
        /* <DEDUP_REMOVED lines=15> */
.L_x_2884:
[----:B------:R-:W-:Y:S05]  /*b7e0*/  BSYNC B0 ;  /* 0x0000000000007941 */ /* 0x000fea0003800000 */
.L_x_2883:
        /* <DEDUP_REMOVED lines=15> */
.L_x_2886:
[----:B------:R-:W-:Y:S05]  /*b8e0*/  BSYNC B0 ;  /* 0x0000000000007941 */ /* 0x000fea0003800000 */
.L_x_2885:
        /* <DEDUP_REMOVED lines=15> */
.L_x_2888:
[----:B------:R-:W-:Y:S05]  /*b9e0*/  BSYNC B0 ;  /* 0x0000000000007941 */ /* 0x000fea0003800000 */
.L_x_2887:
[----:B------:R-:W-:Y:S01]  /*b9f0*/  LDSM.16.M88.4 R12, [R168] ;  /* 0x00000000a80c783b */ /* 0x000fe20000000200 */
[----:B------:R-:W-:Y:S01]  /*ba00*/  LOP3.LUT P0, RZ, R50, 0x2, RZ, 0xc0, !PT ;  /* 0x0000000232ff7812 */ /* 0x000fe2000780c0ff */
[C---:B-1----:R-:W-:Y:S01]  /*ba10*/  VIADD R2, R166.reuse, 0x1000 ;  /* 0x00001000a6027836 */ /* 0x042fe20000000000 */
[----:B------:R-:W-:Y:S01]  /*ba20*/  ULDC.64 UR10, c[0x0][0x398] ;  /* 0x0000e600000a7ab9 */ /* 0x000fe20000000a00 */
[----:B------:R-:W1:Y:S01]  /*ba30*/  LDSM.16.M88.4 R32, [R166+0x1000] ;  /* 0x00100000a620783b */ /* 0x000e620000000200 */
[----:B------:R-:W-:Y:S01]  /*ba40*/  VIADD R165, R166, 0x1020 ;  /* 0x00001020a6a57836 */ /* 0x000fe20000000000 */
[----:B------:R-:W-:Y:S01]  /*ba50*/  LEA R142, R142, UR27, 0x4 ;  /* 0x0000001b8e8e7c11 */ /* 0x000fe2000f8e20ff */
[----:B------:R-:W-:Y:S01]  /*ba60*/  IMAD R167, R9, 0x2, R168 ;  /* 0x0000000209a77824 */ /* 0x000fe200078e02a8 */
[----:B------:R-:W1:Y:S01]  /*ba70*/  LDSM.16.M88.4 R24, [R166+0x1800] ;  /* 0x00180000a618783b */ /* 0x000e620000000200 */
[----:B-----5:R-:W-:Y:S01]  /*ba80*/  FMUL.FTZ R0, R143, R0 ;  /* 0x000000008f007220 */ /* 0x020fe20000410000 */
[----:B------:R-:W-:-:S02]  /*ba90*/  UIADD3 UR4, UR22, -0x1, URZ ;  /* 0xffffffff16047890 */ /* 0x000fc4000fffe03f */
[----:B--2---:R-:W-:Y:S01]  /*baa0*/  LDSM.16.M88.4 R8, [R167] ;  /* 0x00000000a708783b */ /* 0x004fe20000000200 */
[----:B------:R-:W-:Y:S01]  /*bab0*/  UISETP.GT.AND UP0, UPT, UR8, UR18, UPT ;  /* 0x000000120800728c */ /* 0x000fe2000bf04270 */
[----:B------:R-:W-:Y:S01]  /*bac0*/  @P0 VIADD R165, R2, 0xffffffe0 ;  /* 0xffffffe002a50836 */ /* 0x000fe20000000000 */
[----:B------:R-:W-:Y:S01]  /*bad0*/  R2UR UR6, R0 ;  /* 0x00000000000672ca */ /* 0x000fe200000e0000 */
[----:B------:R-:W-:Y:S01]  /*bae0*/  LDSM.16.M88.4 R20, [R166+0x1c00] ;  /* 0x001c0000a614783b */ /* 0x000fe20000000200 */
[----:B------:R-:W-:-:S03]  /*baf0*/  USHF.L.U32 UR4, UR4, 0x8, URZ ;  /* 0x0000000804047899 */ /* 0x000fc6000800063f */
[----:B------:R-:W2:Y:S04]  /*bb00*/  LDSM.16.M88.4 R4, [R165] ;  /* 0x00000000a504783b */ /* 0x000ea80000000200 */
[----:B----4-:R-:W-:Y:S04]  /*bb10*/  LDSM.16.M88.4 R40, [R165+0xc00] ;  /* 0x000c0000a528783b */ /* 0x010fe80000000200 */
[----:B---3--:R-:W3:Y:S04]  /*bb20*/  LDSM.16.M88.4 R36, [R166+0x1400] ;  /* 0x00140000a624783b */ /* 0x008ee80000000200 */
[----:B------:R-:W-:Y:S04]  /*bb30*/  LDSM.16.M88.4 R112, [R166+0x2000] ;  /* 0x00200000a670783b */ /* 0x000fe80000000200 */
[----:B------:R-:W-:Y:S04]  /*bb40*/  LDSM.16.M88.4 R52, [R165+0x400] ;  /* 0x00040000a534783b */ /* 0x000fe80000000200 */
[----:B------:R-:W4:Y:S01]  /*bb50*/  LDSM.16.M88.4 R96, [R166+0x2400] ;  /* 0x00240000a660783b */ /* 0x000f220000000200 */
[C---:B-1----:R-:W-:Y:S03]  /*bb60*/  HMMA.16816.F32.BF16 R16, R12.reuse, R32, RZ ;  /* 0x000000200c10723c */ /* 0x042fe600000418ff */
[----:B------:R-:W1:Y:S04]  /*bb70*/  LDSM.16.M88.4 R88, [R166+0x2800] ;  /* 0x00280000a658783b */ /* 0x000e680000000200 */
[----:B------:R-:W-:Y:S01]  /*bb80*/  LDSM.16.M88.4 R80, [R166+0x2c00] ;  /* 0x002c0000a650783b */ /* 0x000fe20000000200 */
[C---:B------:R-:W-:Y:S03]  /*bb90*/  HMMA.16816.F32.BF16 R32, R12.reuse, R34, RZ ;  /* 0x000000220c20723c */ /* 0x040fe600000418ff */
[----:B------:R-:W-:Y:S03]  /*bba0*/  LDSM.16.M88.4 R128, [R165+0x1400] ;  /* 0x00140000a580783b */ /* 0x000fe60000000200 */
[C---:B------:R-:W-:Y:S01]  /*bbb0*/  HMMA.16816.F32.BF16 R28, R12.reuse, R24, RZ ;  /* 0x000000180c1c723c */ /* 0x040fe200000418ff */
        /* <DEDUP_REMOVED lines=9> */
[C---:B---3--:R-:W-:Y:S01]  /*bc50*/  HMMA.16816.F32.BF16 R44, R12.reuse, R36, RZ ;  /* 0x000000240c2c723c */ /* 0x048fe200000418ff */
[----:B------:R-:W-:Y:S01]  /*bc60*/  LDSM.16.M88.4 R100, [R165+0x2000] ;  /* 0x00200000a564783b */ /* 0x000fe20000000200 */
[----:B------:R-:W3:Y:S04]  /*bc70*/  S2R R197, SR_TID.X ;  /* 0x0000000000c57919 */ /* 0x000ee80000002100 */
[C---:B------:R-:W-:Y:S01]  /*bc80*/  HMMA.16816.F32.BF16 R36, R12.reuse, R38, RZ ;  /* 0x000000260c24723c */ /* 0x040fe200000418ff */
[----:B------:R-:W0:Y:S05]  /*bc90*/  LDGDEPBAR ;  /* 0x00000000000079af */ /* 0x000e2a0000000000 */
[----:B------:R-:W-:Y:S01]  /*bca0*/  FMUL.FTZ R16, R16, UR11 ;  /* 0x0000000b10107c20 */ /* 0x000fe20008410000 */
[----:B------:R-:W-:Y:S01]  /*bcb0*/  FMUL.FTZ R17, R17, UR11 ;  /* 0x0000000b11117c20 */ /* 0x000fe20008410000 */
[----:B------:R-:W-:Y:S01]  /*bcc0*/  FMUL.FTZ R2, R18, UR11 ;  /* 0x0000000b12027c20 */ /* 0x000fe20008410000 */
[----:B------:R-:W-:Y:S01]  /*bcd0*/  FMUL.FTZ R136, R19, UR11 ;  /* 0x0000000b13887c20 */ /* 0x000fe20008410000 */
[----:B------:R-:W-:Y:S01]  /*bce0*/  MUFU.TANH R138, R16 ;  /* 0x00000010008a7308 */ /* 0x000fe20000002400 */
[----:B----4-:R-:W-:Y:S01]  /*bcf0*/  HMMA.16816.F32.BF16 R60, R12, R96, RZ ;  /* 0x000000600c3c723c */ /* 0x010fe200000418ff */
[----:B------:R-:W-:Y:S01]  /*bd00*/  FMUL.FTZ R32, R32, UR11 ;  /* 0x0000000b20207c20 */ /* 0x000fe20008410000 */
[----:B------:R-:W-:Y:S01]  /*bd10*/  FMUL.FTZ R33, R33, UR11 ;  /* 0x0000000b21217c20 */ /* 0x000fe20008410000 */
[----:B------:R-:W-:Y:S01]  /*bd20*/  FMUL.FTZ R133, R34, UR11 ;  /* 0x0000000b22857c20 */ /* 0x000fe20008410000 */
[----:B------:R-:W-:-:S02]  /*bd30*/  FMUL.FTZ R132, R35, UR11 ;  /* 0x0000000b23847c20 */ /* 0x000fc40008410000 */
[----:B-1----:R-:W-:Y:S01]  /*bd40*/  HMMA.16816.F32.BF16 R92, R12, R88, RZ ;  /* 0x000000580c5c723c */ /* 0x002fe200000418ff */
[----:B------:R1:W4:Y:S05]  /*bd50*/  MUFU.TANH R137, R17 ;  /* 0x0000001100897308 */ /* 0x00032a0000002400 */
[C---:B------:R-:W-:Y:S03]  /*bd60*/  HMMA.16816.F32.BF16 R44, R8.reuse, R52, R44 ;  /* 0x00000034082c723c */ /* 0x040fe6000004182c */
[----:B------:R-:W-:Y:S03]  /*bd70*/  MUFU.TANH R135, R32 ;  /* 0x0000002000877308 */ /* 0x000fe60000002400 */
[----:B------:R-:W-:Y:S01]  /*bd80*/  HMMA.16816.F32.BF16 R36, R8, R54, R36 ;  /* 0x000000360824723c */ /* 0x000fe20000041824 */
[----:B------:R-:W-:Y:S04]  /*bd90*/  LDSM.16.M88.4 R52, [R166+0x3800] ;  /* 0x00380000a634783b */ /* 0x000fe80000000200 */
[----:B------:R3:W-:Y:S01]  /*bda0*/  MUFU.TANH R134, R33 ;  /* 0x0000002100867308 */ /* 0x0007e20000002400 */
[----:B-1----:R-:W-:Y:S06]  /*bdb0*/  HMMA.16816.F32.BF16 R16, R12, R20, RZ ;  /* 0x000000140c10723c */ /* 0x002fec00000418ff */
[C---:B--2---:R-:W-:Y:S01]  /*bdc0*/  HMMA.16816.F32.BF16 R24, R8.reuse, R6, R24 ;  /* 0x000000060818723c */ /* 0x044fe20000041818 */
[----:B------:R-:W1:Y:S05]  /*bdd0*/  MUFU.TANH R136, R136 ;  /* 0x0000008800887308 */ /* 0x000e6a0000002400 */
[----:B------:R-:W-:Y:S01]  /*bde0*/  HMMA.16816.F32.BF16 R28, R8, R4, R28 ;  /* 0x00000004081c723c */ /* 0x000fe2000004181c */
[----:B------:R-:W-:Y:S01]  /*bdf0*/  FMUL.FTZ R44, R44, UR11 ;  /* 0x0000000b2c2c7c20 */ /* 0x000fe20008410000 */
[----:B------:R-:W-:Y:S01]  /*be00*/  FMUL.FTZ R45, R45, UR11 ;  /* 0x0000000b2d2d7c20 */ /* 0x000fe20008410000 */
[----:B------:R-:W-:Y:S01]  /*be10*/  FMUL.FTZ R46, R46, UR11 ;  /* 0x0000000b2e2e7c20 */ /* 0x000fe20008410000 */
[----:B---3--:R-:W2:Y:S01]  /*be20*/  LDSM.16.M88.4 R32, [R165+0x1000] ;  /* 0x00100000a520783b */ /* 0x008ea20000000200 */
[----:B------:R-:W-:Y:S01]  /*be30*/  MUFU.TANH R51, R44 ;  /* 0x0000002c00337308 */ /* 0x000fe20000002400 */
[----:B------:R-:W-:Y:S01]  /*be40*/  HMMA.16816.F32.BF16 R4, R12, R112, RZ ;  /* 0x000000700c04723c */ /* 0x000fe200000418ff */
[----:B------:R-:W-:Y:S01]  /*be50*/  FMUL.FTZ R36, R36, UR11 ;  /* 0x0000000b24247c20 */ /* 0x000fe20008410000 */
[----:B------:R-:W-:Y:S01]  /*be60*/  FMUL.FTZ R37, R37, UR11 ;  /* 0x0000000b25257c20 */ /* 0x000fe20008410000 */
[----:B------:R-:W-:Y:S01]  /*be70*/  FMUL.FTZ R38, R38, UR11 ;  /* 0x0000000b26267c20 */ /* 0x000fe20008410000 */
[----:B------:R-:W-:Y:S01]  /*be80*/  FMUL.FTZ R39, R39, UR11 ;  /* 0x0000000b27277c20 */ /* 0x000fe20008410000 */
[----:B------:R-:W-:Y:S01]  /*be90*/  FMUL.FTZ R3, R47, UR11 ;  /* 0x0000000b2f037c20 */ /* 0x000fe20008410000 */
[----:B------:R-:W-:Y:S01]  /*bea0*/  HMMA.16816.F32.BF16 R16, R8, R40, R16 ;  /* 0x000000280810723c */ /* 0x000fe20000041810 */
[----:B------:R-:W-:Y:S05]  /*beb0*/  MUFU.TANH R50, R45 ;  /* 0x0000002d00327308 */ /* 0x000fea0000002400 */
[C---:B------:R-:W-:Y:S01]  /*bec0*/  HMMA.16816.F32.BF16 R20, R12.reuse, R22, RZ ;  /* 0x000000160c14723c */ /* 0x040fe200000418ff */
[----:B------:R-:W-:Y:S01]  /*bed0*/  FMUL.FTZ R24, R24, UR11 ;  /* 0x0000000b18187c20 */ /* 0x000fe20008410000 */
[----:B------:R-:W-:Y:S01]  /*bee0*/  FMUL.FTZ R25, R25, UR11 ;  /* 0x0000000b19197c20 */ /* 0x000fe20008410000 */
[----:B------:R-:W-:Y:S01]  /*bef0*/  FMUL.FTZ R26, R26, UR11 ;  /* 0x0000000b1a1a7c20 */ /* 0x000fe20008410000 */
[----:B------:R-:W-:Y:S01]  /*bf00*/  FMUL.FTZ R27, R27, UR11 ;  /* 0x0000000b1b1b7c20 */ /* 0x000fe20008410000 */
[----:B------:R-:W-:Y:S01]  /*bf10*/  MUFU.TANH R152, R24 ;  /* 0x0000001800987308 */ /* 0x000fe20000002400 */
[----:B------:R-:W-:Y:S01]  /*bf20*/  HMMA.16816.F32.BF16 R112, R12, R114, RZ ;  /* 0x000000720c70723c */ /* 0x000fe200000418ff */
[----:B------:R-:W-:Y:S01]  /*bf30*/  FMUL.FTZ R28, R28, UR11 ;  /* 0x0000000b1c1c7c20 */ /* 0x000fe20008410000 */
[----:B------:R-:W-:Y:S01]  /*bf40*/  FMUL.FTZ R29, R29, UR11 ;  /* 0x0000000b1d1d7c20 */ /* 0x000fe20008410000 */
[----:B------:R-:W-:Y:S01]  /*bf50*/  FMUL.FTZ R30, R30, UR11 ;  /* 0x0000000b1e1e7c20 */ /* 0x000fe20008410000 */
[----:B------:R-:W-:-:S02]  /*bf60*/  FMUL.FTZ R31, R31, UR11 ;  /* 0x0000000b1f1f7c20 */ /* 0x000fc40008410000 */
[C---:B------:R-:W-:Y:S01]  /*bf70*/  HMMA.16816.F32.BF16 R88, R12.reuse, R90, RZ ;  /* 0x0000005a0c58723c */ /* 0x040fe200000418ff */
[----:B------:R-:W-:Y:S05]  /*bf80*/  MUFU.TANH R153, R25 ;  /* 0x0000001900997308 */ /* 0x000fea0000002400 */
[----:B------:R-:W-:Y:S01]  /*bf90*/  FMUL.FTZ R16, R16, UR11 ;  /* 0x0000000b10107c20 */ /* 0x000fe20008410000 */
[----:B------:R-:W-:Y:S01]  /*bfa0*/  FMUL.FTZ R17, R17, UR11 ;  /* 0x0000000b11117c20 */ /* 0x000fe20008410000 */
[----:B------:R-:W-:Y:S01]  /*bfb0*/  FMUL.FTZ R158, R18, UR11 ;  /* 0x0000000b129e7c20 */ /* 0x000fe20008410000 */
[----:B------:R-:W-:Y:S01]  /*bfc0*/  MUFU.TANH R154, R26 ;  /* 0x0000001a009a7308 */ /* 0x000fe20000002400 */
[----:B------:R-:W-:Y:S01]  /*bfd0*/  FMUL.FTZ R159, R19, UR11 ;  /* 0x0000000b139f7c20 */ /* 0x000fe20008410000 */
[----:B------:R-:W-:Y:S06]  /*bfe0*/  HMMA.16816.F32.BF16 R84, R12, R80, RZ ;  /* 0x000000500c54723c */ /* 0x000fec00000418ff */
[C---:B------:R-:W-:Y:S01]  /*bff0*/  HMMA.16816.F32.BF16 R20, R8.reuse, R42, R20 ;  /* 0x0000002a0814723c */ /* 0x040fe20000041814 */
[----:B------:R3:W-:Y:S01]  /*c000*/  MUFU.TANH R155, R27 ;  /* 0x0000001b009b7308 */ /* 0x0007e20000002400 */
[----:B------:R-:W4:Y:S04]  /*c010*/  LDSM.16.M88.4 R40, [R166+0x3c00] ;  /* 0x003c0000a628783b */ /* 0x000f280000000200 */
[C---:B--2---:R-:W-:Y:S03]  /*c020*/  HMMA.16816.F32.BF16 R4, R8.reuse, R32, R4 ;  /* 0x000000200804723c */ /* 0x044fe60000041804 */
[----:B------:R-:W-:Y:S03]  /*c030*/  MUFU.TANH R156, R16 ;  /* 0x00000010009c7308 */ /* 0x000fe60000002400 */
[----:B------:R-:W-:Y:S01]  /*c040*/  HMMA.16816.F32.BF16 R112, R8, R34, R112 ;  /* 0x000000220870723c */ /* 0x000fe20000041870 */
[----:B------:R-:W2:Y:S04]  /*c050*/  LDSM.16.M88.4 R32, [R166+0x4000] ;  /* 0x00400000a620783b */ /* 0x000ea80000000200 */
[----:B------:R1:W-:Y:S01]  /*c060*/  MUFU.TANH R157, R17 ;  /* 0x00000011009d7308 */ /* 0x0003e20000002400 */
[----:B---3--:R-:W3:Y:S01]  /*c070*/  LDSM.16.M88.4 R24, [R166+0x4400] ;  /* 0x00440000a618783b */ /* 0x008ee20000000200 */
[C---:B------:R-:W-:Y:S05]  /*c080*/  HMMA.16816.F32.BF16 R80, R12.reuse, R82, RZ ;  /* 0x000000520c50723c */ /* 0x040fea00000418ff */
[----:B------:R-:W-:Y:S01]  /*c090*/  FMUL.FTZ R20, R20, UR11 ;  /* 0x0000000b14147c20 */ /* 0x000fe20008410000 */
[----:B------:R-:W-:Y:S01]  /*c0a0*/  HMMA.16816.F32.BF16 R96, R12, R98, RZ ;  /* 0x000000620c60723c */ /* 0x000fe200000418ff */
[----:B------:R-:W-:Y:S01]  /*c0b0*/  FMUL.FTZ R21, R21, UR11 ;  /* 0x0000000b15157c20 */ /* 0x000fe20008410000 */
[----:B------:R-:W-:Y:S01]  /*c0c0*/  FMUL.FTZ R22, R22, UR11 ;  /* 0x0000000b16167c20 */ /* 0x000fe20008410000 */
[----:B------:R-:W-:Y:S01]  /*c0d0*/  FMUL.FTZ R23, R23, UR11 ;  /* 0x0000000b17177c20 */ /* 0x000fe20008410000 */
[----:B------:R4:W-:Y:S01]  /*c0e0*/  MUFU.TANH R48, R46 ;  /* 0x0000002e00307308 */ /* 0x0009e20000002400 */
[----:B------:R-:W-:Y:S01]  /*c0f0*/  FMUL.FTZ R4, R4, UR11 ;  /* 0x0000000b04047c20 */ /* 0x000fe20008410000 */
[----:B------:R-:W-:Y:S01]  /*c100*/  FMUL.FTZ R5, R5, UR11 ;  /* 0x0000000b05057c20 */ /* 0x000fe20008410000 */
[----:B------:R-:W-:Y:S01]  /*c110*/  HMMA.16816.F32.BF16 R60, R8, R128, R60 ;  /* 0x00000080083c723c */ /* 0x000fe2000004183c */
[----:B------:R-:W-:Y:S01]  /*c120*/  FMUL.FTZ R170, R6, UR11 ;  /* 0x0000000b06aa7c20 */ /* 0x000fe20008410000 */
[----:B-1----:R-:W1:Y:S01]  /*c130*/  LDSM.16.M88.4 R16, [R166+0x4800] ;  /* 0x00480000a610783b */ /* 0x002e620000000200 */
[----:B------:R-:W-:Y:S01]  /*c140*/  FMUL.FTZ R171, R7, UR11 ;  /* 0x0000000b07ab7c20 */ /* 0x000fe20008410000 */
[----:B------:R-:W-:Y:S01]  /*c150*/  FMUL.FTZ R114, R114, UR11 ;  /* 0x0000000b72727c20 */ /* 0x000fe20008410000 */
        /* <DEDUP_REMOVED lines=9> */
[C---:B----4-:R-:W-:Y:S01]  /*c1f0*/  HMMA.16816.F32.BF16 R44, R12.reuse, R40, RZ ;  /* 0x000000280c2c723c */ /* 0x050fe200000418ff */
[----:B------:R-:W-:Y:S01]  /*c200*/  FMUL.FTZ R60, R60, UR11 ;  /* 0x0000000b3c3c7c20 */ /* 0x000fe20008410000 */
[----:B------:R-:W-:Y:S01]  /*c210*/  FMUL.FTZ R172, R61, UR11 ;  /* 0x0000000b3dac7c20 */ /* 0x000fe20008410000 */
[----:B------:R-:W-:Y:S01]  /*c220*/  FMUL.FTZ R173, R62, UR11 ;  /* 0x0000000b3ead7c20 */ /* 0x000fe20008410000 */
[----:B------:R-:W-:Y:S01]  /*c230*/  FMUL.FTZ R176, R63, UR11 ;  /* 0x0000000b3fb07c20 */ /* 0x000fe20008410000 */
[----:B------:R2:W-:Y:S01]  /*c240*/  MUFU.TANH R146, R39 ;  /* 0x0000002700927308 */ /* 0x0005e20000002400 */
[C---:B------:R-:W-:Y:S06]  /*c250*/  HMMA.16816.F32.BF16 R72, R12.reuse, R74, RZ ;  /* 0x0000004a0c48723c */ /* 0x040fec00000418ff */
[C---:B------:R-:W-:Y:S01]  /*c260*/  HMMA.16816.F32.BF16 R64, R12.reuse, R66, RZ ;  /* 0x000000420c40723c */ /* 0x040fe200000418ff */
[----:B------:R-:W-:Y:S05]  /*c270*/  MUFU.TANH R147, R28 ;  /* 0x0000001c00937308 */ /* 0x000fea0000002400 */
[C---:B------:R-:W-:Y:S03]  /*c280*/  HMMA.16816.F32.BF16 R52, R12.reuse, R54, RZ ;  /* 0x000000360c34723c */ /* 0x040fe600000418ff */
[----:B------:R-:W-:Y:S03]  /*c290*/  MUFU.TANH R129, R29 ;  /* 0x0000001d00817308 */ /* 0x000fe60000002400 */
[C---:B--2---:R-:W-:Y:S05]  /*c2a0*/  HMMA.16816.F32.BF16 R36, R12.reuse, R32, RZ ;  /* 0x000000200c24723c */ /* 0x044fea00000418ff */
[----:B------:R-:W-:Y:S01]  /*c2b0*/  MUFU.TANH R150, R30 ;  /* 0x0000001e00967308 */ /* 0x000fe20000002400 */
[C---:B------:R-:W-:Y:S06]  /*c2c0*/  HMMA.16816.F32.BF16 R40, R12.reuse, R42, RZ ;  /* 0x0000002a0c28723c */ /* 0x040fec00000418ff */
[----:B------:R-:W-:Y:S01]  /*c2d0*/  HMMA.16816.F32.BF16 R32, R12, R34, RZ ;  /* 0x000000220c20723c */ /* 0x000fe200000418ff */
[----:B------:R3:W-:Y:S05]  /*c2e0*/  MUFU.TANH R151, R31 ;  /* 0x0000001f00977308 */ /* 0x0007ea0000002400 */
[C---:B------:R-:W-:Y:S03]  /*c2f0*/  HMMA.16816.F32.BF16 R92, R8.reuse, R108, R92 ;  /* 0x0000006c085c723c */ /* 0x040fe6000004185c */
[----:B------:R-:W-:Y:S03]  /*c300*/  MUFU.TANH R160, R20 ;  /* 0x0000001400a07308 */ /* 0x000fe60000002400 */
[----:B------:R-:W-:Y:S01]  /*c310*/  HMMA.16816.F32.BF16 R88, R8, R110, R88 ;  /* 0x0000006e0858723c */ /* 0x000fe20000041858 */
[----:B------:R-:W2:Y:S04]  /*c320*/  LDSM.16.M88.4 R108, [R165+0x2800] ;  /* 0x00280000a56c783b */ /* 0x000ea80000000200 */
[----:B------:R-:W-:Y:S01]  /*c330*/  MUFU.TANH R161, R21 ;  /* 0x0000001500a17308 */ /* 0x000fe20000002400 */
[C---:B---3--:R-:W-:Y:S06]  /*c340*/  HMMA.16816.F32.BF16 R28, R12.reuse, R24, RZ ;  /* 0x000000180c1c723c */ /* 0x048fec00000418ff */
[----:B------:R-:W-:Y:S01]  /*c350*/  HMMA.16816.F32.BF16 R24, R12, R26, RZ ;  /* 0x0000001a0c18723c */ /* 0x000fe200000418ff */
[----:B------:R-:W-:Y:S05]  /*c360*/  MUFU.TANH R162, R22 ;  /* 0x0000001600a27308 */ /* 0x000fea0000002400 */
[C---:B------:R-:W-:Y:S01]  /*c370*/  HMMA.16816.F32.BF16 R84, R8.reuse, R104, R84 ;  /* 0x000000680854723c */ /* 0x040fe20000041854 */
[----:B------:R-:W-:Y:S01]  /*c380*/  FMUL.FTZ R92, R92, UR11 ;  /* 0x0000000b5c5c7c20 */ /* 0x000fe20008410000 */
[----:B------:R-:W-:Y:S01]  /*c390*/  FMUL.FTZ R93, R93, UR11 ;  /* 0x0000000b5d5d7c20 */ /* 0x000fe20008410000 */
[----:B------:R1:W-:Y:S03]  /*c3a0*/  MUFU.TANH R163, R23 ;  /* 0x0000001700a37308 */ /* 0x0003e60000002400 */
[----:B------:R-:W-:Y:S01]  /*c3b0*/  HMMA.16816.F32.BF16 R80, R8, R106, R80 ;  /* 0x0000006a0850723c */ /* 0x000fe20000041850 */
[----:B------:R-:W3:Y:S01]  /*c3c0*/  LDSM.16.M88.4 R104, [R165+0x2c00] ;  /* 0x002c0000a568783b */ /* 0x000ee20000000200 */
[----:B------:R-:W-:-:S03]  /*c3d0*/  FMUL.FTZ R91, R91, UR11 ;  /* 0x0000000b5b5b7c20 */ /* 0x000fc60008410000 */
[----:B------:R-:W-:Y:S01]  /*c3e0*/  MUFU.TANH R164, R4 ;  /* 0x0000000400a47308 */ /* 0x000fe20000002400 */
[C---:B------:R-:W-:Y:S06]  /*c3f0*/  HMMA.16816.F32.BF16 R96, R8.reuse, R130, R96 ;  /* 0x000000820860723c */ /* 0x040fec0000041860 */
[----:B------:R-:W-:Y:S01]  /*c400*/  HMMA.16816.F32.BF16 R76, R8, R100, R76 ;  /* 0x00000064084c723c */ /* 0x000fe2000004184c */
[----:B------:R4:W-:Y:S05]  /*c410*/  MUFU.TANH R169, R5 ;  /* 0x0000000500a97308 */ /* 0x0009ea0000002400 */
[C---:B-1----:R-:W-:Y:S01]  /*c420*/  HMMA.16816.F32.BF16 R20, R12.reuse, R16, RZ ;  /* 0x000000100c14723c */ /* 0x042fe200000418ff */
[----:B------:R-:W-:Y:S01]  /*c430*/  FMUL.FTZ R87, R87, UR11 ;  /* 0x0000000b57577c20 */ /* 0x000fe20008410000 */
[----:B------:R-:W-:Y:S01]  /*c440*/  FMUL.FTZ R84, R84, UR11 ;  /* 0x0000000b54547c20 */ /* 0x000fe20008410000 */
[----:B------:R1:W-:Y:S03]  /*c450*/  MUFU.TANH R131, R60 ;  /* 0x0000003c00837308 */ /* 0x0003e60000002400 */
[----:B------:R-:W-:Y:S01]  /*c460*/  HMMA.16816.F32.BF16 R16, R12, R18, RZ ;  /* 0x000000120c10723c */ /* 0x000fe200000418ff */
[----:B------:R-:W-:Y:S01]  /*c470*/  FMUL.FTZ R128, R83, UR11 ;  /* 0x0000000b53807c20 */ /* 0x000fe20008410000 */
[----:B------:R-:W-:-:S03]  /*c480*/  FMUL.FTZ R130, R82, UR11 ;  /* 0x0000000b52827c20 */ /* 0x000fc60008410000 */
[----:B------:R-:W3:Y:S01]  /*c490*/  MUFU.TANH R133, R133 ;  /* 0x0000008500857308 */ /* 0x000ee20000002400 */
[----:B----4-:R-:W-:Y:S01]  /*c4a0*/  HMMA.16816.F32.BF16 R4, R12, R124, RZ ;  /* 0x0000007c0c04723c */ /* 0x010fe200000418ff */
[----:B------:R-:W-:Y:S01]  /*c4b0*/  FMUL.FTZ R96, R96, UR11 ;  /* 0x0000000b60607c20 */ /* 0x000fe20008410000 */
[----:B------:R-:W-:-:S04]  /*c4c0*/  FMUL.FTZ R97, R97, UR11 ;  /* 0x0000000b61617c20 */ /* 0x000fc80008410000 */
[----:B------:R-:W-:Y:S01]  /*c4d0*/  HMMA.16816.F32.BF16 R12, R12, R126, RZ ;  /* 0x0000007e0c0c723c */ /* 0x000fe200000418ff */
[----:B------:R-:W4:Y:S01]  /*c4e0*/  LDSM.16.M88.4 R124, [R165+0x2400] ;  /* 0x00240000a57c783b */ /* 0x000f220000000200 */
[----:B------:R-:W-:Y:S03]  /*c4f0*/  MUFU.TANH R177, R96 ;  /* 0x0000006000b17308 */ /* 0x000fe60000002400 */
[----:B-1----:R-:W1:Y:S01]  /*c500*/  LDSM.16.M88.4 R60, [R165+0x3000] ;  /* 0x00300000a53c783b */ /* 0x002e620000000200 */
[C---:B------:R-:W-:Y:S03]  /*c510*/  HMMA.16816.F32.BF16 R72, R8.reuse, R102, R72 ;  /* 0x000000660848723c */ /* 0x040fe60000041848 */
[----:B------:R-:W1:Y:S01]  /*c520*/  LDSM.16.M88.4 R100, [R165+0x3400] ;  /* 0x00340000a564783b */ /* 0x000e620000000200 */
[----:B------:R-:W1:Y:S02]  /*c530*/  MUFU.TANH R132, R132 ;  /* 0x0000008400847308 */ /* 0x000e640000002400 */
[C---:B--2---:R-:W-:Y:S06]  /*c540*/  HMMA.16816.F32.BF16 R56, R8.reuse, R108, R56 ;  /* 0x0000006c0838723c */ /* 0x044fec0000041838 */
[C---:B---3--:R-:W-:Y:S01]  /*c550*/  HMMA.16816.F32.BF16 R44, R8.reuse, R104, R44 ;  /* 0x00000068082c723c */ /* 0x048fe2000004182c */
[----:B------:R-:W-:Y:S01]  /*c560*/  FMUL.FTZ R108, R99, UR11 ;  /* 0x0000000b636c7c20 */ /* 0x000fe20008410000 */
[----:B------:R-:W-:Y:S01]  /*c570*/  FMUL.FTZ R109, R94, UR11 ;  /* 0x0000000b5e6d7c20 */ /* 0x000fe20008410000 */
[----:B------:R-:W-:Y:S01]  /*c580*/  SHF.R.S32.HI R94, RZ, 0x1f, R197 ;  /* 0x0000001fff5e7819 */ /* 0x000fe200000114c5 */
[----:B------:R-:W2:Y:S02]  /*c590*/  MUFU.TANH R3, R3 ;  /* 0x0000000300037308 */ /* 0x000ea40000002400 */
[----:B------:R-:W-:Y:S01]  /*c5a0*/  HMMA.16816.F32.BF16 R40, R8, R106, R40 ;  /* 0x0000006a0828723c */ /* 0x000fe20000041828 */
[----:B------:R-:W3:Y:S01]  /*c5b0*/  LDSM.16.M88.4 R104, [R165+0x3c00] ;  /* 0x003c0000a568783b */ /* 0x000ee20000000200 */
[----:B------:R-:W-:-:S04]  /*c5c0*/  LEA.HI R94, R94, R197, RZ, 0x4 ;  /* 0x000000c55e5e7211 */ /* 0x000fc800078f20ff */
[----:B------:R-:W-:Y:S01]  /*c5d0*/  LOP3.LUT R94, R94, 0xfffffff0, RZ, 0xc0, !PT ;  /* 0xfffffff05e5e7812 */ /* 0x000fe200078ec0ff */
[C---:B------:R-:W-:Y:S01]  /*c5e0*/  HMMA.16816.F32.BF16 R52, R8.reuse, R110, R52 ;  /* 0x0000006e0834723c */ /* 0x040fe20000041834 */
[----:B------:R-:W2:Y:S08]  /*c5f0*/  MUFU.TANH R158, R158 ;  /* 0x0000009e009e7308 */ /* 0x000eb00000002400 */
[----:B------:R-:W2:Y:S01]  /*c600*/  MUFU.TANH R159, R159 ;  /* 0x0000009f009f7308 */ /* 0x000ea20000002400 */
[C---:B----4-:R-:W-:Y:S06]  /*c610*/  HMMA.16816.F32.BF16 R68, R8.reuse, R124, R68 ;  /* 0x0000007c0844723c */ /* 0x050fec0000041844 */
[----:B-1----:R-:W-:Y:S01]  /*c620*/  HMMA.16816.F32.BF16 R32, R8, R62, R32 ;  /* 0x0000003e0820723c */ /* 0x002fe20000041820 */
[----:B------:R1:W-:Y:S01]  /*c630*/  MUFU.TANH R124, R97 ;  /* 0x00000061007c7308 */ /* 0x0003e20000002400 */
[----:B------:R-:W-:-:S04]  /*c640*/  FMUL.FTZ R125, R98, UR11 ;  /* 0x0000000b627d7c20 */ /* 0x000fc80008410000 */
[C---:B------:R-:W-:Y:S01]  /*c650*/  HMMA.16816.F32.BF16 R28, R8.reuse, R100, R28 ;  /* 0x00000064081c723c */ /* 0x040fe2000004181c */
[----:B------:R-:W-:Y:S01]  /*c660*/  FMUL.FTZ R62, R88, UR11 ;  /* 0x0000000b583e7c20 */ /* 0x000fe20008410000 */
[----:B------:R-:W-:Y:S02]  /*c670*/  IMAD.IADD R88, R197, 0x1, -R94 ;  /* 0x00000001c5587824 */ /* 0x000fe400078e0a5e */
[----:B------:R-:W-:Y:S01]  /*c680*/  FMUL.FTZ R63, R89, UR11 ;  /* 0x0000000b593f7c20 */ /* 0x000fe20008410000 */
[----:B------:R-:W-:Y:S01]  /*c690*/  FMUL.FTZ R82, R55, UR11 ;  /* 0x0000000b37527c20 */ /* 0x000fe20008410000 */
[----:B------:R-:W-:Y:S01]  /*c6a0*/  MUFU.TANH R0, R84 ;  /* 0x0000005400007308 */ /* 0x000fe20000002400 */
[C---:B------:R-:W-:Y:S01]  /*c6b0*/  HMMA.16816.F32.BF16 R24, R8.reuse, R102, R24 ;  /* 0x000000660818723c */ /* 0x040fe20000041818 */
[----:B------:R-:W-:Y:S01]  /*c6c0*/  LOP3.LUT R100, R145, 0xffffffe0, RZ, 0xc0, !PT ;  /* 0xffffffe091647812 */ /* 0x000fe200078ec0ff */
[----:B-1----:R-:W1:Y:S04]  /*c6d0*/  LDSM.16.M88.4 R96, [R165+0x3800] ;  /* 0x00380000a560783b */ /* 0x002e680000000200 */
[----:B------:R-:W-:Y:S01]  /*c6e0*/  IMAD.IADD R94, R49, 0x1, -R100 ;  /* 0x00000001315e7824 */ /* 0x000fe200078e0a64 */
[C---:B------:R-:W-:Y:S01]  /*c6f0*/  HMMA.16816.F32.BF16 R36, R8.reuse, R60, R36 ;  /* 0x0000003c0824723c */ /* 0x040fe20000041824 */
[----:B------:R-:W-:Y:S01]  /*c700*/  LEA.HI R100, R88, R88, RZ, 0x1 ;  /* 0x0000005858647211 */ /* 0x000fe200078f08ff */
[----:B------:R-:W-:Y:S01]  /*c710*/  FMUL.FTZ R102, R78, UR11 ;  /* 0x0000000b4e667c20 */ /* 0x000fe20008410000 */
[----:B------:R-:W-:Y:S01]  /*c720*/  FMUL.FTZ R78, R56, UR11 ;  /* 0x0000000b384e7c20 */ /* 0x000fe20008410000 */
[----:B------:R-:W-:Y:S01]  /*c730*/  SHF.R.S32.HI R101, RZ, 0x1f, R94 ;  /* 0x0000001fff657819 */ /* 0x000fe2000001145e */
[----:B------:R4:W-:Y:S01]  /*c740*/  MUFU.TANH R60, R109 ;  /* 0x0000006d003c7308 */ /* 0x0009e20000002400 */
[----:B------:R-:W-:Y:S01]  /*c750*/  LOP3.LUT R89, R100, 0x7fffffe, RZ, 0xc0, !PT ;  /* 0x07fffffe64597812 */ /* 0x000fe200078ec0ff */
[----:B------:R-:W-:Y:S01]  /*c760*/  FMUL.FTZ R61, R95, UR11 ;  /* 0x0000000b5f3d7c20 */ /* 0x000fe20008410000 */
[----:B------:R-:W-:Y:S01]  /*c770*/  SHF.R.S32.HI R95, RZ, 0x1f, R88 ;  /* 0x0000001fff5f7819 */ /* 0x000fe20000011458 */
[C---:B---3--:R-:W-:Y:S01]  /*c780*/  HMMA.16816.F32.BF16 R4, R8.reuse, R104, R4 ;  /* 0x000000680804723c */ /* 0x048fe20000041804 */
[----:B------:R-:W-:Y:S01]  /*c790*/  LEA.HI R94, R101, R94, RZ, 0x2 ;  /* 0x0000005e655e7211 */ /* 0x000fe200078f10ff */
[----:B------:R-:W-:Y:S01]  /*c7a0*/  IMAD.IADD R89, R88, 0x1, -R89 ;  /* 0x0000000158597824 */ /* 0x000fe200078e0a59 */
[----:B------:R-:W-:Y:S01]  /*c7b0*/  LEA.HI R95, R95, R88, RZ, 0x3 ;  /* 0x000000585f5f7211 */ /* 0x000fe200078f18ff */
[----:B------:R-:W-:Y:S01]  /*c7c0*/  FMUL.FTZ R88, R90, UR11 ;  /* 0x0000000b5a587c20 */ /* 0x000fe20008410000 */
[----:B------:R-:W-:Y:S01]  /*c7d0*/  FMUL.FTZ R110, R69, UR11 ;  /* 0x0000000b456e7c20 */ /* 0x000fe20008410000 */
[----:B------:R-:W-:Y:S02]  /*c7e0*/  HMMA.16816.F32.BF16 R12, R8, R106, R12 ;  /* 0x0000006a080c723c */ /* 0x000fe4000004180c */
[----:B------:R-:W-:Y:S01]  /*c7f0*/  FMUL.FTZ R56, R24, UR11 ;  /* 0x0000000b18387c20 */ /* 0x000fe20008410000 */
[----:B------:R-:W-:Y:S01]  /*c800*/  IMAD.SHL.U32 R90, R95, 0x20, RZ ;  /* 0x000000205f5a7824 */ /* 0x000fe200078e00ff */
[----:B------:R-:W-:Y:S01]  /*c810*/  SHF.R.S32.HI R95, RZ, 0x2, R94 ;  /* 0x00000002ff5f7819 */ /* 0x000fe2000001145e */
[----:B------:R-:W-:-:S02]  /*c820*/  IMAD.SHL.U32 R24, R49, 0x2, RZ ;  /* 0x0000000231187824 */ /* 0x000fc400078e00ff */
[----:B------:R-:W-:Y:S01]  /*c830*/  FMUL.FTZ R104, R74, UR11 ;  /* 0x0000000b4a687c20 */ /* 0x000fe20008410000 */
[----:B------:R-:W-:Y:S01]  /*c840*/  HMMA.16816.F32.BF16 R64, R8, R126, R64 ;  /* 0x0000007e0840723c */ /* 0x000fe20000041840 */
[----:B------:R-:W-:Y:S01]  /*c850*/  LOP3.LUT R90, R90, 0xffffff00, RZ, 0xc0, !PT ;  /* 0xffffff005a5a7812 */ /* 0x000fe200078ec0ff */
[----:B------:R-:W-:Y:S01]  /*c860*/  FMUL.FTZ R74, R57, UR11 ;  /* 0x0000000b394a7c20 */ /* 0x000fe20008410000 */
[----:B------:R-:W-:Y:S01]  /*c870*/  IADD3 R95, R142, 0x1, R95 ;  /* 0x000000018e5f7810 */ /* 0x000fe20007ffe05f */
[----:B------:R-:W-:Y:S01]  /*c880*/  FMUL.FTZ R83, R38, UR11 ;  /* 0x0000000b26537c20 */ /* 0x000fe20008410000 */
[----:B------:R3:W-:Y:S01]  /*c890*/  MUFU.TANH R57, R128 ;  /* 0x0000008000397308 */ /* 0x0007e20000002400 */
[----:B------:R-:W-:Y:S02]  /*c8a0*/  IMAD R199, R89, 0x20, R90 ;  /* 0x0000002059c77824 */ /* 0x000fe400078e025a */
[----:B------:R-:W-:Y:S01]  /*c8b0*/  FMUL.FTZ R94, R41, UR11 ;  /* 0x0000000b295e7c20 */ /* 0x000fe20008410000 */
[----:B------:R-:W-:-:S02]  /*c8c0*/  IMAD.U32 R90, RZ, RZ, UR24 ;  /* 0x00000018ff5a7e24 */ /* 0x000fc4000f8e00ff */
[----:B------:R-:W-:Y:S01]  /*c8d0*/  FMUL.FTZ R55, R27, UR11 ;  /* 0x0000000b1b377c20 */ /* 0x000fe20008410000 */
[----:B------:R-:W-:Y:S02]  /*c8e0*/  IMAD.IADD R199, R140, 0x1, R199 ;  /* 0x000000018cc77824 */ /* 0x000fe400078e02c7 */
[----:B----4-:R-:W-:Y:S01]  /*c8f0*/  FMUL.FTZ R109, R70, UR11 ;  /* 0x0000000b466d7c20 */ /* 0x010fe20008410000 */
[----:B------:R-:W-:Y:S01]  /*c900*/  FMUL.FTZ R41, R5, UR11 ;  /* 0x0000000b05297c20 */ /* 0x000fe20008410000 */
[----:B------:R-:W-:Y:S01]  /*c910*/  IADD3 R90, R90, -UR21, R95 ;  /* 0x800000155a5a7c10 */ /* 0x000fe2000fffe05f */
[----:B------:R-:W-:Y:S01]  /*c920*/  FMUL.FTZ R140, R81, UR11 ;  /* 0x0000000b518c7c20 */ /* 0x000fe20008410000 */
[----:B------:R-:W-:Y:S01]  /*c930*/  FMUL.FTZ R70, R35, UR11 ;  /* 0x0000000b23467c20 */ /* 0x000fe20008410000 */
[----:B------:R-:W-:Y:S01]  /*c940*/  FMUL.FTZ R81, R37, UR11 ;  /* 0x0000000b25517c20 */ /* 0x000fe20008410000 */
[C---:B-1----:R-:W-:Y:S01]  /*c950*/  HMMA.16816.F32.BF16 R20, R8.reuse, R96, R20 ;  /* 0x000000600814723c */ /* 0x042fe20000041814 */
[----:B------:R-:W-:Y:S01]  /*c960*/  FMUL.FTZ R35, R15, UR11 ;  /* 0x0000000b0f237c20 */ /* 0x000fe20008410000 */
[----:B------:R-:W-:Y:S01]  /*c970*/  FMUL.FTZ R37, R14, UR11 ;  /* 0x0000000b0e257c20 */ /* 0x000fe20008410000 */
[----:B------:R-:W-:Y:S01]  /*c980*/  FMUL.FTZ R95, R77, UR11 ;  /* 0x0000000b4d5f7c20 */ /* 0x000fe20008410000 */
[----:B------:R-:W-:Y:S01]  /*c990*/  FMUL.FTZ R105, R73, UR11 ;  /* 0x0000000b49697c20 */ /* 0x000fe20008410000 */
[----:B---3--:R-:W-:Y:S01]  /*c9a0*/  IMAD.MOV.U32 R128, RZ, RZ, 0x8 ;  /* 0x00000008ff807424 */ /* 0x008fe200078e00ff */
[----:B------:R-:W-:Y:S01]  /*c9b0*/  HMMA.16816.F32.BF16 R16, R8, R98, R16 ;  /* 0x000000620810723c */ /* 0x000fe20000041810 */
        /* <DEDUP_REMOVED lines=18> */
[----:B------:R-:W-:Y:S01]  /*cae0*/  LOP3.LUT R20, R24, 0x6, RZ, 0xc0, !PT ;  /* 0x0000000618147812 */ /* 0x000fe200078ec0ff */
[----:B------:R-:W-:Y:S01]  /*caf0*/  FMUL.FTZ R76, R59, UR11 ;  /* 0x0000000b3b4c7c20 */ /* 0x000fe20008410000 */
[----:B------:R3:W-:Y:S01]  /*cb00*/  MUFU.TANH R54, R130 ;  /* 0x0000008200367308 */ /* 0x0007e20000002400 */
[----:B------:R-:W-:Y:S01]  /*cb10*/  FMUL.FTZ R85, R80, UR11 ;  /* 0x0000000b50557c20 */ /* 0x000fe20008410000 */
[----:B------:R-:W-:Y:S01]  /*cb20*/  FMUL.FTZ R59, R25, UR11 ;  /* 0x0000000b193b7c20 */ /* 0x000fe20008410000 */
[----:B------:R-:W-:Y:S01]  /*cb30*/  FMUL.FTZ R38, R17, UR11 ;  /* 0x0000000b11267c20 */ /* 0x000fe20008410000 */
[----:B------:R-:W-:-:S02]  /*cb40*/  VIADD R17, R90, UR10 ;  /* 0x0000000a5a117c36 */ /* 0x000fc40008000000 */
[----:B------:R-:W-:Y:S01]  /*cb50*/  FMUL.FTZ R26, R18, UR11 ;  /* 0x0000000b121a7c20 */ /* 0x000fe20008410000 */
[----:B------:R-:W-:Y:S01]  /*cb60*/  FMUL.FTZ R18, R6, UR11 ;  /* 0x0000000b06127c20 */ /* 0x000fe20008410000 */
[----:B------:R-:W-:Y:S01]  /*cb70*/  FMUL.FTZ R34, R16, UR11 ;  /* 0x0000000b10227c20 */ /* 0x000fe20008410000 */
[----:B------:R-:W-:Y:S01]  /*cb80*/  FMUL.FTZ R6, R13, UR11 ;  /* 0x0000000b0d067c20 */ /* 0x000fe20008410000 */
[----:B-1----:R-:W-:Y:S01]  /*cb90*/  VIADD R99, R20, UR5 ;  /* 0x0000000514637c36 */ /* 0x002fe20008000000 */
[----:B------:R-:W-:Y:S01]  /*cba0*/  VIADDMNMX R128, R17, R128, UR24, PT ;  /* 0x0000001811807e46 */ /* 0x000fe2000b800180 */
[----:B------:R1:W-:Y:S01]  /*cbb0*/  MUFU.TANH R52, R85 ;  /* 0x0000005500347308 */ /* 0x0003e20000002400 */
[----:B------:R-:W-:Y:S01]  /*cbc0*/  FMUL.FTZ R80, R44, UR11 ;  /* 0x0000000b2c507c20 */ /* 0x000fe20008410000 */
[----:B------:R-:W-:Y:S02]  /*cbd0*/  VIADD R7, R99, 0x1 ;  /* 0x0000000163077836 */ /* 0x000fe40000000000 */
[----:B------:R-:W-:Y:S01]  /*cbe0*/  FMUL.FTZ R69, R29, UR11 ;  /* 0x0000000b1d457c20 */ /* 0x000fe20008410000 */
[----:B------:R-:W-:-:S02]  /*cbf0*/  VIADD R5, R99, 0x8 ;  /* 0x0000000863057836 */ /* 0x000fc40000000000 */
[----:B------:R-:W-:Y:S01]  /*cc00*/  FMUL.FTZ R96, R40, UR11 ;  /* 0x0000000b28607c20 */ /* 0x000fe20008410000 */
[----:B---3--:R-:W-:Y:S01]  /*cc10*/  VIMNMX R130, R17, UR24, PT ;  /* 0x0000001811827c48 */ /* 0x008fe2000bfe0100 */
[C---:B------:R-:W-:Y:S01]  /*cc20*/  VIADD R27, R99.reuse, 0x9 ;  /* 0x00000009631b7836 */ /* 0x040fe20000000000 */
[-C--:B------:R-:W-:Y:S01]  /*cc30*/  I2FP.F32.S32 R24, R7.reuse ;  /* 0x0000000700187245 */ /* 0x080fe20000201400 */
[----:B------:R-:W-:Y:S01]  /*cc40*/  VIADD R17, R99, 0x11 ;  /* 0x0000001163117836 */ /* 0x000fe20000000000 */
[C---:B------:R-:W-:Y:S01]  /*cc50*/  ISETP.GE.AND P5, PT, R7.reuse, R130, PT ;  /* 0x000000820700720c */ /* 0x040fe20003fa6270 */
[----:B------:R3:W-:Y:S01]  /*cc60*/  MUFU.TANH R89, R91 ;  /* 0x0000005b00597308 */ /* 0x0007e20000002400 */
[----:B------:R-:W-:Y:S01]  /*cc70*/  ISETP.GE.AND P0, PT, R7, R128, PT ;  /* 0x000000800700720c */ /* 0x000fe20003f06270 */
[----:B------:R-:W-:Y:S01]  /*cc80*/  FFMA.FTZ R24, R24, UR6, R137 ;  /* 0x0000000618187c23 */ /* 0x000fe20008010089 */
[----:B------:R-:W-:Y:S01]  /*cc90*/  I2FP.F32.S32 R7, R7 ;  /* 0x0000000700077245 */ /* 0x000fe20000201400 */
[----:B------:R-:W-:Y:S01]  /*cca0*/  FMUL.FTZ R106, R65, UR11 ;  /* 0x0000000b416a7c20 */ /* 0x000fe20008410000 */
[-C--:B------:R-:W-:Y:S01]  /*ccb0*/  I2FP.F32.S32 R20, R5.reuse ;  /* 0x0000000500147245 */ /* 0x080fe20000201400 */
[----:B-1----:R-:W-:Y:S01]  /*ccc0*/  FMUL.FTZ R85, R36, UR11 ;  /* 0x0000000b24557c20 */ /* 0x002fe20008410000 */
[----:B------:R-:W-:Y:S01]  /*ccd0*/  ISETP.GE.AND P4, PT, R5, R130, PT ;  /* 0x000000820500720c */ /* 0x000fe20003f86270 */
[----:B------:R-:W-:Y:S01]  /*cce0*/  FFMA.FTZ R15, R7, UR6, R136 ;  /* 0x00000006070f7c23 */ /* 0x000fe20008010088 */
[----:B------:R-:W-:Y:S01]  /*ccf0*/  VIADD R7, R99, 0x10 ;  /* 0x0000001063077836 */ /* 0x000fe20000000000 */
[----:B------:R-:W-:Y:S01]  /*cd00*/  ISETP.GE.AND P1, PT, R5, R128, PT ;  /* 0x000000800500720c */ /* 0x000fe20003f26270 */
[----:B------:R-:W-:Y:S01]  /*cd10*/  FFMA.FTZ R20, R20, UR6, R135 ;  /* 0x0000000614147c23 */ /* 0x000fe20008010087 */
[----:B------:R-:W-:Y:S01]  /*cd20*/  I2FP.F32.S32 R14, R5 ;  /* 0x00000005000e7245 */ /* 0x000fe20000201400 */
[----:B------:R1:W-:Y:S01]  /*cd30*/  MUFU.TANH R65, R87 ;  /* 0x0000005700417308 */ /* 0x0003e20000002400 */
[-C--:B------:R-:W-:Y:S01]  /*cd40*/  I2FP.F32.S32 R5, R27.reuse ;  /* 0x0000001b00057245 */ /* 0x080fe20000201400 */
[----:B------:R-:W-:Y:S01]  /*cd50*/  FMUL.FTZ R103, R64, UR11 ;  /* 0x0000000b40677c20 */ /* 0x000fe20008410000 */
[C---:B------:R-:W-:Y:S01]  /*cd60*/  ISETP.GE.AND P3, PT, R27.reuse, R130, PT ;  /* 0x000000821b00720c */ /* 0x040fe20003f66270 */
[----:B------:R-:W-:Y:S01]  /*cd70*/  FFMA.FTZ R13, R14, UR6, R133 ;  /* 0x000000060e0d7c23 */ /* 0x000fe20008010085 */
[----:B------:R-:W-:Y:S01]  /*cd80*/  ISETP.GE.AND P6, PT, R27, R128, PT ;  /* 0x000000801b00720c */ /* 0x000fe20003fc6270 */
[----:B------:R-:W-:Y:S01]  /*cd90*/  FFMA.FTZ R16, R5, UR6, R134 ;  /* 0x0000000605107c23 */ /* 0x000fe20008010086 */
[----:B------:R-:W-:Y:S01]  /*cda0*/  FSEL R24, R24, -INF , !P5 ;  /* 0xff80000018187808 */ /* 0x000fe20006800000 */
[----:B------:R-:W-:Y:S01]  /*cdb0*/  VIADD R5, R99, 0x18 ;  /* 0x0000001863057836 */ /* 0x000fe20000000000 */
[----:B------:R-:W-:Y:S01]  /*cdc0*/  I2FP.F32.S32 R27, R27 ;  /* 0x0000001b001b7245 */ /* 0x000fe20000201400 */
[----:B---3--:R-:W-:Y:S01]  /*cdd0*/  FMUL.FTZ R91, R43, UR11 ;  /* 0x0000000b2b5b7c20 */ /* 0x008fe20008410000 */
[-C--:B------:R-:W-:Y:S01]  /*cde0*/  I2FP.F32.S32 R32, R7.reuse ;  /* 0x0000000700207245 */ /* 0x080fe20000201400 */
[----:B------:R-:W-:Y:S01]  /*cdf0*/  FMUL.FTZ R43, R23, UR11 ;  /* 0x0000000b172b7c20 */ /* 0x000fe20008410000 */
[----:B------:R-:W-:Y:S01]  /*ce00*/  ISETP.GE.AND P2, PT, R7, R130, PT ;  /* 0x000000820700720c */ /* 0x000fe20003f46270 */
[----:B------:R-:W-:Y:S01]  /*ce10*/  FFMA.FTZ R27, R27, UR6, R132 ;  /* 0x000000061b1b7c23 */ /* 0x000fe20008010084 */
[----:B------:R-:W-:Y:S01]  /*ce20*/  ISETP.GE.AND P5, PT, R7, R128, PT ;  /* 0x000000800700720c */ /* 0x000fe20003fa6270 */
[----:B------:R-:W-:Y:S01]  /*ce30*/  FFMA.FTZ R32, R32, UR6, R51 ;  /* 0x0000000620207c23 */ /* 0x000fe20008010033 */
[----:B------:R-:W-:Y:S01]  /*ce40*/  I2FP.F32.S32 R25, R7 ;  /* 0x0000000700197245 */ /* 0x000fe20000201400 */
[----:B-1----:R-:W-:Y:S01]  /*ce50*/  FMUL.FTZ R87, R42, UR11 ;  /* 0x0000000b2a577c20 */ /* 0x002fe20008410000 */
[-C--:B------:R-:W-:Y:S01]  /*ce60*/  I2FP.F32.S32 R7, R17.reuse ;  /* 0x0000001100077245 */ /* 0x080fe20000201400 */
[----:B------:R-:W-:Y:S01]  /*ce70*/  FMUL.FTZ R64, R67, UR11 ;  /* 0x0000000b43407c20 */ /* 0x000fe20008410000 */
[----:B------:R-:W-:Y:S01]  /*ce80*/  FSEL R15, R15, -INF , !P0 ;  /* 0xff8000000f0f7808 */ /* 0x000fe20004000000 */
[----:B------:R-:W-:Y:S01]  /*ce90*/  FFMA.FTZ R25, R25, UR6, R48 ;  /* 0x0000000619197c23 */ /* 0x000fe20008010030 */
[----:B------:R-:W-:Y:S01]  /*cea0*/  FSEL R20, R20, -INF , !P4 ;  /* 0xff80000014147808 */ /* 0x000fe20006000000 */
[----:B------:R-:W-:Y:S01]  /*ceb0*/  FFMA.FTZ R28, R7, UR6, R50 ;  /* 0x00000006071c7c23 */ /* 0x000fe20008010032 */
[----:B------:R-:W-:Y:S01]  /*cec0*/  ISETP.GE.AND P0, PT, R17, R130, PT ;  /* 0x000000821100720c */ /* 0x000fe20003f06270 */
[----:B------:R-:W-:Y:S01]  /*ced0*/  VIADD R7, R99, 0x20 ;  /* 0x0000002063077836 */ /* 0x000fe20000000000 */
[----:B------:R-:W-:Y:S01]  /*cee0*/  ISETP.GE.AND P4, PT, R17, R128, PT ;  /* 0x000000801100720c */ /* 0x000fe20003f86270 */
[----:B------:R-:W-:Y:S01]  /*cef0*/  FMUL.FTZ R42, R22, UR11 ;  /* 0x0000000b162a7c20 */ /* 0x000fe20008410000 */
[----:B------:R-:W-:Y:S01]  /*cf00*/  I2FP.F32.S32 R36, R17 ;  /* 0x0000001100247245 */ /* 0x000fe20000201400 */
[----:B------:R-:W-:Y:S01]  /*cf10*/  VIADD R17, R99, 0x19 ;  /* 0x0000001963117836 */ /* 0x000fe20000000000 */
[----:B------:R-:W-:Y:S01]  /*cf20*/  FSEL R13, R13, -INF , !P1 ;  /* 0xff8000000d0d7808 */ /* 0x000fe20004800000 */
[----:B------:R-:W-:Y:S01]  /*cf30*/  FMUL.FTZ R101, R66, UR11 ;  /* 0x0000000b42657c20 */ /* 0x000fe20008410000 */
[----:B------:R-:W-:Y:S01]  /*cf40*/  FSEL R16, R16, -INF , !P3 ;  /* 0xff80000010107808 */ /* 0x000fe20005800000 */
[----:B--2---:R-:W-:Y:S01]  /*cf50*/  FFMA.FTZ R3, R36, UR6, R3 ;  /* 0x0000000624037c23 */ /* 0x004fe20008010003 */
[-C--:B------:R-:W-:Y:S01]  /*cf60*/  I2FP.F32.S32 R44, R5.reuse ;  /* 0x00000005002c7245 */ /* 0x080fe20000201400 */
[----:B------:R-:W-:Y:S01]  /*cf70*/  FMUL.FTZ R67, R30, UR11 ;  /* 0x0000000b1e437c20 */ /* 0x000fe20008410000 */
[C---:B------:R-:W-:Y:S01]  /*cf80*/  ISETP.GE.AND P1, PT, R5.reuse, R130, PT ;  /* 0x000000820500720c */ /* 0x040fe20003f26270 */
[----:B------:R-:W-:Y:S01]  /*cf90*/  FMUL.FTZ R22, R4, UR11 ;  /* 0x0000000b04167c20 */ /* 0x000fe20008410000 */
[----:B------:R-:W-:Y:S01]  /*cfa0*/  ISETP.GE.AND P3, PT, R5, R128, PT ;  /* 0x000000800500720c */ /* 0x000fe20003f66270 */
[----:B------:R-:W-:Y:S01]  /*cfb0*/  FMUL.FTZ R66, R31, UR11 ;  /* 0x0000000b1f427c20 */ /* 0x000fe20008410000 */
[----:B------:R-:W-:Y:S01]  /*cfc0*/  I2FP.F32.S32 R29, R5 ;  /* 0x00000005001d7245 */ /* 0x000fe20000201400 */
[----:B------:R-:W-:Y:S01]  /*cfd0*/  VIADD R5, R99, 0x21 ;  /* 0x0000002163057836 */ /* 0x000fe20000000000 */
[----:B------:R-:W-:Y:S01]  /*cfe0*/  FSEL R27, R27, -INF , !P6 ;  /* 0xff8000001b1b7808 */ /* 0x000fe20007000000 */
[----:B------:R-:W-:Y:S01]  /*cff0*/  FMUL.FTZ R30, R19, UR11 ;  /* 0x0000000b131e7c20 */ /* 0x000fe20008410000 */
[----:B------:R-:W-:Y:S01]  /*d000*/  FSEL R32, R32, -INF , !P2 ;  /* 0xff80000020207808 */ /* 0x000fe20005000000 */
[----:B------:R-:W-:Y:S01]  /*d010*/  FMUL.FTZ R4, R12, UR11 ;  /* 0x0000000b0c047c20 */ /* 0x000fe20008410000 */
[-C--:B------:R-:W-:Y:S01]  /*d020*/  I2FP.F32.S32 R40, R17.reuse ;  /* 0x0000001100287245 */ /* 0x080fe20000201400 */
[----:B------:R1:W-:Y:S01]  /*d030*/  MUFU.TANH R12, R127 ;  /* 0x0000007f000c7308 */ /* 0x0003e20000002400 */
[----:B------:R-:W-:Y:S01]  /*d040*/  ISETP.GE.AND P6, PT, R17, R130, PT ;  /* 0x000000821100720c */ /* 0x000fe20003fc6270 */
[----:B------:R-:W-:Y:S01]  /*d050*/  VIADD R19, R99, 0x28 ;  /* 0x0000002863137836 */ /* 0x000fe20000000000 */
[----:B------:R-:W-:Y:S01]  /*d060*/  ISETP.GE.AND P2, PT, R17, R128, PT ;  /* 0x000000801100720c */ /* 0x000fe20003f46270 */
[----:B------:R-:W-:Y:S01]  /*d070*/  FMUL.FTZ R111, R68, UR11 ;  /* 0x0000000b446f7c20 */ /* 0x000fe20008410000 */
[----:B------:R-:W-:Y:S01]  /*d080*/  I2FP.F32.S32 R17, R17 ;  /* 0x0000001100117245 */ /* 0x000fe20000201400 */
[----:B------:R-:W-:Y:S01]  /*d090*/  FMUL.FTZ R84, R47, UR11 ;  /* 0x0000000b2f547c20 */ /* 0x000fe20008410000 */
        /* <DEDUP_REMOVED lines=10> */
[----:B------:R-:W-:Y:S01]  /*d140*/  ISETP.GE.AND P5, PT, R7, R130, PT ;  /* 0x000000820700720c */ /* 0x000fe20003fa6270 */
[----:B-1----:R-:W-:Y:S01]  /*d150*/  VIADD R127, R99, 0x30 ;  /* 0x00000030637f7836 */ /* 0x002fe20000000000 */
[----:B------:R-:W-:Y:S01]  /*d160*/  ISETP.GE.AND P0, PT, R7, R128, PT ;  /* 0x000000800700720c */ /* 0x000fe20003f06270 */
[----:B------:R-:W-:Y:S01]  /*d170*/  FFMA.FTZ R7, R17, UR6, R146 ;  /* 0x0000000611077c23 */ /* 0x000fe20008010092 */
[----:B------:R-:W-:Y:S01]  /*d180*/  VIADD R17, R99, 0x29 ;  /* 0x0000002963117836 */ /* 0x000fe20000000000 */
[----:B------:R-:W-:Y:S01]  /*d190*/  FSEL R31, R3, -INF , !P4 ;  /* 0xff800000031f7808 */ /* 0x000fe20006000000 */
[----:B------:R-:W-:Y:S01]  /*d1a0*/  FMUL.FTZ R47, R21, UR11 ;  /* 0x0000000b152f7c20 */ /* 0x000fe20008410000 */
[-C--:B------:R-:W-:Y:S01]  /*d1b0*/  ISETP.GE.AND P4, PT, R5, R130.reuse, PT ;  /* 0x000000820500720c */ /* 0x080fe20003f86270 */
[----:B------:R1:W-:Y:S01]  /*d1c0*/  MUFU.TANH R48, R64 ;  /* 0x0000004000307308 */ /* 0x0003e20000002400 */
[----:B------:R-:W-:Y:S01]  /*d1d0*/  FSEL R7, R7, -INF , !P2 ;  /* 0xff80000007077808 */ /* 0x000fe20005000000 */
[----:B------:R-:W-:Y:S01]  /*d1e0*/  FMUL.FTZ R75, R33, UR11 ;  /* 0x0000000b214b7c20 */ /* 0x000fe20008410000 */
[----:B------:R-:W-:Y:S01]  /*d1f0*/  FSEL R36, R36, -INF , !P5 ;  /* 0xff80000024247808 */ /* 0x000fe20006800000 */
[----:B------:R-:W-:Y:S01]  /*d200*/  FFMA.FTZ R29, R29, UR6, R144 ;  /* 0x000000061d1d7c23 */ /* 0x000fe20008010090 */
[----:B------:R-:W-:Y:S01]  /*d210*/  FFMA.FTZ R40, R40, UR6, R141 ;  /* 0x0000000628287c23 */ /* 0x000fe2000801008d */
[----:B------:R-:W-:Y:S01]  /*d220*/  I2FP.F32.S32 R21, R19 ;  /* 0x0000001300157245 */ /* 0x000fe20000201400 */
[----:B------:R-:W-:Y:S01]  /*d230*/  FFMA.FTZ R44, R44, UR6, R139 ;  /* 0x000000062c2c7c23 */ /* 0x000fe2000801008b */
[-C--:B------:R-:W-:Y:S01]  /*d240*/  I2FP.F32.S32 R58, R17.reuse ;  /* 0x00000011003a7245 */ /* 0x080fe20000201400 */
[----:B------:R-:W-:Y:S01]  /*d250*/  VIADD R33, R99, 0x38 ;  /* 0x0000003863217836 */ /* 0x000fe20000000000 */
[----:B------:R-:W-:Y:S01]  /*d260*/  ISETP.GE.AND P2, PT, R17, R130, PT ;  /* 0x000000821100720c */ /* 0x000fe20003f46270 */
[----:B------:R-:W-:Y:S01]  /*d270*/  VIADD R51, R99, 0x31 ;  /* 0x0000003163337836 */ /* 0x000fe20000000000 */
[----:B------:R-:W-:Y:S01]  /*d280*/  ISETP.GE.AND P5, PT, R17, R128, PT ;  /* 0x000000801100720c */ /* 0x000fe20003fa6270 */
[----:B------:R-:W-:Y:S01]  /*d290*/  FFMA.FTZ R21, R21, UR6, R154 ;  /* 0x0000000615157c23 */ /* 0x000fe2000801009a */
[----:B------:R-:W-:Y:S01]  /*d2a0*/  I2FP.F32.S32 R90, R17 ;  /* 0x00000011005a7245 */ /* 0x000fe20000201400 */
[----:B------:R-:W-:Y:S01]  /*d2b0*/  FFMA.FTZ R153, R58, UR6, R153 ;  /* 0x000000063a997c23 */ /* 0x000fe20008010099 */
[----:B------:R-:W-:Y:S01]  /*d2c0*/  FSEL R23, R23, -INF , !P0 ;  /* 0xff80000017177808 */ /* 0x000fe20004000000 */
[----:B------:R-:W2:Y:S01]  /*d2d0*/  MUFU.TANH R114, R114 ;  /* 0x0000007200727308 */ /* 0x000ea20000002400 */
[----:B-1----:R-:W-:Y:S01]  /*d2e0*/  FSEL R64, R129, -INF , !P4 ;  /* 0xff80000081407808 */ /* 0x002fe20006000000 */
[C---:B------:R-:W-:Y:S01]  /*d2f0*/  VIADD R133, R99.reuse, 0x40 ;  /* 0x0000004063857836 */ /* 0x040fe20000000000 */
[-C--:B------:R-:W-:Y:S01]  /*d300*/  I2FP.F32.S32 R17, R127.reuse ;  /* 0x0000007f00117245 */ /* 0x080fe20000201400 */
[----:B------:R-:W-:Y:S01]  /*d310*/  VIADD R137, R99, 0x48 ;  /* 0x0000004863897836 */ /* 0x000fe20000000000 */
[----:B------:R-:W-:Y:S01]  /*d320*/  ISETP.GE.AND P0, PT, R127, R130, PT ;  /* 0x000000827f00720c */ /* 0x000fe20003f06270 */
[----:B------:R-:W-:Y:S01]  /*d330*/  VIADD R141, R99, 0x41 ;  /* 0x00000041638d7836 */ /* 0x000fe20000000000 */
[----:B------:R-:W-:Y:S01]  /*d340*/  ISETP.GE.AND P4, PT, R127, R128, PT ;  /* 0x000000807f00720c */ /* 0x000fe20003f86270 */
[----:B------:R-:W-:Y:S01]  /*d350*/  FFMA.FTZ R156, R17, UR6, R156 ;  /* 0x00000006119c7c23 */ /* 0x000fe2000801009c */
[----:B------:R-:W-:Y:S01]  /*d360*/  I2FP.F32.S32 R127, R127 ;  /* 0x0000007f007f7245 */ /* 0x000fe20000201400 */
[----:B------:R-:W1:Y:S01]  /*d370*/  MUFU.TANH R170, R170 ;  /* 0x000000aa00aa7308 */ /* 0x000e620000002400 */
[----:B------:R-:W-:Y:S01]  /*d380*/  I2FP.F32.S32 R50, R5 ;  /* 0x0000000500327245 */ /* 0x000fe20000201400 */
[----:B------:R-:W-:Y:S01]  /*d390*/  VIADD R145, R99, 0x49 ;  /* 0x0000004963917836 */ /* 0x000fe20000000000 */
[----:B------:R-:W-:Y:S01]  /*d3a0*/  I2FP.F32.S32 R3, R19 ;  /* 0x0000001300037245 */ /* 0x000fe20000201400 */
[----:B------:R-:W-:Y:S01]  /*d3b0*/  FFMA.FTZ R17, R127, UR6, R158 ;  /* 0x000000067f117c23 */ /* 0x000fe2000801009e */
[----:B------:R-:W-:Y:S01]  /*d3c0*/  FSEL R29, R29, -INF , !P3 ;  /* 0xff8000001d1d7808 */ /* 0x000fe20005800000 */
[----:B------:R-:W-:Y:S01]  /*d3d0*/  VIADD R127, R99, 0x39 ;  /* 0x00000039637f7836 */ /* 0x000fe20000000000 */
[----:B------:R-:W-:Y:S01]  /*d3e0*/  FSEL R40, R40, -INF , !P6 ;  /* 0xff80000028287808 */ /* 0x000fe20007000000 */
[----:B------:R3:W-:Y:S01]  /*d3f0*/  MUFU.TANH R14, R110 ;  /* 0x0000006e000e7308 */ /* 0x0007e20000002400 */
[----:B------:R-:W-:Y:S01]  /*d400*/  FSEL R44, R44, -INF , !P1 ;  /* 0xff8000002c2c7808 */ /* 0x000fe20004800000 */
[----:B------:R-:W-:Y:S01]  /*d410*/  FFMA.FTZ R152, R3, UR6, R152 ;  /* 0x0000000603987c23 */ /* 0x000fe20008010098 */
[----:B------:R-:W-:Y:S01]  /*d420*/  ISETP.GE.AND P3, PT, R19, R130, PT ;  /* 0x000000821300720c */ /* 0x000fe20003f66270 */
[----:B------:R-:W-:Y:S01]  /*d430*/  VIADD R147, R99, 0x61 ;  /* 0x0000006163937836 */ /* 0x000fe20000000000 */
[-C--:B------:R-:W-:Y:S01]  /*d440*/  ISETP.GE.AND P6, PT, R19, R128.reuse, PT ;  /* 0x000000801300720c */ /* 0x080fe20003fc6270 */
[----:B------:R-:W-:Y:S01]  /*d450*/  FFMA.FTZ R19, R90, UR6, R155 ;  /* 0x000000065a137c23 */ /* 0x000fe2000801009b */
[----:B------:R-:W-:Y:S01]  /*d460*/  I2FP.F32.S32 R129, R33 ;  /* 0x0000002100817245 */ /* 0x000fe20000201400 */
[----:B------:R-:W-:Y:S01]  /*d470*/  MUFU.TANH R112, R112 ;  /* 0x0000007000707308 */ /* 0x000fe20000002400 */
[----:B------:R-:W-:Y:S01]  /*d480*/  ISETP.GE.AND P1, PT, R5, R128, PT ;  /* 0x000000800500720c */ /* 0x000fe20003f26270 */
[----:B------:R-:W-:Y:S01]  /*d490*/  FFMA.FTZ R5, R50, UR6, R151 ;  /* 0x0000000632057c23 */ /* 0x000fe20008010097 */
[-C--:B------:R-:W-:Y:S01]  /*d4a0*/  I2FP.F32.S32 R90, R51.reuse ;  /* 0x00000033005a7245 */ /* 0x080fe20000201400 */
[----:B------:R-:W-:Y:S01]  /*d4b0*/  FFMA.FTZ R160, R129, UR6, R160 ;  /* 0x0000000681a07c23 */ /* 0x000fe200080100a0 */
[----:B------:R-:W-:Y:S01]  /*d4c0*/  FSEL R21, R21, -INF , !P6 ;  /* 0xff80000015157808 */ /* 0x000fe20007000000 */
[----:B------:R-:W-:Y:S01]  /*d4d0*/  FMUL.FTZ R97, R45, UR11 ;  /* 0x0000000b2d617c20 */ /* 0x000fe20008410000 */
[----:B------:R-:W-:Y:S01]  /*d4e0*/  ISETP.GE.AND P6, PT, R33, R130, PT ;  /* 0x000000822100720c */ /* 0x000fe20003fc6270 */
[----:B------:R4:W-:Y:S01]  /*d4f0*/  MUFU.TANH R50, R74 ;  /* 0x0000004a00327308 */ /* 0x0009e20000002400 */
[----:B---3--:R-:W-:Y:S01]  /*d500*/  I2FP.F32.S32 R110, R51 ;  /* 0x00000033006e7245 */ /* 0x008fe20000201400 */
[----:B------:R-:W-:-:S04]  /*d510*/  DEPBAR.LE SB0, 0x0 ;  /* 0x000080000000791a */ /* 0x000fc80000000000 */
[----:B------:R-:W-:Y:S01]  /*d520*/  FSEL R5, R5, -INF , !P1 ;  /* 0xff80000005057808 */ /* 0x000fe20004800000 */
[----:B------:R-:W-:Y:S01]  /*d530*/  FFMA.FTZ R159, R110, UR6, R159 ;  /* 0x000000066e9f7c23 */ /* 0x000fe2000801009f */
[----:B------:R3:W-:Y:S01]  /*d540*/  MUFU.TANH R3, R78 ;  /* 0x0000004e00037308 */ /* 0x0007e20000002400 */
[----:B------:R-:W-:Y:S01]  /*d550*/  FSEL R58, R152, -INF , !P3 ;  /* 0xff800000983a7808 */ /* 0x000fe20005800000 */
[----:B------:R-:W-:Y:S01]  /*d560*/  ULDC.64 UR10, c[0x0][0x208] ;  /* 0x00008200000a7ab9 */ /* 0x000fe20000000a00 */
[----:B------:R-:W-:Y:S01]  /*d570*/  ISETP.GE.AND P1, PT, R51, R130, PT ;  /* 0x000000823300720c */ /* 0x000fe20003f26270 */
[----:B------:R-:W-:Y:S01]  /*d580*/  VIADD R158, R165, 0x1c00 ;  /* 0x00001c00a59e7836 */ /* 0x000fe20000000000 */
[-C--:B------:R-:W-:Y:S01]  /*d590*/  ISETP.GE.AND P3, PT, R51, R128.reuse, PT ;  /* 0x000000803300720c */ /* 0x080fe20003f66270 */
[----:B------:R-:W-:Y:S01]  /*d5a0*/  VIADD R155, R165, 0x2800 ;  /* 0x00002800a59b7836 */ /* 0x000fe20000000000 */
[----:B------:R-:W-:Y:S01]  /*d5b0*/  FSEL R19, R19, -INF , !P5 ;  /* 0xff80000013137808 */ /* 0x000fe20006800000 */
[----:B------:R2:W-:Y:S01]  /*d5c0*/  MUFU.TANH R129, R76 ;  /* 0x0000004c00817308 */ /* 0x0005e20000002400 */
[----:B----4-:R-:W-:Y:S01]  /*d5d0*/  FSEL R74, R153, -INF , !P2 ;  /* 0xff800000994a7808 */ /* 0x010fe20005000000 */
[----:B------:R-:W-:Y:S01]  /*d5e0*/  VIADD R154, R165, 0x2c00 ;  /* 0x00002c00a59a7836 */ /* 0x000fe20000000000 */
[----:B------:R-:W-:Y:S01]  /*d5f0*/  ISETP.GE.AND P2, PT, R33, R128, PT ;  /* 0x000000802100720c */ /* 0x000fe20003f46270 */
[C---:B------:R-:W-:Y:S01]  /*d600*/  VIADD R153, R165.reuse, 0x3000 ;  /* 0x00003000a5997836 */ /* 0x040fe20000000000 */
[----:B------:R-:W-:Y:S01]  /*d610*/  I2FP.F32.S32 R33, R33 ;  /* 0x0000002100217245 */ /* 0x000fe20000201400 */
[----:B------:R-:W-:Y:S01]  /*d620*/  VIADD R152, R165, 0x3400 ;  /* 0x00003400a5987836 */ /* 0x000fe20000000000 */
[-C--:B------:R-:W-:Y:S01]  /*d630*/  ISETP.GE.AND P5, PT, R127, R130.reuse, PT ;  /* 0x000000827f00720c */ /* 0x080fe20003fa6270 */
[----:B------:R-:W4:Y:S01]  /*d640*/  MUFU.TANH R171, R171 ;  /* 0x000000ab00ab7308 */ /* 0x000f220000002400 */
[----:B---3--:R-:W-:Y:S01]  /*d650*/  FFMA.FTZ R78, R90, UR6, R157 ;  /* 0x000000065a4e7c23 */ /* 0x008fe2000801009d */
[-C--:B------:R-:W-:Y:S01]  /*d660*/  I2FP.F32.S32 R90, R127.reuse ;  /* 0x0000007f005a7245 */ /* 0x080fe20000201400 */
[----:B------:R-:W-:Y:S01]  /*d670*/  FFMA.FTZ R162, R33, UR6, R162 ;  /* 0x0000000621a27c23 */ /* 0x000fe200080100a2 */
[----:B------:R-:W-:Y:S01]  /*d680*/  FSEL R17, R17, -INF , !P4 ;  /* 0xff80000011117808 */ /* 0x000fe20006000000 */
[C---:B------:R-:W-:Y:S01]  /*d690*/  VIADD R157, R165.reuse, 0x2000 ;  /* 0x00002000a59d7836 */ /* 0x040fe20000000000 */
[----:B------:R-:W-:Y:S01]  /*d6a0*/  FSEL R78, R78, -INF , !P1 ;  /* 0xff8000004e4e7808 */ /* 0x000fe20004800000 */
[----:B------:R-:W-:Y:S01]  /*d6b0*/  FFMA.FTZ R161, R90, UR6, R161 ;  /* 0x000000065aa17c23 */ /* 0x000fe200080100a1 */
[----:B------:R3:W-:Y:S01]  /*d6c0*/  MUFU.TANH R51, R68 ;  /* 0x0000004400337308 */ /* 0x0007e20000002400 */
[----:B--2---:R-:W-:Y:S01]  /*d6d0*/  I2FP.F32.S32 R76, R127 ;  /* 0x0000007f004c7245 */ /* 0x004fe20000201400 */
[C---:B------:R-:W-:Y:S01]  /*d6e0*/  VIADD R151, R165.reuse, 0x3800 ;  /* 0x00003800a5977836 */ /* 0x040fe20000000000 */
[----:B------:R-:W-:Y:S01]  /*d6f0*/  I2FP.F32.S32 R135, R133 ;  /* 0x0000008500877245 */ /* 0x000fe20000201400 */
[----:B------:R-:W-:Y:S01]  /*d700*/  VIADD R150, R165, 0x3c00 ;  /* 0x00003c00a5967836 */ /* 0x000fe20000000000 */
[C---:B------:R-:W-:Y:S01]  /*d710*/  ISETP.GE.AND P4, PT, R133.reuse, R130, PT ;  /* 0x000000828500720c */ /* 0x040fe20003f86270 */
[----:B------:R-:W-:Y:S01]  /*d720*/  FFMA.FTZ R33, R76, UR6, R163 ;  /* 0x000000064c217c23 */ /* 0x000fe200080100a3 */
[-C--:B------:R-:W-:Y:S01]  /*d730*/  ISETP.GE.AND P1, PT, R133, R128.reuse, PT ;  /* 0x000000808500720c */ /* 0x080fe20003f26270 */
[----:B------:R-:W2:Y:S01]  /*d740*/  MUFU.TANH R113, R113 ;  /* 0x0000007100717308 */ /* 0x000ea20000002400 */
[----:B------:R-:W-:Y:S01]  /*d750*/  FSEL R76, R160, -INF , !P6 ;  /* 0xff800000a04c7808 */ /* 0x000fe20007000000 */
[----:B------:R-:W-:Y:S01]  /*d760*/  FFMA.FTZ R164, R135, UR6, R164 ;  /* 0x0000000687a47c23 */ /* 0x000fe200080100a4 */
[----:B------:R-:W-:Y:S01]  /*d770*/  I2FP.F32.S32 R143, R137 ;  /* 0x00000089008f7245 */ /* 0x000fe20000201400 */
[C---:B------:R-:W-:Y:S01]  /*d780*/  VIADD R163, R165.reuse, 0x800 ;  /* 0x00000800a5a37836 */ /* 0x040fe20000000000 */
[----:B------:R-:W-:Y:S01]  /*d790*/  I2FP.F32.S32 R133, R133 ;  /* 0x0000008500857245 */ /* 0x000fe20000201400 */
[----:B------:R-:W-:Y:S01]  /*d7a0*/  VIADD R160, R165, 0x1400 ;  /* 0x00001400a5a07836 */ /* 0x000fe20000000000 */
[-C--:B------:R-:W-:Y:S01]  /*d7b0*/  I2FP.F32.S32 R90, R141.reuse ;  /* 0x0000008d005a7245 */ /* 0x080fe20000201400 */
[----:B------:R-:W-:Y:S01]  /*d7c0*/  MUFU.TANH R172, R172 ;  /* 0x000000ac00ac7308 */ /* 0x000fe20000002400 */
[----:B---3--:R-:W-:Y:S01]  /*d7d0*/  FSEL R68, R156, -INF , !P0 ;  /* 0xff8000009c447808 */ /* 0x008fe20004000000 */
[----:B------:R-:W-:Y:S01]  /*d7e0*/  FFMA.FTZ R114, R143, UR6, R114 ;  /* 0x000000068f727c23 */ /* 0x000fe20008010072 */
[-C--:B------:R-:W-:Y:S01]  /*d7f0*/  ISETP.GE.AND P0, PT, R127, R128.reuse, PT ;  /* 0x000000807f00720c */ /* 0x080fe20003f06270 */
[----:B-1----:R-:W-:Y:S01]  /*d800*/  FFMA.FTZ R170, R133, UR6, R170 ;  /* 0x0000000685aa7c23 */ /* 0x002fe200080100aa */
[----:B------:R-:W-:Y:S01]  /*d810*/  ISETP.GE.AND P6, PT, R141, R128, PT ;  /* 0x000000808d00720c */ /* 0x000fe20003fc6270 */
[----:B------:R-:W-:Y:S01]  /*d820*/  FFMA.FTZ R169, R90, UR6, R169 ;  /* 0x000000065aa97c23 */ /* 0x000fe200080100a9 */
[----:B------:R-:W-:Y:S01]  /*d830*/  I2FP.F32.S32 R110, R141 ;  /* 0x0000008d006e7245 */ /* 0x000fe20000201400 */
[----:B------:R1:W-:Y:S01]  /*d840*/  MUFU.TANH R127, R11 ;  /* 0x0000000b007f7308 */ /* 0x0003e20000002400 */
[----:B------:R-:W-:Y:S01]  /*d850*/  VIADD R143, R99, 0x50 ;  /* 0x00000050638f7836 */ /* 0x000fe20000000000 */
[----:B------:R-:W-:Y:S01]  /*d860*/  FSEL R249, R170, -INF , !P1 ;  /* 0xff800000aaf97808 */ /* 0x000fe20004800000 */
[----:B------:R-:W-:-:S02]  /*d870*/  VIADD R156, R165, 0x2400 ;  /* 0x00002400a59c7836 */ /* 0x000fc40000000000 */
[----:B----4-:R-:W-:Y:S01]  /*d880*/  FFMA.FTZ R133, R110, UR6, R171 ;  /* 0x000000066e857c23 */ /* 0x010fe200080100ab */
[----:B------:R-:W-:Y:S02]  /*d890*/  I2FP.F32.S32 R110, R145 ;  /* 0x00000091006e7245 */ /* 0x000fe40000201400 */
[-C--:B------:R-:W-:Y:S01]  /*d8a0*/  I2FP.F32.S32 R136, R143.reuse ;  /* 0x0000008f00887245 */ /* 0x080fe20000201400 */
[----:B------:R-:W-:Y:S01]  /*d8b0*/  MUFU.TANH R61, R61 ;  /* 0x0000003d003d7308 */ /* 0x000fe20000002400 */
[-C--:B------:R-:W-:Y:S01]  /*d8c0*/  ISETP.GE.AND P1, PT, R143, R130.reuse, PT ;  /* 0x000000828f00720c */ /* 0x080fe20003f26270 */
[----:B--2---:R-:W-:Y:S01]  /*d8d0*/  FFMA.FTZ R110, R110, UR6, R113 ;  /* 0x000000066e6e7c23 */ /* 0x004fe20008010071 */
[----:B------:R-:W-:Y:S01]  /*d8e0*/  I2FP.F32.S32 R142, R143 ;  /* 0x0000008f008e7245 */ /* 0x000fe20000201400 */
[----:B------:R-:W-:Y:S01]  /*d8f0*/  FFMA.FTZ R131, R136, UR6, R131 ;  /* 0x0000000688837c23 */ /* 0x000fe20008010083 */
[----:B------:R-:W-:Y:S01]  /*d900*/  I2FP.F32.S32 R134, R145 ;  /* 0x0000009100867245 */ /* 0x000fe20000201400 */
[----:B------:R-:W-:Y:S01]  /*d910*/  VIADD R113, R99, 0x59 ;  /* 0x0000005963717836 */ /* 0x000fe20000000000 */
[----:B------:R-:W-:Y:S01]  /*d920*/  FSEL R33, R33, -INF , !P0 ;  /* 0xff80000021217808 */ /* 0x000fe20004000000 */
[----:B------:R-:W2:Y:S01]  /*d930*/  MUFU.TANH R115, R115 ;  /* 0x0000007300737308 */ /* 0x000ea20000002400 */
[----:B-1----:R-:W-:Y:S01]  /*d940*/  FSEL R11, R159, -INF , !P3 ;  /* 0xff8000009f0b7808 */ /* 0x002fe20005800000 */
[----:B------:R-:W-:Y:S01]  /*d950*/  VIADD R159, R165, 0x1800 ;  /* 0x00001800a59f7836 */ /* 0x000fe20000000000 */
[----:B------:R-:W-:-:S02]  /*d960*/  ISETP.GE.AND P3, PT, R141, R130, PT ;  /* 0x000000828d00720c */ /* 0x000fc40003f66270 */
[----:B------:R-:W-:Y:S02]  /*d970*/  I2FP.F32.S32 R141, R137 ;  /* 0x00000089008d7245 */ /* 0x000fe40000201400 */
[----:B------:R-:W-:Y:S01]  /*d980*/  ISETP.GE.AND P0, PT, R145, R130, PT ;  /* 0x000000829100720c */ /* 0x000fe20003f06270 */
[----:B------:R1:W-:Y:S01]  /*d990*/  MUFU.TANH R132, R72 ;  /* 0x0000004800847308 */ /* 0x0003e20000002400 */
[----:B------:R-:W-:Y:S01]  /*d9a0*/  FSEL R133, R133, -INF , !P6 ;  /* 0xff80000085857808 */ /* 0x000fe20007000000 */
[----:B------:R-:W-:Y:S01]  /*d9b0*/  FFMA.FTZ R90, R141, UR6, R112 ;  /* 0x000000068d5a7c23 */ /* 0x000fe20008010070 */
[----:B------:R-:W-:-:S05]  /*d9c0*/  VIADD R141, R99, 0x51 ;  /* 0x00000051638d7836 */ /* 0x000fca0000000000 */
[----:B------:R3:W-:Y:S01]  /*d9d0*/  MUFU.TANH R139, R9 ;  /* 0x00000009008b7308 */ /* 0x0007e20000002400 */
[----:B--2---:R-:W-:Y:S01]  /*d9e0*/  FFMA.FTZ R115, R134, UR6, R115 ;  /* 0x0000000686737c23 */ /* 0x004fe20008010073 */
[----:B------:R-:W-:-:S06]  /*d9f0*/  ISETP.GE.AND P6, PT, R141, R130, PT ;  /* 0x000000828d00720c */ /* 0x000fcc0003fc6270 */
[----:B------:R-:W2:Y:S01]  /*da00*/  MUFU.TANH R173, R173 ;  /* 0x000000ad00ad7308 */ /* 0x000ea20000002400 */
[----:B-1----:R-:W-:Y:S01]  /*da10*/  FSEL R72, R161, -INF , !P5 ;  /* 0xff800000a1487808 */ /* 0x002fe20006800000 */
[----:B------:R-:W-:Y:S01]  /*da20*/  VIADD R161, R165, 0x1000 ;  /* 0x00001000a5a17836 */ /* 0x000fe20000000000 */
[----:B------:R-:W-:-:S04]  /*da30*/  ISETP.GE.AND P5, PT, R137, R128, PT ;  /* 0x000000808900720c */ /* 0x000fc80003fa6270 */
[----:B------:R-:W-:Y:S01]  /*da40*/  FSEL R247, R114, -INF , !P5 ;  /* 0xff80000072f77808 */ /* 0x000fe20006800000 */
[----:B------:R-:W1:Y:S01]  /*da50*/  MUFU.TANH R10, R10 ;  /* 0x0000000a000a7308 */ /* 0x000e620000002400 */
[----:B---3--:R-:W-:Y:S01]  /*da60*/  FSEL R9, R162, -INF , !P2 ;  /* 0xff800000a2097808 */ /* 0x008fe20005000000 */
[----:B------:R-:W-:Y:S01]  /*da70*/  VIADD R162, R165, 0xc00 ;  /* 0x00000c00a5a27836 */ /* 0x000fe20000000000 */
[----:B------:R-:W-:Y:S02]  /*da80*/  ISETP.GE.AND P2, PT, R137, R130, PT ;  /* 0x000000828900720c */ /* 0x000fe40003f46270 */
[----:B------:R-:W-:Y:S02]  /*da90*/  I2FP.F32.S32 R114, R147 ;  /* 0x0000009300727245 */ /* 0x000fe40000201400 */
[----:B------:R-:W-:Y:S01]  /*daa0*/  FSEL R90, R90, -INF , !P2 ;  /* 0xff8000005a5a7808 */ /* 0x000fe20005000000 */
[----:B------:R3:W-:Y:S01]  /*dab0*/  MUFU.TANH R137, R80 ;  /* 0x0000005000897308 */ /* 0x0007e20000002400 */
[----:B--2---:R-:W-:Y:S01]  /*dac0*/  FFMA.FTZ R173, R142, UR6, R173 ;  /* 0x000000068ead7c23 */ /* 0x004fe200080100ad */
[----:B------:R-:W-:Y:S01]  /*dad0*/  FFMA.FTZ R185, R114, UR6, R61 ;  /* 0x0000000672b97c23 */ /* 0x000fe2000801003d */
[----:B------:R-:W-:Y:S01]  /*dae0*/  VIADD R61, R99, 0x70 ;  /* 0x00000070633d7836 */ /* 0x000fe20000000000 */
[----:B------:R-:W-:-:S04]  /*daf0*/  ISETP.GE.AND P2, PT, R141, R128, PT ;  /* 0x000000808d00720c */ /* 0x000fc80003f46270 */
[----:B------:R-:W-:Y:S01]  /*db00*/  MUFU.TANH R125, R125 ;  /* 0x0000007d007d7308 */ /* 0x000fe20000002400 */
[----:B------:R-:W-:-:S05]  /*db10*/  I2FP.F32.S32 R237, R61 ;  /* 0x0000003d00ed7245 */ /* 0x000fca0000201400 */
[----:B-1----:R-:W-:Y:S02]  /*db20*/  FFMA.FTZ R237, R237, UR6, R10 ;  /* 0x00000006eded7c23 */ /* 0x002fe4000801000a */
[----:B------:R-:W-:Y:S01]  /*db30*/  MUFU.TANH R108, R108 ;  /* 0x0000006c006c7308 */ /* 0x000fe20000002400 */
[----:B---3--:R-:W-:Y:S01]  /*db40*/  FSEL R80, R169, -INF , !P3 ;  /* 0xff800000a9507808 */ /* 0x008fe20005800000 */
[----:B------:R-:W1:Y:S01]  /*db50*/  S2R R10, SR_TID.X ;  /* 0x00000000000a7919 */ /* 0x000e620000002100 */
[----:B------:R-:W-:Y:S02]  /*db60*/  ISETP.GE.AND P3, PT, R143, R128, PT ;  /* 0x000000808f00720c */ /* 0x000fe40003f66270 */
[-C--:B------:R-:W-:Y:S02]  /*db70*/  I2FP.F32.S32 R143, R141.reuse ;  /* 0x0000008d008f7245 */ /* 0x080fe40000201400 */
[----:B------:R-:W-:Y:S01]  /*db80*/  I2FP.F32.S32 R141, R141 ;  /* 0x0000008d008d7245 */ /* 0x000fe20000201400 */
[----:B------:R-:W-:Y:S01]  /*db90*/  MUFU.TANH R92, R92 ;  /* 0x0000005c005c7308 */ /* 0x000fe20000002400 */
[----:B------:R-:W-:Y:S01]  /*dba0*/  FSEL R245, R173, -INF , !P3 ;  /* 0xff800000adf57808 */ /* 0x000fe20005800000 */
[----:B------:R-:W-:Y:S01]  /*dbb0*/  FFMA.FTZ R144, R143, UR6, R172 ;  /* 0x000000068f907c23 */ /* 0x000fe200080100ac */
[----:B------:R-:W-:-:S04]  /*dbc0*/  VIADD R143, R99, 0x58 ;  /* 0x00000058638f7836 */ /* 0x000fc80000000000 */
[----:B------:R-:W-:Y:S01]  /*dbd0*/  FSEL R144, R144, -INF , !P6 ;  /* 0xff80000090907808 */ /* 0x000fe20007000000 */
[----:B------:R-:W2:Y:S01]  /*dbe0*/  MUFU.TANH R176, R176 ;  /* 0x000000b000b07308 */ /* 0x000ea20000002400 */
[----:B------:R-:W-:Y:S02]  /*dbf0*/  I2FP.F32.S32 R134, R143 ;  /* 0x0000008f00867245 */ /* 0x000fe40000201400 */
[----:B------:R-:W-:-:S03]  /*dc00*/  ISETP.GE.AND P5, PT, R143, R130, PT ;  /* 0x000000828f00720c */ /* 0x000fc60003fa6270 */
[----:B------:R-:W-:Y:S02]  /*dc10*/  FFMA.FTZ R134, R134, UR6, R177 ;  /* 0x0000000686867c23 */ /* 0x000fe400080100b1 */
[----:B------:R-:W-:Y:S03]  /*dc20*/  MUFU.TANH R45, R140 ;  /* 0x0000008c002d7308 */ /* 0x000fe60000002400 */
[----:B------:R-:W-:Y:S02]  /*dc30*/  FSEL R142, R134, -INF , !P5 ;  /* 0xff800000868e7808 */ /* 0x000fe40006800000 */
[----:B------:R-:W-:-:S03]  /*dc40*/  ISETP.GE.AND P5, PT, R147, R128, PT ;  /* 0x000000809300720c */ /* 0x000fc60003fa6270 */
[----:B------:R3:W-:Y:S01]  /*dc50*/  MUFU.TANH R135, R82 ;  /* 0x0000005200877308 */ /* 0x0007e20000002400 */
[----:B--2---:R-:W-:Y:S01]  /*dc60*/  FFMA.FTZ R141, R141, UR6, R176 ;  /* 0x000000068d8d7c23 */ /* 0x004fe200080100b0 */
[----:B------:R-:W-:Y:S01]  /*dc70*/  FSEL R185, R185, -INF , !P5 ;  /* 0xff800000b9b97808 */ /* 0x000fe20006800000 */
[----:B-1----:R-:W-:-:S05]  /*dc80*/  IMAD.SHL.U32 R10, R10, 0x2, RZ ;  /* 0x000000020a0a7824 */ /* 0x002fca00078e00ff */
[----:B------:R-:W1:Y:S08]  /*dc90*/  MUFU.TANH R93, R93 ;  /* 0x0000005d005d7308 */ /* 0x000e700000002400 */
[----:B------:R2:W-:Y:S01]  /*dca0*/  MUFU.TANH R140, R84 ;  /* 0x00000054008c7308 */ /* 0x0005e20000002400 */
[----:B---3--:R-:W-:Y:S01]  /*dcb0*/  FSEL R82, R164, -INF , !P4 ;  /* 0xff800000a4527808 */ /* 0x008fe20006000000 */
[----:B------:R-:W-:Y:S01]  /*dcc0*/  VIADD R164, R165, 0x400 ;  /* 0x00000400a5a47836 */ /* 0x000fe20000000000 */
[----:B------:R-:W-:-:S02]  /*dcd0*/  ISETP.GE.AND P4, PT, R145, R128, PT ;  /* 0x000000809100720c */ /* 0x000fc40003f86270 */
[----:B------:R-:W-:-:S03]  /*dce0*/  I2FP.F32.S32 R145, R113 ;  /* 0x0000007100917245 */ /* 0x000fc60000201400 */
[----:B------:R3:W-:Y:S02]  /*dcf0*/  MUFU.TANH R112, R86 ;  /* 0x0000005600707308 */ /* 0x0007e40000002400 */
[----:B------:R-:W-:Y:S01]  /*dd00*/  FFMA.FTZ R124, R145, UR6, R124 ;  /* 0x00000006917c7c23 */ /* 0x000fe2000801007c */
[----:B------:R-:W-:Y:S02]  /*dd10*/  FSEL R145, R141, -INF , !P2 ;  /* 0xff8000008d917808 */ /* 0x000fe40005000000 */
[----:B------:R-:W-:-:S03]  /*dd20*/  ISETP.GE.AND P2, PT, R147, R130, PT ;  /* 0x000000829300720c */ /* 0x000fc60003f46270 */
[----:B------:R-:W-:Y:S01]  /*dd30*/  MUFU.TANH R88, R88 ;  /* 0x0000005800587308 */ /* 0x000fe20000002400 */
[----:B--2---:R-:W-:Y:S01]  /*dd40*/  FSEL R84, R131, -INF , !P1 ;  /* 0xff80000083547808 */ /* 0x004fe20004800000 */
[----:B------:R-:W-:Y:S01]  /*dd50*/  VIADD R131, R99, 0x60 ;  /* 0x0000006063837836 */ /* 0x000fe20000000000 */
[----:B------:R-:W-:-:S04]  /*dd60*/  ISETP.GE.AND P1, PT, R113, R128, PT ;  /* 0x000000807100720c */ /* 0x000fc80003f26270 */
[----:B------:R-:W-:Y:S01]  /*dd70*/  ISETP.GE.AND P3, PT, R131, R130, PT ;  /* 0x000000828300720c */ /* 0x000fe20003f66270 */
[----:B------:R-:W-:Y:S01]  /*dd80*/  MUFU.TANH R8, R8 ;  /* 0x0000000800087308 */ /* 0x000fe20000002400 */
[----:B---3--:R-:W-:Y:S02]  /*dd90*/  FSEL R86, R110, -INF , !P0 ;  /* 0xff8000006e567808 */ /* 0x008fe40004000000 */
[----:B------:R-:W-:Y:S02]  /*dda0*/  ISETP.GE.AND P0, PT, R143, R128, PT ;  /* 0x000000808f00720c */ /* 0x000fe40003f06270 */
[----:B------:R-:W-:Y:S02]  /*ddb0*/  I2FP.F32.S32 R110, R143 ;  /* 0x0000008f006e7245 */ /* 0x000fe40000201400 */
[----:B------:R-:W-:Y:S01]  /*ddc0*/  FSEL R143, R115, -INF , !P4 ;  /* 0xff800000738f7808 */ /* 0x000fe20006000000 */
[----:B------:R-:W2:Y:S01]  /*ddd0*/  MUFU.TANH R62, R62 ;  /* 0x0000003e003e7308 */ /* 0x000ea20000002400 */
[----:B------:R-:W-:Y:S01]  /*dde0*/  ISETP.GE.AND P4, PT, R113, R130, PT ;  /* 0x000000827100720c */ /* 0x000fe20003f86270 */
[----:B------:R-:W-:Y:S01]  /*ddf0*/  FFMA.FTZ R125, R110, UR6, R125 ;  /* 0x000000066e7d7c23 */ /* 0x000fe2000801007d */
[----:B------:R-:W-:-:S02]  /*de00*/  I2FP.F32.S32 R113, R113 ;  /* 0x0000007100717245 */ /* 0x000fc40000201400 */
[----:B------:R-:W-:Y:S02]  /*de10*/  I2FP.F32.S32 R115, R131 ;  /* 0x0000008300737245 */ /* 0x000fe40000201400 */
[----:B------:R-:W-:Y:S01]  /*de20*/  ISETP.GE.AND P6, PT, R131, R128, PT ;  /* 0x000000808300720c */ /* 0x000fe20003fc6270 */
[----:B------:R-:W-:Y:S01]  /*de30*/  FFMA.FTZ R108, R113, UR6, R108 ;  /* 0x00000006716c7c23 */ /* 0x000fe2000801006c */
[----:B------:R-:W-:Y:S01]  /*de40*/  I2FP.F32.S32 R110, R147 ;  /* 0x00000093006e7245 */ /* 0x000fe20000201400 */
[----:B------:R-:W-:Y:S01]  /*de50*/  FFMA.FTZ R92, R115, UR6, R92 ;  /* 0x00000006735c7c23 */ /* 0x000fe2000801005c */
[----:B------:R-:W-:Y:S01]  /*de60*/  I2FP.F32.S32 R131, R131 ;  /* 0x0000008300837245 */ /* 0x000fe20000201400 */
[C---:B------:R-:W-:Y:S01]  /*de70*/  VIADD R115, R99.reuse, 0x69 ;  /* 0x0000006963737836 */ /* 0x040fe20000000000 */
[----:B------:R-:W-:Y:S01]  /*de80*/  FSEL R243, R108, -INF , !P1 ;  /* 0xff8000006cf37808 */ /* 0x000fe20004800000 */
[----:B-1----:R-:W-:Y:S01]  /*de90*/  FFMA.FTZ R93, R110, UR6, R93 ;  /* 0x000000066e5d7c23 */ /* 0x002fe2000801005d */
[----:B------:R-:W-:Y:S01]  /*dea0*/  FSEL R182, R92, -INF , !P3 ;  /* 0xff8000005cb67808 */ /* 0x000fe20005800000 */
[----:B------:R-:W-:-:S02]  /*deb0*/  VIADD R113, R99, 0x68 ;  /* 0x0000006863717836 */ /* 0x000fc40000000000 */
[----:B------:R-:W-:Y:S01]  /*dec0*/  FFMA.FTZ R60, R131, UR6, R60 ;  /* 0x00000006833c7c23 */ /* 0x000fe2000801003c */
[-C--:B------:R-:W-:Y:S01]  /*ded0*/  I2FP.F32.S32 R110, R115.reuse ;  /* 0x00000073006e7245 */ /* 0x080fe20000201400 */
[----:B------:R-:W1:Y:S01]  /*dee0*/  MUFU.TANH R63, R63 ;  /* 0x0000003f003f7308 */ /* 0x000e620000002400 */
[C---:B------:R-:W-:Y:S02]  /*def0*/  ISETP.GE.AND P1, PT, R115.reuse, R130, PT ;  /* 0x000000827300720c */ /* 0x040fe40003f26270 */
[----:B------:R-:W-:Y:S02]  /*df00*/  ISETP.GE.AND P3, PT, R115, R128, PT ;  /* 0x000000807300720c */ /* 0x000fe40003f66270 */
[----:B------:R-:W-:Y:S02]  /*df10*/  I2FP.F32.S32 R92, R115 ;  /* 0x00000073005c7245 */ /* 0x000fe40000201400 */
[----:B------:R-:W-:Y:S01]  /*df20*/  I2FP.F32.S32 R115, R61 ;  /* 0x0000003d00737245 */ /* 0x000fe20000201400 */
[----:B------:R-:W3:Y:S01]  /*df30*/  MUFU.TANH R102, R102 ;  /* 0x0000006600667308 */ /* 0x000ee20000002400 */
[----:B------:R-:W-:Y:S01]  /*df40*/  FSEL R181, R125, -INF , !P0 ;  /* 0xff8000007db57808 */ /* 0x000fe20004000000 */
[----:B------:R-:W-:Y:S01]  /*df50*/  FFMA.FTZ R89, R92, UR6, R89 ;  /* 0x000000065c597c23 */ /* 0x000fe20008010059 */
[----:B------:R-:W-:Y:S01]  /*df60*/  FSEL R188, R124, -INF , !P4 ;  /* 0xff8000007cbc7808 */ /* 0x000fe20006000000 */
[----:B------:R-:W-:Y:S01]  /*df70*/  FFMA.FTZ R184, R115, UR6, R0 ;  /* 0x0000000673b87c23 */ /* 0x000fe20008010000 */
[-C--:B------:R-:W-:Y:S01]  /*df80*/  I2FP.F32.S32 R141, R113.reuse ;  /* 0x00000071008d7245 */ /* 0x080fe20000201400 */
[----:B------:R-:W-:Y:S01]  /*df90*/  VIADD R115, R99, 0x71 ;  /* 0x0000007163737836 */ /* 0x000fe20000000000 */
[C---:B------:R-:W-:Y:S01]  /*dfa0*/  ISETP.GE.AND P0, PT, R113.reuse, R130, PT ;  /* 0x000000827100720c */ /* 0x040fe20003f06270 */
[----:B------:R-:W4:Y:S01]  /*dfb0*/  MUFU.TANH R95, R95 ;  /* 0x0000005f005f7308 */ /* 0x000f220000002400 */
[----:B------:R-:W-:Y:S01]  /*dfc0*/  ISETP.GE.AND P4, PT, R113, R128, PT ;  /* 0x000000807100720c */ /* 0x000fe20003f86270 */
[----:B--2---:R-:W-:Y:S01]  /*dfd0*/  FFMA.FTZ R62, R141, UR6, R62 ;  /* 0x000000068d3e7c23 */ /* 0x004fe2000801003e */
[----:B------:R-:W-:Y:S01]  /*dfe0*/  FSEL R241, R60, -INF , !P6 ;  /* 0xff8000003cf17808 */ /* 0x000fe20007000000 */
[----:B-1----:R-:W-:Y:S01]  /*dff0*/  FFMA.FTZ R63, R110, UR6, R63 ;  /* 0x000000066e3f7c23 */ /* 0x002fe2000801003f */
[----:B------:R-:W-:Y:S01]  /*e000*/  FSEL R178, R93, -INF , !P2 ;  /* 0xff8000005db27808 */ /* 0x000fe20005000000 */
[----:B------:R-:W-:Y:S01]  /*e010*/  VIADD R93, R99, 0x78 ;  /* 0x00000078635d7836 */ /* 0x000fe20000000000 */
[----:B------:R-:W-:Y:S01]  /*e020*/  I2FP.F32.S32 R113, R113 ;  /* 0x0000007100717245 */ /* 0x000fe20000201400 */
[----:B------:R-:W1:Y:S01]  /*e030*/  MUFU.TANH R98, R98 ;  /* 0x0000006200627308 */ /* 0x000e620000002400 */
[----:B------:R-:W-:-:S02]  /*e040*/  ISETP.GE.AND P6, PT, R61, R130, PT ;  /* 0x000000823d00720c */ /* 0x000fc40003fc6270 */
[----:B------:R-:W-:Y:S01]  /*e050*/  ISETP.GE.AND P2, PT, R61, R128, PT ;  /* 0x000000803d00720c */ /* 0x000fe20003f46270 */
[----:B------:R-:W-:Y:S02]  /*e060*/  VIADD R61, R99, 0x79 ;  /* 0x00000079633d7836 */ /* 0x000fe40000000000 */
[----:B------:R-:W-:Y:S01]  /*e070*/  FFMA.FTZ R88, R113, UR6, R88 ;  /* 0x0000000671587c23 */ /* 0x000fe20008010058 */
[-C--:B------:R-:W-:Y:S02]  /*e080*/  I2FP.F32.S32 R113, R115.reuse ;  /* 0x0000007300717245 */ /* 0x080fe40000201400 */
[----:B------:R-:W-:Y:S01]  /*e090*/  I2FP.F32.S32 R60, R115 ;  /* 0x00000073003c7245 */ /* 0x000fe20000201400 */
[----:B------:R-:W2:Y:S01]  /*e0a0*/  MUFU.TANH R104, R104 ;  /* 0x0000006800687308 */ /* 0x000ea20000002400 */
[----:B------:R-:W-:Y:S01]  /*e0b0*/  I2FP.F32.S32 R146, R61 ;  /* 0x0000003d00927245 */ /* 0x000fe20000201400 */
[----:B------:R-:W-:Y:S01]  /*e0c0*/  FFMA.FTZ R8, R113, UR6, R8 ;  /* 0x0000000671087c23 */ /* 0x000fe20008010008 */
[----:B------:R-:W-:Y:S01]  /*e0d0*/  ISETP.GE.AND P5, PT, R115, R130, PT ;  /* 0x000000827300720c */ /* 0x000fe20003fa6270 */
[----:B------:R-:W-:Y:S01]  /*e0e0*/  FFMA.FTZ R65, R60, UR6, R65 ;  /* 0x000000063c417c23 */ /* 0x000fe20008010041 */
[----:B------:R-:W-:Y:S01]  /*e0f0*/  FSEL R237, R237, -INF , !P2 ;  /* 0xff800000eded7808 */ /* 0x000fe20005000000 */
[----:B------:R-:W-:Y:S01]  /*e100*/  FFMA.FTZ R146, R146, UR6, R45 ;  /* 0x0000000692927c23 */ /* 0x000fe2000801002d */
[----:B------:R-:W-:Y:S01]  /*e110*/  VIADD R45, R99, 0x80 ;  /* 0x00000080632d7836 */ /* 0x000fe20000000000 */
[----:B------:R-:W-:Y:S01]  /*e120*/  FSEL R180, R8, -INF , !P5 ;  /* 0xff80000008b47808 */ /* 0x000fe20006800000 */
[----:B------:R-:W-:Y:S01]  /*e130*/  MUFU.TANH R126, R126 ;  /* 0x0000007e007e7308 */ /* 0x000fe20000002400 */
[----:B------:R-:W-:-:S02]  /*e140*/  FSEL R190, R62, -INF , !P0 ;  /* 0xff8000003ebe7808 */ /* 0x000fc40004000000 */
[-C--:B------:R-:W-:Y:S02]  /*e150*/  I2FP.F32.S32 R60, R45.reuse ;  /* 0x0000002d003c7245 */ /* 0x080fe40000201400 */
[C---:B------:R-:W-:Y:S02]  /*e160*/  ISETP.GE.AND P2, PT, R45.reuse, R130, PT ;  /* 0x000000822d00720c */ /* 0x040fe40003f46270 */
[-C--:B------:R-:W-:Y:S01]  /*e170*/  ISETP.GE.AND P5, PT, R45, R128.reuse, PT ;  /* 0x000000802d00720c */ /* 0x080fe20003fa6270 */
[----:B------:R-:W-:Y:S01]  /*e180*/  FFMA.FTZ R49, R60, UR6, R49 ;  /* 0x000000063c317c23 */ /* 0x000fe20008010031 */
[----:B------:R-:W-:Y:S01]  /*e190*/  I2FP.F32.S32 R45, R45 ;  /* 0x0000002d002d7245 */ /* 0x000fe20000201400 */
[----:B------:R-:W2:Y:S01]  /*e1a0*/  MUFU.TANH R111, R111 ;  /* 0x0000006f006f7308 */ /* 0x000ea20000002400 */
[----:B------:R-:W-:Y:S02]  /*e1b0*/  ISETP.GE.AND P0, PT, R115, R128, PT ;  /* 0x000000807300720c */ /* 0x000fe40003f06270 */
[----:B------:R-:W-:Y:S01]  /*e1c0*/  FSEL R239, R88, -INF , !P4 ;  /* 0xff80000058ef7808 */ /* 0x000fe20006000000 */
[----:B---3--:R-:W-:Y:S01]  /*e1d0*/  FFMA.FTZ R102, R45, UR6, R102 ;  /* 0x000000062d667c23 */ /* 0x008fe20008010066 */
[----:B------:R-:W-:-:S02]  /*e1e0*/  FSEL R186, R63, -INF , !P1 ;  /* 0xff8000003fba7808 */ /* 0x000fc40004800000 */
[-C--:B------:R-:W-:Y:S01]  /*e1f0*/  I2FP.F32.S32 R115, R93.reuse ;  /* 0x0000005d00737245 */ /* 0x080fe20000201400 */
[----:B------:R-:W-:Y:S01]  /*e200*/  MUFU.TANH R105, R105 ;  /* 0x0000006900697308 */ /* 0x000fe20000002400 */
[C---:B------:R-:W-:Y:S02]  /*e210*/  ISETP.GE.AND P4, PT, R93.reuse, R130, PT ;  /* 0x000000825d00720c */ /* 0x040fe40003f86270 */
[----:B------:R-:W-:Y:S01]  /*e220*/  ISETP.GE.AND P1, PT, R93, R128, PT ;  /* 0x000000805d00720c */ /* 0x000fe20003f26270 */
[----:B------:R-:W-:Y:S01]  /*e230*/  FFMA.FTZ R52, R115, UR6, R52 ;  /* 0x0000000673347c23 */ /* 0x000fe20008010034 */
[----:B------:R-:W-:Y:S02]  /*e240*/  I2FP.F32.S32 R93, R93 ;  /* 0x0000005d005d7245 */ /* 0x000fe40000201400 */
[----:B------:R-:W-:Y:S01]  /*e250*/  LOP3.LUT R45, R10, 0x6, RZ, 0xc0, !PT ;  /* 0x000000060a2d7812 */ /* 0x000fe200078ec0ff */
[----:B------:R-:W-:Y:S01]  /*e260*/  MUFU.TANH R107, R107 ;  /* 0x0000006b006b7308 */ /* 0x000fe20000002400 */
[----:B------:R-:W-:Y:S01]  /*e270*/  FSEL R191, R89, -INF , !P3 ;  /* 0xff80000059bf7808 */ /* 0x000fe20005800000 */
[----:B------:R-:W-:Y:S01]  /*e280*/  FFMA.FTZ R54, R93, UR6, R54 ;  /* 0x000000065d367c23 */ /* 0x000fe20008010036 */
[----:B------:R-:W-:Y:S01]  /*e290*/  FSEL R184, R184, -INF , !P6 ;  /* 0xff800000b8b87808 */ /* 0x000fe20007000000 */
[----:B------:R-:W-:Y:S01]  /*e2a0*/  VIADD R45, R45, UR4 ;  /* 0x000000042d2d7c36 */ /* 0x000fe20008000000 */
[----:B------:R-:W-:-:S02]  /*e2b0*/  ISETP.GE.AND P3, PT, R61, R130, PT ;  /* 0x000000823d00720c */ /* 0x000fc40003f66270 */
[----:B------:R-:W-:Y:S01]  /*e2c0*/  ISETP.GE.AND P6, PT, R61, R128, PT ;  /* 0x000000803d00720c */ /* 0x000fe20003fc6270 */
[----:B------:R-:W-:Y:S01]  /*e2d0*/  MUFU.TANH R103, R103 ;  /* 0x0000006700677308 */ /* 0x000fe20000002400 */
[----:B------:R-:W-:Y:S01]  /*e2e0*/  I2FP.F32.S32 R62, R61 ;  /* 0x0000003d003e7245 */ /* 0x000fe20000201400 */
[----:B------:R-:W-:Y:S01]  /*e2f0*/  VIADD R61, R99, 0x81 ;  /* 0x00000081633d7836 */ /* 0x000fe20000000000 */
[----:B------:R-:W-:Y:S01]  /*e300*/  FSEL R207, R65, -INF , !P0 ;  /* 0xff80000041cf7808 */ /* 0x000fe20004000000 */
[----:B------:R-:W-:Y:S01]  /*e310*/  VIADD R65, R45, 0x88 ;  /* 0x000000882d417836 */ /* 0x000fe20000000000 */
[----:B------:R-:W-:Y:S01]  /*e320*/  FSEL R172, R52, -INF , !P4 ;  /* 0xff80000034ac7808 */ /* 0x000fe20006000000 */
[----:B------:R-:W-:Y:S01]  /*e330*/  FFMA.FTZ R57, R62, UR6, R57 ;  /* 0x000000063e397c23 */ /* 0x000fe20008010039 */
[----:B------:R-:W-:Y:S01]  /*e340*/  FSEL R235, R54, -INF , !P1 ;  /* 0xff80000036eb7808 */ /* 0x000fe20004800000 */
[----:B------:R-:W3:Y:S01]  /*e350*/  MUFU.TANH R109, R109 ;  /* 0x0000006d006d7308 */ /* 0x000ee20000002400 */
[----:B------:R-:W-:Y:S01]  /*e360*/  ISETP.GE.AND P0, PT, R99, R130, PT ;  /* 0x000000826300720c */ /* 0x000fe20003f06270 */
[----:B------:R-:W-:Y:S01]  /*e370*/  VIADD R63, R45, 0x89 ;  /* 0x000000892d3f7836 */ /* 0x000fe20000000000 */
[----:B------:R-:W-:-:S02]  /*e380*/  I2FP.F32.S32 R60, R61 ;  /* 0x0000003d003c7245 */ /* 0x000fc40000201400 */
[C---:B------:R-:W-:Y:S02]  /*e390*/  ISETP.GE.AND P4, PT, R61.reuse, R130, PT ;  /* 0x000000823d00720c */ /* 0x040fe40003f86270 */
[----:B------:R-:W-:Y:S01]  /*e3a0*/  ISETP.GE.AND P1, PT, R61, R128, PT ;  /* 0x000000803d00720c */ /* 0x000fe20003f26270 */
[----:B----4-:R-:W-:Y:S01]  /*e3b0*/  FFMA.FTZ R95, R60, UR6, R95 ;  /* 0x000000063c5f7c23 */ /* 0x010fe2000801005f */
[----:B------:R-:W-:Y:S01]  /*e3c0*/  I2FP.F32.S32 R99, R99 ;  /* 0x0000006300637245 */ /* 0x000fe20000201400 */
[----:B------:R-:W-:Y:S01]  /*e3d0*/  MUFU.TANH R106, R106 ;  /* 0x0000006a006a7308 */ /* 0x000fe20000002400 */
[----:B------:R-:W-:Y:S02]  /*e3e0*/  I2FP.F32.S32 R61, R61 ;  /* 0x0000003d003d7245 */ /* 0x000fe40000201400 */
[----:B------:R-:W-:Y:S01]  /*e3f0*/  FSEL R213, R57, -INF , !P6 ;  /* 0xff80000039d57808 */ /* 0x000fe20007000000 */
[----:B------:R-:W-:Y:S01]  /*e400*/  FFMA.FTZ R92, R99, UR6, R138 ;  /* 0x00000006635c7c23 */ /* 0x000fe2000801008a */
[----:B------:R-:W-:Y:S01]  /*e410*/  I2FP.F32.S32 R57, R65 ;  /* 0x0000004100397245 */ /* 0x000fe20000201400 */
[----:B-1----:R-:W-:Y:S01]  /*e420*/  FFMA.FTZ R98, R61, UR6, R98 ;  /* 0x000000063d627c23 */ /* 0x002fe20008010062 */
[----:B------:R-:W-:Y:S01]  /*e430*/  VIADD R61, R45, 0x90 ;  /* 0x000000902d3d7836 */ /* 0x000fe20000000000 */
[----:B------:R-:W-:Y:S01]  /*e440*/  FSEL R146, R146, -INF , !P3 ;  /* 0xff80000092927808 */ /* 0x000fe20005800000 */
[----:B------:R-:W1:Y:S01]  /*e450*/  MUFU.TANH R101, R101 ;  /* 0x0000006500657308 */ /* 0x000e620000002400 */
[----:B------:R-:W-:Y:S01]  /*e460*/  FSEL R92, R92, -INF , !P0 ;  /* 0xff8000005c5c7808 */ /* 0x000fe20004000000 */
[----:B------:R-:W-:Y:S01]  /*e470*/  FFMA.FTZ R12, R57, UR6, R12 ;  /* 0x00000006390c7c23 */ /* 0x000fe2000801000c */
[----:B------:R-:W-:Y:S01]  /*e480*/  FSEL R136, R95, -INF , !P4 ;  /* 0xff8000005f887808 */ /* 0x000fe20006000000 */
[----:B--2---:R-:W-:Y:S01]  /*e490*/  FFMA.FTZ R104, R57, UR6, R104 ;  /* 0x0000000639687c23 */ /* 0x004fe20008010068 */
[-C--:B------:R-:W-:Y:S01]  /*e4a0*/  ISETP.GE.AND P3, PT, R65, R130.reuse, PT ;  /* 0x000000824100720c */ /* 0x080fe20003f66270 */
[----:B------:R-:W-:Y:S01]  /*e4b0*/  VIADD R57, R45, 0x91 ;  /* 0x000000912d397836 */ /* 0x000fe20000000000 */
[C---:B------:R-:W-:Y:S01]  /*e4c0*/  ISETP.GE.AND P0, PT, R61.reuse, R130, PT ;  /* 0x000000823d00720c */ /* 0x040fe20003f06270 */
[----:B------:R-:W-:Y:S01]  /*e4d0*/  MUFU.TANH R97, R97 ;  /* 0x0000006100617308 */ /* 0x000fe20000002400 */
[----:B------:R-:W-:-:S02]  /*e4e0*/  ISETP.GE.AND P4, PT, R61, R128, PT ;  /* 0x000000803d00720c */ /* 0x000fc40003f86270 */
[----:B------:R-:W-:Y:S01]  /*e4f0*/  I2FP.F32.S32 R54, R61 ;  /* 0x0000003d00367245 */ /* 0x000fe20000201400 */
[----:B------:R-:W-:Y:S01]  /*e500*/  VIADD R61, R45, 0x98 ;  /* 0x000000982d3d7836 */ /* 0x000fe20000000000 */
[----:B------:R-:W-:Y:S02]  /*e510*/  FSEL R223, R98, -INF , !P1 ;  /* 0xff80000062df7808 */ /* 0x000fe40004800000 */
[----:B------:R-:W-:Y:S01]  /*e520*/  FSEL R134, R12, -INF , !P3 ;  /* 0xff8000000c867808 */ /* 0x000fe20005800000 */
[C---:B------:R-:W-:Y:S01]  /*e530*/  FFMA.FTZ R111, R54.reuse, UR6, R111 ;  /* 0x00000006366f7c23 */ /* 0x040fe2000801006f */
[----:B------:R-:W-:Y:S01]  /*e540*/  I2FP.F32.S32 R52, R63 ;  /* 0x0000003f00347245 */ /* 0x000fe20000201400 */
[----:B---3--:R-:W-:Y:S01]  /*e550*/  FFMA.FTZ R109, R54, UR6, R109 ;  /* 0x00000006366d7c23 */ /* 0x008fe2000801006d */
[C---:B------:R-:W-:Y:S01]  /*e560*/  ISETP.GE.AND P1, PT, R57.reuse, R130, PT ;  /* 0x000000823900720c */ /* 0x040fe20003f26270 */
[----:B------:R-:W-:Y:S01]  /*e570*/  MUFU.TANH R96, R96 ;  /* 0x0000006000607308 */ /* 0x000fe20000002400 */
[----:B------:R-:W-:Y:S01]  /*e580*/  ISETP.GE.AND P3, PT, R57, R128, PT ;  /* 0x000000803900720c */ /* 0x000fe20003f66270 */
[C---:B------:R-:W-:Y:S01]  /*e590*/  FFMA.FTZ R227, R52.reuse, UR6, R126 ;  /* 0x0000000634e37c23 */ /* 0x040fe2000801007e */
[----:B------:R-:W-:Y:S01]  /*e5a0*/  I2FP.F32.S32 R57, R57 ;  /* 0x0000003900397245 */ /* 0x000fe20000201400 */
[----:B------:R-:W-:Y:S01]  /*e5b0*/  FFMA.FTZ R105, R52, UR6, R105 ;  /* 0x0000000634697c23 */ /* 0x000fe20008010069 */
[----:B------:R-:W-:-:S02]  /*e5c0*/  I2FP.F32.S32 R12, R61 ;  /* 0x0000003d000c7245 */ /* 0x000fc40000201400 */
[-C--:B------:R-:W-:Y:S01]  /*e5d0*/  ISETP.GE.AND P6, PT, R65, R128.reuse, PT ;  /* 0x000000804100720c */ /* 0x080fe20003fc6270 */
[----:B------:R-:W-:Y:S01]  /*e5e0*/  FFMA.FTZ R14, R57, UR6, R14 ;  /* 0x00000006390e7c23 */ /* 0x000fe2000801000e */
[----:B------:R-:W-:Y:S01]  /*e5f0*/  FSEL R138, R49, -INF , !P2 ;  /* 0xff800000318a7808 */ /* 0x000fe20005000000 */
[----:B------:R-:W-:Y:S01]  /*e600*/  VIADD R49, R45, 0x99 ;  /* 0x000000992d317836 */ /* 0x000fe20000000000 */
[----:B------:R-:W-:Y:S01]  /*e610*/  FSEL R233, R102, -INF , !P5 ;  /* 0xff80000066e97808 */ /* 0x000fe20006800000 */
[----:B------:R-:W-:Y:S01]  /*e620*/  FFMA.FTZ R107, R57, UR6, R107 ;  /* 0x00000006396b7c23 */ /* 0x000fe2000801006b */
[----:B------:R-:W-:Y:S01]  /*e630*/  ISETP.GE.AND P5, PT, R63, R128, PT ;  /* 0x000000803f00720c */ /* 0x000fe20003fa6270 */
[----:B------:R-:W-:Y:S01]  /*e640*/  FFMA.FTZ R103, R12, UR6, R103 ;  /* 0x000000060c677c23 */ /* 0x000fe20008010067 */
[----:B------:R-:W-:Y:S01]  /*e650*/  FSEL R231, R104, -INF , !P6 ;  /* 0xff80000068e77808 */ /* 0x000fe20007000000 */
[----:B------:R-:W-:Y:S01]  /*e660*/  VIADD R57, R45, 0xa1 ;  /* 0x000000a12d397836 */ /* 0x000fe20000000000 */
[-C--:B------:R-:W-:Y:S01]  /*e670*/  ISETP.GE.AND P2, PT, R63, R130.reuse, PT ;  /* 0x000000823f00720c */ /* 0x080fe20003f46270 */
[----:B-1----:R-:W-:Y:S01]  /*e680*/  FFMA.FTZ R101, R12, UR6, R101 ;  /* 0x000000060c657c23 */ /* 0x002fe20008010065 */
[----:B------:R-:W-:Y:S01]  /*e690*/  ISETP.GE.AND P6, PT, R61, R130, PT ;  /* 0x000000823d00720c */ /* 0x000fe20003fc6270 */
[----:B------:R-:W-:Y:S01]  /*e6a0*/  MUFU.TANH R94, R94 ;  /* 0x0000005e005e7308 */ /* 0x000fe20000002400 */
[----:B------:R-:W-:Y:S01]  /*e6b0*/  FSEL R227, R227, -INF , !P5 ;  /* 0xff800000e3e37808 */ /* 0x000fe20006800000 */
[----:B------:R-:W-:Y:S01]  /*e6c0*/  VIADD R63, R45, 0xc1 ;  /* 0x000000c12d3f7836 */ /* 0x000fe20000000000 */
[----:B------:R-:W-:-:S02]  /*e6d0*/  FSEL R124, R111, -INF , !P0 ;  /* 0xff8000006f7c7808 */ /* 0x000fc40004000000 */
[----:B------:R-:W-:Y:S02]  /*e6e0*/  FSEL R126, R105, -INF , !P2 ;  /* 0xff800000697e7808 */ /* 0x000fe40005000000 */
[C---:B------:R-:W-:Y:S01]  /*e6f0*/  ISETP.GE.AND P5, PT, R49.reuse, R130, PT ;  /* 0x000000823100720c */ /* 0x040fe20003fa6270 */
[----:B------:R-:W1:Y:S01]  /*e700*/  MUFU.TANH R87, R87 ;  /* 0x0000005700577308 */ /* 0x000e620000002400 */
[-C--:B------:R-:W-:Y:S02]  /*e710*/  ISETP.GE.AND P0, PT, R49, R128.reuse, PT ;  /* 0x000000803100720c */ /* 0x080fe40003f06270 */
[----:B------:R-:W-:Y:S02]  /*e720*/  FSEL R225, R107, -INF , !P3 ;  /* 0xff8000006be17808 */ /* 0x000fe40005800000 */
[----:B------:R-:W-:Y:S02]  /*e730*/  FSEL R110, R103, -INF , !P6 ;  /* 0xff800000676e7808 */ /* 0x000fe40007000000 */
[----:B------:R-:W-:Y:S01]  /*e740*/  ISETP.GE.AND P2, PT, R61, R128, PT ;  /* 0x000000803d00720c */ /* 0x000fe20003f46270 */
[----:B------:R-:W-:Y:S01]  /*e750*/  VIADD R61, R45, 0xa0 ;  /* 0x000000a02d3d7836 */ /* 0x000fe20000000000 */
[----:B------:R-:W-:Y:S01]  /*e760*/  I2FP.F32.S32 R49, R49 ;  /* 0x0000003100317245 */ /* 0x000fe20000201400 */
[----:B------:R-:W2:Y:S01]  /*e770*/  MUFU.TANH R91, R91 ;  /* 0x0000005b005b7308 */ /* 0x000ea20000002400 */
[----:B------:R-:W-:-:S02]  /*e780*/  ISETP.GE.AND P3, PT, R57, R130, PT ;  /* 0x000000823900720c */ /* 0x000fc40003f66270 */
[----:B------:R-:W-:Y:S01]  /*e790*/  ISETP.GE.AND P6, PT, R57, R128, PT ;  /* 0x000000803900720c */ /* 0x000fe20003fc6270 */
[C---:B------:R-:W-:Y:S01]  /*e7a0*/  FFMA.FTZ R106, R49.reuse, UR6, R106 ;  /* 0x00000006316a7c23 */ /* 0x040fe2000801006a */
[----:B------:R-:W-:Y:S01]  /*e7b0*/  I2FP.F32.S32 R57, R57 ;  /* 0x0000003900397245 */ /* 0x000fe20000201400 */
[----:B------:R-:W-:Y:S01]  /*e7c0*/  FFMA.FTZ R217, R49, UR6, R48 ;  /* 0x0000000631d97c23 */ /* 0x000fe20008010030 */
[----:B------:R-:W-:Y:S01]  /*e7d0*/  FSEL R229, R109, -INF , !P4 ;  /* 0xff8000006de57808 */ /* 0x000fe20006000000 */
[----:B------:R-:W-:Y:S01]  /*e7e0*/  VIADD R49, R45, 0xa8 ;  /* 0x000000a82d317836 */ /* 0x000fe20000000000 */
[----:B------:R-:W-:Y:S01]  /*e7f0*/  FSEL R114, R14, -INF , !P1 ;  /* 0xff8000000e727808 */ /* 0x000fe20004800000 */
[----:B------:R-:W-:Y:S01]  /*e800*/  FFMA.FTZ R50, R57, UR6, R50 ;  /* 0x0000000639327c23 */ /* 0x000fe20008010032 */
[----:B------:R-:W-:Y:S01]  /*e810*/  ISETP.GE.AND P4, PT, R61, R130, PT ;  /* 0x000000823d00720c */ /* 0x000fe20003f86270 */
[----:B------:R-:W-:Y:S01]  /*e820*/  FFMA.FTZ R129, R57, UR6, R129 ;  /* 0x0000000639817c23 */ /* 0x000fe20008010081 */
[----:B------:R-:W-:Y:S01]  /*e830*/  ISETP.GE.AND P1, PT, R61, R128, PT ;  /* 0x000000803d00720c */ /* 0x000fe20003f26270 */
[C---:B------:R-:W-:Y:S01]  /*e840*/  VIADD R57, R45.reuse, 0xb0 ;  /* 0x000000b02d397836 */ /* 0x040fe20000000000 */
[----:B------:R-:W-:Y:S01]  /*e850*/  I2FP.F32.S32 R12, R61 ;  /* 0x0000003d000c7245 */ /* 0x000fe20000201400 */
[----:B------:R-:W-:Y:S01]  /*e860*/  VIADD R61, R45, 0xa9 ;  /* 0x000000a92d3d7836 */ /* 0x000fe20000000000 */
[----:B------:R-:W-:Y:S01]  /*e870*/  FSEL R219, R101, -INF , !P2 ;  /* 0xff80000065db7808 */ /* 0x000fe20005000000 */
[----:B------:R3:W-:Y:S01]  /*e880*/  MUFU.TANH R0, R70 ;  /* 0x0000004600007308 */ /* 0x0007e20000002400 */
[----:B------:R-:W-:Y:S01]  /*e890*/  FSEL R108, R106, -INF , !P5 ;  /* 0xff8000006a6c7808 */ /* 0x000fe20006800000 */
[C---:B------:R-:W-:Y:S01]  /*e8a0*/  FFMA.FTZ R102, R12.reuse, UR6, R3 ;  /* 0x000000060c667c23 */ /* 0x040fe20008010003 */
[C---:B------:R-:W-:Y:S01]  /*e8b0*/  ISETP.GE.AND P2, PT, R49.reuse, R130, PT ;  /* 0x000000823100720c */ /* 0x040fe20003f46270 */
[----:B------:R-:W-:Y:S01]  /*e8c0*/  FFMA.FTZ R51, R12, UR6, R51 ;  /* 0x000000060c337c23 */ /* 0x000fe20008010033 */
[----:B------:R-:W-:-:S02]  /*e8d0*/  ISETP.GE.AND P5, PT, R49, R128, PT ;  /* 0x000000803100720c */ /* 0x000fc40003fa6270 */
[----:B------:R-:W-:Y:S01]  /*e8e0*/  I2FP.F32.S32 R49, R49 ;  /* 0x0000003100317245 */ /* 0x000fe20000201400 */
[----:B------:R4:W-:Y:S01]  /*e8f0*/  MUFU.TANH R8, R66 ;  /* 0x0000004200087308 */ /* 0x0009e20000002400 */
[----:B------:R-:W-:Y:S02]  /*e900*/  I2FP.F32.S32 R12, R61 ;  /* 0x0000003d000c7245 */ /* 0x000fe40000201400 */
[----:B------:R-:W-:Y:S01]  /*e910*/  I2FP.F32.S32 R14, R57 ;  /* 0x00000039000e7245 */ /* 0x000fe20000201400 */
[----:B------:R-:W-:Y:S01]  /*e920*/  FFMA.FTZ R139, R49, UR6, R139 ;  /* 0x00000006318b7c23 */ /* 0x000fe2000801008b */
[----:B------:R-:W-:Y:S01]  /*e930*/  FSEL R217, R217, -INF , !P0 ;  /* 0xff800000d9d97808 */ /* 0x000fe20004000000 */
[----:B------:R-:W-:Y:S01]  /*e940*/  FFMA.FTZ R62, R12, UR6, R127 ;  /* 0x000000060c3e7c23 */ /* 0x000fe2000801007f */
[----:B------:R-:W-:Y:S01]  /*e950*/  FSEL R102, R102, -INF , !P4 ;  /* 0xff80000066667808 */ /* 0x000fe20006000000 */
[----:B------:R-:W-:Y:S01]  /*e960*/  MUFU.TANH R85, R85 ;  /* 0x0000005500557308 */ /* 0x000fe20000002400 */
[----:B------:R-:W-:Y:S01]  /*e970*/  FSEL R215, R51, -INF , !P1 ;  /* 0xff80000033d77808 */ /* 0x000fe20004800000 */
[----:B------:R-:W-:Y:S01]  /*e980*/  FFMA.FTZ R135, R12, UR6, R135 ;  /* 0x000000060c877c23 */ /* 0x000fe20008010087 */
[----:B---3--:R-:W-:Y:S01]  /*e990*/  FSEL R70, R50, -INF , !P3 ;  /* 0xff80000032467808 */ /* 0x008fe20005800000 */
[----:B------:R-:W-:Y:S01]  /*e9a0*/  FFMA.FTZ R60, R14, UR6, R137 ;  /* 0x000000060e3c7c23 */ /* 0x000fe20008010089 */
[----:B------:R-:W-:Y:S01]  /*e9b0*/  ISETP.GE.AND P0, PT, R61, R130, PT ;  /* 0x000000823d00720c */ /* 0x000fe20003f06270 */
[----:B------:R-:W-:Y:S01]  /*e9c0*/  VIADD R51, R45, 0xc0 ;  /* 0x000000c02d337836 */ /* 0x000fe20000000000 */
[----:B------:R-:W-:Y:S01]  /*e9d0*/  ISETP.GE.AND P4, PT, R61, R128, PT ;  /* 0x000000803d00720c */ /* 0x000fe20003f86270 */
[----:B------:R-:W-:-:S02]  /*e9e0*/  VIADD R61, R45, 0xb9 ;  /* 0x000000b92d3d7836 */ /* 0x000fc40000000000 */
[----:B----4-:R-:W-:Y:S01]  /*e9f0*/  FFMA.FTZ R66, R49, UR6, R132 ;  /* 0x0000000631427c23 */ /* 0x010fe20008010084 */
[----:B------:R-:W-:Y:S01]  /*ea00*/  ISETP.GE.AND P1, PT, R57, R130, PT ;  /* 0x000000823900720c */ /* 0x000fe20003f26270 */
[----:B------:R-:W-:Y:S01]  /*ea10*/  VIADD R49, R45, 0xb1 ;  /* 0x000000b12d317836 */ /* 0x000fe20000000000 */
[----:B------:R-:W-:Y:S01]  /*ea20*/  ISETP.GE.AND P3, PT, R57, R128, PT ;  /* 0x000000803900720c */ /* 0x000fe20003f66270 */
[----:B------:R-:W-:Y:S01]  /*ea30*/  VIADD R57, R45, 0xb8 ;  /* 0x000000b82d397836 */ /* 0x000fe20000000000 */
[----:B------:R-:W3:Y:S01]  /*ea40*/  MUFU.TANH R83, R83 ;  /* 0x0000005300537308 */ /* 0x000ee20000002400 */
[----:B------:R-:W-:Y:S01]  /*ea50*/  FSEL R187, R139, -INF , !P5 ;  /* 0xff8000008bbb7808 */ /* 0x000fe20006800000 */
[----:B------:R-:W-:Y:S01]  /*ea60*/  FFMA.FTZ R112, R14, UR6, R112 ;  /* 0x000000060e707c23 */ /* 0x000fe20008010070 */
[----:B------:R-:W-:Y:S02]  /*ea70*/  FSEL R62, R62, -INF , !P0 ;  /* 0xff8000003e3e7808 */ /* 0x000fe40004000000 */
[----:B------:R-:W-:-:S02]  /*ea80*/  FSEL R179, R135, -INF , !P4 ;  /* 0xff80000087b37808 */ /* 0x000fc40006000000 */
[----:B------:R-:W-:Y:S01]  /*ea90*/  FSEL R60, R60, -INF , !P1 ;  /* 0xff8000003c3c7808 */ /* 0x000fe20004800000 */
[----:B------:R4:W-:Y:S01]  /*eaa0*/  MUFU.TANH R3, R42 ;  /* 0x0000002a00037308 */ /* 0x0009e20000002400 */
[C---:B------:R-:W-:Y:S02]  /*eab0*/  ISETP.GE.AND P5, PT, R57.reuse, R130, PT ;  /* 0x000000823900720c */ /* 0x040fe40003fa6270 */
[----:B------:R-:W-:Y:S02]  /*eac0*/  ISETP.GE.AND P0, PT, R57, R128, PT ;  /* 0x000000803900720c */ /* 0x000fe40003f06270 */
[C---:B------:R-:W-:Y:S02]  /*ead0*/  ISETP.GE.AND P4, PT, R61.reuse, R130, PT ;  /* 0x000000823d00720c */ /* 0x040fe40003f86270 */
[----:B------:R-:W-:Y:S01]  /*eae0*/  ISETP.GE.AND P1, PT, R61, R128, PT ;  /* 0x000000803d00720c */ /* 0x000fe20003f26270 */
[----:B------:R-:W-:Y:S01]  /*eaf0*/  MUFU.TANH R75, R75 ;  /* 0x0000004b004b7308 */ /* 0x000fe20000002400 */
[----:B------:R-:W-:-:S02]  /*eb00*/  I2FP.F32.S32 R57, R57 ;  /* 0x0000003900397245 */ /* 0x000fc40000201400 */
[----:B------:R-:W-:Y:S02]  /*eb10*/  I2FP.F32.S32 R61, R61 ;  /* 0x0000003d003d7245 */ /* 0x000fe40000201400 */
[----:B------:R-:W-:Y:S01]  /*eb20*/  FSEL R201, R129, -INF , !P6 ;  /* 0xff80000081c97808 */ /* 0x000fe20007000000 */
[----:B-1----:R-:W-:Y:S01]  /*eb30*/  FFMA.FTZ R87, R57, UR6, R87 ;  /* 0x0000000639577c23 */ /* 0x002fe20008010057 */
[----:B------:R-:W-:Y:S01]  /*eb40*/  FSEL R66, R66, -INF , !P2 ;  /* 0xff80000042427808 */ /* 0x000fe20005000000 */
[----:B------:R-:W1:Y:S01]  /*eb50*/  MUFU.TANH R73, R73 ;  /* 0x0000004900497308 */ /* 0x000e620000002400 */
[----:B----4-:R-:W-:Y:S01]  /*eb60*/  I2FP.F32.S32 R42, R49 ;  /* 0x00000031002a7245 */ /* 0x010fe20000201400 */
[----:B--2---:R-:W-:Y:S01]  /*eb70*/  FFMA.FTZ R91, R61, UR6, R91 ;  /* 0x000000063d5b7c23 */ /* 0x004fe2000801005b */
[C---:B------:R-:W-:Y:S02]  /*eb80*/  ISETP.GE.AND P6, PT, R49.reuse, R130, PT ;  /* 0x000000823100720c */ /* 0x040fe40003fc6270 */
[----:B------:R-:W-:Y:S01]  /*eb90*/  ISETP.GE.AND P2, PT, R49, R128, PT ;  /* 0x000000803100720c */ /* 0x000fe20003f46270 */
[----:B------:R-:W-:Y:S01]  /*eba0*/  FFMA.FTZ R140, R42, UR6, R140 ;  /* 0x000000062a8c7c23 */ /* 0x000fe2000801008c */
[----:B------:R-:W-:Y:S01]  /*ebb0*/  I2FP.F32.S32 R12, R51 ;  /* 0x00000033000c7245 */ /* 0x000fe20000201400 */
[----:B------:R-:W-:Y:S01]  /*ebc0*/  MUFU.TANH R81, R81 ;  /* 0x0000005100517308 */ /* 0x000fe20000002400 */
[----:B------:R-:W-:-:S02]  /*ebd0*/  FSEL R169, R112, -INF , !P3 ;  /* 0xff80000070a97808 */ /* 0x000fc40005800000 */
[-C--:B------:R-:W-:Y:S01]  /*ebe0*/  ISETP.GE.AND P3, PT, R51, R130.reuse, PT ;  /* 0x000000823300720c */ /* 0x080fe20003f66270 */
[----:B---3--:R-:W-:Y:S01]  /*ebf0*/  FFMA.FTZ R83, R12, UR6, R83 ;  /* 0x000000060c537c23 */ /* 0x008fe20008010053 */
[----:B------:R-:W-:Y:S02]  /*ec00*/  FSEL R147, R140, -INF , !P2 ;  /* 0xff8000008c937808 */ /* 0x000fe40005000000 */
[----:B------:R-:W-:Y:S01]  /*ec10*/  FSEL R135, R87, -INF , !P0 ;  /* 0xff80000057877808 */ /* 0x000fe20004000000 */
[----:B------:R-:W-:Y:S01]  /*ec20*/  MUFU.TANH R79, R79 ;  /* 0x0000004f004f7308 */ /* 0x000fe20000002400 */
[----:B------:R-:W-:Y:S02]  /*ec30*/  ISETP.GE.AND P2, PT, R63, R130, PT ;  /* 0x000000823f00720c */ /* 0x000fe40003f46270 */
[----:B------:R-:W-:-:S05]  /*ec40*/  FSEL R127, R91, -INF , !P1 ;  /* 0xff8000005b7f7808 */ /* 0x000fca0004800000 */
[----:B------:R-:W2:Y:S08]  /*ec50*/  MUFU.TANH R77, R77 ;  /* 0x0000004d004d7308 */ /* 0x000eb00000002400 */
[----:B------:R3:W-:Y:S08]  /*ec60*/  MUFU.TANH R10, R56 ;  /* 0x00000038000a7308 */ /* 0x0007f00000002400 */
[----:B------:R4:W-:Y:S08]  /*ec70*/  MUFU.TANH R49, R38 ;  /* 0x0000002600317308 */ /* 0x0009f00000002400 */
[----:B------:R-:W-:Y:S01]  /*ec80*/  MUFU.TANH R48, R43 ;  /* 0x0000002b00307308 */ /* 0x000fe20000002400 */
[----:B---3--:R-:W-:Y:S01]  /*ec90*/  FFMA.FTZ R56, R42, UR6, R97 ;  /* 0x000000062a387c23 */ /* 0x008fe20008010061 */
[----:B------:R-:W-:Y:S01]  /*eca0*/  FFMA.FTZ R42, R57, UR6, R96 ;  /* 0x00000006392a7c23 */ /* 0x000fe20008010060 */
[----:B------:R-:W-:-:S03]  /*ecb0*/  VIADD R57, R45, 0xc9 ;  /* 0x000000c92d397836 */ /* 0x000fc60000000000 */
[----:B------:R-:W-:Y:S02]  /*ecc0*/  FSEL R56, R56, -INF , !P6 ;  /* 0xff80000038387808 */ /* 0x000fe40007000000 */
[----:B------:R-:W-:Y:S01]  /*ecd0*/  MUFU.TANH R69, R69 ;  /* 0x0000004500457308 */ /* 0x000fe20000002400 */
[----:B----4-:R-:W-:Y:S01]  /*ece0*/  FFMA.FTZ R38, R61, UR6, R94 ;  /* 0x000000063d267c23 */ /* 0x010fe2000801005e */
[----:B------:R-:W-:Y:S01]  /*ecf0*/  VIADD R61, R45, 0xc8 ;  /* 0x000000c82d3d7836 */ /* 0x000fe20000000000 */
[----:B------:R-:W-:Y:S02]  /*ed00*/  FSEL R42, R42, -INF , !P5 ;  /* 0xff8000002a2a7808 */ /* 0x000fe40006800000 */
[----:B------:R-:W-:Y:S02]  /*ed10*/  ISETP.GE.AND P5, PT, R63, R128, PT ;  /* 0x000000803f00720c */ /* 0x000fe40003fa6270 */
[----:B------:R-:W-:Y:S01]  /*ed20*/  I2FP.F32.S32 R14, R61 ;  /* 0x0000003d000e7245 */ /* 0x000fe20000201400 */
[----:B------:R-:W3:Y:S01]  /*ed30*/  MUFU.TANH R67, R67 ;  /* 0x0000004300437308 */ /* 0x000ee20000002400 */
[----:B------:R-:W-:-:S02]  /*ed40*/  FSEL R38, R38, -INF , !P4 ;  /* 0xff80000026267808 */ /* 0x000fc40006000000 */
[C---:B------:R-:W-:Y:S01]  /*ed50*/  ISETP.GE.AND P0, PT, R61.reuse, R130, PT ;  /* 0x000000823d00720c */ /* 0x040fe20003f06270 */
[C---:B-1----:R-:W-:Y:S01]  /*ed60*/  FFMA.FTZ R73, R14.reuse, UR6, R73 ;  /* 0x000000060e497c23 */ /* 0x042fe20008010049 */
[----:B------:R-:W-:Y:S01]  /*ed70*/  ISETP.GE.AND P4, PT, R61, R128, PT ;  /* 0x000000803d00720c */ /* 0x000fe20003f86270 */
[----:B------:R-:W-:Y:S01]  /*ed80*/  VIADD R61, R45, 0xd1 ;  /* 0x000000d12d3d7836 */ /* 0x000fe20000000000 */
[----:B------:R-:W-:Y:S01]  /*ed90*/  ISETP.GE.AND P1, PT, R57, R130, PT ;  /* 0x000000823900720c */ /* 0x000fe20003f26270 */
[----:B------:R1:W-:Y:S01]  /*eda0*/  MUFU.TANH R43, R34 ;  /* 0x00000022002b7308 */ /* 0x0003e20000002400 */
[----:B------:R-:W-:Y:S01]  /*edb0*/  ISETP.GE.AND P6, PT, R51, R128, PT ;  /* 0x000000803300720c */ /* 0x000fe20003fc6270 */
[----:B--2---:R-:W-:Y:S01]  /*edc0*/  FFMA.FTZ R77, R14, UR6, R77 ;  /* 0x000000060e4d7c23 */ /* 0x004fe2000801004d */
[----:B------:R-:W-:Y:S02]  /*edd0*/  FSEL R103, R73, -INF , !P4 ;  /* 0xff80000049677808 */ /* 0x000fe40006000000 */
[----:B------:R-:W-:-:S03]  /*ede0*/  FSEL R113, R83, -INF , !P6 ;  /* 0xff80000053717808 */ /* 0x000fc60007000000 */
[----:B------:R2:W-:Y:S08]  /*edf0*/  MUFU.TANH R50, R26 ;  /* 0x0000001a00327308 */ /* 0x0005f00000002400 */
[----:B------:R-:W-:Y:S01]  /*ee00*/  MUFU.TANH R53, R53 ;  /* 0x0000003500357308 */ /* 0x000fe20000002400 */
[----:B-1----:R-:W-:Y:S01]  /*ee10*/  FFMA.FTZ R34, R12, UR6, R85 ;  /* 0x000000060c227c23 */ /* 0x002fe20008010055 */
[----:B------:R-:W-:Y:S01]  /*ee20*/  I2FP.F32.S32 R12, R63 ;  /* 0x0000003f000c7245 */ /* 0x000fe20000201400 */
[----:B------:R-:W-:-:S03]  /*ee30*/  VIADD R63, R45, 0xd0 ;  /* 0x000000d02d3f7836 */ /* 0x000fc60000000000 */
[----:B------:R-:W-:Y:S01]  /*ee40*/  FSEL R34, R34, -INF , !P3 ;  /* 0xff80000022227808 */ /* 0x000fe20005800000 */
[----:B------:R-:W-:Y:S01]  /*ee50*/  FFMA.FTZ R79, R12, UR6, R79 ;  /* 0x000000060c4f7c23 */ /* 0x000fe2000801004f */
[----:B------:R-:W1:Y:S01]  /*ee60*/  MUFU.TANH R71, R71 ;  /* 0x0000004700477308 */ /* 0x000e620000002400 */
[----:B--2---:R-:W-:Y:S02]  /*ee70*/  I2FP.F32.S32 R26, R57 ;  /* 0x00000039001a7245 */ /* 0x004fe40000201400 */
[----:B------:R-:W-:Y:S01]  /*ee80*/  ISETP.GE.AND P3, PT, R57, R128, PT ;  /* 0x000000803900720c */ /* 0x000fe20003f66270 */
[----:B------:R-:W-:Y:S01]  /*ee90*/  VIADD R57, R45, 0xd8 ;  /* 0x000000d82d397836 */ /* 0x000fe20000000000 */
[----:B------:R-:W-:Y:S01]  /*eea0*/  FSEL R109, R79, -INF , !P5 ;  /* 0xff8000004f6d7808 */ /* 0x000fe20006800000 */
[C---:B------:R-:W-:Y:S01]  /*eeb0*/  FFMA.FTZ R75, R26.reuse, UR6, R75 ;  /* 0x000000061a4b7c23 */ /* 0x040fe2000801004b */
[----:B------:R-:W-:Y:S01]  /*eec0*/  FFMA.FTZ R101, R26, UR6, R0 ;  /* 0x000000061a657c23 */ /* 0x000fe20008010000 */
[----:B------:R2:W-:Y:S01]  /*eed0*/  MUFU.TANH R51, R30 ;  /* 0x0000001e00337308 */ /* 0x0005e20000002400 */
[----:B------:R-:W-:-:S02]  /*eee0*/  I2FP.F32.S32 R0, R63 ;  /* 0x0000003f00007245 */ /* 0x000fc40000201400 */
[-C--:B------:R-:W-:Y:S02]  /*eef0*/  ISETP.GE.AND P4, PT, R57, R130.reuse, PT ;  /* 0x000000823900720c */ /* 0x080fe40003f86270 */
[----:B------:R-:W-:Y:S01]  /*ef00*/  FSEL R26, R77, -INF , !P0 ;  /* 0xff8000004d1a7808 */ /* 0x000fe20004000000 */
[C---:B---3--:R-:W-:Y:S01]  /*ef10*/  FFMA.FTZ R67, R0.reuse, UR6, R67 ;  /* 0x0000000600437c23 */ /* 0x048fe20008010043 */
[C---:B------:R-:W-:Y:S01]  /*ef20*/  ISETP.GE.AND P5, PT, R61.reuse, R130, PT ;  /* 0x000000823d00720c */ /* 0x040fe20003fa6270 */
[----:B------:R3:W-:Y:S01]  /*ef30*/  MUFU.TANH R52, R22 ;  /* 0x0000001600347308 */ /* 0x0007e20000002400 */
[----:B------:R-:W-:Y:S01]  /*ef40*/  ISETP.GE.AND P0, PT, R61, R128, PT ;  /* 0x000000803d00720c */ /* 0x000fe20003f06270 */
[----:B-1----:R-:W-:Y:S01]  /*ef50*/  FFMA.FTZ R71, R0, UR6, R71 ;  /* 0x0000000600477c23 */ /* 0x002fe20008010047 */
[----:B------:R-:W-:Y:S02]  /*ef60*/  ISETP.GE.AND P6, PT, R63, R130, PT ;  /* 0x000000823f00720c */ /* 0x000fe40003fc6270 */
[----:B------:R-:W-:-:S03]  /*ef70*/  FSEL R101, R101, -INF , !P3 ;  /* 0xff80000065657808 */ /* 0x000fc60005800000 */
[----:B------:R-:W1:Y:S01]  /*ef80*/  MUFU.TANH R46, R46 ;  /* 0x0000002e002e7308 */ /* 0x000e620000002400 */
[----:B--2---:R-:W-:Y:S01]  /*ef90*/  FFMA.FTZ R30, R12, UR6, R81 ;  /* 0x000000060c1e7c23 */ /* 0x004fe20008010051 */
[----:B------:R-:W-:Y:S01]  /*efa0*/  I2FP.F32.S32 R12, R61 ;  /* 0x0000003d000c7245 */ /* 0x000fe20000201400 */
[----:B------:R-:W-:-:S03]  /*efb0*/  VIADD R61, R45, 0xe0 ;  /* 0x000000e02d3d7836 */ /* 0x000fc60000000000 */
[----:B------:R-:W-:Y:S01]  /*efc0*/  FSEL R30, R30, -INF , !P2 ;  /* 0xff8000001e1e7808 */ /* 0x000fe20005000000 */
[C---:B------:R-:W-:Y:S01]  /*efd0*/  FFMA.FTZ R14, R12.reuse, UR6, R69 ;  /* 0x000000060c0e7c23 */ /* 0x040fe20008010045 */
[----:B------:R-:W2:Y:S01]  /*efe0*/  MUFU.TANH R59, R59 ;  /* 0x0000003b003b7308 */ /* 0x000ea20000002400 */
[----:B---3--:R-:W-:Y:S01]  /*eff0*/  FSEL R22, R75, -INF , !P1 ;  /* 0xff8000004b167808 */ /* 0x008fe20004800000 */
[----:B------:R-:W-:Y:S01]  /*f000*/  FFMA.FTZ R8, R12, UR6, R8 ;  /* 0x000000060c087c23 */ /* 0x000fe20008010008 */
[-C--:B------:R-:W-:Y:S02]  /*f010*/  ISETP.GE.AND P1, PT, R57, R128.reuse, PT ;  /* 0x000000803900720c */ /* 0x080fe40003f26270 */
[----:B------:R-:W-:Y:S02]  /*f020*/  I2FP.F32.S32 R57, R57 ;  /* 0x0000003900397245 */ /* 0x000fe40000201400 */
[----:B------:R-:W-:Y:S01]  /*f030*/  ISETP.GE.AND P2, PT, R63, R128, PT ;  /* 0x000000803f00720c */ /* 0x000fe20003f46270 */
[----:B------:R-:W3:Y:S01]  /*f040*/  MUFU.TANH R47, R47 ;  /* 0x0000002f002f7308 */ /* 0x000ee20000002400 */
[----:B------:R-:W-:-:S02]  /*f050*/  VIADD R63, R45, 0xd9 ;  /* 0x000000d92d3f7836 */ /* 0x000fc40000000000 */
[C---:B------:R-:W-:Y:S01]  /*f060*/  FFMA.FTZ R10, R57.reuse, UR6, R10 ;  /* 0x00000006390a7c23 */ /* 0x040fe2000801000a */
[----:B------:R-:W-:Y:S01]  /*f070*/  FFMA.FTZ R53, R57, UR6, R53 ;  /* 0x0000000639357c23 */ /* 0x000fe20008010035 */
[----:B------:R-:W-:Y:S01]  /*f080*/  VIADD R57, R45, 0xe1 ;  /* 0x000000e12d397836 */ /* 0x000fe20000000000 */
[----:B------:R-:W-:Y:S02]  /*f090*/  FSEL R95, R67, -INF , !P2 ;  /* 0xff800000435f7808 */ /* 0x000fe40005000000 */
[----:B------:R-:W-:Y:S01]  /*f0a0*/  FSEL R14, R14, -INF , !P5 ;  /* 0xff8000000e0e7808 */ /* 0x000fe20006800000 */
[----:B------:R-:W4:Y:S01]  /*f0b0*/  MUFU.TANH R55, R55 ;  /* 0x0000003700377308 */ /* 0x000f220000002400 */
[C---:B------:R-:W-:Y:S02]  /*f0c0*/  ISETP.GE.AND P2, PT, R61.reuse, R130, PT ;  /* 0x000000823d00720c */ /* 0x040fe40003f46270 */
[----:B------:R-:W-:Y:S02]  /*f0d0*/  ISETP.GE.AND P5, PT, R61, R128, PT ;  /* 0x000000803d00720c */ /* 0x000fe40003fa6270 */
[----:B------:R-:W-:-:S02]  /*f0e0*/  I2FP.F32.S32 R61, R61 ;  /* 0x0000003d003d7245 */ /* 0x000fc40000201400 */
[----:B------:R-:W-:Y:S01]  /*f0f0*/  FSEL R93, R8, -INF , !P0 ;  /* 0xff800000085d7808 */ /* 0x000fe20004000000 */
[----:B------:R4:W4:Y:S01]  /*f100*/  MUFU.TANH R0, R18 ;  /* 0x0000001200007308 */ /* 0x0009220000002400 */
[----:B------:R-:W-:Y:S01]  /*f110*/  I2FP.F32.S32 R54, R63 ;  /* 0x0000003f00367245 */ /* 0x000fe20000201400 */
[C---:B-1----:R-:W-:Y:S01]  /*f120*/  FFMA.FTZ R46, R61.reuse, UR6, R46 ;  /* 0x000000063d2e7c23 */ /* 0x042fe2000801002e */
[----:B------:R-:W-:Y:S01]  /*f130*/  I2FP.F32.S32 R8, R57 ;  /* 0x0000003900087245 */ /* 0x000fe20000201400 */
[----:B------:R-:W-:Y:S01]  /*f140*/  FFMA.FTZ R3, R61, UR6, R3 ;  /* 0x000000063d037c23 */ /* 0x000fe20008010003 */
[----:B------:R-:W-:Y:S01]  /*f150*/  FSEL R12, R10, -INF , !P4 ;  /* 0xff8000000a0c7808 */ /* 0x000fe20006000000 */
[----:B--2---:R-:W-:Y:S01]  /*f160*/  FFMA.FTZ R10, R54, UR6, R59 ;  /* 0x00000006360a7c23 */ /* 0x004fe2000801003b */
[C---:B------:R-:W-:Y:S01]  /*f170*/  ISETP.GE.AND P0, PT, R57.reuse, R130, PT ;  /* 0x000000823900720c */ /* 0x040fe20003f06270 */
[----:B---3--:R-:W-:Y:S01]  /*f180*/  FFMA.FTZ R47, R8, UR6, R47 ;  /* 0x00000006082f7c23 */ /* 0x008fe2000801002f */
[----:B------:R-:W-:Y:S01]  /*f190*/  ISETP.GE.AND P4, PT, R57, R128, PT ;  /* 0x000000803900720c */ /* 0x000fe20003f86270 */
[C---:B------:R-:W-:Y:S01]  /*f1a0*/  VIADD R61, R45.reuse, 0xe8 ;  /* 0x000000e82d3d7836 */ /* 0x040fe20000000000 */
[----:B------:R-:W1:Y:S01]  /*f1b0*/  MUFU.TANH R41, R41 ;  /* 0x0000002900297308 */ /* 0x000e620000002400 */
[----:B------:R-:W-:-:S02]  /*f1c0*/  VIADD R59, R45, 0xe9 ;  /* 0x000000e92d3b7836 */ /* 0x000fc40000000000 */
[----:B----4-:R-:W-:Y:S01]  /*f1d0*/  FFMA.FTZ R83, R54, UR6, R55 ;  /* 0x0000000636537c23 */ /* 0x010fe20008010037 */
[----:B------:R-:W-:Y:S02]  /*f1e0*/  VIADD R57, R45, 0xf0 ;  /* 0x000000f02d397836 */ /* 0x000fe40000000000 */
[----:B------:R-:W-:Y:S01]  /*f1f0*/  FFMA.FTZ R48, R8, UR6, R48 ;  /* 0x0000000608307c23 */ /* 0x000fe20008010030 */
[----:B------:R-:W-:Y:S02]  /*f200*/  FSEL R87, R53, -INF , !P1 ;  /* 0xff80000035577808 */ /* 0x000fe40004800000 */
[----:B------:R-:W-:Y:S01]  /*f210*/  FSEL R18, R71, -INF , !P6 ;  /* 0xff80000047127808 */ /* 0x000fe20007000000 */
[----:B------:R2:W-:Y:S01]  /*f220*/  MUFU.TANH R54, R6 ;  /* 0x0000000600367308 */ /* 0x0005e20000002400 */
[----:B------:R-:W-:Y:S02]  /*f230*/  ISETP.GE.AND P6, PT, R63, R128, PT ;  /* 0x000000803f00720c */ /* 0x000fe40003fc6270 */
[----:B------:R-:W-:-:S02]  /*f240*/  I2FP.F32.S32 R88, R61 ;  /* 0x0000003d00587245 */ /* 0x000fc40000201400 */
[----:B------:R-:W-:Y:S02]  /*f250*/  FSEL R8, R46, -INF , !P2 ;  /* 0xff8000002e087808 */ /* 0x000fe40005000000 */
[----:B------:R-:W-:Y:S01]  /*f260*/  FSEL R53, R3, -INF , !P5 ;  /* 0xff80000003357808 */ /* 0x000fe20006800000 */
[----:B------:R3:W4:Y:S01]  /*f270*/  MUFU.TANH R55, R4 ;  /* 0x0000000400377308 */ /* 0x0007220000002400 */
[----:B------:R-:W-:Y:S02]  /*f280*/  I2FP.F32.S32 R46, R59 ;  /* 0x0000003b002e7245 */ /* 0x000fe40000201400 */
[-C--:B------:R-:W-:Y:S02]  /*f290*/  ISETP.GE.AND P5, PT, R57, R130.reuse, PT ;  /* 0x000000823900720c */ /* 0x080fe40003fa6270 */
[----:B------:R-:W-:Y:S02]  /*f2a0*/  FSEL R83, R83, -INF , !P6 ;  /* 0xff80000053537808 */ /* 0x000fe40007000000 */
[----:B------:R-:W-:Y:S01]  /*f2b0*/  ISETP.GE.AND P6, PT, R59, R130, PT ;  /* 0x000000823b00720c */ /* 0x000fe20003fc6270 */
[----:B------:R-:W4:Y:S01]  /*f2c0*/  MUFU.TANH R37, R37 ;  /* 0x0000002500257308 */ /* 0x000f220000002400 */
[----:B--2---:R-:W-:Y:S01]  /*f2d0*/  FSEL R6, R47, -INF , !P0 ;  /* 0xff8000002f067808 */ /* 0x004fe20004000000 */
[----:B------:R-:W-:Y:S01]  /*f2e0*/  FFMA.FTZ R47, R88, UR6, R50 ;  /* 0x00000006582f7c23 */ /* 0x000fe20008010032 */
[----:B------:R-:W-:Y:S01]  /*f2f0*/  ISETP.GE.AND P0, PT, R57, R128, PT ;  /* 0x000000803900720c */ /* 0x000fe20003f06270 */
[----:B------:R-:W-:Y:S01]  /*f300*/  FFMA.FTZ R50, R46, UR6, R51 ;  /* 0x000000062e327c23 */ /* 0x000fe20008010033 */
[----:B------:R-:W-:-:S02]  /*f310*/  I2FP.F32.S32 R57, R57 ;  /* 0x0000003900397245 */ /* 0x000fc40000201400 */
[----:B------:R-:W-:Y:S01]  /*f320*/  ISETP.GE.AND P2, PT, R59, R128, PT ;  /* 0x000000803b00720c */ /* 0x000fe20003f46270 */
[----:B------:R-:W-:Y:S02]  /*f330*/  VIADD R59, R45, 0xf1 ;  /* 0x000000f12d3b7836 */ /* 0x000fe40000000000 */
[----:B---3--:R-:W-:Y:S01]  /*f340*/  FFMA.FTZ R4, R88, UR6, R43 ;  /* 0x0000000658047c23 */ /* 0x008fe2000801002b */
[----:B------:R-:W-:Y:S01]  /*f350*/  FFMA.FTZ R43, R46, UR6, R49 ;  /* 0x000000062e2b7c23 */ /* 0x000fe20008010031 */
[C---:B------:R-:W-:Y:S01]  /*f360*/  FFMA.FTZ R104, R57.reuse, UR6, R52 ;  /* 0x0000000639687c23 */ /* 0x040fe20008010034 */
[----:B------:R-:W-:Y:S01]  /*f370*/  FFMA.FTZ R49, R57, UR6, R0 ;  /* 0x0000000639317c23 */ /* 0x000fe20008010000 */
[----:B------:R-:W-:Y:S01]  /*f380*/  ISETP.GE.AND P3, PT, R63, R130, PT ;  /* 0x000000823f00720c */ /* 0x000fe20003f66270 */
[----:B------:R-:W-:Y:S01]  /*f390*/  VIADD R57, R45, 0xf8 ;  /* 0x000000f82d397836 */ /* 0x000fe20000000000 */
[----:B------:R-:W-:Y:S01]  /*f3a0*/  FSEL R52, R48, -INF , !P4 ;  /* 0xff80000030347808 */ /* 0x000fe20006000000 */
[----:B------:R-:W-:Y:S01]  /*f3b0*/  MUFU.TANH R2, R2 ;  /* 0x0000000200027308 */ /* 0x000fe20000002400 */
[----:B------:R-:W-:-:S02]  /*f3c0*/  I2FP.F32.S32 R48, R59 ;  /* 0x0000003b00307245 */ /* 0x000fc40000201400 */
[C---:B------:R-:W-:Y:S02]  /*f3d0*/  ISETP.GE.AND P1, PT, R61.reuse, R130, PT ;  /* 0x000000823d00720c */ /* 0x040fe40003f26270 */
[----:B------:R-:W-:Y:S01]  /*f3e0*/  FSEL R10, R10, -INF , !P3 ;  /* 0xff8000000a0a7808 */ /* 0x000fe20005800000 */
[----:B-1----:R-:W-:Y:S01]  /*f3f0*/  FFMA.FTZ R41, R48, UR6, R41 ;  /* 0x0000000630297c23 */ /* 0x002fe20008010029 */
[----:B------:R-:W-:Y:S01]  /*f400*/  ISETP.GE.AND P3, PT, R61, R128, PT ;  /* 0x000000803d00720c */ /* 0x000fe20003f66270 */
[----:B------:R-:W1:Y:S01]  /*f410*/  MUFU.TANH R39, R39 ;  /* 0x0000002700277308 */ /* 0x000e620000002400 */
[----:B------:R-:W-:Y:S02]  /*f420*/  I2FP.F32.S32 R88, R57 ;  /* 0x0000003900587245 */ /* 0x000fe40000201400 */
[----:B------:R-:W-:Y:S02]  /*f430*/  FSEL R4, R4, -INF , !P1 ;  /* 0xff80000004047808 */ /* 0x000fe40004800000 */
[----:B------:R-:W-:Y:S01]  /*f440*/  ISETP.GE.AND P1, PT, R59, R130, PT ;  /* 0x000000823b00720c */ /* 0x000fe20003f26270 */
[C---:B----4-:R-:W-:Y:S01]  /*f450*/  FFMA.FTZ R55, R88.reuse, UR6, R55 ;  /* 0x0000000658377c23 */ /* 0x050fe20008010037 */
[----:B------:R-:W-:Y:S01]  /*f460*/  FSEL R51, R47, -INF , !P3 ;  /* 0xff8000002f337808 */ /* 0x000fe20005800000 */
[----:B------:R2:W3:Y:S01]  /*f470*/  MUFU.TANH R46, R35 ;  /* 0x00000023002e7308 */ /* 0x0004e20000002400 */
[----:B------:R-:W-:Y:S01]  /*f480*/  FFMA.FTZ R47, R88, UR6, R37 ;  /* 0x00000006582f7c23 */ /* 0x000fe20008010025 */
[----:B------:R-:W-:-:S02]  /*f490*/  ISETP.GE.AND P4, PT, R45, R128, PT ;  /* 0x000000802d00720c */ /* 0x000fc40003f86270 */
[----:B------:R-:W-:Y:S01]  /*f4a0*/  I2FP.F32.S32 R3, R45 ;  /* 0x0000002d00037245 */ /* 0x000fe20000201400 */
[----:B------:R-:W-:Y:S01]  /*f4b0*/  VIADD R45, R45, 0xf9 ;  /* 0x000000f92d2d7836 */ /* 0x000fe20000000000 */
[----:B------:R-:W-:Y:S02]  /*f4c0*/  FSEL R88, R41, -INF , !P1 ;  /* 0xff80000029587808 */ /* 0x000fe40004800000 */
[----:B------:R-:W-:Y:S01]  /*f4d0*/  PLOP3.LUT P1, PT, PT, PT, UP0, 0x80, 0x0 ;  /* 0x000000000000781c */ /* 0x000fe20003f2f008 */
[----:B-1----:R-:W-:Y:S01]  /*f4e0*/  FFMA.FTZ R48, R48, UR6, R39 ;  /* 0x0000000630307c23 */ /* 0x002fe20008010027 */
[----:B------:R-:W-:Y:S01]  /*f4f0*/  FSEL R0, R43, -INF , !P6 ;  /* 0xff8000002b007808 */ /* 0x000fe20007000000 */
[----:B------:R-:W-:Y:S01]  /*f500*/  FFMA.FTZ R2, R3, UR6, R2 ;  /* 0x0000000603027c23 */ /* 0x000fe20008010002 */
[----:B------:R-:W-:Y:S02]  /*f510*/  FSEL R50, R50, -INF , !P2 ;  /* 0xff80000032327808 */ /* 0x000fe40005000000 */
[----:B------:R-:W-:-:S02]  /*f520*/  FSEL R104, R104, -INF , !P5 ;  /* 0xff80000068687808 */ /* 0x000fc40006800000 */
[----:B------:R-:W-:Y:S02]  /*f530*/  FSEL R49, R49, -INF , !P0 ;  /* 0xff80000031317808 */ /* 0x000fe40004000000 */
[----:B--2---:R-:W-:Y:S01]  /*f540*/  I2FP.F32.S32 R35, R45 ;  /* 0x0000002d00237245 */ /* 0x004fe20000201400 */
[----:B------:R-:W-:Y:S01]  /*f550*/  BAR.SYNC.DEFER_BLOCKING 0x0 ;  /* 0x0000000000007b1d */ /* 0x000fe20000010000 */
[----:B------:R-:W-:Y:S02]  /*f560*/  ISETP.GE.AND P3, PT, R59, R128, PT ;  /* 0x000000803b00720c */ /* 0x000fe40003f66270 */
[----:B------:R-:W-:Y:S01]  /*f570*/  ISETP.GE.AND P6, PT, R57, R130, PT ;  /* 0x000000823900720c */ /* 0x000fe20003fc6270 */
[C---:B------:R-:W-:Y:S01]  /*f580*/  FFMA.FTZ R54, R35.reuse, UR6, R54 ;  /* 0x0000000623367c23 */ /* 0x040fe20008010036 */
[----:B---3--:R-:W-:Y:S01]  /*f590*/  FFMA.FTZ R46, R35, UR6, R46 ;  /* 0x00000006232e7c23 */ /* 0x008fe2000801002e */
[----:B------:R-:W-:Y:S02]  /*f5a0*/  ISETP.GE.AND P2, PT, R57, R128, PT ;  /* 0x000000803900720c */ /* 0x000fe40003f46270 */
        /* <DEDUP_REMOVED lines=76> */
.L_x_2890:
[----:B------:R-:W1:Y:S02]  /*fa70*/  LDC R39, c[0x0][0x248] ;  /* 0x00009200ff277b82 */ /* 0x000e640000000800 */
[----:B-1----:R-:W-:-:S05]  /*fa80*/  IMAD.SHL.U32 R41, R39, 0x100, RZ ;  /* 0x0000010027297824 */ /* 0x002fca00078e00ff */
[----:B------:R-:W-:-:S04]  /*fa90*/  IADD3 R41, -R41, RZ, RZ ;  /* 0x000000ff29297210 */ /* 0x000fc80007ffe1ff */
[----:B------:R-:W-:-:S07]  /*faa0*/  SHF.R.S32.HI R94, RZ, 0x1f, R41 ;  /* 0x0000001fff5e7819 */ /* 0x000fce0000011429 */
.L_x_2891:
[----:B------:R-:W-:Y:S01]  /*fab0*/  ULDC UR4, c[0x0][0x2d0] ;  /* 0x0000b40000047ab9 */ /* 0x000fe20000000800 */
[----:B------:R-:W-:Y:S01]  /*fac0*/  BSSY B0, `(.L_x_2892) ;  /* 0x0000064000007945 */ /* 0x000fe20003800000 */
[----:B------:R-:W-:Y:S01]  /*fad0*/  ISETP.GE.AND P0, PT, R148, UR4, PT ;  /* 0x0000000494007c0c */ /* 0x000fe2000bf06270 */
[----:B------:R-:W-:-:S12]  /*fae0*/  ULDC.64 UR4, c[0x0][0x218] ;  /* 0x0000860000047ab9 */ /* 0x000fd80000000a00 */
        /* <DEDUP_REMOVED lines=33> */
[----:B------:R-:W-:Y:S01]  /*fd00*/  @!P0 IMAD.MOV.U32 R99, RZ, RZ, R123 ;  /* 0x000000ffff638224 */ /* 0x000fe200078e007b */
[----:B------:R-:W-:Y:S01]  /*fd10*/  @!P0 LEA R140, P2, R96, UR4, 0x1 ;  /* 0x00000004608c8c11 */ /* 0x000fe2000f8408ff */
[----:B------:R1:W-:Y:S01]  /*fd20*/  @P0 STS.128 [R196+0x2000], RZ ;  /* 0x002000ffc4000388 */ /* 0x0003e20000000c00 */
[----:B------:R-:W-:Y:S01]  /*fd30*/  @!P0 LEA.HI.X R107, R98, UR5, R45, 0x1, P3 ;  /* 0x00000005626b8c11 */ /* 0x000fe200098f0c2d */
[----:B------:R-:W-:Y:S01]  /*fd40*/  @!P0 IMAD.MOV.U32 R98, RZ, RZ, R120 ;  /* 0x000000ffff628224 */ /* 0x000fe200078e0078 */
[----:B------:R-:W-:Y:S01]  /*fd50*/  @!P0 LEA.HI.X R141, R96, UR5, R43, 0x1, P2 ;  /* 0x00000005608d8c11 */ /* 0x000fe200090f0c2b */
[----:B----4-:R-:W-:Y:S01]  /*fd60*/  @!P0 IMAD R43, R2, 0xc0, RZ ;  /* 0x000000c0022b8824 */ /* 0x010fe200078e02ff */
[C---:B------:R-:W-:Y:S01]  /*fd70*/  @!P0 LEA R96, P5, R39.reuse, R120, 0x7 ;  /* 0x0000007827608211 */ /* 0x040fe200078a38ff */
[----:B------:R-:W-:-:S02]  /*fd80*/  @!P0 IMAD.WIDE.U32 R98, R39, 0xc0, R98 ;  /* 0x000000c027628825 */ /* 0x000fc400078e0062 */
[----:B------:R-:W-:Y:S01]  /*fd90*/  @!PT LDS RZ, [RZ] ;  /* 0x00000000fffff984 */ /* 0x000fe20000000800 */
[----:B------:R-:W-:Y:S01]  /*fda0*/  @!PT LDS RZ, [RZ] ;  /* 0x00000000fffff984 */ /* 0x000fe20000000800 */
[----:B------:R-:W-:Y:S01]  /*fdb0*/  @!PT LDS RZ, [RZ] ;  /* 0x00000000fffff984 */ /* 0x000fe20000000800 */
[----:B------:R4:W-:Y:S01]  /*fdc0*/  @!P0 LDGSTS.E.BYPASS.LTC128B.128 [R196+0x2000], desc[UR10][R140.64] ;  /* 0x020000008cc48fae */ /* 0x0009e2000b901d4a */
[----:B------:R-:W-:Y:S01]  /*fdd0*/  @!P0 IADD3 R96, P4, R41, R96, RZ ;  /* 0x0000006029608210 */ /* 0x000fe20007f9e0ff */
[----:B-----5:R-:W-:Y:S01]  /*fde0*/  @!P0 IMAD.MOV.U32 R170, RZ, RZ, R120 ;  /* 0x000000ffffaa8224 */ /* 0x020fe200078e0078 */
[----:B--2---:R-:W-:Y:S01]  /*fdf0*/  @!P0 LEA.HI.X R37, R39, R123, R37, 0x7, P5 ;  /* 0x0000007b27258211 */ /* 0x004fe200028f3c25 */
[----:B------:R-:W-:Y:S01]  /*fe00*/  @!P0 IMAD.MOV.U32 R171, RZ, RZ, R123 ;  /* 0x000000ffffab8224 */ /* 0x000fe200078e007b */
[----:B------:R-:W-:Y:S01]  /*fe10*/  @!P0 IADD3 R45, P2, R41, R98, RZ ;  /* 0x00000062292d8210 */ /* 0x000fe20007f5e0ff */
[----:B------:R4:W-:Y:S01]  /*fe20*/  @P0 STS.128 [R196+0x2800], RZ ;  /* 0x002800ffc4000388 */ /* 0x0009e20000000c00 */
[----:B-1----:R-:W-:Y:S02]  /*fe30*/  @!P0 IMAD R3, R3, 0xa0, RZ ;  /* 0x000000a003038824 */ /* 0x002fe400078e02ff */
[----:B------:R-:W-:Y:S01]  /*fe40*/  @!P0 IMAD.WIDE.U32 R170, R39, 0xa0, R170 ;  /* 0x000000a027aa8825 */ /* 0x000fe200078e00aa */
[C---:B------:R-:W-:Y:S01]  /*fe50*/  @!P0 IADD3.X R98, R94.reuse, R43, R99, P2, !PT ;  /* 0x0000002b5e628210 */ /* 0x040fe200017fe463 */
[----:B------:R-:W-:Y:S01]  /*fe60*/  @!PT LDS RZ, [RZ] ;  /* 0x00000000fffff984 */ /* 0x000fe20000000800 */
[----:B------:R-:W-:Y:S01]  /*fe70*/  @!PT LDS RZ, [RZ] ;  /* 0x00000000fffff984 */ /* 0x000fe20000000800 */
[----:B------:R-:W-:Y:S01]  /*fe80*/  @!PT LDS RZ, [RZ] ;  /* 0x00000000fffff984 */ /* 0x000fe20000000800 */
[----:B------:R4:W-:Y:S02]  /*fe90*/  @!P0 LDGSTS.E.BYPASS.LTC128B.128 [R196+0x2800], desc[UR10][R106.64] ;  /* 0x028000006ac48fae */ /* 0x0009e4000b901d4a */
[----:B------:R-:W-:Y:S01]  /*fea0*/  @!P0 IMAD.X R37, R94, 0x1, R37, P4 ;  /* 0x000000015e258824 */ /* 0x000fe200020e0625 */
[----:B------:R-:W-:Y:S01]  /*feb0*/  @!P0 IADD3 R2, P3, R41, R170, RZ ;  /* 0x000000aa29028210 */ /* 0x000fe20007f7e0ff */
[----:B------:R4:W-:Y:S01]  /*fec0*/  @P0 STS.128 [R196+0x3000], RZ ;  /* 0x003000ffc4000388 */ /* 0x0009e20000000c00 */
[----:B------:R-:W-:-:S02]  /*fed0*/  @!P0 LEA R170, P2, R96, UR4, 0x1 ;  /* 0x0000000460aa8c11 */ /* 0x000fc4000f8408ff */
[----:B------:R-:W-:Y:S02]  /*fee0*/  @!P0 IADD3.X R3, R94, R171, R3, P3, !PT ;  /* 0x000000ab5e038210 */ /* 0x000fe40001ffe403 */
[----:B------:R-:W-:Y:S02]  /*fef0*/  @!P0 LEA R202, P4, R2, UR4, 0x1 ;  /* 0x0000000402ca8c11 */ /* 0x000fe4000f8808ff */
[C---:B---3--:R-:W-:Y:S02]  /*ff00*/  @!P0 LEA R176, P3, R45.reuse, UR4, 0x1 ;  /* 0x000000042db08c11 */ /* 0x048fe4000f8608ff */
        /* <DEDUP_REMOVED lines=31> */
.L_x_2893:
[----:B------:R-:W-:Y:S05]  /*10100*/  BSYNC B0 ;  /* 0x0000000000007941 */ /* 0x000fea0003800000 */
.L_x_2892:
[----:B------:R-:W0:Y:S01]  /*10110*/  LDGDEPBAR ;  /* 0x00000000000079af */ /* 0x000e220000000000 */
[----:B------:R-:W-:-:S04]  /*10120*/  LEA R194, P0, R41, R194, 0x1 ;  /* 0x000000c229c27211 */ /* 0x000fc800078008ff */
[----:B------:R-:W-:-:S09]  /*10130*/  LEA.HI.X R195, R41, R195, R94, 0x1, P0 ;  /* 0x000000c329c37211 */ /* 0x000fd200000f0c5e */
.L_x_2889:
        /* <DEDUP_REMOVED lines=92> */
[--C-:B----4-:R-:W-:Y:S01]  /*10700*/  FFMA.FTZ R176, R24, UR7, -R81.reuse ;  /* 0x0000000718b07c23 */ /* 0x110fe20008010851 */
        /* <DEDUP_REMOVED lines=81> */
[----:B------:R-:W-:Y:S01]  /*10c20*/  FADD.FTZ R176, R211, R176 ;  /* 0x000000b0d3b07221 */ /* 0x000fe20000010000 */
[--C-:B------:R-:W-:Y:S01]  /*10c30*/  FFMA.FTZ R70, R70, UR7, -R81.reuse ;  /* 0x0000000746467c23 */ /* 0x100fe20008010851 */
[--C-:B------:R-:W-:Y:S01]  /*10c40*/  FFMA.FTZ R0, R0, UR7, -R81.reuse ;  /* 0x0000000700007c23 */ /* 0x100fe20008010851 */
[----:B------:R-:W-:Y:S01]  /*10c50*/  FMNMX.FTZ R2, R207, R2, !PT ;  /* 0x00000002cf027209 */ /* 0x000fe20007810000 */
[----:B------:R-:W-:Y:S01]  /*10c60*/  MUFU.EX2 R139, R139 ;  /* 0x0000008b008b7308 */ /* 0x000fe20000000800 */
[----:B------:R-:W-:Y:S01]  /*10c70*/  FADD.FTZ R205, R205, R176 ;  /* 0x000000b0cdcd7221 */ /* 0x000fe20000010000 */
[--C-:B------:R-:W-:Y:S01]  /*10c80*/  FFMA.FTZ R55, R55, UR7, -R81.reuse ;  /* 0x0000000737377c23 */ /* 0x100fe20008010851 */
        /* <DEDUP_REMOVED lines=56> */
[----:B-1----:R-:W-:Y:S01]  /*11010*/  FMNMX.FTZ R2, R3, R2, !PT ;  /* 0x0000000203027209 */ /* 0x002fe20007810000 */
[----:B------:R-:W-:Y:S01]  /*11020*/  FFMA.FTZ R3, R4, UR7, -R81 ;  /* 0x0000000704037c23 */ /* 0x000fe20008010851 */
[----:B------:R-:W-:-:S05]  /*11030*/  SHF.R.S32.HI R4, RZ, 0x1, R100 ;  /* 0x00000001ff047819 */ /* 0x000fca0000011464 */
        /* <DEDUP_REMOVED lines=8> */
[----:B------:R-:W-:Y:S02]  /*110c0*/  FMUL.FTZ R58, R129, UR7 ;  /* 0x00000007813a7c20 */ /* 0x000fe40008410000 */
[----:B------:R-:W-:Y:S03]  /*110d0*/  MUFU.EX2 R76, R76 ;  /* 0x0000004c004c7308 */ /* 0x000fe60000000800 */
[----:B------:R-:W-:-:S05]  /*110e0*/  FSEL R58, R58, RZ, P0 ;  /* 0x000000ff3a3a7208 */ /* 0x000fca0000000000 */
[----:B------:R-:W-:Y:S01]  /*110f0*/  FFMA.FTZ R203, R13, UR7, -R58 ;  /* 0x000000070dcb7c23 */ /* 0x000fe2000801083a */
[----:B------:R-:W-:Y:S01]  /*11100*/  SHF.R.S32.HI R13, RZ, 0x1f, R100 ;  /* 0x0000001fff0d7819 */ /* 0x000fe20000011464 */
[--C-:B------:R-:W-:Y:S01]  /*11110*/  FFMA.FTZ R172, R15, UR7, -R58.reuse ;  /* 0x000000070fac7c23 */ /* 0x100fe2000801083a */
[--C-:B------:R-:W-:Y:S01]  /*11120*/  FFMA.FTZ R209, R35, UR7, -R58.reuse ;  /* 0x0000000723d17c23 */ /* 0x100fe2000801083a */
[--C-:B------:R-:W-:Y:S01]  /*11130*/  FFMA.FTZ R146, R27, UR7, -R58.reuse ;  /* 0x000000071b927c23 */ /* 0x100fe2000801083a */
[----:B------:R-:W-:Y:S01]  /*11140*/  LEA.HI R13, R13, R4, RZ, 0x2 ;  /* 0x000000040d0d7211 */ /* 0x000fe200078f10ff */
[--C-:B------:R-:W-:Y:S01]  /*11150*/  FFMA.FTZ R183, R25, UR7, -R58.reuse ;  /* 0x0000000719b77c23 */ /* 0x100fe2000801083a */
[----:B------:R-:W-:Y:S01]  /*11160*/  MUFU.EX2 R203, R203 ;  /* 0x000000cb00cb7308 */ /* 0x000fe20000000800 */
[--C-:B------:R-:W-:Y:S01]  /*11170*/  FFMA.FTZ R126, R7, UR7, -R58.reuse ;  /* 0x00000007077e7c23 */ /* 0x100fe2000801083a */
[----:B------:R-:W-:Y:S01]  /*11180*/  LOP3.LUT R13, R13, 0xfffffffc, RZ, 0xc0, !PT ;  /* 0xfffffffc0d0d7812 */ /* 0x000fe200078ec0ff */
[--C-:B------:R-:W-:Y:S01]  /*11190*/  FFMA.FTZ R120, R5, UR7, -R58.reuse ;  /* 0x0000000705787c23 */ /* 0x100fe2000801083a */
[--C-:B------:R-:W-:Y:S01]  /*111a0*/  FFMA.FTZ R136, R31, UR7, -R58.reuse ;  /* 0x000000071f887c23 */ /* 0x100fe2000801083a */
[--C-:B------:R-:W-:Y:S01]  /*111b0*/  FFMA.FTZ R173, R29, UR7, -R58.reuse ;  /* 0x000000071dad7c23 */ /* 0x100fe2000801083a */
[----:B------:R-:W-:Y:S01]  /*111c0*/  IADD3 R13, R4, -R13, RZ ;  /* 0x8000000d040d7210 */ /* 0x000fe20007ffe0ff */
[--C-:B------:R-:W-:Y:S01]  /*111d0*/  FFMA.FTZ R108, R19, UR7, -R58.reuse ;  /* 0x00000007136c7c23 */ /* 0x100fe2000801083a */
[----:B------:R-:W-:Y:S01]  /*111e0*/  MUFU.EX2 R209, R209 ;  /* 0x000000d100d17308 */ /* 0x000fe20000000800 */
[----:B------:R-:W-:Y:S01]  /*111f0*/  LDSM.16.MT88.4 R4, [R199+0x5400] ;  /* 0x00540000c704783b */ /* 0x000fe20000004200 */
[----:B------:R-:W-:Y:S01]  /*11200*/  LOP3.LUT P0, RZ, R13, 0x2, RZ, 0xc0, !PT ;  /* 0x000000020dff7812 */ /* 0x000fe2000780c0ff */
[--C-:B------:R-:W-:Y:S01]  /*11210*/  FFMA.FTZ R121, R17, UR7, -R58.reuse ;  /* 0x0000000711797c23 */ /* 0x100fe2000801083a */
[--C-:B------:R-:W-:Y:S01]  /*11220*/  FFMA.FTZ R141, R23, UR7, -R58.reuse ;  /* 0x00000007178d7c23 */ /* 0x100fe2000801083a */
[----:B------:R-:W1:Y:S01]  /*11230*/  LDSM.16.MT88.4 R12, [R199+0x5000] ;  /* 0x00500000c70c783b */ /* 0x000e620000004200 */
[----:B------:R-:W-:Y:S01]  /*11240*/  SEL R198, R198, 0xfffffff0, !P0 ;  /* 0xfffffff0c6c67807 */ /* 0x000fe20004000000 */
[--C-:B------:R-:W-:Y:S01]  /*11250*/  FFMA.FTZ R137, R21, UR7, -R58.reuse ;  /* 0x0000000715897c23 */ /* 0x100fe2000801083a */
[----:B------:R-:W2:Y:S01]  /*11260*/  MUFU.EX2 R172, R172 ;  /* 0x000000ac00ac7308 */ /* 0x000ea20000000800 */
[----:B------:R-:W-:Y:S01]  /*11270*/  LDSM.16.MT88.4 R20, [R199+0x5800] ;  /* 0x00580000c714783b */ /* 0x000fe20000004200 */
[----:B------:R-:W-:Y:S01]  /*11280*/  LEA R198, R198, R199, 0x1 ;  /* 0x000000c7c6c67211 */ /* 0x000fe200078e08ff */
[--C-:B------:R-:W-:Y:S01]  /*11290*/  FFMA.FTZ R102, R11, UR7, -R58.reuse ;  /* 0x000000070b667c23 */ /* 0x100fe2000801083a */
        /* <DEDUP_REMOVED lines=33> */
[C---:B-1----:R-:W-:Y:S01]  /*114b0*/  HMMA.16816.F32.BF16 R16, R28.reuse, R12, RZ ;  /* 0x0000000c1c10723c */ /* 0x042fe200000418ff */
[--C-:B------:R-:W-:Y:S01]  /*114c0*/  FFMA.FTZ R186, R219, UR7, -R58.reuse ;  /* 0x00000007dbba7c23 */ /* 0x100fe2000801083a */
[--C-:B------:R-:W-:Y:S01]  /*114d0*/  FFMA.FTZ R217, R217, UR7, -R58.reuse ;  /* 0x00000007d9d97c23 */ /* 0x100fe2000801083a */
[----:B------:R-:W1:Y:S01]  /*114e0*/  MUFU.EX2 R126, R126 ;  /* 0x0000007e007e7308 */ /* 0x000e620000000800 */
[----:B--2---:R-:W-:Y:S01]  /*114f0*/  F2FP.BF16.F32.PACK_AB R37, R136, R183 ;  /* 0x000000b78825723e */ /* 0x004fe200000010ff */
[----:B------:R-:W-:Y:S01]  /*11500*/  FFMA.FTZ R188, R215, UR7, -R58 ;  /* 0x00000007d7bc7c23 */ /* 0x000fe2000801083a */
[C---:B------:R-:W-:Y:S01]  /*11510*/  HMMA.16816.F32.BF16 R12, R28.reuse, R14, RZ ;  /* 0x0000000e1c0c723c */ /* 0x040fe200000418ff */
[----:B------:R-:W-:Y:S01]  /*11520*/  FADD.FTZ R172, R209, R172 ;  /* 0x000000acd1ac7221 */ /* 0x000fe20000010000 */
[--C-:B------:R-:W-:Y:S01]  /*11530*/  FFMA.FTZ R201, R201, UR7, -R58.reuse ;  /* 0x00000007c9c97c23 */ /* 0x100fe2000801083a */
[--C-:B------:R-:W-:Y:S01]  /*11540*/  FFMA.FTZ R179, R179, UR7, -R58.reuse ;  /* 0x00000007b3b37c23 */ /* 0x100fe2000801083a */
[----:B------:R-:W-:Y:S01]  /*11550*/  FFMA.FTZ R147, R147, UR7, -R58 ;  /* 0x0000000793937c23 */ /* 0x000fe2000801083a */
[----:B------:R-:W-:Y:S01]  /*11560*/  MUFU.EX2 R141, R141 ;  /* 0x0000008d008d7308 */ /* 0x000fe20000000800 */
[C---:B---3--:R-:W-:Y:S01]  /*11570*/  HMMA.16816.F32.BF16 R8, R28.reuse, R24, RZ ;  /* 0x000000181c08723c */ /* 0x048fe200000418ff */
[----:B------:R-:W-:Y:S01]  /*11580*/  FADD.FTZ R203, R203, R172 ;  /* 0x000000accbcb7221 */ /* 0x000fe20000010000 */
[--C-:B------:R-:W-:Y:S01]  /*11590*/  FFMA.FTZ R101, R101, UR7, -R58.reuse ;  /* 0x0000000765657c23 */ /* 0x100fe2000801083a */
[--C-:B------:R-:W-:Y:S01]  /*115a0*/  FFMA.FTZ R87, R87, UR7, -R58.reuse ;  /* 0x0000000757577c23 */ /* 0x100fe2000801083a */
[--C-:B------:R-:W-:Y:S01]  /*115b0*/  FFMA.FTZ R95, R95, UR7, -R58.reuse ;  /* 0x000000075f5f7c23 */ /* 0x100fe2000801083a */
[--C-:B------:R-:W-:Y:S01]  /*115c0*/  FFMA.FTZ R83, R83, UR7, -R58.reuse ;  /* 0x0000000753537c23 */ /* 0x100fe2000801083a */
[----:B------:R-:W-:Y:S01]  /*115d0*/  HMMA.16816.F32.BF16 R28, R28, R26, RZ ;  /* 0x0000001a1c1c723c */ /* 0x000fe200000418ff */
[----:B------:R-:W2:Y:S01]  /*115e0*/  MUFU.EX2 R120, R120 ;  /* 0x0000007800787308 */ /* 0x000ea20000000800 */
[----:B-1----:R-:W-:Y:S01]  /*115f0*/  F2FP.BF16.F32.PACK_AB R39, R126, R173 ;  /* 0x000000ad7e27723e */ /* 0x002fe200000010ff */
[--C-:B------:R-:W-:Y:S01]  /*11600*/  FFMA.FTZ R53, R53, UR7, -R58.reuse ;  /* 0x0000000735357c23 */ /* 0x100fe2000801083a */
[----:B------:R-:W-:Y:S01]  /*11610*/  F2FP.BF16.F32.PACK_AB R24, R122, R171 ;  /* 0x000000ab7a18723e */ /* 0x000fe200000010ff */
[--C-:B------:R-:W-:Y:S01]  /*11620*/  FFMA.FTZ R52, R52, UR7, -R58.reuse ;  /* 0x0000000734347c23 */ /* 0x100fe2000801083a */
[--C-:B------:R-:W-:Y:S01]  /*11630*/  FFMA.FTZ R51, R51, UR7, -R58.reuse ;  /* 0x0000000733337c23 */ /* 0x100fe2000801083a */
[----:B------:R-:W-:Y:S01]  /*11640*/  F2FP.BF16.F32.PACK_AB R26, R112, R139 ;  /* 0x0000008b701a723e */ /* 0x000fe200000010ff */
[----:B------:R-:W-:Y:S01]  /*11650*/  FFMA.FTZ R50, R50, UR7, -R58 ;  /* 0x0000000732327c23 */ /* 0x000fe2000801083a */
[----:B------:R-:W-:Y:S01]  /*11660*/  MUFU.EX2 R137, R137 ;  /* 0x0000008900897308 */ /* 0x000fe20000000800 */
[C---:B------:R-:W-:Y:S06]  /*11670*/  HMMA.16816.F32.BF16 R16, R36.reuse, R4, R16 ;  /* 0x000000042410723c */ /* 0x040fec0000041810 */
        /* <DEDUP_REMOVED lines=104> */
[----:B------:R-:W2:Y:S01]  /*11d00*/  MUFU.EX2 R72, R72 ;  /* 0x0000004800487308 */ /* 0x000ea20000000800 */
        /* <DEDUP_REMOVED lines=8> */
[----:B------:R-:W5:Y:S01]  /*11d90*/  LDSM.16.MT88.4 R20, [R198+0x7800] ;  /* 0x00780000c614783b */ /* 0x000f620000004200 */
[----:B------:R-:W-:Y:S01]  /*11da0*/  FFMA.FTZ R171, R46, UR7, -R58 ;  /* 0x000000072eab7c23 */ /* 0x000fe2000801083a */
[----:B------:R-:W-:Y:S01]  /*11db0*/  FADD.FTZ R139, R139, R122 ;  /* 0x0000007a8b8b7221 */ /* 0x000fe20000010000 */
[----:B------:R-:W4:Y:S01]  /*11dc0*/  MUFU.EX2 R225, R225 ;  /* 0x000000e100e17308 */ /* 0x000f220000000800 */
[----:B--2---:R-:W-:-:S02]  /*11dd0*/  F2FP.BF16.F32.PACK_AB R38, R72, R73 ;  /* 0x000000494826723e */ /* 0x004fc400000010ff */
[----:B------:R-:W-:-:S04]  /*11de0*/  FADD.FTZ R112, R112, R139 ;  /* 0x0000008b70707221 */ /* 0x000fc80000010000 */
[----:B------:R-:W-:Y:S01]  /*11df0*/  FADD.FTZ R123, R123, R112 ;  /* 0x000000707b7b7221 */ /* 0x000fe20000010000 */
[----:B------:R-:W-:Y:S03]  /*11e00*/  MUFU.EX2 R186, R186 ;  /* 0x000000ba00ba7308 */ /* 0x000fe60000000800 */
[----:B------:R-:W-:-:S04]  /*11e10*/  FADD.FTZ R106, R106, R123 ;  /* 0x0000007b6a6a7221 */ /* 0x000fc80000010000 */
[----:B------:R-:W-:Y:S01]  /*11e20*/  FADD.FTZ R115, R115, R106 ;  /* 0x0000006a73737221 */ /* 0x000fe20000010000 */
[----:B------:R-:W2:Y:S01]  /*11e30*/  MUFU.EX2 R215, R217 ;  /* 0x000000d900d77308 */ /* 0x000ea20000000800 */
[----:B----4-:R-:W-:Y:S02]  /*11e40*/  F2FP.BF16.F32.PACK_AB R37, R225, R184 ;  /* 0x000000b8e125723e */ /* 0x010fe400000010ff */
[----:B------:R-:W-:-:S04]  /*11e50*/  FADD.FTZ R98, R98, R115 ;  /* 0x0000007362627221 */ /* 0x000fc80000010000 */
[----:B------:R-:W-:Y:S01]  /*11e60*/  FADD.FTZ R111, R111, R98 ;  /* 0x000000626f6f7221 */ /* 0x000fe20000010000 */
[----:B------:R-:W-:Y:S03]  /*11e70*/  MUFU.EX2 R71, R71 ;  /* 0x0000004700477308 */ /* 0x000fe60000000800 */
[----:B------:R-:W-:-:S04]  /*11e80*/  FADD.FTZ R96, R96, R111 ;  /* 0x0000006f60607221 */ /* 0x000fc80000010000 */
[----:B------:R-:W-:Y:S01]  /*11e90*/  FADD.FTZ R107, R107, R96 ;  /* 0x000000606b6b7221 */ /* 0x000fe20000010000 */
[----:B------:R-:W4:Y:S01]  /*11ea0*/  MUFU.EX2 R70, R70 ;  /* 0x0000004600467308 */ /* 0x000f220000000800 */
[----:B--2---:R-:W-:Y:S02]  /*11eb0*/  F2FP.BF16.F32.PACK_AB R39, R215, R186 ;  /* 0x000000bad727723e */ /* 0x004fe400000010ff */
        /* <DEDUP_REMOVED lines=8> */
[----:B------:R-:W2:Y:S01]  /*11f40*/  MUFU.EX2 R68, R68 ;  /* 0x0000004400447308 */ /* 0x000ea20000000800 */
[----:B----4-:R-:W-:Y:S01]  /*11f50*/  F2FP.BF16.F32.PACK_AB R32, R70, R71 ;  /* 0x000000474620723e */ /* 0x010fe200000010ff */
        /* <DEDUP_REMOVED lines=13> */
[----:B--2---:R-:W-:Y:S01]  /*12030*/  F2FP.BF16.F32.PACK_AB R34, R68, R69 ;  /* 0x000000454422723e */ /* 0x004fe200000010ff */
[----:B------:R-:W-:Y:S01]  /*12040*/  FADD.FTZ R137, R137, R120 ;  /* 0x0000007889897221 */ /* 0x000fe20000010000 */
[--C-:B------:R-:W-:Y:S01]  /*12050*/  FFMA.FTZ R37, R135, UR7, -R58.reuse ;  /* 0x0000000787257c23 */ /* 0x100fe2000801083a */
[--C-:B------:R-:W-:Y:S01]  /*12060*/  FFMA.FTZ R38, R127, UR7, -R58.reuse ;  /* 0x000000077f267c23 */ /* 0x100fe2000801083a */
[--C-:B------:R-:W-:Y:S01]  /*12070*/  FFMA.FTZ R39, R113, UR7, -R58.reuse ;  /* 0x0000000771277c23 */ /* 0x100fe2000801083a */
[----:B------:R-:W-:Y:S01]  /*12080*/  FADD.FTZ R108, R108, R137 ;  /* 0x000000896c6c7221 */ /* 0x000fe20000010000 */
[----:B------:R-:W-:Y:S01]  /*12090*/  FFMA.FTZ R42, R103, UR7, -R58 ;  /* 0x00000007672a7c23 */ /* 0x000fe2000801083a */
        /* <DEDUP_REMOVED lines=41> */
[----:B----4-:R-:W-:Y:S01]  /*12330*/  F2FP.BF16.F32.PACK_AB R20, R66, R67 ;  /* 0x000000434214723e */ /* 0x010fe200000010ff */
[----:B------:R-:W-:Y:S02]  /*12340*/  FADD.FTZ R75, R75, R76 ;  /* 0x0000004c4b4b7221 */ /* 0x000fe40000010000 */
        /* <DEDUP_REMOVED lines=29> */
[----:B---3--:R-:W-:Y:S01]  /*12520*/  HMMA.16816.F32.BF16 R16, R20, R4, R16 ;  /* 0x000000041410723c */ /* 0x008fe20000041810 */
[----:B------:R-:W-:Y:S01]  /*12530*/  MUFU.EX2 R61, R61 ;  /* 0x0000003d003d7308 */ /* 0x000fe20000000800 */
[----:B------:R-:W-:Y:S01]  /*12540*/  FADD.FTZ R64, R64, R65 ;  /* 0x0000004140407221 */ /* 0x000fe20000010000 */
        /* <DEDUP_REMOVED lines=87> */
[----:B------:R-:W-:-:S02]  /*12ac0*/  FFMA.FTZ R24, R47, UR7, -R58 ;  /* 0x000000072f187c23 */ /* 0x000fc4000801083a */
[----:B------:R-:W-:Y:S02]  /*12ad0*/  FADD.FTZ R42, R42, R21 ;  /* 0x000000152a2a7221 */ /* 0x000fe40000010000 */
        /* <DEDUP_REMOVED lines=75> */
[----:B------:R-:W-:-:S06]  /*12f90*/  @P4 VIADD R7, R7, 0x1 ;  /* 0x0000000107074836 */ /* 0x000fcc0000000000 */
[----:B------:R-:W-:Y:S02]  /*12fa0*/  @!P0 IMAD.MOV R7, RZ, RZ, -R7 ;  /* 0x000000ffff078224 */ /* 0x000fe400078e0a07 */
[----:B------:R-:W-:-:S04]  /*12fb0*/  @!P2 IADD3 R8, -R8, RZ, RZ ;  /* 0x000000ff0808a210 */ /* 0x000fc80007ffe1ff */
[C---:B------:R-:W-:Y:S02]  /*12fc0*/  SEL R5, R4.reuse, R8, !P1 ;  /* 0x0000000804057207 */ /* 0x040fe40004800000 */
[----:B------:R-:W-:-:S03]  /*12fd0*/  SEL R4, R4, R7, !P1 ;  /* 0x0000000704047207 */ /* 0x000fc60004800000 */
        /* <DEDUP_REMOVED lines=8> */
[----:B------:R-:W-:Y:S02]  /*13060*/  SHF.R.S32.HI R2, RZ, 0x1f, R4 ;  /* 0x0000001fff027819 */ /* 0x000fe40000011404 */
        /* <DEDUP_REMOVED lines=8> */
[----:B------:R-:W-:-:S04]  /*130f0*/  IMAD.WIDE.U32 R8, R0, UR4, R8 ;  /* 0x0000000400087c25 */ /* 0x000fc8000f8e0008 */
[----:B------:R-:W-:Y:S01]  /*13100*/  IMAD.MOV.U32 R4, RZ, RZ, R8 ;  /* 0x000000ffff047224 */ /* 0x000fe200078e0008 */
[----:B------:R-:W-:Y:S01]  /*13110*/  IADD3 R9, R9, R5, RZ ;  /* 0x0000000509097210 */ /* 0x000fe20007ffe0ff */
[----:B------:R-:W-:Y:S06]  /*13120*/  BRA `(.L_x_2896) ;  /* 0x0000000000107947 */ /* 0x000fec0003800000 */
.L_x_2895:
[----:B------:R-:W1:Y:S02]  /*13130*/  LDC R7, c[0x0][0x250] ;  /* 0x00009400ff077b82 */ /* 0x000e640000000800 */
[----:B-1----:R-:W-:-:S05]  /*13140*/  IMAD.SHL.U32 R4, R7, 0x100, RZ ;  /* 0x0000010007047824 */ /* 0x002fca00078e00ff */
[----:B------:R-:W-:-:S04]  /*13150*/  IADD3 R4, -R4, RZ, RZ ;  /* 0x000000ff04047210 */ /* 0x000fc80007ffe1ff */
[----:B------:R-:W-:-:S07]  /*13160*/  SHF.R.S32.HI R9, RZ, 0x1f, R4 ;  /* 0x0000001fff097819 */ /* 0x000fce0000011404 */
.L_x_2896:
[----:B------:R-:W-:Y:S01]  /*13170*/  ULDC UR4, c[0x0][0x2d0] ;  /* 0x0000b40000047ab9 */ /* 0x000fe20000000800 */
[----:B------:R-:W-:Y:S01]  /*13180*/  LEA R220, P1, R4, R220, 0x1 ;  /* 0x000000dc04dc7211 */ /* 0x000fe200078208ff */
[----:B------:R-:W-:Y:S01]  /*13190*/  UISETP.GT.AND UP0, UPT, UR8, UR18, UPT ;  /* 0x000000120800728c */ /* 0x000fe2000bf04270 */
[----:B------:R-:W-:Y:S01]  /*131a0*/  ISETP.GE.AND P0, PT, R148, UR4, PT ;  /* 0x0000000494007c0c */ /* 0x000fe2000bf06270 */
[----:B------:R-:W-:Y:S01]  /*131b0*/  ULDC.64 UR4, c[0x0][0x220] ;  /* 0x0000880000047ab9 */ /* 0x000fe20000000a00 */
[----:B------:R-:W-:-:S11]  /*131c0*/  LEA.HI.X R221, R4, R221, R9, 0x1, P1 ;  /* 0x000000dd04dd7211 */ /* 0x000fd600008f0c09 */
        /* <DEDUP_REMOVED lines=37> */
[----:B------:R-:W-:-:S03]  /*13420*/  @!P0 IADD3 R11, P1, R4, R12, RZ ;  /* 0x0000000c040b8210 */ /* 0x000fc60007f3e0ff */
[----:B------:R-:W-:Y:S01]  /*13430*/  @!PT LDS RZ, [RZ] ;  /* 0x00000000fffff984 */ /* 0x000fe20000000800 */
[----:B------:R-:W-:Y:S01]  /*13440*/  @!PT LDS RZ, [RZ] ;  /* 0x00000000fffff984 */ /* 0x000fe20000000800 */
[----:B------:R-:W-:Y:S01]  /*13450*/  @!PT LDS RZ, [RZ] ;  /* 0x00000000fffff984 */ /* 0x000fe20000000800 */
[----:B------:R-:W-:Y:S01]  /*13460*/  @!P0 LDGSTS.E.BYPASS.LTC128B.128 [R196+0x6000], desc[UR10][R20.64] ;  /* 0x0600000014c48fae */ /* 0x000fe2000b901d4a */
[----:B------:R-:W-:Y:S01]  /*13470*/  @!P0 IADD3.X R6, R9, R13, R6, P1, !PT ;  /* 0x0000000d09068210 */ /* 0x000fe20000ffe406 */
[----:B------:R-:W2:Y:S01]  /*13480*/  @!P0 LDC R0, c[0x0][0x254] ;  /* 0x00009500ff008b82 */ /* 0x000ea20000000800 */
[C---:B------:R-:W-:Y:S01]  /*13490*/  @!P0 LEA R12, P1, R11.reuse, UR4, 0x1 ;  /* 0x000000040b0c8c11 */ /* 0x040fe2000f8208ff */
[----:B------:R-:W-:Y:S03]  /*134a0*/  @P0 STS.128 [R196+0x6800], RZ ;  /* 0x006800ffc4000388 */ /* 0x000fe60000000c00 */
[----:B------:R-:W-:Y:S02]  /*134b0*/  @!P0 LEA.HI.X R13, R11, UR5, R6, 0x1, P1 ;  /* 0x000000050b0d8c11 */ /* 0x000fe400088f0c06 */
[----:B------:R-:W-:Y:S01]  /*134c0*/  @!P0 LEA R11, P1, R7, R116, 0x7 ;  /* 0x00000074070b8211 */ /* 0x000fe200078238ff */
[----:B----4-:R-:W-:-:S02]  /*134d0*/  @!P0 IMAD.MOV.U32 R14, RZ, RZ, R116 ;  /* 0x000000ffff0e8224 */ /* 0x010fc400078e0074 */
[----:B------:R-:W-:Y:S01]  /*134e0*/  @!P0 IMAD.MOV.U32 R15, RZ, RZ, R119 ;  /* 0x000000ffff0f8224 */ /* 0x000fe200078e0077 */
[----:B---3--:R-:W-:Y:S01]  /*134f0*/  @!P0 LEA.HI.X R118, R7, R119, R5, 0x7, P1 ;  /* 0x0000007707768211 */ /* 0x008fe200008f3c05 */
[----:B-1----:R-:W-:Y:S01]  /*13500*/  @!P0 IMAD R6, R3, 0xa0, RZ ;  /* 0x000000a003068824 */ /* 0x002fe200078e02ff */
[C---:B------:R-:W-:Y:S01]  /*13510*/  @!P0 IADD3 R11, P1, R4.reuse, R11, RZ ;  /* 0x0000000b040b8210 */ /* 0x040fe20007f3e0ff */
[----:B------:R-:W-:Y:S01]  /*13520*/  @!P0 IMAD.WIDE.U32 R14, R7, 0xe0, R14 ;  /* 0x000000e0070e8825 */ /* 0x000fe200078e000e */
[C---:B------:R-:W-:Y:S01]  /*13530*/  @!P0 IADD3 R3, P3, R4.reuse, R18, RZ ;  /* 0x0000001204038210 */ /* 0x040fe20007f7e0ff */
[----:B------:R-:W-:Y:S01]  /*13540*/  @!PT LDS RZ, [RZ] ;  /* 0x00000000fffff984 */ /* 0x000fe20000000800 */
[----:B------:R-:W-:Y:S01]  /*13550*/  @!PT LDS RZ, [RZ] ;  /* 0x00000000fffff984 */ /* 0x000fe20000000800 */
[----:B------:R-:W-:Y:S01]  /*13560*/  @!PT LDS RZ, [RZ] ;  /* 0x00000000fffff984 */ /* 0x000fe20000000800 */
[----:B------:R-:W-:Y:S01]  /*13570*/  @!P0 LDGSTS.E.BYPASS.LTC128B.128 [R196+0x6800], desc[UR10][R12.64] ;  /* 0x068000000cc48fae */ /* 0x000fe2000b901d4a */
[----:B------:R-:W-:Y:S01]  /*13580*/  @!P0 IADD3 R5, P2, R4, R16, RZ ;  /* 0x0000001004058210 */ /* 0x000fe20007f5e0ff */
[----:B-----5:R-:W-:Y:S01]  /*13590*/  @!P0 IMAD R2, R2, 0xc0, RZ ;  /* 0x000000c002028824 */ /* 0x020fe200078e02ff */
[----:B------:R-:W-:Y:S01]  /*135a0*/  @!P0 LEA R10, P4, R11, UR4, 0x1 ;  /* 0x000000040b0a8c11 */ /* 0x000fe2000f8808ff */
[C---:B------:R-:W-:Y:S01]  /*135b0*/  @!P0 IMAD.X R118, R9.reuse, 0x1, R118, P1 ;  /* 0x0000000109768824 */ /* 0x040fe200008e0676 */
[----:B------:R-:W-:Y:S01]  /*135c0*/  @!P0 IADD3 R4, P1, R4, R14, RZ ;  /* 0x0000000e04048210 */ /* 0x000fe20007f3e0ff */
[----:B------:R-:W-:Y:S01]  /*135d0*/  @P0 STS.128 [R196+0x7000], RZ ;  /* 0x007000ffc4000388 */ /* 0x000fe20000000c00 */
[----:B------:R-:W-:Y:S01]  /*135e0*/  @!P0 IADD3.X R6, R9, R19, R6, P3, !PT ;  /* 0x0000001309068210 */ /* 0x000fe20001ffe406 */
[----:B--2---:R-:W-:Y:S01]  /*135f0*/  @!P0 IMAD R0, R0, 0xe0, RZ ;  /* 0x000000e000008824 */ /* 0x004fe200078e02ff */
        /* <DEDUP_REMOVED lines=9> */
[----:B------:R-:W-:Y:S01]  /*13690*/  @!P0 LEA R8, P1, R4, UR4, 0x1 ;  /* 0x0000000404088c11 */ /* 0x000fe2000f8208ff */
[----:B------:R-:W-:Y:S01]  /*136a0*/  ULDC UR4, c[0x0][0x39c] ;  /* 0x0000e70000047ab9 */ /* 0x000fe20000000800 */
[----:B------:R-:W-:Y:S01]  /*136b0*/  @!P0 LEA.HI.X R17, R3, UR5, R6, 0x1, P3 ;  /* 0x0000000503118c11 */ /* 0x000fe200098f0c06 */
[----:B------:R-:W-:Y:S01]  /*136c0*/  @P0 STS.128 [R196+0x7800], RZ ;  /* 0x007800ffc4000388 */ /* 0x000fe20000000c00 */
[----:B------:R-:W-:-:S02]  /*136d0*/  @!P0 LEA.HI.X R15, R5, UR5, R2, 0x1, P2 ;  /* 0x00000005050f8c11 */ /* 0x000fc400090f0c02 */
[----:B------:R-:W-:Y:S01]  /*136e0*/  @!P0 LEA.HI.X R9, R4, UR5, R9, 0x1, P1 ;  /* 0x0000000504098c11 */ /* 0x000fe200088f0c09 */
[----:B------:R-:W-:Y:S01]  /*136f0*/  @!PT LDS RZ, [RZ] ;  /* 0x00000000fffff984 */ /* 0x000fe20000000800 */
[----:B------:R-:W-:Y:S01]  /*13700*/  @!PT LDS RZ, [RZ] ;  /* 0x00000000fffff984 */ /* 0x000fe20000000800 */
[----:B------:R-:W-:Y:S01]  /*13710*/  @!PT LDS RZ, [RZ] ;  /* 0x00000000fffff984 */ /* 0x000fe20000000800 */
[----:B------:R1:W-:Y:S01]  /*13720*/  @!P0 LDGSTS.E.BYPASS.LTC128B.128 [R196+0x7800], desc[UR10][R16.64] ;  /* 0x0780000010c48fae */ /* 0x0003e2000b901d4a */
[----:B------:R-:W-:-:S03]  /*13730*/  USHF.L.U32 UR5, UR8, 0x8, URZ ;  /* 0x0000000808057899 */ /* 0x000fc6000800063f */
        /* <DEDUP_REMOVED lines=15> */
[----:B------:R-:W2:Y:S04]  /*13830*/  LDSM.16.M88.4 R140, [R162] ;  /* 0x00000000a28c783b */ /* 0x000ea80000000200 */
[----:B------:R-:W2:Y:S04]  /*13840*/  LDSM.16.M88.4 R120, [R166+0x1000] ;  /* 0x00100000a678783b */ /* 0x000ea80000000200 */
[----:B------:R-:W2:Y:S04]  /*13850*/  LDSM.16.M88.4 R56, [R166+0x3000] ;  /* 0x00300000a638783b */ /* 0x000ea80000000200 */
[----:B------:R-:W2:Y:S04]  /*13860*/  LDSM.16.M88.4 R132, [R158] ;  /* 0x000000009e84783b */ /* 0x000ea80000000200 */
[----:B------:R-:W2:Y:S04]  /*13870*/  LDSM.16.M88.4 R136, [R161] ;  /* 0x00000000a188783b */ /* 0x000ea80000000200 */
[----:B------:R-:W2:Y:S01]  /*13880*/  LDSM.16.M88.4 R204, [R165] ;  /* 0x00000000a5cc783b */ /* 0x000ea20000000200 */
[C---:B---3--:R-:W-:Y:S03]  /*13890*/  HMMA.16816.F32.BF16 R100, R212.reuse, R96, RZ ;  /* 0x00000060d464723c */ /* 0x048fe600000418ff */
[----:B------:R-:W3:Y:S04]  /*138a0*/  LDSM.16.M88.4 R112, [R166+0x1400] ;  /* 0x00140000a670783b */ /* 0x000ee80000000200 */
[----:B------:R-:W3:Y:S01]  /*138b0*/  LDSM.16.M88.4 R48, [R166+0x3400] ;  /* 0x00340000a630783b */ /* 0x000ee20000000200 */
[C---:B------:R-:W-:Y:S03]  /*138c0*/  HMMA.16816.F32.BF16 R96, R212.reuse, R98, RZ ;  /* 0x00000062d460723c */ /* 0x040fe600000418ff */
[----:B------:R-:W3:Y:S03]  /*138d0*/  LDSM.16.M88.4 R40, [R166+0x3800] ;  /* 0x00380000a628783b */ /* 0x000ee60000000200 */
[C---:B----4-:R-:W-:Y:S01]  /*138e0*/  HMMA.16816.F32.BF16 R68, R212.reuse, R64, RZ ;  /* 0x00000040d444723c */ /* 0x050fe200000418ff */
[----:B------:R-:W-:Y:S04]  /*138f0*/  LDSM.16.M88.4 R200, [R164] ;  /* 0x00000000a4c8783b */ /* 0x000fe80000000200 */
[----:B------:R-:W-:Y:S01]  /*13900*/  LDSM.16.M88.4 R32, [R166+0x3c00] ;  /* 0x003c0000a620783b */ /* 0x000fe20000000200 */
[C---:B------:R-:W-:Y:S03]  /*13910*/  HMMA.16816.F32.BF16 R64, R212.reuse, R66, RZ ;  /* 0x00000042d440723c */ /* 0x040fe600000418ff */
[----:B------:R-:W-:Y:S03]  /*13920*/  LDSM.16.M88.4 R24, [R166+0x4000] ;  /* 0x00400000a618783b */ /* 0x000fe60000000200 */
[----:B-----5:R-:W-:Y:S01]  /*13930*/  HMMA.16816.F32.BF16 R92, R212, R88, RZ ;  /* 0x00000058d45c723c */ /* 0x020fe200000418ff */
[----:B-1----:R-:W-:Y:S04]  /*13940*/  LDSM.16.M88.4 R16, [R166+0x4400] ;  /* 0x00440000a610783b */ /* 0x002fe80000000200 */
[----:B------:R-:W-:Y:S01]  /*13950*/  LDSM.16.M88.4 R104, [R166+0x1800] ;  /* 0x00180000a668783b */ /* 0x000fe20000000200 */
[C---:B--2---:R-:W-:Y:S03]  /*13960*/  HMMA.16816.F32.BF16 R100, R208.reuse, R140, R100 ;  /* 0x0000008cd064723c */ /* 0x044fe60000041864 */
[----:B------:R-:W-:Y:S03]  /*13970*/  LDSM.16.M88.4 R80, [R166+0x2400] ;  /* 0x00240000a650783b */ /* 0x000fe60000000200 */
[----:B------:R-:W-:Y:S01]  /*13980*/  HMMA.16816.F32.BF16 R96, R208, R142, R96 ;  /* 0x0000008ed060723c */ /* 0x000fe20000041860 */
[----:B------:R-:W1:Y:S04]  /*13990*/  LDSM.16.M88.4 R140, [R157] ;  /* 0x000000009d8c783b */ /* 0x000e680000000200 */
[----:B------:R-:W-:Y:S01]  /*139a0*/  LDSM.16.M88.4 R72, [R166+0x2800] ;  /* 0x00280000a648783b */ /* 0x000fe20000000200 */
[C---:B------:R-:W-:Y:S03]  /*139b0*/  HMMA.16816.F32.BF16 R88, R212.reuse, R90, RZ ;  /* 0x0000005ad458723c */ /* 0x040fe600000418ff */
[----:B------:R-:W-:Y:S03]  /*139c0*/  LDSM.16.M88.4 R8, [R166+0x4800] ;  /* 0x00480000a608783b */ /* 0x000fe60000000200 */
[C---:B------:R-:W-:Y:S01]  /*139d0*/  HMMA.16816.F32.BF16 R124, R212.reuse, R120, RZ ;  /* 0x00000078d47c723c */ /* 0x040fe200000418ff */
[----:B------:R-:W-:Y:S04]  /*139e0*/  LDSM.16.M88.4 R216, [R166+0x4c00] ;  /* 0x004c0000a6d8783b */ /* 0x000fe80000000200 */
[----:B------:R-:W-:Y:S01]  /*139f0*/  LDSM.16.M88.4 R144, [R163] ;  /* 0x00000000a390783b */ /* 0x000fe20000000200 */
[C---:B------:R-:W-:Y:S01]  /*13a00*/  HMMA.16816.F32.BF16 R120, R212.reuse, R122, RZ ;  /* 0x0000007ad478723c */ /* 0x040fe200000418ff */
[----:B------:R-:W-:Y:S01]  /*13a10*/  FMUL.FTZ R100, R100, UR4 ;  /* 0x0000000464647c20 */ /* 0x000fe20008410000 */
[----:B------:R-:W-:Y:S01]  /*13a20*/  FMUL.FTZ R102, R102, UR4 ;  /* 0x0000000466667c20 */ /* 0x000fe20008410000 */
[----:B------:R-:W-:Y:S01]  /*13a30*/  FMUL.FTZ R103, R103, UR4 ;  /* 0x0000000467677c20 */ /* 0x000fe20008410000 */
[----:B------:R-:W0:Y:S02]  /*13a40*/  LDGDEPBAR ;  /* 0x00000000000079af */ /* 0x000e240000000000 */
[----:B------:R-:W-:Y:S01]  /*13a50*/  HMMA.16816.F32.BF16 R60, R212, R56, RZ ;  /* 0x00000038d43c723c */ /* 0x000fe200000418ff */
[----:B------:R-:W-:Y:S01]  /*13a60*/  FMUL.FTZ R96, R96, UR4 ;  /* 0x0000000460607c20 */ /* 0x000fe20008410000 */
[----:B------:R-:W-:Y:S01]  /*13a70*/  MUFU.TANH R100, R100 ;  /* 0x0000006400647308 */ /* 0x000fe20000002400 */
[----:B------:R-:W-:Y:S01]  /*13a80*/  FMUL.FTZ R98, R98, UR4 ;  /* 0x0000000462627c20 */ /* 0x000fe20008410000 */
[----:B------:R-:W-:-:S02]  /*13a90*/  FMUL.FTZ R99, R99, UR4 ;  /* 0x0000000463637c20 */ /* 0x000fc40008410000 */
[C---:B------:R-:W-:Y:S04]  /*13aa0*/  HMMA.16816.F32.BF16 R68, R208.reuse, R132, R68 ;  /* 0x00000084d044723c */ /* 0x040fe80000041844 */
[----:B------:R-:W-:Y:S02]  /*13ab0*/  MUFU.TANH R96, R96 ;  /* 0x0000006000607308 */ /* 0x000fe40000002400 */
[C---:B------:R-:W-:Y:S01]  /*13ac0*/  HMMA.16816.F32.BF16 R64, R208.reuse, R134, R64 ;  /* 0x00000086d040723c */ /* 0x040fe20000041840 */
[----:B------:R-:W2:Y:S05]  /*13ad0*/  LDSM.16.M88.4 R132, [R156] ;  /* 0x000000009c84783b */ /* 0x000eaa0000000200 */
[C---:B------:R-:W-:Y:S01]  /*13ae0*/  HMMA.16816.F32.BF16 R92, R208.reuse, R136, R92 ;  /* 0x00000088d05c723c */ /* 0x040fe2000004185c */
[----:B------:R-:W-:Y:S05]  /*13af0*/  MUFU.TANH R98, R98 ;  /* 0x0000006200627308 */ /* 0x000fea0000002400 */
[C---:B------:R-:W-:Y:S01]  /*13b00*/  HMMA.16816.F32.BF16 R88, R208.reuse, R138, R88 ;  /* 0x0000008ad058723c */ /* 0x040fe20000041858 */
[----:B------:R-:W4:Y:S02]  /*13b10*/  LDSM.16.M88.4 R136, [R155] ;  /* 0x000000009b88783b */ /* 0x000f240000000200 */
[----:B------:R-:W-:Y:S03]  /*13b20*/  MUFU.TANH R102, R102 ;  /* 0x0000006600667308 */ /* 0x000fe60000002400 */
[----:B------:R-:W-:Y:S01]  /*13b30*/  HMMA.16816.F32.BF16 R120, R208, R206, R120 ;  /* 0x000000ced078723c */ /* 0x000fe20000041878 */
[----:B------:R-:W-:Y:S01]  /*13b40*/  FMUL.FTZ R0, R69, UR4 ;  /* 0x0000000445007c20 */ /* 0x000fe20008410000 */
[----:B------:R-:W-:-:S03]  /*13b50*/  FMUL.FTZ R2, R71, UR4 ;  /* 0x0000000447027c20 */ /* 0x000fc60008410000 */
[----:B------:R-:W-:Y:S01]  /*13b60*/  MUFU.TANH R103, R103 ;  /* 0x0000006700677308 */ /* 0x000fe20000002400 */
[----:B---3--:R-:W-:Y:S01]  /*13b70*/  HMMA.16816.F32.BF16 R116, R212, R112, RZ ;  /* 0x00000070d474723c */ /* 0x008fe200000418ff */
[----:B------:R-:W-:Y:S01]  /*13b80*/  FMUL.FTZ R3, R64, UR4 ;  /* 0x0000000440037c20 */ /* 0x000fe20008410000 */
[----:B------:R-:W-:Y:S01]  /*13b90*/  FMUL.FTZ R69, R65, UR4 ;  /* 0x0000000441457c20 */ /* 0x000fe20008410000 */
[----:B------:R-:W-:-:S03]  /*13ba0*/  FMUL.FTZ R71, R66, UR4 ;  /* 0x0000000442477c20 */ /* 0x000fc60008410000 */
[----:B------:R-:W-:Y:S01]  /*13bb0*/  HMMA.16816.F32.BF16 R112, R212, R114, RZ ;  /* 0x00000072d470723c */ /* 0x000fe200000418ff */
[----:B------:R-:W3:Y:S01]  /*13bc0*/  MUFU.TANH R0, R0 ;  /* 0x0000000000007308 */ /* 0x000ee20000002400 */
[----:B------:R-:W-:Y:S01]  /*13bd0*/  FMUL.FTZ R94, R94, UR4 ;  /* 0x000000045e5e7c20 */ /* 0x000fe20008410000 */
[----:B------:R-:W-:-:S03]  /*13be0*/  FMUL.FTZ R95, R95, UR4 ;  /* 0x000000045f5f7c20 */ /* 0x000fc60008410000 */
[C---:B------:R-:W-:Y:S01]  /*13bf0*/  HMMA.16816.F32.BF16 R52, R212.reuse, R48, RZ ;  /* 0x00000030d434723c */ /* 0x040fe200000418ff */
[----:B------:R-:W-:Y:S01]  /*13c00*/  FMUL.FTZ R91, R91, UR4 ;  /* 0x000000045b5b7c20 */ /* 0x000fe20008410000 */
[----:B------:R-:W-:Y:S01]  /*13c10*/  FMUL.FTZ R90, R90, UR4 ;  /* 0x000000045a5a7c20 */ /* 0x000fe20008410000 */
[----:B------:R-:W5:Y:S03]  /*13c20*/  MUFU.TANH R2, R2 ;  /* 0x0000000200027308 */ /* 0x000f660000002400 */
[----:B------:R-:W-:Y:S01]  /*13c30*/  HMMA.16816.F32.BF16 R48, R212, R50, RZ ;  /* 0x00000032d430723c */ /* 0x000fe200000418ff */
[----:B------:R-:W-:Y:S01]  /*13c40*/  FMUL.FTZ R120, R120, UR4 ;  /* 0x0000000478787c20 */ /* 0x000fe20008410000 */
[----:B------:R-:W-:-:S03]  /*13c50*/  FMUL.FTZ R123, R123, UR4 ;  /* 0x000000047b7b7c20 */ /* 0x000fc60008410000 */
[----:B------:R1:W-:Y:S01]  /*13c60*/  MUFU.TANH R173, R120 ;  /* 0x0000007800ad7308 */ /* 0x0003e20000002400 */
[----:B------:R-:W-:Y:S01]  /*13c70*/  HMMA.16816.F32.BF16 R124, R208, R204, R124 ;  /* 0x000000ccd07c723c */ /* 0x000fe2000004187c */
[----:B------:R-:W-:Y:S05]  /*13c80*/  LDSM.16.M88.4 R204, [R160] ;  /* 0x00000000a0cc783b */ /* 0x000fea0000000200 */
[C---:B------:R-:W-:Y:S01]  /*13c90*/  HMMA.16816.F32.BF16 R56, R212.reuse, R58, RZ ;  /* 0x0000003ad438723c */ /* 0x040fe200000418ff */
[----:B------:R-:W-:Y:S05]  /*13ca0*/  MUFU.TANH R3, R3 ;  /* 0x0000000300037308 */ /* 0x000fea0000002400 */
[----:B------:R-:W-:Y:S03]  /*13cb0*/  HMMA.16816.F32.BF16 R44, R212, R40, RZ ;  /* 0x00000028d42c723c */ /* 0x000fe600000418ff */
[----:B------:R-:W-:Y:S01]  /*13cc0*/  MUFU.TANH R71, R71 ;  /* 0x0000004700477308 */ /* 0x000fe20000002400 */
[----:B-1----:R-:W-:-:S02]  /*13cd0*/  FMUL.FTZ R120, R67, UR4 ;  /* 0x0000000443787c20 */ /* 0x002fc40008410000 */
[----:B------:R-:W-:Y:S01]  /*13ce0*/  HMMA.16816.F32.BF16 R60, R208, R140, R60 ;  /* 0x0000008cd03c723c */ /* 0x000fe2000004183c */
[----:B------:R-:W-:Y:S04]  /*13cf0*/  LDSM.16.M88.4 R64, [R153] ;  /* 0x000000009940783b */ /* 0x000fe80000000200 */
[----:B------:R-:W-:Y:S01]  /*13d00*/  MUFU.TANH R69, R69 ;  /* 0x0000004500457308 */ /* 0x000fe20000002400 */
[----:B------:R-:W-:Y:S01]  /*13d10*/  HMMA.16816.F32.BF16 R40, R212, R42, RZ ;  /* 0x0000002ad428723c */ /* 0x000fe200000418ff */
[----:B------:R-:W-:Y:S01]  /*13d20*/  FMUL.FTZ R124, R124, UR4 ;  /* 0x000000047c7c7c20 */ /* 0x000fe20008410000 */
[----:B------:R-:W-:Y:S01]  /*13d30*/  FMUL.FTZ R125, R125, UR4 ;  /* 0x000000047d7d7c20 */ /* 0x000fe20008410000 */
[----:B------:R-:W-:Y:S01]  /*13d40*/  FMUL.FTZ R126, R126, UR4 ;  /* 0x000000047e7e7c20 */ /* 0x000fe20008410000 */
[----:B------:R-:W-:-:S02]  /*13d50*/  FMUL.FTZ R127, R127, UR4 ;  /* 0x000000047f7f7c20 */ /* 0x000fc40008410000 */
[C---:B------:R-:W-:Y:S01]  /*13d60*/  HMMA.16816.F32.BF16 R116, R208.reuse, R200, R116 ;  /* 0x000000c8d074723c */ /* 0x040fe20000041874 */
[----:B------:R1:W-:Y:S05]  /*13d70*/  MUFU.TANH R172, R124 ;  /* 0x0000007c00ac7308 */ /* 0x0003ea0000002400 */
[C---:B------:R-:W-:Y:S01]  /*13d80*/  HMMA.16816.F32.BF16 R112, R208.reuse, R202, R112 ;  /* 0x000000cad070723c */ /* 0x040fe20000041870 */
[----:B------:R-:W3:Y:S02]  /*13d90*/  LDSM.16.M88.4 R200, [R154] ;  /* 0x000000009ac8783b */ /* 0x000ee40000000200 */
[----:B------:R-:W-:Y:S03]  /*13da0*/  MUFU.TANH R120, R120 ;  /* 0x0000007800787308 */ /* 0x000fe60000002400 */
[----:B--2---:R-:W-:Y:S01]  /*13db0*/  HMMA.16816.F32.BF16 R52, R208, R132, R52 ;  /* 0x00000084d034723c */ /* 0x004fe20000041834 */
[----:B------:R-:W-:Y:S01]  /*13dc0*/  FMUL.FTZ R140, R61, UR4 ;  /* 0x000000043d8c7c20 */ /* 0x000fe20008410000 */
[----:B------:R-:W-:-:S03]  /*13dd0*/  FMUL.FTZ R141, R62, UR4 ;  /* 0x000000043e8d7c20 */ /* 0x000fc60008410000 */
[----:B------:R-:W-:Y:S01]  /*13de0*/  MUFU.TANH R125, R125 ;  /* 0x0000007d007d7308 */ /* 0x000fe20000002400 */
[----:B------:R-:W-:Y:S01]  /*13df0*/  HMMA.16816.F32.BF16 R48, R208, R134, R48 ;  /* 0x00000086d030723c */ /* 0x000fe20000041830 */
[----:B------:R-:W2:Y:S01]  /*13e00*/  LDSM.16.M88.4 R132, [R152] ;  /* 0x000000009884783b */ /* 0x000ea20000000200 */
[----:B-1----:R-:W-:-:S04]  /*13e10*/  FMUL.FTZ R124, R60, UR4 ;  /* 0x000000043c7c7c20 */ /* 0x002fc80008410000 */
[C---:B------:R-:W-:Y:S01]  /*13e20*/  HMMA.16816.F32.BF16 R56, R208.reuse, R142, R56 ;  /* 0x0000008ed038723c */ /* 0x040fe20000041838 */
[----:B------:R-:W-:Y:S01]  /*13e30*/  MUFU.TANH R141, R141 ;  /* 0x0000008d008d7308 */ /* 0x000fe20000002400 */
[----:B------:R-:W-:Y:S01]  /*13e40*/  FMUL.FTZ R117, R117, UR4 ;  /* 0x0000000475757c20 */ /* 0x000fe20008410000 */
[----:B------:R-:W-:Y:S01]  /*13e50*/  FMUL.FTZ R118, R118, UR4 ;  /* 0x0000000476767c20 */ /* 0x000fe20008410000 */
[----:B------:R-:W-:Y:S02]  /*13e60*/  FMUL.FTZ R119, R119, UR4 ;  /* 0x0000000477777c20 */ /* 0x000fe40008410000 */
[C---:B----4-:R-:W-:Y:S01]  /*13e70*/  HMMA.16816.F32.BF16 R44, R208.reuse, R136, R44 ;  /* 0x00000088d02c723c */ /* 0x050fe2000004182c */
[----:B------:R-:W-:Y:S01]  /*13e80*/  FMUL.FTZ R142, R63, UR4 ;  /* 0x000000043f8e7c20 */ /* 0x000fe20008410000 */
[----:B------:R-:W-:Y:S01]  /*13e90*/  FMUL.FTZ R113, R113, UR4 ;  /* 0x0000000471717c20 */ /* 0x000fe20008410000 */
[----:B------:R-:W1:Y:S01]  /*13ea0*/  LDSM.16.M88.4 R60, [R151] ;  /* 0x00000000973c783b */ /* 0x000e620000000200 */
[----:B------:R-:W-:Y:S01]  /*13eb0*/  MUFU.TANH R124, R124 ;  /* 0x0000007c007c7308 */ /* 0x000fe20000002400 */
[----:B------:R-:W-:Y:S01]  /*13ec0*/  FMUL.FTZ R114, R114, UR4 ;  /* 0x0000000472727c20 */ /* 0x000fe20008410000 */
[----:B------:R-:W-:Y:S01]  /*13ed0*/  HMMA.16816.F32.BF16 R40, R208, R138, R40 ;  /* 0x0000008ad028723c */ /* 0x000fe20000041828 */
[----:B------:R-:W4:Y:S01]  /*13ee0*/  LDSM.16.M88.4 R136, [R150] ;  /* 0x000000009688783b */ /* 0x000f220000000200 */
        /* <DEDUP_REMOVED lines=39> */
[----:B------:R-:W-:Y:S06]  /*14160*/  HMMA.16816.F32.BF16 R212, R212, R218, RZ ;  /* 0x000000dad4d4723c */ /* 0x000fec00000418ff */
[C---:B---3--:R-:W-:Y:S01]  /*14170*/  HMMA.16816.F32.BF16 R32, R208.reuse, R202, R32 ;  /* 0x000000cad020723c */ /* 0x048fe20000041820 */
[----:B------:R-:W-:Y:S01]  /*14180*/  IMAD.U32 R218, RZ, RZ, UR5 ;  /* 0x00000005ffda7e24 */ /* 0x000fe2000f8e00ff */
[----:B------:R-:W-:Y:S04]  /*14190*/  MUFU.TANH R91, R91 ;  /* 0x0000005b005b7308 */ /* 0x000fe80000002400 */
[C---:B------:R-:W-:Y:S04]  /*141a0*/  HMMA.16816.F32.BF16 R24, R208.reuse, R66, R24 ;  /* 0x00000042d018723c */ /* 0x040fe80000041818 */
[----:B------:R-:W-:Y:S02]  /*141b0*/  MUFU.TANH R94, R94 ;  /* 0x0000005e005e7308 */ /* 0x000fe40000002400 */
[----:B------:R-:W-:Y:S01]  /*141c0*/  HMMA.16816.F32.BF16 R36, R208, R200, R36 ;  /* 0x000000c8d024723c */ /* 0x000fe20000041824 */
[----:B------:R-:W-:Y:S01]  /*141d0*/  FMUL.FTZ R67, R47, UR4 ;  /* 0x000000042f437c20 */ /* 0x000fe20008410000 */
[----:B------:R-:W-:-:S04]  /*141e0*/  FMUL.FTZ R66, R42, UR4 ;  /* 0x000000042a427c20 */ /* 0x000fc80008410000 */
[C---:B--2---:R-:W-:Y:S01]  /*141f0*/  HMMA.16816.F32.BF16 R16, R208.reuse, R134, R16 ;  /* 0x00000086d010723c */ /* 0x044fe20000041810 */
[----:B------:R-:W-:Y:S05]  /*14200*/  MUFU.TANH R67, R67 ;  /* 0x0000004300437308 */ /* 0x000fea0000002400 */
[C---:B------:R-:W-:Y:S01]  /*14210*/  HMMA.16816.F32.BF16 R28, R208.reuse, R64, R28 ;  /* 0x00000040d01c723c */ /* 0x040fe2000004181c */
[----:B------:R-:W-:Y:S02]  /*14220*/  IMAD.U32 R134, RZ, RZ, UR5 ;  /* 0x00000005ff867e24 */ /* 0x000fe4000f8e00ff */
[----:B------:R-:W-:Y:S01]  /*14230*/  FMUL.FTZ R42, R33, UR4 ;  /* 0x00000004212a7c20 */ /* 0x000fe20008410000 */
[----:B------:R2:W-:Y:S02]  /*14240*/  MUFU.TANH R64, R53 ;  /* 0x0000003500407308 */ /* 0x0005e40000002400 */
[----:B------:R-:W-:Y:S01]  /*14250*/  HMMA.16816.F32.BF16 R108, R208, R144, R108 ;  /* 0x00000090d06c723c */ /* 0x000fe2000004186c */
[----:B------:R-:W-:Y:S01]  /*14260*/  FMUL.FTZ R65, R43, UR4 ;  /* 0x000000042b417c20 */ /* 0x000fe20008410000 */
[----:B------:R-:W-:Y:S01]  /*14270*/  FMUL.FTZ R43, R34, UR4 ;  /* 0x00000004222b7c20 */ /* 0x000fe20008410000 */
[----:B------:R-:W-:-:S03]  /*14280*/  FMUL.FTZ R33, R25, UR4 ;  /* 0x0000000419217c20 */ /* 0x000fc60008410000 */
[----:B------:R-:W-:Y:S01]  /*14290*/  MUFU.TANH R66, R66 ;  /* 0x0000004200427308 */ /* 0x000fe20000002400 */
[----:B------:R-:W-:Y:S01]  /*142a0*/  HMMA.16816.F32.BF16 R20, R208, R132, R20 ;  /* 0x00000084d014723c */ /* 0x000fe20000041814 */
[----:B------:R-:W-:-:S05]  /*142b0*/  FMUL.FTZ R47, R39, UR4 ;  /* 0x00000004272f7c20 */ /* 0x000fca0008410000 */
[C---:B-1----:R-:W-:Y:S01]  /*142c0*/  HMMA.16816.F32.BF16 R12, R208.reuse, R60, R12 ;  /* 0x0000003cd00c723c */ /* 0x042fe2000004180c */
[----:B------:R1:W-:Y:S01]  /*142d0*/  MUFU.TANH R61, R55 ;  /* 0x00000037003d7308 */ /* 0x0003e20000002400 */
[----:B--2---:R-:W-:Y:S01]  /*142e0*/  FMUL.FTZ R53, R112, UR4 ;  /* 0x0000000470357c20 */ /* 0x004fe20008410000 */
[----:B------:R-:W-:Y:S01]  /*142f0*/  FMUL.FTZ R132, R51, UR4 ;  /* 0x0000000433847c20 */ /* 0x000fe20008410000 */
[----:B------:R-:W-:Y:S01]  /*14300*/  FMUL.FTZ R112, R44, UR4 ;  /* 0x000000042c707c20 */ /* 0x000fe20008410000 */
[----:B------:R-:W-:Y:S01]  /*14310*/  FMUL.FTZ R51, R36, UR4 ;  /* 0x0000000424337c20 */ /* 0x000fe20008410000 */
[----:B----4-:R-:W-:Y:S01]  /*14320*/  HMMA.16816.F32.BF16 R212, R208, R138, R212 ;  /* 0x0000008ad0d4723c */ /* 0x010fe200000418d4 */
[----:B------:R-:W-:Y:S01]  /*14330*/  FMUL.FTZ R39, R28, UR4 ;  /* 0x000000041c277c20 */ /* 0x000fe20008410000 */
[----:B------:R-:W-:Y:S01]  /*14340*/  FMUL.FTZ R36, R30, UR4 ;  /* 0x000000041e247c20 */ /* 0x000fe20008410000 */
[----:B------:R-:W-:Y:S01]  /*14350*/  MUFU.TANH R44, R50 ;  /* 0x00000032002c7308 */ /* 0x000fe20000002400 */
[----:B------:R-:W-:-:S02]  /*14360*/  FMUL.FTZ R25, R17, UR4 ;  /* 0x0000000411197c20 */ /* 0x000fc40008410000 */
[C---:B------:R-:W-:Y:S01]  /*14370*/  HMMA.16816.F32.BF16 R8, R208.reuse, R62, R8 ;  /* 0x0000003ed008723c */ /* 0x040fe20000041808 */
[----:B------:R-:W-:Y:S01]  /*14380*/  FMUL.FTZ R60, R110, UR4 ;  /* 0x000000046e3c7c20 */ /* 0x000fe20008410000 */
[----:B------:R-:W-:Y:S01]  /*14390*/  FMUL.FTZ R110, R45, UR4 ;  /* 0x000000042d6e7c20 */ /* 0x000fe20008410000 */
[----:B------:R-:W-:Y:S01]  /*143a0*/  FMUL.FTZ R45, R32, UR4 ;  /* 0x00000004202d7c20 */ /* 0x000fe20008410000 */
[----:B------:R-:W-:Y:S01]  /*143b0*/  FMUL.FTZ R109, R109, UR4 ;  /* 0x000000046d6d7c20 */ /* 0x000fe20008410000 */
[----:B------:R2:W-:Y:S01]  /*143c0*/  MUFU.TANH R32, R112 ;  /* 0x0000007000207308 */ /* 0x0005e20000002400 */
[----:B------:R-:W-:Y:S01]  /*143d0*/  HMMA.16816.F32.BF16 R4, R208, R136, R4 ;  /* 0x00000088d004723c */ /* 0x000fe20000041804 */
[----:B------:R-:W-:Y:S01]  /*143e0*/  FMUL.FTZ R63, R41, UR4 ;  /* 0x00000004293f7c20 */ /* 0x000fe20008410000 */
[----:B------:R-:W-:Y:S01]  /*143f0*/  FMUL.FTZ R41, R35, UR4 ;  /* 0x0000000423297c20 */ /* 0x000fe20008410000 */
[----:B------:R-:W-:Y:S01]  /*14400*/  FMUL.FTZ R35, R24, UR4 ;  /* 0x0000000418237c20 */ /* 0x000fe20008410000 */
[----:B------:R-:W-:Y:S01]  /*14410*/  FMUL.FTZ R62, R37, UR4 ;  /* 0x00000004253e7c20 */ /* 0x000fe20008410000 */
[----:B------:R-:W-:Y:S01]  /*14420*/  FMUL.FTZ R24, R16, UR4 ;  /* 0x0000000410187c20 */ /* 0x000fe20008410000 */
[----:B------:R-:W-:Y:S01]  /*14430*/  FMUL.FTZ R37, R31, UR4 ;  /* 0x000000041f257c20 */ /* 0x000fe20008410000 */
[----:B------:R-:W-:-:S02]  /*14440*/  IMAD.SHL.U32 R16, R197, 0x2, RZ ;  /* 0x00000002c5107824 */ /* 0x000fc400078e00ff */
[----:B-1----:R-:W-:Y:S01]  /*14450*/  FMUL.FTZ R55, R108, UR4 ;  /* 0x000000046c377c20 */ /* 0x002fe20008410000 */
[----:B------:R-:W-:Y:S01]  /*14460*/  FMUL.FTZ R31, R26, UR4 ;  /* 0x000000041a1f7c20 */ /* 0x000fe20008410000 */
[----:B------:R-:W-:Y:S01]  /*14470*/  FMUL.FTZ R108, R46, UR4 ;  /* 0x000000042e6c7c20 */ /* 0x000fe20008410000 */
[----:B------:R-:W-:Y:S01]  /*14480*/  FMUL.FTZ R26, R23, UR4 ;  /* 0x00000004171a7c20 */ /* 0x000fe20008410000 */
[----:B------:R-:W-:Y:S01]  /*14490*/  FMUL.FTZ R46, R40, UR4 ;  /* 0x00000004282e7c20 */ /* 0x000fe20008410000 */
[----:B------:R-:W-:Y:S01]  /*144a0*/  FMUL.FTZ R23, R18, UR4 ;  /* 0x0000000412177c20 */ /* 0x000fe20008410000 */
[----:B------:R1:W-:Y:S01]  /*144b0*/  MUFU.TANH R40, R132 ;  /* 0x0000008400287308 */ /* 0x0003e20000002400 */
[----:B------:R-:W-:Y:S01]  /*144c0*/  FMUL.FTZ R18, R15, UR4 ;  /* 0x000000040f127c20 */ /* 0x000fe20008410000 */
[----:B--2---:R-:W-:Y:S01]  /*144d0*/  FMUL.FTZ R112, R213, UR4 ;  /* 0x00000004d5707c20 */ /* 0x004fe20008410000 */
[----:B------:R-:W-:Y:S01]  /*144e0*/  LOP3.LUT R15, R16, 0x6, RZ, 0xc0, !PT ;  /* 0x00000006100f7812 */ /* 0x000fe200078ec0ff */
[----:B------:R-:W-:Y:S01]  /*144f0*/  FMUL.FTZ R16, R8, UR4 ;  /* 0x0000000408107c20 */ /* 0x000fe20008410000 */
[----:B------:R-:W-:Y:S01]  /*14500*/  FMUL.FTZ R28, R21, UR4 ;  /* 0x00000004151c7c20 */ /* 0x000fe20008410000 */
[----:B------:R-:W-:Y:S01]  /*14510*/  FMUL.FTZ R21, R14, UR4 ;  /* 0x000000040e157c20 */ /* 0x000fe20008410000 */
[----:B------:R-:W-:Y:S01]  /*14520*/  FMUL.FTZ R14, R9, UR4 ;  /* 0x00000004090e7c20 */ /* 0x000fe20008410000 */
[----:B------:R-:W2:Y:S01]  /*14530*/  MUFU.TANH R112, R112 ;  /* 0x0000007000707308 */ /* 0x000ea20000002400 */
[----:B------:R-:W-:-:S02]  /*14540*/  IMAD.U32 R136, RZ, RZ, UR5 ;  /* 0x00000005ff887e24 */ /* 0x000fc4000f8e00ff */
[----:B------:R-:W-:Y:S01]  /*14550*/  FMUL.FTZ R8, R4, UR4 ;  /* 0x0000000404087c20 */ /* 0x000fe20008410000 */
[----:B------:R-:W-:Y:S01]  /*14560*/  FMUL.FTZ R4, R5, UR4 ;  /* 0x0000000405047c20 */ /* 0x000fe20008410000 */
[--C-:B------:R-:W-:Y:S01]  /*14570*/  LOP3.LUT R5, R134, 0x71, R15.reuse, 0xfe, !PT ;  /* 0x0000007186057812 */ /* 0x100fe200078efe0f */
[----:B------:R-:W-:Y:S01]  /*14580*/  FMUL.FTZ R30, R20, UR4 ;  /* 0x00000004141e7c20 */ /* 0x000fe20008410000 */
[----:B------:R-:W-:Y:S01]  /*14590*/  FMUL.FTZ R20, R19, UR4 ;  /* 0x0000000413147c20 */ /* 0x000fe20008410000 */
[----:B------:R-:W-:Y:S01]  /*145a0*/  FMUL.FTZ R19, R13, UR4 ;  /* 0x000000040d137c20 */ /* 0x000fe20008410000 */
[----:B------:R3:W-:Y:S01]  /*145b0*/  MUFU.TANH R34, R110 ;  /* 0x0000006e00227308 */ /* 0x0007e20000002400 */
[----:B-1----:R-:W-:Y:S01]  /*145c0*/  FMUL.FTZ R132, R215, UR4 ;  /* 0x00000004d7847c20 */ /* 0x002fe20008410000 */
[----:B------:R-:W-:Y:S01]  /*145d0*/  ISETP.GE.AND P1, PT, R5, R130, PT ;  /* 0x000000820500720c */ /* 0x000fe20003f26270 */
[----:B------:R-:W-:Y:S01]  /*145e0*/  FMUL.FTZ R13, R7, UR4 ;  /* 0x00000004070d7c20 */ /* 0x000fe20008410000 */
[----:B------:R-:W-:Y:S01]  /*145f0*/  ISETP.GE.AND P6, PT, R5, R128, PT ;  /* 0x000000800500720c */ /* 0x000fe20003fc6270 */
[----:B------:R-:W-:Y:S01]  /*14600*/  HMMA.16816.F32.BF16 R104, R208, R146, R104 ;  /* 0x00000092d068723c */ /* 0x000fe20000041868 */
[----:B------:R-:W-:Y:S01]  /*14610*/  I2FP.F32.S32 R5, R5 ;  /* 0x0000000500057245 */ /* 0x000fe20000201400 */
[----:B------:R-:W1:Y:S01]  /*14620*/  LDSM.16.M88.4 R144, [R159] ;  /* 0x000000009f90783b */ /* 0x000e620000000200 */
[----:B------:R-:W4:Y:S01]  /*14630*/  MUFU.TANH R132, R132 ;  /* 0x0000008400847308 */ /* 0x000f220000002400 */
[----:B------:R-:W-:Y:S01]  /*14640*/  LOP3.LUT R7, R136, 0x78, R15, 0xfe, !PT ;  /* 0x0000007888077812 */ /* 0x000fe200078efe0f */
[----:B------:R-:W-:Y:S01]  /*14650*/  FMUL.FTZ R50, R38, UR4 ;  /* 0x0000000426327c20 */ /* 0x000fe20008410000 */
[----:B------:R-:W-:Y:S01]  /*14660*/  FFMA.FTZ R200, R5, UR6, R0 ;  /* 0x0000000605c87c23 */ /* 0x000fe20008010000 */
[----:B------:R-:W-:-:S02]  /*14670*/  IMAD.U32 R0, RZ, RZ, UR5 ;  /* 0x00000005ff007e24 */ /* 0x000fc4000f8e00ff */
[----:B-----5:R-:W-:Y:S01]  /*14680*/  FFMA.FTZ R2, R5, UR6, R2 ;  /* 0x0000000605027c23 */ /* 0x020fe20008010002 */
[----:B------:R-:W-:Y:S01]  /*14690*/  ISETP.GE.AND P5, PT, R7, R130, PT ;  /* 0x000000820700720c */ /* 0x000fe20003fa6270 */
[----:B------:R-:W-:Y:S01]  /*146a0*/  FMUL.FTZ R38, R29, UR4 ;  /* 0x000000041d267c20 */ /* 0x000fe20008410000 */
[----:B------:R-:W-:Y:S01]  /*146b0*/  FSEL R200, R200, -INF , !P1 ;  /* 0xff800000c8c87808 */ /* 0x000fe20004800000 */
[----:B---3--:R-:W-:Y:S01]  /*146c0*/  IMAD.U32 R110, RZ, RZ, UR5 ;  /* 0x00000005ff6e7e24 */ /* 0x008fe2000f8e00ff */
[--C-:B------:R-:W-:Y:S01]  /*146d0*/  LOP3.LUT R5, R0, 0x80, R15.reuse, 0xfe, !PT ;  /* 0x0000008000057812 */ /* 0x100fe200078efe0f */
[----:B------:R-:W-:Y:S01]  /*146e0*/  FMUL.FTZ R29, R27, UR4 ;  /* 0x000000041b1d7c20 */ /* 0x000fe20008410000 */
[----:B------:R-:W-:Y:S01]  /*146f0*/  FSEL R228, R2, -INF , !P6 ;  /* 0xff80000002e47808 */ /* 0x000fe20007000000 */
[----:B------:R-:W-:Y:S01]  /*14700*/  IMAD.U32 R2, RZ, RZ, UR5 ;  /* 0x00000005ff027e24 */ /* 0x000fe2000f8e00ff */
[--C-:B------:R-:W-:Y:S01]  /*14710*/  LOP3.LUT R9, R110, 0xf9, R15.reuse, 0xfe, !PT ;  /* 0x000000f96e097812 */ /* 0x100fe200078efe0f */
[----:B------:R-:W-:Y:S01]  /*14720*/  FMUL.FTZ R27, R22, UR4 ;  /* 0x00000004161b7c20 */ /* 0x000fe20008410000 */
[----:B------:R3:W-:Y:S01]  /*14730*/  MUFU.TANH R110, R46 ;  /* 0x0000002e006e7308 */ /* 0x0007e20000002400 */
[----:B------:R-:W-:Y:S01]  /*14740*/  ISETP.GE.AND P4, PT, R7, R128, PT ;  /* 0x000000800700720c */ /* 0x000fe20003f86270 */
[----:B------:R-:W-:Y:S01]  /*14750*/  FMUL.FTZ R22, R12, UR4 ;  /* 0x000000040c167c20 */ /* 0x000fe20008410000 */
[C---:B------:R-:W-:Y:S01]  /*14760*/  ISETP.GE.AND P3, PT, R9.reuse, R130, PT ;  /* 0x000000820900720c */ /* 0x040fe20003f66270 */
[----:B------:R-:W-:Y:S01]  /*14770*/  FMUL.FTZ R12, R10, UR4 ;  /* 0x000000040a0c7c20 */ /* 0x000fe20008410000 */
[----:B------:R-:W-:Y:S01]  /*14780*/  ISETP.GE.AND P2, PT, R9, R128, PT ;  /* 0x000000800900720c */ /* 0x000fe20003f46270 */
[----:B------:R-:W-:Y:S01]  /*14790*/  FMUL.FTZ R10, R212, UR4 ;  /* 0x00000004d40a7c20 */ /* 0x000fe20008410000 */
[----:B------:R-:W-:Y:S01]  /*147a0*/  I2FP.F32.S32 R9, R9 ;  /* 0x0000000900097245 */ /* 0x000fe20000201400 */
[C---:B------:R-:W-:Y:S01]  /*147b0*/  HMMA.16816.F32.BF16 R84, R208.reuse, R204, R84 ;  /* 0x000000ccd054723c */ /* 0x040fe20000041854 */
[C---:B------:R-:W-:Y:S01]  /*147c0*/  ISETP.GE.AND P1, PT, R5.reuse, R130, PT ;  /* 0x000000820500720c */ /* 0x040fe20003f26270 */
[----:B------:R-:W5:Y:S01]  /*147d0*/  MUFU.TANH R108, R108 ;  /* 0x0000006c006c7308 */ /* 0x000f620000002400 */
[----:B------:R-:W-:Y:S01]  /*147e0*/  ISETP.GE.AND P6, PT, R5, R128, PT ;  /* 0x000000800500720c */ /* 0x000fe20003fc6270 */
[C---:B--2---:R-:W-:Y:S01]  /*147f0*/  FFMA.FTZ R112, R9.reuse, UR6, R112 ;  /* 0x0000000609707c23 */ /* 0x044fe20008010070 */
[----:B----4-:R-:W-:Y:S01]  /*14800*/  FFMA.FTZ R132, R9, UR6, R132 ;  /* 0x0000000609847c23 */ /* 0x010fe20008010084 */
[----:B------:R-:W-:Y:S01]  /*14810*/  I2FP.F32.S32 R5, R5 ;  /* 0x0000000500057245 */ /* 0x000fe20000201400 */
[C---:B------:R-:W-:Y:S01]  /*14820*/  HMMA.16816.F32.BF16 R80, R208.reuse, R206, R80 ;  /* 0x000000ced050723c */ /* 0x040fe20000041850 */
[----:B------:R-:W-:Y:S01]  /*14830*/  LOP3.LUT R9, R2, 0x81, R15, 0xfe, !PT ;  /* 0x0000008102097812 */ /* 0x000fe200078efe0f */
[----:B------:R-:W-:Y:S01]  /*14840*/  FMUL.FTZ R17, R11, UR4 ;  /* 0x000000040b117c20 */ /* 0x000fe20008410000 */
[----:B---3--:R-:W-:Y:S01]  /*14850*/  I2FP.F32.S32 R46, R7 ;  /* 0x00000007002e7245 */ /* 0x008fe20000201400 */
[----:B------:R-:W-:Y:S01]  /*14860*/  FFMA.FTZ R141, R5, UR6, R141 ;  /* 0x00000006058d7c23 */ /* 0x000fe2000801008d */
[----:B------:R-:W-:Y:S01]  /*14870*/  LOP3.LUT R7, R134, 0x79, R15, 0xfe, !PT ;  /* 0x0000007986077812 */ /* 0x000fe200078efe0f */
[----:B------:R2:W-:Y:S01]  /*14880*/  MUFU.TANH R2, R62 ;  /* 0x0000003e00027308 */ /* 0x0005e20000002400 */
[----:B------:R-:W-:Y:S01]  /*14890*/  FSEL R0, R132, -INF , !P2 ;  /* 0xff80000084007808 */ /* 0x000fe20005000000 */
[C---:B------:R-:W-:Y:S01]  /*148a0*/  FFMA.FTZ R3, R46.reuse, UR6, R3 ;  /* 0x000000062e037c23 */ /* 0x040fe20008010003 */
[----:B------:R-:W-:Y:S01]  /*148b0*/  FFMA.FTZ R71, R46, UR6, R71 ;  /* 0x000000062e477c23 */ /* 0x000fe20008010047 */
[----:B------:R-:W-:Y:S01]  /*148c0*/  FSEL R46, R112, -INF , !P3 ;  /* 0xff800000702e7808 */ /* 0x000fe20005800000 */
[C---:B-1----:R-:W-:Y:S01]  /*148d0*/  HMMA.16816.F32.BF16 R76, R208.reuse, R144, R76 ;  /* 0x00000090d04c723c */ /* 0x042fe2000004184c */
[C---:B------:R-:W-:Y:S01]  /*148e0*/  ISETP.GE.AND P3, PT, R7.reuse, R130, PT ;  /* 0x000000820700720c */ /* 0x040fe20003f66270 */
[----:B------:R-:W-:Y:S01]  /*148f0*/  FMUL.FTZ R11, R214, UR4 ;  /* 0x00000004d60b7c20 */ /* 0x000fe20008410000 */
[----:B------:R-:W-:Y:S01]  /*14900*/  ISETP.GE.AND P2, PT, R7, R128, PT ;  /* 0x000000800700720c */ /* 0x000fe20003f46270 */
[----:B------:R-:W1:Y:S01]  /*14910*/  MUFU.TANH R63, R63 ;  /* 0x0000003f003f7308 */ /* 0x000e620000002400 */
[----:B------:R-:W-:Y:S01]  /*14920*/  I2FP.F32.S32 R112, R7 ;  /* 0x0000000700707245 */ /* 0x000fe20000201400 */
[----:B------:R-:W-:Y:S01]  /*14930*/  FFMA.FTZ R7, R5, UR6, R124 ;  /* 0x0000000605077c23 */ /* 0x000fe2000801007c */
[----:B------:R-:W-:Y:S01]  /*14940*/  IMAD.U32 R124, RZ, RZ, UR5 ;  /* 0x00000005ff7c7e24 */ /* 0x000fe2000f8e00ff */
[----:B------:R-:W-:Y:S01]  /*14950*/  FSEL R248, R3, -INF , !P5 ;  /* 0xff80000003f87808 */ /* 0x000fe20006800000 */
[----:B------:R-:W-:Y:S01]  /*14960*/  HMMA.16816.F32.BF16 R72, R208, R146, R72 ;  /* 0x00000092d048723c */ /* 0x000fe20000041848 */
[C---:B------:R-:W-:Y:S01]  /*14970*/  FFMA.FTZ R69, R112.reuse, UR6, R69 ;  /* 0x0000000670457c23 */ /* 0x040fe20008010045 */
[----:B------:R-:W-:Y:S01]  /*14980*/  FFMA.FTZ R120, R112, UR6, R120 ;  /* 0x0000000670787c23 */ /* 0x000fe20008010078 */
[--C-:B------:R-:W-:Y:S01]  /*14990*/  LOP3.LUT R5, R124, 0x88, R15.reuse, 0xfe, !PT ;  /* 0x000000887c057812 */ /* 0x100fe200078efe0f */
[----:B------:R-:W-:Y:S01]  /*149a0*/  IMAD.U32 R112, RZ, RZ, UR5 ;  /* 0x00000005ff707e24 */ /* 0x000fe2000f8e00ff */
[----:B------:R-:W-:Y:S01]  /*149b0*/  I2FP.F32.S32 R3, R9 ;  /* 0x0000000900037245 */ /* 0x000fe20000201400 */
[----:B--2---:R-:W-:Y:S01]  /*149c0*/  IMAD.U32 R62, RZ, RZ, UR5 ;  /* 0x00000005ff3e7e24 */ /* 0x004fe2000f8e00ff */
[----:B------:R-:W-:Y:S01]  /*149d0*/  FSEL R244, R69, -INF , !P3 ;  /* 0xff80000045f47808 */ /* 0x000fe20005800000 */
[----:B------:R-:W2:Y:S01]  /*149e0*/  MUFU.TANH R65, R65 ;  /* 0x0000004100417308 */ /* 0x000ea20000002400 */
[----:B------:R-:W-:Y:S01]  /*149f0*/  FSEL R224, R120, -INF , !P2 ;  /* 0xff80000078e07808 */ /* 0x000fe20005000000 */
[----:B------:R-:W-:Y:S01]  /*14a00*/  FFMA.FTZ R140, R3, UR6, R140 ;  /* 0x00000006038c7c23 */ /* 0x000fe2000801008c */
[----:B------:R-:W-:Y:S01]  /*14a10*/  ISETP.GE.AND P3, PT, R5, R130, PT ;  /* 0x000000820500720c */ /* 0x000fe20003f66270 */
[----:B------:R-:W-:Y:S01]  /*14a20*/  FFMA.FTZ R142, R3, UR6, R142 ;  /* 0x00000006038e7c23 */ /* 0x000fe2000801008e */
[----:B------:R-:W-:Y:S01]  /*14a30*/  ISETP.GE.AND P2, PT, R5, R128, PT ;  /* 0x000000800500720c */ /* 0x000fe20003f46270 */
[----:B------:R-:W-:Y:S01]  /*14a40*/  FMUL.FTZ R6, R6, UR4 ;  /* 0x0000000406067c20 */ /* 0x000fe20008410000 */
[----:B------:R-:W-:Y:S01]  /*14a50*/  I2FP.F32.S32 R5, R5 ;  /* 0x0000000500057245 */ /* 0x000fe20000201400 */
[----:B------:R-:W3:Y:S01]  /*14a60*/  MUFU.TANH R51, R51 ;  /* 0x0000003300337308 */ /* 0x000ee20000002400 */
[--C-:B------:R-:W-:Y:S01]  /*14a70*/  LOP3.LUT R3, R112, 0x89, R15.reuse, 0xfe, !PT ;  /* 0x0000008970037812 */ /* 0x100fe200078efe0f */
[----:B------:R-:W-:Y:S01]  /*14a80*/  FMUL.FTZ R69, R93, UR4 ;  /* 0x000000045d457c20 */ /* 0x000fe20008410000 */
[----:B------:R-:W-:Y:S01]  /*14a90*/  FSEL R226, R71, -INF , !P4 ;  /* 0xff80000047e27808 */ /* 0x000fe20006000000 */
[----:B------:R-:W-:Y:S01]  /*14aa0*/  FFMA.FTZ R58, R5, UR6, R58 ;  /* 0x00000006053a7c23 */ /* 0x000fe2000801003a */
[----:B------:R-:W-:Y:S01]  /*14ab0*/  ISETP.GE.AND P5, PT, R9, R130, PT ;  /* 0x000000820900720c */ /* 0x000fe20003fa6270 */
[----:B------:R-:W-:Y:S01]  /*14ac0*/  FMUL.FTZ R85, R85, UR4 ;  /* 0x0000000455557c20 */ /* 0x000fe20008410000 */
[----:B------:R-:W-:Y:S01]  /*14ad0*/  ISETP.GE.AND P4, PT, R9, R128, PT ;  /* 0x000000800900720c */ /* 0x000fe20003f86270 */
[----:B------:R-:W-:Y:S01]  /*14ae0*/  FFMA.FTZ R9, R5, UR6, R56 ;  /* 0x0000000605097c23 */ /* 0x000fe20008010038 */
[----:B------:R-:W-:Y:S01]  /*14af0*/  LOP3.LUT R5, R62, 0x90, R15, 0xfe, !PT ;  /* 0x000000903e057812 */ /* 0x000fe200078efe0f */
[----:B------:R-:W4:Y:S01]  /*14b00*/  MUFU.TANH R50, R50 ;  /* 0x0000003200327308 */ /* 0x000f220000002400 */
[----:B------:R-:W-:Y:S01]  /*14b10*/  I2FP.F32.S32 R56, R3 ;  /* 0x0000000300387245 */ /* 0x000fe20000201400 */
[----:B------:R-:W-:Y:S01]  /*14b20*/  FMUL.FTZ R84, R84, UR4 ;  /* 0x0000000454547c20 */ /* 0x000fe20008410000 */
[----:B------:R-:W-:Y:S01]  /*14b30*/  FSEL R7, R7, -INF , !P1 ;  /* 0xff80000007077808 */ /* 0x000fe20004800000 */
[----:B------:R-:W-:Y:S01]  /*14b40*/  FMUL.FTZ R80, R80, UR4 ;  /* 0x0000000450507c20 */ /* 0x000fe20008410000 */
[----:B------:R-:W-:Y:S01]  /*14b50*/  FSEL R222, R141, -INF , !P6 ;  /* 0xff8000008dde7808 */ /* 0x000fe20007000000 */
[----:B------:R-:W-:Y:S01]  /*14b60*/  FFMA.FTZ R59, R56, UR6, R59 ;  /* 0x00000006383b7c23 */ /* 0x000fe2000801003b */
[C---:B------:R-:W-:Y:S01]  /*14b70*/  ISETP.GE.AND P1, PT, R3.reuse, R130, PT ;  /* 0x000000820300720c */ /* 0x040fe20003f26270 */
[----:B------:R-:W-:Y:S01]  /*14b80*/  MUFU.TANH R45, R45 ;  /* 0x0000002d002d7308 */ /* 0x000fe20000002400 */
[----:B------:R-:W-:Y:S01]  /*14b90*/  ISETP.GE.AND P6, PT, R3, R128, PT ;  /* 0x000000800300720c */ /* 0x000fe20003fc6270 */
[----:B------:R-:W-:Y:S01]  /*14ba0*/  IMAD.U32 R144, RZ, RZ, UR5 ;  /* 0x00000005ff907e24 */ /* 0x000fe2000f8e00ff */
[----:B------:R-:W-:Y:S01]  /*14bb0*/  FSEL R252, R140, -INF , !P5 ;  /* 0xff8000008cfc7808 */ /* 0x000fe20006800000 */
[----:B------:R-:W-:Y:S01]  /*14bc0*/  FMUL.FTZ R111, R111, UR4 ;  /* 0x000000046f6f7c20 */ /* 0x000fe20008410000 */
[----:B------:R-:W-:Y:S01]  /*14bd0*/  FSEL R216, R142, -INF , !P4 ;  /* 0xff8000008ed87808 */ /* 0x000fe20006000000 */
[----:B------:R-:W-:Y:S01]  /*14be0*/  FMUL.FTZ R106, R106, UR4 ;  /* 0x000000046a6a7c20 */ /* 0x000fe20008410000 */
[C---:B------:R-:W-:Y:S01]  /*14bf0*/  ISETP.GE.AND P5, PT, R5.reuse, R130, PT ;  /* 0x000000820500720c */ /* 0x040fe20003fa6270 */
[----:B------:R-:W-:Y:S01]  /*14c00*/  MUFU.TANH R43, R43 ;  /* 0x0000002b002b7308 */ /* 0x000fe20000002400 */
[----:B------:R-:W-:Y:S01]  /*14c10*/  ISETP.GE.AND P4, PT, R5, R128, PT ;  /* 0x000000800500720c */ /* 0x000fe20003f86270 */
[----:B------:R-:W-:Y:S01]  /*14c20*/  FMUL.FTZ R107, R107, UR4 ;  /* 0x000000046b6b7c20 */ /* 0x000fe20008410000 */
[----:B------:R-:W-:Y:S01]  /*14c30*/  I2FP.F32.S32 R3, R5 ;  /* 0x0000000500037245 */ /* 0x000fe20000201400 */
[----:B------:R-:W-:Y:S01]  /*14c40*/  FFMA.FTZ R5, R56, UR6, R57 ;  /* 0x0000000638057c23 */ /* 0x000fe20008010039 */
[----:B------:R-:W-:Y:S01]  /*14c50*/  IMAD.U32 R56, RZ, RZ, UR5 ;  /* 0x00000005ff387e24 */ /* 0x000fe2000f8e00ff */
[----:B------:R-:W-:Y:S01]  /*14c60*/  FSEL R9, R9, -INF , !P3 ;  /* 0xff80000009097808 */ /* 0x000fe20005800000 */
[----:B------:R-:W-:Y:S01]  /*14c70*/  FMUL.FTZ R87, R87, UR4 ;  /* 0x0000000457577c20 */ /* 0x000fe20008410000 */
[----:B------:R-:W-:Y:S01]  /*14c80*/  FSEL R212, R58, -INF , !P2 ;  /* 0xff8000003ad47808 */ /* 0x000fe20005000000 */
[C---:B------:R-:W-:Y:S01]  /*14c90*/  FFMA.FTZ R52, R3.reuse, UR6, R52 ;  /* 0x0000000603347c23 */ /* 0x040fe20008010034 */
[--C-:B------:R-:W-:Y:S01]  /*14ca0*/  LOP3.LUT R57, R56, 0x91, R15.reuse, 0xfe, !PT ;  /* 0x0000009138397812 */ /* 0x100fe200078efe0f */
[----:B------:R-:W-:Y:S01]  /*14cb0*/  FFMA.FTZ R54, R3, UR6, R54 ;  /* 0x0000000603367c23 */ /* 0x000fe20008010036 */
[----:B------:R-:W-:Y:S01]  /*14cc0*/  LOP3.LUT R3, R62, 0x98, R15, 0xfe, !PT ;  /* 0x000000983e037812 */ /* 0x000fe200078efe0f */
[----:B------:R-:W-:Y:S01]  /*14cd0*/  IMAD.U32 R58, RZ, RZ, UR5 ;  /* 0x00000005ff3a7e24 */ /* 0x000fe2000f8e00ff */
[C---:B------:R-:W-:Y:S01]  /*14ce0*/  ISETP.GE.AND P3, PT, R57.reuse, R130, PT ;  /* 0x000000823900720c */ /* 0x040fe20003f66270 */
[----:B------:R-:W-:Y:S01]  /*14cf0*/  MUFU.TANH R42, R42 ;  /* 0x0000002a002a7308 */ /* 0x000fe20000002400 */
[----:B------:R-:W-:Y:S01]  /*14d00*/  ISETP.GE.AND P2, PT, R57, R128, PT ;  /* 0x000000803900720c */ /* 0x000fe20003f46270 */
[----:B------:R-:W-:Y:S01]  /*14d10*/  FMUL.FTZ R86, R86, UR4 ;  /* 0x0000000456567c20 */ /* 0x000fe20008410000 */
[----:B------:R-:W-:Y:S01]  /*14d20*/  I2FP.F32.S32 R57, R57 ;  /* 0x0000003900397245 */ /* 0x000fe20000201400 */
[----:B------:R-:W-:Y:S01]  /*14d30*/  FMUL.FTZ R83, R83, UR4 ;  /* 0x0000000453537c20 */ /* 0x000fe20008410000 */
[----:B------:R-:W-:Y:S01]  /*14d40*/  FSEL R5, R5, -INF , !P1 ;  /* 0xff80000005057808 */ /* 0x000fe20004800000 */
[----:B------:R-:W-:Y:S01]  /*14d50*/  FMUL.FTZ R75, R75, UR4 ;  /* 0x000000044b4b7c20 */ /* 0x000fe20008410000 */
[----:B------:R-:W-:Y:S01]  /*14d60*/  FSEL R210, R59, -INF , !P6 ;  /* 0xff8000003bd27808 */ /* 0x000fe20007000000 */
[----:B------:R-:W-:Y:S01]  /*14d70*/  FFMA.FTZ R64, R57, UR6, R64 ;  /* 0x0000000639407c23 */ /* 0x000fe20008010040 */
[----:B------:R-:W-:Y:S01]  /*14d80*/  ISETP.GE.AND P1, PT, R3, R130, PT ;  /* 0x000000820300720c */ /* 0x000fe20003f26270 */
[----:B------:R-:W-:Y:S01]  /*14d90*/  FFMA.FTZ R61, R57, UR6, R61 ;  /* 0x00000006393d7c23 */ /* 0x000fe2000801003d */
[----:B------:R-:W-:Y:S01]  /*14da0*/  ISETP.GE.AND P6, PT, R3, R128, PT ;  /* 0x000000800300720c */ /* 0x000fe20003fc6270 */
[----:B------:R-:W4:Y:S01]  /*14db0*/  MUFU.TANH R47, R47 ;  /* 0x0000002f002f7308 */ /* 0x000f220000002400 */
[----:B------:R-:W-:Y:S01]  /*14dc0*/  I2FP.F32.S32 R3, R3 ;  /* 0x0000000300037245 */ /* 0x000fe20000201400 */
[----:B------:R-:W-:Y:S01]  /*14dd0*/  FMUL.FTZ R59, R105, UR4 ;  /* 0x00000004693b7c20 */ /* 0x000fe20008410000 */
[--C-:B------:R-:W-:Y:S01]  /*14de0*/  LOP3.LUT R57, R56, 0x99, R15.reuse, 0xfe, !PT ;  /* 0x0000009938397812 */ /* 0x100fe200078efe0f */
[----:B------:R-:W-:Y:S01]  /*14df0*/  FMUL.FTZ R79, R79, UR4 ;  /* 0x000000044f4f7c20 */ /* 0x000fe20008410000 */
[----:B------:R-:W-:Y:S01]  /*14e00*/  FSEL R246, R64, -INF , !P3 ;  /* 0xff80000040f67808 */ /* 0x000fe20005800000 */
[C---:B------:R-:W-:Y:S01]  /*14e10*/  FFMA.FTZ R48, R3.reuse, UR6, R48 ;  /* 0x0000000603307c23 */ /* 0x040fe20008010030 */
[----:B------:R-:W-:Y:S01]  /*14e20*/  I2FP.F32.S32 R142, R57 ;  /* 0x00000039008e7245 */ /* 0x000fe20000201400 */
[----:B------:R-:W-:Y:S01]  /*14e30*/  FFMA.FTZ R44, R3, UR6, R44 ;  /* 0x00000006032c7c23 */ /* 0x000fe2000801002c */
[----:B------:R-:W-:Y:S01]  /*14e40*/  LOP3.LUT R3, R58, 0xa0, R15, 0xfe, !PT ;  /* 0x000000a03a037812 */ /* 0x000fe200078efe0f */
[----:B------:R-:W4:Y:S01]  /*14e50*/  MUFU.TANH R41, R41 ;  /* 0x0000002900297308 */ /* 0x000f220000002400 */
[----:B------:R-:W-:Y:S01]  /*14e60*/  FSEL R170, R61, -INF , !P2 ;  /* 0xff8000003daa7808 */ /* 0x000fe20005000000 */
[C---:B------:R-:W-:Y:S01]  /*14e70*/  FFMA.FTZ R49, R142.reuse, UR6, R49 ;  /* 0x000000068e317c23 */ /* 0x040fe20008010031 */
[C---:B------:R-:W-:Y:S01]  /*14e80*/  ISETP.GE.AND P3, PT, R3.reuse, R130, PT ;  /* 0x000000820300720c */ /* 0x040fe20003f66270 */
[----:B------:R-:W-:Y:S01]  /*14e90*/  FFMA.FTZ R142, R142, UR6, R40 ;  /* 0x000000068e8e7c23 */ /* 0x000fe20008010028 */
[----:B------:R-:W-:Y:S01]  /*14ea0*/  ISETP.GE.AND P2, PT, R3, R128, PT ;  /* 0x000000800300720c */ /* 0x000fe20003f46270 */
[----:B------:R-:W-:Y:S01]  /*14eb0*/  IMAD.U32 R40, RZ, RZ, UR5 ;  /* 0x00000005ff287e24 */ /* 0x000fe2000f8e00ff */
[----:B------:R-:W-:Y:S01]  /*14ec0*/  FSEL R250, R52, -INF , !P5 ;  /* 0xff80000034fa7808 */ /* 0x000fe20006800000 */
[----:B------:R-:W-:Y:S01]  /*14ed0*/  IMAD.U32 R52, RZ, RZ, UR5 ;  /* 0x00000005ff347e24 */ /* 0x000fe2000f8e00ff */
[----:B------:R-:W-:Y:S01]  /*14ee0*/  I2FP.F32.S32 R3, R3 ;  /* 0x0000000300037245 */ /* 0x000fe20000201400 */
[----:B------:R-:W-:Y:S01]  /*14ef0*/  MUFU.TANH R39, R39 ;  /* 0x0000002700277308 */ /* 0x000fe20000002400 */
[----:B------:R-:W-:Y:S01]  /*14f00*/  FSEL R204, R54, -INF , !P4 ;  /* 0xff80000036cc7808 */ /* 0x000fe20006000000 */
[----:B------:R-:W-:Y:S01]  /*14f10*/  FMUL.FTZ R61, R104, UR4 ;  /* 0x00000004683d7c20 */ /* 0x000fe20008410000 */
[----:B------:R-:W-:Y:S01]  /*14f20*/  ISETP.GE.AND P5, PT, R57, R130, PT ;  /* 0x000000823900720c */ /* 0x000fe20003fa6270 */
[----:B------:R-:W-:Y:S01]  /*14f30*/  FFMA.FTZ R32, R3, UR6, R32 ;  /* 0x0000000603207c23 */ /* 0x000fe20008010020 */
[----:B------:R-:W-:Y:S01]  /*14f40*/  ISETP.GE.AND P4, PT, R57, R128, PT ;  /* 0x000000803900720c */ /* 0x000fe20003f86270 */
[----:B-----5:R-:W-:Y:S01]  /*14f50*/  FFMA.FTZ R108, R3, UR6, R108 ;  /* 0x00000006036c7c23 */ /* 0x020fe2000801006c */
[--C-:B------:R-:W-:Y:S01]  /*14f60*/  LOP3.LUT R57, R40, 0xa1, R15.reuse, 0xfe, !PT ;  /* 0x000000a128397812 */ /* 0x100fe200078efe0f */
[----:B------:R-:W-:Y:S01]  /*14f70*/  MUFU.TANH R36, R36 ;  /* 0x0000002400247308 */ /* 0x000fe20000002400 */
[----:B------:R-:W-:Y:S01]  /*14f80*/  LOP3.LUT R3, R52, 0xa8, R15, 0xfe, !PT ;  /* 0x000000a834037812 */ /* 0x000fe200078efe0f */
[----:B------:R-:W-:-:S04]  /*14f90*/  DEPBAR.LE SB0, 0x0 ;  /* 0x000080000000791a */ /* 0x000fc80000000000 */
[----:B------:R-:W-:Y:S02]  /*14fa0*/  FSEL R214, R48, -INF , !P1 ;  /* 0xff80000030d67808 */ /* 0x000fe40004800000 */
[----:B------:R-:W-:Y:S01]  /*14fb0*/  FSEL R146, R44, -INF , !P6 ;  /* 0xff8000002c927808 */ /* 0x000fe20007000000 */
[----:B------:R-:W-:Y:S01]  /*14fc0*/  IMAD.U32 R44, RZ, RZ, UR5 ;  /* 0x00000005ff2c7e24 */ /* 0x000fe2000f8e00ff */
[C---:B------:R-:W-:Y:S01]  /*14fd0*/  ISETP.GE.AND P1, PT, R57.reuse, R130, PT ;  /* 0x000000823900720c */ /* 0x040fe20003f26270 */
[----:B------:R-:W5:Y:S01]  /*14fe0*/  MUFU.TANH R38, R38 ;  /* 0x0000002600267308 */ /* 0x000f620000002400 */
[----:B------:R-:W-:Y:S02]  /*14ff0*/  ISETP.GE.AND P6, PT, R57, R128, PT ;  /* 0x000000803900720c */ /* 0x000fe40003fc6270 */
[----:B------:R-:W-:Y:S02]  /*15000*/  FSEL R206, R49, -INF , !P5 ;  /* 0xff80000031ce7808 */ /* 0x000fe40006800000 */
[----:B------:R-:W-:-:S02]  /*15010*/  FSEL R142, R142, -INF , !P4 ;  /* 0xff8000008e8e7808 */ /* 0x000fc40006000000 */
[----:B------:R-:W-:Y:S01]  /*15020*/  I2FP.F32.S32 R57, R57 ;  /* 0x0000003900397245 */ /* 0x000fe20000201400 */
[----:B------:R-:W-:Y:S01]  /*15030*/  MUFU.TANH R33, R33 ;  /* 0x0000002100217308 */ /* 0x000fe20000002400 */
[C---:B------:R-:W-:Y:S02]  /*15040*/  ISETP.GE.AND P5, PT, R3.reuse, R130, PT ;  /* 0x000000820300720c */ /* 0x040fe40003fa6270 */
[----:B------:R-:W-:Y:S01]  /*15050*/  ISETP.GE.AND P4, PT, R3, R128, PT ;  /* 0x000000800300720c */ /* 0x000fe20003f86270 */
[C---:B------:R-:W-:Y:S01]  /*15060*/  FFMA.FTZ R34, R57.reuse, UR6, R34 ;  /* 0x0000000639227c23 */ /* 0x040fe20008010022 */
[----:B------:R-:W-:Y:S01]  /*15070*/  I2FP.F32.S32 R3, R3 ;  /* 0x0000000300037245 */ /* 0x000fe20000201400 */
[----:B------:R-:W-:Y:S01]  /*15080*/  FFMA.FTZ R67, R57, UR6, R67 ;  /* 0x0000000639437c23 */ /* 0x000fe20008010043 */
[----:B------:R-:W-:Y:S01]  /*15090*/  LOP3.LUT R49, R40, 0xa9, R15, 0xfe, !PT ;  /* 0x000000a928317812 */ /* 0x000fe200078efe0f */
[----:B------:R-:W-:Y:S01]  /*150a0*/  MUFU.TANH R29, R29 ;  /* 0x0000001d001d7308 */ /* 0x000fe20000002400 */
[----:B------:R-:W-:Y:S01]  /*150b0*/  FSEL R138, R32, -INF , !P3 ;  /* 0xff800000208a7808 */ /* 0x000fe20005800000 */
[C---:B------:R-:W-:Y:S01]  /*150c0*/  FFMA.FTZ R64, R3.reuse, UR6, R110 ;  /* 0x0000000603407c23 */ /* 0x040fe2000801006e */
[----:B------:R-:W-:Y:S01]  /*150d0*/  FFMA.FTZ R124, R3, UR6, R66 ;  /* 0x00000006037c7c23 */ /* 0x000fe20008010042 */
[----:B------:R-:W-:-:S02]  /*150e0*/  I2FP.F32.S32 R32, R49 ;  /* 0x0000003100207245 */ /* 0x000fc40000201400 */
[----:B------:R-:W-:Y:S02]  /*150f0*/  LOP3.LUT R3, R44, 0xb0, R15, 0xfe, !PT ;  /* 0x000000b02c037812 */ /* 0x000fe400078efe0f */
[----:B------:R-:W-:Y:S01]  /*15100*/  FSEL R66, R34, -INF , !P1 ;  /* 0xff80000022427808 */ /* 0x000fe20004800000 */
[C---:B-1----:R-:W-:Y:S01]  /*15110*/  FFMA.FTZ R62, R32.reuse, UR6, R63 ;  /* 0x00000006203e7c23 */ /* 0x042fe2000801003f */
[----:B------:R-:W-:Y:S01]  /*15120*/  I2FP.F32.S32 R34, R3 ;  /* 0x0000000300227245 */ /* 0x000fe20000201400 */
[----:B--2---:R-:W-:Y:S01]  /*15130*/  FFMA.FTZ R65, R32, UR6, R65 ;  /* 0x0000000620417c23 */ /* 0x004fe20008010041 */
[----:B------:R-:W-:Y:S01]  /*15140*/  IMAD.U32 R32, RZ, RZ, UR5 ;  /* 0x00000005ff207e24 */ /* 0x000fe2000f8e00ff */
[----:B------:R-:W-:Y:S01]  /*15150*/  LOP3.LUT R57, R40, 0xb1, R15, 0xfe, !PT ;  /* 0x000000b128397812 */ /* 0x000fe200078efe0f */
[----:B------:R-:W-:Y:S01]  /*15160*/  MUFU.TANH R31, R31 ;  /* 0x0000001f001f7308 */ /* 0x000fe20000002400 */
[----:B------:R-:W-:Y:S01]  /*15170*/  FSEL R134, R108, -INF , !P2 ;  /* 0xff8000006c867808 */ /* 0x000fe20005000000 */
[C---:B---3--:R-:W-:Y:S01]  /*15180*/  FFMA.FTZ R51, R34.reuse, UR6, R51 ;  /* 0x0000000622337c23 */ /* 0x048fe20008010033 */
[C---:B------:R-:W-:Y:S01]  /*15190*/  ISETP.GE.AND P3, PT, R49.reuse, R130, PT ;  /* 0x000000823100720c */ /* 0x040fe20003f66270 */
[----:B----4-:R-:W-:Y:S01]  /*151a0*/  FFMA.FTZ R50, R34, UR6, R50 ;  /* 0x0000000622327c23 */ /* 0x010fe20008010032 */
[----:B------:R-:W-:Y:S01]  /*151b0*/  ISETP.GE.AND P2, PT, R49, R128, PT ;  /* 0x000000803100720c */ /* 0x000fe20003f46270 */
[----:B------:R-:W-:Y:S01]  /*151c0*/  IMAD.U32 R34, RZ, RZ, UR5 ;  /* 0x00000005ff227e24 */ /* 0x000fe2000f8e00ff */
[----:B------:R-:W-:Y:S01]  /*151d0*/  FSEL R64, R64, -INF , !P5 ;  /* 0xff80000040407808 */ /* 0x000fe20006800000 */
[----:B------:R-:W1:Y:S01]  /*151e0*/  MUFU.TANH R37, R37 ;  /* 0x0000002500257308 */ /* 0x000e620000002400 */
[----:B------:R-:W-:-:S02]  /*151f0*/  FSEL R124, R124, -INF , !P4 ;  /* 0xff8000007c7c7808 */ /* 0x000fc40006000000 */
[----:B------:R-:W-:Y:S02]  /*15200*/  LOP3.LUT R49, R32, 0xb8, R15, 0xfe, !PT ;  /* 0x000000b820317812 */ /* 0x000fe400078efe0f */
[C---:B------:R-:W-:Y:S02]  /*15210*/  ISETP.GE.AND P5, PT, R57.reuse, R130, PT ;  /* 0x000000823900720c */ /* 0x040fe40003fa6270 */
[----:B------:R-:W-:Y:S01]  /*15220*/  ISETP.GE.AND P4, PT, R57, R128, PT ;  /* 0x000000803900720c */ /* 0x000fe20003f86270 */
[----:B------:R-:W-:Y:S01]  /*15230*/  MUFU.TANH R32, R27 ;  /* 0x0000001b00207308 */ /* 0x000fe20000002400 */
[----:B------:R-:W-:Y:S02]  /*15240*/  FSEL R132, R67, -INF , !P6 ;  /* 0xff80000043847808 */ /* 0x000fe40007000000 */
[----:B------:R-:W-:Y:S02]  /*15250*/  I2FP.F32.S32 R57, R57 ;  /* 0x0000003900397245 */ /* 0x000fe40000201400 */
[----:B------:R-:W-:-:S02]  /*15260*/  ISETP.GE.AND P1, PT, R3, R130, PT ;  /* 0x000000820300720c */ /* 0x000fc40003f26270 */
[----:B------:R-:W-:Y:S01]  /*15270*/  ISETP.GE.AND P6, PT, R3, R128, PT ;  /* 0x000000800300720c */ /* 0x000fe20003fc6270 */
[----:B------:R-:W-:Y:S01]  /*15280*/  FFMA.FTZ R56, R57, UR6, R2 ;  /* 0x0000000639387c23 */ /* 0x000fe20008010002 */
[----:B------:R2:W-:Y:S01]  /*15290*/  MUFU.TANH R3, R30 ;  /* 0x0000001e00037308 */ /* 0x0005e20000002400 */
[----:B------:R-:W-:Y:S01]  /*152a0*/  FSEL R62, R62, -INF , !P3 ;  /* 0xff8000003e3e7808 */ /* 0x000fe20005800000 */
[----:B------:R-:W-:Y:S01]  /*152b0*/  IMAD.U32 R2, RZ, RZ, UR5 ;  /* 0x00000005ff027e24 */ /* 0x000fe2000f8e00ff */
[----:B------:R-:W-:Y:S01]  /*152c0*/  FSEL R120, R65, -INF , !P2 ;  /* 0xff80000041787808 */ /* 0x000fe20005000000 */
[----:B------:R-:W-:Y:S01]  /*152d0*/  FFMA.FTZ R47, R57, UR6, R47 ;  /* 0x00000006392f7c23 */ /* 0x000fe2000801002f */
[----:B------:R-:W-:Y:S01]  /*152e0*/  ISETP.GE.AND P3, PT, R49, R130, PT ;  /* 0x000000823100720c */ /* 0x000fe20003f66270 */
[----:B------:R-:W-:Y:S01]  /*152f0*/  FMUL.FTZ R57, R101, UR4 ;  /* 0x0000000465397c20 */ /* 0x000fe20008410000 */
[----:B------:R-:W-:Y:S01]  /*15300*/  ISETP.GE.AND P2, PT, R49, R128, PT ;  /* 0x000000803100720c */ /* 0x000fe20003f46270 */
[----:B------:R-:W3:Y:S01]  /*15310*/  MUFU.TANH R35, R35 ;  /* 0x0000002300237308 */ /* 0x000ee20000002400 */
[----:B------:R-:W-:-:S02]  /*15320*/  FSEL R58, R51, -INF , !P1 ;  /* 0xff800000333a7808 */ /* 0x000fc40004800000 */
[----:B------:R-:W-:Y:S01]  /*15330*/  FSEL R110, R50, -INF , !P6 ;  /* 0xff800000326e7808 */ /* 0x000fe20007000000 */
[----:B------:R-:W-:Y:S01]  /*15340*/  IMAD.U32 R50, RZ, RZ, UR5 ;  /* 0x00000005ff327e24 */ /* 0x000fe2000f8e00ff */
[----:B------:R-:W-:Y:S02]  /*15350*/  FSEL R56, R56, -INF , !P5 ;  /* 0xff80000038387808 */ /* 0x000fe40006800000 */
[----:B------:R-:W-:Y:S01]  /*15360*/  FSEL R108, R47, -INF , !P4 ;  /* 0xff8000002f6c7808 */ /* 0x000fe20006000000 */
[----:B------:R5:W-:Y:S01]  /*15370*/  MUFU.TANH R27, R24 ;  /* 0x00000018001b7308 */ /* 0x000be20000002400 */
[----:B--2---:R-:W-:Y:S02]  /*15380*/  I2FP.F32.S32 R30, R49 ;  /* 0x00000031001e7245 */ /* 0x004fe40000201400 */
[----:B------:R-:W-:-:S03]  /*15390*/  LOP3.LUT R49, R34, 0xb9, R15, 0xfe, !PT ;  /* 0x000000b922317812 */ /* 0x000fc600078efe0f */
[C---:B------:R-:W-:Y:S01]  /*153a0*/  FFMA.FTZ R34, R30.reuse, UR6, R45 ;  /* 0x000000061e227c23 */ /* 0x040fe2000801002d */
[C---:B------:R-:W-:Y:S01]  /*153b0*/  ISETP.GE.AND P1, PT, R49.reuse, R130, PT ;  /* 0x000000823100720c */ /* 0x040fe20003f26270 */
[----:B------:R-:W-:Y:S01]  /*153c0*/  FFMA.FTZ R43, R30, UR6, R43 ;  /* 0x000000061e2b7c23 */ /* 0x000fe2000801002b */
[----:B------:R-:W-:Y:S01]  /*153d0*/  ISETP.GE.AND P6, PT, R49, R128, PT ;  /* 0x000000803100720c */ /* 0x000fe20003fc6270 */
[----:B------:R-:W2:Y:S01]  /*153e0*/  MUFU.TANH R28, R28 ;  /* 0x0000001c001c7308 */ /* 0x000ea20000002400 */
[----:B------:R-:W-:Y:S02]  /*153f0*/  I2FP.F32.S32 R49, R49 ;  /* 0x0000003100317245 */ /* 0x000fe40000201400 */
[----:B------:R-:W-:Y:S02]  /*15400*/  LOP3.LUT R45, R2, 0xc0, R15, 0xfe, !PT ;  /* 0x000000c0022d7812 */ /* 0x000fe400078efe0f */
[----:B------:R-:W-:Y:S01]  /*15410*/  FSEL R34, R34, -INF , !P3 ;  /* 0xff80000022227808 */ /* 0x000fe20005800000 */
[C---:B------:R-:W-:Y:S01]  /*15420*/  FFMA.FTZ R30, R49.reuse, UR6, R42 ;  /* 0x00000006311e7c23 */ /* 0x040fe2000801002a */
[----:B------:R-:W-:Y:S01]  /*15430*/  I2FP.F32.S32 R40, R45 ;  /* 0x0000002d00287245 */ /* 0x000fe20000201400 */
[----:B------:R-:W-:Y:S01]  /*15440*/  IMAD.U32 R42, RZ, RZ, UR5 ;  /* 0x00000005ff2a7e24 */ /* 0x000fe2000f8e00ff */
[----:B------:R4:W2:Y:S01]  /*15450*/  MUFU.TANH R2, R26 ;  /* 0x0000001a00027308 */ /* 0x0008a20000002400 */
[----:B------:R-:W-:Y:S01]  /*15460*/  FFMA.FTZ R41, R49, UR6, R41 ;  /* 0x0000000631297c23 */ /* 0x000fe20008010029 */
[----:B------:R-:W-:-:S02]  /*15470*/  ISETP.GE.AND P5, PT, R45, R130, PT ;  /* 0x000000822d00720c */ /* 0x000fc40003fa6270 */
[----:B------:R-:W-:Y:S02]  /*15480*/  LOP3.LUT R49, R42, 0xc1, R15, 0xfe, !PT ;  /* 0x000000c12a317812 */ /* 0x000fe400078efe0f */
[----:B------:R-:W-:Y:S02]  /*15490*/  ISETP.GE.AND P4, PT, R45, R128, PT ;  /* 0x000000802d00720c */ /* 0x000fe40003f86270 */
[----:B------:R-:W-:Y:S01]  /*154a0*/  FSEL R45, R43, -INF , !P2 ;  /* 0xff8000002b2d7808 */ /* 0x000fe20005000000 */
[----:B------:R-:W2:Y:S01]  /*154b0*/  MUFU.TANH R23, R23 ;  /* 0x0000001700177308 */ /* 0x000ea20000002400 */
[----:B------:R-:W-:Y:S02]  /*154c0*/  I2FP.F32.S32 R43, R49 ;  /* 0x00000031002b7245 */ /* 0x000fe40000201400 */
[----:B------:R-:W-:Y:S02]  /*154d0*/  FSEL R30, R30, -INF , !P1 ;  /* 0xff8000001e1e7808 */ /* 0x000fe40004800000 */
[----:B------:R-:W-:Y:S01]  /*154e0*/  FSEL R44, R41, -INF , !P6 ;  /* 0xff800000292c7808 */ /* 0x000fe20007000000 */
[----:B-----5:R-:W-:Y:S01]  /*154f0*/  FFMA.FTZ R24, R43, UR6, R38 ;  /* 0x000000062b187c23 */ /* 0x020fe20008010026 */
[----:B------:R-:W-:-:S02]  /*15500*/  IMAD.U32 R38, RZ, RZ, UR5 ;  /* 0x00000005ff267e24 */ /* 0x000fc4000f8e00ff */
[C---:B----4-:R-:W-:Y:S01]  /*15510*/  FFMA.FTZ R26, R40.reuse, UR6, R39 ;  /* 0x00000006281a7c23 */ /* 0x050fe20008010027 */
[----:B------:R-:W-:Y:S01]  /*15520*/  FFMA.FTZ R39, R40, UR6, R36 ;  /* 0x0000000628277c23 */ /* 0x000fe20008010024 */
[----:B------:R-:W-:Y:S01]  /*15530*/  IMAD.U32 R36, RZ, RZ, UR5 ;  /* 0x00000005ff247e24 */ /* 0x000fe2000f8e00ff */
[C---:B------:R-:W-:Y:S01]  /*15540*/  ISETP.GE.AND P3, PT, R49.reuse, R130, PT ;  /* 0x000000823100720c */ /* 0x040fe20003f66270 */
[----:B------:R-:W-:Y:S01]  /*15550*/  IMAD.U32 R40, RZ, RZ, UR5 ;  /* 0x00000005ff287e24 */ /* 0x000fe2000f8e00ff */
[----:B------:R-:W-:Y:S01]  /*15560*/  ISETP.GE.AND P2, PT, R49, R128, PT ;  /* 0x000000803100720c */ /* 0x000fe20003f46270 */
[----:B-1----:R-:W-:Y:S01]  /*15570*/  FFMA.FTZ R37, R43, UR6, R37 ;  /* 0x000000062b257c23 */ /* 0x002fe20008010025 */
[--C-:B------:R-:W-:Y:S01]  /*15580*/  LOP3.LUT R47, R36, 0xc8, R15.reuse, 0xfe, !PT ;  /* 0x000000c8242f7812 */ /* 0x100fe200078efe0f */
[----:B------:R-:W1:Y:S01]  /*15590*/  MUFU.TANH R25, R25 ;  /* 0x0000001900197308 */ /* 0x000e620000002400 */
[----:B------:R-:W-:Y:S02]  /*155a0*/  LOP3.LUT R49, R38, 0xd0, R15, 0xfe, !PT ;  /* 0x000000d026317812 */ /* 0x000fe400078efe0f */
[----:B------:R-:W-:-:S02]  /*155b0*/  ISETP.GE.AND P1, PT, R47, R130, PT ;  /* 0x000000822f00720c */ /* 0x000fc40003f26270 */
[-C--:B------:R-:W-:Y:S02]  /*155c0*/  ISETP.GE.AND P6, PT, R47, R128.reuse, PT ;  /* 0x000000802f00720c */ /* 0x080fe40003fc6270 */
[----:B------:R-:W-:Y:S01]  /*155d0*/  I2FP.F32.S32 R42, R47 ;  /* 0x0000002f002a7245 */ /* 0x000fe20000201400 */
[----:B------:R4:W5:Y:S01]  /*155e0*/  MUFU.TANH R36, R20 ;  /* 0x0000001400247308 */ /* 0x0009620000002400 */
[----:B------:R-:W-:Y:S02]  /*155f0*/  LOP3.LUT R47, R40, 0xc9, R15, 0xfe, !PT ;  /* 0x000000c9282f7812 */ /* 0x000fe400078efe0f */
[----:B------:R-:W-:Y:S01]  /*15600*/  I2FP.F32.S32 R40, R49 ;  /* 0x0000003100287245 */ /* 0x000fe20000201400 */
[C---:B------:R-:W-:Y:S01]  /*15610*/  FFMA.FTZ R41, R42.reuse, UR6, R31 ;  /* 0x000000062a297c23 */ /* 0x040fe2000801001f */
[----:B------:R-:W-:Y:S01]  /*15620*/  I2FP.F32.S32 R38, R47 ;  /* 0x0000002f00267245 */ /* 0x000fe20000201400 */
[----:B---3--:R-:W-:Y:S01]  /*15630*/  FFMA.FTZ R35, R42, UR6, R35 ;  /* 0x000000062a237c23 */ /* 0x008fe20008010023 */
[----:B------:R-:W-:Y:S01]  /*15640*/  FSEL R42, R37, -INF , !P2 ;  /* 0xff800000252a7808 */ /* 0x000fe20005000000 */
[----:B------:R3:W5:Y:S01]  /*15650*/  MUFU.TANH R31, R22 ;  /* 0x00000016001f7308 */ /* 0x0007620000002400 */
[----:B------:R-:W-:Y:S01]  /*15660*/  FSEL R43, R39, -INF , !P4 ;  /* 0xff800000272b7808 */ /* 0x000fe20006000000 */
[----:B------:R-:W-:Y:S01]  /*15670*/  FFMA.FTZ R29, R38, UR6, R29 ;  /* 0x00000006261d7c23 */ /* 0x000fe2000801001d */
[-C--:B------:R-:W-:Y:S01]  /*15680*/  ISETP.GE.AND P4, PT, R47, R128.reuse, PT ;  /* 0x000000802f00720c */ /* 0x080fe20003f86270 */
[----:B------:R-:W-:Y:S01]  /*15690*/  FFMA.FTZ R32, R40, UR6, R32 ;  /* 0x0000000628207c23 */ /* 0x000fe20008010020 */
[----:B------:R-:W-:-:S02]  /*156a0*/  ISETP.GE.AND P2, PT, R49, R128, PT ;  /* 0x000000803100720c */ /* 0x000fc40003f46270 */
[----:B------:R-:W-:Y:S01]  /*156b0*/  FSEL R26, R26, -INF , !P5 ;  /* 0xff8000001a1a7808 */ /* 0x000fe20006800000 */
[----:B------:R-:W5:Y:S01]  /*156c0*/  MUFU.TANH R21, R21 ;  /* 0x0000001500157308 */ /* 0x000f620000002400 */
[----:B----4-:R-:W-:Y:S01]  /*156d0*/  FFMA.FTZ R20, R38, UR6, R33 ;  /* 0x0000000626147c23 */ /* 0x010fe20008010021 */
[----:B------:R-:W-:Y:S02]  /*156e0*/  IMAD.U32 R38, RZ, RZ, UR5 ;  /* 0x00000005ff267e24 */ /* 0x000fe4000f8e00ff */
[----:B------:R-:W-:Y:S01]  /*156f0*/  FFMA.FTZ R33, R40, UR6, R3 ;  /* 0x0000000628217c23 */ /* 0x000fe20008010003 */
[----:B------:R-:W-:Y:S02]  /*15700*/  FSEL R40, R29, -INF , !P4 ;  /* 0xff8000001d287808 */ /* 0x000fe40006000000 */
[----:B------:R-:W-:Y:S02]  /*15710*/  ISETP.GE.AND P5, PT, R47, R130, PT ;  /* 0x000000822f00720c */ /* 0x000fe40003fa6270 */
[----:B------:R-:W-:Y:S01]  /*15720*/  LOP3.LUT R3, R38, 0xd1, R15, 0xfe, !PT ;  /* 0x000000d126037812 */ /* 0x000fe200078efe0f */
[----:B---3--:R-:W-:Y:S01]  /*15730*/  IMAD.U32 R22, RZ, RZ, UR5 ;  /* 0x00000005ff167e24 */ /* 0x008fe2000f8e00ff */
[----:B------:R-:W-:Y:S01]  /*15740*/  FSEL R39, R32, -INF , !P2 ;  /* 0xff80000020277808 */ /* 0x000fe20005000000 */
[----:B------:R-:W3:Y:S01]  /*15750*/  MUFU.TANH R19, R19 ;  /* 0x0000001300137308 */ /* 0x000ee20000002400 */
[----:B------:R-:W-:-:S02]  /*15760*/  FSEL R41, R41, -INF , !P6 ;  /* 0xff80000029297808 */ /* 0x000fc40007000000 */
[--C-:B------:R-:W-:Y:S02]  /*15770*/  LOP3.LUT R37, R22, 0xd8, R15.reuse, 0xfe, !PT ;  /* 0x000000d816257812 */ /* 0x100fe400078efe0f */
[----:B------:R-:W-:Y:S02]  /*15780*/  FSEL R22, R35, -INF , !P1 ;  /* 0xff80000023167808 */ /* 0x000fe40004800000 */
[----:B------:R-:W-:Y:S01]  /*15790*/  I2FP.F32.S32 R35, R3 ;  /* 0x0000000300237245 */ /* 0x000fe20000201400 */
[----:B------:R-:W-:Y:S01]  /*157a0*/  MUFU.TANH R17, R17 ;  /* 0x0000001100117308 */ /* 0x000fe20000002400 */
[----:B------:R-:W-:Y:S02]  /*157b0*/  I2FP.F32.S32 R48, R37 ;  /* 0x0000002500307245 */ /* 0x000fe40000201400 */
[----:B------:R-:W-:Y:S01]  /*157c0*/  ISETP.GE.AND P6, PT, R3, R128, PT ;  /* 0x000000800300720c */ /* 0x000fe20003fc6270 */
[C---:B--2---:R-:W-:Y:S01]  /*157d0*/  FFMA.FTZ R29, R35.reuse, UR6, R28 ;  /* 0x00000006231d7c23 */ /* 0x044fe2000801001c */
[----:B------:R-:W-:Y:S01]  /*157e0*/  FFMA.FTZ R28, R35, UR6, R2 ;  /* 0x00000006231c7c23 */ /* 0x000fe20008010002 */
[----:B------:R-:W-:Y:S01]  /*157f0*/  LOP3.LUT R35, R38, 0xd9, R15, 0xfe, !PT ;  /* 0x000000d926237812 */ /* 0x000fe200078efe0f */
[----:B------:R-:W-:Y:S01]  /*15800*/  FFMA.FTZ R27, R48, UR6, R27 ;  /* 0x00000006301b7c23 */ /* 0x000fe2000801001b */
[----:B------:R-:W-:Y:S01]  /*15810*/  FSEL R20, R20, -INF , !P5 ;  /* 0xff80000014147808 */ /* 0x000fe20006800000 */
[----:B------:R2:W-:Y:S01]  /*15820*/  MUFU.TANH R2, R16 ;  /* 0x0000001000027308 */ /* 0x0005e20000002400 */
[----:B------:R-:W-:-:S02]  /*15830*/  I2FP.F32.S32 R32, R35 ;  /* 0x0000002300207245 */ /* 0x000fc40000201400 */
[C---:B------:R-:W-:Y:S02]  /*15840*/  ISETP.GE.AND P5, PT, R37.reuse, R130, PT ;  /* 0x000000822500720c */ /* 0x040fe40003fa6270 */
[----:B------:R-:W-:Y:S01]  /*15850*/  ISETP.GE.AND P4, PT, R37, R128, PT ;  /* 0x000000802500720c */ /* 0x000fe20003f86270 */
[----:B------:R-:W-:Y:S01]  /*15860*/  FFMA.FTZ R37, R48, UR6, R23 ;  /* 0x0000000630257c23 */ /* 0x000fe20008010017 */
[-C--:B------:R-:W-:Y:S01]  /*15870*/  ISETP.GE.AND P1, PT, R3, R130.reuse, PT ;  /* 0x000000820300720c */ /* 0x080fe20003f26270 */
[----:B------:R4:W-:Y:S01]  /*15880*/  MUFU.TANH R23, R14 ;  /* 0x0000000e00177308 */ /* 0x0009e20000002400 */
[----:B------:R-:W-:Y:S01]  /*15890*/  FSEL R24, R24, -INF , !P3 ;  /* 0xff80000018187808 */ /* 0x000fe20005800000 */
[C---:B-1----:R-:W-:Y:S01]  /*158a0*/  FFMA.FTZ R25, R32.reuse, UR6, R25 ;  /* 0x0000000620197c23 */ /* 0x042fe20008010019 */
[----:B-----5:R-:W-:Y:S01]  /*158b0*/  FFMA.FTZ R36, R32, UR6, R36 ;  /* 0x0000000620247c23 */ /* 0x020fe20008010024 */
[----:B------:R-:W-:Y:S01]  /*158c0*/  ISETP.GE.AND P3, PT, R49, R130, PT ;  /* 0x000000823100720c */ /* 0x000fe20003f66270 */
[----:B------:R-:W-:Y:S01]  /*158d0*/  IMAD.U32 R32, RZ, RZ, UR5 ;  /* 0x00000005ff207e24 */ /* 0x000fe2000f8e00ff */
[----:B------:R-:W-:-:S02]  /*158e0*/  FSEL R38, R28, -INF , !P6 ;  /* 0xff8000001c267808 */ /* 0x000fc40007000000 */
[----:B------:R1:W5:Y:S01]  /*158f0*/  MUFU.TANH R3, R18 ;  /* 0x0000001200037308 */ /* 0x0003620000002400 */
[----:B------:R-:W-:Y:S02]  /*15900*/  LOP3.LUT R47, R50, 0xe0, R15, 0xfe, !PT ;  /* 0x000000e0322f7812 */ /* 0x000fe400078efe0f */
[----:B--2---:R-:W-:Y:S02]  /*15910*/  FSEL R16, R29, -INF , !P1 ;  /* 0xff8000001d107808 */ /* 0x004fe40004800000 */
[----:B------:R-:W-:Y:S02]  /*15920*/  ISETP.GE.AND P2, PT, R35, R128, PT ;  /* 0x000000802300720c */ /* 0x000fe40003f46270 */
[----:B------:R-:W-:Y:S01]  /*15930*/  I2FP.F32.S32 R48, R47 ;  /* 0x0000002f00307245 */ /* 0x000fe20000201400 */
[----:B------:R2:W5:Y:S01]  /*15940*/  MUFU.TANH R28, R12 ;  /* 0x0000000c001c7308 */ /* 0x0005620000002400 */
[----:B----4-:R-:W-:Y:S01]  /*15950*/  IMAD.U32 R14, RZ, RZ, UR5 ;  /* 0x00000005ff0e7e24 */ /* 0x010fe2000f8e00ff */
[----:B------:R-:W-:-:S02]  /*15960*/  FSEL R37, R37, -INF , !P4 ;  /* 0xff80000025257808 */ /* 0x000fc40006000000 */
[----:B------:R-:W-:Y:S01]  /*15970*/  FSEL R36, R36, -INF , !P2 ;  /* 0xff80000024247808 */ /* 0x000fe20005000000 */
[----:B------:R-:W-:Y:S01]  /*15980*/  FFMA.FTZ R31, R48, UR6, R31 ;  /* 0x00000006301f7c23 */ /* 0x000fe2000801001f */
[----:B------:R-:W-:Y:S01]  /*15990*/  LOP3.LUT R29, R14, 0xe8, R15, 0xfe, !PT ;  /* 0x000000e80e1d7812 */ /* 0x000fe200078efe0f */
[----:B------:R-:W-:Y:S01]  /*159a0*/  FFMA.FTZ R21, R48, UR6, R21 ;  /* 0x0000000630157c23 */ /* 0x000fe20008010015 */
[----:B------:R-:W-:Y:S01]  /*159b0*/  FSEL R14, R27, -INF , !P5 ;  /* 0xff8000001b0e7808 */ /* 0x000fe20006800000 */
[----:B------:R-:W-:Y:S01]  /*159c0*/  IMAD.U32 R48, RZ, RZ, UR5 ;  /* 0x00000005ff307e24 */ /* 0x000fe2000f8e00ff */
[----:B-1----:R-:W-:Y:S01]  /*159d0*/  FSEL R18, R33, -INF , !P3 ;  /* 0xff80000021127808 */ /* 0x002fe20005800000 */
[----:B------:R-:W-:Y:S01]  /*159e0*/  MUFU.TANH R13, R13 ;  /* 0x0000000d000d7308 */ /* 0x000fe20000002400 */
[----:B------:R-:W-:Y:S02]  /*159f0*/  ISETP.GE.AND P3, PT, R35, R130, PT ;  /* 0x000000822300720c */ /* 0x000fe40003f66270 */
[----:B------:R-:W-:-:S02]  /*15a00*/  LOP3.LUT R33, R32, 0xe1, R15, 0xfe, !PT ;  /* 0x000000e120217812 */ /* 0x000fc400078efe0f */
[----:B------:R-:W-:Y:S02]  /*15a10*/  ISETP.GE.AND P2, PT, R29, R128, PT ;  /* 0x000000801d00720c */ /* 0x000fe40003f46270 */
[C---:B------:R-:W-:Y:S01]  /*15a20*/  ISETP.GE.AND P5, PT, R33.reuse, R130, PT ;  /* 0x000000822100720c */ /* 0x040fe20003fa6270 */
[----:B------:R-:W-:Y:S01]  /*15a30*/  MUFU.TANH R10, R10 ;  /* 0x0000000a000a7308 */ /* 0x000fe20000002400 */
[----:B------:R-:W-:Y:S02]  /*15a40*/  ISETP.GE.AND P4, PT, R33, R128, PT ;  /* 0x000000802100720c */ /* 0x000fe40003f86270 */
[----:B------:R-:W-:Y:S02]  /*15a50*/  I2FP.F32.S32 R32, R33 ;  /* 0x0000002100207245 */ /* 0x000fe40000201400 */
[----:B--2---:R-:W-:Y:S02]  /*15a60*/  FSEL R12, R25, -INF , !P3 ;  /* 0xff800000190c7808 */ /* 0x004fe40005800000 */
[-C--:B------:R-:W-:Y:S01]  /*15a70*/  ISETP.GE.AND P3, PT, R29, R130.reuse, PT ;  /* 0x000000821d00720c */ /* 0x080fe20003f66270 */
[----:B------:R1:W2:Y:S01]  /*15a80*/  MUFU.TANH R25, R8 ;  /* 0x0000000800197308 */ /* 0x0002a20000002400 */
[----:B------:R-:W-:Y:S01]  /*15a90*/  I2FP.F32.S32 R33, R29 ;  /* 0x0000001d00217245 */ /* 0x000fe20000201400 */
[C---:B---3--:R-:W-:Y:S01]  /*15aa0*/  FFMA.FTZ R27, R32.reuse, UR6, R19 ;  /* 0x00000006201b7c23 */ /* 0x048fe20008010013 */
[----:B------:R-:W-:Y:S01]  /*15ab0*/  ISETP.GE.AND P1, PT, R47, R130, PT ;  /* 0x000000822f00720c */ /* 0x000fe20003f26270 */
[----:B-----5:R-:W-:Y:S01]  /*15ac0*/  FFMA.FTZ R19, R32, UR6, R3 ;  /* 0x0000000620137c23 */ /* 0x020fe20008010003 */
[--C-:B------:R-:W-:Y:S01]  /*15ad0*/  LOP3.LUT R35, R48, 0xe9, R15.reuse, 0xfe, !PT ;  /* 0x000000e930237812 */ /* 0x100fe200078efe0f */
[C---:B------:R-:W-:Y:S01]  /*15ae0*/  FFMA.FTZ R32, R33.reuse, UR6, R2 ;  /* 0x0000000621207c23 */ /* 0x040fe20008010002 */
[----:B------:R-:W-:Y:S01]  /*15af0*/  FFMA.FTZ R28, R33, UR6, R28 ;  /* 0x00000006211c7c23 */ /* 0x000fe2000801001c */
[----:B------:R-:W3:Y:S01]  /*15b00*/  MUFU.TANH R29, R6 ;  /* 0x00000006001d7308 */ /* 0x000ee20000002400 */
[----:B------:R-:W-:-:S02]  /*15b10*/  LOP3.LUT R33, R50, 0xf0, R15, 0xfe, !PT ;  /* 0x000000f032217812 */ /* 0x000fc400078efe0f */
[----:B------:R-:W-:Y:S02]  /*15b20*/  I2FP.F32.S32 R50, R35 ;  /* 0x0000002300327245 */ /* 0x000fe40000201400 */
[----:B------:R-:W-:Y:S02]  /*15b30*/  ISETP.GE.AND P6, PT, R47, R128, PT ;  /* 0x000000802f00720c */ /* 0x000fe40003fc6270 */
[----:B------:R-:W-:Y:S01]  /*15b40*/  FSEL R2, R19, -INF , !P4 ;  /* 0xff80000013027808 */ /* 0x000fe20006000000 */
[C---:B------:R-:W-:Y:S01]  /*15b50*/  FFMA.FTZ R23, R50.reuse, UR6, R23 ;  /* 0x0000000632177c23 */ /* 0x040fe20008010017 */
[----:B-1----:R-:W-:Y:S01]  /*15b60*/  FSEL R8, R31, -INF , !P1 ;  /* 0xff8000001f087808 */ /* 0x002fe20004800000 */
[----:B------:R-:W-:Y:S01]  /*15b70*/  FFMA.FTZ R47, R50, UR6, R17 ;  /* 0x00000006322f7c23 */ /* 0x000fe20008010011 */
[----:B------:R1:W4:Y:S01]  /*15b80*/  MUFU.TANH R31, R4 ;  /* 0x00000004001f7308 */ /* 0x0003220000002400 */
[----:B------:R-:W-:Y:S01]  /*15b90*/  I2FP.F32.S32 R52, R33 ;  /* 0x0000002100347245 */ /* 0x000fe20000201400 */
[----:B------:R-:W-:Y:S01]  /*15ba0*/  FMUL.FTZ R17, R121, UR4 ;  /* 0x0000000479117c20 */ /* 0x000fe20008410000 */
[----:B------:R-:W-:Y:S01]  /*15bb0*/  LOP3.LUT R19, R48, 0xf1, R15, 0xfe, !PT ;  /* 0x000000f130137812 */ /* 0x000fe200078efe0f */
[----:B------:R-:W-:Y:S01]  /*15bc0*/  IMAD.U32 R50, RZ, RZ, UR5 ;  /* 0x00000005ff327e24 */ /* 0x000fe2000f8e00ff */
[----:B------:R-:W-:Y:S01]  /*15bd0*/  FSEL R48, R28, -INF , !P2 ;  /* 0xff8000001c307808 */ /* 0x000fe20005000000 */
[----:B------:R-:W-:Y:S01]  /*15be0*/  IMAD.U32 R28, RZ, RZ, UR5 ;  /* 0x00000005ff1c7e24 */ /* 0x000fe2000f8e00ff */
[----:B------:R-:W-:Y:S01]  /*15bf0*/  ISETP.GE.AND P1, PT, R35, R130, PT ;  /* 0x000000822300720c */ /* 0x000fe20003f26270 */
[C---:B--2---:R-:W-:Y:S01]  /*15c00*/  FFMA.FTZ R25, R52.reuse, UR6, R25 ;  /* 0x0000000634197c23 */ /* 0x044fe20008010019 */
[----:B------:R-:W-:Y:S01]  /*15c10*/  FSEL R3, R21, -INF , !P6 ;  /* 0xff80000015037808 */ /* 0x000fe20007000000 */
[----:B---3--:R-:W-:Y:S01]  /*15c20*/  FFMA.FTZ R29, R52, UR6, R29 ;  /* 0x00000006341d7c23 */ /* 0x008fe2000801001d */
[----:B------:R-:W-:Y:S01]  /*15c30*/  I2FP.F32.S32 R52, R19 ;  /* 0x0000001300347245 */ /* 0x000fe20000201400 */
[----:B------:R-:W-:Y:S01]  /*15c40*/  MUFU.TANH R17, R17 ;  /* 0x0000001100117308 */ /* 0x000fe20000002400 */
[----:B------:R-:W-:-:S02]  /*15c50*/  ISETP.GE.AND P2, PT, R19, R128, PT ;  /* 0x000000801300720c */ /* 0x000fc40003f46270 */
[----:B------:R-:W-:Y:S01]  /*15c60*/  FSEL R112, R23, -INF , !P1 ;  /* 0xff80000017707808 */ /* 0x000fe20004800000 */
[----:B------:R-:W-:Y:S01]  /*15c70*/  FMUL.FTZ R23, R116, UR4 ;  /* 0x0000000474177c20 */ /* 0x000fe20008410000 */
[----:B-1----:R-:W-:Y:S01]  /*15c80*/  FSEL R4, R32, -INF , !P3 ;  /* 0xff80000020047808 */ /* 0x002fe20005800000 */
[----:B------:R-:W-:Y:S01]  /*15c90*/  IMAD.U32 R32, RZ, RZ, UR5 ;  /* 0x00000005ff207e24 */ /* 0x000fe2000f8e00ff */
[----:B------:R-:W-:Y:S01]  /*15ca0*/  ISETP.GE.AND P3, PT, R19, R130, PT ;  /* 0x000000821300720c */ /* 0x000fe20003f66270 */
[----:B------:R-:W1:Y:S01]  /*15cb0*/  MUFU.TANH R11, R11 ;  /* 0x0000000b000b7308 */ /* 0x000e620000002400 */
[----:B------:R-:W-:Y:S01]  /*15cc0*/  FSEL R6, R27, -INF , !P5 ;  /* 0xff8000001b067808 */ /* 0x000fe20006800000 */
[----:B----4-:R-:W-:Y:S01]  /*15cd0*/  FFMA.FTZ R31, R52, UR6, R31 ;  /* 0x00000006341f7c23 */ /* 0x010fe2000801001f */
[--C-:B------:R-:W-:Y:S01]  /*15ce0*/  LOP3.LUT R21, R32, 0x1, R15.reuse, 0xfe, !PT ;  /* 0x0000000120157812 */ /* 0x100fe200078efe0f */
[----:B------:R-:W-:Y:S01]  /*15cf0*/  IMAD.U32 R116, RZ, RZ, UR5 ;  /* 0x00000005ff747e24 */ /* 0x000fe2000f8e00ff */
[----:B------:R-:W-:Y:S01]  /*15d00*/  LOP3.LUT R19, R28, 0x8, R15, 0xfe, !PT ;  /* 0x000000081c137812 */ /* 0x000fe200078efe0f */
[----:B------:R-:W-:Y:S01]  /*15d10*/  FFMA.FTZ R13, R52, UR6, R13 ;  /* 0x00000006340d7c23 */ /* 0x000fe2000801000d */
[----:B------:R-:W-:Y:S01]  /*15d20*/  ISETP.GE.AND P6, PT, R35, R128, PT ;  /* 0x000000802300720c */ /* 0x000fe20003fc6270 */
[----:B------:R2:W3:Y:S01]  /*15d30*/  MUFU.TANH R65, R53 ;  /* 0x0000003500417308 */ /* 0x0004e20000002400 */
[C---:B------:R-:W-:Y:S01]  /*15d40*/  ISETP.GE.AND P5, PT, R33.reuse, R130, PT ;  /* 0x000000822100720c */ /* 0x040fe20003fa6270 */
[----:B------:R-:W-:Y:S01]  /*15d50*/  IMAD.U32 R52, RZ, RZ, UR5 ;  /* 0x00000005ff347e24 */ /* 0x000fe2000f8e00ff */
[----:B------:R-:W-:Y:S01]  /*15d60*/  ISETP.GE.AND P4, PT, R33, R128, PT ;  /* 0x000000802100720c */ /* 0x000fe20003f86270 */
[----:B------:R-:W-:Y:S01]  /*15d70*/  FMUL.FTZ R35, R72, UR4 ;  /* 0x0000000448237c20 */ /* 0x000fe20008410000 */
[----:B------:R-:W-:Y:S01]  /*15d80*/  I2FP.F32.S32 R28, R21 ;  /* 0x00000015001c7245 */ /* 0x000fe20000201400 */
[----:B------:R-:W-:Y:S01]  /*15d90*/  FMUL.FTZ R72, R73, UR4 ;  /* 0x0000000449487c20 */ /* 0x000fe20008410000 */
[----:B------:R-:W-:Y:S01]  /*15da0*/  LOP3.LUT R33, R50, 0xf8, R15, 0xfe, !PT ;  /* 0x000000f832217812 */ /* 0x000fe200078efe0f */
[----:B------:R-:W4:Y:S01]  /*15db0*/  MUFU.TANH R23, R23 ;  /* 0x0000001700177308 */ /* 0x000f220000002400 */
        /* <DEDUP_REMOVED lines=9> */
[----:B------:R-:W-:Y:S01]  /*15e50*/  MUFU.TANH R61, R61 ;  /* 0x0000003d003d7308 */ /* 0x000fe20000002400 */
[----:B------:R-:W-:Y:S01]  /*15e60*/  ISETP.GE.AND P4, PT, R21, R130, PT ;  /* 0x000000821500720c */ /* 0x000fe20003f86270 */
[----:B------:R-:W-:Y:S01]  /*15e70*/  FMUL.FTZ R73, R78, UR4 ;  /* 0x000000044e497c20 */ /* 0x000fe20008410000 */
[----:B------:R-:W-:Y:S01]  /*15e80*/  I2FP.F32.S32 R33, R33 ;  /* 0x0000002100217245 */ /* 0x000fe20000201400 */
[----:B------:R-:W-:Y:S01]  /*15e90*/  IMAD.U32 R78, RZ, RZ, UR5 ;  /* 0x00000005ff4e7e24 */ /* 0x000fe2000f8e00ff */
[----:B------:R-:W-:-:S02]  /*15ea0*/  FSEL R54, R31, -INF , !P3 ;  /* 0xff8000001f367808 */ /* 0x000fc40005800000 */
[--C-:B------:R-:W-:Y:S01]  /*15eb0*/  LOP3.LUT R31, R116, 0x9, R15.reuse, 0xfe, !PT ;  /* 0x00000009741f7812 */ /* 0x100fe200078efe0f */
[----:B------:R-:W5:Y:S01]  /*15ec0*/  MUFU.TANH R21, R117 ;  /* 0x0000007500157308 */ /* 0x000f620000002400 */
[----:B------:R-:W-:Y:S01]  /*15ed0*/  ISETP.GE.AND P3, PT, R19, R130, PT ;  /* 0x000000821300720c */ /* 0x000fe20003f66270 */
[C---:B------:R-:W-:Y:S01]  /*15ee0*/  FFMA.FTZ R10, R33.reuse, UR6, R10 ;  /* 0x00000006210a7c23 */ /* 0x040fe2000801000a */
[----:B------:R-:W-:Y:S01]  /*15ef0*/  LOP3.LUT R19, R28, 0x18, R15, 0xfe, !PT ;  /* 0x000000181c137812 */ /* 0x000fe200078efe0f */
[----:B-1----:R-:W-:Y:S01]  /*15f00*/  FFMA.FTZ R11, R33, UR6, R11 ;  /* 0x00000006210b7c23 */ /* 0x002fe2000801000b */
[----:B------:R-:W-:Y:S01]  /*15f10*/  LOP3.LUT R27, R15, UR5, RZ, 0xfc, !PT ;  /* 0x000000050f1b7c12 */ /* 0x000fe2000f8efcff */
[----:B------:R-:W-:Y:S01]  /*15f20*/  FMUL.FTZ R33, R74, UR4 ;  /* 0x000000044a217c20 */ /* 0x000fe20008410000 */
[----:B------:R-:W-:Y:S01]  /*15f30*/  I2FP.F32.S32 R28, R31 ;  /* 0x0000001f001c7245 */ /* 0x000fe20000201400 */
[----:B------:R-:W1:Y:S01]  /*15f40*/  MUFU.TANH R63, R113 ;  /* 0x00000071003f7308 */ /* 0x000e620000002400 */
[----:B------:R-:W-:-:S02]  /*15f50*/  FSEL R50, R25, -INF , !P5 ;  /* 0xff80000019327808 */ /* 0x000fc40006800000 */
[----:B------:R-:W-:Y:S01]  /*15f60*/  LOP3.LUT R29, R52, 0x10, R15, 0xfe, !PT ;  /* 0x00000010341d7812 */ /* 0x000fe200078efe0f */
[----:B------:R-:W-:Y:S01]  /*15f70*/  FFMA.FTZ R17, R28, UR6, R17 ;  /* 0x000000061c117c23 */ /* 0x000fe20008010011 */
[----:B------:R-:W-:Y:S01]  /*15f80*/  LOP3.LUT R25, R32, 0x11, R15, 0xfe, !PT ;  /* 0x0000001120197812 */ /* 0x000fe200078efe0f */
[----:B------:R-:W-:Y:S01]  /*15f90*/  IMAD.U32 R28, RZ, RZ, UR5 ;  /* 0x00000005ff1c7e24 */ /* 0x000fe2000f8e00ff */
[----:B------:R-:W-:Y:S01]  /*15fa0*/  I2FP.F32.S32 R32, R19 ;  /* 0x0000001300207245 */ /* 0x000fe20000201400 */
[----:B------:R-:W1:Y:S01]  /*15fb0*/  MUFU.TANH R55, R55 ;  /* 0x0000003700377308 */ /* 0x000e620000002400 */
[----:B------:R-:W-:Y:S02]  /*15fc0*/  ISETP.GE.AND P5, PT, R27, R130, PT ;  /* 0x000000821b00720c */ /* 0x000fe40003fa6270 */
[----:B--2---:R-:W-:Y:S01]  /*15fd0*/  FSEL R53, R10, -INF , !P1 ;  /* 0xff8000000a357808 */ /* 0x004fe20004800000 */
[----:B---3--:R-:W-:Y:S01]  /*15fe0*/  FFMA.FTZ R65, R32, UR6, R65 ;  /* 0x0000000620417c23 */ /* 0x008fe20008010041 */
[----:B------:R-:W-:Y:S01]  /*15ff0*/  I2FP.F32.S32 R27, R27 ;  /* 0x0000001b001b7245 */ /* 0x000fe20000201400 */
[----:B------:R-:W-:Y:S01]  /*16000*/  IMAD.U32 R32, RZ, RZ, UR5 ;  /* 0x00000005ff207e24 */ /* 0x000fe2000f8e00ff */
[----:B------:R-:W-:Y:S01]  /*16010*/  I2FP.F32.S32 R10, R29 ;  /* 0x0000001d000a7245 */ /* 0x000fe20000201400 */
[----:B------:R-:W2:Y:S01]  /*16020*/  MUFU.TANH R71, R109 ;  /* 0x0000006d00477308 */ /* 0x000ea20000002400 */
[----:B------:R-:W-:Y:S01]  /*16030*/  I2FP.F32.S32 R116, R25 ;  /* 0x0000001900747245 */ /* 0x000fe20000201400 */
[----:B------:R-:W-:Y:S01]  /*16040*/  FFMA.FTZ R27, R27, UR6, R172 ;  /* 0x000000061b1b7c23 */ /* 0x000fe200080100ac */
[----:B------:R-:W-:Y:S01]  /*16050*/  FSEL R51, R11, -INF , !P6 ;  /* 0xff8000000b337808 */ /* 0x000fe20007000000 */
[----:B----4-:R-:W-:Y:S01]  /*16060*/  FFMA.FTZ R23, R10, UR6, R23 ;  /* 0x000000060a177c23 */ /* 0x010fe20008010017 */
[----:B------:R-:W-:Y:S01]  /*16070*/  LOP3.LUT R11, R28, 0x28, R15, 0xfe, !PT ;  /* 0x000000281c0b7812 */ /* 0x000fe200078efe0f */
[----:B-----5:R-:W-:Y:S01]  /*16080*/  FFMA.FTZ R10, R116, UR6, R21 ;  /* 0x00000006740a7c23 */ /* 0x020fe20008010015 */
[----:B------:R-:W-:Y:S01]  /*16090*/  IMAD.U32 R116, RZ, RZ, UR5 ;  /* 0x00000005ff747e24 */ /* 0x000fe2000f8e00ff */
[----:B------:R-:W-:Y:S01]  /*160a0*/  FSEL R52, R13, -INF , !P2 ;  /* 0xff8000000d347808 */ /* 0x000fe20005000000 */
[----:B------:R-:W3:Y:S01]  /*160b0*/  MUFU.TANH R57, R57 ;  /* 0x0000003900397308 */ /* 0x000ee20000002400 */
[--C-:B------:R-:W-:Y:S01]  /*160c0*/  LOP3.LUT R21, R136, 0x19, R15.reuse, 0xfe, !PT ;  /* 0x0000001988157812 */ /* 0x100fe200078efe0f */
[----:B------:R-:W-:Y:S01]  /*160d0*/  IMAD.U32 R172, RZ, RZ, UR5 ;  /* 0x00000005ffac7e24 */ /* 0x000fe2000f8e00ff */
[----:B------:R-:W-:-:S02]  /*160e0*/  LOP3.LUT R13, R32, 0x21, R15, 0xfe, !PT ;  /* 0x00000021200d7812 */ /* 0x000fc400078efe0f */
[----:B------:R-:W-:Y:S01]  /*160f0*/  FSEL R202, R27, -INF , !P5 ;  /* 0xff8000001bca7808 */ /* 0x000fe20006800000 */
[----:B------:R-:W-:Y:S01]  /*16100*/  FMUL.FTZ R27, R81, UR4 ;  /* 0x00000004511b7c20 */ /* 0x000fe20008410000 */
[----:B------:R-:W-:Y:S01]  /*16110*/  I2FP.F32.S32 R32, R11 ;  /* 0x0000000b00207245 */ /* 0x000fe20000201400 */
[----:B------:R-:W4:Y:S01]  /*16120*/  MUFU.TANH R59, R59 ;  /* 0x0000003b003b7308 */ /* 0x000f220000002400 */
[-C--:B------:R-:W-:Y:S02]  /*16130*/  ISETP.GE.AND P5, PT, R19, R130.reuse, PT ;  /* 0x000000821300720c */ /* 0x080fe40003fa6270 */
[----:B------:R-:W-:Y:S01]  /*16140*/  LOP3.LUT R19, R116, 0x20, R15, 0xfe, !PT ;  /* 0x0000002074137812 */ /* 0x000fe200078efe0f */
[----:B------:R-:W-:Y:S01]  /*16150*/  FFMA.FTZ R61, R32, UR6, R61 ;  /* 0x00000006203d7c23 */ /* 0x000fe2000801003d */
[----:B------:R-:W-:Y:S01]  /*16160*/  I2FP.F32.S32 R28, R21 ;  /* 0x00000015001c7245 */ /* 0x000fe20000201400 */
[----:B------:R-:W-:Y:S01]  /*16170*/  IMAD.U32 R32, RZ, RZ, UR5 ;  /* 0x00000005ff207e24 */ /* 0x000fe2000f8e00ff */
[-C--:B------:R-:W-:Y:S01]  /*16180*/  ISETP.GE.AND P2, PT, R31, R130.reuse, PT ;  /* 0x000000821f00720c */ /* 0x080fe20003f46270 */
[----:B------:R-:W-:Y:S01]  /*16190*/  MUFU.TANH R69, R69 ;  /* 0x0000004500457308 */ /* 0x000fe20000002400 */
[----:B------:R-:W-:Y:S01]  /*161a0*/  I2FP.F32.S32 R136, R19 ;  /* 0x0000001300887245 */ /* 0x000fe20000201400 */
[----:B-1----:R-:W-:Y:S01]  /*161b0*/  FFMA.FTZ R63, R28, UR6, R63 ;  /* 0x000000061c3f7c23 */ /* 0x002fe2000801003f */
[----:B------:R-:W-:Y:S01]  /*161c0*/  I2FP.F32.S32 R104, R13 ;  /* 0x0000000d00687245 */ /* 0x000fe20000201400 */
[----:B------:R-:W-:Y:S01]  /*161d0*/  IMAD.U32 R28, RZ, RZ, UR5 ;  /* 0x00000005ff1c7e24 */ /* 0x000fe2000f8e00ff */
[-C--:B------:R-:W-:Y:S01]  /*161e0*/  ISETP.GE.AND P1, PT, R29, R130.reuse, PT ;  /* 0x000000821d00720c */ /* 0x080fe20003f26270 */
[----:B------:R-:W-:Y:S01]  /*161f0*/  FFMA.FTZ R136, R136, UR6, R55 ;  /* 0x0000000688887c23 */ /* 0x000fe20008010037 */
[----:B------:R-:W-:Y:S01]  /*16200*/  FSEL R105, R125, -INF , !P4 ;  /* 0xff8000007d697808 */ /* 0x000fe20006000000 */
[----:B--2---:R-:W-:Y:S01]  /*16210*/  FFMA.FTZ R71, R104, UR6, R71 ;  /* 0x0000000668477c23 */ /* 0x004fe20008010047 */
[-C--:B------:R-:W-:Y:S01]  /*16220*/  ISETP.GE.AND P4, PT, R21, R130.reuse, PT ;  /* 0x000000821500720c */ /* 0x080fe20003f86270 */
[----:B------:R-:W-:Y:S01]  /*16230*/  FMUL.FTZ R21, R92, UR4 ;  /* 0x000000045c157c20 */ /* 0x000fe20008410000 */
[----:B------:R-:W-:Y:S01]  /*16240*/  FSEL R67, R17, -INF , !P2 ;  /* 0xff80000011437808 */ /* 0x000fe20005000000 */
[----:B------:R-:W-:Y:S01]  /*16250*/  IMAD.U32 R104, RZ, RZ, UR5 ;  /* 0x00000005ff687e24 */ /* 0x000fe2000f8e00ff */
[--C-:B------:R-:W-:Y:S01]  /*16260*/  LOP3.LUT R17, R32, 0x31, R15.reuse, 0xfe, !PT ;  /* 0x0000003120117812 */ /* 0x100fe200078efe0f */
[----:B------:R-:W-:Y:S01]  /*16270*/  FMUL.FTZ R55, R88, UR4 ;  /* 0x0000000458377c20 */ /* 0x000fe20008410000 */
[----:B------:R-:W-:Y:S01]  /*16280*/  FSEL R140, R23, -INF , !P1 ;  /* 0xff800000178c7808 */ /* 0x000fe20004800000 */
[----:B------:R-:W1:Y:S01]  /*16290*/  MUFU.TANH R21, R21 ;  /* 0x0000001500157308 */ /* 0x000e620000002400 */
[----:B------:R-:W-:Y:S01]  /*162a0*/  FSEL R208, R173, -INF , !P3 ;  /* 0xff800000add07808 */ /* 0x000fe20005800000 */
[----:B------:R-:W-:Y:S01]  /*162b0*/  FMUL.FTZ R23, R97, UR4 ;  /* 0x0000000461177c20 */ /* 0x000fe20008410000 */
[-C--:B------:R-:W-:Y:S01]  /*162c0*/  ISETP.GE.AND P1, PT, R11, R130.reuse, PT ;  /* 0x000000820b00720c */ /* 0x080fe20003f26270 */
[----:B------:R-:W-:Y:S01]  /*162d0*/  IMAD.U32 R92, RZ, RZ, UR5 ;  /* 0x00000005ff5c7e24 */ /* 0x000fe2000f8e00ff */
[-C--:B------:R-:W-:Y:S01]  /*162e0*/  ISETP.GE.AND P3, PT, R19, R130.reuse, PT ;  /* 0x000000821300720c */ /* 0x080fe20003f66270 */
[----:B------:R-:W-:Y:S01]  /*162f0*/  FMUL.FTZ R88, R89, UR4 ;  /* 0x0000000459587c20 */ /* 0x000fe20008410000 */
[----:B------:R-:W-:Y:S01]  /*16300*/  LOP3.LUT R11, R28, 0x38, R15, 0xfe, !PT ;  /* 0x000000381c0b7812 */ /* 0x000fe200078efe0f */
[----:B------:R-:W2:Y:S01]  /*16310*/  MUFU.TANH R55, R55 ;  /* 0x0000003700377308 */ /* 0x000ea20000002400 */
[----:B------:R-:W-:Y:S01]  /*16320*/  I2FP.F32.S32 R28, R17 ;  /* 0x00000011001c7245 */ /* 0x000fe20000201400 */
[----:B------:R-:W-:Y:S01]  /*16330*/  FMUL.FTZ R29, R77, UR4 ;  /* 0x000000044d1d7c20 */ /* 0x000fe20008410000 */
[-C--:B------:R-:W-:Y:S01]  /*16340*/  ISETP.GE.AND P6, PT, R25, R130.reuse, PT ;  /* 0x000000821900720c */ /* 0x080fe20003fc6270 */
[----:B------:R-:W-:Y:S01]  /*16350*/  FMUL.FTZ R77, R68, UR4 ;  /* 0x00000004444d7c20 */ /* 0x000fe20008410000 */
[-C--:B------:R-:W-:Y:S01]  /*16360*/  ISETP.GE.AND P2, PT, R13, R130.reuse, PT ;  /* 0x000000820d00720c */ /* 0x080fe20003f46270 */
[----:B---3--:R-:W-:Y:S01]  /*16370*/  FFMA.FTZ R57, R28, UR6, R57 ;  /* 0x000000061c397c23 */ /* 0x008fe20008010039 */
[--C-:B------:R-:W-:Y:S01]  /*16380*/  LOP3.LUT R13, R104, 0x30, R15.reuse, 0xfe, !PT ;  /* 0x00000030680d7812 */ /* 0x100fe200078efe0f */
[----:B------:R-:W-:Y:S01]  /*16390*/  IMAD.U32 R28, RZ, RZ, UR5 ;  /* 0x00000005ff1c7e24 */ /* 0x000fe2000f8e00ff */
[----:B------:R-:W-:Y:S01]  /*163a0*/  FSEL R136, R136, -INF , !P3 ;  /* 0xff80000088887808 */ /* 0x000fe20005800000 */
[----:B------:R-:W-:Y:S01]  /*163b0*/  MUFU.TANH R84, R84 ;  /* 0x0000005400547308 */ /* 0x000fe20000002400 */
[----:B------:R-:W-:Y:S01]  /*163c0*/  LOP3.LUT R19, R116, 0x29, R15, 0xfe, !PT ;  /* 0x0000002974137812 */ /* 0x000fe200078efe0f */
[----:B------:R-:W-:Y:S01]  /*163d0*/  FMUL.FTZ R31, R76, UR4 ;  /* 0x000000044c1f7c20 */ /* 0x000fe20008410000 */
[----:B------:R-:W-:-:S02]  /*163e0*/  ISETP.GE.AND P3, PT, R11, R130, PT ;  /* 0x000000820b00720c */ /* 0x000fc40003f66270 */
[----:B------:R-:W-:Y:S02]  /*163f0*/  FSEL R97, R10, -INF , !P6 ;  /* 0xff8000000a617808 */ /* 0x000fe40007000000 */
[----:B------:R-:W-:Y:S01]  /*16400*/  FSEL R65, R65, -INF , !P5 ;  /* 0xff80000041417808 */ /* 0x000fe20006800000 */
[----:B------:R-:W3:Y:S01]  /*16410*/  MUFU.TANH R10, R23 ;  /* 0x00000017000a7308 */ /* 0x000ee20000002400 */
[----:B------:R-:W-:Y:S02]  /*16420*/  I2FP.F32.S32 R11, R11 ;  /* 0x0000000b000b7245 */ /* 0x000fe40000201400 */
[-C--:B------:R-:W-:Y:S02]  /*16430*/  ISETP.GE.AND P5, PT, R13, R130.reuse, PT ;  /* 0x000000820d00720c */ /* 0x080fe40003fa6270 */
[----:B------:R-:W-:Y:S01]  /*16440*/  I2FP.F32.S32 R13, R13 ;  /* 0x0000000d000d7245 */ /* 0x000fe20000201400 */
[----:B------:R-:W-:Y:S01]  /*16450*/  FFMA.FTZ R96, R11, UR6, R96 ;  /* 0x000000060b607c23 */ /* 0x000fe20008010060 */
[----:B------:R-:W-:Y:S01]  /*16460*/  ISETP.GE.AND P6, PT, R19, R130, PT ;  /* 0x000000821300720c */ /* 0x000fe20003fc6270 */
[----:B------:R-:W-:Y:S01]  /*16470*/  MUFU.TANH R88, R88 ;  /* 0x0000005800587308 */ /* 0x000fe20000002400 */
[----:B------:R-:W-:Y:S01]  /*16480*/  I2FP.F32.S32 R32, R19 ;  /* 0x0000001300207245 */ /* 0x000fe20000201400 */
[----:B------:R-:W-:Y:S01]  /*16490*/  FFMA.FTZ R100, R13, UR6, R100 ;  /* 0x000000060d647c23 */ /* 0x000fe20008010064 */
[----:B------:R-:W-:-:S02]  /*164a0*/  LOP3.LUT R19, R92, 0x40, R15, 0xfe, !PT ;  /* 0x000000405c137812 */ /* 0x000fc400078efe0f */
[----:B------:R-:W-:Y:S01]  /*164b0*/  LOP3.LUT R11, R28, 0x48, R15, 0xfe, !PT ;  /* 0x000000481c0b7812 */ /* 0x000fe200078efe0f */
[----:B----4-:R-:W-:Y:S01]  /*164c0*/  FFMA.FTZ R59, R32, UR6, R59 ;  /* 0x00000006203b7c23 */ /* 0x010fe2000801003b */
[----:B------:R-:W-:Y:S01]  /*164d0*/  LOP3.LUT R13, R104, 0x39, R15, 0xfe, !PT ;  /* 0x00000039680d7812 */ /* 0x000fe200078efe0f */
[----:B------:R-:W-:Y:S01]  /*164e0*/  IMAD.U32 R32, RZ, RZ, UR5 ;  /* 0x00000005ff207e24 */ /* 0x000fe2000f8e00ff */
[----:B------:R-:W-:Y:S01]  /*164f0*/  I2FP.F32.S32 R28, R19 ;  /* 0x00000013001c7245 */ /* 0x000fe20000201400 */
[----:B------:R-:W-:Y:S01]  /*16500*/  MUFU.TANH R27, R27 ;  /* 0x0000001b001b7308 */ /* 0x000fe20000002400 */
[----:B------:R-:W-:Y:S02]  /*16510*/  I2FP.F32.S32 R104, R11 ;  /* 0x0000000b00687245 */ /* 0x000fe40000201400 */
[----:B------:R-:W-:Y:S01]  /*16520*/  FSEL R71, R71, -INF , !P2 ;  /* 0xff80000047477808 */ /* 0x000fe20005000000 */
[----:B-1----:R-:W-:Y:S01]  /*16530*/  FFMA.FTZ R21, R28, UR6, R21 ;  /* 0x000000061c157c23 */ /* 0x002fe20008010015 */
[-C--:B------:R-:W-:Y:S01]  /*16540*/  ISETP.GE.AND P2, PT, R13, R130.reuse, PT ;  /* 0x000000820d00720c */ /* 0x080fe20003f46270 */
[----:B--2---:R-:W-:Y:S01]  /*16550*/  FFMA.FTZ R55, R104, UR6, R55 ;  /* 0x0000000668377c23 */ /* 0x004fe20008010037 */
[----:B------:R-:W-:Y:S01]  /*16560*/  I2FP.F32.S32 R13, R13 ;  /* 0x0000000d000d7245 */ /* 0x000fe20000201400 */
[----:B------:R-:W1:Y:S01]  /*16570*/  MUFU.TANH R28, R85 ;  /* 0x00000055001c7308 */ /* 0x000e620000002400 */
[----:B------:R-:W-:Y:S01]  /*16580*/  FSEL R63, R63, -INF , !P4 ;  /* 0xff8000003f3f7808 */ /* 0x000fe20006000000 */
[----:B------:R-:W-:Y:S01]  /*16590*/  IMAD.U32 R104, RZ, RZ, UR5 ;  /* 0x00000005ff687e24 */ /* 0x000fe2000f8e00ff */
[----:B------:R-:W-:Y:S01]  /*165a0*/  ISETP.GE.AND P4, PT, R17, R130, PT ;  /* 0x000000821100720c */ /* 0x000fe20003f86270 */
[----:B---3--:R-:W-:Y:S01]  /*165b0*/  FFMA.FTZ R92, R13, UR6, R10 ;  /* 0x000000060d5c7c23 */ /* 0x008fe2000801000a */
[----:B------:R-:W-:Y:S01]  /*165c0*/  LOP3.LUT R17, R32, 0x41, R15, 0xfe, !PT ;  /* 0x0000004120117812 */ /* 0x000fe200078efe0f */
[----:B------:R-:W-:Y:S01]  /*165d0*/  IMAD.U32 R10, RZ, RZ, UR5 ;  /* 0x00000005ff0a7e24 */ /* 0x000fe2000f8e00ff */
[----:B------:R-:W-:Y:S01]  /*165e0*/  FSEL R61, R61, -INF , !P1 ;  /* 0xff8000003d3d7808 */ /* 0x000fe20004800000 */
[----:B------:R-:W-:Y:S01]  /*165f0*/  MUFU.TANH R35, R35 ;  /* 0x0000002300237308 */ /* 0x000fe20000002400 */
[----:B------:R-:W-:-:S02]  /*16600*/  I2FP.F32.S32 R32, R17 ;  /* 0x0000001100207245 */ /* 0x000fc40000201400 */
[----:B------:R-:W-:Y:S02]  /*16610*/  LOP3.LUT R13, R104, 0x51, R15, 0xfe, !PT ;  /* 0x00000051680d7812 */ /* 0x000fe400078efe0f */
[-C--:B------:R-:W-:Y:S01]  /*16620*/  ISETP.GE.AND P1, PT, R19, R130.reuse, PT ;  /* 0x000000821300720c */ /* 0x080fe20003f26270 */
[----:B------:R-:W-:Y:S01]  /*16630*/  FFMA.FTZ R69, R32, UR6, R69 ;  /* 0x0000000620457c23 */ /* 0x000fe20008010045 */
[----:B------:R-:W-:Y:S01]  /*16640*/  FSEL R59, R59, -INF , !P6 ;  /* 0xff8000003b3b7808 */ /* 0x000fe20007000000 */
[----:B------:R-:W-:Y:S01]  /*16650*/  IMAD.U32 R32, RZ, RZ, UR5 ;  /* 0x00000005ff207e24 */ /* 0x000fe2000f8e00ff */
[----:B------:R-:W-:Y:S01]  /*16660*/  ISETP.GE.AND P6, PT, R17, R130, PT ;  /* 0x000000821100720c */ /* 0x000fe20003fc6270 */
[----:B------:R-:W-:Y:S01]  /*16670*/  MUFU.TANH R72, R72 ;  /* 0x0000004800487308 */ /* 0x000fe20000002400 */
[----:B------:R-:W-:Y:S02]  /*16680*/  LOP3.LUT R17, R10, 0x50, R15, 0xfe, !PT ;  /* 0x000000500a117812 */ /* 0x000fe400078efe0f */
[----:B------:R-:W-:-:S02]  /*16690*/  FSEL R92, R92, -INF , !P2 ;  /* 0xff8000005c5c7808 */ /* 0x000fc40005000000 */
[-C--:B------:R-:W-:Y:S02]  /*166a0*/  ISETP.GE.AND P2, PT, R13, R130.reuse, PT ;  /* 0x000000820d00720c */ /* 0x080fe40003f46270 */
[----:B------:R-:W-:Y:S01]  /*166b0*/  I2FP.F32.S32 R13, R13 ;  /* 0x0000000d000d7245 */ /* 0x000fe20000201400 */
[----:B------:R2:W3:Y:S01]  /*166c0*/  MUFU.TANH R10, R80 ;  /* 0x00000050000a7308 */ /* 0x0004e20000002400 */
[----:B------:R-:W-:Y:S02]  /*166d0*/  FSEL R69, R69, -INF , !P6 ;  /* 0xff80000045457808 */ /* 0x000fe40007000000 */
[----:B------:R-:W-:Y:S01]  /*166e0*/  LOP3.LUT R19, R116, 0x49, R15, 0xfe, !PT ;  /* 0x0000004974137812 */ /* 0x000fe200078efe0f */
[----:B-1----:R-:W-:Y:S01]  /*166f0*/  FFMA.FTZ R28, R13, UR6, R28 ;  /* 0x000000060d1c7c23 */ /* 0x002fe2000801001c */
[----:B------:R-:W-:Y:S02]  /*16700*/  FSEL R100, R100, -INF , !P5 ;  /* 0xff80000064647808 */ /* 0x000fe40006800000 */
[----:B------:R-:W-:Y:S01]  /*16710*/  FSEL R96, R96, -INF , !P3 ;  /* 0xff80000060607808 */ /* 0x000fe20005800000 */
[----:B------:R-:W-:Y:S01]  /*16720*/  MUFU.TANH R29, R29 ;  /* 0x0000001d001d7308 */ /* 0x000fe20000002400 */
[----:B------:R-:W-:-:S02]  /*16730*/  ISETP.GE.AND P5, PT, R11, R130, PT ;  /* 0x000000820b00720c */ /* 0x000fc40003fa6270 */
[----:B------:R-:W-:Y:S02]  /*16740*/  FSEL R57, R57, -INF , !P4 ;  /* 0xff80000039397808 */ /* 0x000fe40006000000 */
[----:B------:R-:W-:Y:S02]  /*16750*/  ISETP.GE.AND P3, PT, R17, R130, PT ;  /* 0x000000821100720c */ /* 0x000fe40003f66270 */
[----:B------:R-:W-:Y:S01]  /*16760*/  FSEL R76, R28, -INF , !P2 ;  /* 0xff8000001c4c7808 */ /* 0x000fe20005000000 */
[----:B------:R-:W-:Y:S01]  /*16770*/  MUFU.TANH R111, R111 ;  /* 0x0000006f006f7308 */ /* 0x000fe20000002400 */
[----:B--2---:R-:W-:Y:S02]  /*16780*/  FSEL R80, R21, -INF , !P1 ;  /* 0xff80000015507808 */ /* 0x004fe40004800000 */
[--C-:B------:R-:W-:Y:S02]  /*16790*/  LOP3.LUT R21, R218, 0x59, R15.reuse, 0xfe, !PT ;  /* 0x00000059da157812 */ /* 0x100fe400078efe0f */
[----:B------:R-:W-:-:S02]  /*167a0*/  LOP3.LUT R11, R32, 0x58, R15, 0xfe, !PT ;  /* 0x00000058200b7812 */ /* 0x000fc400078efe0f */
[-C--:B------:R-:W-:Y:S01]  /*167b0*/  ISETP.GE.AND P6, PT, R21, R130.reuse, PT ;  /* 0x000000821500720c */ /* 0x080fe20003fc6270 */
[----:B------:R1:W-:Y:S01]  /*167c0*/  MUFU.TANH R28, R31 ;  /* 0x0000001f001c7308 */ /* 0x0003e20000002400 */
[----:B------:R-:W-:Y:S02]  /*167d0*/  I2FP.F32.S32 R68, R21 ;  /* 0x0000001500447245 */ /* 0x000fe40000201400 */
[-C--:B------:R-:W-:Y:S02]  /*167e0*/  ISETP.GE.AND P4, PT, R19, R130.reuse, PT ;  /* 0x000000821300720c */ /* 0x080fe40003f86270 */
[----:B------:R-:W-:Y:S01]  /*167f0*/  I2FP.F32.S32 R17, R17 ;  /* 0x0000001100117245 */ /* 0x000fe20000201400 */
[----:B------:R-:W-:Y:S01]  /*16800*/  FFMA.FTZ R27, R68, UR6, R27 ;  /* 0x00000006441b7c23 */ /* 0x000fe2000801001b */
[----:B------:R-:W-:Y:S01]  /*16810*/  I2FP.F32.S32 R19, R19 ;  /* 0x0000001300137245 */ /* 0x000fe20000201400 */
[----:B------:R-:W2:Y:S01]  /*16820*/  MUFU.TANH R21, R77 ;  /* 0x0000004d00157308 */ /* 0x000ea20000002400 */
[--C-:B------:R-:W-:Y:S01]  /*16830*/  LOP3.LUT R13, R116, 0x68, R15.reuse, 0xfe, !PT ;  /* 0x00000068740d7812 */ /* 0x100fe200078efe0f */
[----:B------:R-:W-:Y:S01]  /*16840*/  FFMA.FTZ R84, R17, UR6, R84 ;  /* 0x0000000611547c23 */ /* 0x000fe20008010054 */
[----:B------:R-:W-:Y:S01]  /*16850*/  LOP3.LUT R25, R104, 0x69, R15, 0xfe, !PT ;  /* 0x0000006968197812 */ /* 0x000fe200078efe0f */
[----:B------:R-:W-:Y:S01]  /*16860*/  FFMA.FTZ R88, R19, UR6, R88 ;  /* 0x0000000613587c23 */ /* 0x000fe20008010058 */
[----:B------:R-:W-:-:S02]  /*16870*/  ISETP.GE.AND P1, PT, R11, R130, PT ;  /* 0x000000820b00720c */ /* 0x000fc40003f26270 */
[--C-:B------:R-:W-:Y:S01]  /*16880*/  LOP3.LUT R23, R32, 0x70, R15.reuse, 0xfe, !PT ;  /* 0x0000007020177812 */ /* 0x100fe200078efe0f */
[----:B------:R-:W-:Y:S01]  /*16890*/  FMUL.FTZ R32, R82, UR4 ;  /* 0x0000000452207c20 */ /* 0x000fe20008410000 */
[----:B------:R-:W-:Y:S01]  /*168a0*/  I2FP.F32.S32 R11, R11 ;  /* 0x0000000b000b7245 */ /* 0x000fe20000201400 */
[----:B-1----:R-:W-:Y:S01]  /*168b0*/  FMUL.FTZ R31, R70, UR4 ;  /* 0x00000004461f7c20 */ /* 0x002fe20008410000 */
[--C-:B------:R-:W-:Y:S01]  /*168c0*/  LOP3.LUT R17, R144, 0x61, R15.reuse, 0xfe, !PT ;  /* 0x0000006190117812 */ /* 0x100fe200078efe0f */
[----:B------:R-:W-:Y:S01]  /*168d0*/  MUFU.TANH R106, R106 ;  /* 0x0000006a006a7308 */ /* 0x000fe20000002400 */
[----:B------:R-:W-:Y:S01]  /*168e0*/  LOP3.LUT R19, R172, 0x60, R15, 0xfe, !PT ;  /* 0x00000060ac137812 */ /* 0x000fe200078efe0f */
[----:B---3--:R-:W-:Y:S01]  /*168f0*/  FFMA.FTZ R10, R11, UR6, R10 ;  /* 0x000000060b0a7c23 */ /* 0x008fe2000801000a */
[----:B------:R-:W-:Y:S02]  /*16900*/  ISETP.GE.AND P2, PT, R25, R130, PT ;  /* 0x000000821900720c */ /* 0x000fe40003f46270 */
[----:B------:R-:W-:-:S02]  /*16910*/  I2FP.F32.S32 R70, R13 ;  /* 0x0000000d00467245 */ /* 0x000fc40000201400 */
[----:B------:R-:W-:Y:S01]  /*16920*/  I2FP.F32.S32 R25, R25 ;  /* 0x0000001900197245 */ /* 0x000fe20000201400 */
[----:B------:R1:W3:Y:S01]  /*16930*/  MUFU.TANH R11, R60 ;  /* 0x0000003c000b7308 */ /* 0x0002e20000002400 */
[----:B------:R-:W-:Y:S01]  /*16940*/  I2FP.F32.S32 R74, R23 ;  /* 0x00000017004a7245 */ /* 0x000fe20000201400 */
[----:B------:R-:W-:Y:S01]  /*16950*/  FFMA.FTZ R35, R70, UR6, R35 ;  /* 0x0000000646237c23 */ /* 0x000fe20008010023 */
[----:B------:R-:W-:Y:S01]  /*16960*/  FSEL R55, R55, -INF , !P5 ;  /* 0xff80000037377808 */ /* 0x000fe20006800000 */
[----:B------:R-:W-:Y:S01]  /*16970*/  FFMA.FTZ R70, R25, UR6, R72 ;  /* 0x0000000619467c23 */ /* 0x000fe20008010048 */
[----:B------:R-:W-:Y:S01]  /*16980*/  I2FP.F32.S32 R68, R17 ;  /* 0x0000001100447245 */ /* 0x000fe20000201400 */
[----:B--2---:R-:W-:Y:S01]  /*16990*/  FFMA.FTZ R21, R74, UR6, R21 ;  /* 0x000000064a157c23 */ /* 0x004fe20008010015 */
[----:B------:R-:W-:Y:S01]  /*169a0*/  ISETP.GE.AND P5, PT, R19, R130, PT ;  /* 0x000000821300720c */ /* 0x000fe20003fa6270 */
[----:B------:R-:W-:Y:S01]  /*169b0*/  IMAD.U32 R74, RZ, RZ, UR5 ;  /* 0x00000005ff4a7e24 */ /* 0x000fe2000f8e00ff */
[----:B------:R-:W-:Y:S01]  /*169c0*/  I2FP.F32.S32 R19, R19 ;  /* 0x0000001300137245 */ /* 0x000fe20000201400 */
[----:B------:R-:W-:-:S02]  /*169d0*/  IMAD.U32 R72, RZ, RZ, UR5 ;  /* 0x00000005ff487e24 */ /* 0x000fc4000f8e00ff */
[----:B------:R-:W-:Y:S01]  /*169e0*/  FFMA.FTZ R29, R68, UR6, R29 ;  /* 0x00000006441d7c23 */ /* 0x000fe2000801001d */
[----:B------:R-:W-:Y:S01]  /*169f0*/  IMAD.U32 R68, RZ, RZ, UR5 ;  /* 0x00000005ff447e24 */ /* 0x000fe2000f8e00ff */
[----:B------:R-:W-:Y:S01]  /*16a00*/  FSEL R88, R88, -INF , !P4 ;  /* 0xff80000058587808 */ /* 0x000fe20006000000 */
[----:B------:R-:W-:Y:S01]  /*16a10*/  FFMA.FTZ R28, R19, UR6, R28 ;  /* 0x00000006131c7c23 */ /* 0x000fe2000801001c */
[-C--:B------:R-:W-:Y:S01]  /*16a20*/  ISETP.GE.AND P4, PT, R17, R130.reuse, PT ;  /* 0x000000821100720c */ /* 0x080fe20003f86270 */
[----:B------:R-:W2:Y:S01]  /*16a30*/  MUFU.TANH R107, R107 ;  /* 0x0000006b006b7308 */ /* 0x000ea20000002400 */
[----:B-1----:R-:W-:Y:S01]  /*16a40*/  FSEL R60, R10, -INF , !P1 ;  /* 0xff8000000a3c7808 */ /* 0x002fe20004800000 */
[----:B------:R-:W-:Y:S01]  /*16a50*/  FMUL.FTZ R10, R122, UR4 ;  /* 0x000000047a0a7c20 */ /* 0x000fe20008410000 */
[----:B------:R-:W-:Y:S02]  /*16a60*/  ISETP.GE.AND P1, PT, R23, R130, PT ;  /* 0x000000821700720c */ /* 0x000fe40003f26270 */
[----:B------:R-:W-:-:S02]  /*16a70*/  LOP3.LUT R23, R78, 0x18, R15, 0xfe, !PT ;  /* 0x000000184e177812 */ /* 0x000fc400078efe0f */
[----:B------:R-:W-:Y:S01]  /*16a80*/  FSEL R84, R84, -INF , !P3 ;  /* 0xff80000054547808 */ /* 0x000fe20005800000 */
[----:B------:R-:W1:Y:S01]  /*16a90*/  MUFU.TANH R90, R90 ;  /* 0x0000005a005a7308 */ /* 0x000e620000002400 */
[--C-:B------:R-:W-:Y:S02]  /*16aa0*/  LOP3.LUT R19, R74, 0x19, R15.reuse, 0xfe, !PT ;  /* 0x000000194a137812 */ /* 0x100fe400078efe0f */
[--C-:B------:R-:W-:Y:S02]  /*16ab0*/  LOP3.LUT R17, R72, 0x20, R15.reuse, 0xfe, !PT ;  /* 0x0000002048117812 */ /* 0x100fe400078efe0f */
[----:B------:R-:W-:Y:S02]  /*16ac0*/  ISETP.GE.AND P3, PT, R13, R130, PT ;  /* 0x000000820d00720c */ /* 0x000fe40003f66270 */
[----:B------:R-:W-:Y:S01]  /*16ad0*/  FSEL R82, R27, -INF , !P6 ;  /* 0xff8000001b527808 */ /* 0x000fe20007000000 */
[----:B------:R-:W4:Y:S01]  /*16ae0*/  MUFU.TANH R99, R99 ;  /* 0x0000006300637308 */ /* 0x000f220000002400 */
[----:B------:R-:W-:-:S02]  /*16af0*/  LOP3.LUT R13, R68, 0x21, R15, 0xfe, !PT ;  /* 0x00000021440d7812 */ /* 0x000fc400078efe0f */
[----:B------:R-:W-:Y:S02]  /*16b00*/  I2FP.F32.S32 R27, R23 ;  /* 0x00000017001b7245 */ /* 0x000fe40000201400 */
[----:B------:R-:W-:Y:S02]  /*16b10*/  FSEL R78, R28, -INF , !P5 ;  /* 0xff8000001c4e7808 */ /* 0x000fe40006800000 */
[----:B------:R-:W-:Y:S01]  /*16b20*/  I2FP.F32.S32 R68, R19 ;  /* 0x0000001300447245 */ /* 0x000fe20000201400 */
[----:B------:R-:W-:Y:S01]  /*16b30*/  FFMA.FTZ R27, R27, UR6, R114 ;  /* 0x000000061b1b7c23 */ /* 0x000fe20008010072 */
[----:B------:R-:W-:Y:S01]  /*16b40*/  I2FP.F32.S32 R28, R17 ;  /* 0x00000011001c7245 */ /* 0x000fe20000201400 */
[----:B------:R-:W-:Y:S01]  /*16b50*/  IMAD.U32 R114, RZ, RZ, UR5 ;  /* 0x00000005ff727e24 */ /* 0x000fe2000f8e00ff */
[----:B------:R-:W-:Y:S01]  /*16b60*/  I2FP.F32.S32 R104, R13 ;  /* 0x0000000d00687245 */ /* 0x000fe20000201400 */
[----:B------:R-:W-:Y:S01]  /*16b70*/  FFMA.FTZ R25, R68, UR6, R115 ;  /* 0x0000000644197c23 */ /* 0x000fe20008010073 */
[----:B------:R-:W-:-:S02]  /*16b80*/  IMAD.U32 R68, RZ, RZ, UR5 ;  /* 0x00000005ff447e24 */ /* 0x000fc4000f8e00ff */
[----:B---3--:R-:W-:Y:S01]  /*16b90*/  FFMA.FTZ R11, R28, UR6, R11 ;  /* 0x000000061c0b7c23 */ /* 0x008fe2000801000b */
[----:B------:R-:W-:Y:S02]  /*16ba0*/  IMAD.U32 R28, RZ, RZ, UR5 ;  /* 0x00000005ff1c7e24 */ /* 0x000fe4000f8e00ff */
[----:B------:R-:W-:Y:S01]  /*16bb0*/  FFMA.FTZ R111, R104, UR6, R111 ;  /* 0x00000006686f7c23 */ /* 0x000fe2000801006f */
[----:B------:R-:W-:Y:S01]  /*16bc0*/  ISETP.GE.AND P6, PT, R23, R128, PT ;  /* 0x000000801700720c */ /* 0x000fe20003fc6270 */
[----:B------:R-:W-:Y:S01]  /*16bd0*/  IMAD.U32 R104, RZ, RZ, UR5 ;  /* 0x00000005ff687e24 */ /* 0x000fe2000f8e00ff */
[----:B------:R-:W-:Y:S01]  /*16be0*/  FSEL R74, R29, -INF , !P4 ;  /* 0xff8000001d4a7808 */ /* 0x000fe20006000000 */
[----:B------:R-:W-:Y:S01]  /*16bf0*/  MUFU.TANH R87, R87 ;  /* 0x0000005700577308 */ /* 0x000fe20000002400 */
[----:B------:R-:W-:Y:S02]  /*16c00*/  FSEL R72, R35, -INF , !P3 ;  /* 0xff80000023487808 */ /* 0x000fe40005800000 */
[----:B------:R-:W-:-:S02]  /*16c10*/  LOP3.LUT R23, R114, 0x29, R15, 0xfe, !PT ;  /* 0x0000002972177812 */ /* 0x000fc400078efe0f */
[-C--:B------:R-:W-:Y:S02]  /*16c20*/  ISETP.GE.AND P4, PT, R17, R128.reuse, PT ;  /* 0x000000801100720c */ /* 0x080fe40003f86270 */
[-C--:B------:R-:W-:Y:S01]  /*16c30*/  ISETP.GE.AND P3, PT, R13, R128.reuse, PT ;  /* 0x000000800d00720c */ /* 0x080fe20003f66270 */
[----:B------:R-:W3:Y:S01]  /*16c40*/  MUFU.TANH R95, R95 ;  /* 0x0000005f005f7308 */ /* 0x000ee20000002400 */
[--C-:B------:R-:W-:Y:S02]  /*16c50*/  LOP3.LUT R17, R68, 0x31, R15.reuse, 0xfe, !PT ;  /* 0x0000003144117812 */ /* 0x100fe400078efe0f */
[--C-:B------:R-:W-:Y:S02]  /*16c60*/  LOP3.LUT R13, R28, 0x38, R15.reuse, 0xfe, !PT ;  /* 0x000000381c0d7812 */ /* 0x100fe400078efe0f */
[----:B------:R-:W-:Y:S02]  /*16c70*/  ISETP.GE.AND P5, PT, R19, R128, PT ;  /* 0x000000801300720c */ /* 0x000fe40003fa6270 */
[----:B------:R-:W-:Y:S01]  /*16c80*/  FSEL R68, R21, -INF , !P1 ;  /* 0xff80000015447808 */ /* 0x000fe20004800000 */
[----:B------:R-:W5:Y:S01]  /*16c90*/  MUFU.TANH R32, R32 ;  /* 0x0000002000207308 */ /* 0x000f620000002400 */
[----:B------:R-:W-:-:S02]  /*16ca0*/  LOP3.LUT R19, R104, 0x30, R15, 0xfe, !PT ;  /* 0x0000003068137812 */ /* 0x000fc400078efe0f */
[-C--:B------:R-:W-:Y:S02]  /*16cb0*/  ISETP.GE.AND P1, PT, R23, R128.reuse, PT ;  /* 0x000000801700720c */ /* 0x080fe40003f26270 */
[----:B------:R-:W-:Y:S02]  /*16cc0*/  I2FP.F32.S32 R28, R23 ;  /* 0x00000017001c7245 */ /* 0x000fe40000201400 */
[----:B------:R-:W-:Y:S01]  /*16cd0*/  LOP3.LUT R29, R116, 0x28, R15, 0xfe, !PT ;  /* 0x00000028741d7812 */ /* 0x000fe200078efe0f */
[----:B------:R-:W5:Y:S01]  /*16ce0*/  MUFU.TANH R86, R86 ;  /* 0x0000005600567308 */ /* 0x000f620000002400 */
[----:B------:R-:W-:Y:S01]  /*16cf0*/  FSEL R23, R11, -INF , !P4 ;  /* 0xff8000000b177808 */ /* 0x000fe20006000000 */
[----:B--2---:R-:W-:Y:S01]  /*16d00*/  FFMA.FTZ R28, R28, UR6, R107 ;  /* 0x000000061c1c7c23 */ /* 0x004fe2000801006b */
[----:B------:R-:W-:Y:S02]  /*16d10*/  ISETP.GE.AND P4, PT, R13, R128, PT ;  /* 0x000000800d00720c */ /* 0x000fe40003f86270 */
[----:B------:R-:W-:-:S02]  /*16d20*/  FSEL R27, R27, -INF , !P6 ;  /* 0xff8000001b1b7808 */ /* 0x000fc40007000000 */
[----:B------:R-:W-:Y:S01]  /*16d30*/  I2FP.F32.S32 R13, R13 ;  /* 0x0000000d000d7245 */ /* 0x000fe20000201400 */
[----:B------:R-:W2:Y:S01]  /*16d40*/  MUFU.TANH R83, R83 ;  /* 0x0000005300537308 */ /* 0x000ea20000002400 */
[----:B------:R-:W-:Y:S02]  /*16d50*/  FSEL R70, R70, -INF , !P2 ;  /* 0xff80000046467808 */ /* 0x000fe40005000000 */
[-C--:B------:R-:W-:Y:S01]  /*16d60*/  ISETP.GE.AND P6, PT, R19, R128.reuse, PT ;  /* 0x000000801300720c */ /* 0x080fe20003fc6270 */
[----:B------:R-:W-:Y:S01]  /*16d70*/  FFMA.FTZ R13, R13, UR6, R98 ;  /* 0x000000060d0d7c23 */ /* 0x000fe20008010062 */
[----:B------:R-:W-:Y:S01]  /*16d80*/  ISETP.GE.AND P2, PT, R29, R128, PT ;  /* 0x000000801d00720c */ /* 0x000fe20003f46270 */
[----:B------:R-:W-:Y:S01]  /*16d90*/  IMAD.U32 R98, RZ, RZ, UR5 ;  /* 0x00000005ff627e24 */ /* 0x000fe2000f8e00ff */
[----:B------:R-:W-:Y:S01]  /*16da0*/  I2FP.F32.S32 R19, R19 ;  /* 0x0000001300137245 */ /* 0x000fe20000201400 */
[----:B------:R-:W2:Y:S01]  /*16db0*/  MUFU.TANH R73, R73 ;  /* 0x0000004900497308 */ /* 0x000ea20000002400 */
[----:B------:R-:W-:-:S02]  /*16dc0*/  I2FP.F32.S32 R29, R29 ;  /* 0x0000001d001d7245 */ /* 0x000fc40000201400 */
[----:B------:R-:W-:Y:S02]  /*16dd0*/  FSEL R25, R25, -INF , !P5 ;  /* 0xff80000019197808 */ /* 0x000fe40006800000 */
[----:B------:R-:W-:Y:S01]  /*16de0*/  ISETP.GE.AND P5, PT, R17, R128, PT ;  /* 0x000000801100720c */ /* 0x000fe20003fa6270 */
[----:B------:R-:W-:Y:S01]  /*16df0*/  FFMA.FTZ R29, R29, UR6, R106 ;  /* 0x000000061d1d7c23 */ /* 0x000fe2000801006a */
[----:B------:R-:W-:Y:S01]  /*16e00*/  I2FP.F32.S32 R104, R17 ;  /* 0x0000001100687245 */ /* 0x000fe20000201400 */
[----:B------:R-:W-:Y:S01]  /*16e10*/  FFMA.FTZ R17, R19, UR6, R102 ;  /* 0x0000000613117c23 */ /* 0x000fe20008010066 */
[----:B------:R-:W-:Y:S01]  /*16e20*/  IMAD.U32 R102, RZ, RZ, UR5 ;  /* 0x00000005ff667e24 */ /* 0x000fe2000f8e00ff */
[----:B------:R-:W-:Y:S01]  /*16e30*/  LOP3.LUT R11, R98, 0x49, R15, 0xfe, !PT ;  /* 0x00000049620b7812 */ /* 0x000fe200078efe0f */
[----:B------:R-:W-:Y:S01]  /*16e40*/  IMAD.U32 R106, RZ, RZ, UR5 ;  /* 0x00000005ff6a7e24 */ /* 0x000fe2000f8e00ff */
[----:B------:R-:W-:Y:S01]  /*16e50*/  FSEL R122, R29, -INF , !P2 ;  /* 0xff8000001d7a7808 */ /* 0x000fe20005000000 */
[----:B------:R-:W-:Y:S01]  /*16e60*/  FFMA.FTZ R103, R104, UR6, R103 ;  /* 0x0000000668677c23 */ /* 0x000fe20008010067 */
[--C-:B------:R-:W-:Y:S01]  /*16e70*/  LOP3.LUT R35, R102, 0x48, R15.reuse, 0xfe, !PT ;  /* 0x0000004866237812 */ /* 0x100fe200078efe0f */
[----:B------:R-:W-:Y:S01]  /*16e80*/  IMAD.U32 R104, RZ, RZ, UR5 ;  /* 0x00000005ff687e24 */ /* 0x000fe2000f8e00ff */
[----:B------:R-:W-:Y:S01]  /*16e90*/  LOP3.LUT R19, R106, 0x40, R15, 0xfe, !PT ;  /* 0x000000406a137812 */ /* 0x000fe200078efe0f */
[----:B------:R-:W2:Y:S01]  /*16ea0*/  MUFU.TANH R33, R33 ;  /* 0x0000002100217308 */ /* 0x000ea20000002400 */
[----:B------:R-:W-:-:S02]  /*16eb0*/  I2FP.F32.S32 R102, R11 ;  /* 0x0000000b00667245 */ /* 0x000fc40000201400 */
[----:B------:R-:W-:Y:S02]  /*16ec0*/  FSEL R17, R17, -INF , !P6 ;  /* 0xff80000011117808 */ /* 0x000fe40007000000 */
[-C--:B------:R-:W-:Y:S01]  /*16ed0*/  ISETP.GE.AND P6, PT, R35, R128.reuse, PT ;  /* 0x000000802300720c */ /* 0x080fe20003fc6270 */
[----:B------:R-:W-:Y:S01]  /*16ee0*/  FFMA.FTZ R91, R102, UR6, R91 ;  /* 0x00000006665b7c23 */ /* 0x000fe2000801005b */
[----:B------:R-:W-:Y:S01]  /*16ef0*/  I2FP.F32.S32 R29, R19 ;  /* 0x00000013001d7245 */ /* 0x000fe20000201400 */
[----:B------:R-:W-:Y:S01]  /*16f00*/  IMAD.U32 R102, RZ, RZ, UR5 ;  /* 0x00000005ff667e24 */ /* 0x000fe2000f8e00ff */
[----:B------:R-:W-:Y:S01]  /*16f10*/  I2FP.F32.S32 R35, R35 ;  /* 0x0000002300237245 */ /* 0x000fe20000201400 */
[----:B------:R-:W2:Y:S01]  /*16f20*/  MUFU.TANH R75, R75 ;  /* 0x0000004b004b7308 */ /* 0x000ea20000002400 */
[--C-:B------:R-:W-:Y:S01]  /*16f30*/  LOP3.LUT R81, R114, 0x39, R15.reuse, 0xfe, !PT ;  /* 0x0000003972517812 */ /* 0x100fe200078efe0f */
[----:B------:R-:W-:Y:S01]  /*16f40*/  FFMA.FTZ R29, R29, UR6, R94 ;  /* 0x000000061d1d7c23 */ /* 0x000fe2000801005e */
[--C-:B------:R-:W-:Y:S01]  /*16f50*/  LOP3.LUT R77, R104, 0x41, R15.reuse, 0xfe, !PT ;  /* 0x00000041684d7812 */ /* 0x100fe200078efe0f */
[----:B-1----:R-:W-:Y:S01]  /*16f60*/  FFMA.FTZ R35, R35, UR6, R90 ;  /* 0x0000000623237c23 */ /* 0x002fe2000801005a */
[----:B------:R-:W-:Y:S01]  /*16f70*/  IMAD.U32 R94, RZ, RZ, UR5 ;  /* 0x00000005ff5e7e24 */ /* 0x000fe2000f8e00ff */
[----:B------:R-:W-:Y:S01]  /*16f80*/  I2FP.F32.S32 R98, R81 ;  /* 0x0000005100627245 */ /* 0x000fe20000201400 */
[----:B------:R-:W-:Y:S01]  /*16f90*/  IMAD.U32 R90, RZ, RZ, UR5 ;  /* 0x00000005ff5a7e24 */ /* 0x000fe2000f8e00ff */
[----:B------:R-:W-:Y:S01]  /*16fa0*/  ISETP.GE.AND P2, PT, R19, R128, PT ;  /* 0x000000801300720c */ /* 0x000fe20003f46270 */
[----:B------:R-:W1:Y:S01]  /*16fb0*/  MUFU.TANH R126, R126 ;  /* 0x0000007e007e7308 */ /* 0x000e620000002400 */
[----:B------:R-:W-:Y:S01]  /*16fc0*/  LOP3.LUT R85, R102, 0x51, R15, 0xfe, !PT ;  /* 0x0000005166557812 */ /* 0x000fe200078efe0f */
[----:B----4-:R-:W-:Y:S01]  /*16fd0*/  FFMA.FTZ R98, R98, UR6, R99 ;  /* 0x0000000662627c23 */ /* 0x010fe20008010063 */
[----:B------:R-:W-:-:S02]  /*16fe0*/  FSEL R19, R28, -INF , !P1 ;  /* 0xff8000001c137808 */ /* 0x000fc40004800000 */
[----:B------:R-:W-:Y:S02]  /*16ff0*/  FSEL R116, R103, -INF , !P5 ;  /* 0xff80000067747808 */ /* 0x000fe40006800000 */
[----:B------:R-:W-:Y:S01]  /*17000*/  FSEL R21, R111, -INF , !P3 ;  /* 0xff8000006f157808 */ /* 0x000fe20005800000 */
[----:B------:R-:W4:Y:S01]  /*17010*/  MUFU.TANH R79, R79 ;  /* 0x0000004f004f7308 */ /* 0x000f220000002400 */
[-C--:B------:R-:W-:Y:S02]  /*17020*/  ISETP.GE.AND P1, PT, R77, R128.reuse, PT ;  /* 0x000000804d00720c */ /* 0x080fe40003f26270 */
[----:B------:R-:W-:Y:S02]  /*17030*/  I2FP.F32.S32 R28, R77 ;  /* 0x0000004d001c7245 */ /* 0x000fe40000201400 */
[-C--:B------:R-:W-:Y:S02]  /*17040*/  ISETP.GE.AND P5, PT, R11, R128.reuse, PT ;  /* 0x000000800b00720c */ /* 0x080fe40003fa6270 */
[----:B------:R-:W-:Y:S01]  /*17050*/  ISETP.GE.AND P3, PT, R81, R128, PT ;  /* 0x000000805100720c */ /* 0x000fe20003f66270 */
[----:B---3--:R-:W-:Y:S01]  /*17060*/  FFMA.FTZ R28, R28, UR6, R95 ;  /* 0x000000061c1c7c23 */ /* 0x008fe2000801005f */
[--C-:B------:R-:W-:Y:S01]  /*17070*/  LOP3.LUT R77, R94, 0x58, R15.reuse, 0xfe, !PT ;  /* 0x000000585e4d7812 */ /* 0x100fe200078efe0f */
[----:B------:R-:W3:Y:S01]  /*17080*/  MUFU.TANH R118, R118 ;  /* 0x0000007600767308 */ /* 0x000ee20000002400 */
[----:B------:R-:W-:-:S02]  /*17090*/  LOP3.LUT R11, R90, 0x59, R15, 0xfe, !PT ;  /* 0x000000595a0b7812 */ /* 0x000fc400078efe0f */
[----:B------:R-:W-:Y:S02]  /*170a0*/  LOP3.LUT R81, R104, 0x50, R15, 0xfe, !PT ;  /* 0x0000005068517812 */ /* 0x000fe400078efe0f */
[----:B------:R-:W-:Y:S02]  /*170b0*/  I2FP.F32.S32 R90, R85 ;  /* 0x00000055005a7245 */ /* 0x000fe40000201400 */
[----:B------:R-:W-:Y:S01]  /*170c0*/  FSEL R104, R29, -INF , !P2 ;  /* 0xff8000001d687808 */ /* 0x000fe20005000000 */
[----:B------:R1:W3:Y:S01]  /*170d0*/  MUFU.TANH R230, R31 ;  /* 0x0000001f00e67308 */ /* 0x0002e20000002400 */
[----:B------:R-:W-:Y:S01]  /*170e0*/  FSEL R106, R13, -INF , !P4 ;  /* 0xff8000000d6a7808 */ /* 0x000fe20006000000 */
[----:B------:R-:W-:Y:S01]  /*170f0*/  FFMA.FTZ R87, R90, UR6, R87 ;  /* 0x000000065a577c23 */ /* 0x000fe20008010057 */
[-C--:B------:R-:W-:Y:S01]  /*17100*/  ISETP.GE.AND P2, PT, R77, R128.reuse, PT ;  /* 0x000000804d00720c */ /* 0x080fe20003f46270 */
[----:B------:R-:W-:Y:S01]  /*17110*/  IMAD.U32 R90, RZ, RZ, UR5 ;  /* 0x00000005ff5a7e24 */ /* 0x000fe2000f8e00ff */
[----:B------:R-:W-:-:S02]  /*17120*/  ISETP.GE.AND P4, PT, R81, R128, PT ;  /* 0x000000805100720c */ /* 0x000fc40003f86270 */
[----:B------:R-:W-:Y:S01]  /*17130*/  I2FP.F32.S32 R77, R77 ;  /* 0x0000004d004d7245 */ /* 0x000fe20000201400 */
[----:B------:R-:W3:Y:S01]  /*17140*/  MUFU.TANH R10, R10 ;  /* 0x0000000a000a7308 */ /* 0x000ee20000002400 */
[----:B------:R-:W-:Y:S02]  /*17150*/  I2FP.F32.S32 R81, R81 ;  /* 0x0000005100517245 */ /* 0x000fe40000201400 */
[----:B------:R-:W-:Y:S01]  /*17160*/  FSEL R13, R98, -INF , !P3 ;  /* 0xff800000620d7808 */ /* 0x000fe20005800000 */
[----:B------:R-:W-:Y:S02]  /*17170*/  IMAD.U32 R98, RZ, RZ, UR5 ;  /* 0x00000005ff627e24 */ /* 0x000fe4000f8e00ff */
[----:B-----5:R-:W-:Y:S01]  /*17180*/  FFMA.FTZ R240, R77, UR6, R32 ;  /* 0x000000064df07c23 */ /* 0x020fe20008010020 */
[----:B------:R-:W-:Y:S01]  /*17190*/  FFMA.FTZ R86, R81, UR6, R86 ;  /* 0x0000000651567c23 */ /* 0x000fe20008010056 */
[----:B------:R-:W-:Y:S01]  /*171a0*/  IMAD.U32 R32, RZ, RZ, UR5 ;  /* 0x00000005ff207e24 */ /* 0x000fe2000f8e00ff */
[--C-:B------:R-:W-:Y:S01]  /*171b0*/  LOP3.LUT R29, R90, 0x68, R15.reuse, 0xfe, !PT ;  /* 0x000000685a1d7812 */ /* 0x100fe200078efe0f */
[----:B------:R-:W5:Y:S01]  /*171c0*/  MUFU.TANH R127, R127 ;  /* 0x0000007f007f7308 */ /* 0x000f620000002400 */
[----:B------:R-:W-:-:S02]  /*171d0*/  LOP3.LUT R81, R98, 0x60, R15, 0xfe, !PT ;  /* 0x0000006062517812 */ /* 0x000fc400078efe0f */
[----:B------:R-:W-:Y:S02]  /*171e0*/  FSEL R28, R28, -INF , !P1 ;  /* 0xff8000001c1c7808 */ /* 0x000fe40004800000 */
[-C--:B------:R-:W-:Y:S02]  /*171f0*/  ISETP.GE.AND P1, PT, R11, R128.reuse, PT ;  /* 0x000000800b00720c */ /* 0x080fe40003f26270 */
[----:B------:R-:W-:Y:S01]  /*17200*/  I2FP.F32.S32 R172, R11 ;  /* 0x0000000b00ac7245 */ /* 0x000fe20000201400 */
[----:B------:R-:W5:Y:S01]  /*17210*/  MUFU.TANH R123, R123 ;  /* 0x0000007b007b7308 */ /* 0x000f620000002400 */
[----:B------:R-:W-:Y:S02]  /*17220*/  ISETP.GE.AND P3, PT, R85, R128, PT ;  /* 0x000000805500720c */ /* 0x000fe40003f66270 */
[----:B------:R-:W-:Y:S01]  /*17230*/  LOP3.LUT R11, R32, 0x69, R15, 0xfe, !PT ;  /* 0x00000069200b7812 */ /* 0x000fe200078efe0f */
[----:B--2---:R-:W-:Y:S01]  /*17240*/  FFMA.FTZ R172, R172, UR6, R83 ;  /* 0x00000006acac7c23 */ /* 0x004fe20008010053 */
[----:B------:R-:W-:-:S02]  /*17250*/  I2FP.F32.S32 R238, R81 ;  /* 0x0000005100ee7245 */ /* 0x000fc40000201400 */
[----:B------:R-:W-:Y:S01]  /*17260*/  FSEL R242, R86, -INF , !P4 ;  /* 0xff80000056f27808 */ /* 0x000fe20006000000 */
[----:B------:R-:W-:Y:S01]  /*17270*/  IMAD.U32 R86, RZ, RZ, UR5 ;  /* 0x00000005ff567e24 */ /* 0x000fe2000f8e00ff */
[----:B------:R-:W-:Y:S01]  /*17280*/  I2FP.F32.S32 R234, R29 ;  /* 0x0000001d00ea7245 */ /* 0x000fe20000201400 */
[----:B------:R-:W-:Y:S01]  /*17290*/  FFMA.FTZ R238, R238, UR6, R73 ;  /* 0x00000006eeee7c23 */ /* 0x000fe20008010049 */
[----:B------:R-:W-:Y:S01]  /*172a0*/  FSEL R144, R87, -INF , !P3 ;  /* 0xff80000057907808 */ /* 0x000fe20005800000 */
[----:B------:R-:W2:Y:S01]  /*172b0*/  MUFU.TANH R119, R119 ;  /* 0x0000007700777308 */ /* 0x000ea20000002400 */
[----:B------:R-:W-:Y:S01]  /*172c0*/  I2FP.F32.S32 R232, R11 ;  /* 0x0000000b00e87245 */ /* 0x000fe20000201400 */
[----:B------:R-:W-:Y:S01]  /*172d0*/  FFMA.FTZ R234, R234, UR6, R33 ;  /* 0x00000006eaea7c23 */ /* 0x000fe20008010021 */
[----:B------:R-:W-:Y:S02]  /*172e0*/  FSEL R32, R35, -INF , !P6 ;  /* 0xff80000023207808 */ /* 0x000fe40007000000 */
[-C--:B------:R-:W-:Y:S01]  /*172f0*/  ISETP.GE.AND P4, PT, R29, R128.reuse, PT ;  /* 0x000000801d00720c */ /* 0x080fe20003f86270 */
[----:B------:R-:W-:Y:S01]  /*17300*/  FFMA.FTZ R232, R232, UR6, R75 ;  /* 0x00000006e8e87c23 */ /* 0x000fe2000801004b */
[----:B------:R-:W-:-:S02]  /*17310*/  ISETP.GE.AND P3, PT, R11, R128, PT ;  /* 0x000000800b00720c */ /* 0x000fc40003f66270 */
[--C-:B------:R-:W-:Y:S02]  /*17320*/  LOP3.LUT R77, R94, 0x61, R15.reuse, 0xfe, !PT ;  /* 0x000000615e4d7812 */ /* 0x100fe400078efe0f */
[--C-:B------:R-:W-:Y:S02]  /*17330*/  LOP3.LUT R73, R114, 0x70, R15.reuse, 0xfe, !PT ;  /* 0x0000007072497812 */ /* 0x100fe400078efe0f */
[--C-:B-1----:R-:W-:Y:S02]  /*17340*/  LOP3.LUT R31, R102, 0x1, R15.reuse, 0xfe, !PT ;  /* 0x00000001661f7812 */ /* 0x102fe400078efe0f */
[--C-:B------:R-:W-:Y:S02]  /*17350*/  LOP3.LUT R29, R98, 0x8, R15.reuse, 0xfe, !PT ;  /* 0x00000008621d7812 */ /* 0x100fe400078efe0f */
[--C-:B------:R-:W-:Y:S02]  /*17360*/  LOP3.LUT R11, R94, 0x9, R15.reuse, 0xfe, !PT ;  /* 0x000000095e0b7812 */ /* 0x100fe400078efe0f */
[----:B------:R-:W-:-:S02]  /*17370*/  LOP3.LUT R35, R90, 0x10, R15, 0xfe, !PT ;  /* 0x000000105a237812 */ /* 0x000fc400078efe0f */
[----:B------:R-:W-:Y:S02]  /*17380*/  LOP3.LUT R33, R86, 0x11, R15, 0xfe, !PT ;  /* 0x0000001156217812 */ /* 0x000fe400078efe0f */
[----:B------:R-:W-:Y:S02]  /*17390*/  LOP3.LUT R15, R15, UR5, RZ, 0xfc, !PT ;  /* 0x000000050f0f7c12 */ /* 0x000fe4000f8efcff */
[----:B------:R-:W-:Y:S02]  /*173a0*/  FSEL R172, R172, -INF , !P1 ;  /* 0xff800000acac7808 */ /* 0x000fe40004800000 */
[----:B------:R-:W-:Y:S02]  /*173b0*/  ISETP.GE.AND P1, PT, R15, R128, PT ;  /* 0x000000800f00720c */ /* 0x000fe40003f26270 */
[----:B------:R-:W-:Y:S02]  /*173c0*/  I2FP.F32.S32 R15, R15 ;  /* 0x0000000f000f7245 */ /* 0x000fe40000201400 */
[----:B------:R-:W-:-:S02]  /*173d0*/  FSEL R232, R232, -INF , !P3 ;  /* 0xff800000e8e87808 */ /* 0x000fc40005800000 */
[----:B------:R-:W-:Y:S01]  /*173e0*/  I2FP.F32.S32 R236, R77 ;  /* 0x0000004d00ec7245 */ /* 0x000fe20000201400 */
[----:B------:R-:W-:Y:S01]  /*173f0*/  FFMA.FTZ R15, R15, UR6, R126 ;  /* 0x000000060f0f7c23 */ /* 0x000fe2000801007e */
[-C--:B------:R-:W-:Y:S02]  /*17400*/  ISETP.GE.AND P3, PT, R35, R128.reuse, PT ;  /* 0x000000802300720c */ /* 0x080fe40003f66270 */
[----:B------:R-:W-:Y:S01]  /*17410*/  I2FP.F32.S32 R35, R35 ;  /* 0x0000002300237245 */ /* 0x000fe20000201400 */
[----:B----4-:R-:W-:Y:S01]  /*17420*/  FFMA.FTZ R236, R236, UR6, R79 ;  /* 0x00000006ecec7c23 */ /* 0x010fe2000801004f */
[----:B------:R-:W-:Y:S02]  /*17430*/  FSEL R130, R91, -INF , !P5 ;  /* 0xff8000005b827808 */ /* 0x000fe40006800000 */
[----:B------:R-:W-:Y:S01]  /*17440*/  ISETP.GE.AND P5, PT, R77, R128, PT ;  /* 0x000000804d00720c */ /* 0x000fe20003fa6270 */
[----:B---3--:R-:W-:Y:S01]  /*17450*/  FFMA.FTZ R118, R35, UR6, R118 ;  /* 0x0000000623767c23 */ /* 0x008fe20008010076 */
[----:B------:R-:W-:-:S02]  /*17460*/  FSEL R240, R240, -INF , !P2 ;  /* 0xff800000f0f07808 */ /* 0x000fc40005000000 */
[-C--:B------:R-:W-:Y:S02]  /*17470*/  ISETP.GE.AND P2, PT, R73, R128.reuse, PT ;  /* 0x000000804900720c */ /* 0x080fe40003f46270 */
[----:B------:R-:W-:Y:S02]  /*17480*/  FSEL R35, R15, -INF , !P1 ;  /* 0xff8000000f237808 */ /* 0x000fe40004800000 */
[----:B------:R-:W-:Y:S02]  /*17490*/  I2FP.F32.S32 R73, R73 ;  /* 0x0000004900497245 */ /* 0x000fe40000201400 */
[----:B------:R-:W-:Y:S02]  /*174a0*/  PLOP3.LUT P1, PT, PT, PT, UP0, 0x80, 0x0 ;  /* 0x000000000000781c */ /* 0x000fe40003f2f008 */
[----:B------:R-:W-:Y:S01]  /*174b0*/  FSEL R236, R236, -INF , !P5 ;  /* 0xff800000ecec7808 */ /* 0x000fe20006800000 */
[----:B------:R-:W-:Y:S01]  /*174c0*/  FFMA.FTZ R230, R73, UR6, R230 ;  /* 0x0000000649e67c23 */ /* 0x000fe200080100e6 */
[----:B------:R-:W-:-:S02]  /*174d0*/  ISETP.GE.AND P5, PT, R29, R128, PT ;  /* 0x000000801d00720c */ /* 0x000fc40003fa6270 */
[----:B------:R-:W-:Y:S02]  /*174e0*/  I2FP.F32.S32 R29, R29 ;  /* 0x0000001d001d7245 */ /* 0x000fe40000201400 */
[----:B------:R-:W-:Y:S02]  /*174f0*/  I2FP.F32.S32 R86, R31 ;  /* 0x0000001f00567245 */ /* 0x000fe40000201400 */
[----:B------:R-:W-:Y:S01]  /*17500*/  I2FP.F32.S32 R90, R11 ;  /* 0x0000000b005a7245 */ /* 0x000fe20000201400 */
[----:B------:R-:W-:Y:S01]  /*17510*/  FFMA.FTZ R10, R29, UR6, R10 ;  /* 0x000000061d0a7c23 */ /* 0x000fe2000801000a */
[----:B------:R-:W-:Y:S01]  /*17520*/  I2FP.F32.S32 R94, R33 ;  /* 0x00000021005e7245 */ /* 0x000fe20000201400 */
[----:B-----5:R-:W-:Y:S01]  /*17530*/  FFMA.FTZ R86, R86, UR6, R127 ;  /* 0x0000000656567c23 */ /* 0x020fe2000801007f */
[----:B------:R-:W-:Y:S01]  /*17540*/  BAR.SYNC.DEFER_BLOCKING 0x0 ;  /* 0x0000000000007b1d */ /* 0x000fe20000010000 */
[----:B------:R-:W-:Y:S01]  /*17550*/  ISETP.GE.AND P6, PT, R81, R128, PT ;  /* 0x000000805100720c */ /* 0x000fe20003fc6270 */
[----:B------:R-:W-:Y:S01]  /*17560*/  FFMA.FTZ R29, R90, UR6, R123 ;  /* 0x000000065a1d7c23 */ /* 0x000fe2000801007b */
[----:B------:R-:W-:Y:S01]  /*17570*/  FSEL R234, R234, -INF , !P4 ;  /* 0xff800000eaea7808 */ /* 0x000fe20006000000 */
[----:B--2---:R-:W-:Y:S01]  /*17580*/  FFMA.FTZ R94, R94, UR6, R119 ;  /* 0x000000065e5e7c23 */ /* 0x004fe20008010077 */
[----:B------:R-:W-:-:S02]  /*17590*/  FSEL R238, R238, -INF , !P6 ;  /* 0xff800000eeee7808 */ /* 0x000fc40007000000 */
[----:B------:R-:W-:Y:S02]  /*175a0*/  FSEL R230, R230, -INF , !P2 ;  /* 0xff800000e6e67808 */ /* 0x000fe40005000000 */
[-C--:B------:R-:W-:Y:S02]  /*175b0*/  ISETP.GE.AND P6, PT, R31, R128.reuse, PT ;  /* 0x000000801f00720c */ /* 0x080fe40003fc6270 */
[-C--:B------:R-:W-:Y:S02]  /*175c0*/  ISETP.GE.AND P4, PT, R11, R128.reuse, PT ;  /* 0x000000800b00720c */ /* 0x080fe40003f86270 */
[----:B------:R-:W-:Y:S02]  /*175d0*/  ISETP.GE.AND P2, PT, R33, R128, PT ;  /* 0x000000802100720c */ /* 0x000fe40003f46270 */
        /* <DEDUP_REMOVED lines=13> */
[-C--:B-1----:R-:W-:Y:S02]  /*176b0*/  IABS R10, R73.reuse ;  /* 0x00000049000a7213 */ /* 0x082fe40000000000 */
[----:B------:R-:W-:Y:S02]  /*176c0*/  LOP3.LUT R94, RZ, R73, RZ, 0x33, !PT ;  /* 0x00000049ff5e7212 */ /* 0x000fe400078e33ff */
        /* <DEDUP_REMOVED lines=38> */
[----:B------:R-:W-:Y:S02]  /*17930*/  IMAD.IADD R94, R11, 0x1, -R94 ;  /* 0x000000010b5e7824 */ /* 0x000fe400078e0a5e */
[----:B------:R-:W1:Y:S02]  /*17940*/  LDC.64 R10, c[0x0][0x230] ;  /* 0x00008c00ff0a7b82 */ /* 0x000e640000000a00 */
[----:B------:R-:W-:Y:S01]  /*17950*/  IMAD R94, R94, R73, -0x100 ;  /* 0xffffff005e5e7424 */ /* 0x000fe200078e0249 */
[----:B------:R-:W-:-:S04]  /*17960*/  MOV R73, UR4 ;  /* 0x0000000400497c02 */ /* 0x000fc80008000f00 */
[----:B------:R-:W-:-:S05]  /*17970*/  SHF.R.S32.HI R90, RZ, 0x1f, R94 ;  /* 0x0000001fff5a7819 */ /* 0x000fca000001145e */
[----:B------:R-:W-:-:S04]  /*17980*/  IMAD R77, R90, R73, RZ ;  /* 0x000000495a4d7224 */ /* 0x000fc800078e02ff */
[C---:B------:R-:W-:Y:S02]  /*17990*/  IMAD R77, R94.reuse, UR5, R77 ;  /* 0x000000055e4d7c24 */ /* 0x040fe4000f8e024d */
[----:B------:R-:W-:-:S05]  /*179a0*/  IMAD.WIDE.U32 R94, R94, R73, RZ ;  /* 0x000000495e5e7225 */ /* 0x000fca00078e00ff */
[----:B------:R-:W-:Y:S01]  /*179b0*/  IADD3 R95, R95, R77, RZ ;  /* 0x0000004d5f5f7210 */ /* 0x000fe20007ffe0ff */
[----:B--2---:R-:W-:-:S04]  /*179c0*/  IMAD.IADD R75, R75, 0x1, -R86 ;  /* 0x000000014b4b7824 */ /* 0x004fc800078e0a56 */
[----:B-1----:R-:W-:Y:S01]  /*179d0*/  IMAD.WIDE.U32 R90, R75, R10, R94 ;  /* 0x0000000a4b5a7225 */ /* 0x002fe200078e005e */
[----:B------:R-:W-:-:S05]  /*179e0*/  SHF.R.S32.HI R79, RZ, 0x1f, R75 ;  /* 0x0000001fff4f7819 */ /* 0x000fca000001144b */
[----:B------:R-:W-:-:S04]  /*179f0*/  IMAD R86, R79, R10, RZ ;  /* 0x0000000a4f567224 */ /* 0x000fc800078e02ff */
[----:B------:R-:W-:-:S04]  /*17a00*/  IMAD R11, R75, R11, R86 ;  /* 0x0000000b4b0b7224 */ /* 0x000fc800078e0256 */
[----:B------:R-:W-:Y:S01]  /*17a10*/  IMAD.IADD R75, R91, 0x1, R11 ;  /* 0x000000015b4b7824 */ /* 0x000fe200078e020b */
[----:B------:R-:W-:Y:S06]  /*17a20*/  BRA `(.L_x_2899) ;  /* 0x0000000000107947 */ /* 0x000fec0003800000 */
.L_x_2898:
[----:B------:R-:W1:Y:S02]  /*17a30*/  LDC R73, c[0x0][0x248] ;  /* 0x00009200ff497b82 */ /* 0x000e640000000800 */
[----:B-1----:R-:W-:-:S05]  /*17a40*/  IMAD.SHL.U32 R90, R73, 0x100, RZ ;  /* 0x00000100495a7824 */ /* 0x002fca00078e00ff */
[----:B------:R-:W-:-:S04]  /*17a50*/  IADD3 R90, -R90, RZ, RZ ;  /* 0x000000ff5a5a7210 */ /* 0x000fc80007ffe1ff */
[----:B------:R-:W-:-:S07]  /*17a60*/  SHF.R.S32.HI R75, RZ, 0x1f, R90 ;  /* 0x0000001fff4b7819 */ /* 0x000fce000001145a */
.L_x_2899:
[----:B------:R-:W1:Y:S01]  /*17a70*/  @!P0 LDC R77, c[0x0][0x24c] ;  /* 0x00009300ff4d8b82 */ /* 0x000e620000000800 */
[----:B------:R-:W-:Y:S01]  /*17a80*/  @!P0 IADD3 R11, P2, R90, UR20, RZ ;  /* 0x000000145a0b8c10 */ /* 0x000fe2000ff5e0ff */
[--C-:B------:R-:W-:Y:S01]  /*17a90*/  @!P0 IMAD.MOV.U32 R91, RZ, RZ, R75.reuse ;  /* 0x000000ffff5b8224 */ /* 0x100fe200078e004b */
[----:B------:R2:W-:Y:S01]  /*17aa0*/  @P0 STS [R196+0x1004], RZ ;  /* 0x001004ffc4000388 */ /* 0x0005e20000000800 */
[----:B------:R-:W-:Y:S01]  /*17ab0*/  @!P0 IMAD.MOV.U32 R95, RZ, RZ, R75 ;  /* 0x000000ffff5f8224 */ /* 0x000fe200078e004b */
[----:B------:R-:W-:Y:S01]  /*17ac0*/  @!P0 IADD3.X R10, R75, UR19, RZ, P2, !PT ;  /* 0x000000134b0a8c10 */ /* 0x000fe200097fe4ff */
[----:B------:R-:W-:Y:S01]  /*17ad0*/  @!P0 IMAD.WIDE.U32 R102, R73, 0x60, R90 ;  /* 0x0000006049668825 */ /* 0x000fe200078e005a */
[C---:B------:R-:W-:Y:S01]  /*17ae0*/  @!P0 LEA R126, P2, R11.reuse, R194, 0x1 ;  /* 0x000000c20b7e8211 */ /* 0x040fe200078408ff */
[----:B------:R-:W3:Y:S01]  /*17af0*/  @!P0 LDC R94, c[0x0][0x24c] ;  /* 0x00009300ff5e8b82 */ /* 0x000ee20000000800 */
[----:B------:R2:W-:Y:S01]  /*17b00*/  @P0 STS.64 [R196+0x1008], RZ ;  /* 0x001008ffc4000388 */ /* 0x0005e20000000a00 */
[----:B------:R-:W-:Y:S01]  /*17b10*/  BSSY B0, `(.L_x_2900) ;  /* 0x000004e000007945 */ /* 0x000fe20003800000 */
        /* <DEDUP_REMOVED lines=18> */
[----:B------:R1:W-:Y:S02]  /*17c40*/  @!P0 LDGSTS.E.BYPASS.LTC128B.128 [R196+0x1800], desc[UR10][R126.64] ;  /* 0x018000007ec48fae */ /* 0x0003e4000b901d4a */
[----:B------:R-:W1:Y:S01]  /*17c50*/  @!P0 LDC R86, c[0x0][0x24c] ;  /* 0x00009300ff568b82 */ /* 0x000e620000000800 */
[----:B---3--:R-:W-:Y:S01]  /*17c60*/  @!P0 LEA.HI.X R94, R73, R75, R94, 0x6, P2 ;  /* 0x0000004b495e8211 */ /* 0x008fe200010f345e */
[----:B------:R3:W-:Y:S01]  /*17c70*/  @P0 STS.128 [R196+0x2000], RZ ;  /* 0x002000ffc4000388 */ /* 0x0007e20000000c00 */
[----:B------:R-:W-:-:S02]  /*17c80*/  @!P0 LEA R114, P2, R102, R194, 0x1 ;  /* 0x000000c266728211 */ /* 0x000fc400078408ff */
[-C--:B------:R-:W-:Y:S01]  /*17c90*/  @!P0 LEA.HI.X R119, R79, R195.reuse, R94, 0x1, P3 ;  /* 0x000000c34f778211 */ /* 0x080fe200018f0c5e */
[----:B------:R-:W-:Y:S01]  /*17ca0*/  @!P0 IMAD.MOV.U32 R94, RZ, RZ, R90 ;  /* 0x000000ffff5e8224 */ /* 0x000fe200078e005a */
[----:B------:R-:W-:Y:S01]  /*17cb0*/  @!P0 LEA.HI.X R115, R102, R195, R98, 0x1, P2 ;  /* 0x000000c366738211 */ /* 0x000fe200010f0c62 */
[----:B----4-:R-:W-:Y:S01]  /*17cc0*/  @!P0 IMAD R11, R11, 0xa0, RZ ;  /* 0x000000a00b0b8824 */ /* 0x010fe200078e02ff */
[C---:B------:R-:W-:Y:S01]  /*17cd0*/  @!P0 LEA R77, P2, R73.reuse, R90, 0x7 ;  /* 0x0000005a494d8211 */ /* 0x040fe200078438ff */
[----:B------:R-:W-:Y:S01]  /*17ce0*/  @!P0 IMAD.WIDE.U32 R98, R73, 0xa0, R94 ;  /* 0x000000a049628825 */ /* 0x000fe200078e005e */
[----:B------:R-:W-:Y:S01]  /*17cf0*/  @!PT LDS RZ, [RZ] ;  /* 0x00000000fffff984 */ /* 0x000fe20000000800 */
[----:B------:R-:W-:Y:S01]  /*17d00*/  @!PT LDS RZ, [RZ] ;  /* 0x00000000fffff984 */ /* 0x000fe20000000800 */
[----:B------:R-:W-:Y:S01]  /*17d10*/  @!PT LDS RZ, [RZ] ;  /* 0x00000000fffff984 */ /* 0x000fe20000000800 */
[----:B------:R3:W-:Y:S02]  /*17d20*/  @!P0 LDGSTS.E.BYPASS.LTC128B.128 [R196+0x2000], desc[UR10][R118.64] ;  /* 0x0200000076c48fae */ /* 0x0007e4000b901d4a */
[-C--:B------:R-:W-:Y:S01]  /*17d30*/  @!P0 LEA R102, P4, R77, R194.reuse, 0x1 ;  /* 0x000000c24d668211 */ /* 0x080fe200078808ff */
[----:B------:R-:W-:Y:S01]  /*17d40*/  @!P0 IMAD.WIDE.U32 R94, R73, 0xc0, R90 ;  /* 0x000000c0495e8825 */ /* 0x000fe200078e005a */
[----:B------:R3:W-:Y:S01]  /*17d50*/  @P0 STS.128 [R196+0x2800], RZ ;  /* 0x002800ffc4000388 */ /* 0x0007e20000000c00 */
[----:B-----5:R-:W-:-:S02]  /*17d60*/  @!P0 LEA R218, P3, R98, R194, 0x1 ;  /* 0x000000c262da8211 */ /* 0x020fc400078608ff */
[----:B--2---:R-:W-:Y:S01]  /*17d70*/  @!P0 IMAD R10, R10, 0xc0, RZ ;  /* 0x000000c00a0a8824 */ /* 0x004fe200078e02ff */
[----:B------:R-:W-:Y:S01]  /*17d80*/  @!PT LDS RZ, [RZ] ;  /* 0x00000000fffff984 */ /* 0x000fe20000000800 */
[----:B------:R-:W-:Y:S01]  /*17d90*/  @!PT LDS RZ, [RZ] ;  /* 0x00000000fffff984 */ /* 0x000fe20000000800 */
[----:B------:R-:W-:Y:S01]  /*17da0*/  @!PT LDS RZ, [RZ] ;  /* 0x00000000fffff984 */ /* 0x000fe20000000800 */
[----:B------:R3:W-:Y:S01]  /*17db0*/  @!P0 LDGSTS.E.BYPASS.LTC128B.128 [R196+0x2800], desc[UR10][R114.64] ;  /* 0x0280000072c48fae */ /* 0x0007e2000b901d4a */
[----:B------:R-:W-:Y:S02]  /*17dc0*/  @!P0 IMAD.IADD R11, R11, 0x1, R99 ;  /* 0x000000010b0b8824 */ /* 0x000fe400078e0263 */
[----:B------:R-:W-:Y:S01]  /*17dd0*/  @!P0 IMAD.IADD R10, R10, 0x1, R95 ;  /* 0x000000010a0a8824 */ /* 0x000fe200078e025f */
[----:B------:R3:W-:Y:S01]  /*17de0*/  @P0 STS.128 [R196+0x3000], RZ ;  /* 0x003000ffc4000388 */ /* 0x0007e20000000c00 */
[----:B-1----:R-:W-:Y:S02]  /*17df0*/  @!P0 LEA.HI.X R86, R73, R75, R86, 0x7, P2 ;  /* 0x0000004b49568211 */ /* 0x002fe400010f3c56 */
[----:B------:R-:W-:Y:S02]  /*17e00*/  @!P0 LEA R126, P2, R94, R194, 0x1 ;  /* 0x000000c25e7e8211 */ /* 0x000fe400078408ff */
[----:B------:R-:W-:-:S02]  /*17e10*/  @!P0 LEA.HI.X R103, R77, R195, R86, 0x1, P4 ;  /* 0x000000c34d678211 */ /* 0x000fc400020f0c56 */
        /* <DEDUP_REMOVED lines=21> */
[----:B------:R-:W-:-:S05]  /*17f70*/  IMAD.WIDE.U32 R94, R73, 0xe0, R90 ;  /* 0x000000e0495e7825 */ /* 0x000fca00078e005a */
[----:B------:R-:W-:Y:S02]  /*17f80*/  IADD3 R10, R95, UR4, RZ ;  /* 0x000000045f0a7c10 */ /* 0x000fe4000fffe0ff */
[----:B------:R-:W-:-:S04]  /*17f90*/  LEA R86, P0, R94, R194, 0x1 ;  /* 0x000000c25e567211 */ /* 0x000fc800078008ff */
[----:B------:R-:W-:-:S05]  /*17fa0*/  LEA.HI.X R87, R94, R195, R10, 0x1, P0 ;  /* 0x000000c35e577211 */ /* 0x000fca00000f0c0a */
[----:B------:R-:W-:Y:S01]  /*17fb0*/  @!PT LDS RZ, [RZ] ;  /* 0x00000000fffff984 */ /* 0x000fe20000000800 */
[----:B------:R-:W-:Y:S01]  /*17fc0*/  @!PT LDS RZ, [RZ] ;  /* 0x00000000fffff984 */ /* 0x000fe20000000800 */
[----:B------:R-:W-:Y:S01]  /*17fd0*/  @!PT LDS RZ, [RZ] ;  /* 0x00000000fffff984 */ /* 0x000fe20000000800 */
[----:B------:R1:W-:Y:S04]  /*17fe0*/  LDGSTS.E.BYPASS.LTC128B.128 [R196+0x4800], desc[UR10][R86.64] ;  /* 0x0480000056c47fae */ /* 0x0003e8000b901d4a */
.L_x_2901:
[----:B------:R-:W-:Y:S05]  /*17ff0*/  BSYNC B0 ;  /* 0x0000000000007941 */ /* 0x000fea0003800000 */
.L_x_2900:
[----:B------:R-:W0:Y:S01]  /*18000*/  LDGDEPBAR ;  /* 0x00000000000079af */ /* 0x000e220000000000 */
[----:B------:R-:W-:-:S04]  /*18010*/  LEA R194, P0, R90, R194, 0x1 ;  /* 0x000000c25ac27211 */ /* 0x000fc800078008ff */
[----:B------:R-:W-:-:S09]  /*18020*/  LEA.HI.X R195, R90, R195, R75, 0x1, P0 ;  /* 0x000000c35ac37211 */ /* 0x000fd200000f0c4b */
.L_x_2897:
        /* <DEDUP_REMOVED lines=83> */
[--C-:B---3--:R-:W-:Y:S01]  /*18560*/  FFMA.FTZ R103, R92, UR7, -R93.reuse ;  /* 0x000000075c677c23 */ /* 0x108fe2000801085d */
[----:B------:R-:W-:Y:S01]  /*18570*/  FMNMX.FTZ R11, R21, R10, !PT ;  /* 0x0000000a150b7209 */ /* 0x000fe20007810000 */
[--C-:B-1----:R-:W-:Y:S01]  /*18580*/  FFMA.FTZ R87, R70, UR7, -R93.reuse ;  /* 0x0000000746577c23 */ /* 0x102fe2000801085d */
        /* <DEDUP_REMOVED lines=27> */
[----:B------:R-:W-:Y:S01]  /*18740*/  FMUL.FTZ R173, R4, UR7 ;  /* 0x0000000704ad7c20 */ /* 0x000fe20008410000 */
        /* <DEDUP_REMOVED lines=67> */
[--C-:B------:R-:W-:Y:S01]  /*18b80*/  FFMA.FTZ R81, R252, UR7, -R93.reuse ;  /* 0x00000007fc517c23 */ /* 0x100fe2000801085d */
[--C-:B------:R-:W-:Y:S01]  /*18b90*/  FFMA.FTZ R78, R250, UR7, -R93.reuse ;  /* 0x00000007fa4e7c23 */ /* 0x100fe2000801085d */
[--C-:B------:R-:W-:Y:S01]  /*18ba0*/  FFMA.FTZ R77, R246, UR7, -R93.reuse ;  /* 0x00000007f64d7c23 */ /* 0x100fe2000801085d */
[----:B------:R-:W-:Y:S01]  /*18bb0*/  FMNMX.FTZ R11, R212, R11, !PT ;  /* 0x0000000bd40b7209 */ /* 0x000fe20007810000 */
[----:B------:R-:W1:Y:S01]  /*18bc0*/  MUFU.EX2 R125, R125 ;  /* 0x0000007d007d7308 */ /* 0x000e620000000800 */
[----:B------:R-:W-:Y:S01]  /*18bd0*/  FFMA.FTZ R218, R169, R173, R218 ;  /* 0x000000ada9da7223 */ /* 0x000fe200000100da */
[----:B------:R-:W-:Y:S01]  /*18be0*/  FFMA.FTZ R169, R46, UR7, -R93 ;  /* 0x000000072ea97c23 */ /* 0x000fe2000801085d */
[----:B------:R-:W-:-:S04]  /*18bf0*/  FMNMX.FTZ R11, R210, R11, !PT ;  /* 0x0000000bd20b7209 */ /* 0x000fc80007810000 */
        /* <DEDUP_REMOVED lines=49> */
[----:B------:R-:W-:Y:S04]  /*18f10*/  LDSM.16.MT88.4 R8, [R198+0x5000] ;  /* 0x00500000c608783b */ /* 0x000fe80000004200 */
[----:B------:R-:W1:Y:S03]  /*18f20*/  SHFL.BFLY PT, R92, R5, 0x1, 0x1f ;  /* 0x0c201f00055c7f89 */ /* 0x000e6600000e0000 */
[----:B------:R-:W-:Y:S08]  /*18f30*/  MUFU.EX2 R88, R88 ;  /* 0x0000005800587308 */ /* 0x000ff00000000800 */
[----:B------:R-:W-:Y:S08]  /*18f40*/  MUFU.EX2 R87, R87 ;  /* 0x0000005700577308 */ /* 0x000ff00000000800 */
[----:B------:R-:W-:Y:S01]  /*18f50*/  MUFU.EX2 R86, R86 ;  /* 0x0000005600567308 */ /* 0x000fe20000000800 */
[----:B-1----:R-:W-:-:S07]  /*18f60*/  FMNMX.FTZ R92, R5, R92, !PT ;  /* 0x0000005c055c7209 */ /* 0x002fce0007810000 */
[----:B------:R-:W-:Y:S01]  /*18f70*/  MUFU.EX2 R85, R85 ;  /* 0x0000005500557308 */ /* 0x000fe20000000800 */
[C---:B------:R-:W-:Y:S01]  /*18f80*/  FSETP.NEU.FTZ.AND P0, PT, R92.reuse, -INF , PT ;  /* 0xff8000005c00780b */ /* 0x040fe20003f1d000 */
[----:B------:R-:W-:-:S03]  /*18f90*/  FMUL.FTZ R55, R92, UR7 ;  /* 0x000000075c377c20 */ /* 0x000fc60008410000 */
[----:B------:R-:W-:Y:S02]  /*18fa0*/  FSEL R6, R92, RZ, P0 ;  /* 0x000000ff5c067208 */ /* 0x000fe40000000000 */
[----:B------:R-:W-:Y:S01]  /*18fb0*/  FSEL R55, R55, RZ, P0 ;  /* 0x000000ff37377208 */ /* 0x000fe20000000000 */
[----:B------:R-:W-:Y:S02]  /*18fc0*/  MUFU.EX2 R84, R84 ;  /* 0x0000005400547308 */ /* 0x000fe40000000800 */
[----:B------:R-:W-:Y:S02]  /*18fd0*/  FADD.FTZ R6, R129, -R6 ;  /* 0x8000000681067221 */ /* 0x000fe40000010000 */
        /* <DEDUP_REMOVED lines=8> */
[----:B------:R-:W1:Y:S01]  /*19060*/  LDSM.16.MT88.4 R16, [R199+0x5000] ;  /* 0x00500000c710783b */ /* 0x000e620000004200 */
[--C-:B------:R-:W-:Y:S01]  /*19070*/  FFMA.FTZ R138, R27, UR7, -R55.reuse ;  /* 0x000000071b8a7c23 */ /* 0x100fe20008010837 */
[--C-:B------:R-:W-:Y:S01]  /*19080*/  FFMA.FTZ R123, R25, UR7, -R55.reuse ;  /* 0x00000007197b7c23 */ /* 0x100fe20008010837 */
[--C-:B------:R-:W-:Y:S01]  /*19090*/  FFMA.FTZ R200, R15, UR7, -R55.reuse ;  /* 0x000000070fc87c23 */ /* 0x100fe20008010837 */
[----:B------:R-:W2:Y:S01]  /*190a0*/  LDSM.16.MT88.4 R24, [R198+0x5400] ;  /* 0x00540000c618783b */ /* 0x000ea20000004200 */
[--C-:B------:R-:W-:Y:S01]  /*190b0*/  FFMA.FTZ R101, R13, UR7, -R55.reuse ;  /* 0x000000070d657c23 */ /* 0x100fe20008010837 */
[--C-:B------:R-:W-:Y:S01]  /*190c0*/  FFMA.FTZ R127, R128, UR7, -R55.reuse ;  /* 0x00000007807f7c23 */ /* 0x100fe20008010837 */
[----:B------:R-:W3:Y:S01]  /*190d0*/  MUFU.EX2 R139, R139 ;  /* 0x0000008b008b7308 */ /* 0x000ee20000000800 */
[----:B------:R-:W4:Y:S01]  /*190e0*/  LDSM.16.MT88.4 R4, [R199+0x5400] ;  /* 0x00540000c704783b */ /* 0x000f220000004200 */
[--C-:B------:R-:W-:Y:S01]  /*190f0*/  FFMA.FTZ R128, R23, UR7, -R55.reuse ;  /* 0x0000000717807c23 */ /* 0x100fe20008010837 */
[--C-:B------:R-:W-:Y:S01]  /*19100*/  FFMA.FTZ R115, R21, UR7, -R55.reuse ;  /* 0x0000000715737c23 */ /* 0x100fe20008010837 */
[----:B------:R-:W-:Y:S01]  /*19110*/  FMUL.FTZ R21, R189, R173 ;  /* 0x000000adbd157220 */ /* 0x000fe20000410000 */
[--C-:B------:R-:W-:Y:S01]  /*19120*/  FFMA.FTZ R119, R32, UR7, -R55.reuse ;  /* 0x0000000720777c23 */ /* 0x100fe20008010837 */
[----:B------:R-:W-:Y:S01]  /*19130*/  F2FP.BF16.F32.PACK_AB R32, R133, R202 ;  /* 0x000000ca8520723e */ /* 0x000fe200000010ff */
[--C-:B------:R-:W-:Y:S01]  /*19140*/  FFMA.FTZ R122, R122, UR7, -R55.reuse ;  /* 0x000000077a7a7c23 */ /* 0x100fe20008010837 */
[----:B------:R-:W-:Y:S01]  /*19150*/  MUFU.EX2 R206, R206 ;  /* 0x000000ce00ce7308 */ /* 0x000fe20000000800 */
[--C-:B------:R-:W-:Y:S01]  /*19160*/  FFMA.FTZ R113, R28, UR7, -R55.reuse ;  /* 0x000000071c717c23 */ /* 0x100fe20008010837 */
[--C-:B------:R-:W-:Y:S01]  /*19170*/  FFMA.FTZ R116, R116, UR7, -R55.reuse ;  /* 0x0000000774747c23 */ /* 0x100fe20008010837 */
[----:B------:R-:W-:Y:S01]  /*19180*/  LDSM.16.MT88.4 R28, [R199+0x5800] ;  /* 0x00580000c71c783b */ /* 0x000fe20000004200 */
        /* <DEDUP_REMOVED lines=21> */
[----:B-----5:R-:W-:Y:S01]  /*192e0*/  F2FP.BF16.F32.PACK_AB R15, R135, R206 ;  /* 0x000000ce870f723e */ /* 0x020fe200000010ff */
[--C-:B------:R-:W-:Y:S01]  /*192f0*/  FFMA.FTZ R134, R134, UR7, -R55.reuse ;  /* 0x0000000786867c23 */ /* 0x100fe20008010837 */
[--C-:B------:R-:W-:Y:S01]  /*19300*/  FFMA.FTZ R124, R124, UR7, -R55.reuse ;  /* 0x000000077c7c7c23 */ /* 0x100fe20008010837 */
[--C-:B------:R-:W-:Y:S01]  /*19310*/  FFMA.FTZ R132, R132, UR7, -R55.reuse ;  /* 0x0000000784847c23 */ /* 0x100fe20008010837 */
[--C-:B------:R-:W-:Y:S01]  /*19320*/  FFMA.FTZ R110, R110, UR7, -R55.reuse ;  /* 0x000000076e6e7c23 */ /* 0x100fe20008010837 */
[--C-:B------:R-:W-:Y:S01]  /*19330*/  FFMA.FTZ R37, R37, UR7, -R55.reuse ;  /* 0x0000000725257c23 */ /* 0x100fe20008010837 */
[--C-:B------:R-:W-:Y:S01]  /*19340*/  FFMA.FTZ R3, R3, UR7, -R55.reuse ;  /* 0x0000000703037c23 */ /* 0x100fe20008010837 */
[----:B------:R-:W5:Y:S01]  /*19350*/  MUFU.EX2 R127, R127 ;  /* 0x0000007f007f7308 */ /* 0x000f620000000800 */
[-C--:B---3--:R-:W-:Y:S01]  /*19360*/  FMUL.FTZ R182, R182, R147.reuse ;  /* 0x00000093b6b67220 */ /* 0x088fe20000410000 */
        /* <DEDUP_REMOVED lines=14> */
[----:B------:R-:W3:Y:S01]  /*19450*/  MUFU.EX2 R123, R123 ;  /* 0x0000007b007b7308 */ /* 0x000ee20000000800 */
[----:B------:R-:W4:Y:S01]  /*19460*/  LDSM.16.MT88.4 R8, [R198+0x5800] ;  /* 0x00580000c608783b */ /* 0x000f220000004200 */
[----:B-----5:R-:W-:Y:S01]  /*19470*/  F2FP.BF16.F32.PACK_AB R33, R127, R200 ;  /* 0x000000c87f21723e */ /* 0x020fe200000010ff */
[----:B------:R-:W-:Y:S01]  /*19480*/  FADD.FTZ R139, R139, R214 ;  /* 0x000000d68b8b7221 */ /* 0x000fe20000010000 */
[----:B------:R-:W-:Y:S01]  /*19490*/  FADD.FTZ R208, R208, R147 ;  /* 0x00000093d0d07221 */ /* 0x000fe20000010000 */
[C---:B-1----:R-:W-:Y:S01]  /*194a0*/  HMMA.16816.F32.BF16 R20, R12.reuse, R16, R20 ;  /* 0x000000100c14723c */ /* 0x042fe20000041814 */
[----:B------:R-:W-:Y:S01]  /*194b0*/  FFMA.FTZ R2, R2, UR7, -R55 ;  /* 0x0000000702027c23 */ /* 0x000fe20008010837 */
[----:B------:R-:W-:Y:S01]  /*194c0*/  FADD.FTZ R206, R206, R139 ;  /* 0x0000008bcece7221 */ /* 0x000fe20000010000 */
[----:B------:R-:W-:Y:S01]  /*194d0*/  MUFU.EX2 R128, R128 ;  /* 0x0000008000807308 */ /* 0x000fe20000000800 */
[----:B------:R-:W-:Y:S01]  /*194e0*/  FADD.FTZ R137, R137, R208 ;  /* 0x000000d089897221 */ /* 0x000fe20000010000 */
[----:B------:R-:W-:Y:S01]  /*194f0*/  FFMA.FTZ R171, R0, UR7, -R55 ;  /* 0x0000000700ab7c23 */ /* 0x000fe20008010837 */
[----:B------:R-:W-:Y:S01]  /*19500*/  HMMA.16816.F32.BF16 R16, R12, R18, R184 ;  /* 0x000000120c10723c */ /* 0x000fe200000418b8 */
[----:B------:R-:W-:Y:S01]  /*19510*/  FADD.FTZ R135, R135, R206 ;  /* 0x000000ce87877221 */ /* 0x000fe20000010000 */
[----:B------:R-:W-:-:S03]  /*19520*/  FADD.FTZ R202, R202, R137 ;  /* 0x00000089caca7221 */ /* 0x000fc60000010000 */
[----:B------:R-:W1:Y:S01]  /*19530*/  MUFU.EX2 R115, R115 ;  /* 0x0000007300737308 */ /* 0x000e620000000800 */
        /* <DEDUP_REMOVED lines=8> */
[----:B--2---:R-:W-:Y:S01]  /*195c0*/  HMMA.16816.F32.BF16 R180, R32, R24, R180 ;  /* 0x0000001820b4723c */ /* 0x004fe200000418b4 */
[----:B------:R-:W-:Y:S01]  /*195d0*/  FADD.FTZ R200, R200, R135 ;  /* 0x00000087c8c87221 */ /* 0x000fe20000010000 */
[----:B------:R-:W-:Y:S01]  /*195e0*/  FFMA.FTZ R135, R120, UR7, -R55 ;  /* 0x0000000778877c23 */ /* 0x000fe20008010837 */
[----:B------:R-:W-:-:S03]  /*195f0*/  FADD.FTZ R133, R133, R202 ;  /* 0x000000ca85857221 */ /* 0x000fc60000010000 */
[C---:B------:R-:W-:Y:S01]  /*19600*/  HMMA.16816.F32.BF16 R176, R32.reuse, R26, R176 ;  /* 0x0000001a20b0723c */ /* 0x040fe200000418b0 */
[----:B------:R-:W2:Y:S01]  /*19610*/  MUFU.EX2 R109, R109 ;  /* 0x0000006d006d7308 */ /* 0x000ea20000000800 */
[----:B------:R-:W3:Y:S01]  /*19620*/  LDSM.16.MT88.4 R24, [R198+0x5c00] ;  /* 0x005c0000c618783b */ /* 0x000ee20000004200 */
[----:B-1----:R-:W-:Y:S01]  /*19630*/  F2FP.BF16.F32.PACK_AB R13, R115, R128 ;  /* 0x00000080730d723e */ /* 0x002fe200000010ff */
[----:B------:R-:W-:Y:S02]  /*19640*/  FADD.FTZ R140, R140, R133 ;  /* 0x000000858c8c7221 */ /* 0x000fe40000010000 */
[C---:B----4-:R-:W-:Y:S02]  /*19650*/  HMMA.16816.F32.BF16 R20, R32.reuse, R4, R20 ;  /* 0x000000042014723c */ /* 0x050fe40000041814 */
        /* <DEDUP_REMOVED lines=77> */
[----:B------:R-:W1:Y:S03]  /*19b30*/  MUFU.EX2 R83, R83 ;  /* 0x0000005300537308 */ /* 0x000e660000000800 */
[----:B------:R-:W-:Y:S01]  /*19b40*/  HMMA.16816.F32.BF16 R28, R32, R6, R28 ;  /* 0x00000006201c723c */ /* 0x000fe2000004181c */
[----:B------:R-:W3:Y:S04]  /*19b50*/  LDSM.16.MT88.4 R4, [R199+0x6c00] ;  /* 0x006c0000c704783b */ /* 0x000ee80000004200 */
[----:B------:R-:W-:Y:S01]  /*19b60*/  MUFU.EX2 R145, R145 ;  /* 0x0000009100917308 */ /* 0x000fe20000000800 */
[----:B--2---:R-:W-:-:S02]  /*19b70*/  F2FP.BF16.F32.PACK_AB R15, R186, R141 ;  /* 0x0000008dba0f723e */ /* 0x004fc400000010ff */
[----:B------:R-:W-:Y:S01]  /*19b80*/  F2FP.BF16.F32.PACK_AB R32, R85, R86 ;  /* 0x000000565520723e */ /* 0x000fe200000010ff */
[----:B------:R-:W-:-:S04]  /*19b90*/  FADD.FTZ R86, R86, R87 ;  /* 0x0000005756567221 */ /* 0x000fc80000010000 */
[----:B------:R-:W2:Y:S01]  /*19ba0*/  MUFU.EX2 R188, R188 ;  /* 0x000000bc00bc7308 */ /* 0x000ea20000000800 */
[----:B-----5:R-:W-:Y:S01]  /*19bb0*/  HMMA.16816.F32.BF16 R180, R12, R8, R180 ;  /* 0x000000080cb4723c */ /* 0x020fe200000418b4 */
[----:B-1----:R-:W-:Y:S01]  /*19bc0*/  F2FP.BF16.F32.PACK_AB R34, R83, R84 ;  /* 0x000000545322723e */ /* 0x002fe200000010ff */
[----:B------:R-:W-:-:S04]  /*19bd0*/  FADD.FTZ R85, R85, R86 ;  /* 0x0000005655557221 */ /* 0x000fc80000010000 */
[----:B------:R-:W-:Y:S01]  /*19be0*/  HMMA.16816.F32.BF16 R176, R12, R10, R176 ;  /* 0x0000000a0cb0723c */ /* 0x000fe200000418b0 */
[----:B------:R-:W-:Y:S01]  /*19bf0*/  MUFU.EX2 R185, R185 ;  /* 0x000000b900b97308 */ /* 0x000fe20000000800 */
[----:B------:R-:W1:Y:S01]  /*19c00*/  LDSM.16.MT88.4 R8, [R198+0x7000] ;  /* 0x00700000c608783b */ /* 0x000e620000004200 */
[----:B------:R-:W-:-:S03]  /*19c10*/  FADD.FTZ R84, R84, R85 ;  /* 0x0000005554547221 */ /* 0x000fc60000010000 */
[C---:B----4-:R-:W-:Y:S01]  /*19c20*/  HMMA.16816.F32.BF16 R20, R12.reuse, R16, R20 ;  /* 0x000000100c14723c */ /* 0x050fe20000041814 */
[----:B------:R-:W-:Y:S02]  /*19c30*/  FADD.FTZ R83, R83, R84 ;  /* 0x0000005453537221 */ /* 0x000fe40000010000 */
[----:B------:R-:W4:Y:S01]  /*19c40*/  MUFU.EX2 R190, R190 ;  /* 0x000000be00be7308 */ /* 0x000f220000000800 */
[----:B--2---:R-:W-:Y:S02]  /*19c50*/  F2FP.BF16.F32.PACK_AB R33, R188, R145 ;  /* 0x00000091bc21723e */ /* 0x004fe400000010ff */
[----:B------:R-:W-:Y:S01]  /*19c60*/  HMMA.16816.F32.BF16 R28, R12, R18, R28 ;  /* 0x000000120c1c723c */ /* 0x000fe2000004181c */
[----:B------:R-:W2:Y:S04]  /*19c70*/  LDSM.16.MT88.4 R16, [R199+0x7000] ;  /* 0x00700000c710783b */ /* 0x000ea80000004200 */
[----:B------:R-:W-:Y:S08]  /*19c80*/  MUFU.EX2 R82, R82 ;  /* 0x0000005200527308 */ /* 0x000ff00000000800 */
[----:B------:R-:W5:Y:S01]  /*19c90*/  MUFU.EX2 R81, R81 ;  /* 0x0000005100517308 */ /* 0x000f620000000800 */
[----:B----4-:R-:W-:-:S07]  /*19ca0*/  F2FP.BF16.F32.PACK_AB R35, R190, R185 ;  /* 0x000000b9be23723e */ /* 0x010fce00000010ff */
[----:B------:R-:W-:Y:S01]  /*19cb0*/  MUFU.EX2 R80, R80 ;  /* 0x0000005000507308 */ /* 0x000fe20000000800 */
[C---:B---3--:R-:W-:Y:S06]  /*19cc0*/  HMMA.16816.F32.BF16 R180, R32.reuse, R24, R180 ;  /* 0x0000001820b4723c */ /* 0x048fec00000418b4 */
[----:B------:R-:W-:Y:S01]  /*19cd0*/  HMMA.16816.F32.BF16 R176, R32, R26, R176 ;  /* 0x0000001a20b0723c */ /* 0x000fe200000418b0 */
[----:B------:R-:W3:Y:S01]  /*19ce0*/  MUFU.EX2 R79, R79 ;  /* 0x0000004f004f7308 */ /* 0x000ee20000000800 */
        /* <DEDUP_REMOVED lines=18> */
[----:B------:R-:W-:Y:S01]  /*19e10*/  MUFU.EX2 R76, R76 ;  /* 0x0000004c004c7308 */ /* 0x000fe20000000800 */
[C---:B------:R-:W-:Y:S06]  /*19e20*/  HMMA.16816.F32.BF16 R180, R12.reuse, R8, R180 ;  /* 0x000000080cb4723c */ /* 0x040fec00000418b4 */
[----:B------:R-:W-:Y:S01]  /*19e30*/  HMMA.16816.F32.BF16 R176, R12, R10, R176 ;  /* 0x0000000a0cb0723c */ /* 0x000fe200000418b0 */
[----:B------:R-:W3:Y:S01]  /*19e40*/  MUFU.EX2 R75, R75 ;  /* 0x0000004b004b7308 */ /* 0x000ee20000000800 */
[----:B------:R-:W5:Y:S01]  /*19e50*/  LDSM.16.MT88.4 R8, [R198+0x7800] ;  /* 0x00780000c608783b */ /* 0x000f620000004200 */
[----:B-1----:R-:W-:Y:S01]  /*19e60*/  F2FP.BF16.F32.PACK_AB R32, R77, R78 ;  /* 0x0000004e4d20723e */ /* 0x002fe200000010ff */
[----:B------:R-:W-:-:S02]  /*19e70*/  FADD.FTZ R78, R78, R79 ;  /* 0x0000004f4e4e7221 */ /* 0x000fc40000010000 */
[C---:B--2---:R-:W-:Y:S02]  /*19e80*/  HMMA.16816.F32.BF16 R20, R12.reuse, R16, R20 ;  /* 0x000000100c14723c */ /* 0x044fe40000041814 */
[----:B------:R-:W-:Y:S01]  /*19e90*/  FADD.FTZ R77, R77, R78 ;  /* 0x0000004e4d4d7221 */ /* 0x000fe20000010000 */
[----:B------:R-:W-:Y:S03]  /*19ea0*/  MUFU.EX2 R191, R191 ;  /* 0x000000bf00bf7308 */ /* 0x000fe60000000800 */
[----:B------:R-:W-:Y:S01]  /*19eb0*/  HMMA.16816.F32.BF16 R28, R12, R18, R28 ;  /* 0x000000120c1c723c */ /* 0x000fe2000004181c */
[----:B------:R-:W1:Y:S04]  /*19ec0*/  LDSM.16.MT88.4 R16, [R199+0x7800] ;  /* 0x00780000c710783b */ /* 0x000e680000004200 */
[----:B------:R-:W2:Y:S01]  /*19ed0*/  MUFU.EX2 R170, R170 ;  /* 0x000000aa00aa7308 */ /* 0x000ea20000000800 */
[----:B---3--:R-:W-:Y:S01]  /*19ee0*/  F2FP.BF16.F32.PACK_AB R34, R75, R76 ;  /* 0x0000004c4b22723e */ /* 0x008fe200000010ff */
[----:B------:R-:W-:Y:S01]  /*19ef0*/  FADD.FTZ R13, R127, R200 ;  /* 0x000000c87f0d7221 */ /* 0x000fe20000010000 */
[----:B------:R-:W-:Y:S01]  /*19f00*/  FADD.FTZ R76, R76, R77 ;  /* 0x0000004d4c4c7221 */ /* 0x000fe20000010000 */
[----:B------:R-:W-:-:S02]  /*19f10*/  FFMA.FTZ R127, R112, UR7, -R93 ;  /* 0x00000007707f7c23 */ /* 0x000fc4000801085d */
[----:B------:R-:W-:Y:S01]  /*19f20*/  FADD.FTZ R138, R138, R13 ;  /* 0x0000000d8a8a7221 */ /* 0x000fe20000010000 */
[----:B------:R-:W-:Y:S01]  /*19f30*/  FADD.FTZ R75, R75, R76 ;  /* 0x0000004c4b4b7221 */ /* 0x000fe20000010000 */
[----:B------:R-:W-:Y:S01]  /*19f40*/  MUFU.EX2 R146, R146 ;  /* 0x0000009200927308 */ /* 0x000fe20000000800 */
[----:B------:R-:W3:Y:S01]  /*19f50*/  LDSM.16.MT88.4 R12, [R199+0x7c00] ;  /* 0x007c0000c70c783b */ /* 0x000ee20000004200 */
[----:B------:R-:W-:-:S04]  /*19f60*/  FADD.FTZ R123, R123, R138 ;  /* 0x0000008a7b7b7221 */ /* 0x000fc80000010000 */
[----:B------:R-:W-:Y:S02]  /*19f70*/  FADD.FTZ R128, R128, R123 ;  /* 0x0000007b80807221 */ /* 0x000fe40000010000 */
[----:B------:R-:W4:Y:S01]  /*19f80*/  MUFU.EX2 R143, R142 ;  /* 0x0000008e008f7308 */ /* 0x000f220000000800 */
[----:B--2---:R-:W-:Y:S01]  /*19f90*/  F2FP.BF16.F32.PACK_AB R33, R170, R191 ;  /* 0x000000bfaa21723e */ /* 0x004fe200000010ff */
[----:B------:R-:W-:-:S04]  /*19fa0*/  FADD.FTZ R115, R115, R128 ;  /* 0x0000008073737221 */ /* 0x000fc80000010000 */
[----:B------:R-:W-:Y:S02]  /*19fb0*/  FADD.FTZ R122, R122, R115 ;  /* 0x000000737a7a7221 */ /* 0x000fe40000010000 */
[----:B------:R-:W-:Y:S02]  /*19fc0*/  MUFU.EX2 R74, R74 ;  /* 0x0000004a004a7308 */ /* 0x000fe40000000800 */
[----:B------:R-:W-:-:S06]  /*19fd0*/  FADD.FTZ R122, R109, R122 ;  /* 0x0000007a6d7a7221 */ /* 0x000fcc0000010000 */
[----:B------:R-:W2:Y:S01]  /*19fe0*/  MUFU.EX2 R73, R73 ;  /* 0x0000004900497308 */ /* 0x000ea20000000800 */
[----:B----4-:R-:W-:-:S07]  /*19ff0*/  F2FP.BF16.F32.PACK_AB R35, R143, R146 ;  /* 0x000000928f23723e */ /* 0x010fce00000010ff */
[----:B------:R-:W-:Y:S01]  /*1a000*/  MUFU.EX2 R72, R72 ;  /* 0x0000004800487308 */ /* 0x000fe20000000800 */
[C---:B------:R-:W-:Y:S06]  /*1a010*/  HMMA.16816.F32.BF16 R180, R32.reuse, R24, R180 ;  /* 0x0000001820b4723c */ /* 0x040fec00000418b4 */
[----:B-----5:R-:W-:Y:S01]  /*1a020*/  HMMA.16816.F32.BF16 R20, R32, R4, R20 ;  /* 0x000000042014723c */ /* 0x020fe20000041814 */
[----:B------:R-:W4:Y:S01]  /*1a030*/  MUFU.EX2 R71, R71 ;  /* 0x0000004700477308 */ /* 0x000f220000000800 */
        /* <DEDUP_REMOVED lines=22> */
[----:B------:R-:W-:Y:S01]  /*1a1a0*/  FFMA.FTZ R35, R54, UR7, -R93 ;  /* 0x0000000736237c23 */ /* 0x000fe2000801085d */
[----:B------:R-:W-:Y:S01]  /*1a1b0*/  FADD.FTZ R71, R71, R72 ;  /* 0x0000004847477221 */ /* 0x000fe20000010000 */
[----:B------:R-:W4:Y:S01]  /*1a1c0*/  MUFU.EX2 R135, R135 ;  /* 0x0000008700877308 */ /* 0x000f220000000800 */
[----:B--2---:R-:W-:Y:S01]  /*1a1d0*/  F2FP.BF16.F32.PACK_AB R5, R139, R134 ;  /* 0x000000868b05723e */ /* 0x004fe200000010ff */
[--C-:B------:R-:W-:Y:S01]  /*1a1e0*/  FFMA.FTZ R44, R49, UR7, -R55.reuse ;  /* 0x00000007312c7c23 */ /* 0x100fe20008010837 */
[----:B------:R-:W-:-:S05]  /*1a1f0*/  FFMA.FTZ R45, R52, UR7, -R55 ;  /* 0x00000007342d7c23 */ /* 0x000fca0008010837 */
[----:B------:R-:W-:Y:S08]  /*1a200*/  MUFU.EX2 R70, R70 ;  /* 0x0000004600467308 */ /* 0x000ff00000000800 */
[----:B------:R-:W2:Y:S01]  /*1a210*/  MUFU.EX2 R69, R69 ;  /* 0x0000004500457308 */ /* 0x000ea20000000800 */
[----:B----4-:R-:W-:-:S07]  /*1a220*/  F2FP.BF16.F32.PACK_AB R7, R135, R124 ;  /* 0x0000007c8707723e */ /* 0x010fce00000010ff */
[C---:B------:R-:W-:Y:S01]  /*1a230*/  HMMA.16816.F32.BF16 R180, R4.reuse, R8, R180 ;  /* 0x0000000804b4723c */ /* 0x040fe200000418b4 */
[----:B------:R-:W-:Y:S05]  /*1a240*/  MUFU.EX2 R68, R68 ;  /* 0x0000004400447308 */ /* 0x000fea0000000800 */
[C---:B-1----:R-:W-:Y:S01]  /*1a250*/  HMMA.16816.F32.BF16 R20, R4.reuse, R16, R20 ;  /* 0x000000100414723c */ /* 0x042fe20000041814 */
        /* <DEDUP_REMOVED lines=11> */
[----:B------:R-:W3:Y:S01]  /*1a310*/  MUFU.EX2 R25, R25 ;  /* 0x0000001900197308 */ /* 0x000ee20000000800 */
[----:B--2---:R-:W-:Y:S01]  /*1a320*/  F2FP.BF16.F32.PACK_AB R4, R69, R70 ;  /* 0x000000464504723e */ /* 0x004fe200000010ff */
[----:B------:R-:W-:Y:S01]  /*1a330*/  FADD.FTZ R104, R113, R104 ;  /* 0x0000006871687221 */ /* 0x000fe20000010000 */
[----:B-1----:R-:W-:Y:S01]  /*1a340*/  F2FP.BF16.F32.PACK_AB R6, R67, R68 ;  /* 0x000000444306723e */ /* 0x002fe200000010ff */
[----:B------:R-:W-:-:S02]  /*1a350*/  FADD.FTZ R70, R70, R71 ;  /* 0x0000004746467221 */ /* 0x000fc40000010000 */
[----:B------:R-:W-:Y:S02]  /*1a360*/  FADD.FTZ R119, R119, R104 ;  /* 0x0000006877777221 */ /* 0x000fe40000010000 */
        /* <DEDUP_REMOVED lines=11> */
[----:B------:R-:W-:Y:S01]  /*1a420*/  FADD.FTZ R172, R172, R129 ;  /* 0x00000081acac7221 */ /* 0x000fe20000010000 */
[----:B------:R-:W-:-:S03]  /*1a430*/  MOV R129, R92 ;  /* 0x0000005c00817202 */ /* 0x000fc60000000f00 */
[----:B------:R-:W-:Y:S02]  /*1a440*/  FADD.FTZ R131, R131, R172 ;  /* 0x000000ac83837221 */ /* 0x000fe40000010000 */
[----:B------:R-:W2:Y:S01]  /*1a450*/  MUFU.EX2 R65, R65 ;  /* 0x0000004100417308 */ /* 0x000ea20000000800 */
[----:B-1----:R-:W-:Y:S01]  /*1a460*/  F2FP.BF16.F32.PACK_AB R7, R27, R26 ;  /* 0x0000001a1b07723e */ /* 0x002fe200000010ff */
        /* <DEDUP_REMOVED lines=8> */
[----:B------:R-:W1:Y:S01]  /*1a4f0*/  LDSM.16.MT88.4 R12, [R198+0x8000] ;  /* 0x00800000c60c783b */ /* 0x000e620000004200 */
        /* <DEDUP_REMOVED lines=11> */
[----:B--2---:R-:W-:Y:S01]  /*1a5b0*/  F2FP.BF16.F32.PACK_AB R4, R65, R66 ;  /* 0x000000424104723e */ /* 0x004fe200000010ff */
        /* <DEDUP_REMOVED lines=10> */
[----:B------:R-:W2:Y:S01]  /*1a660*/  MUFU.EX2 R41, R41 ;  /* 0x0000002900297308 */ /* 0x000ea20000000800 */
[----:B-----5:R-:W-:Y:S01]  /*1a670*/  F2FP.BF16.F32.PACK_AB R5, R33, R32 ;  /* 0x000000202105723e */ /* 0x020fe200000010ff */
[----:B------:R-:W-:-:S04]  /*1a680*/  FADD.FTZ R191, R170, R191 ;  /* 0x000000bfaabf7221 */ /* 0x000fc80000010000 */
[----:B------:R-:W-:Y:S02]  /*1a690*/  FADD.FTZ R146, R146, R191 ;  /* 0x000000bf92927221 */ /* 0x000fe40000010000 */
[----:B------:R3:W-:Y:S02]  /*1a6a0*/  MUFU.EX2 R38, R40 ;  /* 0x0000002800267308 */ /* 0x0007e40000000800 */
[----:B------:R-:W-:-:S04]  /*1a6b0*/  FADD.FTZ R143, R143, R146 ;  /* 0x000000928f8f7221 */ /* 0x000fc80000010000 */
[----:B------:R-:W-:Y:S02]  /*1a6c0*/  FADD.FTZ R134, R134, R143 ;  /* 0x0000008f86867221 */ /* 0x000fe40000010000 */
[----:B------:R-:W-:Y:S01]  /*1a6d0*/  MUFU.EX2 R62, R62 ;  /* 0x0000003e003e7308 */ /* 0x000fe20000000800 */
[----:B--2---:R-:W-:Y:S01]  /*1a6e0*/  F2FP.BF16.F32.PACK_AB R7, R41, R34 ;  /* 0x000000222907723e */ /* 0x004fe200000010ff */
[----:B------:R-:W-:-:S04]  /*1a6f0*/  FADD.FTZ R139, R139, R134 ;  /* 0x000000868b8b7221 */ /* 0x000fc80000010000 */
[----:B------:R-:W-:Y:S02]  /*1a700*/  FADD.FTZ R124, R124, R139 ;  /* 0x0000008b7c7c7221 */ /* 0x000fe40000010000 */
[----:B------:R-:W2:Y:S01]  /*1a710*/  MUFU.EX2 R61, R61 ;  /* 0x0000003d003d7308 */ /* 0x000ea20000000800 */
[----:B---3--:R-:W-:Y:S01]  /*1a720*/  FFMA.FTZ R40, R36, UR7, -R55 ;  /* 0x0000000724287c23 */ /* 0x008fe20008010837 */
[----:B------:R-:W-:Y:S01]  /*1a730*/  HMMA.16816.F32.BF16 R20, R4, R8, R20 ;  /* 0x000000080414723c */ /* 0x000fe20000041814 */
[----:B------:R-:W-:Y:S01]  /*1a740*/  FADD.FTZ R135, R135, R124 ;  /* 0x0000007c87877221 */ /* 0x000fe20000010000 */
[----:B------:R-:W-:-:S03]  /*1a750*/  FFMA.FTZ R36, R53, UR7, -R93 ;  /* 0x0000000735247c23 */ /* 0x000fc6000801085d */
[----:B------:R-:W-:Y:S01]  /*1a760*/  FADD.FTZ R110, R110, R135 ;  /* 0x000000876e6e7221 */ /* 0x000fe20000010000 */
[----:B------:R-:W-:Y:S01]  /*1a770*/  MUFU.EX2 R60, R60 ;  /* 0x0000003c003c7308 */ /* 0x000fe20000000800 */
[----:B------:R-:W-:Y:S01]  /*1a780*/  HMMA.16816.F32.BF16 R28, R4, R10, R28 ;  /* 0x0000000a041c723c */ /* 0x000fe2000004181c */
[----:B------:R-:W3:Y:S01]  /*1a790*/  LDSM.16.MT88.4 R8, [R198+0x8400] ;  /* 0x00840000c608783b */ /* 0x000ee20000004200 */
[----:B------:R-:W-:-:S04]  /*1a7a0*/  FADD.FTZ R25, R25, R110 ;  /* 0x0000006e19197221 */ /* 0x000fc80000010000 */
[----:B-1----:R-:W-:Y:S01]  /*1a7b0*/  HMMA.16816.F32.BF16 R180, R4, R12, R180 ;  /* 0x0000000c04b4723c */ /* 0x002fe200000418b4 */
[----:B------:R-:W1:Y:S01]  /*1a7c0*/  MUFU.EX2 R59, R59 ;  /* 0x0000003b003b7308 */ /* 0x000e620000000800 */
[----:B------:R-:W-:-:S04]  /*1a7d0*/  FADD.FTZ R26, R26, R25 ;  /* 0x000000191a1a7221 */ /* 0x000fc80000010000 */
[----:B------:R-:W-:Y:S01]  /*1a7e0*/  HMMA.16816.F32.BF16 R176, R4, R14, R176 ;  /* 0x0000000e04b0723c */ /* 0x000fe200000418b0 */
[----:B------:R-:W5:Y:S01]  /*1a7f0*/  LDSM.16.MT88.4 R12, [R199+0x8800] ;  /* 0x00880000c70c783b */ /* 0x000f620000004200 */
[----:B------:R-:W-:Y:S01]  /*1a800*/  FADD.FTZ R27, R27, R26 ;  /* 0x0000001a1b1b7221 */ /* 0x000fe20000010000 */
[----:B------:R-:W4:Y:S03]  /*1a810*/  MUFU.EX2 R39, R39 ;  /* 0x0000002700277308 */ /* 0x000f260000000800 */
[----:B------:R-:W-:Y:S01]  /*1a820*/  FADD.FTZ R32, R32, R27 ;  /* 0x0000001b20207221 */ /* 0x000fe20000010000 */
[----:B--2---:R-:W-:Y:S01]  /*1a830*/  F2FP.BF16.F32.PACK_AB R4, R61, R62 ;  /* 0x0000003e3d04723e */ /* 0x004fe200000010ff */
[----:B------:R-:W-:Y:S02]  /*1a840*/  FADD.FTZ R62, R62, R63 ;  /* 0x0000003f3e3e7221 */ /* 0x000fe40000010000 */
[----:B------:R-:W-:Y:S01]  /*1a850*/  FADD.FTZ R33, R33, R32 ;  /* 0x0000002021217221 */ /* 0x000fe20000010000 */
[----:B------:R-:W-:Y:S01]  /*1a860*/  MUFU.EX2 R37, R37 ;  /* 0x0000002500257308 */ /* 0x000fe20000000800 */
[----:B-1----:R-:W-:Y:S01]  /*1a870*/  F2FP.BF16.F32.PACK_AB R6, R59, R60 ;  /* 0x0000003c3b06723e */ /* 0x002fe200000010ff */
[----:B------:R-:W-:Y:S01]  /*1a880*/  FADD.FTZ R61, R61, R62 ;  /* 0x0000003e3d3d7221 */ /* 0x000fe20000010000 */
[----:B------:R-:W-:-:S03]  /*1a890*/  FADD.FTZ R34, R34, R33 ;  /* 0x0000002122227221 */ /* 0x000fc60000010000 */
[----:B------:R-:W-:Y:S01]  /*1a8a0*/  FADD.FTZ R60, R60, R61 ;  /* 0x0000003d3c3c7221 */ /* 0x000fe20000010000 */
[----:B------:R-:W-:Y:S01]  /*1a8b0*/  FADD.FTZ R41, R41, R34 ;  /* 0x0000002229297221 */ /* 0x000fe20000010000 */
[----:B------:R-:W1:Y:S01]  /*1a8c0*/  MUFU.EX2 R40, R40 ;  /* 0x0000002800287308 */ /* 0x000e620000000800 */
[----:B----4-:R-:W-:Y:S01]  /*1a8d0*/  F2FP.BF16.F32.PACK_AB R5, R39, R38 ;  /* 0x000000262705723e */ /* 0x010fe200000010ff */
[----:B------:R-:W-:Y:S01]  /*1a8e0*/  FADD.FTZ R59, R59, R60 ;  /* 0x0000003c3b3b7221 */ /* 0x000fe20000010000 */
[----:B------:R-:W-:-:S04]  /*1a8f0*/  FADD.FTZ R0, R38, R41 ;  /* 0x0000002926007221 */ /* 0x000fc80000010000 */
[----:B------:R-:W-:Y:S01]  /*1a900*/  FADD.FTZ R0, R39, R0 ;  /* 0x0000000027007221 */ /* 0x000fe20000010000 */
        /* <DEDUP_REMOVED lines=13> */
[----:B------:R-:W3:Y:S06]  /*1a9e0*/  LDSM.16.MT88.4 R8, [R198+0x8c00] ;  /* 0x008c0000c608783b */ /* 0x000eec0000004200 */
[----:B------:R-:W5:Y:S01]  /*1a9f0*/  MUFU.EX2 R2, R2 ;  /* 0x0000000200027308 */ /* 0x000f620000000800 */
[----:B--2---:R-:W-:Y:S01]  /*1aa00*/  F2FP.BF16.F32.PACK_AB R4, R57, R58 ;  /* 0x0000003a3904723e */ /* 0x004fe200000010ff */
[----:B------:R-:W-:Y:S01]  /*1aa10*/  FADD.FTZ R58, R58, R59 ;  /* 0x0000003b3a3a7221 */ /* 0x000fe20000010000 */
[----:B----4-:R-:W-:-:S03]  /*1aa20*/  F2FP.BF16.F32.PACK_AB R6, R127, R56 ;  /* 0x000000387f06723e */ /* 0x010fc600000010ff */
        /* <DEDUP_REMOVED lines=8> */
[----:B------:R-:W-:Y:S08]  /*1aab0*/  MUFU.EX2 R24, R24 ;  /* 0x0000001800187308 */ /* 0x000ff00000000800 */
[----:B------:R-:W4:Y:S01]  /*1aac0*/  MUFU.EX2 R35, R35 ;  /* 0x0000002300237308 */ /* 0x000f220000000800 */
[----:B--2---:R-:W-:Y:S01]  /*1aad0*/  F2FP.BF16.F32.PACK_AB R7, R43, R42 ;  /* 0x0000002a2b07723e */ /* 0x004fe200000010ff */
[----:B------:R-:W-:-:S04]  /*1aae0*/  FADD.FTZ R42, R42, R3 ;  /* 0x000000032a2a7221 */ /* 0x000fc80000010000 */
[----:B------:R-:W-:Y:S02]  /*1aaf0*/  FADD.FTZ R43, R43, R42 ;  /* 0x0000002a2b2b7221 */ /* 0x000fe40000010000 */
[C---:B------:R-:W-:Y:S01]  /*1ab00*/  HMMA.16816.F32.BF16 R20, R4.reuse, R12, R20 ;  /* 0x0000000c0414723c */ /* 0x040fe20000041814 */
[----:B------:R-:W-:Y:S05]  /*1ab10*/  MUFU.EX2 R36, R36 ;  /* 0x0000002400247308 */ /* 0x000fea0000000800 */
[C---:B------:R-:W-:Y:S01]  /*1ab20*/  HMMA.16816.F32.BF16 R28, R4.reuse, R14, R28 ;  /* 0x0000000e041c723c */ /* 0x040fe2000004181c */
[----:B------:R-:W-:Y:S02]  /*1ab30*/  FFMA.FTZ R12, R51, UR7, -R55 ;  /* 0x00000007330c7c23 */ /* 0x000fe40008010837 */
[----:B------:R-:W2:Y:S03]  /*1ab40*/  MUFU.EX2 R169, R169 ;  /* 0x000000a900a97308 */ /* 0x000ea60000000800 */
[C---:B-1----:R-:W-:Y:S05]  /*1ab50*/  HMMA.16816.F32.BF16 R180, R4.reuse, R16, R180 ;  /* 0x0000001004b4723c */ /* 0x042fea00000418b4 */
[----:B------:R-:W-:Y:S01]  /*1ab60*/  MUFU.EX2 R44, R44 ;  /* 0x0000002c002c7308 */ /* 0x000fe20000000800 */
[----:B------:R-:W-:Y:S07]  /*1ab70*/  HMMA.16816.F32.BF16 R176, R4, R18, R176 ;  /* 0x0000001204b0723c */ /* 0x000fee00000418b0 */
[----:B------:R-:W1:Y:S01]  /*1ab80*/  MUFU.EX2 R45, R45 ;  /* 0x0000002d002d7308 */ /* 0x000e620000000800 */
[----:B----4-:R-:W-:Y:S01]  /*1ab90*/  F2FP.BF16.F32.PACK_AB R4, R35, R24 ;  /* 0x000000182304723e */ /* 0x010fe200000010ff */
[----:B------:R-:W-:Y:S01]  /*1aba0*/  FADD.FTZ R24, R24, R127 ;  /* 0x0000007f18187221 */ /* 0x000fe20000010000 */
[----:B--2---:R-:W-:-:S03]  /*1abb0*/  F2FP.BF16.F32.PACK_AB R6, R169, R36 ;  /* 0x00000024a906723e */ /* 0x004fc600000010ff */
[----:B------:R-:W-:Y:S02]  /*1abc0*/  FADD.FTZ R35, R35, R24 ;  /* 0x0000001823237221 */ /* 0x000fe40000010000 */
[----:B------:R-:W-:Y:S02]  /*1abd0*/  MUFU.EX2 R12, R12 ;  /* 0x0000000c000c7308 */ /* 0x000fe40000000800 */
[----:B------:R-:W-:-:S04]  /*1abe0*/  FADD.FTZ R36, R36, R35 ;  /* 0x0000002324247221 */ /* 0x000fc80000010000 */
[----:B------:R-:W-:Y:S02]  /*1abf0*/  FADD.FTZ R169, R169, R36 ;  /* 0x00000024a9a97221 */ /* 0x000fe40000010000 */
        /* <DEDUP_REMOVED lines=9> */
[C---:B---3--:R-:W-:Y:S06]  /*1ac90*/  HMMA.16816.F32.BF16 R180, R4.reuse, R8, R180 ;  /* 0x0000000804b4723c */ /* 0x048fec00000418b4 */
[----:B------:R-:W-:-:S15]  /*1aca0*/  HMMA.16816.F32.BF16 R176, R4, R10, R176 ;  /* 0x0000000a04b0723c */ /* 0x000fde00000418b0 */
[----:B------:R-:W-:-:S09]  /*1acb0*/  NOP ;  /* 0x0000000000007918 */ /* 0x000fd20000000000 */
.L_x_2894:
[----:B------:R-:W-:Y:S05]  /*1acc0*/  @!P1 BRA `(.L_x_2902) ;  /* 0x0000006400f09947 */ /* 0x000fea0003800000 */
[----:B------:R-:W-:Y:S01]  /*1acd0*/  ULDC UR5, c[0x0][0x250] ;  /* 0x0000940000057ab9 */ /* 0x000fe20000000800 */
[----:B------:R-:W-:Y:S01]  /*1ace0*/  SHF.L.U32 R0, R197, 0x1, RZ ;  /* 0x00000001c5007819 */ /* 0x000fe200000006ff */
[----:B------:R-:W-:Y:S01]  /*1acf0*/  ULEA UR5, -UR5, URZ, 0x8 ;  /* 0x0000003f05057291 */ /* 0x000fe2000f8e413f */
[----:B------:R-:W-:Y:S01]  /*1ad00*/  IMAD.MOV.U32 R172, RZ, RZ, R129 ;  /* 0x000000ffffac7224 */ /* 0x000fe200078e0081 */
[----:B------:R-:W-:Y:S01]  /*1ad10*/  ULDC UR9, c[0x0][0x2d0] ;  /* 0x0000b40000097ab9 */ /* 0x000fe20000000800 */
[----:B------:R-:W-:Y:S01]  /*1ad20*/  IMAD.MOV.U32 R173, RZ, RZ, R131 ;  /* 0x000000ffffad7224 */ /* 0x000fe200078e0083 */
[----:B------:R-:W-:Y:S01]  /*1ad30*/  USHF.R.S32.HI UR4, URZ, 0x1f, UR5 ;  /* 0x0000001f3f047899 */ /* 0x000fe20008011405 */
[----:B------:R-:W-:Y:S02]  /*1ad40*/  LOP3.LUT R170, R0, 0x6, RZ, 0xc0, !PT ;  /* 0x0000000600aa7812 */ /* 0x000fe400078ec0ff */
[----:B------:R-:W-:Y:S01]  /*1ad50*/  MOV R201, UR5 ;  /* 0x0000000500c97c02 */ /* 0x000fe20008000f00 */
[----:B------:R-:W-:-:S02]  /*1ad60*/  ULDC UR5, c[0x0][0x39c] ;  /* 0x0000e70000057ab9 */ /* 0x000fc40000000800 */
[----:B------:R-:W-:Y:S01]  /*1ad70*/  IMAD.U32 R200, RZ, RZ, UR4 ;  /* 0x00000004ffc87e24 */ /* 0x000fe2000f8e00ff */
[----:B------:R-:W-:-:S06]  /*1ad80*/  ULDC UR4, c[0x0][0x2ec] ;  /* 0x0000bb0000047ab9 */ /* 0x000fcc0000000800 */
.L_x_2906:
        /* <DEDUP_REMOVED lines=13> */
[----:B------:R-:W-:Y:S06]  /*1ae60*/  UIADD3 UR12, UR7, 0x100, URZ ;  /* 0x00000100070c7890 */ /* 0x000fec000fffe03f */
        /* <DEDUP_REMOVED lines=60> */
.L_x_2903:
[----:B------:R-:W4:Y:S01]  /*1b230*/  @!P1 LDC.64 R112, c[0x0][0x250] ;  /* 0x00009400ff709b82 */ /* 0x000f220000000a00 */
[----:B------:R-:W-:Y:S01]  /*1b240*/  @P1 STS.64 [R196+0x5008], RZ ;  /* 0x005008ffc4001388 */ /* 0x000fe20000000a00 */
[----:B------:R-:W-:Y:S01]  /*1b250*/  LEA R202, P2, R114, R220, 0x1 ;  /* 0x000000dc72ca7211 */ /* 0x000fe200078408ff */
[----:B--2---:R-:W-:Y:S01]  /*1b260*/  @!P1 IMAD.WIDE.U32 R120, R106, 0x60, R114 ;  /* 0x000000606a789825 */ /* 0x004fe200078e0072 */
[----:B------:R-:W-:Y:S01]  /*1b270*/  @!P1 IADD3 R111, P0, R175, R114, RZ ;  /* 0x00000072af6f9210 */ /* 0x000fe20007f1e0ff */
[----:B------:R-:W-:Y:S01]  /*1b280*/  UISETP.GT.AND UP0, UPT, UR8, UR18, UPT ;  /* 0x000000120800728c */ /* 0x000fe2000bf04270 */
        /* <DEDUP_REMOVED lines=505> */
.L_x_2905:
        /* <DEDUP_REMOVED lines=91> */
.L_x_2904:
[----:B--2---:R-:W-:Y:S01]  /*1d7d0*/  MOV R133, UR8 ;  /* 0x0000000800857c02 */ /* 0x004fe20008000f00 */
[----:B------:R-:W-:Y:S03]  /*1d7e0*/  UISETP.GT.AND UP0, UPT, UR8, UR18, UPT ;  /* 0x000000120800728c */ /* 0x000fe6000bf04270 */
        /* <DEDUP_REMOVED lines=109> */
[----:B------:R-:W-:Y:S02]  /*1dec0*/  FMNMX.FTZ R129, R4, R129, !PT ;  /* 0x0000008104817209 */ /* 0x000fe40007810000 */
        /* <DEDUP_REMOVED lines=269> */
[----:B------:R-:W-:Y:S03]  /*1efa0*/  FMNMX.FTZ R129, R120, R129, !PT ;  /* 0x0000008178817209 */ /* 0x000fe60007810000 */
[----:B------:R-:W-:Y:S01]  /*1efb0*/  SHFL.BFLY PT, R130, R135, 0x2, 0x1f ;  /* 0x0c401f0087827f89 */ /* 0x000fe200000e0000 */
[----:B------:R-:W-:Y:S04]  /*1efc0*/  FMNMX.FTZ R129, R122, R129, !PT ;  /* 0x000000817a817209 */ /* 0x000fe80007810000 */
[----:B------:R-:W-:Y:S04]  /*1efd0*/  FMNMX.FTZ R129, R124, R129, !PT ;  /* 0x000000817c817209 */ /* 0x000fe80007810000 */
[----:B------:R-:W-:Y:S04]  /*1efe0*/  FMNMX.FTZ R129, R126, R129, !PT ;  /* 0x000000817e817209 */ /* 0x000fe80007810000 */
[----:B------:R-:W-:Y:S05]  /*1eff0*/  FMNMX.FTZ R134, R128, R129, !PT ;  /* 0x0000008180867209 */ /* 0x000fea0007810000 */
        /* <DEDUP_REMOVED lines=8> */
[C---:B------:R-:W-:Y:S03]  /*1f080*/  FSETP.NEU.FTZ.AND P0, PT, R131.reuse, -INF , PT ;  /* 0xff8000008300780b */ /* 0x040fe60003f1d000 */
[----:B------:R-:W-:Y:S01]  /*1f090*/  FMUL.FTZ R136, R134, UR4 ;  /* 0x0000000486887c20 */ /* 0x000fe20008410000 */
[C---:B------:R-:W-:Y:S01]  /*1f0a0*/  FMUL.FTZ R130, R131.reuse, UR4 ;  /* 0x0000000483827c20 */ /* 0x040fe20008410000 */
[----:B------:R-:W-:Y:S01]  /*1f0b0*/  FADD.FTZ R133, -R131, R173 ;  /* 0x000000ad83857221 */ /* 0x000fe20000010100 */
[----:B------:R-:W-:Y:S01]  /*1f0c0*/  MOV R173, R131 ;  /* 0x0000008300ad7202 */ /* 0x000fe20000000f00 */
[----:B------:R-:W1:Y:S02]  /*1f0d0*/  MUFU.EX2 R132, R136 ;  /* 0x0000008800847308 */ /* 0x000e640000000800 */
[----:B------:R-:W-:Y:S01]  /*1f0e0*/  FSEL R130, R130, RZ, P0 ;  /* 0x000000ff82827208 */ /* 0x000fe20000000000 */
[----:B------:R-:W-:Y:S01]  /*1f0f0*/  FMUL.FTZ R135, R133, UR4 ;  /* 0x0000000485877c20 */ /* 0x000fe20008410000 */
[----:B------:R-:W-:Y:S03]  /*1f100*/  FSETP.NEU.FTZ.AND P0, PT, R129, -INF , PT ;  /* 0xff8000008100780b */ /* 0x000fe60003f1d000 */
[--C-:B------:R-:W-:Y:S03]  /*1f110*/  FFMA.FTZ R244, R5, UR4, -R130.reuse ;  /* 0x0000000405f47c23 */ /* 0x100fe60008010882 */
[----:B------:R2:W3:Y:S01]  /*1f120*/  MUFU.EX2 R133, R135 ;  /* 0x0000008700857308 */ /* 0x0004e20000000800 */
        /* <DEDUP_REMOVED lines=16> */
[--C-:B--2---:R-:W-:Y:S01]  /*1f230*/  FFMA.FTZ R135, R15, UR4, -R130.reuse ;  /* 0x000000040f877c23 */ /* 0x104fe20008010882 */
[C---:B---3--:R-:W-:Y:S01]  /*1f240*/  FMUL.FTZ R188, R133.reuse, R188 ;  /* 0x000000bc85bc7220 */ /* 0x048fe20000410000 */
[C---:B------:R-:W-:Y:S01]  /*1f250*/  FMUL.FTZ R189, R133.reuse, R189 ;  /* 0x000000bd85bd7220 */ /* 0x040fe20000410000 */
[C---:B------:R-:W-:Y:S01]  /*1f260*/  FMUL.FTZ R184, R133.reuse, R184 ;  /* 0x000000b885b87220 */ /* 0x040fe20000410000 */
[C---:B------:R-:W-:Y:S01]  /*1f270*/  FMUL.FTZ R185, R133.reuse, R185 ;  /* 0x000000b985b97220 */ /* 0x040fe20000410000 */
[C---:B------:R-:W-:Y:S01]  /*1f280*/  FMUL.FTZ R180, R133.reuse, R180 ;  /* 0x000000b485b47220 */ /* 0x040fe20000410000 */
[C---:B------:R-:W-:Y:S03]  /*1f290*/  FMUL.FTZ R181, R133.reuse, R181 ;  /* 0x000000b585b57220 */ /* 0x040fe60000410000 */
[----:B------:R-:W-:Y:S01]  /*1f2a0*/  MUFU.EX2 R242, R242 ;  /* 0x000000f200f27308 */ /* 0x000fe20000000800 */
[C---:B------:R-:W-:Y:S01]  /*1f2b0*/  FMUL.FTZ R176, R133.reuse, R176 ;  /* 0x000000b085b07220 */ /* 0x040fe20000410000 */
[----:B------:R-:W-:Y:S01]  /*1f2c0*/  FMUL.FTZ R177, R133, R177 ;  /* 0x000000b185b17220 */ /* 0x000fe20000410000 */
        /* <DEDUP_REMOVED lines=21> */
[----:B------:R-:W2:Y:S01]  /*1f420*/  MUFU.EX2 R135, R135 ;  /* 0x0000008700877308 */ /* 0x000ea20000000800 */
        /* <DEDUP_REMOVED lines=25> */
[----:B-1----:R-:W-:Y:S01]  /*1f5c0*/  F2FP.BF16.F32.PACK_AB R18, R145, R244 ;  /* 0x000000f49112723e */ /* 0x002fe200000010ff */
[--C-:B------:R-:W-:Y:S01]  /*1f5d0*/  FFMA.FTZ R111, R72, UR4, -R3.reuse ;  /* 0x00000004486f7c23 */ /* 0x100fe20008010803 */
[----:B------:R-:W1:Y:S01]  /*1f5e0*/  LDSM.16.MT88.4 R8, [R199+0x5400] ;  /* 0x00540000c708783b */ /* 0x000e620000004200 */
        /* <DEDUP_REMOVED lines=8> */
[----:B--2---:R-:W-:Y:S01]  /*1f670*/  F2FP.BF16.F32.PACK_AB R26, R135, R134 ;  /* 0x00000086871a723e */ /* 0x004fe200000010ff */
[--C-:B------:R-:W-:Y:S01]  /*1f680*/  FFMA.FTZ R53, R77, UR4, -R130.reuse ;  /* 0x000000044d357c23 */ /* 0x100fe20008010882 */
[--C-:B------:R-:W-:Y:S03]  /*1f690*/  FFMA.FTZ R77, R24, UR4, -R3.reuse ;  /* 0x00000004184d7c23 */ /* 0x100fe60008010803 */
[----:B------:R-:W2:Y:S01]  /*1f6a0*/  MUFU.EX2 R0, R0 ;  /* 0x0000000000007308 */ /* 0x000ea20000000800 */
[----:B------:R-:W-:Y:S01]  /*1f6b0*/  F2FP.BF16.F32.PACK_AB R24, R143, R242 ;  /* 0x000000f28f18723e */ /* 0x000fe200000010ff */
[--C-:B------:R-:W-:Y:S01]  /*1f6c0*/  FFMA.FTZ R218, R79, UR4, -R130.reuse ;  /* 0x000000044fda7c23 */ /* 0x100fe20008010882 */
[--C-:B------:R-:W-:Y:S01]  /*1f6d0*/  FFMA.FTZ R79, R32, UR4, -R3.reuse ;  /* 0x00000004204f7c23 */ /* 0x100fe20008010803 */
[--C-:B------:R-:W-:Y:S01]  /*1f6e0*/  FFMA.FTZ R172, R43, UR4, -R130.reuse ;  /* 0x000000042bac7c23 */ /* 0x100fe20008010882 */
[--C-:B------:R-:W-:Y:S01]  /*1f6f0*/  FFMA.FTZ R43, R57, UR4, -R130.reuse ;  /* 0x00000004392b7c23 */ /* 0x100fe20008010882 */
[--C-:B------:R-:W-:Y:S01]  /*1f700*/  FFMA.FTZ R57, R85, UR4, -R130.reuse ;  /* 0x0000000455397c23 */ /* 0x100fe20008010882 */
[--C-:B------:R-:W-:Y:S03]  /*1f710*/  FFMA.FTZ R32, R34, UR4, -R3.reuse ;  /* 0x0000000422207c23 */ /* 0x100fe60008010803 */
[----:B------:R-:W3:Y:S01]  /*1f720*/  MUFU.EX2 R2, R2 ;  /* 0x0000000200027308 */ /* 0x000ee20000000800 */
[----:B-----5:R-:W5:Y:S01]  /*1f730*/  LDSM.16.MT88.4 R20, [R198+0x5400] ;  /* 0x00540000c614783b */ /* 0x020f620000004200 */
[--C-:B------:R-:W-:Y:S01]  /*1f740*/  FFMA.FTZ R146, R39, UR4, -R130.reuse ;  /* 0x0000000427927c23 */ /* 0x100fe20008010882 */
[--C-:B------:R-:W-:Y:S01]  /*1f750*/  FFMA.FTZ R85, R36, UR4, -R3.reuse ;  /* 0x0000000424557c23 */ /* 0x100fe20008010803 */
[--C-:B------:R-:W-:Y:S01]  /*1f760*/  FFMA.FTZ R34, R38, UR4, -R3.reuse ;  /* 0x0000000426227c23 */ /* 0x100fe20008010803 */
[--C-:B------:R-:W-:Y:S01]  /*1f770*/  FFMA.FTZ R91, R40, UR4, -R3.reuse ;  /* 0x00000004285b7c23 */ /* 0x100fe20008010803 */
[--C-:B------:R-:W-:Y:S01]  /*1f780*/  FFMA.FTZ R230, R99, UR4, -R130.reuse ;  /* 0x0000000463e67c23 */ /* 0x100fe20008010882 */
[--C-:B------:R-:W-:Y:S03]  /*1f790*/  FFMA.FTZ R202, R47, UR4, -R130.reuse ;  /* 0x000000042fca7c23 */ /* 0x100fe60008010882 */
[----:B------:R-:W4:Y:S01]  /*1f7a0*/  MUFU.EX2 R89, R89 ;  /* 0x0000005900597308 */ /* 0x000f220000000800 */
        /* <DEDUP_REMOVED lines=28> */
[----:B------:R-:W3:Y:S01]  /*1f970*/  MUFU.EX2 R83, R83 ;  /* 0x0000005300537308 */ /* 0x000ee20000000800 */
        /* <DEDUP_REMOVED lines=8> */
[----:B---3--:R-:W-:Y:S01]  /*1fa00*/  F2FP.BF16.F32.PACK_AB R27, R83, R250 ;  /* 0x000000fa531b723e */ /* 0x008fe200000010ff */
[--C-:B------:R-:W-:Y:S01]  /*1fa10*/  FFMA.FTZ R212, R67, UR4, -R130.reuse ;  /* 0x0000000443d47c23 */ /* 0x100fe20008010882 */
[----:B------:R-:W-:Y:S01]  /*1fa20*/  FFMA.FTZ R67, R105, UR4, -R130 ;  /* 0x0000000469437c23 */ /* 0x000fe20008010882 */
[--C-:B------:R-:W-:Y:S01]  /*1fa30*/  FFMA.FTZ R44, R58, UR4, -R3.reuse ;  /* 0x000000043a2c7c23 */ /* 0x100fe20008010803 */
[--C-:B------:R-:W-:Y:S03]  /*1fa40*/  FFMA.FTZ R105, R60, UR4, -R3.reuse ;  /* 0x000000043c697c23 */ /* 0x100fe60008010803 */
[----:B------:R-:W-:Y:S01]  /*1fa50*/  MUFU.EX2 R138, R138 ;  /* 0x0000008a008a7308 */ /* 0x000fe20000000800 */
[C---:B-1----:R-:W-:Y:S05]  /*1fa60*/  HMMA.16816.F32.BF16 R188, R24.reuse, R8, R188 ;  /* 0x0000000818bc723c */ /* 0x042fea00000418bc */
[--C-:B------:R-:W-:Y:S01]  /*1fa70*/  FFMA.FTZ R46, R62, UR4, -R3.reuse ;  /* 0x000000043e2e7c23 */ /* 0x100fe20008010803 */
[C---:B------:R-:W-:Y:S03]  /*1fa80*/  HMMA.16816.F32.BF16 R184, R24.reuse, R10, R184 ;  /* 0x0000000a18b8723c */ /* 0x040fe600000418b8 */
[----:B------:R-:W1:Y:S01]  /*1fa90*/  MUFU.EX2 R139, R139 ;  /* 0x0000008b008b7308 */ /* 0x000e620000000800 */
[----:B------:R-:W3:Y:S01]  /*1faa0*/  LDSM.16.MT88.4 R8, [R199+0x5c00] ;  /* 0x005c0000c708783b */ /* 0x000ee20000004200 */
[----:B-----5:R-:W-:Y:S01]  /*1fab0*/  F2FP.BF16.F32.PACK_AB R16, R137, R136 ;  /* 0x000000888910723e */ /* 0x020fe200000010ff */
[C---:B------:R-:W-:Y:S07]  /*1fac0*/  HMMA.16816.F32.BF16 R180, R24.reuse, R20, R180 ;  /* 0x0000001418b4723c */ /* 0x040fee00000418b4 */
[----:B------:R-:W-:Y:S01]  /*1fad0*/  MUFU.EX2 R248, R248 ;  /* 0x000000f800f87308 */ /* 0x000fe20000000800 */
[--C-:B------:R-:W-:Y:S01]  /*1fae0*/  FFMA.FTZ R107, R64, UR4, -R3.reuse ;  /* 0x00000004406b7c23 */ /* 0x100fe20008010803 */
[----:B------:R-:W-:Y:S01]  /*1faf0*/  HMMA.16816.F32.BF16 R176, R24, R22, R176 ;  /* 0x0000001618b0723c */ /* 0x000fe200000418b0 */
[----:B------:R-:W5:Y:S07]  /*1fb00*/  LDSM.16.MT88.4 R20, [R198+0x5c00] ;  /* 0x005c0000c614783b */ /* 0x000f6e0000004200 */
[----:B------:R-:W4:Y:S03]  /*1fb10*/  MUFU.EX2 R81, R81 ;  /* 0x0000005100517308 */ /* 0x000f260000000800 */
[----:B-1----:R-:W-:Y:S01]  /*1fb20*/  F2FP.BF16.F32.PACK_AB R18, R139, R138 ;  /* 0x0000008a8b12723e */ /* 0x002fe200000010ff */
[----:B------:R-:W-:Y:S01]  /*1fb30*/  FFMA.FTZ R0, R169, R133, R0 ;  /* 0x00000085a9007223 */ /* 0x000fe20000010000 */
[----:B------:R-:W-:Y:S03]  /*1fb40*/  FFMA.FTZ R51, R73, UR4, -R130 ;  /* 0x0000000449337c23 */ /* 0x000fe60008010882 */
[----:B------:R-:W-:Y:S01]  /*1fb50*/  FADD.FTZ R147, R147, R0 ;  /* 0x0000000093937221 */ /* 0x000fe20000010000 */
[--C-:B------:R-:W-:Y:S01]  /*1fb60*/  FFMA.FTZ R52, R74, UR4, -R3.reuse ;  /* 0x000000044a347c23 */ /* 0x100fe20008010803 */
[----:B------:R-:W-:Y:S01]  /*1fb70*/  MUFU.EX2 R246, R246 ;  /* 0x000000f600f67308 */ /* 0x000fe20000000800 */
[--C-:B------:R-:W-:Y:S01]  /*1fb80*/  FFMA.FTZ R78, R78, UR4, -R3.reuse ;  /* 0x000000044e4e7c23 */ /* 0x100fe20008010803 */
[--C-:B------:R-:W-:Y:S01]  /*1fb90*/  FFMA.FTZ R80, R80, UR4, -R3.reuse ;  /* 0x0000000450507c23 */ /* 0x100fe20008010803 */
[----:B------:R-:W-:Y:S01]  /*1fba0*/  FFMA.FTZ R71, R113, UR4, -R130 ;  /* 0x0000000471477c23 */ /* 0x000fe20008010882 */
[----:B------:R-:W-:Y:S01]  /*1fbb0*/  FFMA.FTZ R113, R76, UR4, -R3 ;  /* 0x000000044c717c23 */ /* 0x000fe20008010803 */
[----:B------:R-:W-:Y:S01]  /*1fbc0*/  FFMA.FTZ R2, R171, R132, R2 ;  /* 0x00000084ab027223 */ /* 0x000fe20000010002 */
[----:B------:R-:W-:Y:S01]  /*1fbd0*/  FADD.FTZ R244, R244, R147 ;  /* 0x00000093f4f47221 */ /* 0x000fe20000010000 */
[----:B------:R-:W-:Y:S03]  /*1fbe0*/  FFMA.FTZ R238, R115, UR4, -R130 ;  /* 0x0000000473ee7c23 */ /* 0x000fe60008010882 */
        /* <DEDUP_REMOVED lines=11> */
[----:B------:R-:W-:Y:S03]  /*1fca0*/  FADD.FTZ R143, R143, R242 ;  /* 0x000000f28f8f7221 */ /* 0x000fe60000010000 */
[----:B------:R-:W-:Y:S01]  /*1fcb0*/  FADD.FTZ R89, R87, R2 ;  /* 0x0000000257597221 */ /* 0x000fe20000010000 */
[----:B------:R-:W-:Y:S03]  /*1fcc0*/  FFMA.FTZ R87, R84, UR4, -R3 ;  /* 0x0000000454577c23 */ /* 0x000fe60008010803 */
[----:B------:R-:W4:Y:S01]  /*1fcd0*/  MUFU.EX2 R141, R141 ;  /* 0x0000008d008d7308 */ /* 0x000f220000000800 */
[----:B-1----:R-:W-:Y:S01]  /*1fce0*/  F2FP.BF16.F32.PACK_AB R19, R77, R246 ;  /* 0x000000f64d13723e */ /* 0x002fe200000010ff */
[----:B------:R-:W-:Y:S01]  /*1fcf0*/  FADD.FTZ R89, R252, R89 ;  /* 0x00000059fc597221 */ /* 0x000fe20000010000 */
[----:B------:R-:W-:Y:S01]  /*1fd00*/  FADD.FTZ R134, R134, R143 ;  /* 0x0000008f86867221 */ /* 0x000fe20000010000 */
[----:B------:R-:W-:Y:S02]  /*1fd10*/  FFMA.FTZ R2, R121, UR4, -R130 ;  /* 0x0000000479027c23 */ /* 0x000fe40008010882 */
[----:B------:R-:W-:Y:S01]  /*1fd20*/  FADD.FTZ R250, R250, R89 ;  /* 0x00000059fafa7221 */ /* 0x000fe20000010000 */
[----:B------:R-:W-:Y:S03]  /*1fd30*/  FFMA.FTZ R89, R88, UR4, -R3 ;  /* 0x0000000458597c23 */ /* 0x000fe60008010803 */
[----:B------:R-:W-:Y:S01]  /*1fd40*/  MUFU.EX2 R29, R29 ;  /* 0x0000001d001d7308 */ /* 0x000fe20000000800 */
[C---:B------:R-:W-:Y:S05]  /*1fd50*/  HMMA.16816.F32.BF16 R188, R16.reuse, R4, R188 ;  /* 0x0000000410bc723c */ /* 0x040fea00000418bc */
[----:B------:R-:W-:Y:S01]  /*1fd60*/  FADD.FTZ R135, R135, R134 ;  /* 0x0000008687877221 */ /* 0x000fe20000010000 */
[C---:B------:R-:W-:Y:S03]  /*1fd70*/  HMMA.16816.F32.BF16 R184, R16.reuse, R6, R184 ;  /* 0x0000000610b8723c */ /* 0x040fe600000418b8 */
[----:B------:R-:W1:Y:S01]  /*1fd80*/  MUFU.EX2 R142, R142 ;  /* 0x0000008e008e7308 */ /* 0x000e620000000800 */
[----:B------:R-:W5:Y:S01]  /*1fd90*/  LDSM.16.MT88.4 R4, [R199+0x6000] ;  /* 0x00600000c704783b */ /* 0x000f620000004200 */
[----:B----4-:R-:W-:Y:S01]  /*1fda0*/  F2FP.BF16.F32.PACK_AB R24, R141, R140 ;  /* 0x0000008c8d18723e */ /* 0x010fe200000010ff */
[C---:B--2---:R-:W-:Y:S07]  /*1fdb0*/  HMMA.16816.F32.BF16 R180, R16.reuse, R12, R180 ;  /* 0x0000000c10b4723c */ /* 0x044fee00000418b4 */
[----:B------:R-:W2:Y:S01]  /*1fdc0*/  MUFU.EX2 R75, R75 ;  /* 0x0000004b004b7308 */ /* 0x000ea20000000800 */
[----:B------:R-:W-:Y:S01]  /*1fdd0*/  FADD.FTZ R136, R136, R135 ;  /* 0x0000008788887221 */ /* 0x000fe20000010000 */
[----:B------:R-:W-:Y:S01]  /*1fde0*/  HMMA.16816.F32.BF16 R176, R16, R14, R176 ;  /* 0x0000000e10b0723c */ /* 0x000fe200000418b0 */
[----:B------:R-:W4:Y:S07]  /*1fdf0*/  LDSM.16.MT88.4 R12, [R198+0x6000] ;  /* 0x00600000c60c783b */ /* 0x000f2e0000004200 */
[----:B------:R-:W-:Y:S03]  /*1fe00*/  MUFU.EX2 R28, R28 ;  /* 0x0000001c001c7308 */ /* 0x000fe60000000800 */
[----:B-1----:R-:W-:Y:S01]  /*1fe10*/  F2FP.BF16.F32.PACK_AB R26, R142, R29 ;  /* 0x0000001d8e1a723e */ /* 0x002fe200000010ff */
[----:B------:R-:W-:Y:S01]  /*1fe20*/  FADD.FTZ R137, R137, R136 ;  /* 0x0000008889897221 */ /* 0x000fe20000010000 */
[----:B------:R-:W-:Y:S03]  /*1fe30*/  FADD.FTZ R83, R83, R250 ;  /* 0x000000fa53537221 */ /* 0x000fe60000010000 */
[----:B------:R-:W-:Y:S01]  /*1fe40*/  FADD.FTZ R138, R138, R137 ;  /* 0x000000898a8a7221 */ /* 0x000fe20000010000 */
[----:B------:R-:W-:Y:S01]  /*1fe50*/  FADD.FTZ R248, R248, R83 ;  /* 0x00000053f8f87221 */ /* 0x000fe20000010000 */
[----:B------:R-:W1:Y:S01]  /*1fe60*/  MUFU.EX2 R79, R79 ;  /* 0x0000004f004f7308 */ /* 0x000e620000000800 */
[----:B--2---:R-:W-:Y:S01]  /*1fe70*/  F2FP.BF16.F32.PACK_AB R25, R30, R75 ;  /* 0x0000004b1e19723e */ /* 0x004fe200000010ff */
[----:B------:R-:W-:Y:S01]  /*1fe80*/  FADD.FTZ R139, R139, R138 ;  /* 0x0000008a8b8b7221 */ /* 0x000fe20000010000 */
[----:B------:R-:W-:Y:S04]  /*1fe90*/  FADD.FTZ R81, R81, R248 ;  /* 0x000000f851517221 */ /* 0x000fe80000010000 */
[----:B------:R-:W-:Y:S03]  /*1fea0*/  FADD.FTZ R246, R246, R81 ;  /* 0x00000051f6f67221 */ /* 0x000fe60000010000 */
[----:B------:R-:W-:Y:S01]  /*1feb0*/  MUFU.EX2 R31, R31 ;  /* 0x0000001f001f7308 */ /* 0x000fe20000000800 */
[----:B------:R-:W-:Y:S04]  /*1fec0*/  FADD.FTZ R246, R77, R246 ;  /* 0x000000f64df67221 */ /* 0x000fe80000010000 */
[----:B------:R-:W-:Y:S05]  /*1fed0*/  FADD.FTZ R75, R75, R246 ;  /* 0x000000f64b4b7221 */ /* 0x000fea0000010000 */
[----:B------:R-:W2:Y:S01]  /*1fee0*/  MUFU.EX2 R144, R144 ;  /* 0x0000009000907308 */ /* 0x000ea20000000800 */
[C---:B-1----:R-:W-:Y:S01]  /*1fef0*/  F2FP.BF16.F32.PACK_AB R27, R79.reuse, R28 ;  /* 0x0000001c4f1b723e */ /* 0x042fe200000010ff */
[----:B------:R-:W-:Y:S01]  /*1ff00*/  FADD.FTZ R75, R30, R75 ;  /* 0x0000004b1e4b7221 */ /* 0x000fe20000010000 */
[----:B------:R-:W-:Y:S03]  /*1ff10*/  FFMA.FTZ R30, R108, UR4, -R3 ;  /* 0x000000046c1e7c23 */ /* 0x000fe60008010803 */
[----:B------:R-:W-:Y:S04]  /*1ff20*/  FADD.FTZ R28, R28, R75 ;  /* 0x0000004b1c1c7221 */ /* 0x000fe80000010000 */
[----:B------:R-:W-:Y:S01]  /*1ff30*/  MUFU.EX2 R33, R33 ;  /* 0x0000002100217308 */ /* 0x000fe20000000800 */
[C---:B---3--:R-:W-:Y:S05]  /*1ff40*/  HMMA.16816.F32.BF16 R188, R24.reuse, R8, R188 ;  /* 0x0000000818bc723c */ /* 0x048fea00000418bc */
[----:B------:R-:W-:Y:S01]  /*1ff50*/  FADD.FTZ R79, R79, R28 ;  /* 0x0000001c4f4f7221 */ /* 0x000fe20000010000 */
[C---:B------:R-:W-:Y:S03]  /*1ff60*/  HMMA.16816.F32.BF16 R184, R24.reuse, R10, R184 ;  /* 0x0000000a18b8723c */ /* 0x040fe600000418b8 */
[----:B------:R-:W1:Y:S01]  /*1ff70*/  MUFU.EX2 R146, R146 ;  /* 0x0000009200927308 */ /* 0x000e620000000800 */
[----:B------:R-:W3:Y:S01]  /*1ff80*/  LDSM.16.MT88.4 R8, [R199+0x6400] ;  /* 0x00640000c708783b */ /* 0x000ee20000004200 */
[----:B--2---:R-:W-:Y:S01]  /*1ff90*/  F2FP.BF16.F32.PACK_AB R16, R144, R31 ;  /* 0x0000001f9010723e */ /* 0x004fe200000010ff */
[C---:B-----5:R-:W-:Y:S07]  /*1ffa0*/  HMMA.16816.F32.BF16 R180, R24.reuse, R20, R180 ;  /* 0x0000001418b4723c */ /* 0x060fee00000418b4 */
[----:B------:R-:W-:Y:S01]  /*1ffb0*/  MUFU.EX2 R32, R32 ;  /* 0x0000002000207308 */ /* 0x000fe20000000800 */
[----:B------:R-:W-:Y:S01]  /*1ffc0*/  FFMA.FTZ R28, R102, UR4, -R3 ;  /* 0x00000004661c7c23 */ /* 0x000fe20008010803 */
[----:B------:R-:W-:Y:S01]  /*1ffd0*/  HMMA.16816.F32.BF16 R176, R24, R22, R176 ;  /* 0x0000001618b0723c */ /* 0x000fe200000418b0 */
[----:B------:R-:W2:Y:S07]  /*1ffe0*/  LDSM.16.MT88.4 R20, [R198+0x6400] ;  /* 0x00640000c614783b */ /* 0x000eae0000004200 */
[----:B------:R-:W5:Y:S03]  /*1fff0*/  MUFU.EX2 R85, R85 ;  /* 0x0000005500557308 */ /* 0x000f660000000800 */
[----:B-1----:R-:W-:Y:S07]  /*20000*/  F2FP.BF16.F32.PACK_AB R18, R146, R33 ;  /* 0x000000219212723e */ /* 0x002fee00000010ff */
[----:B------:R-:W-:Y:S10]  /*20010*/  MUFU.EX2 R34, R34 ;  /* 0x0000002200227308 */ /* 0x000ff40000000800 */
        /* <DEDUP_REMOVED lines=15> */
[----:B------:R-:W2:Y:S01]  /*20110*/  LDSM.16.MT88.4 R4, [R199+0x6800] ;  /* 0x00680000c704783b */ /* 0x000ea20000004200 */
[----:B-----5:R-:W-:Y:S01]  /*20120*/  F2FP.BF16.F32.PACK_AB R24, R172, R35 ;  /* 0x00000023ac18723e */ /* 0x020fe200000010ff */
[C---:B----4-:R-:W-:Y:S07]  /*20130*/  HMMA.16816.F32.BF16 R180, R16.reuse, R12, R180 ;  /* 0x0000000c10b4723c */ /* 0x050fee00000418b4 */
[----:B------:R-:W-:Y:S01]  /*20140*/  MUFU.EX2 R36, R36 ;  /* 0x0000002400247308 */ /* 0x000fe20000000800 */
[----:B------:R-:W-:Y:S01]  /*20150*/  HMMA.16816.F32.BF16 R176, R16, R14, R176 ;  /* 0x0000000e10b0723c */ /* 0x000fe200000418b0 */
[----:B------:R-:W4:Y:S08]  /*20160*/  LDSM.16.MT88.4 R12, [R198+0x6800] ;  /* 0x00680000c60c783b */ /* 0x000f300000004200 */
[----:B------:R-:W5:Y:S02]  /*20170*/  MUFU.EX2 R95, R95 ;  /* 0x0000005f005f7308 */ /* 0x000f640000000800 */
[----:B-1----:R-:W-:Y:S08]  /*20180*/  F2FP.BF16.F32.PACK_AB R26, R202, R37 ;  /* 0x00000025ca1a723e */ /* 0x002ff000000010ff */
        /* <DEDUP_REMOVED lines=13> */
[C---:B---3--:R-:W-:Y:S06]  /*20260*/  HMMA.16816.F32.BF16 R188, R24.reuse, R8, R188 ;  /* 0x0000000818bc723c */ /* 0x048fec00000418bc */
        /* <DEDUP_REMOVED lines=72> */
[----:B------:R-:W-:Y:S09]  /*206f0*/  HMMA.16816.F32.BF16 R176, R16, R14, R176 ;  /* 0x0000000e10b0723c */ /* 0x000ff200000418b0 */
[----:B------:R-:W4:Y:S02]  /*20700*/  MUFU.EX2 R113, R113 ;  /* 0x0000007100717308 */ /* 0x000f240000000800 */
[----:B-1----:R-:W-:Y:S01]  /*20710*/  F2FP.BF16.F32.PACK_AB R26, R218, R53 ;  /* 0x00000035da1a723e */ /* 0x002fe200000010ff */
[----:B------:R-:W-:Y:S04]  /*20720*/  FADD.FTZ R16, R140, R139 ;  /* 0x0000008b8c107221 */ /* 0x000fe80000010000 */
[----:B------:R-:W-:Y:S03]  /*20730*/  FADD.FTZ R16, R141, R16 ;  /* 0x000000108d107221 */ /* 0x000fe60000010000 */
[----:B------:R-:W-:Y:S01]  /*20740*/  MUFU.EX2 R0, R78 ;  /* 0x0000004e00007308 */ /* 0x000fe20000000800 */
[----:B------:R-:W-:Y:S02]  /*20750*/  FADD.FTZ R29, R29, R16 ;  /* 0x000000101d1d7221 */ /* 0x000fe40000010000 */
[----:B------:R-:W-:Y:S02]  /*20760*/  LDSM.16.MT88.4 R16, [R199+0x7c00] ;  /* 0x007c0000c710783b */ /* 0x000fe40000004200 */
[----:B------:R-:W-:Y:S01]  /*20770*/  FADD.FTZ R142, R142, R29 ;  /* 0x0000001d8e8e7221 */ /* 0x000fe20000010000 */
[----:B------:R-:W-:Y:S04]  /*20780*/  FFMA.FTZ R29, R104, UR4, -R3 ;  /* 0x00000004681d7c23 */ /* 0x000fe80008010803 */
[----:B------:R-:W1:Y:S01]  /*20790*/  MUFU.EX2 R93, R80 ;  /* 0x00000050005d7308 */ /* 0x000e620000000800 */
[----:B----4-:R-:W-:Y:S01]  /*207a0*/  F2FP.BF16.F32.PACK_AB R25, R113, R52 ;  /* 0x000000347119723e */ /* 0x010fe200000010ff */
        /* <DEDUP_REMOVED lines=9> */
[----:B------:R-:W4:Y:S01]  /*20840*/  MUFU.EX2 R222, R222 ;  /* 0x000000de00de7308 */ /* 0x000f220000000800 */
[----:B-1----:R-:W-:Y:S01]  /*20850*/  F2FP.BF16.F32.PACK_AB R27, R93, R0 ;  /* 0x000000005d1b723e */ /* 0x002fe200000010ff */
        /* <DEDUP_REMOVED lines=8> */
[----:B------:R-:W1:Y:S01]  /*208e0*/  MUFU.EX2 R224, R224 ;  /* 0x000000e000e07308 */ /* 0x000e620000000800 */
[----:B------:R-:W3:Y:S01]  /*208f0*/  LDSM.16.MT88.4 R8, [R198+0x7800] ;  /* 0x00780000c608783b */ /* 0x000ee20000004200 */
[----:B----4-:R-:W-:Y:S01]  /*20900*/  F2FP.BF16.F32.PACK_AB R12, R222, R55 ;  /* 0x00000037de0c723e */ /* 0x010fe200000010ff */
[C---:B--2---:R-:W-:Y:S07]  /*20910*/  HMMA.16816.F32.BF16 R180, R24.reuse, R20, R180 ;  /* 0x0000001418b4723c */ /* 0x044fee00000418b4 */
[----:B------:R-:W-:Y:S01]  /*20920*/  MUFU.EX2 R54, R54 ;  /* 0x0000003600367308 */ /* 0x000fe20000000800 */
[----:B------:R-:W-:Y:S01]  /*20930*/  MOV R172, R129 ;  /* 0x0000008100ac7202 */ /* 0x000fe20000000f00 */
        /* <DEDUP_REMOVED lines=15> */
[----:B------:R-:W1:Y:S01]  /*20a30*/  MUFU.EX2 R89, R89 ;  /* 0x0000005900597308 */ /* 0x000e620000000800 */
        /* <DEDUP_REMOVED lines=12> */
[----:B------:R-:W2:Y:S01]  /*20b00*/  MUFU.EX2 R226, R226 ;  /* 0x000000e200e27308 */ /* 0x000ea20000000800 */
[C---:B-1----:R-:W-:Y:S01]  /*20b10*/  F2FP.BF16.F32.PACK_AB R15, R89.reuse, R56 ;  /* 0x00000038590f723e */ /* 0x042fe200000010ff */
        /* <DEDUP_REMOVED lines=9> */
[----:B------:R-:W4:Y:S01]  /*20bb0*/  LDSM.16.MT88.4 R4, [R198+0x7c00] ;  /* 0x007c0000c604783b */ /* 0x000f220000004200 */
[----:B------:R-:W-:Y:S01]  /*20bc0*/  FADD.FTZ R47, R47, R210 ;  /* 0x000000d22f2f7221 */ /* 0x000fe20000010000 */
        /* <DEDUP_REMOVED lines=35> */
[C---:B----4-:R-:W-:Y:S07]  /*20e00*/  HMMA.16816.F32.BF16 R180, R8.reuse, R4, R180 ;  /* 0x0000000408b4723c */ /* 0x050fee00000418b4 */
[----:B------:R-:W-:Y:S01]  /*20e10*/  MUFU.EX2 R24, R24 ;  /* 0x0000001800187308 */ /* 0x000fe20000000800 */
[----:B------:R-:W-:Y:S01]  /*20e20*/  FADD.FTZ R61, R61, R226 ;  /* 0x000000e23d3d7221 */ /* 0x000fe20000010000 */
[----:B------:R-:W-:Y:S01]  /*20e30*/  HMMA.16816.F32.BF16 R176, R8, R6, R176 ;  /* 0x0000000608b0723c */ /* 0x000fe200000418b0 */
[----:B------:R-:W4:Y:S07]  /*20e40*/  LDSM.16.MT88.4 R8, [R199+0x8400] ;  /* 0x00840000c708783b */ /* 0x000f2e0000004200 */
[----:B------:R-:W3:Y:S03]  /*20e50*/  MUFU.EX2 R27, R27 ;  /* 0x0000001b001b7308 */ /* 0x000ee60000000800 */
        /* <DEDUP_REMOVED lines=8> */
[C---:B---3--:R-:W-:Y:S01]  /*20ee0*/  F2FP.BF16.F32.PACK_AB R5, R27.reuse, R24 ;  /* 0x000000181b05723e */ /* 0x048fe200000010ff */
        /* <DEDUP_REMOVED lines=27> */
[C---:B----4-:R-:W-:Y:S01]  /*210a0*/  F2FP.BF16.F32.PACK_AB R5, R30.reuse, R31 ;  /* 0x0000001f1e05723e */ /* 0x050fe200000010ff */
        /* <DEDUP_REMOVED lines=38> */
[C---:B----4-:R-:W-:Y:S07]  /*21310*/  HMMA.16816.F32.BF16 R180, R12.reuse, R8, R180 ;  /* 0x000000080cb4723c */ /* 0x050fee00000418b4 */
        /* <DEDUP_REMOVED lines=16> */
[C---:B---3--:R-:W-:Y:S06]  /*21420*/  HMMA.16816.F32.BF16 R188, R16.reuse, R4, R188 ;  /* 0x0000000410bc723c */ /* 0x048fec00000418bc */
[C---:B------:R-:W-:Y:S06]  /*21430*/  HMMA.16816.F32.BF16 R184, R16.reuse, R6, R184 ;  /* 0x0000000610b8723c */ /* 0x040fec00000418b8 */
[C---:B------:R-:W-:Y:S06]  /*21440*/  HMMA.16816.F32.BF16 R180, R16.reuse, R20, R180 ;  /* 0x0000001410b4723c */ /* 0x040fec00000418b4 */
[----:B------:R-:W-:Y:S01]  /*21450*/  HMMA.16816.F32.BF16 R176, R16, R22, R176 ;  /* 0x0000001610b0723c */ /* 0x000fe200000418b0 */
[----:B------:R-:W-:Y:S11]  /*21460*/  @!UPT UIADD3 URZ, URZ, URZ, URZ ;  /* 0x0000003f3f3ff290 */ /* 0x000ff6000fffe03f */
[----:B------:R-:W-:Y:S01]  /*21470*/  @!UPT UIADD3 URZ, URZ, URZ, URZ ;  /* 0x0000003f3f3ff290 */ /* 0x000fe2000fffe03f */
[----:B------:R-:W-:Y:S11]  /*21480*/  @P0 BRA `(.L_x_2906) ;  /* 0xffffff9800400947 */ /* 0x000ff6000383ffff */
.L_x_2902:
[----:B------:R-:W1:Y:S01]  /*21490*/  SHFL.BFLY PT, R2, R169, 0x2, 0x1f ;  /* 0x0c401f00a9027f89 */ /* 0x000e6200000e0000 */
[----:B------:R-:W2:Y:S01]  /*214a0*/  S2UR UR5, SR_CgaCtaId ;  /* 0x00000000000579c3 */ /* 0x000ea20000008800 */
[----:B------:R-:W-:Y:S01]  /*214b0*/  IMAD.MOV.U32 R6, RZ, RZ, 0x3f800000 ;  /* 0x3f800000ff067424 */ /* 0x000fe200078e00ff */
[----:B------:R-:W-:Y:S01]  /*214c0*/  UMOV UR4, 0x400 ;  /* 0x0000040000047882 */ /* 0x000fe20000000000 */
[----:B------:R-:W3:Y:S01]  /*214d0*/  SHFL.BFLY PT, R0, R171, 0x2, 0x1f ;  /* 0x0c401f00ab007f89 */ /* 0x000ee200000e0000 */
[----:B------:R-:W-:Y:S01]  /*214e0*/  IMAD.MOV.U32 R5, RZ, RZ, 0x3f800000 ;  /* 0x3f800000ff057424 */ /* 0x000fe200078e00ff */
[----:B------:R-:W-:Y:S03]  /*214f0*/  BSSY B0, `(.L_x_2907) ;  /* 0x0000095000007945 */ /* 0x000fe60003800000 */
[----:B------:R-:W-:Y:S08]  /*21500*/  BAR.SYNC.DEFER_BLOCKING 0x0 ;  /* 0x0000000000007b1d */ /* 0x000ff00000010000 */
[----:B------:R-:W4:Y:S01]  /*21510*/  S2UR UR6, SR_CTAID.X ;  /* 0x00000000000679c3 */ /* 0x000f220000002500 */
[----:B-1----:R-:W-:Y:S01]  /*21520*/  FADD.FTZ R7, R2, R169 ;  /* 0x000000a902077221 */ /* 0x002fe20000010000 */
[----:B--2---:R-:W-:Y:S01]  /*21530*/  ULEA UR5, UR5, UR4, 0x18 ;  /* 0x0000000405057291 */ /* 0x004fe2000f8ec03f */
[----:B------:R-:W1:Y:S05]  /*21540*/  S2R R2, SR_TID.X ;  /* 0x0000000000027919 */ /* 0x000e6a0000002100 */
[----:B------:R-:W2:Y:S01]  /*21550*/  S2UR UR4, SR_CTAID.Z ;  /* 0x00000000000479c3 */ /* 0x000ea20000002700 */
[----:B---3--:R-:W-:Y:S01]  /*21560*/  FADD.FTZ R0, R0, R171 ;  /* 0x000000ab00007221 */ /* 0x008fe20000010000 */
[----:B------:R-:W3:Y:S04]  /*21570*/  SHFL.BFLY PT, R4, R7, 0x1, 0x1f ;  /* 0x0c201f0007047f89 */ /* 0x000ee800000e0000 */
[----:B------:R-:W5:Y:S01]  /*21580*/  SHFL.BFLY PT, R3, R0, 0x1, 0x1f ;  /* 0x0c201f0000037f89 */ /* 0x000f6200000e0000 */
[----:B---3--:R-:W-:Y:S01]  /*21590*/  FADD.FTZ R4, R7, R4 ;  /* 0x0000000407047221 */ /* 0x008fe20000010000 */
[----:B-1----:R-:W-:Y:S01]  /*215a0*/  SHF.R.S32.HI R11, RZ, 0x1f, R2 ;  /* 0x0000001fff0b7819 */ /* 0x002fe20000011402 */
[----:B-----5:R-:W-:-:S03]  /*215b0*/  FADD.FTZ R3, R0, R3 ;  /* 0x0000000300037221 */ /* 0x020fc60000010000 */
[----:B------:R-:W-:Y:S02]  /*215c0*/  FSETP.NE.FTZ.AND P3, PT, R4, RZ, PT ;  /* 0x000000ff0400720b */ /* 0x000fe40003f75000 */
[CC--:B------:R-:W-:Y:S02]  /*215d0*/  LEA.HI R7, R11.reuse, R2.reuse, RZ, 0x2 ;  /* 0x000000020b077211 */ /* 0x0c0fe400078f10ff */
[----:B------:R-:W-:Y:S02]  /*215e0*/  LEA.HI R9, R11, R2, RZ, 0x3 ;  /* 0x000000020b097211 */ /* 0x000fe400078f18ff */
[----:B------:R-:W-:Y:S02]  /*215f0*/  SHF.R.S32.HI R8, RZ, 0x2, R7 ;  /* 0x00000002ff087819 */ /* 0x000fe40000011407 */
[----:B------:R-:W-:Y:S02]  /*21600*/  SHF.R.S32.HI R0, RZ, 0x3, R9 ;  /* 0x00000003ff007819 */ /* 0x000fe40000011409 */
[----:B------:R-:W-:-:S02]  /*21610*/  SHF.R.S32.HI R15, RZ, 0x1f, R8 ;  /* 0x0000001fff0f7819 */ /* 0x000fc40000011408 */
[----:B------:R-:W-:Y:S01]  /*21620*/  LEA.HI R13, R9, R0, RZ, 0x1 ;  /* 0x00000000090d7211 */ /* 0x000fe200078f08ff */
[----:B------:R-:W1:Y:S01]  /*21630*/  @P3 MUFU.RCP R6, R4 ;  /* 0x0000000400063308 */ /* 0x000e620000001000 */
[----:B------:R-:W-:Y:S02]  /*21640*/  LEA.HI R15, R15, R8, RZ, 0x3 ;  /* 0x000000080f0f7211 */ /* 0x000fe400078f18ff */
[----:B------:R-:W-:Y:S02]  /*21650*/  LOP3.LUT R13, R13, 0xfffffffe, RZ, 0xc0, !PT ;  /* 0xfffffffe0d0d7812 */ /* 0x000fe400078ec0ff */
[----:B------:R-:W-:Y:S02]  /*21660*/  LOP3.LUT R15, R15, 0xfffffff8, RZ, 0xc0, !PT ;  /* 0xfffffff80f0f7812 */ /* 0x000fe400078ec0ff */
[----:B------:R-:W-:Y:S01]  /*21670*/  LOP3.LUT R19, R9, 0xfffffff8, RZ, 0xc0, !PT ;  /* 0xfffffff809137812 */ /* 0x000fe200078ec0ff */
[----:B------:R-:W-:Y:S01]  /*21680*/  IMAD.IADD R17, R0, 0x1, -R13 ;  /* 0x0000000100117824 */ /* 0x000fe200078e0a0d */
[CC--:B------:R-:W-:Y:S01]  /*21690*/  LEA.HI R10, R11.reuse, R2.reuse, RZ, 0x6 ;  /* 0x000000020b0a7211 */ /* 0x0c0fe200078f30ff */
[----:B------:R-:W-:Y:S01]  /*216a0*/  IMAD.IADD R12, R8, 0x1, -R15 ;  /* 0x00000001080c7824 */ /* 0x000fe200078e0a0f */
[CC--:B------:R-:W-:Y:S01]  /*216b0*/  LEA.HI R9, R11.reuse, R2.reuse, RZ, 0x4 ;  /* 0x000000020b097211 */ /* 0x0c0fe200078f20ff */
[----:B------:R-:W-:Y:S01]  /*216c0*/  @P3 MUFU.LG2 R4, R4 ;  /* 0x0000000400043308 */ /* 0x000fe20000000c00 */
[----:B------:R-:W-:Y:S01]  /*216d0*/  LEA.HI R11, R11, R2, RZ, 0x5 ;  /* 0x000000020b0b7211 */ /* 0x000fe200078f28ff */
[----:B------:R-:W-:Y:S01]  /*216e0*/  IMAD.SHL.U32 R8, R10, 0x4, RZ ;  /* 0x000000040a087824 */ /* 0x000fe200078e00ff */
[----:B------:R-:W-:-:S02]  /*216f0*/  LEA.HI R15, R12, R12, RZ, 0x1 ;  /* 0x0000000c0c0f7211 */ /* 0x000fc400078f08ff */
[----:B------:R-:W-:Y:S01]  /*21700*/  FSETP.NE.FTZ.AND P2, PT, R3, RZ, PT ;  /* 0x000000ff0300720b */ /* 0x000fe20003f55000 */
[C---:B-1----:R-:W-:Y:S01]  /*21710*/  FMUL.FTZ R188, R6.reuse, R188 ;  /* 0x000000bc06bc7220 */ /* 0x042fe20000410000 */
[----:B------:R-:W-:Y:S01]  /*21720*/  LOP3.LUT R13, R15, 0x1fffffe, RZ, 0xc0, !PT ;  /* 0x01fffffe0f0d7812 */ /* 0x000fe200078ec0ff */
[C---:B------:R-:W-:Y:S01]  /*21730*/  FMUL.FTZ R189, R6.reuse, R189 ;  /* 0x000000bd06bd7220 */ /* 0x040fe20000410000 */
[----:B------:R-:W-:Y:S01]  /*21740*/  SHF.R.S32.HI R15, RZ, 0x1, R15 ;  /* 0x00000001ff0f7819 */ /* 0x000fe2000001140f */
[----:B------:R-:W-:Y:S01]  /*21750*/  FMUL.FTZ R184, R6, R184 ;  /* 0x000000b806b87220 */ /* 0x000fe20000410000 */
[----:B------:R-:W-:Y:S01]  /*21760*/  LOP3.LUT R8, R8, 0x3fffff00, RZ, 0xc0, !PT ;  /* 0x3fffff0008087812 */ /* 0x000fe200078ec0ff */
[----:B------:R-:W-:Y:S01]  /*21770*/  IMAD.IADD R12, R12, 0x1, -R13 ;  /* 0x000000010c0c7824 */ /* 0x000fe200078e0a0d */
[----:B------:R-:W-:Y:S01]  /*21780*/  LOP3.LUT R13, R7, 0xfffffffc, RZ, 0xc0, !PT ;  /* 0xfffffffc070d7812 */ /* 0x000fe200078ec0ff */
[----:B------:R-:W-:Y:S01]  /*21790*/  IMAD.SHL.U32 R14, R15, 0x40, RZ ;  /* 0x000000400f0e7824 */ /* 0x000fe200078e00ff */
[----:B------:R-:W-:Y:S01]  /*217a0*/  SHF.R.S32.HI R7, RZ, 0x5, R11 ;  /* 0x00000005ff077819 */ /* 0x000fe2000001140b */
[----:B------:R-:W-:Y:S01]  /*217b0*/  FMUL.FTZ R185, R6, R185 ;  /* 0x000000b906b97220 */ /* 0x000fe20000410000 */
[----:B------:R-:W-:Y:S01]  /*217c0*/  IADD3 R18, -R13, R2, RZ ;  /* 0x000000020d127210 */ /* 0x000fe20007ffe1ff */
[----:B------:R-:W1:Y:S01]  /*217d0*/  @P2 MUFU.RCP R5, R3 ;  /* 0x0000000300052308 */ /* 0x000e620000001000 */
[----:B------:R-:W-:Y:S01]  /*217e0*/  LOP3.LUT R14, R14, 0xc0, RZ, 0xc0, !PT ;  /* 0x000000c00e0e7812 */ /* 0x000fe200078ec0ff */
[----:B------:R-:W-:Y:S01]  /*217f0*/  FMUL.FTZ R180, R6, R180 ;  /* 0x000000b406b47220 */ /* 0x000fe20000410000 */
[----:B------:R-:W-:Y:S01]  /*21800*/  LOP3.LUT P0, RZ, R15, 0x2, RZ, 0xc0, !PT ;  /* 0x000000020fff7812 */ /* 0x000fe2000780c0ff */
[----:B------:R-:W-:Y:S01]  /*21810*/  IMAD R13, R7, 0x100, R18 ;  /* 0x00000100070d7824 */ /* 0x000fe200078e0212 */
[----:B------:R-:W-:Y:S01]  /*21820*/  LEA.HI R14, R14, R14, RZ, 0x1d ;  /* 0x0000000e0e0e7211 */ /* 0x000fe200078fe8ff */
[----:B------:R-:W-:Y:S01]  /*21830*/  FMUL.FTZ R181, R6, R181 ;  /* 0x000000b506b57220 */ /* 0x000fe20000410000 */
[----:B------:R-:W-:Y:S01]  /*21840*/  LEA R10, R17, R8, 0x5 ;  /* 0x00000008110a7211 */ /* 0x000fe200078e28ff */
[----:B------:R-:W-:Y:S01]  /*21850*/  IMAD.IADD R8, R2, 0x1, -R19 ;  /* 0x0000000102087824 */ /* 0x000fe200078e0a13 */
[----:B------:R-:W-:Y:S01]  /*21860*/  LEA R13, R12, R13, 0x4 ;  /* 0x0000000d0c0d7211 */ /* 0x000fe200078e20ff */
[C---:B------:R-:W-:Y:S01]  /*21870*/  FMUL.FTZ R176, R6.reuse, R176 ;  /* 0x000000b006b07220 */ /* 0x040fe20000410000 */
[----:B------:R-:W-:Y:S01]  /*21880*/  LOP3.LUT R12, R15, 0x1, RZ, 0xc0, !PT ;  /* 0x000000010f0c7812 */ /* 0x000fe200078ec0ff */
[----:B------:R-:W-:Y:S01]  /*21890*/  FMUL.FTZ R177, R6, R177 ;  /* 0x000000b106b17220 */ /* 0x000fe20000410000 */
[----:B------:R-:W-:Y:S01]  /*218a0*/  SHF.R.S32.HI R9, RZ, 0x4, R9 ;  /* 0x00000004ff097819 */ /* 0x000fe20000011409 */
[----:B------:R-:W-:Y:S01]  /*218b0*/  IMAD.U32 R13, R13, 0x2, R14 ;  /* 0x000000020d0d7824 */ /* 0x000fe200078e000e */
[----:B------:R-:W-:Y:S01]  /*218c0*/  ISETP.NE.U32.AND P1, PT, R12, 0x1, PT ;  /* 0x000000010c00780c */ /* 0x000fe20003f25070 */
[----:B------:R-:W-:Y:S01]  /*218d0*/  IMAD.MOV.U32 R12, RZ, RZ, -0x20 ;  /* 0xffffffe0ff0c7424 */ /* 0x000fe200078e00ff */
[----:B------:R-:W-:Y:S01]  /*218e0*/  LEA.HI R17, R8, R8, RZ, 0x1 ;  /* 0x0000000808117211 */ /* 0x000fe200078f08ff */
[----:B-1----:R-:W-:Y:S01]  /*218f0*/  FMUL.FTZ R191, R5, R191 ;  /* 0x000000bf05bf7220 */ /* 0x002fe20000410000 */
[----:B------:R-:W-:Y:S01]  /*21900*/  LEA R13, R13, UR5, 0x2 ;  /* 0x000000050d0d7c11 */ /* 0x000fe2000f8e10ff */
[C---:B------:R-:W-:Y:S01]  /*21910*/  FMUL.FTZ R190, R5.reuse, R190 ;  /* 0x000000be05be7220 */ /* 0x040fe20000410000 */
[----:B------:R-:W-:Y:S01]  /*21920*/  SEL R12, R12, 0x20, !P1 ;  /* 0x000000200c0c7807 */ /* 0x000fe20004800000 */
[C---:B------:R-:W-:Y:S01]  /*21930*/  FMUL.FTZ R187, R5.reuse, R187 ;  /* 0x000000bb05bb7220 */ /* 0x040fe20000410000 */
[----:B------:R-:W-:Y:S01]  /*21940*/  FMUL.FTZ R186, R5, R186 ;  /* 0x000000ba05ba7220 */ /* 0x000fe20000410000 */
[C---:B------:R-:W-:Y:S01]  /*21950*/  VIADD R15, R13.reuse, 0x40 ;  /* 0x000000400d0f7836 */ /* 0x040fe20000000000 */
[C---:B------:R-:W-:Y:S01]  /*21960*/  IADD3 R6, R13.reuse, R12, RZ ;  /* 0x0000000c0d067210 */ /* 0x040fe20007ffe0ff */
[----:B------:R-:W-:-:S02]  /*21970*/  @P0 VIADD R15, R13, 0xffffffc0 ;  /* 0xffffffc00d0f0836 */ /* 0x000fc40000000000 */
[C---:B------:R-:W-:Y:S01]  /*21980*/  FMUL.FTZ R183, R5.reuse, R183 ;  /* 0x000000b705b77220 */ /* 0x040fe20000410000 */
[C---:B------:R-:W-:Y:S01]  /*21990*/  FMUL.FTZ R182, R5.reuse, R182 ;  /* 0x000000b605b67220 */ /* 0x040fe20000410000 */
[----:B------:R-:W-:Y:S01]  /*219a0*/  SHF.R.S32.HI R16, RZ, 0x1, R17 ;  /* 0x00000001ff107819 */ /* 0x000fe20000011411 */
[C---:B------:R-:W-:Y:S01]  /*219b0*/  FMUL.FTZ R179, R5.reuse, R179 ;  /* 0x000000b305b37220 */ /* 0x040fe20000410000 */
[----:B------:R-:W-:Y:S01]  /*219c0*/  FMUL.FTZ R178, R5, R178 ;  /* 0x000000b205b27220 */ /* 0x000fe20000410000 */
[----:B------:R-:W-:Y:S01]  /*219d0*/  IMAD.IADD R14, R12, 0x1, R15 ;  /* 0x000000010c0e7824 */ /* 0x000fe200078e020f */
[----:B------:R-:W-:Y:S01]  /*219e0*/  STS.64 [R13], R188 ;  /* 0x000000bc0d007388 */ /* 0x000fe20000000a00 */
[----:B------:R-:W-:Y:S01]  /*219f0*/  IMAD.SHL.U32 R9, R9, 0x40, RZ ;  /* 0x0000004009097824 */ /* 0x000fe200078e00ff */
[----:B------:R-:W-:Y:S01]  /*21a00*/  LOP3.LUT R17, R17, 0xfffffffe, RZ, 0xc0, !PT ;  /* 0xfffffffe11117812 */ /* 0x000fe200078ec0ff */
[----:B------:R-:W-:Y:S01]  /*21a10*/  IMAD.SHL.U32 R16, R16, 0x8, RZ ;  /* 0x0000000810107824 */ /* 0x000fe200078e00ff */
[----:B------:R1:W-:Y:S01]  /*21a20*/  STS.64 [R13+0x400], R190 ;  /* 0x000400be0d007388 */ /* 0x0003e20000000a00 */
[----:B------:R-:W-:Y:S01]  /*21a30*/  SHF.R.S32.HI R28, RZ, 0x1f, R7 ;  /* 0x0000001fff1c7819 */ /* 0x000fe20000011407 */
[----:B------:R-:W3:Y:S01]  /*21a40*/  @P2 MUFU.LG2 R3, R3 ;  /* 0x0000000300032308 */ /* 0x000ee20000000c00 */
[----:B------:R-:W-:Y:S01]  /*21a50*/  LOP3.LUT R9, R9, 0xc0, RZ, 0xc0, !PT ;  /* 0x000000c009097812 */ /* 0x000fe200078ec0ff */
[----:B------:R-:W-:Y:S01]  /*21a60*/  STS.64 [R6], R184 ;  /* 0x000000b806007388 */ /* 0x000fe20000000a00 */
[----:B------:R-:W-:Y:S01]  /*21a70*/  IMAD.IADD R17, R8, 0x1, -R17 ;  /* 0x0000000108117824 */ /* 0x000fe200078e0a11 */
[----:B------:R-:W-:Y:S01]  /*21a80*/  LOP3.LUT R11, R11, 0xffffffe0, RZ, 0xc0, !PT ;  /* 0xffffffe00b0b7812 */ /* 0x000fe200078ec0ff */
[----:B------:R-:W-:Y:S01]  /*21a90*/  @P3 FMUL.FTZ R4, R4, 0.69314718246459960938 ;  /* 0x3f31721804043820 */ /* 0x000fe20000410000 */
[----:B------:R5:W-:Y:S01]  /*21aa0*/  STS.64 [R6+0x400], R186 ;  /* 0x000400ba06007388 */ /* 0x000be20000000a00 */
[----:B------:R-:W-:Y:S01]  /*21ab0*/  LOP3.LUT R16, R9, 0x18, R16, 0xf8, !PT ;  /* 0x0000001809107812 */ /* 0x000fe200078ef810 */
[----:B------:R-:W-:Y:S01]  /*21ac0*/  IMAD R10, R17, 0x4, R10 ;  /* 0x00000004110a7824 */ /* 0x000fe200078e020a */
[----:B------:R-:W-:Y:S01]  /*21ad0*/  SHF.R.U32.HI R9, RZ, 0x3, R9 ;  /* 0x00000003ff097819 */ /* 0x000fe20000011609 */
[----:B------:R-:W-:Y:S01]  /*21ae0*/  STS.64 [R15], R180 ;  /* 0x000000b40f007388 */ /* 0x000fe20000000a00 */
[----:B------:R-:W-:-:S02]  /*21af0*/  IADD3 R11, R2, -R11, RZ ;  /* 0x8000000b020b7210 */ /* 0x000fc40007ffe0ff */
[----:B------:R-:W-:Y:S01]  /*21b00*/  LOP3.LUT R9, R16, R9, RZ, 0x3c, !PT ;  /* 0x0000000910097212 */ /* 0x000fe200078e3cff */
[----:B------:R2:W-:Y:S01]  /*21b10*/  STS.64 [R15+0x400], R182 ;  /* 0x000400b60f007388 */ /* 0x0005e20000000a00 */
[----:B------:R-:W-:Y:S01]  /*21b20*/  LOP3.LUT P0, RZ, R11, 0x3, RZ, 0xc0, !PT ;  /* 0x000000030bff7812 */ /* 0x000fe2000780c0ff */
[----:B------:R-:W-:Y:S02]  /*21b30*/  IMAD.MOV.U32 R11, RZ, RZ, -0x800000 ;  /* 0xff800000ff0b7424 */ /* 0x000fe400078e00ff */
[----:B------:R-:W-:Y:S01]  /*21b40*/  STS.64 [R14], R176 ;  /* 0x000000b00e007388 */ /* 0x000fe20000000a00 */
[----:B------:R-:W-:Y:S01]  /*21b50*/  IMAD.IADD R9, R10, 0x1, R9 ;  /* 0x000000010a097824 */ /* 0x000fe200078e0209 */
[----:B------:R-:W-:Y:S02]  /*21b60*/  SHF.R.S32.HI R10, RZ, 0x1f, R197 ;  /* 0x0000001fff0a7819 */ /* 0x000fe400000114c5 */
[----:B------:R3:W-:Y:S02]  /*21b70*/  STS.64 [R14+0x400], R178 ;  /* 0x000400b20e007388 */ /* 0x0007e40000000a00 */
[----:B------:R-:W-:Y:S01]  /*21b80*/  LEA R9, R9, UR5, 0x2 ;  /* 0x0000000509097c11 */ /* 0x000fe2000f8e10ff */
[----:B-1----:R-:W1:Y:S08]  /*21b90*/  LDC.64 R12, c[0x0][0x2c0] ;  /* 0x0000b000ff0c7b82 */ /* 0x002e700000000a00 */
[----:B------:R-:W-:Y:S01]  /*21ba0*/  BAR.SYNC.DEFER_BLOCKING 0x0 ;  /* 0x0000000000007b1d */ /* 0x000fe20000010000 */
[----:B------:R-:W-:Y:S01]  /*21bb0*/  LEA.HI R10, R10, R197, RZ, 0x5 ;  /* 0x000000c50a0a7211 */ /* 0x000fe200078f28ff */
[----:B----4-:R-:W-:-:S03]  /*21bc0*/  USHF.L.U32 UR5, UR6, 0x6, URZ ;  /* 0x0000000606057899 */ /* 0x010fc6000800063f */
[----:B------:R-:W-:-:S03]  /*21bd0*/  LOP3.LUT R10, R10, 0xffffffe0, RZ, 0xc0, !PT ;  /* 0xffffffe00a0a7812 */ /* 0x000fc600078ec0ff */
[----:B-----5:R-:W4:Y:S01]  /*21be0*/  LDC R6, c[0x0][0x270] ;  /* 0x00009c00ff067b82 */ /* 0x020f220000000800 */
[----:B------:R-:W1:Y:S01]  /*21bf0*/  S2R R5, SR_CTAID.Y ;  /* 0x0000000000057919 */ /* 0x000e620000002600 */
[----:B------:R-:W-:-:S06]  /*21c00*/  IMAD.IADD R197, R197, 0x1, -R10 ;  /* 0x00000001c5c57824 */ /* 0x000fcc00078e0a0a */
[----:B------:R-:W5:Y:S01]  /*21c10*/  @P2 LDC R10, c[0x0][0x2e8] ;  /* 0x0000ba00ff0a2b82 */ /* 0x000f620000000800 */
[----:B--2---:R-:W-:Y:S02]  /*21c20*/  LEA.HI R15, R28, R7, RZ, 0x2 ;  /* 0x000000071c0f7211 */ /* 0x004fe400078f10ff */
[----:B------:R-:W-:Y:S02]  /*21c30*/  SHF.R.S32.HI R28, RZ, 0x1f, R197 ;  /* 0x0000001fff1c7819 */ /* 0x000fe400000114c5 */
[----:B------:R-:W-:Y:S02]  /*21c40*/  LOP3.LUT R2, R15, 0xffffffc, RZ, 0xc0, !PT ;  /* 0x0ffffffc0f027812 */ /* 0x000fe400078ec0ff */
[----:B------:R-:W-:Y:S01]  /*21c50*/  LEA.HI R28, R28, R197, RZ, 0x2 ;  /* 0x000000c51c1c7211 */ /* 0x000fe200078f10ff */
[----:B---3--:R-:W2:Y:S01]  /*21c60*/  @P3 LDC R14, c[0x0][0x2e8] ;  /* 0x0000ba00ff0e3b82 */ /* 0x008ea20000000800 */
[----:B------:R3:W2:Y:S01]  /*21c70*/  LDS.128 R24, [R9] ;  /* 0x0000000009187984 */ /* 0x0006a20000000c00 */
[----:B------:R-:W-:Y:S01]  /*21c80*/  IMAD.IADD R2, R7, 0x1, -R2 ;  /* 0x0000000107027824 */ /* 0x000fe200078e0a02 */
[----:B------:R-:W-:Y:S01]  /*21c90*/  SHF.R.S32.HI R15, RZ, 0x2, R28 ;  /* 0x00000002ff0f7819 */ /* 0x000fe2000001141c */
[----:B------:R-:W-:Y:S01]  /*21ca0*/  IMAD R7, RZ, RZ, -UR23 ;  /* 0x80000017ff077e24 */ /* 0x000fe2000f8e02ff */
[----:B------:R3:W2:Y:S01]  /*21cb0*/  LDS.128 R20, [R9+0x800] ;  /* 0x0008000009147984 */ /* 0x0006a20000000c00 */
[----:B------:R-:W-:-:S02]  /*21cc0*/  @P2 FMUL.FTZ R28, R3, 0.69314718246459960938 ;  /* 0x3f317218031c2820 */ /* 0x000fc40000410000 */
[----:B----4-:R-:W-:Y:S01]  /*21cd0*/  IMAD R7, R6, R7, UR4 ;  /* 0x0000000406077e24 */ /* 0x010fe2000f8e0207 */
[----:B------:R3:W4:Y:S01]  /*21ce0*/  LDS.128 R16, [R9+0x1000] ;  /* 0x0010000009107984 */ /* 0x0007220000000c00 */
[----:B------:R-:W-:Y:S02]  /*21cf0*/  IMAD R2, R2, 0x10, R15 ;  /* 0x0000001002027824 */ /* 0x000fe400078e020f */
[----:B-1----:R-:W-:Y:S01]  /*21d00*/  IMAD R5, R5, R12, UR23 ;  /* 0x0000001705057e24 */ /* 0x002fe2000f8e020c */
[----:B------:R-:W-:Y:S01]  /*21d10*/  MOV R12, 0xff800000 ;  /* 0xff800000000c7802 */ /* 0x000fe20000000f00 */
[----:B-----5:R-:W-:Y:S01]  /*21d20*/  @P2 FFMA.FTZ R12, R129, R10, R28 ;  /* 0x0000000a810c2223 */ /* 0x020fe2000001001c */
[----:B------:R-:W-:Y:S02]  /*21d30*/  IMAD.SHL.U32 R10, R8, 0x4, RZ ;  /* 0x00000004080a7824 */ /* 0x000fe400078e00ff */
[----:B------:R-:W-:Y:S02]  /*21d40*/  IMAD R6, R5, R6, R7 ;  /* 0x0000000605067224 */ /* 0x000fe400078e0207 */
[----:B--2---:R-:W-:-:S02]  /*21d50*/  @P3 FFMA.FTZ R11, R131, R14, R4 ;  /* 0x0000000e830b3223 */ /* 0x004fc40000010004 */
[----:B------:R-:W-:Y:S01]  /*21d60*/  IMAD R3, R6, R13, UR5 ;  /* 0x0000000506037e24 */ /* 0x000fe2000f8e020d */
[----:B------:R-:W-:Y:S06]  /*21d70*/  @P0 BRA `(.L_x_2908) ;  /* 0x0000000000300947 */ /* 0x000fec0003800000 */
[----:B------:R-:W-:Y:S01]  /*21d80*/  UIMAD UR4, UR6, -0x40, UR21 ;  /* 0xffffffc0060478a4 */ /* 0x000fe2000f8e0215 */
[C---:B------:R-:W-:Y:S01]  /*21d90*/  VIADD R5, R2.reuse, 0x8 ;  /* 0x0000000802057836 */ /* 0x040fe20000000000 */
[----:B------:R-:W-:Y:S02]  /*21da0*/  SHF.R.S32.HI R6, RZ, 0x1f, R2 ;  /* 0x0000001fff067819 */ /* 0x000fe40000011402 */
[----:B------:R-:W-:Y:S02]  /*21db0*/  IADD3 R4, P0, R3, R2, RZ ;  /* 0x0000000203047210 */ /* 0x000fe40007f1e0ff */
        /* <DEDUP_REMOVED lines=8> */
.L_x_2908:
[----:B------:R-:W-:Y:S05]  /*21e40*/  BSYNC B0 ;  /* 0x0000000000007941 */ /* 0x000fea0003800000 */
.L_x_2907:
[----:B-1----:R1:W2:Y:S01]  /*21e50*/  LDS.128 R4, [R9+0x1800] ;  /* 0x0018000009047984 */ /* 0x0022a20000000c00 */
[----:B------:R-:W-:Y:S01]  /*21e60*/  ULDC UR4, c[0x0][0x2d0] ;  /* 0x0000b40000047ab9 */ /* 0x000fe20000000800 */
[----:B------:R-:W-:Y:S01]  /*21e70*/  UIMAD UR7, UR6, -0x40, UR21 ;  /* 0xffffffc0060778a4 */ /* 0x000fe2000f8e0215 */
[--C-:B------:R-:W-:Y:S01]  /*21e80*/  SHF.R.S32.HI R11, RZ, 0x1f, R10.reuse ;  /* 0x0000001fff0b7819 */ /* 0x100fe2000001140a */
[----:B------:R-:W-:Y:S01]  /*21e90*/  VIADD R2, R0, 0x10 ;  /* 0x0000001000027836 */ /* 0x000fe20000000000 */
[----:B------:R-:W-:Y:S01]  /*21ea0*/  ISETP.GE.AND P1, PT, R10, UR4, PT ;  /* 0x000000040a007c0c */ /* 0x000fe2000bf26270 */
[----:B------:R-:W-:Y:S01]  /*21eb0*/  ULDC UR4, c[0x0][0x2dc] ;  /* 0x0000b70000047ab9 */ /* 0x000fe20000000800 */
[----:B------:R-:W-:Y:S02]  /*21ec0*/  IMAD.WIDE R10, R0, 0x20, R10 ;  /* 0x00000020000a7825 */ /* 0x000fe400078e020a */
[----:B------:R-:W-:Y:S02]  /*21ed0*/  ISETP.GE.OR P3, PT, R2, UR7, P1 ;  /* 0x0000000702007c0c */ /* 0x000fe40008f66670 */
[C---:B------:R-:W-:Y:S01]  /*21ee0*/  ISETP.GE.OR P4, PT, R0.reuse, UR7, P1 ;  /* 0x0000000700007c0c */ /* 0x040fe20008f86670 */
[----:B------:R-:W-:Y:S01]  /*21ef0*/  IMAD R3, R3, UR4, RZ ;  /* 0x0000000403037c24 */ /* 0x000fe2000f8e02ff */
[----:B------:R-:W-:Y:S01]  /*21f00*/  ULDC.64 UR4, c[0x0][0x288] ;  /* 0x0000a20000047ab9 */ /* 0x000fe20000000a00 */
[----:B------:R-:W-:-:S02]  /*21f10*/  VIADD R2, R0, 0x20 ;  /* 0x0000002000027836 */ /* 0x000fc40000000000 */
[----:B------:R-:W-:Y:S01]  /*21f20*/  VIADD R0, R0, 0x30 ;  /* 0x0000003000007836 */ /* 0x000fe20000000000 */
[C---:B------:R-:W-:Y:S02]  /*21f30*/  IADD3 R8, P0, R3.reuse, R10, RZ ;  /* 0x0000000a03087210 */ /* 0x040fe40007f1e0ff */
        /* <DEDUP_REMOVED lines=8> */
[----:B----4-:R1:W-:Y:S01]  /*21fc0*/  @!P2 STG.E.128 desc[UR10][R10.64+0x1000], R16 ;  /* 0x001000100a00a986 */ /* 0x0103e2000c101d0a */
[----:B--2---:R-:W-:Y:S05]  /*21fd0*/  @P1 EXIT ;  /* 0x000000000000194d */ /* 0x004fea0003800000 */
[----:B------:R-:W-:Y:S01]  /*21fe0*/  STG.E.128 desc[UR10][R10.64+0x1800], R4 ;  /* 0x001800040a007986 */ /* 0x000fe2000c101d0a */
[----:B------:R-:W-:Y:S05]  /*21ff0*/  EXIT ;  /* 0x000000000000794d */ /* 0x000fea0003800000 */
.L_x_2909:
        /* <DEDUP_REMOVED lines=16> */
.L_x_5345:


//--------------------- .text._ZN5flash32flash_fwd_splitkv_combine_kernelI23Flash_fwd_kernel_traitsILi32ELi64ELi128ELi4ELb0ELb0EN7cutlass10bfloat16_tE19Flash_kernel_traitsILi32ELi64ELi128ELi4ES3_EELi16ELi7ELb0EEEvNS_16Flash_fwd_paramsE --------------------------
	.section	.text._ZN5flash32flash_fwd_splitkv_combine_kernelI23Flash_fwd_kernel_traitsILi32ELi64ELi128ELi4ELb0ELb0EN7cutlass10bfloat16_tE19Flash_kernel_traitsILi32ELi64ELi128ELi4ES3_EELi16ELi7ELb0EEEvNS_16Flash_fwd_paramsE,"ax",@progbits
	.align	128
        .global         _ZN5flash32flash_fwd_splitkv_combine_kernelI23Flash_fwd_kernel_traitsILi32ELi64ELi128ELi4ELb0ELb0EN7cutlass10bfloat16_tE19Flash_kernel_traitsILi32ELi64ELi128ELi4ES3_EELi16ELi7ELb0EEEvNS_16Flash_fwd_paramsE
        .type           _ZN5flash32flash_fwd_splitkv_combine_kernelI23Flash_fwd_kernel_traitsILi32ELi64ELi128ELi4ELb0ELb0EN7cutlass10bfloat16_tE19Flash_kernel_traitsILi32ELi64ELi128ELi4ES3_EELi16ELi7ELb0EEEvNS_16Flash_fwd_paramsE,@function
        .size           _ZN5flash32flash_fwd_splitkv_combine_kernelI23Flash_fwd_kernel_traitsILi32ELi64ELi128ELi4ELb0ELb0EN7cutlass10bfloat16_tE19Flash_kernel_traitsILi32ELi64ELi128ELi4ES3_EELi16ELi7ELb0EEEvNS_16Flash_fwd_paramsE,(.L_x_5290 - _ZN5flash32flash_fwd_splitkv_combine_kernelI23Flash_fwd_kernel_traitsILi32ELi64ELi128ELi4ELb0ELb0EN7cutlass10bfloat16_tE19Flash_kernel_traitsILi32ELi64ELi128ELi4ES3_EELi16ELi7ELb0EEEvNS_16Flash_fwd_paramsE)
        .other          _ZN5flash32flash_fwd_splitkv_combine_kernelI23Flash_fwd_kernel_traitsILi32ELi64ELi128ELi4ELb0ELb0EN7cutlass10bfloat16_tE19Flash_kernel_traitsILi32ELi64ELi128ELi4ES3_EELi16ELi7ELb0EEEvNS_16Flash_fwd_paramsE,@"STO_CUDA_ENTRY STV_DEFAULT"
_ZN5flash32flash_fwd_splitkv_combine_kernelI23Flash_fwd_kernel_traitsILi32ELi64ELi128ELi4ELb0ELb0EN7cutlass10bfloat16_tE19Flash_kernel_traitsILi32ELi64ELi128ELi4ES3_EELi16ELi7ELb0EEEvNS_16Flash_fwd_paramsE:
.text._ZN5flash32flash_fwd_splitkv_combine_kernelI23Flash_fwd_kernel_traitsILi32ELi64ELi128ELi4ELb0ELb0EN7cutlass10bfloat16_tE19Flash_kernel_traitsILi32ELi64ELi128ELi4ES3_EELi16ELi7ELb0EEEvNS_16Flash_fwd_paramsE:
        /* <DEDUP_REMOVED lines=23> */
[----:B------:R-:W-:Y:S05]  /*0170*/  CALL.REL.NOINC `($__internal_14_$__cuda_sm20_div_s64) ;  /* 0x0000005c00807944 */ /* 0x000fea0003c00000 */
[----:B------:R-:W-:Y:S02]  /*0180*/  MOV R8, R0 ;  /* 0x0000000000087202 */ /* 0x000fe40000000f00 */
[----:B------:R-:W-:Y:S01]  /*0190*/  MOV R9, R25 ;  /* 0x0000001900097202 */ /* 0x000fe20000000f00 */
[----:B------:R-:W-:Y:S06]  /*01a0*/  BRA `(.L_x_2911) ;  /* 0x00000000004c7947 */ /* 0x000fec0003800000 */
.L_x_2910:
        /* <DEDUP_REMOVED lines=19> */
.L_x_2911:
        /* <DEDUP_REMOVED lines=17> */
[----:B------:R-:W-:Y:S05]  /*03f0*/  BRA `(.L_x_2914) ;  /* 0x0000000000507947 */ /* 0x000fea0003800000 */
.L_x_2913:
        /* <DEDUP_REMOVED lines=20> */
.L_x_2914:
[----:B------:R-:W-:Y:S05]  /*0540*/  BSYNC B0 ;  /* 0x0000000000007941 */ /* 0x000fea0003800000 */
.L_x_2912:
        /* <DEDUP_REMOVED lines=57> */
.L_x_2916:
        /* <DEDUP_REMOVED lines=19> */
.L_x_2917:
[----:B------:R-:W-:Y:S05]  /*0a10*/  BSYNC B0 ;  /* 0x0000000000007941 */ /* 0x000fea0003800000 */
.L_x_2915:
        /* <DEDUP_REMOVED lines=105> */
.L_x_2919:
        /* <DEDUP_REMOVED lines=20> */
.L_x_2920:
[----:B------:R-:W-:Y:S05]  /*11f0*/  BSYNC B0 ;  /* 0x0000000000007941 */ /* 0x000fea0003800000 */
.L_x_2918:
        /* <DEDUP_REMOVED lines=309> */
.L_x_2922:
        /* <DEDUP_REMOVED lines=19> */
.L_x_2923:
[----:B------:R-:W-:Y:S05]  /*2680*/  BSYNC B0 ;  /* 0x0000000000007941 */ /* 0x000fea0003800000 */
.L_x_2921:
        /* <DEDUP_REMOVED lines=257> */
.L_x_2928:
        /* <DEDUP_REMOVED lines=22> */
.L_x_2929:
[----:B------:R-:W-:Y:S05]  /*3800*/  BSYNC B0 ;  /* 0x0000000000007941 */ /* 0x000fea0003800000 */
.L_x_2927:
        /* <DEDUP_REMOVED lines=8> */
[----:B------:R-:W-:Y:S05]  /*3890*/  CALL.REL.NOINC `($__internal_14_$__cuda_sm20_div_s64) ;  /* 0x0000002400b87944 */ /* 0x000fea0003c00000 */
        /* <DEDUP_REMOVED lines=11> */
.L_x_2931:
        /* <DEDUP_REMOVED lines=22> */
.L_x_2932:
[----:B------:R-:W-:Y:S05]  /*3ab0*/  BSYNC B0 ;  /* 0x0000000000007941 */ /* 0x000fea0003800000 */
.L_x_2930:
        /* <DEDUP_REMOVED lines=11> */
[----:B------:R-:W-:Y:S05]  /*3b70*/  CALL.REL.NOINC `($__internal_14_$__cuda_sm20_div_s64) ;  /* 0x0000002400007944 */ /* 0x000fea0003c00000 */
        /* <DEDUP_REMOVED lines=12> */
.L_x_2934:
        /* <DEDUP_REMOVED lines=22> */
.L_x_2935:
[----:B------:R-:W-:Y:S05]  /*3da0*/  BSYNC B0 ;  /* 0x0000000000007941 */ /* 0x000fea0003800000 */
.L_x_2933:
        /* <DEDUP_REMOVED lines=52> */
.L_x_2937:
        /* <DEDUP_REMOVED lines=23> */
.L_x_2938:
[----:B------:R-:W-:Y:S05]  /*4260*/  BSYNC B0 ;  /* 0x0000000000007941 */ /* 0x000fea0003800000 */
.L_x_2936:
        /* <DEDUP_REMOVED lines=20> */
.L_x_2940:
        /* <DEDUP_REMOVED lines=22> */
.L_x_2941:
[----:B------:R-:W-:Y:S05]  /*4510*/  BSYNC B0 ;  /* 0x0000000000007941 */ /* 0x000fea0003800000 */
.L_x_2939:
        /* <DEDUP_REMOVED lines=22> */
.L_x_2943:
        /* <DEDUP_REMOVED lines=23> */
.L_x_2944:
[----:B------:R-:W-:Y:S05]  /*47f0*/  BSYNC B0 ;  /* 0x0000000000007941 */ /* 0x000fea0003800000 */
.L_x_2942:
        /* <DEDUP_REMOVED lines=39> */
.L_x_2946:
        /* <DEDUP_REMOVED lines=23> */
.L_x_2947:
[----:B------:R-:W-:Y:S05]  /*4be0*/  BSYNC B0 ;  /* 0x0000000000007941 */ /* 0x000fea0003800000 */
.L_x_2945:
        /* <DEDUP_REMOVED lines=31> */
.L_x_2949:
        /* <DEDUP_REMOVED lines=23> */
.L_x_2950:
[----:B------:R-:W-:Y:S05]  /*4f50*/  BSYNC B0 ;  /* 0x0000000000007941 */ /* 0x000fea0003800000 */
.L_x_2948:
        /* <DEDUP_REMOVED lines=21> */
.L_x_2926:
[----:B------:R-:W-:Y:S02]  /*50b0*/  ULDC.64 UR4, c[0x0][0x2b0] ;  /* 0x0000ac0000047ab9 */ /* 0x000fe40000000a00 */
[----:B------:R-:W-:-:S04]  /*50c0*/  LEA R2, P0, R52, UR4, 0x2 ;  /* 0x0000000434027c11 */ /* 0x000fc8000f8010ff */
[----:B------:R-:W-:-:S05]  /*50d0*/  LEA.HI.X R3, R52, UR5, R53, 0x2, P0 ;  /* 0x0000000534037c11 */ /* 0x000fca00080f1435 */
[----:B------:R0:W-:Y:S04]  /*50e0*/  STG.E desc[UR8][R2.64], R29 ;  /* 0x0000001d02007986 */ /* 0x0001e8000c101908 */
.L_x_2925:
[----:B------:R-:W-:Y:S05]  /*50f0*/  BSYNC B1 ;  /* 0x0000000000017941 */ /* 0x000fea0003800000 */
.L_x_2924:
        /* <DEDUP_REMOVED lines=126> */
.L_x_2954:
        /* <DEDUP_REMOVED lines=12> */
.L_x_2953:
[----:B------:R-:W-:Y:S05]  /*59a0*/  BSYNC B0 ;  /* 0x0000000000007941 */ /* 0x000fea0003800000 */
.L_x_2952:
        /* <DEDUP_REMOVED lines=8> */
.L_x_2951:
        /* <DEDUP_REMOVED lines=85> */
        .weak           $__internal_14_$__cuda_sm20_div_s64
        .type           $__internal_14_$__cuda_sm20_div_s64,@function
        .size           $__internal_14_$__cuda_sm20_div_s64,(.L_x_5290 - $__internal_14_$__cuda_sm20_div_s64)
$__internal_14_$__cuda_sm20_div_s64:
        /* <DEDUP_REMOVED lines=83> */
[----:B------:R-:W-:Y:S06]  /*64b0*/  RET.REL.NODEC R22 `(_ZN5flash32flash_fwd_splitkv_combine_kernelI23Flash_fwd_kernel_traitsILi32ELi64ELi128ELi4ELb0ELb0EN7cutlass10bfloat16_tE19Flash_kernel_traitsILi32ELi64ELi128ELi4ES3_EELi16ELi7ELb0EEEvNS_16Flash_fwd_paramsE) ;  /* 0xffffff9816d07950 */ /* 0x000fec0003c3ffff */
.L_x_2955:
        /* <DEDUP_REMOVED lines=12> */
.L_x_5290:


//--------------------- .text._ZN5flash32flash_fwd_splitkv_combine_kernelI23Flash_fwd_kernel_traitsILi32ELi64ELi128ELi4ELb0ELb0EN7cutlass10bfloat16_tE19Flash_kernel_traitsILi32ELi64ELi128ELi4ES3_EELi16ELi6ELb0EEEvNS_16Flash_fwd_paramsE --------------------------
	.section	.text._ZN5flash32flash_fwd_splitkv_combine_kernelI23Flash_fwd_kernel_traitsILi32ELi64ELi128ELi4ELb0ELb0EN7cutlass10bfloat16_tE19Flash_kernel_traitsILi32ELi64ELi128ELi4ES3_EELi16ELi6ELb0EEEvNS_16Flash_fwd_paramsE,"ax",@progbits
	.align	128
        .global         _ZN5flash32flash_fwd_splitkv_combine_kernelI23Flash_fwd_kernel_traitsILi32ELi64ELi128ELi4ELb0ELb0EN7cutlass10bfloat16_tE19Flash_kernel_traitsILi32ELi64ELi128ELi4ES3_EELi16ELi6ELb0EEEvNS_16Flash_fwd_paramsE
        .type           _ZN5flash32flash_fwd_splitkv_combine_kernelI23Flash_fwd_kernel_traitsILi32ELi64ELi128ELi4ELb0ELb0EN7cutlass10bfloat16_tE19Flash_kernel_traitsILi32ELi64ELi128ELi4ES3_EELi16ELi6ELb0EEEvNS_16Flash_fwd_paramsE,@function
        .size           _ZN5flash32flash_fwd_splitkv_combine_kernelI23Flash_fwd_kernel_traitsILi32ELi64ELi128ELi4ELb0ELb0EN7cutlass10bfloat16_tE19Flash_kernel_traitsILi32ELi64ELi128ELi4ES3_EELi16ELi6ELb0EEEvNS_16Flash_fwd_paramsE,(.L_x_5291 - _ZN5flash32flash_fwd_splitkv_combine_kernelI23Flash_fwd_kernel_traitsILi32ELi64ELi128ELi4ELb0ELb0EN7cutlass10bfloat16_tE19Flash_kernel_traitsILi32ELi64ELi128ELi4ES3_EELi16ELi6ELb0EEEvNS_16Flash_fwd_paramsE)
        .other          _ZN5flash32flash_fwd_splitkv_combine_kernelI23Flash_fwd_kernel_traitsILi32ELi64ELi128ELi4ELb0ELb0EN7cutlass10bfloat16_tE19Flash_kernel_traitsILi32ELi64ELi128ELi4ES3_EELi16ELi6ELb0EEEvNS_16Flash_fwd_paramsE,@"STO_CUDA_ENTRY STV_DEFAULT"
_ZN5flash32flash_fwd_splitkv_combine_kernelI23Flash_fwd_kernel_traitsILi32ELi64ELi128ELi4ELb0ELb0EN7cutlass10bfloat16_tE19Flash_kernel_traitsILi32ELi64ELi128ELi4ES3_EELi16ELi6ELb0EEEvNS_16Flash_fwd_paramsE:
.text._ZN5flash32flash_fwd_splitkv_combine_kernelI23Flash_fwd_kernel_traitsILi32ELi64ELi128ELi4ELb0ELb0EN7cutlass10bfloat16_tE19Flash_kernel_traitsILi32ELi64ELi128ELi4ES3_EELi16ELi6ELb0EEEvNS_16Flash_fwd_paramsE:
        /* <DEDUP_REMOVED lines=23> */
[----:B------:R-:W-:Y:S05]  /*0170*/  CALL.REL.NOINC `($__internal_15_$__cuda_sm20_div_s64) ;  /* 0x0000004c00e07944 */ /* 0x000fea0003c00000 */
[----:B------:R-:W-:Y:S02]  /*0180*/  MOV R8, R0 ;  /* 0x0000000000087202 */ /* 0x000fe40000000f00 */
[----:B------:R-:W-:Y:S01]  /*0190*/  MOV R9, R25 ;  /* 0x0000001900097202 */ /* 0x000fe20000000f00 */
[----:B------:R-:W-:Y:S06]  /*01a0*/  BRA `(.L_x_2957) ;  /* 0x00000000004c7947 */ /* 0x000fec0003800000 */
.L_x_2956:
        /* <DEDUP_REMOVED lines=19> */
.L_x_2957:
        /* <DEDUP_REMOVED lines=17> */
[----:B------:R-:W-:Y:S05]  /*03f0*/  BRA `(.L_x_2960) ;  /* 0x0000000000507947 */ /* 0x000fea0003800000 */
.L_x_2959:
        /* <DEDUP_REMOVED lines=20> */
.L_x_2960:
[----:B------:R-:W-:Y:S05]  /*0540*/  BSYNC B0 ;  /* 0x0000000000007941 */ /* 0x000fea0003800000 */
.L_x_2958:
        /* <DEDUP_REMOVED lines=57> */
.L_x_2962:
        /* <DEDUP_REMOVED lines=19> */
.L_x_2963:
[----:B------:R-:W-:Y:S05]  /*0a10*/  BSYNC B0 ;  /* 0x0000000000007941 */ /* 0x000fea0003800000 */
.L_x_2961:
        /* <DEDUP_REMOVED lines=105> */
.L_x_2965:
        /* <DEDUP_REMOVED lines=20> */
.L_x_2966:
[----:B------:R-:W-:Y:S05]  /*11f0*/  BSYNC B0 ;  /* 0x0000000000007941 */ /* 0x000fea0003800000 */
.L_x_2964:
        /* <DEDUP_REMOVED lines=181> */
.L_x_2968:
        /* <DEDUP_REMOVED lines=19> */
.L_x_2969:
[----:B------:R-:W-:Y:S05]  /*1e80*/  BSYNC B0 ;  /* 0x0000000000007941 */ /* 0x000fea0003800000 */
.L_x_2967:
        /* <DEDUP_REMOVED lines=201> */
.L_x_2974:
        /* <DEDUP_REMOVED lines=22> */
.L_x_2975:
[----:B------:R-:W-:Y:S05]  /*2c80*/  BSYNC B0 ;  /* 0x0000000000007941 */ /* 0x000fea0003800000 */
.L_x_2973:
        /* <DEDUP_REMOVED lines=8> */
[----:B------:R-:W-:Y:S05]  /*2d10*/  CALL.REL.NOINC `($__internal_15_$__cuda_sm20_div_s64) ;  /* 0x0000002000f87944 */ /* 0x000fea0003c00000 */
        /* <DEDUP_REMOVED lines=11> */
.L_x_2977:
        /* <DEDUP_REMOVED lines=22> */
.L_x_2978:
[----:B------:R-:W-:Y:S05]  /*2f30*/  BSYNC B0 ;  /* 0x0000000000007941 */ /* 0x000fea0003800000 */
.L_x_2976:
        /* <DEDUP_REMOVED lines=11> */
[----:B------:R-:W-:Y:S05]  /*2ff0*/  CALL.REL.NOINC `($__internal_15_$__cuda_sm20_div_s64) ;  /* 0x0000002000407944 */ /* 0x000fea0003c00000 */
        /* <DEDUP_REMOVED lines=12> */
.L_x_2980:
        /* <DEDUP_REMOVED lines=22> */
.L_x_2981:
[----:B------:R-:W-:Y:S05]  /*3220*/  BSYNC B0 ;  /* 0x0000000000007941 */ /* 0x000fea0003800000 */
.L_x_2979:
        /* <DEDUP_REMOVED lines=52> */
.L_x_2983:
        /* <DEDUP_REMOVED lines=23> */
.L_x_2984:
[----:B------:R-:W-:Y:S05]  /*36e0*/  BSYNC B0 ;  /* 0x0000000000007941 */ /* 0x000fea0003800000 */
.L_x_2982:
        /* <DEDUP_REMOVED lines=20> */
.L_x_2986:
        /* <DEDUP_REMOVED lines=22> */
.L_x_2987:
[----:B------:R-:W-:Y:S05]  /*3990*/  BSYNC B0 ;  /* 0x0000000000007941 */ /* 0x000fea0003800000 */
.L_x_2985:
        /* <DEDUP_REMOVED lines=22> */
.L_x_2989:
        /* <DEDUP_REMOVED lines=23> */
.L_x_2990:
[----:B------:R-:W-:Y:S05]  /*3c70*/  BSYNC B0 ;  /* 0x0000000000007941 */ /* 0x000fea0003800000 */
.L_x_2988:
        /* <DEDUP_REMOVED lines=39> */
.L_x_2992:
        /* <DEDUP_REMOVED lines=23> */
.L_x_2993:
[----:B------:R-:W-:Y:S05]  /*4060*/  BSYNC B0 ;  /* 0x0000000000007941 */ /* 0x000fea0003800000 */
.L_x_2991:
        /* <DEDUP_REMOVED lines=31> */
.L_x_2995:
        /* <DEDUP_REMOVED lines=23> */
.L_x_2996:
[----:B------:R-:W-:Y:S05]  /*43d0*/  BSYNC B0 ;  /* 0x0000000000007941 */ /* 0x000fea0003800000 */
.L_x_2994:
        /* <DEDUP_REMOVED lines=21> */
.L_x_2972:
[----:B------:R-:W-:Y:S02]  /*4530*/  ULDC.64 UR4, c[0x0][0x2b0] ;  /* 0x0000ac0000047ab9 */ /* 0x000fe40000000a00 */
[----:B------:R-:W-:-:S04]  /*4540*/  LEA R2, P0, R44, UR4, 0x2 ;  /* 0x000000042c027c11 */ /* 0x000fc8000f8010ff */
[----:B------:R-:W-:-:S05]  /*4550*/  LEA.HI.X R3, R44, UR5, R45, 0x2, P0 ;  /* 0x000000052c037c11 */ /* 0x000fca00080f142d */
[----:B------:R0:W-:Y:S04]  /*4560*/  STG.E desc[UR8][R2.64], R29 ;  /* 0x0000001d02007986 */ /* 0x0001e8000c101908 */
.L_x_2971:
[----:B------:R-:W-:Y:S05]  /*4570*/  BSYNC B1 ;  /* 0x0000000000017941 */ /* 0x000fea0003800000 */
.L_x_2970:
        /* <DEDUP_REMOVED lines=78> */
.L_x_3000:
        /* <DEDUP_REMOVED lines=12> */
.L_x_2999:
[----:B------:R-:W-:Y:S05]  /*4b20*/  BSYNC B0 ;  /* 0x0000000000007941 */ /* 0x000fea0003800000 */
.L_x_2998:
        /* <DEDUP_REMOVED lines=8> */
.L_x_2997:
        /* <DEDUP_REMOVED lines=85> */
        .weak           $__internal_15_$__cuda_sm20_div_s64
        .type           $__internal_15_$__cuda_sm20_div_s64,@function
        .size           $__internal_15_$__cuda_sm20_div_s64,(.L_x_5291 - $__internal_15_$__cuda_sm20_div_s64)
$__internal_15_$__cuda_sm20_div_s64:
        /* <DEDUP_REMOVED lines=83> */
[----:B------:R-:W-:Y:S06]  /*5630*/  RET.REL.NODEC R22 `(_ZN5flash32flash_fwd_splitkv_combine_kernelI23Flash_fwd_kernel_traitsILi32ELi64ELi128ELi4ELb0ELb0EN7cutlass10bfloat16_tE19Flash_kernel_traitsILi32ELi64ELi128ELi4ES3_EELi16ELi6ELb0EEEvNS_16Flash_fwd_paramsE) ;  /* 0xffffffa816707950 */ /* 0x000fec0003c3ffff */
.L_x_3001:
        /* <DEDUP_REMOVED lines=12> */
.L_x_5291:


//--------------------- .text._ZN5flash32flash_fwd_splitkv_combine_kernelI23Flash_fwd_kernel_traitsILi32ELi64ELi128ELi4ELb0ELb0EN7cutlass10bfloat16_tE19Flash_kernel_traitsILi32ELi64ELi128ELi4ES3_EELi16ELi5ELb0EEEvNS_16Flash_fwd_paramsE --------------------------
	.section	.text._ZN5flash32flash_fwd_splitkv_combine_kernelI23Flash_fwd_kernel_traitsILi32ELi64ELi128ELi4ELb0ELb0EN7cutlass10bfloat16_tE19Flash_kernel_traitsILi32ELi64ELi128ELi4ES3_EELi16ELi5ELb0EEEvNS_16Flash_fwd_paramsE,"ax",@progbits
	.align	128
        .global         _ZN5flash32flash_fwd_splitkv_combine_kernelI23Flash_fwd_kernel_traitsILi32ELi64ELi128ELi4ELb0ELb0EN7cutlass10bfloat16_tE19Flash_kernel_traitsILi32ELi64ELi128ELi4ES3_EELi16ELi5ELb0EEEvNS_16Flash_fwd_paramsE
        .type           _ZN5flash32flash_fwd_splitkv_combine_kernelI23Flash_fwd_kernel_traitsILi32ELi64ELi128ELi4ELb0ELb0EN7cutlass10bfloat16_tE19Flash_kernel_traitsILi32ELi64ELi128ELi4ES3_EELi16ELi5ELb0EEEvNS_16Flash_fwd_paramsE,@function
        .size           _ZN5flash32flash_fwd_splitkv_combine_kernelI23Flash_fwd_kernel_traitsILi32ELi64ELi128ELi4ELb0ELb0EN7cutlass10bfloat16_tE19Flash_kernel_traitsILi32ELi64ELi128ELi4ES3_EELi16ELi5ELb0EEEvNS_16Flash_fwd_paramsE,(.L_x_5292 - _ZN5flash32flash_fwd_splitkv_combine_kernelI23Flash_fwd_kernel_traitsILi32ELi64ELi128ELi4ELb0ELb0EN7cutlass10bfloat16_tE19Flash_kernel_traitsILi32ELi64ELi128ELi4ES3_EELi16ELi5ELb0EEEvNS_16Flash_fwd_paramsE)
        .other          _ZN5flash32flash_fwd_splitkv_combine_kernelI23Flash_fwd_kernel_traitsILi32ELi64ELi128ELi4ELb0ELb0EN7cutlass10bfloat16_tE19Flash_kernel_traitsILi32ELi64ELi128ELi4ES3_EELi16ELi5ELb0EEEvNS_16Flash_fwd_paramsE,@"STO_CUDA_ENTRY STV_DEFAULT"
_ZN5flash32flash_fwd_splitkv_combine_kernelI23Flash_fwd_kernel_traitsILi32ELi64ELi128ELi4ELb0ELb0EN7cutlass10bfloat16_tE19Flash_kernel_traitsILi32ELi64ELi128ELi4ES3_EELi16ELi5ELb0EEEvNS_16Flash_fwd_paramsE:
.text._ZN5flash32flash_fwd_splitkv_combine_kernelI23Flash_fwd_kernel_traitsILi32ELi64ELi128ELi4ELb0ELb0EN7cutlass10bfloat16_tE19Flash_kernel_traitsILi32ELi64ELi128ELi4ES3_EELi16ELi5ELb0EEEvNS_16Flash_fwd_paramsE:
        /* <DEDUP_REMOVED lines=23> */
[----:B------:R-:W-:Y:S05]  /*0170*/  CALL.REL.NOINC `($__internal_16_$__cuda_sm20_div_s64) ;  /* 0x0000004400c47944 */ /* 0x000fea0003c00000 */
[----:B------:R-:W-:Y:S05]  /*0180*/  BRA `(.L_x_3003) ;  /* 0x00000000004c7947 */ /* 0x000fea0003800000 */
.L_x_3002:
        /* <DEDUP_REMOVED lines=19> */
.L_x_3003:
        /* <DEDUP_REMOVED lines=12> */
[----:B------:R-:W-:Y:S05]  /*0380*/  CALL.REL.NOINC `($__internal_16_$__cuda_sm20_div_s64) ;  /* 0x0000004400407944 */ /* 0x000fea0003c00000 */
[----:B------:R-:W-:Y:S02]  /*0390*/  MOV R6, R20 ;  /* 0x0000001400067202 */ /* 0x000fe40000000f00 */
[----:B------:R-:W-:Y:S01]  /*03a0*/  MOV R7, R21 ;  /* 0x0000001500077202 */ /* 0x000fe20000000f00 */
[----:B------:R-:W-:Y:S05]  /*03b0*/  BRA `(.L_x_3006) ;  /* 0x00000000004c7947 */ /* 0x000fea0003800000 */
.L_x_3005:
        /* <DEDUP_REMOVED lines=19> */
.L_x_3006:
[----:B------:R-:W-:Y:S05]  /*04f0*/  BSYNC B0 ;  /* 0x0000000000007941 */ /* 0x000fea0003800000 */
.L_x_3004:
        /* <DEDUP_REMOVED lines=53> */
[----:B------:R-:W-:Y:S02]  /*0850*/  MOV R32, R20 ;  /* 0x0000001400207202 */ /* 0x000fe40000000f00 */
[----:B------:R-:W-:Y:S01]  /*0860*/  MOV R33, R21 ;  /* 0x0000001500217202 */ /* 0x000fe20000000f00 */
[----:B------:R-:W-:Y:S05]  /*0870*/  BRA `(.L_x_3009) ;  /* 0x00000000004c7947 */ /* 0x000fea0003800000 */
.L_x_3008:
        /* <DEDUP_REMOVED lines=19> */
.L_x_3009:
[----:B------:R-:W-:Y:S05]  /*09b0*/  BSYNC B0 ;  /* 0x0000000000007941 */ /* 0x000fea0003800000 */
.L_x_3007:
        /* <DEDUP_REMOVED lines=105> */
.L_x_3011:
        /* <DEDUP_REMOVED lines=19> */
.L_x_3012:
[----:B------:R-:W-:Y:S05]  /*1180*/  BSYNC B0 ;  /* 0x0000000000007941 */ /* 0x000fea0003800000 */
.L_x_3010:
        /* <DEDUP_REMOVED lines=113> */
[----:B------:R-:W-:Y:S05]  /*18a0*/  CALL.REL.NOINC `($__internal_16_$__cuda_sm20_div_s64) ;  /* 0x0000002c00f87944 */ /* 0x000fea0003c00000 */
[----:B------:R-:W-:Y:S02]  /*18b0*/  MOV R40, R20 ;  /* 0x0000001400287202 */ /* 0x000fe40000000f00 */
[----:B------:R-:W-:Y:S01]  /*18c0*/  MOV R41, R21 ;  /* 0x0000001500297202 */ /* 0x000fe20000000f00 */
[----:B------:R-:W-:Y:S05]  /*18d0*/  BRA `(.L_x_3015) ;  /* 0x00000000004c7947 */ /* 0x000fea0003800000 */
.L_x_3014:
        /* <DEDUP_REMOVED lines=19> */
.L_x_3015:
[----:B------:R-:W-:Y:S05]  /*1a10*/  BSYNC B0 ;  /* 0x0000000000007941 */ /* 0x000fea0003800000 */
.L_x_3013:
        /* <DEDUP_REMOVED lines=163> */
[----:B------:R-:W-:Y:S05]  /*2450*/  CALL.REL.NOINC `($__internal_16_$__cuda_sm20_div_s64) ;  /* 0x00000024000c7944 */ /* 0x000fea0003c00000 */
        /* <DEDUP_REMOVED lines=9> */
.L_x_3020:
        /* <DEDUP_REMOVED lines=22> */
.L_x_3021:
[----:B------:R-:W-:Y:S05]  /*2650*/  BSYNC B0 ;  /* 0x0000000000007941 */ /* 0x000fea0003800000 */
.L_x_3019:
        /* <DEDUP_REMOVED lines=19> */
.L_x_3023:
        /* <DEDUP_REMOVED lines=22> */
.L_x_3024:
[----:B------:R-:W-:Y:S05]  /*28f0*/  BSYNC B0 ;  /* 0x0000000000007941 */ /* 0x000fea0003800000 */
.L_x_3022:
        /* <DEDUP_REMOVED lines=11> */
[----:B------:R-:W-:Y:S05]  /*29b0*/  CALL.REL.NOINC `($__internal_16_$__cuda_sm20_div_s64) ;  /* 0x0000001c00b47944 */ /* 0x000fea0003c00000 */
[----:B------:R-:W-:-:S04]  /*29c0*/  IADD3 R19, P0, RZ, -R20, RZ ;  /* 0x80000014ff137210 */ /* 0x000fc80007f1e0ff */
[----:B------:R-:W-:Y:S01]  /*29d0*/  IADD3.X R18, RZ, ~R21, RZ, P0, !PT ;  /* 0x80000015ff127210 */ /* 0x000fe200007fe4ff */
[----:B------:R-:W-:-:S04]  /*29e0*/  IMAD.WIDE.U32 R42, R5, R19, R42 ;  /* 0x00000013052a7225 */ /* 0x000fc800078e002a */
[----:B------:R-:W-:-:S04]  /*29f0*/  IMAD R18, R18, R5, RZ ;  /* 0x0000000512127224 */ /* 0x000fc800078e02ff */
[----:B------:R-:W-:-:S05]  /*2a00*/  IMAD R4, R4, R19, R18 ;  /* 0x0000001304047224 */ /* 0x000fca00078e0212 */
[----:B------:R-:W-:Y:S01]  /*2a10*/  IADD3 R4, R43, R4, RZ ;  /* 0x000000042b047210 */ /* 0x000fe20007ffe0ff */
[----:B------:R-:W-:Y:S05]  /*2a20*/  BRA `(.L_x_3027) ;  /* 0x0000000000587947 */ /* 0x000fea0003800000 */
.L_x_3026:
        /* <DEDUP_REMOVED lines=22> */
.L_x_3027:
[----:B------:R-:W-:Y:S05]  /*2b90*/  BSYNC B0 ;  /* 0x0000000000007941 */ /* 0x000fea0003800000 */
.L_x_3025:
        /* <DEDUP_REMOVED lines=38> */
[----:B------:R-:W-:Y:S05]  /*2e00*/  CALL.REL.NOINC `($__internal_16_$__cuda_sm20_div_s64) ;  /* 0x0000001800a07944 */ /* 0x000fea0003c00000 */
        /* <DEDUP_REMOVED lines=12> */
.L_x_3029:
        /* <DEDUP_REMOVED lines=23> */
.L_x_3030:
[----:B------:R-:W-:Y:S05]  /*3040*/  BSYNC B0 ;  /* 0x0000000000007941 */ /* 0x000fea0003800000 */
.L_x_3028:
        /* <DEDUP_REMOVED lines=18> */
.L_x_3032:
        /* <DEDUP_REMOVED lines=22> */
.L_x_3033:
[----:B------:R-:W-:Y:S05]  /*32d0*/  BSYNC B0 ;  /* 0x0000000000007941 */ /* 0x000fea0003800000 */
.L_x_3031:
        /* <DEDUP_REMOVED lines=22> */
.L_x_3035:
        /* <DEDUP_REMOVED lines=23> */
.L_x_3036:
[----:B------:R-:W-:Y:S05]  /*35b0*/  BSYNC B0 ;  /* 0x0000000000007941 */ /* 0x000fea0003800000 */
.L_x_3034:
        /* <DEDUP_REMOVED lines=39> */
.L_x_3038:
        /* <DEDUP_REMOVED lines=23> */
.L_x_3039:
[----:B------:R-:W-:Y:S05]  /*39a0*/  BSYNC B0 ;  /* 0x0000000000007941 */ /* 0x000fea0003800000 */
.L_x_3037:
        /* <DEDUP_REMOVED lines=29> */
.L_x_3041:
        /* <DEDUP_REMOVED lines=23> */
.L_x_3042:
[----:B------:R-:W-:Y:S05]  /*3cf0*/  BSYNC B0 ;  /* 0x0000000000007941 */ /* 0x000fea0003800000 */
.L_x_3040:
        /* <DEDUP_REMOVED lines=21> */
.L_x_3018:
[----:B------:R-:W-:Y:S02]  /*3e50*/  ULDC.64 UR4, c[0x0][0x2b0] ;  /* 0x0000ac0000047ab9 */ /* 0x000fe40000000a00 */
[----:B------:R-:W-:-:S04]  /*3e60*/  LEA R2, P0, R38, UR4, 0x2 ;  /* 0x0000000426027c11 */ /* 0x000fc8000f8010ff */
[----:B------:R-:W-:-:S05]  /*3e70*/  LEA.HI.X R3, R38, UR5, R39, 0x2, P0 ;  /* 0x0000000526037c11 */ /* 0x000fca00080f1427 */
[----:B------:R0:W-:Y:S04]  /*3e80*/  STG.E desc[UR8][R2.64], R29 ;  /* 0x0000001d02007986 */ /* 0x0001e8000c101908 */
.L_x_3017:
[----:B------:R-:W-:Y:S05]  /*3e90*/  BSYNC B1 ;  /* 0x0000000000017941 */ /* 0x000fea0003800000 */
.L_x_3016:
        /* <DEDUP_REMOVED lines=54> */
.L_x_3046:
        /* <DEDUP_REMOVED lines=10> */
.L_x_3045:
[----:B------:R-:W-:Y:S05]  /*42a0*/  BSYNC B0 ;  /* 0x0000000000007941 */ /* 0x000fea0003800000 */
.L_x_3044:
        /* <DEDUP_REMOVED lines=8> */
.L_x_3043:
        /* <DEDUP_REMOVED lines=86> */
        .weak           $__internal_16_$__cuda_sm20_div_s64
        .type           $__internal_16_$__cuda_sm20_div_s64,@function
        .size           $__internal_16_$__cuda_sm20_div_s64,(.L_x_5292 - $__internal_16_$__cuda_sm20_div_s64)
$__internal_16_$__cuda_sm20_div_s64:
        /* <DEDUP_REMOVED lines=83> */
[----:B------:R-:W-:Y:S05]  /*4dc0*/  RET.REL.NODEC R22 `(_ZN5flash32flash_fwd_splitkv_combine_kernelI23Flash_fwd_kernel_traitsILi32ELi64ELi128ELi4ELb0ELb0EN7cutlass10bfloat16_tE19Flash_kernel_traitsILi32ELi64ELi128ELi4ES3_EELi16ELi5ELb0EEEvNS_16Flash_fwd_paramsE) ;  /* 0xffffffb0168c7950 */ /* 0x000fea0003c3ffff */
.L_x_3047:
        /* <DEDUP_REMOVED lines=11> */
.L_x_5292:


//--------------------- .text._ZN5flash32flash_fwd_splitkv_combine_kernelI23Flash_fwd_kernel_traitsILi32ELi64ELi128ELi4ELb0ELb0EN7cutlass10bfloat16_tE19Flash_kernel_traitsILi32ELi64ELi128ELi4ES3_EELi16ELi4ELb0EEEvNS_16Flash_fwd_paramsE --------------------------
	.section	.text._ZN5flash32flash_fwd_splitkv_combine_kernelI23Flash_fwd_kernel_traitsILi32ELi64ELi128ELi4ELb0ELb0EN7cutlass10bfloat16_tE19Flash_kernel_traitsILi32ELi64ELi128ELi4ES3_EELi16ELi4ELb0EEEvNS_16Flash_fwd_paramsE,"ax",@progbits
	.align	128
        .global         _ZN5flash32flash_fwd_splitkv_combine_kernelI23Flash_fwd_kernel_traitsILi32ELi64ELi128ELi4ELb0ELb0EN7cutlass10bfloat16_tE19Flash_kernel_traitsILi32ELi64ELi128ELi4ES3_EELi16ELi4ELb0EEEvNS_16Flash_fwd_paramsE
        .type           _ZN5flash32flash_fwd_splitkv_combine_kernelI23Flash_fwd_kernel_traitsILi32ELi64ELi128ELi4ELb0ELb0EN7cutlass10bfloat16_tE19Flash_kernel_traitsILi32ELi64ELi128ELi4ES3_EELi16ELi4ELb0EEEvNS_16Flash_fwd_paramsE,@function
        .size           _ZN5flash32flash_fwd_splitkv_combine_kernelI23Flash_fwd_kernel_traitsILi32ELi64ELi128ELi4ELb0ELb0EN7cutlass10bfloat16_tE19Flash_kernel_traitsILi32ELi64ELi128ELi4ES3_EELi16ELi4ELb0EEEvNS_16Flash_fwd_paramsE,(.L_x_5293 - _ZN5flash32flash_fwd_splitkv_combine_kernelI23Flash_fwd_kernel_traitsILi32ELi64ELi128ELi4ELb0ELb0EN7cutlass10bfloat16_tE19Flash_kernel_traitsILi32ELi64ELi128ELi4ES3_EELi16ELi4ELb0EEEvNS_16Flash_fwd_paramsE)
        .other          _ZN5flash32flash_fwd_splitkv_combine_kernelI23Flash_fwd_kernel_traitsILi32ELi64ELi128ELi4ELb0ELb0EN7cutlass10bfloat16_tE19Flash_kernel_traitsILi32ELi64ELi128ELi4ES3_EELi16ELi4ELb0EEEvNS_16Flash_fwd_paramsE,@"STO_CUDA_ENTRY STV_DEFAULT"
_ZN5flash32flash_fwd_splitkv_combine_kernelI23Flash_fwd_kernel_traitsILi32ELi64ELi128ELi4ELb0ELb0EN7cutlass10bfloat16_tE19Flash_kernel_traitsILi32ELi64ELi128ELi4ES3_EELi16ELi4ELb0EEEvNS_16Flash_fwd_paramsE:
.text._ZN5flash32flash_fwd_splitkv_combine_kernelI23Flash_fwd_kernel_traitsILi32ELi64ELi128ELi4ELb0ELb0EN7cutlass10bfloat16_tE19Flash_kernel_traitsILi32ELi64ELi128ELi4ES3_EELi16ELi4ELb0EEEvNS_16Flash_fwd_paramsE:
        /* <DEDUP_REMOVED lines=23> */
[----:B------:R-:W-:Y:S05]  /*0170*/  CALL.REL.NOINC `($__internal_17_$__cuda_sm20_div_s64) ;  /* 0x0000004000d87944 */ /* 0x000fea0003c00000 */
[----:B------:R-:W-:Y:S05]  /*0180*/  BRA `(.L_x_3049) ;  /* 0x00000000004c7947 */ /* 0x000fea0003800000 */
.L_x_3048:
        /* <DEDUP_REMOVED lines=19> */
.L_x_3049:
        /* <DEDUP_REMOVED lines=12> */
[----:B------:R-:W-:Y:S05]  /*0380*/  CALL.REL.NOINC `($__internal_17_$__cuda_sm20_div_s64) ;  /* 0x0000004000547944 */ /* 0x000fea0003c00000 */
[----:B------:R-:W-:Y:S02]  /*0390*/  MOV R8, R22 ;  /* 0x0000001600087202 */ /* 0x000fe40000000f00 */
[----:B------:R-:W-:Y:S01]  /*03a0*/  MOV R9, R23 ;  /* 0x0000001700097202 */ /* 0x000fe20000000f00 */
[----:B------:R-:W-:Y:S05]  /*03b0*/  BRA `(.L_x_3052) ;  /* 0x00000000004c7947 */ /* 0x000fea0003800000 */
.L_x_3051:
        /* <DEDUP_REMOVED lines=19> */
.L_x_3052:
[----:B------:R-:W-:Y:S05]  /*04f0*/  BSYNC B0 ;  /* 0x0000000000007941 */ /* 0x000fea0003800000 */
.L_x_3050:
        /* <DEDUP_REMOVED lines=42> */
.L_x_3054:
        /* <DEDUP_REMOVED lines=19> */
.L_x_3055:
[----:B------:R-:W-:Y:S05]  /*08d0*/  BSYNC B0 ;  /* 0x0000000000007941 */ /* 0x000fea0003800000 */
.L_x_3053:
        /* <DEDUP_REMOVED lines=72> */
[----:B------:R-:W-:Y:S05]  /*0d60*/  CALL.REL.NOINC `($__internal_17_$__cuda_sm20_div_s64) ;  /* 0x0000003400dc7944 */ /* 0x000fea0003c00000 */
[----:B------:R-:W-:Y:S02]  /*0d70*/  MOV R38, R22 ;  /* 0x0000001600267202 */ /* 0x000fe40000000f00 */
[----:B------:R-:W-:Y:S01]  /*0d80*/  MOV R39, R23 ;  /* 0x0000001700277202 */ /* 0x000fe20000000f00 */
[----:B------:R-:W-:Y:S05]  /*0d90*/  BRA `(.L_x_3058) ;  /* 0x00000000004c7947 */ /* 0x000fea0003800000 */
.L_x_3057:
        /* <DEDUP_REMOVED lines=19> */
.L_x_3058:
[----:B------:R-:W-:Y:S05]  /*0ed0*/  BSYNC B0 ;  /* 0x0000000000007941 */ /* 0x000fea0003800000 */
.L_x_3056:
        /* <DEDUP_REMOVED lines=41> */
.L_x_3060:
        /* <DEDUP_REMOVED lines=19> */
.L_x_3061:
[----:B------:R-:W-:Y:S05]  /*12a0*/  BSYNC B0 ;  /* 0x0000000000007941 */ /* 0x000fea0003800000 */
.L_x_3059:
        /* <DEDUP_REMOVED lines=235> */
[----:B------:R-:W-:Y:S05]  /*2160*/  CALL.REL.NOINC `($__internal_17_$__cuda_sm20_div_s64) ;  /* 0x0000002000dc7944 */ /* 0x000fea0003c00000 */
        /* <DEDUP_REMOVED lines=9> */
.L_x_3066:
        /* <DEDUP_REMOVED lines=22> */
.L_x_3067:
[----:B------:R-:W-:Y:S05]  /*2360*/  BSYNC B0 ;  /* 0x0000000000007941 */ /* 0x000fea0003800000 */
.L_x_3065:
        /* <DEDUP_REMOVED lines=19> */
.L_x_3069:
        /* <DEDUP_REMOVED lines=22> */
.L_x_3070:
[----:B------:R-:W-:Y:S05]  /*2600*/  BSYNC B0 ;  /* 0x0000000000007941 */ /* 0x000fea0003800000 */
.L_x_3068:
        /* <DEDUP_REMOVED lines=11> */
[----:B------:R-:W-:Y:S05]  /*26c0*/  CALL.REL.NOINC `($__internal_17_$__cuda_sm20_div_s64) ;  /* 0x0000001c00847944 */ /* 0x000fea0003c00000 */
[----:B------:R-:W-:-:S04]  /*26d0*/  IADD3 R19, P0, RZ, -R22, RZ ;  /* 0x80000016ff137210 */ /* 0x000fc80007f1e0ff */
[----:B------:R-:W-:Y:S01]  /*26e0*/  IADD3.X R18, RZ, ~R23, RZ, P0, !PT ;  /* 0x80000017ff127210 */ /* 0x000fe200007fe4ff */
[----:B------:R-:W-:-:S04]  /*26f0*/  IMAD.WIDE.U32 R42, R5, R19, R42 ;  /* 0x00000013052a7225 */ /* 0x000fc800078e002a */
[----:B------:R-:W-:-:S04]  /*2700*/  IMAD R18, R18, R5, RZ ;  /* 0x0000000512127224 */ /* 0x000fc800078e02ff */
[----:B------:R-:W-:-:S05]  /*2710*/  IMAD R4, R4, R19, R18 ;  /* 0x0000001304047224 */ /* 0x000fca00078e0212 */
[----:B------:R-:W-:Y:S01]  /*2720*/  IADD3 R4, R43, R4, RZ ;  /* 0x000000042b047210 */ /* 0x000fe20007ffe0ff */
[----:B------:R-:W-:Y:S05]  /*2730*/  BRA `(.L_x_3073) ;  /* 0x0000000000587947 */ /* 0x000fea0003800000 */
.L_x_3072:
        /* <DEDUP_REMOVED lines=22> */
.L_x_3073:
[----:B------:R-:W-:Y:S05]  /*28a0*/  BSYNC B0 ;  /* 0x0000000000007941 */ /* 0x000fea0003800000 */
.L_x_3071:
        /* <DEDUP_REMOVED lines=38> */
[----:B------:R-:W-:Y:S05]  /*2b10*/  CALL.REL.NOINC `($__internal_17_$__cuda_sm20_div_s64) ;  /* 0x0000001800707944 */ /* 0x000fea0003c00000 */
        /* <DEDUP_REMOVED lines=12> */
.L_x_3075:
        /* <DEDUP_REMOVED lines=23> */
.L_x_3076:
[----:B------:R-:W-:Y:S05]  /*2d50*/  BSYNC B0 ;  /* 0x0000000000007941 */ /* 0x000fea0003800000 */
.L_x_3074:
        /* <DEDUP_REMOVED lines=18> */
.L_x_3078:
        /* <DEDUP_REMOVED lines=22> */
.L_x_3079:
[----:B------:R-:W-:Y:S05]  /*2fe0*/  BSYNC B0 ;  /* 0x0000000000007941 */ /* 0x000fea0003800000 */
.L_x_3077:
        /* <DEDUP_REMOVED lines=22> */
.L_x_3081:
        /* <DEDUP_REMOVED lines=23> */
.L_x_3082:
[----:B------:R-:W-:Y:S05]  /*32c0*/  BSYNC B0 ;  /* 0x0000000000007941 */ /* 0x000fea0003800000 */
.L_x_3080:
        /* <DEDUP_REMOVED lines=39> */
.L_x_3084:
        /* <DEDUP_REMOVED lines=23> */
.L_x_3085:
[----:B------:R-:W-:Y:S05]  /*36b0*/  BSYNC B0 ;  /* 0x0000000000007941 */ /* 0x000fea0003800000 */
.L_x_3083:
        /* <DEDUP_REMOVED lines=29> */
.L_x_3087:
        /* <DEDUP_REMOVED lines=23> */
.L_x_3088:
[----:B------:R-:W-:Y:S05]  /*3a00*/  BSYNC B0 ;  /* 0x0000000000007941 */ /* 0x000fea0003800000 */
.L_x_3086:
        /* <DEDUP_REMOVED lines=21> */
.L_x_3064:
[----:B------:R-:W-:Y:S02]  /*3b60*/  ULDC.64 UR4, c[0x0][0x2b0] ;  /* 0x0000ac0000047ab9 */ /* 0x000fe40000000a00 */
[----:B------:R-:W-:-:S04]  /*3b70*/  LEA R2, P0, R36, UR4, 0x2 ;  /* 0x0000000424027c11 */ /* 0x000fc8000f8010ff */
[----:B------:R-:W-:-:S05]  /*3b80*/  LEA.HI.X R3, R36, UR5, R37, 0x2, P0 ;  /* 0x0000000524037c11 */ /* 0x000fca00080f1425 */
[----:B------:R0:W-:Y:S04]  /*3b90*/  STG.E desc[UR8][R2.64], R30 ;  /* 0x0000001e02007986 */ /* 0x0001e8000c101908 */
.L_x_3063:
[----:B------:R-:W-:Y:S05]  /*3ba0*/  BSYNC B1 ;  /* 0x0000000000017941 */ /* 0x000fea0003800000 */
.L_x_3062:
        /* <DEDUP_REMOVED lines=42> */
.L_x_3092:
        /* <DEDUP_REMOVED lines=10> */
.L_x_3091:
[----:B------:R-:W-:Y:S05]  /*3ef0*/  BSYNC B0 ;  /* 0x0000000000007941 */ /* 0x000fea0003800000 */
.L_x_3090:
        /* <DEDUP_REMOVED lines=8> */
.L_x_3089:
        /* <DEDUP_REMOVED lines=86> */
        .weak           $__internal_17_$__cuda_sm20_div_s64
        .type           $__internal_17_$__cuda_sm20_div_s64,@function
        .size           $__internal_17_$__cuda_sm20_div_s64,(.L_x_5293 - $__internal_17_$__cuda_sm20_div_s64)
$__internal_17_$__cuda_sm20_div_s64:
        /* <DEDUP_REMOVED lines=83> */
[----:B------:R-:W-:Y:S05]  /*4a10*/  RET.REL.NODEC R20 `(_ZN5flash32flash_fwd_splitkv_combine_kernelI23Flash_fwd_kernel_traitsILi32ELi64ELi128ELi4ELb0ELb0EN7cutlass10bfloat16_tE19Flash_kernel_traitsILi32ELi64ELi128ELi4ES3_EELi16ELi4ELb0EEEvNS_16Flash_fwd_paramsE) ;  /* 0xffffffb414787950 */ /* 0x000fea0003c3ffff */
.L_x_3093:
        /* <DEDUP_REMOVED lines=14> */
.L_x_5293:


//--------------------- .text._ZN5flash32flash_fwd_splitkv_combine_kernelI23Flash_fwd_kernel_traitsILi32ELi64ELi128ELi4ELb0ELb0EN7cutlass10bfloat16_tE19Flash_kernel_traitsILi32ELi64ELi128ELi4ES3_EELi16ELi3ELb0EEEvNS_16Flash_fwd_paramsE --------------------------
	.section	.text._ZN5flash32flash_fwd_splitkv_combine_kernelI23Flash_fwd_kernel_traitsILi32ELi64ELi128ELi4ELb0ELb0EN7cutlass10bfloat16_tE19Flash_kernel_traitsILi32ELi64ELi128ELi4ES3_EELi16ELi3ELb0EEEvNS_16Flash_fwd_paramsE,"ax",@progbits
	.align	128
        .global         _ZN5flash32flash_fwd_splitkv_combine_kernelI23Flash_fwd_kernel_traitsILi32ELi64ELi128ELi4ELb0ELb0EN7cutlass10bfloat16_tE19Flash_kernel_traitsILi32ELi64ELi128ELi4ES3_EELi16ELi3ELb0EEEvNS_16Flash_fwd_paramsE
        .type           _ZN5flash32flash_fwd_splitkv_combine_kernelI23Flash_fwd_kernel_traitsILi32ELi64ELi128ELi4ELb0ELb0EN7cutlass10bfloat16_tE19Flash_kernel_traitsILi32ELi64ELi128ELi4ES3_EELi16ELi3ELb0EEEvNS_16Flash_fwd_paramsE,@function
        .size           _ZN5flash32flash_fwd_splitkv_combine_kernelI23Flash_fwd_kernel_traitsILi32ELi64ELi128ELi4ELb0ELb0EN7cutlass10bfloat16_tE19Flash_kernel_traitsILi32ELi64ELi128ELi4ES3_EELi16ELi3ELb0EEEvNS_16Flash_fwd_paramsE,(.L_x_5294 - _ZN5flash32flash_fwd_splitkv_combine_kernelI23Flash_fwd_kernel_traitsILi32ELi64ELi128ELi4ELb0ELb0EN7cutlass10bfloat16_tE19Flash_kernel_traitsILi32ELi64ELi128ELi4ES3_EELi16ELi3ELb0EEEvNS_16Flash_fwd_paramsE)
        .other          _ZN5flash32flash_fwd_splitkv_combine_kernelI23Flash_fwd_kernel_traitsILi32ELi64ELi128ELi4ELb0ELb0EN7cutlass10bfloat16_tE19Flash_kernel_traitsILi32ELi64ELi128ELi4ES3_EELi16ELi3ELb0EEEvNS_16Flash_fwd_paramsE,@"STO_CUDA_ENTRY STV_DEFAULT"
_ZN5flash32flash_fwd_splitkv_combine_kernelI23Flash_fwd_kernel_traitsILi32ELi64ELi128ELi4ELb0ELb0EN7cutlass10bfloat16_tE19Flash_kernel_traitsILi32ELi64ELi128ELi4ES3_EELi16ELi3ELb0EEEvNS_16Flash_fwd_paramsE:
.text._ZN5flash32flash_fwd_splitkv_combine_kernelI23Flash_fwd_kernel_traitsILi32ELi64ELi128ELi4ELb0ELb0EN7cutlass10bfloat16_tE19Flash_kernel_traitsILi32ELi64ELi128ELi4ES3_EELi16ELi3ELb0EEEvNS_16Flash_fwd_paramsE:
        /* <DEDUP_REMOVED lines=23> */
[----:B------:R-:W-:Y:S05]  /*0170*/  CALL.REL.NOINC `($__internal_18_$__cuda_sm20_div_s64) ;  /* 0x0000004000e47944 */ /* 0x000fea0003c00000 */
[----:B------:R-:W-:Y:S05]  /*0180*/  BRA `(.L_x_3095) ;  /* 0x00000000004c7947 */ /* 0x000fea0003800000 */
.L_x_3094:
        /* <DEDUP_REMOVED lines=19> */
.L_x_3095:
        /* <DEDUP_REMOVED lines=13> */
[----:B------:R-:W-:Y:S05]  /*0390*/  CALL.REL.NOINC `($__internal_18_$__cuda_sm20_div_s64) ;  /* 0x00000040005c7944 */ /* 0x000fea0003c00000 */
[----:B------:R-:W-:Y:S02]  /*03a0*/  MOV R8, R20 ;  /* 0x0000001400087202 */ /* 0x000fe40000000f00 */
[----:B------:R-:W-:Y:S01]  /*03b0*/  MOV R9, R21 ;  /* 0x0000001500097202 */ /* 0x000fe20000000f00 */
[----:B------:R-:W-:Y:S05]  /*03c0*/  BRA `(.L_x_3098) ;  /* 0x00000000004c7947 */ /* 0x000fea0003800000 */
.L_x_3097:
        /* <DEDUP_REMOVED lines=19> */
.L_x_3098:
[----:B------:R-:W-:Y:S05]  /*0500*/  BSYNC B0 ;  /* 0x0000000000007941 */ /* 0x000fea0003800000 */
.L_x_3096:
        /* <DEDUP_REMOVED lines=43> */
.L_x_3100:
        /* <DEDUP_REMOVED lines=19> */
.L_x_3101:
[----:B------:R-:W-:Y:S05]  /*08f0*/  BSYNC B0 ;  /* 0x0000000000007941 */ /* 0x000fea0003800000 */
.L_x_3099:
        /* <DEDUP_REMOVED lines=74> */
[----:B------:R-:W-:Y:S02]  /*0da0*/  MOV R32, R20 ;  /* 0x0000001400207202 */ /* 0x000fe40000000f00 */
[----:B------:R-:W-:Y:S01]  /*0db0*/  MOV R33, R21 ;  /* 0x0000001500217202 */ /* 0x000fe20000000f00 */
[----:B------:R-:W-:Y:S05]  /*0dc0*/  BRA `(.L_x_3104) ;  /* 0x00000000004c7947 */ /* 0x000fea0003800000 */
.L_x_3103:
        /* <DEDUP_REMOVED lines=19> */
.L_x_3104:
[----:B------:R-:W-:Y:S05]  /*0f00*/  BSYNC B0 ;  /* 0x0000000000007941 */ /* 0x000fea0003800000 */
.L_x_3102:
        /* <DEDUP_REMOVED lines=43> */
.L_x_3106:
        /* <DEDUP_REMOVED lines=19> */
.L_x_3107:
[----:B------:R-:W-:Y:S05]  /*12f0*/  BSYNC B0 ;  /* 0x0000000000007941 */ /* 0x000fea0003800000 */
.L_x_3105:
        /* <DEDUP_REMOVED lines=67> */
.L_x_3109:
[----:B------:R-:W-:Y:S05]  /*1730*/  BSYNC B0 ;  /* 0x0000000000007941 */ /* 0x000fea0003800000 */
.L_x_3108:
        /* <DEDUP_REMOVED lines=14> */
.L_x_3111:
[----:B------:R-:W-:Y:S05]  /*1820*/  BSYNC B0 ;  /* 0x0000000000007941 */ /* 0x000fea0003800000 */
.L_x_3110:
        /* <DEDUP_REMOVED lines=154> */
.L_x_3116:
        /* <DEDUP_REMOVED lines=22> */
.L_x_3117:
[----:B------:R-:W-:Y:S05]  /*2330*/  BSYNC B0 ;  /* 0x0000000000007941 */ /* 0x000fea0003800000 */
.L_x_3115:
[----:B------:R-:W-:Y:S01]  /*2340*/  LOP3.LUT R19, R17, R0, RZ, 0xfc, !PT ;  /* 0x0000000011137212 */ /* 0x000fe200078efcff */
[----:B------:R-:W-:Y:S03]  /*2350*/  BSSY B0, `(.L_x_3118) ;  /* 0x0000028000007945 */ /* 0x000fe60003800000 */
[----:B------:R-:W-:-:S13]  /*2360*/  ISETP.NE.U32.AND P0, PT, R19, RZ, PT ;  /* 0x000000ff1300720c */ /* 0x000fda0003f05070 */
[----:B------:R-:W-:Y:S05]  /*2370*/  @!P0 BRA `(.L_x_3119) ;  /* 0x00000000003c8947 */ /* 0x000fea0003800000 */
[----:B------:R-:W-:Y:S01]  /*2380*/  IMAD.MOV.U32 R24, RZ, RZ, R25 ;  /* 0x000000ffff187224 */ /* 0x000fe200078e0019 */
[----:B------:R-:W-:Y:S02]  /*2390*/  MOV R23, R0 ;  /* 0x0000000000177202 */ /* 0x000fe40000000f00 */
[----:B------:R-:W-:Y:S02]  /*23a0*/  MOV R22, 0x23c0 ;  /* 0x000023c000167802 */ /* 0x000fe40000000f00 */
[----:B------:R-:W-:Y:S05]  /*23b0*/  CALL.REL.NOINC `($__internal_18_$__cuda_sm20_div_s64) ;  /* 0x0000002000547944 */ /* 0x000fea0003c00000 */
        /* <DEDUP_REMOVED lines=11> */
.L_x_3119:
        /* <DEDUP_REMOVED lines=22> */
.L_x_3120:
[----:B------:R-:W-:Y:S05]  /*25d0*/  BSYNC B0 ;  /* 0x0000000000007941 */ /* 0x000fea0003800000 */
.L_x_3118:
        /* <DEDUP_REMOVED lines=11> */
[----:B------:R-:W-:Y:S05]  /*2690*/  CALL.REL.NOINC `($__internal_18_$__cuda_sm20_div_s64) ;  /* 0x0000001c009c7944 */ /* 0x000fea0003c00000 */
[----:B------:R-:W-:-:S04]  /*26a0*/  IADD3 R17, P0, RZ, -R20, RZ ;  /* 0x80000014ff117210 */ /* 0x000fc80007f1e0ff */
[----:B------:R-:W-:Y:S01]  /*26b0*/  IADD3.X R18, RZ, ~R21, RZ, P0, !PT ;  /* 0x80000015ff127210 */ /* 0x000fe200007fe4ff */
[----:B------:R-:W-:-:S04]  /*26c0*/  IMAD.WIDE.U32 R36, R5, R17, R36 ;  /* 0x0000001105247225 */ /* 0x000fc800078e0024 */
[----:B------:R-:W-:-:S04]  /*26d0*/  IMAD R18, R18, R5, RZ ;  /* 0x0000000512127224 */ /* 0x000fc800078e02ff */
[----:B------:R-:W-:-:S05]  /*26e0*/  IMAD R4, R4, R17, R18 ;  /* 0x0000001104047224 */ /* 0x000fca00078e0212 */
[----:B------:R-:W-:Y:S01]  /*26f0*/  IADD3 R4, R37, R4, RZ ;  /* 0x0000000425047210 */ /* 0x000fe20007ffe0ff */
[----:B------:R-:W-:Y:S05]  /*2700*/  BRA `(.L_x_3123) ;  /* 0x0000000000587947 */ /* 0x000fea0003800000 */
.L_x_3122:
        /* <DEDUP_REMOVED lines=22> */
.L_x_3123:
[----:B------:R-:W-:Y:S05]  /*2870*/  BSYNC B0 ;  /* 0x0000000000007941 */ /* 0x000fea0003800000 */
.L_x_3121:
        /* <DEDUP_REMOVED lines=38> */
[----:B------:R-:W-:Y:S05]  /*2ae0*/  CALL.REL.NOINC `($__internal_18_$__cuda_sm20_div_s64) ;  /* 0x0000001800887944 */ /* 0x000fea0003c00000 */
        /* <DEDUP_REMOVED lines=12> */
.L_x_3125:
        /* <DEDUP_REMOVED lines=23> */
.L_x_3126:
[----:B------:R-:W-:Y:S05]  /*2d20*/  BSYNC B0 ;  /* 0x0000000000007941 */ /* 0x000fea0003800000 */
.L_x_3124:
        /* <DEDUP_REMOVED lines=19> */
.L_x_3128:
        /* <DEDUP_REMOVED lines=22> */
.L_x_3129:
[----:B------:R-:W-:Y:S05]  /*2fc0*/  BSYNC B0 ;  /* 0x0000000000007941 */ /* 0x000fea0003800000 */
.L_x_3127:
        /* <DEDUP_REMOVED lines=20> */
.L_x_3131:
        /* <DEDUP_REMOVED lines=23> */
.L_x_3132:
[----:B------:R-:W-:Y:S05]  /*3280*/  BSYNC B0 ;  /* 0x0000000000007941 */ /* 0x000fea0003800000 */
.L_x_3130:
        /* <DEDUP_REMOVED lines=39> */
.L_x_3134:
        /* <DEDUP_REMOVED lines=23> */
.L_x_3135:
[----:B------:R-:W-:Y:S05]  /*3670*/  BSYNC B0 ;  /* 0x0000000000007941 */ /* 0x000fea0003800000 */
.L_x_3133:
        /* <DEDUP_REMOVED lines=26> */
.L_x_3137:
        /* <DEDUP_REMOVED lines=23> */
.L_x_3138:
[----:B------:R-:W-:Y:S05]  /*3990*/  BSYNC B0 ;  /* 0x0000000000007941 */ /* 0x000fea0003800000 */
.L_x_3136:
        /* <DEDUP_REMOVED lines=21> */
.L_x_3114:
[----:B------:R-:W-:Y:S02]  /*3af0*/  ULDC.64 UR4, c[0x0][0x2b0] ;  /* 0x0000ac0000047ab9 */ /* 0x000fe40000000a00 */
[----:B------:R-:W-:-:S04]  /*3b00*/  LEA R2, P0, R30, UR4, 0x2 ;  /* 0x000000041e027c11 */ /* 0x000fc8000f8010ff */
[----:B------:R-:W-:-:S05]  /*3b10*/  LEA.HI.X R3, R30, UR5, R31, 0x2, P0 ;  /* 0x000000051e037c11 */ /* 0x000fca00080f141f */
[----:B------:R0:W-:Y:S04]  /*3b20*/  STG.E desc[UR8][R2.64], R28 ;  /* 0x0000001c02007986 */ /* 0x0001e8000c101908 */
.L_x_3113:
[----:B------:R-:W-:Y:S05]  /*3b30*/  BSYNC B1 ;  /* 0x0000000000017941 */ /* 0x000fea0003800000 */
.L_x_3112:
        /* <DEDUP_REMOVED lines=20> */
.L_x_3140:
[----:B------:R-:W-:Y:S05]  /*3c80*/  BSYNC B0 ;  /* 0x0000000000007941 */ /* 0x000fea0003800000 */
.L_x_3139:
        /* <DEDUP_REMOVED lines=31> */
.L_x_3144:
        /* <DEDUP_REMOVED lines=10> */
.L_x_3143:
[----:B------:R-:W-:Y:S05]  /*3f20*/  BSYNC B0 ;  /* 0x0000000000007941 */ /* 0x000fea0003800000 */
.L_x_3142:
        /* <DEDUP_REMOVED lines=8> */
.L_x_3141:
        /* <DEDUP_REMOVED lines=86> */
        .weak           $__internal_18_$__cuda_sm20_div_s64
        .type           $__internal_18_$__cuda_sm20_div_s64,@function
        .size           $__internal_18_$__cuda_sm20_div_s64,(.L_x_5294 - $__internal_18_$__cuda_sm20_div_s64)
$__internal_18_$__cuda_sm20_div_s64:
        /* <DEDUP_REMOVED lines=83> */
[----:B------:R-:W-:Y:S06]  /*4a40*/  RET.REL.NODEC R26 `(_ZN5flash32flash_fwd_splitkv_combine_kernelI23Flash_fwd_kernel_traitsILi32ELi64ELi128ELi4ELb0ELb0EN7cutlass10bfloat16_tE19Flash_kernel_traitsILi32ELi64ELi128ELi4ES3_EELi16ELi3ELb0EEEvNS_16Flash_fwd_paramsE) ;  /* 0xffffffb41a6c7950 */ /* 0x000fec0003c3ffff */
.L_x_3145:
        /* <DEDUP_REMOVED lines=11> */
.L_x_5294:


//--------------------- .text._ZN5flash32flash_fwd_splitkv_combine_kernelI23Flash_fwd_kernel_traitsILi32ELi64ELi128ELi4ELb0ELb0EN7cutlass10bfloat16_tE19Flash_kernel_traitsILi32ELi64ELi128ELi4ES3_EELi16ELi2ELb0EEEvNS_16Flash_fwd_paramsE --------------------------
	.section	.text._ZN5flash32flash_fwd_splitkv_combine_kernelI23Flash_fwd_kernel_traitsILi32ELi64ELi128ELi4ELb0ELb0EN7cutlass10bfloat16_tE19Flash_kernel_traitsILi32ELi64ELi128ELi4ES3_EELi16ELi2ELb0EEEvNS_16Flash_fwd_paramsE,"ax",@progbits
	.align	128
        .global         _ZN5flash32flash_fwd_splitkv_combine_kernelI23Flash_fwd_kernel_traitsILi32ELi64ELi128ELi4ELb0ELb0EN7cutlass10bfloat16_tE19Flash_kernel_traitsILi32ELi64ELi128ELi4ES3_EELi16ELi2ELb0EEEvNS_16Flash_fwd_paramsE
        .type           _ZN5flash32flash_fwd_splitkv_combine_kernelI23Flash_fwd_kernel_traitsILi32ELi64ELi128ELi4ELb0ELb0EN7cutlass10bfloat16_tE19Flash_kernel_traitsILi32ELi64ELi128ELi4ES3_EELi16ELi2ELb0EEEvNS_16Flash_fwd_paramsE,@function
        .size           _ZN5flash32flash_fwd_splitkv_combine_kernelI23Flash_fwd_kernel_traitsILi32ELi64ELi128ELi4ELb0ELb0EN7cutlass10bfloat16_tE19Flash_kernel_traitsILi32ELi64ELi128ELi4ES3_EELi16ELi2ELb0EEEvNS_16Flash_fwd_paramsE,(.L_x_5295 - _ZN5flash32flash_fwd_splitkv_combine_kernelI23Flash_fwd_kernel_traitsILi32ELi64ELi128ELi4ELb0ELb0EN7cutlass10bfloat16_tE19Flash_kernel_traitsILi32ELi64ELi128ELi4ES3_EELi16ELi2ELb0EEEvNS_16Flash_fwd_paramsE)
        .other          _ZN5flash32flash_fwd_splitkv_combine_kernelI23Flash_fwd_kernel_traitsILi32ELi64ELi128ELi4ELb0ELb0EN7cutlass10bfloat16_tE19Flash_kernel_traitsILi32ELi64ELi128ELi4ES3_EELi16ELi2ELb0EEEvNS_16Flash_fwd_paramsE,@"STO_CUDA_ENTRY STV_DEFAULT"
_ZN5flash32flash_fwd_splitkv_combine_kernelI23Flash_fwd_kernel_traitsILi32ELi64ELi128ELi4ELb0ELb0EN7cutlass10bfloat16_tE19Flash_kernel_traitsILi32ELi64ELi128ELi4ES3_EELi16ELi2ELb0EEEvNS_16Flash_fwd_paramsE:
.text._ZN5flash32flash_fwd_splitkv_combine_kernelI23Flash_fwd_kernel_traitsILi32ELi64ELi128ELi4ELb0ELb0EN7cutlass10bfloat16_tE19Flash_kernel_traitsILi32ELi64ELi128ELi4ES3_EELi16ELi2ELb0EEEvNS_16Flash_fwd_paramsE:
        /* <DEDUP_REMOVED lines=23> */
[----:B------:R-:W-:Y:S05]  /*0170*/  CALL.REL.NOINC `($__internal_19_$__cuda_sm20_div_s64) ;  /* 0x0000004000d47944 */ /* 0x000fea0003c00000 */
[----:B------:R-:W-:Y:S02]  /*0180*/  MOV R20, R0 ;  /* 0x0000000000147202 */ /* 0x000fe40000000f00 */
[----:B------:R-:W-:Y:S01]  /*0190*/  MOV R21, R23 ;  /* 0x0000001700157202 */ /* 0x000fe20000000f00 */
[----:B------:R-:W-:Y:S06]  /*01a0*/  BRA `(.L_x_3147) ;  /* 0x00000000004c7947 */ /* 0x000fec0003800000 */
.L_x_3146:
        /* <DEDUP_REMOVED lines=19> */
.L_x_3147:
        /* <DEDUP_REMOVED lines=11> */
[----:B------:R-:W-:Y:S05]  /*0390*/  CALL.REL.NOINC `($__internal_19_$__cuda_sm20_div_s64) ;  /* 0x00000040004c7944 */ /* 0x000fea0003c00000 */
[----:B------:R-:W-:Y:S02]  /*03a0*/  MOV R30, R0 ;  /* 0x00000000001e7202 */ /* 0x000fe40000000f00 */
[----:B------:R-:W-:Y:S01]  /*03b0*/  MOV R31, R23 ;  /* 0x00000017001f7202 */ /* 0x000fe20000000f00 */
[----:B------:R-:W-:Y:S05]  /*03c0*/  BRA `(.L_x_3150) ;  /* 0x00000000004c7947 */ /* 0x000fea0003800000 */
.L_x_3149:
        /* <DEDUP_REMOVED lines=19> */
.L_x_3150:
[----:B------:R-:W-:Y:S05]  /*0500*/  BSYNC B0 ;  /* 0x0000000000007941 */ /* 0x000fea0003800000 */
.L_x_3148:
        /* <DEDUP_REMOVED lines=42> */
[----:B------:R-:W-:Y:S01]  /*07b0*/  MOV R22, R0 ;  /* 0x0000000000167202 */ /* 0x000fe20000000f00 */
[----:B------:R-:W-:Y:S05]  /*07c0*/  BRA `(.L_x_3153) ;  /* 0x00000000004c7947 */ /* 0x000fea0003800000 */
.L_x_3152:
        /* <DEDUP_REMOVED lines=19> */
.L_x_3153:
[----:B------:R-:W-:Y:S05]  /*0900*/  BSYNC B0 ;  /* 0x0000000000007941 */ /* 0x000fea0003800000 */
.L_x_3151:
        /* <DEDUP_REMOVED lines=75> */
[----:B------:R-:W-:Y:S05]  /*0dc0*/  BRA `(.L_x_3156) ;  /* 0x00000000004c7947 */ /* 0x000fea0003800000 */
.L_x_3155:
        /* <DEDUP_REMOVED lines=19> */
.L_x_3156:
[----:B------:R-:W-:Y:S05]  /*0f00*/  BSYNC B0 ;  /* 0x0000000000007941 */ /* 0x000fea0003800000 */
.L_x_3154:
        /* <DEDUP_REMOVED lines=42> */
.L_x_3158:
        /* <DEDUP_REMOVED lines=19> */
.L_x_3159:
[----:B------:R-:W-:Y:S05]  /*12e0*/  BSYNC B0 ;  /* 0x0000000000007941 */ /* 0x000fea0003800000 */
.L_x_3157:
        /* <DEDUP_REMOVED lines=68> */
.L_x_3161:
[----:B------:R-:W-:Y:S05]  /*1730*/  BSYNC B0 ;  /* 0x0000000000007941 */ /* 0x000fea0003800000 */
.L_x_3160:
        /* <DEDUP_REMOVED lines=13> */
.L_x_3163:
[----:B------:R-:W-:Y:S05]  /*1810*/  BSYNC B0 ;  /* 0x0000000000007941 */ /* 0x000fea0003800000 */
.L_x_3162:
        /* <DEDUP_REMOVED lines=138> */
[----:B------:R-:W-:Y:S05]  /*20c0*/  CALL.REL.NOINC `($__internal_19_$__cuda_sm20_div_s64) ;  /* 0x0000002400007944 */ /* 0x000fea0003c00000 */
        /* <DEDUP_REMOVED lines=10> */
.L_x_3168:
        /* <DEDUP_REMOVED lines=22> */
.L_x_3169:
[----:B------:R-:W-:Y:S05]  /*22d0*/  BSYNC B0 ;  /* 0x0000000000007941 */ /* 0x000fea0003800000 */
.L_x_3167:
[----:B------:R-:W-:Y:S01]  /*22e0*/  LOP3.LUT R0, R21, R5, RZ, 0xfc, !PT ;  /* 0x0000000515007212 */ /* 0x000fe200078efcff */
[----:B------:R-:W-:Y:S03]  /*22f0*/  BSSY B0, `(.L_x_3170) ;  /* 0x0000028000007945 */ /* 0x000fe60003800000 */
[----:B------:R-:W-:-:S13]  /*2300*/  ISETP.NE.U32.AND P0, PT, R0, RZ, PT ;  /* 0x000000ff0000720c */ /* 0x000fda0003f05070 */
[----:B------:R-:W-:Y:S05]  /*2310*/  @!P0 BRA `(.L_x_3171) ;  /* 0x00000000003c8947 */ /* 0x000fea0003800000 */
[----:B------:R-:W-:Y:S01]  /*2320*/  IMAD.MOV.U32 R24, RZ, RZ, R3 ;  /* 0x000000ffff187224 */ /* 0x000fe200078e0003 */
[----:B------:R-:W-:Y:S02]  /*2330*/  MOV R6, R5 ;  /* 0x0000000500067202 */ /* 0x000fe40000000f00 */
[----:B------:R-:W-:Y:S02]  /*2340*/  MOV R22, 0x2360 ;  /* 0x0000236000167802 */ /* 0x000fe40000000f00 */
[----:B------:R-:W-:Y:S05]  /*2350*/  CALL.REL.NOINC `($__internal_19_$__cuda_sm20_div_s64) ;  /* 0x00000020005c7944 */ /* 0x000fea0003c00000 */
        /* <DEDUP_REMOVED lines=11> */
.L_x_3171:
        /* <DEDUP_REMOVED lines=22> */
.L_x_3172:
[----:B------:R-:W-:Y:S05]  /*2570*/  BSYNC B0 ;  /* 0x0000000000007941 */ /* 0x000fea0003800000 */
.L_x_3170:
        /* <DEDUP_REMOVED lines=12> */
[----:B------:R-:W-:Y:S05]  /*2640*/  CALL.REL.NOINC `($__internal_19_$__cuda_sm20_div_s64) ;  /* 0x0000001c00a07944 */ /* 0x000fea0003c00000 */
        /* <DEDUP_REMOVED lines=8> */
.L_x_3174:
        /* <DEDUP_REMOVED lines=22> */
.L_x_3175:
[----:B------:R-:W-:Y:S05]  /*2830*/  BSYNC B0 ;  /* 0x0000000000007941 */ /* 0x000fea0003800000 */
.L_x_3173:
        /* <DEDUP_REMOVED lines=37> */
[----:B------:R-:W-:Y:S05]  /*2a90*/  CALL.REL.NOINC `($__internal_19_$__cuda_sm20_div_s64) ;  /* 0x00000018008c7944 */ /* 0x000fea0003c00000 */
        /* <DEDUP_REMOVED lines=12> */
.L_x_3177:
        /* <DEDUP_REMOVED lines=23> */
.L_x_3178:
[----:B------:R-:W-:Y:S05]  /*2cd0*/  BSYNC B0 ;  /* 0x0000000000007941 */ /* 0x000fea0003800000 */
.L_x_3176:
        /* <DEDUP_REMOVED lines=19> */
.L_x_3180:
        /* <DEDUP_REMOVED lines=22> */
.L_x_3181:
[----:B------:R-:W-:Y:S05]  /*2f70*/  BSYNC B0 ;  /* 0x0000000000007941 */ /* 0x000fea0003800000 */
.L_x_3179:
        /* <DEDUP_REMOVED lines=21> */
.L_x_3183:
        /* <DEDUP_REMOVED lines=23> */
.L_x_3184:
[----:B------:R-:W-:Y:S05]  /*3240*/  BSYNC B0 ;  /* 0x0000000000007941 */ /* 0x000fea0003800000 */
.L_x_3182:
        /* <DEDUP_REMOVED lines=39> */
.L_x_3186:
        /* <DEDUP_REMOVED lines=23> */
.L_x_3187:
[----:B------:R-:W-:Y:S05]  /*3630*/  BSYNC B0 ;  /* 0x0000000000007941 */ /* 0x000fea0003800000 */
.L_x_3185:
        /* <DEDUP_REMOVED lines=27> */
.L_x_3189:
        /* <DEDUP_REMOVED lines=23> */
.L_x_3190:
[----:B------:R-:W-:Y:S05]  /*3960*/  BSYNC B0 ;  /* 0x0000000000007941 */ /* 0x000fea0003800000 */
.L_x_3188:
        /* <DEDUP_REMOVED lines=21> */
.L_x_3166:
[----:B------:R-:W-:Y:S02]  /*3ac0*/  ULDC.64 UR4, c[0x0][0x2b0] ;  /* 0x0000ac0000047ab9 */ /* 0x000fe40000000a00 */
[----:B------:R-:W-:-:S04]  /*3ad0*/  LEA R2, P0, R32, UR4, 0x2 ;  /* 0x0000000420027c11 */ /* 0x000fc8000f8010ff */
[----:B------:R-:W-:-:S05]  /*3ae0*/  LEA.HI.X R3, R32, UR5, R33, 0x2, P0 ;  /* 0x0000000520037c11 */ /* 0x000fca00080f1421 */
[----:B------:R0:W-:Y:S04]  /*3af0*/  STG.E desc[UR8][R2.64], R27 ;  /* 0x0000001b02007986 */ /* 0x0001e8000c101908 */
.L_x_3165:
[----:B------:R-:W-:Y:S05]  /*3b00*/  BSYNC B1 ;  /* 0x0000000000017941 */ /* 0x000fea0003800000 */
.L_x_3164:
        /* <DEDUP_REMOVED lines=18> */
.L_x_3192:
[----:B------:R-:W-:Y:S05]  /*3c30*/  BSYNC B0 ;  /* 0x0000000000007941 */ /* 0x000fea0003800000 */
.L_x_3191:
        /* <DEDUP_REMOVED lines=34> */
.L_x_3196:
        /* <DEDUP_REMOVED lines=10> */
.L_x_3195:
[----:B------:R-:W-:Y:S05]  /*3f00*/  BSYNC B0 ;  /* 0x0000000000007941 */ /* 0x000fea0003800000 */
.L_x_3194:
        /* <DEDUP_REMOVED lines=8> */
.L_x_3193:
        /* <DEDUP_REMOVED lines=84> */
        .weak           $__internal_19_$__cuda_sm20_div_s64
        .type           $__internal_19_$__cuda_sm20_div_s64,@function
        .size           $__internal_19_$__cuda_sm20_div_s64,(.L_x_5295 - $__internal_19_$__cuda_sm20_div_s64)
$__internal_19_$__cuda_sm20_div_s64:
        /* <DEDUP_REMOVED lines=83> */
[----:B------:R-:W-:Y:S06]  /*4a00*/  RET.REL.NODEC R40 `(_ZN5flash32flash_fwd_splitkv_combine_kernelI23Flash_fwd_kernel_traitsILi32ELi64ELi128ELi4ELb0ELb0EN7cutlass10bfloat16_tE19Flash_kernel_traitsILi32ELi64ELi128ELi4ES3_EELi16ELi2ELb0EEEvNS_16Flash_fwd_paramsE) ;  /* 0xffffffb4287c7950 */ /* 0x000fec0003c3ffff */
.L_x_3197:
        /* <DEDUP_REMOVED lines=15> */
.L_x_5295:


//--------------------- .text._ZN5flash32flash_fwd_splitkv_combine_kernelI23Flash_fwd_kernel_traitsILi32ELi64ELi128ELi4ELb0ELb0EN7cutlass10bfloat16_tE19Flash_kernel_traitsILi32ELi64ELi128ELi4ES3_EELi16ELi1ELb0EEEvNS_16Flash_fwd_paramsE --------------------------
	.section	.text._ZN5flash32flash_fwd_splitkv_combine_kernelI23Flash_fwd_kernel_traitsILi32ELi64ELi128ELi4ELb0ELb0EN7cutlass10bfloat16_tE19Flash_kernel_traitsILi32ELi64ELi128ELi4ES3_EELi16ELi1ELb0EEEvNS_16Flash_fwd_paramsE,"ax",@progbits
	.align	128
        .global         _ZN5flash32flash_fwd_splitkv_combine_kernelI23Flash_fwd_kernel_traitsILi32ELi64ELi128ELi4ELb0ELb0EN7cutlass10bfloat16_tE19Flash_kernel_traitsILi32ELi64ELi128ELi4ES3_EELi16ELi1ELb0EEEvNS_16Flash_fwd_paramsE
        .type           _ZN5flash32flash_fwd_splitkv_combine_kernelI23Flash_fwd_kernel_traitsILi32ELi64ELi128ELi4ELb0ELb0EN7cutlass10bfloat16_tE19Flash_kernel_traitsILi32ELi64ELi128ELi4ES3_EELi16ELi1ELb0EEEvNS_16Flash_fwd_paramsE,@function
        .size           _ZN5flash32flash_fwd_splitkv_combine_kernelI23Flash_fwd_kernel_traitsILi32ELi64ELi128ELi4ELb0ELb0EN7cutlass10bfloat16_tE19Flash_kernel_traitsILi32ELi64ELi128ELi4ES3_EELi16ELi1ELb0EEEvNS_16Flash_fwd_paramsE,(.L_x_5296 - _ZN5flash32flash_fwd_splitkv_combine_kernelI23Flash_fwd_kernel_traitsILi32ELi64ELi128ELi4ELb0ELb0EN7cutlass10bfloat16_tE19Flash_kernel_traitsILi32ELi64ELi128ELi4ES3_EELi16ELi1ELb0EEEvNS_16Flash_fwd_paramsE)
        .other          _ZN5flash32flash_fwd_splitkv_combine_kernelI23Flash_fwd_kernel_traitsILi32ELi64ELi128ELi4ELb0ELb0EN7cutlass10bfloat16_tE19Flash_kernel_traitsILi32ELi64ELi128ELi4ES3_EELi16ELi1ELb0EEEvNS_16Flash_fwd_paramsE,@"STO_CUDA_ENTRY STV_DEFAULT"
_ZN5flash32flash_fwd_splitkv_combine_kernelI23Flash_fwd_kernel_traitsILi32ELi64ELi128ELi4ELb0ELb0EN7cutlass10bfloat16_tE19Flash_kernel_traitsILi32ELi64ELi128ELi4ES3_EELi16ELi1ELb0EEEvNS_16Flash_fwd_paramsE:
.text._ZN5flash32flash_fwd_splitkv_combine_kernelI23Flash_fwd_kernel_traitsILi32ELi64ELi128ELi4ELb0ELb0EN7cutlass10bfloat16_tE19Flash_kernel_traitsILi32ELi64ELi128ELi4ES3_EELi16ELi1ELb0EEEvNS_16Flash_fwd_paramsE:
        /* <DEDUP_REMOVED lines=23> */
[----:B------:R-:W-:Y:S05]  /*0170*/  CALL.REL.NOINC `($__internal_20_$__cuda_sm20_div_s64) ;  /* 0x0000004000f87944 */ /* 0x000fea0003c00000 */
[----:B------:R-:W-:Y:S02]  /*0180*/  MOV R8, R0 ;  /* 0x0000000000087202 */ /* 0x000fe40000000f00 */
[----:B------:R-:W-:Y:S01]  /*0190*/  MOV R9, R23 ;  /* 0x0000001700097202 */ /* 0x000fe20000000f00 */
[----:B------:R-:W-:Y:S06]  /*01a0*/  BRA `(.L_x_3199) ;  /* 0x00000000004c7947 */ /* 0x000fec0003800000 */
.L_x_3198:
        /* <DEDUP_REMOVED lines=19> */
.L_x_3199:
        /* <DEDUP_REMOVED lines=13> */
[----:B------:R-:W-:Y:S05]  /*03b0*/  CALL.REL.NOINC `($__internal_20_$__cuda_sm20_div_s64) ;  /* 0x0000004000687944 */ /* 0x000fea0003c00000 */
[----:B------:R-:W-:Y:S02]  /*03c0*/  MOV R10, R0 ;  /* 0x00000000000a7202 */ /* 0x000fe40000000f00 */
[----:B------:R-:W-:Y:S01]  /*03d0*/  MOV R11, R23 ;  /* 0x00000017000b7202 */ /* 0x000fe20000000f00 */
[----:B------:R-:W-:Y:S05]  /*03e0*/  BRA `(.L_x_3202) ;  /* 0x00000000004c7947 */ /* 0x000fea0003800000 */
.L_x_3201:
        /* <DEDUP_REMOVED lines=19> */
.L_x_3202:
[----:B------:R-:W-:Y:S05]  /*0520*/  BSYNC B0 ;  /* 0x0000000000007941 */ /* 0x000fea0003800000 */
.L_x_3200:
        /* <DEDUP_REMOVED lines=44> */
[----:B------:R-:W-:Y:S05]  /*07f0*/  BRA `(.L_x_3205) ;  /* 0x00000000004c7947 */ /* 0x000fea0003800000 */
.L_x_3204:
        /* <DEDUP_REMOVED lines=19> */
.L_x_3205:
[----:B------:R-:W-:Y:S05]  /*0930*/  BSYNC B0 ;  /* 0x0000000000007941 */ /* 0x000fea0003800000 */
.L_x_3203:
        /* <DEDUP_REMOVED lines=78> */
.L_x_3207:
        /* <DEDUP_REMOVED lines=19> */
.L_x_3208:
[----:B------:R-:W-:Y:S05]  /*0f50*/  BSYNC B0 ;  /* 0x0000000000007941 */ /* 0x000fea0003800000 */
.L_x_3206:
        /* <DEDUP_REMOVED lines=43> */
.L_x_3210:
        /* <DEDUP_REMOVED lines=20> */
.L_x_3211:
[----:B------:R-:W-:Y:S05]  /*1350*/  BSYNC B0 ;  /* 0x0000000000007941 */ /* 0x000fea0003800000 */
.L_x_3209:
        /* <DEDUP_REMOVED lines=72> */
.L_x_3213:
[----:B------:R-:W-:Y:S05]  /*17e0*/  BSYNC B0 ;  /* 0x0000000000007941 */ /* 0x000fea0003800000 */
.L_x_3212:
        /* <DEDUP_REMOVED lines=16> */
.L_x_3215:
[----:B------:R-:W-:Y:S05]  /*18f0*/  BSYNC B0 ;  /* 0x0000000000007941 */ /* 0x000fea0003800000 */
.L_x_3214:
        /* <DEDUP_REMOVED lines=141> */
.L_x_3220:
        /* <DEDUP_REMOVED lines=23> */
.L_x_3221:
[----:B------:R-:W-:Y:S05]  /*2340*/  BSYNC B0 ;  /* 0x0000000000007941 */ /* 0x000fea0003800000 */
.L_x_3219:
        /* <DEDUP_REMOVED lines=22> */
.L_x_3223:
        /* <DEDUP_REMOVED lines=22> */
.L_x_3224:
[----:B------:R-:W-:Y:S05]  /*2610*/  BSYNC B0 ;  /* 0x0000000000007941 */ /* 0x000fea0003800000 */
.L_x_3222:
        /* <DEDUP_REMOVED lines=22> */
.L_x_3226:
        /* <DEDUP_REMOVED lines=22> */
.L_x_3227:
[----:B------:R-:W-:Y:S05]  /*28e0*/  BSYNC B0 ;  /* 0x0000000000007941 */ /* 0x000fea0003800000 */
.L_x_3225:
        /* <DEDUP_REMOVED lines=33> */
[----:B------:R-:W-:Y:S05]  /*2b00*/  CALL.REL.NOINC `($__internal_20_$__cuda_sm20_div_s64) ;  /* 0x0000001800947944 */ /* 0x000fea0003c00000 */
        /* <DEDUP_REMOVED lines=11> */
.L_x_3229:
        /* <DEDUP_REMOVED lines=23> */
.L_x_3230:
[----:B------:R-:W-:Y:S05]  /*2d30*/  BSYNC B0 ;  /* 0x0000000000007941 */ /* 0x000fea0003800000 */
.L_x_3228:
        /* <DEDUP_REMOVED lines=20> */
.L_x_3232:
        /* <DEDUP_REMOVED lines=23> */
.L_x_3233:
[----:B------:R-:W-:Y:S05]  /*2ff0*/  BSYNC B0 ;  /* 0x0000000000007941 */ /* 0x000fea0003800000 */
.L_x_3231:
        /* <DEDUP_REMOVED lines=19> */
.L_x_3235:
        /* <DEDUP_REMOVED lines=23> */
.L_x_3236:
[----:B------:R-:W-:Y:S05]  /*32a0*/  BSYNC B0 ;  /* 0x0000000000007941 */ /* 0x000fea0003800000 */
.L_x_3234:
        /* <DEDUP_REMOVED lines=26> */
[----:B------:R-:W-:Y:S05]  /*3450*/  CALL.REL.NOINC `($__internal_20_$__cuda_sm20_div_s64) ;  /* 0x0000001000407944 */ /* 0x000fea0003c00000 */
        /* <DEDUP_REMOVED lines=12> */
.L_x_3238:
        /* <DEDUP_REMOVED lines=23> */
.L_x_3239:
[----:B------:R-:W-:Y:S05]  /*3690*/  BSYNC B0 ;  /* 0x0000000000007941 */ /* 0x000fea0003800000 */
.L_x_3237:
        /* <DEDUP_REMOVED lines=28> */
.L_x_3241:
        /* <DEDUP_REMOVED lines=23> */
.L_x_3242:
[----:B------:R-:W-:Y:S05]  /*39d0*/  BSYNC B0 ;  /* 0x0000000000007941 */ /* 0x000fea0003800000 */
.L_x_3240:
        /* <DEDUP_REMOVED lines=21> */
.L_x_3218:
[----:B------:R-:W-:Y:S02]  /*3b30*/  ULDC.64 UR4, c[0x0][0x2b0] ;  /* 0x0000ac0000047ab9 */ /* 0x000fe40000000a00 */
[----:B------:R-:W-:-:S04]  /*3b40*/  LEA R2, P0, R38, UR4, 0x2 ;  /* 0x0000000426027c11 */ /* 0x000fc8000f8010ff */
[----:B------:R-:W-:-:S05]  /*3b50*/  LEA.HI.X R3, R38, UR5, R39, 0x2, P0 ;  /* 0x0000000526037c11 */ /* 0x000fca00080f1427 */
[----:B------:R0:W-:Y:S04]  /*3b60*/  STG.E desc[UR8][R2.64], R29 ;  /* 0x0000001d02007986 */ /* 0x0001e8000c101908 */
.L_x_3217:
[----:B------:R-:W-:Y:S05]  /*3b70*/  BSYNC B1 ;  /* 0x0000000000017941 */ /* 0x000fea0003800000 */
.L_x_3216:
        /* <DEDUP_REMOVED lines=18> */
.L_x_3244:
[----:B------:R-:W-:Y:S05]  /*3ca0*/  BSYNC B0 ;  /* 0x0000000000007941 */ /* 0x000fea0003800000 */
.L_x_3243:
        /* <DEDUP_REMOVED lines=34> */
.L_x_3248:
        /* <DEDUP_REMOVED lines=12> */
.L_x_3247:
[----:B------:R-:W-:Y:S05]  /*3f90*/  BSYNC B0 ;  /* 0x0000000000007941 */ /* 0x000fea0003800000 */
.L_x_3246:
        /* <DEDUP_REMOVED lines=8> */
.L_x_3245:
        /* <DEDUP_REMOVED lines=84> */
        .weak           $__internal_20_$__cuda_sm20_div_s64
        .type           $__internal_20_$__cuda_sm20_div_s64,@function
        .size           $__internal_20_$__cuda_sm20_div_s64,(.L_x_5296 - $__internal_20_$__cuda_sm20_div_s64)
$__internal_20_$__cuda_sm20_div_s64:
        /* <DEDUP_REMOVED lines=83> */
[----:B------:R-:W-:Y:S06]  /*4a90*/  RET.REL.NODEC R20 `(_ZN5flash32flash_fwd_splitkv_combine_kernelI23Flash_fwd_kernel_traitsILi32ELi64ELi128ELi4ELb0ELb0EN7cutlass10bfloat16_tE19Flash_kernel_traitsILi32ELi64ELi128ELi4ES3_EELi16ELi1ELb0EEEvNS_16Flash_fwd_paramsE) ;  /* 0xffffffb414587950 */ /* 0x000fec0003c3ffff */
.L_x_3249:
        /* <DEDUP_REMOVED lines=14> */
.L_x_5296:


//--------------------- .text._ZN5flash32flash_fwd_splitkv_combine_kernelI23Flash_fwd_kernel_traitsILi32ELi64ELi128ELi4ELb0ELb0EN7cutlass10bfloat16_tE19Flash_kernel_traitsILi32ELi64ELi128ELi4ES3_EELi16ELi7ELb1EEEvNS_16Flash_fwd_paramsE --------------------------
	.section	.text._ZN5flash32flash_fwd_splitkv_combine_kernelI23Flash_fwd_kernel_traitsILi32ELi64ELi128ELi4ELb0ELb0EN7cutlass10bfloat16_tE19Flash_kernel_traitsILi32ELi64ELi128ELi4ES3_EELi16ELi7ELb1EEEvNS_16Flash_fwd_paramsE,"ax",@progbits
	.align	128
        .global         _ZN5flash32flash_fwd_splitkv_combine_kernelI23Flash_fwd_kernel_traitsILi32ELi64ELi128ELi4ELb0ELb0EN7cutlass10bfloat16_tE19Flash_kernel_traitsILi32ELi64ELi128ELi4ES3_EELi16ELi7ELb1EEEvNS_16Flash_fwd_paramsE
        .type           _ZN5flash32flash_fwd_splitkv_combine_kernelI23Flash_fwd_kernel_traitsILi32ELi64ELi128ELi4ELb0ELb0EN7cutlass10bfloat16_tE19Flash_kernel_traitsILi32ELi64ELi128ELi4ES3_EELi16ELi7ELb1EEEvNS_16Flash_fwd_paramsE,@function
        .size           _ZN5flash32flash_fwd_splitkv_combine_kernelI23Flash_fwd_kernel_traitsILi32ELi64ELi128ELi4ELb0ELb0EN7cutlass10bfloat16_tE19Flash_kernel_traitsILi32ELi64ELi128ELi4ES3_EELi16ELi7ELb1EEEvNS_16Flash_fwd_paramsE,(.L_x_5297 - _ZN5flash32flash_fwd_splitkv_combine_kernelI23Flash_fwd_kernel_traitsILi32ELi64ELi128ELi4ELb0ELb0EN7cutlass10bfloat16_tE19Flash_kernel_traitsILi32ELi64ELi128ELi4ES3_EELi16ELi7ELb1EEEvNS_16Flash_fwd_paramsE)
        .other          _ZN5flash32flash_fwd_splitkv_combine_kernelI23Flash_fwd_kernel_traitsILi32ELi64ELi128ELi4ELb0ELb0EN7cutlass10bfloat16_tE19Flash_kernel_traitsILi32ELi64ELi128ELi4ES3_EELi16ELi7ELb1EEEvNS_16Flash_fwd_paramsE,@"STO_CUDA_ENTRY STV_DEFAULT"
_ZN5flash32flash_fwd_splitkv_combine_kernelI23Flash_fwd_kernel_traitsILi32ELi64ELi128ELi4ELb0ELb0EN7cutlass10bfloat16_tE19Flash_kernel_traitsILi32ELi64ELi128ELi4ES3_EELi16ELi7ELb1EEEvNS_16Flash_fwd_paramsE:
.text._ZN5flash32flash_fwd_splitkv_combine_kernelI23Flash_fwd_kernel_traitsILi32ELi64ELi128ELi4ELb0ELb0EN7cutlass10bfloat16_tE19Flash_kernel_traitsILi32ELi64ELi128ELi4ES3_EELi16ELi7ELb1EEEvNS_16Flash_fwd_paramsE:
        /* <DEDUP_REMOVED lines=23> */
[----:B------:R-:W-:Y:S05]  /*0170*/  CALL.REL.NOINC `($__internal_21_$__cuda_sm20_div_s64) ;  /* 0x00000060005c7944 */ /* 0x000fea0003c00000 */
[----:B------:R-:W-:Y:S02]  /*0180*/  MOV R8, R0 ;  /* 0x0000000000087202 */ /* 0x000fe40000000f00 */
[----:B------:R-:W-:Y:S01]  /*0190*/  MOV R9, R25 ;  /* 0x0000001900097202 */ /* 0x000fe20000000f00 */
[----:B------:R-:W-:Y:S06]  /*01a0*/  BRA `(.L_x_3251) ;  /* 0x00000000004c7947 */ /* 0x000fec0003800000 */
.L_x_3250:
        /* <DEDUP_REMOVED lines=19> */
.L_x_3251:
        /* <DEDUP_REMOVED lines=17> */
[----:B------:R-:W-:Y:S05]  /*03f0*/  BRA `(.L_x_3254) ;  /* 0x0000000000507947 */ /* 0x000fea0003800000 */
.L_x_3253:
        /* <DEDUP_REMOVED lines=20> */
.L_x_3254:
[----:B------:R-:W-:Y:S05]  /*0540*/  BSYNC B0 ;  /* 0x0000000000007941 */ /* 0x000fea0003800000 */
.L_x_3252:
        /* <DEDUP_REMOVED lines=57> */
.L_x_3256:
        /* <DEDUP_REMOVED lines=19> */
.L_x_3257:
[----:B------:R-:W-:Y:S05]  /*0a10*/  BSYNC B0 ;  /* 0x0000000000007941 */ /* 0x000fea0003800000 */
.L_x_3255:
        /* <DEDUP_REMOVED lines=105> */
.L_x_3259:
        /* <DEDUP_REMOVED lines=20> */
.L_x_3260:
[----:B------:R-:W-:Y:S05]  /*11f0*/  BSYNC B0 ;  /* 0x0000000000007941 */ /* 0x000fea0003800000 */
.L_x_3258:
        /* <DEDUP_REMOVED lines=309> */
.L_x_3262:
        /* <DEDUP_REMOVED lines=19> */
.L_x_3263:
[----:B------:R-:W-:Y:S05]  /*2680*/  BSYNC B0 ;  /* 0x0000000000007941 */ /* 0x000fea0003800000 */
.L_x_3261:
        /* <DEDUP_REMOVED lines=257> */
.L_x_3268:
        /* <DEDUP_REMOVED lines=22> */
.L_x_3269:
[----:B------:R-:W-:Y:S05]  /*3800*/  BSYNC B0 ;  /* 0x0000000000007941 */ /* 0x000fea0003800000 */
.L_x_3267:
        /* <DEDUP_REMOVED lines=8> */
[----:B------:R-:W-:Y:S05]  /*3890*/  CALL.REL.NOINC `($__internal_21_$__cuda_sm20_div_s64) ;  /* 0x0000002800947944 */ /* 0x000fea0003c00000 */
        /* <DEDUP_REMOVED lines=11> */
.L_x_3271:
        /* <DEDUP_REMOVED lines=22> */
.L_x_3272:
[----:B------:R-:W-:Y:S05]  /*3ab0*/  BSYNC B0 ;  /* 0x0000000000007941 */ /* 0x000fea0003800000 */
.L_x_3270:
        /* <DEDUP_REMOVED lines=11> */
[----:B------:R-:W-:Y:S05]  /*3b70*/  CALL.REL.NOINC `($__internal_21_$__cuda_sm20_div_s64) ;  /* 0x0000002400dc7944 */ /* 0x000fea0003c00000 */
        /* <DEDUP_REMOVED lines=12> */
.L_x_3274:
        /* <DEDUP_REMOVED lines=22> */
.L_x_3275:
[----:B------:R-:W-:Y:S05]  /*3da0*/  BSYNC B0 ;  /* 0x0000000000007941 */ /* 0x000fea0003800000 */
.L_x_3273:
        /* <DEDUP_REMOVED lines=52> */
.L_x_3277:
        /* <DEDUP_REMOVED lines=23> */
.L_x_3278:
[----:B------:R-:W-:Y:S05]  /*4260*/  BSYNC B0 ;  /* 0x0000000000007941 */ /* 0x000fea0003800000 */
.L_x_3276:
        /* <DEDUP_REMOVED lines=20> */
.L_x_3280:
        /* <DEDUP_REMOVED lines=22> */
.L_x_3281:
[----:B------:R-:W-:Y:S05]  /*4510*/  BSYNC B0 ;  /* 0x0000000000007941 */ /* 0x000fea0003800000 */
.L_x_3279:
        /* <DEDUP_REMOVED lines=22> */
.L_x_3283:
        /* <DEDUP_REMOVED lines=23> */
.L_x_3284:
[----:B------:R-:W-:Y:S05]  /*47f0*/  BSYNC B0 ;  /* 0x0000000000007941 */ /* 0x000fea0003800000 */
.L_x_3282:
        /* <DEDUP_REMOVED lines=39> */
.L_x_3286:
        /* <DEDUP_REMOVED lines=23> */
.L_x_3287:
[----:B------:R-:W-:Y:S05]  /*4be0*/  BSYNC B0 ;  /* 0x0000000000007941 */ /* 0x000fea0003800000 */
.L_x_3285:
        /* <DEDUP_REMOVED lines=31> */
.L_x_3289:
        /* <DEDUP_REMOVED lines=23> */
.L_x_3290:
[----:B------:R-:W-:Y:S05]  /*4f50*/  BSYNC B0 ;  /* 0x0000000000007941 */ /* 0x000fea0003800000 */
.L_x_3288:
        /* <DEDUP_REMOVED lines=21> */
.L_x_3266:
[----:B------:R-:W-:Y:S02]  /*50b0*/  ULDC.64 UR4, c[0x0][0x2b0] ;  /* 0x0000ac0000047ab9 */ /* 0x000fe40000000a00 */
[----:B------:R-:W-:-:S04]  /*50c0*/  LEA R2, P0, R52, UR4, 0x2 ;  /* 0x0000000434027c11 */ /* 0x000fc8000f8010ff */
[----:B------:R-:W-:-:S05]  /*50d0*/  LEA.HI.X R3, R52, UR5, R53, 0x2, P0 ;  /* 0x0000000534037c11 */ /* 0x000fca00080f1435 */
[----:B------:R0:W-:Y:S04]  /*50e0*/  STG.E desc[UR8][R2.64], R29 ;  /* 0x0000001d02007986 */ /* 0x0001e8000c101908 */
.L_x_3265:
[----:B------:R-:W-:Y:S05]  /*50f0*/  BSYNC B1 ;  /* 0x0000000000017941 */ /* 0x000fea0003800000 */
.L_x_3264:
        /* <DEDUP_REMOVED lines=131> */
.L_x_3293:
        /* <DEDUP_REMOVED lines=37> */
.L_x_3292:
        /* <DEDUP_REMOVED lines=25> */
.L_x_3294:
[----:B------:R-:W-:-:S13]  /*5d10*/  ISETP.GT.OR P4, PT, R13, UR5, P4 ;  /* 0x000000050d007c0c */ /* 0x000fda000a784670 */
[----:B------:R-:W-:Y:S05]  /*5d20*/  @!P4 BRA `(.L_x_3291) ;  /* 0x000000000028c947 */ /* 0x000fea0003800000 */
[----:B------:R-:W0:Y:S01]  /*5d30*/  LDS R6, [R6] ;  /* 0x0000000006067984 */ /* 0x000e220000000800 */
[----:B------:R-:W-:Y:S01]  /*5d40*/  ISETP.GE.AND P0, PT, R7, R14, PT ;  /* 0x0000000e0700720c */ /* 0x000fe20003f06270 */
[----:B------:R-:W-:-:S12]  /*5d50*/  BSSY B0, `(.L_x_3295) ;  /* 0x0000003000007945 */ /* 0x000fd80003800000 */
[----:B------:R-:W-:Y:S05]  /*5d60*/  @P0 BRA `(.L_x_3296) ;  /* 0x0000000000040947 */ /* 0x000fea0003800000 */
[----:B------:R1:W5:Y:S02]  /*5d70*/  LDG.E.128 R8, desc[UR8][R20.64] ;  /* 0x0000000814087981 */ /* 0x000364000c1e1d00 */
.L_x_3296:
[----:B------:R-:W-:Y:S05]  /*5d80*/  BSYNC B0 ;  /* 0x0000000000007941 */ /* 0x000fea0003800000 */
.L_x_3295:
[C---:B0----5:R-:W-:Y:S01]  /*5d90*/  FFMA.FTZ R4, R6.reuse, R8, R4 ;  /* 0x0000000806047223 */ /* 0x061fe20000010004 */
[C---:B------:R-:W-:Y:S01]  /*5da0*/  FFMA.FTZ R3, R6.reuse, R9, R3 ;  /* 0x0000000906037223 */ /* 0x040fe20000010003 */
[C---:B------:R-:W-:Y:S01]  /*5db0*/  FFMA.FTZ R2, R6.reuse, R10, R2 ;  /* 0x0000000a06027223 */ /* 0x040fe20000010002 */
[----:B------:R-:W-:Y:S01]  /*5dc0*/  FFMA.FTZ R0, R6, R11, R0 ;  /* 0x0000000b06007223 */ /* 0x000fe20000010000 */
.L_x_3291:
        /* <DEDUP_REMOVED lines=82> */
        .weak           $__internal_21_$__cuda_sm20_div_s64
        .type           $__internal_21_$__cuda_sm20_div_s64,@function
        .size           $__internal_21_$__cuda_sm20_div_s64,(.L_x_5297 - $__internal_21_$__cuda_sm20_div_s64)
$__internal_21_$__cuda_sm20_div_s64:
        /* <DEDUP_REMOVED lines=83> */
[----:B------:R-:W-:Y:S06]  /*6820*/  RET.REL.NODEC R22 `(_ZN5flash32flash_fwd_splitkv_combine_kernelI23Flash_fwd_kernel_traitsILi32ELi64ELi128ELi4ELb0ELb0EN7cutlass10bfloat16_tE19Flash_kernel_traitsILi32ELi64ELi128ELi4ES3_EELi16ELi7ELb1EEEvNS_16Flash_fwd_paramsE) ;  /* 0xffffff9416f47950 */ /* 0x000fec0003c3ffff */
.L_x_3297:
        /* <DEDUP_REMOVED lines=13> */
.L_x_5297:


//--------------------- .text._ZN5flash32flash_fwd_splitkv_combine_kernelI23Flash_fwd_kernel_traitsILi32ELi64ELi128ELi4ELb0ELb0EN7cutlass10bfloat16_tE19Flash_kernel_traitsILi32ELi64ELi128ELi4ES3_EELi16ELi6ELb1EEEvNS_16Flash_fwd_paramsE --------------------------
	.section	.text._ZN5flash32flash_fwd_splitkv_combine_kernelI23Flash_fwd_kernel_traitsILi32ELi64ELi128ELi4ELb0ELb0EN7cutlass10bfloat16_tE19Flash_kernel_traitsILi32ELi64ELi128ELi4ES3_EELi16ELi6ELb1EEEvNS_16Flash_fwd_paramsE,"ax",@progbits
	.align	128
        .global         _ZN5flash32flash_fwd_splitkv_combine_kernelI23Flash_fwd_kernel_traitsILi32ELi64ELi128ELi4ELb0ELb0EN7cutlass10bfloat16_tE19Flash_kernel_traitsILi32ELi64ELi128ELi4ES3_EELi16ELi6ELb1EEEvNS_16Flash_fwd_paramsE
        .type           _ZN5flash32flash_fwd_splitkv_combine_kernelI23Flash_fwd_kernel_traitsILi32ELi64ELi128ELi4ELb0ELb0EN7cutlass10bfloat16_tE19Flash_kernel_traitsILi32ELi64ELi128ELi4ES3_EELi16ELi6ELb1EEEvNS_16Flash_fwd_paramsE,@function
        .size           _ZN5flash32flash_fwd_splitkv_combine_kernelI23Flash_fwd_kernel_traitsILi32ELi64ELi128ELi4ELb0ELb0EN7cutlass10bfloat16_tE19Flash_kernel_traitsILi32ELi64ELi128ELi4ES3_EELi16ELi6ELb1EEEvNS_16Flash_fwd_paramsE,(.L_x_5298 - _ZN5flash32flash_fwd_splitkv_combine_kernelI23Flash_fwd_kernel_traitsILi32ELi64ELi128ELi4ELb0ELb0EN7cutlass10bfloat16_tE19Flash_kernel_traitsILi32ELi64ELi128ELi4ES3_EELi16ELi6ELb1EEEvNS_16Flash_fwd_paramsE)
        .other          _ZN5flash32flash_fwd_splitkv_combine_kernelI23Flash_fwd_kernel_traitsILi32ELi64ELi128ELi4ELb0ELb0EN7cutlass10bfloat16_tE19Flash_kernel_traitsILi32ELi64ELi128ELi4ES3_EELi16ELi6ELb1EEEvNS_16Flash_fwd_paramsE,@"STO_CUDA_ENTRY STV_DEFAULT"
_ZN5flash32flash_fwd_splitkv_combine_kernelI23Flash_fwd_kernel_traitsILi32ELi64ELi128ELi4ELb0ELb0EN7cutlass10bfloat16_tE19Flash_kernel_traitsILi32ELi64ELi128ELi4ES3_EELi16ELi6ELb1EEEvNS_16Flash_fwd_paramsE:
.text._ZN5flash32flash_fwd_splitkv_combine_kernelI23Flash_fwd_kernel_traitsILi32ELi64ELi128ELi4ELb0ELb0EN7cutlass10bfloat16_tE19Flash_kernel_traitsILi32ELi64ELi128ELi4ES3_EELi16ELi6ELb1EEEvNS_16Flash_fwd_paramsE:
        /* <DEDUP_REMOVED lines=23> */
[----:B------:R-:W-:Y:S05]  /*0170*/  CALL.REL.NOINC `($__internal_22_$__cuda_sm20_div_s64) ;  /* 0x0000005000bc7944 */ /* 0x000fea0003c00000 */
[----:B------:R-:W-:Y:S02]  /*0180*/  MOV R8, R0 ;  /* 0x0000000000087202 */ /* 0x000fe40000000f00 */
[----:B------:R-:W-:Y:S01]  /*0190*/  MOV R9, R25 ;  /* 0x0000001900097202 */ /* 0x000fe20000000f00 */
[----:B------:R-:W-:Y:S06]  /*01a0*/  BRA `(.L_x_3299) ;  /* 0x00000000004c7947 */ /* 0x000fec0003800000 */
.L_x_3298:
        /* <DEDUP_REMOVED lines=19> */
.L_x_3299:
        /* <DEDUP_REMOVED lines=17> */
[----:B------:R-:W-:Y:S05]  /*03f0*/  BRA `(.L_x_3302) ;  /* 0x0000000000507947 */ /* 0x000fea0003800000 */
.L_x_3301:
        /* <DEDUP_REMOVED lines=20> */
.L_x_3302:
[----:B------:R-:W-:Y:S05]  /*0540*/  BSYNC B0 ;  /* 0x0000000000007941 */ /* 0x000fea0003800000 */
.L_x_3300:
        /* <DEDUP_REMOVED lines=57> */
.L_x_3304:
        /* <DEDUP_REMOVED lines=19> */
.L_x_3305:
[----:B------:R-:W-:Y:S05]  /*0a10*/  BSYNC B0 ;  /* 0x0000000000007941 */ /* 0x000fea0003800000 */
.L_x_3303:
        /* <DEDUP_REMOVED lines=105> */
.L_x_3307:
        /* <DEDUP_REMOVED lines=20> */
.L_x_3308:
[----:B------:R-:W-:Y:S05]  /*11f0*/  BSYNC B0 ;  /* 0x0000000000007941 */ /* 0x000fea0003800000 */
.L_x_3306:
        /* <DEDUP_REMOVED lines=181> */
.L_x_3310:
        /* <DEDUP_REMOVED lines=19> */
.L_x_3311:
[----:B------:R-:W-:Y:S05]  /*1e80*/  BSYNC B0 ;  /* 0x0000000000007941 */ /* 0x000fea0003800000 */
.L_x_3309:
        /* <DEDUP_REMOVED lines=201> */
.L_x_3316:
        /* <DEDUP_REMOVED lines=22> */
.L_x_3317:
[----:B------:R-:W-:Y:S05]  /*2c80*/  BSYNC B0 ;  /* 0x0000000000007941 */ /* 0x000fea0003800000 */
.L_x_3315:
        /* <DEDUP_REMOVED lines=8> */
[----:B------:R-:W-:Y:S05]  /*2d10*/  CALL.REL.NOINC `($__internal_22_$__cuda_sm20_div_s64) ;  /* 0x0000002400d47944 */ /* 0x000fea0003c00000 */
        /* <DEDUP_REMOVED lines=11> */
.L_x_3319:
        /* <DEDUP_REMOVED lines=22> */
.L_x_3320:
[----:B------:R-:W-:Y:S05]  /*2f30*/  BSYNC B0 ;  /* 0x0000000000007941 */ /* 0x000fea0003800000 */
.L_x_3318:
        /* <DEDUP_REMOVED lines=11> */
[----:B------:R-:W-:Y:S05]  /*2ff0*/  CALL.REL.NOINC `($__internal_22_$__cuda_sm20_div_s64) ;  /* 0x00000024001c7944 */ /* 0x000fea0003c00000 */
        /* <DEDUP_REMOVED lines=12> */
.L_x_3322:
        /* <DEDUP_REMOVED lines=22> */
.L_x_3323:
[----:B------:R-:W-:Y:S05]  /*3220*/  BSYNC B0 ;  /* 0x0000000000007941 */ /* 0x000fea0003800000 */
.L_x_3321:
        /* <DEDUP_REMOVED lines=52> */
.L_x_3325:
        /* <DEDUP_REMOVED lines=23> */
.L_x_3326:
[----:B------:R-:W-:Y:S05]  /*36e0*/  BSYNC B0 ;  /* 0x0000000000007941 */ /* 0x000fea0003800000 */
.L_x_3324:
        /* <DEDUP_REMOVED lines=20> */
.L_x_3328:
        /* <DEDUP_REMOVED lines=22> */
.L_x_3329:
[----:B------:R-:W-:Y:S05]  /*3990*/  BSYNC B0 ;  /* 0x0000000000007941 */ /* 0x000fea0003800000 */
.L_x_3327:
        /* <DEDUP_REMOVED lines=22> */
.L_x_3331:
        /* <DEDUP_REMOVED lines=23> */
.L_x_3332:
[----:B------:R-:W-:Y:S05]  /*3c70*/  BSYNC B0 ;  /* 0x0000000000007941 */ /* 0x000fea0003800000 */
.L_x_3330:
        /* <DEDUP_REMOVED lines=39> */
.L_x_3334:
        /* <DEDUP_REMOVED lines=23> */
.L_x_3335:
[----:B------:R-:W-:Y:S05]  /*4060*/  BSYNC B0 ;  /* 0x0000000000007941 */ /* 0x000fea0003800000 */
.L_x_3333:
        /* <DEDUP_REMOVED lines=31> */
.L_x_3337:
        /* <DEDUP_REMOVED lines=23> */
.L_x_3338:
[----:B------:R-:W-:Y:S05]  /*43d0*/  BSYNC B0 ;  /* 0x0000000000007941 */ /* 0x000fea0003800000 */
.L_x_3336:
        /* <DEDUP_REMOVED lines=21> */
.L_x_3314:
[----:B------:R-:W-:Y:S02]  /*4530*/  ULDC.64 UR4, c[0x0][0x2b0] ;  /* 0x0000ac0000047ab9 */ /* 0x000fe40000000a00 */
[----:B------:R-:W-:-:S04]  /*4540*/  LEA R2, P0, R44, UR4, 0x2 ;  /* 0x000000042c027c11 */ /* 0x000fc8000f8010ff */
[----:B------:R-:W-:-:S05]  /*4550*/  LEA.HI.X R3, R44, UR5, R45, 0x2, P0 ;  /* 0x000000052c037c11 */ /* 0x000fca00080f142d */
[----:B------:R0:W-:Y:S04]  /*4560*/  STG.E desc[UR8][R2.64], R29 ;  /* 0x0000001d02007986 */ /* 0x0001e8000c101908 */
.L_x_3313:
[----:B------:R-:W-:Y:S05]  /*4570*/  BSYNC B1 ;  /* 0x0000000000017941 */ /* 0x000fea0003800000 */
.L_x_3312:
        /* <DEDUP_REMOVED lines=83> */
.L_x_3341:
        /* <DEDUP_REMOVED lines=37> */
.L_x_3340:
        /* <DEDUP_REMOVED lines=25> */
.L_x_3342:
[----:B------:R-:W-:-:S13]  /*4e90*/  ISETP.GT.OR P4, PT, R13, UR5, P4 ;  /* 0x000000050d007c0c */ /* 0x000fda000a784670 */
[----:B------:R-:W-:Y:S05]  /*4ea0*/  @!P4 BRA `(.L_x_3339) ;  /* 0x000000000028c947 */ /* 0x000fea0003800000 */
[----:B------:R-:W0:Y:S01]  /*4eb0*/  LDS R6, [R6] ;  /* 0x0000000006067984 */ /* 0x000e220000000800 */
[----:B------:R-:W-:Y:S01]  /*4ec0*/  ISETP.GE.AND P0, PT, R7, R15, PT ;  /* 0x0000000f0700720c */ /* 0x000fe20003f06270 */
[----:B------:R-:W-:-:S12]  /*4ed0*/  BSSY B0, `(.L_x_3343) ;  /* 0x0000003000007945 */ /* 0x000fd80003800000 */
[----:B------:R-:W-:Y:S05]  /*4ee0*/  @P0 BRA `(.L_x_3344) ;  /* 0x0000000000040947 */ /* 0x000fea0003800000 */
[----:B------:R1:W5:Y:S02]  /*4ef0*/  LDG.E.128 R8, desc[UR8][R20.64] ;  /* 0x0000000814087981 */ /* 0x000364000c1e1d00 */
.L_x_3344:
[----:B------:R-:W-:Y:S05]  /*4f00*/  BSYNC B0 ;  /* 0x0000000000007941 */ /* 0x000fea0003800000 */
.L_x_3343:
[C---:B0----5:R-:W-:Y:S01]  /*4f10*/  FFMA.FTZ R4, R6.reuse, R8, R4 ;  /* 0x0000000806047223 */ /* 0x061fe20000010004 */
[C---:B------:R-:W-:Y:S01]  /*4f20*/  FFMA.FTZ R3, R6.reuse, R9, R3 ;  /* 0x0000000906037223 */ /* 0x040fe20000010003 */
[C---:B------:R-:W-:Y:S01]  /*4f30*/  FFMA.FTZ R2, R6.reuse, R10, R2 ;  /* 0x0000000a06027223 */ /* 0x040fe20000010002 */
[----:B------:R-:W-:Y:S01]  /*4f40*/  FFMA.FTZ R0, R6, R11, R0 ;  /* 0x0000000b06007223 */ /* 0x000fe20000010000 */
.L_x_3339:
        /* <DEDUP_REMOVED lines=82> */
        .weak           $__internal_22_$__cuda_sm20_div_s64
        .type           $__internal_22_$__cuda_sm20_div_s64,@function
        .size           $__internal_22_$__cuda_sm20_div_s64,(.L_x_5298 - $__internal_22_$__cuda_sm20_div_s64)
$__internal_22_$__cuda_sm20_div_s64:
        /* <DEDUP_REMOVED lines=83> */
[----:B------:R-:W-:Y:S06]  /*59a0*/  RET.REL.NODEC R22 `(_ZN5flash32flash_fwd_splitkv_combine_kernelI23Flash_fwd_kernel_traitsILi32ELi64ELi128ELi4ELb0ELb0EN7cutlass10bfloat16_tE19Flash_kernel_traitsILi32ELi64ELi128ELi4ES3_EELi16ELi6ELb1EEEvNS_16Flash_fwd_paramsE) ;  /* 0xffffffa416947950 */ /* 0x000fec0003c3ffff */
.L_x_3345:
        /* <DEDUP_REMOVED lines=13> */
.L_x_5298:


//--------------------- .text._ZN5flash32flash_fwd_splitkv_combine_kernelI23Flash_fwd_kernel_traitsILi32ELi64ELi128ELi4ELb0ELb0EN7cutlass10bfloat16_tE19Flash_kernel_traitsILi32ELi64ELi128ELi4ES3_EELi16ELi5ELb1EEEvNS_16Flash_fwd_paramsE --------------------------
	.section	.text._ZN5flash32flash_fwd_splitkv_combine_kernelI23Flash_fwd_kernel_traitsILi32ELi64ELi128ELi4ELb0ELb0EN7cutlass10bfloat16_tE19Flash_kernel_traitsILi32ELi64ELi128ELi4ES3_EELi16ELi5ELb1EEEvNS_16Flash_fwd_paramsE,"ax",@progbits
	.align	128
        .global         _ZN5flash32flash_fwd_splitkv_combine_kernelI23Flash_fwd_kernel_traitsILi32ELi64ELi128ELi4ELb0ELb0EN7cutlass10bfloat16_tE19Flash_kernel_traitsILi32ELi64ELi128ELi4ES3_EELi16ELi5ELb1EEEvNS_16Flash_fwd_paramsE
        .type           _ZN5flash32flash_fwd_splitkv_combine_kernelI23Flash_fwd_kernel_traitsILi32ELi64ELi128ELi4ELb0ELb0EN7cutlass10bfloat16_tE19Flash_kernel_traitsILi32ELi64ELi128ELi4ES3_EELi16ELi5ELb1EEEvNS_16Flash_fwd_paramsE,@function
        .size           _ZN5flash32flash_fwd_splitkv_combine_kernelI23Flash_fwd_kernel_traitsILi32ELi64ELi128ELi4ELb0ELb0EN7cutlass10bfloat16_tE19Flash_kernel_traitsILi32ELi64ELi128ELi4ES3_EELi16ELi5ELb1EEEvNS_16Flash_fwd_paramsE,(.L_x_5299 - _ZN5flash32flash_fwd_splitkv_combine_kernelI23Flash_fwd_kernel_traitsILi32ELi64ELi128ELi4ELb0ELb0EN7cutlass10bfloat16_tE19Flash_kernel_traitsILi32ELi64ELi128ELi4ES3_EELi16ELi5ELb1EEEvNS_16Flash_fwd_paramsE)
        .other          _ZN5flash32flash_fwd_splitkv_combine_kernelI23Flash_fwd_kernel_traitsILi32ELi64ELi128ELi4ELb0ELb0EN7cutlass10bfloat16_tE19Flash_kernel_traitsILi32ELi64ELi128ELi4ES3_EELi16ELi5ELb1EEEvNS_16Flash_fwd_paramsE,@"STO_CUDA_ENTRY STV_DEFAULT"
_ZN5flash32flash_fwd_splitkv_combine_kernelI23Flash_fwd_kernel_traitsILi32ELi64ELi128ELi4ELb0ELb0EN7cutlass10bfloat16_tE19Flash_kernel_traitsILi32ELi64ELi128ELi4ES3_EELi16ELi5ELb1EEEvNS_16Flash_fwd_paramsE:
.text._ZN5flash32flash_fwd_splitkv_combine_kernelI23Flash_fwd_kernel_traitsILi32ELi64ELi128ELi4ELb0ELb0EN7cutlass10bfloat16_tE19Flash_kernel_traitsILi32ELi64ELi128ELi4ES3_EELi16ELi5ELb1EEEvNS_16Flash_fwd_paramsE:
        /* <DEDUP_REMOVED lines=23> */
[----:B------:R-:W-:Y:S05]  /*0170*/  CALL.REL.NOINC `($__internal_23_$__cuda_sm20_div_s64) ;  /* 0x0000004800a87944 */ /* 0x000fea0003c00000 */
[----:B------:R-:W-:Y:S05]  /*0180*/  BRA `(.L_x_3347) ;  /* 0x00000000004c7947 */ /* 0x000fea0003800000 */
.L_x_3346:
        /* <DEDUP_REMOVED lines=19> */
.L_x_3347:
        /* <DEDUP_REMOVED lines=12> */
[----:B------:R-:W-:Y:S05]  /*0380*/  CALL.REL.NOINC `($__internal_23_$__cuda_sm20_div_s64) ;  /* 0x0000004800247944 */ /* 0x000fea0003c00000 */
[----:B------:R-:W-:Y:S02]  /*0390*/  MOV R6, R20 ;  /* 0x0000001400067202 */ /* 0x000fe40000000f00 */
[----:B------:R-:W-:Y:S01]  /*03a0*/  MOV R7, R21 ;  /* 0x0000001500077202 */ /* 0x000fe20000000f00 */
[----:B------:R-:W-:Y:S05]  /*03b0*/  BRA `(.L_x_3350) ;  /* 0x00000000004c7947 */ /* 0x000fea0003800000 */
.L_x_3349:
        /* <DEDUP_REMOVED lines=19> */
.L_x_3350:
[----:B------:R-:W-:Y:S05]  /*04f0*/  BSYNC B0 ;  /* 0x0000000000007941 */ /* 0x000fea0003800000 */
.L_x_3348:
        /* <DEDUP_REMOVED lines=53> */
[----:B------:R-:W-:Y:S02]  /*0850*/  MOV R32, R20 ;  /* 0x0000001400207202 */ /* 0x000fe40000000f00 */
[----:B------:R-:W-:Y:S01]  /*0860*/  MOV R33, R21 ;  /* 0x0000001500217202 */ /* 0x000fe20000000f00 */
[----:B------:R-:W-:Y:S05]  /*0870*/  BRA `(.L_x_3353) ;  /* 0x00000000004c7947 */ /* 0x000fea0003800000 */
.L_x_3352:
        /* <DEDUP_REMOVED lines=19> */
.L_x_3353:
[----:B------:R-:W-:Y:S05]  /*09b0*/  BSYNC B0 ;  /* 0x0000000000007941 */ /* 0x000fea0003800000 */
.L_x_3351:
        /* <DEDUP_REMOVED lines=105> */
.L_x_3355:
        /* <DEDUP_REMOVED lines=19> */
.L_x_3356:
[----:B------:R-:W-:Y:S05]  /*1180*/  BSYNC B0 ;  /* 0x0000000000007941 */ /* 0x000fea0003800000 */
.L_x_3354:
        /* <DEDUP_REMOVED lines=113> */
[----:B------:R-:W-:Y:S05]  /*18a0*/  CALL.REL.NOINC `($__internal_23_$__cuda_sm20_div_s64) ;  /* 0x0000003000dc7944 */ /* 0x000fea0003c00000 */
[----:B------:R-:W-:Y:S02]  /*18b0*/  MOV R40, R20 ;  /* 0x0000001400287202 */ /* 0x000fe40000000f00 */
[----:B------:R-:W-:Y:S01]  /*18c0*/  MOV R41, R21 ;  /* 0x0000001500297202 */ /* 0x000fe20000000f00 */
[----:B------:R-:W-:Y:S05]  /*18d0*/  BRA `(.L_x_3359) ;  /* 0x00000000004c7947 */ /* 0x000fea0003800000 */
.L_x_3358:
        /* <DEDUP_REMOVED lines=19> */
.L_x_3359:
[----:B------:R-:W-:Y:S05]  /*1a10*/  BSYNC B0 ;  /* 0x0000000000007941 */ /* 0x000fea0003800000 */
.L_x_3357:
        /* <DEDUP_REMOVED lines=163> */
[----:B------:R-:W-:Y:S05]  /*2450*/  CALL.REL.NOINC `($__internal_23_$__cuda_sm20_div_s64) ;  /* 0x0000002400f07944 */ /* 0x000fea0003c00000 */
        /* <DEDUP_REMOVED lines=9> */
.L_x_3364:
        /* <DEDUP_REMOVED lines=22> */
.L_x_3365:
[----:B------:R-:W-:Y:S05]  /*2650*/  BSYNC B0 ;  /* 0x0000000000007941 */ /* 0x000fea0003800000 */
.L_x_3363:
        /* <DEDUP_REMOVED lines=19> */
.L_x_3367:
        /* <DEDUP_REMOVED lines=22> */
.L_x_3368:
[----:B------:R-:W-:Y:S05]  /*28f0*/  BSYNC B0 ;  /* 0x0000000000007941 */ /* 0x000fea0003800000 */
.L_x_3366:
        /* <DEDUP_REMOVED lines=11> */
[----:B------:R-:W-:Y:S05]  /*29b0*/  CALL.REL.NOINC `($__internal_23_$__cuda_sm20_div_s64) ;  /* 0x0000002000987944 */ /* 0x000fea0003c00000 */
[----:B------:R-:W-:-:S04]  /*29c0*/  IADD3 R19, P0, RZ, -R20, RZ ;  /* 0x80000014ff137210 */ /* 0x000fc80007f1e0ff */
[----:B------:R-:W-:Y:S01]  /*29d0*/  IADD3.X R18, RZ, ~R21, RZ, P0, !PT ;  /* 0x80000015ff127210 */ /* 0x000fe200007fe4ff */
[----:B------:R-:W-:-:S04]  /*29e0*/  IMAD.WIDE.U32 R42, R5, R19, R42 ;  /* 0x00000013052a7225 */ /* 0x000fc800078e002a */
[----:B------:R-:W-:-:S04]  /*29f0*/  IMAD R18, R18, R5, RZ ;  /* 0x0000000512127224 */ /* 0x000fc800078e02ff */
[----:B------:R-:W-:-:S05]  /*2a00*/  IMAD R4, R4, R19, R18 ;  /* 0x0000001304047224 */ /* 0x000fca00078e0212 */
[----:B------:R-:W-:Y:S01]  /*2a10*/  IADD3 R4, R43, R4, RZ ;  /* 0x000000042b047210 */ /* 0x000fe20007ffe0ff */
[----:B------:R-:W-:Y:S05]  /*2a20*/  BRA `(.L_x_3371) ;  /* 0x0000000000587947 */ /* 0x000fea0003800000 */
.L_x_3370:
        /* <DEDUP_REMOVED lines=22> */
.L_x_3371:
[----:B------:R-:W-:Y:S05]  /*2b90*/  BSYNC B0 ;  /* 0x0000000000007941 */ /* 0x000fea0003800000 */
.L_x_3369:
        /* <DEDUP_REMOVED lines=38> */
[----:B------:R-:W-:Y:S05]  /*2e00*/  CALL.REL.NOINC `($__internal_23_$__cuda_sm20_div_s64) ;  /* 0x0000001c00847944 */ /* 0x000fea0003c00000 */
        /* <DEDUP_REMOVED lines=12> */
.L_x_3373:
        /* <DEDUP_REMOVED lines=23> */
.L_x_3374:
[----:B------:R-:W-:Y:S05]  /*3040*/  BSYNC B0 ;  /* 0x0000000000007941 */ /* 0x000fea0003800000 */
.L_x_3372:
        /* <DEDUP_REMOVED lines=18> */
.L_x_3376:
        /* <DEDUP_REMOVED lines=22> */
.L_x_3377:
[----:B------:R-:W-:Y:S05]  /*32d0*/  BSYNC B0 ;  /* 0x0000000000007941 */ /* 0x000fea0003800000 */
.L_x_3375:
        /* <DEDUP_REMOVED lines=22> */
.L_x_3379:
        /* <DEDUP_REMOVED lines=23> */
.L_x_3380:
[----:B------:R-:W-:Y:S05]  /*35b0*/  BSYNC B0 ;  /* 0x0000000000007941 */ /* 0x000fea0003800000 */
.L_x_3378:
        /* <DEDUP_REMOVED lines=39> */
.L_x_3382:
        /* <DEDUP_REMOVED lines=23> */
.L_x_3383:
[----:B------:R-:W-:Y:S05]  /*39a0*/  BSYNC B0 ;  /* 0x0000000000007941 */ /* 0x000fea0003800000 */
.L_x_3381:
        /* <DEDUP_REMOVED lines=29> */
.L_x_3385:
        /* <DEDUP_REMOVED lines=23> */
.L_x_3386:
[----:B------:R-:W-:Y:S05]  /*3cf0*/  BSYNC B0 ;  /* 0x0000000000007941 */ /* 0x000fea0003800000 */
.L_x_3384:
        /* <DEDUP_REMOVED lines=21> */
.L_x_3362:
[----:B------:R-:W-:Y:S02]  /*3e50*/  ULDC.64 UR4, c[0x0][0x2b0] ;  /* 0x0000ac0000047ab9 */ /* 0x000fe40000000a00 */
[----:B------:R-:W-:-:S04]  /*3e60*/  LEA R2, P0, R38, UR4, 0x2 ;  /* 0x0000000426027c11 */ /* 0x000fc8000f8010ff */
[----:B------:R-:W-:-:S05]  /*3e70*/  LEA.HI.X R3, R38, UR5, R39, 0x2, P0 ;  /* 0x0000000526037c11 */ /* 0x000fca00080f1427 */
[----:B------:R0:W-:Y:S04]  /*3e80*/  STG.E desc[UR8][R2.64], R29 ;  /* 0x0000001d02007986 */ /* 0x0001e8000c101908 */
.L_x_3361:
[----:B------:R-:W-:Y:S05]  /*3e90*/  BSYNC B1 ;  /* 0x0000000000017941 */ /* 0x000fea0003800000 */
.L_x_3360:
        /* <DEDUP_REMOVED lines=59> */
.L_x_3389:
        /* <DEDUP_REMOVED lines=37> */
.L_x_3388:
        /* <DEDUP_REMOVED lines=25> */
.L_x_3390:
[----:B------:R-:W-:-:S13]  /*4630*/  ISETP.GT.OR P4, PT, R13, UR5, P4 ;  /* 0x000000050d007c0c */ /* 0x000fda000a784670 */
[----:B------:R-:W-:Y:S05]  /*4640*/  @!P4 BRA `(.L_x_3387) ;  /* 0x000000000028c947 */ /* 0x000fea0003800000 */
[----:B------:R-:W0:Y:S01]  /*4650*/  LDS R6, [R6] ;  /* 0x0000000006067984 */ /* 0x000e220000000800 */
[----:B------:R-:W-:Y:S01]  /*4660*/  ISETP.GE.AND P0, PT, R7, R16, PT ;  /* 0x000000100700720c */ /* 0x000fe20003f06270 */
[----:B------:R-:W-:-:S12]  /*4670*/  BSSY B0, `(.L_x_3391) ;  /* 0x0000003000007945 */ /* 0x000fd80003800000 */
[----:B------:R-:W-:Y:S05]  /*4680*/  @P0 BRA `(.L_x_3392) ;  /* 0x0000000000040947 */ /* 0x000fea0003800000 */
[----:B------:R1:W5:Y:S02]  /*4690*/  LDG.E.128 R8, desc[UR8][R24.64] ;  /* 0x0000000818087981 */ /* 0x000364000c1e1d00 */
.L_x_3392:
[----:B------:R-:W-:Y:S05]  /*46a0*/  BSYNC B0 ;  /* 0x0000000000007941 */ /* 0x000fea0003800000 */
.L_x_3391:
[C---:B0----5:R-:W-:Y:S01]  /*46b0*/  FFMA.FTZ R5, R6.reuse, R8, R5 ;  /* 0x0000000806057223 */ /* 0x061fe20000010005 */
[C---:B------:R-:W-:Y:S01]  /*46c0*/  FFMA.FTZ R2, R6.reuse, R9, R2 ;  /* 0x0000000906027223 */ /* 0x040fe20000010002 */
[C---:B------:R-:W-:Y:S01]  /*46d0*/  FFMA.FTZ R3, R6.reuse, R10, R3 ;  /* 0x0000000a06037223 */ /* 0x040fe20000010003 */
[----:B------:R-:W-:Y:S01]  /*46e0*/  FFMA.FTZ R0, R6, R11, R0 ;  /* 0x0000000b06007223 */ /* 0x000fe20000010000 */
.L_x_3387:
        /* <DEDUP_REMOVED lines=83> */
        .weak           $__internal_23_$__cuda_sm20_div_s64
        .type           $__internal_23_$__cuda_sm20_div_s64,@function
        .size           $__internal_23_$__cuda_sm20_div_s64,(.L_x_5299 - $__internal_23_$__cuda_sm20_div_s64)
$__internal_23_$__cuda_sm20_div_s64:
        /* <DEDUP_REMOVED lines=83> */
[----:B------:R-:W-:Y:S05]  /*5150*/  RET.REL.NODEC R22 `(_ZN5flash32flash_fwd_splitkv_combine_kernelI23Flash_fwd_kernel_traitsILi32ELi64ELi128ELi4ELb0ELb0EN7cutlass10bfloat16_tE19Flash_kernel_traitsILi32ELi64ELi128ELi4ES3_EELi16ELi5ELb1EEEvNS_16Flash_fwd_paramsE) ;  /* 0xffffffac16a87950 */ /* 0x000fea0003c3ffff */
.L_x_3393:
        /* <DEDUP_REMOVED lines=10> */
.L_x_5299:


//--------------------- .text._ZN5flash32flash_fwd_splitkv_combine_kernelI23Flash_fwd_kernel_traitsILi32ELi64ELi128ELi4ELb0ELb0EN7cutlass10bfloat16_tE19Flash_kernel_traitsILi32ELi64ELi128ELi4ES3_EELi16ELi4ELb1EEEvNS_16Flash_fwd_paramsE --------------------------
	.section	.text._ZN5flash32flash_fwd_splitkv_combine_kernelI23Flash_fwd_kernel_traitsILi32ELi64ELi128ELi4ELb0ELb0EN7cutlass10bfloat16_tE19Flash_kernel_traitsILi32ELi64ELi128ELi4ES3_EELi16ELi4ELb1EEEvNS_16Flash_fwd_paramsE,"ax",@progbits
	.align	128
        .global         _ZN5flash32flash_fwd_splitkv_combine_kernelI23Flash_fwd_kernel_traitsILi32ELi64ELi128ELi4ELb0ELb0EN7cutlass10bfloat16_tE19Flash_kernel_traitsILi32ELi64ELi128ELi4ES3_EELi16ELi4ELb1EEEvNS_16Flash_fwd_paramsE
        .type           _ZN5flash32flash_fwd_splitkv_combine_kernelI23Flash_fwd_kernel_traitsILi32ELi64ELi128ELi4ELb0ELb0EN7cutlass10bfloat16_tE19Flash_kernel_traitsILi32ELi64ELi128ELi4ES3_EELi16ELi4ELb1EEEvNS_16Flash_fwd_paramsE,@function
        .size           _ZN5flash32flash_fwd_splitkv_combine_kernelI23Flash_fwd_kernel_traitsILi32ELi64ELi128ELi4ELb0ELb0EN7cutlass10bfloat16_tE19Flash_kernel_traitsILi32ELi64ELi128ELi4ES3_EELi16ELi4ELb1EEEvNS_16Flash_fwd_paramsE,(.L_x_5300 - _ZN5flash32flash_fwd_splitkv_combine_kernelI23Flash_fwd_kernel_traitsILi32ELi64ELi128ELi4ELb0ELb0EN7cutlass10bfloat16_tE19Flash_kernel_traitsILi32ELi64ELi128ELi4ES3_EELi16ELi4ELb1EEEvNS_16Flash_fwd_paramsE)
        .other          _ZN5flash32flash_fwd_splitkv_combine_kernelI23Flash_fwd_kernel_traitsILi32ELi64ELi128ELi4ELb0ELb0EN7cutlass10bfloat16_tE19Flash_kernel_traitsILi32ELi64ELi128ELi4ES3_EELi16ELi4ELb1EEEvNS_16Flash_fwd_paramsE,@"STO_CUDA_ENTRY STV_DEFAULT"
_ZN5flash32flash_fwd_splitkv_combine_kernelI23Flash_fwd_kernel_traitsILi32ELi64ELi128ELi4ELb0ELb0EN7cutlass10bfloat16_tE19Flash_kernel_traitsILi32ELi64ELi128ELi4ES3_EELi16ELi4ELb1EEEvNS_16Flash_fwd_paramsE:
.text._ZN5flash32flash_fwd_splitkv_combine_kernelI23Flash_fwd_kernel_traitsILi32ELi64ELi128ELi4ELb0ELb0EN7cutlass10bfloat16_tE19Flash_kernel_traitsILi32ELi64ELi128ELi4ES3_EELi16ELi4ELb1EEEvNS_16Flash_fwd_paramsE:
        /* <DEDUP_REMOVED lines=23> */
[----:B------:R-:W-:Y:S05]  /*0170*/  CALL.REL.NOINC `($__internal_24_$__cuda_sm20_div_s64) ;  /* 0x0000004400bc7944 */ /* 0x000fea0003c00000 */
[----:B------:R-:W-:Y:S05]  /*0180*/  BRA `(.L_x_3395) ;  /* 0x00000000004c7947 */ /* 0x000fea0003800000 */
.L_x_3394:
        /* <DEDUP_REMOVED lines=19> */
.L_x_3395:
        /* <DEDUP_REMOVED lines=12> */
[----:B------:R-:W-:Y:S05]  /*0380*/  CALL.REL.NOINC `($__internal_24_$__cuda_sm20_div_s64) ;  /* 0x0000004400387944 */ /* 0x000fea0003c00000 */
[----:B------:R-:W-:Y:S02]  /*0390*/  MOV R8, R22 ;  /* 0x0000001600087202 */ /* 0x000fe40000000f00 */
[----:B------:R-:W-:Y:S01]  /*03a0*/  MOV R9, R23 ;  /* 0x0000001700097202 */ /* 0x000fe20000000f00 */
[----:B------:R-:W-:Y:S05]  /*03b0*/  BRA `(.L_x_3398) ;  /* 0x00000000004c7947 */ /* 0x000fea0003800000 */
.L_x_3397:
        /* <DEDUP_REMOVED lines=19> */
.L_x_3398:
[----:B------:R-:W-:Y:S05]  /*04f0*/  BSYNC B0 ;  /* 0x0000000000007941 */ /* 0x000fea0003800000 */
.L_x_3396:
        /* <DEDUP_REMOVED lines=42> */
.L_x_3400:
        /* <DEDUP_REMOVED lines=19> */
.L_x_3401:
[----:B------:R-:W-:Y:S05]  /*08d0*/  BSYNC B0 ;  /* 0x0000000000007941 */ /* 0x000fea0003800000 */
.L_x_3399:
        /* <DEDUP_REMOVED lines=72> */
[----:B------:R-:W-:Y:S05]  /*0d60*/  CALL.REL.NOINC `($__internal_24_$__cuda_sm20_div_s64) ;  /* 0x0000003800c07944 */ /* 0x000fea0003c00000 */
[----:B------:R-:W-:Y:S02]  /*0d70*/  MOV R38, R22 ;  /* 0x0000001600267202 */ /* 0x000fe40000000f00 */
[----:B------:R-:W-:Y:S01]  /*0d80*/  MOV R39, R23 ;  /* 0x0000001700277202 */ /* 0x000fe20000000f00 */
[----:B------:R-:W-:Y:S05]  /*0d90*/  BRA `(.L_x_3404) ;  /* 0x00000000004c7947 */ /* 0x000fea0003800000 */
.L_x_3403:
        /* <DEDUP_REMOVED lines=19> */
.L_x_3404:
[----:B------:R-:W-:Y:S05]  /*0ed0*/  BSYNC B0 ;  /* 0x0000000000007941 */ /* 0x000fea0003800000 */
.L_x_3402:
        /* <DEDUP_REMOVED lines=41> */
.L_x_3406:
        /* <DEDUP_REMOVED lines=19> */
.L_x_3407:
[----:B------:R-:W-:Y:S05]  /*12a0*/  BSYNC B0 ;  /* 0x0000000000007941 */ /* 0x000fea0003800000 */
.L_x_3405:
        /* <DEDUP_REMOVED lines=235> */
[----:B------:R-:W-:Y:S05]  /*2160*/  CALL.REL.NOINC `($__internal_24_$__cuda_sm20_div_s64) ;  /* 0x0000002400c07944 */ /* 0x000fea0003c00000 */
        /* <DEDUP_REMOVED lines=9> */
.L_x_3412:
        /* <DEDUP_REMOVED lines=22> */
.L_x_3413:
[----:B------:R-:W-:Y:S05]  /*2360*/  BSYNC B0 ;  /* 0x0000000000007941 */ /* 0x000fea0003800000 */
.L_x_3411:
        /* <DEDUP_REMOVED lines=19> */
.L_x_3415:
        /* <DEDUP_REMOVED lines=22> */
.L_x_3416:
[----:B------:R-:W-:Y:S05]  /*2600*/  BSYNC B0 ;  /* 0x0000000000007941 */ /* 0x000fea0003800000 */
.L_x_3414:
        /* <DEDUP_REMOVED lines=11> */
[----:B------:R-:W-:Y:S05]  /*26c0*/  CALL.REL.NOINC `($__internal_24_$__cuda_sm20_div_s64) ;  /* 0x0000002000687944 */ /* 0x000fea0003c00000 */
[----:B------:R-:W-:-:S04]  /*26d0*/  IADD3 R19, P0, RZ, -R22, RZ ;  /* 0x80000016ff137210 */ /* 0x000fc80007f1e0ff */
[----:B------:R-:W-:Y:S01]  /*26e0*/  IADD3.X R18, RZ, ~R23, RZ, P0, !PT ;  /* 0x80000017ff127210 */ /* 0x000fe200007fe4ff */
[----:B------:R-:W-:-:S04]  /*26f0*/  IMAD.WIDE.U32 R42, R5, R19, R42 ;  /* 0x00000013052a7225 */ /* 0x000fc800078e002a */
[----:B------:R-:W-:-:S04]  /*2700*/  IMAD R18, R18, R5, RZ ;  /* 0x0000000512127224 */ /* 0x000fc800078e02ff */
[----:B------:R-:W-:-:S05]  /*2710*/  IMAD R4, R4, R19, R18 ;  /* 0x0000001304047224 */ /* 0x000fca00078e0212 */
[----:B------:R-:W-:Y:S01]  /*2720*/  IADD3 R4, R43, R4, RZ ;  /* 0x000000042b047210 */ /* 0x000fe20007ffe0ff */
[----:B------:R-:W-:Y:S05]  /*2730*/  BRA `(.L_x_3419) ;  /* 0x0000000000587947 */ /* 0x000fea0003800000 */
.L_x_3418:
        /* <DEDUP_REMOVED lines=22> */
.L_x_3419:
[----:B------:R-:W-:Y:S05]  /*28a0*/  BSYNC B0 ;  /* 0x0000000000007941 */ /* 0x000fea0003800000 */
.L_x_3417:
        /* <DEDUP_REMOVED lines=38> */
[----:B------:R-:W-:Y:S05]  /*2b10*/  CALL.REL.NOINC `($__internal_24_$__cuda_sm20_div_s64) ;  /* 0x0000001c00547944 */ /* 0x000fea0003c00000 */
        /* <DEDUP_REMOVED lines=12> */
.L_x_3421:
        /* <DEDUP_REMOVED lines=23> */
.L_x_3422:
[----:B------:R-:W-:Y:S05]  /*2d50*/  BSYNC B0 ;  /* 0x0000000000007941 */ /* 0x000fea0003800000 */
.L_x_3420:
        /* <DEDUP_REMOVED lines=18> */
.L_x_3424:
        /* <DEDUP_REMOVED lines=22> */
.L_x_3425:
[----:B------:R-:W-:Y:S05]  /*2fe0*/  BSYNC B0 ;  /* 0x0000000000007941 */ /* 0x000fea0003800000 */
.L_x_3423:
        /* <DEDUP_REMOVED lines=22> */
.L_x_3427:
        /* <DEDUP_REMOVED lines=23> */
.L_x_3428:
[----:B------:R-:W-:Y:S05]  /*32c0*/  BSYNC B0 ;  /* 0x0000000000007941 */ /* 0x000fea0003800000 */
.L_x_3426:
        /* <DEDUP_REMOVED lines=39> */
.L_x_3430:
        /* <DEDUP_REMOVED lines=23> */
.L_x_3431:
[----:B------:R-:W-:Y:S05]  /*36b0*/  BSYNC B0 ;  /* 0x0000000000007941 */ /* 0x000fea0003800000 */
.L_x_3429:
        /* <DEDUP_REMOVED lines=29> */
.L_x_3433:
        /* <DEDUP_REMOVED lines=23> */
.L_x_3434:
[----:B------:R-:W-:Y:S05]  /*3a00*/  BSYNC B0 ;  /* 0x0000000000007941 */ /* 0x000fea0003800000 */
.L_x_3432:
        /* <DEDUP_REMOVED lines=21> */
.L_x_3410:
[----:B------:R-:W-:Y:S02]  /*3b60*/  ULDC.64 UR4, c[0x0][0x2b0] ;  /* 0x0000ac0000047ab9 */ /* 0x000fe40000000a00 */
[----:B------:R-:W-:-:S04]  /*3b70*/  LEA R2, P0, R36, UR4, 0x2 ;  /* 0x0000000424027c11 */ /* 0x000fc8000f8010ff */
[----:B------:R-:W-:-:S05]  /*3b80*/  LEA.HI.X R3, R36, UR5, R37, 0x2, P0 ;  /* 0x0000000524037c11 */ /* 0x000fca00080f1425 */
[----:B------:R0:W-:Y:S04]  /*3b90*/  STG.E desc[UR8][R2.64], R30 ;  /* 0x0000001e02007986 */ /* 0x0001e8000c101908 */
.L_x_3409:
[----:B------:R-:W-:Y:S05]  /*3ba0*/  BSYNC B1 ;  /* 0x0000000000017941 */ /* 0x000fea0003800000 */
.L_x_3408:
        /* <DEDUP_REMOVED lines=47> */
.L_x_3437:
        /* <DEDUP_REMOVED lines=37> */
.L_x_3436:
        /* <DEDUP_REMOVED lines=25> */
.L_x_3438:
[----:B------:R-:W-:-:S13]  /*4280*/  ISETP.GT.OR P4, PT, R13, UR5, P4 ;  /* 0x000000050d007c0c */ /* 0x000fda000a784670 */
[----:B------:R-:W-:Y:S05]  /*4290*/  @!P4 BRA `(.L_x_3435) ;  /* 0x000000000028c947 */ /* 0x000fea0003800000 */
[----:B------:R-:W0:Y:S01]  /*42a0*/  LDS R6, [R6] ;  /* 0x0000000006067984 */ /* 0x000e220000000800 */
[----:B------:R-:W-:Y:S01]  /*42b0*/  ISETP.GE.AND P0, PT, R7, R16, PT ;  /* 0x000000100700720c */ /* 0x000fe20003f06270 */
[----:B------:R-:W-:-:S12]  /*42c0*/  BSSY B0, `(.L_x_3439) ;  /* 0x0000003000007945 */ /* 0x000fd80003800000 */
[----:B------:R-:W-:Y:S05]  /*42d0*/  @P0 BRA `(.L_x_3440) ;  /* 0x0000000000040947 */ /* 0x000fea0003800000 */
[----:B------:R1:W5:Y:S02]  /*42e0*/  LDG.E.128 R8, desc[UR8][R24.64] ;  /* 0x0000000818087981 */ /* 0x000364000c1e1d00 */
.L_x_3440:
[----:B------:R-:W-:Y:S05]  /*42f0*/  BSYNC B0 ;  /* 0x0000000000007941 */ /* 0x000fea0003800000 */
.L_x_3439:
[C---:B0----5:R-:W-:Y:S01]  /*4300*/  FFMA.FTZ R5, R6.reuse, R8, R5 ;  /* 0x0000000806057223 */ /* 0x061fe20000010005 */
[C---:B------:R-:W-:Y:S01]  /*4310*/  FFMA.FTZ R2, R6.reuse, R9, R2 ;  /* 0x0000000906027223 */ /* 0x040fe20000010002 */
[C---:B------:R-:W-:Y:S01]  /*4320*/  FFMA.FTZ R3, R6.reuse, R10, R3 ;  /* 0x0000000a06037223 */ /* 0x040fe20000010003 */
[----:B------:R-:W-:Y:S01]  /*4330*/  FFMA.FTZ R0, R6, R11, R0 ;  /* 0x0000000b06007223 */ /* 0x000fe20000010000 */
.L_x_3435:
        /* <DEDUP_REMOVED lines=83> */
        .weak           $__internal_24_$__cuda_sm20_div_s64
        .type           $__internal_24_$__cuda_sm20_div_s64,@function
        .size           $__internal_24_$__cuda_sm20_div_s64,(.L_x_5300 - $__internal_24_$__cuda_sm20_div_s64)
$__internal_24_$__cuda_sm20_div_s64:
        /* <DEDUP_REMOVED lines=83> */
[----:B------:R-:W-:Y:S05]  /*4da0*/  RET.REL.NODEC R20 `(_ZN5flash32flash_fwd_splitkv_combine_kernelI23Flash_fwd_kernel_traitsILi32ELi64ELi128ELi4ELb0ELb0EN7cutlass10bfloat16_tE19Flash_kernel_traitsILi32ELi64ELi128ELi4ES3_EELi16ELi4ELb1EEEvNS_16Flash_fwd_paramsE) ;  /* 0xffffffb014947950 */ /* 0x000fea0003c3ffff */
.L_x_3441:
        /* <DEDUP_REMOVED lines=13> */
.L_x_5300:


//--------------------- .text._ZN5flash32flash_fwd_splitkv_combine_kernelI23Flash_fwd_kernel_traitsILi32ELi64ELi128ELi4ELb0ELb0EN7cutlass10bfloat16_tE19Flash_kernel_traitsILi32ELi64ELi128ELi4ES3_EELi16ELi3ELb1EEEvNS_16Flash_fwd_paramsE --------------------------
	.section	.text._ZN5flash32flash_fwd_splitkv_combine_kernelI23Flash_fwd_kernel_traitsILi32ELi64ELi128ELi4ELb0ELb0EN7cutlass10bfloat16_tE19Flash_kernel_traitsILi32ELi64ELi128ELi4ES3_EELi16ELi3ELb1EEEvNS_16Flash_fwd_paramsE,"ax",@progbits
	.align	128
        .global         _ZN5flash32flash_fwd_splitkv_combine_kernelI23Flash_fwd_kernel_traitsILi32ELi64ELi128ELi4ELb0ELb0EN7cutlass10bfloat16_tE19Flash_kernel_traitsILi32ELi64ELi128ELi4ES3_EELi16ELi3ELb1EEEvNS_16Flash_fwd_paramsE
        .type           _ZN5flash32flash_fwd_splitkv_combine_kernelI23Flash_fwd_kernel_traitsILi32ELi64ELi128ELi4ELb0ELb0EN7cutlass10bfloat16_tE19Flash_kernel_traitsILi32ELi64ELi128ELi4ES3_EELi16ELi3ELb1EEEvNS_16Flash_fwd_paramsE,@function
        .size           _ZN5flash32flash_fwd_splitkv_combine_kernelI23Flash_fwd_kernel_traitsILi32ELi64ELi128ELi4ELb0ELb0EN7cutlass10bfloat16_tE19Flash_kernel_traitsILi32ELi64ELi128ELi4ES3_EELi16ELi3ELb1EEEvNS_16Flash_fwd_paramsE,(.L_x_5301 - _ZN5flash32flash_fwd_splitkv_combine_kernelI23Flash_fwd_kernel_traitsILi32ELi64ELi128ELi4ELb0ELb0EN7cutlass10bfloat16_tE19Flash_kernel_traitsILi32ELi64ELi128ELi4ES3_EELi16ELi3ELb1EEEvNS_16Flash_fwd_paramsE)
        .other          _ZN5flash32flash_fwd_splitkv_combine_kernelI23Flash_fwd_kernel_traitsILi32ELi64ELi128ELi4ELb0ELb0EN7cutlass10bfloat16_tE19Flash_kernel_traitsILi32ELi64ELi128ELi4ES3_EELi16ELi3ELb1EEEvNS_16Flash_fwd_paramsE,@"STO_CUDA_ENTRY STV_DEFAULT"
_ZN5flash32flash_fwd_splitkv_combine_kernelI23Flash_fwd_kernel_traitsILi32ELi64ELi128ELi4ELb0ELb0EN7cutlass10bfloat16_tE19Flash_kernel_traitsILi32ELi64ELi128ELi4ES3_EELi16ELi3ELb1EEEvNS_16Flash_fwd_paramsE:
.text._ZN5flash32flash_fwd_splitkv_combine_kernelI23Flash_fwd_kernel_traitsILi32ELi64ELi128ELi4ELb0ELb0EN7cutlass10bfloat16_tE19Flash_kernel_traitsILi32ELi64ELi128ELi4ES3_EELi16ELi3ELb1EEEvNS_16Flash_fwd_paramsE:
        /* <DEDUP_REMOVED lines=23> */
[----:B------:R-:W-:Y:S05]  /*0170*/  CALL.REL.NOINC `($__internal_25_$__cuda_sm20_div_s64) ;  /* 0x0000004400c87944 */ /* 0x000fea0003c00000 */
[----:B------:R-:W-:Y:S05]  /*0180*/  BRA `(.L_x_3443) ;  /* 0x00000000004c7947 */ /* 0x000fea0003800000 */
.L_x_3442:
        /* <DEDUP_REMOVED lines=19> */
.L_x_3443:
        /* <DEDUP_REMOVED lines=13> */
[----:B------:R-:W-:Y:S05]  /*0390*/  CALL.REL.NOINC `($__internal_25_$__cuda_sm20_div_s64) ;  /* 0x0000004400407944 */ /* 0x000fea0003c00000 */
[----:B------:R-:W-:Y:S02]  /*03a0*/  MOV R8, R20 ;  /* 0x0000001400087202 */ /* 0x000fe40000000f00 */
[----:B------:R-:W-:Y:S01]  /*03b0*/  MOV R9, R21 ;  /* 0x0000001500097202 */ /* 0x000fe20000000f00 */
[----:B------:R-:W-:Y:S05]  /*03c0*/  BRA `(.L_x_3446) ;  /* 0x00000000004c7947 */ /* 0x000fea0003800000 */
.L_x_3445:
        /* <DEDUP_REMOVED lines=19> */
.L_x_3446:
[----:B------:R-:W-:Y:S05]  /*0500*/  BSYNC B0 ;  /* 0x0000000000007941 */ /* 0x000fea0003800000 */
.L_x_3444:
        /* <DEDUP_REMOVED lines=43> */
.L_x_3448:
        /* <DEDUP_REMOVED lines=19> */
.L_x_3449:
[----:B------:R-:W-:Y:S05]  /*08f0*/  BSYNC B0 ;  /* 0x0000000000007941 */ /* 0x000fea0003800000 */
.L_x_3447:
        /* <DEDUP_REMOVED lines=74> */
[----:B------:R-:W-:Y:S02]  /*0da0*/  MOV R32, R20 ;  /* 0x0000001400207202 */ /* 0x000fe40000000f00 */
[----:B------:R-:W-:Y:S01]  /*0db0*/  MOV R33, R21 ;  /* 0x0000001500217202 */ /* 0x000fe20000000f00 */
[----:B------:R-:W-:Y:S05]  /*0dc0*/  BRA `(.L_x_3452) ;  /* 0x00000000004c7947 */ /* 0x000fea0003800000 */
.L_x_3451:
        /* <DEDUP_REMOVED lines=19> */
.L_x_3452:
[----:B------:R-:W-:Y:S05]  /*0f00*/  BSYNC B0 ;  /* 0x0000000000007941 */ /* 0x000fea0003800000 */
.L_x_3450:
        /* <DEDUP_REMOVED lines=43> */
.L_x_3454:
        /* <DEDUP_REMOVED lines=19> */
.L_x_3455:
[----:B------:R-:W-:Y:S05]  /*12f0*/  BSYNC B0 ;  /* 0x0000000000007941 */ /* 0x000fea0003800000 */
.L_x_3453:
        /* <DEDUP_REMOVED lines=67> */
.L_x_3457:
[----:B------:R-:W-:Y:S05]  /*1730*/  BSYNC B0 ;  /* 0x0000000000007941 */ /* 0x000fea0003800000 */
.L_x_3456:
        /* <DEDUP_REMOVED lines=14> */
.L_x_3459:
[----:B------:R-:W-:Y:S05]  /*1820*/  BSYNC B0 ;  /* 0x0000000000007941 */ /* 0x000fea0003800000 */
.L_x_3458:
        /* <DEDUP_REMOVED lines=154> */
.L_x_3464:
        /* <DEDUP_REMOVED lines=22> */
.L_x_3465:
[----:B------:R-:W-:Y:S05]  /*2330*/  BSYNC B0 ;  /* 0x0000000000007941 */ /* 0x000fea0003800000 */
.L_x_3463:
[----:B------:R-:W-:Y:S01]  /*2340*/  LOP3.LUT R19, R17, R0, RZ, 0xfc, !PT ;  /* 0x0000000011137212 */ /* 0x000fe200078efcff */
[----:B------:R-:W-:Y:S03]  /*2350*/  BSSY B0, `(.L_x_3466) ;  /* 0x0000028000007945 */ /* 0x000fe60003800000 */
[----:B------:R-:W-:-:S13]  /*2360*/  ISETP.NE.U32.AND P0, PT, R19, RZ, PT ;  /* 0x000000ff1300720c */ /* 0x000fda0003f05070 */
[----:B------:R-:W-:Y:S05]  /*2370*/  @!P0 BRA `(.L_x_3467) ;  /* 0x00000000003c8947 */ /* 0x000fea0003800000 */
[----:B------:R-:W-:Y:S01]  /*2380*/  IMAD.MOV.U32 R24, RZ, RZ, R25 ;  /* 0x000000ffff187224 */ /* 0x000fe200078e0019 */
[----:B------:R-:W-:Y:S02]  /*2390*/  MOV R23, R0 ;  /* 0x0000000000177202 */ /* 0x000fe40000000f00 */
[----:B------:R-:W-:Y:S02]  /*23a0*/  MOV R22, 0x23c0 ;  /* 0x000023c000167802 */ /* 0x000fe40000000f00 */
[----:B------:R-:W-:Y:S05]  /*23b0*/  CALL.REL.NOINC `($__internal_25_$__cuda_sm20_div_s64) ;  /* 0x0000002400387944 */ /* 0x000fea0003c00000 */
        /* <DEDUP_REMOVED lines=11> */
.L_x_3467:
        /* <DEDUP_REMOVED lines=22> */
.L_x_3468:
[----:B------:R-:W-:Y:S05]  /*25d0*/  BSYNC B0 ;  /* 0x0000000000007941 */ /* 0x000fea0003800000 */
.L_x_3466:
        /* <DEDUP_REMOVED lines=11> */
[----:B------:R-:W-:Y:S05]  /*2690*/  CALL.REL.NOINC `($__internal_25_$__cuda_sm20_div_s64) ;  /* 0x0000002000807944 */ /* 0x000fea0003c00000 */
[----:B------:R-:W-:-:S04]  /*26a0*/  IADD3 R17, P0, RZ, -R20, RZ ;  /* 0x80000014ff117210 */ /* 0x000fc80007f1e0ff */
[----:B------:R-:W-:Y:S01]  /*26b0*/  IADD3.X R18, RZ, ~R21, RZ, P0, !PT ;  /* 0x80000015ff127210 */ /* 0x000fe200007fe4ff */
[----:B------:R-:W-:-:S04]  /*26c0*/  IMAD.WIDE.U32 R36, R5, R17, R36 ;  /* 0x0000001105247225 */ /* 0x000fc800078e0024 */
[----:B------:R-:W-:-:S04]  /*26d0*/  IMAD R18, R18, R5, RZ ;  /* 0x0000000512127224 */ /* 0x000fc800078e02ff */
[----:B------:R-:W-:-:S05]  /*26e0*/  IMAD R4, R4, R17, R18 ;  /* 0x0000001104047224 */ /* 0x000fca00078e0212 */
[----:B------:R-:W-:Y:S01]  /*26f0*/  IADD3 R4, R37, R4, RZ ;  /* 0x0000000425047210 */ /* 0x000fe20007ffe0ff */
[----:B------:R-:W-:Y:S05]  /*2700*/  BRA `(.L_x_3471) ;  /* 0x0000000000587947 */ /* 0x000fea0003800000 */
.L_x_3470:
        /* <DEDUP_REMOVED lines=22> */
.L_x_3471:
[----:B------:R-:W-:Y:S05]  /*2870*/  BSYNC B0 ;  /* 0x0000000000007941 */ /* 0x000fea0003800000 */
.L_x_3469:
        /* <DEDUP_REMOVED lines=38> */
[----:B------:R-:W-:Y:S05]  /*2ae0*/  CALL.REL.NOINC `($__internal_25_$__cuda_sm20_div_s64) ;  /* 0x0000001c006c7944 */ /* 0x000fea0003c00000 */
        /* <DEDUP_REMOVED lines=12> */
.L_x_3473:
        /* <DEDUP_REMOVED lines=23> */
.L_x_3474:
[----:B------:R-:W-:Y:S05]  /*2d20*/  BSYNC B0 ;  /* 0x0000000000007941 */ /* 0x000fea0003800000 */
.L_x_3472:
        /* <DEDUP_REMOVED lines=19> */
.L_x_3476:
        /* <DEDUP_REMOVED lines=22> */
.L_x_3477:
[----:B------:R-:W-:Y:S05]  /*2fc0*/  BSYNC B0 ;  /* 0x0000000000007941 */ /* 0x000fea0003800000 */
.L_x_3475:
        /* <DEDUP_REMOVED lines=20> */
.L_x_3479:
        /* <DEDUP_REMOVED lines=23> */
.L_x_3480:
[----:B------:R-:W-:Y:S05]  /*3280*/  BSYNC B0 ;  /* 0x0000000000007941 */ /* 0x000fea0003800000 */
.L_x_3478:
        /* <DEDUP_REMOVED lines=39> */
.L_x_3482:
        /* <DEDUP_REMOVED lines=23> */
.L_x_3483:
[----:B------:R-:W-:Y:S05]  /*3670*/  BSYNC B0 ;  /* 0x0000000000007941 */ /* 0x000fea0003800000 */
.L_x_3481:
        /* <DEDUP_REMOVED lines=26> */
.L_x_3485:
        /* <DEDUP_REMOVED lines=23> */
.L_x_3486:
[----:B------:R-:W-:Y:S05]  /*3990*/  BSYNC B0 ;  /* 0x0000000000007941 */ /* 0x000fea0003800000 */
.L_x_3484:
        /* <DEDUP_REMOVED lines=21> */
.L_x_3462:
[----:B------:R-:W-:Y:S02]  /*3af0*/  ULDC.64 UR4, c[0x0][0x2b0] ;  /* 0x0000ac0000047ab9 */ /* 0x000fe40000000a00 */
[----:B------:R-:W-:-:S04]  /*3b00*/  LEA R2, P0, R30, UR4, 0x2 ;  /* 0x000000041e027c11 */ /* 0x000fc8000f8010ff */
[----:B------:R-:W-:-:S05]  /*3b10*/  LEA.HI.X R3, R30, UR5, R31, 0x2, P0 ;  /* 0x000000051e037c11 */ /* 0x000fca00080f141f */
[----:B------:R0:W-:Y:S04]  /*3b20*/  STG.E desc[UR8][R2.64], R28 ;  /* 0x0000001c02007986 */ /* 0x0001e8000c101908 */
.L_x_3461:
[----:B------:R-:W-:Y:S05]  /*3b30*/  BSYNC B1 ;  /* 0x0000000000017941 */ /* 0x000fea0003800000 */
.L_x_3460:
        /* <DEDUP_REMOVED lines=20> */
.L_x_3488:
[----:B------:R-:W-:Y:S05]  /*3c80*/  BSYNC B0 ;  /* 0x0000000000007941 */ /* 0x000fea0003800000 */
.L_x_3487:
        /* <DEDUP_REMOVED lines=36> */
.L_x_3491:
        /* <DEDUP_REMOVED lines=37> */
.L_x_3490:
        /* <DEDUP_REMOVED lines=25> */
.L_x_3492:
[----:B------:R-:W-:-:S13]  /*42b0*/  ISETP.GT.OR P4, PT, R7, UR5, P4 ;  /* 0x0000000507007c0c */ /* 0x000fda000a784670 */
[----:B------:R-:W-:Y:S05]  /*42c0*/  @!P4 BRA `(.L_x_3489) ;  /* 0x000000000028c947 */ /* 0x000fea0003800000 */
[----:B------:R-:W0:Y:S01]  /*42d0*/  LDS R6, [R6] ;  /* 0x0000000006067984 */ /* 0x000e220000000800 */
[----:B------:R-:W-:Y:S01]  /*42e0*/  ISETP.GE.AND P0, PT, R13, R16, PT ;  /* 0x000000100d00720c */ /* 0x000fe20003f06270 */
[----:B------:R-:W-:-:S12]  /*42f0*/  BSSY B0, `(.L_x_3493) ;  /* 0x0000003000007945 */ /* 0x000fd80003800000 */
[----:B------:R-:W-:Y:S05]  /*4300*/  @P0 BRA `(.L_x_3494) ;  /* 0x0000000000040947 */ /* 0x000fea0003800000 */
[----:B------:R1:W5:Y:S02]  /*4310*/  LDG.E.128 R8, desc[UR8][R24.64] ;  /* 0x0000000818087981 */ /* 0x000364000c1e1d00 */
.L_x_3494:
[----:B------:R-:W-:Y:S05]  /*4320*/  BSYNC B0 ;  /* 0x0000000000007941 */ /* 0x000fea0003800000 */
.L_x_3493:
[C---:B0----5:R-:W-:Y:S01]  /*4330*/  FFMA.FTZ R5, R6.reuse, R8, R5 ;  /* 0x0000000806057223 */ /* 0x061fe20000010005 */
[C---:B------:R-:W-:Y:S01]  /*4340*/  FFMA.FTZ R2, R6.reuse, R9, R2 ;  /* 0x0000000906027223 */ /* 0x040fe20000010002 */
[C---:B------:R-:W-:Y:S01]  /*4350*/  FFMA.FTZ R3, R6.reuse, R10, R3 ;  /* 0x0000000a06037223 */ /* 0x040fe20000010003 */
[----:B------:R-:W-:Y:S01]  /*4360*/  FFMA.FTZ R0, R6, R11, R0 ;  /* 0x0000000b06007223 */ /* 0x000fe20000010000 */
.L_x_3489:
        /* <DEDUP_REMOVED lines=83> */
        .weak           $__internal_25_$__cuda_sm20_div_s64
        .type           $__internal_25_$__cuda_sm20_div_s64,@function
        .size           $__internal_25_$__cuda_sm20_div_s64,(.L_x_5301 - $__internal_25_$__cuda_sm20_div_s64)
$__internal_25_$__cuda_sm20_div_s64:
        /* <DEDUP_REMOVED lines=83> */
[----:B------:R-:W-:Y:S06]  /*4dd0*/  RET.REL.NODEC R26 `(_ZN5flash32flash_fwd_splitkv_combine_kernelI23Flash_fwd_kernel_traitsILi32ELi64ELi128ELi4ELb0ELb0EN7cutlass10bfloat16_tE19Flash_kernel_traitsILi32ELi64ELi128ELi4ES3_EELi16ELi3ELb1EEEvNS_16Flash_fwd_paramsE) ;  /* 0xffffffb01a887950 */ /* 0x000fec0003c3ffff */
.L_x_3495:
        /* <DEDUP_REMOVED lines=10> */
.L_x_5301:


//--------------------- .text._ZN5flash32flash_fwd_splitkv_combine_kernelI23Flash_fwd_kernel_traitsILi32ELi64ELi128ELi4ELb0ELb0EN7cutlass10bfloat16_tE19Flash_kernel_traitsILi32ELi64ELi128ELi4ES3_EELi16ELi2ELb1EEEvNS_16Flash_fwd_paramsE --------------------------
	.section	.text._ZN5flash32flash_fwd_splitkv_combine_kernelI23Flash_fwd_kernel_traitsILi32ELi64ELi128ELi4ELb0ELb0EN7cutlass10bfloat16_tE19Flash_kernel_traitsILi32ELi64ELi128ELi4ES3_EELi16ELi2ELb1EEEvNS_16Flash_fwd_paramsE,"ax",@progbits
	.align	128
        .global         _ZN5flash32flash_fwd_splitkv_combine_kernelI23Flash_fwd_kernel_traitsILi32ELi64ELi128ELi4ELb0ELb0EN7cutlass10bfloat16_tE19Flash_kernel_traitsILi32ELi64ELi128ELi4ES3_EELi16ELi2ELb1EEEvNS_16Flash_fwd_paramsE
        .type           _ZN5flash32flash_fwd_splitkv_combine_kernelI23Flash_fwd_kernel_traitsILi32ELi64ELi128ELi4ELb0ELb0EN7cutlass10bfloat16_tE19Flash_kernel_traitsILi32ELi64ELi128ELi4ES3_EELi16ELi2ELb1EEEvNS_16Flash_fwd_paramsE,@function
        .size           _ZN5flash32flash_fwd_splitkv_combine_kernelI23Flash_fwd_kernel_traitsILi32ELi64ELi128ELi4ELb0ELb0EN7cutlass10bfloat16_tE19Flash_kernel_traitsILi32ELi64ELi128ELi4ES3_EELi16ELi2ELb1EEEvNS_16Flash_fwd_paramsE,(.L_x_5302 - _ZN5flash32flash_fwd_splitkv_combine_kernelI23Flash_fwd_kernel_traitsILi32ELi64ELi128ELi4ELb0ELb0EN7cutlass10bfloat16_tE19Flash_kernel_traitsILi32ELi64ELi128ELi4ES3_EELi16ELi2ELb1EEEvNS_16Flash_fwd_paramsE)
        .other          _ZN5flash32flash_fwd_splitkv_combine_kernelI23Flash_fwd_kernel_traitsILi32ELi64ELi128ELi4ELb0ELb0EN7cutlass10bfloat16_tE19Flash_kernel_traitsILi32ELi64ELi128ELi4ES3_EELi16ELi2ELb1EEEvNS_16Flash_fwd_paramsE,@"STO_CUDA_ENTRY STV_DEFAULT"
_ZN5flash32flash_fwd_splitkv_combine_kernelI23Flash_fwd_kernel_traitsILi32ELi64ELi128ELi4ELb0ELb0EN7cutlass10bfloat16_tE19Flash_kernel_traitsILi32ELi64ELi128ELi4ES3_EELi16ELi2ELb1EEEvNS_16Flash_fwd_paramsE:
.text._ZN5flash32flash_fwd_splitkv_combine_kernelI23Flash_fwd_kernel_traitsILi32ELi64ELi128ELi4ELb0ELb0EN7cutlass10bfloat16_tE19Flash_kernel_traitsILi32ELi64ELi128ELi4ES3_EELi16ELi2ELb1EEEvNS_16Flash_fwd_paramsE:
        /* <DEDUP_REMOVED lines=23> */
[----:B------:R-:W-:Y:S05]  /*0170*/  CALL.REL.NOINC `($__internal_26_$__cuda_sm20_div_s64) ;  /* 0x0000004400ac7944 */ /* 0x000fea0003c00000 */
[----:B------:R-:W-:Y:S01]  /*0180*/  MOV R20, R0 ;  /* 0x0000000000147202 */ /* 0x000fe20000000f00 */
[----:B------:R-:W-:Y:S06]  /*0190*/  BRA `(.L_x_3497) ;  /* 0x00000000004c7947 */ /* 0x000fec0003800000 */
.L_x_3496:
        /* <DEDUP_REMOVED lines=19> */
.L_x_3497:
        /* <DEDUP_REMOVED lines=11> */
[----:B------:R-:W-:Y:S05]  /*0380*/  CALL.REL.NOINC `($__internal_26_$__cuda_sm20_div_s64) ;  /* 0x0000004400287944 */ /* 0x000fea0003c00000 */
[----:B------:R-:W-:Y:S02]  /*0390*/  MOV R8, R0 ;  /* 0x0000000000087202 */ /* 0x000fe40000000f00 */
[----:B------:R-:W-:Y:S01]  /*03a0*/  MOV R9, R21 ;  /* 0x0000001500097202 */ /* 0x000fe20000000f00 */
[----:B------:R-:W-:Y:S05]  /*03b0*/  BRA `(.L_x_3500) ;  /* 0x00000000004c7947 */ /* 0x000fea0003800000 */
.L_x_3499:
        /* <DEDUP_REMOVED lines=19> */
.L_x_3500:
[----:B------:R-:W-:Y:S05]  /*04f0*/  BSYNC B0 ;  /* 0x0000000000007941 */ /* 0x000fea0003800000 */
.L_x_3498:
        /* <DEDUP_REMOVED lines=42> */
[----:B------:R-:W-:Y:S05]  /*07a0*/  BRA `(.L_x_3503) ;  /* 0x00000000004c7947 */ /* 0x000fea0003800000 */
.L_x_3502:
        /* <DEDUP_REMOVED lines=19> */
.L_x_3503:
[----:B------:R-:W-:Y:S05]  /*08e0*/  BSYNC B0 ;  /* 0x0000000000007941 */ /* 0x000fea0003800000 */
.L_x_3501:
        /* <DEDUP_REMOVED lines=71> */
[----:B------:R-:W-:Y:S05]  /*0d60*/  CALL.REL.NOINC `($__internal_26_$__cuda_sm20_div_s64) ;  /* 0x0000003800b07944 */ /* 0x000fea0003c00000 */
[----:B------:R-:W-:Y:S02]  /*0d70*/  MOV R38, R0 ;  /* 0x0000000000267202 */ /* 0x000fe40000000f00 */
[----:B------:R-:W-:Y:S01]  /*0d80*/  MOV R39, R21 ;  /* 0x0000001500277202 */ /* 0x000fe20000000f00 */
[----:B------:R-:W-:Y:S05]  /*0d90*/  BRA `(.L_x_3506) ;  /* 0x00000000004c7947 */ /* 0x000fea0003800000 */
.L_x_3505:
        /* <DEDUP_REMOVED lines=19> */
.L_x_3506:
[----:B------:R-:W-:Y:S05]  /*0ed0*/  BSYNC B0 ;  /* 0x0000000000007941 */ /* 0x000fea0003800000 */
.L_x_3504:
        /* <DEDUP_REMOVED lines=40> */
[----:B------:R-:W-:Y:S02]  /*1160*/  MOV R10, R0 ;  /* 0x00000000000a7202 */ /* 0x000fe40000000f00 */
[----:B------:R-:W-:Y:S01]  /*1170*/  MOV R11, R21 ;  /* 0x00000015000b7202 */ /* 0x000fe20000000f00 */
[----:B------:R-:W-:Y:S05]  /*1180*/  BRA `(.L_x_3509) ;  /* 0x00000000004c7947 */ /* 0x000fea0003800000 */
.L_x_3508:
        /* <DEDUP_REMOVED lines=19> */
.L_x_3509:
[----:B------:R-:W-:Y:S05]  /*12c0*/  BSYNC B0 ;  /* 0x0000000000007941 */ /* 0x000fea0003800000 */
.L_x_3507:
        /* <DEDUP_REMOVED lines=67> */
.L_x_3511:
[----:B------:R-:W-:Y:S05]  /*1700*/  BSYNC B0 ;  /* 0x0000000000007941 */ /* 0x000fea0003800000 */
.L_x_3510:
        /* <DEDUP_REMOVED lines=13> */
.L_x_3513:
[----:B------:R-:W-:Y:S05]  /*17e0*/  BSYNC B0 ;  /* 0x0000000000007941 */ /* 0x000fea0003800000 */
.L_x_3512:
        /* <DEDUP_REMOVED lines=149> */
.L_x_3518:
        /* <DEDUP_REMOVED lines=23> */
.L_x_3519:
[----:B------:R-:W-:Y:S05]  /*22b0*/  BSYNC B0 ;  /* 0x0000000000007941 */ /* 0x000fea0003800000 */
.L_x_3517:
        /* <DEDUP_REMOVED lines=8> */
[----:B------:R-:W-:Y:S05]  /*2340*/  CALL.REL.NOINC `($__internal_26_$__cuda_sm20_div_s64) ;  /* 0x0000002400387944 */ /* 0x000fea0003c00000 */
        /* <DEDUP_REMOVED lines=10> */
.L_x_3521:
        /* <DEDUP_REMOVED lines=22> */
.L_x_3522:
[----:B------:R-:W-:Y:S05]  /*2550*/  BSYNC B0 ;  /* 0x0000000000007941 */ /* 0x000fea0003800000 */
.L_x_3520:
        /* <DEDUP_REMOVED lines=12> */
[----:B------:R-:W-:Y:S05]  /*2620*/  CALL.REL.NOINC `($__internal_26_$__cuda_sm20_div_s64) ;  /* 0x0000002000807944 */ /* 0x000fea0003c00000 */
        /* <DEDUP_REMOVED lines=12> */
.L_x_3524:
        /* <DEDUP_REMOVED lines=22> */
.L_x_3525:
[----:B------:R-:W-:Y:S05]  /*2850*/  BSYNC B0 ;  /* 0x0000000000007941 */ /* 0x000fea0003800000 */
.L_x_3523:
        /* <DEDUP_REMOVED lines=33> */
[----:B------:R-:W-:Y:S05]  /*2a70*/  CALL.REL.NOINC `($__internal_26_$__cuda_sm20_div_s64) ;  /* 0x0000001c006c7944 */ /* 0x000fea0003c00000 */
        /* <DEDUP_REMOVED lines=11> */
.L_x_3527:
        /* <DEDUP_REMOVED lines=23> */
.L_x_3528:
[----:B------:R-:W-:Y:S05]  /*2ca0*/  BSYNC B0 ;  /* 0x0000000000007941 */ /* 0x000fea0003800000 */
.L_x_3526:
        /* <DEDUP_REMOVED lines=19> */
.L_x_3530:
        /* <DEDUP_REMOVED lines=22> */
.L_x_3531:
[----:B------:R-:W-:Y:S05]  /*2f40*/  BSYNC B0 ;  /* 0x0000000000007941 */ /* 0x000fea0003800000 */
.L_x_3529:
        /* <DEDUP_REMOVED lines=22> */
.L_x_3533:
        /* <DEDUP_REMOVED lines=23> */
.L_x_3534:
[----:B------:R-:W-:Y:S05]  /*3220*/  BSYNC B0 ;  /* 0x0000000000007941 */ /* 0x000fea0003800000 */
.L_x_3532:
        /* <DEDUP_REMOVED lines=39> */
.L_x_3536:
        /* <DEDUP_REMOVED lines=23> */
.L_x_3537:
[----:B------:R-:W-:Y:S05]  /*3610*/  BSYNC B0 ;  /* 0x0000000000007941 */ /* 0x000fea0003800000 */
.L_x_3535:
        /* <DEDUP_REMOVED lines=27> */
.L_x_3539:
        /* <DEDUP_REMOVED lines=23> */
.L_x_3540:
[----:B------:R-:W-:Y:S05]  /*3940*/  BSYNC B0 ;  /* 0x0000000000007941 */ /* 0x000fea0003800000 */
.L_x_3538:
        /* <DEDUP_REMOVED lines=21> */
.L_x_3516:
[----:B------:R-:W-:Y:S02]  /*3aa0*/  ULDC.64 UR4, c[0x0][0x2b0] ;  /* 0x0000ac0000047ab9 */ /* 0x000fe40000000a00 */
[----:B------:R-:W-:-:S04]  /*3ab0*/  LEA R2, P0, R32, UR4, 0x2 ;  /* 0x0000000420027c11 */ /* 0x000fc8000f8010ff */
[----:B------:R-:W-:-:S05]  /*3ac0*/  LEA.HI.X R3, R32, UR5, R33, 0x2, P0 ;  /* 0x0000000520037c11 */ /* 0x000fca00080f1421 */
[----:B------:R0:W-:Y:S04]  /*3ad0*/  STG.E desc[UR8][R2.64], R28 ;  /* 0x0000001c02007986 */ /* 0x0001e8000c101908 */
.L_x_3515:
[----:B------:R-:W-:Y:S05]  /*3ae0*/  BSYNC B1 ;  /* 0x0000000000017941 */ /* 0x000fea0003800000 */
.L_x_3514:
        /* <DEDUP_REMOVED lines=17> */
.L_x_3542:
[----:B------:R-:W-:Y:S05]  /*3c00*/  BSYNC B0 ;  /* 0x0000000000007941 */ /* 0x000fea0003800000 */
.L_x_3541:
        /* <DEDUP_REMOVED lines=39> */
.L_x_3545:
        /* <DEDUP_REMOVED lines=37> */
.L_x_3544:
        /* <DEDUP_REMOVED lines=25> */
.L_x_3546:
[----:B------:R-:W-:-:S13]  /*4260*/  ISETP.GT.OR P4, PT, R13, UR5, P4 ;  /* 0x000000050d007c0c */ /* 0x000fda000a784670 */
[----:B------:R-:W-:Y:S05]  /*4270*/  @!P4 BRA `(.L_x_3543) ;  /* 0x000000000028c947 */ /* 0x000fea0003800000 */
[----:B------:R-:W0:Y:S01]  /*4280*/  LDS R6, [R6] ;  /* 0x0000000006067984 */ /* 0x000e220000000800 */
[----:B------:R-:W-:Y:S01]  /*4290*/  ISETP.GE.AND P0, PT, R16, R15, PT ;  /* 0x0000000f1000720c */ /* 0x000fe20003f06270 */
[----:B------:R-:W-:-:S12]  /*42a0*/  BSSY B0, `(.L_x_3547) ;  /* 0x0000003000007945 */ /* 0x000fd80003800000 */
[----:B------:R-:W-:Y:S05]  /*42b0*/  @P0 BRA `(.L_x_3548) ;  /* 0x0000000000040947 */ /* 0x000fea0003800000 */
[----:B------:R1:W5:Y:S02]  /*42c0*/  LDG.E.128 R8, desc[UR8][R24.64] ;  /* 0x0000000818087981 */ /* 0x000364000c1e1d00 */
.L_x_3548:
[----:B------:R-:W-:Y:S05]  /*42d0*/  BSYNC B0 ;  /* 0x0000000000007941 */ /* 0x000fea0003800000 */
.L_x_3547:
[C---:B0----5:R-:W-:Y:S01]  /*42e0*/  FFMA.FTZ R5, R6.reuse, R8, R5 ;  /* 0x0000000806057223 */ /* 0x061fe20000010005 */
[C---:B------:R-:W-:Y:S01]  /*42f0*/  FFMA.FTZ R2, R6.reuse, R9, R2 ;  /* 0x0000000906027223 */ /* 0x040fe20000010002 */
[C---:B------:R-:W-:Y:S01]  /*4300*/  FFMA.FTZ R3, R6.reuse, R10, R3 ;  /* 0x0000000a06037223 */ /* 0x040fe20000010003 */
[----:B------:R-:W-:Y:S01]  /*4310*/  FFMA.FTZ R0, R6, R11, R0 ;  /* 0x0000000b06007223 */ /* 0x000fe20000010000 */
.L_x_3543:
        /* <DEDUP_REMOVED lines=81> */
        .weak           $__internal_26_$__cuda_sm20_div_s64
        .type           $__internal_26_$__cuda_sm20_div_s64,@function
        .size           $__internal_26_$__cuda_sm20_div_s64,(.L_x_5302 - $__internal_26_$__cuda_sm20_div_s64)
$__internal_26_$__cuda_sm20_div_s64:
        /* <DEDUP_REMOVED lines=83> */
[----:B------:R-:W-:Y:S06]  /*4d60*/  RET.REL.NODEC R40 `(_ZN5flash32flash_fwd_splitkv_combine_kernelI23Flash_fwd_kernel_traitsILi32ELi64ELi128ELi4ELb0ELb0EN7cutlass10bfloat16_tE19Flash_kernel_traitsILi32ELi64ELi128ELi4ES3_EELi16ELi2ELb1EEEvNS_16Flash_fwd_paramsE) ;  /* 0xffffffb028a47950 */ /* 0x000fec0003c3ffff */
.L_x_3549:
        /* <DEDUP_REMOVED lines=9> */
.L_x_5302:


//--------------------- .text._ZN5flash32flash_fwd_splitkv_combine_kernelI23Flash_fwd_kernel_traitsILi32ELi64ELi128ELi4ELb0ELb0EN7cutlass10bfloat16_tE19Flash_kernel_traitsILi32ELi64ELi128ELi4ES3_EELi16ELi1ELb1EEEvNS_16Flash_fwd_paramsE --------------------------
	.section	.text._ZN5flash32flash_fwd_splitkv_combine_kernelI23Flash_fwd_kernel_traitsILi32ELi64ELi128ELi4ELb0ELb0EN7cutlass10bfloat16_tE19Flash_kernel_traitsILi32ELi64ELi128ELi4ES3_EELi16ELi1ELb1EEEvNS_16Flash_fwd_paramsE,"ax",@progbits
	.align	128
        .global         _ZN5flash32flash_fwd_splitkv_combine_kernelI23Flash_fwd_kernel_traitsILi32ELi64ELi128ELi4ELb0ELb0EN7cutlass10bfloat16_tE19Flash_kernel_traitsILi32ELi64ELi128ELi4ES3_EELi16ELi1ELb1EEEvNS_16Flash_fwd_paramsE
        .type           _ZN5flash32flash_fwd_splitkv_combine_kernelI23Flash_fwd_kernel_traitsILi32ELi64ELi128ELi4ELb0ELb0EN7cutlass10bfloat16_tE19Flash_kernel_traitsILi32ELi64ELi128ELi4ES3_EELi16ELi1ELb1EEEvNS_16Flash_fwd_paramsE,@function
        .size           _ZN5flash32flash_fwd_splitkv_combine_kernelI23Flash_fwd_kernel_traitsILi32ELi64ELi128ELi4ELb0ELb0EN7cutlass10bfloat16_tE19Flash_kernel_traitsILi32ELi64ELi128ELi4ES3_EELi16ELi1ELb1EEEvNS_16Flash_fwd_paramsE,(.L_x_5303 - _ZN5flash32flash_fwd_splitkv_combine_kernelI23Flash_fwd_kernel_traitsILi32ELi64ELi128ELi4ELb0ELb0EN7cutlass10bfloat16_tE19Flash_kernel_traitsILi32ELi64ELi128ELi4ES3_EELi16ELi1ELb1EEEvNS_16Flash_fwd_paramsE)
        .other          _ZN5flash32flash_fwd_splitkv_combine_kernelI23Flash_fwd_kernel_traitsILi32ELi64ELi128ELi4ELb0ELb0EN7cutlass10bfloat16_tE19Flash_kernel_traitsILi32ELi64ELi128ELi4ES3_EELi16ELi1ELb1EEEvNS_16Flash_fwd_paramsE,@"STO_CUDA_ENTRY STV_DEFAULT"
_ZN5flash32flash_fwd_splitkv_combine_kernelI23Flash_fwd_kernel_traitsILi32ELi64ELi128ELi4ELb0ELb0EN7cutlass10bfloat16_tE19Flash_kernel_traitsILi32ELi64ELi128ELi4ES3_EELi16ELi1ELb1EEEvNS_16Flash_fwd_paramsE:
.text._ZN5flash32flash_fwd_splitkv_combine_kernelI23Flash_fwd_kernel_traitsILi32ELi64ELi128ELi4ELb0ELb0EN7cutlass10bfloat16_tE19Flash_kernel_traitsILi32ELi64ELi128ELi4ES3_EELi16ELi1ELb1EEEvNS_16Flash_fwd_paramsE:
        /* <DEDUP_REMOVED lines=23> */
[----:B------:R-:W-:Y:S05]  /*0170*/  CALL.REL.NOINC `($__internal_27_$__cuda_sm20_div_s64) ;  /* 0x0000004400ec7944 */ /* 0x000fea0003c00000 */
[----:B------:R-:W-:Y:S02]  /*0180*/  MOV R8, R0 ;  /* 0x0000000000087202 */ /* 0x000fe40000000f00 */
[----:B------:R-:W-:Y:S01]  /*0190*/  MOV R9, R23 ;  /* 0x0000001700097202 */ /* 0x000fe20000000f00 */
[----:B------:R-:W-:Y:S06]  /*01a0*/  BRA `(.L_x_3551) ;  /* 0x00000000004c7947 */ /* 0x000fec0003800000 */
.L_x_3550:
        /* <DEDUP_REMOVED lines=19> */
.L_x_3551:
        /* <DEDUP_REMOVED lines=13> */
[----:B------:R-:W-:Y:S05]  /*03b0*/  CALL.REL.NOINC `($__internal_27_$__cuda_sm20_div_s64) ;  /* 0x00000044005c7944 */ /* 0x000fea0003c00000 */
[----:B------:R-:W-:Y:S02]  /*03c0*/  MOV R10, R0 ;  /* 0x00000000000a7202 */ /* 0x000fe40000000f00 */
[----:B------:R-:W-:Y:S01]  /*03d0*/  MOV R11, R23 ;  /* 0x00000017000b7202 */ /* 0x000fe20000000f00 */
[----:B------:R-:W-:Y:S05]  /*03e0*/  BRA `(.L_x_3554) ;  /* 0x00000000004c7947 */ /* 0x000fea0003800000 */
.L_x_3553:
        /* <DEDUP_REMOVED lines=19> */
.L_x_3554:
[----:B------:R-:W-:Y:S05]  /*0520*/  BSYNC B0 ;  /* 0x0000000000007941 */ /* 0x000fea0003800000 */
.L_x_3552:
        /* <DEDUP_REMOVED lines=44> */
[----:B------:R-:W-:Y:S05]  /*07f0*/  BRA `(.L_x_3557) ;  /* 0x00000000004c7947 */ /* 0x000fea0003800000 */
.L_x_3556:
        /* <DEDUP_REMOVED lines=19> */
.L_x_3557:
[----:B------:R-:W-:Y:S05]  /*0930*/  BSYNC B0 ;  /* 0x0000000000007941 */ /* 0x000fea0003800000 */
.L_x_3555:
        /* <DEDUP_REMOVED lines=78> */
.L_x_3559:
        /* <DEDUP_REMOVED lines=19> */
.L_x_3560:
[----:B------:R-:W-:Y:S05]  /*0f50*/  BSYNC B0 ;  /* 0x0000000000007941 */ /* 0x000fea0003800000 */
.L_x_3558:
        /* <DEDUP_REMOVED lines=43> */
.L_x_3562:
        /* <DEDUP_REMOVED lines=20> */
.L_x_3563:
[----:B------:R-:W-:Y:S05]  /*1350*/  BSYNC B0 ;  /* 0x0000000000007941 */ /* 0x000fea0003800000 */
.L_x_3561:
        /* <DEDUP_REMOVED lines=72> */
.L_x_3565:
[----:B------:R-:W-:Y:S05]  /*17e0*/  BSYNC B0 ;  /* 0x0000000000007941 */ /* 0x000fea0003800000 */
.L_x_3564:
        /* <DEDUP_REMOVED lines=16> */
.L_x_3567:
[----:B------:R-:W-:Y:S05]  /*18f0*/  BSYNC B0 ;  /* 0x0000000000007941 */ /* 0x000fea0003800000 */
.L_x_3566:
        /* <DEDUP_REMOVED lines=141> */
.L_x_3572:
        /* <DEDUP_REMOVED lines=23> */
.L_x_3573:
[----:B------:R-:W-:Y:S05]  /*2340*/  BSYNC B0 ;  /* 0x0000000000007941 */ /* 0x000fea0003800000 */
.L_x_3571:
        /* <DEDUP_REMOVED lines=22> */
.L_x_3575:
        /* <DEDUP_REMOVED lines=22> */
.L_x_3576:
[----:B------:R-:W-:Y:S05]  /*2610*/  BSYNC B0 ;  /* 0x0000000000007941 */ /* 0x000fea0003800000 */
.L_x_3574:
        /* <DEDUP_REMOVED lines=22> */
.L_x_3578:
        /* <DEDUP_REMOVED lines=22> */
.L_x_3579:
[----:B------:R-:W-:Y:S05]  /*28e0*/  BSYNC B0 ;  /* 0x0000000000007941 */ /* 0x000fea0003800000 */
.L_x_3577:
        /* <DEDUP_REMOVED lines=33> */
[----:B------:R-:W-:Y:S05]  /*2b00*/  CALL.REL.NOINC `($__internal_27_$__cuda_sm20_div_s64) ;  /* 0x0000001c00887944 */ /* 0x000fea0003c00000 */
        /* <DEDUP_REMOVED lines=11> */
.L_x_3581:
        /* <DEDUP_REMOVED lines=23> */
.L_x_3582:
[----:B------:R-:W-:Y:S05]  /*2d30*/  BSYNC B0 ;  /* 0x0000000000007941 */ /* 0x000fea0003800000 */
.L_x_3580:
        /* <DEDUP_REMOVED lines=20> */
.L_x_3584:
        /* <DEDUP_REMOVED lines=23> */
.L_x_3585:
[----:B------:R-:W-:Y:S05]  /*2ff0*/  BSYNC B0 ;  /* 0x0000000000007941 */ /* 0x000fea0003800000 */
.L_x_3583:
        /* <DEDUP_REMOVED lines=19> */
.L_x_3587:
        /* <DEDUP_REMOVED lines=23> */
.L_x_3588:
[----:B------:R-:W-:Y:S05]  /*32a0*/  BSYNC B0 ;  /* 0x0000000000007941 */ /* 0x000fea0003800000 */
.L_x_3586:
        /* <DEDUP_REMOVED lines=26> */
[----:B------:R-:W-:Y:S05]  /*3450*/  CALL.REL.NOINC `($__internal_27_$__cuda_sm20_div_s64) ;  /* 0x0000001400347944 */ /* 0x000fea0003c00000 */
        /* <DEDUP_REMOVED lines=12> */
.L_x_3590:
        /* <DEDUP_REMOVED lines=23> */
.L_x_3591:
[----:B------:R-:W-:Y:S05]  /*3690*/  BSYNC B0 ;  /* 0x0000000000007941 */ /* 0x000fea0003800000 */
.L_x_3589:
        /* <DEDUP_REMOVED lines=28> */
.L_x_3593:
        /* <DEDUP_REMOVED lines=23> */
.L_x_3594:
[----:B------:R-:W-:Y:S05]  /*39d0*/  BSYNC B0 ;  /* 0x0000000000007941 */ /* 0x000fea0003800000 */
.L_x_3592:
        /* <DEDUP_REMOVED lines=21> */
.L_x_3570:
[----:B------:R-:W-:Y:S02]  /*3b30*/  ULDC.64 UR4, c[0x0][0x2b0] ;  /* 0x0000ac0000047ab9 */ /* 0x000fe40000000a00 */
[----:B------:R-:W-:-:S04]  /*3b40*/  LEA R2, P0, R38, UR4, 0x2 ;  /* 0x0000000426027c11 */ /* 0x000fc8000f8010ff */
[----:B------:R-:W-:-:S05]  /*3b50*/  LEA.HI.X R3, R38, UR5, R39, 0x2, P0 ;  /* 0x0000000526037c11 */ /* 0x000fca00080f1427 */
[----:B------:R0:W-:Y:S04]  /*3b60*/  STG.E desc[UR8][R2.64], R29 ;  /* 0x0000001d02007986 */ /* 0x0001e8000c101908 */
.L_x_3569:
[----:B------:R-:W-:Y:S05]  /*3b70*/  BSYNC B1 ;  /* 0x0000000000017941 */ /* 0x000fea0003800000 */
.L_x_3568:
        /* <DEDUP_REMOVED lines=18> */
.L_x_3596:
[----:B------:R-:W-:Y:S05]  /*3ca0*/  BSYNC B0 ;  /* 0x0000000000007941 */ /* 0x000fea0003800000 */
.L_x_3595:
        /* <DEDUP_REMOVED lines=39> */
.L_x_3599:
        /* <DEDUP_REMOVED lines=39> */
.L_x_3598:
        /* <DEDUP_REMOVED lines=27> */
.L_x_3600:
        /* <DEDUP_REMOVED lines=9> */
.L_x_3602:
[----:B------:R-:W-:Y:S05]  /*43d0*/  BSYNC B0 ;  /* 0x0000000000007941 */ /* 0x000fea0003800000 */
.L_x_3601:
[C---:B0----5:R-:W-:Y:S01]  /*43e0*/  FFMA.FTZ R4, R6.reuse, R8, R4 ;  /* 0x0000000806047223 */ /* 0x061fe20000010004 */
[C---:B------:R-:W-:Y:S01]  /*43f0*/  FFMA.FTZ R3, R6.reuse, R9, R3 ;  /* 0x0000000906037223 */ /* 0x040fe20000010003 */
[C---:B------:R-:W-:Y:S01]  /*4400*/  FFMA.FTZ R2, R6.reuse, R10, R2 ;  /* 0x0000000a06027223 */ /* 0x040fe20000010002 */
[----:B------:R-:W-:Y:S01]  /*4410*/  FFMA.FTZ R0, R6, R11, R0 ;  /* 0x0000000b06007223 */ /* 0x000fe20000010000 */
.L_x_3597:
        /* <DEDUP_REMOVED lines=81> */
        .weak           $__internal_27_$__cuda_sm20_div_s64
        .type           $__internal_27_$__cuda_sm20_div_s64,@function
        .size           $__internal_27_$__cuda_sm20_div_s64,(.L_x_5303 - $__internal_27_$__cuda_sm20_div_s64)
$__internal_27_$__cuda_sm20_div_s64:
        /* <DEDUP_REMOVED lines=83> */
[----:B------:R-:W-:Y:S06]  /*4e60*/  RET.REL.NODEC R20 `(_ZN5flash32flash_fwd_splitkv_combine_kernelI23Flash_fwd_kernel_traitsILi32ELi64ELi128ELi4ELb0ELb0EN7cutlass10bfloat16_tE19Flash_kernel_traitsILi32ELi64ELi128ELi4ES3_EELi16ELi1ELb1EEEvNS_16Flash_fwd_paramsE) ;  /* 0xffffffb014647950 */ /* 0x000fec0003c3ffff */
.L_x_3603:
        /* <DEDUP_REMOVED lines=9> */
.L_x_5303:


//--------------------- .text._ZN5flash24flash_fwd_splitkv_kernelI23Flash_fwd_kernel_traitsILi32ELi64ELi128ELi4ELb0ELb0EN7cutlass10bfloat16_tE19Flash_kernel_traitsILi32ELi64ELi128ELi4ES3_EELb1ELb0ELb0ELb0ELb0ELb0ELb0ELb0EEEvNS_16Flash_fwd_paramsE --------------------------
	.section	.text._ZN5flash24flash_fwd_splitkv_kernelI23Flash_fwd_kernel_traitsILi32ELi64ELi128ELi4ELb0ELb0EN7cutlass10bfloat16_tE19Flash_kernel_traitsILi32ELi64ELi128ELi4ES3_EELb1ELb0ELb0ELb0ELb0ELb0ELb0ELb0EEEvNS_16Flash_fwd_paramsE,"ax",@progbits
	.align	128
        .global         _ZN5flash24flash_fwd_splitkv_kernelI23Flash_fwd_kernel_traitsILi32ELi64ELi128ELi4ELb0ELb0EN7cutlass10bfloat16_tE19Flash_kernel_traitsILi32ELi64ELi128ELi4ES3_EELb1ELb0ELb0ELb0ELb0ELb0ELb0ELb0EEEvNS_16Flash_fwd_paramsE
        .type           _ZN5flash24flash_fwd_splitkv_kernelI23Flash_fwd_kernel_traitsILi32ELi64ELi128ELi4ELb0ELb0EN7cutlass10bfloat16_tE19Flash_kernel_traitsILi32ELi64ELi128ELi4ES3_EELb1ELb0ELb0ELb0ELb0ELb0ELb0ELb0EEEvNS_16Flash_fwd_paramsE,@function
        .size           _ZN5flash24flash_fwd_splitkv_kernelI23Flash_fwd_kernel_traitsILi32ELi64ELi128ELi4ELb0ELb0EN7cutlass10bfloat16_tE19Flash_kernel_traitsILi32ELi64ELi128ELi4ES3_EELb1ELb0ELb0ELb0ELb0ELb0ELb0ELb0EEEvNS_16Flash_fwd_paramsE,(.L_x_5360 - _ZN5flash24flash_fwd_splitkv_kernelI23Flash_fwd_kernel_traitsILi32ELi64ELi128ELi4ELb0ELb0EN7cutlass10bfloat16_tE19Flash_kernel_traitsILi32ELi64ELi128ELi4ES3_EELb1ELb0ELb0ELb0ELb0ELb0ELb0ELb0EEEvNS_16Flash_fwd_paramsE)
        .other          _ZN5flash24flash_fwd_splitkv_kernelI23Flash_fwd_kernel_traitsILi32ELi64ELi128ELi4ELb0ELb0EN7cutlass10bfloat16_tE19Flash_kernel_traitsILi32ELi64ELi128ELi4ES3_EELb1ELb0ELb0ELb0ELb0ELb0ELb0ELb0EEEvNS_16Flash_fwd_paramsE,@"STO_CUDA_ENTRY STV_DEFAULT"
_ZN5flash24flash_fwd_splitkv_kernelI23Flash_fwd_kernel_traitsILi32ELi64ELi128ELi4ELb0ELb0EN7cutlass10bfloat16_tE19Flash_kernel_traitsILi32ELi64ELi128ELi4ES3_EELb1ELb0ELb0ELb0ELb0ELb0ELb0ELb0EEEvNS_16Flash_fwd_paramsE:
.text._ZN5flash24flash_fwd_splitkv_kernelI23Flash_fwd_kernel_traitsILi32ELi64ELi128ELi4ELb0ELb0EN7cutlass10bfloat16_tE19Flash_kernel_traitsILi32ELi64ELi128ELi4ES3_EELb1ELb0ELb0ELb0ELb0ELb0ELb0ELb0EEEvNS_16Flash_fwd_paramsE:
        /* <DEDUP_REMOVED lines=17> */
[----:B------:R-:W2:Y:S06]  /*0110*/  @P2 LDG.E R137, desc[UR10][R8.64+0x4] ;  /* 0x0000040a08892981 */ /* 0x000eac000c1e1900 */
        /* <DEDUP_REMOVED lines=20> */
.L_x_3604:
[----:B------:R-:W1:Y:S02]  /*0260*/  LDC R4, c[0x0][0x2c8] ;  /* 0x0000b200ff047b82 */ /* 0x000e640000000800 */
.L_x_3605:
[----:B------:R-:W4:Y:S02]  /*0270*/  LDC.64 R2, c[0x0][0x308] ;  /* 0x0000c200ff027b82 */ /* 0x000f240000000a00 */
[----:B----4-:R-:W-:-:S04]  /*0280*/  ISETP.NE.U32.AND P1, PT, R2, RZ, PT ;  /* 0x000000ff0200720c */ /* 0x010fc80003f25070 */
[----:B------:R-:W-:-:S13]  /*0290*/  ISETP.NE.AND.EX P1, PT, R3, RZ, PT, P1 ;  /* 0x000000ff0300720c */ /* 0x000fda0003f25310 */
[----:B------:R-:W3:Y:S01]  /*02a0*/  @P1 LDC.64 R2, c[0x0][0x308] ;  /* 0x0000c200ff021b82 */ /* 0x000ee20000000a00 */
[----:B------:R-:W-:-:S07]  /*02b0*/  IMAD.SHL.U32 R104, R12, 0x40, RZ ;  /* 0x000000400c687824 */ /* 0x000fce00078e00ff */
[----:B------:R-:W4:Y:S01]  /*02c0*/  @!P1 LDC R5, c[0x0][0x2cc] ;  /* 0x0000b300ff059b82 */ /* 0x000f220000000800 */
[----:B---3--:R-:W-:-:S07]  /*02d0*/  @P1 IMAD.WIDE R6, R19, 0x4, R2 ;  /* 0x0000000413061825 */ /* 0x008fce00078e0202 */
[----:B------:R-:W3:Y:S01]  /*02e0*/  @!P1 LDC.64 R2, c[0x0][0x318] ;  /* 0x0000c600ff029b82 */ /* 0x000ee20000000a00 */
[----:B------:R1:W5:Y:S01]  /*02f0*/  @P1 LDG.E R6, desc[UR10][R6.64] ;  /* 0x0000000a06061981 */ /* 0x000362000c1e1900 */
[----:B--2---:R-:W-:-:S13]  /*0300*/  ISETP.GT.AND P0, PT, R137, R104, PT ;  /* 0x000000688900720c */ /* 0x004fda0003f04270 */
[----:B----4-:R-:W-:Y:S05]  /*0310*/  @!P0 EXIT ;  /* 0x000000000000894d */ /* 0x010fea0003800000 */
[----:B------:R-:W2:Y:S01]  /*0320*/  LDC R0, c[0x0][0x398] ;  /* 0x0000e600ff007b82 */ /* 0x000ea20000000800 */
[----:B---3--:R-:W-:Y:S01]  /*0330*/  @!P1 ISETP.NE.U32.AND P0, PT, R2, RZ, PT ;  /* 0x000000ff0200920c */ /* 0x008fe20003f05070 */
[----:B-----5:R-:W-:Y:S01]  /*0340*/  @P1 IMAD.IADD R99, R6, 0x1, -R15 ;  /* 0x0000000106631824 */ /* 0x020fe200078e0a0f */
[----:B------:R-:W-:Y:S02]  /*0350*/  ULDC UR5, c[0x0][0x2c8] ;  /* 0x0000b20000057ab9 */ /* 0x000fe40000000800 */
[----:B------:R-:W-:Y:S01]  /*0360*/  @!P1 ISETP.NE.AND.EX P0, PT, R3, RZ, PT, P0 ;  /* 0x000000ff0300920c */ /* 0x000fe20003f05300 */
[----:B------:R-:W-:Y:S01]  /*0370*/  UIADD3 UR5, UR5, 0x7f, URZ ;  /* 0x0000007f05057890 */ /* 0x000fe2000fffe03f */
[----:B------:R-:W-:Y:S02]  /*0380*/  IADD3 R3, -R137, 0xbf, R104 ;  /* 0x000000bf89037810 */ /* 0x000fe40007ffe168 */
[----:B------:R-:W-:Y:S01]  /*0390*/  @!P1 SEL R5, R5, RZ, P0 ;  /* 0x000000ff05059207 */ /* 0x000fe20000000000 */
[----:B------:R-:W-:-:S03]  /*03a0*/  USHF.R.S32.HI UR4, URZ, 0x1f, UR5 ;  /* 0x0000001f3f047899 */ /* 0x000fc60008011405 */
[----:B-1----:R-:W-:Y:S01]  /*03b0*/  @!P1 IADD3 R99, R5, R4, -R15 ;  /* 0x0000000405639210 */ /* 0x002fe20007ffe80f */
[----:B------:R-:W-:Y:S01]  /*03c0*/  ULEA.HI UR4, UR4, UR5, URZ, 0x7 ;  /* 0x0000000504047291 */ /* 0x000fe2000f8f383f */
[----:B------:R-:W1:Y:S03]  /*03d0*/  S2R R5, SR_TID.X ;  /* 0x0000000000057919 */ /* 0x000e660000002100 */
        /* <DEDUP_REMOVED lines=11> */
[----:B-1----:R-:W-:Y:S05]  /*0490*/  @P0 BRA `(.L_x_3606) ;  /* 0x00000004004c0947 */ /* 0x002fea0003800000 */
        /* <DEDUP_REMOVED lines=9> */
[----:B------:R-:W-:-:S02]  /*0530*/  LOP3.LUT R12, R0, 0xfffffffc, RZ, 0xc0, !PT ;  /* 0xfffffffc000c7812 */ /* 0x000fc400078ec0ff */
[----:B------:R-:W-:Y:S01]  /*0540*/  SHF.R.S32.HI R0, RZ, 0x2, R0 ;  /* 0x00000002ff007819 */ /* 0x000fe20000011400 */
[----:B------:R-:W2:Y:S01]  /*0550*/  @!P0 LDC.64 R2, c[0x0][0x290] ;  /* 0x0000a400ff028b82 */ /* 0x000ea20000000a00 */
[----:B------:R-:W-:Y:S01]  /*0560*/  @!P0 SHF.R.S32.HI R11, RZ, 0x1f, R19 ;  /* 0x0000001fff0b8819 */ /* 0x000fe20000011413 */
[----:B------:R-:W-:-:S05]  /*0570*/  IMAD.IADD R5, R5, 0x1, -R12 ;  /* 0x0000000105057824 */ /* 0x000fca00078e0a0c */
[----:B------:R-:W-:-:S04]  /*0580*/  ISETP.NE.AND P3, PT, R5, RZ, PT ;  /* 0x000000ff0500720c */ /* 0x000fc80003f65270 */
[----:B------:R-:W-:Y:S01]  /*0590*/  ISETP.GE.OR P3, PT, R0, R137, P3 ;  /* 0x000000890000720c */ /* 0x000fe20001f66670 */
[----:B-1----:R-:W-:-:S04]  /*05a0*/  @P0 IMAD.WIDE.U32 R8, R134, R6, RZ ;  /* 0x0000000686080225 */ /* 0x002fc800078e00ff */
[----:B------:R-:W-:Y:S01]  /*05b0*/  @P0 IMAD R134, R134, R7, R9 ;  /* 0x0000000786860224 */ /* 0x000fe200078e0209 */
[----:B------:R-:W-:Y:S01]  /*05c0*/  SHF.R.S32.HI R9, RZ, 0x1f, R104 ;  /* 0x0000001fff097819 */ /* 0x000fe20000011468 */
[-C--:B--2---:R-:W-:Y:S02]  /*05d0*/  @!P0 IMAD R4, R11, R2.reuse, RZ ;  /* 0x000000020b048224 */ /* 0x084fe400078e02ff */
[----:B------:R-:W-:-:S04]  /*05e0*/  @!P0 IMAD.WIDE.U32 R12, R19, R2, RZ ;  /* 0x00000002130c8225 */ /* 0x000fc800078e00ff */
        /* <DEDUP_REMOVED lines=9> */
[----:B------:R-:W-:Y:S01]  /*0680*/  SHF.R.S32.HI R3, RZ, 0x1f, R10 ;  /* 0x0000001fff037819 */ /* 0x000fe2000001140a */
[----:B------:R-:W-:Y:S01]  /*0690*/  IMAD.WIDE.U32 R8, R104, R6, R8 ;  /* 0x0000000668087225 */ /* 0x000fe200078e0008 */
[----:B------:R-:W-:-:S03]  /*06a0*/  IADD3 R2, R0, 0x20, RZ ;  /* 0x0000002000027810 */ /* 0x000fc60007ffe0ff */
[----:B------:R-:W-:Y:S01]  /*06b0*/  IMAD R19, R19, UR6, R10 ;  /* 0x0000000613137c24 */ /* 0x000fe2000f8e020a */
[----:B------:R-:W-:Y:S02]  /*06c0*/  IADD3 R8, P2, R4, R8, RZ ;  /* 0x0000000804087210 */ /* 0x000fe40007f5e0ff */
[----:B------:R-:W-:Y:S01]  /*06d0*/  ISETP.GE.AND P0, PT, R2, R137, PT ;  /* 0x000000890200720c */ /* 0x000fe20003f06270 */
[----:B------:R-:W-:Y:S01]  /*06e0*/  IMAD R19, R19, UR5, R104 ;  /* 0x0000000513137c24 */ /* 0x000fe2000f8e0268 */
[----:B------:R-:W-:Y:S01]  /*06f0*/  IADD3.X R9, R134, R9, R11, P2, !PT ;  /* 0x0000000986097210 */ /* 0x000fe200017fe40b */
[----:B------:R-:W-:Y:S01]  /*0700*/  ULDC.64 UR4, c[0x0][0x2a0] ;  /* 0x0000a80000047ab9 */ /* 0x000fe20000000a00 */
[-C--:B------:R-:W-:Y:S01]  /*0710*/  ISETP.GE.OR P2, PT, R0, R137.reuse, P1 ;  /* 0x000000890000720c */ /* 0x080fe20000f46670 */
[----:B------:R-:W-:Y:S01]  /*0720*/  IMAD R3, R3, UR4, RZ ;  /* 0x0000000403037c24 */ /* 0x000fe2000f8e02ff */
[----:B------:R-:W-:Y:S01]  /*0730*/  ISETP.GE.OR P4, PT, R2, R137, P1 ;  /* 0x000000890200720c */ /* 0x000fe20000f86670 */
[----:B------:R-:W-:Y:S01]  /*0740*/  IMAD.WIDE.U32 R8, R10, UR4, R8 ;  /* 0x000000040a087c25 */ /* 0x000fe2000f8e0008 */
[----:B------:R-:W-:-:S02]  /*0750*/  IADD3 R2, P1, R19, R0, RZ ;  /* 0x0000000013027210 */ /* 0x000fc40007f3e0ff */
[----:B------:R-:W-:Y:S01]  /*0760*/  SHF.R.S32.HI R4, RZ, 0x1f, R0 ;  /* 0x0000001fff047819 */ /* 0x000fe20000011400 */
[----:B------:R-:W-:-:S05]  /*0770*/  IMAD R3, R10, UR5, R3 ;  /* 0x000000050a037c24 */ /* 0x000fca000f8e0203 */
        /* <DEDUP_REMOVED lines=11> */
.L_x_3608:
[----:B------:R-:W-:Y:S05]  /*0830*/  BSYNC B0 ;  /* 0x0000000000007941 */ /* 0x000fea0003800000 */
.L_x_3607:
[----:B------:R-:W-:Y:S04]  /*0840*/  BSSY B0, `(.L_x_3609) ;  /* 0x000000d000007945 */ /* 0x000fe80003800000 */
[----:B------:R-:W-:Y:S05]  /*0850*/  @P4 BRA `(.L_x_3610) ;  /* 0x00000000002c4947 */ /* 0x000fea0003800000 */
[----:B------:R-:W-:Y:S01]  /*0860*/  IADD3 R3, P2, R0, 0x20, RZ ;  /* 0x0000002000037810 */ /* 0x000fe20007f5e0ff */
[----:B------:R-:W-:-:S03]  /*0870*/  ULDC.64 UR4, c[0x0][0x280] ;  /* 0x0000a00000047ab9 */ /* 0x000fc60000000a00 */
[----:B------:R-:W-:-:S05]  /*0880*/  IADD3.X R9, RZ, R4, RZ, P2, !PT ;  /* 0x00000004ff097210 */ /* 0x000fca00017fe4ff */
[----:B------:R-:W-:Y:S01]  /*0890*/  IMAD R0, R9, R6, RZ ;  /* 0x0000000609007224 */ /* 0x000fe200078e02ff */
[----:B------:R-:W-:-:S03]  /*08a0*/  MOV R9, R11 ;  /* 0x0000000b00097202 */ /* 0x000fc60000000f00 */
[----:B------:R-:W-:-:S04]  /*08b0*/  IMAD.WIDE.U32 R8, R3, R6, R8 ;  /* 0x0000000603087225 */ /* 0x000fc800078e0008 */
[----:B------:R-:W-:Y:S01]  /*08c0*/  IMAD R3, R3, R7, R0 ;  /* 0x0000000703037224 */ /* 0x000fe200078e0200 */
[----:B------:R-:W-:-:S04]  /*08d0*/  LEA R6, P2, R8, UR4, 0x1 ;  /* 0x0000000408067c11 */ /* 0x000fc8000f8408ff */
[----:B------:R-:W-:-:S04]  /*08e0*/  IADD3 R3, R9, R3, RZ ;  /* 0x0000000309037210 */ /* 0x000fc80007ffe0ff */
[----:B------:R-:W-:-:S05]  /*08f0*/  LEA.HI.X R7, R8, UR5, R3, 0x1, P2 ;  /* 0x0000000508077c11 */ /* 0x000fca00090f0c03 */
[----:B------:R2:W-:Y:S02]  /*0900*/  STG.E.128 desc[UR10][R6.64], RZ ;  /* 0x000000ff06007986 */ /* 0x0005e4000c101d0a */
.L_x_3610:
[----:B------:R-:W-:Y:S05]  /*0910*/  BSYNC B0 ;  /* 0x0000000000007941 */ /* 0x000fea0003800000 */
.L_x_3609:
[----:B------:R-:W-:Y:S01]  /*0920*/  ISETP.NE.OR P0, PT, R5, RZ, P0 ;  /* 0x000000ff0500720c */ /* 0x000fe20000705670 */
[----:B------:R-:W-:Y:S01]  /*0930*/  ULDC.64 UR4, c[0x0][0x2b0] ;  /* 0x0000ac0000047ab9 */ /* 0x000fe20000000a00 */
[----:B------:R-:W-:Y:S01]  /*0940*/  LEA.HI.X.SX32 R19, R19, R4, 0x1, P1 ;  /* 0x0000000413137211 */ /* 0x000fe200008f0eff */
[----:B------:R-:W-:Y:S01]  /*0950*/  @!P3 IMAD.MOV.U32 R3, RZ, RZ, 0x7f800000 ;  /* 0x7f800000ff03b424 */ /* 0x000fe200078e00ff */
[----:B------:R-:W-:-:S04]  /*0960*/  LEA R4, P1, R2, UR4, 0x2 ;  /* 0x0000000402047c11 */ /* 0x000fc8000f8210ff */
[----:B------:R-:W-:-:S05]  /*0970*/  LEA.HI.X R5, R2, UR5, R19, 0x2, P1 ;  /* 0x0000000502057c11 */ /* 0x000fca00088f1413 */
[----:B------:R3:W-:Y:S01]  /*0980*/  @!P3 STG.E desc[UR10][R4.64], R3 ;  /* 0x000000030400b986 */ /* 0x0007e2000c10190a */
[----:B------:R-:W-:Y:S05]  /*0990*/  @P0 EXIT ;  /* 0x000000000000094d */ /* 0x000fea0003800000 */
[----:B---3--:R-:W-:-:S05]  /*09a0*/  MOV R3, 0x7f800000 ;  /* 0x7f80000000037802 */ /* 0x008fca0000000f00 */
[----:B------:R-:W-:Y:S01]  /*09b0*/  STG.E desc[UR10][R4.64+0x80], R3 ;  /* 0x0000800304007986 */ /* 0x000fe2000c10190a */
[----:B------:R-:W-:Y:S05]  /*09c0*/  EXIT ;  /* 0x000000000000794d */ /* 0x000fea0003800000 */
.L_x_3606:
        /* <DEDUP_REMOVED lines=24> */
.L_x_3611:
        /* <DEDUP_REMOVED lines=32> */
[----:B--2---:R-:W-:Y:S01]  /*0d50*/  IABS R2, R9 ;  /* 0x0000000900027213 */ /* 0x004fe20000000000 */
[----:B------:R-:W-:-:S03]  /*0d60*/  IMAD.MOV R13, RZ, RZ, -R13 ;  /* 0x000000ffff0d7224 */ /* 0x000fc600078e0a0d */
[----:B------:R-:W2:Y:S01]  /*0d70*/  I2F.RP R8, R2 ;  /* 0x0000000200087306 */ /* 0x000ea20000209400 */
[----:B------:R-:W-:-:S07]  /*0d80*/  IMAD R4, R15, R13, R4 ;  /* 0x0000000d0f047224 */ /* 0x000fce00078e0204 */
[----:B--2---:R-:W2:Y:S02]  /*0d90*/  MUFU.RCP R17, R8 ;  /* 0x0000000800117308 */ /* 0x004ea40000001000 */
[----:B--2---:R-:W-:-:S06]  /*0da0*/  IADD3 R17, R17, 0xffffffe, RZ ;  /* 0x0ffffffe11117810 */ /* 0x004fcc0007ffe0ff */
[----:B------:R-:W2:Y:S02]  /*0db0*/  F2I.FTZ.U32.TRUNC.NTZ R17, R17 ;  /* 0x0000001100117305 */ /* 0x000ea4000021f000 */
        /* <DEDUP_REMOVED lines=21> */
[----:B-----5:R-:W-:-:S04]  /*0f10*/  IMAD.WIDE.U32 R14, R6, UR4, RZ ;  /* 0x00000004060e7c25 */ /* 0x020fc8000f8e00ff */
[C---:B------:R-:W-:Y:S02]  /*0f20*/  IMAD R11, R7.reuse, UR4, RZ ;  /* 0x00000004070b7c24 */ /* 0x040fe4000f8e02ff */
[----:B--2---:R-:W-:Y:S02]  /*0f30*/  IMAD R7, R7, R2, RZ ;  /* 0x0000000207077224 */ /* 0x004fe400078e02ff */
[C---:B------:R-:W-:Y:S01]  /*0f40*/  IMAD R8, R6.reuse, UR5, R11 ;  /* 0x0000000506087c24 */ /* 0x040fe2000f8e020b */
[----:B------:R-:W-:Y:S01]  /*0f50*/  SHF.R.S32.HI R11, RZ, 0x1f, R4 ;  /* 0x0000001fff0b7819 */ /* 0x000fe20000011404 */
[----:B------:R-:W-:Y:S01]  /*0f60*/  ULDC.64 UR4, c[0x0][0x260] ;  /* 0x0000980000047ab9 */ /* 0x000fe20000000a00 */
[----:B------:R-:W-:Y:S02]  /*0f70*/  IMAD R3, R6, R3, R7 ;  /* 0x0000000306037224 */ /* 0x000fe400078e0207 */
[----:B------:R-:W-:Y:S01]  /*0f80*/  IADD3 R15, R15, R8, RZ ;  /* 0x000000080f0f7210 */ /* 0x000fe20007ffe0ff */
[----:B-1----:R-:W-:-:S02]  /*0f90*/  IMAD R8, R11, R92, RZ ;  /* 0x0000005c0b087224 */ /* 0x002fc400078e02ff */
[----:B------:R-:W-:Y:S02]  /*0fa0*/  IMAD R9, R13, UR4, RZ ;  /* 0x000000040d097c24 */ /* 0x000fe4000f8e02ff */
[C---:B------:R-:W-:Y:S02]  /*0fb0*/  IMAD R8, R4.reuse, R93, R8 ;  /* 0x0000005d04087224 */ /* 0x040fe400078e0208 */
[----:B------:R-:W-:-:S04]  /*0fc0*/  IMAD.WIDE.U32 R14, R4, R92, R14 ;  /* 0x0000005c040e7225 */ /* 0x000fc800078e000e */
[----:B------:R-:W-:Y:S02]  /*0fd0*/  IMAD.IADD R15, R15, 0x1, R8 ;  /* 0x000000010f0f7824 */ /* 0x000fe400078e0208 */
[----:B------:R-:W-:-:S04]  /*0fe0*/  IMAD.WIDE.U32 R22, R6, R2, RZ ;  /* 0x0000000206167225 */ /* 0x000fc800078e00ff */
[C---:B------:R-:W-:Y:S01]  /*0ff0*/  IMAD R9, R16.reuse, UR5, R9 ;  /* 0x0000000510097c24 */ /* 0x040fe2000f8e0209 */
[----:B------:R-:W-:Y:S01]  /*1000*/  IADD3 R17, R23, R3, RZ ;  /* 0x0000000317117210 */ /* 0x000fe20007ffe0ff */
[----:B------:R-:W-:-:S05]  /*1010*/  IMAD.WIDE.U32 R20, R16, UR4, R14 ;  /* 0x0000000410147c25 */ /* 0x000fca000f8e000e */
[----:B------:R-:W-:Y:S01]  /*1020*/  IADD3 R9, R21, R9, RZ ;  /* 0x0000000915097210 */ /* 0x000fe20007ffe0ff */
[----:B------:R-:W-:Y:S06]  /*1030*/  BRA `(.L_x_3613) ;  /* 0x0000000400307947 */ /* 0x000fec0003800000 */
.L_x_3612:
[----:B------:R-:W1:Y:S01]  /*1040*/  LDC R13, c[0x0][0x278] ;  /* 0x00009e00ff0d7b82 */ /* 0x000e620000000800 */
[----:B------:R-:W-:-:S13]  /*1050*/  ISETP.NE.AND P3, PT, R18, -0x1, PT ;  /* 0xffffffff1200780c */ /* 0x000fda0003f65270 */
[----:B------:R-:W2:Y:S01]  /*1060*/  @P3 LDC.64 R92, c[0x0][0x248] ;  /* 0x00009200ff5c3b82 */ /* 0x000ea20000000a00 */
[----:B-1----:R-:W-:-:S04]  /*1070*/  IABS R3, R13 ;  /* 0x0000000d00037213 */ /* 0x002fc80000000000 */
[----:B------:R-:W1:Y:S08]  /*1080*/  I2F.RP R8, R3 ;  /* 0x0000000300087306 */ /* 0x000e700000209400 */
[----:B-1----:R-:W1:Y:S02]  /*1090*/  MUFU.RCP R6, R8 ;  /* 0x0000000800067308 */ /* 0x002e640000001000 */
[----:B-1----:R-:W-:Y:S01]  /*10a0*/  VIADD R6, R6, 0xffffffe ;  /* 0x0ffffffe06067836 */ /* 0x002fe20000000000 */
[----:B------:R-:W1:Y:S05]  /*10b0*/  @P3 LDC.64 R8, c[0x0][0x250] ;  /* 0x00009400ff083b82 */ /* 0x000e6a0000000a00 */
[----:B------:R-:W3:Y:S02]  /*10c0*/  F2I.FTZ.U32.TRUNC.NTZ R7, R6 ;  /* 0x0000000600077305 */ /* 0x000ee4000021f000 */
[----:B---3--:R-:W-:Y:S01]  /*10d0*/  IMAD.MOV R2, RZ, RZ, -R7 ;  /* 0x000000ffff027224 */ /* 0x008fe200078e0a07 */
[----:B------:R-:W-:-:S03]  /*10e0*/  MOV R6, RZ ;  /* 0x000000ff00067202 */ /* 0x000fc60000000f00 */
[----:B------:R-:W-:Y:S01]  /*10f0*/  IMAD R4, R2, R3, RZ ;  /* 0x0000000302047224 */ /* 0x000fe200078e02ff */
[----:B------:R-:W-:-:S03]  /*1100*/  IABS R2, R10 ;  /* 0x0000000a00027213 */ /* 0x000fc60000000000 */
[----:B------:R-:W-:Y:S01]  /*1110*/  IMAD.HI.U32 R7, R7, R4, R6 ;  /* 0x0000000407077227 */ /* 0x000fe200078e0006 */
[----:B------:R-:W-:-:S03]  /*1120*/  @P3 IADD3 R6, R15, R18, RZ ;  /* 0x000000120f063210 */ /* 0x000fc60007ffe0ff */
[----:B------:R-:W-:Y:S02]  /*1130*/  IMAD.MOV.U32 R4, RZ, RZ, R2 ;  /* 0x000000ffff047224 */ /* 0x000fe400078e0002 */
[----:B--2---:R-:W-:Y:S02]  /*1140*/  @P3 IMAD R17, R6, R93, RZ ;  /* 0x0000005d06113224 */ /* 0x004fe400078e02ff */
[----:B------:R-:W-:-:S04]  /*1150*/  IMAD.HI.U32 R16, R7, R4, RZ ;  /* 0x0000000407107227 */ /* 0x000fc800078e00ff */
[----:B------:R-:W-:Y:S01]  /*1160*/  @P3 IMAD.WIDE.U32 R6, R6, R92, RZ ;  /* 0x0000005c06063225 */ /* 0x000fe200078e00ff */
[----:B------:R-:W-:-:S03]  /*1170*/  IADD3 R2, -R16, RZ, RZ ;  /* 0x000000ff10027210 */ /* 0x000fc60007ffe1ff */
[----:B------:R-:W-:Y:S02]  /*1180*/  @P3 IMAD.IADD R17, R7, 0x1, R17 ;  /* 0x0000000107113824 */ /* 0x000fe400078e0211 */
[----:B------:R-:W-:Y:S01]  /*1190*/  IMAD R2, R3, R2, R4 ;  /* 0x0000000203027224 */ /* 0x000fe200078e0204 */
[----:B------:R-:W-:-:S04]  /*11a0*/  LOP3.LUT R4, R10, R13, RZ, 0x3c, !PT ;  /* 0x0000000d0a047212 */ /* 0x000fc800078e3cff */
[----:B------:R-:W-:Y:S02]  /*11b0*/  ISETP.GT.U32.AND P0, PT, R3, R2, PT ;  /* 0x000000020300720c */ /* 0x000fe40003f04070 */
[----:B------:R-:W-:Y:S02]  /*11c0*/  ISETP.GE.AND P1, PT, R4, RZ, PT ;  /* 0x000000ff0400720c */ /* 0x000fe40003f26270 */
[----:B------:R-:W-:-:S04]  /*11d0*/  LEA R4, R98, 0xffffff80, 0x7 ;  /* 0xffffff8062047811 */ /* 0x000fc800078e38ff */
[----:B------:R-:W-:-:S05]  /*11e0*/  SHF.R.S32.HI R11, RZ, 0x1f, R4 ;  /* 0x0000001fff0b7819 */ /* 0x000fca0000011404 */
        /* <DEDUP_REMOVED lines=21> */
.L_x_3614:
[----:B------:R-:W-:Y:S01]  /*1340*/  MOV R20, R6 ;  /* 0x0000000600147202 */ /* 0x000fe20000000f00 */
[----:B------:R-:W-:Y:S01]  /*1350*/  IMAD R7, R11, R92, RZ ;  /* 0x0000005c0b077224 */ /* 0x000fe200078e02ff */
[----:B------:R-:W-:Y:S02]  /*1360*/  MOV R21, R17 ;  /* 0x0000001100157202 */ /* 0x000fe40000000f00 */
[----:B------:R-:W-:Y:S01]  /*1370*/  @!P0 LOP3.LUT R16, RZ, R13, RZ, 0x33, !PT ;  /* 0x0000000dff108212 */ /* 0x000fe200078e33ff */
[----:B------:R-:W-:Y:S01]  /*1380*/  IMAD R7, R93, R4, R7 ;  /* 0x000000045d077224 */ /* 0x000fe200078e0207 */
[----:B------:R-:W-:Y:S01]  /*1390*/  @P3 IADD3 R17, R15, R18, RZ ;  /* 0x000000120f113210 */ /* 0x000fe20007ffe0ff */
[----:B------:R-:W-:Y:S01]  /*13a0*/  IMAD.WIDE.U32 R20, R92, R4, R20 ;  /* 0x000000045c147225 */ /* 0x000fe200078e0014 */
[----:B------:R-:W-:-:S03]  /*13b0*/  SHF.R.S32.HI R13, RZ, 0x1f, R16 ;  /* 0x0000001fff0d7819 */ /* 0x000fc60000011410 */
[----:B------:R-:W-:Y:S01]  /*13c0*/  @P3 IMAD.WIDE.U32 R22, R17, R8, RZ ;  /* 0x0000000811163225 */ /* 0x000fe200078e00ff */
[----:B------:R-:W-:-:S03]  /*13d0*/  IADD3 R21, R21, R7, RZ ;  /* 0x0000000715157210 */ /* 0x000fc60007ffe0ff */
[-C--:B--2---:R-:W-:Y:S02]  /*13e0*/  IMAD R6, R13, R2.reuse, RZ ;  /* 0x000000020d067224 */ /* 0x084fe400078e02ff */
        /* <DEDUP_REMOVED lines=17> */
.L_x_3613:
[----:B------:R-:W-:Y:S01]  /*1500*/  ISETP.NE.AND P0, PT, R134, -0x1, PT ;  /* 0xffffffff8600780c */ /* 0x000fe20003f05270 */
[----:B------:R-:W-:Y:S01]  /*1510*/  VIADD R135, R98, 0xffffffff ;  /* 0xffffffff62877836 */ /* 0x000fe20000000000 */
[----:B------:R-:W-:Y:S01]  /*1520*/  SHF.R.S32.HI R8, RZ, 0x1f, R5 ;  /* 0x0000001fff087819 */ /* 0x000fe20000011405 */
[----:B------:R-:W1:Y:S01]  /*1530*/  S2UR UR4, SR_CgaCtaId ;  /* 0x00000000000479c3 */ /* 0x000e620000008800 */
[----:B------:R-:W-:Y:S01]  /*1540*/  ULDC.64 UR6, c[0x0][0x258] ;  /* 0x0000960000067ab9 */ /* 0x000fe20000000a00 */
[----:B------:R-:W-:Y:S01]  /*1550*/  IMAD.SHL.U32 R102, R135, 0x80, RZ ;  /* 0x0000008087667824 */ /* 0x000fe200078e00ff */
[CC--:B------:R-:W-:Y:S01]  /*1560*/  LEA.HI R15, R8.reuse, R5.reuse, RZ, 0x2 ;  /* 0x00000005080f7211 */ /* 0x0c0fe200078f10ff */
[----:B------:R-:W-:Y:S01]  /*1570*/  ULDC.64 UR8, c[0x0][0x268] ;  /* 0x00009a0000087ab9 */ /* 0x000fe20000000a00 */
[----:B------:R-:W-:Y:S01]  /*1580*/  LEA.HI R106, R8, R5, RZ, 0x5 ;  /* 0x00000005086a7211 */ /* 0x000fe200078f28ff */
[----:B------:R-:W-:Y:S01]  /*1590*/  UMOV UR5, 0x400 ;  /* 0x0000040000057882 */ /* 0x000fe20000000000 */
[----:B------:R-:W-:Y:S01]  /*15a0*/  LOP3.LUT R138, R15, 0xfffffffc, RZ, 0xc0, !PT ;  /* 0xfffffffc0f8a7812 */ /* 0x000fe200078ec0ff */
[----:B------:R-:W-:Y:S01]  /*15b0*/  IMAD R13, R13, UR8, RZ ;  /* 0x000000080d0d7c24 */ /* 0x000fe2000f8e02ff */
[----:B------:R-:W-:Y:S01]  /*15c0*/  SHF.R.S32.HI R18, RZ, 0x2, R15 ;  /* 0x00000002ff127819 */ /* 0x000fe2000001140f */
[----:B------:R-:W2:Y:S01]  /*15d0*/  @!P0 LDC.64 R2, c[0x0][0x228] ;  /* 0x00008a00ff028b82 */ /* 0x000ea20000000a00 */
[----:B------:R-:W-:Y:S01]  /*15e0*/  @!P0 SHF.R.S32.HI R21, RZ, 0x1f, R19 ;  /* 0x0000001fff158819 */ /* 0x000fe20000011413 */
[----:B------:R-:W-:Y:S01]  /*15f0*/  IMAD.IADD R138, R5, 0x1, -R138 ;  /* 0x00000001058a7824 */ /* 0x000fe200078e0a8a */
[----:B------:R-:W-:Y:S01]  /*1600*/  SHF.R.S32.HI R105, RZ, 0x5, R106 ;  /* 0x00000005ff697819 */ /* 0x000fe2000001146a */
[----:B------:R-:W-:Y:S02]  /*1610*/  BSSY B0, `(.L_x_3615) ;  /* 0x0000047000007945 */ /* 0x000fe40003800000 */
[----:B------:R-:W-:-:S02]  /*1620*/  IMAD.SHL.U32 R138, R138, 0x8, RZ ;  /* 0x000000088a8a7824 */ /* 0x000fc400078e00ff */
[----:B------:R-:W3:Y:S03]  /*1630*/  @P0 LDC.64 R6, c[0x0][0x240] ;  /* 0x00009000ff060b82 */ /* 0x000ee60000000a00 */
[C---:B------:R-:W-:Y:S02]  /*1640*/  IADD3 R20, P2, R138.reuse, R20, RZ ;  /* 0x000000148a147210 */ /* 0x040fe40007f5e0ff */
[----:B------:R-:W-:Y:S01]  /*1650*/  IADD3 R22, P3, R138, R22, RZ ;  /* 0x000000168a167210 */ /* 0x000fe20007f7e0ff */
[----:B-1----:R-:W-:Y:S01]  /*1660*/  ULEA UR4, UR4, UR5, 0x18 ;  /* 0x0000000504047291 */ /* 0x002fe2000f8ec03f */
[-C--:B--2--5:R-:W-:Y:S02]  /*1670*/  @!P0 IMAD R14, R21, R2.reuse, RZ ;  /* 0x00000002150e8224 */ /* 0x0a4fe400078e02ff */
[----:B------:R-:W-:-:S04]  /*1680*/  @!P0 IMAD.WIDE.U32 R24, R19, R2, RZ ;  /* 0x0000000213188225 */ /* 0x000fc800078e00ff */
[----:B------:R-:W-:Y:S01]  /*1690*/  @!P0 IMAD R14, R19, R3, R14 ;  /* 0x00000003130e8224 */ /* 0x000fe200078e020e */
[----:B------:R-:W-:Y:S01]  /*16a0*/  SHF.R.S32.HI R19, RZ, 0x1f, R18 ;  /* 0x0000001fff137819 */ /* 0x000fe20000011412 */
[----:B---3--:R-:W-:-:S04]  /*16b0*/  @P0 IMAD.WIDE.U32 R26, R134, R6, RZ ;  /* 0x00000006861a0225 */ /* 0x008fc800078e00ff */
[----:B------:R-:W-:Y:S02]  /*16c0*/  @P0 IMAD.MOV.U32 R6, RZ, RZ, R26 ;  /* 0x000000ffff060224 */ /* 0x000fe400078e001a */
[----:B------:R-:W-:Y:S02]  /*16d0*/  IMAD.IADD R2, R137, 0x1, -R104 ;  /* 0x0000000189027824 */ /* 0x000fe400078e0a68 */
[----:B------:R-:W-:Y:S02]  /*16e0*/  VIADD R3, R18, 0x20 ;  /* 0x0000002012037836 */ /* 0x000fe40000000000 */
[----:B------:R-:W-:Y:S01]  /*16f0*/  @!P0 IMAD.MOV.U32 R6, RZ, RZ, R24 ;  /* 0x000000ffff068224 */ /* 0x000fe200078e0018 */
[----:B------:R-:W-:Y:S01]  /*1700*/  SHF.R.S32.HI R24, RZ, 0x1f, R138 ;  /* 0x0000001fff187819 */ /* 0x000fe2000001148a */
[----:B------:R-:W-:Y:S01]  /*1710*/  @P0 IMAD R7, R134, R7, R27 ;  /* 0x0000000786070224 */ /* 0x000fe200078e021b */
[-C--:B------:R-:W-:Y:S01]  /*1720*/  ISETP.GE.AND P5, PT, R18, R2.reuse, PT ;  /* 0x000000021200720c */ /* 0x080fe20003fa6270 */
[----:B------:R-:W-:Y:S01]  /*1730*/  @!P0 IMAD.IADD R7, R25, 0x1, R14 ;  /* 0x0000000119078824 */ /* 0x000fe200078e020e */
[----:B------:R-:W-:Y:S01]  /*1740*/  LEA.HI R14, R8, R5, RZ, 0x3 ;  /* 0x00000005080e7211 */ /* 0x000fe200078f18ff */
[C---:B------:R-:W-:Y:S01]  /*1750*/  IMAD.X R21, R24.reuse, 0x1, R9, P2 ;  /* 0x0000000118157824 */ /* 0x040fe200010e0609 */
[----:B------:R-:W-:Y:S01]  /*1760*/  ISETP.GE.AND P4, PT, R3, R2, PT ;  /* 0x000000020300720c */ /* 0x000fe20003f86270 */
[----:B------:R-:W-:Y:S01]  /*1770*/  IMAD.X R23, R24, 0x1, R17, P3 ;  /* 0x0000000118177824 */ /* 0x000fe200018e0611 */
[----:B------:R-:W-:Y:S01]  /*1780*/  IADD3 R2, -R102, R99, RZ ;  /* 0x0000006366027210 */ /* 0x000fe20007ffe1ff */
[----:B------:R-:W-:Y:S01]  /*1790*/  VIADD R17, R18, 0x40 ;  /* 0x0000004012117836 */ /* 0x000fe20000000000 */
[----:B------:R-:W-:-:S02]  /*17a0*/  SHF.R.S32.HI R9, RZ, 0x3, R14 ;  /* 0x00000003ff097819 */ /* 0x000fc4000001140e */
[CC--:B------:R-:W-:Y:S02]  /*17b0*/  ISETP.GE.AND P1, PT, R3.reuse, R2.reuse, PT ;  /* 0x000000020300720c */ /* 0x0c0fe40003f26270 */
[----:B------:R-:W-:Y:S02]  /*17c0*/  ISETP.GE.AND P3, PT, R3, R2, PT ;  /* 0x000000020300720c */ /* 0x000fe40003f66270 */
[----:B------:R-:W-:Y:S01]  /*17d0*/  LEA.HI R3, R15, R18, RZ, 0x1 ;  /* 0x000000120f037211 */ /* 0x000fe200078f08ff */
[----:B------:R-:W-:Y:S01]  /*17e0*/  IMAD.SHL.U32 R15, R9, 0x40, RZ ;  /* 0x00000040090f7824 */ /* 0x000fe200078e00ff */
[----:B------:R-:W-:Y:S02]  /*17f0*/  IADD3 R6, P0, R138, R6, RZ ;  /* 0x000000068a067210 */ /* 0x000fe40007f1e0ff */
[----:B------:R-:W-:Y:S02]  /*1800*/  LOP3.LUT R3, R3, 0x7fffffe, RZ, 0xc0, !PT ;  /* 0x07fffffe03037812 */ /* 0x000fe400078ec0ff */
[----:B------:R-:W-:Y:S01]  /*1810*/  LOP3.LUT R15, R15, 0xc0, RZ, 0xc0, !PT ;  /* 0x000000c00f0f7812 */ /* 0x000fe200078ec0ff */
[----:B------:R-:W-:Y:S01]  /*1820*/  IMAD.X R7, R24, 0x1, R7, P0 ;  /* 0x0000000118077824 */ /* 0x000fe200000e0607 */
[----:B------:R-:W-:Y:S01]  /*1830*/  IADD3 R136, R18, -R3, RZ ;  /* 0x8000000312887210 */ /* 0x000fe20007ffe0ff */
[----:B------:R-:W-:Y:S01]  /*1840*/  IMAD.WIDE R24, R12, 0x40, R18 ;  /* 0x000000400c187825 */ /* 0x000fe200078e0212 */
[----:B------:R-:W-:-:S02]  /*1850*/  LOP3.LUT R26, R15, 0x18, R138, 0xf8, !PT ;  /* 0x000000180f1a7812 */ /* 0x000fc400078ef88a */
[----:B------:R-:W-:Y:S01]  /*1860*/  SHF.R.U32.HI R15, RZ, 0x3, R15 ;  /* 0x00000003ff0f7819 */ /* 0x000fe2000001160f */
[----:B------:R-:W-:Y:S01]  /*1870*/  IMAD R136, R105, 0x8, R136 ;  /* 0x0000000869887824 */ /* 0x000fe200078e0288 */
[----:B------:R-:W-:Y:S02]  /*1880*/  SHF.R.S32.HI R3, RZ, 0x1f, R10 ;  /* 0x0000001fff037819 */ /* 0x000fe4000001140a */
[----:B------:R-:W-:Y:S01]  /*1890*/  LOP3.LUT R15, R26, R15, RZ, 0x3c, !PT ;  /* 0x0000000f1a0f7212 */ /* 0x000fe200078e3cff */
[----:B------:R-:W-:Y:S01]  /*18a0*/  IMAD.WIDE.U32 R26, R10, UR6, R6 ;  /* 0x000000060a1a7c25 */ /* 0x000fe2000f8e0006 */
[CC--:B------:R-:W-:Y:S02]  /*18b0*/  ISETP.GE.AND P0, PT, R17.reuse, R2.reuse, PT ;  /* 0x000000021100720c */ /* 0x0c0fe40003f06270 */
[----:B------:R-:W-:Y:S01]  /*18c0*/  ISETP.GE.AND P2, PT, R17, R2, PT ;  /* 0x000000021100720c */ /* 0x000fe20003f46270 */
[----:B------:R-:W-:Y:S02]  /*18d0*/  IMAD R3, R3, UR6, RZ ;  /* 0x0000000603037c24 */ /* 0x000fe4000f8e02ff */
[----:B------:R-:W-:-:S02]  /*18e0*/  IMAD.U32 R136, R136, 0x20, R15 ;  /* 0x0000002088887824 */ /* 0x000fc400078e000f */
        /* <DEDUP_REMOVED lines=25> */
.L_x_3616:
[----:B------:R-:W-:Y:S05]  /*1a80*/  BSYNC B0 ;  /* 0x0000000000007941 */ /* 0x000fea0003800000 */
.L_x_3615:
[----:B------:R-:W-:Y:S01]  /*1a90*/  BSSY B0, `(.L_x_3617) ;  /* 0x0000016000007945 */ /* 0x000fe20003800000 */
[----:B------:R-:W-:-:S03]  /*1aa0*/  IADD3 R6, P5, R18, R4, RZ ;  /* 0x0000000412067210 */ /* 0x000fc60007fbe0ff */
[----:B------:R-:W-:Y:S10]  /*1ab0*/  @P4 BRA `(.L_x_3618) ;  /* 0x00000000004c4947 */ /* 0x000ff40003800000 */
        /* <DEDUP_REMOVED lines=19> */
.L_x_3618:
[----:B------:R-:W-:Y:S05]  /*1bf0*/  BSYNC B0 ;  /* 0x0000000000007941 */ /* 0x000fea0003800000 */
.L_x_3617:
[C---:B------:R-:W-:Y:S01]  /*1c00*/  IMAD.X R3, R19.reuse, 0x1, R11, P5 ;  /* 0x0000000113037824 */ /* 0x040fe200028e060b */
[----:B------:R-:W-:Y:S01]  /*1c10*/  ISETP.GE.AND P5, PT, R18, R2, PT ;  /* 0x000000021200720c */ /* 0x000fe20003fa6270 */
[-C--:B------:R-:W-:Y:S01]  /*1c20*/  IMAD R97, R19, R92.reuse, RZ ;  /* 0x0000005c13617224 */ /* 0x080fe200078e02ff */
[----:B------:R-:W-:Y:S01]  /*1c30*/  LEA.HI R8, R8, R5, RZ, 0x4 ;  /* 0x0000000508087211 */ /* 0x000fe200078f20ff */
[C---:B------:R-:W-:Y:S01]  /*1c40*/  IMAD.WIDE.U32 R20, R18.reuse, R92, R20 ;  /* 0x0000005c12147225 */ /* 0x040fe200078e0014 */
[----:B------:R-:W-:Y:S01]  /*1c50*/  BSSY B0, `(.L_x_3619) ;  /* 0x0000016000007945 */ /* 0x000fe20003800000 */
[C---:B------:R-:W-:Y:S02]  /*1c60*/  ISETP.GE.AND P4, PT, R18.reuse, R2, PT ;  /* 0x000000021200720c */ /* 0x040fe40003f86270 */
[----:B------:R-:W-:Y:S01]  /*1c70*/  IMAD R97, R18, R93, R97 ;  /* 0x0000005d12617224 */ /* 0x000fe200078e0261 */
[----:B------:R-:W-:Y:S01]  /*1c80*/  LOP3.LUT R4, R8, 0xfffffff0, RZ, 0xc0, !PT ;  /* 0xfffffff008047812 */ /* 0x000fe200078ec0ff */
[----:B------:R-:W-:Y:S01]  /*1c90*/  VIADD R19, R18, 0x60 ;  /* 0x0000006012137836 */ /* 0x000fe20000000000 */
[----:B------:R-:W-:Y:S01]  /*1ca0*/  SHF.R.S32.HI R11, RZ, 0x4, R8 ;  /* 0x00000004ff0b7819 */ /* 0x000fe20000011408 */
[----:B------:R-:W-:Y:S01]  /*1cb0*/  IMAD.MOV.U32 R96, RZ, RZ, R20 ;  /* 0x000000ffff607224 */ /* 0x000fe200078e0014 */
[----:B------:R-:W-:Y:S01]  /*1cc0*/  IADD3 R97, R21, R97, RZ ;  /* 0x0000006115617210 */ /* 0x000fe20007ffe0ff */
[----:B------:R-:W-:Y:S06]  /*1cd0*/  @P5 BRA `(.L_x_3620) ;  /* 0x0000000000345947 */ /* 0x000fec0003800000 */
        /* <DEDUP_REMOVED lines=13> */
.L_x_3620:
[----:B------:R-:W-:Y:S05]  /*1db0*/  BSYNC B0 ;  /* 0x0000000000007941 */ /* 0x000fea0003800000 */
.L_x_3619:
[----:B------:R-:W-:Y:S01]  /*1dc0*/  LOP3.LUT R10, R14, 0xfffffff8, RZ, 0xc0, !PT ;  /* 0xfffffff80e0a7812 */ /* 0x000fe200078ec0ff */
[----:B------:R-:W-:Y:S01]  /*1dd0*/  BSSY B0, `(.L_x_3621) ;  /* 0x0000016000007945 */ /* 0x000fe20003800000 */
[----:B------:R-:W-:Y:S01]  /*1de0*/  LEA.HI R8, R8, R11, RZ, 0x1 ;  /* 0x0000000b08087211 */ /* 0x000fe200078f08ff */
[----:B------:R-:W-:Y:S01]  /*1df0*/  IMAD.IADD R14, R5, 0x1, -R4 ;  /* 0x00000001050e7824 */ /* 0x000fe200078e0a04 */
[----:B------:R-:W-:Y:S01]  /*1e00*/  ISETP.GE.AND P5, PT, R19, R2, PT ;  /* 0x000000021300720c */ /* 0x000fe20003fa6270 */
[----:B-1----:R-:W-:Y:S01]  /*1e10*/  IMAD.IADD R13, R5, 0x1, -R10 ;  /* 0x00000001050d7824 */ /* 0x002fe200078e0a0a */
[C---:B------:R-:W-:Y:S01]  /*1e20*/  SHF.L.U64.HI R130, R92.reuse, 0x5, R93 ;  /* 0x000000055c827819 */ /* 0x040fe2000001025d */
[----:B------:R-:W-:Y:S01]  /*1e30*/  IMAD.SHL.U32 R131, R92, 0x20, RZ ;  /* 0x000000205c837824 */ /* 0x000fe200078e00ff */
[----:B------:R-:W-:Y:S01]  /*1e40*/  LOP3.LUT R8, R8, 0xfffffffe, RZ, 0xc0, !PT ;  /* 0xfffffffe08087812 */ /* 0x000fe200078ec0ff */
[----:B------:R-:W-:Y:S05]  /*1e50*/  @P1 BRA `(.L_x_3622) ;  /* 0x0000000000341947 */ /* 0x000fea0003800000 */
[----:B------:R-:W-:Y:S02]  /*1e60*/  ULDC UR5, c[0x0][0x2d0] ;  /* 0x0000b40000057ab9 */ /* 0x000fe40000000800 */
[----:B------:R-:W-:-:S13]  /*1e70*/  ISETP.GE.AND P1, PT, R138, UR5, PT ;  /* 0x000000058a007c0c */ /* 0x000fda000bf26270 */
[----:B------:R1:W-:Y:S01]  /*1e80*/  @P1 STS.128 [R136+0x1800], RZ ;  /* 0x001800ff88001388 */ /* 0x0003e20000000c00 */
[----:B------:R-:W-:Y:S05]  /*1e90*/  @P1 BRA `(.L_x_3622) ;  /* 0x0000000000241947 */ /* 0x000fea0003800000 */
[----:B------:R-:W-:Y:S01]  /*1ea0*/  IADD3 R15, P1, R131, R96, RZ ;  /* 0x00000060830f7210 */ /* 0x000fe20007f3e0ff */
        /* <DEDUP_REMOVED lines=8> */
.L_x_3622:
[----:B------:R-:W-:Y:S05]  /*1f30*/  BSYNC B0 ;  /* 0x0000000000007941 */ /* 0x000fea0003800000 */
.L_x_3621:
[----:B------:R-:W-:Y:S01]  /*1f40*/  LEA.HI R4, R13, R13, RZ, 0x1 ;  /* 0x0000000d0d047211 */ /* 0x000fe200078f08ff */
[----:B------:R-:W1:Y:S01]  /*1f50*/  LDC.64 R94, c[0x0][0x250] ;  /* 0x00009400ff5e7b82 */ /* 0x000e620000000a00 */
[----:B------:R-:W-:Y:S01]  /*1f60*/  LEA.HI R101, R14, R14, RZ, 0x1 ;  /* 0x0000000e0e657211 */ /* 0x000fe200078f08ff */
[----:B------:R-:W-:Y:S01]  /*1f70*/  IMAD.IADD R11, R11, 0x1, -R8 ;  /* 0x000000010b0b7824 */ /* 0x000fe200078e0a08 */
[----:B------:R-:W-:Y:S01]  /*1f80*/  ISETP.GE.AND P1, PT, R19, R2, PT ;  /* 0x000000021300720c */ /* 0x000fe20003f26270 */
[----:B------:R-:W-:Y:S01]  /*1f90*/  IMAD.SHL.U32 R9, R9, 0x8, RZ ;  /* 0x0000000809097824 */ /* 0x000fe200078e00ff */
[----:B------:R-:W-:Y:S01]  /*1fa0*/  SHF.R.S32.HI R2, RZ, 0x1, R4 ;  /* 0x00000001ff027819 */ /* 0x000fe20000011404 */
[----:B------:R-:W-:Y:S01]  /*1fb0*/  BSSY B0, `(.L_x_3623) ;  /* 0x0000024000007945 */ /* 0x000fe20003800000 */
[----:B------:R-:W-:Y:S01]  /*1fc0*/  SHF.R.S32.HI R15, RZ, 0x1, R101 ;  /* 0x00000001ff0f7819 */ /* 0x000fe20000011465 */
[----:B------:R-:W-:Y:S01]  /*1fd0*/  IMAD.IADD R17, R17, 0x1, R7 ;  /* 0x0000000111117824 */ /* 0x000fe200078e0207 */
[----:B------:R-:W-:Y:S01]  /*1fe0*/  SHF.R.S32.HI R12, RZ, 0x1f, R101 ;  /* 0x0000001fff0c7819 */ /* 0x000fe20000011465 */
[----:B------:R-:W-:Y:S01]  /*1ff0*/  IMAD.SHL.U32 R8, R2, 0x40, RZ ;  /* 0x0000004002087824 */ /* 0x000fe200078e00ff */
[----:B------:R-:W-:-:S02]  /*2000*/  LOP3.LUT R101, R101, 0x7fffffe, RZ, 0xc0, !PT ;  /* 0x07fffffe65657812 */ /* 0x000fc400078ec0ff */
[----:B------:R-:W-:Y:S02]  /*2010*/  LEA.HI R12, R12, R15, RZ, 0x2 ;  /* 0x0000000f0c0c7211 */ /* 0x000fe400078f10ff */
[----:B------:R-:W-:Y:S01]  /*2020*/  SHF.R.S32.HI R19, RZ, 0x1f, R14 ;  /* 0x0000001fff137819 */ /* 0x000fe2000001140e */
[----:B------:R-:W-:Y:S01]  /*2030*/  IMAD.IADD R101, R14, 0x1, -R101 ;  /* 0x000000010e657824 */ /* 0x000fe200078e0a65 */
[----:B------:R-:W-:Y:S02]  /*2040*/  LOP3.LUT R4, R4, 0x7fffffe, RZ, 0xc0, !PT ;  /* 0x07fffffe04047812 */ /* 0x000fe400078ec0ff */
[----:B------:R-:W-:Y:S02]  /*2050*/  LOP3.LUT R8, R8, 0xc0, RZ, 0xc0, !PT ;  /* 0x000000c008087812 */ /* 0x000fe400078ec0ff */
[----:B------:R-:W-:Y:S02]  /*2060*/  LOP3.LUT R12, R12, 0xfffffffc, RZ, 0xc0, !PT ;  /* 0xfffffffc0c0c7812 */ /* 0x000fe400078ec0ff */
[----:B------:R-:W-:Y:S01]  /*2070*/  LEA.HI R10, R19, R14, RZ, 0x3 ;  /* 0x0000000e130a7211 */ /* 0x000fe200078f18ff */
[----:B------:R-:W-:Y:S01]  /*2080*/  IMAD.IADD R14, R13, 0x1, -R4 ;  /* 0x000000010d0e7824 */ /* 0x000fe200078e0a04 */
[----:B------:R-:W-:Y:S01]  /*2090*/  LOP3.LUT R9, R8, 0x8, R9, 0xf8, !PT ;  /* 0x0000000808097812 */ /* 0x000fe200078ef809 */
[----:B------:R-:W-:Y:S01]  /*20a0*/  IMAD.IADD R4, R15, 0x1, -R12 ;  /* 0x000000010f047824 */ /* 0x000fe200078e0a0c */
[----:B------:R-:W-:Y:S01]  /*20b0*/  SHF.R.U32.HI R8, RZ, 0x3, R8 ;  /* 0x00000003ff087819 */ /* 0x000fe20000011608 */
[----:B------:R-:W-:-:S02]  /*20c0*/  IMAD R127, R11, 0x8, R14 ;  /* 0x000000080b7f7824 */ /* 0x000fc400078e020e */
[----:B------:R-:W-:Y:S01]  /*20d0*/  IMAD.SHL.U32 R10, R10, 0x20, RZ ;  /* 0x000000200a0a7824 */ /* 0x000fe200078e00ff */
[----:B------:R-:W-:Y:S01]  /*20e0*/  LOP3.LUT R8, R9, R8, RZ, 0x3c, !PT ;  /* 0x0000000809087212 */ /* 0x000fe200078e3cff */
[----:B------:R-:W-:Y:S02]  /*20f0*/  IMAD.SHL.U32 R11, R11, 0x8, RZ ;  /* 0x000000080b0b7824 */ /* 0x000fe400078e00ff */
[----:B------:R-:W-:Y:S01]  /*2100*/  IMAD.SHL.U32 R12, R4, 0x40, RZ ;  /* 0x00000040040c7824 */ /* 0x000fe200078e00ff */
[----:B------:R-:W-:Y:S05]  /*2110*/  @P0 BRA `(.L_x_3624) ;  /* 0x0000000000340947 */ /* 0x000fea0003800000 */
[----:B------:R-:W-:Y:S02]  /*2120*/  ULDC UR5, c[0x0][0x2d0] ;  /* 0x0000b40000057ab9 */ /* 0x000fe40000000800 */
[----:B------:R-:W-:-:S13]  /*2130*/  ISETP.GE.AND P0, PT, R138, UR5, PT ;  /* 0x000000058a007c0c */ /* 0x000fda000bf06270 */
[----:B------:R1:W-:Y:S01]  /*2140*/  @P0 STS.128 [R136+0x2000], RZ ;  /* 0x002000ff88000388 */ /* 0x0003e20000000c00 */
[----:B------:R-:W-:Y:S05]  /*2150*/  @P0 BRA `(.L_x_3624) ;  /* 0x0000000000240947 */ /* 0x000fea0003800000 */
[----:B------:R-:W-:Y:S01]  /*2160*/  LEA R14, P0, R92, R96, 0x6 ;  /* 0x000000605c0e7211 */ /* 0x000fe200078030ff */
        /* <DEDUP_REMOVED lines=8> */
.L_x_3624:
[----:B------:R-:W-:Y:S05]  /*21f0*/  BSYNC B0 ;  /* 0x0000000000007941 */ /* 0x000fea0003800000 */
.L_x_3623:
[----:B------:R-:W-:Y:S04]  /*2200*/  BSSY B0, `(.L_x_3625) ;  /* 0x0000010000007945 */ /* 0x000fe80003800000 */
[----:B------:R-:W-:Y:S05]  /*2210*/  @P5 BRA `(.L_x_3626) ;  /* 0x0000000000385947 */ /* 0x000fea0003800000 */
[----:B------:R-:W-:Y:S02]  /*2220*/  ULDC UR5, c[0x0][0x2d0] ;  /* 0x0000b40000057ab9 */ /* 0x000fe40000000800 */
[----:B------:R-:W-:-:S13]  /*2230*/  ISETP.GE.AND P0, PT, R138, UR5, PT ;  /* 0x000000058a007c0c */ /* 0x000fda000bf06270 */
[----:B------:R1:W-:Y:S01]  /*2240*/  @P0 STS.128 [R136+0x2800], RZ ;  /* 0x002800ff88000388 */ /* 0x0003e20000000c00 */
[----:B------:R-:W-:Y:S05]  /*2250*/  @P0 BRA `(.L_x_3626) ;  /* 0x0000000000280947 */ /* 0x000fea0003800000 */
[----:B------:R-:W-:Y:S01]  /*2260*/  IMAD R7, R93, 0x60, RZ ;  /* 0x000000605d077824 */ /* 0x000fe200078e02ff */
[----:B------:R-:W-:Y:S01]  /*2270*/  ULDC.64 UR6, c[0x0][0x218] ;  /* 0x0000860000067ab9 */ /* 0x000fe20000000a00 */
[----:B------:R-:W-:-:S05]  /*2280*/  IMAD.WIDE.U32 R14, R92, 0x60, R96 ;  /* 0x000000605c0e7825 */ /* 0x000fca00078e0060 */
[----:B------:R-:W-:Y:S02]  /*2290*/  IADD3 R7, R15, R7, RZ ;  /* 0x000000070f077210 */ /* 0x000fe40007ffe0ff */
[----:B-1----:R-:W-:-:S04]  /*22a0*/  LEA R18, P0, R14, UR6, 0x1 ;  /* 0x000000060e127c11 */ /* 0x002fc8000f8008ff */
[----:B------:R-:W-:-:S05]  /*22b0*/  LEA.HI.X R19, R14, UR7, R7, 0x1, P0 ;  /* 0x000000070e137c11 */ /* 0x000fca00080f0c07 */
[----:B------:R-:W-:Y:S01]  /*22c0*/  @!PT LDS RZ, [RZ] ;  /* 0x00000000fffff984 */ /* 0x000fe20000000800 */
[----:B------:R-:W-:Y:S01]  /*22d0*/  @!PT LDS RZ, [RZ] ;  /* 0x00000000fffff984 */ /* 0x000fe20000000800 */
[----:B------:R-:W-:Y:S01]  /*22e0*/  @!PT LDS RZ, [RZ] ;  /* 0x00000000fffff984 */ /* 0x000fe20000000800 */
[----:B------:R1:W-:Y:S04]  /*22f0*/  LDGSTS.E.BYPASS.LTC128B.128 [R136+0x2800], desc[UR10][R18.64] ;  /* 0x0280000012887fae */ /* 0x0003e8000b901d4a */
.L_x_3626:
[----:B------:R-:W-:Y:S05]  /*2300*/  BSYNC B0 ;  /* 0x0000000000007941 */ /* 0x000fea0003800000 */
.L_x_3625:
[----:B------:R-:W0:Y:S01]  /*2310*/  LDGDEPBAR ;  /* 0x00000000000079af */ /* 0x000e220000000000 */
[----:B------:R-:W-:Y:S01]  /*2320*/  LOP3.LUT R12, R12, 0xc0, RZ, 0xc0, !PT ;  /* 0x000000c00c0c7812 */ /* 0x000fe200078ec0ff */
[-C--:B-1----:R-:W-:Y:S01]  /*2330*/  IMAD R103, R3, R94.reuse, RZ ;  /* 0x0000005e03677224 */ /* 0x082fe200078e02ff */
[----:B------:R-:W-:Y:S01]  /*2340*/  LOP3.LUT R100, R10, 0xffffff00, RZ, 0xc0, !PT ;  /* 0xffffff000a647812 */ /* 0x000fe200078ec0ff */
[----:B------:R-:W-:Y:S01]  /*2350*/  IMAD.U32 R127, R127, 0x20, R8 ;  /* 0x000000207f7f7824 */ /* 0x000fe200078e0008 */
[----:B------:R-:W-:Y:S01]  /*2360*/  LOP3.LUT R3, R12, 0x8, R11, 0xf8, !PT ;  /* 0x000000080c037812 */ /* 0x000fe200078ef80b */
[C---:B------:R-:W-:Y:S01]  /*2370*/  IMAD R103, R6.reuse, R95, R103 ;  /* 0x0000005f06677224 */ /* 0x040fe200078e0267 */
[----:B------:R-:W-:Y:S01]  /*2380*/  SHF.R.U32.HI R12, RZ, 0x3, R12 ;  /* 0x00000003ff0c7819 */ /* 0x000fe2000001160c */
[----:B------:R-:W-:Y:S01]  /*2390*/  IMAD R8, R105, 0x200, R100 ;  /* 0x0000020069087824 */ /* 0x000fe200078e0264 */
[----:B------:R-:W-:Y:S01]  /*23a0*/  ULDC.64 UR6, c[0x0][0x220] ;  /* 0x0000880000067ab9 */ /* 0x000fe20000000a00 */
[----:B------:R-:W-:Y:S01]  /*23b0*/  IMAD.WIDE.U32 R6, R6, R94, R16 ;  /* 0x0000005e06067225 */ /* 0x000fe200078e0010 */
[----:B------:R-:W-:Y:S01]  /*23c0*/  LOP3.LUT R3, R3, R12, RZ, 0x3c, !PT ;  /* 0x0000000c03037212 */ /* 0x000fe200078e3cff */
[----:B------:R-:W-:Y:S01]  /*23d0*/  BSSY B0, `(.L_x_3627) ;  /* 0x000001a000007945 */ /* 0x000fe20003800000 */
[----:B------:R-:W-:Y:S01]  /*23e0*/  SHF.L.U64.HI R132, R94, 0x5, R95 ;  /* 0x000000055e847819 */ /* 0x000fe2000001025f */
[----:B------:R-:W-:Y:S01]  /*23f0*/  IMAD R8, R101, 0x20, R8 ;  /* 0x0000002065087824 */ /* 0x000fe200078e0208 */
[----:B------:R-:W-:Y:S01]  /*2400*/  LEA R148, P0, R6, UR6, 0x1 ;  /* 0x0000000606947c11 */ /* 0x000fe2000f8008ff */
[----:B------:R-:W-:Y:S01]  /*2410*/  IMAD.IADD R103, R7, 0x1, R103 ;  /* 0x0000000107677824 */ /* 0x000fe200078e0267 */
[----:B------:R-:W-:Y:S01]  /*2420*/  LEA R127, R127, UR4, 0x1 ;  /* 0x000000047f7f7c11 */ /* 0x000fe2000f8e08ff */
[----:B------:R-:W-:-:S02]  /*2430*/  IMAD.IADD R129, R3, 0x1, R8 ;  /* 0x0000000103817824 */ /* 0x000fc400078e0208 */
[----:B------:R-:W-:Y:S01]  /*2440*/  IMAD.SHL.U32 R133, R94, 0x20, RZ ;  /* 0x000000205e857824 */ /* 0x000fe200078e00ff */
[----:B------:R-:W-:Y:S02]  /*2450*/  LEA.HI.X R149, R6, UR7, R103, 0x1, P0 ;  /* 0x0000000706957c11 */ /* 0x000fe400080f0c67 */
[----:B------:R-:W-:Y:S01]  /*2460*/  LEA R129, R129, UR4, 0x1 ;  /* 0x0000000481817c11 */ /* 0x000fe2000f8e08ff */
        /* <DEDUP_REMOVED lines=16> */
.L_x_3628:
[----:B------:R-:W-:Y:S05]  /*2570*/  BSYNC B0 ;  /* 0x0000000000007941 */ /* 0x000fea0003800000 */
.L_x_3627:
[----:B------:R1:W-:Y:S01]  /*2580*/  @P3 STS.128 [R136+0x3800], RZ ;  /* 0x003800ff88003388 */ /* 0x0003e20000000c00 */
[----:B------:R-:W-:Y:S04]  /*2590*/  BSSY B0, `(.L_x_3629) ;  /* 0x000000c000007945 */ /* 0x000fe80003800000 */
        /* <DEDUP_REMOVED lines=11> */
.L_x_3630:
[----:B------:R-:W-:Y:S05]  /*2650*/  BSYNC B0 ;  /* 0x0000000000007941 */ /* 0x000fea0003800000 */
.L_x_3629:
        /* <DEDUP_REMOVED lines=13> */
.L_x_3632:
[----:B------:R-:W-:Y:S05]  /*2730*/  BSYNC B0 ;  /* 0x0000000000007941 */ /* 0x000fea0003800000 */
.L_x_3631:
[----:B------:R1:W-:Y:S01]  /*2740*/  @P1 STS.128 [R136+0x4800], RZ ;  /* 0x004800ff88001388 */ /* 0x0003e20000000c00 */
[----:B------:R-:W-:Y:S04]  /*2750*/  BSSY B0, `(.L_x_3633) ;  /* 0x000000d000007945 */ /* 0x000fe80003800000 */
[----:B------:R-:W-:Y:S05]  /*2760*/  @P1 BRA `(.L_x_3634) ;  /* 0x00000000002c1947 */ /* 0x000fea0003800000 */
[----:B------:R-:W-:Y:S02]  /*2770*/  ULDC UR5, c[0x0][0x2d0] ;  /* 0x0000b40000057ab9 */ /* 0x000fe40000000800 */
[----:B------:R-:W-:-:S13]  /*2780*/  ISETP.GE.AND P0, PT, R138, UR5, PT ;  /* 0x000000058a007c0c */ /* 0x000fda000bf06270 */
[----:B------:R1:W-:Y:S01]  /*2790*/  @P0 STS.128 [R136+0x4800], RZ ;  /* 0x004800ff88000388 */ /* 0x0003e20000000c00 */
[----:B------:R-:W-:Y:S05]  /*27a0*/  @P0 BRA `(.L_x_3634) ;  /* 0x00000000001c0947 */ /* 0x000fea0003800000 */
[----:B-1----:R-:W-:Y:S02]  /*27b0*/  IMAD R8, R95, 0xc0, RZ ;  /* 0x000000c05f087824 */ /* 0x002fe400078e02ff */
[----:B------:R-:W-:-:S05]  /*27c0*/  IMAD.WIDE.U32 R10, R94, 0xc0, R148 ;  /* 0x000000c05e0a7825 */ /* 0x000fca00078e0094 */
[----:B------:R-:W-:-:S05]  /*27d0*/  IADD3 R11, R11, R8, RZ ;  /* 0x000000080b0b7210 */ /* 0x000fca0007ffe0ff */
[----:B------:R-:W-:Y:S01]  /*27e0*/  @!PT LDS RZ, [RZ] ;  /* 0x00000000fffff984 */ /* 0x000fe20000000800 */
[----:B------:R-:W-:Y:S01]  /*27f0*/  @!PT LDS RZ, [RZ] ;  /* 0x00000000fffff984 */ /* 0x000fe20000000800 */
[----:B------:R-:W-:Y:S01]  /*2800*/  @!PT LDS RZ, [RZ] ;  /* 0x00000000fffff984 */ /* 0x000fe20000000800 */
[----:B------:R1:W-:Y:S02]  /*2810*/  LDGSTS.E.BYPASS.LTC128B.128 [R136+0x4800], desc[UR10][R10.64] ;  /* 0x048000000a887fae */ /* 0x0003e4000b901d4a */
.L_x_3634:
[----:B------:R-:W-:Y:S05]  /*2820*/  BSYNC B0 ;  /* 0x0000000000007941 */ /* 0x000fea0003800000 */
.L_x_3633:
[----:B------:R-:W-:Y:S01]  /*2830*/  LDSM.16.M88.4 R52, [R129] ;  /* 0x000000008134783b */ /* 0x000fe20000000200 */
[----:B------:R-:W-:Y:S01]  /*2840*/  LOP3.LUT P0, RZ, R2, 0x2, RZ, 0xc0, !PT ;  /* 0x0000000202ff7812 */ /* 0x000fe2000780c0ff */
[----:B------:R-:W-:Y:S01]  /*2850*/  IMAD.MOV.U32 R2, RZ, RZ, 0x10 ;  /* 0x00000010ff027424 */ /* 0x000fe200078e00ff */
[----:B------:R-:W-:Y:S01]  /*2860*/  LOP3.LUT P1, RZ, R4, 0x2, RZ, 0xc0, !PT ;  /* 0x0000000204ff7812 */ /* 0x000fe2000782c0ff */
[----:B--2---:R-:W2:Y:S01]  /*2870*/  LDSM.16.M88.4 R28, [R127+0x1800] ;  /* 0x001800007f1c783b */ /* 0x004ea20000000200 */
[----:B------:R-:W-:Y:S01]  /*2880*/  LOP3.LUT R106, R106, 0xffffffe0, RZ, 0xc0, !PT ;  /* 0xffffffe06a6a7812 */ /* 0x000fe200078ec0ff */
[----:B------:R-:W-:Y:S01]  /*2890*/  IMAD R105, R105, 0x10, R104 ;  /* 0x0000001069697824 */ /* 0x000fe200078e0268 */
[C---:B------:R-:W-:Y:S01]  /*28a0*/  SEL R4, R2.reuse, 0xfffffff0, !P1 ;  /* 0xfffffff002047807 */ /* 0x040fe20004800000 */
[----:B----4-:R-:W4:Y:S01]  /*28b0*/  LDSM.16.M88.4 R20, [R127+0x1c00] ;  /* 0x001c00007f14783b */ /* 0x010f220000000200 */
[----:B------:R-:W-:Y:S02]  /*28c0*/  SEL R2, R2, 0xfffffff0, !P0 ;  /* 0xfffffff002027807 */ /* 0x000fe40004000000 */
[----:B------:R-:W-:Y:S01]  /*28d0*/  ISETP.GE.AND P2, PT, R98, 0x2, PT ;  /* 0x000000026200780c */ /* 0x000fe20003f46270 */
[----:B------:R-:W-:Y:S01]  /*28e0*/  IMAD R128, R4, 0x2, R129 ;  /* 0x0000000204807824 */ /* 0x000fe200078e0281 */
[----:B------:R-:W-:Y:S01]  /*28f0*/  LDSM.16.M88.4 R44, [R127+0x1000] ;  /* 0x001000007f2c783b */ /* 0x000fe20000000200 */
[----:B------:R-:W-:-:S03]  /*2900*/  IMAD R107, R2, 0x2, R127 ;  /* 0x00000002026b7824 */ /* 0x000fc600078e027f */
[----:B------:R-:W-:Y:S04]  /*2910*/  LDSM.16.M88.4 R80, [R128] ;  /* 0x000000008050783b */ /* 0x000fe80000000200 */
[----:B------:R-:W5:Y:S04]  /*2920*/  LDSM.16.M88.4 R76, [R107+0x1800] ;  /* 0x001800006b4c783b */ /* 0x000f680000000200 */
[----:B------:R-:W3:Y:S04]  /*2930*/  LDSM.16.M88.4 R36, [R127+0x1400] ;  /* 0x001400007f24783b */ /* 0x000ee80000000200 */
[----:B------:R-:W3:Y:S04]  /*2940*/  LDSM.16.M88.4 R60, [R127+0x2800] ;  /* 0x002800007f3c783b */ /* 0x000ee80000000200 */
[----:B------:R-:W3:Y:S04]  /*2950*/  LDSM.16.M88.4 R72, [R107+0x1c00] ;  /* 0x001c00006b48783b */ /* 0x000ee80000000200 */
[----:B------:R-:W3:Y:S04]  /*2960*/  LDSM.16.M88.4 R16, [R107+0x1000] ;  /* 0x001000006b10783b */ /* 0x000ee80000000200 */
[----:B-1----:R-:W1:Y:S01]  /*2970*/  LDSM.16.M88.4 R8, [R107+0x1400] ;  /* 0x001400006b08783b */ /* 0x002e620000000200 */
[C---:B--2---:R-:W-:Y:S03]  /*2980*/  HMMA.16816.F32.BF16 R32, R52.reuse, R28, RZ ;  /* 0x0000001c3420723c */ /* 0x044fe600000418ff */
[----:B------:R-:W2:Y:S04]  /*2990*/  LDSM.16.M88.4 R12, [R127+0x2000] ;  /* 0x002000007f0c783b */ /* 0x000ea80000000200 */
[----:B------:R-:W2:Y:S01]  /*29a0*/  LDSM.16.M88.4 R68, [R127+0x2400] ;  /* 0x002400007f44783b */ /* 0x000ea20000000200 */
[C---:B------:R-:W-:Y:S03]  /*29b0*/  HMMA.16816.F32.BF16 R28, R52.reuse, R30, RZ ;  /* 0x0000001e341c723c */ /* 0x040fe600000418ff */
[----:B------:R-:W2:Y:S03]  /*29c0*/  LDSM.16.M88.4 R84, [R127+0x2c00] ;  /* 0x002c00007f54783b */ /* 0x000ea60000000200 */
[C---:B----4-:R-:W-:Y:S01]  /*29d0*/  HMMA.16816.F32.BF16 R24, R52.reuse, R20, RZ ;  /* 0x000000143418723c */ /* 0x050fe200000418ff */
[----:B------:R-:W-:Y:S04]  /*29e0*/  LDSM.16.M88.4 R88, [R107+0x2000] ;  /* 0x002000006b58783b */ /* 0x000fe80000000200 */
[----:B------:R-:W0:Y:S01]  /*29f0*/  LDGDEPBAR ;  /* 0x00000000000079af */ /* 0x000e220000000000 */
[----:B------:R-:W-:Y:S06]  /*2a00*/  HMMA.16816.F32.BF16 R20, R52, R22, RZ ;  /* 0x000000163414723c */ /* 0x000fec00000418ff */
[C---:B-----5:R-:W-:Y:S06]  /*2a10*/  HMMA.16816.F32.BF16 R32, R80.reuse, R76, R32 ;  /* 0x0000004c5020723c */ /* 0x060fec0000041820 */
[----:B------:R-:W-:Y:S01]  /*2a20*/  HMMA.16816.F32.BF16 R28, R80, R78, R28 ;  /* 0x0000004e501c723c */ /* 0x000fe2000004181c */
[----:B------:R-:W4:Y:S05]  /*2a30*/  LDSM.16.M88.4 R76, [R107+0x2800] ;  /* 0x002800006b4c783b */ /* 0x000f2a0000000200 */
[C---:B------:R-:W-:Y:S06]  /*2a40*/  HMMA.16816.F32.BF16 R48, R52.reuse, R44, RZ ;  /* 0x0000002c3430723c */ /* 0x040fec00000418ff */
[C---:B---3--:R-:W-:Y:S06]  /*2a50*/  HMMA.16816.F32.BF16 R40, R52.reuse, R36, RZ ;  /* 0x000000243428723c */ /* 0x048fec00000418ff */
[C---:B------:R-:W-:Y:S06]  /*2a60*/  HMMA.16816.F32.BF16 R44, R52.reuse, R46, RZ ;  /* 0x0000002e342c723c */ /* 0x040fec00000418ff */
[C---:B------:R-:W-:Y:S06]  /*2a70*/  HMMA.16816.F32.BF16 R36, R52.reuse, R38, RZ ;  /* 0x000000263424723c */ /* 0x040fec00000418ff */
[----:B------:R-:W-:Y:S06]  /*2a80*/  HMMA.16816.F32.BF16 R64, R52, R60, RZ ;  /* 0x0000003c3440723c */ /* 0x000fec00000418ff */
[C---:B------:R-:W-:Y:S06]  /*2a90*/  HMMA.16816.F32.BF16 R24, R80.reuse, R72, R24 ;  /* 0x000000485018723c */ /* 0x040fec0000041818 */
[C---:B------:R-:W-:Y:S01]  /*2aa0*/  HMMA.16816.F32.BF16 R20, R80.reuse, R74, R20 ;  /* 0x0000004a5014723c */ /* 0x040fe20000041814 */
[----:B------:R-:W3:Y:S05]  /*2ab0*/  LDSM.16.M88.4 R72, [R107+0x2c00] ;  /* 0x002c00006b48783b */ /* 0x000eea0000000200 */
[C---:B------:R-:W-:Y:S06]  /*2ac0*/  HMMA.16816.F32.BF16 R48, R80.reuse, R16, R48 ;  /* 0x000000105030723c */ /* 0x040fec0000041830 */
[C---:B------:R-:W-:Y:S06]  /*2ad0*/  HMMA.16816.F32.BF16 R44, R80.reuse, R18, R44 ;  /* 0x00000012502c723c */ /* 0x040fec000004182c */
[C---:B-1----:R-:W-:Y:S06]  /*2ae0*/  HMMA.16816.F32.BF16 R40, R80.reuse, R8, R40 ;  /* 0x000000085028723c */ /* 0x042fec0000041828 */
[----:B------:R-:W-:Y:S06]  /*2af0*/  HMMA.16816.F32.BF16 R36, R80, R10, R36 ;  /* 0x0000000a5024723c */ /* 0x000fec0000041824 */
[C---:B--2---:R-:W-:Y:S06]  /*2b00*/  HMMA.16816.F32.BF16 R16, R52.reuse, R12, RZ ;  /* 0x0000000c3410723c */ /* 0x044fec00000418ff */
[C---:B------:R-:W-:Y:S06]  /*2b10*/  HMMA.16816.F32.BF16 R8, R52.reuse, R68, RZ ;  /* 0x000000443408723c */ /* 0x040fec00000418ff */
[C---:B------:R-:W-:Y:S06]  /*2b20*/  HMMA.16816.F32.BF16 R12, R52.reuse, R14, RZ ;  /* 0x0000000e340c723c */ /* 0x040fec00000418ff */
[C---:B------:R-:W-:Y:S06]  /*2b30*/  HMMA.16816.F32.BF16 R68, R52.reuse, R70, RZ ;  /* 0x000000463444723c */ /* 0x040fec00000418ff */
[C---:B------:R-:W-:Y:S06]  /*2b40*/  HMMA.16816.F32.BF16 R60, R52.reuse, R62, RZ ;  /* 0x0000003e343c723c */ /* 0x040fec00000418ff */
[C---:B------:R-:W-:Y:S06]  /*2b50*/  HMMA.16816.F32.BF16 R56, R52.reuse, R84, RZ ;  /* 0x000000543438723c */ /* 0x040fec00000418ff */
[----:B------:R-:W-:Y:S01]  /*2b60*/  HMMA.16816.F32.BF16 R52, R52, R86, RZ ;  /* 0x000000563434723c */ /* 0x000fe200000418ff */
[----:B------:R-:W1:Y:S01]  /*2b70*/  LDSM.16.M88.4 R84, [R107+0x2400] ;  /* 0x002400006b54783b */ /* 0x000e620000000200 */
[----:B------:R-:W-:-:S04]  /*2b80*/  DEPBAR.LE SB0, 0x0 ;  /* 0x000080000000791a */ /* 0x000fc80000000000 */
[C---:B----4-:R-:W-:Y:S06]  /*2b90*/  HMMA.16816.F32.BF16 R64, R80.reuse, R76, R64 ;  /* 0x0000004c5040723c */ /* 0x050fec0000041840 */
[----:B------:R-:W-:Y:S01]  /*2ba0*/  HMMA.16816.F32.BF16 R16, R80, R88, R16 ;  /* 0x000000585010723c */ /* 0x000fe20000041810 */
[----:B------:R-:W-:-:S05]  /*2bb0*/  IMAD.IADD R76, R5, 0x1, -R106 ;  /* 0x00000001054c7824 */ /* 0x000fca00078e0a6a */
[----:B------:R-:W-:Y:S01]  /*2bc0*/  SHF.R.S32.HI R77, RZ, 0x1f, R76 ;  /* 0x0000001fff4d7819 */ /* 0x000fe2000001144c */
[----:B---3--:R-:W-:Y:S03]  /*2bd0*/  HMMA.16816.F32.BF16 R56, R80, R72, R56 ;  /* 0x000000485038723c */ /* 0x008fe60000041838 */
[----:B------:R-:W-:-:S03]  /*2be0*/  LEA.HI R77, R77, R76, RZ, 0x2 ;  /* 0x0000004c4d4d7211 */ /* 0x000fc600078f10ff */
[----:B------:R-:W-:Y:S01]  /*2bf0*/  HMMA.16816.F32.BF16 R52, R80, R74, R52 ;  /* 0x0000004a5034723c */ /* 0x000fe20000041834 */
[----:B------:R-:W-:-:S04]  /*2c00*/  SHF.R.S32.HI R142, RZ, 0x2, R77 ;  /* 0x00000002ff8e7819 */ /* 0x000fc8000001144d */
[----:B------:R-:W-:Y:S01]  /*2c10*/  IADD3 R72, R105, 0x1, R142 ;  /* 0x0000000169487810 */ /* 0x000fe20007ffe08e */
[C---:B------:R-:W-:Y:S03]  /*2c20*/  HMMA.16816.F32.BF16 R12, R80.reuse, R90, R12 ;  /* 0x0000005a500c723c */ /* 0x040fe6000004180c */
[----:B------:R-:W-:Y:S01]  /*2c30*/  IADD3 R73, R99, R72, -R137 ;  /* 0x0000004863497210 */ /* 0x000fe20007ffe889 */
[----:B------:R-:W-:Y:S02]  /*2c40*/  IMAD R72, R101, 0x20, R100 ;  /* 0x0000002065487824 */ /* 0x000fe400078e0264 */
[----:B------:R-:W-:Y:S01]  /*2c50*/  IMAD.SHL.U32 R101, R5, 0x2, RZ ;  /* 0x0000000205657824 */ /* 0x000fe200078e00ff */
[C---:B------:R-:W-:Y:S01]  /*2c60*/  HMMA.16816.F32.BF16 R60, R80.reuse, R78, R60 ;  /* 0x0000004e503c723c */ /* 0x040fe2000004183c */
[----:B------:R-:W-:Y:S02]  /*2c70*/  IMAD.IADD R74, R73, 0x1, R0 ;  /* 0x00000001494a7824 */ /* 0x000fe400078e0200 */
[----:B------:R-:W-:Y:S01]  /*2c80*/  VIADD R0, R127, 0x1000 ;  /* 0x000010007f007836 */ /* 0x000fe20000000000 */
[----:B------:R-:W-:Y:S01]  /*2c90*/  LOP3.LUT R101, R101, 0x6, RZ, 0xc0, !PT ;  /* 0x0000000665657812 */ /* 0x000fe200078ec0ff */
[----:B------:R-:W-:Y:S01]  /*2ca0*/  IMAD.IADD R3, R3, 0x1, R72 ;  /* 0x0000000103037824 */ /* 0x000fe200078e0248 */
[----:B-1----:R-:W-:Y:S01]  /*2cb0*/  HMMA.16816.F32.BF16 R8, R80, R84, R8 ;  /* 0x000000545008723c */ /* 0x002fe20000041808 */
[----:B------:R-:W-:Y:S01]  /*2cc0*/  VIMNMX R100, R74, R99, PT ;  /* 0x000000634a647248 */ /* 0x000fe20003fe0100 */
[----:B------:R-:W-:Y:S01]  /*2cd0*/  IMAD R126, R2, 0x2, R0 ;  /* 0x00000002027e7824 */ /* 0x000fe200078e0200 */
[----:B------:R-:W-:-:S03]  /*2ce0*/  VIADDMNMX R99, R74, 0x8, R99, PT ;  /* 0x000000084a637846 */ /* 0x000fc60003800163 */
[----:B------:R-:W-:Y:S01]  /*2cf0*/  HMMA.16816.F32.BF16 R68, R80, R86, R68 ;  /* 0x000000565044723c */ /* 0x000fe20000041844 */
[----:B------:R-:W-:Y:S06]  /*2d00*/  BAR.SYNC.DEFER_BLOCKING 0x0 ;  /* 0x0000000000007b1d */ /* 0x000fec0000010000 */
[----:B------:R-:W-:-:S02]  /*2d10*/  NOP ;  /* 0x0000000000007918 */ /* 0x000fc40000000000 */
[----:B------:R-:W-:-:S15]  /*2d20*/  @!P2 BRA `(.L_x_3635) ;  /* 0x0000000400d0a947 */ /* 0x000fde0003800000 */
        /* <DEDUP_REMOVED lines=34> */
[----:B------:R-:W-:-:S03]  /*2f50*/  ISETP.NE.AND P1, PT, R5, RZ, PT ;  /* 0x000000ff0500720c */ /* 0x000fc60003f25270 */
[----:B------:R-:W-:Y:S02]  /*2f60*/  @P4 IADD3 R74, R74, 0x1, RZ ;  /* 0x000000014a4a4810 */ /* 0x000fe40007ffe0ff */
[----:B------:R-:W-:-:S04]  /*2f70*/  @P5 VIADD R77, R77, 0x1 ;  /* 0x000000014d4d5836 */ /* 0x000fc80000000000 */
[----:B------:R-:W-:Y:S02]  /*2f80*/  @!P0 IADD3 R74, -R74, RZ, RZ ;  /* 0x000000ff4a4a8210 */ /* 0x000fe40007ffe1ff */
        /* <DEDUP_REMOVED lines=22> */
.L_x_3636:
[----:B------:R-:W-:-:S04]  /*30f0*/  LEA R5, -R92, RZ, 0x7 ;  /* 0x000000ff5c057211 */ /* 0x000fc800078e39ff */
[----:B------:R-:W-:-:S07]  /*3100*/  SHF.R.S32.HI R2, RZ, 0x1f, R5 ;  /* 0x0000001fff027819 */ /* 0x000fce0000011405 */
.L_x_3637:
[----:B------:R-:W-:Y:S01]  /*3110*/  ULDC UR5, c[0x0][0x2d0] ;  /* 0x0000b40000057ab9 */ /* 0x000fe20000000800 */
[----:B------:R-:W-:Y:S01]  /*3120*/  BSSY B0, `(.L_x_3638) ;  /* 0x0000031000007945 */ /* 0x000fe20003800000 */
[----:B------:R-:W-:-:S13]  /*3130*/  ISETP.GE.AND P1, PT, R138, UR5, PT ;  /* 0x000000058a007c0c */ /* 0x000fda000bf26270 */
[----:B------:R-:W1:Y:S01]  /*3140*/  @!P1 LDC.64 R76, c[0x0][0x218] ;  /* 0x00008600ff4c9b82 */ /* 0x000e620000000a00 */
[CC--:B------:R-:W-:Y:S01]  /*3150*/  @!P1 IADD3 R79, P3, R5.reuse, R96.reuse, RZ ;  /* 0x00000060054f9210 */ /* 0x0c0fe20007f7e0ff */
[----:B------:R2:W-:Y:S01]  /*3160*/  @P1 STS [R136+0x1000], RZ ;  /* 0x001000ff88001388 */ /* 0x0005e20000000800 */
[-C--:B------:R-:W-:Y:S02]  /*3170*/  @!P1 LEA R82, P0, R92, R96.reuse, 0x6 ;  /* 0x000000605c529211 */ /* 0x080fe400078030ff */
[C---:B------:R-:W-:Y:S01]  /*3180*/  @!P1 IADD3 R81, P5, P4, R5.reuse, R96, R131 ;  /* 0x0000006005519210 */ /* 0x040fe20007cbe083 */
[----:B------:R-:W-:Y:S01]  /*3190*/  @!P1 IMAD.X R78, R2, 0x1, R97, P3 ;  /* 0x00000001024e9824 */ /* 0x000fe200018e0661 */
[----:B------:R-:W-:Y:S01]  /*31a0*/  @!P1 IADD3 R82, P3, R5, R82, RZ ;  /* 0x0000005205529210 */ /* 0x000fe20007f7e0ff */
[----:B------:R-:W3:Y:S01]  /*31b0*/  @!P1 LDC.64 R74, c[0x0][0x218] ;  /* 0x00008600ff4a9b82 */ /* 0x000ee20000000a00 */
[-C--:B------:R-:W-:Y:S01]  /*31c0*/  @!P1 LEA.HI.X R0, R92, R97.reuse, R93, 0x6, P0 ;  /* 0x000000615c009211 */ /* 0x080fe200000f345d */
[----:B------:R2:W-:Y:S01]  /*31d0*/  @P1 STS [R136+0x1004], RZ ;  /* 0x001004ff88001388 */ /* 0x0005e20000000800 */
[----:B------:R-:W-:-:S03]  /*31e0*/  @!P1 IADD3.X R80, R2, R97, R130, P5, P4 ;  /* 0x0000006102509210 */ /* 0x000fc60002fe8482 */
[----:B------:R-:W-:Y:S01]  /*31f0*/  @!P1 IMAD.X R0, R2, 0x1, R0, P3 ;  /* 0x0000000102009824 */ /* 0x000fe200018e0600 */
[----:B------:R2:W-:Y:S01]  /*3200*/  @P1 STS.64 [R136+0x1008], RZ ;  /* 0x001008ff88001388 */ /* 0x0005e20000000a00 */
[----:B------:R-:W4:Y:S01]  /*3210*/  @!P1 LDC.64 R72, c[0x0][0x218] ;  /* 0x00008600ff489b82 */ /* 0x000f220000000a00 */
[----:B-1----:R-:W-:-:S04]  /*3220*/  @!P1 LEA R76, P4, R79, R76, 0x1 ;  /* 0x0000004c4f4c9211 */ /* 0x002fc800078808ff */
[----:B------:R-:W-:Y:S02]  /*3230*/  @!P1 LEA.HI.X R77, R79, R77, R78, 0x1, P4 ;  /* 0x0000004d4f4d9211 */ /* 0x000fe400020f0c4e */
[----:B---3--:R-:W-:-:S03]  /*3240*/  @!P1 LEA R74, P0, R81, R74, 0x1 ;  /* 0x0000004a514a9211 */ /* 0x008fc600078008ff */
[----:B------:R-:W-:Y:S01]  /*3250*/  @!PT LDS RZ, [RZ] ;  /* 0x00000000fffff984 */ /* 0x000fe20000000800 */
[----:B------:R-:W-:Y:S01]  /*3260*/  @!PT LDS RZ, [RZ] ;  /* 0x00000000fffff984 */ /* 0x000fe20000000800 */
[----:B------:R-:W-:Y:S01]  /*3270*/  @!PT LDS RZ, [RZ] ;  /* 0x00000000fffff984 */ /* 0x000fe20000000800 */
[----:B------:R2:W-:Y:S01]  /*3280*/  @!P1 LDGSTS.E.BYPASS.LTC128B.128 [R136+0x1000], desc[UR10][R76.64] ;  /* 0x010000004c889fae */ /* 0x0005e2000b901d4a */
[----:B------:R-:W-:-:S03]  /*3290*/  @!P1 LEA.HI.X R75, R81, R75, R80, 0x1, P0 ;  /* 0x0000004b514b9211 */ /* 0x000fc600000f0c50 */
[----:B------:R2:W-:Y:S01]  /*32a0*/  @P1 STS.128 [R136+0x1800], RZ ;  /* 0x001800ff88001388 */ /* 0x0005e20000000c00 */
[----:B----4-:R-:W-:-:S03]  /*32b0*/  @!P1 LEA R72, P3, R82, R72, 0x1 ;  /* 0x0000004852489211 */ /* 0x010fc600078608ff */
        /* <DEDUP_REMOVED lines=10> */
[----:B------:R2:W-:Y:S01]  /*3360*/  @P1 STS.128 [R136+0x2800], RZ ;  /* 0x002800ff88001388 */ /* 0x0005e20000000c00 */
[----:B------:R-:W-:Y:S05]  /*3370*/  @P1 BRA `(.L_x_3639) ;  /* 0x00000000002c1947 */ /* 0x000fea0003800000 */
[----:B--2---:R-:W-:Y:S01]  /*3380*/  IMAD.WIDE.U32 R74, R92, 0x60, R96 ;  /* 0x000000605c4a7825 */ /* 0x004fe200078e0060 */
[----:B------:R-:W-:-:S03]  /*3390*/  ULDC.64 UR8, c[0x0][0x218] ;  /* 0x0000860000087ab9 */ /* 0x000fc60000000a00 */
        /* <DEDUP_REMOVED lines=9> */
.L_x_3639:
[----:B------:R-:W-:Y:S05]  /*3430*/  BSYNC B0 ;  /* 0x0000000000007941 */ /* 0x000fea0003800000 */
.L_x_3638:
[----:B------:R-:W0:Y:S01]  /*3440*/  LDGDEPBAR ;  /* 0x00000000000079af */ /* 0x000e220000000000 */
[----:B------:R-:W-:-:S04]  /*3450*/  IADD3 R96, P0, R5, R96, RZ ;  /* 0x0000006005607210 */ /* 0x000fc80007f1e0ff */
[----:B------:R-:W-:-:S09]  /*3460*/  IADD3.X R97, R2, R97, RZ, P0, !PT ;  /* 0x0000006102617210 */ /* 0x000fd200007fe4ff */
.L_x_3635:
[----:B------:R-:W-:Y:S01]  /*3470*/  IMAD.IADD R2, R102, 0x1, R101 ;  /* 0x0000000166027824 */ /* 0x000fe200078e0265 */
[----:B------:R-:W-:Y:S01]  /*3480*/  ULDC UR12, c[0x0][0x2ec] ;  /* 0x0000bb00000c7ab9 */ /* 0x000fe20000000800 */
[----:B------:R-:W-:Y:S01]  /*3490*/  LEA R125, R3, UR4, 0x1 ;  /* 0x00000004037d7c11 */ /* 0x000fe2000f8e08ff */
[----:B------:R-:W-:Y:S01]  /*34a0*/  ULDC.64 UR8, c[0x0][0x218] ;  /* 0x0000860000087ab9 */ /* 0x000fe20000000a00 */
[C---:B------:R-:W-:Y:S02]  /*34b0*/  VIADD R5, R2.reuse, 0x1 ;  /* 0x0000000102057836 */ /* 0x040fe40000000000 */
[C---:B------:R-:W-:Y:S02]  /*34c0*/  VIADD R0, R2.reuse, 0x8 ;  /* 0x0000000802007836 */ /* 0x040fe40000000000 */
[----:B-12---:R-:W-:Y:S01]  /*34d0*/  VIADD R73, R2, 0x10 ;  /* 0x0000001002497836 */ /* 0x006fe20000000000 */
[CC--:B------:R-:W-:Y:S01]  /*34e0*/  ISETP.GE.AND P0, PT, R5.reuse, R100.reuse, PT ;  /* 0x000000640500720c */ /* 0x0c0fe20003f06270 */
[----:B------:R-:W-:Y:S01]  /*34f0*/  IMAD R124, R4, 0x2, R125 ;  /* 0x00000002047c7824 */ /* 0x000fe200078e027d */
[----:B------:R-:W-:Y:S01]  /*3500*/  ISETP.GE.AND P1, PT, R5, R99, PT ;  /* 0x000000630500720c */ /* 0x000fe20003f26270 */
[----:B------:R-:W-:Y:S01]  /*3510*/  VIADD R5, R2, 0x9 ;  /* 0x0000000902057836 */ /* 0x000fe20000000000 */
[----:B------:R-:W-:-:S02]  /*3520*/  ISETP.GE.AND P4, PT, R0, R100, PT ;  /* 0x000000640000720c */ /* 0x000fc40003f86270 */
[-C--:B------:R-:W-:Y:S02]  /*3530*/  ISETP.GE.AND P5, PT, R0, R99.reuse, PT ;  /* 0x000000630000720c */ /* 0x080fe40003fa6270 */
[----:B------:R-:W-:Y:S01]  /*3540*/  FSEL R0, R44, -INF , !P4 ;  /* 0xff8000002c007808 */ /* 0x000fe20006000000 */
[C---:B------:R-:W-:Y:S01]  /*3550*/  VIADD R44, R2.reuse, 0x18 ;  /* 0x00000018022c7836 */ /* 0x040fe20000000000 */
[CC--:B------:R-:W-:Y:S02]  /*3560*/  ISETP.GE.AND P3, PT, R5.reuse, R100.reuse, PT ;  /* 0x000000640500720c */ /* 0x0c0fe40003f66270 */
[----:B------:R-:W-:Y:S01]  /*3570*/  ISETP.GE.AND P4, PT, R5, R99, PT ;  /* 0x000000630500720c */ /* 0x000fe20003f86270 */
[----:B------:R-:W-:Y:S01]  /*3580*/  VIADD R5, R2, 0x11 ;  /* 0x0000001102057836 */ /* 0x000fe20000000000 */
[----:B------:R-:W-:Y:S02]  /*3590*/  FSEL R81, R46, -INF , !P5 ;  /* 0xff8000002e517808 */ /* 0x000fe40006800000 */
[----:B------:R-:W-:-:S02]  /*35a0*/  ISETP.GE.AND P5, PT, R73, R100, PT ;  /* 0x000000644900720c */ /* 0x000fc40003fa6270 */
[----:B------:R-:W-:Y:S02]  /*35b0*/  FSEL R72, R45, -INF , !P3 ;  /* 0xff8000002d487808 */ /* 0x000fe40005800000 */
[-C--:B------:R-:W-:Y:S02]  /*35c0*/  ISETP.GE.AND P3, PT, R73, R99.reuse, PT ;  /* 0x000000634900720c */ /* 0x080fe40003f66270 */
[----:B------:R-:W-:Y:S02]  /*35d0*/  FSEL R45, R47, -INF , !P4 ;  /* 0xff8000002f2d7808 */ /* 0x000fe40006000000 */
[C---:B------:R-:W-:Y:S02]  /*35e0*/  ISETP.GE.AND P4, PT, R5.reuse, R100, PT ;  /* 0x000000640500720c */ /* 0x040fe40003f86270 */
[----:B------:R-:W-:Y:S01]  /*35f0*/  FSEL R76, R40, -INF , !P5 ;  /* 0xff800000284c7808 */ /* 0x000fe20006800000 */
[C---:B------:R-:W-:Y:S01]  /*3600*/  VIADD R40, R2.reuse, 0x20 ;  /* 0x0000002002287836 */ /* 0x040fe20000000000 */
[----:B------:R-:W-:Y:S01]  /*3610*/  ISETP.GE.AND P5, PT, R5, R99, PT ;  /* 0x000000630500720c */ /* 0x000fe20003fa6270 */
[----:B------:R-:W-:Y:S01]  /*3620*/  VIADD R5, R2, 0x19 ;  /* 0x0000001902057836 */ /* 0x000fe20000000000 */
[----:B------:R-:W-:-:S02]  /*3630*/  FSEL R83, R42, -INF , !P3 ;  /* 0xff8000002a537808 */ /* 0x000fc40005800000 */
[CC--:B------:R-:W-:Y:S02]  /*3640*/  ISETP.GE.AND P3, PT, R44.reuse, R100.reuse, PT ;  /* 0x000000642c00720c */ /* 0x0c0fe40003f66270 */
[----:B------:R-:W-:Y:S02]  /*3650*/  FSEL R74, R41, -INF , !P4 ;  /* 0xff800000294a7808 */ /* 0x000fe40006000000 */
[----:B------:R-:W-:Y:S02]  /*3660*/  ISETP.GE.AND P4, PT, R44, R99, PT ;  /* 0x000000632c00720c */ /* 0x000fe40003f86270 */
[----:B------:R-:W-:Y:S02]  /*3670*/  FSEL R89, R43, -INF , !P5 ;  /* 0xff8000002b597808 */ /* 0x000fe40006800000 */
[----:B------:R-:W-:Y:S02]  /*3680*/  ISETP.GE.AND P5, PT, R5, R100, PT ;  /* 0x000000640500720c */ /* 0x000fe40003fa6270 */
[----:B------:R-:W-:-:S02]  /*3690*/  FSEL R78, R36, -INF , !P3 ;  /* 0xff800000244e7808 */ /* 0x000fc40005800000 */
[-C--:B------:R-:W-:Y:S01]  /*36a0*/  ISETP.GE.AND P3, PT, R5, R99.reuse, PT ;  /* 0x000000630500720c */ /* 0x080fe20003f66270 */
[----:B------:R-:W-:Y:S01]  /*36b0*/  VIADD R5, R2, 0x21 ;  /* 0x0000002102057836 */ /* 0x000fe20000000000 */
[----:B------:R-:W-:Y:S02]  /*36c0*/  FSEL R79, R38, -INF , !P4 ;  /* 0xff800000264f7808 */ /* 0x000fe40006000000 */
[----:B------:R-:W-:Y:S02]  /*36d0*/  ISETP.GE.AND P4, PT, R40, R100, PT ;  /* 0x000000642800720c */ /* 0x000fe40003f86270 */
[----:B------:R-:W-:Y:S01]  /*36e0*/  FSEL R36, R37, -INF , !P5 ;  /* 0xff80000025247808 */ /* 0x000fe20006800000 */
[----:B------:R-:W-:Y:S01]  /*36f0*/  VIADD R37, R2, 0x28 ;  /* 0x0000002802257836 */ /* 0x000fe20000000000 */
[----:B------:R-:W-:Y:S02]  /*3700*/  ISETP.GE.AND P5, PT, R40, R99, PT ;  /* 0x000000632800720c */ /* 0x000fe40003fa6270 */
[----:B------:R-:W-:-:S02]  /*3710*/  FSEL R77, R39, -INF , !P3 ;  /* 0xff800000274d7808 */ /* 0x000fc40005800000 */
[----:B------:R-:W-:Y:S01]  /*3720*/  FSEL R46, R32, -INF , !P4 ;  /* 0xff800000202e7808 */ /* 0x000fe20006000000 */
[C---:B------:R-:W-:Y:S01]  /*3730*/  VIADD R32, R2.reuse, 0x30 ;  /* 0x0000003002207836 */ /* 0x040fe20000000000 */
[CC--:B------:R-:W-:Y:S02]  /*3740*/  ISETP.GE.AND P3, PT, R5.reuse, R100.reuse, PT ;  /* 0x000000640500720c */ /* 0x0c0fe40003f66270 */
[----:B------:R-:W-:Y:S01]  /*3750*/  ISETP.GE.AND P4, PT, R5, R99, PT ;  /* 0x000000630500720c */ /* 0x000fe20003f86270 */
[----:B------:R-:W-:Y:S01]  /*3760*/  VIADD R5, R2, 0x29 ;  /* 0x0000002902057836 */ /* 0x000fe20000000000 */
[----:B------:R-:W-:Y:S02]  /*3770*/  FSEL R119, R34, -INF , !P5 ;  /* 0xff80000022777808 */ /* 0x000fe40006800000 */
[----:B------:R-:W-:Y:S02]  /*3780*/  ISETP.GE.AND P5, PT, R37, R100, PT ;  /* 0x000000642500720c */ /* 0x000fe40003fa6270 */
[----:B------:R-:W-:-:S02]  /*3790*/  FSEL R121, R35, -INF , !P4 ;  /* 0xff80000023797808 */ /* 0x000fc40006000000 */
[----:B------:R-:W-:Y:S02]  /*37a0*/  ISETP.GE.AND P4, PT, R5, R100, PT ;  /* 0x000000640500720c */ /* 0x000fe40003f86270 */
[----:B------:R-:W-:Y:S02]  /*37b0*/  FSEL R104, R28, -INF , !P5 ;  /* 0xff8000001c687808 */ /* 0x000fe40006800000 */
[----:B------:R-:W-:Y:S02]  /*37c0*/  FSEL R90, R33, -INF , !P3 ;  /* 0xff800000215a7808 */ /* 0x000fe40005800000 */
[-C--:B------:R-:W-:Y:S01]  /*37d0*/  ISETP.GE.AND P5, PT, R5, R99.reuse, PT ;  /* 0x000000630500720c */ /* 0x080fe20003fa6270 */
[----:B------:R-:W-:Y:S01]  /*37e0*/  VIADD R5, R2, 0x31 ;  /* 0x0000003102057836 */ /* 0x000fe20000000000 */
[----:B------:R-:W-:Y:S02]  /*37f0*/  ISETP.GE.AND P3, PT, R37, R99, PT ;  /* 0x000000632500720c */ /* 0x000fe40003f66270 */
[----:B------:R-:W-:-:S02]  /*3800*/  FSEL R106, R29, -INF , !P4 ;  /* 0xff8000001d6a7808 */ /* 0x000fc40006000000 */
[----:B------:R-:W-:Y:S02]  /*3810*/  ISETP.GE.AND P4, PT, R32, R99, PT ;  /* 0x000000632000720c */ /* 0x000fe40003f86270 */
[----:B------:R-:W-:Y:S02]  /*3820*/  FSEL R123, R30, -INF , !P3 ;  /* 0xff8000001e7b7808 */ /* 0x000fe40005800000 */
[----:B------:R-:W-:Y:S02]  /*3830*/  FSEL R117, R31, -INF , !P5 ;  /* 0xff8000001f757808 */ /* 0x000fe40006800000 */
[-C--:B------:R-:W-:Y:S02]  /*3840*/  ISETP.GE.AND P3, PT, R32, R100.reuse, PT ;  /* 0x000000642000720c */ /* 0x080fe40003f66270 */
[----:B------:R-:W-:Y:S02]  /*3850*/  ISETP.GE.AND P5, PT, R5, R100, PT ;  /* 0x000000640500720c */ /* 0x000fe40003fa6270 */
[----:B------:R-:W-:-:S02]  /*3860*/  FSEL R85, R26, -INF , !P4 ;  /* 0xff8000001a557808 */ /* 0x000fc40006000000 */
[----:B------:R-:W-:Y:S02]  /*3870*/  ISETP.GE.AND P4, PT, R2, R100, PT ;  /* 0x000000640200720c */ /* 0x000fe40003f86270 */
[----:B------:R-:W-:Y:S02]  /*3880*/  FSEL R44, R24, -INF , !P3 ;  /* 0xff800000182c7808 */ /* 0x000fe40005800000 */
[----:B------:R-:W-:Y:S01]  /*3890*/  FSEL R84, R25, -INF , !P5 ;  /* 0xff80000019547808 */ /* 0x000fe20006800000 */
[C---:B------:R-:W-:Y:S01]  /*38a0*/  VIADD R25, R2.reuse, 0x39 ;  /* 0x0000003902197836 */ /* 0x040fe20000000000 */
[----:B------:R-:W-:Y:S01]  /*38b0*/  ISETP.GE.AND P3, PT, R5, R99, PT ;  /* 0x000000630500720c */ /* 0x000fe20003f66270 */
[----:B------:R-:W-:Y:S01]  /*38c0*/  VIADD R5, R2, 0x38 ;  /* 0x0000003802057836 */ /* 0x000fe20000000000 */
[----:B------:R-:W-:Y:S02]  /*38d0*/  FSEL R48, R48, -INF , !P4 ;  /* 0xff80000030307808 */ /* 0x000fe40006000000 */
[----:B------:R-:W-:-:S02]  /*38e0*/  FSEL R24, R49, -INF , !P0 ;  /* 0xff80000031187808 */ /* 0x000fc40004000000 */
[----:B------:R-:W-:Y:S02]  /*38f0*/  FSEL R87, R27, -INF , !P3 ;  /* 0xff8000001b577808 */ /* 0x000fe40005800000 */
[CC--:B------:R-:W-:Y:S02]  /*3900*/  ISETP.GE.AND P4, PT, R25.reuse, R100.reuse, PT ;  /* 0x000000641900720c */ /* 0x0c0fe40003f86270 */
[-C--:B------:R-:W-:Y:S02]  /*3910*/  ISETP.GE.AND P0, PT, R25, R99.reuse, PT ;  /* 0x000000631900720c */ /* 0x080fe40003f06270 */
[C---:B------:R-:W-:Y:S02]  /*3920*/  ISETP.GE.AND P5, PT, R5.reuse, R100, PT ;  /* 0x000000640500720c */ /* 0x040fe40003fa6270 */
[----:B------:R-:W-:Y:S01]  /*3930*/  ISETP.GE.AND P3, PT, R5, R99, PT ;  /* 0x000000630500720c */ /* 0x000fe20003f66270 */
[----:B------:R-:W-:Y:S01]  /*3940*/  VIADD R5, R2, 0x40 ;  /* 0x0000004002057836 */ /* 0x000fe20000000000 */
[----:B------:R-:W-:-:S02]  /*3950*/  FMNMX.FTZ R25, R48, R24, !PT ;  /* 0x0000001830197209 */ /* 0x000fc40007810000 */
[----:B------:R-:W-:Y:S01]  /*3960*/  FSEL R86, R20, -INF , !P5 ;  /* 0xff80000014567808 */ /* 0x000fe20006800000 */
[----:B------:R-:W-:Y:S01]  /*3970*/  VIADD R20, R2, 0x48 ;  /* 0x0000004802147836 */ /* 0x000fe20000000000 */
[----:B------:R-:W-:Y:S02]  /*3980*/  FMNMX.FTZ R25, R0, R25, !PT ;  /* 0x0000001900197209 */ /* 0x000fe40007810000 */
[----:B------:R-:W-:Y:S01]  /*3990*/  FSEL R105, R22, -INF , !P3 ;  /* 0xff80000016697808 */ /* 0x000fe20005800000 */
[C---:B------:R-:W-:Y:S01]  /*39a0*/  VIADD R22, R2.reuse, 0x59 ;  /* 0x0000005902167836 */ /* 0x040fe20000000000 */
[C---:B------:R-:W-:Y:S02]  /*39b0*/  ISETP.GE.AND P5, PT, R5.reuse, R100, PT ;  /* 0x000000640500720c */ /* 0x040fe40003fa6270 */
[----:B------:R-:W-:Y:S01]  /*39c0*/  ISETP.GE.AND P3, PT, R5, R99, PT ;  /* 0x000000630500720c */ /* 0x000fe20003f66270 */
[----:B------:R-:W-:Y:S01]  /*39d0*/  VIADD R5, R2, 0x41 ;  /* 0x0000004102057836 */ /* 0x000fe20000000000 */
[----:B------:R-:W-:-:S02]  /*39e0*/  FSEL R88, R21, -INF , !P4 ;  /* 0xff80000015587808 */ /* 0x000fc40006000000 */
[----:B------:R-:W-:Y:S02]  /*39f0*/  FMNMX.FTZ R21, R72, R25, !PT ;  /* 0x0000001948157209 */ /* 0x000fe40007810000 */
[----:B------:R-:W-:Y:S02]  /*3a00*/  FSEL R91, R23, -INF , !P0 ;  /* 0xff800000175b7808 */ /* 0x000fe40004000000 */
[----:B------:R-:W-:Y:S02]  /*3a10*/  FMNMX.FTZ R21, R76, R21, !PT ;  /* 0x000000154c157209 */ /* 0x000fe40007810000 */
[C---:B------:R-:W-:Y:S02]  /*3a20*/  ISETP.GE.AND P0, PT, R5.reuse, R99, PT ;  /* 0x000000630500720c */ /* 0x040fe40003f06270 */
[----:B------:R-:W-:Y:S02]  /*3a30*/  ISETP.GE.AND P4, PT, R5, R100, PT ;  /* 0x000000640500720c */ /* 0x000fe40003f86270 */
[----:B------:R-:W-:Y:S01]  /*3a40*/  FMNMX.FTZ R5, R74, R21, !PT ;  /* 0x000000154a057209 */ /* 0x000fe20007810000 */
[----:B------:R-:W-:Y:S01]  /*3a50*/  VIADD R21, R2, 0x60 ;  /* 0x0000006002157836 */ /* 0x000fe20000000000 */
[----:B------:R-:W-:-:S02]  /*3a60*/  FSEL R47, R19, -INF , !P0 ;  /* 0xff800000132f7808 */ /* 0x000fc40004000000 */
[----:B------:R-:W-:Y:S02]  /*3a70*/  ISETP.GE.AND P0, PT, R2, R99, PT ;  /* 0x000000630200720c */ /* 0x000fe40003f06270 */
[----:B------:R-:W-:Y:S02]  /*3a80*/  FSEL R38, R17, -INF , !P4 ;  /* 0xff80000011267808 */ /* 0x000fe40006000000 */
[----:B------:R-:W-:Y:S01]  /*3a90*/  FMNMX.FTZ R17, R78, R5, !PT ;  /* 0x000000054e117209 */ /* 0x000fe20007810000 */
[----:B------:R-:W-:Y:S01]  /*3aa0*/  VIADD R5, R2, 0x49 ;  /* 0x0000004902057836 */ /* 0x000fe20000000000 */
[----:B------:R-:W-:Y:S02]  /*3ab0*/  FSEL R73, R51, -INF , !P1 ;  /* 0xff80000033497808 */ /* 0x000fe40004800000 */
[----:B------:R-:W-:Y:S02]  /*3ac0*/  FSEL R75, R50, -INF , !P0 ;  /* 0xff800000324b7808 */ /* 0x000fe40004000000 */
[----:B------:R-:W-:Y:S01]  /*3ad0*/  FSEL R26, R16, -INF , !P5 ;  /* 0xff800000101a7808 */ /* 0x000fe20006800000 */
[----:B------:R-:W-:Y:S01]  /*3ae0*/  VIADD R16, R2, 0x50 ;  /* 0x0000005002107836 */ /* 0x000fe20000000000 */
[----:B------:R-:W-:-:S02]  /*3af0*/  FSEL R43, R18, -INF , !P3 ;  /* 0xff800000122b7808 */ /* 0x000fc40005800000 */
[C---:B------:R-:W-:Y:S02]  /*3b00*/  ISETP.GE.AND P5, PT, R20.reuse, R100, PT ;  /* 0x000000641400720c */ /* 0x040fe40003fa6270 */
[----:B------:R-:W-:Y:S02]  /*3b10*/  ISETP.GE.AND P3, PT, R20, R99, PT ;  /* 0x000000631400720c */ /* 0x000fe40003f66270 */
        /* <DEDUP_REMOVED lines=16> */
[----:B------:R-:W-:Y:S01]  /*3c20*/  FSEL R51, R14, -INF , !P3 ;  /* 0xff8000000e337808 */ /* 0x000fe20005800000 */
[----:B------:R-:W-:Y:S01]  /*3c30*/  VIADD R14, R2, 0x68 ;  /* 0x00000068020e7836 */ /* 0x000fe20000000000 */
[----:B------:R-:W-:Y:S02]  /*3c40*/  ISETP.GE.AND P3, PT, R16, R99, PT ;  /* 0x000000631000720c */ /* 0x000fe40003f66270 */
[----:B------:R-:W-:Y:S02]  /*3c50*/  FMNMX.FTZ R19, R88, R19, !PT ;  /* 0x0000001358137209 */ /* 0x000fe40007810000 */
[----:B------:R-:W-:Y:S02]  /*3c60*/  FMNMX.FTZ R20, R121, R20, !PT ;  /* 0x0000001479147209 */ /* 0x000fe40007810000 */
[----:B------:R-:W-:Y:S02]  /*3c70*/  FMNMX.FTZ R19, R26, R19, !PT ;  /* 0x000000131a137209 */ /* 0x000fe40007810000 */
[----:B------:R-:W-:-:S02]  /*3c80*/  FSEL R17, R10, -INF , !P3 ;  /* 0xff8000000a117808 */ /* 0x000fc40005800000 */
[----:B------:R-:W-:Y:S02]  /*3c90*/  FMNMX.FTZ R10, R123, R20, !PT ;  /* 0x000000147b0a7209 */ /* 0x000fe40007810000 */
[C---:B------:R-:W-:Y:S02]  /*3ca0*/  ISETP.GE.AND P1, PT, R5.reuse, R100, PT ;  /* 0x000000640500720c */ /* 0x040fe40003f26270 */
[----:B------:R-:W-:Y:S01]  /*3cb0*/  ISETP.GE.AND P4, PT, R5, R99, PT ;  /* 0x000000630500720c */ /* 0x000fe20003f86270 */
[----:B------:R-:W-:Y:S01]  /*3cc0*/  VIADD R5, R2, 0x51 ;  /* 0x0000005102057836 */ /* 0x000fe20000000000 */
[----:B------:R-:W-:Y:S01]  /*3cd0*/  FSEL R40, R12, -INF , !P5 ;  /* 0xff8000000c287808 */ /* 0x000fe20006800000 */
[----:B------:R-:W-:Y:S01]  /*3ce0*/  VIADD R12, R2, 0x70 ;  /* 0x00000070020c7836 */ /* 0x000fe20000000000 */
[----:B------:R-:W-:Y:S02]  /*3cf0*/  FMNMX.FTZ R19, R38, R19, !PT ;  /* 0x0000001326137209 */ /* 0x000fe40007810000 */
[----:B------:R-:W-:-:S02]  /*3d00*/  FMNMX.FTZ R10, R117, R10, !PT ;  /* 0x0000000a750a7209 */ /* 0x000fc40007810000 */
[----:B------:R-:W-:Y:S02]  /*3d10*/  ISETP.GE.AND P0, PT, R16, R100, PT ;  /* 0x000000641000720c */ /* 0x000fe40003f06270 */
[----:B------:R-:W-:Y:S01]  /*3d20*/  FSEL R42, R13, -INF , !P1 ;  /* 0xff8000000d2a7808 */ /* 0x000fe20004800000 */
[----:B------:R-:W-:Y:S01]  /*3d30*/  VIADD R13, R2, 0x69 ;  /* 0x00000069020d7836 */ /* 0x000fe20000000000 */
[----:B------:R-:W-:Y:S02]  /*3d40*/  FMNMX.FTZ R19, R40, R19, !PT ;  /* 0x0000001328137209 */ /* 0x000fe40007810000 */
[----:B------:R-:W-:Y:S02]  /*3d50*/  FMNMX.FTZ R10, R85, R10, !PT ;  /* 0x0000000a550a7209 */ /* 0x000fe40007810000 */
[C---:B------:R-:W-:Y:S02]  /*3d60*/  ISETP.GE.AND P5, PT, R5.reuse, R100, PT ;  /* 0x000000640500720c */ /* 0x040fe40003fa6270 */
[----:B------:R-:W-:Y:S01]  /*3d70*/  ISETP.GE.AND P1, PT, R5, R99, PT ;  /* 0x000000630500720c */ /* 0x000fe20003f26270 */
[----:B------:R-:W-:Y:S01]  /*3d80*/  VIADD R5, R2, 0x58 ;  /* 0x0000005802057836 */ /* 0x000fe20000000000 */
[----:B------:R-:W-:Y:S01]  /*3d90*/  FSEL R16, R8, -INF , !P0 ;  /* 0xff80000008107808 */ /* 0x000fe20004000000 */
[----:B------:R-:W-:Y:S01]  /*3da0*/  VIADD R8, R2, 0x71 ;  /* 0x0000007102087836 */ /* 0x000fe20000000000 */
[----:B------:R-:W-:-:S02]  /*3db0*/  FMNMX.FTZ R19, R42, R19, !PT ;  /* 0x000000132a137209 */ /* 0x000fc40007810000 */
[----:B------:R-:W-:Y:S02]  /*3dc0*/  FMNMX.FTZ R10, R87, R10, !PT ;  /* 0x0000000a570a7209 */ /* 0x000fe40007810000 */
[----:B------:R-:W-:Y:S01]  /*3dd0*/  FSEL R49, R15, -INF , !P4 ;  /* 0xff8000000f317808 */ /* 0x000fe20006000000 */
[----:B------:R-:W-:Y:S01]  /*3de0*/  VIADD R15, R2, 0x61 ;  /* 0x00000061020f7836 */ /* 0x000fe20000000000 */
[----:B------:R-:W-:Y:S02]  /*3df0*/  FSEL R18, R9, -INF , !P5 ;  /* 0xff80000009127808 */ /* 0x000fe40006800000 */
[----:B------:R-:W-:Y:S02]  /*3e00*/  ISETP.GE.AND P4, PT, R5, R100, PT ;  /* 0x000000640500720c */ /* 0x000fe40003f86270 */
[----:B------:R-:W-:Y:S02]  /*3e10*/  FMNMX.FTZ R9, R16, R19, !PT ;  /* 0x0000001310097209 */ /* 0x000fe40007810000 */
[----:B------:R-:W-:-:S02]  /*3e20*/  FMNMX.FTZ R10, R105, R10, !PT ;  /* 0x0000000a690a7209 */ /* 0x000fc40007810000 */
[----:B------:R-:W-:Y:S02]  /*3e30*/  ISETP.GE.AND P3, PT, R22, R100, PT ;  /* 0x000000641600720c */ /* 0x000fe40003f66270 */
[----:B------:R-:W-:Y:S02]  /*3e40*/  FSEL R19, R68, -INF , !P4 ;  /* 0xff80000044137808 */ /* 0x000fe40006000000 */
[----:B------:R-:W-:Y:S02]  /*3e50*/  FMNMX.FTZ R28, R18, R9, !PT ;  /* 0x00000009121c7209 */ /* 0x000fe40007810000 */
[----:B------:R-:W-:Y:S02]  /*3e60*/  FMNMX.FTZ R10, R91, R10, !PT ;  /* 0x0000000a5b0a7209 */ /* 0x000fe40007810000 */
[----:B------:R-:W-:Y:S02]  /*3e70*/  ISETP.GE.AND P4, PT, R21, R100, PT ;  /* 0x000000641500720c */ /* 0x000fe40003f86270 */
[----:B------:R-:W-:-:S02]  /*3e80*/  FSEL R20, R69, -INF , !P3 ;  /* 0xff80000045147808 */ /* 0x000fc40005800000 */
[----:B------:R-:W-:Y:S02]  /*3e90*/  FMNMX.FTZ R9, R19, R28, !PT ;  /* 0x0000001c13097209 */ /* 0x000fe40007810000 */
[----:B------:R-:W-:Y:S02]  /*3ea0*/  FMNMX.FTZ R10, R43, R10, !PT ;  /* 0x0000000a2b0a7209 */ /* 0x000fe40007810000 */
[----:B------:R-:W-:Y:S02]  /*3eb0*/  ISETP.GE.AND P3, PT, R15, R100, PT ;  /* 0x000000640f00720c */ /* 0x000fe40003f66270 */
[----:B------:R-:W-:Y:S02]  /*3ec0*/  FSEL R64, R64, -INF , !P4 ;  /* 0xff80000040407808 */ /* 0x000fe40006000000 */
        /* <DEDUP_REMOVED lines=13> */
[----:B------:R-:W-:Y:S01]  /*3fa0*/  ISETP.GE.AND P0, PT, R5, R99, PT ;  /* 0x000000630500720c */ /* 0x000fe20003f06270 */
[C---:B------:R-:W-:Y:S01]  /*3fb0*/  VIADD R5, R2.reuse, 0x78 ;  /* 0x0000007802057836 */ /* 0x040fe20000000000 */
        /* <DEDUP_REMOVED lines=21> */
[----:B------:R-:W-:Y:S02]  /*4110*/  FSEL R53, R53, -INF , !P3 ;  /* 0xff80000035357808 */ /* 0x000fe40005800000 */
[----:B------:R-:W-:Y:S02]  /*4120*/  FMNMX.FTZ R28, R52, R9, !PT ;  /* 0x00000009341c7209 */ /* 0x000fe40007810000 */
[----:B------:R-:W-:Y:S02]  /*4130*/  ISETP.GE.AND P0, PT, R14, R99, PT ;  /* 0x000000630e00720c */ /* 0x000fe40003f06270 */
[----:B------:R-:W-:Y:S02]  /*4140*/  FSEL R67, R67, -INF , !P1 ;  /* 0xff80000043437808 */ /* 0x000fe40004800000 */
[----:B------:R-:W-:Y:S02]  /*4150*/  FMNMX.FTZ R22, R27, R22, !PT ;  /* 0x000000161b167209 */ /* 0x000fe40007810000 */
[----:B------:R-:W-:-:S02]  /*4160*/  FMNMX.FTZ R9, R53, R28, !PT ;  /* 0x0000001c35097209 */ /* 0x000fc40007810000 */
[-C--:B------:R-:W-:Y:S02]  /*4170*/  ISETP.GE.AND P1, PT, R13, R99.reuse, PT ;  /* 0x000000630d00720c */ /* 0x080fe40003f26270 */
[----:B------:R-:W-:Y:S01]  /*4180*/  FSEL R25, R62, -INF , !P0 ;  /* 0xff8000003e197808 */ /* 0x000fe20004000000 */
[----:B------:R-:W1:Y:S01]  /*4190*/  SHFL.BFLY PT, R10, R9, 0x2, 0x1f ;  /* 0x0c401f00090a7f89 */ /* 0x000e6200000e0000 */
[----:B------:R-:W-:Y:S02]  /*41a0*/  FMNMX.FTZ R22, R67, R22, !PT ;  /* 0x0000001643167209 */ /* 0x000fe40007810000 */
[----:B------:R-:W-:Y:S02]  /*41b0*/  ISETP.GE.AND P0, PT, R12, R99, PT ;  /* 0x000000630c00720c */ /* 0x000fe40003f06270 */
[----:B------:R-:W-:Y:S01]  /*41c0*/  FSEL R63, R63, -INF , !P1 ;  /* 0xff8000003f3f7808 */ /* 0x000fe20004800000 */
[----:B------:R-:W-:Y:S01]  /*41d0*/  LDSM.16.MT88.4 R12, [R125+0x3400] ;  /* 0x003400007d0c783b */ /* 0x000fe20000004200 */
[----:B------:R-:W-:-:S02]  /*41e0*/  FMNMX.FTZ R22, R25, R22, !PT ;  /* 0x0000001619167209 */ /* 0x000fc40007810000 */
[-C--:B------:R-:W-:Y:S02]  /*41f0*/  ISETP.GE.AND P1, PT, R8, R99.reuse, PT ;  /* 0x000000630800720c */ /* 0x080fe40003f26270 */
        /* <DEDUP_REMOVED lines=10> */
[----:B-1----:R-:W-:-:S02]  /*42a0*/  FMNMX.FTZ R10, R9, R10, !PT ;  /* 0x0000000a090a7209 */ /* 0x002fc40007810000 */
[----:B------:R-:W-:-:S03]  /*42b0*/  FMNMX.FTZ R11, R29, R22, !PT ;  /* 0x000000161d0b7209 */ /* 0x000fc60007810000 */
[----:B------:R-:W1:Y:S04]  /*42c0*/  SHFL.BFLY PT, R9, R10, 0x1, 0x1f ;  /* 0x0c201f000a097f89 */ /* 0x000e6800000e0000 */
[----:B------:R-:W2:Y:S01]  /*42d0*/  SHFL.BFLY PT, R8, R11, 0x2, 0x1f ;  /* 0x0c401f000b087f89 */ /* 0x000ea200000e0000 */
[----:B-1----:R-:W-:Y:S02]  /*42e0*/  FMNMX.FTZ R2, R10, R9, !PT ;  /* 0x000000090a027209 */ /* 0x002fe40007810000 */
[----:B--2---:R-:W-:-:S03]  /*42f0*/  FMNMX.FTZ R8, R11, R8, !PT ;  /* 0x000000080b087209 */ /* 0x004fc60007810000 */
[C---:B------:R-:W-:Y:S01]  /*4300*/  FMUL.FTZ R41, R2.reuse, UR12 ;  /* 0x0000000c02297c20 */ /* 0x040fe20008410000 */
[----:B------:R-:W-:Y:S01]  /*4310*/  FSETP.NEU.FTZ.AND P0, PT, R2, -INF , PT ;  /* 0xff8000000200780b */ /* 0x000fe20003f1d000 */
[----:B------:R-:W1:Y:S03]  /*4320*/  SHFL.BFLY PT, R9, R8, 0x1, 0x1f ;  /* 0x0c201f0008097f89 */ /* 0x000e6600000e0000 */
        /* <DEDUP_REMOVED lines=19> */
[----:B-1----:R-:W-:-:S04]  /*4460*/  FMNMX.FTZ R0, R8, R9, !PT ;  /* 0x0000000908007209 */ /* 0x002fc80007810000 */
[C---:B------:R-:W-:Y:S01]  /*4470*/  FSETP.NEU.FTZ.AND P0, PT, R0.reuse, -INF , PT ;  /* 0xff8000000000780b */ /* 0x040fe20003f1d000 */
[----:B------:R-:W-:Y:S01]  /*4480*/  FMUL.FTZ R28, R0, UR12 ;  /* 0x0000000c001c7c20 */ /* 0x000fe20008410000 */
[----:B------:R-:W1:Y:S04]  /*4490*/  MUFU.EX2 R54, R54 ;  /* 0x0000003600367308 */ /* 0x000e680000000800 */
[----:B------:R-:W-:Y:S02]  /*44a0*/  FSEL R28, R28, RZ, P0 ;  /* 0x000000ff1c1c7208 */ /* 0x000fe40000000000 */
[----:B------:R-:W-:Y:S02]  /*44b0*/  LEA R146, P0, R96, UR8, 0x1 ;  /* 0x0000000860927c11 */ /* 0x000fe4000f8008ff */
[----:B------:R-:W2:Y:S01]  /*44c0*/  MUFU.EX2 R32, R32 ;  /* 0x0000002000207308 */ /* 0x000ea20000000800 */
[--C-:B------:R-:W-:Y:S01]  /*44d0*/  FFMA.FTZ R115, R75, UR12, -R28.reuse ;  /* 0x0000000c4b737c23 */ /* 0x100fe2000801081c */
[--C-:B------:R-:W-:Y:S01]  /*44e0*/  FFMA.FTZ R58, R73, UR12, -R28.reuse ;  /* 0x0000000c493a7c23 */ /* 0x100fe2000801081c */
[--C-:B------:R-:W-:Y:S01]  /*44f0*/  FFMA.FTZ R113, R81, UR12, -R28.reuse ;  /* 0x0000000c51717c23 */ /* 0x100fe2000801081c */
[----:B------:R-:W3:Y:S01]  /*4500*/  LDSM.16.MT88.4 R72, [R125+0x3000] ;  /* 0x003000007d48783b */ /* 0x000ee20000004200 */
        /* <DEDUP_REMOVED lines=29> */
[--C-:B------:R-:W-:Y:S01]  /*46e0*/  FFMA.FTZ R40, R51, UR12, -R28.reuse ;  /* 0x0000000c33287c23 */ /* 0x100fe2000801081c */
[----:B------:R-:W-:Y:S01]  /*46f0*/  FFMA.FTZ R43, R49, UR12, -R28 ;  /* 0x0000000c312b7c23 */ /* 0x000fe2000801081c */
[----:B------:R-:W-:Y:S01]  /*4700*/  FADD.FTZ R54, R111, R54 ;  /* 0x000000366f367221 */ /* 0x000fe20000010000 */
        /* <DEDUP_REMOVED lines=8> */
[--C-:B------:R-:W-:Y:S01]  /*4790*/  FFMA.FTZ R33, R33, UR12, -R28.reuse ;  /* 0x0000000c21217c23 */ /* 0x100fe2000801081c */
[--C-:B------:R-:W-:Y:S01]  /*47a0*/  FFMA.FTZ R56, R35, UR12, -R28.reuse ;  /* 0x0000000c23387c23 */ /* 0x100fe2000801081c */
[----:B------:R-:W-:Y:S01]  /*47b0*/  FFMA.FTZ R31, R31, UR12, -R28 ;  /* 0x0000000c1f1f7c23 */ /* 0x000fe2000801081c */
[----:B------:R-:W1:Y:S01]  /*47c0*/  MUFU.EX2 R30, R30 ;  /* 0x0000001e001e7308 */ /* 0x000e620000000800 */
[----:B--2---:R-:W-:Y:S01]  /*47d0*/  F2FP.BF16.F32.PACK_AB R11, R36, R113 ;  /* 0x00000071240b723e */ /* 0x004fe200000010ff */
[----:B------:R-:W-:Y:S01]  /*47e0*/  FADD.FTZ R113, R113, R58 ;  /* 0x0000003a71717221 */ /* 0x000fe20000010000 */
[----:B------:R-:W-:Y:S01]  /*47f0*/  FFMA.FTZ R58, R20, UR12, -R41 ;  /* 0x0000000c143a7c23 */ /* 0x000fe20008010829 */
[----:B------:R-:W-:Y:S01]  /*4800*/  FADD.FTZ R32, R32, R115 ;  /* 0x0000007320207221 */ /* 0x000fe20000010000 */
[----:B------:R-:W-:Y:S01]  /*4810*/  LDSM.16.MT88.4 R16, [R124+0x4400] ;  /* 0x004400007c10783b */ /* 0x000fe20000004200 */
[----:B------:R-:W-:Y:S01]  /*4820*/  FADD.FTZ R36, R36, R113 ;  /* 0x0000007124247221 */ /* 0x000fe20000010000 */
[--C-:B------:R-:W-:Y:S01]  /*4830*/  FFMA.FTZ R51, R65, UR12, -R41.reuse ;  /* 0x0000000c41337c23 */ /* 0x100fe20008010829 */
[C---:B---3--:R-:W-:Y:S01]  /*4840*/  HMMA.16816.F32.BF16 R68, R8.reuse, R72, RZ ;  /* 0x000000480844723c */ /* 0x048fe200000418ff */
[----:B------:R-:W-:Y:S01]  /*4850*/  MUFU.EX2 R37, R37 ;  /* 0x0000002500257308 */ /* 0x000fe20000000800 */
[----:B------:R-:W-:Y:S01]  /*4860*/  FFMA.FTZ R54, R61, UR12, -R41 ;  /* 0x0000000c3d367c23 */ /* 0x000fe20008010829 */
[--C-:B------:R-:W-:Y:S01]  /*4870*/  FFMA.FTZ R5, R5, UR12, -R28.reuse ;  /* 0x0000000c05057c23 */ /* 0x100fe2000801081c */
[----:B------:R-:W-:Y:S01]  /*4880*/  FFMA.FTZ R150, R29, UR12, -R28 ;  /* 0x0000000c1d967c23 */ /* 0x000fe2000801081c */
[----:B------:R-:W-:Y:S01]  /*4890*/  LEA.HI.X R145, R96, UR9, R97, 0x1, P0 ;  /* 0x0000000960917c11 */ /* 0x000fe200080f0c61 */
[----:B------:R-:W-:Y:S03]  /*48a0*/  HMMA.16816.F32.BF16 R72, R8, R74, RZ ;  /* 0x0000004a0848723c */ /* 0x000fe600000418ff */
[----:B------:R-:W2:Y:S01]  /*48b0*/  MUFU.EX2 R22, R22 ;  /* 0x0000001600167308 */ /* 0x000ea20000000800 */
[----:B-1----:R-:W-:Y:S01]  /*48c0*/  F2FP.BF16.F32.PACK_AB R80, R30, R39 ;  /* 0x000000271e50723e */ /* 0x002fe200000010ff */
[----:B------:R-:W-:Y:S01]  /*48d0*/  FADD.FTZ R39, R39, R32 ;  /* 0x0000002027277221 */ /* 0x000fe20000010000 */
[----:B------:R-:W-:-:S05]  /*48e0*/  FFMA.FTZ R32, R57, UR12, -R41 ;  /* 0x0000000c39207c23 */ /* 0x000fca0008010829 */
[----:B------:R-:W1:Y:S08]  /*48f0*/  MUFU.EX2 R45, R45 ;  /* 0x0000002d002d7308 */ /* 0x000e700000000800 */
[----:B------:R-:W3:Y:S01]  /*4900*/  MUFU.EX2 R34, R34 ;  /* 0x0000002200227308 */ /* 0x000ee20000000800 */
[----:B--2---:R-:W-:-:S07]  /*4910*/  F2FP.BF16.F32.PACK_AB R82, R22, R37 ;  /* 0x000000251652723e */ /* 0x004fce00000010ff */
[----:B------:R-:W-:Y:S01]  /*4920*/  MUFU.EX2 R24, R24 ;  /* 0x0000001800187308 */ /* 0x000fe20000000800 */
[----:B-1----:R-:W-:Y:S01]  /*4930*/  FADD.FTZ R35, R45, R36 ;  /* 0x000000242d237221 */ /* 0x002fe20000010000 */
[----:B------:R-:W-:-:S06]  /*4940*/  FFMA.FTZ R36, R63, UR12, -R28 ;  /* 0x0000000c3f247c23 */ /* 0x000fcc000801081c */
[----:B------:R-:W1:Y:S01]  /*4950*/  MUFU.EX2 R3, R3 ;  /* 0x0000000300037308 */ /* 0x000e620000000800 */
[C---:B---3--:R-:W-:Y:S01]  /*4960*/  F2FP.BF16.F32.PACK_AB R81, R34.reuse, R45 ;  /* 0x0000002d2251723e */ /* 0x048fe200000010ff */
[----:B------:R-:W-:Y:S01]  /*4970*/  FADD.FTZ R35, R34, R35 ;  /* 0x0000002322237221 */ /* 0x000fe20000010000 */
[----:B------:R-:W-:-:S05]  /*4980*/  FFMA.FTZ R34, R27, UR12, -R28 ;  /* 0x0000000c1b227c23 */ /* 0x000fca000801081c */
[----:B------:R-:W-:Y:S08]  /*4990*/  MUFU.EX2 R107, R107 ;  /* 0x0000006b006b7308 */ /* 0x000ff00000000800 */
[----:B------:R-:W2:Y:S01]  /*49a0*/  MUFU.EX2 R50, R50 ;  /* 0x0000003200327308 */ /* 0x000ea20000000800 */
[----:B-1----:R-:W-:Y:S01]  /*49b0*/  F2FP.BF16.F32.PACK_AB R83, R3, R24 ;  /* 0x000000180353723e */ /* 0x002fe200000010ff */
[----:B------:R-:W-:Y:S01]  /*49c0*/  FADD.FTZ R24, R24, R35 ;  /* 0x0000002318187221 */ /* 0x000fe20000010000 */
[----:B------:R-:W-:-:S03]  /*49d0*/  FFMA.FTZ R35, R67, UR12, -R28 ;  /* 0x0000000c43237c23 */ /* 0x000fc6000801081c */
[----:B------:R-:W-:Y:S01]  /*49e0*/  FADD.FTZ R24, R3, R24 ;  /* 0x0000001803187221 */ /* 0x000fe20000010000 */
[----:B------:R-:W-:Y:S01]  /*49f0*/  FFMA.FTZ R3, R25, UR12, -R28 ;  /* 0x0000000c19037c23 */ /* 0x000fe2000801081c */
[C---:B------:R-:W-:Y:S01]  /*4a00*/  HMMA.16816.F32.BF16 R68, R80.reuse, R12, R68 ;  /* 0x0000000c5044723c */ /* 0x040fe20000041844 */
[----:B------:R-:W-:Y:S05]  /*4a10*/  MUFU.EX2 R89, R89 ;  /* 0x0000005900597308 */ /* 0x000fea0000000800 */
[----:B------:R-:W-:Y:S01]  /*4a20*/  HMMA.16816.F32.BF16 R72, R80, R14, R72 ;  /* 0x0000000e5048723c */ /* 0x000fe20000041848 */
[----:B------:R-:W1:Y:S02]  /*4a30*/  LDSM.16.MT88.4 R12, [R124+0x3000] ;  /* 0x003000007c0c783b */ /* 0x000e640000004200 */
[----:B------:R-:W3:Y:S08]  /*4a40*/  MUFU.EX2 R46, R46 ;  /* 0x0000002e002e7308 */ /* 0x000ef00000000800 */
[----:B------:R-:W-:Y:S08]  /*4a50*/  MUFU.EX2 R59, R59 ;  /* 0x0000003b003b7308 */ /* 0x000ff00000000800 */
[----:B------:R-:W4:Y:S08]  /*4a60*/  MUFU.EX2 R48, R48 ;  /* 0x0000003000307308 */ /* 0x000f300000000800 */
[----:B------:R-:W-:Y:S08]  /*4a70*/  MUFU.EX2 R55, R55 ;  /* 0x0000003700377308 */ /* 0x000ff00000000800 */
[----:B------:R-:W5:Y:S01]  /*4a80*/  MUFU.EX2 R4, R4 ;  /* 0x0000000400047308 */ /* 0x000f620000000800 */
[C---:B-1----:R-:W-:Y:S07]  /*4a90*/  HMMA.16816.F32.BF16 R76, R8.reuse, R12, RZ ;  /* 0x0000000c084c723c */ /* 0x042fee00000418ff */
[----:B------:R-:W-:Y:S01]  /*4aa0*/  MUFU.EX2 R66, R66 ;  /* 0x0000004200427308 */ /* 0x000fe20000000800 */
[----:B------:R-:W-:Y:S01]  /*4ab0*/  HMMA.16816.F32.BF16 R8, R8, R14, RZ ;  /* 0x0000000e0808723c */ /* 0x000fe200000418ff */
[----:B------:R-:W1:Y:S06]  /*4ac0*/  LDSM.16.MT88.4 R12, [R124+0x3400] ;  /* 0x003400007c0c783b */ /* 0x000e6c0000004200 */
[----:B------:R-:W-:Y:S08]  /*4ad0*/  MUFU.EX2 R119, R119 ;  /* 0x0000007700777308 */ /* 0x000ff00000000800 */
[----:B------:R-:W-:Y:S08]  /*4ae0*/  MUFU.EX2 R117, R117 ;  /* 0x0000007500757308 */ /* 0x000ff00000000800 */
[----:B------:R-:W-:Y:S08]  /*4af0*/  MUFU.EX2 R44, R44 ;  /* 0x0000002c002c7308 */ /* 0x000ff00000000800 */
[----:B------:R-:W5:Y:S08]  /*4b00*/  MUFU.EX2 R84, R84 ;  /* 0x0000005400547308 */ /* 0x000f700000000800 */
[----:B------:R-:W5:Y:S01]  /*4b10*/  MUFU.EX2 R87, R87 ;  /* 0x0000005700577308 */ /* 0x000f620000000800 */
[C---:B-1----:R-:W-:Y:S07]  /*4b20*/  HMMA.16816.F32.BF16 R76, R80.reuse, R12, R76 ;  /* 0x0000000c504c723c */ /* 0x042fee000004184c */
[----:B------:R-:W-:Y:S01]  /*4b30*/  MUFU.EX2 R85, R85 ;  /* 0x0000005500557308 */ /* 0x000fe20000000800 */
[----:B------:R-:W-:Y:S01]  /*4b40*/  HMMA.16816.F32.BF16 R80, R80, R14, R8 ;  /* 0x0000000e5050723c */ /* 0x000fe20000041808 */
[----:B------:R-:W1:Y:S06]  /*4b50*/  LDSM.16.MT88.4 R12, [R125+0x3800] ;  /* 0x003800007d0c783b */ /* 0x000e6c0000004200 */
[----:B------:R-:W1:Y:S01]  /*4b60*/  MUFU.EX2 R62, R62 ;  /* 0x0000003e003e7308 */ /* 0x000e620000000800 */
[----:B--2---:R-:W-:-:S02]  /*4b70*/  F2FP.BF16.F32.PACK_AB R8, R50, R107 ;  /* 0x0000006b3208723e */ /* 0x004fc400000010ff */
[----:B---3--:R-:W-:Y:S02]  /*4b80*/  F2FP.BF16.F32.PACK_AB R10, R46, R89 ;  /* 0x000000592e0a723e */ /* 0x008fe400000010ff */
[----:B----4-:R-:W-:Y:S01]  /*4b90*/  F2FP.BF16.F32.PACK_AB R9, R48, R59 ;  /* 0x0000003b3009723e */ /* 0x010fe200000010ff */
[----:B------:R-:W-:Y:S01]  /*4ba0*/  FADD.FTZ R59, R59, R24 ;  /* 0x000000183b3b7221 */ /* 0x000fe20000010000 */
[----:B-----5:R-:W-:Y:S01]  /*4bb0*/  F2FP.BF16.F32.PACK_AB R11, R4, R55 ;  /* 0x00000037040b723e */ /* 0x020fe200000010ff */
[----:B------:R-:W-:Y:S01]  /*4bc0*/  MUFU.EX2 R121, R121 ;  /* 0x0000007900797308 */ /* 0x000fe20000000800 */
[----:B------:R-:W-:Y:S01]  /*4bd0*/  LDSM.16.MT88.4 R24, [R124+0x4800] ;  /* 0x004800007c18783b */ /* 0x000fe20000004200 */
[----:B------:R-:W-:-:S04]  /*4be0*/  FADD.FTZ R48, R48, R59 ;  /* 0x0000003b30307221 */ /* 0x000fc80000010000 */
[----:B------:R-:W-:Y:S02]  /*4bf0*/  FADD.FTZ R55, R55, R48 ;  /* 0x0000003037377221 */ /* 0x000fe40000010000 */
[----:B------:R-:W-:Y:S02]  /*4c00*/  MUFU.EX2 R86, R86 ;  /* 0x0000005600567308 */ /* 0x000fe40000000800 */
[----:B------:R-:W-:Y:S01]  /*4c10*/  FADD.FTZ R55, R4, R55 ;  /* 0x0000003704377221 */ /* 0x000fe20000010000 */
[----:B------:R-:W-:-:S03]  /*4c20*/  FFMA.FTZ R4, R23, UR12, -R28 ;  /* 0x0000000c17047c23 */ /* 0x000fc6000801081c */
[----:B------:R-:W-:Y:S02]  /*4c30*/  FADD.FTZ R20, R84, R55 ;  /* 0x0000003754147221 */ /* 0x000fe40000010000 */
[----:B------:R-:W-:Y:S02]  /*4c40*/  MUFU.EX2 R91, R91 ;  /* 0x0000005b005b7308 */ /* 0x000fe40000000800 */
[----:B------:R-:W-:-:S06]  /*4c50*/  FADD.FTZ R20, R87, R20 ;  /* 0x0000001457147221 */ /* 0x000fcc0000010000 */
[----:B------:R-:W-:Y:S01]  /*4c60*/  MUFU.EX2 R38, R38 ;  /* 0x0000002600267308 */ /* 0x000fe20000000800 */
[C---:B-1----:R-:W-:Y:S07]  /*4c70*/  HMMA.16816.F32.BF16 R68, R8.reuse, R12, R68 ;  /* 0x0000000c0844723c */ /* 0x042fee0000041844 */
[----:B------:R-:W-:Y:S01]  /*4c80*/  MUFU.EX2 R105, R105 ;  /* 0x0000006900697308 */ /* 0x000fe20000000800 */
[C---:B------:R-:W-:Y:S01]  /*4c90*/  HMMA.16816.F32.BF16 R72, R8.reuse, R14, R72 ;  /* 0x0000000e0848723c */ /* 0x040fe20000041848 */
[----:B------:R-:W1:Y:S06]  /*4ca0*/  LDSM.16.MT88.4 R12, [R124+0x3800] ;  /* 0x003800007c0c783b */ /* 0x000e6c0000004200 */
[----:B------:R-:W-:Y:S08]  /*4cb0*/  MUFU.EX2 R42, R42 ;  /* 0x0000002a002a7308 */ /* 0x000ff00000000800 */
[----:B------:R-:W-:Y:S08]  /*4cc0*/  MUFU.EX2 R40, R40 ;  /* 0x0000002800287308 */ /* 0x000ff00000000800 */
[----:B------:R-:W-:Y:S08]  /*4cd0*/  MUFU.EX2 R43, R43 ;  /* 0x0000002b002b7308 */ /* 0x000ff00000000800 */
[----:B------:R-:W-:Y:S08]  /*4ce0*/  MUFU.EX2 R111, R111 ;  /* 0x0000006f006f7308 */ /* 0x000ff00000000800 */
[----:B------:R-:W-:Y:S01]  /*4cf0*/  MUFU.EX2 R88, R88 ;  /* 0x0000005800587308 */ /* 0x000fe20000000800 */
[C---:B-1----:R-:W-:Y:S06]  /*4d00*/  HMMA.16816.F32.BF16 R76, R8.reuse, R12, R76 ;  /* 0x0000000c084c723c */ /* 0x042fec000004184c */
[----:B------:R-:W-:Y:S01]  /*4d10*/  HMMA.16816.F32.BF16 R80, R8, R14, R80 ;  /* 0x0000000e0850723c */ /* 0x000fe20000041850 */
[----:B------:R-:W1:Y:S01]  /*4d20*/  LDSM.16.MT88.4 R12, [R125+0x3c00] ;  /* 0x003c00007d0c783b */ /* 0x000e620000004200 */
[----:B------:R-:W-:Y:S05]  /*4d30*/  MUFU.EX2 R109, R109 ;  /* 0x0000006d006d7308 */ /* 0x000fea0000000800 */
[----:B------:R-:W-:-:S02]  /*4d40*/  F2FP.BF16.F32.PACK_AB R8, R119, R66 ;  /* 0x000000427708723e */ /* 0x000fc400000010ff */
[----:B------:R-:W-:Y:S01]  /*4d50*/  F2FP.BF16.F32.PACK_AB R10, R44, R117 ;  /* 0x000000752c0a723e */ /* 0x000fe200000010ff */
[----:B------:R-:W-:Y:S01]  /*4d60*/  MUFU.EX2 R58, R58 ;  /* 0x0000003a003a7308 */ /* 0x000fe20000000800 */
[----:B------:R-:W-:Y:S02]  /*4d70*/  F2FP.BF16.F32.PACK_AB R9, R87, R84 ;  /* 0x000000545709723e */ /* 0x000fe400000010ff */
[----:B------:R-:W-:Y:S01]  /*4d80*/  F2FP.BF16.F32.PACK_AB R11, R62, R85 ;  /* 0x000000553e0b723e */ /* 0x000fe200000010ff */
[----:B------:R-:W-:-:S04]  /*4d90*/  FADD.FTZ R85, R85, R20 ;  /* 0x0000001455557221 */ /* 0x000fc80000010000 */
[----:B------:R-:W-:Y:S01]  /*4da0*/  MUFU.EX2 R60, R60 ;  /* 0x0000003c003c7308 */ /* 0x000fe20000000800 */
[----:B------:R-:W-:-:S07]  /*4db0*/  FADD.FTZ R62, R62, R85 ;  /* 0x000000553e3e7221 */ /* 0x000fce0000010000 */
[----:B------:R-:W-:Y:S08]  /*4dc0*/  MUFU.EX2 R33, R33 ;  /* 0x0000002100217308 */ /* 0x000ff00000000800 */
[----:B------:R-:W-:Y:S01]  /*4dd0*/  MUFU.EX2 R56, R56 ;  /* 0x0000003800387308 */ /* 0x000fe20000000800 */
[C---:B-1----:R-:W-:Y:S07]  /*4de0*/  HMMA.16816.F32.BF16 R68, R8.reuse, R12, R68 ;  /* 0x0000000c0844723c */ /* 0x042fee0000041844 */
[----:B------:R-:W-:Y:S01]  /*4df0*/  MUFU.EX2 R31, R31 ;  /* 0x0000001f001f7308 */ /* 0x000fe20000000800 */
[----:B------:R-:W-:Y:S01]  /*4e00*/  HMMA.16816.F32.BF16 R72, R8, R14, R72 ;  /* 0x0000000e0848723c */ /* 0x000fe20000041848 */
[----:B------:R-:W1:Y:S06]  /*4e10*/  LDSM.16.MT88.4 R12, [R124+0x3c00] ;  /* 0x003c00007c0c783b */ /* 0x000e6c0000004200 */
[----:B------:R-:W-:Y:S08]  /*4e20*/  MUFU.EX2 R64, R64 ;  /* 0x0000004000407308 */ /* 0x000ff00000000800 */
[----:B------:R-:W2:Y:S08]  /*4e30*/  MUFU.EX2 R51, R51 ;  /* 0x0000003300337308 */ /* 0x000eb00000000800 */
[----:B------:R-:W-:Y:S08]  /*4e40*/  MUFU.EX2 R49, R49 ;  /* 0x0000003100317308 */ /* 0x000ff00000000800 */
[----:B------:R-:W-:Y:S01]  /*4e50*/  MUFU.EX2 R54, R54 ;  /* 0x0000003600367308 */ /* 0x000fe20000000800 */
[----:B--2---:R-:W-:-:S07]  /*4e60*/  F2FP.BF16.F32.PACK_AB R20, R51, R64 ;  /* 0x000000403314723e */ /* 0x004fce00000010ff */
[----:B------:R-:W-:Y:S01]  /*4e70*/  MUFU.EX2 R34, R34 ;  /* 0x0000002200227308 */ /* 0x000fe20000000800 */
[C---:B-1----:R-:W-:Y:S07]  /*4e80*/  HMMA.16816.F32.BF16 R76, R8.reuse, R12, R76 ;  /* 0x0000000c084c723c */ /* 0x042fee000004184c */
[----:B------:R-:W-:Y:S01]  /*4e90*/  MUFU.EX2 R35, R35 ;  /* 0x0000002300237308 */ /* 0x000fe20000000800 */
[----:B------:R-:W-:Y:S01]  /*4ea0*/  HMMA.16816.F32.BF16 R80, R8, R14, R80 ;  /* 0x0000000e0850723c */ /* 0x000fe20000041850 */
[----:B------:R-:W1:Y:S06]  /*4eb0*/  LDSM.16.MT88.4 R12, [R125+0x4000] ;  /* 0x004000007d0c783b */ /* 0x000e6c0000004200 */
[----:B------:R-:W-:Y:S01]  /*4ec0*/  MUFU.EX2 R3, R3 ;  /* 0x0000000300037308 */ /* 0x000fe20000000800 */
[----:B------:R-:W-:-:S02]  /*4ed0*/  F2FP.BF16.F32.PACK_AB R8, R86, R121 ;  /* 0x000000795608723e */ /* 0x000fc400000010ff */
[----:B------:R-:W-:Y:S02]  /*4ee0*/  F2FP.BF16.F32.PACK_AB R10, R38, R91 ;  /* 0x0000005b260a723e */ /* 0x000fe400000010ff */
[----:B------:R-:W-:-:S03]  /*4ef0*/  F2FP.BF16.F32.PACK_AB R9, R42, R105 ;  /* 0x000000692a09723e */ /* 0x000fc600000010ff */
[----:B------:R-:W2:Y:S01]  /*4f00*/  MUFU.EX2 R36, R36 ;  /* 0x0000002400247308 */ /* 0x000ea20000000800 */
[----:B------:R-:W-:-:S07]  /*4f10*/  F2FP.BF16.F32.PACK_AB R11, R43, R40 ;  /* 0x000000282b0b723e */ /* 0x000fce00000010ff */
[----:B------:R-:W-:Y:S08]  /*4f20*/  MUFU.EX2 R47, R47 ;  /* 0x0000002f002f7308 */ /* 0x000ff00000000800 */
[----:B------:R-:W3:Y:S01]  /*4f30*/  MUFU.EX2 R32, R32 ;  /* 0x0000002000207308 */ /* 0x000ee20000000800 */
[----:B--2---:R-:W-:-:S07]  /*4f40*/  F2FP.BF16.F32.PACK_AB R23, R36, R3 ;  /* 0x000000032417723e */ /* 0x004fce00000010ff */
[----:B------:R-:W-:Y:S01]  /*4f50*/  MUFU.EX2 R147, R147 ;  /* 0x0000009300937308 */ /* 0x000fe20000000800 */
[C---:B-1----:R-:W-:Y:S07]  /*4f60*/  HMMA.16816.F32.BF16 R68, R8.reuse, R12, R68 ;  /* 0x0000000c0844723c */ /* 0x042fee0000041844 */
[----:B------:R-:W-:Y:S01]  /*4f70*/  MUFU.EX2 R4, R4 ;  /* 0x0000000400047308 */ /* 0x000fe20000000800 */
[C---:B------:R-:W-:Y:S01]  /*4f80*/  HMMA.16816.F32.BF16 R72, R8.reuse, R14, R72 ;  /* 0x0000000e0848723c */ /* 0x040fe20000041848 */
[----:B------:R-:W1:Y:S06]  /*4f90*/  LDSM.16.MT88.4 R12, [R124+0x4000] ;  /* 0x004000007c0c783b */ /* 0x000e6c0000004200 */
[----:B------:R-:W-:Y:S08]  /*4fa0*/  MUFU.EX2 R5, R5 ;  /* 0x0000000500057308 */ /* 0x000ff00000000800 */
[----:B------:R-:W-:Y:S01]  /*4fb0*/  MUFU.EX2 R150, R150 ;  /* 0x0000009600967308 */ /* 0x000fe20000000800 */
[C---:B-1----:R-:W-:Y:S06]  /*4fc0*/  HMMA.16816.F32.BF16 R76, R8.reuse, R12, R76 ;  /* 0x0000000c084c723c */ /* 0x042fec000004184c */
[----:B------:R-:W-:Y:S01]  /*4fd0*/  HMMA.16816.F32.BF16 R80, R8, R14, R80 ;  /* 0x0000000e0850723c */ /* 0x000fe20000041850 */
[----:B------:R-:W1:Y:S01]  /*4fe0*/  LDSM.16.MT88.4 R8, [R125+0x4400] ;  /* 0x004400007d08783b */ /* 0x000e620000004200 */
[----:B------:R-:W-:Y:S01]  /*4ff0*/  FADD.FTZ R12, R30, R39 ;  /* 0x000000271e0c7221 */ /* 0x000fe20000010000 */
[----:B------:R-:W-:Y:S01]  /*5000*/  F2FP.BF16.F32.PACK_AB R13, R33, R60 ;  /* 0x0000003c210d723e */ /* 0x000fe200000010ff */
[----:B------:R-:W-:-:S02]  /*5010*/  FFMA.FTZ R30, R52, UR12, -R41 ;  /* 0x0000000c341e7c23 */ /* 0x000fc40008010829 */
[----:B------:R-:W-:Y:S01]  /*5020*/  FADD.FTZ R37, R37, R12 ;  /* 0x0000000c25257221 */ /* 0x000fe20000010000 */
[----:B------:R-:W-:Y:S02]  /*5030*/  F2FP.BF16.F32.PACK_AB R12, R88, R111 ;  /* 0x0000006f580c723e */ /* 0x000fe400000010ff */
[----:B------:R-:W-:Y:S01]  /*5040*/  F2FP.BF16.F32.PACK_AB R14, R58, R109 ;  /* 0x0000006d3a0e723e */ /* 0x000fe200000010ff */
[----:B------:R-:W-:Y:S01]  /*5050*/  FADD.FTZ R22, R22, R37 ;  /* 0x0000002516167221 */ /* 0x000fe20000010000 */
[----:B------:R-:W-:Y:S01]  /*5060*/  F2FP.BF16.F32.PACK_AB R15, R31, R56 ;  /* 0x000000381f0f723e */ /* 0x000fe200000010ff */
[----:B------:R-:W-:Y:S01]  /*5070*/  FFMA.FTZ R37, R21, UR12, -R28 ;  /* 0x0000000c15257c23 */ /* 0x000fe2000801081c */
[----:B------:R-:W-:Y:S01]  /*5080*/  F2FP.BF16.F32.PACK_AB R21, R35, R34 ;  /* 0x000000222315723e */ /* 0x000fe200000010ff */
[----:B------:R-:W-:Y:S01]  /*5090*/  FADD.FTZ R107, R107, R22 ;  /* 0x000000166b6b7221 */ /* 0x000fe20000010000 */
[----:B------:R-:W-:Y:S01]  /*50a0*/  F2FP.BF16.F32.PACK_AB R22, R54, R49 ;  /* 0x000000313616723e */ /* 0x000fe200000010ff */
[----:B------:R-:W2:Y:S02]  /*50b0*/  MUFU.EX2 R30, R30 ;  /* 0x0000001e001e7308 */ /* 0x000ea40000000800 */
[----:B------:R-:W-:Y:S01]  /*50c0*/  FADD.FTZ R50, R50, R107 ;  /* 0x0000006b32327221 */ /* 0x000fe20000010000 */
[----:B------:R-:W-:Y:S03]  /*50d0*/  HMMA.16816.F32.BF16 R76, R12, R16, R76 ;  /* 0x000000100c4c723c */ /* 0x000fe6000004184c */
[----:B------:R-:W-:-:S02]  /*50e0*/  FADD.FTZ R89, R89, R50 ;  /* 0x0000003259597221 */ /* 0x000fc40000010000 */
[----:B------:R-:W4:Y:S01]  /*50f0*/  MUFU.EX2 R37, R37 ;  /* 0x0000002500257308 */ /* 0x000f220000000800 */
[----:B------:R-:W-:Y:S01]  /*5100*/  HMMA.16816.F32.BF16 R80, R12, R18, R80 ;  /* 0x000000120c50723c */ /* 0x000fe20000041850 */
[----:B------:R-:W-:-:S04]  /*5110*/  FADD.FTZ R89, R46, R89 ;  /* 0x000000592e597221 */ /* 0x000fc80000010000 */
[----:B------:R-:W-:-:S04]  /*5120*/  FADD.FTZ R16, R66, R89 ;  /* 0x0000005942107221 */ /* 0x000fc80000010000 */
[----:B------:R-:W-:-:S04]  /*5130*/  FADD.FTZ R16, R119, R16 ;  /* 0x0000001077107221 */ /* 0x000fc80000010000 */
[----:B------:R-:W-:Y:S02]  /*5140*/  FADD.FTZ R117, R117, R16 ;  /* 0x0000001075757221 */ /* 0x000fe40000010000 */
[----:B------:R-:W-:Y:S01]  /*5150*/  LDSM.16.MT88.4 R16, [R125+0x4c00] ;  /* 0x004c00007d10783b */ /* 0x000fe20000004200 */
[----:B-1----:R-:W-:Y:S01]  /*5160*/  HMMA.16816.F32.BF16 R68, R12, R8, R68 ;  /* 0x000000080c44723c */ /* 0x002fe20000041844 */
[----:B------:R-:W-:-:S04]  /*5170*/  FADD.FTZ R44, R44, R117 ;  /* 0x000000752c2c7221 */ /* 0x000fc80000010000 */
[----:B------:R-:W-:Y:S01]  /*5180*/  FADD.FTZ R121, R121, R44 ;  /* 0x0000002c79797221 */ /* 0x000fe20000010000 */
[----:B------:R-:W-:Y:S01]  /*5190*/  HMMA.16816.F32.BF16 R72, R12, R10, R72 ;  /* 0x0000000a0c48723c */ /* 0x000fe20000041848 */
[----:B------:R-:W1:Y:S02]  /*51a0*/  LDSM.16.MT88.4 R8, [R125+0x4800] ;  /* 0x004800007d08783b */ /* 0x000e640000004200 */
[----:B------:R-:W-:Y:S02]  /*51b0*/  FADD.FTZ R86, R86, R121 ;  /* 0x0000007956567221 */ /* 0x000fe40000010000 */
[----:B------:R-:W5:Y:S01]  /*51c0*/  LDSM.16.MT88.4 R12, [R124+0x4c00] ;  /* 0x004c00007c0c783b */ /* 0x000f620000004200 */
[----:B------:R-:W-:Y:S01]  /*51d0*/  HMMA.16816.F32.BF16 R76, R20, R24, R76 ;  /* 0x00000018144c723c */ /* 0x000fe2000004184c */
[----:B------:R-:W-:-:S04]  /*51e0*/  FADD.FTZ R91, R91, R86 ;  /* 0x000000565b5b7221 */ /* 0x000fc80000010000 */
[----:B------:R-:W-:Y:S01]  /*51f0*/  FADD.FTZ R38, R38, R91 ;  /* 0x0000005b26267221 */ /* 0x000fe20000010000 */
[----:B------:R-:W-:Y:S03]  /*5200*/  HMMA.16816.F32.BF16 R80, R20, R26, R80 ;  /* 0x0000001a1450723c */ /* 0x000fe60000041850 */
[----:B------:R-:W-:-:S04]  /*5210*/  FADD.FTZ R111, R111, R38 ;  /* 0x000000266f6f7221 */ /* 0x000fc80000010000 */
[----:B------:R-:W-:-:S04]  /*5220*/  FADD.FTZ R88, R88, R111 ;  /* 0x0000006f58587221 */ /* 0x000fc80000010000 */
[----:B------:R-:W-:-:S04]  /*5230*/  FADD.FTZ R109, R109, R88 ;  /* 0x000000586d6d7221 */ /* 0x000fc80000010000 */
[----:B------:R-:W-:-:S04]  /*5240*/  FADD.FTZ R109, R58, R109 ;  /* 0x0000006d3a6d7221 */ /* 0x000fc80000010000 */
[----:B------:R-:W-:-:S04]  /*5250*/  FADD.FTZ R64, R64, R109 ;  /* 0x0000006d40407221 */ /* 0x000fc80000010000 */
[----:B------:R-:W-:-:S04]  /*5260*/  FADD.FTZ R64, R51, R64 ;  /* 0x0000004033407221 */ /* 0x000fc80000010000 */
[----:B------:R-:W-:Y:S01]  /*5270*/  FADD.FTZ R49, R49, R64 ;  /* 0x0000004031317221 */ /* 0x000fe20000010000 */
[----:B-1----:R-:W-:Y:S03]  /*5280*/  HMMA.16816.F32.BF16 R68, R20, R8, R68 ;  /* 0x000000081444723c */ /* 0x002fe60000041844 */
[----:B------:R-:W-:-:S03]  /*5290*/  FADD.FTZ R54, R54, R49 ;  /* 0x0000003136367221 */ /* 0x000fc60000010000 */
[----:B------:R-:W-:Y:S01]  /*52a0*/  HMMA.16816.F32.BF16 R72, R20, R10, R72 ;  /* 0x0000000a1448723c */ /* 0x000fe20000041848 */
[----:B------:R-:W-:Y:S01]  /*52b0*/  FADD.FTZ R9, R105, R62 ;  /* 0x0000003e69097221 */ /* 0x000fe20000010000 */
[----:B---3--:R-:W-:Y:S01]  /*52c0*/  F2FP.BF16.F32.PACK_AB R8, R32, R47 ;  /* 0x0000002f2008723e */ /* 0x008fe200000010ff */
[----:B------:R-:W-:Y:S02]  /*52d0*/  FADD.FTZ R47, R47, R54 ;  /* 0x000000362f2f7221 */ /* 0x000fe40000010000 */
[----:B------:R-:W-:Y:S02]  /*52e0*/  FADD.FTZ R9, R42, R9 ;  /* 0x000000092a097221 */ /* 0x000fe40000010000 */
[----:B--2---:R-:W-:Y:S01]  /*52f0*/  F2FP.BF16.F32.PACK_AB R10, R147, R30 ;  /* 0x0000001e930a723e */ /* 0x004fe200000010ff */
[----:B------:R-:W-:Y:S01]  /*5300*/  FADD.FTZ R47, R32, R47 ;  /* 0x0000002f202f7221 */ /* 0x000fe20000010000 */
[----:B------:R-:W-:Y:S01]  /*5310*/  FADD.FTZ R40, R40, R9 ;  /* 0x0000000928287221 */ /* 0x000fe20000010000 */
[----:B----4-:R-:W-:-:S02]  /*5320*/  F2FP.BF16.F32.PACK_AB R9, R37, R4 ;  /* 0x000000042509723e */ /* 0x010fc400000010ff */
[----:B------:R-:W-:Y:S01]  /*5330*/  F2FP.BF16.F32.PACK_AB R11, R150, R5 ;  /* 0x00000005960b723e */ /* 0x000fe200000010ff */
[----:B------:R-:W-:Y:S01]  /*5340*/  FADD.FTZ R43, R43, R40 ;  /* 0x000000282b2b7221 */ /* 0x000fe20000010000 */
[----:B------:R-:W-:-:S03]  /*5350*/  FADD.FTZ R30, R30, R47 ;  /* 0x0000002f1e1e7221 */ /* 0x000fc60000010000 */
[----:B------:R-:W-:Y:S01]  /*5360*/  FADD.FTZ R60, R60, R43 ;  /* 0x0000002b3c3c7221 */ /* 0x000fe20000010000 */
[----:B------:R-:W-:Y:S01]  /*5370*/  FADD.FTZ R147, R147, R30 ;  /* 0x0000001e93937221 */ /* 0x000fe20000010000 */
[----:B------:R-:W-:Y:S02]  /*5380*/  HMMA.16816.F32.BF16 R68, R8, R16, R68 ;  /* 0x000000100844723c */ /* 0x000fe40000041844 */
[----:B------:R-:W-:-:S04]  /*5390*/  FADD.FTZ R33, R33, R60 ;  /* 0x0000003c21217221 */ /* 0x000fc80000010000 */
[----:B------:R-:W-:Y:S01]  /*53a0*/  FADD.FTZ R56, R56, R33 ;  /* 0x0000002138387221 */ /* 0x000fe20000010000 */
[----:B------:R-:W-:Y:S03]  /*53b0*/  HMMA.16816.F32.BF16 R72, R8, R18, R72 ;  /* 0x000000120848723c */ /* 0x000fe60000041848 */
[----:B------:R-:W-:-:S03]  /*53c0*/  FADD.FTZ R31, R31, R56 ;  /* 0x000000381f1f7221 */ /* 0x000fc60000010000 */
[----:B-----5:R-:W-:Y:S01]  /*53d0*/  HMMA.16816.F32.BF16 R76, R8, R12, R76 ;  /* 0x0000000c084c723c */ /* 0x020fe2000004184c */
        /* <DEDUP_REMOVED lines=8> */
[----:B------:R-:W-:Y:S01]  /*5460*/  FADD.FTZ R150, R150, R5 ;  /* 0x0000000596967221 */ /* 0x000fe20000010000 */
[----:B------:R-:W-:Y:S06]  /*5470*/  @!P2 BRA `(.L_x_3640) ;  /* 0x0000003000aca947 */ /* 0x000fec0003800000 */
[----:B------:R-:W-:-:S04]  /*5480*/  DEPBAR.LE SB0, 0x0 ;  /* 0x000080000000791a */ /* 0x000fc80000000000 */
[----:B------:R-:W-:Y:S01]  /*5490*/  IADD3 R135, R98, -0x2, RZ ;  /* 0xfffffffe62877810 */ /* 0x000fe20007ffe0ff */
[----:B------:R-:W-:Y:S06]  /*54a0*/  BAR.SYNC.DEFER_BLOCKING 0x0 ;  /* 0x0000000000007b1d */ /* 0x000fec0000010000 */
[----:B------:R-:W-:Y:S05]  /*54b0*/  @!P6 BRA `(.L_x_3641) ;  /* 0x0000000000ece947 */ /* 0x000fea0003800000 */
        /* <DEDUP_REMOVED lines=47> */
[----:B------:R-:W-:Y:S01]  /*57b0*/  IMAD.WIDE.U32 R10, R4, R94, RZ ;  /* 0x0000005e040a7225 */ /* 0x000fe200078e00ff */
[----:B------:R-:W-:-:S05]  /*57c0*/  SHF.R.S32.HI R3, RZ, 0x1f, R4 ;  /* 0x0000001fff037819 */ /* 0x000fca0000011404 */
[----:B------:R-:W-:-:S04]  /*57d0*/  IMAD R3, R3, R94, RZ ;  /* 0x0000005e03037224 */ /* 0x000fc800078e02ff */
[----:B------:R-:W-:-:S05]  /*57e0*/  IMAD R3, R4, R95, R3 ;  /* 0x0000005f04037224 */ /* 0x000fca00078e0203 */
        /* <DEDUP_REMOVED lines=8> */
.L_x_3641:
[----:B------:R-:W-:-:S04]  /*5870*/  LEA R4, -R94, RZ, 0x7 ;  /* 0x000000ff5e047211 */ /* 0x000fc800078e39ff */
[----:B------:R-:W-:-:S07]  /*5880*/  SHF.R.S32.HI R3, RZ, 0x1f, R4 ;  /* 0x0000001fff037819 */ /* 0x000fce0000011404 */
.L_x_3642:
[----:B------:R-:W-:Y:S01]  /*5890*/  ULDC UR4, c[0x0][0x2d0] ;  /* 0x0000b40000047ab9 */ /* 0x000fe20000000800 */
[----:B------:R-:W-:Y:S01]  /*58a0*/  LEA R148, P4, R4, R148, 0x1 ;  /* 0x0000009404947211 */ /* 0x000fe200078808ff */
[----:B------:R-:W-:Y:S01]  /*58b0*/  IMAD.SHL.U32 R118, R135, 0x80, RZ ;  /* 0x0000008087767824 */ /* 0x000fe200078e00ff */
[----:B------:R-:W-:Y:S02]  /*58c0*/  ISETP.GE.AND P0, PT, R138, UR4, PT ;  /* 0x000000048a007c0c */ /* 0x000fe4000bf06270 */
[----:B------:R-:W-:-:S11]  /*58d0*/  LEA.HI.X R149, R4, R149, R3, 0x1, P4 ;  /* 0x0000009504957211 */ /* 0x000fd600020f0c03 */
[----:B------:R-:W-:Y:S01]  /*58e0*/  @!P0 IMAD.MOV.U32 R102, RZ, RZ, R6 ;  /* 0x000000ffff668224 */ /* 0x000fe200078e0006 */
[-C--:B------:R-:W-:Y:S01]  /*58f0*/  @!P0 IADD3 R5, P3, P2, R4, R6.reuse, R133 ;  /* 0x0000000604058210 */ /* 0x080fe20007a7e085 */
[----:B------:R-:W-:Y:S01]  /*5900*/  @P0 STS [R136+0x3000], RZ ;  /* 0x003000ff88000388 */ /* 0x000fe20000000800 */
[C---:B------:R-:W-:Y:S01]  /*5910*/  @!P0 LEA R7, P1, R94.reuse, R6, 0x6 ;  /* 0x000000065e078211 */ /* 0x040fe200078230ff */
[C---:B------:R-:W-:Y:S01]  /*5920*/  @!P0 IMAD.WIDE.U32 R10, R94.reuse, 0x60, R102 ;  /* 0x000000605e0a8825 */ /* 0x040fe200078e0066 */
[-C--:B------:R-:W-:Y:S01]  /*5930*/  @!P0 IADD3.X R102, R3, R103.reuse, R132, P3, P2 ;  /* 0x0000006703668210 */ /* 0x080fe20001fe4484 */
[----:B------:R-:W-:Y:S01]  /*5940*/  @P0 STS [R136+0x3004], RZ ;  /* 0x003004ff88000388 */ /* 0x000fe20000000800 */
[----:B------:R-:W-:Y:S01]  /*5950*/  @!P0 LEA.HI.X R8, R94, R103, R95, 0x6, P1 ;  /* 0x000000675e088211 */ /* 0x000fe200008f345f */
[----:B------:R-:W-:Y:S01]  /*5960*/  @!P0 IMAD R6, R95, 0x60, RZ ;  /* 0x000000605f068824 */ /* 0x000fe200078e02ff */
[C---:B------:R-:W-:Y:S01]  /*5970*/  @!P0 IADD3 R7, P2, R4.reuse, R7, RZ ;  /* 0x0000000704078210 */ /* 0x040fe20007f5e0ff */
[----:B------:R-:W-:Y:S01]  /*5980*/  @P0 STS.64 [R136+0x3008], RZ ;  /* 0x003008ff88000388 */ /* 0x000fe20000000a00 */
[----:B------:R-:W-:-:S02]  /*5990*/  @!P0 IADD3 R9, P1, R4, R10, RZ ;  /* 0x0000000a04098210 */ /* 0x000fc40007f3e0ff */
[----:B------:R-:W-:Y:S01]  /*59a0*/  @!P0 LEA R12, P3, R5, UR6, 0x1 ;  /* 0x00000006050c8c11 */ /* 0x000fe2000f8608ff */
[----:B------:R-:W-:Y:S01]  /*59b0*/  @!P0 IMAD.X R8, R3, 0x1, R8, P2 ;  /* 0x0000000103088824 */ /* 0x000fe200010e0608 */
        /* <DEDUP_REMOVED lines=8> */
[----:B------:R-:W-:Y:S02]  /*5a40*/  @!P0 LEA R4, P1, R9, UR6, 0x1 ;  /* 0x0000000609048c11 */ /* 0x000fe4000f8208ff */
[----:B------:R-:W-:Y:S01]  /*5a50*/  @!P0 LEA.HI.X R11, R7, UR7, R8, 0x1, P2 ;  /* 0x00000007070b8c11 */ /* 0x000fe200090f0c08 */
[----:B------:R-:W-:Y:S01]  /*5a60*/  @!PT LDS RZ, [RZ] ;  /* 0x00000000fffff984 */ /* 0x000fe20000000800 */
[----:B------:R-:W-:Y:S01]  /*5a70*/  @!PT LDS RZ, [RZ] ;  /* 0x00000000fffff984 */ /* 0x000fe20000000800 */
[----:B------:R-:W-:Y:S01]  /*5a80*/  @!PT LDS RZ, [RZ] ;  /* 0x00000000fffff984 */ /* 0x000fe20000000800 */
[----:B------:R1:W-:Y:S01]  /*5a90*/  @!P0 LDGSTS.E.BYPASS.LTC128B.128 [R136+0x3800], desc[UR10][R12.64] ;  /* 0x038000000c888fae */ /* 0x0003e2000b901d4a */
[----:B------:R-:W-:-:S02]  /*5aa0*/  @!P0 LEA.HI.X R5, R9, UR7, R6, 0x1, P1 ;  /* 0x0000000709058c11 */ /* 0x000fc400088f0c06 */
[--C-:B------:R-:W-:Y:S01]  /*5ab0*/  LOP3.LUT R3, R118, 0x8, R101.reuse, 0xfe, !PT ;  /* 0x0000000876037812 */ /* 0x100fe200078efe65 */
[----:B------:R-:W-:Y:S01]  /*5ac0*/  @P0 STS.128 [R136+0x4000], RZ ;  /* 0x004000ff88000388 */ /* 0x000fe20000000c00 */
[----:B------:R-:W-:Y:S02]  /*5ad0*/  ISETP.GE.AND P1, PT, R98, 0x3, PT ;  /* 0x000000036200780c */ /* 0x000fe40003f26270 */
[CC--:B------:R-:W-:Y:S01]  /*5ae0*/  ISETP.GE.AND P5, PT, R3.reuse, R100.reuse, PT ;  /* 0x000000640300720c */ /* 0x0c0fe20003fa6270 */
[----:B------:R-:W-:Y:S01]  /*5af0*/  @!PT LDS RZ, [RZ] ;  /* 0x00000000fffff984 */ /* 0x000fe20000000800 */
[----:B------:R-:W-:Y:S01]  /*5b00*/  @!PT LDS RZ, [RZ] ;  /* 0x00000000fffff984 */ /* 0x000fe20000000800 */
[----:B------:R-:W-:Y:S01]  /*5b10*/  @!PT LDS RZ, [RZ] ;  /* 0x00000000fffff984 */ /* 0x000fe20000000800 */
[----:B------:R2:W-:Y:S01]  /*5b20*/  @!P0 LDGSTS.E.BYPASS.LTC128B.128 [R136+0x4000], desc[UR10][R10.64] ;  /* 0x040000000a888fae */ /* 0x0005e2000b901d4a */
[-C--:B------:R-:W-:Y:S02]  /*5b30*/  ISETP.GE.AND P2, PT, R3, R99.reuse, PT ;  /* 0x000000630300720c */ /* 0x080fe40003f46270 */
[----:B------:R-:W-:Y:S01]  /*5b40*/  LOP3.LUT R3, R118, 0x10, R101, 0xfe, !PT ;  /* 0x0000001076037812 */ /* 0x000fe200078efe65 */
[----:B------:R-:W-:Y:S03]  /*5b50*/  @P0 STS.128 [R136+0x4800], RZ ;  /* 0x004800ff88000388 */ /* 0x000fe60000000c00 */
[C---:B------:R-:W-:Y:S01]  /*5b60*/  ISETP.GE.AND P4, PT, R3.reuse, R100, PT ;  /* 0x000000640300720c */ /* 0x040fe20003f86270 */
[----:B------:R-:W-:Y:S01]  /*5b70*/  @!PT LDS RZ, [RZ] ;  /* 0x00000000fffff984 */ /* 0x000fe20000000800 */
[----:B------:R-:W-:Y:S01]  /*5b80*/  @!PT LDS RZ, [RZ] ;  /* 0x00000000fffff984 */ /* 0x000fe20000000800 */
[----:B------:R-:W-:Y:S01]  /*5b90*/  @!PT LDS RZ, [RZ] ;  /* 0x00000000fffff984 */ /* 0x000fe20000000800 */
[----:B------:R3:W-:Y:S01]  /*5ba0*/  @!P0 LDGSTS.E.BYPASS.LTC128B.128 [R136+0x4800], desc[UR10][R4.64] ;  /* 0x0480000004888fae */ /* 0x0007e2000b901d4a */
[----:B------:R-:W-:-:S02]  /*5bb0*/  ISETP.GE.AND P3, PT, R3, R99, PT ;  /* 0x000000630300720c */ /* 0x000fc40003f66270 */
[----:B------:R-:W-:Y:S01]  /*5bc0*/  LOP3.LUT R3, R118, R101, RZ, 0xfc, !PT ;  /* 0x0000006576037212 */ /* 0x000fe200078efcff */
[----:B------:R-:W-:Y:S04]  /*5bd0*/  LDSM.16.M88.4 R84, [R129] ;  /* 0x000000008154783b */ /* 0x000fe80000000200 */
[----:B------:R-:W4:Y:S04]  /*5be0*/  LDSM.16.M88.4 R36, [R127+0x1000] ;  /* 0x001000007f24783b */ /* 0x000f280000000200 */
[----:B------:R-:W-:Y:S04]  /*5bf0*/  LDSM.16.M88.4 R64, [R128] ;  /* 0x000000008040783b */ /* 0x000fe80000000200 */
[----:B------:R-:W-:Y:S04]  /*5c00*/  LDSM.16.M88.4 R16, [R126] ;  /* 0x000000007e10783b */ /* 0x000fe80000000200 */
[----:B-1----:R-:W-:Y:S04]  /*5c10*/  LDSM.16.M88.4 R12, [R127+0x1c00] ;  /* 0x001c00007f0c783b */ /* 0x002fe80000000200 */
[----:B------:R-:W1:Y:S04]  /*5c20*/  LDSM.16.M88.4 R28, [R127+0x1400] ;  /* 0x001400007f1c783b */ /* 0x000e680000000200 */
[----:B------:R-:W5:Y:S04]  /*5c30*/  LDSM.16.M88.4 R20, [R127+0x1800] ;  /* 0x001800007f14783b */ /* 0x000f680000000200 */
[----:B------:R-:W5:Y:S04]  /*5c40*/  LDSM.16.M88.4 R52, [R126+0xc00] ;  /* 0x000c00007e34783b */ /* 0x000f680000000200 */
[----:B------:R-:W5:Y:S04]  /*5c50*/  LDSM.16.M88.4 R48, [R127+0x2400] ;  /* 0x002400007f30783b */ /* 0x000f680000000200 */
[----:B--2---:R-:W2:Y:S04]  /*5c60*/  LDSM.16.M88.4 R8, [R126+0x400] ;  /* 0x000400007e08783b */ /* 0x004ea80000000200 */
[----:B---3--:R-:W3:Y:S01]  /*5c70*/  LDSM.16.M88.4 R4, [R126+0x800] ;  /* 0x000800007e04783b */ /* 0x008ee20000000200 */
[C---:B----4-:R-:W-:Y:S03]  /*5c80*/  HMMA.16816.F32.BF16 R40, R84.reuse, R36, RZ ;  /* 0x000000245428723c */ /* 0x050fe600000418ff */
[----:B------:R-:W4:Y:S04]  /*5c90*/  LDSM.16.M88.4 R56, [R127+0x2000] ;  /* 0x002000007f38783b */ /* 0x000f280000000200 */
[----:B------:R-:W4:Y:S01]  /*5ca0*/  LDSM.16.M88.4 R60, [R126+0x1400] ;  /* 0x001400007e3c783b */ /* 0x000f220000000200 */
[C---:B------:R-:W-:Y:S03]  /*5cb0*/  HMMA.16816.F32.BF16 R36, R84.reuse, R38, RZ ;  /* 0x000000265424723c */ /* 0x040fe600000418ff */
[----:B------:R-:W4:Y:S04]  /*5cc0*/  LDSM.16.M88.4 R44, [R126+0x1000] ;  /* 0x001000007e2c783b */ /* 0x000f280000000200 */
[----:B------:R-:W4:Y:S01]  /*5cd0*/  LDSM.16.M88.4 R88, [R127+0x2800] ;  /* 0x002800007f58783b */ /* 0x000f220000000200 */
[C---:B-1----:R-:W-:Y:S03]  /*5ce0*/  HMMA.16816.F32.BF16 R32, R84.reuse, R28, RZ ;  /* 0x0000001c5420723c */ /* 0x042fe600000418ff */
[----:B------:R-:W0:Y:S03]  /*5cf0*/  LDGDEPBAR ;  /* 0x00000000000079af */ /* 0x000e260000000000 */
[----:B-----5:R-:W-:Y:S06]  /*5d00*/  HMMA.16816.F32.BF16 R24, R84, R20, RZ ;  /* 0x000000145418723c */ /* 0x020fec00000418ff */
[C---:B------:R-:W-:Y:S06]  /*5d10*/  HMMA.16816.F32.BF16 R40, R64.reuse, R16, R40 ;  /* 0x000000104028723c */ /* 0x040fec0000041828 */
[----:B------:R-:W-:Y:S06]  /*5d20*/  HMMA.16816.F32.BF16 R36, R64, R18, R36 ;  /* 0x000000124024723c */ /* 0x000fec0000041824 */
[C---:B------:R-:W-:Y:S06]  /*5d30*/  HMMA.16816.F32.BF16 R16, R84.reuse, R12, RZ ;  /* 0x0000000c5410723c */ /* 0x040fec00000418ff */
[C---:B------:R-:W-:Y:S06]  /*5d40*/  HMMA.16816.F32.BF16 R12, R84.reuse, R14, RZ ;  /* 0x0000000e540c723c */ /* 0x040fec00000418ff */
[C---:B------:R-:W-:Y:S06]  /*5d50*/  HMMA.16816.F32.BF16 R28, R84.reuse, R30, RZ ;  /* 0x0000001e541c723c */ /* 0x040fec00000418ff */
[----:B------:R-:W-:Y:S01]  /*5d60*/  HMMA.16816.F32.BF16 R20, R84, R22, RZ ;  /* 0x000000165414723c */ /* 0x000fe200000418ff */
[----:B------:R-:W-:-:S02]  /*5d70*/  FSEL R119, R36, -INF , !P5 ;  /* 0xff80000024777808 */ /* 0x000fc40006800000 */
[----:B------:R-:W-:Y:S02]  /*5d80*/  FSEL R152, R38, -INF , !P2 ;  /* 0xff80000026987808 */ /* 0x000fe40005000000 */
[----:B------:R-:W-:Y:S01]  /*5d90*/  LOP3.LUT R36, R118, 0x18, R101, 0xfe, !PT ;  /* 0x0000001876247812 */ /* 0x000fe200078efe65 */
[C---:B------:R-:W-:Y:S06]  /*5da0*/  HMMA.16816.F32.BF16 R16, R64.reuse, R52, R16 ;  /* 0x000000344010723c */ /* 0x040fec0000041810 */
[----:B------:R-:W-:Y:S06]  /*5db0*/  HMMA.16816.F32.BF16 R12, R64, R54, R12 ;  /* 0x00000036400c723c */ /* 0x000fec000004180c */
[C---:B------:R-:W-:Y:S06]  /*5dc0*/  HMMA.16816.F32.BF16 R52, R84.reuse, R48, RZ ;  /* 0x000000305434723c */ /* 0x040fec00000418ff */
[----:B------:R-:W-:Y:S06]  /*5dd0*/  HMMA.16816.F32.BF16 R48, R84, R50, RZ ;  /* 0x000000325430723c */ /* 0x000fec00000418ff */
[C---:B--2---:R-:W-:Y:S06]  /*5de0*/  HMMA.16816.F32.BF16 R32, R64.reuse, R8, R32 ;  /* 0x000000084020723c */ /* 0x044fec0000041820 */
[C---:B------:R-:W-:Y:S06]  /*5df0*/  HMMA.16816.F32.BF16 R28, R64.reuse, R10, R28 ;  /* 0x0000000a401c723c */ /* 0x040fec000004181c */
[C---:B---3--:R-:W-:Y:S06]  /*5e00*/  HMMA.16816.F32.BF16 R24, R64.reuse, R4, R24 ;  /* 0x000000044018723c */ /* 0x048fec0000041818 */
[----:B------:R-:W-:Y:S06]  /*5e10*/  HMMA.16816.F32.BF16 R20, R64, R6, R20 ;  /* 0x000000064014723c */ /* 0x000fec0000041814 */
[----:B----4-:R-:W-:Y:S01]  /*5e20*/  HMMA.16816.F32.BF16 R8, R84, R56, RZ ;  /* 0x000000385408723c */ /* 0x010fe200000418ff */
[----:B------:R-:W-:-:S02]  /*5e30*/  FSEL R121, R32, -INF , !P4 ;  /* 0xff80000020797808 */ /* 0x000fc40006000000 */
[----:B------:R-:W-:Y:S02]  /*5e40*/  FSEL R120, R34, -INF , !P3 ;  /* 0xff80000022787808 */ /* 0x000fe40005800000 */
[----:B------:R-:W-:Y:S01]  /*5e50*/  LOP3.LUT R32, R118, 0x20, R101, 0xfe, !PT ;  /* 0x0000002076207812 */ /* 0x000fe200078efe65 */
[----:B------:R-:W-:Y:S01]  /*5e60*/  HMMA.16816.F32.BF16 R4, R84, R58, RZ ;  /* 0x0000003a5404723c */ /* 0x000fe200000418ff */
[----:B------:R-:W1:Y:S05]  /*5e70*/  LDSM.16.M88.4 R56, [R126+0x1800] ;  /* 0x001800007e38783b */ /* 0x000e6a0000000200 */
[C---:B------:R-:W-:Y:S06]  /*5e80*/  HMMA.16816.F32.BF16 R52, R64.reuse, R60, R52 ;  /* 0x0000003c4034723c */ /* 0x040fec0000041834 */
[C---:B------:R-:W-:Y:S01]  /*5e90*/  HMMA.16816.F32.BF16 R48, R64.reuse, R62, R48 ;  /* 0x0000003e4030723c */ /* 0x040fe20000041830 */
[----:B------:R-:W2:Y:S05]  /*5ea0*/  LDSM.16.M88.4 R60, [R127+0x2c00] ;  /* 0x002c00007f3c783b */ /* 0x000eaa0000000200 */
[C---:B------:R-:W-:Y:S06]  /*5eb0*/  HMMA.16816.F32.BF16 R8, R64.reuse, R44, R8 ;  /* 0x0000002c4008723c */ /* 0x040fec0000041808 */
[----:B------:R-:W-:Y:S06]  /*5ec0*/  HMMA.16816.F32.BF16 R4, R64, R46, R4 ;  /* 0x0000002e4004723c */ /* 0x000fec0000041804 */
[C---:B------:R-:W-:Y:S06]  /*5ed0*/  HMMA.16816.F32.BF16 R44, R84.reuse, R88, RZ ;  /* 0x00000058542c723c */ /* 0x040fec00000418ff */
[----:B------:R-:W-:-:S15]  /*5ee0*/  HMMA.16816.F32.BF16 R88, R84, R90, RZ ;  /* 0x0000005a5458723c */ /* 0x000fde00000418ff */
[----:B------:R-:W-:-:S03]  /*5ef0*/  NOP ;  /* 0x0000000000007918 */ /* 0x000fc60000000000 */
[C---:B-1----:R-:W-:Y:S06]  /*5f00*/  HMMA.16816.F32.BF16 R44, R64.reuse, R56, R44 ;  /* 0x00000038402c723c */ /* 0x042fec000004182c */
[----:B------:R-:W-:Y:S06]  /*5f10*/  HMMA.16816.F32.BF16 R56, R64, R58, R88 ;  /* 0x0000003a4038723c */ /* 0x000fec0000041858 */
[C---:B--2---:R-:W-:Y:S06]  /*5f20*/  HMMA.16816.F32.BF16 R88, R84.reuse, R60, RZ ;  /* 0x0000003c5458723c */ /* 0x044fec00000418ff */
[----:B------:R-:W-:Y:S01]  /*5f30*/  HMMA.16816.F32.BF16 R60, R84, R62, RZ ;  /* 0x0000003e543c723c */ /* 0x000fe200000418ff */
[----:B------:R-:W1:Y:S01]  /*5f40*/  LDSM.16.M88.4 R84, [R126+0x1c00] ;  /* 0x001c00007e54783b */ /* 0x000e620000000200 */
[----:B------:R-:W-:-:S15]  /*5f50*/  DEPBAR.LE SB0, 0x0 ;  /* 0x000080000000791a */ /* 0x000fde0000000000 */
[----:B------:R-:W-:-:S01]  /*5f60*/  NOP ;  /* 0x0000000000007918 */ /* 0x000fc20000000000 */
[C---:B-1----:R-:W-:Y:S06]  /*5f70*/  HMMA.16816.F32.BF16 R88, R64.reuse, R84, R88 ;  /* 0x000000544058723c */ /* 0x042fec0000041858 */
[----:B------:R-:W-:Y:S07]  /*5f80*/  HMMA.16816.F32.BF16 R60, R64, R86, R60 ;  /* 0x00000056403c723c */ /* 0x000fee000004183c */
[----:B------:R-:W-:Y:S01]  /*5f90*/  VIADD R64, R3, 0x9 ;  /* 0x0000000903407836 */ /* 0x000fe20000000000 */
[----:B------:R-:W-:Y:S04]  /*5fa0*/  BAR.SYNC.DEFER_BLOCKING 0x0 ;  /* 0x0000000000007b1d */ /* 0x000fe80000010000 */
[----:B------:R-:W-:-:S02]  /*5fb0*/  ISETP.GE.AND P5, PT, R64, R100, PT ;  /* 0x000000644000720c */ /* 0x000fc40003fa6270 */
[-C--:B------:R-:W-:Y:S02]  /*5fc0*/  ISETP.GE.AND P2, PT, R64, R99.reuse, PT ;  /* 0x000000634000720c */ /* 0x080fe40003f46270 */
[----:B------:R-:W-:Y:S02]  /*5fd0*/  FSEL R37, R37, -INF , !P5 ;  /* 0xff80000025257808 */ /* 0x000fe40006800000 */
[----:B------:R-:W-:Y:S02]  /*5fe0*/  FSEL R154, R39, -INF , !P2 ;  /* 0xff800000279a7808 */ /* 0x000fe40005000000 */
[C---:B------:R-:W-:Y:S02]  /*5ff0*/  ISETP.GE.AND P5, PT, R36.reuse, R100, PT ;  /* 0x000000642400720c */ /* 0x040fe40003fa6270 */
[----:B------:R-:W-:Y:S01]  /*6000*/  ISETP.GE.AND P2, PT, R36, R99, PT ;  /* 0x000000632400720c */ /* 0x000fe20003f46270 */
[----:B------:R-:W-:Y:S01]  /*6010*/  VIADD R36, R3, 0x11 ;  /* 0x0000001103247836 */ /* 0x000fe20000000000 */
[----:B------:R-:W-:-:S02]  /*6020*/  FSEL R143, R28, -INF , !P5 ;  /* 0xff8000001c8f7808 */ /* 0x000fc40006800000 */
[----:B------:R-:W-:Y:S02]  /*6030*/  FSEL R30, R30, -INF , !P2 ;  /* 0xff8000001e1e7808 */ /* 0x000fe40005000000 */
[CC--:B------:R-:W-:Y:S02]  /*6040*/  ISETP.GE.AND P4, PT, R36.reuse, R100.reuse, PT ;  /* 0x000000642400720c */ /* 0x0c0fe40003f86270 */
[----:B------:R-:W-:Y:S02]  /*6050*/  ISETP.GE.AND P3, PT, R36, R99, PT ;  /* 0x000000632400720c */ /* 0x000fe40003f66270 */
[----:B------:R-:W-:Y:S02]  /*6060*/  FSEL R123, R33, -INF , !P4 ;  /* 0xff800000217b7808 */ /* 0x000fe40006000000 */
[----:B------:R-:W-:Y:S02]  /*6070*/  FSEL R122, R35, -INF , !P3 ;  /* 0xff800000237a7808 */ /* 0x000fe40005800000 */
[----:B------:R-:W-:-:S02]  /*6080*/  ISETP.GE.AND P4, PT, R32, R100, PT ;  /* 0x000000642000720c */ /* 0x000fc40003f86270 */
[-C--:B------:R-:W-:Y:S01]  /*6090*/  ISETP.GE.AND P3, PT, R32, R99.reuse, PT ;  /* 0x000000632000720c */ /* 0x080fe20003f66270 */
[----:B------:R-:W-:Y:S01]  /*60a0*/  VIADD R32, R3, 0x19 ;  /* 0x0000001903207836 */ /* 0x000fe20000000000 */
[----:B------:R-:W-:Y:S02]  /*60b0*/  FSEL R111, R24, -INF , !P4 ;  /* 0xff800000186f7808 */ /* 0x000fe40006000000 */
[----:B------:R-:W-:Y:S02]  /*60c0*/  FSEL R112, R26, -INF , !P3 ;  /* 0xff8000001a707808 */ /* 0x000fe40005800000 */
[C---:B------:R-:W-:Y:S02]  /*60d0*/  ISETP.GE.AND P2, PT, R32.reuse, R99, PT ;  /* 0x000000632000720c */ /* 0x040fe40003f46270 */
[----:B------:R-:W-:Y:S02]  /*60e0*/  ISETP.GE.AND P5, PT, R32, R100, PT ;  /* 0x000000642000720c */ /* 0x000fe40003fa6270 */
[----:B------:R-:W-:Y:S01]  /*60f0*/  FSEL R28, R31, -INF , !P2 ;  /* 0xff8000001f1c7808 */ /* 0x000fe20005000000 */
[----:B------:R-:W-:Y:S01]  /*6100*/  VIADD R31, R3, 0x21 ;  /* 0x00000021031f7836 */ /* 0x000fe20000000000 */
[----:B------:R-:W-:-:S02]  /*6110*/  LOP3.LUT R24, R118, 0x30, R101, 0xfe, !PT ;  /* 0x0000003076187812 */ /* 0x000fc400078efe65 */
[----:B------:R-:W-:Y:S02]  /*6120*/  LOP3.LUT R32, R118, 0x28, R101, 0xfe, !PT ;  /* 0x0000002876207812 */ /* 0x000fe400078efe65 */
[C---:B------:R-:W-:Y:S02]  /*6130*/  ISETP.GE.AND P4, PT, R31.reuse, R100, PT ;  /* 0x000000641f00720c */ /* 0x040fe40003f86270 */
[----:B------:R-:W-:Y:S02]  /*6140*/  ISETP.GE.AND P3, PT, R31, R99, PT ;  /* 0x000000631f00720c */ /* 0x000fe40003f66270 */
[----:B------:R-:W-:Y:S02]  /*6150*/  FSEL R113, R25, -INF , !P4 ;  /* 0xff80000019717808 */ /* 0x000fe40006000000 */
[----:B------:R-:W-:Y:S02]  /*6160*/  FSEL R114, R27, -INF , !P3 ;  /* 0xff8000001b727808 */ /* 0x000fe40005800000 */
        /* <DEDUP_REMOVED lines=8> */
[CC--:B------:R-:W-:Y:S02]  /*61f0*/  ISETP.GE.AND P5, PT, R24.reuse, R100.reuse, PT ;  /* 0x000000641800720c */ /* 0x0c0fe40003fa6270 */
[----:B------:R-:W-:Y:S02]  /*6200*/  ISETP.GE.AND P2, PT, R24, R99, PT ;  /* 0x000000631800720c */ /* 0x000fe40003f46270 */
[----:B------:R-:W-:Y:S02]  /*6210*/  LOP3.LUT R20, R118, 0x38, R101, 0xfe, !PT ;  /* 0x0000003876147812 */ /* 0x000fe400078efe65 */
        /* <DEDUP_REMOVED lines=9> */
[----:B------:R-:W-:-:S02]  /*62b0*/  LOP3.LUT R16, R118, 0x40, R101, 0xfe, !PT ;  /* 0x0000004076107812 */ /* 0x000fc400078efe65 */
[----:B------:R-:W-:Y:S02]  /*62c0*/  FSEL R67, R17, -INF , !P4 ;  /* 0xff80000011437808 */ /* 0x000fe40006000000 */
[----:B------:R-:W-:Y:S02]  /*62d0*/  FSEL R102, R19, -INF , !P3 ;  /* 0xff80000013667808 */ /* 0x000fe40005800000 */
[C---:B------:R-:W-:Y:S02]  /*62e0*/  ISETP.GE.AND P4, PT, R16.reuse, R100, PT ;  /* 0x000000641000720c */ /* 0x040fe40003f86270 */
[----:B------:R-:W-:Y:S01]  /*62f0*/  ISETP.GE.AND P3, PT, R16, R99, PT ;  /* 0x000000631000720c */ /* 0x000fe20003f66270 */
[----:B------:R-:W-:Y:S01]  /*6300*/  VIADD R16, R3, 0x39 ;  /* 0x0000003903107836 */ /* 0x000fe20000000000 */
        /* <DEDUP_REMOVED lines=17> */
[CC--:B------:R-:W-:Y:S02]  /*6420*/  ISETP.GE.AND P4, PT, R8.reuse, R100.reuse, PT ;  /* 0x000000640800720c */ /* 0x0c0fe40003f86270 */
[----:B------:R-:W-:Y:S01]  /*6430*/  ISETP.GE.AND P3, PT, R8, R99, PT ;  /* 0x000000630800720c */ /* 0x000fe20003f66270 */
[C---:B------:R-:W-:Y:S01]  /*6440*/  VIADD R8, R3.reuse, 0x49 ;  /* 0x0000004903087836 */ /* 0x040fe20000000000 */
[----:B------:R-:W-:Y:S02]  /*6450*/  FSEL R107, R4, -INF , !P5 ;  /* 0xff800000046b7808 */ /* 0x000fe40006800000 */
[----:B------:R-:W-:Y:S01]  /*6460*/  FSEL R84, R6, -INF , !P2 ;  /* 0xff80000006547808 */ /* 0x000fe20005000000 */
[----:B------:R-:W-:Y:S01]  /*6470*/  VIADD R6, R3, 0x71 ;  /* 0x0000007103067836 */ /* 0x000fe20000000000 */
[----:B------:R-:W-:-:S02]  /*6480*/  ISETP.GE.AND P5, PT, R8, R100, PT ;  /* 0x000000640800720c */ /* 0x000fc40003fa6270 */
[-C--:B------:R-:W-:Y:S02]  /*6490*/  ISETP.GE.AND P2, PT, R8, R99.reuse, PT ;  /* 0x000000630800720c */ /* 0x080fe40003f46270 */
[----:B------:R-:W-:Y:S02]  /*64a0*/  LOP3.LUT R4, R118, 0x58, R101, 0xfe, !PT ;  /* 0x0000005876047812 */ /* 0x000fe400078efe65 */
[----:B------:R-:W-:Y:S02]  /*64b0*/  FSEL R95, R5, -INF , !P5 ;  /* 0xff800000055f7808 */ /* 0x000fe40006800000 */
[----:B------:R-:W-:Y:S01]  /*64c0*/  FSEL R86, R7, -INF , !P2 ;  /* 0xff80000007567808 */ /* 0x000fe20005000000 */
[C---:B------:R-:W-:Y:S01]  /*64d0*/  VIADD R7, R3.reuse, 0x79 ;  /* 0x0000007903077836 */ /* 0x040fe20000000000 */
[C---:B------:R-:W-:Y:S02]  /*64e0*/  ISETP.GE.AND P5, PT, R4.reuse, R100, PT ;  /* 0x000000640400720c */ /* 0x040fe40003fa6270 */
[----:B------:R-:W-:Y:S01]  /*64f0*/  ISETP.GE.AND P2, PT, R4, R99, PT ;  /* 0x000000630400720c */ /* 0x000fe20003f46270 */
[----:B------:R-:W-:Y:S01]  /*6500*/  VIADD R4, R3, 0x51 ;  /* 0x0000005103047836 */ /* 0x000fe20000000000 */
[----:B------:R-:W-:-:S02]  /*6510*/  FSEL R85, R52, -INF , !P4 ;  /* 0xff80000034557808 */ /* 0x000fc40006000000 */
[----:B------:R-:W-:Y:S02]  /*6520*/  FSEL R64, R54, -INF , !P3 ;  /* 0xff80000036407808 */ /* 0x000fe40005800000 */
[C---:B------:R-:W-:Y:S02]  /*6530*/  ISETP.GE.AND P4, PT, R4.reuse, R100, PT ;  /* 0x000000640400720c */ /* 0x040fe40003f86270 */
[----:B------:R-:W-:Y:S02]  /*6540*/  ISETP.GE.AND P3, PT, R4, R99, PT ;  /* 0x000000630400720c */ /* 0x000fe40003f66270 */
[----:B------:R-:W-:Y:S02]  /*6550*/  LOP3.LUT R4, R118, 0x60, R101, 0xfe, !PT ;  /* 0x0000006076047812 */ /* 0x000fe400078efe65 */
[----:B------:R-:W-:Y:S02]  /*6560*/  FSEL R53, R53, -INF , !P4 ;  /* 0xff80000035357808 */ /* 0x000fe40006000000 */
[----:B------:R-:W-:-:S02]  /*6570*/  FSEL R54, R55, -INF , !P3 ;  /* 0xff80000037367808 */ /* 0x000fc40005800000 */
[CC--:B------:R-:W-:Y:S02]  /*6580*/  ISETP.GE.AND P4, PT, R4.reuse, R100.reuse, PT ;  /* 0x000000640400720c */ /* 0x0c0fe40003f86270 */
[-C--:B------:R-:W-:Y:S01]  /*6590*/  ISETP.GE.AND P3, PT, R4, R99.reuse, PT ;  /* 0x000000630400720c */ /* 0x080fe20003f66270 */
[----:B------:R-:W-:Y:S01]  /*65a0*/  VIADD R4, R3, 0x59 ;  /* 0x0000005903047836 */ /* 0x000fe20000000000 */
[----:B------:R-:W-:Y:S02]  /*65b0*/  FSEL R55, R48, -INF , !P5 ;  /* 0xff80000030377808 */ /* 0x000fe40006800000 */
[----:B------:R-:W-:Y:S02]  /*65c0*/  FSEL R50, R50, -INF , !P2 ;  /* 0xff80000032327808 */ /* 0x000fe40005000000 */
[C---:B------:R-:W-:Y:S02]  /*65d0*/  ISETP.GE.AND P5, PT, R4.reuse, R100, PT ;  /* 0x000000640400720c */ /* 0x040fe40003fa6270 */
[----:B------:R-:W-:-:S02]  /*65e0*/  ISETP.GE.AND P2, PT, R4, R99, PT ;  /* 0x000000630400720c */ /* 0x000fc40003f46270 */
[----:B------:R-:W-:Y:S02]  /*65f0*/  LOP3.LUT R4, R118, 0x68, R101, 0xfe, !PT ;  /* 0x0000006876047812 */ /* 0x000fe400078efe65 */
[----:B------:R-:W-:Y:S02]  /*6600*/  FSEL R49, R49, -INF , !P5 ;  /* 0xff80000031317808 */ /* 0x000fe40006800000 */
[----:B------:R-:W-:Y:S02]  /*6610*/  FSEL R52, R51, -INF , !P2 ;  /* 0xff80000033347808 */ /* 0x000fe40005000000 */
        /* <DEDUP_REMOVED lines=12> */
[C---:B------:R-:W-:Y:S01]  /*66e0*/  VIADD R4, R3.reuse, 0x69 ;  /* 0x0000006903047836 */ /* 0x040fe20000000000 */
[----:B------:R-:W-:Y:S02]  /*66f0*/  FSEL R44, R58, -INF , !P2 ;  /* 0xff8000003a2c7808 */ /* 0x000fe40005000000 */
[----:B------:R-:W-:Y:S02]  /*6700*/  FSEL R47, R56, -INF , !P5 ;  /* 0xff800000382f7808 */ /* 0x000fe40006800000 */
[C---:B------:R-:W-:Y:S02]  /*6710*/  ISETP.GE.AND P2, PT, R4.reuse, R99, PT ;  /* 0x000000630400720c */ /* 0x040fe40003f46270 */
[----:B------:R-:W-:Y:S01]  /*6720*/  ISETP.GE.AND P5, PT, R4, R100, PT ;  /* 0x000000640400720c */ /* 0x000fe20003fa6270 */
[----:B------:R-:W-:Y:S01]  /*6730*/  VIADD R4, R3, 0x1 ;  /* 0x0000000103047836 */ /* 0x000fe20000000000 */
[----:B------:R-:W-:-:S02]  /*6740*/  FSEL R38, R59, -INF , !P2 ;  /* 0xff8000003b267808 */ /* 0x000fc40005000000 */
[----:B------:R-:W-:Y:S02]  /*6750*/  FSEL R59, R88, -INF , !P3 ;  /* 0xff800000583b7808 */ /* 0x000fe40005800000 */
[----:B------:R-:W-:Y:S02]  /*6760*/  ISETP.GE.AND P3, PT, R6, R100, PT ;  /* 0x000000640600720c */ /* 0x000fe40003f66270 */
[----:B------:R-:W-:Y:S02]  /*6770*/  FSEL R35, R90, -INF , !P4 ;  /* 0xff8000005a237808 */ /* 0x000fe40006000000 */
[----:B------:R-:W-:Y:S02]  /*6780*/  FSEL R89, R89, -INF , !P3 ;  /* 0xff80000059597808 */ /* 0x000fe40005800000 */
[-C--:B------:R-:W-:Y:S02]  /*6790*/  ISETP.GE.AND P4, PT, R4, R99.reuse, PT ;  /* 0x000000630400720c */ /* 0x080fe40003f86270 */
[----:B------:R-:W-:-:S02]  /*67a0*/  ISETP.GE.AND P3, PT, R6, R99, PT ;  /* 0x000000630600720c */ /* 0x000fc40003f66270 */
[----:B------:R-:W-:Y:S02]  /*67b0*/  FSEL R57, R57, -INF , !P5 ;  /* 0xff80000039397808 */ /* 0x000fe40006800000 */
[-C--:B------:R-:W-:Y:S02]  /*67c0*/  ISETP.GE.AND P5, PT, R4, R100.reuse, PT ;  /* 0x000000640400720c */ /* 0x080fe40003fa6270 */
[----:B------:R-:W-:Y:S02]  /*67d0*/  FSEL R36, R91, -INF , !P3 ;  /* 0xff8000005b247808 */ /* 0x000fe40005800000 */
[----:B------:R-:W-:Y:S02]  /*67e0*/  FSEL R4, R43, -INF , !P4 ;  /* 0xff8000002b047808 */ /* 0x000fe40006000000 */
[C---:B------:R-:W-:Y:S02]  /*67f0*/  ISETP.GE.AND P4, PT, R3.reuse, R100, PT ;  /* 0x000000640300720c */ /* 0x040fe40003f86270 */
[----:B------:R-:W-:-:S02]  /*6800*/  ISETP.GE.AND P3, PT, R3, R99, PT ;  /* 0x000000630300720c */ /* 0x000fc40003f66270 */
[----:B------:R-:W-:Y:S02]  /*6810*/  LOP3.LUT R101, R118, 0x78, R101, 0xfe, !PT ;  /* 0x0000007876657812 */ /* 0x000fe400078efe65 */
        /* <DEDUP_REMOVED lines=14> */
[----:B------:R-:W-:Y:S01]  /*6900*/  MOV R10, RZ ;  /* 0x000000ff000a7202 */ /* 0x000fe20000000f00 */
[----:B------:R-:W-:Y:S01]  /*6910*/  VIADD R14, R118, 0xffffff80 ;  /* 0xffffff80760e7836 */ /* 0x000fe20000000000 */
[----:B------:R-:W-:Y:S01]  /*6920*/  ULDC.64 UR4, c[0x0][0x230] ;  /* 0x00008c0000047ab9 */ /* 0x000fe20000000a00 */
[----:B-1----:R-:W-:-:S04]  /*6930*/  IABS R7, R9 ;  /* 0x0000000900077213 */ /* 0x002fc80000000000 */
[----:B------:R-:W1:Y:S08]  /*6940*/  I2F.RP R15, R7 ;  /* 0x00000007000f7306 */ /* 0x000e700000209400 */
[----:B-1----:R-:W1:Y:S02]  /*6950*/  MUFU.RCP R12, R15 ;  /* 0x0000000f000c7308 */ /* 0x002e640000001000 */
[----:B-1----:R-:W-:-:S06]  /*6960*/  VIADD R12, R12, 0xffffffe ;  /* 0x0ffffffe0c0c7836 */ /* 0x002fcc0000000000 */
[----:B------:R-:W1:Y:S02]  /*6970*/  F2I.FTZ.U32.TRUNC.NTZ R11, R12 ;  /* 0x0000000c000b7305 */ /* 0x000e64000021f000 */
[----:B-1----:R-:W-:-:S04]  /*6980*/  IMAD.MOV R8, RZ, RZ, -R11 ;  /* 0x000000ffff087224 */ /* 0x002fc800078e0a0b */
[----:B------:R-:W-:-:S04]  /*6990*/  IMAD R8, R8, R7, RZ ;  /* 0x0000000708087224 */ /* 0x000fc800078e02ff */
[----:B------:R-:W-:Y:S01]  /*69a0*/  IMAD.HI.U32 R13, R11, R8, R10 ;  /* 0x000000080b0d7227 */ /* 0x000fe200078e000a */
[----:B------:R-:W-:Y:S02]  /*69b0*/  IABS R11, R118 ;  /* 0x00000076000b7213 */ /* 0x000fe40000000000 */
[----:B------:R-:W-:Y:S02]  /*69c0*/  IABS R10, R14 ;  /* 0x0000000e000a7213 */ /* 0x000fe40000000000 */
[----:B------:R-:W-:Y:S01]  /*69d0*/  LOP3.LUT R118, R118, R9, RZ, 0x3c, !PT ;  /* 0x0000000976767212 */ /* 0x000fe200078e3cff */
[C---:B------:R-:W-:Y:S01]  /*69e0*/  IMAD.HI.U32 R15, R13.reuse, R11, RZ ;  /* 0x0000000b0d0f7227 */ /* 0x040fe200078e00ff */
[----:B------:R-:W-:Y:S02]  /*69f0*/  LOP3.LUT R14, R14, R9, RZ, 0x3c, !PT ;  /* 0x000000090e0e7212 */ /* 0x000fe400078e3cff */
[----:B------:R-:W-:Y:S01]  /*6a00*/  ISETP.GE.AND P3, PT, R118, RZ, PT ;  /* 0x000000ff7600720c */ /* 0x000fe20003f66270 */
        /* <DEDUP_REMOVED lines=31> */
[----:B------:R-:W-:Y:S02]  /*6c00*/  IMAD R10, R9, R93, R10 ;  /* 0x0000005d090a7224 */ /* 0x000fe400078e020a */
[----:B--2---:R-:W-:-:S03]  /*6c10*/  IMAD.IADD R8, R8, 0x1, -R11 ;  /* 0x0000000108087824 */ /* 0x004fc600078e0a0b */
[----:B------:R-:W-:Y:S01]  /*6c20*/  IADD3 R11, R13, R10, RZ ;  /* 0x0000000a0d0b7210 */ /* 0x000fe20007ffe0ff */
[----:B------:R-:W-:Y:S01]  /*6c30*/  IMAD.MOV.U32 R10, RZ, RZ, R12 ;  /* 0x000000ffff0a7224 */ /* 0x000fe200078e000c */
[----:B------:R-:W-:-:S03]  /*6c40*/  SHF.R.S32.HI R7, RZ, 0x1f, R8 ;  /* 0x0000001fff077819 */ /* 0x000fc60000011408 */
[----:B------:R-:W-:-:S04]  /*6c50*/  IMAD.WIDE.U32 R10, R8, UR4, R10 ;  /* 0x00000004080a7c25 */ /* 0x000fc8000f8e000a */
[----:B------:R-:W-:-:S04]  /*6c60*/  IMAD R7, R7, UR4, RZ ;  /* 0x0000000407077c24 */ /* 0x000fc8000f8e02ff */
[----:B------:R-:W-:-:S05]  /*6c70*/  IMAD R7, R8, UR5, R7 ;  /* 0x0000000508077c24 */ /* 0x000fca000f8e0207 */
[----:B------:R-:W-:Y:S01]  /*6c80*/  IADD3 R8, R11, R7, RZ ;  /* 0x000000070b087210 */ /* 0x000fe20007ffe0ff */
[----:B------:R-:W-:Y:S01]  /*6c90*/  IMAD.MOV.U32 R7, RZ, RZ, R10 ;  /* 0x000000ffff077224 */ /* 0x000fe200078e000a */
[----:B------:R-:W-:Y:S06]  /*6ca0*/  BRA `(.L_x_3645) ;  /* 0x0000000000087947 */ /* 0x000fec0003800000 */
.L_x_3644:
[----:B------:R-:W-:-:S04]  /*6cb0*/  LEA R7, -R92, RZ, 0x7 ;  /* 0x000000ff5c077211 */ /* 0x000fc800078e39ff */
[----:B------:R-:W-:-:S07]  /*6cc0*/  SHF.R.S32.HI R8, RZ, 0x1f, R7 ;  /* 0x0000001fff087819 */ /* 0x000fce0000011407 */
.L_x_3645:
[C---:B------:R-:W-:Y:S01]  /*6cd0*/  @!P0 LEA R16, P1, R7.reuse, R146, 0x1 ;  /* 0x0000009207108211 */ /* 0x040fe200078208ff */
[----:B------:R1:W-:Y:S01]  /*6ce0*/  @P0 STS [R136+0x1000], RZ ;  /* 0x001000ff88000388 */ /* 0x0003e20000000800 */
[----:B------:R-:W-:Y:S02]  /*6cf0*/  BSSY B0, `(.L_x_3646) ;  /* 0x0000028000007945 */ /* 0x000fe40003800000 */
[C---:B------:R-:W-:Y:S01]  /*6d00*/  @!P0 LEA.HI.X R17, R7.reuse, R145, R8, 0x1, P1 ;  /* 0x0000009107118211 */ /* 0x040fe200008f0c08 */
[----:B------:R1:W-:Y:S01]  /*6d10*/  @P0 STS [R136+0x1004], RZ ;  /* 0x001004ff88000388 */ /* 0x0003e20000000800 */
[----:B------:R-:W-:-:S03]  /*6d20*/  @!P0 IADD3 R10, P2, P1, R7, R96, R131 ;  /* 0x00000060070a8210 */ /* 0x000fc6000795e083 */
[----:B------:R1:W-:Y:S01]  /*6d30*/  @P0 STS.64 [R136+0x1008], RZ ;  /* 0x001008ff88000388 */ /* 0x0003e20000000a00 */
[----:B------:R-:W-:Y:S02]  /*6d40*/  @!P0 IADD3.X R9, R8, R97, R130, P2, P1 ;  /* 0x0000006108098210 */ /* 0x000fe400017e2482 */
[C---:B------:R-:W-:Y:S01]  /*6d50*/  @!P0 LEA R12, P1, R10.reuse, UR8, 0x1 ;  /* 0x000000080a0c8c11 */ /* 0x040fe2000f8208ff */
[----:B------:R-:W-:Y:S01]  /*6d60*/  @!PT LDS RZ, [RZ] ;  /* 0x00000000fffff984 */ /* 0x000fe20000000800 */
[----:B------:R-:W-:Y:S01]  /*6d70*/  @!PT LDS RZ, [RZ] ;  /* 0x00000000fffff984 */ /* 0x000fe20000000800 */
[----:B------:R-:W-:Y:S01]  /*6d80*/  @!PT LDS RZ, [RZ] ;  /* 0x00000000fffff984 */ /* 0x000fe20000000800 */
[----:B------:R1:W-:Y:S03]  /*6d90*/  @!P0 LDGSTS.E.BYPASS.LTC128B.128 [R136+0x1000], desc[UR10][R16.64] ;  /* 0x0100000010888fae */ /* 0x0003e6000b901d4a */
[----:B------:R-:W-:Y:S01]  /*6da0*/  @!P0 LEA.HI.X R13, R10, UR9, R9, 0x1, P1 ;  /* 0x000000090a0d8c11 */ /* 0x000fe200088f0c09 */
[----:B------:R1:W-:Y:S01]  /*6db0*/  @P0 STS.128 [R136+0x1800], RZ ;  /* 0x001800ff88000388 */ /* 0x0003e20000000c00 */
[----:B------:R-:W-:-:S03]  /*6dc0*/  @!P0 LEA R10, P2, R92, R96, 0x6 ;  /* 0x000000605c0a8211 */ /* 0x000fc600078430ff */
[----:B------:R-:W-:Y:S01]  /*6dd0*/  @!PT LDS RZ, [RZ] ;  /* 0x00000000fffff984 */ /* 0x000fe20000000800 */
[----:B------:R-:W-:Y:S01]  /*6de0*/  @!PT LDS RZ, [RZ] ;  /* 0x00000000fffff984 */ /* 0x000fe20000000800 */
[----:B------:R-:W-:Y:S01]  /*6df0*/  @!PT LDS RZ, [RZ] ;  /* 0x00000000fffff984 */ /* 0x000fe20000000800 */
[----:B------:R1:W-:Y:S01]  /*6e00*/  @!P0 LDGSTS.E.BYPASS.LTC128B.128 [R136+0x1800], desc[UR10][R12.64] ;  /* 0x018000000c888fae */ /* 0x0003e2000b901d4a */
[----:B------:R-:W-:Y:S02]  /*6e10*/  @!P0 IADD3 R10, P1, R7, R10, RZ ;  /* 0x0000000a070a8210 */ /* 0x000fe40007f3e0ff */
[----:B------:R-:W-:Y:S01]  /*6e20*/  @!P0 LEA.HI.X R9, R92, R97, R93, 0x6, P2 ;  /* 0x000000615c098211 */ /* 0x000fe200010f345d */
[----:B------:R1:W-:Y:S04]  /*6e30*/  @P0 STS.128 [R136+0x2000], RZ ;  /* 0x002000ff88000388 */ /* 0x0003e80000000c00 */
[----:B------:R-:W-:Y:S01]  /*6e40*/  @!P0 IMAD.X R9, R8, 0x1, R9, P1 ;  /* 0x0000000108098824 */ /* 0x000fe200008e0609 */
[----:B------:R-:W-:-:S04]  /*6e50*/  @!P0 LEA R14, P1, R10, UR8, 0x1 ;  /* 0x000000080a0e8c11 */ /* 0x000fc8000f8208ff */
[----:B------:R-:W-:-:S05]  /*6e60*/  @!P0 LEA.HI.X R15, R10, UR9, R9, 0x1, P1 ;  /* 0x000000090a0f8c11 */ /* 0x000fca00088f0c09 */
[----:B------:R-:W-:Y:S01]  /*6e70*/  @!PT LDS RZ, [RZ] ;  /* 0x00000000fffff984 */ /* 0x000fe20000000800 */
[----:B------:R-:W-:Y:S01]  /*6e80*/  @!PT LDS RZ, [RZ] ;  /* 0x00000000fffff984 */ /* 0x000fe20000000800 */
[----:B------:R-:W-:Y:S01]  /*6e90*/  @!PT LDS RZ, [RZ] ;  /* 0x00000000fffff984 */ /* 0x000fe20000000800 */
[----:B------:R1:W-:Y:S04]  /*6ea0*/  @!P0 LDGSTS.E.BYPASS.LTC128B.128 [R136+0x2000], desc[UR10][R14.64] ;  /* 0x020000000e888fae */ /* 0x0003e8000b901d4a */
[----:B------:R1:W-:Y:S01]  /*6eb0*/  @P0 STS.128 [R136+0x2800], RZ ;  /* 0x002800ff88000388 */ /* 0x0003e20000000c00 */
[----:B------:R-:W-:Y:S05]  /*6ec0*/  @P0 BRA `(.L_x_3647) ;  /* 0x0000000000280947 */ /* 0x000fea0003800000 */
[----:B------:R-:W-:-:S04]  /*6ed0*/  IMAD.WIDE.U32 R10, R92, 0x60, R96 ;  /* 0x000000605c0a7825 */ /* 0x000fc800078e0060 */
[----:B------:R-:W-:Y:S01]  /*6ee0*/  IMAD R93, R93, 0x60, RZ ;  /* 0x000000605d5d7824 */ /* 0x000fe200078e02ff */
[----:B------:R-:W-:-:S04]  /*6ef0*/  IADD3 R9, P0, R7, R10, RZ ;  /* 0x0000000a07097210 */ /* 0x000fc80007f1e0ff */
[----:B------:R-:W-:Y:S02]  /*6f00*/  IADD3.X R10, R8, R93, R11, P0, !PT ;  /* 0x0000005d080a7210 */ /* 0x000fe400007fe40b */
[----:B-1----:R-:W-:-:S04]  /*6f10*/  LEA R12, P0, R9, UR8, 0x1 ;  /* 0x00000008090c7c11 */ /* 0x002fc8000f8008ff */
[----:B------:R-:W-:-:S05]  /*6f20*/  LEA.HI.X R13, R9, UR9, R10, 0x1, P0 ;  /* 0x00000009090d7c11 */ /* 0x000fca00080f0c0a */
[----:B------:R-:W-:Y:S01]  /*6f30*/  @!PT LDS RZ, [RZ] ;  /* 0x00000000fffff984 */ /* 0x000fe20000000800 */
[----:B------:R-:W-:Y:S01]  /*6f40*/  @!PT LDS RZ, [RZ] ;  /* 0x00000000fffff984 */ /* 0x000fe20000000800 */
[----:B------:R-:W-:Y:S01]  /*6f50*/  @!PT LDS RZ, [RZ] ;  /* 0x00000000fffff984 */ /* 0x000fe20000000800 */
[----:B------:R2:W-:Y:S04]  /*6f60*/  LDGSTS.E.BYPASS.LTC128B.128 [R136+0x2800], desc[UR10][R12.64] ;  /* 0x028000000c887fae */ /* 0x0005e8000b901d4a */
.L_x_3647:
[----:B------:R-:W-:Y:S05]  /*6f70*/  BSYNC B0 ;  /* 0x0000000000007941 */ /* 0x000fea0003800000 */
.L_x_3646:
[----:B------:R-:W0:Y:S01]  /*6f80*/  LDGDEPBAR ;  /* 0x00000000000079af */ /* 0x000e220000000000 */
[----:B------:R-:W-:-:S04]  /*6f90*/  LEA R146, P0, R7, R146, 0x1 ;  /* 0x0000009207927211 */ /* 0x000fc800078008ff */
[----:B------:R-:W-:-:S09]  /*6fa0*/  LEA.HI.X R145, R7, R145, R8, 0x1, P0 ;  /* 0x0000009107917211 */ /* 0x000fd200000f0c08 */
.L_x_3643:
[----:B------:R-:W-:Y:S01]  /*6fb0*/  FMNMX.FTZ R10, R2, R3, !PT ;  /* 0x00000003020a7209 */ /* 0x000fe20007810000 */
[----:B------:R-:W-:Y:S01]  /*6fc0*/  LDSM.16.MT88.4 R24, [R125+0x3400] ;  /* 0x003400007d18783b */ /* 0x000fe20000004200 */
        /* <DEDUP_REMOVED lines=62> */
[----:B------:R-:W-:-:S03]  /*73b0*/  FMNMX.FTZ R11, R34, R11, !PT ;  /* 0x0000000b220b7209 */ /* 0x000fc60007810000 */
[----:B------:R-:W3:Y:S04]  /*73c0*/  SHFL.BFLY PT, R9, R10, 0x2, 0x1f ;  /* 0x0c401f000a097f89 */ /* 0x000ee800000e0000 */
[----:B------:R-:W4:Y:S01]  /*73d0*/  SHFL.BFLY PT, R8, R11, 0x2, 0x1f ;  /* 0x0c401f000b087f89 */ /* 0x000f2200000e0000 */
[----:B---3--:R-:W-:Y:S02]  /*73e0*/  FMNMX.FTZ R9, R10, R9, !PT ;  /* 0x000000090a097209 */ /* 0x008fe40007810000 */
[----:B----4-:R-:W-:-:S03]  /*73f0*/  FMNMX.FTZ R8, R11, R8, !PT ;  /* 0x000000080b087209 */ /* 0x010fc60007810000 */
[----:B------:R-:W3:Y:S04]  /*7400*/  SHFL.BFLY PT, R32, R9, 0x1, 0x1f ;  /* 0x0c201f0009207f89 */ /* 0x000ee800000e0000 */
[----:B------:R-:W4:Y:S01]  /*7410*/  SHFL.BFLY PT, R7, R8, 0x1, 0x1f ;  /* 0x0c201f0008077f89 */ /* 0x000f2200000e0000 */
[----:B---3--:R-:W-:-:S04]  /*7420*/  FMNMX.FTZ R32, R9, R32, !PT ;  /* 0x0000002009207209 */ /* 0x008fc80007810000 */
[C---:B------:R-:W-:Y:S01]  /*7430*/  FSETP.NEU.FTZ.AND P1, PT, R32.reuse, -INF , PT ;  /* 0xff8000002000780b */ /* 0x040fe20003f3d000 */
[----:B------:R-:W-:-:S05]  /*7440*/  FMUL.FTZ R40, R32, UR12 ;  /* 0x0000000c20287c20 */ /* 0x000fca0008410000 */
[----:B------:R-:W-:-:S05]  /*7450*/  FSEL R40, R40, RZ, P1 ;  /* 0x000000ff28287208 */ /* 0x000fca0000800000 */
[--C-:B------:R-:W-:Y:S01]  /*7460*/  FFMA.FTZ R144, R3, UR12, -R40.reuse ;  /* 0x0000000c03907c23 */ /* 0x100fe20008010828 */
[----:B----4-:R-:W-:Y:S01]  /*7470*/  FMNMX.FTZ R3, R8, R7, !PT ;  /* 0x0000000708037209 */ /* 0x010fe20007810000 */
[--C-:B------:R-:W-:Y:S01]  /*7480*/  FFMA.FTZ R96, R5, UR12, -R40.reuse ;  /* 0x0000000c05607c23 */ /* 0x100fe20008010828 */
[--C-:B------:R-:W-:Y:S01]  /*7490*/  FFMA.FTZ R42, R37, UR12, -R40.reuse ;  /* 0x0000000c252a7c23 */ /* 0x100fe20008010828 */
[--C-:B------:R-:W-:Y:S01]  /*74a0*/  FFMA.FTZ R43, R119, UR12, -R40.reuse ;  /* 0x0000000c772b7c23 */ /* 0x100fe20008010828 */
[C---:B------:R-:W-:Y:S01]  /*74b0*/  FSETP.NEU.FTZ.AND P0, PT, R3.reuse, -INF , PT ;  /* 0xff8000000300780b */ /* 0x040fe20003f1d000 */
[C---:B------:R-:W-:Y:S01]  /*74c0*/  FMUL.FTZ R5, R3.reuse, UR12 ;  /* 0x0000000c03057c20 */ /* 0x040fe20008410000 */
[----:B------:R-:W-:Y:S01]  /*74d0*/  LDSM.16.MT88.4 R8, [R124+0x3000] ;  /* 0x003000007c08783b */ /* 0x000fe20000004200 */
[----:B------:R-:W-:Y:S01]  /*74e0*/  MUFU.EX2 R144, R144 ;  /* 0x0000009000907308 */ /* 0x000fe20000000800 */
[----:B------:R-:W-:Y:S01]  /*74f0*/  FSEL R7, R3, RZ, P0 ;  /* 0x000000ff03077208 */ /* 0x000fe20000000000 */
[--C-:B------:R-:W-:Y:S01]  /*7500*/  FFMA.FTZ R97, R121, UR12, -R40.reuse ;  /* 0x0000000c79617c23 */ /* 0x100fe20008010828 */
[----:B------:R-:W-:Y:S01]  /*7510*/  FSEL R37, R5, RZ, P0 ;  /* 0x000000ff05257208 */ /* 0x000fe20000000000 */
[--C-:B------:R-:W-:Y:S01]  /*7520*/  FFMA.FTZ R60, R123, UR12, -R40.reuse ;  /* 0x0000000c7b3c7c23 */ /* 0x100fe20008010828 */
[----:B------:R-:W-:Y:S01]  /*7530*/  FSEL R5, R32, RZ, P1 ;  /* 0x000000ff20057208 */ /* 0x000fe20000800000 */
[----:B------:R-:W-:Y:S01]  /*7540*/  FADD.FTZ R7, R0, -R7 ;  /* 0x8000000700077221 */ /* 0x000fe20000010000 */
[--C-:B------:R-:W-:Y:S01]  /*7550*/  FFMA.FTZ R91, R143, UR12, -R40.reuse ;  /* 0x0000000c8f5b7c23 */ /* 0x100fe20008010828 */
[--C-:B------:R-:W-:Y:S01]  /*7560*/  FFMA.FTZ R119, R6, UR12, -R37.reuse ;  /* 0x0000000c06777c23 */ /* 0x100fe20008010825 */
[----:B------:R-:W-:Y:S01]  /*7570*/  FFMA.FTZ R100, R4, UR12, -R37 ;  /* 0x0000000c04647c23 */ /* 0x000fe20008010825 */
[----:B------:R-:W-:Y:S01]  /*7580*/  FADD.FTZ R5, R2, -R5 ;  /* 0x8000000502057221 */ /* 0x000fe20000010000 */
[----:B------:R-:W-:Y:S01]  /*7590*/  FMUL.FTZ R118, R7, UR12 ;  /* 0x0000000c07767c20 */ /* 0x000fe20008410000 */
[--C-:B------:R-:W-:Y:S01]  /*75a0*/  FFMA.FTZ R61, R152, UR12, -R37.reuse ;  /* 0x0000000c983d7c23 */ /* 0x100fe20008010825 */
[--C-:B------:R-:W-:Y:S01]  /*75b0*/  FFMA.FTZ R2, R154, UR12, -R37.reuse ;  /* 0x0000000c9a027c23 */ /* 0x100fe20008010825 */
[----:B------:R-:W-:Y:S01]  /*75c0*/  FMUL.FTZ R151, R5, UR12 ;  /* 0x0000000c05977c20 */ /* 0x000fe20008410000 */
[----:B------:R-:W1:Y:S01]  /*75d0*/  MUFU.EX2 R96, R96 ;  /* 0x0000006000607308 */ /* 0x000e620000000800 */
        /* <DEDUP_REMOVED lines=16> */
[----:B-12---:R-:W-:Y:S01]  /*76e0*/  F2FP.BF16.F32.PACK_AB R12, R96, R144 ;  /* 0x00000090600c723e */ /* 0x006fe200000010ff */
        /* <DEDUP_REMOVED lines=10> */
[--C-:B------:R-:W-:Y:S01]  /*7790*/  FFMA.FTZ R44, R44, UR12, -R37.reuse ;  /* 0x0000000c2c2c7c23 */ /* 0x100fe20008010825 */
[--C-:B------:R-:W-:Y:S01]  /*77a0*/  FFMA.FTZ R38, R38, UR12, -R37.reuse ;  /* 0x0000000c26267c23 */ /* 0x100fe20008010825 */
[--C-:B------:R-:W-:Y:S01]  /*77b0*/  FFMA.FTZ R33, R33, UR12, -R37.reuse ;  /* 0x0000000c21217c23 */ /* 0x100fe20008010825 */
[----:B------:R-:W-:Y:S01]  /*77c0*/  FFMA.FTZ R34, R34, UR12, -R37 ;  /* 0x0000000c22227c23 */ /* 0x000fe20008010825 */
[----:B------:R-:W1:Y:S01]  /*77d0*/  MUFU.EX2 R100, R100 ;  /* 0x0000006400647308 */ /* 0x000e620000000800 */
[----:B----4-:R-:W-:-:S07]  /*77e0*/  F2FP.BF16.F32.PACK_AB R14, R42, R43 ;  /* 0x0000002b2a0e723e */ /* 0x010fce00000010ff */
[----:B------:R-:W2:Y:S08]  /*77f0*/  MUFU.EX2 R151, R151 ;  /* 0x0000009700977308 */ /* 0x000eb00000000800 */
[----:B------:R-:W4:Y:S01]  /*7800*/  MUFU.EX2 R118, R118 ;  /* 0x0000007600767308 */ /* 0x000f220000000800 */
[----:B-1----:R-:W-:-:S07]  /*7810*/  F2FP.BF16.F32.PACK_AB R13, R100, R119 ;  /* 0x00000077640d723e */ /* 0x002fce00000010ff */
        /* <DEDUP_REMOVED lines=16> */
[-C--:B------:R-:W-:Y:S01]  /*7920*/  FMUL.FTZ R82, R82, R118.reuse ;  /* 0x0000007652527220 */ /* 0x080fe20000410000 */
[-C--:B------:R-:W-:Y:S01]  /*7930*/  FMUL.FTZ R83, R83, R118.reuse ;  /* 0x0000007653537220 */ /* 0x080fe20000410000 */
[----:B------:R-:W-:Y:S01]  /*7940*/  MUFU.EX2 R97, R97 ;  /* 0x0000006100617308 */ /* 0x000fe20000000800 */
[----:B------:R-:W-:Y:S01]  /*7950*/  FFMA.FTZ R147, R147, R151, R144 ;  /* 0x0000009793937223 */ /* 0x000fe20000010090 */
[----:B------:R-:W-:-:S03]  /*7960*/  FFMA.FTZ R119, R150, R118, R119 ;  /* 0x0000007696777223 */ /* 0x000fc60000010077 */
[----:B------:R-:W-:Y:S01]  /*7970*/  FADD.FTZ R68, R96, R147 ;  /* 0x0000009360447221 */ /* 0x000fe20000010000 */
[----:B------:R-:W-:Y:S01]  /*7980*/  FADD.FTZ R70, R100, R119 ;  /* 0x0000007764467221 */ /* 0x000fe20000010000 */
[----:B-1----:R-:W-:Y:S01]  /*7990*/  F2FP.BF16.F32.PACK_AB R15, R2, R61 ;  /* 0x0000003d020f723e */ /* 0x002fe200000010ff */
[----:B------:R-:W1:Y:S01]  /*79a0*/  MUFU.EX2 R60, R60 ;  /* 0x0000003c003c7308 */ /* 0x000e620000000800 */
[----:B------:R-:W-:Y:S01]  /*79b0*/  FADD.FTZ R43, R43, R68 ;  /* 0x000000442b2b7221 */ /* 0x000fe20000010000 */
[----:B------:R-:W-:Y:S01]  /*79c0*/  FADD.FTZ R61, R61, R70 ;  /* 0x000000463d3d7221 */ /* 0x000fe20000010000 */
[--C-:B------:R-:W-:Y:S01]  /*79d0*/  FFMA.FTZ R100, R49, UR12, -R40.reuse ;  /* 0x0000000c31647c23 */ /* 0x100fe20008010828 */
[--C-:B------:R-:W-:Y:S01]  /*79e0*/  FFMA.FTZ R96, R45, UR12, -R40.reuse ;  /* 0x0000000c2d607c23 */ /* 0x100fe20008010828 */
[--C-:B------:R-:W-:Y:S01]  /*79f0*/  FFMA.FTZ R49, R51, UR12, -R40.reuse ;  /* 0x0000000c33317c23 */ /* 0x100fe20008010828 */
[----:B---3--:R-:W-:Y:S01]  /*7a00*/  HMMA.16816.F32.BF16 R16, R12, R4, R16 ;  /* 0x000000040c10723c */ /* 0x008fe20000041810 */
[--C-:B------:R-:W-:Y:S01]  /*7a10*/  FFMA.FTZ R45, R57, UR12, -R40.reuse ;  /* 0x0000000c392d7c23 */ /* 0x100fe20008010828 */
[----:B------:R-:W-:Y:S01]  /*7a20*/  MUFU.EX2 R91, R91 ;  /* 0x0000005b005b7308 */ /* 0x000fe20000000800 */
[----:B------:R-:W-:-:S03]  /*7a30*/  FFMA.FTZ R147, R39, UR12, -R40 ;  /* 0x0000000c27937c23 */ /* 0x000fc60008010828 */
[C---:B------:R-:W-:Y:S04]  /*7a40*/  HMMA.16816.F32.BF16 R20, R12.reuse, R8, R20 ;  /* 0x000000080c14723c */ /* 0x040fe80000041814 */
[----:B------:R-:W2:Y:S01]  /*7a50*/  MUFU.EX2 R56, R56 ;  /* 0x0000003800387308 */ /* 0x000ea20000000800 */
[----:B-1----:R-:W-:Y:S01]  /*7a60*/  F2FP.BF16.F32.PACK_AB R28, R60, R97 ;  /* 0x000000613c1c723e */ /* 0x002fe200000010ff */
[C---:B------:R-:W-:Y:S01]  /*7a70*/  HMMA.16816.F32.BF16 R4, R12.reuse, R6, R72 ;  /* 0x000000060c04723c */ /* 0x040fe20000041848 */
[----:B------:R-:W-:Y:S05]  /*7a80*/  LDSM.16.MT88.4 R72, [R125+0x3c00] ;  /* 0x003c00007d48783b */ /* 0x000fea0000004200 */
[----:B------:R-:W-:Y:S01]  /*7a90*/  HMMA.16816.F32.BF16 R8, R12, R10, R80 ;  /* 0x0000000a0c08723c */ /* 0x000fe20000041850 */
[----:B------:R-:W1:Y:S01]  /*7aa0*/  LDSM.16.MT88.4 R12, [R124+0x3400] ;  /* 0x003400007c0c783b */ /* 0x000e620000004200 */
[----:B------:R-:W-:Y:S01]  /*7ab0*/  MUFU.EX2 R93, R93 ;  /* 0x0000005d005d7308 */ /* 0x000fe20000000800 */
[----:B--2---:R-:W-:-:S07]  /*7ac0*/  F2FP.BF16.F32.PACK_AB R30, R56, R91 ;  /* 0x0000005b381e723e */ /* 0x004fce00000010ff */
[----:B------:R-:W2:Y:S08]  /*7ad0*/  MUFU.EX2 R58, R58 ;  /* 0x0000003a003a7308 */ /* 0x000eb00000000800 */
[----:B------:R-:W-:Y:S08]  /*7ae0*/  MUFU.EX2 R63, R63 ;  /* 0x0000003f003f7308 */ /* 0x000ff00000000800 */
[----:B------:R-:W3:Y:S01]  /*7af0*/  MUFU.EX2 R0, R0 ;  /* 0x0000000000007308 */ /* 0x000ee20000000800 */
[----:B--2---:R-:W-:-:S07]  /*7b00*/  F2FP.BF16.F32.PACK_AB R29, R58, R93 ;  /* 0x0000005d3a1d723e */ /* 0x004fce00000010ff */
[----:B------:R-:W-:Y:S08]  /*7b10*/  MUFU.EX2 R111, R111 ;  /* 0x0000006f006f7308 */ /* 0x000ff00000000800 */
[----:B------:R-:W2:Y:S01]  /*7b20*/  MUFU.EX2 R88, R88 ;  /* 0x0000005800587308 */ /* 0x000ea20000000800 */
[----:B---3--:R-:W-:-:S07]  /*7b30*/  F2FP.BF16.F32.PACK_AB R31, R0, R63 ;  /* 0x0000003f001f723e */ /* 0x008fce00000010ff */
[C---:B------:R-:W-:Y:S01]  /*7b40*/  HMMA.16816.F32.BF16 R16, R28.reuse, R24, R16 ;  /* 0x000000181c10723c */ /* 0x040fe20000041810 */
[----:B------:R-:W-:Y:S05]  /*7b50*/  MUFU.EX2 R99, R99 ;  /* 0x0000006300637308 */ /* 0x000fea0000000800 */
[C---:B------:R-:W-:Y:S01]  /*7b60*/  HMMA.16816.F32.BF16 R4, R28.reuse, R26, R4 ;  /* 0x0000001a1c04723c */ /* 0x040fe20000041804 */
[----:B------:R-:W3:Y:S02]  /*7b70*/  LDSM.16.MT88.4 R24, [R125+0x3800] ;  /* 0x003800007d18783b */ /* 0x000ee40000004200 */
[----:B------:R-:W4:Y:S03]  /*7b80*/  MUFU.EX2 R62, R62 ;  /* 0x0000003e003e7308 */ /* 0x000f260000000800 */
[C---:B-1----:R-:W-:Y:S05]  /*7b90*/  HMMA.16816.F32.BF16 R20, R28.reuse, R12, R20 ;  /* 0x0000000c1c14723c */ /* 0x042fea0000041814 */
[----:B------:R-:W-:Y:S01]  /*7ba0*/  MUFU.EX2 R113, R113 ;  /* 0x0000007100717308 */ /* 0x000fe20000000800 */
[----:B------:R-:W-:Y:S01]  /*7bb0*/  HMMA.16816.F32.BF16 R8, R28, R14, R8 ;  /* 0x0000000e1c08723c */ /* 0x000fe20000041808 */
[----:B------:R-:W1:Y:S06]  /*7bc0*/  LDSM.16.MT88.4 R12, [R124+0x3800] ;  /* 0x003800007c0c783b */ /* 0x000e6c0000004200 */
[----:B------:R-:W5:Y:S01]  /*7bd0*/  MUFU.EX2 R92, R92 ;  /* 0x0000005c005c7308 */ /* 0x000f620000000800 */
[----:B--2---:R-:W-:-:S02]  /*7be0*/  F2FP.BF16.F32.PACK_AB R28, R88, R111 ;  /* 0x0000006f581c723e */ /* 0x004fc400000010ff */
[----:B----4-:R-:W-:-:S05]  /*7bf0*/  F2FP.BF16.F32.PACK_AB R30, R62, R99 ;  /* 0x000000633e1e723e */ /* 0x010fca00000010ff */
[----:B------:R-:W-:Y:S08]  /*7c00*/  MUFU.EX2 R101, R101 ;  /* 0x0000006500657308 */ /* 0x000ff00000000800 */
[----:B------:R-:W2:Y:S01]  /*7c10*/  MUFU.EX2 R90, R90 ;  /* 0x0000005a005a7308 */ /* 0x000ea20000000800 */
[----:B-----5:R-:W-:-:S07]  /*7c20*/  F2FP.BF16.F32.PACK_AB R29, R92, R113 ;  /* 0x000000715c1d723e */ /* 0x020fce00000010ff */
[----:B------:R-:W-:Y:S08]  /*7c30*/  MUFU.EX2 R110, R110 ;  /* 0x0000006e006e7308 */ /* 0x000ff00000000800 */
[----:B------:R-:W4:Y:S01]  /*7c40*/  MUFU.EX2 R65, R65 ;  /* 0x0000004100417308 */ /* 0x000f220000000800 */
[----:B--2---:R-:W-:-:S07]  /*7c50*/  F2FP.BF16.F32.PACK_AB R31, R90, R101 ;  /* 0x000000655a1f723e */ /* 0x004fce00000010ff */
[C---:B---3--:R-:W-:Y:S01]  /*7c60*/  HMMA.16816.F32.BF16 R4, R28.reuse, R26, R4 ;  /* 0x0000001a1c04723c */ /* 0x048fe20000041804 */
[----:B------:R-:W-:Y:S05]  /*7c70*/  MUFU.EX2 R106, R106 ;  /* 0x0000006a006a7308 */ /* 0x000fea0000000800 */
[C---:B------:R-:W-:Y:S01]  /*7c80*/  HMMA.16816.F32.BF16 R16, R28.reuse, R24, R16 ;  /* 0x000000181c10723c */ /* 0x040fe20000041810 */
[--C-:B------:R-:W-:Y:S01]  /*7c90*/  FFMA.FTZ R26, R87, UR12, -R40.reuse ;  /* 0x0000000c571a7c23 */ /* 0x100fe20008010828 */
[--C-:B------:R-:W-:Y:S01]  /*7ca0*/  FFMA.FTZ R87, R102, UR12, -R37.reuse ;  /* 0x0000000c66577c23 */ /* 0x100fe20008010825 */
[----:B------:R-:W-:Y:S01]  /*7cb0*/  FFMA.FTZ R102, R108, UR12, -R37 ;  /* 0x0000000c6c667c23 */ /* 0x000fe20008010825 */
[----:B------:R-:W-:Y:S01]  /*7cc0*/  MUFU.EX2 R67, R67 ;  /* 0x0000004300437308 */ /* 0x000fe20000000800 */
[----:B----4-:R-:W-:Y:S01]  /*7cd0*/  F2FP.BF16.F32.PACK_AB R80, R65, R110 ;  /* 0x0000006e4150723e */ /* 0x010fe200000010ff */
[----:B-1----:R-:W-:Y:S01]  /*7ce0*/  HMMA.16816.F32.BF16 R20, R28, R12, R20 ;  /* 0x0000000c1c14723c */ /* 0x002fe20000041814 */
[--C-:B------:R-:W-:Y:S01]  /*7cf0*/  FFMA.FTZ R24, R109, UR12, -R40.reuse ;  /* 0x0000000c6d187c23 */ /* 0x100fe20008010828 */
[--C-:B------:R-:W-:Y:S01]  /*7d00*/  FFMA.FTZ R27, R103, UR12, -R40.reuse ;  /* 0x0000000c671b7c23 */ /* 0x100fe20008010828 */
[----:B------:R-:W-:-:S03]  /*7d10*/  FFMA.FTZ R25, R59, UR12, -R40 ;  /* 0x0000000c3b197c23 */ /* 0x000fc60008010828 */
[----:B------:R-:W-:Y:S01]  /*7d20*/  HMMA.16816.F32.BF16 R8, R28, R14, R8 ;  /* 0x0000000e1c08723c */ /* 0x000fe20000041808 */
[----:B------:R-:W-:Y:S01]  /*7d30*/  MUFU.EX2 R26, R26 ;  /* 0x0000001a001a7308 */ /* 0x000fe20000000800 */
[----:B------:R-:W-:Y:S05]  /*7d40*/  LDSM.16.MT88.4 R12, [R125+0x4000] ;  /* 0x004000007d0c783b */ /* 0x000fea0000004200 */
[--C-:B------:R-:W-:Y:S01]  /*7d50*/  FFMA.FTZ R31, R105, UR12, -R40.reuse ;  /* 0x0000000c691f7c23 */ /* 0x100fe20008010828 */
[--C-:B------:R-:W-:Y:S01]  /*7d60*/  FFMA.FTZ R28, R47, UR12, -R40.reuse ;  /* 0x0000000c2f1c7c23 */ /* 0x100fe20008010828 */
[----:B------:R-:W1:Y:S01]  /*7d70*/  MUFU.EX2 R87, R87 ;  /* 0x0000005700577308 */ /* 0x000e620000000800 */
[--C-:B------:R-:W-:Y:S01]  /*7d80*/  FFMA.FTZ R29, R107, UR12, -R40.reuse ;  /* 0x0000000c6b1d7c23 */ /* 0x100fe20008010828 */
[----:B------:R-:W-:Y:S01]  /*7d90*/  FFMA.FTZ R30, R95, UR12, -R40 ;  /* 0x0000000c5f1e7c23 */ /* 0x000fe20008010828 */
[----:B------:R-:W-:Y:S01]  /*7da0*/  FFMA.FTZ R47, R84, UR12, -R37 ;  /* 0x0000000c542f7c23 */ /* 0x000fe20008010825 */
[----:B------:R-:W-:-:S04]  /*7db0*/  FADD.FTZ R84, R2, R61 ;  /* 0x0000003d02547221 */ /* 0x000fc80000010000 */
[----:B------:R-:W2:Y:S01]  /*7dc0*/  MUFU.EX2 R31, R31 ;  /* 0x0000001f001f7308 */ /* 0x000ea20000000800 */
[----:B------:R-:W-:-:S04]  /*7dd0*/  FADD.FTZ R93, R93, R84 ;  /* 0x000000545d5d7221 */ /* 0x000fc80000010000 */
[----:B------:R-:W-:-:S03]  /*7de0*/  FADD.FTZ R58, R58, R93 ;  /* 0x0000005d3a3a7221 */ /* 0x000fc60000010000 */
[----:B------:R-:W3:Y:S01]  /*7df0*/  MUFU.EX2 R102, R102 ;  /* 0x0000006600667308 */ /* 0x000ee20000000800 */
[----:B-1----:R-:W-:Y:S01]  /*7e00*/  F2FP.BF16.F32.PACK_AB R81, R87, R106 ;  /* 0x0000006a5751723e */ /* 0x002fe200000010ff */
[----:B------:R-:W-:-:S04]  /*7e10*/  FADD.FTZ R63, R63, R58 ;  /* 0x0000003a3f3f7221 */ /* 0x000fc80000010000 */
[----:B------:R-:W-:Y:S02]  /*7e20*/  FADD.FTZ R0, R0, R63 ;  /* 0x0000003f00007221 */ /* 0x000fe40000010000 */
[----:B------:R-:W-:Y:S01]  /*7e30*/  MUFU.EX2 R24, R24 ;  /* 0x0000001800187308 */ /* 0x000fe20000000800 */
[----:B--2---:R-:W-:Y:S01]  /*7e40*/  F2FP.BF16.F32.PACK_AB R82, R31, R26 ;  /* 0x0000001a1f52723e */ /* 0x004fe200000010ff */
[----:B------:R-:W-:Y:S01]  /*7e50*/  FADD.FTZ R113, R113, R0 ;  /* 0x0000000071717221 */ /* 0x000fe20000010000 */
[--C-:B------:R-:W-:Y:S01]  /*7e60*/  FFMA.FTZ R0, R35, UR12, -R37.reuse ;  /* 0x0000000c23007c23 */ /* 0x100fe20008010825 */
[----:B------:R-:W-:Y:S02]  /*7e70*/  FFMA.FTZ R35, R36, UR12, -R37 ;  /* 0x0000000c24237c23 */ /* 0x000fe40008010825 */
[----:B------:R-:W-:Y:S02]  /*7e80*/  FADD.FTZ R92, R92, R113 ;  /* 0x000000715c5c7221 */ /* 0x000fe40000010000 */
[----:B------:R-:W1:Y:S01]  /*7e90*/  MUFU.EX2 R27, R27 ;  /* 0x0000001b001b7308 */ /* 0x000e620000000800 */
[----:B---3--:R-:W-:Y:S01]  /*7ea0*/  F2FP.BF16.F32.PACK_AB R83, R102, R67 ;  /* 0x000000436653723e */ /* 0x008fe200000010ff */
[----:B------:R-:W-:-:S04]  /*7eb0*/  FADD.FTZ R101, R101, R92 ;  /* 0x0000005c65657221 */ /* 0x000fc80000010000 */
[----:B------:R-:W-:Y:S02]  /*7ec0*/  FADD.FTZ R101, R90, R101 ;  /* 0x000000655a657221 */ /* 0x000fe40000010000 */
[----:B------:R-:W-:Y:S01]  /*7ed0*/  HMMA.16816.F32.BF16 R16, R80, R72, R16 ;  /* 0x000000485010723c */ /* 0x000fe20000041810 */
[----:B------:R-:W-:Y:S01]  /*7ee0*/  MUFU.EX2 R29, R29 ;  /* 0x0000001d001d7308 */ /* 0x000fe20000000800 */
[----:B------:R-:W-:-:S04]  /*7ef0*/  FADD.FTZ R36, R106, R101 ;  /* 0x000000656a247221 */ /* 0x000fc80000010000 */
[----:B------:R-:W-:Y:S01]  /*7f00*/  HMMA.16816.F32.BF16 R72, R80, R74, R4 ;  /* 0x0000004a5048723c */ /* 0x000fe20000041804 */
[----:B------:R-:W2:Y:S01]  /*7f10*/  LDSM.16.MT88.4 R4, [R124+0x3c00] ;  /* 0x003c00007c04783b */ /* 0x000ea20000004200 */
[----:B------:R-:W-:Y:S01]  /*7f20*/  FADD.FTZ R36, R87, R36 ;  /* 0x0000002457247221 */ /* 0x000fe20000010000 */
[----:B------:R-:W3:Y:S03]  /*7f30*/  MUFU.EX2 R30, R30 ;  /* 0x0000001e001e7308 */ /* 0x000ee60000000800 */
[----:B------:R-:W-:-:S04]  /*7f40*/  FADD.FTZ R67, R67, R36 ;  /* 0x0000002443437221 */ /* 0x000fc80000010000 */
[----:B------:R-:W-:Y:S01]  /*7f50*/  FADD.FTZ R102, R102, R67 ;  /* 0x0000004366667221 */ /* 0x000fe20000010000 */
[----:B------:R-:W-:Y:S08]  /*7f60*/  MUFU.EX2 R66, R66 ;  /* 0x0000004200427308 */ /* 0x000ff00000000800 */
[----:B------:R-:W-:Y:S08]  /*7f70*/  MUFU.EX2 R47, R47 ;  /* 0x0000002f002f7308 */ /* 0x000ff00000000800 */
[----:B------:R4:W-:Y:S08]  /*7f80*/  MUFU.EX2 R2, R41 ;  /* 0x0000002900027308 */ /* 0x0009f00000000800 */
[----:B------:R-:W-:Y:S01]  /*7f90*/  MUFU.EX2 R85, R85 ;  /* 0x0000005500557308 */ /* 0x000fe20000000800 */
[C---:B--2---:R-:W-:Y:S07]  /*7fa0*/  HMMA.16816.F32.BF16 R76, R80.reuse, R4, R20 ;  /* 0x00000004504c723c */ /* 0x044fee0000041814 */
[----:B------:R-:W-:Y:S01]  /*7fb0*/  MUFU.EX2 R104, R104 ;  /* 0x0000006800687308 */ /* 0x000fe20000000800 */
[--C-:B----4-:R-:W-:Y:S01]  /*7fc0*/  FFMA.FTZ R41, R50, UR12, -R37.reuse ;  /* 0x0000000c32297c23 */ /* 0x110fe20008010825 */
[--C-:B------:R-:W-:Y:S01]  /*7fd0*/  FFMA.FTZ R50, R52, UR12, -R37.reuse ;  /* 0x0000000c34327c23 */ /* 0x100fe20008010825 */
[----:B------:R-:W-:Y:S01]  /*7fe0*/  HMMA.16816.F32.BF16 R80, R80, R6, R8 ;  /* 0x000000065050723c */ /* 0x000fe20000041808 */
[--C-:B------:R-:W-:Y:S01]  /*7ff0*/  FFMA.FTZ R21, R98, UR12, -R37.reuse ;  /* 0x0000000c62157c23 */ /* 0x100fe20008010825 */
[----:B------:R-:W-:Y:S01]  /*8000*/  FFMA.FTZ R22, R86, UR12, -R37 ;  /* 0x0000000c56167c23 */ /* 0x000fe20008010825 */
[----:B------:R-:W2:Y:S01]  /*8010*/  LDSM.16.MT88.4 R8, [R124+0x4000] ;  /* 0x004000007c08783b */ /* 0x000ea20000004200 */
[----:B-1----:R-:W-:Y:S01]  /*8020*/  F2FP.BF16.F32.PACK_AB R4, R27, R24 ;  /* 0x000000181b04723e */ /* 0x002fe200000010ff */
[----:B------:R-:W-:Y:S01]  /*8030*/  FADD.FTZ R86, R42, R43 ;  /* 0x0000002b2a567221 */ /* 0x000fe20000010000 */
[--C-:B------:R-:W-:Y:S01]  /*8040*/  FFMA.FTZ R23, R64, UR12, -R37.reuse ;  /* 0x0000000c40177c23 */ /* 0x100fe20008010825 */
[----:B------:R-:W1:Y:S01]  /*8050*/  MUFU.EX2 R21, R21 ;  /* 0x0000001500157308 */ /* 0x000e620000000800 */
[----:B---3--:R-:W-:Y:S01]  /*8060*/  F2FP.BF16.F32.PACK_AB R6, R30, R29 ;  /* 0x0000001d1e06723e */ /* 0x008fe200000010ff */
[--C-:B------:R-:W-:Y:S01]  /*8070*/  FFMA.FTZ R42, R54, UR12, -R37.reuse ;  /* 0x0000000c362a7c23 */ /* 0x100fe20008010825 */
[----:B------:R-:W-:Y:S01]  /*8080*/  FADD.FTZ R97, R97, R86 ;  /* 0x0000005661617221 */ /* 0x000fe20000010000 */
[--C-:B------:R-:W-:Y:S01]  /*8090*/  FFMA.FTZ R43, R46, UR12, -R37.reuse ;  /* 0x0000000c2e2b7c23 */ /* 0x100fe20008010825 */
[----:B------:R-:W-:Y:S01]  /*80a0*/  FFMA.FTZ R46, R48, UR12, -R37 ;  /* 0x0000000c302e7c23 */ /* 0x000fe20008010825 */
[----:B------:R-:W-:Y:S01]  /*80b0*/  FFMA.FTZ R20, R89, UR12, -R40 ;  /* 0x0000000c59147c23 */ /* 0x000fe20008010828 */
[----:B------:R-:W-:Y:S01]  /*80c0*/  FADD.FTZ R60, R60, R97 ;  /* 0x000000613c3c7221 */ /* 0x000fe20000010000 */
[----:B------:R-:W3:Y:S03]  /*80d0*/  MUFU.EX2 R22, R22 ;  /* 0x0000001600167308 */ /* 0x000ee60000000800 */
[----:B------:R-:W-:-:S04]  /*80e0*/  FADD.FTZ R91, R91, R60 ;  /* 0x0000003c5b5b7221 */ /* 0x000fc80000010000 */
[----:B------:R-:W-:Y:S01]  /*80f0*/  FADD.FTZ R56, R56, R91 ;  /* 0x0000005b38387221 */ /* 0x000fe20000010000 */
[----:B------:R-:W-:Y:S01]  /*8100*/  MUFU.EX2 R53, R53 ;  /* 0x0000003500357308 */ /* 0x000fe20000000800 */
[----:B-1----:R-:W-:Y:S02]  /*8110*/  F2FP.BF16.F32.PACK_AB R5, R66, R21 ;  /* 0x000000154205723e */ /* 0x002fe400000010ff */
[----:B------:R-:W-:-:S04]  /*8120*/  FADD.FTZ R111, R111, R56 ;  /* 0x000000386f6f7221 */ /* 0x000fc80000010000 */
[----:B------:R-:W-:Y:S01]  /*8130*/  FADD.FTZ R88, R88, R111 ;  /* 0x0000006f58587221 */ /* 0x000fe20000010000 */
[----:B------:R-:W-:Y:S01]  /*8140*/  MUFU.EX2 R100, R100 ;  /* 0x0000006400647308 */ /* 0x000fe20000000800 */
[----:B---3--:R-:W-:Y:S02]  /*8150*/  F2FP.BF16.F32.PACK_AB R7, R22, R47 ;  /* 0x0000002f1607723e */ /* 0x008fe400000010ff */
[----:B------:R-:W-:-:S04]  /*8160*/  FADD.FTZ R99, R99, R88 ;  /* 0x0000005863637221 */ /* 0x000fc80000010000 */
[----:B------:R-:W-:Y:S01]  /*8170*/  FADD.FTZ R99, R62, R99 ;  /* 0x000000633e637221 */ /* 0x000fe20000010000 */
[----:B------:R-:W-:Y:S01]  /*8180*/  HMMA.16816.F32.BF16 R68, R4, R12, R16 ;  /* 0x0000000c0444723c */ /* 0x000fe20000041810 */
[----:B------:R-:W1:Y:S01]  /*8190*/  LDSM.16.MT88.4 R16, [R125+0x4400] ;  /* 0x004400007d10783b */ /* 0x000e620000004200 */
[----:B------:R-:W-:Y:S01]  /*81a0*/  MUFU.EX2 R23, R23 ;  /* 0x0000001700177308 */ /* 0x000fe20000000800 */
[----:B------:R-:W-:-:S03]  /*81b0*/  FADD.FTZ R110, R110, R99 ;  /* 0x000000636e6e7221 */ /* 0x000fc60000010000 */
[C---:B------:R-:W-:Y:S01]  /*81c0*/  HMMA.16816.F32.BF16 R72, R4.reuse, R14, R72 ;  /* 0x0000000e0448723c */ /* 0x040fe20000041848 */
[----:B------:R-:W3:Y:S01]  /*81d0*/  LDSM.16.MT88.4 R12, [R124+0x4400] ;  /* 0x004400007c0c783b */ /* 0x000ee20000004200 */
[----:B------:R-:W-:Y:S02]  /*81e0*/  FADD.FTZ R65, R65, R110 ;  /* 0x0000006e41417221 */ /* 0x000fe40000010000 */
[----:B------:R-:W4:Y:S02]  /*81f0*/  MUFU.EX2 R42, R42 ;  /* 0x0000002a002a7308 */ /* 0x000f240000000800 */
[C---:B--2---:R-:W-:Y:S06]  /*8200*/  HMMA.16816.F32.BF16 R76, R4.reuse, R8, R76 ;  /* 0x00000008044c723c */ /* 0x044fec000004184c */
[----:B------:R-:W-:Y:S01]  /*8210*/  MUFU.EX2 R41, R41 ;  /* 0x0000002900297308 */ /* 0x000fe20000000800 */
[----:B------:R-:W-:Y:S01]  /*8220*/  HMMA.16816.F32.BF16 R80, R4, R10, R80 ;  /* 0x0000000a0450723c */ /* 0x000fe20000041850 */
[----:B------:R-:W2:Y:S06]  /*8230*/  LDSM.16.MT88.4 R8, [R125+0x4800] ;  /* 0x004800007d08783b */ /* 0x000eac0000004200 */
[----:B------:R-:W5:Y:S01]  /*8240*/  MUFU.EX2 R50, R50 ;  /* 0x0000003200327308 */ /* 0x000f620000000800 */
[----:B------:R-:W-:-:S02]  /*8250*/  F2FP.BF16.F32.PACK_AB R4, R104, R85 ;  /* 0x000000556804723e */ /* 0x000fc400000010ff */
[----:B----4-:R-:W-:Y:S02]  /*8260*/  F2FP.BF16.F32.PACK_AB R5, R42, R23 ;  /* 0x000000172a05723e */ /* 0x010fe400000010ff */
[----:B------:R-:W-:-:S03]  /*8270*/  F2FP.BF16.F32.PACK_AB R6, R100, R53 ;  /* 0x000000356406723e */ /* 0x000fc600000010ff */
[----:B------:R-:W-:Y:S08]  /*8280*/  MUFU.EX2 R49, R49 ;  /* 0x0000003100317308 */ /* 0x000ff00000000800 */
[----:B------:R-:W4:Y:S01]  /*8290*/  MUFU.EX2 R96, R96 ;  /* 0x0000006000607308 */ /* 0x000f220000000800 */
[----:B-----5:R-:W-:-:S07]  /*82a0*/  F2FP.BF16.F32.PACK_AB R7, R50, R41 ;  /* 0x000000293207723e */ /* 0x020fce00000010ff */
[----:B------:R-:W-:Y:S01]  /*82b0*/  MUFU.EX2 R28, R28 ;  /* 0x0000001c001c7308 */ /* 0x000fe20000000800 */
[C---:B-1----:R-:W-:Y:S06]  /*82c0*/  HMMA.16816.F32.BF16 R68, R4.reuse, R16, R68 ;  /* 0x000000100444723c */ /* 0x042fec0000041844 */
        /* <DEDUP_REMOVED lines=8> */
[----:B----4-:R-:W-:-:S02]  /*8350*/  F2FP.BF16.F32.PACK_AB R4, R96, R49 ;  /* 0x000000316004723e */ /* 0x010fc400000010ff */
[----:B-1----:R-:W-:-:S04]  /*8360*/  F2FP.BF16.F32.PACK_AB R6, R45, R28 ;  /* 0x0000001c2d06723e */ /* 0x002fc800000010ff */
[----:B------:R-:W-:Y:S08]  /*8370*/  MUFU.EX2 R44, R44 ;  /* 0x0000002c002c7308 */ /* 0x000ff00000000800 */
[----:B------:R-:W1:Y:S01]  /*8380*/  MUFU.EX2 R39, R38 ;  /* 0x0000002600277308 */ /* 0x000e620000000800 */
[----:B--2---:R-:W-:-:S07]  /*8390*/  F2FP.BF16.F32.PACK_AB R5, R46, R43 ;  /* 0x0000002b2e05723e */ /* 0x004fce00000010ff */
[----:B------:R-:W-:Y:S08]  /*83a0*/  MUFU.EX2 R25, R25 ;  /* 0x0000001900197308 */ /* 0x000ff00000000800 */
[----:B------:R-:W2:Y:S01]  /*83b0*/  MUFU.EX2 R20, R20 ;  /* 0x0000001400147308 */ /* 0x000ea20000000800 */
[----:B-1----:R-:W-:-:S07]  /*83c0*/  F2FP.BF16.F32.PACK_AB R7, R39, R44 ;  /* 0x0000002c2707723e */ /* 0x002fce00000010ff */
[C---:B------:R-:W-:Y:S01]  /*83d0*/  HMMA.16816.F32.BF16 R68, R4.reuse, R8, R68 ;  /* 0x000000080444723c */ /* 0x040fe20000041844 */
[----:B------:R-:W1:Y:S05]  /*83e0*/  MUFU.EX2 R147, R147 ;  /* 0x0000009300937308 */ /* 0x000e6a0000000800 */
[C---:B------:R-:W-:Y:S01]  /*83f0*/  HMMA.16816.F32.BF16 R72, R4.reuse, R10, R72 ;  /* 0x0000000a0448723c */ /* 0x040fe20000041848 */
[----:B------:R-:W-:Y:S02]  /*8400*/  FADD.FTZ R8, R26, R65 ;  /* 0x000000411a087221 */ /* 0x000fe40000010000 */
[----:B------:R-:W-:Y:S02]  /*8410*/  MUFU.EX2 R0, R0 ;  /* 0x0000000000007308 */ /* 0x000fe40000000800 */
[----:B------:R-:W-:Y:S01]  /*8420*/  FADD.FTZ R31, R31, R8 ;  /* 0x000000081f1f7221 */ /* 0x000fe20000010000 */
[C---:B-----5:R-:W-:Y:S01]  /*8430*/  HMMA.16816.F32.BF16 R76, R4.reuse, R16, R76 ;  /* 0x00000010044c723c */ /* 0x060fe2000004184c */
[----:B------:R-:W4:Y:S02]  /*8440*/  LDSM.16.MT88.4 R8, [R124+0x4c00] ;  /* 0x004c00007c08783b */ /* 0x000f240000004200 */
[----:B------:R-:W-:Y:S01]  /*8450*/  FADD.FTZ R24, R24, R31 ;  /* 0x0000001f18187221 */ /* 0x000fe20000010000 */
[----:B------:R-:W-:Y:S01]  /*8460*/  FADD.FTZ R31, R21, R102 ;  /* 0x00000066151f7221 */ /* 0x000fe20000010000 */
[----:B------:R-:W5:Y:S01]  /*8470*/  MUFU.EX2 R35, R35 ;  /* 0x0000002300237308 */ /* 0x000f620000000800 */
[----:B------:R-:W-:Y:S01]  /*8480*/  HMMA.16816.F32.BF16 R80, R4, R18, R80 ;  /* 0x000000120450723c */ /* 0x000fe20000041850 */
[----:B------:R-:W-:Y:S01]  /*8490*/  FADD.FTZ R24, R27, R24 ;  /* 0x000000181b187221 */ /* 0x000fe20000010000 */
[----:B------:R-:W-:-:S03]  /*84a0*/  FADD.FTZ R66, R66, R31 ;  /* 0x0000001f42427221 */ /* 0x000fc60000010000 */
[----:B------:R-:W-:Y:S01]  /*84b0*/  FADD.FTZ R29, R29, R24 ;  /* 0x000000181d1d7221 */ /* 0x000fe20000010000 */
[----:B------:R-:W-:Y:S01]  /*84c0*/  FADD.FTZ R47, R47, R66 ;  /* 0x000000422f2f7221 */ /* 0x000fe20000010000 */
[----:B------:R-:W-:Y:S01]  /*84d0*/  MUFU.EX2 R26, R33 ;  /* 0x00000021001a7308 */ /* 0x000fe20000000800 */
[----:B--2---:R-:W-:Y:S01]  /*84e0*/  F2FP.BF16.F32.PACK_AB R4, R20, R25 ;  /* 0x000000191404723e */ /* 0x004fe200000010ff */
[----:B------:R-:W-:Y:S01]  /*84f0*/  FADD.FTZ R30, R30, R29 ;  /* 0x0000001d1e1e7221 */ /* 0x000fe20000010000 */
[----:B------:R-:W-:Y:S01]  /*8500*/  FADD.FTZ R22, R22, R47 ;  /* 0x0000002f16167221 */ /* 0x000fe20000010000 */
[----:B-1----:R-:W-:Y:S02]  /*8510*/  F2FP.BF16.F32.PACK_AB R6, R147, R2 ;  /* 0x000000029306723e */ /* 0x002fe400000010ff */
[----:B------:R-:W-:Y:S01]  /*8520*/  FADD.FTZ R85, R85, R30 ;  /* 0x0000001e55557221 */ /* 0x000fe20000010000 */
[----:B------:R-:W-:Y:S01]  /*8530*/  FADD.FTZ R23, R23, R22 ;  /* 0x0000001617177221 */ /* 0x000fe20000010000 */
[----:B------:R-:W1:Y:S01]  /*8540*/  MUFU.EX2 R21, R34 ;  /* 0x0000002200157308 */ /* 0x000e620000000800 */
[----:B-----5:R-:W-:Y:S01]  /*8550*/  F2FP.BF16.F32.PACK_AB R5, R35, R0 ;  /* 0x000000002305723e */ /* 0x020fe200000010ff */
[----:B------:R-:W-:Y:S01]  /*8560*/  FADD.FTZ R104, R104, R85 ;  /* 0x0000005568687221 */ /* 0x000fe20000010000 */
[----:B------:R-:W-:-:S03]  /*8570*/  FADD.FTZ R42, R42, R23 ;  /* 0x000000172a2a7221 */ /* 0x000fc60000010000 */
[----:B------:R-:W-:Y:S01]  /*8580*/  FADD.FTZ R53, R53, R104 ;  /* 0x0000006835357221 */ /* 0x000fe20000010000 */
[----:B------:R-:W-:-:S03]  /*8590*/  FADD.FTZ R41, R41, R42 ;  /* 0x0000002a29297221 */ /* 0x000fc60000010000 */
[----:B------:R-:W-:Y:S01]  /*85a0*/  FADD.FTZ R100, R100, R53 ;  /* 0x0000003564647221 */ /* 0x000fe20000010000 */
[----:B------:R-:W-:Y:S01]  /*85b0*/  FADD.FTZ R50, R50, R41 ;  /* 0x0000002932327221 */ /* 0x000fe20000010000 */
[----:B-1----:R-:W-:-:S07]  /*85c0*/  F2FP.BF16.F32.PACK_AB R7, R21, R26 ;  /* 0x0000001a1507723e */ /* 0x002fce00000010ff */
[C---:B---3--:R-:W-:Y:S06]  /*85d0*/  HMMA.16816.F32.BF16 R68, R4.reuse, R12, R68 ;  /* 0x0000000c0444723c */ /* 0x048fec0000041844 */
[----:B------:R-:W-:Y:S01]  /*85e0*/  HMMA.16816.F32.BF16 R72, R4, R14, R72 ;  /* 0x0000000e0448723c */ /* 0x000fe20000041848 */
[----:B------:R-:W-:-:S04]  /*85f0*/  FADD.FTZ R13, R49, R100 ;  /* 0x00000064310d7221 */ /* 0x000fc80000010000 */
[----:B------:R-:W-:Y:S01]  /*8600*/  FADD.FTZ R13, R96, R13 ;  /* 0x0000000d600d7221 */ /* 0x000fe20000010000 */
[----:B----4-:R-:W-:Y:S01]  /*8610*/  HMMA.16816.F32.BF16 R76, R4, R8, R76 ;  /* 0x00000008044c723c */ /* 0x010fe2000004184c */
[----:B------:R-:W-:-:S04]  /*8620*/  FADD.FTZ R15, R43, R50 ;  /* 0x000000322b0f7221 */ /* 0x000fc80000010000 */
[----:B------:R-:W-:Y:S01]  /*8630*/  FADD.FTZ R15, R46, R15 ;  /* 0x0000000f2e0f7221 */ /* 0x000fe20000010000 */
[----:B------:R-:W-:Y:S01]  /*8640*/  HMMA.16816.F32.BF16 R80, R4, R10, R80 ;  /* 0x0000000a0450723c */ /* 0x000fe20000041850 */
[----:B------:R-:W-:Y:S02]  /*8650*/  FADD.FTZ R8, R28, R13 ;  /* 0x0000000d1c087221 */ /* 0x000fe40000010000 */
[----:B------:R-:W-:Y:S02]  /*8660*/  FADD.FTZ R44, R44, R15 ;  /* 0x0000000f2c2c7221 */ /* 0x000fe40000010000 */
[----:B------:R-:W-:Y:S02]  /*8670*/  FADD.FTZ R8, R45, R8 ;  /* 0x000000082d087221 */ /* 0x000fe40000010000 */
[----:B------:R-:W-:Y:S02]  /*8680*/  FADD.FTZ R39, R39, R44 ;  /* 0x0000002c27277221 */ /* 0x000fe40000010000 */
[----:B------:R-:W-:-:S02]  /*8690*/  FADD.FTZ R25, R25, R8 ;  /* 0x0000000819197221 */ /* 0x000fc40000010000 */
[----:B------:R-:W-:Y:S02]  /*86a0*/  FADD.FTZ R0, R0, R39 ;  /* 0x0000002700007221 */ /* 0x000fe40000010000 */
[----:B------:R-:W-:Y:S02]  /*86b0*/  FADD.FTZ R25, R20, R25 ;  /* 0x0000001914197221 */ /* 0x000fe40000010000 */
[----:B------:R-:W-:Y:S01]  /*86c0*/  FADD.FTZ R35, R35, R0 ;  /* 0x0000000023237221 */ /* 0x000fe20000010000 */
[----:B------:R-:W-:Y:S01]  /*86d0*/  MOV R0, R3 ;  /* 0x0000000300007202 */ /* 0x000fe20000000f00 */
[----:B------:R-:W-:Y:S02]  /*86e0*/  FADD.FTZ R2, R2, R25 ;  /* 0x0000001902027221 */ /* 0x000fe40000010000 */
[----:B------:R-:W-:Y:S02]  /*86f0*/  FADD.FTZ R26, R26, R35 ;  /* 0x000000231a1a7221 */ /* 0x000fe40000010000 */
[----:B------:R-:W-:Y:S01]  /*8700*/  FADD.FTZ R147, R147, R2 ;  /* 0x0000000293937221 */ /* 0x000fe20000010000 */
[----:B------:R-:W-:Y:S01]  /*8710*/  MOV R2, R32 ;  /* 0x0000002000027202 */ /* 0x000fe20000000f00 */
[----:B------:R-:W-:-:S07]  /*8720*/  FADD.FTZ R150, R21, R26 ;  /* 0x0000001a15967221 */ /* 0x000fce0000010000 */
.L_x_3640:
[----:B------:R-:W-:-:S13]  /*8730*/  ISETP.GE.AND P0, PT, R135, 0x1, PT ;  /* 0x000000018700780c */ /* 0x000fda0003f06270 */
[----:B------:R-:W-:Y:S05]  /*8740*/  @!P0 BRA `(.L_x_3648) ;  /* 0x00000028004c8947 */ /* 0x000fea0003800000 */
[----:B------:R-:W-:Y:S01]  /*8750*/  IMAD.U32 R144, R94, -0x80, RZ ;  /* 0xffffff805e907824 */ /* 0x000fe200078e00ff */
[----:B------:R-:W-:Y:S01]  /*8760*/  MOV R3, R0 ;  /* 0x0000000000037202 */ /* 0x000fe20000000f00 */
[----:B------:R-:W-:Y:S01]  /*8770*/  IMAD.MOV.U32 R85, RZ, RZ, R2 ;  /* 0x000000ffff557224 */ /* 0x000fe200078e0002 */
[----:B------:R-:W-:Y:S01]  /*8780*/  ULDC UR5, c[0x0][0x2d0] ;  /* 0x0000b40000057ab9 */ /* 0x000fe20000000800 */
[----:B------:R-:W-:Y:S01]  /*8790*/  ULDC UR4, c[0x0][0x2ec] ;  /* 0x0000bb0000047ab9 */ /* 0x000fe20000000800 */
[----:B------:R-:W-:-:S07]  /*87a0*/  SHF.R.S32.HI R143, RZ, 0x1f, R144 ;  /* 0x0000001fff8f7819 */ /* 0x000fce0000011490 */
.L_x_3652:
[----:B------:R-:W-:Y:S01]  /*87b0*/  ISETP.GE.AND P0, PT, R138, UR5, PT ;  /* 0x000000058a007c0c */ /* 0x000fe2000bf06270 */
[----:B------:R-:W-:Y:S04]  /*87c0*/  DEPBAR.LE SB0, 0x0 ;  /* 0x000080000000791a */ /* 0x000fe80000000000 */
[----:B------:R-:W-:Y:S01]  /*87d0*/  BAR.SYNC.DEFER_BLOCKING 0x0 ;  /* 0x0000000000007b1d */ /* 0x000fe20000010000 */
[----:B------:R-:W-:Y:S01]  /*87e0*/  IMAD.MOV.U32 R8, RZ, RZ, R144 ;  /* 0x000000ffff087224 */ /* 0x000fe200078e0090 */
[----:B------:R-:W-:Y:S06]  /*87f0*/  MOV R9, R143 ;  /* 0x0000008f00097202 */ /* 0x000fec0000000f00 */
[----:B------:R-:W1:Y:S08]  /*8800*/  @!P0 LDC.64 R152, c[0x0][0x250] ;  /* 0x00009400ff988b82 */ /* 0x000e700000000a00 */
[----:B------:R-:W2:Y:S01]  /*8810*/  @!P0 LDC.64 R86, c[0x0][0x250] ;  /* 0x00009400ff568b82 */ /* 0x000ea20000000a00 */
[----:B------:R-:W-:Y:S05]  /*8820*/  @!P6 BRA `(.L_x_3649) ;  /* 0x0000000000f4e947 */ /* 0x000fea0003800000 */
[----:B------:R-:W3:Y:S01]  /*8830*/  LDC R0, c[0x0][0x380] ;  /* 0x0000e000ff007b82 */ /* 0x000ee20000000800 */
[----:B------:R-:W-:Y:S04]  /*8840*/  SHF.L.U32 R11, R135, 0x7, RZ ;  /* 0x00000007870b7819 */ /* 0x000fe800000006ff */
[----:B------:R-:W-:Y:S01]  /*8850*/  IABS R6, R11 ;  /* 0x0000000b00067213 */ /* 0x000fe20000000000 */
[C---:B------:R-:W-:Y:S01]  /*8860*/  VIADD R5, R11.reuse, 0xffffff80 ;  /* 0xffffff800b057836 */ /* 0x040fe20000000000 */
[-C--:B---3--:R-:W-:Y:S02]  /*8870*/  IABS R2, R0.reuse ;  /* 0x0000000000027213 */ /* 0x088fe40000000000 */
[-C--:B------:R-:W-:Y:S02]  /*8880*/  LOP3.LUT R11, R11, R0.reuse, RZ, 0x3c, !PT ;  /* 0x000000000b0b7212 */ /* 0x080fe400078e3cff */
[----:B------:R-:W3:Y:S10]  /*8890*/  I2F.RP R10, R2 ;  /* 0x00000002000a7306 */ /* 0x000ef40000209400 */
[----:B---3--:R-:W3:Y:S02]  /*88a0*/  MUFU.RCP R4, R10 ;  /* 0x0000000a00047308 */ /* 0x008ee40000001000 */
[----:B---3--:R-:W-:Y:S01]  /*88b0*/  VIADD R8, R4, 0xffffffe ;  /* 0x0ffffffe04087836 */ /* 0x008fe20000000000 */
[----:B------:R-:W-:Y:S02]  /*88c0*/  IABS R4, R5 ;  /* 0x0000000500047213 */ /* 0x000fe40000000000 */
[----:B------:R-:W-:Y:S05]  /*88d0*/  LOP3.LUT R5, R5, R0, RZ, 0x3c, !PT ;  /* 0x0000000005057212 */ /* 0x000fea00078e3cff */
[----:B------:R-:W3:Y:S01]  /*88e0*/  F2I.FTZ.U32.TRUNC.NTZ R9, R8 ;  /* 0x0000000800097305 */ /* 0x000ee2000021f000 */
[----:B------:R-:W-:Y:S01]  /*88f0*/  ISETP.GE.AND P1, PT, R5, RZ, PT ;  /* 0x000000ff0500720c */ /* 0x000fe20003f26270 */
[--C-:B---3--:R-:W-:Y:S02]  /*8900*/  IMAD.MOV R7, RZ, RZ, -R9.reuse ;  /* 0x000000ffff077224 */ /* 0x108fe400078e0a09 */
        /* <DEDUP_REMOVED lines=18> */
[----:B------:R-:W-:Y:S01]  /*8a30*/  ISETP.NE.AND P3, PT, R0, RZ, PT ;  /* 0x000000ff0000720c */ /* 0x000fe20003f65270 */
[----:B------:R-:W3:Y:S01]  /*8a40*/  LDC.64 R6, c[0x0][0x250] ;  /* 0x00009400ff067b82 */ /* 0x000ee20000000a00 */
        /* <DEDUP_REMOVED lines=14> */
[----:B------:R-:W-:Y:S02]  /*8b30*/  IMAD R11, R11, R0, -0x80 ;  /* 0xffffff800b0b7424 */ /* 0x000fe400078e0200 */
[----:B------:R-:W4:Y:S03]  /*8b40*/  LDG.E R9, desc[UR10][R14.64] ;  /* 0x0000000a0e097981 */ /* 0x000f26000c1e1900 */
[----:B------:R-:W-:Y:S05]  /*8b50*/  SHF.R.S32.HI R13, RZ, 0x1f, R11 ;  /* 0x0000001fff0d7819 */ /* 0x000fea000001140b */
[----:B---3--:R-:W-:Y:S04]  /*8b60*/  IMAD R0, R13, R6, RZ ;  /* 0x000000060d007224 */ /* 0x008fe800078e02ff */
[----:B------:R-:W-:Y:S01]  /*8b70*/  IMAD R0, R11, R7, R0 ;  /* 0x000000070b007224 */ /* 0x000fe200078e0200 */
[----:B----4-:R-:W-:Y:S01]  /*8b80*/  IADD3 R2, -R9, R2, RZ ;  /* 0x0000000209027210 */ /* 0x010fe20007ffe1ff */
[----:B------:R-:W-:Y:S03]  /*8b90*/  IMAD.WIDE.U32 R8, R11, R6, RZ ;  /* 0x000000060b087225 */ /* 0x000fe600078e00ff */
[----:B------:R-:W-:Y:S01]  /*8ba0*/  SHF.R.S32.HI R7, RZ, 0x1f, R2 ;  /* 0x0000001fff077819 */ /* 0x000fe20000011402 */
[----:B------:R-:W-:Y:S04]  /*8bb0*/  IMAD.IADD R9, R9, 0x1, R0 ;  /* 0x0000000109097824 */ /* 0x000fe800078e0200 */
[-C--:B-----5:R-:W-:Y:S02]  /*8bc0*/  IMAD R7, R7, R4.reuse, RZ ;  /* 0x0000000407077224 */ /* 0x0a0fe400078e02ff */
[C---:B------:R-:W-:Y:S04]  /*8bd0*/  IMAD.WIDE.U32 R8, R2.reuse, R4, R8 ;  /* 0x0000000402087225 */ /* 0x040fe800078e0008 */
[----:B------:R-:W-:Y:S05]  /*8be0*/  IMAD R7, R2, R5, R7 ;  /* 0x0000000502077224 */ /* 0x000fea00078e0207 */
[----:B------:R-:W-:Y:S07]  /*8bf0*/  IADD3 R9, R9, R7, RZ ;  /* 0x0000000709097210 */ /* 0x000fee0007ffe0ff */
.L_x_3649:
[-C--:B-1----:R-:W-:Y:S01]  /*8c00*/  @!P0 LEA R0, P2, R152, R8.reuse, 0x6 ;  /* 0x0000000898008211 */ /* 0x082fe200078430ff */
[----:B--2---:R-:W-:Y:S01]  /*8c10*/  @!P0 IMAD R87, R87, 0x60, RZ ;  /* 0x0000006057578824 */ /* 0x004fe200078e02ff */
[----:B------:R-:W-:Y:S01]  /*8c20*/  @!P0 IADD3 R2, P1, R133, R8, RZ ;  /* 0x0000000885028210 */ /* 0x000fe20007f3e0ff */
[----:B------:R-:W-:Y:S01]  /*8c30*/  @!P0 IMAD.WIDE.U32 R154, R86, 0x60, R8 ;  /* 0x00000060569a8825 */ /* 0x000fe200078e0008 */
[-C--:B------:R-:W-:Y:S01]  /*8c40*/  LEA R86, P4, R8, R148.reuse, 0x1 ;  /* 0x0000009408567211 */ /* 0x080fe200078808ff */
[----:B------:R-:W-:Y:S01]  /*8c50*/  @P0 STS [R136+0x3000], RZ ;  /* 0x003000ff88000388 */ /* 0x000fe20000000800 */
[----:B------:R-:W-:Y:S01]  /*8c60*/  @!P0 LEA.HI.X R153, R152, R9, R153, 0x6, P2 ;  /* 0x0000000998998211 */ /* 0x000fe200010f3499 */
[----:B------:R-:W-:Y:S01]  /*8c70*/  @!P0 IMAD.IADD R152, R87, 0x1, R155 ;  /* 0x0000000157988824 */ /* 0x000fe200078e029b */
[-CC-:B------:R-:W-:Y:S01]  /*8c80*/  LEA.HI.X R87, R8, R149.reuse, R9.reuse, 0x1, P4 ;  /* 0x0000009508577211 */ /* 0x180fe200020f0c09 */
[----:B------:R-:W-:Y:S01]  /*8c90*/  @P0 STS [R136+0x3004], RZ ;  /* 0x003004ff88000388 */ /* 0x000fe20000000800 */
[----:B------:R-:W-:Y:S01]  /*8ca0*/  @!P0 IMAD.X R84, R132, 0x1, R9, P1 ;  /* 0x0000000184548824 */ /* 0x000fe200008e0609 */
[-C--:B------:R-:W-:Y:S02]  /*8cb0*/  @!P0 LEA R158, P3, R2, R148.reuse, 0x1 ;  /* 0x00000094029e8211 */ /* 0x080fe400078608ff */
[----:B------:R-:W-:Y:S01]  /*8cc0*/  @P0 STS.64 [R136+0x3008], RZ ;  /* 0x003008ff88000388 */ /* 0x000fe20000000a00 */
[-C--:B------:R-:W-:Y:S02]  /*8cd0*/  @!P0 LEA R156, P2, R0, R148.reuse, 0x1 ;  /* 0x00000094009c8211 */ /* 0x080fe400078408ff */
[-C--:B------:R-:W-:Y:S01]  /*8ce0*/  @!P0 LEA.HI.X R159, R2, R149.reuse, R84, 0x1, P3 ;  /* 0x00000095029f8211 */ /* 0x080fe200018f0c54 */
[----:B------:R-:W-:Y:S01]  /*8cf0*/  @!PT LDS RZ, [RZ] ;  /* 0x00000000fffff984 */ /* 0x000fe20000000800 */
[----:B------:R-:W-:Y:S01]  /*8d00*/  @!PT LDS RZ, [RZ] ;  /* 0x00000000fffff984 */ /* 0x000fe20000000800 */
[----:B------:R-:W-:Y:S01]  /*8d10*/  @!PT LDS RZ, [RZ] ;  /* 0x00000000fffff984 */ /* 0x000fe20000000800 */
[----:B------:R-:W-:Y:S01]  /*8d20*/  @!P0 LDGSTS.E.BYPASS.LTC128B.128 [R136+0x3000], desc[UR10][R86.64] ;  /* 0x0300000056888fae */ /* 0x000fe2000b901d4a */
[-C--:B------:R-:W-:Y:S02]  /*8d30*/  @!P0 LEA.HI.X R157, R0, R149.reuse, R153, 0x1, P2 ;  /* 0x00000095009d8211 */ /* 0x080fe400010f0c99 */
[C---:B------:R-:W-:Y:S01]  /*8d40*/  @!P0 LEA R148, P1, R154.reuse, R148, 0x1 ;  /* 0x000000949a948211 */ /* 0x040fe200078208ff */
[----:B------:R-:W-:Y:S03]  /*8d50*/  @P0 STS.128 [R136+0x3800], RZ ;  /* 0x003800ff88000388 */ /* 0x000fe60000000c00 */
[----:B------:R-:W-:Y:S01]  /*8d60*/  @!P0 LEA.HI.X R149, R154, R149, R152, 0x1, P1 ;  /* 0x000000959a958211 */ /* 0x000fe200008f0c98 */
[----:B------:R-:W-:Y:S01]  /*8d70*/  @!PT LDS RZ, [RZ] ;  /* 0x00000000fffff984 */ /* 0x000fe20000000800 */
[----:B------:R-:W-:Y:S01]  /*8d80*/  @!PT LDS RZ, [RZ] ;  /* 0x00000000fffff984 */ /* 0x000fe20000000800 */
[----:B------:R-:W-:Y:S01]  /*8d90*/  @!PT LDS RZ, [RZ] ;  /* 0x00000000fffff984 */ /* 0x000fe20000000800 */
[----:B------:R-:W-:Y:S01]  /*8da0*/  @!P0 LDGSTS.E.BYPASS.LTC128B.128 [R136+0x3800], desc[UR10][R158.64] ;  /* 0x038000009e888fae */ /* 0x000fe2000b901d4a */
[----:B------:R-:W-:Y:S03]  /*8db0*/  ISETP.GE.AND P1, PT, R135, 0x2, PT ;  /* 0x000000028700780c */ /* 0x000fe60003f26270 */
        /* <DEDUP_REMOVED lines=11> */
[----:B------:R-:W2:Y:S04]  /*8e70*/  LDSM.16.M88.4 R92, [R127+0x1000] ;  /* 0x001000007f5c783b */ /* 0x000ea80000000200 */
[----:B------:R-:W3:Y:S04]  /*8e80*/  LDSM.16.M88.4 R96, [R127+0x1400] ;  /* 0x001400007f60783b */ /* 0x000ee80000000200 */
[----:B------:R-:W4:Y:S04]  /*8e90*/  LDSM.16.M88.4 R100, [R127+0x1800] ;  /* 0x001800007f64783b */ /* 0x000f280000000200 */
[----:B------:R-:W5:Y:S04]  /*8ea0*/  LDSM.16.M88.4 R104, [R127+0x1c00] ;  /* 0x001c00007f68783b */ /* 0x000f680000000200 */
[----:B------:R-:W0:Y:S01]  /*8eb0*/  LDGDEPBAR ;  /* 0x00000000000079af */ /* 0x000e220000000000 */
[----:B-1----:R-:W-:Y:S03]  /*8ec0*/  IMAD.MOV.U32 R148, RZ, RZ, R86 ;  /* 0x000000ffff947224 */ /* 0x002fe600078e0056 */
[----:B------:R-:W1:Y:S01]  /*8ed0*/  LDSM.16.M88.4 R108, [R127+0x2000] ;  /* 0x002000007f6c783b */ /* 0x000e620000000200 */
[----:B------:R-:W-:Y:S03]  /*8ee0*/  IMAD.MOV.U32 R149, RZ, RZ, R87 ;  /* 0x000000ffff957224 */ /* 0x000fe600078e0057 */
[----:B------:R-:W1:Y:S04]  /*8ef0*/  LDSM.16.M88.4 R112, [R127+0x2400] ;  /* 0x002400007f70783b */ /* 0x000e680000000200 */
[----:B------:R-:W1:Y:S04]  /*8f00*/  LDSM.16.M88.4 R116, [R127+0x2800] ;  /* 0x002800007f74783b */ /* 0x000e680000000200 */
[----:B------:R-:W1:Y:S01]  /*8f10*/  LDSM.16.M88.4 R120, [R127+0x2c00] ;  /* 0x002c00007f78783b */ /* 0x000e620000000200 */
[C---:B--2---:R-:W-:Y:S06]  /*8f20*/  HMMA.16816.F32.BF16 R4, R88.reuse, R92, RZ ;  /* 0x0000005c5804723c */ /* 0x044fec00000418ff */
[C---:B------:R-:W-:Y:S01]  /*8f30*/  HMMA.16816.F32.BF16 R8, R88.reuse, R94, RZ ;  /* 0x0000005e5808723c */ /* 0x040fe200000418ff */
[----:B------:R-:W-:Y:S05]  /*8f40*/  LDSM.16.M88.4 R92, [R128] ;  /* 0x00000000805c783b */ /* 0x000fea0000000200 */
[C---:B---3--:R-:W-:Y:S06]  /*8f50*/  HMMA.16816.F32.BF16 R12, R88.reuse, R96, RZ ;  /* 0x00000060580c723c */ /* 0x048fec00000418ff */
[C---:B------:R-:W-:Y:S01]  /*8f60*/  HMMA.16816.F32.BF16 R16, R88.reuse, R98, RZ ;  /* 0x000000625810723c */ /* 0x040fe200000418ff */
[----:B------:R-:W2:Y:S05]  /*8f70*/  LDSM.16.M88.4 R96, [R126] ;  /* 0x000000007e60783b */ /* 0x000eaa0000000200 */
[C---:B----4-:R-:W-:Y:S06]  /*8f80*/  HMMA.16816.F32.BF16 R20, R88.reuse, R100, RZ ;  /* 0x000000645814723c */ /* 0x050fec00000418ff */
[C---:B------:R-:W-:Y:S06]  /*8f90*/  HMMA.16816.F32.BF16 R24, R88.reuse, R102, RZ ;  /* 0x000000665818723c */ /* 0x040fec00000418ff */
[C---:B-----5:R-:W-:Y:S06]  /*8fa0*/  HMMA.16816.F32.BF16 R28, R88.reuse, R104, RZ ;  /* 0x00000068581c723c */ /* 0x060fec00000418ff */
        /* <DEDUP_REMOVED lines=10> */
[C---:B--2---:R-:W-:Y:S06]  /*9050*/  HMMA.16816.F32.BF16 R4, R92.reuse, R96, R4 ;  /* 0x000000605c04723c */ /* 0x044fec0000041804 */
[C---:B------:R-:W-:Y:S01]  /*9060*/  HMMA.16816.F32.BF16 R8, R92.reuse, R98, R8 ;  /* 0x000000625c08723c */ /* 0x040fe20000041808 */
[----:B------:R-:W2:Y:S05]  /*9070*/  LDSM.16.M88.4 R96, [R126+0x800] ;  /* 0x000800007e60783b */ /* 0x000eaa0000000200 */
[C---:B-1----:R-:W-:Y:S06]  /*9080*/  HMMA.16816.F32.BF16 R12, R92.reuse, R88, R12 ;  /* 0x000000585c0c723c */ /* 0x042fec000004180c */
[C---:B------:R-:W-:Y:S01]  /*9090*/  HMMA.16816.F32.BF16 R16, R92.reuse, R90, R16 ;  /* 0x0000005a5c10723c */ /* 0x040fe20000041810 */
        /* <DEDUP_REMOVED lines=12> */
[----:B------:R-:W1:Y:S01]  /*9160*/  LDSM.16.M88.4 R88, [R126+0x1c00] ;  /* 0x001c00007e58783b */ /* 0x000e620000000200 */
[----:B------:R-:W-:Y:S04]  /*9170*/  DEPBAR.LE SB0, 0x0 ;  /* 0x000080000000791a */ /* 0x000fe80000000000 */
[C---:B--2---:R-:W-:Y:S01]  /*9180*/  HMMA.16816.F32.BF16 R52, R92.reuse, R96, R52 ;  /* 0x000000605c34723c */ /* 0x044fe20000041834 */
[----:B------:R-:W-:Y:S05]  /*9190*/  BAR.SYNC.DEFER_BLOCKING 0x0 ;  /* 0x0000000000007b1d */ /* 0x000fea0000010000 */
        /* <DEDUP_REMOVED lines=18> */
[----:B------:R-:W1:Y:S10]  /*92c0*/  I2F.RP R92, R84 ;  /* 0x00000054005c7306 */ /* 0x000e740000209400 */
        /* <DEDUP_REMOVED lines=26> */
[----:B------:R-:W1:Y:S01]  /*9470*/  LDC R84, c[0x0][0x24c] ;  /* 0x00009300ff547b82 */ /* 0x000e620000000800 */
[----:B------:R-:W-:Y:S08]  /*9480*/  ISETP.NE.AND P3, PT, R2, RZ, PT ;  /* 0x000000ff0200720c */ /* 0x000ff00003f65270 */
        /* <DEDUP_REMOVED lines=11> */
[----:B------:R-:W3:Y:S01]  /*9540*/  LDG.E R88, desc[UR10][R98.64] ;  /* 0x0000000a62587981 */ /* 0x000ee2000c1e1900 */
[----:B------:R-:W4:Y:S03]  /*9550*/  LDC.64 R86, c[0x0][0x230] ;  /* 0x00008c00ff567b82 */ /* 0x000f260000000a00 */
[----:B------:R-:W-:Y:S01]  /*9560*/  IMAD R2, R93, R2, -0x80 ;  /* 0xffffff805d027424 */ /* 0x000fe200078e0202 */
[----:B------:R-:W3:Y:S03]  /*9570*/  LDG.E R91, desc[UR10][R96.64] ;  /* 0x0000000a605b7981 */ /* 0x000ee6000c1e1900 */
[-C--:B------:R-:W-:Y:S01]  /*9580*/  IMAD.WIDE.U32 R94, R2, R89.reuse, RZ ;  /* 0x00000059025e7225 */ /* 0x080fe200078e00ff */
[----:B------:R-:W-:Y:S05]  /*9590*/  SHF.R.S32.HI R90, RZ, 0x1f, R2 ;  /* 0x0000001fff5a7819 */ /* 0x000fea0000011402 */
[----:B------:R-:W-:Y:S04]  /*95a0*/  IMAD R93, R90, R89, RZ ;  /* 0x000000595a5d7224 */ /* 0x000fe800078e02ff */
[----:B-1----:R-:W-:Y:S05]  /*95b0*/  IMAD R93, R2, R84, R93 ;  /* 0x00000054025d7224 */ /* 0x002fea00078e025d */
[----:B------:R-:W-:Y:S01]  /*95c0*/  IADD3 R95, R95, R93, RZ ;  /* 0x0000005d5f5f7210 */ /* 0x000fe20007ffe0ff */
[----:B---3--:R-:W-:Y:S04]  /*95d0*/  IMAD.IADD R88, R88, 0x1, -R91 ;  /* 0x0000000158587824 */ /* 0x008fe800078e0a5b */
[CC--:B----4-:R-:W-:Y:S01]  /*95e0*/  IMAD.WIDE.U32 R94, R88.reuse, R86.reuse, R94 ;  /* 0x00000056585e7225 */ /* 0x0d0fe200078e005e */
[----:B------:R-:W-:Y:S05]  /*95f0*/  SHF.R.S32.HI R91, RZ, 0x1f, R88 ;  /* 0x0000001fff5b7819 */ /* 0x000fea0000011458 */
[----:B------:R-:W-:Y:S01]  /*9600*/  IMAD R91, R91, R86, RZ ;  /* 0x000000565b5b7224 */ /* 0x000fe200078e02ff */
[----:B------:R-:W-:Y:S03]  /*9610*/  MOV R86, R94 ;  /* 0x0000005e00567202 */ /* 0x000fe60000000f00 */
[----:B------:R-:W-:Y:S04]  /*9620*/  IMAD R91, R88, R87, R91 ;  /* 0x00000057585b7224 */ /* 0x000fe800078e025b */
[----:B------:R-:W-:Y:S07]  /*9630*/  IMAD.IADD R87, R95, 0x1, R91 ;  /* 0x000000015f577824 */ /* 0x000fee00078e025b */
.L_x_3651:
[----:B------:R1:W-:Y:S01]  /*9640*/  @P0 STS [R136+0x1000], RZ ;  /* 0x001000ff88000388 */ /* 0x0003e20000000800 */
[----:B------:R-:W3:Y:S01]  /*9650*/  @!P0 LDC R2, c[0x0][0x24c] ;  /* 0x00009300ff028b82 */ /* 0x000ee20000000800 */
[C---:B------:R-:W-:Y:S01]  /*9660*/  LEA R96, P4, R86.reuse, R146, 0x1 ;  /* 0x0000009256607211 */ /* 0x040fe200078808ff */
[C---:B------:R-:W-:Y:S01]  /*9670*/  @!P0 IMAD.WIDE.U32 R90, R89.reuse, 0x60, R86 ;  /* 0x00000060595a8825 */ /* 0x040fe200078e0056 */
[----:B------:R1:W-:Y:S02]  /*9680*/  @P0 STS [R136+0x1004], RZ ;  /* 0x001004ff88000388 */ /* 0x0003e40000000800 */
[-C--:B------:R-:W-:Y:S02]  /*9690*/  @!P0 LEA R88, P2, R89, R86.reuse, 0x6 ;  /* 0x0000005659588211 */ /* 0x080fe400078430ff */
[----:B------:R1:W-:Y:S01]  /*96a0*/  @P0 STS.64 [R136+0x1008], RZ ;  /* 0x001008ff88000388 */ /* 0x0003e20000000a00 */
[----:B------:R-:W-:Y:S02]  /*96b0*/  @!P0 IADD3 R84, P1, R131, R86, RZ ;  /* 0x0000005683548210 */ /* 0x000fe40007f3e0ff */
[--C-:B------:R-:W-:Y:S02]  /*96c0*/  LEA.HI.X R97, R86, R145, R87.reuse, 0x1, P4 ;  /* 0x0000009156617211 */ /* 0x100fe400020f0c57 */
[----:B--2---:R-:W-:Y:S01]  /*96d0*/  @!P0 LEA.HI.X R0, R89, R87, R0, 0x6, P2 ;  /* 0x0000005759008211 */ /* 0x004fe200010f3400 */
[----:B------:R-:W-:Y:S01]  /*96e0*/  @!P0 IMAD.X R89, R130, 0x1, R87, P1 ;  /* 0x0000000182598824 */ /* 0x000fe200008e0657 */
[-C--:B------:R-:W-:Y:S01]  /*96f0*/  @!P0 LEA R94, P3, R84, R146.reuse, 0x1 ;  /* 0x00000092545e8211 */ /* 0x080fe200078608ff */
[----:B------:R-:W-:Y:S01]  /*9700*/  @!PT LDS RZ, [RZ] ;  /* 0x00000000fffff984 */ /* 0x000fe20000000800 */
[----:B------:R-:W-:Y:S01]  /*9710*/  @!PT LDS RZ, [RZ] ;  /* 0x00000000fffff984 */ /* 0x000fe20000000800 */
[----:B------:R-:W-:Y:S01]  /*9720*/  @!PT LDS RZ, [RZ] ;  /* 0x00000000fffff984 */ /* 0x000fe20000000800 */
[----:B------:R1:W-:Y:S01]  /*9730*/  @!P0 LDGSTS.E.BYPASS.LTC128B.128 [R136+0x1000], desc[UR10][R96.64] ;  /* 0x0100000060888fae */ /* 0x0003e2000b901d4a */
[-C--:B------:R-:W-:Y:S02]  /*9740*/  @!P0 LEA R92, P2, R88, R146.reuse, 0x1 ;  /* 0x00000092585c8211 */ /* 0x080fe400078408ff */
[-C--:B------:R-:W-:Y:S01]  /*9750*/  @!P0 LEA.HI.X R95, R84, R145.reuse, R89, 0x1, P3 ;  /* 0x00000091545f8211 */ /* 0x080fe200018f0c59 */
[----:B------:R1:W-:Y:S01]  /*9760*/  @P0 STS.128 [R136+0x1800], RZ ;  /* 0x001800ff88000388 */ /* 0x0003e20000000c00 */
[-C--:B------:R-:W-:Y:S02]  /*9770*/  @!P0 LEA.HI.X R93, R88, R145.reuse, R0, 0x1, P2 ;  /* 0x00000091585d8211 */ /* 0x080fe400010f0c00 */
[----:B------:R-:W-:Y:S01]  /*9780*/  @!P0 LEA R98, P1, R90, R146, 0x1 ;  /* 0x000000925a628211 */ /* 0x000fe200078208ff */
[----:B------:R-:W-:Y:S01]  /*9790*/  @!PT LDS RZ, [RZ] ;  /* 0x00000000fffff984 */ /* 0x000fe20000000800 */
[----:B------:R-:W-:Y:S01]  /*97a0*/  @!PT LDS RZ, [RZ] ;  /* 0x00000000fffff984 */ /* 0x000fe20000000800 */
[----:B------:R-:W-:Y:S01]  /*97b0*/  @!PT LDS RZ, [RZ] ;  /* 0x00000000fffff984 */ /* 0x000fe20000000800 */
[----:B------:R1:W-:Y:S01]  /*97c0*/  @!P0 LDGSTS.E.BYPASS.LTC128B.128 [R136+0x1800], desc[UR10][R94.64] ;  /* 0x018000005e888fae */ /* 0x0003e2000b901d4a */
[----:B---3--:R-:W-:Y:S02]  /*97d0*/  @!P0 IMAD R2, R2, 0x60, RZ ;  /* 0x0000006002028824 */ /* 0x008fe400078e02ff */
[----:B------:R-:W-:Y:S01]  /*97e0*/  IMAD.MOV.U32 R146, RZ, RZ, R96 ;  /* 0x000000ffff927224 */ /* 0x000fe200078e0060 */
[----:B------:R1:W-:Y:S01]  /*97f0*/  @P0 STS.128 [R136+0x2000], RZ ;  /* 0x002000ff88000388 */ /* 0x0003e20000000c00 */
[----:B------:R-:W-:Y:S03]  /*9800*/  @!P0 IMAD.IADD R2, R2, 0x1, R91 ;  /* 0x0000000102028824 */ /* 0x000fe600078e025b */
[----:B------:R-:W-:Y:S01]  /*9810*/  @!PT LDS RZ, [RZ] ;  /* 0x00000000fffff984 */ /* 0x000fe20000000800 */
[----:B------:R-:W-:Y:S01]  /*9820*/  @!PT LDS RZ, [RZ] ;  /* 0x00000000fffff984 */ /* 0x000fe20000000800 */
[----:B------:R-:W-:Y:S01]  /*9830*/  @!PT LDS RZ, [RZ] ;  /* 0x00000000fffff984 */ /* 0x000fe20000000800 */
[----:B------:R1:W-:Y:S02]  /*9840*/  @!P0 LDGSTS.E.BYPASS.LTC128B.128 [R136+0x2000], desc[UR10][R92.64] ;  /* 0x020000005c888fae */ /* 0x0003e4000b901d4a */
[----:B------:R-:W-:Y:S01]  /*9850*/  @!P0 LEA.HI.X R99, R90, R145, R2, 0x1, P1 ;  /* 0x000000915a638211 */ /* 0x000fe200008f0c02 */
[----:B------:R-:W-:Y:S01]  /*9860*/  IMAD.MOV.U32 R145, RZ, RZ, R97 ;  /* 0x000000ffff917224 */ /* 0x000fe200078e0061 */
[----:B------:R1:W-:Y:S04]  /*9870*/  @P0 STS.128 [R136+0x2800], RZ ;  /* 0x002800ff88000388 */ /* 0x0003e80000000c00 */
[----:B------:R-:W-:Y:S01]  /*9880*/  @!PT LDS RZ, [RZ] ;  /* 0x00000000fffff984 */ /* 0x000fe20000000800 */
[----:B------:R-:W-:Y:S01]  /*9890*/  @!PT LDS RZ, [RZ] ;  /* 0x00000000fffff984 */ /* 0x000fe20000000800 */
[----:B------:R-:W-:Y:S01]  /*98a0*/  @!PT LDS RZ, [RZ] ;  /* 0x00000000fffff984 */ /* 0x000fe20000000800 */
[----:B------:R1:W-:Y:S04]  /*98b0*/  @!P0 LDGSTS.E.BYPASS.LTC128B.128 [R136+0x2800], desc[UR10][R98.64] ;  /* 0x0280000062888fae */ /* 0x0003e8000b901d4a */
[----:B------:R-:W0:Y:S02]  /*98c0*/  LDGDEPBAR ;  /* 0x00000000000079af */ /* 0x000e240000000000 */
.L_x_3650:
[----:B------:R-:W-:Y:S01]  /*98d0*/  FMNMX.FTZ R0, R4, R85, !PT ;  /* 0x0000005504007209 */ /* 0x000fe20007810000 */
[----:B-1----:R-:W-:Y:S01]  /*98e0*/  LDSM.16.MT88.4 R96, [R124+0x3400] ;  /* 0x003400007c60783b */ /* 0x002fe20000004200 */
        /* <DEDUP_REMOVED lines=72> */
[----:B------:R-:W-:Y:S01]  /*9d70*/  FMUL.FTZ R87, R0, UR4 ;  /* 0x0000000400577c20 */ /* 0x000fe20008410000 */
[C---:B------:R-:W-:Y:S01]  /*9d80*/  FSETP.NEU.FTZ.AND P0, PT, R2.reuse, -INF , PT ;  /* 0xff8000000200780b */ /* 0x040fe20003f1d000 */
[C---:B------:R-:W-:Y:S01]  /*9d90*/  FMUL.FTZ R112, R2.reuse, UR4 ;  /* 0x0000000402707c20 */ /* 0x040fe20008410000 */
[----:B------:R-:W-:Y:S01]  /*9da0*/  FADD.FTZ R84, -R2, R85 ;  /* 0x0000005502547221 */ /* 0x000fe20000010100 */
[----:B------:R-:W-:Y:S03]  /*9db0*/  FMUL.FTZ R86, R3, UR4 ;  /* 0x0000000403567c20 */ /* 0x000fe60008410000 */
[----:B------:R-:W-:Y:S01]  /*9dc0*/  FSEL R112, R112, RZ, P0 ;  /* 0x000000ff70707208 */ /* 0x000fe20000000000 */
[----:B------:R-:W1:Y:S01]  /*9dd0*/  MUFU.EX2 R3, R86 ;  /* 0x0000005600037308 */ /* 0x000e620000000800 */
[----:B------:R-:W-:Y:S01]  /*9de0*/  FMUL.FTZ R85, R84, UR4 ;  /* 0x0000000454557c20 */ /* 0x000fe20008410000 */
[----:B------:R-:W-:Y:S02]  /*9df0*/  FSETP.NEU.FTZ.AND P0, PT, R0, -INF , PT ;  /* 0xff8000000000780b */ /* 0x000fe40003f1d000 */
[--C-:B------:R-:W-:Y:S01]  /*9e00*/  FFMA.FTZ R92, R16, UR4, -R112.reuse ;  /* 0x00000004105c7c23 */ /* 0x100fe20008010870 */
[--C-:B------:R-:W-:Y:S01]  /*9e10*/  FFMA.FTZ R100, R5, UR4, -R112.reuse ;  /* 0x0000000405647c23 */ /* 0x100fe20008010870 */
[--C-:B------:R-:W-:Y:S01]  /*9e20*/  FFMA.FTZ R104, R9, UR4, -R112.reuse ;  /* 0x0000000409687c23 */ /* 0x100fe20008010870 */
        /* <DEDUP_REMOVED lines=15> */
[C---:B-1----:R-:W-:Y:S01]  /*9f20*/  FMUL.FTZ R70, R3.reuse, R70 ;  /* 0x0000004603467220 */ /* 0x042fe20000410000 */
[C---:B------:R-:W-:Y:S03]  /*9f30*/  FMUL.FTZ R71, R3.reuse, R71 ;  /* 0x0000004703477220 */ /* 0x040fe60000410000 */
[----:B------:R1:W-:Y:S01]  /*9f40*/  MUFU.EX2 R14, R92 ;  /* 0x0000005c000e7308 */ /* 0x0003e20000000800 */
[C---:B--2---:R-:W-:Y:S01]  /*9f50*/  FMUL.FTZ R68, R84.reuse, R68 ;  /* 0x0000004454447220 */ /* 0x044fe20000410000 */
[C---:B------:R-:W-:Y:S01]  /*9f60*/  FMUL.FTZ R69, R84.reuse, R69 ;  /* 0x0000004554457220 */ /* 0x040fe20000410000 */
[C---:B------:R-:W-:Y:S01]  /*9f70*/  FMUL.FTZ R72, R84.reuse, R72 ;  /* 0x0000004854487220 */ /* 0x040fe20000410000 */
[C---:B------:R-:W-:Y:S01]  /*9f80*/  FMUL.FTZ R73, R84.reuse, R73 ;  /* 0x0000004954497220 */ /* 0x040fe20000410000 */
[C---:B------:R-:W-:Y:S01]  /*9f90*/  FMUL.FTZ R74, R3.reuse, R74 ;  /* 0x0000004a034a7220 */ /* 0x040fe20000410000 */
[----:B------:R-:W-:Y:S01]  /*9fa0*/  FMUL.FTZ R75, R3, R75 ;  /* 0x0000004b034b7220 */ /* 0x000fe20000410000 */
[C---:B------:R-:W-:Y:S03]  /*9fb0*/  FMUL.FTZ R76, R84.reuse, R76 ;  /* 0x0000004c544c7220 */ /* 0x040fe60000410000 */
[----:B------:R-:W-:Y:S01]  /*9fc0*/  MUFU.EX2 R101, R101 ;  /* 0x0000006500657308 */ /* 0x000fe20000000800 */
[--C-:B---3--:R-:W-:Y:S01]  /*9fd0*/  FFMA.FTZ R88, R19, UR4, -R87.reuse ;  /* 0x0000000413587c23 */ /* 0x108fe20008010857 */
[C---:B------:R-:W-:Y:S01]  /*9fe0*/  FMUL.FTZ R77, R84.reuse, R77 ;  /* 0x0000004d544d7220 */ /* 0x040fe20000410000 */
[C---:B------:R-:W-:Y:S01]  /*9ff0*/  FMUL.FTZ R78, R3.reuse, R78 ;  /* 0x0000004e034e7220 */ /* 0x040fe20000410000 */
[C---:B------:R-:W-:Y:S01]  /*a000*/  FMUL.FTZ R79, R3.reuse, R79 ;  /* 0x0000004f034f7220 */ /* 0x040fe20000410000 */
[C---:B------:R-:W-:Y:S01]  /*a010*/  FMUL.FTZ R80, R84.reuse, R80 ;  /* 0x0000005054507220 */ /* 0x040fe20000410000 */
[----:B------:R-:W-:Y:S01]  /*a020*/  FMUL.FTZ R81, R84, R81 ;  /* 0x0000005154517220 */ /* 0x000fe20000410000 */
[C---:B------:R-:W-:Y:S03]  /*a030*/  FMUL.FTZ R82, R3.reuse, R82 ;  /* 0x0000005203527220 */ /* 0x040fe60000410000 */
[----:B------:R-:W-:Y:S01]  /*a040*/  MUFU.EX2 R100, R100 ;  /* 0x0000006400647308 */ /* 0x000fe20000000800 */
[----:B-1----:R-:W1:Y:S01]  /*a050*/  LDSM.16.MT88.4 R92, [R125+0x3000] ;  /* 0x003000007d5c783b */ /* 0x002e620000004200 */
        /* <DEDUP_REMOVED lines=23> */
[----:B--2---:R-:W-:Y:S01]  /*a1d0*/  FFMA.FTZ R111, R3, R150, R102 ;  /* 0x00000096036f7223 */ /* 0x004fe20000010066 */
[--C-:B------:R-:W-:Y:S01]  /*a1e0*/  FFMA.FTZ R116, R41, UR4, -R112.reuse ;  /* 0x0000000429747c23 */ /* 0x100fe20008010870 */
[--C-:B------:R-:W-:Y:S01]  /*a1f0*/  FFMA.FTZ R162, R42, UR4, -R87.reuse ;  /* 0x000000042aa27c23 */ /* 0x100fe20008010857 */
[--C-:B------:R-:W-:Y:S01]  /*a200*/  FFMA.FTZ R157, R43, UR4, -R87.reuse ;  /* 0x000000042b9d7c23 */ /* 0x100fe20008010857 */
[--C-:B------:R-:W-:Y:S01]  /*a210*/  FFMA.FTZ R161, R44, UR4, -R112.reuse ;  /* 0x000000042ca17c23 */ /* 0x100fe20008010870 */
[--C-:B------:R-:W-:Y:S01]  /*a220*/  FFMA.FTZ R154, R45, UR4, -R112.reuse ;  /* 0x000000042d9a7c23 */ /* 0x100fe20008010870 */
[----:B------:R-:W-:Y:S03]  /*a230*/  FFMA.FTZ R156, R46, UR4, -R87 ;  /* 0x000000042e9c7c23 */ /* 0x000fe60008010857 */
[----:B------:R-:W-:Y:S01]  /*a240*/  MUFU.EX2 R104, R104 ;  /* 0x0000006800687308 */ /* 0x000fe20000000800 */
[----:B---3--:R-:W-:Y:S01]  /*a250*/  FADD.FTZ R111, R105, R111 ;  /* 0x0000006f696f7221 */ /* 0x008fe20000010000 */
[--C-:B------:R-:W-:Y:S01]  /*a260*/  FFMA.FTZ R163, R47, UR4, -R87.reuse ;  /* 0x000000042fa37c23 */ /* 0x100fe20008010857 */
[--C-:B------:R-:W-:Y:S01]  /*a270*/  FFMA.FTZ R150, R50, UR4, -R87.reuse ;  /* 0x0000000432967c23 */ /* 0x100fe20008010857 */
[--C-:B------:R-:W-:Y:S01]  /*a280*/  FFMA.FTZ R165, R51, UR4, -R87.reuse ;  /* 0x0000000433a57c23 */ /* 0x100fe20008010857 */
[--C-:B------:R-:W-:Y:S01]  /*a290*/  FFMA.FTZ R5, R52, UR4, -R112.reuse ;  /* 0x0000000434057c23 */ /* 0x100fe20008010870 */
[----:B------:R-:W-:Y:S01]  /*a2a0*/  ISETP.GT.AND P0, PT, R135, 0x1, PT ;  /* 0x000000018700780c */ /* 0x000fe20003f04270 */
[--C-:B------:R-:W-:Y:S03]  /*a2b0*/  FFMA.FTZ R6, R53, UR4, -R112.reuse ;  /* 0x0000000435067c23 */ /* 0x100fe60008010870 */
[----:B------:R-:W2:Y:S01]  /*a2c0*/  MUFU.EX2 R106, R106 ;  /* 0x0000006a006a7308 */ /* 0x000ea20000000800 */
[--C-:B------:R-:W-:Y:S01]  /*a2d0*/  FFMA.FTZ R13, R55, UR4, -R87.reuse ;  /* 0x00000004370d7c23 */ /* 0x100fe20008010857 */
[----:B------:R-:W-:Y:S01]  /*a2e0*/  FFMA.FTZ R17, R56, UR4, -R112 ;  /* 0x0000000438117c23 */ /* 0x000fe20008010870 */
[--C-:B------:R-:W-:Y:S01]  /*a2f0*/  FFMA.FTZ R54, R54, UR4, -R87.reuse ;  /* 0x0000000436367c23 */ /* 0x100fe20008010857 */
[----:B------:R-:W-:Y:S01]  /*a300*/  FFMA.FTZ R58, R58, UR4, -R87 ;  /* 0x000000043a3a7c23 */ /* 0x000fe20008010857 */
[----:B------:R-:W-:Y:S05]  /*a310*/  MOV R3, R0 ;  /* 0x0000000000037202 */ /* 0x000fea0000000f00 */
[----:B------:R-:W3:Y:S10]  /*a320*/  MUFU.EX2 R109, R109 ;  /* 0x0000006d006d7308 */ /* 0x000ef40000000800 */
[----:B------:R3:W-:Y:S01]  /*a330*/  MUFU.EX2 R9, R91 ;  /* 0x0000005b00097308 */ /* 0x0007e20000000800 */
[----:B--2---:R-:W-:Y:S09]  /*a340*/  FADD.FTZ R26, R106, R111 ;  /* 0x0000006f6a1a7221 */ /* 0x004ff20000010000 */
[----:B------:R2:W-:Y:S10]  /*a350*/  MUFU.EX2 R18, R89 ;  /* 0x0000005900127308 */ /* 0x0005f40000000800 */
[----:B------:R4:W-:Y:S01]  /*a360*/  MUFU.EX2 R11, R88 ;  /* 0x00000058000b7308 */ /* 0x0009e20000000800 */
[C---:B---3--:R-:W-:Y:S01]  /*a370*/  F2FP.BF16.F32.PACK_AB R91, R109.reuse, R106 ;  /* 0x0000006a6d5b723e */ /* 0x048fe200000010ff */
[----:B------:R-:W-:Y:S01]  /*a380*/  FADD.FTZ R109, R109, R26 ;  /* 0x0000001a6d6d7221 */ /* 0x000fe20000010000 */
[--C-:B------:R-:W-:Y:S07]  /*a390*/  FFMA.FTZ R26, R57, UR4, -R112.reuse ;  /* 0x00000004391a7c23 */ /* 0x100fee0008010870 */
[----:B------:R3:W-:Y:S01]  /*a3a0*/  MUFU.EX2 R7, R90 ;  /* 0x0000005a00077308 */ /* 0x0007e20000000800 */
[----:B--2---:R-:W-:Y:S09]  /*a3b0*/  F2FP.BF16.F32.PACK_AB R89, R105, R102 ;  /* 0x000000666959723e */ /* 0x004ff200000010ff */
[----:B------:R-:W-:Y:S01]  /*a3c0*/  MUFU.EX2 R108, R108 ;  /* 0x0000006c006c7308 */ /* 0x000fe20000000800 */
[----:B----4-:R-:W-:Y:S01]  /*a3d0*/  F2FP.BF16.F32.PACK_AB R88, R100, R101 ;  /* 0x000000656458723e */ /* 0x010fe200000010ff */
[----:B------:R-:W-:Y:S01]  /*a3e0*/  FFMA.FTZ R101, R84, R147, R101 ;  /* 0x0000009354657223 */ /* 0x000fe20000010065 */
[--C-:B------:R-:W-:Y:S01]  /*a3f0*/  FFMA.FTZ R147, R48, UR4, -R112.reuse ;  /* 0x0000000430937c23 */ /* 0x100fe20008010870 */
[----:B------:R-:W-:Y:S06]  /*a400*/  FFMA.FTZ R84, R49, UR4, -R112 ;  /* 0x0000000431547c23 */ /* 0x000fec0008010870 */
[----:B------:R-:W2:Y:S01]  /*a410*/  MUFU.EX2 R110, R110 ;  /* 0x0000006e006e7308 */ /* 0x000ea20000000800 */
[----:B---3--:R-:W-:Y:S09]  /*a420*/  F2FP.BF16.F32.PACK_AB R90, R104, R107 ;  /* 0x0000006b685a723e */ /* 0x008ff200000010ff */
[----:B------:R3:W4:Y:S01]  /*a430*/  MUFU.EX2 R15, R86 ;  /* 0x00000056000f7308 */ /* 0x0007220000000800 */
[C---:B-1----:R-:W-:Y:S06]  /*a440*/  HMMA.16816.F32.BF16 R68, R88.reuse, R92, R68 ;  /* 0x0000005c5844723c */ /* 0x042fec0000041844 */
[C---:B------:R-:W-:Y:S03]  /*a450*/  HMMA.16816.F32.BF16 R72, R88.reuse, R94, R72 ;  /* 0x0000005e5848723c */ /* 0x040fe60000041848 */
[----:B------:R-:W1:Y:S01]  /*a460*/  MUFU.EX2 R164, R164 ;  /* 0x000000a400a47308 */ /* 0x000e620000000800 */
[----:B------:R-:W5:Y:S01]  /*a470*/  LDSM.16.MT88.4 R92, [R124+0x3000] ;  /* 0x003000007c5c783b */ /* 0x000f620000004200 */
[----:B--2---:R-:W-:Y:S08]  /*a480*/  FADD.FTZ R30, R110, R109 ;  /* 0x0000006d6e1e7221 */ /* 0x004ff00000010000 */
[----:B------:R-:W-:Y:S01]  /*a490*/  MUFU.EX2 R159, R159 ;  /* 0x0000009f009f7308 */ /* 0x000fe20000000800 */
[----:B---3--:R-:W-:Y:S01]  /*a4a0*/  FFMA.FTZ R86, R22, UR4, -R87 ;  /* 0x0000000416567c23 */ /* 0x008fe20008010857 */
[----:B------:R-:W-:Y:S02]  /*a4b0*/  FADD.FTZ R22, R100, R101 ;  /* 0x0000006564167221 */ /* 0x000fe40000010000 */
[----:B------:R-:W-:Y:S02]  /*a4c0*/  LDSM.16.MT88.4 R100, [R124+0x3800] ;  /* 0x003800007c64783b */ /* 0x000fe40000004200 */
[----:B------:R-:W-:Y:S04]  /*a4d0*/  FADD.FTZ R107, R107, R22 ;  /* 0x000000166b6b7221 */ /* 0x000fe80000010000 */
[----:B------:R2:W3:Y:S01]  /*a4e0*/  MUFU.EX2 R10, R86 ;  /* 0x00000056000a7308 */ /* 0x0004e20000000800 */
[----:B------:R-:W-:Y:S02]  /*a4f0*/  FADD.FTZ R111, R104, R107 ;  /* 0x0000006b686f7221 */ /* 0x000fe40000010000 */
[----:B------:R-:W-:Y:S07]  /*a500*/  LDSM.16.MT88.4 R104, [R124+0x3c00] ;  /* 0x003c00007c68783b */ /* 0x000fee0000004200 */
[----:B------:R-:W-:Y:S10]  /*a510*/  MUFU.EX2 R160, R160 ;  /* 0x000000a000a07308 */ /* 0x000ff40000000800 */
[----:B------:R-:W3:Y:S01]  /*a520*/  MUFU.EX2 R151, R151 ;  /* 0x0000009700977308 */ /* 0x000ee20000000800 */
[----:B--2---:R-:W-:Y:S09]  /*a530*/  FFMA.FTZ R86, R39, UR4, -R87 ;  /* 0x0000000427567c23 */ /* 0x004ff20008010857 */
[----:B------:R-:W-:Y:S01]  /*a540*/  MUFU.EX2 R152, R152 ;  /* 0x0000009800987308 */ /* 0x000fe20000000800 */
[C---:B-----5:R-:W-:Y:S06]  /*a550*/  HMMA.16816.F32.BF16 R76, R88.reuse, R92, R76 ;  /* 0x0000005c584c723c */ /* 0x060fec000004184c */
[----:B------:R-:W-:Y:S03]  /*a560*/  HMMA.16816.F32.BF16 R80, R88, R94, R80 ;  /* 0x0000005e5850723c */ /* 0x000fe60000041850 */
[----:B------:R-:W2:Y:S01]  /*a570*/  MUFU.EX2 R155, R155 ;  /* 0x0000009b009b7308 */ /* 0x000ea20000000800 */
[----:B------:R-:W5:Y:S03]  /*a580*/  LDSM.16.MT88.4 R92, [R125+0x3400] ;  /* 0x003400007d5c783b */ /* 0x000f660000004200 */
[----:B------:R-:W-:Y:S06]  /*a590*/  F2FP.BF16.F32.PACK_AB R88, R85, R108 ;  /* 0x0000006c5558723e */ /* 0x000fec00000010ff */
[----:B------:R-:W-:Y:S01]  /*a5a0*/  MUFU.EX2 R122, R122 ;  /* 0x0000007a007a7308 */ /* 0x000fe20000000800 */
[----:B----4-:R-:W-:Y:S02]  /*a5b0*/  F2FP.BF16.F32.PACK_AB R89, R15, R110 ;  /* 0x0000006e0f59723e */ /* 0x010fe400000010ff */
[----:B------:R-:W-:Y:S02]  /*a5c0*/  F2FP.BF16.F32.PACK_AB R90, R9, R14 ;  /* 0x0000000e095a723e */ /* 0x000fe400000010ff */
[----:B------:R-:W-:Y:S05]  /*a5d0*/  F2FP.BF16.F32.PACK_AB R91, R11, R18 ;  /* 0x000000120b5b723e */ /* 0x000fea00000010ff */
[----:B------:R-:W-:Y:S10]  /*a5e0*/  MUFU.EX2 R119, R119 ;  /* 0x0000007700777308 */ /* 0x000ff40000000800 */
[----:B------:R-:W-:Y:S10]  /*a5f0*/  MUFU.EX2 R120, R120 ;  /* 0x0000007800787308 */ /* 0x000ff40000000800 */
[----:B------:R-:W4:Y:S10]  /*a600*/  MUFU.EX2 R115, R115 ;  /* 0x0000007300737308 */ /* 0x000f340000000800 */
[----:B------:R-:W-:Y:S01]  /*a610*/  MUFU.EX2 R114, R114 ;  /* 0x0000007200727308 */ /* 0x000fe20000000800 */
[C---:B-----5:R-:W-:Y:S06]  /*a620*/  HMMA.16816.F32.BF16 R68, R88.reuse, R92, R68 ;  /* 0x0000005c5844723c */ /* 0x060fec0000041844 */
[C---:B------:R-:W-:Y:S03]  /*a630*/  HMMA.16816.F32.BF16 R72, R88.reuse, R94, R72 ;  /* 0x0000005e5848723c */ /* 0x040fe60000041848 */
[----:B------:R-:W5:Y:S01]  /*a640*/  MUFU.EX2 R117, R117 ;  /* 0x0000007500757308 */ /* 0x000f620000000800 */
[----:B------:R-:W4:Y:S02]  /*a650*/  LDSM.16.MT88.4 R92, [R125+0x3800] ;  /* 0x003800007d5c783b */ /* 0x000f240000004200 */
[C---:B------:R-:W-:Y:S07]  /*a660*/  HMMA.16816.F32.BF16 R76, R88.reuse, R96, R76 ;  /* 0x00000060584c723c */ /* 0x040fee000004184c */
[----:B------:R-:W-:Y:S01]  /*a670*/  MUFU.EX2 R158, R158 ;  /* 0x0000009e009e7308 */ /* 0x000fe20000000800 */
[----:B------:R-:W-:Y:S01]  /*a680*/  HMMA.16816.F32.BF16 R80, R88, R98, R80 ;  /* 0x000000625850723c */ /* 0x000fe20000041850 */
[----:B------:R-:W5:Y:S08]  /*a690*/  LDSM.16.MT88.4 R96, [R125+0x3c00] ;  /* 0x003c00007d60783b */ /* 0x000f700000004200 */
[----:B------:R-:W5:Y:S02]  /*a6a0*/  MUFU.EX2 R153, R153 ;  /* 0x0000009900997308 */ /* 0x000f640000000800 */
[----:B-1----:R-:W-:Y:S02]  /*a6b0*/  F2FP.BF16.F32.PACK_AB R88, R164, R7 ;  /* 0x00000007a458723e */ /* 0x002fe400000010ff */
[----:B---3--:R-:W-:Y:S06]  /*a6c0*/  F2FP.BF16.F32.PACK_AB R89, R159, R10 ;  /* 0x0000000a9f59723e */ /* 0x008fec00000010ff */
[----:B------:R-:W-:Y:S01]  /*a6d0*/  MUFU.EX2 R123, R123 ;  /* 0x0000007b007b7308 */ /* 0x000fe20000000800 */
[----:B------:R-:W-:Y:S02]  /*a6e0*/  F2FP.BF16.F32.PACK_AB R90, R151, R160 ;  /* 0x000000a0975a723e */ /* 0x000fe400000010ff */
[----:B--2---:R-:W-:Y:S07]  /*a6f0*/  F2FP.BF16.F32.PACK_AB R91, R155, R152 ;  /* 0x000000989b5b723e */ /* 0x004fee00000010ff */
[----:B------:R-:W-:Y:S10]  /*a700*/  MUFU.EX2 R118, R118 ;  /* 0x0000007600767308 */ /* 0x000ff40000000800 */
[----:B------:R-:W-:Y:S01]  /*a710*/  MUFU.EX2 R121, R121 ;  /* 0x0000007900797308 */ /* 0x000fe20000000800 */
[C---:B----4-:R-:W-:Y:S06]  /*a720*/  HMMA.16816.F32.BF16 R68, R88.reuse, R92, R68 ;  /* 0x0000005c5844723c */ /* 0x050fec0000041844 */
[C---:B------:R-:W-:Y:S03]  /*a730*/  HMMA.16816.F32.BF16 R72, R88.reuse, R94, R72 ;  /* 0x0000005e5848723c */ /* 0x040fe60000041848 */
[----:B------:R-:W-:Y:S02]  /*a740*/  MUFU.EX2 R86, R86 ;  /* 0x0000005600567308 */ /* 0x000fe40000000800 */
[----:B------:R-:W-:Y:S01]  /*a750*/  FADD.FTZ R92, R108, R111 ;  /* 0x0000006f6c5c7221 */ /* 0x000fe20000010000 */
[C---:B------:R-:W-:Y:S01]  /*a760*/  HMMA.16816.F32.BF16 R76, R88.reuse, R100, R76 ;  /* 0x00000064584c723c */ /* 0x040fe2000004184c */
[----:B------:R-:W1:Y:S06]  /*a770*/  LDSM.16.MT88.4 R108, [R125+0x4000] ;  /* 0x004000007d6c783b */ /* 0x000e6c0000004200 */
[----:B------:R-:W-:Y:S01]  /*a780*/  MUFU.EX2 R113, R113 ;  /* 0x0000007100717308 */ /* 0x000fe20000000800 */
[----:B------:R-:W-:Y:S01]  /*a790*/  F2FP.BF16.F32.PACK_AB R93, R115, R120 ;  /* 0x00000078735d723e */ /* 0x000fe200000010ff */
[----:B------:R-:W-:Y:S01]  /*a7a0*/  HMMA.16816.F32.BF16 R80, R88, R102, R80 ;  /* 0x000000665850723c */ /* 0x000fe20000041850 */
[----:B------:R-:W2:Y:S07]  /*a7b0*/  LDSM.16.MT88.4 R100, [R124+0x4000] ;  /* 0x004000007c64783b */ /* 0x000eae0000004200 */
[----:B------:R-:W3:Y:S03]  /*a7c0*/  MUFU.EX2 R116, R116 ;  /* 0x0000007400747308 */ /* 0x000ee60000000800 */
[----:B-----5:R-:W-:Y:S01]  /*a7d0*/  F2FP.BF16.F32.PACK_AB R94, R117, R114 ;  /* 0x00000072755e723e */ /* 0x020fe200000010ff */
[----:B------:R-:W-:Y:S01]  /*a7e0*/  FADD.FTZ R19, R85, R92 ;  /* 0x0000005c55137221 */ /* 0x000fe20000010000 */
[----:B------:R-:W-:Y:S02]  /*a7f0*/  F2FP.BF16.F32.PACK_AB R92, R119, R122 ;  /* 0x0000007a775c723e */ /* 0x000fe400000010ff */
[----:B------:R-:W-:Y:S01]  /*a800*/  F2FP.BF16.F32.PACK_AB R95, R153, R158 ;  /* 0x0000009e995f723e */ /* 0x000fe200000010ff */
[----:B------:R-:W-:Y:S02]  /*a810*/  FFMA.FTZ R91, R59, UR4, -R87 ;  /* 0x000000043b5b7c23 */ /* 0x000fe40008010857 */
[----:B------:R-:W-:Y:S01]  /*a820*/  MUFU.EX2 R162, R162 ;  /* 0x000000a200a27308 */ /* 0x000fe20000000800 */
[----:B------:R-:W-:Y:S01]  /*a830*/  FADD.FTZ R88, R14, R19 ;  /* 0x000000130e587221 */ /* 0x000fe20000010000 */
[----:B------:R-:W-:Y:S01]  /*a840*/  FADD.FTZ R89, R15, R30 ;  /* 0x0000001e0f597221 */ /* 0x000fe20000010000 */
[----:B------:R-:W-:Y:S01]  /*a850*/  MOV R85, R2 ;  /* 0x0000000200557202 */ /* 0x000fe20000000f00 */
[C---:B------:R-:W-:Y:S06]  /*a860*/  HMMA.16816.F32.BF16 R68, R92.reuse, R96, R68 ;  /* 0x000000605c44723c */ /* 0x040fec0000041844 */
[----:B------:R-:W4:Y:S01]  /*a870*/  MUFU.EX2 R157, R157 ;  /* 0x0000009d009d7308 */ /* 0x000f220000000800 */
[----:B------:R-:W-:Y:S01]  /*a880*/  FADD.FTZ R90, R18, R89 ;  /* 0x00000059125a7221 */ /* 0x000fe20000010000 */
[C---:B------:R-:W-:Y:S01]  /*a890*/  HMMA.16816.F32.BF16 R72, R92.reuse, R98, R72 ;  /* 0x000000625c48723c */ /* 0x040fe20000041848 */
[----:B------:R-:W5:Y:S07]  /*a8a0*/  LDSM.16.MT88.4 R96, [R125+0x4400] ;  /* 0x004400007d60783b */ /* 0x000f6e0000004200 */
[----:B------:R4:W-:Y:S01]  /*a8b0*/  MUFU.EX2 R14, R91 ;  /* 0x0000005b000e7308 */ /* 0x0009e20000000800 */
[C---:B------:R-:W-:Y:S03]  /*a8c0*/  HMMA.16816.F32.BF16 R76, R92.reuse, R104, R76 ;  /* 0x000000685c4c723c */ /* 0x040fe6000004184c */
[----:B------:R-:W-:Y:S03]  /*a8d0*/  FADD.FTZ R89, R11, R90 ;  /* 0x0000005a0b597221 */ /* 0x000fe60000010000 */
[----:B------:R-:W-:Y:S03]  /*a8e0*/  HMMA.16816.F32.BF16 R80, R92, R106, R80 ;  /* 0x0000006a5c50723c */ /* 0x000fe60000041850 */
[----:B------:R-:W-:Y:S01]  /*a8f0*/  MUFU.EX2 R161, R161 ;  /* 0x000000a100a17308 */ /* 0x000fe20000000800 */
[----:B------:R-:W5:Y:S01]  /*a900*/  LDSM.16.MT88.4 R104, [R124+0x4400] ;  /* 0x004400007c68783b */ /* 0x000f620000004200 */
[----:B---3--:R-:W-:Y:S01]  /*a910*/  F2FP.BF16.F32.PACK_AB R90, R116, R113 ;  /* 0x00000071745a723e */ /* 0x008fe200000010ff */
[----:B------:R-:W-:Y:S01]  /*a920*/  FADD.FTZ R10, R10, R89 ;  /* 0x000000590a0a7221 */ /* 0x000fe20000010000 */
[----:B------:R-:W-:Y:S01]  /*a930*/  F2FP.BF16.F32.PACK_AB R89, R86, R121 ;  /* 0x000000795659723e */ /* 0x000fe200000010ff */
[----:B------:R-:W-:Y:S05]  /*a940*/  FFMA.FTZ R92, R61, UR4, -R112 ;  /* 0x000000043d5c7c23 */ /* 0x000fea0008010870 */
[----:B------:R-:W-:Y:S01]  /*a950*/  MUFU.EX2 R154, R154 ;  /* 0x0000009a009a7308 */ /* 0x000fe20000000800 */
[----:B----4-:R-:W-:Y:S01]  /*a960*/  F2FP.BF16.F32.PACK_AB R91, R157, R162 ;  /* 0x000000a29d5b723e */ /* 0x010fe200000010ff */
[----:B------:R-:W-:Y:S01]  /*a970*/  FFMA.FTZ R94, R62, UR4, -R87 ;  /* 0x000000043e5e7c23 */ /* 0x000fe20008010857 */
[----:B------:R-:W-:Y:S01]  /*a980*/  FADD.FTZ R88, R9, R88 ;  /* 0x0000005809587221 */ /* 0x000fe20000010000 */
[----:B------:R-:W-:Y:S01]  /*a990*/  FADD.FTZ R93, R159, R10 ;  /* 0x0000000a9f5d7221 */ /* 0x000fe20000010000 */
[----:B------:R-:W-:Y:S05]  /*a9a0*/  FFMA.FTZ R9, R60, UR4, -R112 ;  /* 0x000000043c097c23 */ /* 0x000fea0008010870 */
[----:B------:R-:W-:Y:S01]  /*a9b0*/  MUFU.EX2 R156, R156 ;  /* 0x0000009c009c7308 */ /* 0x000fe20000000800 */
[----:B------:R-:W-:Y:S01]  /*a9c0*/  FADD.FTZ R88, R7, R88 ;  /* 0x0000005807587221 */ /* 0x000fe20000010000 */
[----:B------:R-:W-:Y:S03]  /*a9d0*/  FADD.FTZ R152, R152, R93 ;  /* 0x0000005d98987221 */ /* 0x000fe60000010000 */
[----:B------:R-:W-:Y:S01]  /*a9e0*/  FADD.FTZ R7, R164, R88 ;  /* 0x00000058a4077221 */ /* 0x000fe20000010000 */
[----:B------:R-:W-:Y:S01]  /*a9f0*/  F2FP.BF16.F32.PACK_AB R88, R118, R123 ;  /* 0x0000007b7658723e */ /* 0x000fe200000010ff */
[----:B------:R-:W-:Y:S03]  /*aa00*/  FADD.FTZ R155, R155, R152 ;  /* 0x000000989b9b7221 */ /* 0x000fe60000010000 */
[----:B------:R-:W3:Y:S01]  /*aa10*/  MUFU.EX2 R163, R163 ;  /* 0x000000a300a37308 */ /* 0x000ee20000000800 */
[----:B------:R-:W-:Y:S01]  /*aa20*/  FADD.FTZ R160, R160, R7 ;  /* 0x00000007a0a07221 */ /* 0x000fe20000010000 */
[----:B------:R-:W-:Y:S01]  /*aa30*/  FFMA.FTZ R152, R63, UR4, -R87 ;  /* 0x000000043f987c23 */ /* 0x000fe20008010857 */
[--C-:B------:R-:W-:Y:S01]  /*aa40*/  FFMA.FTZ R63, R64, UR4, -R112.reuse ;  /* 0x00000004403f7c23 */ /* 0x100fe20008010870 */
[----:B------:R-:W-:Y:S01]  /*aa50*/  FFMA.FTZ R112, R65, UR4, -R112 ;  /* 0x0000000441707c23 */ /* 0x000fe20008010870 */
[C---:B-1----:R-:W-:Y:S05]  /*aa60*/  HMMA.16816.F32.BF16 R68, R88.reuse, R108, R68 ;  /* 0x0000006c5844723c */ /* 0x042fea0000041844 */
[----:B------:R-:W-:Y:S01]  /*aa70*/  MUFU.EX2 R147, R147 ;  /* 0x0000009300937308 */ /* 0x000fe20000000800 */
[----:B------:R-:W-:Y:S01]  /*aa80*/  FADD.FTZ R93, R151, R160 ;  /* 0x000000a0975d7221 */ /* 0x000fe20000010000 */
[C---:B------:R-:W-:Y:S01]  /*aa90*/  HMMA.16816.F32.BF16 R72, R88.reuse, R110, R72 ;  /* 0x0000006e5848723c */ /* 0x040fe20000041848 */
[----:B------:R-:W1:Y:S07]  /*aaa0*/  LDSM.16.MT88.4 R108, [R125+0x4800] ;  /* 0x004800007d6c783b */ /* 0x000e6e0000004200 */
[----:B------:R-:W-:Y:S01]  /*aab0*/  MUFU.EX2 R84, R84 ;  /* 0x0000005400547308 */ /* 0x000fe20000000800 */
[C---:B--2---:R-:W-:Y:S03]  /*aac0*/  HMMA.16816.F32.BF16 R76, R88.reuse, R100, R76 ;  /* 0x00000064584c723c */ /* 0x044fe6000004184c */
[----:B------:R-:W-:Y:S03]  /*aad0*/  FADD.FTZ R160, R122, R93 ;  /* 0x0000005d7aa07221 */ /* 0x000fe60000010000 */
[----:B------:R-:W-:Y:S03]  /*aae0*/  HMMA.16816.F32.BF16 R80, R88, R102, R80 ;  /* 0x000000665850723c */ /* 0x000fe60000041850 */
[----:B------:R-:W-:Y:S01]  /*aaf0*/  MUFU.EX2 R150, R150 ;  /* 0x0000009600967308 */ /* 0x000fe20000000800 */
[----:B------:R-:W2:Y:S01]  /*ab00*/  LDSM.16.MT88.4 R100, [R124+0x4800] ;  /* 0x004800007c64783b */ /* 0x000ea20000004200 */
[----:B---3--:R-:W-:Y:S01]  /*ab10*/  F2FP.BF16.F32.PACK_AB R93, R163, R156 ;  /* 0x0000009ca35d723e */ /* 0x008fe200000010ff */
[----:B------:R-:W-:Y:S01]  /*ab20*/  FADD.FTZ R122, R120, R155 ;  /* 0x0000009b787a7221 */ /* 0x000fe20000010000 */
[----:B------:R-:W-:Y:S01]  /*ab30*/  FADD.FTZ R119, R119, R160 ;  /* 0x000000a077777221 */ /* 0x000fe20000010000 */
[----:B------:R-:W-:Y:S05]  /*ab40*/  FFMA.FTZ R65, R66, UR4, -R87 ;  /* 0x0000000442417c23 */ /* 0x000fea0008010857 */
[----:B------:R-:W3:Y:S01]  /*ab50*/  MUFU.EX2 R165, R165 ;  /* 0x000000a500a57308 */ /* 0x000ee20000000800 */
[----:B------:R-:W-:Y:S01]  /*ab60*/  FADD.FTZ R115, R115, R122 ;  /* 0x0000007a73737221 */ /* 0x000fe20000010000 */
[----:B------:R-:W-:Y:S01]  /*ab70*/  FADD.FTZ R114, R114, R119 ;  /* 0x0000007772727221 */ /* 0x000fe20000010000 */
[----:B------:R-:W-:Y:S02]  /*ab80*/  FFMA.FTZ R87, R67, UR4, -R87 ;  /* 0x0000000443577c23 */ /* 0x000fe40008010857 */
[----:B------:R-:W-:Y:S01]  /*ab90*/  FADD.FTZ R158, R158, R115 ;  /* 0x000000739e9e7221 */ /* 0x000fe20000010000 */
[----:B------:R-:W-:Y:S04]  /*aba0*/  FADD.FTZ R114, R117, R114 ;  /* 0x0000007275727221 */ /* 0x000fe80000010000 */
[----:B------:R4:W-:Y:S01]  /*abb0*/  MUFU.EX2 R159, R92 ;  /* 0x0000005c009f7308 */ /* 0x0009e20000000800 */
[----:B------:R-:W-:Y:S01]  /*abc0*/  FADD.FTZ R158, R153, R158 ;  /* 0x0000009e999e7221 */ /* 0x000fe20000010000 */
[----:B------:R-:W-:Y:S03]  /*abd0*/  FADD.FTZ R123, R123, R114 ;  /* 0x000000727b7b7221 */ /* 0x000fe60000010000 */
[----:B------:R-:W-:Y:S01]  /*abe0*/  FADD.FTZ R121, R121, R158 ;  /* 0x0000009e79797221 */ /* 0x000fe20000010000 */
[----:B------:R-:W-:Y:S04]  /*abf0*/  FADD.FTZ R118, R118, R123 ;  /* 0x0000007b76767221 */ /* 0x000fe80000010000 */
[----:B------:R5:W-:Y:S01]  /*ac00*/  MUFU.EX2 R151, R94 ;  /* 0x0000005e00977308 */ /* 0x000be20000000800 */
[----:B---3--:R-:W-:Y:S01]  /*ac10*/  F2FP.BF16.F32.PACK_AB R95, R165, R150 ;  /* 0x00000096a55f723e */ /* 0x008fe200000010ff */
[----:B------:R-:W-:Y:S01]  /*ac20*/  FADD.FTZ R121, R86, R121 ;  /* 0x0000007956797221 */ /* 0x000fe20000010000 */
[----:B------:R-:W-:Y:S03]  /*ac30*/  FADD.FTZ R113, R113, R118 ;  /* 0x0000007671717221 */ /* 0x000fe60000010000 */
[----:B------:R-:W-:Y:S01]  /*ac40*/  FADD.FTZ R162, R162, R121 ;  /* 0x00000079a2a27221 */ /* 0x000fe20000010000 */
[----:B------:R-:W-:Y:S03]  /*ac50*/  FADD.FTZ R116, R116, R113 ;  /* 0x0000007174747221 */ /* 0x000fe60000010000 */
[----:B------:R-:W-:Y:S01]  /*ac60*/  MUFU.EX2 R5, R5 ;  /* 0x0000000500057308 */ /* 0x000fe20000000800 */
[----:B----4-:R-:W-:Y:S01]  /*ac70*/  F2FP.BF16.F32.PACK_AB R92, R154, R161 ;  /* 0x000000a19a5c723e */ /* 0x010fe200000010ff */
[----:B------:R-:W-:Y:S01]  /*ac80*/  FADD.FTZ R157, R157, R162 ;  /* 0x000000a29d9d7221 */ /* 0x000fe20000010000 */
[----:B------:R-:W-:Y:S03]  /*ac90*/  FADD.FTZ R161, R161, R116 ;  /* 0x00000074a1a17221 */ /* 0x000fe60000010000 */
[----:B------:R-:W-:Y:S01]  /*aca0*/  FADD.FTZ R156, R156, R157 ;  /* 0x0000009d9c9c7221 */ /* 0x000fe20000010000 */
[----:B------:R-:W-:Y:S03]  /*acb0*/  FADD.FTZ R154, R154, R161 ;  /* 0x000000a19a9a7221 */ /* 0x000fe60000010000 */
[----:B------:R-:W3:Y:S01]  /*acc0*/  MUFU.EX2 R6, R6 ;  /* 0x0000000600067308 */ /* 0x000ee20000000800 */
[----:B-----5:R-:W-:Y:S01]  /*acd0*/  F2FP.BF16.F32.PACK_AB R94, R84, R147 ;  /* 0x00000093545e723e */ /* 0x020fe200000010ff */
        /* <DEDUP_REMOVED lines=10> */
[----:B---3--:R-:W-:Y:S01]  /*ad80*/  F2FP.BF16.F32.PACK_AB R88, R6, R5 ;  /* 0x000000050658723e */ /* 0x008fe200000010ff */
[C---:B------:R-:W-:Y:S07]  /*ad90*/  HMMA.16816.F32.BF16 R76, R92.reuse, R104, R76 ;  /* 0x000000685c4c723c */ /* 0x040fee000004184c */
[----:B------:R-:W3:Y:S01]  /*ada0*/  MUFU.EX2 R17, R17 ;  /* 0x0000001100117308 */ /* 0x000ee20000000800 */
[----:B------:R-:W-:Y:S01]  /*adb0*/  FADD.FTZ R67, R5, R84 ;  /* 0x0000005405437221 */ /* 0x000fe20000010000 */
[----:B------:R-:W-:Y:S01]  /*adc0*/  HMMA.16816.F32.BF16 R80, R92, R106, R80 ;  /* 0x0000006a5c50723c */ /* 0x000fe20000041850 */
[----:B------:R-:W5:Y:S07]  /*add0*/  LDSM.16.MT88.4 R104, [R124+0x4c00] ;  /* 0x004c00007c68783b */ /* 0x000f6e0000004200 */
[----:B------:R-:W1:Y:S03]  /*ade0*/  MUFU.EX2 R26, R26 ;  /* 0x0000001a001a7308 */ /* 0x000e660000000800 */
[C---:B----4-:R-:W-:Y:S01]  /*adf0*/  F2FP.BF16.F32.PACK_AB R89, R13.reuse, R22 ;  /* 0x000000160d59723e */ /* 0x050fe200000010ff */
[----:B------:R-:W-:Y:S01]  /*ae00*/  FADD.FTZ R84, R22, R165 ;  /* 0x000000a516547221 */ /* 0x000fe20000010000 */
[----:B------:R-:W-:Y:S03]  /*ae10*/  FADD.FTZ R86, R6, R67 ;  /* 0x0000004306567221 */ /* 0x000fe60000010000 */
[----:B------:R-:W-:Y:S02]  /*ae20*/  FADD.FTZ R84, R13, R84 ;  /* 0x000000540d547221 */ /* 0x000fe40000010000 */
[----:B------:R-:W4:Y:S01]  /*ae30*/  MUFU.EX2 R15, R58 ;  /* 0x0000003a000f7308 */ /* 0x000f220000000800 */
[----:B---3--:R-:W-:Y:S09]  /*ae40*/  FADD.FTZ R67, R17, R86 ;  /* 0x0000005611437221 */ /* 0x008ff20000010000 */
[----:B------:R-:W3:Y:S01]  /*ae50*/  MUFU.EX2 R164, R9 ;  /* 0x0000000900a47308 */ /* 0x000ee20000000800 */
[C---:B-1----:R-:W-:Y:S01]  /*ae60*/  F2FP.BF16.F32.PACK_AB R90, R26.reuse, R17 ;  /* 0x000000111a5a723e */ /* 0x042fe200000010ff */
[----:B------:R-:W-:Y:S08]  /*ae70*/  FADD.FTZ R67, R26, R67 ;  /* 0x000000431a437221 */ /* 0x000ff00000010000 */
[----:B------:R-:W1:Y:S01]  /*ae80*/  MUFU.EX2 R120, R152 ;  /* 0x0000009800787308 */ /* 0x000e620000000800 */
[----:B----4-:R-:W-:Y:S07]  /*ae90*/  F2FP.BF16.F32.PACK_AB R91, R14, R15 ;  /* 0x0000000f0e5b723e */ /* 0x010fee00000010ff */
[C---:B------:R-:W-:Y:S02]  /*aea0*/  HMMA.16816.F32.BF16 R68, R88.reuse, R108, R68 ;  /* 0x0000006c5844723c */ /* 0x040fe40000041844 */
[----:B------:R-:W-:Y:S03]  /*aeb0*/  MUFU.EX2 R63, R63 ;  /* 0x0000003f003f7308 */ /* 0x000fe60000000800 */
[C---:B---3--:R-:W-:Y:S01]  /*aec0*/  F2FP.BF16.F32.PACK_AB R92, R159.reuse, R164 ;  /* 0x000000a49f5c723e */ /* 0x048fe200000010ff */
[C---:B------:R-:W-:Y:S06]  /*aed0*/  HMMA.16816.F32.BF16 R72, R88.reuse, R110, R72 ;  /* 0x0000006e5848723c */ /* 0x040fec0000041848 */
[----:B------:R-:W3:Y:S01]  /*aee0*/  MUFU.EX2 R112, R112 ;  /* 0x0000007000707308 */ /* 0x000ee20000000800 */
[----:B-1----:R-:W-:Y:S01]  /*aef0*/  F2FP.BF16.F32.PACK_AB R93, R120, R151 ;  /* 0x00000097785d723e */ /* 0x002fe200000010ff */
[C---:B--2---:R-:W-:Y:S08]  /*af00*/  HMMA.16816.F32.BF16 R76, R88.reuse, R100, R76 ;  /* 0x00000064584c723c */ /* 0x044ff0000004184c */
[----:B------:R-:W-:Y:S01]  /*af10*/  MUFU.EX2 R65, R65 ;  /* 0x0000004100417308 */ /* 0x000fe20000000800 */
[----:B------:R-:W-:Y:S03]  /*af20*/  HMMA.16816.F32.BF16 R80, R88, R102, R80 ;  /* 0x000000665850723c */ /* 0x000fe60000041850 */
[----:B------:R-:W-:Y:S06]  /*af30*/  FADD.FTZ R164, R164, R67 ;  /* 0x00000043a4a47221 */ /* 0x000fec0000010000 */
[----:B------:R-:W1:Y:S02]  /*af40*/  MUFU.EX2 R66, R87 ;  /* 0x0000005700427308 */ /* 0x000e640000000800 */
[C---:B---3--:R-:W-:Y:S01]  /*af50*/  F2FP.BF16.F32.PACK_AB R94, R112.reuse, R63 ;  /* 0x0000003f705e723e */ /* 0x048fe200000010ff */
[----:B------:R-:W-:Y:S04]  /*af60*/  FADD.FTZ R164, R159, R164 ;  /* 0x000000a49fa47221 */ /* 0x000fe80000010000 */
[----:B------:R-:W-:Y:S01]  /*af70*/  FADD.FTZ R147, R63, R164 ;  /* 0x000000a43f937221 */ /* 0x000fe20000010000 */
[----:B------:R-:W-:Y:S03]  /*af80*/  IADD3 R63, R135, -0x1, RZ ;  /* 0xffffffff873f7810 */ /* 0x000fe60007ffe0ff */
[----:B------:R-:W-:Y:S01]  /*af90*/  FADD.FTZ R147, R112, R147 ;  /* 0x0000009370937221 */ /* 0x000fe20000010000 */
[----:B------:R-:W-:Y:S02]  /*afa0*/  MOV R135, R63 ;  /* 0x0000003f00877202 */ /* 0x000fe40000000f00 */
[----:B-1----:R-:W-:Y:S01]  /*afb0*/  F2FP.BF16.F32.PACK_AB R95, R66, R65 ;  /* 0x00000041425f723e */ /* 0x002fe200000010ff */
[----:B------:R-:W-:Y:S04]  /*afc0*/  FADD.FTZ R87, R15, R84 ;  /* 0x000000540f577221 */ /* 0x000fe80000010000 */
[----:B------:R-:W-:Y:S02]  /*afd0*/  FADD.FTZ R84, R14, R87 ;  /* 0x000000570e547221 */ /* 0x000fe40000010000 */
[C---:B-----5:R-:W-:Y:S05]  /*afe0*/  HMMA.16816.F32.BF16 R68, R92.reuse, R96, R68 ;  /* 0x000000605c44723c */ /* 0x060fea0000041844 */
[----:B------:R-:W-:Y:S01]  /*aff0*/  FADD.FTZ R151, R151, R84 ;  /* 0x0000005497977221 */ /* 0x000fe20000010000 */
[C---:B------:R-:W-:Y:S05]  /*b000*/  HMMA.16816.F32.BF16 R72, R92.reuse, R98, R72 ;  /* 0x000000625c48723c */ /* 0x040fea0000041848 */
[----:B------:R-:W-:Y:S01]  /*b010*/  FADD.FTZ R120, R120, R151 ;  /* 0x0000009778787221 */ /* 0x000fe20000010000 */
[C---:B------:R-:W-:Y:S05]  /*b020*/  HMMA.16816.F32.BF16 R76, R92.reuse, R104, R76 ;  /* 0x000000685c4c723c */ /* 0x040fea000004184c */
[----:B------:R-:W-:Y:S01]  /*b030*/  FADD.FTZ R65, R65, R120 ;  /* 0x0000007841417221 */ /* 0x000fe20000010000 */
[----:B------:R-:W-:Y:S05]  /*b040*/  HMMA.16816.F32.BF16 R80, R92, R106, R80 ;  /* 0x0000006a5c50723c */ /* 0x000fea0000041850 */
[----:B------:R-:W-:Y:S01]  /*b050*/  FADD.FTZ R150, R66, R65 ;  /* 0x0000004142967221 */ /* 0x000fe20000010000 */
[----:B------:R-:W-:Y:S07]  /*b060*/  @!UPT UIADD3 URZ, URZ, URZ, URZ ;  /* 0x0000003f3f3ff290 */ /* 0x000fee000fffe03f */
[----:B------:R-:W-:Y:S11]  /*b070*/  @P0 BRA `(.L_x_3652) ;  /* 0xffffffd400cc0947 */ /* 0x000ff6000383ffff */
.L_x_3648:
[----:B------:R-:W1:Y:S01]  /*b080*/  SHFL.BFLY PT, R5, R150, 0x2, 0x1f ;  /* 0x0c401f0096057f89 */ /* 0x000e6200000e0000 */
[----:B------:R-:W-:Y:S01]  /*b090*/  IMAD.MOV.U32 R11, RZ, RZ, 0x3f800000 ;  /* 0x3f800000ff0b7424 */ /* 0x000fe200078e00ff */
[----:B------:R-:W2:Y:S01]  /*b0a0*/  S2UR UR4, SR_CgaCtaId ;  /* 0x00000000000479c3 */ /* 0x000ea20000008800 */
[----:B------:R-:W-:Y:S01]  /*b0b0*/  IMAD.MOV.U32 R9, RZ, RZ, 0x3f800000 ;  /* 0x3f800000ff097424 */ /* 0x000fe200078e00ff */
[----:B------:R-:W3:Y:S01]  /*b0c0*/  SHFL.BFLY PT, R4, R147, 0x2, 0x1f ;  /* 0x0c401f0093047f89 */ /* 0x000ee200000e0000 */
[----:B------:R-:W-:Y:S01]  /*b0d0*/  ISETP.NE.AND P0, PT, R134, -0x1, PT ;  /* 0xffffffff8600780c */ /* 0x000fe20003f05270 */
[----:B------:R-:W-:Y:S01]  /*b0e0*/  UMOV UR5, 0x400 ;  /* 0x0000040000057882 */ /* 0x000fe20000000000 */
        /* <DEDUP_REMOVED lines=8> */
[-C--:B------:R-:W-:Y:S02]  /*b170*/  LEA.HI R5, R5, R6.reuse, RZ, 0x5 ;  /* 0x0000000605057211 */ /* 0x080fe400078f28ff */
[----:B------:R-:W-:Y:S02]  /*b180*/  LOP3.LUT R13, R4, 0xfffffffc, RZ, 0xc0, !PT ;  /* 0xfffffffc040d7812 */ /* 0x000fe400078ec0ff */
[----:B------:R-:W-:Y:S02]  /*b190*/  SHF.R.S32.HI R12, RZ, 0x5, R5 ;  /* 0x00000005ff0c7819 */ /* 0x000fe40000011405 */
[----:B------:R-:W-:Y:S01]  /*b1a0*/  IADD3 R13, -R13, R6, RZ ;  /* 0x000000060d0d7210 */ /* 0x000fe20007ffe1ff */
[----:B-1----:R-:W-:Y:S01]  /*b1b0*/  FADD.FTZ R7, R10, R7 ;  /* 0x000000070a077221 */ /* 0x002fe20000010000 */
[----:B------:R-:W-:Y:S01]  /*b1c0*/  SHF.R.S32.HI R23, RZ, 0x1f, R12 ;  /* 0x0000001fff177819 */ /* 0x000fe2000001140c */
[----:B--2---:R-:W-:-:S03]  /*b1d0*/  FADD.FTZ R8, R3, R8 ;  /* 0x0000000803087221 */ /* 0x004fc60000010000 */
[----:B------:R-:W-:Y:S01]  /*b1e0*/  FSETP.NE.FTZ.AND P3, PT, R7, RZ, PT ;  /* 0x000000ff0700720b */ /* 0x000fe20003f75000 */
[----:B------:R-:W-:Y:S01]  /*b1f0*/  IMAD R14, R12, 0x100, R13 ;  /* 0x000001000c0e7824 */ /* 0x000fe200078e020d */
[----:B------:R-:W-:Y:S02]  /*b200*/  SHF.R.S32.HI R3, RZ, 0x2, R4 ;  /* 0x00000002ff037819 */ /* 0x000fe40000011404 */
[----:B------:R-:W-:Y:S02]  /*b210*/  FSETP.NE.FTZ.AND P4, PT, R8, RZ, PT ;  /* 0x000000ff0800720b */ /* 0x000fe40003f95000 */
[----:B------:R-:W-:-:S04]  /*b220*/  SHF.R.S32.HI R10, RZ, 0x1f, R3 ;  /* 0x0000001fff0a7819 */ /* 0x000fc80000011403 */
[----:B------:R-:W-:-:S03]  /*b230*/  LEA.HI R10, R10, R3, RZ, 0x3 ;  /* 0x000000030a0a7211 */ /* 0x000fc600078f18ff */
[----:B------:R-:W1:Y:S01]  /*b240*/  @P3 MUFU.RCP R11, R7 ;  /* 0x00000007000b3308 */ /* 0x000e620000001000 */
[----:B------:R-:W-:Y:S01]  /*b250*/  LOP3.LUT R10, R10, 0xfffffff8, RZ, 0xc0, !PT ;  /* 0xfffffff80a0a7812 */ /* 0x000fe200078ec0ff */
[----:B------:R-:W2:Y:S04]  /*b260*/  @P3 LDC R19, c[0x0][0x2e8] ;  /* 0x0000ba00ff133b82 */ /* 0x000ea80000000800 */
[----:B------:R-:W-:Y:S02]  /*b270*/  IMAD.IADD R10, R3, 0x1, -R10 ;  /* 0x00000001030a7824 */ /* 0x000fe400078e0a0a */
[----:B------:R-:W3:Y:S02]  /*b280*/  @P4 MUFU.RCP R9, R8 ;  /* 0x0000000800094308 */ /* 0x000ee40000001000 */
[----:B------:R-:W4:Y:S06]  /*b290*/  @P4 LDC R21, c[0x0][0x2e8] ;  /* 0x0000ba00ff154b82 */ /* 0x000f2c0000000800 */
[----:B------:R5:W2:Y:S01]  /*b2a0*/  @P3 MUFU.LG2 R16, R7 ;  /* 0x0000000700103308 */ /* 0x000aa20000000c00 */
        /* <DEDUP_REMOVED lines=8> */
[C---:B------:R-:W-:Y:S01]  /*b330*/  LEA.HI R11, R10.reuse, R10, RZ, 0x1 ;  /* 0x0000000a0a0b7211 */ /* 0x040fe200078f08ff */
[C---:B---3--:R-:W-:Y:S01]  /*b340*/  FMUL.FTZ R68, R9.reuse, R68 ;  /* 0x0000004409447220 */ /* 0x048fe20000410000 */
[----:B------:R-:W-:Y:S01]  /*b350*/  FMUL.FTZ R69, R9, R69 ;  /* 0x0000004509457220 */ /* 0x000fe20000410000 */
[----:B------:R-:W1:Y:S01]  /*b360*/  @P4 MUFU.LG2 R8, R8 ;  /* 0x0000000800084308 */ /* 0x000e620000000c00 */
[----:B------:R-:W-:Y:S01]  /*b370*/  LOP3.LUT R15, R11, 0x3fffffe, RZ, 0xc0, !PT ;  /* 0x03fffffe0b0f7812 */ /* 0x000fe200078ec0ff */
[C---:B------:R-:W-:Y:S01]  /*b380*/  FMUL.FTZ R72, R9.reuse, R72 ;  /* 0x0000004809487220 */ /* 0x040fe20000410000 */
[----:B------:R-:W-:Y:S01]  /*b390*/  SHF.R.S32.HI R11, RZ, 0x1, R11 ;  /* 0x00000001ff0b7819 */ /* 0x000fe2000001140b */
[----:B------:R-:W-:Y:S01]  /*b3a0*/  FMUL.FTZ R73, R9, R73 ;  /* 0x0000004909497220 */ /* 0x000fe20000410000 */
[----:B------:R-:W-:Y:S01]  /*b3b0*/  F2FP.BF16.F32.PACK_AB R68, R69, R68 ;  /* 0x000000444544723e */ /* 0x000fe200000010ff */
[----:B------:R-:W-:Y:S01]  /*b3c0*/  IMAD.IADD R15, R10, 0x1, -R15 ;  /* 0x000000010a0f7824 */ /* 0x000fe200078e0a0f */
[C---:B------:R-:W-:Y:S01]  /*b3d0*/  LOP3.LUT P1, RZ, R11.reuse, 0x2, RZ, 0xc0, !PT ;  /* 0x000000020bff7812 */ /* 0x040fe2000782c0ff */
[----:B------:R-:W-:Y:S01]  /*b3e0*/  IMAD.SHL.U32 R10, R11, 0x40, RZ ;  /* 0x000000400b0a7824 */ /* 0x000fe200078e00ff */
[----:B------:R-:W-:Y:S01]  /*b3f0*/  F2FP.BF16.F32.PACK_AB R70, R71, R70 ;  /* 0x000000464746723e */ /* 0x000fe200000010ff */
[----:B------:R-:W-:Y:S01]  /*b400*/  FMUL.FTZ R76, R9, R76 ;  /* 0x0000004c094c7220 */ /* 0x000fe20000410000 */
[----:B------:R-:W-:Y:S01]  /*b410*/  LEA R14, R15, R14, 0x4 ;  /* 0x0000000e0f0e7211 */ /* 0x000fe200078e20ff */
[C---:B------:R-:W-:Y:S01]  /*b420*/  FMUL.FTZ R77, R9.reuse, R77 ;  /* 0x0000004d094d7220 */ /* 0x040fe20000410000 */
[----:B------:R-:W-:Y:S01]  /*b430*/  LOP3.LUT R10, R10, 0xc0, RZ, 0xc0, !PT ;  /* 0x000000c00a0a7812 */ /* 0x000fe200078ec0ff */
[C---:B------:R-:W-:Y:S01]  /*b440*/  FMUL.FTZ R80, R9.reuse, R80 ;  /* 0x0000005009507220 */ /* 0x040fe20000410000 */
[----:B------:R-:W-:Y:S01]  /*b450*/  FMUL.FTZ R9, R9, R81 ;  /* 0x0000005109097220 */ /* 0x000fe20000410000 */
[----:B------:R-:W-:-:S02]  /*b460*/  F2FP.BF16.F32.PACK_AB R72, R73, R72 ;  /* 0x000000484948723e */ /* 0x000fc400000010ff */
[----:B------:R-:W-:Y:S02]  /*b470*/  LEA.HI R13, R10, R10, RZ, 0x1d ;  /* 0x0000000a0a0d7211 */ /* 0x000fe400078fe8ff */
[----:B------:R-:W-:Y:S02]  /*b480*/  LOP3.LUT R10, R11, 0x1, RZ, 0xc0, !PT ;  /* 0x000000010b0a7812 */ /* 0x000fe400078ec0ff */
[----:B------:R-:W-:Y:S01]  /*b490*/  F2FP.BF16.F32.PACK_AB R74, R75, R74 ;  /* 0x0000004a4b4a723e */ /* 0x000fe200000010ff */
[----:B------:R-:W-:Y:S01]  /*b4a0*/  IMAD.U32 R13, R14, 0x2, R13 ;  /* 0x000000020e0d7824 */ /* 0x000fe200078e000d */
[----:B------:R-:W-:Y:S01]  /*b4b0*/  ISETP.NE.U32.AND P2, PT, R10, 0x1, PT ;  /* 0x000000010a00780c */ /* 0x000fe20003f45070 */
[----:B------:R-:W-:Y:S01]  /*b4c0*/  IMAD.MOV.U32 R10, RZ, RZ, 0x10 ;  /* 0x00000010ff0a7424 */ /* 0x000fe200078e00ff */
[----:B------:R-:W-:Y:S02]  /*b4d0*/  F2FP.BF16.F32.PACK_AB R76, R77, R76 ;  /* 0x0000004c4d4c723e */ /* 0x000fe400000010ff */
[----:B------:R-:W-:Y:S01]  /*b4e0*/  LEA R13, R13, UR4, 0x1 ;  /* 0x000000040d0d7c11 */ /* 0x000fe2000f8e08ff */
[----:B------:R-:W-:Y:S01]  /*b4f0*/  ULDC.U8 UR4, c[0x0][0x3d8] ;  /* 0x0000f60000047ab9 */ /* 0x000fe20000000000 */
[----:B------:R-:W-:-:S02]  /*b500*/  SEL R14, R10, 0xfffffff0, P2 ;  /* 0xfffffff00a0e7807 */ /* 0x000fc40001000000 */
[----:B------:R-:W3:Y:S01]  /*b510*/  @P0 LDC.64 R10, c[0x0][0x298] ;  /* 0x0000a600ff0a0b82 */ /* 0x000ee20000000a00 */
[C---:B------:R-:W-:Y:S01]  /*b520*/  IADD3 R15, R13.reuse, 0x20, RZ ;  /* 0x000000200d0f7810 */ /* 0x040fe20007ffe0ff */
[C---:B------:R-:W-:Y:S01]  /*b530*/  @P1 VIADD R15, R13.reuse, 0xffffffe0 ;  /* 0xffffffe00d0f1836 */ /* 0x040fe20000000000 */
[----:B------:R-:W-:Y:S01]  /*b540*/  STS [R13], R68 ;  /* 0x000000440d007388 */ /* 0x000fe20000000800 */
[----:B------:R-:W-:Y:S01]  /*b550*/  IMAD.IADD R17, R13, 0x1, R14 ;  /* 0x000000010d117824 */ /* 0x000fe200078e020e */
[----:B------:R-:W-:Y:S02]  /*b560*/  F2FP.BF16.F32.PACK_AB R78, R79, R78 ;  /* 0x0000004e4f4e723e */ /* 0x000fe400000010ff */
[----:B------:R1:W-:Y:S01]  /*b570*/  STS [R13+0x200], R70 ;  /* 0x000200460d007388 */ /* 0x0003e20000000800 */
[----:B------:R-:W-:Y:S02]  /*b580*/  F2FP.BF16.F32.PACK_AB R9, R9, R80 ;  /* 0x000000500909723e */ /* 0x000fe400000010ff */
[----:B------:R-:W-:Y:S01]  /*b590*/  F2FP.BF16.F32.PACK_AB R82, R83, R82 ;  /* 0x000000525352723e */ /* 0x000fe200000010ff */
[----:B------:R-:W-:Y:S01]  /*b5a0*/  STS [R17], R72 ;  /* 0x0000004811007388 */ /* 0x000fe20000000800 */
[----:B------:R-:W-:-:S02]  /*b5b0*/  IADD3 R14, R14, R15, RZ ;  /* 0x0000000f0e0e7210 */ /* 0x000fc40007ffe0ff */
[----:B------:R-:W-:Y:S01]  /*b5c0*/  ISETP.NE.AND P1, PT, RZ, UR4, PT ;  /* 0x00000004ff007c0c */ /* 0x000fe2000bf25270 */
[----:B------:R-:W-:Y:S01]  /*b5d0*/  STS [R17+0x200], R74 ;  /* 0x0002004a11007388 */ /* 0x000fe20000000800 */
[----:B-----5:R-:W-:-:S03]  /*b5e0*/  MOV R7, 0x7f800000 ;  /* 0x7f80000000077802 */ /* 0x020fc60000000f00 */
[----:B------:R-:W-:Y:S04]  /*b5f0*/  STS [R15], R76 ;  /* 0x0000004c0f007388 */ /* 0x000fe80000000800 */
[----:B------:R2:W-:Y:S04]  /*b600*/  STS [R15+0x200], R78 ;  /* 0x0002004e0f007388 */ /* 0x0005e80000000800 */
[----:B------:R-:W-:Y:S04]  /*b610*/  STS [R14], R9 ;  /* 0x000000090e007388 */ /* 0x000fe80000000800 */
[----:B------:R5:W-:Y:S01]  /*b620*/  STS [R14+0x200], R82 ;  /* 0x000200520e007388 */ /* 0x000be20000000800 */
[----:B-1----:R-:W-:Y:S01]  /*b630*/  LEA.HI R13, R23, R12, RZ, 0x2 ;  /* 0x0000000c170d7211 */ /* 0x002fe200078f10ff */
[----:B---3--:R-:W-:-:S03]  /*b640*/  @P0 IMAD.WIDE.U32 R22, R134, R10, RZ ;  /* 0x0000000a86160225 */ /* 0x008fc600078e00ff */
[----:B------:R-:W-:-:S05]  /*b650*/  LOP3.LUT R13, R13, 0xfffffffc, RZ, 0xc0, !PT ;  /* 0xfffffffc0d0d7812 */ /* 0x000fca00078ec0ff */
[----:B------:R-:W-:Y:S02]  /*b660*/  IMAD.IADD R13, R12, 0x1, -R13 ;  /* 0x000000010c0d7824 */ /* 0x000fe400078e0a0d */
[----:B------:R-:W-:Y:S02]  /*b670*/  IMAD.MOV.U32 R12, RZ, RZ, 0x7f800000 ;  /* 0x7f800000ff0c7424 */ /* 0x000fe400078e00ff */
[----:B--2---:R-:W-:Y:S01]  /*b680*/  @P3 FMUL.FTZ R15, R16, 0.69314718246459960938 ;  /* 0x3f317218100f3820 */ /* 0x004fe20000410000 */
[----:B------:R-:W-:Y:S02]  /*b690*/  @P0 IMAD.MOV.U32 R16, RZ, RZ, R22 ;  /* 0x000000ffff100224 */ /* 0x000fe400078e0016 */
[----:B-----5:R-:W-:Y:S02]  /*b6a0*/  @P0 IMAD R14, R134, R11, R23 ;  /* 0x0000000b860e0224 */ /* 0x020fe400078e0217 */
[----:B------:R-:W-:Y:S01]  /*b6b0*/  @P4 FMUL.FTZ R11, R8, 0.69314718246459960938 ;  /* 0x3f317218080b4820 */ /* 0x000fe20000410000 */
[----:B----4-:R-:W-:Y:S06]  /*b6c0*/  @P0 BRA `(.L_x_3653) ;  /* 0x0000000000200947 */ /* 0x010fec0003800000 */
[----:B------:R-:W1:Y:S01]  /*b6d0*/  S2R R17, SR_CTAID.Y ;  /* 0x0000000000117919 */ /* 0x000e620000002600 */
[----:B------:R-:W2:Y:S01]  /*b6e0*/  LDC.64 R8, c[0x0][0x290] ;  /* 0x0000a400ff087b82 */ /* 0x000ea20000000a00 */
[----:B-1----:R-:W-:-:S05]  /*b6f0*/  SHF.R.S32.HI R23, RZ, 0x1f, R17 ;  /* 0x0000001fff177819 */ /* 0x002fca0000011411 */
[-C--:B--2---:R-:W-:Y:S02]  /*b700*/  IMAD R10, R23, R8.reuse, RZ ;  /* 0x00000008170a7224 */ /* 0x084fe400078e02ff */
[----:B------:R-:W-:-:S04]  /*b710*/  IMAD.WIDE.U32 R22, R17, R8, RZ ;  /* 0x0000000811167225 */ /* 0x000fc800078e00ff */
[----:B------:R-:W-:Y:S01]  /*b720*/  IMAD R9, R17, R9, R10 ;  /* 0x0000000911097224 */ /* 0x000fe200078e020a */
[----:B------:R-:W-:-:S04]  /*b730*/  MOV R16, R22 ;  /* 0x0000001600107202 */ /* 0x000fc80000000f00 */
[----:B------:R-:W-:Y:S02]  /*b740*/  IADD3 R14, R23, R9, RZ ;  /* 0x00000009170e7210 */ /* 0x000fe40007ffe0ff */
.L_x_3653:
[----:B------:R-:W-:Y:S01]  /*b750*/  @P4 FFMA.FTZ R12, R2, R21, R11 ;  /* 0x00000015020c4223 */ /* 0x000fe2000001000b */
[----:B------:R-:W-:Y:S01]  /*b760*/  @P3 FFMA.FTZ R7, R0, R19, R15 ;  /* 0x0000001300073223 */ /* 0x000fe2000001000f */
        /* <DEDUP_REMOVED lines=8> */
.L_x_3654:
[----:B------:R-:W1:Y:S01]  /*b7f0*/  S2R R15, SR_CTAID.Z ;  /* 0x00000000000f7919 */ /* 0x000e620000002700 */
[----:B------:R-:W1:Y:S01]  /*b800*/  LDC R0, c[0x0][0x270] ;  /* 0x00009c00ff007b82 */ /* 0x000e620000000800 */
[----:B------:R-:W1:Y:S07]  /*b810*/  S2R R2, SR_CTAID.Y ;  /* 0x0000000000027919 */ /* 0x000e6e0000002600 */
[----:B------:R-:W2:Y:S01]  /*b820*/  LDC R134, c[0x0][0x2c4] ;  /* 0x0000b100ff867b82 */ /* 0x000ea20000000800 */
[----:B-1----:R-:W-:-:S04]  /*b830*/  IMAD R9, R2, R0, R15 ;  /* 0x0000000002097224 */ /* 0x002fc800078e020f */
[----:B--2---:R-:W-:-:S07]  /*b840*/  IMAD R134, R9, R134, RZ ;  /* 0x0000008609867224 */ /* 0x004fce00078e02ff */
.L_x_3655:
        /* <DEDUP_REMOVED lines=8> */
[----:B------:R-:W2:Y:S01]  /*b8d0*/  S2R R0, SR_TID.X ;  /* 0x0000000000007919 */ /* 0x000ea20000002100 */
[----:B------:R3:W4:Y:S01]  /*b8e0*/  LDS.128 R8, [R136+0x800] ;  /* 0x0008000088087984 */ /* 0x0007220000000c00 */
[----:B-1----:R-:W-:-:S05]  /*b8f0*/  IMAD.SHL.U32 R6, R2, 0x40, RZ ;  /* 0x0000004002067824 */ /* 0x002fca00078e00ff */
[----:B------:R-:W-:-:S05]  /*b900*/  SHF.R.S32.HI R5, RZ, 0x1f, R6 ;  /* 0x0000001fff057819 */ /* 0x000fca0000011406 */
[----:B--23--:R-:W-:Y:S05]  /*b910*/  @P0 BRA `(.L_x_3657) ;  /* 0x0000000000380947 */ /* 0x00cfea0003800000 */
        /* <DEDUP_REMOVED lines=14> */
.L_x_3657:
[----:B------:R-:W-:Y:S05]  /*ba00*/  BSYNC B0 ;  /* 0x0000000000007941 */ /* 0x000fea0003800000 */
.L_x_3656:
[----:B------:R-:W-:Y:S01]  /*ba10*/  ULDC.64 UR6, c[0x0][0x298] ;  /* 0x0000a60000067ab9 */ /* 0x000fe20000000a00 */
[----:B------:R-:W-:Y:S01]  /*ba20*/  ULDC UR4, c[0x0][0x2d0] ;  /* 0x0000b40000047ab9 */ /* 0x000fe20000000800 */
[----:B------:R-:W-:Y:S01]  /*ba30*/  IMAD R2, R2, -0x40, R137 ;  /* 0xffffffc002027824 */ /* 0x000fe200078e0289 */
[----:B------:R-:W-:Y:S01]  /*ba40*/  ISETP.GE.AND P0, PT, R138, UR4, PT ;  /* 0x000000048a007c0c */ /* 0x000fe2000bf06270 */
[----:B------:R-:W-:Y:S01]  /*ba50*/  IMAD.WIDE.U32 R18, R6, UR6, R138 ;  /* 0x0000000606127c25 */ /* 0x000fe2000f8e008a */
[----:B------:R-:W-:Y:S01]  /*ba60*/  LEA.HI.SX32 R13, R4, 0x20, 0x1e ;  /* 0x00000020040d7811 */ /* 0x000fe200078ff2ff */
[----:B------:R-:W-:Y:S01]  /*ba70*/  ULDC.64 UR4, c[0x0][0x2a0] ;  /* 0x0000a80000047ab9 */ /* 0x000fe20000000a00 */
[----:B-1----:R-:W-:Y:S01]  /*ba80*/  SHF.R.S32.HI R7, RZ, 0x1f, R0 ;  /* 0x0000001fff077819 */ /* 0x002fe20000011400 */
[----:B------:R-:W-:Y:S01]  /*ba90*/  IMAD.IADD R12, R137, 0x1, -R6 ;  /* 0x00000001890c7824 */ /* 0x000fe200078e0a06 */
[----:B------:R-:W-:Y:S01]  /*baa0*/  IADD3 R16, P1, R16, R18, RZ ;  /* 0x0000001210107210 */ /* 0x000fe20007f3e0ff */
[----:B------:R-:W1:Y:S01]  /*bab0*/  LDS.128 R136, [R136] ;  /* 0x0000000088887984 */ /* 0x000e620000000c00 */
[----:B------:R-:W-:Y:S01]  /*bac0*/  IMAD R5, R5, UR6, RZ ;  /* 0x0000000605057c24 */ /* 0x000fe2000f8e02ff */
[----:B------:R-:W-:Y:S01]  /*bad0*/  SHF.R.S32.HI R4, RZ, 0x1f, R15 ;  /* 0x0000001fff047819 */ /* 0x000fe2000001140f */
[----:B------:R-:W-:Y:S01]  /*bae0*/  BSSY B0, `(.L_x_3658) ;  /* 0x0000016000007945 */ /* 0x000fe20003800000 */
[----:B------:R-:W-:Y:S01]  /*baf0*/  LEA.HI R7, R7, R0, RZ, 0x2 ;  /* 0x0000000007077211 */ /* 0x000fe200078f10ff */
[----:B------:R-:W-:-:S02]  /*bb00*/  IMAD R5, R6, UR7, R5 ;  /* 0x0000000706057c24 */ /* 0x000fc4000f8e0205 */
[----:B------:R-:W-:Y:S01]  /*bb10*/  IMAD R0, R4, UR4, RZ ;  /* 0x0000000404007c24 */ /* 0x000fe2000f8e02ff */
[----:B------:R-:W-:Y:S02]  /*bb20*/  SHF.R.S32.HI R7, RZ, 0x2, R7 ;  /* 0x00000002ff077819 */ /* 0x000fe40000011407 */
[----:B------:R-:W-:Y:S01]  /*bb30*/  IADD3.X R17, R14, R19, R5, P1, !PT ;  /* 0x000000130e117210 */ /* 0x000fe20000ffe405 */
[----:B------:R-:W-:Y:S01]  /*bb40*/  IMAD R0, R15, UR5, R0 ;  /* 0x000000050f007c24 */ /* 0x000fe2000f8e0200 */
[----:B------:R-:W-:Y:S02]  /*bb50*/  ISETP.GE.OR P1, PT, R13, R2, P0 ;  /* 0x000000020d00720c */ /* 0x000fe40000726670 */
[----:B------:R-:W-:Y:S01]  /*bb60*/  ISETP.GE.OR P0, PT, R3, R12, P0 ;  /* 0x0000000c0300720c */ /* 0x000fe20000706670 */
[----:B------:R-:W-:Y:S01]  /*bb70*/  IMAD.WIDE.U32 R16, R15, UR4, R16 ;  /* 0x000000040f107c25 */ /* 0x000fe2000f8e0010 */
[----:B------:R-:W-:-:S03]  /*bb80*/  SHF.R.S32.HI R7, RZ, 0x1f, R7 ;  /* 0x0000001fff077819 */ /* 0x000fc60000011407 */
[----:B------:R-:W-:-:S08]  /*bb90*/  IMAD.IADD R5, R0, 0x1, R17 ;  /* 0x0000000100057824 */ /* 0x000fd000078e0211 */
        /* <DEDUP_REMOVED lines=10> */
.L_x_3659:
[----:B------:R-:W-:Y:S05]  /*bc40*/  BSYNC B0 ;  /* 0x0000000000007941 */ /* 0x000fea0003800000 */
.L_x_3658:
        /* <DEDUP_REMOVED lines=11> */
[----:B----4-:R-:W-:Y:S01]  /*bd00*/  STG.E.128 desc[UR10][R2.64], R8 ;  /* 0x0000000802007986 */ /* 0x010fe2000c101d0a */
[----:B------:R-:W-:Y:S05]  /*bd10*/  EXIT ;  /* 0x000000000000794d */ /* 0x000fea0003800000 */
.L_x_3660:
        /* <DEDUP_REMOVED lines=14> */
.L_x_5360:


//--------------------- .text._ZN5flash24flash_fwd_splitkv_kernelI23Flash_fwd_kernel_traitsILi32ELi64ELi128ELi4ELb0ELb0EN7cutlass10bfloat16_tE19Flash_kernel_traitsILi32ELi64ELi128ELi4ES3_EELb1ELb0ELb0ELb0ELb0ELb1ELb0ELb0EEEvNS_16Flash_fwd_paramsE --------------------------
	.section	.text._ZN5flash24flash_fwd_splitkv_kernelI23Flash_fwd_kernel_traitsILi32ELi64ELi128ELi4ELb0ELb0EN7cutlass10bfloat16_tE19Flash_kernel_traitsILi32ELi64ELi128ELi4ES3_EELb1ELb0ELb0ELb0ELb0ELb1ELb0ELb0EEEvNS_16Flash_fwd_paramsE,"ax",@progbits
	.align	128
        .global         _ZN5flash24flash_fwd_splitkv_kernelI23Flash_fwd_kernel_traitsILi32ELi64ELi128ELi4ELb0ELb0EN7cutlass10bfloat16_tE19Flash_kernel_traitsILi32ELi64ELi128ELi4ES3_EELb1ELb0ELb0ELb0ELb0ELb1ELb0ELb0EEEvNS_16Flash_fwd_paramsE
        .type           _ZN5flash24flash_fwd_splitkv_kernelI23Flash_fwd_kernel_traitsILi32ELi64ELi128ELi4ELb0ELb0EN7cutlass10bfloat16_tE19Flash_kernel_traitsILi32ELi64ELi128ELi4ES3_EELb1ELb0ELb0ELb0ELb0ELb1ELb0ELb0EEEvNS_16Flash_fwd_paramsE,@function
        .size           _ZN5flash24flash_fwd_splitkv_kernelI23Flash_fwd_kernel_traitsILi32ELi64ELi128ELi4ELb0ELb0EN7cutlass10bfloat16_tE19Flash_kernel_traitsILi32ELi64ELi128ELi4ES3_EELb1ELb0ELb0ELb0ELb0ELb1ELb0ELb0EEEvNS_16Flash_fwd_paramsE,(.L_x_5361 - _ZN5flash24flash_fwd_splitkv_kernelI23Flash_fwd_kernel_traitsILi32ELi64ELi128ELi4ELb0ELb0EN7cutlass10bfloat16_tE19Flash_kernel_traitsILi32ELi64ELi128ELi4ES3_EELb1ELb0ELb0ELb0ELb0ELb1ELb0ELb0EEEvNS_16Flash_fwd_paramsE)
        .other          _ZN5flash24flash_fwd_splitkv_kernelI23Flash_fwd_kernel_traitsILi32ELi64ELi128ELi4ELb0ELb0EN7cutlass10bfloat16_tE19Flash_kernel_traitsILi32ELi64ELi128ELi4ES3_EELb1ELb0ELb0ELb0ELb0ELb1ELb0ELb0EEEvNS_16Flash_fwd_paramsE,@"STO_CUDA_ENTRY STV_DEFAULT"
_ZN5flash24flash_fwd_splitkv_kernelI23Flash_fwd_kernel_traitsILi32ELi64ELi128ELi4ELb0ELb0EN7cutlass10bfloat16_tE19Flash_kernel_traitsILi32ELi64ELi128ELi4ES3_EELb1ELb0ELb0ELb0ELb0ELb1ELb0ELb0EEEvNS_16Flash_fwd_paramsE:
.text._ZN5flash24flash_fwd_splitkv_kernelI23Flash_fwd_kernel_traitsILi32ELi64ELi128ELi4ELb0ELb0EN7cutlass10bfloat16_tE19Flash_kernel_traitsILi32ELi64ELi128ELi4ES3_EELb1ELb0ELb0ELb0ELb0ELb1ELb0ELb0EEEvNS_16Flash_fwd_paramsE:
        /* <DEDUP_REMOVED lines=38> */
.L_x_3661:
[----:B------:R-:W1:Y:S02]  /*0260*/  LDC R4, c[0x0][0x2c8] ;  /* 0x0000b200ff047b82 */ /* 0x000e640000000800 */
.L_x_3662:
        /* <DEDUP_REMOVED lines=44> */
[----:B------:R-:W-:-:S03]  /*0530*/  LOP3.LUT R7, R6, 0xfffffffc, RZ, 0xc0, !PT ;  /* 0xfffffffc06077812 */ /* 0x000fc600078ec0ff */
[----:B------:R-:W2:Y:S01]  /*0540*/  @!P0 LDC.64 R2, c[0x0][0x290] ;  /* 0x0000a400ff028b82 */ /* 0x000ea20000000a00 */
[----:B------:R-:W-:Y:S01]  /*0550*/  @!P0 SHF.R.S32.HI R9, RZ, 0x1f, R17 ;  /* 0x0000001fff098819 */ /* 0x000fe20000011411 */
[----:B------:R-:W-:Y:S01]  /*0560*/  IMAD.IADD R46, R46, 0x1, -R7 ;  /* 0x000000012e2e7824 */ /* 0x000fe200078e0a07 */
[----:B------:R-:W-:-:S04]  /*0570*/  SHF.R.S32.HI R7, RZ, 0x1f, R51 ;  /* 0x0000001fff077819 */ /* 0x000fc80000011433 */
[----:B------:R-:W-:Y:S01]  /*0580*/  ISETP.NE.AND P3, PT, R46, RZ, PT ;  /* 0x000000ff2e00720c */ /* 0x000fe20003f65270 */
[----:B-1----:R-:W-:-:S04]  /*0590*/  @P0 IMAD.WIDE.U32 R10, R141, R4, RZ ;  /* 0x000000048d0a0225 */ /* 0x002fc800078e00ff */
[----:B------:R-:W-:Y:S02]  /*05a0*/  @P0 IMAD R141, R141, R5, R11 ;  /* 0x000000058d8d0224 */ /* 0x000fe400078e020b */
[----:B------:R-:W-:Y:S01]  /*05b0*/  IMAD R14, R7, R4, RZ ;  /* 0x00000004070e7224 */ /* 0x000fe200078e02ff */
[----:B------:R-:W-:-:S03]  /*05c0*/  SHF.R.S32.HI R7, RZ, 0x2, R6 ;  /* 0x00000002ff077819 */ /* 0x000fc60000011406 */
[----:B------:R-:W-:Y:S01]  /*05d0*/  IMAD R14, R51, R5, R14 ;  /* 0x00000005330e7224 */ /* 0x000fe200078e020e */
[----:B------:R-:W-:Y:S01]  /*05e0*/  ISETP.GE.OR P3, PT, R7, R144, P3 ;  /* 0x000000900700720c */ /* 0x000fe20001f66670 */
[-C--:B--2---:R-:W-:Y:S01]  /*05f0*/  @!P0 IMAD R8, R9, R2.reuse, RZ ;  /* 0x0000000209088224 */ /* 0x084fe200078e02ff */
[----:B------:R-:W-:Y:S01]  /*0600*/  IADD3 R9, R7, 0x20, RZ ;  /* 0x0000002007097810 */ /* 0x000fe20007ffe0ff */
[----:B------:R-:W-:-:S04]  /*0610*/  @!P0 IMAD.WIDE.U32 R12, R17, R2, RZ ;  /* 0x00000002110c8225 */ /* 0x000fc800078e00ff */
[----:B------:R-:W-:Y:S02]  /*0620*/  @!P0 IMAD R3, R17, R3, R8 ;  /* 0x0000000311038224 */ /* 0x000fe400078e0208 */
[----:B------:R-:W-:Y:S02]  /*0630*/  @P0 IMAD.MOV.U32 R8, RZ, RZ, R10 ;  /* 0x000000ffff080224 */ /* 0x000fe400078e000a */
[----:B------:R-:W-:Y:S02]  /*0640*/  IMAD.SHL.U32 R10, R46, 0x8, RZ ;  /* 0x000000082e0a7824 */ /* 0x000fe400078e00ff */
[----:B------:R-:W-:Y:S02]  /*0650*/  @!P0 IMAD.MOV.U32 R8, RZ, RZ, R12 ;  /* 0x000000ffff088224 */ /* 0x000fe400078e000c */
[----:B------:R-:W-:Y:S01]  /*0660*/  @!P0 IMAD.IADD R141, R13, 0x1, R3 ;  /* 0x000000010d8d8824 */ /* 0x000fe200078e0203 */
[----:B------:R-:W-:Y:S01]  /*0670*/  SHF.R.S32.HI R11, RZ, 0x1f, R10 ;  /* 0x0000001fff0b7819 */ /* 0x000fe2000001140a */
[----:B------:R-:W-:Y:S01]  /*0680*/  IMAD R2, R17, UR6, R0 ;  /* 0x0000000611027c24 */ /* 0x000fe2000f8e0200 */
[----:B------:R-:W-:-:S02]  /*0690*/  ISETP.GE.AND P1, PT, R10, UR4, PT ;  /* 0x000000040a007c0c */ /* 0x000fc4000bf26270 */
[----:B------:R-:W-:Y:S01]  /*06a0*/  ISETP.GE.AND P0, PT, R9, R144, PT ;  /* 0x000000900900720c */ /* 0x000fe20003f06270 */
[----:B------:R-:W-:Y:S01]  /*06b0*/  IMAD.WIDE.U32 R10, R51, R4, R10 ;  /* 0x00000004330a7225 */ /* 0x000fe200078e000a */
[----:B------:R-:W-:Y:S02]  /*06c0*/  ISETP.GE.OR P4, PT, R9, R144, P1 ;  /* 0x000000900900720c */ /* 0x000fe40000f86670 */
[----:B------:R-:W-:Y:S01]  /*06d0*/  SHF.R.S32.HI R3, RZ, 0x1f, R0 ;  /* 0x0000001fff037819 */ /* 0x000fe20000011400 */
[----:B------:R-:W-:Y:S01]  /*06e0*/  IMAD R2, R2, UR5, R51 ;  /* 0x0000000502027c24 */ /* 0x000fe2000f8e0233 */
[----:B------:R-:W-:Y:S01]  /*06f0*/  IADD3 R8, P2, R8, R10, RZ ;  /* 0x0000000a08087210 */ /* 0x000fe20007f5e0ff */
[----:B------:R-:W-:Y:S02]  /*0700*/  ULDC.64 UR4, c[0x0][0x2a0] ;  /* 0x0000a80000047ab9 */ /* 0x000fe40000000a00 */
[----:B------:R-:W-:Y:S01]  /*0710*/  IMAD R3, R3, UR4, RZ ;  /* 0x0000000403037c24 */ /* 0x000fe2000f8e02ff */
[----:B------:R-:W-:-:S02]  /*0720*/  IADD3.X R9, R141, R11, R14, P2, !PT ;  /* 0x0000000b8d097210 */ /* 0x000fc400017fe40e */
[----:B------:R-:W-:Y:S01]  /*0730*/  ISETP.GE.OR P2, PT, R7, R144, P1 ;  /* 0x000000900700720c */ /* 0x000fe20000f46670 */
[----:B------:R-:W-:Y:S01]  /*0740*/  IMAD R13, R0, UR5, R3 ;  /* 0x00000005000d7c24 */ /* 0x000fe2000f8e0203 */
[----:B------:R-:W-:Y:S01]  /*0750*/  IADD3 R3, P1, R2, R7, RZ ;  /* 0x0000000702037210 */ /* 0x000fe20007f3e0ff */
[----:B------:R-:W-:Y:S01]  /*0760*/  IMAD.WIDE.U32 R10, R0, UR4, R8 ;  /* 0x00000004000a7c25 */ /* 0x000fe2000f8e0008 */
[----:B------:R-:W-:-:S04]  /*0770*/  SHF.R.S32.HI R9, RZ, 0x1f, R7 ;  /* 0x0000001fff097819 */ /* 0x000fc80000011407 */
[----:B------:R-:W-:-:S05]  /*0780*/  IADD3 R13, R11, R13, RZ ;  /* 0x0000000d0b0d7210 */ /* 0x000fca0007ffe0ff */
[----:B------:R-:W-:Y:S05]  /*0790*/  @P2 BRA `(.L_x_3665) ;  /* 0x0000000000242947 */ /* 0x000fea0003800000 */
        /* <DEDUP_REMOVED lines=9> */
.L_x_3665:
[----:B------:R-:W-:Y:S05]  /*0830*/  BSYNC B0 ;  /* 0x0000000000007941 */ /* 0x000fea0003800000 */
.L_x_3664:
        /* <DEDUP_REMOVED lines=13> */
.L_x_3667:
[----:B------:R-:W-:Y:S05]  /*0910*/  BSYNC B0 ;  /* 0x0000000000007941 */ /* 0x000fea0003800000 */
.L_x_3666:
        /* <DEDUP_REMOVED lines=11> */
.L_x_3663:
        /* <DEDUP_REMOVED lines=24> */
.L_x_3668:
[----:B------:R-:W-:Y:S05]  /*0b50*/  @!P6 BRA `(.L_x_3669) ;  /* 0x00000004003ce947 */ /* 0x000fea0003800000 */
[----:B-----5:R-:W2:Y:S01]  /*0b60*/  LDC R13, c[0x0][0x380] ;  /* 0x0000e000ff0d7b82 */ /* 0x020ea20000000800 */
        /* <DEDUP_REMOVED lines=55> */
[----:B------:R-:W-:Y:S02]  /*0ee0*/  @!P1 LOP3.LUT R14, RZ, R7, RZ, 0x33, !PT ;  /* 0x00000007ff0e9212 */ /* 0x000fe400078e33ff */
[----:B---3--:R-:W-:Y:S01]  /*0ef0*/  SHF.R.S32.HI R5, RZ, 0x1f, R4 ;  /* 0x0000001fff057819 */ /* 0x008fe20000011404 */
[----:B------:R-:W-:-:S04]  /*0f00*/  IMAD.WIDE.U32 R10, R4, UR4, RZ ;  /* 0x00000004040a7c25 */ /* 0x000fc8000f8e00ff */
        /* <DEDUP_REMOVED lines=8> */
[----:B------:R-:W-:-:S04]  /*0f90*/  IMAD.WIDE.U32 R20, R4, R2, RZ ;  /* 0x0000000204147225 */ /* 0x000fc800078e00ff */
[C---:B------:R-:W-:Y:S02]  /*0fa0*/  IMAD R6, R24.reuse, R85, R6 ;  /* 0x0000005518067224 */ /* 0x040fe400078e0206 */
[----:B------:R-:W-:Y:S01]  /*0fb0*/  IMAD.WIDE.U32 R12, R24, R84, R10 ;  /* 0x00000054180c7225 */ /* 0x000fe200078e000a */
[----:B------:R-:W-:-:S04]  /*0fc0*/  SHF.R.S32.HI R11, RZ, 0x1f, R14 ;  /* 0x0000001fff0b7819 */ /* 0x000fc8000001140e */
[----:B------:R-:W-:Y:S01]  /*0fd0*/  IADD3 R13, R13, R6, RZ ;  /* 0x000000060d0d7210 */ /* 0x000fe20007ffe0ff */
[----:B------:R-:W-:-:S04]  /*0fe0*/  IMAD R7, R11, UR4, RZ ;  /* 0x000000040b077c24 */ /* 0x000fc8000f8e02ff */
[C---:B------:R-:W-:Y:S02]  /*0ff0*/  IMAD R7, R14.reuse, UR5, R7 ;  /* 0x000000050e077c24 */ /* 0x040fe4000f8e0207 */
[----:B------:R-:W-:-:S04]  /*1000*/  IMAD.WIDE.U32 R4, R14, UR4, R12 ;  /* 0x000000040e047c25 */ /* 0x000fc8000f8e000c */
[----:B------:R-:W-:Y:S01]  /*1010*/  IMAD.IADD R12, R21, 0x1, R3 ;  /* 0x00000001150c7824 */ /* 0x000fe200078e0203 */
[----:B------:R-:W-:Y:S02]  /*1020*/  IADD3 R7, R5, R7, RZ ;  /* 0x0000000705077210 */ /* 0x000fe40007ffe0ff */
[----:B------:R-:W-:Y:S01]  /*1030*/  MOV R10, R4 ;  /* 0x00000004000a7202 */ /* 0x000fe20000000f00 */
[----:B------:R-:W-:Y:S06]  /*1040*/  BRA `(.L_x_3670) ;  /* 0x00000004002c7947 */ /* 0x000fec0003800000 */
.L_x_3669:
[----:B------:R-:W1:Y:S01]  /*1050*/  LDC R11, c[0x0][0x278] ;  /* 0x00009e00ff0b7b82 */ /* 0x000e620000000800 */
[----:B------:R-:W-:Y:S02]  /*1060*/  ISETP.NE.AND P3, PT, R10, -0x1, PT ;  /* 0xffffffff0a00780c */ /* 0x000fe40003f65270 */
[----:B------:R-:W-:-:S04]  /*1070*/  LEA R24, R102, 0xffffff80, 0x7 ;  /* 0xffffff8066187811 */ /* 0x000fc800078e38ff */
[----:B------:R-:W-:-:S07]  /*1080*/  SHF.R.S32.HI R9, RZ, 0x1f, R24 ;  /* 0x0000001fff097819 */ /* 0x000fce0000011418 */
[----:B------:R-:W2:Y:S01]  /*1090*/  @P3 LDC.64 R84, c[0x0][0x248] ;  /* 0x00009200ff543b82 */ /* 0x000ea20000000a00 */
        /* <DEDUP_REMOVED lines=17> */
[----:B------:R-:W-:Y:S01]  /*11b0*/  ISETP.GE.AND P1, PT, R4, RZ, PT ;  /* 0x000000ff0400720c */ /* 0x000fe20003f26270 */
[----:B------:R-:W-:-:S04]  /*11c0*/  @P3 IMAD.IADD R4, R15, 0x1, R10 ;  /* 0x000000010f043824 */ /* 0x000fc800078e020a */
[C---:B--2---:R-:W-:Y:S02]  /*11d0*/  @P3 IMAD R19, R4.reuse, R85, RZ ;  /* 0x0000005504133224 */ /* 0x044fe400078e02ff */
[----:B------:R-:W-:-:S04]  /*11e0*/  @P3 IMAD.WIDE.U32 R4, R4, R84, RZ ;  /* 0x0000005404043225 */ /* 0x000fc800078e00ff */
[-C--:B------:R-:W-:Y:S02]  /*11f0*/  @!P0 IADD3 R2, R2, -R3.reuse, RZ ;  /* 0x8000000302028210 */ /* 0x080fe40007ffe0ff */
[----:B------:R-:W-:Y:S02]  /*1200*/  @!P0 IADD3 R14, R14, 0x1, RZ ;  /* 0x000000010e0e8810 */ /* 0x000fe40007ffe0ff */
[----:B------:R-:W-:Y:S02]  /*1210*/  ISETP.GE.U32.AND P2, PT, R2, R3, PT ;  /* 0x000000030200720c */ /* 0x000fe40003f46070 */
[----:B------:R-:W2:Y:S01]  /*1220*/  LDC.64 R2, c[0x0][0x260] ;  /* 0x00009800ff027b82 */ /* 0x000ea20000000a00 */
[----:B------:R-:W-:Y:S02]  /*1230*/  ISETP.NE.AND P0, PT, R11, RZ, PT ;  /* 0x000000ff0b00720c */ /* 0x000fe40003f05270 */
[----:B------:R-:W-:Y:S02]  /*1240*/  @P3 IADD3 R19, R5, R19, RZ ;  /* 0x0000001305133210 */ /* 0x000fe40007ffe0ff */
[----:B------:R-:W-:-:S06]  /*1250*/  @P3 MOV R18, R4 ;  /* 0x0000000400123202 */ /* 0x000fcc0000000f00 */
        /* <DEDUP_REMOVED lines=15> */
.L_x_3671:
        /* <DEDUP_REMOVED lines=11> */
[----:B------:R-:W-:Y:S01]  /*1400*/  IMAD R3, R14, R3, R4 ;  /* 0x000000030e037224 */ /* 0x000fe200078e0204 */
[----:B------:R-:W-:-:S04]  /*1410*/  MOV R10, R18 ;  /* 0x00000012000a7202 */ /* 0x000fc80000000f00 */
        /* <DEDUP_REMOVED lines=14> */
.L_x_3670:
[----:B------:R-:W-:Y:S01]  /*1500*/  ISETP.NE.AND P0, PT, R141, -0x1, PT ;  /* 0xffffffff8d00780c */ /* 0x000fe20003f05270 */
[----:B------:R-:W-:Y:S01]  /*1510*/  VIADD R142, R102, 0xffffffff ;  /* 0xffffffff668e7836 */ /* 0x000fe20000000000 */
[----:B-----5:R-:W-:Y:S01]  /*1520*/  SHF.R.S32.HI R13, RZ, 0x1f, R46 ;  /* 0x0000001fff0d7819 */ /* 0x020fe2000001142e */
[----:B------:R-:W1:Y:S01]  /*1530*/  S2UR UR4, SR_CgaCtaId ;  /* 0x00000000000479c3 */ /* 0x000e620000008800 */
[----:B------:R-:W-:Y:S01]  /*1540*/  ULDC.64 UR6, c[0x0][0x258] ;  /* 0x0000960000067ab9 */ /* 0x000fe20000000a00 */
[----:B------:R-:W-:Y:S01]  /*1550*/  ULDC.64 UR8, c[0x0][0x268] ;  /* 0x00009a0000087ab9 */ /* 0x000fe20000000a00 */
[CC--:B------:R-:W-:Y:S01]  /*1560*/  LEA.HI R15, R13.reuse, R46.reuse, RZ, 0x2 ;  /* 0x0000002e0d0f7211 */ /* 0x0c0fe200078f10ff */
[----:B------:R-:W-:Y:S01]  /*1570*/  UMOV UR5, 0x400 ;  /* 0x0000040000057882 */ /* 0x000fe20000000000 */
[----:B------:R-:W-:Y:S01]  /*1580*/  LEA.HI R49, R13, R46, RZ, 0x5 ;  /* 0x0000002e0d317211 */ /* 0x000fe200078f28ff */
[----:B------:R-:W-:Y:S01]  /*1590*/  IMAD R11, R11, UR8, RZ ;  /* 0x000000080b0b7c24 */ /* 0x000fe2000f8e02ff */
[----:B------:R-:W-:Y:S01]  /*15a0*/  SHF.R.S32.HI R16, RZ, 0x2, R15 ;  /* 0x00000002ff107819 */ /* 0x000fe2000001140f */
[----:B------:R-:W-:Y:S01]  /*15b0*/  BSSY B0, `(.L_x_3672) ;  /* 0x000004c000007945 */ /* 0x000fe20003800000 */
[----:B------:R-:W-:Y:S01]  /*15c0*/  SHF.R.S32.HI R50, RZ, 0x5, R49 ;  /* 0x00000005ff327819 */ /* 0x000fe20000011431 */
[----:B------:R-:W2:Y:S01]  /*15d0*/  @!P0 LDC.64 R2, c[0x0][0x228] ;  /* 0x00008a00ff028b82 */ /* 0x000ea20000000a00 */
[----:B------:R-:W-:-:S02]  /*15e0*/  @!P0 SHF.R.S32.HI R19, RZ, 0x1f, R17 ;  /* 0x0000001fff138819 */ /* 0x000fc40000011411 */
[----:B------:R-:W-:-:S04]  /*15f0*/  LEA.HI R143, R15, R16, RZ, 0x1 ;  /* 0x000000100f8f7211 */ /* 0x000fc800078f08ff */
[----:B------:R-:W-:Y:S01]  /*1600*/  LOP3.LUT R143, R143, 0x7fffffe, RZ, 0xc0, !PT ;  /* 0x07fffffe8f8f7812 */ /* 0x000fe200078ec0ff */
[----:B------:R-:W3:Y:S03]  /*1610*/  @P0 LDC.64 R4, c[0x0][0x240] ;  /* 0x00009000ff040b82 */ /* 0x000ee60000000a00 */
[----:B------:R-:W-:Y:S01]  /*1620*/  IADD3 R143, R16, -R143, RZ ;  /* 0x8000008f108f7210 */ /* 0x000fe20007ffe0ff */
[----:B-1----:R-:W-:-:S04]  /*1630*/  ULEA UR4, UR4, UR5, 0x18 ;  /* 0x0000000504047291 */ /* 0x002fc8000f8ec03f */
[----:B------:R-:W-:Y:S02]  /*1640*/  IMAD R143, R50, 0x8, R143 ;  /* 0x00000008328f7824 */ /* 0x000fe400078e028f */
[-C--:B--2---:R-:W-:Y:S02]  /*1650*/  @!P0 IMAD R6, R19, R2.reuse, RZ ;  /* 0x0000000213068224 */ /* 0x084fe400078e02ff */
[----:B------:R-:W-:-:S04]  /*1660*/  @!P0 IMAD.WIDE.U32 R18, R17, R2, RZ ;  /* 0x0000000211128225 */ /* 0x000fc800078e00ff */
[----:B------:R-:W-:Y:S01]  /*1670*/  @!P0 IMAD R3, R17, R3, R6 ;  /* 0x0000000311038224 */ /* 0x000fe200078e0206 */
[----:B------:R-:W-:Y:S01]  /*1680*/  LOP3.LUT R17, R15, 0xfffffffc, RZ, 0xc0, !PT ;  /* 0xfffffffc0f117812 */ /* 0x000fe200078ec0ff */
[----:B---3--:R-:W-:Y:S01]  /*1690*/  @P0 IMAD.WIDE.U32 R22, R141, R4, RZ ;  /* 0x000000048d160225 */ /* 0x008fe200078e00ff */
[----:B------:R-:W-:-:S03]  /*16a0*/  LEA.HI R6, R13, R46, RZ, 0x3 ;  /* 0x0000002e0d067211 */ /* 0x000fc600078f18ff */
[----:B------:R-:W-:Y:S01]  /*16b0*/  IMAD.IADD R146, R46, 0x1, -R17 ;  /* 0x000000012e927824 */ /* 0x000fe200078e0a11 */
[----:B------:R-:W-:Y:S01]  /*16c0*/  SHF.R.S32.HI R17, RZ, 0x1f, R16 ;  /* 0x0000001fff117819 */ /* 0x000fe20000011410 */
[----:B------:R-:W-:Y:S02]  /*16d0*/  @P0 IMAD R26, R141, R5, R23 ;  /* 0x000000058d1a0224 */ /* 0x000fe400078e0217 */
[----:B------:R-:W-:Y:S02]  /*16e0*/  IMAD.IADD R5, R144, 0x1, -R51 ;  /* 0x0000000190057824 */ /* 0x000fe400078e0a33 */
[----:B------:R-:W-:Y:S02]  /*16f0*/  VIADD R4, R16, 0x20 ;  /* 0x0000002010047836 */ /* 0x000fe40000000000 */
[----:B------:R-:W-:Y:S01]  /*1700*/  IMAD.SHL.U32 R146, R146, 0x8, RZ ;  /* 0x0000000892927824 */ /* 0x000fe200078e00ff */
[-C--:B------:R-:W-:Y:S01]  /*1710*/  ISETP.GE.AND P5, PT, R16, R5.reuse, PT ;  /* 0x000000051000720c */ /* 0x080fe20003fa6270 */
[----:B------:R-:W-:Y:S01]  /*1720*/  @!P0 IMAD.MOV.U32 R22, RZ, RZ, R18 ;  /* 0x000000ffff168224 */ /* 0x000fe200078e0012 */
[----:B------:R-:W-:Y:S01]  /*1730*/  ISETP.GE.AND P4, PT, R4, R5, PT ;  /* 0x000000050400720c */ /* 0x000fe20003f86270 */
[----:B------:R-:W-:Y:S01]  /*1740*/  IMAD.SHL.U32 R2, R142, 0x80, RZ ;  /* 0x000000808e027824 */ /* 0x000fe200078e00ff */
[----:B------:R-:W-:Y:S01]  /*1750*/  SHF.R.S32.HI R5, RZ, 0x1f, R146 ;  /* 0x0000001fff057819 */ /* 0x000fe20000011492 */
[----:B------:R-:W-:Y:S01]  /*1760*/  @!P0 IMAD.IADD R26, R19, 0x1, R3 ;  /* 0x00000001131a8824 */ /* 0x000fe200078e0203 */
[C---:B------:R-:W-:Y:S01]  /*1770*/  IADD3 R18, P2, R146.reuse, R10, RZ ;  /* 0x0000000a92127210 */ /* 0x040fe20007f5e0ff */
[----:B------:R-:W-:Y:S01]  /*1780*/  IMAD.IADD R3, R45, 0x1, -R2 ;  /* 0x000000012d037824 */ /* 0x000fe200078e0a02 */
[----:B------:R-:W-:-:S02]  /*1790*/  IADD3 R20, P3, R146, R20, RZ ;  /* 0x0000001492147210 */ /* 0x000fc40007f7e0ff */
[----:B------:R-:W-:Y:S01]  /*17a0*/  IADD3 R22, P0, R146, R22, RZ ;  /* 0x0000001692167210 */ /* 0x000fe20007f1e0ff */
[C---:B------:R-:W-:Y:S01]  /*17b0*/  IMAD.X R19, R5.reuse, 0x1, R7, P2 ;  /* 0x0000000105137824 */ /* 0x040fe200010e0607 */
[----:B------:R-:W-:Y:S02]  /*17c0*/  SHF.R.S32.HI R7, RZ, 0x3, R6 ;  /* 0x00000003ff077819 */ /* 0x000fe40000011406 */
[C---:B------:R-:W-:Y:S01]  /*17d0*/  IADD3.X R21, R5.reuse, R12, RZ, P3, !PT ;  /* 0x0000000c05157210 */ /* 0x040fe20001ffe4ff */
[----:B------:R-:W-:Y:S01]  /*17e0*/  IMAD.X R23, R5, 0x1, R26, P0 ;  /* 0x0000000105177824 */ /* 0x000fe200000e061a */
[CC--:B------:R-:W-:Y:S01]  /*17f0*/  ISETP.GE.AND P1, PT, R4.reuse, R3.reuse, PT ;  /* 0x000000030400720c */ /* 0x0c0fe20003f26270 */
[----:B------:R-:W-:Y:S01]  /*1800*/  IMAD.SHL.U32 R15, R7, 0x40, RZ ;  /* 0x00000040070f7824 */ /* 0x000fe200078e00ff */
[----:B------:R-:W-:Y:S01]  /*1810*/  ISETP.GE.AND P3, PT, R4, R3, PT ;  /* 0x000000030400720c */ /* 0x000fe20003f66270 */
[----:B------:R-:W-:Y:S02]  /*1820*/  VIADD R4, R16, 0x40 ;  /* 0x0000004010047836 */ /* 0x000fe40000000000 */
[----:B------:R-:W-:Y:S01]  /*1830*/  IMAD.WIDE.U32 R22, R0, UR6, R22 ;  /* 0x0000000600167c25 */ /* 0x000fe2000f8e0016 */
[----:B------:R-:W-:-:S02]  /*1840*/  LOP3.LUT R15, R15, 0xc0, RZ, 0xc0, !PT ;  /* 0x000000c00f0f7812 */ /* 0x000fc400078ec0ff */
[-C--:B------:R-:W-:Y:S01]  /*1850*/  ISETP.GE.AND P0, PT, R4, R3.reuse, PT ;  /* 0x000000030400720c */ /* 0x080fe20003f06270 */
[----:B------:R-:W-:Y:S01]  /*1860*/  IMAD.WIDE R26, R8, 0x40, R16 ;  /* 0x00000040081a7825 */ /* 0x000fe200078e0210 */
[----:B------:R-:W-:Y:S02]  /*1870*/  ISETP.GE.AND P2, PT, R4, R3, PT ;  /* 0x000000030400720c */ /* 0x000fe40003f46270 */
[----:B------:R-:W-:Y:S02]  /*1880*/  LOP3.LUT R5, R15, 0x18, R146, 0xf8, !PT ;  /* 0x000000180f057812 */ /* 0x000fe400078ef892 */
[----:B------:R-:W-:-:S04]  /*1890*/  SHF.R.U32.HI R4, RZ, 0x3, R15 ;  /* 0x00000003ff047819 */ /* 0x000fc8000001160f */
[----:B------:R-:W-:Y:S02]  /*18a0*/  LOP3.LUT R4, R5, R4, RZ, 0x3c, !PT ;  /* 0x0000000405047212 */ /* 0x000fe400078e3cff */
[----:B------:R-:W-:-:S03]  /*18b0*/  SHF.R.S32.HI R5, RZ, 0x1f, R0 ;  /* 0x0000001fff057819 */ /* 0x000fc60000011400 */
[----:B------:R-:W-:Y:S02]  /*18c0*/  IMAD.U32 R143, R143, 0x20, R4 ;  /* 0x000000208f8f7824 */ /* 0x000fe400078e0004 */
[----:B------:R-:W-:Y:S02]  /*18d0*/  IMAD R5, R5, UR6, RZ ;  /* 0x0000000605057c24 */ /* 0x000fe4000f8e02ff */
[----:B------:R-:W-:Y:S01]  /*18e0*/  IMAD R4, R14, UR9, R11 ;  /* 0x000000090e047c24 */ /* 0x000fe2000f8e020b */
[----:B------:R-:W-:Y:S01]  /*18f0*/  LEA R143, R143, UR4, 0x1 ;  /* 0x000000048f8f7c11 */ /* 0x000fe2000f8e08ff */
[----:B------:R-:W-:Y:S02]  /*1900*/  IMAD R5, R0, UR7, R5 ;  /* 0x0000000700057c24 */ /* 0x000fe4000f8e0205 */
        /* <DEDUP_REMOVED lines=22> */
.L_x_3673:
[----:B------:R-:W-:Y:S05]  /*1a70*/  BSYNC B0 ;  /* 0x0000000000007941 */ /* 0x000fea0003800000 */
.L_x_3672:
        /* <DEDUP_REMOVED lines=22> */
.L_x_3675:
[----:B------:R-:W-:Y:S05]  /*1be0*/  BSYNC B0 ;  /* 0x0000000000007941 */ /* 0x000fea0003800000 */
.L_x_3674:
[C---:B------:R-:W-:Y:S01]  /*1bf0*/  IMAD.X R5, R17.reuse, 0x1, R9, P5 ;  /* 0x0000000111057824 */ /* 0x040fe200028e0609 */
[CC--:B------:R-:W-:Y:S01]  /*1c00*/  ISETP.GE.AND P5, PT, R16.reuse, R3.reuse, PT ;  /* 0x000000031000720c */ /* 0x0c0fe20003fa6270 */
[----:B------:R-:W-:Y:S01]  /*1c10*/  IMAD R87, R17, R84, RZ ;  /* 0x0000005411577224 */ /* 0x000fe200078e02ff */
[----:B------:R-:W-:Y:S01]  /*1c20*/  LEA.HI R0, R13, R46, RZ, 0x4 ;  /* 0x0000002e0d007211 */ /* 0x000fe200078f20ff */
[C---:B------:R-:W-:Y:S01]  /*1c30*/  IMAD.WIDE.U32 R98, R16.reuse, R84, R18 ;  /* 0x0000005410627225 */ /* 0x040fe200078e0012 */
[----:B------:R-:W-:Y:S01]  /*1c40*/  BSSY B0, `(.L_x_3676) ;  /* 0x0000015000007945 */ /* 0x000fe20003800000 */
[C---:B------:R-:W-:Y:S02]  /*1c50*/  ISETP.GE.AND P4, PT, R16.reuse, R3, PT ;  /* 0x000000031000720c */ /* 0x040fe40003f86270 */
[----:B------:R-:W-:Y:S01]  /*1c60*/  IMAD R87, R16, R85, R87 ;  /* 0x0000005510577224 */ /* 0x000fe200078e0257 */
[----:B------:R-:W-:Y:S02]  /*1c70*/  LOP3.LUT R13, R0, 0xfffffff0, RZ, 0xc0, !PT ;  /* 0xfffffff0000d7812 */ /* 0x000fe400078ec0ff */
[----:B------:R-:W-:Y:S01]  /*1c80*/  SHF.R.S32.HI R9, RZ, 0x4, R0 ;  /* 0x00000004ff097819 */ /* 0x000fe20000011400 */
[----:B------:R-:W-:Y:S01]  /*1c90*/  IMAD.IADD R87, R99, 0x1, R87 ;  /* 0x0000000163577824 */ /* 0x000fe200078e0257 */
[----:B------:R-:W-:Y:S01]  /*1ca0*/  IADD3 R16, R16, 0x60, RZ ;  /* 0x0000006010107810 */ /* 0x000fe20007ffe0ff */
        /* <DEDUP_REMOVED lines=14> */
.L_x_3677:
[----:B------:R-:W-:Y:S05]  /*1d90*/  BSYNC B0 ;  /* 0x0000000000007941 */ /* 0x000fea0003800000 */
.L_x_3676:
[----:B-1----:R-:W-:Y:S01]  /*1da0*/  LOP3.LUT R11, R6, 0xfffffff8, RZ, 0xc0, !PT ;  /* 0xfffffff8060b7812 */ /* 0x002fe200078ec0ff */
[----:B------:R-:W-:Y:S01]  /*1db0*/  BSSY B0, `(.L_x_3678) ;  /* 0x0000016000007945 */ /* 0x000fe20003800000 */
[----:B------:R-:W-:Y:S01]  /*1dc0*/  LEA.HI R0, R0, R9, RZ, 0x1 ;  /* 0x0000000900007211 */ /* 0x000fe200078f08ff */
[----:B------:R-:W-:Y:S01]  /*1dd0*/  IMAD.IADD R13, R46, 0x1, -R13 ;  /* 0x000000012e0d7824 */ /* 0x000fe200078e0a0d */
[----:B------:R-:W-:Y:S01]  /*1de0*/  ISETP.GE.AND P5, PT, R16, R3, PT ;  /* 0x000000031000720c */ /* 0x000fe20003fa6270 */
[----:B------:R-:W-:Y:S01]  /*1df0*/  IMAD.IADD R10, R46, 0x1, -R11 ;  /* 0x000000012e0a7824 */ /* 0x000fe200078e0a0b */
        /* <DEDUP_REMOVED lines=17> */
.L_x_3679:
[----:B------:R-:W-:Y:S05]  /*1f10*/  BSYNC B0 ;  /* 0x0000000000007941 */ /* 0x000fea0003800000 */
.L_x_3678:
[----:B------:R-:W-:Y:S01]  /*1f20*/  ISETP.GE.AND P1, PT, R16, R3, PT ;  /* 0x000000031000720c */ /* 0x000fe20003f26270 */
[----:B------:R-:W-:Y:S01]  /*1f30*/  IMAD.IADD R9, R9, 0x1, -R0 ;  /* 0x0000000109097824 */ /* 0x000fe200078e0a00 */
[----:B------:R-:W-:Y:S01]  /*1f40*/  LEA.HI R3, R10, R10, RZ, 0x1 ;  /* 0x0000000a0a037211 */ /* 0x000fe200078f08ff */
[----:B------:R-:W1:Y:S01]  /*1f50*/  LDC.64 R96, c[0x0][0x250] ;  /* 0x00009400ff607b82 */ /* 0x000e620000000a00 */
[----:B------:R-:W-:Y:S01]  /*1f60*/  LEA.HI R48, R13, R13, RZ, 0x1 ;  /* 0x0000000d0d307211 */ /* 0x000fe200078f08ff */
        /* <DEDUP_REMOVED lines=9> */
[----:B------:R-:W-:Y:S01]  /*2000*/  LOP3.LUT R6, R6, 0xc0, RZ, 0xc0, !PT ;  /* 0x000000c006067812 */ /* 0x000fe200078ec0ff */
[----:B------:R-:W-:Y:S01]  /*2010*/  IMAD.IADD R10, R10, 0x1, -R3 ;  /* 0x000000010a0a7824 */ /* 0x000fe200078e0a03 */
[----:B------:R-:W-:Y:S02]  /*2020*/  SHF.R.S32.HI R8, RZ, 0x1f, R13 ;  /* 0x0000001fff087819 */ /* 0x000fe4000001140d */
[----:B------:R-:W-:Y:S02]  /*2030*/  LOP3.LUT R11, R11, 0xfffffffc, RZ, 0xc0, !PT ;  /* 0xfffffffc0b0b7812 */ /* 0x000fe400078ec0ff */
[----:B------:R-:W-:Y:S02]  /*2040*/  LOP3.LUT R7, R6, 0x8, R7, 0xf8, !PT ;  /* 0x0000000806077812 */ /* 0x000fe400078ef807 */
[----:B------:R-:W-:Y:S01]  /*2050*/  SHF.R.U32.HI R6, RZ, 0x3, R6 ;  /* 0x00000003ff067819 */ /* 0x000fe20000011606 */
[----:B------:R-:W-:Y:S01]  /*2060*/  IMAD.IADD R3, R12, 0x1, -R11 ;  /* 0x000000010c037824 */ /* 0x000fe200078e0a0b */
[----:B------:R-:W-:-:S02]  /*2070*/  LOP3.LUT R48, R48, 0x7fffffe, RZ, 0xc0, !PT ;  /* 0x07fffffe30307812 */ /* 0x000fc400078ec0ff */
[----:B------:R-:W-:Y:S01]  /*2080*/  LEA.HI R8, R8, R13, RZ, 0x3 ;  /* 0x0000000d08087211 */ /* 0x000fe200078f18ff */
[----:B------:R-:W-:Y:S01]  /*2090*/  IMAD.SHL.U32 R4, R3, 0x40, RZ ;  /* 0x0000004003047824 */ /* 0x000fe200078e00ff */
[----:B------:R-:W-:Y:S01]  /*20a0*/  LOP3.LUT R6, R7, R6, RZ, 0x3c, !PT ;  /* 0x0000000607067212 */ /* 0x000fe200078e3cff */
[----:B------:R-:W-:Y:S02]  /*20b0*/  IMAD R7, R9, 0x8, R10 ;  /* 0x0000000809077824 */ /* 0x000fe400078e020a */
[----:B------:R-:W-:Y:S02]  /*20c0*/  IMAD.IADD R48, R13, 0x1, -R48 ;  /* 0x000000010d307824 */ /* 0x000fe400078e0a30 */
        /* <DEDUP_REMOVED lines=16> */
.L_x_3681:
[----:B------:R-:W-:Y:S05]  /*21d0*/  BSYNC B0 ;  /* 0x0000000000007941 */ /* 0x000fea0003800000 */
.L_x_3680:
[----:B------:R-:W-:Y:S04]  /*21e0*/  BSSY B0, `(.L_x_3682) ;  /* 0x0000011000007945 */ /* 0x000fe80003800000 */
[----:B------:R-:W-:Y:S05]  /*21f0*/  @P5 BRA `(.L_x_3683) ;  /* 0x00000000003c5947 */ /* 0x000fea0003800000 */
[----:B------:R-:W-:Y:S02]  /*2200*/  ULDC UR5, c[0x0][0x2d0] ;  /* 0x0000b40000057ab9 */ /* 0x000fe40000000800 */
[----:B------:R-:W-:-:S13]  /*2210*/  ISETP.GE.AND P0, PT, R146, UR5, PT ;  /* 0x0000000592007c0c */ /* 0x000fda000bf06270 */
[----:B------:R1:W-:Y:S01]  /*2220*/  @P0 STS.128 [R143+0x2800], RZ ;  /* 0x002800ff8f000388 */ /* 0x0003e20000000c00 */
[----:B------:R-:W-:Y:S05]  /*2230*/  @P0 BRA `(.L_x_3683) ;  /* 0x00000000002c0947 */ /* 0x000fea0003800000 */
[----:B------:R-:W-:Y:S01]  /*2240*/  MOV R86, R98 ;  /* 0x0000006200567202 */ /* 0x000fe20000000f00 */
[----:B------:R-:W-:Y:S01]  /*2250*/  IMAD R10, R85, 0x60, RZ ;  /* 0x00000060550a7824 */ /* 0x000fe200078e02ff */
[----:B------:R-:W-:-:S03]  /*2260*/  ULDC.64 UR6, c[0x0][0x218] ;  /* 0x0000860000067ab9 */ /* 0x000fc60000000a00 */
[----:B-1----:R-:W-:-:S05]  /*2270*/  IMAD.WIDE.U32 R12, R84, 0x60, R86 ;  /* 0x00000060540c7825 */ /* 0x002fca00078e0056 */
[----:B------:R-:W-:Y:S02]  /*2280*/  IADD3 R10, R13, R10, RZ ;  /* 0x0000000a0d0a7210 */ /* 0x000fe40007ffe0ff */
[----:B------:R-:W-:-:S04]  /*2290*/  LEA R16, P0, R12, UR6, 0x1 ;  /* 0x000000060c107c11 */ /* 0x000fc8000f8008ff */
[----:B------:R-:W-:-:S05]  /*22a0*/  LEA.HI.X R17, R12, UR7, R10, 0x1, P0 ;  /* 0x000000070c117c11 */ /* 0x000fca00080f0c0a */
[----:B------:R-:W-:Y:S01]  /*22b0*/  @!PT LDS RZ, [RZ] ;  /* 0x00000000fffff984 */ /* 0x000fe20000000800 */
[----:B------:R-:W-:Y:S01]  /*22c0*/  @!PT LDS RZ, [RZ] ;  /* 0x00000000fffff984 */ /* 0x000fe20000000800 */
[----:B------:R-:W-:Y:S01]  /*22d0*/  @!PT LDS RZ, [RZ] ;  /* 0x00000000fffff984 */ /* 0x000fe20000000800 */
[----:B------:R1:W-:Y:S04]  /*22e0*/  LDGSTS.E.BYPASS.LTC128B.128 [R143+0x2800], desc[UR12][R16.64] ;  /* 0x02800000108f7fae */ /* 0x0003e8000b901d4c */
.L_x_3683:
[----:B------:R-:W-:Y:S05]  /*22f0*/  BSYNC B0 ;  /* 0x0000000000007941 */ /* 0x000fea0003800000 */
.L_x_3682:
[----:B------:R-:W0:Y:S01]  /*2300*/  LDGDEPBAR ;  /* 0x00000000000079af */ /* 0x000e220000000000 */
[----:B------:R-:W-:Y:S01]  /*2310*/  LOP3.LUT R4, R4, 0xc0, RZ, 0xc0, !PT ;  /* 0x000000c004047812 */ /* 0x000fe200078ec0ff */
[-C--:B-1----:R-:W-:Y:S01]  /*2320*/  IMAD R5, R5, R96.reuse, RZ ;  /* 0x0000006005057224 */ /* 0x082fe200078e02ff */
[----:B------:R-:W-:Y:S01]  /*2330*/  LOP3.LUT R47, R8, 0xffffff00, RZ, 0xc0, !PT ;  /* 0xffffff00082f7812 */ /* 0x000fe200078ec0ff */
[----:B------:R-:W-:Y:S01]  /*2340*/  ULDC.64 UR6, c[0x0][0x220] ;  /* 0x0000880000067ab9 */ /* 0x000fe20000000a00 */
[----:B------:R-:W-:Y:S01]  /*2350*/  LOP3.LUT R9, R4, 0x8, R9, 0xf8, !PT ;  /* 0x0000000804097812 */ /* 0x000fe200078ef809 */
[----:B------:R-:W-:Y:S01]  /*2360*/  IMAD R27, R24, R97, R5 ;  /* 0x00000061181b7224 */ /* 0x000fe200078e0205 */
[----:B------:R-:W-:Y:S01]  /*2370*/  SHF.R.U32.HI R26, RZ, 0x3, R4 ;  /* 0x00000003ff1a7819 */ /* 0x000fe20000011604 */
[----:B------:R-:W-:Y:S01]  /*2380*/  IMAD R5, R50, 0x200, R47 ;  /* 0x0000020032057824 */ /* 0x000fe200078e022f */
[----:B------:R-:W-:Y:S01]  /*2390*/  BSSY B0, `(.L_x_3684) ;  /* 0x000001d000007945 */ /* 0x000fe20003800000 */
[----:B------:R-:W-:Y:S01]  /*23a0*/  IMAD.WIDE.U32 R24, R24, R96, R14 ;  /* 0x0000006018187225 */ /* 0x000fe200078e000e */
[----:B------:R-:W-:-:S02]  /*23b0*/  LOP3.LUT R26, R9, R26, RZ, 0x3c, !PT ;  /* 0x0000001a091a7212 */ /* 0x000fc400078e3cff */
[----:B------:R-:W-:Y:S01]  /*23c0*/  SHF.L.U64.HI R139, R96, 0x5, R97 ;  /* 0x00000005608b7819 */ /* 0x000fe20000010261 */
[----:B------:R-:W-:Y:S01]  /*23d0*/  IMAD R5, R48, 0x20, R5 ;  /* 0x0000002030057824 */ /* 0x000fe200078e0205 */
[----:B------:R-:W-:Y:S01]  /*23e0*/  LEA R156, P0, R24, UR6, 0x1 ;  /* 0x00000006189c7c11 */ /* 0x000fe2000f8008ff */
[----:B------:R-:W-:Y:S02]  /*23f0*/  IMAD.U32 R134, R7, 0x20, R6 ;  /* 0x0000002007867824 */ /* 0x000fe400078e0006 */
[----:B------:R-:W-:Y:S02]  /*2400*/  IMAD.IADD R27, R25, 0x1, R27 ;  /* 0x00000001191b7824 */ /* 0x000fe400078e021b */
[----:B------:R-:W-:Y:S01]  /*2410*/  IMAD.IADD R136, R26, 0x1, R5 ;  /* 0x000000011a887824 */ /* 0x000fe200078e0205 */
[----:B------:R-:W-:Y:S01]  /*2420*/  LEA R134, R134, UR4, 0x1 ;  /* 0x0000000486867c11 */ /* 0x000fe2000f8e08ff */
[----:B------:R-:W-:Y:S01]  /*2430*/  IMAD.SHL.U32 R140, R96, 0x20, RZ ;  /* 0x00000020608c7824 */ /* 0x000fe200078e00ff */
[----:B------:R-:W-:Y:S01]  /*2440*/  LEA.HI.X R157, R24, UR7, R27, 0x1, P0 ;  /* 0x00000007189d7c11 */ /* 0x000fe200080f0c1b */
[----:B------:R-:W-:-:S04]  /*2450*/  DEPBAR.LE SB0, 0x0 ;  /* 0x000080000000791a */ /* 0x000fc80000000000 */
[----:B------:R-:W-:Y:S01]  /*2460*/  BAR.SYNC.DEFER_BLOCKING 0x0 ;  /* 0x0000000000007b1d */ /* 0x000fe20000010000 */
[----:B------:R-:W-:-:S05]  /*2470*/  LEA R136, R136, UR4, 0x1 ;  /* 0x0000000488887c11 */ /* 0x000fca000f8e08ff */
        /* <DEDUP_REMOVED lines=14> */
.L_x_3685:
[----:B------:R-:W-:Y:S05]  /*2560*/  BSYNC B0 ;  /* 0x0000000000007941 */ /* 0x000fea0003800000 */
.L_x_3684:
        /* <DEDUP_REMOVED lines=13> */
.L_x_3687:
[----:B------:R-:W-:Y:S05]  /*2640*/  BSYNC B0 ;  /* 0x0000000000007941 */ /* 0x000fea0003800000 */
.L_x_3686:
        /* <DEDUP_REMOVED lines=13> */
.L_x_3689:
[----:B------:R-:W-:Y:S05]  /*2720*/  BSYNC B0 ;  /* 0x0000000000007941 */ /* 0x000fea0003800000 */
.L_x_3688:
        /* <DEDUP_REMOVED lines=14> */
.L_x_3691:
[----:B------:R-:W-:Y:S05]  /*2810*/  BSYNC B0 ;  /* 0x0000000000007941 */ /* 0x000fea0003800000 */
.L_x_3690:
[----:B------:R-:W-:Y:S01]  /*2820*/  LDSM.16.M88.4 R32, [R136] ;  /* 0x000000008820783b */ /* 0x000fe20000000200 */
[----:B------:R-:W-:Y:S01]  /*2830*/  LOP3.LUT P1, RZ, R3, 0x2, RZ, 0xc0, !PT ;  /* 0x0000000203ff7812 */ /* 0x000fe2000782c0ff */
[----:B------:R-:W-:Y:S01]  /*2840*/  ULDC UR10, c[0x0][0x39c] ;  /* 0x0000e700000a7ab9 */ /* 0x000fe20000000800 */
[----:B------:R-:W-:Y:S01]  /*2850*/  MOV R8, 0x10 ;  /* 0x0000001000087802 */ /* 0x000fe20000000f00 */
[----:B-1----:R-:W1:Y:S01]  /*2860*/  LDSM.16.M88.4 R4, [R134+0x1000] ;  /* 0x001000008604783b */ /* 0x002e620000000200 */
[----:B------:R-:W-:Y:S02]  /*2870*/  LOP3.LUT P0, RZ, R0, 0x2, RZ, 0xc0, !PT ;  /* 0x0000000200ff7812 */ /* 0x000fe4000780c0ff */
[C---:B------:R-:W-:Y:S01]  /*2880*/  SEL R3, R8.reuse, 0xfffffff0, !P1 ;  /* 0xfffffff008037807 */ /* 0x040fe20004800000 */
[----:B------:R-:W5:Y:S01]  /*2890*/  LDSM.16.M88.4 R36, [R134+0x1400] ;  /* 0x001400008624783b */ /* 0x000f620000000200 */
[----:B------:R-:W-:Y:S02]  /*28a0*/  SEL R0, R8, 0xfffffff0, !P0 ;  /* 0xfffffff008007807 */ /* 0x000fe40004000000 */
[----:B------:R-:W-:Y:S01]  /*28b0*/  LEA R135, R3, R136, 0x1 ;  /* 0x0000008803877211 */ /* 0x000fe200078e08ff */
[----:B--2---:R-:W-:Y:S01]  /*28c0*/  LDSM.16.M88.4 R28, [R134+0x1800] ;  /* 0x00180000861c783b */ /* 0x004fe20000000200 */
[----:B------:R-:W-:-:S02]  /*28d0*/  LEA R55, R0, R134, 0x1 ;  /* 0x0000008600377211 */ /* 0x000fc400078e08ff */
[----:B------:R-:W-:Y:S01]  /*28e0*/  LEA R50, R50, R51, 0x4 ;  /* 0x0000003332327211 */ /* 0x000fe200078e20ff */
[----:B----4-:R-:W-:Y:S01]  /*28f0*/  LDSM.16.M88.4 R20, [R135] ;  /* 0x000000008714783b */ /* 0x010fe20000000200 */
[----:B------:R-:W-:Y:S02]  /*2900*/  ISETP.GE.AND P2, PT, R102, 0x2, PT ;  /* 0x000000026600780c */ /* 0x000fe40003f46270 */
[----:B------:R-:W-:Y:S01]  /*2910*/  LEA R47, R48, R47, 0x5 ;  /* 0x0000002f302f7211 */ /* 0x000fe200078e28ff */
[----:B------:R-:W2:Y:S01]  /*2920*/  LDSM.16.M88.4 R40, [R55+0x1000] ;  /* 0x001000003728783b */ /* 0x000ea20000000200 */
[----:B------:R-:W-:Y:S02]  /*2930*/  SHF.L.U32 R101, R46, 0x1, RZ ;  /* 0x000000012e657819 */ /* 0x000fe400000006ff */
[----:B------:R-:W-:Y:S01]  /*2940*/  IADD3 R133, R134, 0x1000, RZ ;  /* 0x0000100086857810 */ /* 0x000fe20007ffe0ff */
[----:B------:R-:W4:Y:S01]  /*2950*/  LDSM.16.M88.4 R16, [R55+0x1400] ;  /* 0x001400003710783b */ /* 0x000f220000000200 */
[----:B------:R-:W-:-:S02]  /*2960*/  IADD3 R132, R26, R47, RZ ;  /* 0x0000002f1a847210 */ /* 0x000fc40007ffe0ff */
[----:B------:R-:W-:Y:S01]  /*2970*/  LEA R133, R0, R133, 0x1 ;  /* 0x0000008500857211 */ /* 0x000fe200078e08ff */
[----:B------:R-:W0:Y:S01]  /*2980*/  LDGDEPBAR ;  /* 0x00000000000079af */ /* 0x000e220000000000 */
[----:B------:R-:W-:Y:S01]  /*2990*/  LOP3.LUT R101, R101, 0x6, RZ, 0xc0, !PT ;  /* 0x0000000665657812 */ /* 0x000fe200078ec0ff */
[C---:B-1----:R-:W-:Y:S06]  /*29a0*/  HMMA.16816.F32.BF16 R8, R32.reuse, R4, RZ ;  /* 0x000000042008723c */ /* 0x042fec00000418ff */
[C---:B------:R-:W-:Y:S06]  /*29b0*/  HMMA.16816.F32.BF16 R4, R32.reuse, R6, RZ ;  /* 0x000000062004723c */ /* 0x040fec00000418ff */
[C---:B-----5:R-:W-:Y:S06]  /*29c0*/  HMMA.16816.F32.BF16 R12, R32.reuse, R36, RZ ;  /* 0x00000024200c723c */ /* 0x060fec00000418ff */
[----:B------:R-:W-:Y:S06]  /*29d0*/  HMMA.16816.F32.BF16 R36, R32, R38, RZ ;  /* 0x000000262024723c */ /* 0x000fec00000418ff */
[C---:B--2---:R-:W-:Y:S06]  /*29e0*/  HMMA.16816.F32.BF16 R8, R20.reuse, R40, R8 ;  /* 0x000000281408723c */ /* 0x044fec0000041808 */
[C---:B------:R-:W-:Y:S06]  /*29f0*/  HMMA.16816.F32.BF16 R4, R20.reuse, R42, R4 ;  /* 0x0000002a1404723c */ /* 0x040fec0000041804 */
[----:B----4-:R-:W-:Y:S06]  /*2a00*/  HMMA.16816.F32.BF16 R12, R20, R16, R12 ;  /* 0x00000010140c723c */ /* 0x010fec000004180c */
[----:B------:R-:W-:Y:S06]  /*2a10*/  HMMA.16816.F32.BF16 R40, R32, R28, RZ ;  /* 0x0000001c2028723c */ /* 0x000fec00000418ff */
[----:B------:R-:W-:Y:S01]  /*2a20*/  FMUL.FTZ R52, R8, UR10 ;  /* 0x0000000a08347c20 */ /* 0x000fe20008410000 */
[----:B------:R-:W-:Y:S01]  /*2a30*/  FMUL.FTZ R53, R9, UR10 ;  /* 0x0000000a09357c20 */ /* 0x000fe20008410000 */
[----:B------:R-:W-:Y:S01]  /*2a40*/  FMUL.FTZ R54, R10, UR10 ;  /* 0x0000000a0a367c20 */ /* 0x000fe20008410000 */
[----:B------:R-:W-:Y:S01]  /*2a50*/  FMUL.FTZ R56, R11, UR10 ;  /* 0x0000000a0b387c20 */ /* 0x000fe20008410000 */
[----:B------:R-:W-:Y:S01]  /*2a60*/  HMMA.16816.F32.BF16 R36, R20, R18, R36 ;  /* 0x000000121424723c */ /* 0x000fe20000041824 */
[----:B------:R-:W1:Y:S01]  /*2a70*/  LDSM.16.M88.4 R8, [R55+0x1800] ;  /* 0x001800003708783b */ /* 0x000e620000000200 */
[----:B------:R-:W-:Y:S01]  /*2a80*/  FMUL.FTZ R57, R4, UR10 ;  /* 0x0000000a04397c20 */ /* 0x000fe20008410000 */
[----:B------:R-:W-:Y:S01]  /*2a90*/  FMUL.FTZ R58, R5, UR10 ;  /* 0x0000000a053a7c20 */ /* 0x000fe20008410000 */
[----:B------:R-:W-:Y:S01]  /*2aa0*/  FMUL.FTZ R59, R6, UR10 ;  /* 0x0000000a063b7c20 */ /* 0x000fe20008410000 */
[----:B------:R-:W-:Y:S01]  /*2ab0*/  FMUL.FTZ R60, R7, UR10 ;  /* 0x0000000a073c7c20 */ /* 0x000fe20008410000 */
[----:B------:R-:W-:Y:S01]  /*2ac0*/  HMMA.16816.F32.BF16 R28, R32, R30, RZ ;  /* 0x0000001e201c723c */ /* 0x000fe200000418ff */
[----:B------:R-:W2:Y:S01]  /*2ad0*/  LDSM.16.M88.4 R4, [R134+0x1c00] ;  /* 0x001c00008604783b */ /* 0x000ea20000000200 */
[----:B------:R-:W-:Y:S01]  /*2ae0*/  FMUL.FTZ R61, R12, UR10 ;  /* 0x0000000a0c3d7c20 */ /* 0x000fe20008410000 */
[----:B------:R-:W-:Y:S01]  /*2af0*/  FMUL.FTZ R62, R13, UR10 ;  /* 0x0000000a0d3e7c20 */ /* 0x000fe20008410000 */
[----:B------:R-:W-:Y:S01]  /*2b00*/  FMUL.FTZ R63, R14, UR10 ;  /* 0x0000000a0e3f7c20 */ /* 0x000fe20008410000 */
[----:B------:R-:W-:Y:S01]  /*2b10*/  FMUL.FTZ R64, R15, UR10 ;  /* 0x0000000a0f407c20 */ /* 0x000fe20008410000 */
[----:B------:R-:W4:Y:S01]  /*2b20*/  MUFU.TANH R52, R52 ;  /* 0x0000003400347308 */ /* 0x000f220000002400 */
[----:B------:R-:W5:Y:S07]  /*2b30*/  LDSM.16.M88.4 R12, [R55+0x1c00] ;  /* 0x001c0000370c783b */ /* 0x000f6e0000000200 */
[----:B------:R-:W1:Y:S04]  /*2b40*/  MUFU.TANH R53, R53 ;  /* 0x0000003500357308 */ /* 0x000e680000002400 */
[----:B------:R-:W-:Y:S01]  /*2b50*/  FMUL.FTZ R65, R36, UR10 ;  /* 0x0000000a24417c20 */ /* 0x000fe20008410000 */
[----:B------:R-:W-:Y:S01]  /*2b60*/  FMUL.FTZ R66, R37, UR10 ;  /* 0x0000000a25427c20 */ /* 0x000fe20008410000 */
[----:B------:R-:W-:Y:S01]  /*2b70*/  FMUL.FTZ R67, R38, UR10 ;  /* 0x0000000a26437c20 */ /* 0x000fe20008410000 */
[----:B------:R-:W-:Y:S01]  /*2b80*/  FMUL.FTZ R68, R39, UR10 ;  /* 0x0000000a27447c20 */ /* 0x000fe20008410000 */
[----:B------:R-:W2:Y:S01]  /*2b90*/  MUFU.TANH R54, R54 ;  /* 0x0000003600367308 */ /* 0x000ea20000002400 */
[----:B------:R-:W3:Y:S07]  /*2ba0*/  LDSM.16.M88.4 R36, [R134+0x2000] ;  /* 0x002000008624783b */ /* 0x000eee0000000200 */
[----:B------:R-:W3:Y:S01]  /*2bb0*/  MUFU.TANH R56, R56 ;  /* 0x0000003800387308 */ /* 0x000ee20000002400 */
[----:B-1----:R-:W-:Y:S07]  /*2bc0*/  HMMA.16816.F32.BF16 R28, R20, R10, R28 ;  /* 0x0000000a141c723c */ /* 0x002fee000004181c */
[----:B------:R-:W1:Y:S01]  /*2bd0*/  MUFU.TANH R57, R57 ;  /* 0x0000003900397308 */ /* 0x000e620000002400 */
[C---:B--2---:R-:W-:Y:S07]  /*2be0*/  HMMA.16816.F32.BF16 R16, R32.reuse, R4, RZ ;  /* 0x000000042010723c */ /* 0x044fee00000418ff */
[----:B------:R-:W2:Y:S01]  /*2bf0*/  MUFU.TANH R58, R58 ;  /* 0x0000003a003a7308 */ /* 0x000ea20000002400 */
[----:B------:R-:W-:Y:S06]  /*2c00*/  HMMA.16816.F32.BF16 R4, R32, R6, RZ ;  /* 0x000000062004723c */ /* 0x000fec00000418ff */
[----:B------:R-:W-:Y:S01]  /*2c10*/  HMMA.16816.F32.BF16 R40, R20, R8, R40 ;  /* 0x000000081428723c */ /* 0x000fe20000041828 */
[----:B------:R-:W4:Y:S01]  /*2c20*/  LDSM.16.M88.4 R8, [R55+0x2000] ;  /* 0x002000003708783b */ /* 0x000f220000000200 */
[----:B------:R-:W1:Y:S01]  /*2c30*/  MUFU.TANH R59, R59 ;  /* 0x0000003b003b7308 */ /* 0x000e620000002400 */
[----:B------:R-:W-:Y:S01]  /*2c40*/  FMUL.FTZ R73, R28, UR10 ;  /* 0x0000000a1c497c20 */ /* 0x000fe20008410000 */
[----:B------:R-:W-:Y:S01]  /*2c50*/  FMUL.FTZ R74, R29, UR10 ;  /* 0x0000000a1d4a7c20 */ /* 0x000fe20008410000 */
[----:B------:R-:W-:Y:S01]  /*2c60*/  FMUL.FTZ R75, R30, UR10 ;  /* 0x0000000a1e4b7c20 */ /* 0x000fe20008410000 */
[----:B------:R-:W-:-:S04]  /*2c70*/  FMUL.FTZ R76, R31, UR10 ;  /* 0x0000000a1f4c7c20 */ /* 0x000fc80008410000 */
[----:B------:R-:W1:Y:S01]  /*2c80*/  MUFU.TANH R60, R60 ;  /* 0x0000003c003c7308 */ /* 0x000e620000002400 */
[----:B------:R-:W2:Y:S01]  /*2c90*/  LDSM.16.M88.4 R28, [R134+0x2400] ;  /* 0x00240000861c783b */ /* 0x000ea20000000200 */
[C---:B-----5:R-:W-:Y:S06]  /*2ca0*/  HMMA.16816.F32.BF16 R16, R20.reuse, R12, R16 ;  /* 0x0000000c1410723c */ /* 0x060fec0000041810 */
[----:B------:R-:W-:Y:S01]  /*2cb0*/  HMMA.16816.F32.BF16 R4, R20, R14, R4 ;  /* 0x0000000e1404723c */ /* 0x000fe20000041804 */
[----:B------:R-:W5:Y:S01]  /*2cc0*/  LDSM.16.M88.4 R12, [R55+0x2400] ;  /* 0x00240000370c783b */ /* 0x000f620000000200 */
[----:B------:R-:W1:Y:S04]  /*2cd0*/  MUFU.TANH R61, R61 ;  /* 0x0000003d003d7308 */ /* 0x000e680000002400 */
[----:B------:R-:W-:Y:S01]  /*2ce0*/  FMUL.FTZ R40, R40, UR10 ;  /* 0x0000000a28287c20 */ /* 0x000fe20008410000 */
[----:B------:R-:W-:Y:S01]  /*2cf0*/  FMUL.FTZ R41, R41, UR10 ;  /* 0x0000000a29297c20 */ /* 0x000fe20008410000 */
[----:B------:R-:W-:Y:S01]  /*2d00*/  FMUL.FTZ R42, R42, UR10 ;  /* 0x0000000a2a2a7c20 */ /* 0x000fe20008410000 */
[----:B------:R-:W-:Y:S01]  /*2d10*/  FMUL.FTZ R72, R43, UR10 ;  /* 0x0000000a2b487c20 */ /* 0x000fe20008410000 */
[----:B------:R-:W1:Y:S08]  /*2d20*/  MUFU.TANH R69, R40 ;  /* 0x0000002800457308 */ /* 0x000e700000002400 */
[----:B------:R-:W1:Y:S01]  /*2d30*/  MUFU.TANH R70, R41 ;  /* 0x0000002900467308 */ /* 0x000e620000002400 */
[----:B------:R-:W-:Y:S01]  /*2d40*/  FMUL.FTZ R16, R16, UR10 ;  /* 0x0000000a10107c20 */ /* 0x000fe20008410000 */
[----:B------:R-:W-:Y:S01]  /*2d50*/  FMUL.FTZ R17, R17, UR10 ;  /* 0x0000000a11117c20 */ /* 0x000fe20008410000 */
[----:B------:R-:W-:Y:S01]  /*2d60*/  FMUL.FTZ R18, R18, UR10 ;  /* 0x0000000a12127c20 */ /* 0x000fe20008410000 */
[----:B------:R-:W-:-:S02]  /*2d70*/  FMUL.FTZ R159, R19, UR10 ;  /* 0x0000000a139f7c20 */ /* 0x000fc40008410000 */
[----:B------:R-:W-:Y:S01]  /*2d80*/  FMUL.FTZ R131, R4, UR10 ;  /* 0x0000000a04837c20 */ /* 0x000fe20008410000 */
[----:B------:R-:W-:Y:S01]  /*2d90*/  FMUL.FTZ R161, R5, UR10 ;  /* 0x0000000a05a17c20 */ /* 0x000fe20008410000 */
[----:B------:R3:W1:Y:S01]  /*2da0*/  MUFU.TANH R71, R42 ;  /* 0x0000002a00477308 */ /* 0x0006620000002400 */
[----:B------:R-:W-:Y:S01]  /*2db0*/  FMUL.FTZ R129, R6, UR10 ;  /* 0x0000000a06817c20 */ /* 0x000fe20008410000 */
[----:B------:R-:W-:Y:S02]  /*2dc0*/  FMUL.FTZ R155, R7, UR10 ;  /* 0x0000000a079b7c20 */ /* 0x000fe40008410000 */
[----:B------:R-:W1:Y:S04]  /*2dd0*/  LDSM.16.M88.4 R4, [R134+0x2800] ;  /* 0x002800008604783b */ /* 0x000e680000000200 */
[----:B------:R-:W1:Y:S08]  /*2de0*/  MUFU.TANH R153, R16 ;  /* 0x0000001000997308 */ /* 0x000e700000002400 */
[----:B------:R-:W1:Y:S01]  /*2df0*/  MUFU.TANH R163, R17 ;  /* 0x0000001100a37308 */ /* 0x000e620000002400 */
[C---:B---3--:R-:W-:Y:S06]  /*2e00*/  HMMA.16816.F32.BF16 R40, R32.reuse, R36, RZ ;  /* 0x000000242028723c */ /* 0x048fec00000418ff */
[----:B------:R-:W-:Y:S01]  /*2e10*/  HMMA.16816.F32.BF16 R36, R32, R38, RZ ;  /* 0x000000262024723c */ /* 0x000fe200000418ff */
[----:B------:R2:W3:Y:S08]  /*2e20*/  MUFU.TANH R151, R18 ;  /* 0x0000001200977308 */ /* 0x0004f00000002400 */
[----:B------:R-:W1:Y:S08]  /*2e30*/  MUFU.TANH R62, R62 ;  /* 0x0000003e003e7308 */ /* 0x000e700000002400 */
[----:B------:R-:W1:Y:S01]  /*2e40*/  MUFU.TANH R63, R63 ;  /* 0x0000003f003f7308 */ /* 0x000e620000002400 */
[----:B----4-:R-:W-:Y:S06]  /*2e50*/  HMMA.16816.F32.BF16 R40, R20, R8, R40 ;  /* 0x000000081428723c */ /* 0x010fec0000041828 */
[C---:B--2---:R-:W-:Y:S01]  /*2e60*/  HMMA.16816.F32.BF16 R16, R32.reuse, R28, RZ ;  /* 0x0000001c2010723c */ /* 0x044fe200000418ff */
[----:B------:R-:W2:Y:S05]  /*2e70*/  MUFU.TANH R64, R64 ;  /* 0x0000004000407308 */ /* 0x000eaa0000002400 */
[----:B------:R-:W-:Y:S03]  /*2e80*/  HMMA.16816.F32.BF16 R28, R32, R30, RZ ;  /* 0x0000001e201c723c */ /* 0x000fe600000418ff */
[----:B------:R-:W4:Y:S03]  /*2e90*/  MUFU.TANH R65, R65 ;  /* 0x0000004100417308 */ /* 0x000f260000002400 */
[----:B------:R-:W-:Y:S01]  /*2ea0*/  HMMA.16816.F32.BF16 R36, R20, R10, R36 ;  /* 0x0000000a1424723c */ /* 0x000fe20000041824 */
[----:B------:R-:W3:Y:S04]  /*2eb0*/  LDSM.16.M88.4 R8, [R55+0x2800] ;  /* 0x002800003708783b */ /* 0x000ee80000000200 */
[----:B------:R-:W1:Y:S01]  /*2ec0*/  MUFU.TANH R66, R66 ;  /* 0x0000004200427308 */ /* 0x000e620000002400 */
[----:B------:R-:W-:Y:S01]  /*2ed0*/  FMUL.FTZ R40, R40, UR10 ;  /* 0x0000000a28287c20 */ /* 0x000fe20008410000 */
[----:B------:R-:W-:Y:S01]  /*2ee0*/  FMUL.FTZ R41, R41, UR10 ;  /* 0x0000000a29297c20 */ /* 0x000fe20008410000 */
[----:B------:R-:W-:Y:S01]  /*2ef0*/  FMUL.FTZ R42, R42, UR10 ;  /* 0x0000000a2a2a7c20 */ /* 0x000fe20008410000 */
[----:B------:R-:W-:-:S03]  /*2f00*/  FMUL.FTZ R115, R43, UR10 ;  /* 0x0000000a2b737c20 */ /* 0x000fc60008410000 */
[C---:B-----5:R-:W-:Y:S01]  /*2f10*/  HMMA.16816.F32.BF16 R16, R20.reuse, R12, R16 ;  /* 0x0000000c1410723c */ /* 0x060fe20000041810 */
[----:B------:R-:W1:Y:S05]  /*2f20*/  MUFU.TANH R123, R40 ;  /* 0x00000028007b7308 */ /* 0x000e6a0000002400 */
[----:B------:R-:W-:Y:S01]  /*2f30*/  HMMA.16816.F32.BF16 R28, R20, R14, R28 ;  /* 0x0000000e141c723c */ /* 0x000fe2000004181c */
[----:B------:R-:W5:Y:S02]  /*2f40*/  LDSM.16.M88.4 R12, [R134+0x2c00] ;  /* 0x002c0000860c783b */ /* 0x000f640000000200 */
[----:B------:R-:W1:Y:S03]  /*2f50*/  MUFU.TANH R121, R41 ;  /* 0x0000002900797308 */ /* 0x000e660000002400 */
[----:B------:R-:W-:Y:S01]  /*2f60*/  FMUL.FTZ R36, R36, UR10 ;  /* 0x0000000a24247c20 */ /* 0x000fe20008410000 */
[----:B------:R-:W-:Y:S01]  /*2f70*/  FMUL.FTZ R37, R37, UR10 ;  /* 0x0000000a25257c20 */ /* 0x000fe20008410000 */
[----:B------:R-:W-:Y:S01]  /*2f80*/  FMUL.FTZ R38, R38, UR10 ;  /* 0x0000000a26267c20 */ /* 0x000fe20008410000 */
[----:B------:R-:W-:-:S02]  /*2f90*/  FMUL.FTZ R39, R39, UR10 ;  /* 0x0000000a27277c20 */ /* 0x000fc40008410000 */
[----:B------:R1:W1:Y:S07]  /*2fa0*/  MUFU.TANH R117, R42 ;  /* 0x0000002a00757308 */ /* 0x00026e0000002400 */
[----:B------:R-:W-:Y:S01]  /*2fb0*/  FMUL.FTZ R16, R16, UR10 ;  /* 0x0000000a10107c20 */ /* 0x000fe20008410000 */
[----:B------:R-:W-:Y:S01]  /*2fc0*/  FMUL.FTZ R89, R17, UR10 ;  /* 0x0000000a11597c20 */ /* 0x000fe20008410000 */
[----:B------:R-:W-:Y:S01]  /*2fd0*/  FMUL.FTZ R77, R18, UR10 ;  /* 0x0000000a124d7c20 */ /* 0x000fe20008410000 */
[----:B------:R-:W2:Y:S03]  /*2fe0*/  MUFU.TANH R119, R36 ;  /* 0x0000002400777308 */ /* 0x000ea60000002400 */
[----:B------:R-:W-:Y:S01]  /*2ff0*/  FMUL.FTZ R78, R28, UR10 ;  /* 0x0000000a1c4e7c20 */ /* 0x000fe20008410000 */
[----:B------:R-:W-:Y:S01]  /*3000*/  FMUL.FTZ R28, R31, UR10 ;  /* 0x0000000a1f1c7c20 */ /* 0x000fe20008410000 */
[----:B------:R-:W-:Y:S01]  /*3010*/  FMUL.FTZ R29, R29, UR10 ;  /* 0x0000000a1d1d7c20 */ /* 0x000fe20008410000 */
[C---:B-1----:R-:W-:Y:S02]  /*3020*/  HMMA.16816.F32.BF16 R40, R32.reuse, R4, RZ ;  /* 0x000000042028723c */ /* 0x042fe400000418ff */
[----:B------:R1:W1:Y:S04]  /*3030*/  MUFU.TANH R91, R16 ;  /* 0x00000010005b7308 */ /* 0x0002680000002400 */
[----:B------:R-:W-:Y:S04]  /*3040*/  HMMA.16816.F32.BF16 R4, R32, R6, RZ ;  /* 0x000000062004723c */ /* 0x000fe800000418ff */
[----:B------:R-:W1:Y:S08]  /*3050*/  MUFU.TANH R127, R37 ;  /* 0x00000025007f7308 */ /* 0x000e700000002400 */
[----:B------:R-:W2:Y:S06]  /*3060*/  MUFU.TANH R125, R38 ;  /* 0x00000026007d7308 */ /* 0x000eac0000002400 */
[C---:B---3--:R-:W-:Y:S02]  /*3070*/  HMMA.16816.F32.BF16 R40, R20.reuse, R8, R40 ;  /* 0x000000081428723c */ /* 0x048fe40000041828 */
[----:B------:R5:W3:Y:S04]  /*3080*/  MUFU.TANH R109, R39 ;  /* 0x00000027006d7308 */ /* 0x000ae80000002400 */
[----:B------:R-:W-:Y:S01]  /*3090*/  HMMA.16816.F32.BF16 R4, R20, R10, R4 ;  /* 0x0000000a1404723c */ /* 0x000fe20000041804 */
[----:B------:R-:W-:Y:S01]  /*30a0*/  FMUL.FTZ R8, R19, UR10 ;  /* 0x0000000a13087c20 */ /* 0x000fe20008410000 */
[----:B------:R-:W-:Y:S01]  /*30b0*/  FMUL.FTZ R9, R30, UR10 ;  /* 0x0000000a1e097c20 */ /* 0x000fe20008410000 */
[----:B-1----:R-:W1:Y:S01]  /*30c0*/  LDSM.16.M88.4 R16, [R55+0x2c00] ;  /* 0x002c00003710783b */ /* 0x002e620000000200 */
[----:B------:R-:W1:Y:S01]  /*30d0*/  MUFU.TANH R67, R67 ;  /* 0x0000004300437308 */ /* 0x000e620000002400 */
[----:B------:R-:W-:-:S04]  /*30e0*/  DEPBAR.LE SB0, 0x0 ;  /* 0x000080000000791a */ /* 0x000fc80000000000 */
[C---:B-----5:R-:W-:Y:S03]  /*30f0*/  HMMA.16816.F32.BF16 R36, R32.reuse, R12, RZ ;  /* 0x0000000c2024723c */ /* 0x060fe600000418ff */
[----:B------:R-:W1:Y:S03]  /*3100*/  MUFU.TANH R68, R68 ;  /* 0x0000004400447308 */ /* 0x000e660000002400 */
[----:B------:R-:W-:Y:S03]  /*3110*/  HMMA.16816.F32.BF16 R12, R32, R14, RZ ;  /* 0x0000000e200c723c */ /* 0x000fe600000418ff */
[----:B------:R-:W-:Y:S01]  /*3120*/  FMUL.FTZ R31, R41, UR10 ;  /* 0x0000000a291f7c20 */ /* 0x000fe20008410000 */
[----:B------:R-:W-:Y:S01]  /*3130*/  FMUL.FTZ R40, R40, UR10 ;  /* 0x0000000a28287c20 */ /* 0x000fe20008410000 */
[----:B------:R-:W-:Y:S01]  /*3140*/  FMUL.FTZ R30, R42, UR10 ;  /* 0x0000000a2a1e7c20 */ /* 0x000fe20008410000 */
[----:B------:R-:W1:Y:S03]  /*3150*/  MUFU.TANH R72, R72 ;  /* 0x0000004800487308 */ /* 0x000e660000002400 */
[----:B------:R-:W-:Y:S01]  /*3160*/  FMUL.FTZ R5, R5, UR10 ;  /* 0x0000000a05057c20 */ /* 0x000fe20008410000 */
[----:B------:R-:W-:Y:S01]  /*3170*/  FMUL.FTZ R4, R4, UR10 ;  /* 0x0000000a04047c20 */ /* 0x000fe20008410000 */
[----:B------:R-:W-:Y:S01]  /*3180*/  FMUL.FTZ R33, R43, UR10 ;  /* 0x0000000a2b217c20 */ /* 0x000fe20008410000 */
[----:B------:R-:W-:Y:S01]  /*3190*/  FMUL.FTZ R6, R6, UR10 ;  /* 0x0000000a06067c20 */ /* 0x000fe20008410000 */
[----:B------:R-:W-:Y:S01]  /*31a0*/  FMUL.FTZ R7, R7, UR10 ;  /* 0x0000000a07077c20 */ /* 0x000fe20008410000 */
[----:B------:R5:W2:Y:S08]  /*31b0*/  MUFU.TANH R35, R5 ;  /* 0x0000000500237308 */ /* 0x000ab00000002400 */
[----:B------:R4:W2:Y:S02]  /*31c0*/  MUFU.TANH R41, R4 ;  /* 0x0000000400297308 */ /* 0x0008a40000002400 */
[C---:B-1----:R-:W-:Y:S06]  /*31d0*/  HMMA.16816.F32.BF16 R12, R20.reuse, R18, R12 ;  /* 0x00000012140c723c */ /* 0x042fec000004180c */
[----:B------:R-:W1:Y:S01]  /*31e0*/  MUFU.TANH R73, R73 ;  /* 0x0000004900497308 */ /* 0x000e620000002400 */
[----:B-----5:R-:W-:Y:S01]  /*31f0*/  LOP3.LUT R5, R49, 0xffffffe0, RZ, 0xc0, !PT ;  /* 0xffffffe031057812 */ /* 0x020fe200078ec0ff */
[----:B------:R-:W-:Y:S03]  /*3200*/  HMMA.16816.F32.BF16 R36, R20, R16, R36 ;  /* 0x000000101424723c */ /* 0x000fe60000041824 */
[----:B------:R-:W-:-:S03]  /*3210*/  IADD3 R5, -R5, R46, RZ ;  /* 0x0000002e05057210 */ /* 0x000fc60007ffe1ff */
[----:B------:R-:W1:Y:S01]  /*3220*/  MUFU.TANH R74, R74 ;  /* 0x0000004a004a7308 */ /* 0x000e620000002400 */
[----:B----4-:R-:W-:-:S04]  /*3230*/  SHF.R.S32.HI R4, RZ, 0x1f, R5 ;  /* 0x0000001fff047819 */ /* 0x010fc80000011405 */
[----:B------:R-:W-:-:S03]  /*3240*/  LEA.HI R4, R4, R5, RZ, 0x2 ;  /* 0x0000000504047211 */ /* 0x000fc600078f10ff */
[----:B------:R-:W4:Y:S01]  /*3250*/  MUFU.TANH R75, R75 ;  /* 0x0000004b004b7308 */ /* 0x000f220000002400 */
[----:B------:R-:W-:Y:S01]  /*3260*/  SHF.R.S32.HI R145, RZ, 0x2, R4 ;  /* 0x00000002ff917819 */ /* 0x000fe20000011404 */
[----:B------:R-:W-:Y:S01]  /*3270*/  FMUL.FTZ R12, R12, UR10 ;  /* 0x0000000a0c0c7c20 */ /* 0x000fe20008410000 */
[----:B------:R-:W-:Y:S01]  /*3280*/  FMUL.FTZ R21, R13, UR10 ;  /* 0x0000000a0d157c20 */ /* 0x000fe20008410000 */
[----:B------:R-:W-:-:S04]  /*3290*/  FMUL.FTZ R13, R14, UR10 ;  /* 0x0000000a0e0d7c20 */ /* 0x000fc80008410000 */
[----:B------:R-:W1:Y:S01]  /*32a0*/  MUFU.TANH R76, R76 ;  /* 0x0000004c004c7308 */ /* 0x000e620000002400 */
[----:B------:R-:W-:Y:S01]  /*32b0*/  IADD3 R5, R50, 0x1, R145 ;  /* 0x0000000132057810 */ /* 0x000fe20007ffe091 */
[----:B------:R-:W-:Y:S01]  /*32c0*/  FMUL.FTZ R20, R37, UR10 ;  /* 0x0000000a25147c20 */ /* 0x000fe20008410000 */
[----:B------:R-:W-:Y:S01]  /*32d0*/  FMUL.FTZ R19, R38, UR10 ;  /* 0x0000000a26137c20 */ /* 0x000fe20008410000 */
[----:B------:R-:W-:Y:S01]  /*32e0*/  FMUL.FTZ R18, R39, UR10 ;  /* 0x0000000a27127c20 */ /* 0x000fe20008410000 */
[----:B------:R-:W-:Y:S01]  /*32f0*/  FMUL.FTZ R36, R36, UR10 ;  /* 0x0000000a24247c20 */ /* 0x000fe20008410000 */
[----:B------:R-:W-:Y:S02]  /*3300*/  IADD3 R5, R45, R5, -R144 ;  /* 0x000000052d057210 */ /* 0x000fe40007ffe890 */
[----:B------:R5:W1:Y:S02]  /*3310*/  MUFU.TANH R43, R12 ;  /* 0x0000000c002b7308 */ /* 0x000a640000002400 */
[----:B------:R-:W-:-:S04]  /*3320*/  IADD3 R44, R5, R44, RZ ;  /* 0x0000002c052c7210 */ /* 0x000fc80007ffe0ff */
[C---:B------:R-:W-:Y:S02]  /*3330*/  VIMNMX R100, R44.reuse, R45, PT ;  /* 0x0000002d2c647248 */ /* 0x040fe40003fe0100 */
[----:B------:R-:W1:Y:S01]  /*3340*/  MUFU.TANH R159, R159 ;  /* 0x0000009f009f7308 */ /* 0x000e620000002400 */
[----:B------:R-:W-:-:S07]  /*3350*/  VIADDMNMX R99, R44, 0x8, R45, PT ;  /* 0x000000082c637846 */ /* 0x000fce000380012d */
[----:B------:R-:W1:Y:S01]  /*3360*/  MUFU.TANH R131, R131 ;  /* 0x0000008300837308 */ /* 0x000e620000002400 */
[----:B-----5:R-:W-:-:S07]  /*3370*/  FMUL.FTZ R12, R15, UR10 ;  /* 0x0000000a0f0c7c20 */ /* 0x020fce0008410000 */
        /* <DEDUP_REMOVED lines=16> */
[----:B------:R1:W1:Y:S08]  /*3480*/  MUFU.TANH R16, R7 ;  /* 0x0000000700107308 */ /* 0x0002700000002400 */
[----:B------:R1:W1:Y:S08]  /*3490*/  MUFU.TANH R55, R36 ;  /* 0x0000002400377308 */ /* 0x0002700000002400 */
[----:B------:R-:W1:Y:S08]  /*34a0*/  MUFU.TANH R20, R20 ;  /* 0x0000001400147308 */ /* 0x000e700000002400 */
[----:B------:R-:W1:Y:S08]  /*34b0*/  MUFU.TANH R19, R19 ;  /* 0x0000001300137308 */ /* 0x000e700000002400 */
[----:B------:R-:W1:Y:S08]  /*34c0*/  MUFU.TANH R18, R18 ;  /* 0x0000001200127308 */ /* 0x000e700000002400 */
[----:B------:R-:W1:Y:S08]  /*34d0*/  MUFU.TANH R21, R21 ;  /* 0x0000001500157308 */ /* 0x000e700000002400 */
[----:B------:R-:W1:Y:S08]  /*34e0*/  MUFU.TANH R13, R13 ;  /* 0x0000000d000d7308 */ /* 0x000e700000002400 */
[----:B------:R-:W1:Y:S01]  /*34f0*/  MUFU.TANH R12, R12 ;  /* 0x0000000c000c7308 */ /* 0x000e620000002400 */
        /* <DEDUP_REMOVED lines=62> */
.L_x_3693:
[----:B------:R-:W-:-:S04]  /*38e0*/  LEA R15, -R84, RZ, 0x7 ;  /* 0x000000ff540f7211 */ /* 0x000fc800078e39ff */
[----:B------:R-:W-:-:S07]  /*38f0*/  SHF.R.S32.HI R14, RZ, 0x1f, R15 ;  /* 0x0000001fff0e7819 */ /* 0x000fce000001140f */
.L_x_3694:
[----:B------:R-:W-:Y:S01]  /*3900*/  ULDC UR5, c[0x0][0x2d0] ;  /* 0x0000b40000057ab9 */ /* 0x000fe20000000800 */
[----:B------:R-:W-:Y:S01]  /*3910*/  BSSY B0, `(.L_x_3695) ;  /* 0x0000032000007945 */ /* 0x000fe20003800000 */
[----:B------:R-:W-:-:S13]  /*3920*/  ISETP.GE.AND P1, PT, R146, UR5, PT ;  /* 0x0000000592007c0c */ /* 0x000fda000bf26270 */
[----:B------:R-:W2:Y:S01]  /*3930*/  @!P1 LDC.64 R10, c[0x0][0x218] ;  /* 0x00008600ff0a9b82 */ /* 0x000ea20000000a00 */
[CC--:B------:R-:W-:Y:S01]  /*3940*/  @!P1 IADD3 R23, P3, R15.reuse, R98.reuse, RZ ;  /* 0x000000620f179210 */ /* 0x0c0fe20007f7e0ff */
[----:B------:R3:W-:Y:S01]  /*3950*/  @P1 STS [R143+0x1000], RZ ;  /* 0x001000ff8f001388 */ /* 0x0007e20000000800 */
[-C--:B------:R-:W-:Y:S02]  /*3960*/  @!P1 LEA R34, P0, R84, R98.reuse, 0x6 ;  /* 0x0000006254229211 */ /* 0x080fe400078030ff */
[C---:B------:R-:W-:Y:S01]  /*3970*/  @!P1 IADD3 R37, P5, P4, R15.reuse, R98, R138 ;  /* 0x000000620f259210 */ /* 0x040fe20007cbe08a */
[----:B------:R-:W-:Y:S01]  /*3980*/  @!P1 IMAD.X R22, R14, 0x1, R87, P3 ;  /* 0x000000010e169824 */ /* 0x000fe200018e0657 */
[----:B------:R-:W-:Y:S01]  /*3990*/  @!P1 IADD3 R34, P3, R15, R34, RZ ;  /* 0x000000220f229210 */ /* 0x000fe20007f7e0ff */
[----:B-1----:R-:W1:Y:S01]  /*39a0*/  @!P1 LDC.64 R6, c[0x0][0x218] ;  /* 0x00008600ff069b82 */ /* 0x002e620000000a00 */
[-C--:B------:R-:W-:Y:S01]  /*39b0*/  @!P1 LEA.HI.X R0, R84, R87.reuse, R85, 0x6, P0 ;  /* 0x0000005754009211 */ /* 0x080fe200000f3455 */
[----:B------:R3:W-:Y:S01]  /*39c0*/  @P1 STS [R143+0x1004], RZ ;  /* 0x001004ff8f001388 */ /* 0x0007e20000000800 */
[----:B------:R-:W-:-:S03]  /*39d0*/  @!P1 IADD3.X R32, R14, R87, R137, P5, P4 ;  /* 0x000000570e209210 */ /* 0x000fc60002fe8489 */
[----:B------:R-:W-:Y:S01]  /*39e0*/  @!P1 IMAD.X R0, R14, 0x1, R0, P3 ;  /* 0x000000010e009824 */ /* 0x000fe200018e0600 */
[----:B------:R3:W-:Y:S01]  /*39f0*/  @P1 STS.64 [R143+0x1008], RZ ;  /* 0x001008ff8f001388 */ /* 0x0007e20000000a00 */
[----:B------:R-:W4:Y:S01]  /*3a00*/  @!P1 LDC.64 R4, c[0x0][0x218] ;  /* 0x00008600ff049b82 */ /* 0x000f220000000a00 */
[----:B--2---:R-:W-:-:S04]  /*3a10*/  @!P1 LEA R10, P4, R23, R10, 0x1 ;  /* 0x0000000a170a9211 */ /* 0x004fc800078808ff */
[----:B------:R-:W-:Y:S02]  /*3a20*/  @!P1 LEA.HI.X R11, R23, R11, R22, 0x1, P4 ;  /* 0x0000000b170b9211 */ /* 0x000fe400020f0c16 */
[----:B-1----:R-:W-:-:S03]  /*3a30*/  @!P1 LEA R6, P0, R37, R6, 0x1 ;  /* 0x0000000625069211 */ /* 0x002fc600078008ff */
        /* <DEDUP_REMOVED lines=20> */
[----:B------:R-:W-:Y:S01]  /*3b80*/  ULDC.64 UR8, c[0x0][0x218] ;  /* 0x0000860000087ab9 */ /* 0x000fe20000000a00 */
[----:B---3--:R-:W-:Y:S02]  /*3b90*/  IMAD R5, R85, 0x60, RZ ;  /* 0x0000006055057824 */ /* 0x008fe400078e02ff */
        /* <DEDUP_REMOVED lines=9> */
.L_x_3696:
[----:B------:R-:W-:Y:S05]  /*3c30*/  BSYNC B0 ;  /* 0x0000000000007941 */ /* 0x000fea0003800000 */
.L_x_3695:
[----:B------:R-:W0:Y:S01]  /*3c40*/  LDGDEPBAR ;  /* 0x00000000000079af */ /* 0x000e220000000000 */
[----:B------:R-:W-:-:S04]  /*3c50*/  IADD3 R98, P0, R15, R98, RZ ;  /* 0x000000620f627210 */ /* 0x000fc80007f1e0ff */
[----:B------:R-:W-:-:S09]  /*3c60*/  IADD3.X R87, R14, R87, RZ, P0, !PT ;  /* 0x000000570e577210 */ /* 0x000fd200007fe4ff */
.L_x_3692:
[----:B------:R-:W-:Y:S01]  /*3c70*/  IMAD.IADD R2, R2, 0x1, R101 ;  /* 0x0000000102027824 */ /* 0x000fe200078e0265 */
[----:B------:R-:W-:Y:S01]  /*3c80*/  ULDC UR11, c[0x0][0x2ec] ;  /* 0x0000bb00000b7ab9 */ /* 0x000fe20000000800 */
[----:B------:R-:W-:Y:S01]  /*3c90*/  LEA R132, R132, UR4, 0x1 ;  /* 0x0000000484847c11 */ /* 0x000fe2000f8e08ff */
[----:B------:R-:W-:Y:S01]  /*3ca0*/  ULDC.64 UR8, c[0x0][0x218] ;  /* 0x0000860000087ab9 */ /* 0x000fe20000000a00 */
[C---:B------:R-:W-:Y:S02]  /*3cb0*/  VIADD R0, R2.reuse, 0x1 ;  /* 0x0000000102007836 */ /* 0x040fe40000000000 */
[C---:B-1-3--:R-:W-:Y:S02]  /*3cc0*/  VIADD R4, R2.reuse, 0x8 ;  /* 0x0000000802047836 */ /* 0x04afe40000000000 */
[----:B------:R-:W-:Y:S01]  /*3cd0*/  VIADD R5, R2, 0x20 ;  /* 0x0000002002057836 */ /* 0x000fe20000000000 */
[-C--:B------:R-:W-:Y:S01]  /*3ce0*/  ISETP.GE.AND P3, PT, R0, R100.reuse, PT ;  /* 0x000000640000720c */ /* 0x080fe20003f66270 */
[----:B------:R-:W-:Y:S01]  /*3cf0*/  VIADD R6, R2, 0x28 ;  /* 0x0000002802067836 */ /* 0x000fe20000000000 */
[-C--:B------:R-:W-:Y:S01]  /*3d00*/  ISETP.GE.AND P5, PT, R0, R99.reuse, PT ;  /* 0x000000630000720c */ /* 0x080fe20003fa6270 */
[----:B------:R-:W-:Y:S01]  /*3d10*/  VIADD R0, R2, 0x9 ;  /* 0x0000000902007836 */ /* 0x000fe20000000000 */
[-C--:B------:R-:W-:Y:S01]  /*3d20*/  ISETP.GE.AND P1, PT, R4, R100.reuse, PT ;  /* 0x000000640400720c */ /* 0x080fe20003f26270 */
[----:B------:R-:W-:Y:S01]  /*3d30*/  VIADD R10, R2, 0x40 ;  /* 0x00000040020a7836 */ /* 0x000fe20000000000 */
[-C--:B------:R-:W-:Y:S01]  /*3d40*/  ISETP.GE.AND P4, PT, R4, R99.reuse, PT ;  /* 0x000000630400720c */ /* 0x080fe20003f86270 */
[C---:B------:R-:W-:Y:S01]  /*3d50*/  VIADD R4, R2.reuse, 0x10 ;  /* 0x0000001002047836 */ /* 0x040fe20000000000 */
[----:B------:R-:W-:Y:S01]  /*3d60*/  FSEL R15, R53, -INF , !P3 ;  /* 0xff800000350f7808 */ /* 0x000fe20005800000 */
[----:B------:R-:W-:Y:S01]  /*3d70*/  VIADD R39, R2, 0x59 ;  /* 0x0000005902277836 */ /* 0x000fe20000000000 */
[-C--:B------:R-:W-:Y:S01]  /*3d80*/  ISETP.GE.AND P0, PT, R0, R100.reuse, PT ;  /* 0x000000640000720c */ /* 0x080fe20003f06270 */
[----:B------:R-:W-:Y:S01]  /*3d90*/  VIADD R38, R2, 0x60 ;  /* 0x0000006002267836 */ /* 0x000fe20000000000 */
[-C--:B------:R-:W-:Y:S01]  /*3da0*/  ISETP.GE.AND P3, PT, R0, R99.reuse, PT ;  /* 0x000000630000720c */ /* 0x080fe20003f66270 */
[----:B------:R-:W-:Y:S01]  /*3db0*/  VIADD R0, R2, 0x11 ;  /* 0x0000001102007836 */ /* 0x000fe20000000000 */
[----:B------:R-:W-:Y:S01]  /*3dc0*/  FSEL R47, R56, -INF , !P5 ;  /* 0xff800000382f7808 */ /* 0x000fe20006800000 */
[C---:B------:R-:W-:Y:S01]  /*3dd0*/  VIADD R14, R2.reuse, 0x69 ;  /* 0x00000069020e7836 */ /* 0x040fe20000000000 */
[----:B------:R-:W-:Y:S01]  /*3de0*/  FSEL R79, R57, -INF , !P1 ;  /* 0xff800000394f7808 */ /* 0x000fe20004800000 */
[----:B------:R-:W-:Y:S01]  /*3df0*/  VIADD R22, R2, 0x68 ;  /* 0x0000006802167836 */ /* 0x000fe20000000000 */
[C---:B------:R-:W-:Y:S01]  /*3e00*/  ISETP.GE.AND P5, PT, R4.reuse, R100, PT ;  /* 0x000000640400720c */ /* 0x040fe20003fa6270 */
[----:B------:R-:W-:Y:S01]  /*3e10*/  IMAD R86, R3, 0x2, R132 ;  /* 0x0000000203567824 */ /* 0x000fe200078e0284 */
[----:B------:R-:W-:Y:S01]  /*3e20*/  ISETP.GE.AND P1, PT, R4, R99, PT ;  /* 0x000000630400720c */ /* 0x000fe20003f26270 */
[----:B------:R-:W-:Y:S01]  /*3e30*/  VIADD R4, R2, 0x18 ;  /* 0x0000001802047836 */ /* 0x000fe20000000000 */
[----:B------:R-:W-:-:S02]  /*3e40*/  FSEL R7, R59, -INF , !P4 ;  /* 0xff8000003b077808 */ /* 0x000fc40006000000 */
[----:B------:R-:W-:Y:S02]  /*3e50*/  FSEL R103, R58, -INF , !P0 ;  /* 0xff8000003a677808 */ /* 0x000fe40004000000 */
[CC--:B------:R-:W-:Y:S02]  /*3e60*/  ISETP.GE.AND P4, PT, R0.reuse, R100.reuse, PT ;  /* 0x000000640000720c */ /* 0x0c0fe40003f86270 */
[----:B------:R-:W-:Y:S01]  /*3e70*/  ISETP.GE.AND P0, PT, R0, R99, PT ;  /* 0x000000630000720c */ /* 0x000fe20003f06270 */
[----:B------:R-:W-:Y:S01]  /*3e80*/  VIADD R0, R2, 0x19 ;  /* 0x0000001902007836 */ /* 0x000fe20000000000 */
[----:B------:R-:W-:Y:S02]  /*3e90*/  FSEL R11, R60, -INF , !P3 ;  /* 0xff8000003c0b7808 */ /* 0x000fe40005800000 */
        /* <DEDUP_REMOVED lines=26> */
[----:B------:R-:W-:Y:S02]  /*4040*/  FSEL R44, R73, -INF , !P4 ;  /* 0xff800000492c7808 */ /* 0x000fe40006000000 */
[-C--:B------:R-:W-:Y:S02]  /*4050*/  ISETP.GE.AND P5, PT, R2, R100.reuse, PT ;  /* 0x000000640200720c */ /* 0x080fe40003fa6270 */
[C---:B------:R-:W-:Y:S02]  /*4060*/  ISETP.GE.AND P1, PT, R6.reuse, R100, PT ;  /* 0x000000640600720c */ /* 0x040fe40003f26270 */
[----:B------:R-:W-:Y:S01]  /*4070*/  ISETP.GE.AND P4, PT, R6, R99, PT ;  /* 0x000000630600720c */ /* 0x000fe20003f86270 */
[----:B------:R-:W-:Y:S01]  /*4080*/  VIADD R6, R2, 0x38 ;  /* 0x0000003802067836 */ /* 0x000fe20000000000 */
[----:B------:R-:W-:-:S02]  /*4090*/  FSEL R69, R52, -INF , !P5 ;  /* 0xff80000034457808 */ /* 0x000fc40006800000 */
[----:B------:R-:W-:Y:S02]  /*40a0*/  FSEL R153, R153, -INF , !P1 ;  /* 0xff80000099997808 */ /* 0x000fe40004800000 */
[----:B------:R-:W-:Y:S02]  /*40b0*/  FSEL R151, R151, -INF , !P4 ;  /* 0xff80000097977808 */ /* 0x000fe40006000000 */
[----:B------:R-:W-:Y:S02]  /*40c0*/  FSEL R93, R71, -INF , !P3 ;  /* 0xff800000475d7808 */ /* 0x000fe40005800000 */
[CC--:B------:R-:W-:Y:S02]  /*40d0*/  ISETP.GE.AND P1, PT, R6.reuse, R100.reuse, PT ;  /* 0x000000640600720c */ /* 0x0c0fe40003f26270 */
[----:B------:R-:W-:Y:S02]  /*40e0*/  ISETP.GE.AND P4, PT, R6, R99, PT ;  /* 0x000000630600720c */ /* 0x000fe40003f86270 */
[----:B------:R-:W-:Y:S01]  /*40f0*/  ISETP.GE.AND P3, PT, R0, R100, PT ;  /* 0x000000640000720c */ /* 0x000fe20003f66270 */
[----:B------:R-:W-:Y:S01]  /*4100*/  VIADD R0, R2, 0x31 ;  /* 0x0000003102007836 */ /* 0x000fe20000000000 */
[----:B------:R-:W-:-:S02]  /*4110*/  FMNMX.FTZ R6, R69, R15, !PT ;  /* 0x0000000f45067209 */ /* 0x000fc40007810000 */
[----:B------:R-:W-:Y:S02]  /*4120*/  FSEL R46, R74, -INF , !P3 ;  /* 0xff8000004a2e7808 */ /* 0x000fe40005800000 */
[----:B------:R-:W-:Y:S02]  /*4130*/  FMNMX.FTZ R6, R79, R6, !PT ;  /* 0x000000064f067209 */ /* 0x000fe40007810000 */
[----:B------:R-:W-:Y:S02]  /*4140*/  ISETP.GE.AND P3, PT, R0, R99, PT ;  /* 0x000000630000720c */ /* 0x000fe40003f66270 */
[----:B------:R-:W-:Y:S02]  /*4150*/  FMNMX.FTZ R6, R103, R6, !PT ;  /* 0x0000000667067209 */ /* 0x000fe40007810000 */
[----:B------:R-:W-:Y:S02]  /*4160*/  FSEL R159, R159, -INF , !P3 ;  /* 0xff8000009f9f7808 */ /* 0x000fe40005800000 */
[----:B------:R-:W-:-:S02]  /*4170*/  FSEL R131, R131, -INF , !P1 ;  /* 0xff80000083837808 */ /* 0x000fc40004800000 */
[----:B------:R-:W-:Y:S02]  /*4180*/  FSEL R36, R75, -INF , !P0 ;  /* 0xff8000004b247808 */ /* 0x000fe40004000000 */
[CC--:B------:R-:W-:Y:S02]  /*4190*/  ISETP.GE.AND P3, PT, R10.reuse, R100.reuse, PT ;  /* 0x000000640a00720c */ /* 0x0c0fe40003f66270 */
[----:B------:R-:W-:Y:S02]  /*41a0*/  ISETP.GE.AND P1, PT, R10, R99, PT ;  /* 0x000000630a00720c */ /* 0x000fe40003f26270 */
[----:B------:R-:W-:Y:S01]  /*41b0*/  ISETP.GE.AND P0, PT, R0, R100, PT ;  /* 0x000000640000720c */ /* 0x000fe20003f06270 */
[C---:B------:R-:W-:Y:S01]  /*41c0*/  VIADD R0, R2.reuse, 0x39 ;  /* 0x0000003902007836 */ /* 0x040fe20000000000 */
[----:B------:R-:W-:Y:S01]  /*41d0*/  FMNMX.FTZ R10, R113, R6, !PT ;  /* 0x00000006710a7209 */ /* 0x000fe20007810000 */
[----:B------:R-:W-:Y:S01]  /*41e0*/  VIADD R6, R2, 0x48 ;  /* 0x0000004802067836 */ /* 0x000fe20000000000 */
[----:B------:R-:W-:-:S02]  /*41f0*/  FSEL R163, R163, -INF , !P0 ;  /* 0xff800000a3a37808 */ /* 0x000fc40004000000 */
[----:B------:R-:W-:Y:S01]  /*4200*/  FMNMX.FTZ R23, R111, R10, !PT ;  /* 0x0000000a6f177209 */ /* 0x000fe20007810000 */
[----:B------:R-:W-:Y:S01]  /*4210*/  VIADD R10, R2, 0x70 ;  /* 0x00000070020a7836 */ /* 0x000fe20000000000 */
[C---:B------:R-:W-:Y:S02]  /*4220*/  ISETP.GE.AND P5, PT, R0.reuse, R100, PT ;  /* 0x000000640000720c */ /* 0x040fe40003fa6270 */
[----:B------:R-:W-:Y:S01]  /*4230*/  ISETP.GE.AND P0, PT, R0, R99, PT ;  /* 0x000000630000720c */ /* 0x000fe20003f06270 */
[----:B------:R-:W-:Y:S01]  /*4240*/  VIADD R0, R2, 0x41 ;  /* 0x0000004102007836 */ /* 0x000fe20000000000 */
[----:B------:R-:W-:Y:S02]  /*4250*/  FMNMX.FTZ R23, R4, R23, !PT ;  /* 0x0000001704177209 */ /* 0x000fe40007810000 */
[----:B------:R-:W-:Y:S02]  /*4260*/  FSEL R155, R155, -INF , !P0 ;  /* 0xff8000009b9b7808 */ /* 0x000fe40004000000 */
[----:B------:R-:W-:-:S02]  /*4270*/  FSEL R123, R123, -INF , !P3 ;  /* 0xff8000007b7b7808 */ /* 0x000fc40005800000 */
[----:B------:R-:W-:Y:S02]  /*4280*/  FSEL R161, R161, -INF , !P5 ;  /* 0xff800000a1a17808 */ /* 0x000fe40006800000 */
[C---:B------:R-:W-:Y:S02]  /*4290*/  ISETP.GE.AND P0, PT, R6.reuse, R100, PT ;  /* 0x000000640600720c */ /* 0x040fe40003f06270 */
[-C--:B------:R-:W-:Y:S02]  /*42a0*/  ISETP.GE.AND P3, PT, R6, R99.reuse, PT ;  /* 0x000000630600720c */ /* 0x080fe40003f66270 */
[----:B------:R-:W-:Y:S02]  /*42b0*/  ISETP.GE.AND P5, PT, R0, R99, PT ;  /* 0x000000630000720c */ /* 0x000fe40003fa6270 */
[----:B------:R-:W-:Y:S02]  /*42c0*/  FMNMX.FTZ R6, R66, R23, !PT ;  /* 0x0000001742067209 */ /* 0x000fe40007810000 */
[----:B------:R-:W-:-:S02]  /*42d0*/  FSEL R115, R115, -INF , !P5 ;  /* 0xff80000073737808 */ /* 0x000fc40006800000 */
[----:B------:R-:W-:Y:S01]  /*42e0*/  FMNMX.FTZ R23, R95, R6, !PT ;  /* 0x000000065f177209 */ /* 0x000fe20007810000 */
[C---:B------:R-:W-:Y:S01]  /*42f0*/  VIADD R6, R2.reuse, 0x50 ;  /* 0x0000005002067836 */ /* 0x040fe20000000000 */
[----:B------:R-:W-:Y:S02]  /*4300*/  ISETP.GE.AND P5, PT, R2, R99, PT ;  /* 0x000000630200720c */ /* 0x000fe40003fa6270 */
[----:B------:R-:W-:Y:S02]  /*4310*/  FMNMX.FTZ R23, R32, R23, !PT ;  /* 0x0000001720177209 */ /* 0x000fe40007810000 */
[----:B------:R-:W-:Y:S02]  /*4320*/  FSEL R129, R129, -INF , !P4 ;  /* 0xff80000081817808 */ /* 0x000fe40006000000 */
[----:B------:R-:W-:Y:S02]  /*4330*/  FSEL R71, R54, -INF , !P5 ;  /* 0xff80000036477808 */ /* 0x000fe40006800000 */
[----:B------:R-:W-:Y:S01]  /*4340*/  ISETP.GE.AND P4, PT, R0, R100, PT ;  /* 0x000000640000720c */ /* 0x000fe20003f86270 */
[----:B------:R-:W-:Y:S01]  /*4350*/  VIADD R0, R2, 0x49 ;  /* 0x0000004902007836 */ /* 0x000fe20000000000 */
[----:B------:R-:W-:-:S02]  /*4360*/  FSEL R119, R119, -INF , !P0 ;  /* 0xff80000077777808 */ /* 0x000fc40004000000 */
[----:B------:R-:W-:Y:S02]  /*4370*/  FSEL R125, R125, -INF , !P3 ;  /* 0xff8000007d7d7808 */ /* 0x000fe40005800000 */
[----:B------:R-:W-:Y:S02]  /*4380*/  ISETP.GE.AND P0, PT, R6, R100, PT ;  /* 0x000000640600720c */ /* 0x000fe40003f06270 */
[----:B------:R-:W-:Y:S02]  /*4390*/  FMNMX.FTZ R23, R44, R23, !PT ;  /* 0x000000172c177209 */ /* 0x000fe40007810000 */
[----:B------:R-:W-:Y:S02]  /*43a0*/  ISETP.GE.AND P3, PT, R6, R99, PT ;  /* 0x000000630600720c */ /* 0x000fe40003f66270 */
[----:B------:R-:W-:Y:S02]  /*43b0*/  FMNMX.FTZ R6, R71, R47, !PT ;  /* 0x0000002f47067209 */ /* 0x000fe40007810000 */
[----:B------:R-:W-:-:S02]  /*43c0*/  FSEL R117, R117, -INF , !P1 ;  /* 0xff80000075757808 */ /* 0x000fc40004800000 */
[----:B------:R-:W-:Y:S02]  /*43d0*/  FSEL R121, R121, -INF , !P4 ;  /* 0xff80000079797808 */ /* 0x000fe40006000000 */
[C---:B------:R-:W-:Y:S02]  /*43e0*/  ISETP.GE.AND P1, PT, R0.reuse, R100, PT ;  /* 0x000000640000720c */ /* 0x040fe40003f26270 */
[----:B------:R-:W-:Y:S01]  /*43f0*/  ISETP.GE.AND P4, PT, R0, R99, PT ;  /* 0x000000630000720c */ /* 0x000fe20003f86270 */
[----:B------:R-:W-:Y:S01]  /*4400*/  VIADD R0, R2, 0x51 ;  /* 0x0000005102007836 */ /* 0x000fe20000000000 */
[----:B------:R-:W-:Y:S01]  /*4410*/  FMNMX.FTZ R42, R46, R23, !PT ;  /* 0x000000172e2a7209 */ /* 0x000fe20007810000 */
[----:B------:R-:W-:Y:S01]  /*4420*/  VIADD R23, R2, 0x61 ;  /* 0x0000006102177836 */ /* 0x000fe20000000000 */
[----:B------:R-:W-:Y:S02]  /*4430*/  FMNMX.FTZ R6, R7, R6, !PT ;  /* 0x0000000607067209 */ /* 0x000fe40007810000 */
[----:B------:R-:W-:-:S02]  /*4440*/  FMNMX.FTZ R42, R153, R42, !PT ;  /* 0x0000002a992a7209 */ /* 0x000fc40007810000 */
[----:B------:R-:W-:Y:S02]  /*4450*/  FSEL R127, R127, -INF , !P1 ;  /* 0xff8000007f7f7808 */ /* 0x000fe40004800000 */
[----:B------:R-:W-:Y:S02]  /*4460*/  FMNMX.FTZ R6, R11, R6, !PT ;  /* 0x000000060b067209 */ /* 0x000fe40007810000 */
[C---:B------:R-:W-:Y:S02]  /*4470*/  ISETP.GE.AND P5, PT, R0.reuse, R100, PT ;  /* 0x000000640000720c */ /* 0x040fe40003fa6270 */
[----:B------:R-:W-:Y:S01]  /*4480*/  ISETP.GE.AND P1, PT, R0, R99, PT ;  /* 0x000000630000720c */ /* 0x000fe20003f26270 */
[----:B------:R-:W-:Y:S01]  /*4490*/  VIADD R0, R2, 0x58 ;  /* 0x0000005802007836 */ /* 0x000fe20000000000 */
[----:B------:R-:W-:Y:S02]  /*44a0*/  FMNMX.FTZ R42, R163, R42, !PT ;  /* 0x0000002aa32a7209 */ /* 0x000fe40007810000 */
[----:B------:R-:W-:-:S02]  /*44b0*/  FMNMX.FTZ R6, R37, R6, !PT ;  /* 0x0000000625067209 */ /* 0x000fc40007810000 */
[----:B------:R-:W-:Y:S02]  /*44c0*/  FSEL R109, R109, -INF , !P4 ;  /* 0xff8000006d6d7808 */ /* 0x000fe40006000000 */
[----:B------:R-:W-:Y:S02]  /*44d0*/  FSEL R91, R91, -INF , !P0 ;  /* 0xff8000005b5b7808 */ /* 0x000fe40004000000 */
[C---:B------:R-:W-:Y:S02]  /*44e0*/  ISETP.GE.AND P4, PT, R0.reuse, R100, PT ;  /* 0x000000640000720c */ /* 0x040fe40003f86270 */
[----:B------:R-:W-:Y:S02]  /*44f0*/  FMNMX.FTZ R42, R131, R42, !PT ;  /* 0x0000002a832a7209 */ /* 0x000fe40007810000 */
[----:B------:R-:W-:Y:S02]  /*4500*/  ISETP.GE.AND P0, PT, R0, R99, PT ;  /* 0x000000630000720c */ /* 0x000fe40003f06270 */
[----:B------:R-:W-:Y:S01]  /*4510*/  FMNMX.FTZ R0, R83, R6, !PT ;  /* 0x0000000653007209 */ /* 0x000fe20007810000 */
[----:B------:R-:W-:Y:S01]  /*4520*/  VIADD R6, R2, 0x71 ;  /* 0x0000007102067836 */ /* 0x000fe20000000000 */
[----:B------:R-:W-:-:S02]  /*4530*/  FMNMX.FTZ R42, R161, R42, !PT ;  /* 0x0000002aa12a7209 */ /* 0x000fc40007810000 */
[----:B------:R-:W-:Y:S02]  /*4540*/  FMNMX.FTZ R0, R5, R0, !PT ;  /* 0x0000000005007209 */ /* 0x000fe40007810000 */
[----:B------:R-:W-:Y:S02]  /*4550*/  FMNMX.FTZ R42, R123, R42, !PT ;  /* 0x0000002a7b2a7209 */ /* 0x000fe40007810000 */
[----:B------:R-:W-:Y:S02]  /*4560*/  FMNMX.FTZ R0, R81, R0, !PT ;  /* 0x0000000051007209 */ /* 0x000fe40007810000 */
[----:B------:R-:W-:Y:S02]  /*4570*/  FMNMX.FTZ R42, R121, R42, !PT ;  /* 0x0000002a792a7209 */ /* 0x000fe40007810000 */
[----:B------:R-:W-:Y:S01]  /*4580*/  FMNMX.FTZ R45, R93, R0, !PT ;  /* 0x000000005d2d7209 */ /* 0x000fe20007810000 */
[C---:B------:R-:W-:Y:S01]  /*4590*/  VIADD R0, R2.reuse, 0x78 ;  /* 0x0000007802007836 */ /* 0x040fe20000000000 */
[----:B------:R-:W-:Y:S01]  /*45a0*/  FMNMX.FTZ R42, R119, R42, !PT ;  /* 0x0000002a772a7209 */ /* 0x000fe20007810000 */
[----:B------:R-:W-:Y:S01]  /*45b0*/  VIADD R2, R2, 0x79 ;  /* 0x0000007902027836 */ /* 0x000fe20000000000 */
[----:B------:R-:W-:-:S02]  /*45c0*/  FMNMX.FTZ R45, R34, R45, !PT ;  /* 0x0000002d222d7209 */ /* 0x000fc40007810000 */
[----:B------:R-:W-:Y:S02]  /*45d0*/  FMNMX.FTZ R42, R127, R42, !PT ;  /* 0x0000002a7f2a7209 */ /* 0x000fe40007810000 */
[----:B------:R-:W-:Y:S02]  /*45e0*/  FMNMX.FTZ R48, R36, R45, !PT ;  /* 0x0000002d24307209 */ /* 0x000fe40007810000 */
[----:B------:R-:W-:Y:S02]  /*45f0*/  FMNMX.FTZ R50, R91, R42, !PT ;  /* 0x0000002a5b327209 */ /* 0x000fe40007810000 */
[----:B------:R-:W-:Y:S02]  /*4600*/  FMNMX.FTZ R42, R165, R48, !PT ;  /* 0x00000030a52a7209 */ /* 0x000fe40007810000 */
[----:B------:R-:W-:Y:S02]  /*4610*/  FSEL R53, R77, -INF , !P3 ;  /* 0xff8000004d357808 */ /* 0x000fe40005800000 */
[----:B------:R-:W-:-:S02]  /*4620*/  FMNMX.FTZ R42, R151, R42, !PT ;  /* 0x0000002a972a7209 */ /* 0x000fc40007810000 */
[----:B------:R-:W-:Y:S02]  /*4630*/  ISETP.GE.AND P3, PT, R39, R100, PT ;  /* 0x000000642700720c */ /* 0x000fe40003f66270 */
[----:B------:R-:W-:Y:S02]  /*4640*/  FMNMX.FTZ R42, R159, R42, !PT ;  /* 0x0000002a9f2a7209 */ /* 0x000fe40007810000 */
[----:B------:R-:W-:Y:S02]  /*4650*/  FSEL R89, R89, -INF , !P5 ;  /* 0xff80000059597808 */ /* 0x000fe40006800000 */
[----:B------:R-:W-:Y:S02]  /*4660*/  FSEL R65, R29, -INF , !P3 ;  /* 0xff8000001d417808 */ /* 0x000fe40005800000 */
[----:B------:R-:W-:Y:S02]  /*4670*/  FMNMX.FTZ R42, R129, R42, !PT ;  /* 0x0000002a812a7209 */ /* 0x000fe40007810000 */
[----:B------:R-:W-:-:S02]  /*4680*/  ISETP.GE.AND P3, PT, R23, R100, PT ;  /* 0x000000641700720c */ /* 0x000fc40003f66270 */
[----:B------:R-:W-:Y:S02]  /*4690*/  FSEL R67, R78, -INF , !P4 ;  /* 0xff8000004e437808 */ /* 0x000fe40006000000 */
[----:B------:R-:W-:Y:S02]  /*46a0*/  FMNMX.FTZ R48, R89, R50, !PT ;  /* 0x0000003259307209 */ /* 0x000fe40007810000 */
[----:B------:R-:W-:Y:S02]  /*46b0*/  FMNMX.FTZ R42, R155, R42, !PT ;  /* 0x0000002a9b2a7209 */ /* 0x000fe40007810000 */
[----:B------:R-:W-:Y:S02]  /*46c0*/  FSEL R61, R31, -INF , !P3 ;  /* 0xff8000001f3d7808 */ /* 0x000fe40005800000 */
[-C--:B------:R-:W-:Y:S02]  /*46d0*/  ISETP.GE.AND P4, PT, R38, R100.reuse, PT ;  /* 0x000000642600720c */ /* 0x080fe40003f86270 */
[----:B------:R-:W-:-:S02]  /*46e0*/  ISETP.GE.AND P3, PT, R14, R100, PT ;  /* 0x000000640e00720c */ /* 0x000fc40003f66270 */
[----:B------:R-:W-:Y:S02]  /*46f0*/  FMNMX.FTZ R48, R67, R48, !PT ;  /* 0x0000003043307209 */ /* 0x000fe40007810000 */
[----:B------:R-:W-:Y:S02]  /*4700*/  FMNMX.FTZ R42, R117, R42, !PT ;  /* 0x0000002a752a7209 */ /* 0x000fe40007810000 */
[----:B------:R-:W-:Y:S02]  /*4710*/  FSEL R63, R40, -INF , !P4 ;  /* 0xff800000283f7808 */ /* 0x000fe40006000000 */
[----:B------:R-:W-:Y:S02]  /*4720*/  FSEL R57, R35, -INF , !P3 ;  /* 0xff80000023397808 */ /* 0x000fe40005800000 */
[----:B------:R-:W-:Y:S02]  /*4730*/  FMNMX.FTZ R40, R65, R48, !PT ;  /* 0x0000003041287209 */ /* 0x000fe40007810000 */
[----:B------:R-:W-:-:S02]  /*4740*/  ISETP.GE.AND P3, PT, R6, R100, PT ;  /* 0x000000640600720c */ /* 0x000fc40003f66270 */
[----:B------:R-:W-:Y:S02]  /*4750*/  FMNMX.FTZ R42, R115, R42, !PT ;  /* 0x0000002a732a7209 */ /* 0x000fe40007810000 */
[----:B------:R-:W-:Y:S02]  /*4760*/  ISETP.GE.AND P4, PT, R22, R100, PT ;  /* 0x000000641600720c */ /* 0x000fe40003f86270 */
[----:B------:R-:W-:Y:S02]  /*4770*/  FMNMX.FTZ R40, R63, R40, !PT ;  /* 0x000000283f287209 */ /* 0x000fe40007810000 */
[----:B------:R-:W-:Y:S02]  /*4780*/  FSEL R45, R20, -INF , !P3 ;  /* 0xff800000142d7808 */ /* 0x000fe40005800000 */
[----:B------:R-:W-:Y:S02]  /*4790*/  FMNMX.FTZ R20, R125, R42, !PT ;  /* 0x0000002a7d147209 */ /* 0x000fe40007810000 */
[----:B------:R-:W-:-:S02]  /*47a0*/  FSEL R59, R41, -INF , !P4 ;  /* 0xff800000293b7808 */ /* 0x000fc40006000000 */
[----:B------:R-:W-:Y:S02]  /*47b0*/  FMNMX.FTZ R40, R61, R40, !PT ;  /* 0x000000283d287209 */ /* 0x000fe40007810000 */
[----:B------:R-:W-:Y:S02]  /*47c0*/  FMNMX.FTZ R20, R109, R20, !PT ;  /* 0x000000146d147209 */ /* 0x000fe40007810000 */
[----:B------:R-:W-:Y:S02]  /*47d0*/  ISETP.GE.AND P4, PT, R10, R100, PT ;  /* 0x000000640a00720c */ /* 0x000fe40003f86270 */
[----:B------:R-:W-:Y:S02]  /*47e0*/  FMNMX.FTZ R40, R59, R40, !PT ;  /* 0x000000283b287209 */ /* 0x000fe40007810000 */
[----:B------:R-:W-:Y:S02]  /*47f0*/  FSEL R51, R8, -INF , !P1 ;  /* 0xff80000008337808 */ /* 0x000fe40004800000 */
[----:B------:R-:W-:-:S02]  /*4800*/  FMNMX.FTZ R20, R53, R20, !PT ;  /* 0x0000001435147209 */ /* 0x000fc40007810000 */
[----:B------:R-:W-:Y:S02]  /*4810*/  FSEL R55, R55, -INF , !P4 ;  /* 0xff80000037377808 */ /* 0x000fe40006000000 */
[----:B------:R-:W-:Y:S02]  /*4820*/  FMNMX.FTZ R40, R57, R40, !PT ;  /* 0x0000002839287209 */ /* 0x000fe40007810000 */
[----:B------:R-:W-:Y:S02]  /*4830*/  ISETP.GE.AND P1, PT, R39, R99, PT ;  /* 0x000000632700720c */ /* 0x000fe40003f26270 */
[----:B------:R-:W-:Y:S02]  /*4840*/  FSEL R49, R9, -INF , !P0 ;  /* 0xff80000009317808 */ /* 0x000fe40004000000 */
[----:B------:R-:W-:Y:S02]  /*4850*/  FMNMX.FTZ R20, R51, R20, !PT ;  /* 0x0000001433147209 */ /* 0x000fe40007810000 */
[----:B------:R-:W-:-:S02]  /*4860*/  ISETP.GE.AND P4, PT, R0, R100, PT ;  /* 0x000000640000720c */ /* 0x000fc40003f86270 */
[----:B------:R-:W-:Y:S02]  /*4870*/  FMNMX.FTZ R40, R55, R40, !PT ;  /* 0x0000002837287209 */ /* 0x000fe40007810000 */
        /* <DEDUP_REMOVED lines=8> */
[----:B------:R-:W-:Y:S02]  /*4900*/  FMNMX.FTZ R20, R39, R20, !PT ;  /* 0x0000001427147209 */ /* 0x000fe40007810000 */
[----:B------:R-:W-:Y:S02]  /*4910*/  FSEL R41, R21, -INF , !P3 ;  /* 0xff80000015297808 */ /* 0x000fe40005800000 */
[----:B------:R-:W-:-:S02]  /*4920*/  FMNMX.FTZ R8, R43, R40, !PT ;  /* 0x000000282b087209 */ /* 0x000fc40007810000 */
[-C--:B------:R-:W-:Y:S02]  /*4930*/  ISETP.GE.AND P0, PT, R22, R99.reuse, PT ;  /* 0x000000631600720c */ /* 0x080fe40003f06270 */
[----:B------:R-:W-:Y:S02]  /*4940*/  FSEL R33, R33, -INF , !P1 ;  /* 0xff80000021217808 */ /* 0x000fe40004800000 */
[----:B------:R-:W-:Y:S02]  /*4950*/  FMNMX.FTZ R20, R35, R20, !PT ;  /* 0x0000001423147209 */ /* 0x000fe40007810000 */
[----:B------:R-:W-:Y:S02]  /*4960*/  FMNMX.FTZ R8, R41, R8, !PT ;  /* 0x0000000829087209 */ /* 0x000fe40007810000 */
[----:B------:R-:W-:Y:S02]  /*4970*/  ISETP.GE.AND P1, PT, R14, R99, PT ;  /* 0x000000630e00720c */ /* 0x000fe40003f26270 */
[----:B------:R-:W-:Y:S01]  /*4980*/  FSEL R23, R17, -INF , !P0 ;  /* 0xff80000011177808 */ /* 0x000fe20004000000 */
[----:B------:R-:W1:Y:S01]  /*4990*/  SHFL.BFLY PT, R9, R8, 0x2, 0x1f ;  /* 0x0c401f0008097f89 */ /* 0x000e6200000e0000 */
[----:B------:R-:W-:-:S02]  /*49a0*/  FMNMX.FTZ R20, R33, R20, !PT ;  /* 0x0000001421147209 */ /* 0x000fc40007810000 */
[-C--:B------:R-:W-:Y:S02]  /*49b0*/  ISETP.GE.AND P0, PT, R10, R99.reuse, PT ;  /* 0x000000630a00720c */ /* 0x080fe40003f06270 */
[----:B------:R-:W-:Y:S02]  /*49c0*/  FSEL R21, R16, -INF , !P1 ;  /* 0xff80000010157808 */ /* 0x000fe40004800000 */
[----:B------:R-:W-:Y:S02]  /*49d0*/  FMNMX.FTZ R20, R23, R20, !PT ;  /* 0x0000001417147209 */ /* 0x000fe40007810000 */
[----:B------:R-:W-:Y:S02]  /*49e0*/  ISETP.GE.AND P1, PT, R6, R99, PT ;  /* 0x000000630600720c */ /* 0x000fe40003f26270 */
[----:B------:R-:W-:Y:S02]  /*49f0*/  FSEL R19, R19, -INF , !P0 ;  /* 0xff80000013137808 */ /* 0x000fe40004000000 */
[----:B------:R-:W-:-:S02]  /*4a00*/  FMNMX.FTZ R20, R21, R20, !PT ;  /* 0x0000001415147209 */ /* 0x000fc40007810000 */
[-C--:B------:R-:W-:Y:S02]  /*4a10*/  ISETP.GE.AND P0, PT, R0, R99.reuse, PT ;  /* 0x000000630000720c */ /* 0x080fe40003f06270 */
[----:B------:R-:W-:Y:S02]  /*4a20*/  FSEL R17, R18, -INF , !P1 ;  /* 0xff80000012117808 */ /* 0x000fe40004800000 */
[----:B------:R-:W-:Y:S02]  /*4a30*/  FMNMX.FTZ R20, R19, R20, !PT ;  /* 0x0000001413147209 */ /* 0x000fe40007810000 */
[----:B------:R-:W-:Y:S02]  /*4a40*/  ISETP.GE.AND P1, PT, R2, R99, PT ;  /* 0x000000630200720c */ /* 0x000fe40003f26270 */
[----:B------:R-:W-:Y:S02]  /*4a50*/  FSEL R31, R13, -INF , !P0 ;  /* 0xff8000000d1f7808 */ /* 0x000fe40004000000 */
[----:B------:R-:W-:-:S02]  /*4a60*/  FMNMX.FTZ R20, R17, R20, !PT ;  /* 0x0000001411147209 */ /* 0x000fc40007810000 */
[----:B------:R-:W-:Y:S02]  /*4a70*/  FSEL R29, R12, -INF , !P1 ;  /* 0xff8000000c1d7808 */ /* 0x000fe40004800000 */
[----:B------:R-:W-:Y:S02]  /*4a80*/  FMNMX.FTZ R20, R31, R20, !PT ;  /* 0x000000141f147209 */ /* 0x000fe40007810000 */
[----:B-1----:R-:W-:Y:S02]  /*4a90*/  FMNMX.FTZ R9, R8, R9, !PT ;  /* 0x0000000908097209 */ /* 0x002fe40007810000 */
        /* <DEDUP_REMOVED lines=11> */
[----:B------:R-:W2:Y:S01]  /*4b50*/  LDSM.16.MT88.4 R76, [R132+0x3000] ;  /* 0x00300000844c783b */ /* 0x000ea20000004200 */
        /* <DEDUP_REMOVED lines=15> */
[----:B-1----:R-:W-:Y:S01]  /*4c50*/  FMNMX.FTZ R0, R6, R9, !PT ;  /* 0x0000000906007209 */ /* 0x002fe20007810000 */
[--C-:B------:R-:W-:Y:S01]  /*4c60*/  FFMA.FTZ R46, R161, UR11, -R20.reuse ;  /* 0x0000000ba12e7c23 */ /* 0x100fe20008010814 */
[--C-:B------:R-:W-:Y:S01]  /*4c70*/  FFMA.FTZ R123, R123, UR11, -R20.reuse ;  /* 0x0000000b7b7b7c23 */ /* 0x100fe20008010814 */
[--C-:B------:R-:W-:Y:S01]  /*4c80*/  FFMA.FTZ R54, R121, UR11, -R20.reuse ;  /* 0x0000000b79367c23 */ /* 0x100fe20008010814 */
[C---:B------:R-:W-:Y:S01]  /*4c90*/  FSETP.NEU.FTZ.AND P0, PT, R0.reuse, -INF , PT ;  /* 0xff8000000000780b */ /* 0x040fe20003f1d000 */
[----:B------:R-:W-:Y:S01]  /*4ca0*/  FMUL.FTZ R28, R0, UR11 ;  /* 0x0000000b001c7c20 */ /* 0x000fe20008410000 */
[----:B------:R-:W-:Y:S01]  /*4cb0*/  MUFU.EX2 R105, R105 ;  /* 0x0000006900697308 */ /* 0x000fe20000000800 */
[--C-:B------:R-:W-:Y:S01]  /*4cc0*/  FFMA.FTZ R119, R119, UR11, -R20.reuse ;  /* 0x0000000b77777c23 */ /* 0x100fe20008010814 */
[--C-:B------:R-:W-:Y:S01]  /*4cd0*/  FFMA.FTZ R52, R127, UR11, -R20.reuse ;  /* 0x0000000b7f347c23 */ /* 0x100fe20008010814 */
[--C-:B------:R-:W-:Y:S01]  /*4ce0*/  FFMA.FTZ R91, R91, UR11, -R20.reuse ;  /* 0x0000000b5b5b7c23 */ /* 0x100fe20008010814 */
[----:B------:R-:W-:Y:S01]  /*4cf0*/  FSEL R28, R28, RZ, P0 ;  /* 0x000000ff1c1c7208 */ /* 0x000fe20000000000 */
[--C-:B------:R-:W-:Y:S01]  /*4d00*/  FFMA.FTZ R64, R89, UR11, -R20.reuse ;  /* 0x0000000b59407c23 */ /* 0x100fe20008010814 */
[--C-:B------:R-:W-:Y:S01]  /*4d10*/  FFMA.FTZ R67, R67, UR11, -R20.reuse ;  /* 0x0000000b43437c23 */ /* 0x100fe20008010814 */
[----:B------:R-:W-:Y:S01]  /*4d20*/  FFMA.FTZ R62, R65, UR11, -R20 ;  /* 0x0000000b413e7c23 */ /* 0x000fe20008010814 */
[----:B------:R-:W1:Y:S01]  /*4d30*/  MUFU.EX2 R14, R14 ;  /* 0x0000000e000e7308 */ /* 0x000e620000000800 */
[--C-:B------:R-:W-:Y:S01]  /*4d40*/  FFMA.FTZ R113, R71, UR11, -R28.reuse ;  /* 0x0000000b47717c23 */ /* 0x100fe2000801081c */
[--C-:B------:R-:W-:Y:S01]  /*4d50*/  FFMA.FTZ R42, R47, UR11, -R28.reuse ;  /* 0x0000000b2f2a7c23 */ /* 0x100fe2000801081c */
[--C-:B------:R-:W-:Y:S01]  /*4d60*/  FFMA.FTZ R111, R7, UR11, -R28.reuse ;  /* 0x0000000b076f7c23 */ /* 0x100fe2000801081c */
[--C-:B------:R-:W-:Y:S01]  /*4d70*/  FFMA.FTZ R30, R11, UR11, -R28.reuse ;  /* 0x0000000b0b1e7c23 */ /* 0x100fe2000801081c */
[--C-:B------:R-:W-:Y:S01]  /*4d80*/  FFMA.FTZ R47, R37, UR11, -R28.reuse ;  /* 0x0000000b252f7c23 */ /* 0x100fe2000801081c */
[----:B------:R-:W4:Y:S01]  /*4d90*/  LDSM.16.MT88.4 R8, [R132+0x3400] ;  /* 0x003400008408783b */ /* 0x000f220000004200 */
        /* <DEDUP_REMOVED lines=22> */
[----:B------:R-:W-:Y:S01]  /*4f00*/  FFMA.FTZ R49, R39, UR11, -R28 ;  /* 0x0000000b27317c23 */ /* 0x000fe2000801081c */
[----:B------:R-:W-:Y:S01]  /*4f10*/  FADD.FTZ R40, R107, R40 ;  /* 0x000000286b287221 */ /* 0x000fe20000010000 */
[----:B------:R-:W-:Y:S01]  /*4f20*/  FFMA.FTZ R90, R33, UR11, -R28 ;  /* 0x0000000b215a7c23 */ /* 0x000fe2000801081c */
[----:B------:R-:W1:Y:S01]  /*4f30*/  MUFU.EX2 R30, R30 ;  /* 0x0000001e001e7308 */ /* 0x000e620000000800 */
[----:B---3--:R-:W-:Y:S01]  /*4f40*/  F2FP.BF16.F32.PACK_AB R5, R42, R113 ;  /* 0x000000712a05723e */ /* 0x008fe200000010ff */
[----:B------:R-:W-:Y:S01]  /*4f50*/  FADD.FTZ R42, R113, R42 ;  /* 0x0000002a712a7221 */ /* 0x000fe20000010000 */
[----:B------:R-:W-:Y:S01]  /*4f60*/  FADD.FTZ R105, R105, R40 ;  /* 0x0000002869697221 */ /* 0x000fe20000010000 */
[--C-:B------:R-:W-:Y:S01]  /*4f70*/  FFMA.FTZ R63, R63, UR11, -R20.reuse ;  /* 0x0000000b3f3f7c23 */ /* 0x100fe20008010814 */
[--C-:B------:R-:W-:Y:S01]  /*4f80*/  FFMA.FTZ R60, R61, UR11, -R20.reuse ;  /* 0x0000000b3d3c7c23 */ /* 0x100fe20008010814 */
[----:B------:R-:W-:Y:S01]  /*4f90*/  FFMA.FTZ R57, R57, UR11, -R20 ;  /* 0x0000000b39397c23 */ /* 0x000fe20008010814 */
[----:B------:R-:W-:Y:S01]  /*4fa0*/  FADD.FTZ R14, R14, R105 ;  /* 0x000000690e0e7221 */ /* 0x000fe20000010000 */
[----:B------:R-:W-:Y:S01]  /*4fb0*/  MUFU.EX2 R15, R15 ;  /* 0x0000000f000f7308 */ /* 0x000fe20000000800 */
[--C-:B------:R-:W-:Y:S01]  /*4fc0*/  FFMA.FTZ R35, R35, UR11, -R28.reuse ;  /* 0x0000000b23237c23 */ /* 0x100fe2000801081c */
[----:B------:R-:W-:Y:S01]  /*4fd0*/  FFMA.FTZ R33, R23, UR11, -R28 ;  /* 0x0000000b17217c23 */ /* 0x000fe2000801081c */
[--C-:B------:R-:W-:Y:S01]  /*4fe0*/  FFMA.FTZ R40, R55, UR11, -R20.reuse ;  /* 0x0000000b37287c23 */ /* 0x100fe20008010814 */
[--C-:B------:R-:W-:Y:S01]  /*4ff0*/  FFMA.FTZ R39, R45, UR11, -R20.reuse ;  /* 0x0000000b2d277c23 */ /* 0x100fe20008010814 */
[----:B------:R-:W-:Y:S01]  /*5000*/  FFMA.FTZ R41, R41, UR11, -R20 ;  /* 0x0000000b29297c23 */ /* 0x000fe20008010814 */
[----:B------:R-:W-:Y:S01]  /*5010*/  FFMA.FTZ R31, R31, UR11, -R28 ;  /* 0x0000000b1f1f7c23 */ /* 0x000fe2000801081c */
[----:B------:R-:W-:Y:S01]  /*5020*/  LEA R152, P0, R98, UR8, 0x1 ;  /* 0x0000000862987c11 */ /* 0x000fe2000f8008ff */
[----:B------:R-:W3:Y:S01]  /*5030*/  MUFU.EX2 R12, R12 ;  /* 0x0000000c000c7308 */ /* 0x000ee20000000800 */
[----:B-1----:R-:W-:Y:S01]  /*5040*/  F2FP.BF16.F32.PACK_AB R7, R30, R111 ;  /* 0x0000006f1e07723e */ /* 0x002fe200000010ff */
[----:B------:R-:W-:Y:S01]  /*5050*/  FADD.FTZ R111, R111, R42 ;  /* 0x0000002a6f6f7221 */ /* 0x000fe20000010000 */
[----:B------:R-:W-:-:S03]  /*5060*/  FFMA.FTZ R42, R59, UR11, -R20 ;  /* 0x0000000b3b2a7c23 */ /* 0x000fc60008010814 */
[----:B------:R-:W-:Y:S02]  /*5070*/  FADD.FTZ R30, R30, R111 ;  /* 0x0000006f1e1e7221 */ /* 0x000fe40000010000 */
[C---:B--2---:R-:W-:Y:S01]  /*5080*/  HMMA.16816.F32.BF16 R80, R4.reuse, R76, RZ ;  /* 0x0000004c0450723c */ /* 0x044fe200000418ff */
[----:B------:R-:W-:Y:S05]  /*5090*/  MUFU.EX2 R13, R13 ;  /* 0x0000000d000d7308 */ /* 0x000fea0000000800 */
[----:B------:R-:W-:Y:S03]  /*50a0*/  HMMA.16816.F32.BF16 R76, R4, R78, RZ ;  /* 0x0000004e044c723c */ /* 0x000fe600000418ff */
[----:B------:R-:W1:Y:S01]  /*50b0*/  MUFU.EX2 R18, R18 ;  /* 0x0000001200127308 */ /* 0x000e620000000800 */
[----:B---3--:R-:W-:Y:S01]  /*50c0*/  F2FP.BF16.F32.PACK_AB R68, R12, R15 ;  /* 0x0000000f0c44723e */ /* 0x008fe200000010ff */
[----:B------:R-:W-:-:S04]  /*50d0*/  FADD.FTZ R15, R15, R14 ;  /* 0x0000000e0f0f7221 */ /* 0x000fc80000010000 */
[----:B------:R-:W-:Y:S02]  /*50e0*/  FADD.FTZ R12, R12, R15 ;  /* 0x0000000f0c0c7221 */ /* 0x000fe40000010000 */
[----:B------:R-:W-:Y:S08]  /*50f0*/  MUFU.EX2 R47, R47 ;  /* 0x0000002f002f7308 */ /* 0x000ff00000000800 */
[----:B------:R-:W2:Y:S01]  /*5100*/  MUFU.EX2 R22, R22 ;  /* 0x0000001600167308 */ /* 0x000ea20000000800 */
[----:B-1----:R-:W-:-:S07]  /*5110*/  F2FP.BF16.F32.PACK_AB R70, R18, R13 ;  /* 0x0000000d1246723e */ /* 0x002fce00000010ff */
[----:B------:R-:W-:Y:S08]  /*5120*/  MUFU.EX2 R37, R37 ;  /* 0x0000002500257308 */ /* 0x000ff00000000800 */
[----:B------:R-:W1:Y:S01]  /*5130*/  MUFU.EX2 R16, R16 ;  /* 0x0000001000107308 */ /* 0x000e620000000800 */
[----:B--2---:R-:W-:Y:S01]  /*5140*/  F2FP.BF16.F32.PACK_AB R69, R22, R47 ;  /* 0x0000002f1645723e */ /* 0x004fe200000010ff */
[----:B------:R-:W-:Y:S01]  /*5150*/  FADD.FTZ R47, R47, R30 ;  /* 0x0000001e2f2f7221 */ /* 0x000fe20000010000 */
[----:B------:R-:W-:Y:S01]  /*5160*/  FFMA.FTZ R30, R43, UR11, -R20 ;  /* 0x0000000b2b1e7c23 */ /* 0x000fe20008010814 */
[----:B------:R-:W-:-:S02]  /*5170*/  FADD.FTZ R43, R13, R12 ;  /* 0x0000000c0d2b7221 */ /* 0x000fc40000010000 */
[----:B------:R-:W-:Y:S01]  /*5180*/  FADD.FTZ R22, R22, R47 ;  /* 0x0000002f16167221 */ /* 0x000fe20000010000 */
[----:B------:R-:W-:Y:S01]  /*5190*/  LDSM.16.MT88.4 R12, [R86+0x4400] ;  /* 0x00440000560c783b */ /* 0x000fe20000004200 */
[----:B------:R-:W-:Y:S01]  /*51a0*/  MUFU.EX2 R103, R103 ;  /* 0x0000006700677308 */ /* 0x000fe20000000800 */
[----:B------:R-:W-:-:S07]  /*51b0*/  FADD.FTZ R18, R18, R43 ;  /* 0x0000002b12127221 */ /* 0x000fce0000010000 */
[----:B------:R-:W2:Y:S01]  /*51c0*/  MUFU.EX2 R38, R38 ;  /* 0x0000002600267308 */ /* 0x000ea20000000800 */
[----:B-1----:R-:W-:Y:S01]  /*51d0*/  F2FP.BF16.F32.PACK_AB R71, R16, R37 ;  /* 0x000000251047723e */ /* 0x002fe200000010ff */
[----:B------:R-:W-:-:S04]  /*51e0*/  FADD.FTZ R37, R37, R22 ;  /* 0x0000001625257221 */ /* 0x000fc80000010000 */
[----:B------:R-:W-:Y:S02]  /*51f0*/  FADD.FTZ R16, R16, R37 ;  /* 0x0000002510107221 */ /* 0x000fe40000010000 */
[C---:B----4-:R-:W-:Y:S01]  /*5200*/  HMMA.16816.F32.BF16 R80, R68.reuse, R8, R80 ;  /* 0x000000084450723c */ /* 0x050fe20000041850 */
[----:B------:R-:W-:Y:S05]  /*5210*/  MUFU.EX2 R95, R95 ;  /* 0x0000005f005f7308 */ /* 0x000fea0000000800 */
[----:B------:R-:W-:Y:S01]  /*5220*/  HMMA.16816.F32.BF16 R76, R68, R10, R76 ;  /* 0x0000000a444c723c */ /* 0x000fe2000004184c */
[----:B------:R-:W1:Y:S02]  /*5230*/  LDSM.16.MT88.4 R8, [R86+0x3000] ;  /* 0x003000005608783b */ /* 0x000e640000004200 */
[----:B------:R-:W3:Y:S08]  /*5240*/  MUFU.EX2 R32, R32 ;  /* 0x0000002000207308 */ /* 0x000ef00000000800 */
[----:B------:R-:W-:Y:S08]  /*5250*/  MUFU.EX2 R93, R93 ;  /* 0x0000005d005d7308 */ /* 0x000ff00000000800 */
[----:B------:R4:W5:Y:S08]  /*5260*/  MUFU.EX2 R36, R44 ;  /* 0x0000002c00247308 */ /* 0x0009700000000800 */
[----:B------:R-:W-:Y:S08]  /*5270*/  MUFU.EX2 R34, R34 ;  /* 0x0000002200227308 */ /* 0x000ff00000000800 */
[----:B------:R-:W5:Y:S01]  /*5280*/  MUFU.EX2 R3, R3 ;  /* 0x0000000300037308 */ /* 0x000f620000000800 */
[--C-:B----4-:R-:W-:Y:S01]  /*5290*/  FFMA.FTZ R44, R155, UR11, -R28.reuse ;  /* 0x0000000b9b2c7c23 */ /* 0x110fe2000801081c */
[----:B------:R-:W-:Y:S01]  /*52a0*/  FFMA.FTZ R155, R29, UR11, -R28 ;  /* 0x0000000b1d9b7c23 */ /* 0x000fe2000801081c */
[C---:B-1----:R-:W-:Y:S05]  /*52b0*/  HMMA.16816.F32.BF16 R72, R4.reuse, R8, RZ ;  /* 0x000000080448723c */ /* 0x042fea00000418ff */
[----:B------:R-:W-:Y:S01]  /*52c0*/  MUFU.EX2 R153, R153 ;  /* 0x0000009900997308 */ /* 0x000fe20000000800 */
[----:B------:R-:W-:Y:S01]  /*52d0*/  HMMA.16816.F32.BF16 R4, R4, R10, RZ ;  /* 0x0000000a0404723c */ /* 0x000fe200000418ff */
[----:B------:R-:W1:Y:S06]  /*52e0*/  LDSM.16.MT88.4 R8, [R86+0x3400] ;  /* 0x003400005608783b */ /* 0x000e6c0000004200 */
[----:B------:R-:W4:Y:S08]  /*52f0*/  MUFU.EX2 R50, R50 ;  /* 0x0000003200327308 */ /* 0x000f300000000800 */
[----:B------:R-:W-:Y:S08]  /*5300*/  MUFU.EX2 R131, R131 ;  /* 0x0000008300837308 */ /* 0x000ff00000000800 */
[----:B------:R-:W4:Y:S08]  /*5310*/  MUFU.EX2 R46, R46 ;  /* 0x0000002e002e7308 */ /* 0x000f300000000800 */
[----:B------:R-:W-:Y:S08]  /*5320*/  MUFU.EX2 R151, R151 ;  /* 0x0000009700977308 */ /* 0x000ff00000000800 */
[----:B------:R-:W4:Y:S01]  /*5330*/  MUFU.EX2 R48, R48 ;  /* 0x0000003000307308 */ /* 0x000f220000000800 */
[C---:B-1----:R-:W-:Y:S07]  /*5340*/  HMMA.16816.F32.BF16 R72, R68.reuse, R8, R72 ;  /* 0x000000084448723c */ /* 0x042fee0000041848 */
[----:B------:R-:W-:Y:S01]  /*5350*/  MUFU.EX2 R129, R129 ;  /* 0x0000008100817308 */ /* 0x000fe20000000800 */
[----:B------:R-:W-:Y:S01]  /*5360*/  HMMA.16816.F32.BF16 R68, R68, R10, R4 ;  /* 0x0000000a4444723c */ /* 0x000fe20000041804 */
[----:B------:R-:W1:Y:S06]  /*5370*/  LDSM.16.MT88.4 R8, [R132+0x3800] ;  /* 0x003800008408783b */ /* 0x000e6c0000004200 */
[----:B------:R-:W4:Y:S01]  /*5380*/  MUFU.EX2 R44, R44 ;  /* 0x0000002c002c7308 */ /* 0x000f220000000800 */
[----:B--2---:R-:W-:Y:S01]  /*5390*/  F2FP.BF16.F32.PACK_AB R4, R38, R103 ;  /* 0x000000672604723e */ /* 0x004fe200000010ff */
[----:B------:R-:W-:Y:S01]  /*53a0*/  FADD.FTZ R103, R103, R18 ;  /* 0x0000001267677221 */ /* 0x000fe20000010000 */
[----:B---3--:R-:W-:-:S02]  /*53b0*/  F2FP.BF16.F32.PACK_AB R6, R32, R95 ;  /* 0x0000005f2006723e */ /* 0x008fc400000010ff */
[C---:B-----5:R-:W-:Y:S01]  /*53c0*/  F2FP.BF16.F32.PACK_AB R5, R36.reuse, R93 ;  /* 0x0000005d2405723e */ /* 0x060fe200000010ff */
[----:B------:R-:W-:Y:S01]  /*53d0*/  FADD.FTZ R93, R93, R16 ;  /* 0x000000105d5d7221 */ /* 0x000fe20000010000 */
[----:B------:R-:W-:Y:S01]  /*53e0*/  F2FP.BF16.F32.PACK_AB R7, R3, R34 ;  /* 0x000000220307723e */ /* 0x000fe200000010ff */
[----:B------:R-:W-:Y:S01]  /*53f0*/  MUFU.EX2 R123, R123 ;  /* 0x0000007b007b7308 */ /* 0x000fe20000000800 */
[----:B------:R-:W-:Y:S01]  /*5400*/  FFMA.FTZ R16, R21, UR11, -R28 ;  /* 0x0000000b15107c23 */ /* 0x000fe2000801081c */
[----:B------:R-:W-:Y:S01]  /*5410*/  FADD.FTZ R93, R36, R93 ;  /* 0x0000005d245d7221 */ /* 0x000fe20000010000 */
[----:B------:R-:W-:Y:S01]  /*5420*/  FADD.FTZ R38, R38, R103 ;  /* 0x0000006726267221 */ /* 0x000fe20000010000 */
[----:B------:R-:W-:Y:S02]  /*5430*/  LDSM.16.MT88.4 R20, [R86+0x4800] ;  /* 0x004800005614783b */ /* 0x000fe40000004200 */
[----:B------:R-:W-:Y:S01]  /*5440*/  FADD.FTZ R18, R34, R93 ;  /* 0x0000005d22127221 */ /* 0x000fe20000010000 */
[----:B------:R-:W-:Y:S01]  /*5450*/  FADD.FTZ R95, R95, R38 ;  /* 0x000000265f5f7221 */ /* 0x000fe20000010000 */
[----:B------:R-:W-:Y:S02]  /*5460*/  MUFU.EX2 R54, R54 ;  /* 0x0000003600367308 */ /* 0x000fe40000000800 */
[----:B------:R-:W-:Y:S01]  /*5470*/  FADD.FTZ R18, R3, R18 ;  /* 0x0000001203127221 */ /* 0x000fe20000010000 */
[----:B------:R-:W-:Y:S01]  /*5480*/  FADD.FTZ R32, R32, R95 ;  /* 0x0000005f20207221 */ /* 0x000fe20000010000 */
[----:B------:R-:W-:-:S04]  /*5490*/  FFMA.FTZ R3, R19, UR11, -R28 ;  /* 0x0000000b13037c23 */ /* 0x000fc8000801081c */
[----:B------:R-:W-:Y:S08]  /*54a0*/  MUFU.EX2 R119, R119 ;  /* 0x0000007700777308 */ /* 0x000ff00000000800 */
        /* <DEDUP_REMOVED lines=14> */
[----:B----4-:R-:W-:Y:S01]  /*5590*/  F2FP.BF16.F32.PACK_AB R4, R50, R153 ;  /* 0x000000993204723e */ /* 0x010fe200000010ff */
[----:B------:R-:W-:Y:S01]  /*55a0*/  FADD.FTZ R153, R153, R32 ;  /* 0x0000002099997221 */ /* 0x000fe20000010000 */
[----:B------:R-:W-:Y:S01]  /*55b0*/  F2FP.BF16.F32.PACK_AB R6, R46, R131 ;  /* 0x000000832e06723e */ /* 0x000fe200000010ff */
[----:B------:R-:W-:Y:S01]  /*55c0*/  MUFU.EX2 R62, R62 ;  /* 0x0000003e003e7308 */ /* 0x000fe20000000800 */
[----:B------:R-:W-:Y:S01]  /*55d0*/  F2FP.BF16.F32.PACK_AB R5, R48, R151 ;  /* 0x000000973005723e */ /* 0x000fe200000010ff */
[----:B------:R-:W-:Y:S01]  /*55e0*/  FADD.FTZ R151, R151, R18 ;  /* 0x0000001297977221 */ /* 0x000fe20000010000 */
[----:B------:R-:W-:Y:S01]  /*55f0*/  F2FP.BF16.F32.PACK_AB R7, R44, R129 ;  /* 0x000000812c07723e */ /* 0x000fe200000010ff */
[----:B------:R-:W-:Y:S01]  /*5600*/  FADD.FTZ R50, R50, R153 ;  /* 0x0000009932327221 */ /* 0x000fe20000010000 */
[----:B------:R-:W-:Y:S01]  /*5610*/  FFMA.FTZ R32, R17, UR11, -R28 ;  /* 0x0000000b11207c23 */ /* 0x000fe2000801081c */
[----:B------:R-:W-:Y:S01]  /*5620*/  FADD.FTZ R48, R48, R151 ;  /* 0x0000009730307221 */ /* 0x000fe20000010000 */
[----:B------:R-:W-:Y:S01]  /*5630*/  LEA.HI.X R153, R98, UR9, R87, 0x1, P0 ;  /* 0x0000000962997c11 */ /* 0x000fe200080f0c57 */
[----:B------:R-:W-:Y:S01]  /*5640*/  MUFU.EX2 R88, R88 ;  /* 0x0000005800587308 */ /* 0x000fe20000000800 */
[----:B------:R-:W-:Y:S01]  /*5650*/  FADD.FTZ R131, R131, R50 ;  /* 0x0000003283837221 */ /* 0x000fe20000010000 */
[----:B------:R-:W-:-:S03]  /*5660*/  FADD.FTZ R129, R129, R48 ;  /* 0x0000003081817221 */ /* 0x000fc60000010000 */
[----:B------:R-:W-:Y:S01]  /*5670*/  FADD.FTZ R46, R46, R131 ;  /* 0x000000832e2e7221 */ /* 0x000fe20000010000 */
[----:B------:R-:W-:Y:S02]  /*5680*/  FADD.FTZ R44, R44, R129 ;  /* 0x000000812c2c7221 */ /* 0x000fe40000010000 */
        /* <DEDUP_REMOVED lines=9> */
[----:B------:R-:W2:Y:S08]  /*5720*/  MUFU.EX2 R57, R57 ;  /* 0x0000003900397308 */ /* 0x000eb00000000800 */
[----:B------:R-:W-:Y:S01]  /*5730*/  MUFU.EX2 R35, R35 ;  /* 0x0000002300237308 */ /* 0x000fe20000000800 */
[C---:B-1----:R-:W-:Y:S07]  /*5740*/  HMMA.16816.F32.BF16 R72, R4.reuse, R8, R72 ;  /* 0x000000080448723c */ /* 0x042fee0000041848 */
[----:B------:R-:W1:Y:S01]  /*5750*/  MUFU.EX2 R90, R90 ;  /* 0x0000005a005a7308 */ /* 0x000e620000000800 */
[----:B--2---:R-:W-:Y:S01]  /*5760*/  F2FP.BF16.F32.PACK_AB R18, R57, R42 ;  /* 0x0000002a3912723e */ /* 0x004fe200000010ff */
[----:B------:R-:W-:Y:S01]  /*5770*/  HMMA.16816.F32.BF16 R68, R4, R10, R68 ;  /* 0x0000000a0444723c */ /* 0x000fe20000041844 */
[----:B------:R-:W2:Y:S05]  /*5780*/  LDSM.16.MT88.4 R8, [R132+0x4000] ;  /* 0x004000008408783b */ /* 0x000eaa0000004200 */
[----:B------:R-:W-:Y:S01]  /*5790*/  MUFU.EX2 R33, R33 ;  /* 0x0000002100217308 */ /* 0x000fe20000000800 */
[----:B------:R-:W-:Y:S01]  /*57a0*/  F2FP.BF16.F32.PACK_AB R4, R54, R123 ;  /* 0x0000007b3604723e */ /* 0x000fe200000010ff */
[----:B------:R-:W-:Y:S01]  /*57b0*/  FADD.FTZ R123, R123, R46 ;  /* 0x0000002e7b7b7221 */ /* 0x000fe20000010000 */
[----:B------:R-:W-:-:S02]  /*57c0*/  F2FP.BF16.F32.PACK_AB R6, R52, R119 ;  /* 0x000000773406723e */ /* 0x000fc400000010ff */
[----:B------:R-:W-:-:S03]  /*57d0*/  F2FP.BF16.F32.PACK_AB R5, R58, R117 ;  /* 0x000000753a05723e */ /* 0x000fc600000010ff */
[----:B------:R3:W4:Y:S01]  /*57e0*/  MUFU.EX2 R34, R16 ;  /* 0x0000001000227308 */ /* 0x0007220000000800 */
[----:B------:R-:W-:Y:S01]  /*57f0*/  F2FP.BF16.F32.PACK_AB R7, R109, R56 ;  /* 0x000000386d07723e */ /* 0x000fe200000010ff */
[----:B------:R-:W-:Y:S01]  /*5800*/  FADD.FTZ R54, R54, R123 ;  /* 0x0000007b36367221 */ /* 0x000fe20000010000 */
[----:B-1----:R-:W-:-:S03]  /*5810*/  F2FP.BF16.F32.PACK_AB R17, R90, R35 ;  /* 0x000000235a11723e */ /* 0x002fc600000010ff */
[----:B------:R-:W-:Y:S02]  /*5820*/  FADD.FTZ R119, R119, R54 ;  /* 0x0000003677777221 */ /* 0x000fe40000010000 */
[----:B------:R-:W-:Y:S02]  /*5830*/  MUFU.EX2 R40, R40 ;  /* 0x0000002800287308 */ /* 0x000fe40000000800 */
[----:B------:R-:W-:-:S06]  /*5840*/  FADD.FTZ R52, R52, R119 ;  /* 0x0000007734347221 */ /* 0x000fcc0000010000 */
[----:B------:R-:W1:Y:S01]  /*5850*/  MUFU.EX2 R39, R39 ;  /* 0x0000002700277308 */ /* 0x000e620000000800 */
[----:B---3--:R-:W-:Y:S02]  /*5860*/  F2FP.BF16.F32.PACK_AB R16, R60, R63 ;  /* 0x0000003f3c10723e */ /* 0x008fe400000010ff */
[----:B----4-:R-:W-:-:S05]  /*5870*/  F2FP.BF16.F32.PACK_AB R19, R34, R33 ;  /* 0x000000212213723e */ /* 0x010fca00000010ff */
[----:B------:R-:W-:Y:S01]  /*5880*/  MUFU.EX2 R3, R3 ;  /* 0x0000000300037308 */ /* 0x000fe20000000800 */
[C---:B--2---:R-:W-:Y:S07]  /*5890*/  HMMA.16816.F32.BF16 R80, R4.reuse, R8, R80 ;  /* 0x000000080450723c */ /* 0x044fee0000041850 */
[----:B------:R-:W-:Y:S01]  /*58a0*/  MUFU.EX2 R32, R32 ;  /* 0x0000002000207308 */ /* 0x000fe20000000800 */
[C---:B------:R-:W-:Y:S01]  /*58b0*/  HMMA.16816.F32.BF16 R76, R4.reuse, R10, R76 ;  /* 0x0000000a044c723c */ /* 0x040fe2000004184c */
[----:B------:R-:W2:Y:S06]  /*58c0*/  LDSM.16.MT88.4 R8, [R86+0x4000] ;  /* 0x004000005608783b */ /* 0x000eac0000004200 */
[----:B------:R-:W-:Y:S08]  /*58d0*/  MUFU.EX2 R30, R30 ;  /* 0x0000001e001e7308 */ /* 0x000ff00000000800 */
[----:B------:R-:W3:Y:S08]  /*58e0*/  MUFU.EX2 R41, R41 ;  /* 0x0000002900297308 */ /* 0x000ef00000000800 */
[----:B------:R-:W-:Y:S08]  /*58f0*/  MUFU.EX2 R28, R31 ;  /* 0x0000001f001c7308 */ /* 0x000ff00000000800 */
[----:B------:R-:W4:Y:S01]  /*5900*/  MUFU.EX2 R155, R155 ;  /* 0x0000009b009b7308 */ /* 0x000f220000000800 */
[C---:B--2---:R-:W-:Y:S06]  /*5910*/  HMMA.16816.F32.BF16 R72, R4.reuse, R8, R72 ;  /* 0x000000080448723c */ /* 0x044fec0000041848 */
[----:B------:R-:W-:Y:S01]  /*5920*/  HMMA.16816.F32.BF16 R68, R4, R10, R68 ;  /* 0x0000000a0444723c */ /* 0x000fe20000041844 */
[----:B------:R-:W2:Y:S01]  /*5930*/  LDSM.16.MT88.4 R4, [R132+0x4400] ;  /* 0x004400008404783b */ /* 0x000ea20000004200 */
[----:B------:R-:W-:Y:S01]  /*5940*/  F2FP.BF16.F32.PACK_AB R8, R64, R91 ;  /* 0x0000005b4008723e */ /* 0x000fe200000010ff */
[----:B------:R-:W-:Y:S01]  /*5950*/  FADD.FTZ R91, R91, R52 ;  /* 0x000000345b5b7221 */ /* 0x000fe20000010000 */
[----:B------:R-:W-:-:S03]  /*5960*/  F2FP.BF16.F32.PACK_AB R9, R51, R88 ;  /* 0x000000583309723e */ /* 0x000fc600000010ff */
[----:B------:R-:W-:Y:S01]  /*5970*/  F2FP.BF16.F32.PACK_AB R10, R62, R67 ;  /* 0x000000433e0a723e */ /* 0x000fe200000010ff */
[----:B------:R-:W-:Y:S01]  /*5980*/  FADD.FTZ R64, R64, R91 ;  /* 0x0000005b40407221 */ /* 0x000fe20000010000 */
[----:B------:R-:W-:-:S03]  /*5990*/  F2FP.BF16.F32.PACK_AB R11, R49, R66 ;  /* 0x00000042310b723e */ /* 0x000fc600000010ff */
[----:B------:R-:W-:-:S04]  /*59a0*/  FADD.FTZ R67, R67, R64 ;  /* 0x0000004043437221 */ /* 0x000fc80000010000 */
[----:B------:R-:W-:Y:S02]  /*59b0*/  FADD.FTZ R62, R62, R67 ;  /* 0x000000433e3e7221 */ /* 0x000fe40000010000 */
[----:B------:R-:W-:Y:S02]  /*59c0*/  HMMA.16816.F32.BF16 R72, R8, R12, R72 ;  /* 0x0000000c0848723c */ /* 0x000fe40000041848 */
[----:B------:R-:W-:-:S04]  /*59d0*/  FADD.FTZ R63, R63, R62 ;  /* 0x0000003e3f3f7221 */ /* 0x000fc80000010000 */
[----:B------:R-:W-:Y:S01]  /*59e0*/  HMMA.16816.F32.BF16 R68, R8, R14, R68 ;  /* 0x0000000e0844723c */ /* 0x000fe20000041844 */
[----:B------:R-:W-:Y:S01]  /*59f0*/  LDSM.16.MT88.4 R12, [R132+0x4c00] ;  /* 0x004c0000840c783b */ /* 0x000fe20000004200 */
[----:B------:R-:W-:-:S04]  /*5a00*/  FADD.FTZ R63, R60, R63 ;  /* 0x0000003f3c3f7221 */ /* 0x000fc80000010000 */
[----:B------:R-:W-:-:S04]  /*5a10*/  FADD.FTZ R42, R42, R63 ;  /* 0x0000003f2a2a7221 */ /* 0x000fc80000010000 */
[----:B------:R-:W-:Y:S01]  /*5a20*/  FADD.FTZ R57, R57, R42 ;  /* 0x0000002a39397221 */ /* 0x000fe20000010000 */
[C---:B--2---:R-:W-:Y:S06]  /*5a30*/  HMMA.16816.F32.BF16 R80, R8.reuse, R4, R80 ;  /* 0x000000040850723c */ /* 0x044fec0000041850 */
[----:B------:R-:W-:Y:S01]  /*5a40*/  HMMA.16816.F32.BF16 R76, R8, R6, R76 ;  /* 0x00000006084c723c */ /* 0x000fe2000004184c */
[----:B------:R-:W2:Y:S04]  /*5a50*/  LDSM.16.MT88.4 R4, [R132+0x4800] ;  /* 0x004800008404783b */ /* 0x000ea80000004200 */
[----:B------:R-:W5:Y:S01]  /*5a60*/  LDSM.16.MT88.4 R8, [R86+0x4c00] ;  /* 0x004c00005608783b */ /* 0x000f620000004200 */
[C---:B------:R-:W-:Y:S06]  /*5a70*/  HMMA.16816.F32.BF16 R72, R16.reuse, R20, R72 ;  /* 0x000000141048723c */ /* 0x040fec0000041848 */
[C---:B------:R-:W-:Y:S06]  /*5a80*/  HMMA.16816.F32.BF16 R68, R16.reuse, R22, R68 ;  /* 0x000000161044723c */ /* 0x040fec0000041844 */
[C---:B--2---:R-:W-:Y:S06]  /*5a90*/  HMMA.16816.F32.BF16 R80, R16.reuse, R4, R80 ;  /* 0x000000041050723c */ /* 0x044fec0000041850 */
[----:B------:R-:W-:Y:S01]  /*5aa0*/  HMMA.16816.F32.BF16 R76, R16, R6, R76 ;  /* 0x00000006104c723c */ /* 0x000fe2000004184c */
[----:B------:R-:W-:Y:S01]  /*5ab0*/  FADD.FTZ R5, R117, R44 ;  /* 0x0000002c75057221 */ /* 0x000fe20000010000 */
[----:B-1----:R-:W-:Y:S01]  /*5ac0*/  F2FP.BF16.F32.PACK_AB R4, R39, R40 ;  /* 0x000000282704723e */ /* 0x002fe200000010ff */
[----:B------:R-:W-:-:S02]  /*5ad0*/  FADD.FTZ R40, R40, R57 ;  /* 0x0000003928287221 */ /* 0x000fc40000010000 */
[----:B------:R-:W-:Y:S02]  /*5ae0*/  FADD.FTZ R5, R58, R5 ;  /* 0x000000053a057221 */ /* 0x000fe40000010000 */
[----:B---3--:R-:W-:Y:S01]  /*5af0*/  F2FP.BF16.F32.PACK_AB R6, R41, R30 ;  /* 0x0000001e2906723e */ /* 0x008fe200000010ff */
[----:B------:R-:W-:Y:S01]  /*5b00*/  FADD.FTZ R39, R39, R40 ;  /* 0x0000002827277221 */ /* 0x000fe20000010000 */
[----:B------:R-:W-:Y:S01]  /*5b10*/  FADD.FTZ R56, R56, R5 ;  /* 0x0000000538387221 */ /* 0x000fe20000010000 */
[----:B------:R-:W-:Y:S02]  /*5b20*/  F2FP.BF16.F32.PACK_AB R5, R32, R3 ;  /* 0x000000032005723e */ /* 0x000fe400000010ff */
[----:B----4-:R-:W-:Y:S01]  /*5b30*/  F2FP.BF16.F32.PACK_AB R7, R155, R28 ;  /* 0x0000001c9b07723e */ /* 0x010fe200000010ff */
        /* <DEDUP_REMOVED lines=84> */
.L_x_3698:
[----:B------:R-:W-:-:S04]  /*6080*/  LEA R3, -R96, RZ, 0x7 ;  /* 0x000000ff60037211 */ /* 0x000fc800078e39ff */
[----:B------:R-:W-:-:S07]  /*6090*/  SHF.R.S32.HI R4, RZ, 0x1f, R3 ;  /* 0x0000001fff047819 */ /* 0x000fce0000011403 */
.L_x_3699:
[----:B------:R-:W-:Y:S01]  /*60a0*/  ULDC UR4, c[0x0][0x2d0] ;  /* 0x0000b40000047ab9 */ /* 0x000fe20000000800 */
[C---:B------:R-:W-:Y:S02]  /*60b0*/  LEA R156, P4, R3.reuse, R156, 0x1 ;  /* 0x0000009c039c7211 */ /* 0x040fe400078808ff */
[----:B------:R-:W-:Y:S02]  /*60c0*/  ISETP.GE.AND P0, PT, R146, UR4, PT ;  /* 0x0000000492007c0c */ /* 0x000fe4000bf06270 */
[----:B------:R-:W-:-:S11]  /*60d0*/  LEA.HI.X R157, R3, R157, R4, 0x1, P4 ;  /* 0x0000009d039d7211 */ /* 0x000fd600020f0c04 */
[----:B------:R-:W-:Y:S01]  /*60e0*/  @!P0 IMAD.MOV.U32 R26, RZ, RZ, R24 ;  /* 0x000000ffff1a8224 */ /* 0x000fe200078e0018 */
[-C--:B------:R-:W-:Y:S01]  /*60f0*/  @!P0 IADD3 R5, P3, P2, R3, R24.reuse, R140 ;  /* 0x0000001803058210 */ /* 0x080fe20007a7e08c */
[----:B------:R-:W-:Y:S01]  /*6100*/  @!P0 IMAD R7, R97, 0x60, RZ ;  /* 0x0000006061078824 */ /* 0x000fe200078e02ff */
[C---:B------:R-:W-:Y:S01]  /*6110*/  @!P0 LEA R6, P1, R96.reuse, R24, 0x6 ;  /* 0x0000001860068211 */ /* 0x040fe200078230ff */
[----:B------:R-:W-:Y:S01]  /*6120*/  @!P0 IMAD.WIDE.U32 R8, R96, 0x60, R26 ;  /* 0x0000006060088825 */ /* 0x000fe200078e001a */
[-C--:B------:R-:W-:Y:S01]  /*6130*/  @!P0 IADD3.X R26, R4, R27.reuse, R139, P3, P2 ;  /* 0x0000001b041a8210 */ /* 0x080fe20001fe448b */
[----:B------:R-:W-:Y:S01]  /*6140*/  @P0 STS [R143+0x3000], RZ ;  /* 0x003000ff8f000388 */ /* 0x000fe20000000800 */
[----:B------:R-:W-:Y:S02]  /*6150*/  @!P0 LEA.HI.X R97, R96, R27, R97, 0x6, P1 ;  /* 0x0000001b60618211 */ /* 0x000fe400008f3461 */
[C---:B------:R-:W-:Y:S01]  /*6160*/  @!P0 IADD3 R6, P2, R3.reuse, R6, RZ ;  /* 0x0000000603068210 */ /* 0x040fe20007f5e0ff */
[----:B------:R-:W-:Y:S01]  /*6170*/  @P0 STS [R143+0x3004], RZ ;  /* 0x003004ff8f000388 */ /* 0x000fe20000000800 */
[----:B------:R-:W-:-:S02]  /*6180*/  @!P0 IADD3 R8, P1, R3, R8, RZ ;  /* 0x0000000803088210 */ /* 0x000fc40007f3e0ff */
[C---:B------:R-:W-:Y:S01]  /*6190*/  @!P0 LEA R10, P3, R5.reuse, UR6, 0x1 ;  /* 0x00000006050a8c11 */ /* 0x040fe2000f8608ff */
[----:B------:R-:W-:Y:S01]  /*61a0*/  @!P0 IMAD.X R97, R4, 0x1, R97, P2 ;  /* 0x0000000104618824 */ /* 0x000fe200010e0661 */
[----:B------:R-:W-:Y:S01]  /*61b0*/  @!P0 LEA R24, P2, R6, UR6, 0x1 ;  /* 0x0000000606188c11 */ /* 0x000fe2000f8408ff */
[----:B------:R-:W-:Y:S01]  /*61c0*/  @P0 STS.64 [R143+0x3008], RZ ;  /* 0x003008ff8f000388 */ /* 0x000fe20000000a00 */
[----:B------:R-:W-:Y:S02]  /*61d0*/  @!P0 IADD3.X R7, R4, R9, R7, P1, !PT ;  /* 0x0000000904078210 */ /* 0x000fe40000ffe407 */
[----:B------:R-:W-:Y:S01]  /*61e0*/  @!P0 LEA.HI.X R11, R5, UR7, R26, 0x1, P3 ;  /* 0x00000007050b8c11 */ /* 0x000fe200098f0c1a */
[----:B------:R-:W-:Y:S01]  /*61f0*/  @!PT LDS RZ, [RZ] ;  /* 0x00000000fffff984 */ /* 0x000fe20000000800 */
[----:B------:R-:W-:Y:S01]  /*6200*/  @!PT LDS RZ, [RZ] ;  /* 0x00000000fffff984 */ /* 0x000fe20000000800 */
[----:B------:R-:W-:Y:S01]  /*6210*/  @!PT LDS RZ, [RZ] ;  /* 0x00000000fffff984 */ /* 0x000fe20000000800 */
[----:B------:R-:W-:Y:S01]  /*6220*/  @!P0 LDGSTS.E.BYPASS.LTC128B.128 [R143+0x3000], desc[UR12][R156.64] ;  /* 0x030000009c8f8fae */ /* 0x000fe2000b901d4c */
[----:B------:R-:W-:Y:S02]  /*6230*/  @!P0 LEA R4, P1, R8, UR6, 0x1 ;  /* 0x0000000608048c11 */ /* 0x000fe4000f8208ff */
[----:B------:R-:W-:Y:S01]  /*6240*/  @!P0 LEA.HI.X R25, R6, UR7, R97, 0x1, P2 ;  /* 0x0000000706198c11 */ /* 0x000fe200090f0c61 */
[----:B------:R-:W-:Y:S01]  /*6250*/  @P0 STS.128 [R143+0x3800], RZ ;  /* 0x003800ff8f000388 */ /* 0x000fe20000000c00 */
[----:B------:R-:W-:-:S02]  /*6260*/  @!P0 LEA.HI.X R5, R8, UR7, R7, 0x1, P1 ;  /* 0x0000000708058c11 */ /* 0x000fc400088f0c07 */
[----:B------:R-:W-:Y:S01]  /*6270*/  ISETP.GE.AND P1, PT, R102, 0x3, PT ;  /* 0x000000036600780c */ /* 0x000fe20003f26270 */
        /* <DEDUP_REMOVED lines=18> */
[----:B------:R-:W-:Y:S04]  /*63a0*/  LDSM.16.M88.4 R12, [R134+0x1c00] ;  /* 0x001c0000860c783b */ /* 0x000fe80000000200 */
[----:B------:R-:W4:Y:S04]  /*63b0*/  LDSM.16.M88.4 R28, [R134+0x1400] ;  /* 0x00140000861c783b */ /* 0x000f280000000200 */
[----:B------:R-:W5:Y:S04]  /*63c0*/  LDSM.16.M88.4 R20, [R134+0x1800] ;  /* 0x001800008614783b */ /* 0x000f680000000200 */
[----:B------:R-:W5:Y:S04]  /*63d0*/  LDSM.16.M88.4 R52, [R133+0xc00] ;  /* 0x000c00008534783b */ /* 0x000f680000000200 */
[----:B------:R-:W5:Y:S04]  /*63e0*/  LDSM.16.M88.4 R48, [R134+0x2400] ;  /* 0x002400008630783b */ /* 0x000f680000000200 */
[----:B-1----:R-:W1:Y:S04]  /*63f0*/  LDSM.16.M88.4 R8, [R133+0x400] ;  /* 0x000400008508783b */ /* 0x002e680000000200 */
[----:B--2---:R-:W2:Y:S01]  /*6400*/  LDSM.16.M88.4 R4, [R133+0x800] ;  /* 0x000800008504783b */ /* 0x004ea20000000200 */
[C---:B---3--:R-:W-:Y:S03]  /*6410*/  HMMA.16816.F32.BF16 R40, R88.reuse, R36, RZ ;  /* 0x000000245828723c */ /* 0x048fe600000418ff */
[----:B------:R-:W3:Y:S04]  /*6420*/  LDSM.16.M88.4 R56, [R134+0x2000] ;  /* 0x002000008638783b */ /* 0x000ee80000000200 */
[----:B------:R-:W3:Y:S01]  /*6430*/  LDSM.16.M88.4 R60, [R133+0x1400] ;  /* 0x00140000853c783b */ /* 0x000ee20000000200 */
[C---:B------:R-:W-:Y:S03]  /*6440*/  HMMA.16816.F32.BF16 R36, R88.reuse, R38, RZ ;  /* 0x000000265824723c */ /* 0x040fe600000418ff */
[----:B------:R-:W3:Y:S04]  /*6450*/  LDSM.16.M88.4 R44, [R133+0x1000] ;  /* 0x00100000852c783b */ /* 0x000ee80000000200 */
[----:B------:R-:W3:Y:S01]  /*6460*/  LDSM.16.M88.4 R92, [R134+0x2800] ;  /* 0x00280000865c783b */ /* 0x000ee20000000200 */
[C---:B----4-:R-:W-:Y:S03]  /*6470*/  HMMA.16816.F32.BF16 R32, R88.reuse, R28, RZ ;  /* 0x0000001c5820723c */ /* 0x050fe600000418ff */
[----:B------:R-:W0:Y:S03]  /*6480*/  LDGDEPBAR ;  /* 0x00000000000079af */ /* 0x000e260000000000 */
[----:B-----5:R-:W-:Y:S06]  /*6490*/  HMMA.16816.F32.BF16 R24, R88, R20, RZ ;  /* 0x000000145818723c */ /* 0x020fec00000418ff */
[C---:B------:R-:W-:Y:S06]  /*64a0*/  HMMA.16816.F32.BF16 R40, R64.reuse, R16, R40 ;  /* 0x000000104028723c */ /* 0x040fec0000041828 */
[----:B------:R-:W-:Y:S06]  /*64b0*/  HMMA.16816.F32.BF16 R36, R64, R18, R36 ;  /* 0x000000124024723c */ /* 0x000fec0000041824 */
[C---:B------:R-:W-:Y:S06]  /*64c0*/  HMMA.16816.F32.BF16 R16, R88.reuse, R12, RZ ;  /* 0x0000000c5810723c */ /* 0x040fec00000418ff */
[C---:B------:R-:W-:Y:S06]  /*64d0*/  HMMA.16816.F32.BF16 R12, R88.reuse, R14, RZ ;  /* 0x0000000e580c723c */ /* 0x040fec00000418ff */
[----:B------:R-:W-:Y:S01]  /*64e0*/  HMMA.16816.F32.BF16 R28, R88, R30, RZ ;  /* 0x0000001e581c723c */ /* 0x000fe200000418ff */
[----:B------:R-:W-:Y:S01]  /*64f0*/  FMUL.FTZ R3, R40, UR10 ;  /* 0x0000000a28037c20 */ /* 0x000fe20008410000 */
[----:B------:R-:W-:Y:S01]  /*6500*/  FMUL.FTZ R40, R41, UR10 ;  /* 0x0000000a29287c20 */ /* 0x000fe20008410000 */
[----:B------:R-:W-:Y:S01]  /*6510*/  FMUL.FTZ R43, R43, UR10 ;  /* 0x0000000a2b2b7c20 */ /* 0x000fe20008410000 */
[----:B------:R-:W-:-:S02]  /*6520*/  FMUL.FTZ R41, R42, UR10 ;  /* 0x0000000a2a297c20 */ /* 0x000fc40008410000 */
[----:B------:R-:W-:Y:S01]  /*6530*/  HMMA.16816.F32.BF16 R20, R88, R22, RZ ;  /* 0x000000165814723c */ /* 0x000fe200000418ff */
[----:B------:R-:W-:Y:S01]  /*6540*/  FMUL.FTZ R42, R36, UR10 ;  /* 0x0000000a242a7c20 */ /* 0x000fe20008410000 */
[----:B------:R-:W-:Y:S01]  /*6550*/  MUFU.TANH R40, R40 ;  /* 0x0000002800287308 */ /* 0x000fe20000002400 */
[----:B------:R-:W-:-:S03]  /*6560*/  FMUL.FTZ R36, R37, UR10 ;  /* 0x0000000a25247c20 */ /* 0x000fc60008410000 */
[C---:B------:R-:W-:Y:S04]  /*6570*/  HMMA.16816.F32.BF16 R16, R64.reuse, R52, R16 ;  /* 0x000000344010723c */ /* 0x040fe80000041810 */
[----:B------:R-:W-:Y:S02]  /*6580*/  MUFU.TANH R43, R43 ;  /* 0x0000002b002b7308 */ /* 0x000fe40000002400 */
[----:B------:R-:W-:Y:S06]  /*6590*/  HMMA.16816.F32.BF16 R12, R64, R54, R12 ;  /* 0x00000036400c723c */ /* 0x000fec000004180c */
[C---:B------:R-:W-:Y:S01]  /*65a0*/  HMMA.16816.F32.BF16 R52, R88.reuse, R48, RZ ;  /* 0x000000305834723c */ /* 0x040fe200000418ff */
[----:B------:R-:W4:Y:S05]  /*65b0*/  MUFU.TANH R42, R42 ;  /* 0x0000002a002a7308 */ /* 0x000f2a0000002400 */
[----:B------:R-:W-:Y:S03]  /*65c0*/  HMMA.16816.F32.BF16 R48, R88, R50, RZ ;  /* 0x000000325830723c */ /* 0x000fe600000418ff */
[----:B------:R-:W-:Y:S03]  /*65d0*/  MUFU.TANH R36, R36 ;  /* 0x0000002400247308 */ /* 0x000fe60000002400 */
[C---:B-1----:R-:W-:Y:S01]  /*65e0*/  HMMA.16816.F32.BF16 R32, R64.reuse, R8, R32 ;  /* 0x000000084020723c */ /* 0x042fe20000041820 */
[----:B------:R-:W-:Y:S01]  /*65f0*/  FMUL.FTZ R16, R16, UR10 ;  /* 0x0000000a10107c20 */ /* 0x000fe20008410000 */
[----:B------:R-:W-:Y:S01]  /*6600*/  FMUL.FTZ R18, R18, UR10 ;  /* 0x0000000a12127c20 */ /* 0x000fe20008410000 */
[----:B------:R-:W-:Y:S01]  /*6610*/  FMUL.FTZ R17, R17, UR10 ;  /* 0x0000000a11117c20 */ /* 0x000fe20008410000 */
[----:B------:R-:W-:Y:S01]  /*6620*/  FMUL.FTZ R19, R19, UR10 ;  /* 0x0000000a13137c20 */ /* 0x000fe20008410000 */
[----:B------:R1:W-:Y:S01]  /*6630*/  MUFU.TANH R97, R16 ;  /* 0x0000001000617308 */ /* 0x0003e20000002400 */
[----:B------:R-:W-:Y:S01]  /*6640*/  HMMA.16816.F32.BF16 R28, R64, R10, R28 ;  /* 0x0000000a401c723c */ /* 0x000fe2000004181c */
[----:B------:R-:W-:Y:S01]  /*6650*/  FMUL.FTZ R104, R14, UR10 ;  /* 0x0000000a0e687c20 */ /* 0x000fe20008410000 */
[----:B------:R-:W-:-:S02]  /*6660*/  IMAD.SHL.U32 R14, R142, 0x80, RZ ;  /* 0x000000808e0e7824 */ /* 0x000fc400078e00ff */
[----:B------:R-:W-:Y:S01]  /*6670*/  FMUL.FTZ R106, R15, UR10 ;  /* 0x0000000a0f6a7c20 */ /* 0x000fe20008410000 */
[----:B------:R-:W-:Y:S01]  /*6680*/  FMUL.FTZ R109, R12, UR10 ;  /* 0x0000000a0c6d7c20 */ /* 0x000fe20008410000 */
[----:B------:R-:W-:Y:S01]  /*6690*/  FMUL.FTZ R13, R13, UR10 ;  /* 0x0000000a0d0d7c20 */ /* 0x000fe20008410000 */
[----:B--2---:R-:W-:Y:S01]  /*66a0*/  HMMA.16816.F32.BF16 R24, R64, R4, R24 ;  /* 0x000000044018723c */ /* 0x004fe20000041818 */
[C---:B------:R-:W-:Y:S01]  /*66b0*/  LOP3.LUT R15, R14.reuse, R101, RZ, 0xfc, !PT ;  /* 0x000000650e0f7212 */ /* 0x040fe200078efcff */
[----:B------:R-:W-:Y:S01]  /*66c0*/  MUFU.TANH R108, R18 ;  /* 0x00000012006c7308 */ /* 0x000fe20000002400 */
[----:B------:R-:W-:-:S03]  /*66d0*/  LOP3.LUT R12, R14, 0x8, R101, 0xfe, !PT ;  /* 0x000000080e0c7812 */ /* 0x000fc600078efe65 */
[----:B------:R-:W-:Y:S01]  /*66e0*/  HMMA.16816.F32.BF16 R20, R64, R6, R20 ;  /* 0x000000064014723c */ /* 0x000fe20000041814 */
[C---:B------:R-:W-:Y:S02]  /*66f0*/  ISETP.GE.AND P5, PT, R12.reuse, R100, PT ;  /* 0x000000640c00720c */ /* 0x040fe40003fa6270 */
[----:B------:R-:W-:Y:S01]  /*6700*/  ISETP.GE.AND P3, PT, R12, R99, PT ;  /* 0x000000630c00720c */ /* 0x000fe20003f66270 */
[----:B------:R2:W-:Y:S02]  /*6710*/  MUFU.TANH R111, R13 ;  /* 0x0000000d006f7308 */ /* 0x0005e40000002400 */
[----:B---3--:R-:W-:Y:S01]  /*6720*/  HMMA.16816.F32.BF16 R8, R88, R56, RZ ;  /* 0x000000385808723c */ /* 0x008fe200000418ff */
[----:B------:R-:W-:Y:S01]  /*6730*/  FMUL.FTZ R37, R32, UR10 ;  /* 0x0000000a20257c20 */ /* 0x000fe20008410000 */
[----:B------:R-:W-:Y:S01]  /*6740*/  FMUL.FTZ R32, R33, UR10 ;  /* 0x0000000a21207c20 */ /* 0x000fe20008410000 */
[----:B------:R-:W-:-:S03]  /*6750*/  FMUL.FTZ R35, R35, UR10 ;  /* 0x0000000a23237c20 */ /* 0x000fc60008410000 */
[----:B------:R-:W-:Y:S01]  /*6760*/  HMMA.16816.F32.BF16 R4, R88, R58, RZ ;  /* 0x0000003a5804723c */ /* 0x000fe200000418ff */
[----:B------:R-:W3:Y:S01]  /*6770*/  LDSM.16.M88.4 R56, [R133+0x1800] ;  /* 0x001800008538783b */ /* 0x000ee20000000200 */
[----:B------:R-:W5:Y:S01]  /*6780*/  MUFU.TANH R37, R37 ;  /* 0x0000002500257308 */ /* 0x000f620000002400 */
[----:B------:R-:W-:Y:S01]  /*6790*/  FMUL.FTZ R30, R30, UR10 ;  /* 0x0000000a1e1e7c20 */ /* 0x000fe20008410000 */
[----:B------:R-:W-:Y:S02]  /*67a0*/  FMUL.FTZ R31, R31, UR10 ;  /* 0x0000000a1f1f7c20 */ /* 0x000fe40008410000 */
[C---:B------:R-:W-:Y:S01]  /*67b0*/  HMMA.16816.F32.BF16 R52, R64.reuse, R60, R52 ;  /* 0x0000003c4034723c */ /* 0x040fe20000041834 */
[----:B------:R-:W-:Y:S01]  /*67c0*/  FMUL.FTZ R26, R26, UR10 ;  /* 0x0000000a1a1a7c20 */ /* 0x000fe20008410000 */
[----:B------:R-:W-:Y:S01]  /*67d0*/  FMUL.FTZ R24, R24, UR10 ;  /* 0x0000000a18187c20 */ /* 0x000fe20008410000 */
[----:B------:R-:W-:Y:S01]  /*67e0*/  FMUL.FTZ R27, R27, UR10 ;  /* 0x0000000a1b1b7c20 */ /* 0x000fe20008410000 */
[----:B------:R-:W-:Y:S01]  /*67f0*/  MUFU.TANH R32, R32 ;  /* 0x0000002000207308 */ /* 0x000fe20000002400 */
[----:B------:R-:W-:Y:S01]  /*6800*/  FMUL.FTZ R25, R25, UR10 ;  /* 0x0000000a19197c20 */ /* 0x000fe20008410000 */
[C---:B------:R-:W-:Y:S01]  /*6810*/  HMMA.16816.F32.BF16 R48, R64.reuse, R62, R48 ;  /* 0x0000003e4030723c */ /* 0x040fe20000041830 */
[----:B------:R-:W5:Y:S01]  /*6820*/  LDSM.16.M88.4 R60, [R134+0x2c00] ;  /* 0x002c0000863c783b */ /* 0x000f620000000200 */
[----:B------:R-:W-:Y:S01]  /*6830*/  FMUL.FTZ R20, R20, UR10 ;  /* 0x0000000a14147c20 */ /* 0x000fe20008410000 */
[----:B------:R-:W-:Y:S01]  /*6840*/  FMUL.FTZ R22, R22, UR10 ;  /* 0x0000000a16167c20 */ /* 0x000fe20008410000 */
[----:B------:R-:W-:Y:S01]  /*6850*/  FMUL.FTZ R21, R21, UR10 ;  /* 0x0000000a15157c20 */ /* 0x000fe20008410000 */
[----:B------:R-:W-:Y:S01]  /*6860*/  FMUL.FTZ R23, R23, UR10 ;  /* 0x0000000a17177c20 */ /* 0x000fe20008410000 */
[C---:B------:R-:W-:Y:S01]  /*6870*/  HMMA.16816.F32.BF16 R8, R64.reuse, R44, R8 ;  /* 0x0000002c4008723c */ /* 0x040fe20000041808 */
[----:B------:R-:W-:Y:S05]  /*6880*/  MUFU.TANH R35, R35 ;  /* 0x0000002300237308 */ /* 0x000fea0000002400 */
[----:B------:R-:W-:Y:S03]  /*6890*/  HMMA.16816.F32.BF16 R4, R64, R46, R4 ;  /* 0x0000002e4004723c */ /* 0x000fe60000041804 */
[----:B------:R5:W-:Y:S03]  /*68a0*/  MUFU.TANH R33, R31 ;  /* 0x0000001f00217308 */ /* 0x000be60000002400 */
[----:B------:R-:W-:Y:S01]  /*68b0*/  HMMA.16816.F32.BF16 R44, R88, R92, RZ ;  /* 0x0000005c582c723c */ /* 0x000fe200000418ff */
[----:B------:R-:W-:-:S04]  /*68c0*/  FMUL.FTZ R52, R52, UR10 ;  /* 0x0000000a34347c20 */ /* 0x000fc80008410000 */
[----:B------:R-:W-:Y:S01]  /*68d0*/  MUFU.TANH R120, R26 ;  /* 0x0000001a00787308 */ /* 0x000fe20000002400 */
[----:B------:R-:W-:Y:S01]  /*68e0*/  HMMA.16816.F32.BF16 R92, R88, R94, RZ ;  /* 0x0000005e585c723c */ /* 0x000fe200000418ff */
[----:B------:R-:W-:Y:S01]  /*68f0*/  FMUL.FTZ R50, R50, UR10 ;  /* 0x0000000a32327c20 */ /* 0x000fe20008410000 */
[----:B------:R-:W-:Y:S01]  /*6900*/  FMUL.FTZ R49, R49, UR10 ;  /* 0x0000000a31317c20 */ /* 0x000fe20008410000 */
[----:B------:R-:W-:-:S03]  /*6910*/  FMUL.FTZ R51, R51, UR10 ;  /* 0x0000000a33337c20 */ /* 0x000fc60008410000 */
[----:B------:R-:W-:Y:S01]  /*6920*/  FMUL.FTZ R113, R8, UR10 ;  /* 0x0000000a08717c20 */ /* 0x000fe20008410000 */
[----:B------:R-:W-:Y:S02]  /*6930*/  VIADD R8, R15, 0x1 ;  /* 0x000000010f087836 */ /* 0x000fe40000000000 */
[----:B-1----:R-:W-:Y:S01]  /*6940*/  FMUL.FTZ R16, R11, UR10 ;  /* 0x0000000a0b107c20 */ /* 0x002fe20008410000 */
[----:B------:R-:W-:Y:S01]  /*6950*/  FMUL.FTZ R9, R9, UR10 ;  /* 0x0000000a09097c20 */ /* 0x000fe20008410000 */
[----:B----4-:R-:W-:Y:S01]  /*6960*/  FSEL R11, R42, -INF , !P5 ;  /* 0xff8000002a0b7808 */ /* 0x010fe20006800000 */
[----:B------:R-:W-:Y:S01]  /*6970*/  MUFU.TANH R123, R24 ;  /* 0x00000018007b7308 */ /* 0x000fe20000002400 */
[-C--:B------:R-:W-:Y:S01]  /*6980*/  ISETP.GE.AND P4, PT, R8, R100.reuse, PT ;  /* 0x000000640800720c */ /* 0x080fe20003f86270 */
[----:B------:R-:W-:Y:S01]  /*6990*/  FMUL.FTZ R107, R4, UR10 ;  /* 0x0000000a046b7c20 */ /* 0x000fe20008410000 */
[-C--:B------:R-:W-:Y:S01]  /*69a0*/  ISETP.GE.AND P2, PT, R8, R99.reuse, PT ;  /* 0x000000630800720c */ /* 0x080fe20003f46270 */
[----:B------:R-:W-:Y:S01]  /*69b0*/  FMUL.FTZ R5, R5, UR10 ;  /* 0x0000000a05057c20 */ /* 0x000fe20008410000 */
[--C-:B------:R-:W-:Y:S01]  /*69c0*/  LOP3.LUT R8, R14, 0x10, R101.reuse, 0xfe, !PT ;  /* 0x000000100e087812 */ /* 0x100fe200078efe65 */
[----:B------:R-:W-:Y:S01]  /*69d0*/  FMUL.FTZ R6, R6, UR10 ;  /* 0x0000000a06067c20 */ /* 0x000fe20008410000 */
[C---:B---3--:R-:W-:Y:S01]  /*69e0*/  HMMA.16816.F32.BF16 R44, R64.reuse, R56, R44 ;  /* 0x00000038402c723c */ /* 0x048fe2000004182c */
[----:B--2---:R-:W-:Y:S01]  /*69f0*/  FSEL R13, R40, -INF , !P4 ;  /* 0xff800000280d7808 */ /* 0x004fe20006000000 */
[----:B------:R1:W-:Y:S01]  /*6a00*/  MUFU.TANH R103, R9 ;  /* 0x0000000900677308 */ /* 0x0003e20000002400 */
[----:B------:R-:W-:Y:S01]  /*6a10*/  FSEL R12, R43, -INF , !P2 ;  /* 0xff8000002b0c7808 */ /* 0x000fe20005000000 */
[----:B------:R-:W-:Y:S01]  /*6a20*/  FMUL.FTZ R7, R7, UR10 ;  /* 0x0000000a07077c20 */ /* 0x000fe20008410000 */
[CC--:B------:R-:W-:Y:S01]  /*6a30*/  ISETP.GE.AND P4, PT, R8.reuse, R100.reuse, PT ;  /* 0x000000640800720c */ /* 0x0c0fe20003f86270 */
[----:B------:R-:W-:Y:S01]  /*6a40*/  HMMA.16816.F32.BF16 R56, R64, R58, R92 ;  /* 0x0000003a4038723c */ /* 0x000fe2000004185c */
[----:B------:R-:W-:Y:S01]  /*6a50*/  ISETP.GE.AND P2, PT, R8, R99, PT ;  /* 0x000000630800720c */ /* 0x000fe20003f46270 */
[----:B------:R-:W-:Y:S01]  /*6a60*/  VIADD R8, R15, 0x9 ;  /* 0x000000090f087836 */ /* 0x000fe20000000000 */
[----:B------:R-:W-:Y:S01]  /*6a70*/  LOP3.LUT R4, R14, 0x18, R101, 0xfe, !PT ;  /* 0x000000180e047812 */ /* 0x000fe200078efe65 */
[----:B------:R-:W-:Y:S01]  /*6a80*/  MUFU.TANH R118, R27 ;  /* 0x0000001b00767308 */ /* 0x000fe20000002400 */
[----:B-----5:R-:W-:Y:S01]  /*6a90*/  FSEL R31, R37, -INF , !P4 ;  /* 0xff800000251f7808 */ /* 0x020fe20006000000 */
[----:B------:R-:W-:Y:S01]  /*6aa0*/  HMMA.16816.F32.BF16 R92, R88, R60, RZ ;  /* 0x0000003c585c723c */ /* 0x000fe200000418ff */
[----:B------:R-:W-:Y:S01]  /*6ab0*/  ISETP.GE.AND P5, PT, R8, R100, PT ;  /* 0x000000640800720c */ /* 0x000fe20003fa6270 */
[----:B------:R-:W-:-:S04]  /*6ac0*/  FMUL.FTZ R43, R53, UR10 ;  /* 0x0000000a352b7c20 */ /* 0x000fc80008410000 */
[----:B------:R-:W-:Y:S01]  /*6ad0*/  HMMA.16816.F32.BF16 R60, R88, R62, RZ ;  /* 0x0000003e583c723c */ /* 0x000fe200000418ff */
[----:B------:R-:W2:Y:S01]  /*6ae0*/  LDSM.16.M88.4 R88, [R133+0x1c00] ;  /* 0x001c00008558783b */ /* 0x000ea20000000200 */
[----:B-1----:R-:W-:Y:S01]  /*6af0*/  FSEL R9, R36, -INF , !P5 ;  /* 0xff80000024097808 */ /* 0x002fe20006800000 */
[----:B------:R-:W-:Y:S01]  /*6b00*/  MUFU.TANH R121, R25 ;  /* 0x0000001900797308 */ /* 0x000fe20000002400 */
[----:B------:R-:W-:Y:S01]  /*6b10*/  ISETP.GE.AND P5, PT, R4, R100, PT ;  /* 0x000000640400720c */ /* 0x000fe20003fa6270 */
[----:B------:R-:W-:-:S04]  /*6b20*/  DEPBAR.LE SB0, 0x0 ;  /* 0x000080000000791a */ /* 0x000fc80000000000 */
        /* <DEDUP_REMOVED lines=8> */
[----:B------:R-:W-:Y:S08]  /*6bb0*/  MUFU.TANH R117, R21 ;  /* 0x0000001500757308 */ /* 0x000ff00000002400 */
[----:B------:R-:W-:Y:S01]  /*6bc0*/  MUFU.TANH R112, R23 ;  /* 0x0000001700707308 */ /* 0x000fe20000002400 */
[C---:B--2---:R-:W-:Y:S07]  /*6bd0*/  HMMA.16816.F32.BF16 R92, R64.reuse, R88, R92 ;  /* 0x00000058405c723c */ /* 0x044fee000004185c */
[----:B------:R-:W-:Y:S01]  /*6be0*/  MUFU.TANH R105, R17 ;  /* 0x0000001100697308 */ /* 0x000fe20000002400 */
[----:B------:R-:W-:Y:S07]  /*6bf0*/  HMMA.16816.F32.BF16 R60, R64, R90, R60 ;  /* 0x0000005a403c723c */ /* 0x000fee000004183c */
[----:B------:R1:W-:Y:S01]  /*6c00*/  MUFU.TANH R91, R5 ;  /* 0x00000005005b7308 */ /* 0x0003e20000002400 */
[----:B------:R-:W-:Y:S01]  /*6c10*/  FMUL.FTZ R65, R38, UR10 ;  /* 0x0000000a26417c20 */ /* 0x000fe20008410000 */
[----:B------:R-:W-:Y:S01]  /*6c20*/  FMUL.FTZ R38, R39, UR10 ;  /* 0x0000000a27267c20 */ /* 0x000fe20008410000 */
[----:B------:R-:W-:Y:S01]  /*6c30*/  FMUL.FTZ R64, R34, UR10 ;  /* 0x0000000a22407c20 */ /* 0x000fe20008410000 */
[----:B------:R-:W-:Y:S01]  /*6c40*/  FMUL.FTZ R34, R28, UR10 ;  /* 0x0000000a1c227c20 */ /* 0x000fe20008410000 */
[----:B------:R-:W-:Y:S01]  /*6c50*/  FMUL.FTZ R90, R10, UR10 ;  /* 0x0000000a0a5a7c20 */ /* 0x000fe20008410000 */
[----:B------:R-:W-:-:S02]  /*6c60*/  FMUL.FTZ R28, R29, UR10 ;  /* 0x0000000a1d1c7c20 */ /* 0x000fc40008410000 */
[----:B------:R-:W2:Y:S01]  /*6c70*/  MUFU.TANH R65, R65 ;  /* 0x0000004100417308 */ /* 0x000ea20000002400 */
[----:B------:R-:W-:Y:S01]  /*6c80*/  FMUL.FTZ R89, R92, UR10 ;  /* 0x0000000a5c597c20 */ /* 0x000fe20008410000 */
[----:B------:R-:W-:-:S06]  /*6c90*/  FMUL.FTZ R36, R94, UR10 ;  /* 0x0000000a5e247c20 */ /* 0x000fcc0008410000 */
[----:B------:R-:W3:Y:S01]  /*6ca0*/  MUFU.TANH R38, R38 ;  /* 0x0000002600267308 */ /* 0x000ee20000002400 */
[----:B-1----:R-:W-:Y:S01]  /*6cb0*/  LOP3.LUT R5, R14, 0x30, R101, 0xfe, !PT ;  /* 0x000000300e057812 */ /* 0x002fe200078efe65 */
[----:B------:R-:W-:-:S06]  /*6cc0*/  FMUL.FTZ R37, R61, UR10 ;  /* 0x0000000a3d257c20 */ /* 0x000fcc0008410000 */
[----:B------:R-:W-:Y:S01]  /*6cd0*/  MUFU.TANH R64, R64 ;  /* 0x0000004000407308 */ /* 0x000fe20000002400 */
[----:B--2---:R-:W-:Y:S02]  /*6ce0*/  FSEL R10, R65, -INF , !P3 ;  /* 0xff800000410a7808 */ /* 0x004fe40005800000 */
[----:B------:R-:W-:-:S05]  /*6cf0*/  ISETP.GE.AND P3, PT, R8, R99, PT ;  /* 0x000000630800720c */ /* 0x000fca0003f66270 */
[----:B------:R-:W1:Y:S01]  /*6d00*/  MUFU.TANH R34, R34 ;  /* 0x0000002200227308 */ /* 0x000e620000002400 */
[----:B---3--:R-:W-:Y:S01]  /*6d10*/  FSEL R8, R38, -INF , !P3 ;  /* 0xff80000026087808 */ /* 0x008fe20005800000 */
[----:B------:R-:W-:Y:S01]  /*6d20*/  FMUL.FTZ R38, R95, UR10 ;  /* 0x0000000a5f267c20 */ /* 0x000fe20008410000 */
[----:B------:R-:W-:Y:S01]  /*6d30*/  ISETP.GE.AND P3, PT, R4, R99, PT ;  /* 0x000000630400720c */ /* 0x000fe20003f66270 */
[----:B------:R-:W-:-:S04]  /*6d40*/  VIADD R4, R15, 0x11 ;  /* 0x000000110f047836 */ /* 0x000fc80000000000 */
[----:B------:R2:W3:Y:S01]  /*6d50*/  MUFU.TANH R39, R30 ;  /* 0x0000001e00277308 */ /* 0x0004e20000002400 */
[----:B------:R-:W-:-:S04]  /*6d60*/  ISETP.GE.AND P4, PT, R4, R100, PT ;  /* 0x000000640400720c */ /* 0x000fc80003f86270 */
[----:B------:R-:W-:-:S03]  /*6d70*/  FSEL R29, R32, -INF , !P4 ;  /* 0xff800000201d7808 */ /* 0x000fc60006000000 */
[----:B------:R-:W4:Y:S01]  /*6d80*/  MUFU.TANH R28, R28 ;  /* 0x0000001c001c7308 */ /* 0x000f220000002400 */
[----:B-1----:R-:W-:Y:S01]  /*6d90*/  FSEL R27, R34, -INF , !P5 ;  /* 0xff800000221b7808 */ /* 0x002fe20006800000 */
[----:B------:R-:W-:-:S06]  /*6da0*/  FMUL.FTZ R34, R62, UR10 ;  /* 0x0000000a3e227c20 */ /* 0x000fcc0008410000 */
[----:B------:R-:W1:Y:S01]  /*6db0*/  MUFU.TANH R102, R19 ;  /* 0x0000001300667308 */ /* 0x000e620000002400 */
[----:B--2---:R-:W-:Y:S02]  /*6dc0*/  FSEL R30, R64, -INF , !P2 ;  /* 0xff800000401e7808 */ /* 0x004fe40005000000 */
[-C--:B------:R-:W-:Y:S02]  /*6dd0*/  ISETP.GE.AND P2, PT, R4, R99.reuse, PT ;  /* 0x000000630400720c */ /* 0x080fe40003f46270 */
[----:B------:R-:W-:Y:S02]  /*6de0*/  LOP3.LUT R4, R14, 0x20, R101, 0xfe, !PT ;  /* 0x000000200e047812 */ /* 0x000fe400078efe65 */
[----:B------:R-:W-:Y:S01]  /*6df0*/  FSEL R26, R35, -INF , !P2 ;  /* 0xff800000231a7808 */ /* 0x000fe20005000000 */
[----:B------:R2:W-:Y:S01]  /*6e00*/  MUFU.TANH R66, R6 ;  /* 0x0000000600427308 */ /* 0x0005e20000002400 */
[CC--:B------:R-:W-:Y:S02]  /*6e10*/  ISETP.GE.AND P4, PT, R4.reuse, R100.reuse, PT ;  /* 0x000000640400720c */ /* 0x0c0fe40003f86270 */
[----:B------:R-:W-:Y:S01]  /*6e20*/  ISETP.GE.AND P2, PT, R4, R99, PT ;  /* 0x000000630400720c */ /* 0x000fe20003f46270 */
[----:B------:R-:W-:Y:S01]  /*6e30*/  VIADD R4, R15, 0x19 ;  /* 0x000000190f047836 */ /* 0x000fe20000000000 */
[----:B---3--:R-:W-:Y:S01]  /*6e40*/  FSEL R24, R39, -INF , !P3 ;  /* 0xff80000027187808 */ /* 0x008fe20005800000 */
[----:B------:R-:W-:Y:S01]  /*6e50*/  FMUL.FTZ R39, R93, UR10 ;  /* 0x0000000a5d277c20 */ /* 0x000fe20008410000 */
[----:B------:R-:W-:Y:S01]  /*6e60*/  FSEL R123, R123, -INF , !P4 ;  /* 0xff8000007b7b7808 */ /* 0x000fe20006000000 */
[----:B------:R-:W3:Y:S01]  /*6e70*/  MUFU.TANH R113, R113 ;  /* 0x0000007100717308 */ /* 0x000ee20000002400 */
[----:B------:R-:W-:-:S02]  /*6e80*/  ISETP.GE.AND P5, PT, R4, R100, PT ;  /* 0x000000640400720c */ /* 0x000fc40003fa6270 */
[-C--:B------:R-:W-:Y:S02]  /*6e90*/  ISETP.GE.AND P3, PT, R4, R99.reuse, PT ;  /* 0x000000630400720c */ /* 0x080fe40003f66270 */
[----:B------:R-:W-:Y:S02]  /*6ea0*/  LOP3.LUT R4, R14, 0x28, R101, 0xfe, !PT ;  /* 0x000000280e047812 */ /* 0x000fe400078efe65 */
[----:B----4-:R-:W-:Y:S01]  /*6eb0*/  FSEL R25, R28, -INF , !P5 ;  /* 0xff8000001c197808 */ /* 0x010fe20006800000 */
[----:B------:R-:W4:Y:S01]  /*6ec0*/  MUFU.TANH R90, R90 ;  /* 0x0000005a005a7308 */ /* 0x000f220000002400 */
[----:B------:R-:W-:Y:S01]  /*6ed0*/  FSEL R28, R33, -INF , !P3 ;  /* 0xff800000211c7808 */ /* 0x000fe20005800000 */
[----:B------:R-:W-:Y:S01]  /*6ee0*/  FMUL.FTZ R33, R63, UR10 ;  /* 0x0000000a3f217c20 */ /* 0x000fe20008410000 */
[C---:B------:R-:W-:Y:S02]  /*6ef0*/  ISETP.GE.AND P5, PT, R4.reuse, R100, PT ;  /* 0x000000640400720c */ /* 0x040fe40003fa6270 */
[----:B------:R-:W-:Y:S01]  /*6f00*/  ISETP.GE.AND P3, PT, R4, R99, PT ;  /* 0x000000630400720c */ /* 0x000fe20003f66270 */
[----:B------:R-:W-:Y:S01]  /*6f10*/  VIADD R4, R15, 0x21 ;  /* 0x000000210f047836 */ /* 0x000fe20000000000 */
[----:B------:R-:W-:Y:S01]  /*6f20*/  FSEL R120, R120, -INF , !P2 ;  /* 0xff80000078787808 */ /* 0x000fe20005000000 */
[----:B------:R-:W5:Y:S01]  /*6f30*/  MUFU.TANH R109, R109 ;  /* 0x0000006d006d7308 */ /* 0x000f620000002400 */
[----:B------:R-:W-:-:S02]  /*6f40*/  FSEL R119, R119, -INF , !P5 ;  /* 0xff80000077777808 */ /* 0x000fc40006800000 */
[CC--:B------:R-:W-:Y:S02]  /*6f50*/  ISETP.GE.AND P4, PT, R4.reuse, R100.reuse, PT ;  /* 0x000000640400720c */ /* 0x0c0fe40003f86270 */
[-C--:B------:R-:W-:Y:S01]  /*6f60*/  ISETP.GE.AND P2, PT, R4, R99.reuse, PT ;  /* 0x000000630400720c */ /* 0x080fe20003f46270 */
[----:B------:R-:W-:Y:S01]  /*6f70*/  FMUL.FTZ R4, R54, UR10 ;  /* 0x0000000a36047c20 */ /* 0x000fe20008410000 */
[----:B------:R-:W-:Y:S01]  /*6f80*/  FSEL R121, R121, -INF , !P4 ;  /* 0xff80000079797808 */ /* 0x000fe20006000000 */
[----:B------:R-:W5:Y:S01]  /*6f90*/  MUFU.TANH R104, R104 ;  /* 0x0000006800687308 */ /* 0x000f620000002400 */
[----:B------:R-:W-:Y:S01]  /*6fa0*/  FSEL R118, R118, -INF , !P2 ;  /* 0xff80000076767808 */ /* 0x000fe20005000000 */
[----:B------:R-:W-:Y:S01]  /*6fb0*/  FMUL.FTZ R54, R55, UR10 ;  /* 0x0000000a37367c20 */ /* 0x000fe20008410000 */
[C---:B------:R-:W-:Y:S02]  /*6fc0*/  ISETP.GE.AND P4, PT, R5.reuse, R100, PT ;  /* 0x000000640500720c */ /* 0x040fe40003f86270 */
[----:B------:R-:W-:Y:S01]  /*6fd0*/  ISETP.GE.AND P2, PT, R5, R99, PT ;  /* 0x000000630500720c */ /* 0x000fe20003f46270 */
[----:B------:R-:W-:Y:S01]  /*6fe0*/  VIADD R5, R15, 0x29 ;  /* 0x000000290f057836 */ /* 0x000fe20000000000 */
[----:B------:R-:W-:Y:S01]  /*6ff0*/  FSEL R114, R114, -INF , !P3 ;  /* 0xff80000072727808 */ /* 0x000fe20005800000 */
[----:B------:R-:W5:Y:S01]  /*7000*/  MUFU.TANH R16, R16 ;  /* 0x0000001000107308 */ /* 0x000f620000002400 */
[----:B--2---:R-:W-:-:S02]  /*7010*/  LOP3.LUT R6, R14, 0x38, R101, 0xfe, !PT ;  /* 0x000000380e067812 */ /* 0x004fc400078efe65 */
[CC--:B------:R-:W-:Y:S02]  /*7020*/  ISETP.GE.AND P5, PT, R5.reuse, R100.reuse, PT ;  /* 0x000000640500720c */ /* 0x0c0fe40003fa6270 */
[-C--:B------:R-:W-:Y:S01]  /*7030*/  ISETP.GE.AND P3, PT, R5, R99.reuse, PT ;  /* 0x000000630500720c */ /* 0x080fe20003f66270 */
[----:B------:R-:W-:Y:S01]  /*7040*/  FMUL.FTZ R5, R48, UR10 ;  /* 0x0000000a30057c20 */ /* 0x000fe20008410000 */
[----:B------:R-:W-:Y:S01]  /*7050*/  FSEL R117, R117, -INF , !P5 ;  /* 0xff80000075757808 */ /* 0x000fe20006800000 */
[----:B------:R-:W2:Y:S01]  /*7060*/  MUFU.TANH R106, R106 ;  /* 0x0000006a006a7308 */ /* 0x000ea20000002400 */
[----:B------:R-:W-:Y:S02]  /*7070*/  FSEL R112, R112, -INF , !P3 ;  /* 0xff80000070707808 */ /* 0x000fe40005800000 */
[C---:B------:R-:W-:Y:S02]  /*7080*/  ISETP.GE.AND P5, PT, R6.reuse, R100, PT ;  /* 0x000000640600720c */ /* 0x040fe40003fa6270 */
[----:B------:R-:W-:Y:S01]  /*7090*/  ISETP.GE.AND P3, PT, R6, R99, PT ;  /* 0x000000630600720c */ /* 0x000fe20003f66270 */
[----:B------:R-:W-:Y:S01]  /*70a0*/  VIADD R6, R15, 0x31 ;  /* 0x000000310f067836 */ /* 0x000fe20000000000 */
[----:B------:R-:W-:Y:S01]  /*70b0*/  FSEL R97, R97, -INF , !P4 ;  /* 0xff80000061617808 */ /* 0x000fe20006000000 */
[----:B------:R-:W2:Y:S01]  /*70c0*/  MUFU.TANH R107, R107 ;  /* 0x0000006b006b7308 */ /* 0x000ea20000002400 */
[----:B------:R-:W-:-:S02]  /*70d0*/  FSEL R108, R108, -INF , !P2 ;  /* 0xff8000006c6c7808 */ /* 0x000fc40005000000 */
[CC--:B------:R-:W-:Y:S02]  /*70e0*/  ISETP.GE.AND P4, PT, R6.reuse, R100.reuse, PT ;  /* 0x000000640600720c */ /* 0x0c0fe40003f86270 */
[----:B------:R-:W-:Y:S02]  /*70f0*/  ISETP.GE.AND P2, PT, R6, R99, PT ;  /* 0x000000630600720c */ /* 0x000fe40003f46270 */
[----:B------:R-:W-:Y:S01]  /*7100*/  LOP3.LUT R6, R14, 0x40, R101, 0xfe, !PT ;  /* 0x000000400e067812 */ /* 0x000fe200078efe65 */
[----:B------:R2:W2:Y:S01]  /*7110*/  MUFU.TANH R88, R7 ;  /* 0x0000000700587308 */ /* 0x0004a20000002400 */
[----:B------:R-:W-:Y:S02]  /*7120*/  FSEL R105, R105, -INF , !P4 ;  /* 0xff80000069697808 */ /* 0x000fe40006000000 */
[----:B-1----:R-:W-:Y:S02]  /*7130*/  FSEL R102, R102, -INF , !P2 ;  /* 0xff80000066667808 */ /* 0x002fe40005000000 */
[----:B------:R-:W-:-:S02]  /*7140*/  ISETP.GE.AND P4, PT, R6, R100, PT ;  /* 0x000000640600720c */ /* 0x000fc40003f86270 */
[-C--:B------:R-:W-:Y:S01]  /*7150*/  ISETP.GE.AND P2, PT, R6, R99.reuse, PT ;  /* 0x000000630600720c */ /* 0x080fe20003f46270 */
[----:B------:R-:W-:Y:S01]  /*7160*/  VIADD R6, R15, 0x39 ;  /* 0x000000390f067836 */ /* 0x000fe20000000000 */
[----:B---3--:R-:W-:Y:S01]  /*7170*/  FSEL R113, R113, -INF , !P4 ;  /* 0xff80000071717808 */ /* 0x008fe20006000000 */
[----:B------:R-:W1:Y:S01]  /*7180*/  MUFU.TANH R65, R52 ;  /* 0x0000003400417308 */ /* 0x000e620000002400 */
[----:B----4-:R-:W-:Y:S02]  /*7190*/  FSEL R90, R90, -INF , !P2 ;  /* 0xff8000005a5a7808 */ /* 0x010fe40005000000 */
[----:B-----5:R-:W-:Y:S02]  /*71a0*/  FSEL R109, R109, -INF , !P5 ;  /* 0xff8000006d6d7808 */ /* 0x020fe40006800000 */
[----:B------:R-:W-:Y:S01]  /*71b0*/  FSEL R104, R104, -INF , !P3 ;  /* 0xff80000068687808 */ /* 0x000fe20005800000 */
[----:B--2---:R-:W-:Y:S01]  /*71c0*/  VIADD R7, R15, 0x41 ;  /* 0x000000410f077836 */ /* 0x004fe20000000000 */
[C---:B------:R-:W-:Y:S01]  /*71d0*/  ISETP.GE.AND P5, PT, R6.reuse, R100, PT ;  /* 0x000000640600720c */ /* 0x040fe20003fa6270 */
[----:B------:R-:W2:Y:S01]  /*71e0*/  MUFU.TANH R4, R4 ;  /* 0x0000000400047308 */ /* 0x000ea20000002400 */
[----:B------:R-:W-:-:S02]  /*71f0*/  ISETP.GE.AND P3, PT, R6, R99, PT ;  /* 0x000000630600720c */ /* 0x000fc40003f66270 */
[C---:B------:R-:W-:Y:S02]  /*7200*/  ISETP.GE.AND P4, PT, R7.reuse, R100, PT ;  /* 0x000000640700720c */ /* 0x040fe40003f86270 */
[----:B------:R-:W-:Y:S02]  /*7210*/  ISETP.GE.AND P2, PT, R7, R99, PT ;  /* 0x000000630700720c */ /* 0x000fe40003f46270 */
[C-C-:B------:R-:W-:Y:S01]  /*7220*/  LOP3.LUT R7, R14.reuse, 0x50, R101.reuse, 0xfe, !PT ;  /* 0x000000500e077812 */ /* 0x140fe200078efe65 */
[----:B------:R-:W3:Y:S01]  /*7230*/  MUFU.TANH R43, R43 ;  /* 0x0000002b002b7308 */ /* 0x000ee20000002400 */
[----:B------:R-:W-:Y:S02]  /*7240*/  LOP3.LUT R6, R14, 0x48, R101, 0xfe, !PT ;  /* 0x000000480e067812 */ /* 0x000fe400078efe65 */
[----:B------:R-:W-:Y:S02]  /*7250*/  FSEL R103, R103, -INF , !P4 ;  /* 0xff80000067677808 */ /* 0x000fe40006000000 */
[----:B------:R-:W-:-:S02]  /*7260*/  FSEL R64, R16, -INF , !P2 ;  /* 0xff80000010407808 */ /* 0x000fc40005000000 */
[----:B------:R-:W-:Y:S01]  /*7270*/  FSEL R111, R111, -INF , !P5 ;  /* 0xff8000006f6f7808 */ /* 0x000fe20006800000 */
[----:B------:R-:W4:Y:S01]  /*7280*/  MUFU.TANH R54, R54 ;  /* 0x0000003600367308 */ /* 0x000f220000002400 */
[----:B------:R-:W-:Y:S02]  /*7290*/  FSEL R106, R106, -INF , !P3 ;  /* 0xff8000006a6a7808 */ /* 0x000fe40005800000 */
[CC--:B------:R-:W-:Y:S02]  /*72a0*/  ISETP.GE.AND P4, PT, R7.reuse, R100.reuse, PT ;  /* 0x000000640700720c */ /* 0x0c0fe40003f86270 */
[-C--:B------:R-:W-:Y:S01]  /*72b0*/  ISETP.GE.AND P2, PT, R7, R99.reuse, PT ;  /* 0x000000630700720c */ /* 0x080fe20003f46270 */
[----:B------:R-:W-:Y:S01]  /*72c0*/  VIADD R7, R15, 0x49 ;  /* 0x000000490f077836 */ /* 0x000fe20000000000 */
[C---:B------:R-:W-:Y:S01]  /*72d0*/  ISETP.GE.AND P5, PT, R6.reuse, R100, PT ;  /* 0x000000640600720c */ /* 0x040fe20003fa6270 */
[----:B------:R-:W-:Y:S01]  /*72e0*/  MUFU.TANH R5, R5 ;  /* 0x0000000500057308 */ /* 0x000fe20000002400 */
[----:B------:R-:W-:Y:S01]  /*72f0*/  ISETP.GE.AND P3, PT, R6, R99, PT ;  /* 0x000000630600720c */ /* 0x000fe20003f66270 */
[----:B------:R-:W-:Y:S01]  /*7300*/  FMUL.FTZ R6, R45, UR10 ;  /* 0x0000000a2d067c20 */ /* 0x000fe20008410000 */
[----:B------:R-:W-:-:S02]  /*7310*/  FSEL R107, R107, -INF , !P5 ;  /* 0xff8000006b6b7808 */ /* 0x000fc40006800000 */
[----:B------:R-:W-:Y:S02]  /*7320*/  FSEL R66, R66, -INF , !P3 ;  /* 0xff80000042427808 */ /* 0x000fe40005800000 */
[CC--:B------:R-:W-:Y:S01]  /*7330*/  ISETP.GE.AND P5, PT, R7.reuse, R100.reuse, PT ;  /* 0x000000640700720c */ /* 0x0c0fe20003fa6270 */
[----:B------:R-:W5:Y:S01]  /*7340*/  MUFU.TANH R50, R50 ;  /* 0x0000003200327308 */ /* 0x000f620000002400 */
[----:B------:R-:W-:Y:S01]  /*7350*/  ISETP.GE.AND P3, PT, R7, R99, PT ;  /* 0x000000630700720c */ /* 0x000fe20003f66270 */
[----:B------:R-:W-:Y:S01]  /*7360*/  FMUL.FTZ R7, R56, UR10 ;  /* 0x0000000a38077c20 */ /* 0x000fe20008410000 */
[----:B------:R-:W-:Y:S02]  /*7370*/  LOP3.LUT R16, R14, 0x58, R101, 0xfe, !PT ;  /* 0x000000580e107812 */ /* 0x000fe400078efe65 */
[----:B------:R-:W-:Y:S02]  /*7380*/  FSEL R91, R91, -INF , !P5 ;  /* 0xff8000005b5b7808 */ /* 0x000fe40006800000 */
[----:B------:R-:W-:Y:S01]  /*7390*/  FSEL R88, R88, -INF , !P3 ;  /* 0xff80000058587808 */ /* 0x000fe20005800000 */
[----:B------:R-:W-:Y:S01]  /*73a0*/  MUFU.TANH R49, R49 ;  /* 0x0000003100317308 */ /* 0x000fe20000002400 */
[----:B------:R-:W-:-:S02]  /*73b0*/  ISETP.GE.AND P5, PT, R16, R100, PT ;  /* 0x000000641000720c */ /* 0x000fc40003fa6270 */
[-C--:B------:R-:W-:Y:S01]  /*73c0*/  ISETP.GE.AND P3, PT, R16, R99.reuse, PT ;  /* 0x000000631000720c */ /* 0x080fe20003f66270 */
[----:B------:R-:W-:Y:S01]  /*73d0*/  VIADD R16, R15, 0x51 ;  /* 0x000000510f107836 */ /* 0x000fe20000000000 */
[----:B-1----:R-:W-:Y:S02]  /*73e0*/  FSEL R65, R65, -INF , !P4 ;  /* 0xff80000041417808 */ /* 0x002fe40006000000 */
[----:B--2---:R-:W-:Y:S01]  /*73f0*/  FSEL R56, R4, -INF , !P2 ;  /* 0xff80000004387808 */ /* 0x004fe20005000000 */
[----:B------:R-:W1:Y:S01]  /*7400*/  MUFU.TANH R52, R51 ;  /* 0x0000003300347308 */ /* 0x000e620000002400 */
[C---:B------:R-:W-:Y:S02]  /*7410*/  ISETP.GE.AND P4, PT, R16.reuse, R100, PT ;  /* 0x000000641000720c */ /* 0x040fe40003f86270 */
[----:B------:R-:W-:Y:S02]  /*7420*/  ISETP.GE.AND P2, PT, R16, R99, PT ;  /* 0x000000631000720c */ /* 0x000fe40003f46270 */
[----:B------:R-:W-:-:S02]  /*7430*/  LOP3.LUT R4, R14, 0x60, R101, 0xfe, !PT ;  /* 0x000000600e047812 */ /* 0x000fc400078efe65 */
[----:B---3--:R-:W-:Y:S01]  /*7440*/  FSEL R43, R43, -INF , !P4 ;  /* 0xff8000002b2b7808 */ /* 0x008fe20006000000 */
[----:B------:R-:W2:Y:S01]  /*7450*/  MUFU.TANH R55, R44 ;  /* 0x0000002c00377308 */ /* 0x000ea20000002400 */
[----:B----4-:R-:W-:Y:S02]  /*7460*/  FSEL R54, R54, -INF , !P2 ;  /* 0xff80000036367808 */ /* 0x010fe40005000000 */
[C---:B------:R-:W-:Y:S02]  /*7470*/  ISETP.GE.AND P4, PT, R4.reuse, R100, PT ;  /* 0x000000640400720c */ /* 0x040fe40003f86270 */
[-C--:B------:R-:W-:Y:S01]  /*7480*/  ISETP.GE.AND P2, PT, R4, R99.reuse, PT ;  /* 0x000000630400720c */ /* 0x080fe20003f46270 */
[----:B------:R-:W-:Y:S01]  /*7490*/  VIADD R4, R15, 0x59 ;  /* 0x000000590f047836 */ /* 0x000fe20000000000 */
[----:B-----5:R-:W-:Y:S01]  /*74a0*/  FSEL R50, R50, -INF , !P3 ;  /* 0xff80000032327808 */ /* 0x020fe20005800000 */
[----:B------:R-:W3:Y:S03]  /*74b0*/  MUFU.TANH R46, R46 ;  /* 0x0000002e002e7308 */ /* 0x000ee60000002400 */
[----:B------:R-:W-:-:S04]  /*74c0*/  ISETP.GE.AND P3, PT, R4, R99, PT ;  /* 0x000000630400720c */ /* 0x000fc80003f66270 */
[----:B-1----:R-:W-:Y:S01]  /*74d0*/  FSEL R52, R52, -INF , !P3 ;  /* 0xff80000034347808 */ /* 0x002fe20005800000 */
[----:B------:R-:W-:Y:S01]  /*74e0*/  MUFU.TANH R6, R6 ;  /* 0x0000000600067308 */ /* 0x000fe20000002400 */
[----:B--2---:R-:W-:-:S07]  /*74f0*/  FSEL R55, R55, -INF , !P4 ;  /* 0xff80000037377808 */ /* 0x004fce0006000000 */
[----:B------:R1:W-:Y:S01]  /*7500*/  MUFU.TANH R48, R47 ;  /* 0x0000002f00307308 */ /* 0x0003e20000002400 */
[----:B---3--:R-:W-:-:S07]  /*7510*/  FSEL R46, R46, -INF , !P2 ;  /* 0xff8000002e2e7808 */ /* 0x008fce0005000000 */
[----:B------:R-:W2:Y:S08]  /*7520*/  MUFU.TANH R7, R7 ;  /* 0x0000000700077308 */ /* 0x000eb00000002400 */
[----:B------:R-:W3:Y:S01]  /*7530*/  MUFU.TANH R42, R42 ;  /* 0x0000002a002a7308 */ /* 0x000ee20000002400 */
[----:B-1----:R-:W-:Y:S01]  /*7540*/  FSEL R47, R5, -INF , !P5 ;  /* 0xff800000052f7808 */ /* 0x002fe20006800000 */
[----:B------:R-:W-:Y:S01]  /*7550*/  VIADD R5, R15, 0x71 ;  /* 0x000000710f057836 */ /* 0x000fe20000000000 */
[----:B------:R-:W-:-:S02]  /*7560*/  ISETP.GE.AND P5, PT, R4, R100, PT ;  /* 0x000000640400720c */ /* 0x000fc40003fa6270 */
[----:B------:R-:W-:Y:S02]  /*7570*/  LOP3.LUT R4, R14, 0x68, R101, 0xfe, !PT ;  /* 0x000000680e047812 */ /* 0x000fe400078efe65 */
[----:B------:R-:W-:Y:S01]  /*7580*/  FSEL R49, R49, -INF , !P5 ;  /* 0xff80000031317808 */ /* 0x000fe20006800000 */
[----:B------:R-:W-:Y:S01]  /*7590*/  MUFU.TANH R89, R89 ;  /* 0x0000005900597308 */ /* 0x000fe20000002400 */
[C---:B------:R-:W-:Y:S02]  /*75a0*/  ISETP.GE.AND P5, PT, R4.reuse, R100, PT ;  /* 0x000000640400720c */ /* 0x040fe40003fa6270 */
[----:B------:R-:W-:Y:S01]  /*75b0*/  ISETP.GE.AND P3, PT, R4, R99, PT ;  /* 0x000000630400720c */ /* 0x000fe20003f66270 */
[----:B------:R-:W-:Y:S01]  /*75c0*/  VIADD R4, R15, 0x61 ;  /* 0x000000610f047836 */ /* 0x000fe20000000000 */
[----:B--2---:R-:W-:-:S03]  /*75d0*/  FSEL R59, R7, -INF , !P5 ;  /* 0xff800000073b7808 */ /* 0x004fc60006800000 */
[----:B------:R-:W1:Y:S01]  /*75e0*/  MUFU.TANH R36, R36 ;  /* 0x0000002400247308 */ /* 0x000e620000002400 */
[C---:B------:R-:W-:Y:S02]  /*75f0*/  ISETP.GE.AND P4, PT, R4.reuse, R100, PT ;  /* 0x000000640400720c */ /* 0x040fe40003f86270 */
[-C--:B------:R-:W-:Y:S02]  /*7600*/  ISETP.GE.AND P2, PT, R4, R99.reuse, PT ;  /* 0x000000630400720c */ /* 0x080fe40003f46270 */
[----:B------:R-:W-:Y:S02]  /*7610*/  LOP3.LUT R4, R14, 0x70, R101, 0xfe, !PT ;  /* 0x000000700e047812 */ /* 0x000fe400078efe65 */
[----:B------:R-:W-:Y:S01]  /*7620*/  FSEL R48, R48, -INF , !P2 ;  /* 0xff80000030307808 */ /* 0x000fe20005000000 */
[----:B------:R2:W4:Y:S01]  /*7630*/  MUFU.TANH R67, R57 ;  /* 0x0000003900437308 */ /* 0x0005220000002400 */
[----:B------:R-:W-:Y:S02]  /*7640*/  ISETP.GE.AND P2, PT, R4, R99, PT ;  /* 0x000000630400720c */ /* 0x000fe40003f46270 */
[----:B---3--:R-:W-:-:S02]  /*7650*/  FSEL R42, R42, -INF , !P3 ;  /* 0xff8000002a2a7808 */ /* 0x008fc40005800000 */
[----:B------:R-:W-:-:S03]  /*7660*/  LOP3.LUT R101, R14, 0x78, R101, 0xfe, !PT ;  /* 0x000000780e657812 */ /* 0x000fc600078efe65 */
[----:B------:R-:W3:Y:S01]  /*7670*/  MUFU.TANH R39, R39 ;  /* 0x0000002700277308 */ /* 0x000ee20000002400 */
[----:B-1----:R-:W-:Y:S02]  /*7680*/  FSEL R36, R36, -INF , !P2 ;  /* 0xff80000024247808 */ /* 0x002fe40005000000 */
[----:B------:R-:W-:-:S05]  /*7690*/  ISETP.GE.AND P2, PT, R5, R99, PT ;  /* 0x000000630500720c */ /* 0x000fca0003f46270 */
[----:B------:R-:W1:Y:S01]  /*76a0*/  MUFU.TANH R38, R38 ;  /* 0x0000002600267308 */ /* 0x000e620000002400 */
[----:B--2---:R-:W-:Y:S02]  /*76b0*/  FSEL R57, R6, -INF , !P4 ;  /* 0xff80000006397808 */ /* 0x004fe40006000000 */
[----:B------:R-:W-:Y:S01]  /*76c0*/  ISETP.GE.AND P4, PT, R4, R100, PT ;  /* 0x000000640400720c */ /* 0x000fe20003f86270 */
[----:B------:R-:W-:-:S03]  /*76d0*/  VIADD R4, R15, 0x69 ;  /* 0x000000690f047836 */ /* 0x000fc60000000000 */
[----:B------:R-:W-:Y:S01]  /*76e0*/  FSEL R89, R89, -INF , !P4 ;  /* 0xff80000059597808 */ /* 0x000fe20006000000 */
[----:B------:R-:W2:Y:S01]  /*76f0*/  MUFU.TANH R3, R3 ;  /* 0x0000000300037308 */ /* 0x000ea20000002400 */
[CC--:B------:R-:W-:Y:S02]  /*7700*/  ISETP.GE.AND P5, PT, R4.reuse, R100.reuse, PT ;  /* 0x000000640400720c */ /* 0x0c0fe40003fa6270 */
[----:B------:R-:W-:Y:S01]  /*7710*/  ISETP.GE.AND P3, PT, R4, R99, PT ;  /* 0x000000630400720c */ /* 0x000fe20003f66270 */
[----:B------:R-:W-:Y:S01]  /*7720*/  FMUL.FTZ R4, R60, UR10 ;  /* 0x0000000a3c047c20 */ /* 0x000fe20008410000 */
[----:B------:R-:W-:Y:S02]  /*7730*/  ISETP.GE.AND P4, PT, R5, R100, PT ;  /* 0x000000640500720c */ /* 0x000fe40003f86270 */
[----:B----4-:R-:W-:Y:S01]  /*7740*/  FSEL R67, R67, -INF , !P5 ;  /* 0xff80000043437808 */ /* 0x010fe20006800000 */
[----:B------:R-:W4:Y:S01]  /*7750*/  MUFU.TANH R41, R41 ;  /* 0x0000002900297308 */ /* 0x000f220000002400 */
[----:B---3--:R-:W-:-:S02]  /*7760*/  FSEL R39, R39, -INF , !P4 ;  /* 0xff80000027277808 */ /* 0x008fc40006000000 */
[----:B-1----:R-:W-:Y:S02]  /*7770*/  FSEL R38, R38, -INF , !P2 ;  /* 0xff80000026267808 */ /* 0x002fe40005000000 */
[CC--:B------:R-:W-:Y:S02]  /*7780*/  ISETP.GE.AND P4, PT, R15.reuse, R100.reuse, PT ;  /* 0x000000640f00720c */ /* 0x0c0fe40003f86270 */
[C---:B------:R-:W-:Y:S01]  /*7790*/  ISETP.GE.AND P2, PT, R15.reuse, R99, PT ;  /* 0x000000630f00720c */ /* 0x040fe20003f46270 */
[----:B------:R-:W1:Y:S01]  /*77a0*/  MUFU.TANH R40, R40 ;  /* 0x0000002800287308 */ /* 0x000e620000002400 */
[----:B------:R-:W-:Y:S01]  /*77b0*/  VIADD R15, R15, 0x79 ;  /* 0x000000790f0f7836 */ /* 0x000fe20000000000 */
[----:B--2---:R-:W-:Y:S02]  /*77c0*/  FSEL R3, R3, -INF , !P4 ;  /* 0xff80000003037808 */ /* 0x004fe40006000000 */
[-C--:B------:R-:W-:Y:S01]  /*77d0*/  ISETP.GE.AND P5, PT, R101, R100.reuse, PT ;  /* 0x000000646500720c */ /* 0x080fe20003fa6270 */
[----:B------:R-:W-:Y:S01]  /*77e0*/  BAR.SYNC.DEFER_BLOCKING 0x0 ;  /* 0x0000000000007b1d */ /* 0x000fe20000010000 */
[----:B------:R-:W-:-:S02]  /*77f0*/  ISETP.GE.AND P4, PT, R15, R100, PT ;  /* 0x000000640f00720c */ /* 0x000fc40003f86270 */
[----:B----4-:R-:W-:-:S03]  /*7800*/  FSEL R6, R41, -INF , !P2 ;  /* 0xff80000029067808 */ /* 0x010fc60005000000 */
[----:B------:R-:W2:Y:S01]  /*7810*/  MUFU.TANH R4, R4 ;  /* 0x0000000400047308 */ /* 0x000ea20000002400 */
[----:B------:R-:W-:Y:S02]  /*7820*/  ISETP.GE.AND P2, PT, R15, R99, PT ;  /* 0x000000630f00720c */ /* 0x000fe40003f46270 */
[----:B-1----:R-:W-:-:S05]  /*7830*/  FSEL R40, R40, -INF , !P3 ;  /* 0xff80000028287808 */ /* 0x002fca0005800000 */
[----:B------:R-:W1:Y:S01]  /*7840*/  MUFU.TANH R37, R37 ;  /* 0x0000002500257308 */ /* 0x000e620000002400 */
[----:B------:R-:W-:-:S07]  /*7850*/  ISETP.GE.AND P3, PT, R101, R99, PT ;  /* 0x000000636500720c */ /* 0x000fce0003f66270 */
[----:B------:R-:W3:Y:S01]  /*7860*/  MUFU.TANH R34, R34 ;  /* 0x0000002200227308 */ /* 0x000ee20000002400 */
[----:B--2---:R-:W-:-:S07]  /*7870*/  FSEL R41, R4, -INF , !P5 ;  /* 0xff80000004297808 */ /* 0x004fce0006800000 */
[----:B------:R-:W2:Y:S01]  /*7880*/  MUFU.TANH R33, R33 ;  /* 0x0000002100217308 */ /* 0x000ea20000002400 */
[----:B-1----:R-:W-:Y:S02]  /*7890*/  FSEL R37, R37, -INF , !P4 ;  /* 0xff80000025257808 */ /* 0x002fe40006000000 */
[----:B---3--:R-:W-:Y:S02]  /*78a0*/  FSEL R34, R34, -INF , !P3 ;  /* 0xff80000022227808 */ /* 0x008fe40005800000 */
[----:B--2---:R-:W-:Y:S01]  /*78b0*/  FSEL R33, R33, -INF , !P2 ;  /* 0xff80000021217808 */ /* 0x004fe20005000000 */
[----:B------:R-:W-:Y:S06]  /*78c0*/  @!P1 BRA `(.L_x_3700) ;  /* 0x0000000400b89947 */ /* 0x000fec0003800000 */
[----:B------:R-:W-:Y:S05]  /*78d0*/  @!P6 BRA `(.L_x_3701) ;  /* 0x0000000000f0e947 */ /* 0x000fea0003800000 */
[----:B------:R-:W1:Y:S01]  /*78e0*/  LDC R5, c[0x0][0x380] ;  /* 0x0000e000ff057b82 */ /* 0x000e620000000800 */
[----:B------:R-:W-:Y:S01]  /*78f0*/  MOV R18, RZ ;  /* 0x000000ff00127202 */ /* 0x000fe20000000f00 */
[----:B------:R-:W-:Y:S01]  /*7900*/  VIADD R20, R14, 0xffffff80 ;  /* 0xffffff800e147836 */ /* 0x000fe20000000000 */
[----:B------:R-:W-:Y:S01]  /*7910*/  IABS R16, R14 ;  /* 0x0000000e00107213 */ /* 0x000fe20000000000 */
[----:B------:R-:W-:-:S03]  /*7920*/  ULDC.64 UR4, c[0x0][0x230] ;  /* 0x00008c0000047ab9 */ /* 0x000fc60000000a00 */
[----:B------:R-:W-:Y:S02]  /*7930*/  IABS R15, R20 ;  /* 0x00000014000f7213 */ /* 0x000fe40000000000 */
[-C--:B-1----:R-:W-:Y:S02]  /*7940*/  IABS R4, R5.reuse ;  /* 0x0000000500047213 */ /* 0x082fe40000000000 */
[-C--:B------:R-:W-:Y:S02]  /*7950*/  LOP3.LUT R14, R14, R5.reuse, RZ, 0x3c, !PT ;  /* 0x000000050e0e7212 */ /* 0x080fe400078e3cff */
[----:B------:R-:W1:Y:S01]  /*7960*/  I2F.RP R17, R4 ;  /* 0x0000000400117306 */ /* 0x000e620000209400 */
[-C--:B------:R-:W-:Y:S02]  /*7970*/  LOP3.LUT R20, R20, R5.reuse, RZ, 0x3c, !PT ;  /* 0x0000000514147212 */ /* 0x080fe400078e3cff */
[----:B------:R-:W-:Y:S02]  /*7980*/  ISETP.GE.AND P3, PT, R14, RZ, PT ;  /* 0x000000ff0e00720c */ /* 0x000fe40003f66270 */
[----:B------:R-:W-:-:S03]  /*7990*/  LOP3.LUT R14, RZ, R5, RZ, 0x33, !PT ;  /* 0x00000005ff0e7212 */ /* 0x000fc600078e33ff */
[----:B-1----:R-:W1:Y:S02]  /*79a0*/  MUFU.RCP R19, R17 ;  /* 0x0000001100137308 */ /* 0x002e640000001000 */
[----:B-1----:R-:W-:-:S06]  /*79b0*/  VIADD R19, R19, 0xffffffe ;  /* 0x0ffffffe13137836 */ /* 0x002fcc0000000000 */
[----:B------:R-:W1:Y:S02]  /*79c0*/  F2I.FTZ.U32.TRUNC.NTZ R19, R19 ;  /* 0x0000001300137305 */ /* 0x000e64000021f000 */
[----:B-1----:R-:W-:-:S04]  /*79d0*/  IMAD.MOV R7, RZ, RZ, -R19 ;  /* 0x000000ffff077224 */ /* 0x002fc800078e0a13 */
        /* <DEDUP_REMOVED lines=44> */
.L_x_3701:
[----:B------:R-:W-:-:S04]  /*7ca0*/  LEA R5, -R84, RZ, 0x7 ;  /* 0x000000ff54057211 */ /* 0x000fc800078e39ff */
[----:B------:R-:W-:-:S07]  /*7cb0*/  SHF.R.S32.HI R4, RZ, 0x1f, R5 ;  /* 0x0000001fff047819 */ /* 0x000fce0000011405 */
.L_x_3702:
        /* <DEDUP_REMOVED lines=32> */
[----:B------:R-:W-:Y:S02]  /*7ec0*/  IMAD.MOV.U32 R99, RZ, RZ, R87 ;  /* 0x000000ffff637224 */ /* 0x000fe400078e0057 */
[----:B------:R-:W-:Y:S02]  /*7ed0*/  IMAD R85, R85, 0x60, RZ ;  /* 0x0000006055557824 */ /* 0x000fe400078e02ff */
[----:B------:R-:W-:-:S03]  /*7ee0*/  IMAD.WIDE.U32 R14, R84, 0x60, R98 ;  /* 0x00000060540e7825 */ /* 0x000fc600078e0062 */
        /* <DEDUP_REMOVED lines=8> */
.L_x_3704:
[----:B------:R-:W-:Y:S05]  /*7f70*/  BSYNC B0 ;  /* 0x0000000000007941 */ /* 0x000fea0003800000 */
.L_x_3703:
[----:B------:R-:W0:Y:S01]  /*7f80*/  LDGDEPBAR ;  /* 0x00000000000079af */ /* 0x000e220000000000 */
[----:B------:R-:W-:-:S04]  /*7f90*/  LEA R152, P0, R5, R152, 0x1 ;  /* 0x0000009805987211 */ /* 0x000fc800078008ff */
[----:B------:R-:W-:-:S09]  /*7fa0*/  LEA.HI.X R153, R5, R153, R4, 0x1, P0 ;  /* 0x0000009905997211 */ /* 0x000fd200000f0c04 */
.L_x_3700:
        /* <DEDUP_REMOVED lines=77> */
[----:B------:R-:W-:Y:S01]  /*8480*/  FSEL R5, R32, RZ, P1 ;  /* 0x000000ff20057208 */ /* 0x000fe20000800000 */
[--C-:B------:R-:W-:Y:S01]  /*8490*/  FFMA.FTZ R45, R9, UR11, -R44.reuse ;  /* 0x0000000b092d7c23 */ /* 0x100fe2000801082c */
[C---:B------:R-:W-:Y:S01]  /*84a0*/  FSETP.NEU.FTZ.AND P0, PT, R3.reuse, -INF , PT ;  /* 0xff8000000300780b */ /* 0x040fe20003f1d000 */
[----:B------:R-:W-:Y:S01]  /*84b0*/  FMUL.FTZ R35, R3, UR11 ;  /* 0x0000000b03237c20 */ /* 0x000fe20008410000 */
[--C-:B------:R-:W-:Y:S01]  /*84c0*/  FFMA.FTZ R101, R13, UR11, -R44.reuse ;  /* 0x0000000b0d657c23 */ /* 0x100fe2000801082c */
[----:B------:R-:W-:Y:S01]  /*84d0*/  FADD.FTZ R5, R2, -R5 ;  /* 0x8000000502057221 */ /* 0x000fe20000010000 */
[----:B------:R-:W-:Y:S01]  /*84e0*/  FSEL R7, R3, RZ, P0 ;  /* 0x000000ff03077208 */ /* 0x000fe20000000000 */
[----:B------:R-:W-:Y:S01]  /*84f0*/  MUFU.EX2 R125, R125 ;  /* 0x0000007d007d7308 */ /* 0x000fe20000000800 */
[----:B------:R-:W-:Y:S01]  /*8500*/  FSEL R35, R35, RZ, P0 ;  /* 0x000000ff23237208 */ /* 0x000fe20000000000 */
[----:B------:R-:W-:Y:S01]  /*8510*/  FMUL.FTZ R122, R5, UR11 ;  /* 0x0000000b057a7c20 */ /* 0x000fe20008410000 */
[--C-:B------:R-:W-:Y:S01]  /*8520*/  FFMA.FTZ R60, R27, UR11, -R44.reuse ;  /* 0x0000000b1b3c7c23 */ /* 0x100fe2000801082c */
[----:B------:R-:W-:Y:S01]  /*8530*/  FADD.FTZ R7, R0, -R7 ;  /* 0x8000000700077221 */ /* 0x000fe20000010000 */
[--C-:B------:R-:W-:Y:S01]  /*8540*/  FFMA.FTZ R53, R25, UR11, -R44.reuse ;  /* 0x0000000b19357c23 */ /* 0x100fe2000801082c */
[--C-:B------:R-:W-:Y:S01]  /*8550*/  FFMA.FTZ R110, R6, UR11, -R35.reuse ;  /* 0x0000000b066e7c23 */ /* 0x100fe20008010823 */
[--C-:B------:R-:W-:Y:S01]  /*8560*/  FFMA.FTZ R51, R10, UR11, -R35.reuse ;  /* 0x0000000b0a337c23 */ /* 0x100fe20008010823 */
[----:B------:R-:W-:Y:S01]  /*8570*/  FMUL.FTZ R116, R7, UR11 ;  /* 0x0000000b07747c20 */ /* 0x000fe20008410000 */
[--C-:B------:R-:W-:Y:S01]  /*8580*/  FFMA.FTZ R2, R8, UR11, -R35.reuse ;  /* 0x0000000b08027c23 */ /* 0x100fe20008010823 */
[----:B------:R-:W3:Y:S01]  /*8590*/  LDSM.16.MT88.4 R4, [R132+0x3000] ;  /* 0x003000008404783b */ /* 0x000ee20000004200 */
[--C-:B------:R-:W-:Y:S01]  /*85a0*/  FFMA.FTZ R115, R12, UR11, -R35.reuse ;  /* 0x0000000b0c737c23 */ /* 0x100fe20008010823 */
[----:B------:R-:W4:Y:S01]  /*85b0*/  MUFU.EX2 R101, R101 ;  /* 0x0000006500657308 */ /* 0x000f220000000800 */
[--C-:B------:R-:W-:Y:S01]  /*85c0*/  FFMA.FTZ R63, R26, UR11, -R35.reuse ;  /* 0x0000000b1a3f7c23 */ /* 0x100fe20008010823 */
[----:B------:R-:W5:Y:S01]  /*85d0*/  LDSM.16.MT88.4 R8, [R86+0x3000] ;  /* 0x003000005608783b */ /* 0x000f620000004200 */
        /* <DEDUP_REMOVED lines=28> */
[--C-:B------:R-:W-:Y:S01]  /*87a0*/  FFMA.FTZ R54, R54, UR11, -R35.reuse ;  /* 0x0000000b36367c23 */ /* 0x100fe20008010823 */
[----:B------:R-:W4:Y:S01]  /*87b0*/  MUFU.EX2 R115, R115 ;  /* 0x0000007300737308 */ /* 0x000f220000000800 */
[----:B-1----:R-:W-:Y:S01]  /*87c0*/  F2FP.BF16.F32.PACK_AB R14, R45, R58 ;  /* 0x0000003a2d0e723e */ /* 0x002fe200000010ff */
[--C-:B------:R-:W-:Y:S01]  /*87d0*/  FFMA.FTZ R42, R42, UR11, -R35.reuse ;  /* 0x0000000b2a2a7c23 */ /* 0x100fe20008010823 */
[--C-:B------:R-:W-:Y:S01]  /*87e0*/  FFMA.FTZ R40, R40, UR11, -R35.reuse ;  /* 0x0000000b28287c23 */ /* 0x100fe20008010823 */
[--C-:B------:R-:W-:Y:S01]  /*87f0*/  FFMA.FTZ R34, R34, UR11, -R35.reuse ;  /* 0x0000000b22227c23 */ /* 0x100fe20008010823 */
[----:B------:R-:W-:-:S03]  /*8800*/  FFMA.FTZ R33, R33, UR11, -R35 ;  /* 0x0000000b21217c23 */ /* 0x000fc60008010823 */
[----:B------:R-:W2:Y:S08]  /*8810*/  MUFU.EX2 R122, R122 ;  /* 0x0000007a007a7308 */ /* 0x000eb00000000800 */
[----:B------:R-:W1:Y:S01]  /*8820*/  MUFU.EX2 R116, R116 ;  /* 0x0000007400747308 */ /* 0x000e620000000800 */
[----:B----4-:R-:W-:-:S07]  /*8830*/  F2FP.BF16.F32.PACK_AB R13, R115, R110 ;  /* 0x0000006e730d723e */ /* 0x010fce00000010ff */
        /* <DEDUP_REMOVED lines=9> */
[-C--:B-1----:R-:W-:Y:S01]  /*88d0*/  FMUL.FTZ R18, R82, R116.reuse ;  /* 0x0000007452127220 */ /* 0x082fe20000410000 */
[-C--:B------:R-:W-:Y:S01]  /*88e0*/  FMUL.FTZ R19, R83, R116.reuse ;  /* 0x0000007453137220 */ /* 0x080fe20000410000 */
[-C--:B------:R-:W-:Y:S01]  /*88f0*/  FMUL.FTZ R22, R74, R116.reuse ;  /* 0x000000744a167220 */ /* 0x080fe20000410000 */
[-C--:B------:R-:W-:Y:S01]  /*8900*/  FMUL.FTZ R23, R75, R116.reuse ;  /* 0x000000744b177220 */ /* 0x080fe20000410000 */
[-C--:B------:R-:W-:Y:S01]  /*8910*/  FMUL.FTZ R78, R78, R116.reuse ;  /* 0x000000744e4e7220 */ /* 0x080fe20000410000 */
[----:B------:R-:W-:Y:S01]  /*8920*/  FMUL.FTZ R79, R79, R116 ;  /* 0x000000744f4f7220 */ /* 0x000fe20000410000 */
[----:B------:R-:W-:Y:S01]  /*8930*/  FMUL.FTZ R69, R69, R122 ;  /* 0x0000007a45457220 */ /* 0x000fe20000410000 */
[-C--:B------:R-:W-:Y:S01]  /*8940*/  FMUL.FTZ R70, R70, R116.reuse ;  /* 0x0000007446467220 */ /* 0x080fe20000410000 */
[-C--:B------:R-:W-:Y:S01]  /*8950*/  FMUL.FTZ R71, R71, R116.reuse ;  /* 0x0000007447477220 */ /* 0x080fe20000410000 */
[----:B------:R-:W-:Y:S01]  /*8960*/  MUFU.EX2 R98, R98 ;  /* 0x0000006200627308 */ /* 0x000fe20000000800 */
[----:B------:R-:W-:Y:S01]  /*8970*/  FFMA.FTZ R80, R155, R116, R110 ;  /* 0x000000749b507223 */ /* 0x000fe2000001006e */
[----:B------:R-:W-:Y:S01]  /*8980*/  FFMA.FTZ R122, R154, R122, R125 ;  /* 0x0000007a9a7a7223 */ /* 0x000fe2000001007d */
[--C-:B------:R-:W-:Y:S01]  /*8990*/  FFMA.FTZ R110, R43, UR11, -R44.reuse ;  /* 0x0000000b2b6e7c23 */ /* 0x100fe2000801082c */
[----:B------:R-:W-:Y:S01]  /*89a0*/  FFMA.FTZ R43, R55, UR11, -R44 ;  /* 0x0000000b372b7c23 */ /* 0x000fe2000801082c */
        /* <DEDUP_REMOVED lines=9> */
[----:B------:R-:W-:Y:S04]  /*8a40*/  MUFU.EX2 R60, R60 ;  /* 0x0000003c003c7308 */ /* 0x000fe80000000800 */
[C---:B-----5:R-:W-:Y:S04]  /*8a50*/  HMMA.16816.F32.BF16 R20, R12.reuse, R8, R20 ;  /* 0x000000080c14723c */ /* 0x060fe80000041814 */
[----:B------:R-:W2:Y:S01]  /*8a60*/  MUFU.EX2 R53, R53 ;  /* 0x0000003500357308 */ /* 0x000ea20000000800 */
[----:B-1----:R-:W-:Y:S01]  /*8a70*/  F2FP.BF16.F32.PACK_AB R28, R85, R98 ;  /* 0x00000062551c723e */ /* 0x002fe200000010ff */
[----:B------:R-:W-:Y:S01]  /*8a80*/  HMMA.16816.F32.BF16 R4, R12, R6, R76 ;  /* 0x000000060c04723c */ /* 0x000fe2000004184c */
[----:B------:R-:W-:Y:S01]  /*8a90*/  LDSM.16.MT88.4 R76, [R132+0x3c00] ;  /* 0x003c0000844c783b */ /* 0x000fe20000004200 */
[----:B------:R-:W-:-:S04]  /*8aa0*/  FADD.FTZ R98, R98, R45 ;  /* 0x0000002d62627221 */ /* 0x000fc80000010000 */
[----:B------:R-:W-:Y:S01]  /*8ab0*/  HMMA.16816.F32.BF16 R8, R12, R10, R68 ;  /* 0x0000000a0c08723c */ /* 0x000fe20000041844 */
[----:B------:R-:W1:Y:S01]  /*8ac0*/  LDSM.16.MT88.4 R12, [R86+0x3400] ;  /* 0x00340000560c783b */ /* 0x000e620000004200 */
[----:B------:R-:W-:Y:S01]  /*8ad0*/  MUFU.EX2 R94, R94 ;  /* 0x0000005e005e7308 */ /* 0x000fe20000000800 */
[----:B------:R-:W-:Y:S01]  /*8ae0*/  FADD.FTZ R85, R85, R98 ;  /* 0x0000006255557221 */ /* 0x000fe20000010000 */
[----:B--2---:R-:W-:-:S06]  /*8af0*/  F2FP.BF16.F32.PACK_AB R30, R53, R60 ;  /* 0x0000003c351e723e */ /* 0x004fcc00000010ff */
[----:B------:R-:W2:Y:S01]  /*8b00*/  MUFU.EX2 R63, R63 ;  /* 0x0000003f003f7308 */ /* 0x000ea20000000800 */
[----:B------:R-:W-:-:S04]  /*8b10*/  FADD.FTZ R60, R60, R85 ;  /* 0x000000553c3c7221 */ /* 0x000fc80000010000 */
[----:B------:R-:W-:-:S03]  /*8b20*/  FADD.FTZ R53, R53, R60 ;  /* 0x0000003c35357221 */ /* 0x000fc60000010000 */
[----:B------:R-:W-:Y:S08]  /*8b30*/  MUFU.EX2 R61, R61 ;  /* 0x0000003d003d7308 */ /* 0x000ff00000000800 */
[----:B------:R-:W3:Y:S01]  /*8b40*/  MUFU.EX2 R0, R0 ;  /* 0x0000000000007308 */ /* 0x000ee20000000800 */
[----:B--2---:R-:W-:Y:S01]  /*8b50*/  F2FP.BF16.F32.PACK_AB R29, R63, R94 ;  /* 0x0000005e3f1d723e */ /* 0x004fe200000010ff */
[----:B------:R-:W-:Y:S01]  /*8b60*/  FADD.FTZ R94, R94, R51 ;  /* 0x000000335e5e7221 */ /* 0x000fe20000010000 */
[----:B------:R-:W-:-:S05]  /*8b70*/  FFMA.FTZ R51, R37, UR11, -R44 ;  /* 0x0000000b25337c23 */ /* 0x000fca000801082c */
        /* <DEDUP_REMOVED lines=13> */
[----:B--2---:R-:W-:Y:S01]  /*8c50*/  F2FP.BF16.F32.PACK_AB R28, R95, R100 ;  /* 0x000000645f1c723e */ /* 0x004fe200000010ff */
[----:B------:R-:W-:Y:S01]  /*8c60*/  FADD.FTZ R100, R100, R53 ;  /* 0x0000003564647221 */ /* 0x000fe20000010000 */
[----:B----4-:R-:W-:Y:S01]  /*8c70*/  F2FP.BF16.F32.PACK_AB R30, R84, R93 ;  /* 0x0000005d541e723e */ /* 0x010fe200000010ff */
[----:B------:R-:W-:-:S02]  /*8c80*/  FFMA.FTZ R53, R38, UR11, -R35 ;  /* 0x0000000b26357c23 */ /* 0x000fc40008010823 */
[----:B------:R-:W-:Y:S02]  /*8c90*/  FADD.FTZ R100, R95, R100 ;  /* 0x000000645f647221 */ /* 0x000fe40000010000 */
[----:B------:R-:W-:Y:S02]  /*8ca0*/  MUFU.EX2 R87, R87 ;  /* 0x0000005700577308 */ /* 0x000fe40000000800 */
[----:B------:R-:W-:-:S04]  /*8cb0*/  FADD.FTZ R93, R93, R100 ;  /* 0x000000645d5d7221 */ /* 0x000fc80000010000 */
[----:B------:R-:W-:Y:S02]  /*8cc0*/  FADD.FTZ R93, R84, R93 ;  /* 0x0000005d545d7221 */ /* 0x000fe40000010000 */
[----:B------:R-:W2:Y:S01]  /*8cd0*/  MUFU.EX2 R62, R62 ;  /* 0x0000003e003e7308 */ /* 0x000ea20000000800 */
[----:B-----5:R-:W-:-:S07]  /*8ce0*/  F2FP.BF16.F32.PACK_AB R29, R92, R99 ;  /* 0x000000635c1d723e */ /* 0x020fce00000010ff */
[----:B------:R-:W-:Y:S08]  /*8cf0*/  MUFU.EX2 R114, R114 ;  /* 0x0000007200727308 */ /* 0x000ff00000000800 */
[----:B------:R-:W4:Y:S01]  /*8d00*/  MUFU.EX2 R97, R97 ;  /* 0x0000006100617308 */ /* 0x000f220000000800 */
[----:B--2---:R-:W-:-:S07]  /*8d10*/  F2FP.BF16.F32.PACK_AB R31, R62, R87 ;  /* 0x000000573e1f723e */ /* 0x004fce00000010ff */
[C---:B---3--:R-:W-:Y:S01]  /*8d20*/  HMMA.16816.F32.BF16 R16, R28.reuse, R24, R16 ;  /* 0x000000181c10723c */ /* 0x048fe20000041810 */
[----:B------:R-:W-:Y:S05]  /*8d30*/  MUFU.EX2 R112, R112 ;  /* 0x0000007000707308 */ /* 0x000fea0000000800 */
[----:B------:R-:W-:Y:S01]  /*8d40*/  HMMA.16816.F32.BF16 R4, R28, R26, R4 ;  /* 0x0000001a1c04723c */ /* 0x000fe20000041804 */
[--C-:B------:R-:W-:Y:S01]  /*8d50*/  FFMA.FTZ R25, R113, UR11, -R44.reuse ;  /* 0x0000000b71197c23 */ /* 0x100fe2000801082c */
[----:B------:R-:W-:Y:S01]  /*8d60*/  FFMA.FTZ R24, R89, UR11, -R44 ;  /* 0x0000000b59187c23 */ /* 0x000fe2000801082c */
[----:B------:R-:W-:Y:S01]  /*8d70*/  MUFU.EX2 R104, R104 ;  /* 0x0000006800687308 */ /* 0x000fe20000000800 */
[----:B----4-:R-:W-:-:S02]  /*8d80*/  F2FP.BF16.F32.PACK_AB R68, R97, R114 ;  /* 0x000000726144723e */ /* 0x010fc400000010ff */
[----:B-1----:R-:W-:Y:S01]  /*8d90*/  HMMA.16816.F32.BF16 R20, R28, R12, R20 ;  /* 0x0000000c1c14723c */ /* 0x002fe20000041814 */
[--C-:B------:R-:W-:Y:S01]  /*8da0*/  FFMA.FTZ R26, R103, UR11, -R44.reuse ;  /* 0x0000000b671a7c23 */ /* 0x100fe2000801082c */
[----:B------:R-:W-:-:S03]  /*8db0*/  FFMA.FTZ R27, R59, UR11, -R44 ;  /* 0x0000000b3b1b7c23 */ /* 0x000fc6000801082c */
[----:B------:R-:W1:Y:S01]  /*8dc0*/  MUFU.EX2 R105, R105 ;  /* 0x0000006900697308 */ /* 0x000e620000000800 */
[----:B------:R-:W-:Y:S01]  /*8dd0*/  HMMA.16816.F32.BF16 R8, R28, R14, R8 ;  /* 0x0000000e1c08723c */ /* 0x000fe20000041808 */
[----:B------:R-:W-:Y:S06]  /*8de0*/  LDSM.16.MT88.4 R12, [R132+0x4000] ;  /* 0x00400000840c783b */ /* 0x000fec0000004200 */
[--C-:B------:R-:W-:Y:S01]  /*8df0*/  FFMA.FTZ R29, R109, UR11, -R44.reuse ;  /* 0x0000000b6d1d7c23 */ /* 0x100fe2000801082c */
[--C-:B------:R-:W-:Y:S01]  /*8e00*/  FFMA.FTZ R109, R108, UR11, -R35.reuse ;  /* 0x0000000b6c6d7c23 */ /* 0x100fe20008010823 */
[----:B------:R-:W-:Y:S01]  /*8e10*/  FFMA.FTZ R108, R102, UR11, -R35 ;  /* 0x0000000b666c7c23 */ /* 0x000fe20008010823 */
[--C-:B------:R-:W-:Y:S01]  /*8e20*/  FFMA.FTZ R28, R107, UR11, -R44.reuse ;  /* 0x0000000b6b1c7c23 */ /* 0x100fe2000801082c */
[--C-:B------:R-:W-:Y:S01]  /*8e30*/  FFMA.FTZ R31, R91, UR11, -R44.reuse ;  /* 0x0000000b5b1f7c23 */ /* 0x100fe2000801082c */
[----:B------:R-:W-:Y:S01]  /*8e40*/  MUFU.EX2 R25, R25 ;  /* 0x0000001900197308 */ /* 0x000fe20000000800 */
[--C-:B------:R-:W-:Y:S01]  /*8e50*/  FFMA.FTZ R102, R57, UR11, -R44.reuse ;  /* 0x0000000b39667c23 */ /* 0x100fe2000801082c */
[----:B------:R-:W-:Y:S01]  /*8e60*/  FFMA.FTZ R30, R67, UR11, -R44 ;  /* 0x0000000b431e7c23 */ /* 0x000fe2000801082c */
[----:B-1----:R-:W-:-:S05]  /*8e70*/  F2FP.BF16.F32.PACK_AB R71, R105, R104 ;  /* 0x000000686947723e */ /* 0x002fca00000010ff */
[----:B------:R-:W1:Y:S08]  /*8e80*/  MUFU.EX2 R29, R29 ;  /* 0x0000001d001d7308 */ /* 0x000e700000000800 */
[----:B------:R-:W-:Y:S08]  /*8e90*/  MUFU.EX2 R109, R109 ;  /* 0x0000006d006d7308 */ /* 0x000ff00000000800 */
[----:B------:R-:W2:Y:S01]  /*8ea0*/  MUFU.EX2 R108, R108 ;  /* 0x0000006c006c7308 */ /* 0x000ea20000000800 */
[----:B-1----:R-:W-:-:S07]  /*8eb0*/  F2FP.BF16.F32.PACK_AB R70, R112, R29 ;  /* 0x0000001d7046723e */ /* 0x002fce00000010ff */
[----:B------:R-:W1:Y:S08]  /*8ec0*/  MUFU.EX2 R26, R26 ;  /* 0x0000001a001a7308 */ /* 0x000e700000000800 */
[----:B------:R-:W-:Y:S01]  /*8ed0*/  MUFU.EX2 R28, R28 ;  /* 0x0000001c001c7308 */ /* 0x000fe20000000800 */
[----:B--2---:R-:W-:-:S07]  /*8ee0*/  F2FP.BF16.F32.PACK_AB R69, R108, R109 ;  /* 0x0000006d6c45723e */ /* 0x004fce00000010ff */
[C---:B------:R-:W-:Y:S01]  /*8ef0*/  HMMA.16816.F32.BF16 R16, R68.reuse, R76, R16 ;  /* 0x0000004c4410723c */ /* 0x040fe20000041810 */
[----:B------:R-:W2:Y:S05]  /*8f00*/  MUFU.EX2 R31, R31 ;  /* 0x0000001f001f7308 */ /* 0x000eaa0000000800 */
[----:B------:R-:W-:Y:S01]  /*8f10*/  HMMA.16816.F32.BF16 R76, R68, R78, R4 ;  /* 0x0000004e444c723c */ /* 0x000fe20000041804 */
[----:B------:R-:W3:Y:S02]  /*8f20*/  LDSM.16.MT88.4 R4, [R86+0x3c00] ;  /* 0x003c00005604783b */ /* 0x000ee40000004200 */
[----:B------:R-:W-:Y:S08]  /*8f30*/  MUFU.EX2 R49, R49 ;  /* 0x0000003100317308 */ /* 0x000ff00000000800 */
[----:B------:R4:W-:Y:S08]  /*8f40*/  MUFU.EX2 R2, R41 ;  /* 0x0000002900027308 */ /* 0x0009f00000000800 */
[----:B------:R-:W-:Y:S08]  /*8f50*/  MUFU.EX2 R65, R65 ;  /* 0x0000004100417308 */ /* 0x000ff00000000800 */
[----:B------:R-:W-:Y:S01]  /*8f60*/  MUFU.EX2 R110, R110 ;  /* 0x0000006e006e7308 */ /* 0x000fe20000000800 */
[--C-:B----4-:R-:W-:Y:S01]  /*8f70*/  FFMA.FTZ R41, R50, UR11, -R35.reuse ;  /* 0x0000000b32297c23 */ /* 0x110fe20008010823 */
[----:B------:R-:W-:-:S06]  /*8f80*/  FFMA.FTZ R50, R52, UR11, -R35 ;  /* 0x0000000b34327c23 */ /* 0x000fcc0008010823 */
[----:B------:R-:W-:Y:S01]  /*8f90*/  MUFU.EX2 R47, R47 ;  /* 0x0000002f002f7308 */ /* 0x000fe20000000800 */
[C---:B---3--:R-:W-:Y:S07]  /*8fa0*/  HMMA.16816.F32.BF16 R72, R68.reuse, R4, R20 ;  /* 0x000000044448723c */ /* 0x048fee0000041814 */
[----:B------:R-:W-:Y:S01]  /*8fb0*/  MUFU.EX2 R106, R106 ;  /* 0x0000006a006a7308 */ /* 0x000fe20000000800 */
[----:B------:R-:W-:Y:S01]  /*8fc0*/  HMMA.16816.F32.BF16 R68, R68, R6, R8 ;  /* 0x000000064444723c */ /* 0x000fe20000041808 */
[--C-:B------:R-:W-:Y:S01]  /*8fd0*/  FFMA.FTZ R20, R90, UR11, -R35.reuse ;  /* 0x0000000b5a147c23 */ /* 0x100fe20008010823 */
[--C-:B------:R-:W-:Y:S01]  /*8fe0*/  FFMA.FTZ R23, R64, UR11, -R35.reuse ;  /* 0x0000000b40177c23 */ /* 0x100fe20008010823 */
[--C-:B------:R-:W-:Y:S01]  /*8ff0*/  FFMA.FTZ R22, R88, UR11, -R35.reuse ;  /* 0x0000000b58167c23 */ /* 0x100fe20008010823 */
[----:B------:R-:W3:Y:S01]  /*9000*/  LDSM.16.MT88.4 R8, [R86+0x4000] ;  /* 0x004000005608783b */ /* 0x000ee20000004200 */
[----:B-1----:R-:W-:Y:S01]  /*9010*/  F2FP.BF16.F32.PACK_AB R4, R26, R25 ;  /* 0x000000191a04723e */ /* 0x002fe200000010ff */
[----:B------:R-:W-:Y:S01]  /*9020*/  FFMA.FTZ R21, R39, UR11, -R44 ;  /* 0x0000000b27157c23 */ /* 0x000fe2000801082c */
[----:B------:R-:W-:Y:S01]  /*9030*/  MUFU.EX2 R20, R20 ;  /* 0x0000001400147308 */ /* 0x000fe20000000800 */
[----:B--2---:R-:W-:Y:S01]  /*9040*/  F2FP.BF16.F32.PACK_AB R6, R31, R28 ;  /* 0x0000001c1f06723e */ /* 0x004fe200000010ff */
[----:B------:R-:W-:-:S06]  /*9050*/  FFMA.FTZ R39, R56, UR11, -R35 ;  /* 0x0000000b38277c23 */ /* 0x000fcc0008010823 */
[----:B------:R-:W1:Y:S08]  /*9060*/  MUFU.EX2 R23, R23 ;  /* 0x0000001700177308 */ /* 0x000e700000000800 */
[----:B------:R-:W2:Y:S08]  /*9070*/  MUFU.EX2 R22, R22 ;  /* 0x0000001600167308 */ /* 0x000eb00000000800 */
[----:B------:R-:W-:Y:S01]  /*9080*/  MUFU.EX2 R39, R39 ;  /* 0x0000002700277308 */ /* 0x000fe20000000800 */
[----:B-1----:R-:W-:-:S07]  /*9090*/  F2FP.BF16.F32.PACK_AB R5, R23, R20 ;  /* 0x000000141705723e */ /* 0x002fce00000010ff */
[----:B------:R-:W1:Y:S01]  /*90a0*/  MUFU.EX2 R54, R54 ;  /* 0x0000003600367308 */ /* 0x000e620000000800 */
[----:B--2---:R-:W-:-:S07]  /*90b0*/  F2FP.BF16.F32.PACK_AB R7, R22, R49 ;  /* 0x000000311607723e */ /* 0x004fce00000010ff */
[C---:B------:R-:W-:Y:S01]  /*90c0*/  HMMA.16816.F32.BF16 R80, R4.reuse, R12, R16 ;  /* 0x0000000c0450723c */ /* 0x040fe20000041810 */
[----:B------:R-:W2:Y:S01]  /*90d0*/  LDSM.16.MT88.4 R16, [R132+0x4400] ;  /* 0x004400008410783b */ /* 0x000ea20000004200 */
[----:B------:R-:W-:Y:S04]  /*90e0*/  MUFU.EX2 R41, R41 ;  /* 0x0000002900297308 */ /* 0x000fe80000000800 */
[C---:B------:R-:W-:Y:S01]  /*90f0*/  HMMA.16816.F32.BF16 R76, R4.reuse, R14, R76 ;  /* 0x0000000e044c723c */ /* 0x040fe2000004184c */
[----:B------:R-:W4:Y:S03]  /*9100*/  LDSM.16.MT88.4 R12, [R86+0x4400] ;  /* 0x00440000560c783b */ /* 0x000f260000004200 */
[----:B------:R-:W5:Y:S02]  /*9110*/  MUFU.EX2 R50, R50 ;  /* 0x0000003200327308 */ /* 0x000f640000000800 */
[C---:B---3--:R-:W-:Y:S06]  /*9120*/  HMMA.16816.F32.BF16 R72, R4.reuse, R8, R72 ;  /* 0x000000080448723c */ /* 0x048fec0000041848 */
[----:B------:R-:W-:Y:S01]  /*9130*/  HMMA.16816.F32.BF16 R68, R4, R10, R68 ;  /* 0x0000000a0444723c */ /* 0x000fe20000041844 */
[--C-:B------:R-:W-:Y:S01]  /*9140*/  FFMA.FTZ R8, R46, UR11, -R35.reuse ;  /* 0x0000000b2e087c23 */ /* 0x100fe20008010823 */
[----:B------:R-:W-:Y:S01]  /*9150*/  FFMA.FTZ R46, R48, UR11, -R35 ;  /* 0x0000000b302e7c23 */ /* 0x000fe20008010823 */
[----:B------:R-:W-:Y:S01]  /*9160*/  FADD.FTZ R48, R63, R94 ;  /* 0x0000005e3f307221 */ /* 0x000fe20000010000 */
[----:B------:R-:W-:Y:S03]  /*9170*/  MUFU.EX2 R43, R43 ;  /* 0x0000002b002b7308 */ /* 0x000fe60000000800 */
[----:B------:R-:W-:Y:S01]  /*9180*/  F2FP.BF16.F32.PACK_AB R4, R110, R65 ;  /* 0x000000416e04723e */ /* 0x000fe200000010ff */
[----:B------:R-:W-:Y:S01]  /*9190*/  FADD.FTZ R61, R61, R48 ;  /* 0x000000303d3d7221 */ /* 0x000fe20000010000 */
[----:B-1----:R-:W-:-:S02]  /*91a0*/  F2FP.BF16.F32.PACK_AB R5, R54, R39 ;  /* 0x000000273605723e */ /* 0x002fc400000010ff */
[----:B------:R-:W-:Y:S01]  /*91b0*/  F2FP.BF16.F32.PACK_AB R6, R106, R47 ;  /* 0x0000002f6a06723e */ /* 0x000fe200000010ff */
[----:B------:R1:W-:Y:S01]  /*91c0*/  MUFU.EX2 R45, R8 ;  /* 0x00000008002d7308 */ /* 0x0003e20000000800 */
[----:B-----5:R-:W-:Y:S01]  /*91d0*/  F2FP.BF16.F32.PACK_AB R7, R50, R41 ;  /* 0x000000293207723e */ /* 0x020fe200000010ff */
[----:B------:R-:W-:-:S04]  /*91e0*/  FADD.FTZ R0, R0, R61 ;  /* 0x0000003d00007221 */ /* 0x000fc80000010000 */
[----:B------:R-:W-:Y:S01]  /*91f0*/  FADD.FTZ R99, R99, R0 ;  /* 0x0000000063637221 */ /* 0x000fe20000010000 */
[----:B------:R-:W-:Y:S01]  /*9200*/  FFMA.FTZ R0, R36, UR11, -R35 ;  /* 0x0000000b24007c23 */ /* 0x000fe20008010823 */
[----:B------:R-:W3:Y:S01]  /*9210*/  MUFU.EX2 R102, R102 ;  /* 0x0000006600667308 */ /* 0x000ee20000000800 */
[----:B------:R-:W-:Y:S01]  /*9220*/  FADD.FTZ R36, R114, R93 ;  /* 0x0000005d72247221 */ /* 0x000fe20000010000 */
[----:B------:R-:W-:Y:S01]  /*9230*/  FADD.FTZ R92, R92, R99 ;  /* 0x000000635c5c7221 */ /* 0x000fe20000010000 */
[C---:B--2---:R-:W-:Y:S02]  /*9240*/  HMMA.16816.F32.BF16 R80, R4.reuse, R16, R80 ;  /* 0x000000100450723c */ /* 0x044fe40000041850 */
[----:B------:R-:W-:Y:S01]  /*9250*/  FADD.FTZ R36, R97, R36 ;  /* 0x0000002461247221 */ /* 0x000fe20000010000 */
[----:B------:R-:W-:Y:S02]  /*9260*/  FADD.FTZ R87, R87, R92 ;  /* 0x0000005c57577221 */ /* 0x000fe40000010000 */
[----:B------:R-:W-:Y:S01]  /*9270*/  MUFU.EX2 R27, R27 ;  /* 0x0000001b001b7308 */ /* 0x000fe20000000800 */
[----:B-1----:R-:W1:Y:S01]  /*9280*/  LDSM.16.MT88.4 R8, [R132+0x4800] ;  /* 0x004800008408783b */ /* 0x002e620000004200 */
[----:B------:R-:W-:Y:S01]  /*9290*/  HMMA.16816.F32.BF16 R76, R4, R18, R76 ;  /* 0x00000012044c723c */ /* 0x000fe2000004184c */
[----:B------:R-:W-:-:S02]  /*92a0*/  FADD.FTZ R62, R62, R87 ;  /* 0x000000573e3e7221 */ /* 0x000fc40000010000 */
[----:B------:R-:W2:Y:S02]  /*92b0*/  LDSM.16.MT88.4 R16, [R86+0x4800] ;  /* 0x004800005610783b */ /* 0x000ea40000004200 */
[----:B------:R-:W-:Y:S01]  /*92c0*/  FADD.FTZ R55, R109, R62 ;  /* 0x0000003e6d377221 */ /* 0x000fe20000010000 */
[----:B------:R-:W5:Y:S01]  /*92d0*/  MUFU.EX2 R30, R30 ;  /* 0x0000001e001e7308 */ /* 0x000f620000000800 */
[----:B----4-:R-:W-:Y:S02]  /*92e0*/  HMMA.16816.F32.BF16 R72, R4, R12, R72 ;  /* 0x0000000c0448723c */ /* 0x010fe40000041848 */
[----:B------:R-:W-:-:S04]  /*92f0*/  FADD.FTZ R55, R108, R55 ;  /* 0x000000376c377221 */ /* 0x000fc80000010000 */
[----:B------:R-:W-:Y:S01]  /*9300*/  HMMA.16816.F32.BF16 R68, R4, R14, R68 ;  /* 0x0000000e0444723c */ /* 0x000fe20000041844 */
[----:B------:R-:W4:Y:S01]  /*9310*/  MUFU.EX2 R46, R46 ;  /* 0x0000002e002e7308 */ /* 0x000f220000000800 */
[----:B------:R-:W2:Y:S01]  /*9320*/  LDSM.16.MT88.4 R12, [R132+0x4c00] ;  /* 0x004c0000840c783b */ /* 0x000ea20000004200 */
[----:B------:R-:W-:-:S04]  /*9330*/  FADD.FTZ R104, R104, R55 ;  /* 0x0000003768687221 */ /* 0x000fc80000010000 */
[----:B---3--:R-:W-:Y:S01]  /*9340*/  F2FP.BF16.F32.PACK_AB R4, R102, R43 ;  /* 0x0000002b6604723e */ /* 0x008fe200000010ff */
[----:B------:R-:W-:Y:S01]  /*9350*/  FADD.FTZ R105, R105, R104 ;  /* 0x0000006869697221 */ /* 0x000fe20000010000 */
[----:B------:R-:W-:Y:S01]  /*9360*/  MUFU.EX2 R42, R42 ;  /* 0x0000002a002a7308 */ /* 0x000fe20000000800 */
[----:B-----5:R-:W-:-:S07]  /*9370*/  F2FP.BF16.F32.PACK_AB R6, R30, R27 ;  /* 0x0000001b1e06723e */ /* 0x020fce00000010ff */
[----:B------:R-:W3:Y:S01]  /*9380*/  MUFU.EX2 R37, R40 ;  /* 0x0000002800257308 */ /* 0x000ee20000000800 */
[----:B----4-:R-:W-:-:S07]  /*9390*/  F2FP.BF16.F32.PACK_AB R5, R46, R45 ;  /* 0x0000002d2e05723e */ /* 0x010fce00000010ff */
[----:B------:R-:W-:Y:S08]  /*93a0*/  MUFU.EX2 R24, R24 ;  /* 0x0000001800187308 */ /* 0x000ff00000000800 */
[----:B------:R-:W4:Y:S01]  /*93b0*/  MUFU.EX2 R21, R21 ;  /* 0x0000001500157308 */ /* 0x000f220000000800 */
[----:B---3--:R-:W-:-:S07]  /*93c0*/  F2FP.BF16.F32.PACK_AB R7, R37, R42 ;  /* 0x0000002a2507723e */ /* 0x008fce00000010ff */
[C---:B-1----:R-:W-:Y:S01]  /*93d0*/  HMMA.16816.F32.BF16 R80, R4.reuse, R8, R80 ;  /* 0x000000080450723c */ /* 0x042fe20000041850 */
[----:B------:R-:W1:Y:S05]  /*93e0*/  MUFU.EX2 R51, R51 ;  /* 0x0000003300337308 */ /* 0x000e6a0000000800 */
[C---:B------:R-:W-:Y:S01]  /*93f0*/  HMMA.16816.F32.BF16 R76, R4.reuse, R10, R76 ;  /* 0x0000000a044c723c */ /* 0x040fe2000004184c */
[----:B------:R-:W-:Y:S01]  /*9400*/  FADD.FTZ R9, R29, R36 ;  /* 0x000000241d097221 */ /* 0x000fe20000010000 */
[----:B------:R-:W-:Y:S01]  /*9410*/  FADD.FTZ R36, R20, R105 ;  /* 0x0000006914247221 */ /* 0x000fe20000010000 */
[----:B------:R-:W-:Y:S02]  /*9420*/  MUFU.EX2 R0, R0 ;  /* 0x0000000000007308 */ /* 0x000fe40000000800 */
[----:B------:R-:W-:Y:S01]  /*9430*/  FADD.FTZ R112, R112, R9 ;  /* 0x0000000970707221 */ /* 0x000fe20000010000 */
[----:B------:R-:W-:Y:S01]  /*9440*/  FADD.FTZ R36, R23, R36 ;  /* 0x0000002417247221 */ /* 0x000fe20000010000 */
[----:B------:R-:W3:Y:S01]  /*9450*/  LDSM.16.MT88.4 R8, [R86+0x4c00] ;  /* 0x004c00005608783b */ /* 0x000ee20000004200 */
[C---:B--2---:R-:W-:Y:S01]  /*9460*/  HMMA.16816.F32.BF16 R72, R4.reuse, R16, R72 ;  /* 0x000000100448723c */ /* 0x044fe20000041848 */
[----:B------:R-:W-:Y:S01]  /*9470*/  FADD.FTZ R25, R25, R112 ;  /* 0x0000007019197221 */ /* 0x000fe20000010000 */
[----:B------:R-:W-:Y:S01]  /*9480*/  FADD.FTZ R49, R49, R36 ;  /* 0x0000002431317221 */ /* 0x000fe20000010000 */
[----:B------:R-:W2:Y:S02]  /*9490*/  MUFU.EX2 R53, R53 ;  /* 0x0000003500357308 */ /* 0x000ea40000000800 */
[----:B------:R-:W-:Y:S01]  /*94a0*/  FADD.FTZ R25, R26, R25 ;  /* 0x000000191a197221 */ /* 0x000fe20000010000 */
[----:B------:R-:W-:Y:S01]  /*94b0*/  FADD.FTZ R22, R22, R49 ;  /* 0x0000003116167221 */ /* 0x000fe20000010000 */
[----:B------:R-:W-:Y:S02]  /*94c0*/  HMMA.16816.F32.BF16 R68, R4, R18, R68 ;  /* 0x000000120444723c */ /* 0x000fe40000041844 */
[----:B------:R-:W-:Y:S01]  /*94d0*/  FADD.FTZ R16, R28, R25 ;  /* 0x000000191c107221 */ /* 0x000fe20000010000 */
[----:B------:R-:W-:Y:S01]  /*94e0*/  FADD.FTZ R39, R39, R22 ;  /* 0x0000001627277221 */ /* 0x000fe20000010000 */
[----:B------:R-:W-:Y:S02]  /*94f0*/  MUFU.EX2 R29, R34 ;  /* 0x00000022001d7308 */ /* 0x000fe40000000800 */
[----:B------:R-:W-:Y:S01]  /*9500*/  FADD.FTZ R16, R31, R16 ;  /* 0x000000101f107221 */ /* 0x000fe20000010000 */
[----:B------:R-:W-:Y:S01]  /*9510*/  FADD.FTZ R54, R54, R39 ;  /* 0x0000002736367221 */ /* 0x000fe20000010000 */
[----:B----4-:R-:W-:-:S02]  /*9520*/  F2FP.BF16.F32.PACK_AB R4, R21, R24 ;  /* 0x000000181504723e */ /* 0x010fc400000010ff */
[----:B------:R-:W-:Y:S01]  /*9530*/  FADD.FTZ R65, R65, R16 ;  /* 0x0000001041417221 */ /* 0x000fe20000010000 */
[----:B-1----:R-:W-:Y:S01]  /*9540*/  F2FP.BF16.F32.PACK_AB R6, R51, R2 ;  /* 0x000000023306723e */ /* 0x002fe200000010ff */
        /* <DEDUP_REMOVED lines=10> */
[C---:B------:R-:W-:Y:S06]  /*95f0*/  HMMA.16816.F32.BF16 R80, R4.reuse, R12, R80 ;  /* 0x0000000c0450723c */ /* 0x040fec0000041850 */
[----:B---3--:R-:W-:Y:S01]  /*9600*/  HMMA.16816.F32.BF16 R72, R4, R8, R72 ;  /* 0x000000080448723c */ /* 0x008fe20000041848 */
[----:B------:R-:W-:-:S04]  /*9610*/  FADD.FTZ R13, R45, R50 ;  /* 0x000000322d0d7221 */ /* 0x000fc80000010000 */
[----:B------:R-:W-:Y:S01]  /*9620*/  FADD.FTZ R13, R46, R13 ;  /* 0x0000000d2e0d7221 */ /* 0x000fe20000010000 */
[C---:B------:R-:W-:Y:S01]  /*9630*/  HMMA.16816.F32.BF16 R76, R4.reuse, R14, R76 ;  /* 0x0000000e044c723c */ /* 0x040fe2000004184c */
[----:B------:R-:W-:Y:S02]  /*9640*/  FADD.FTZ R9, R27, R102 ;  /* 0x000000661b097221 */ /* 0x000fe40000010000 */
[----:B------:R-:W-:Y:S02]  /*9650*/  FADD.FTZ R42, R42, R13 ;  /* 0x0000000d2a2a7221 */ /* 0x000fe40000010000 */
[----:B------:R-:W-:Y:S01]  /*9660*/  FADD.FTZ R9, R30, R9 ;  /* 0x000000091e097221 */ /* 0x000fe20000010000 */
[----:B------:R-:W-:Y:S01]  /*9670*/  HMMA.16816.F32.BF16 R68, R4, R10, R68 ;  /* 0x0000000a0444723c */ /* 0x000fe20000041844 */
[----:B------:R-:W-:Y:S02]  /*9680*/  FADD.FTZ R37, R37, R42 ;  /* 0x0000002a25257221 */ /* 0x000fe40000010000 */
[----:B------:R-:W-:-:S02]  /*9690*/  FADD.FTZ R24, R24, R9 ;  /* 0x0000000918187221 */ /* 0x000fc40000010000 */
[----:B------:R-:W-:Y:S02]  /*96a0*/  FADD.FTZ R0, R0, R37 ;  /* 0x0000002500007221 */ /* 0x000fe40000010000 */
[----:B------:R-:W-:Y:S02]  /*96b0*/  FADD.FTZ R21, R21, R24 ;  /* 0x0000001815157221 */ /* 0x000fe40000010000 */
[----:B------:R-:W-:Y:S02]  /*96c0*/  FADD.FTZ R0, R53, R0 ;  /* 0x0000000035007221 */ /* 0x000fe40000010000 */
[----:B------:R-:W-:Y:S02]  /*96d0*/  FADD.FTZ R2, R2, R21 ;  /* 0x0000001502027221 */ /* 0x000fe40000010000 */
[----:B------:R-:W-:Y:S01]  /*96e0*/  FADD.FTZ R29, R29, R0 ;  /* 0x000000001d1d7221 */ /* 0x000fe20000010000 */
[----:B------:R-:W-:Y:S01]  /*96f0*/  MOV R0, R3 ;  /* 0x0000000300007202 */ /* 0x000fe20000000f00 */
[----:B------:R-:W-:Y:S01]  /*9700*/  FADD.FTZ R154, R51, R2 ;  /* 0x00000002339a7221 */ /* 0x000fe20000010000 */
[----:B------:R-:W-:Y:S01]  /*9710*/  MOV R2, R32 ;  /* 0x0000002000027202 */ /* 0x000fe20000000f00 */
[----:B------:R-:W-:-:S07]  /*9720*/  FADD.FTZ R155, R20, R29 ;  /* 0x0000001d149b7221 */ /* 0x000fce0000010000 */
.L_x_3697:
[----:B------:R-:W-:-:S13]  /*9730*/  ISETP.GE.AND P0, PT, R142, 0x1, PT ;  /* 0x000000018e00780c */ /* 0x000fda0003f06270 */
[----:B------:R-:W-:Y:S05]  /*9740*/  @!P0 BRA `(.L_x_3705) ;  /* 0x0000003000508947 */ /* 0x000fea0003800000 */
[----:B------:R-:W-:Y:S01]  /*9750*/  IMAD.U32 R151, R96, -0x80, RZ ;  /* 0xffffff8060977824 */ /* 0x000fe200078e00ff */
[----:B------:R-:W-:Y:S01]  /*9760*/  MOV R85, R0 ;  /* 0x0000000000557202 */ /* 0x000fe20000000f00 */
[----:B------:R-:W-:Y:S01]  /*9770*/  IMAD.MOV.U32 R87, RZ, RZ, R2 ;  /* 0x000000ffff577224 */ /* 0x000fe200078e0002 */
[----:B------:R-:W-:Y:S01]  /*9780*/  ULDC UR6, c[0x0][0x2d0] ;  /* 0x0000b40000067ab9 */ /* 0x000fe20000000800 */
[----:B------:R-:W-:Y:S01]  /*9790*/  ULDC UR5, c[0x0][0x39c] ;  /* 0x0000e70000057ab9 */ /* 0x000fe20000000800 */
[----:B------:R-:W-:Y:S01]  /*97a0*/  SHF.R.S32.HI R150, RZ, 0x1f, R151 ;  /* 0x0000001fff967819 */ /* 0x000fe20000011497 */
[----:B------:R-:W-:-:S06]  /*97b0*/  ULDC UR4, c[0x0][0x2ec] ;  /* 0x0000bb0000047ab9 */ /* 0x000fcc0000000800 */
.L_x_3709:
        /* <DEDUP_REMOVED lines=10> */
[----:B------:R-:W-:Y:S02]  /*9860*/  IABS R6, R11 ;  /* 0x0000000b00067213 */ /* 0x000fe40000000000 */
[-C--:B---3--:R-:W-:Y:S04]  /*9870*/  IABS R2, R0.reuse ;  /* 0x0000000000027213 */ /* 0x088fe80000000000 */
[----:B------:R-:W3:Y:S10]  /*9880*/  I2F.RP R7, R2 ;  /* 0x0000000200077306 */ /* 0x000ef40000209400 */
[----:B---3--:R-:W3:Y:S02]  /*9890*/  MUFU.RCP R3, R7 ;  /* 0x0000000700037308 */ /* 0x008ee40000001000 */
[----:B---3--:R-:W-:Y:S02]  /*98a0*/  VIADD R8, R3, 0xffffffe ;  /* 0x0ffffffe03087836 */ /* 0x008fe40000000000 */
[C---:B------:R-:W-:Y:S01]  /*98b0*/  VIADD R3, R11.reuse, 0xffffff80 ;  /* 0xffffff800b037836 */ /* 0x040fe20000000000 */
[-C--:B------:R-:W-:Y:S05]  /*98c0*/  LOP3.LUT R11, R11, R0.reuse, RZ, 0x3c, !PT ;  /* 0x000000000b0b7212 */ /* 0x080fea00078e3cff */
[----:B------:R-:W3:Y:S01]  /*98d0*/  F2I.FTZ.U32.TRUNC.NTZ R9, R8 ;  /* 0x0000000800097305 */ /* 0x000ee2000021f000 */
[----:B------:R-:W-:Y:S02]  /*98e0*/  IABS R4, R3 ;  /* 0x0000000300047213 */ /* 0x000fe40000000000 */
[----:B------:R-:W-:Y:S04]  /*98f0*/  LOP3.LUT R3, R3, R0, RZ, 0x3c, !PT ;  /* 0x0000000003037212 */ /* 0x000fe800078e3cff */
        /* <DEDUP_REMOVED lines=20> */
[----:B------:R-:W3:Y:S01]  /*9a40*/  LDC.64 R4, c[0x0][0x250] ;  /* 0x00009400ff047b82 */ /* 0x000ee20000000a00 */
        /* <DEDUP_REMOVED lines=18> */
[-C--:B---3--:R-:W-:Y:S02]  /*9b70*/  IMAD R0, R11, R4.reuse, RZ ;  /* 0x000000040b007224 */ /* 0x088fe400078e02ff */
[C---:B------:R-:W-:Y:S04]  /*9b80*/  IMAD.WIDE.U32 R10, R9.reuse, R4, RZ ;  /* 0x00000004090a7225 */ /* 0x040fe800078e00ff */
[----:B------:R-:W-:Y:S04]  /*9b90*/  IMAD R0, R9, R5, R0 ;  /* 0x0000000509007224 */ /* 0x000fe800078e0200 */
[----:B------:R-:W-:Y:S01]  /*9ba0*/  IMAD.IADD R11, R11, 0x1, R0 ;  /* 0x000000010b0b7824 */ /* 0x000fe200078e0200 */
[----:B----4-:R-:W-:Y:S04]  /*9bb0*/  IADD3 R6, -R7, R6, RZ ;  /* 0x0000000607067210 */ /* 0x010fe80007ffe1ff */
[----:B------:R-:W-:Y:S01]  /*9bc0*/  SHF.R.S32.HI R5, RZ, 0x1f, R6 ;  /* 0x0000001fff057819 */ /* 0x000fe20000011406 */
[CC--:B-----5:R-:W-:Y:S04]  /*9bd0*/  IMAD.WIDE.U32 R10, R6.reuse, R2.reuse, R10 ;  /* 0x00000002060a7225 */ /* 0x0e0fe800078e000a */
[----:B------:R-:W-:Y:S04]  /*9be0*/  IMAD R5, R5, R2, RZ ;  /* 0x0000000205057224 */ /* 0x000fe800078e02ff */
[----:B------:R-:W-:Y:S05]  /*9bf0*/  IMAD R5, R6, R3, R5 ;  /* 0x0000000306057224 */ /* 0x000fea00078e0205 */
[----:B------:R-:W-:Y:S07]  /*9c00*/  IADD3 R11, R11, R5, RZ ;  /* 0x000000050b0b7210 */ /* 0x000fee0007ffe0ff */
.L_x_3706:
[----:B------:R-:W-:Y:S01]  /*9c10*/  @P0 STS.64 [R143+0x3008], RZ ;  /* 0x003008ff8f000388 */ /* 0x000fe20000000a00 */
[----:B--2---:R-:W-:Y:S01]  /*9c20*/  @!P0 IMAD R159, R159, 0x60, RZ ;  /* 0x000000609f9f8824 */ /* 0x004fe200078e02ff */
[----:B-1----:R-:W-:Y:S01]  /*9c30*/  @!P0 LEA R0, P2, R160, R10, 0x6 ;  /* 0x0000000aa0008211 */ /* 0x002fe200078430ff */
[----:B------:R-:W-:Y:S01]  /*9c40*/  @!P0 IMAD.WIDE.U32 R164, R158, 0x60, R10 ;  /* 0x000000609ea48825 */ /* 0x000fe200078e000a */
[----:B------:R-:W-:Y:S02]  /*9c50*/  LEA R158, P4, R10, R156, 0x1 ;  /* 0x0000009c0a9e7211 */ /* 0x000fe400078808ff */
[----:B------:R-:W-:Y:S01]  /*9c60*/  @P0 STS [R143+0x3000], RZ ;  /* 0x003000ff8f000388 */ /* 0x000fe20000000800 */
[----:B------:R-:W-:Y:S02]  /*9c70*/  @!P0 IADD3 R2, P1, R140, R10, RZ ;  /* 0x0000000a8c028210 */ /* 0x000fe40007f3e0ff */
[----:B------:R-:W-:Y:S01]  /*9c80*/  @!P0 IADD3 R162, R159, R165, RZ ;  /* 0x000000a59fa28210 */ /* 0x000fe20007ffe0ff */
[----:B------:R-:W-:Y:S01]  /*9c90*/  @P0 STS [R143+0x3004], RZ ;  /* 0x003004ff8f000388 */ /* 0x000fe20000000800 */
[----:B------:R-:W-:Y:S02]  /*9ca0*/  LEA.HI.X R159, R10, R157, R11, 0x1, P4 ;  /* 0x0000009d0a9f7211 */ /* 0x000fe400020f0c0b */
[-C--:B------:R-:W-:Y:S02]  /*9cb0*/  @!P0 LEA R114, P3, R2, R156.reuse, 0x1 ;  /* 0x0000009c02728211 */ /* 0x080fe400078608ff */
[-C--:B------:R-:W-:Y:S01]  /*9cc0*/  @!P0 LEA.HI.X R161, R160, R11.reuse, R161, 0x6, P2 ;  /* 0x0000000ba0a18211 */ /* 0x080fe200010f34a1 */
[----:B------:R-:W-:Y:S01]  /*9cd0*/  @!PT LDS RZ, [RZ] ;  /* 0x00000000fffff984 */ /* 0x000fe20000000800 */
[----:B------:R-:W-:Y:S01]  /*9ce0*/  @!PT LDS RZ, [RZ] ;  /* 0x00000000fffff984 */ /* 0x000fe20000000800 */
[----:B------:R-:W-:Y:S01]  /*9cf0*/  @!PT LDS RZ, [RZ] ;  /* 0x00000000fffff984 */ /* 0x000fe20000000800 */
[----:B------:R-:W-:Y:S01]  /*9d00*/  @!P0 LDGSTS.E.BYPASS.LTC128B.128 [R143+0x3000], desc[UR12][R158.64] ;  /* 0x030000009e8f8fae */ /* 0x000fe2000b901d4c */
[CC--:B------:R-:W-:Y:S02]  /*9d10*/  @!P0 LEA R122, P2, R0.reuse, R156.reuse, 0x1 ;  /* 0x0000009c007a8211 */ /* 0x0c0fe400078408ff */
[----:B------:R-:W-:Y:S02]  /*9d20*/  @!P0 IADD3.X R160, R139, R11, RZ, P1, !PT ;  /* 0x0000000b8ba08210 */ /* 0x000fe40000ffe4ff */
[-C--:B------:R-:W-:Y:S02]  /*9d30*/  @!P0 LEA.HI.X R123, R0, R157.reuse, R161, 0x1, P2 ;  /* 0x0000009d007b8211 */ /* 0x080fe400010f0ca1 */
[-C--:B------:R-:W-:Y:S01]  /*9d40*/  @!P0 LEA.HI.X R115, R2, R157.reuse, R160, 0x1, P3 ;  /* 0x0000009d02738211 */ /* 0x080fe200018f0ca0 */
[----:B------:R-:W-:Y:S01]  /*9d50*/  @P0 STS.128 [R143+0x3800], RZ ;  /* 0x003800ff8f000388 */ /* 0x000fe20000000c00 */
[C---:B------:R-:W-:Y:S04]  /*9d60*/  @!P0 LEA R156, P1, R164.reuse, R156, 0x1 ;  /* 0x0000009ca49c8211 */ /* 0x040fe800078208ff */
[----:B------:R-:W-:Y:S02]  /*9d70*/  @!P0 LEA.HI.X R157, R164, R157, R162, 0x1, P1 ;  /* 0x0000009da49d8211 */ /* 0x000fe400008f0ca2 */
[----:B------:R-:W-:Y:S01]  /*9d80*/  ISETP.GE.AND P1, PT, R142, 0x2, PT ;  /* 0x000000028e00780c */ /* 0x000fe20003f26270 */
        /* <DEDUP_REMOVED lines=16> */
[----:B------:R-:W4:Y:S08]  /*9e90*/  LDSM.16.M88.4 R92, [R134+0x1000] ;  /* 0x00100000865c783b */ /* 0x000f300000000200 */
[----:B------:R-:W5:Y:S08]  /*9ea0*/  LDSM.16.M88.4 R96, [R134+0x1400] ;  /* 0x001400008660783b */ /* 0x000f700000000200 */
[----:B------:R-:W3:Y:S08]  /*9eb0*/  LDSM.16.M88.4 R100, [R134+0x1800] ;  /* 0x001800008664783b */ /* 0x000ef00000000200 */
[----:B------:R-:W3:Y:S08]  /*9ec0*/  LDSM.16.M88.4 R104, [R134+0x1c00] ;  /* 0x001c00008668783b */ /* 0x000ef00000000200 */
[----:B------:R-:W3:Y:S08]  /*9ed0*/  LDSM.16.M88.4 R108, [R134+0x2000] ;  /* 0x00200000866c783b */ /* 0x000ef00000000200 */
[----:B-1----:R-:W1:Y:S08]  /*9ee0*/  LDSM.16.M88.4 R112, [R134+0x2400] ;  /* 0x002400008670783b */ /* 0x002e700000000200 */
[----:B------:R-:W1:Y:S08]  /*9ef0*/  LDSM.16.M88.4 R116, [R134+0x2800] ;  /* 0x002800008674783b */ /* 0x000e700000000200 */
[----:B--2---:R-:W2:Y:S08]  /*9f00*/  LDSM.16.M88.4 R120, [R134+0x2c00] ;  /* 0x002c00008678783b */ /* 0x004eb00000000200 */
[----:B------:R-:W-:Y:S08]  /*9f10*/  LDSM.16.M88.4 R124, [R135] ;  /* 0x00000000877c783b */ /* 0x000ff00000000200 */
[----:B------:R-:W2:Y:S01]  /*9f20*/  LDSM.16.M88.4 R128, [R133] ;  /* 0x000000008580783b */ /* 0x000ea20000000200 */
[C---:B----4-:R-:W-:Y:S06]  /*9f30*/  HMMA.16816.F32.BF16 R4, R88.reuse, R92, RZ ;  /* 0x0000005c5804723c */ /* 0x050fec00000418ff */
[C---:B------:R-:W-:Y:S01]  /*9f40*/  HMMA.16816.F32.BF16 R8, R88.reuse, R94, RZ ;  /* 0x0000005e5808723c */ /* 0x040fe200000418ff */
[----:B------:R-:W-:Y:S05]  /*9f50*/  LDSM.16.M88.4 R92, [R133+0x800] ;  /* 0x00080000855c783b */ /* 0x000fea0000000200 */
[C---:B-----5:R-:W-:Y:S06]  /*9f60*/  HMMA.16816.F32.BF16 R12, R88.reuse, R96, RZ ;  /* 0x00000060580c723c */ /* 0x060fec00000418ff */
[C---:B------:R-:W-:Y:S06]  /*9f70*/  HMMA.16816.F32.BF16 R16, R88.reuse, R98, RZ ;  /* 0x000000625810723c */ /* 0x040fec00000418ff */
[C---:B---3--:R-:W-:Y:S06]  /*9f80*/  HMMA.16816.F32.BF16 R20, R88.reuse, R100, RZ ;  /* 0x000000645814723c */ /* 0x048fec00000418ff */
        /* <DEDUP_REMOVED lines=9> */
[C---:B--2---:R-:W-:Y:S06]  /*a020*/  HMMA.16816.F32.BF16 R60, R88.reuse, R120, RZ ;  /* 0x00000078583c723c */ /* 0x044fec00000418ff */
        /* <DEDUP_REMOVED lines=12> */
[----:B------:R1:W4:Y:S01]  /*a0f0*/  MUFU.TANH R110, R156 ;  /* 0x0000009c006e7308 */ /* 0x0003220000002400 */
[C---:B------:R-:W-:Y:S01]  /*a100*/  HMMA.16816.F32.BF16 R16, R124.reuse, R90, R16 ;  /* 0x0000005a7c10723c */ /* 0x040fe20000041810 */
[----:B------:R-:W5:Y:S08]  /*a110*/  LDSM.16.M88.4 R88, [R133+0xc00] ;  /* 0x000c00008558783b */ /* 0x000f700000000200 */
[----:B------:R3:W3:Y:S02]  /*a120*/  MUFU.TANH R103, R2 ;  /* 0x0000000200677308 */ /* 0x0006e40000002400 */
[----:B--2---:R-:W-:Y:S01]  /*a130*/  FMUL.FTZ R0, R11, UR5 ;  /* 0x000000050b007c20 */ /* 0x004fe20008410000 */
[C---:B------:R-:W-:Y:S07]  /*a140*/  HMMA.16816.F32.BF16 R20, R124.reuse, R92, R20 ;  /* 0x0000005c7c14723c */ /* 0x040fee0000041814 */
[----:B------:R2:W2:Y:S01]  /*a150*/  MUFU.TANH R121, R0 ;  /* 0x0000000000797308 */ /* 0x0004a20000002400 */
[C---:B------:R-:W-:Y:S01]  /*a160*/  HMMA.16816.F32.BF16 R24, R124.reuse, R94, R24 ;  /* 0x0000005e7c18723c */ /* 0x040fe20000041818 */
[----:B------:R-:W4:Y:S02]  /*a170*/  LDSM.16.M88.4 R92, [R133+0x1000] ;  /* 0x00100000855c783b */ /* 0x000f240000000200 */
[----:B-1----:R-:W-:Y:S01]  /*a180*/  FMUL.FTZ R156, R10, UR5 ;  /* 0x000000050a9c7c20 */ /* 0x002fe20008410000 */
[----:B------:R-:W-:Y:S05]  /*a190*/  FMUL.FTZ R162, R13, UR5 ;  /* 0x000000050da27c20 */ /* 0x000fea0008410000 */
[----:B------:R1:W1:Y:S02]  /*a1a0*/  MUFU.TANH R130, R160 ;  /* 0x000000a000827308 */ /* 0x0002640000002400 */
[----:B------:R-:W-:Y:S01]  /*a1b0*/  FMUL.FTZ R161, R14, UR5 ;  /* 0x000000050ea17c20 */ /* 0x000fe20008410000 */
[----:B------:R-:W-:Y:S01]  /*a1c0*/  FMUL.FTZ R163, R12, UR5 ;  /* 0x000000050ca37c20 */ /* 0x000fe20008410000 */
[----:B---3--:R-:W-:Y:S06]  /*a1d0*/  FMUL.FTZ R2, R16, UR5 ;  /* 0x0000000510027c20 */ /* 0x008fec0008410000 */
[----:B------:R3:W3:Y:S01]  /*a1e0*/  MUFU.TANH R114, R157 ;  /* 0x0000009d00727308 */ /* 0x0006e20000002400 */
[----:B--2---:R-:W-:Y:S09]  /*a1f0*/  FMUL.FTZ R0, R19, UR5 ;  /* 0x0000000513007c20 */ /* 0x004ff20008410000 */
[----:B------:R2:W2:Y:S01]  /*a200*/  MUFU.TANH R109, R156 ;  /* 0x0000009c006d7308 */ /* 0x0004a20000002400 */
[----:B-1----:R-:W-:Y:S01]  /*a210*/  FMUL.FTZ R160, R15, UR5 ;  /* 0x000000050fa07c20 */ /* 0x002fe20008410000 */
[C---:B-----5:R-:W-:Y:S08]  /*a220*/  HMMA.16816.F32.BF16 R28, R124.reuse, R88, R28 ;  /* 0x000000587c1c723c */ /* 0x060ff0000004181c */
[----:B------:R1:W1:Y:S03]  /*a230*/  MUFU.TANH R96, R2 ;  /* 0x0000000200607308 */ /* 0x0002660000002400 */
[----:B---3--:R-:W-:Y:S01]  /*a240*/  FMUL.FTZ R157, R9, UR5 ;  /* 0x00000005099d7c20 */ /* 0x008fe20008410000 */
[C---:B------:R-:W-:Y:S01]  /*a250*/  HMMA.16816.F32.BF16 R32, R124.reuse, R90, R32 ;  /* 0x0000005a7c20723c */ /* 0x040fe20000041820 */
[----:B------:R-:W3:Y:S05]  /*a260*/  LDSM.16.M88.4 R88, [R133+0x1400] ;  /* 0x001400008558783b */ /* 0x000eea0000000200 */
[----:B------:R5:W3:Y:S01]  /*a270*/  MUFU.TANH R13, R0 ;  /* 0x00000000000d7308 */ /* 0x000ae20000002400 */
[----:B--2---:R-:W-:Y:S01]  /*a280*/  FMUL.FTZ R156, R18, UR5 ;  /* 0x00000005129c7c20 */ /* 0x004fe20008410000 */
[C---:B----4-:R-:W-:Y:S08]  /*a290*/  HMMA.16816.F32.BF16 R36, R124.reuse, R92, R36 ;  /* 0x0000005c7c24723c */ /* 0x050ff00000041824 */
[----:B------:R2:W4:Y:S01]  /*a2a0*/  MUFU.TANH R10, R162 ;  /* 0x000000a2000a7308 */ /* 0x0005220000002400 */
[C---:B------:R-:W-:Y:S01]  /*a2b0*/  HMMA.16816.F32.BF16 R40, R124.reuse, R94, R40 ;  /* 0x0000005e7c28723c */ /* 0x040fe20000041828 */
[----:B------:R-:W4:Y:S02]  /*a2c0*/  LDSM.16.M88.4 R92, [R133+0x1800] ;  /* 0x00180000855c783b */ /* 0x000f240000000200 */
[----:B-1----:R-:W-:Y:S06]  /*a2d0*/  FMUL.FTZ R2, R22, UR5 ;  /* 0x0000000516027c20 */ /* 0x002fec0008410000 */
[----:B------:R1:W1:Y:S02]  /*a2e0*/  MUFU.TANH R9, R161 ;  /* 0x000000a100097308 */ /* 0x0002640000002400 */
[----:B-----5:R-:W-:Y:S08]  /*a2f0*/  FMUL.FTZ R0, R25, UR5 ;  /* 0x0000000519007c20 */ /* 0x020ff00008410000 */
[----:B------:R5:W4:Y:S01]  /*a300*/  MUFU.TANH R11, R160 ;  /* 0x000000a0000b7308 */ /* 0x000b220000002400 */
[----:B--2---:R-:W-:Y:S09]  /*a310*/  FMUL.FTZ R162, R20, UR5 ;  /* 0x0000000514a27c20 */ /* 0x004ff20008410000 */
[----:B------:R2:W2:Y:S01]  /*a320*/  MUFU.TANH R107, R157 ;  /* 0x0000009d006b7308 */ /* 0x0004a20000002400 */
[----:B-1----:R-:W-:Y:S01]  /*a330*/  FMUL.FTZ R161, R21, UR5 ;  /* 0x0000000515a17c20 */ /* 0x002fe20008410000 */
[C---:B---3--:R-:W-:Y:S08]  /*a340*/  HMMA.16816.F32.BF16 R44, R124.reuse, R88, R44 ;  /* 0x000000587c2c723c */ /* 0x048ff0000004182c */
[----:B------:R1:W3:Y:S03]  /*a350*/  MUFU.TANH R15, R156 ;  /* 0x0000009c000f7308 */ /* 0x0002e60000002400 */
[----:B-----5:R-:W-:Y:S01]  /*a360*/  FMUL.FTZ R160, R23, UR5 ;  /* 0x0000000517a07c20 */ /* 0x020fe20008410000 */
[C---:B------:R-:W-:Y:S01]  /*a370*/  HMMA.16816.F32.BF16 R48, R124.reuse, R90, R48 ;  /* 0x0000005a7c30723c */ /* 0x040fe20000041830 */
[----:B------:R-:W5:Y:S01]  /*a380*/  LDSM.16.M88.4 R88, [R133+0x1c00] ;  /* 0x001c00008558783b */ /* 0x000f620000000200 */
[----:B------:R-:W-:Y:S04]  /*a390*/  DEPBAR.LE SB0, 0x0 ;  /* 0x000080000000791a */ /* 0x000fe80000000000 */
[----:B------:R3:W3:Y:S01]  /*a3a0*/  MUFU.TANH R128, R2 ;  /* 0x0000000200807308 */ /* 0x0006e20000002400 */
[C---:B----4-:R-:W-:Y:S05]  /*a3b0*/  HMMA.16816.F32.BF16 R52, R124.reuse, R92, R52 ;  /* 0x0000005c7c34723c */ /* 0x050fea0000041834 */
[----:B--2---:R-:W-:Y:S04]  /*a3c0*/  FMUL.FTZ R157, R17, UR5 ;  /* 0x00000005119d7c20 */ /* 0x004fe80008410000 */
[----:B------:R2:W4:Y:S01]  /*a3d0*/  MUFU.TANH R16, R0 ;  /* 0x0000000000107308 */ /* 0x0005220000002400 */
[----:B------:R-:W-:Y:S01]  /*a3e0*/  BAR.SYNC.DEFER_BLOCKING 0x0 ;  /* 0x0000000000007b1d */ /* 0x000fe20000010000 */
[C---:B------:R-:W-:Y:S03]  /*a3f0*/  HMMA.16816.F32.BF16 R56, R124.reuse, R94, R56 ;  /* 0x0000005e7c38723c */ /* 0x040fe60000041838 */
[----:B-1----:R-:W-:Y:S05]  /*a400*/  FMUL.FTZ R156, R26, UR5 ;  /* 0x000000051a9c7c20 */ /* 0x002fea0008410000 */
[----:B------:R1:W1:Y:S03]  /*a410*/  MUFU.TANH R12, R162 ;  /* 0x000000a2000c7308 */ /* 0x0002660000002400 */
[----:B---3--:R-:W-:Y:S07]  /*a420*/  FMUL.FTZ R2, R27, UR5 ;  /* 0x000000051b027c20 */ /* 0x008fee0008410000 */
[----:B------:R3:W3:Y:S01]  /*a430*/  MUFU.TANH R8, R161 ;  /* 0x000000a100087308 */ /* 0x0006e20000002400 */
[----:B--2---:R-:W-:Y:S09]  /*a440*/  FMUL.FTZ R0, R31, UR5 ;  /* 0x000000051f007c20 */ /* 0x004ff20008410000 */
[----:B------:R2:W2:Y:S01]  /*a450*/  MUFU.TANH R120, R160 ;  /* 0x000000a000787308 */ /* 0x0004a20000002400 */
[----:B-1----:R-:W-:Y:S01]  /*a460*/  FMUL.FTZ R162, R29, UR5 ;  /* 0x000000051da27c20 */ /* 0x002fe20008410000 */
[----:B------:R-:W-:Y:S01]  /*a470*/  FMUL.FTZ R164, R59, UR5 ;  /* 0x000000053ba47c20 */ /* 0x000fe20008410000 */
[C---:B-----5:R-:W-:Y:S07]  /*a480*/  HMMA.16816.F32.BF16 R60, R124.reuse, R88, R60 ;  /* 0x000000587c3c723c */ /* 0x060fee000004183c */
[----:B------:R1:W1:Y:S01]  /*a490*/  MUFU.TANH R14, R157 ;  /* 0x0000009d000e7308 */ /* 0x0002620000002400 */
[----:B---3--:R-:W-:Y:S01]  /*a4a0*/  FMUL.FTZ R161, R30, UR5 ;  /* 0x000000051ea17c20 */ /* 0x008fe20008410000 */
[----:B------:R-:W-:Y:S08]  /*a4b0*/  HMMA.16816.F32.BF16 R64, R124, R90, R64 ;  /* 0x0000005a7c40723c */ /* 0x000ff00000041840 */
[----:B------:R3:W3:Y:S03]  /*a4c0*/  MUFU.TANH R26, R156 ;  /* 0x0000009c001a7308 */ /* 0x0006e60000002400 */
[----:B--2---:R-:W-:Y:S07]  /*a4d0*/  FMUL.FTZ R160, R32, UR5 ;  /* 0x0000000520a07c20 */ /* 0x004fee0008410000 */
[----:B------:R2:W2:Y:S01]  /*a4e0*/  MUFU.TANH R25, R2 ;  /* 0x0000000200197308 */ /* 0x0004a20000002400 */
[----:B-1----:R-:W-:Y:S01]  /*a4f0*/  FMUL.FTZ R157, R24, UR5 ;  /* 0x00000005189d7c20 */ /* 0x002fe20008410000 */
[----:B------:R-:W-:Y:S08]  /*a500*/  FMUL.FTZ R165, R62, UR5 ;  /* 0x000000053ea57c20 */ /* 0x000ff00008410000 */
[----:B------:R1:W1:Y:S01]  /*a510*/  MUFU.TANH R31, R0 ;  /* 0x00000000001f7308 */ /* 0x0002620000002400 */
[----:B---3--:R-:W-:Y:S01]  /*a520*/  FMUL.FTZ R156, R33, UR5 ;  /* 0x00000005219c7c20 */ /* 0x008fe20008410000 */
[----:B------:R-:W-:Y:S08]  /*a530*/  FMUL.FTZ R3, R67, UR5 ;  /* 0x0000000543037c20 */ /* 0x000ff00008410000 */
[----:B------:R3:W3:Y:S01]  /*a540*/  MUFU.TANH R29, R162 ;  /* 0x000000a2001d7308 */ /* 0x0006e20000002400 */
[----:B--2---:R-:W-:Y:S09]  /*a550*/  FMUL.FTZ R2, R35, UR5 ;  /* 0x0000000523027c20 */ /* 0x004ff20008410000 */
[----:B------:R2:W2:Y:S01]  /*a560*/  MUFU.TANH R27, R161 ;  /* 0x000000a1001b7308 */ /* 0x0004a20000002400 */
[----:B-1----:R-:W-:Y:S09]  /*a570*/  FMUL.FTZ R0, R38, UR5 ;  /* 0x0000000526007c20 */ /* 0x002ff20008410000 */
[----:B------:R1:W1:Y:S01]  /*a580*/  MUFU.TANH R32, R160 ;  /* 0x000000a000207308 */ /* 0x0002620000002400 */
[----:B---3--:R-:W-:Y:S09]  /*a590*/  FMUL.FTZ R162, R36, UR5 ;  /* 0x0000000524a27c20 */ /* 0x008ff20008410000 */
        /* <DEDUP_REMOVED lines=58> */
[----:B------:R-:W1:Y:S01]  /*a940*/  MUFU.TANH R164, R164 ;  /* 0x000000a400a47308 */ /* 0x000e620000002400 */
[----:B---3--:R-:W-:Y:S09]  /*a950*/  MOV R157, R159 ;  /* 0x0000009f009d7202 */ /* 0x008ff20000000f00 */
[----:B------:R3:W1:Y:S01]  /*a960*/  MUFU.TANH R98, R2 ;  /* 0x0000000200627308 */ /* 0x0006620000002400 */
[----:B--2---:R-:W-:Y:S09]  /*a970*/  MOV R156, R158 ;  /* 0x0000009e009c7202 */ /* 0x004ff20000000f00 */
[----:B------:R-:W2:Y:S10]  /*a980*/  MUFU.TANH R162, R162 ;  /* 0x000000a200a27308 */ /* 0x000eb40000002400 */
[----:B------:R-:W1:Y:S10]  /*a990*/  MUFU.TANH R165, R165 ;  /* 0x000000a500a57308 */ /* 0x000e740000002400 */
[----:B------:R-:W1:Y:S10]  /*a9a0*/  MUFU.TANH R163, R163 ;  /* 0x000000a300a37308 */ /* 0x000e740000002400 */
[----:B------:R-:W1:Y:S10]  /*a9b0*/  MUFU.TANH R161, R161 ;  /* 0x000000a100a17308 */ /* 0x000e740000002400 */
[----:B------:R-:W1:Y:S10]  /*a9c0*/  MUFU.TANH R160, R160 ;  /* 0x000000a000a07308 */ /* 0x000e740000002400 */
[----:B------:R3:W1:Y:S10]  /*a9d0*/  MUFU.TANH R84, R0 ;  /* 0x0000000000547308 */ /* 0x0006740000002400 */
[----:B------:R-:W1:Y:S01]  /*a9e0*/  MUFU.TANH R3, R3 ;  /* 0x0000000300037308 */ /* 0x000e620000002400 */
[----:B--2-4-:R-:W-:Y:S05]  /*a9f0*/  @!P1 BRA `(.L_x_3707) ;  /* 0x0000000400bc9947 */ /* 0x014fea0003800000 */
[----:B------:R-:W2:Y:S08]  /*aa00*/  LDC R7, c[0x0][0x248] ;  /* 0x00009200ff077b82 */ /* 0x000eb00000000800 */
[----:B---3--:R-:W3:Y:S01]  /*aa10*/  @!P0 LDC R0, c[0x0][0x24c] ;  /* 0x00009300ff008b82 */ /* 0x008ee20000000800 */
        /* <DEDUP_REMOVED lines=12> */
[-C--:B------:R-:W-:Y:S02]  /*aae0*/  LOP3.LUT R41, R41, R2.reuse, RZ, 0x3c, !PT ;  /* 0x0000000229297212 */ /* 0x080fe400078e3cff */
[----:B------:R-:W-:Y:S02]  /*aaf0*/  ISETP.GE.AND P1, PT, R23, RZ, PT ;  /* 0x000000ff1700720c */ /* 0x000fe40003f26270 */
[----:B------:R-:W-:Y:S05]  /*ab00*/  LOP3.LUT R23, RZ, R2, RZ, 0x33, !PT ;  /* 0x00000002ff177212 */ /* 0x000fea00078e33ff */
[----:B--2---:R-:W2:Y:S02]  /*ab10*/  MUFU.RCP R5, R21 ;  /* 0x0000001500057308 */ /* 0x004ea40000001000 */
[----:B--2---:R-:W-:Y:S08]  /*ab20*/  VIADD R42, R5, 0xffffffe ;  /* 0x0ffffffe052a7836 */ /* 0x004ff00000000000 */
[----:B------:R-:W2:Y:S02]  /*ab30*/  F2I.FTZ.U32.TRUNC.NTZ R43, R42 ;  /* 0x0000002a002b7305 */ /* 0x000ea4000021f000 */
[--C-:B--2---:R-:W-:Y:S01]  /*ab40*/  IMAD.MOV R5, RZ, RZ, -R43.reuse ;  /* 0x000000ffff057224 */ /* 0x104fe200078e0a2b */
        /* <DEDUP_REMOVED lines=17> */
[----:B------:R-:W-:Y:S01]  /*ac60*/  ISETP.GE.U32.AND P5, PT, R20, R4, PT ;  /* 0x000000041400720c */ /* 0x000fe20003fa6070 */
[----:B------:R-:W2:Y:S01]  /*ac70*/  LDC R6, c[0x0][0x24c] ;  /* 0x00009300ff067b82 */ /* 0x000ea20000000800 */
[----:B------:R-:W-:Y:S09]  /*ac80*/  ISETP.NE.AND P3, PT, R2, RZ, PT ;  /* 0x000000ff0200720c */ /* 0x000ff20003f65270 */
        /* <DEDUP_REMOVED lines=11> */
[----:B------:R-:W4:Y:S01]  /*ad40*/  LDG.E R20, desc[UR12][R44.64] ;  /* 0x0000000c2c147981 */ /* 0x000f22000c1e1900 */
[----:B------:R-:W5:Y:S03]  /*ad50*/  LDC.64 R4, c[0x0][0x230] ;  /* 0x00008c00ff047b82 */ /* 0x000f660000000a00 */
[----:B------:R-:W-:Y:S01]  /*ad60*/  IMAD R2, R23, R2, -0x80 ;  /* 0xffffff8017027424 */ /* 0x000fe200078e0202 */
[----:B------:R-:W4:Y:S03]  /*ad70*/  LDG.E R21, desc[UR12][R42.64] ;  /* 0x0000000c2a157981 */ /* 0x000f26000c1e1900 */
[-C--:B------:R-:W-:Y:S01]  /*ad80*/  IMAD.WIDE.U32 R40, R2, R7.reuse, RZ ;  /* 0x0000000702287225 */ /* 0x080fe200078e00ff */
[----:B------:R-:W-:Y:S05]  /*ad90*/  SHF.R.S32.HI R22, RZ, 0x1f, R2 ;  /* 0x0000001fff167819 */ /* 0x000fea0000011402 */
[----:B------:R-:W-:Y:S04]  /*ada0*/  IMAD R23, R22, R7, RZ ;  /* 0x0000000716177224 */ /* 0x000fe800078e02ff */
[----:B--2---:R-:W-:Y:S05]  /*adb0*/  IMAD R23, R2, R6, R23 ;  /* 0x0000000602177224 */ /* 0x004fea00078e0217 */
[----:B------:R-:W-:Y:S01]  /*adc0*/  IADD3 R41, R41, R23, RZ ;  /* 0x0000001729297210 */ /* 0x000fe20007ffe0ff */
[----:B----4-:R-:W-:Y:S04]  /*add0*/  IMAD.IADD R20, R20, 0x1, -R21 ;  /* 0x0000000114147824 */ /* 0x010fe800078e0a15 */
[CC--:B-----5:R-:W-:Y:S01]  /*ade0*/  IMAD.WIDE.U32 R40, R20.reuse, R4.reuse, R40 ;  /* 0x0000000414287225 */ /* 0x0e0fe200078e0028 */
[----:B------:R-:W-:Y:S05]  /*adf0*/  SHF.R.S32.HI R21, RZ, 0x1f, R20 ;  /* 0x0000001fff157819 */ /* 0x000fea0000011414 */
[----:B------:R-:W-:Y:S04]  /*ae00*/  IMAD R21, R21, R4, RZ ;  /* 0x0000000415157224 */ /* 0x000fe800078e02ff */
[----:B------:R-:W-:Y:S01]  /*ae10*/  IMAD R21, R20, R5, R21 ;  /* 0x0000000514157224 */ /* 0x000fe200078e0215 */
[----:B------:R-:W-:Y:S03]  /*ae20*/  MOV R5, R40 ;  /* 0x0000002800057202 */ /* 0x000fe60000000f00 */
[----:B------:R-:W-:Y:S07]  /*ae30*/  IMAD.IADD R4, R41, 0x1, R21 ;  /* 0x0000000129047824 */ /* 0x000fee00078e0215 */
.L_x_3708:
[----:B------:R2:W-:Y:S01]  /*ae40*/  @P0 STS [R143+0x1000], RZ ;  /* 0x001000ff8f000388 */ /* 0x0005e20000000800 */
[----:B------:R-:W4:Y:S01]  /*ae50*/  @!P0 LDC R2, c[0x0][0x24c] ;  /* 0x00009300ff028b82 */ /* 0x000f220000000800 */
[----:B------:R-:W-:Y:S01]  /*ae60*/  LEA R44, P4, R5, R152, 0x1 ;  /* 0x00000098052c7211 */ /* 0x000fe200078808ff */
[----:B------:R-:W-:Y:S01]  /*ae70*/  @!P0 IMAD.MOV.U32 R22, RZ, RZ, R5 ;  /* 0x000000ffff168224 */ /* 0x000fe200078e0005 */
[----:B------:R2:W-:Y:S01]  /*ae80*/  @P0 STS [R143+0x1004], RZ ;  /* 0x001004ff8f000388 */ /* 0x0005e20000000800 */
[-C--:B------:R-:W-:Y:S01]  /*ae90*/  @!P0 LEA R20, P2, R7, R5.reuse, 0x6 ;  /* 0x0000000507148211 */ /* 0x080fe200078430ff */
[--C-:B------:R-:W-:Y:S01]  /*aea0*/  @!P0 IMAD.MOV.U32 R23, RZ, RZ, R4.reuse ;  /* 0x000000ffff178224 */ /* 0x100fe200078e0004 */
[----:B------:R-:W-:Y:S01]  /*aeb0*/  @!P0 IADD3 R6, P1, R138, R5, RZ ;  /* 0x000000058a068210 */ /* 0x000fe20007f3e0ff */
[----:B------:R2:W-:Y:S01]  /*aec0*/  @P0 STS.64 [R143+0x1008], RZ ;  /* 0x001008ff8f000388 */ /* 0x0005e20000000a00 */
[-C--:B------:R-:W-:Y:S01]  /*aed0*/  LEA.HI.X R45, R5, R153.reuse, R4, 0x1, P4 ;  /* 0x00000099052d7211 */ /* 0x080fe200020f0c04 */
[C---:B------:R-:W-:Y:S01]  /*aee0*/  @!P0 IMAD.WIDE.U32 R22, R7.reuse, 0x60, R22 ;  /* 0x0000006007168825 */ /* 0x040fe200078e0016 */
[----:B---3--:R-:W-:Y:S02]  /*aef0*/  @!P0 LEA.HI.X R0, R7, R4, R0, 0x6, P2 ;  /* 0x0000000407008211 */ /* 0x008fe400010f3400 */
[-C--:B------:R-:W-:Y:S01]  /*af00*/  @!P0 LEA R42, P3, R6, R152.reuse, 0x1 ;  /* 0x00000098062a8211 */ /* 0x080fe200078608ff */
[----:B------:R-:W-:Y:S01]  /*af10*/  @!PT LDS RZ, [RZ] ;  /* 0x00000000fffff984 */ /* 0x000fe20000000800 */
[----:B------:R-:W-:Y:S01]  /*af20*/  @!PT LDS RZ, [RZ] ;  /* 0x00000000fffff984 */ /* 0x000fe20000000800 */
[----:B------:R-:W-:Y:S01]  /*af30*/  @!PT LDS RZ, [RZ] ;  /* 0x00000000fffff984 */ /* 0x000fe20000000800 */
[----:B------:R2:W-:Y:S01]  /*af40*/  @!P0 LDGSTS.E.BYPASS.LTC128B.128 [R143+0x1000], desc[UR12][R44.64] ;  /* 0x010000002c8f8fae */ /* 0x0005e2000b901d4c */
[----:B------:R-:W-:Y:S01]  /*af50*/  @!P0 IMAD.X R7, R137, 0x1, R4, P1 ;  /* 0x0000000189078824 */ /* 0x000fe200008e0604 */
[-C--:B------:R-:W-:Y:S02]  /*af60*/  @!P0 LEA R40, P2, R20, R152.reuse, 0x1 ;  /* 0x0000009814288211 */ /* 0x080fe400078408ff */
[----:B------:R2:W-:Y:S01]  /*af70*/  @P0 STS.128 [R143+0x1800], RZ ;  /* 0x001800ff8f000388 */ /* 0x0005e20000000c00 */
[----:B------:R-:W-:Y:S01]  /*af80*/  @!P0 LEA R46, P1, R22, R152, 0x1 ;  /* 0x00000098162e8211 */ /* 0x000fe200078208ff */
[----:B------:R-:W-:Y:S01]  /*af90*/  IMAD.MOV.U32 R152, RZ, RZ, R44 ;  /* 0x000000ffff987224 */ /* 0x000fe200078e002c */
[-C--:B------:R-:W-:Y:S02]  /*afa0*/  @!P0 LEA.HI.X R43, R6, R153.reuse, R7, 0x1, P3 ;  /* 0x00000099062b8211 */ /* 0x080fe400018f0c07 */
[-C--:B------:R-:W-:Y:S01]  /*afb0*/  @!P0 LEA.HI.X R41, R20, R153.reuse, R0, 0x1, P2 ;  /* 0x0000009914298211 */ /* 0x080fe200010f0c00 */
[----:B----4-:R-:W-:Y:S02]  /*afc0*/  @!P0 IMAD R2, R2, 0x60, RZ ;  /* 0x0000006002028824 */ /* 0x010fe400078e02ff */
[----:B------:R-:W-:Y:S01]  /*afd0*/  @!PT LDS RZ, [RZ] ;  /* 0x00000000fffff984 */ /* 0x000fe20000000800 */
[----:B------:R-:W-:Y:S01]  /*afe0*/  @!PT LDS RZ, [RZ] ;  /* 0x00000000fffff984 */ /* 0x000fe20000000800 */
[----:B------:R-:W-:Y:S01]  /*aff0*/  @!PT LDS RZ, [RZ] ;  /* 0x00000000fffff984 */ /* 0x000fe20000000800 */
[----:B------:R2:W-:Y:S02]  /*b000*/  @!P0 LDGSTS.E.BYPASS.LTC128B.128 [R143+0x1800], desc[UR12][R42.64] ;  /* 0x018000002a8f8fae */ /* 0x0005e4000b901d4c */
[----:B------:R-:W-:Y:S02]  /*b010*/  @!P0 IMAD.IADD R2, R2, 0x1, R23 ;  /* 0x0000000102028824 */ /* 0x000fe400078e0217 */
[----:B------:R2:W-:Y:S04]  /*b020*/  @P0 STS.128 [R143+0x2000], RZ ;  /* 0x002000ff8f000388 */ /* 0x0005e80000000c00 */
        /* <DEDUP_REMOVED lines=11> */
[----:B------:R-:W0:Y:S02]  /*b0e0*/  LDGDEPBAR ;  /* 0x00000000000079af */ /* 0x000e240000000000 */
.L_x_3707:
        /* <DEDUP_REMOVED lines=60> */
[----:B---3--:R-:W-:Y:S02]  /*b4b0*/  FMNMX.FTZ R2, R84, R5, !PT ;  /* 0x0000000554027209 */ /* 0x008fe40007810000 */
        /* <DEDUP_REMOVED lines=9> */
[----:B-1----:R-:W-:Y:S04]  /*b550*/  FMNMX.FTZ R2, R23, R20, !PT ;  /* 0x0000001417027209 */ /* 0x002fe80007810000 */
[C---:B------:R-:W-:Y:S01]  /*b560*/  FSETP.NEU.FTZ.AND P0, PT, R2.reuse, -INF , PT ;  /* 0xff8000000200780b */ /* 0x040fe20003f1d000 */
[----:B------:R-:W-:Y:S01]  /*b570*/  FMUL.FTZ R22, R2, UR4 ;  /* 0x0000000402167c20 */ /* 0x000fe20008410000 */
[----:B--2---:R-:W-:Y:S01]  /*b580*/  FMNMX.FTZ R0, R6, R5, !PT ;  /* 0x0000000506007209 */ /* 0x004fe20007810000 */
[----:B------:R-:W-:Y:S01]  /*b590*/  FADD.FTZ R4, -R2, R87 ;  /* 0x0000005702047221 */ /* 0x000fe20000010100 */
[----:B------:R-:W-:Y:S02]  /*b5a0*/  MOV R87, R2 ;  /* 0x0000000200577202 */ /* 0x000fe40000000f00 */
[----:B------:R-:W-:Y:S01]  /*b5b0*/  FSEL R23, R22, RZ, P0 ;  /* 0x000000ff16177208 */ /* 0x000fe20000000000 */
[C---:B------:R-:W-:Y:S01]  /*b5c0*/  FMUL.FTZ R22, R0.reuse, UR4 ;  /* 0x0000000400167c20 */ /* 0x040fe20008410000 */
[----:B------:R-:W-:Y:S01]  /*b5d0*/  FSETP.NEU.FTZ.AND P0, PT, R0, -INF , PT ;  /* 0xff8000000000780b */ /* 0x000fe20003f1d000 */
[----:B------:R-:W-:Y:S01]  /*b5e0*/  FMUL.FTZ R21, R4, UR4 ;  /* 0x0000000404157c20 */ /* 0x000fe20008410000 */
[----:B------:R-:W-:Y:S01]  /*b5f0*/  FADD.FTZ R4, -R0, R85 ;  /* 0x0000005500047221 */ /* 0x000fe20000010100 */
[--C-:B------:R-:W-:Y:S01]  /*b600*/  FFMA.FTZ R104, R14, UR4, -R23.reuse ;  /* 0x000000040e687c23 */ /* 0x100fe20008010817 */
[--C-:B------:R-:W-:Y:S01]  /*b610*/  FFMA.FTZ R91, R28, UR4, -R23.reuse ;  /* 0x000000041c5b7c23 */ /* 0x100fe20008010817 */
        /* <DEDUP_REMOVED lines=31> */
[----:B------:R-:W-:Y:S01]  /*b810*/  FMUL.FTZ R20, R4, UR4 ;  /* 0x0000000404147c20 */ /* 0x000fe20008410000 */
[--C-:B------:R-:W-:Y:S01]  /*b820*/  FFMA.FTZ R46, R114, UR4, -R23.reuse ;  /* 0x00000004722e7c23 */ /* 0x100fe20008010817 */
[----:B------:R-:W-:Y:S03]  /*b830*/  LDSM.16.MT88.4 R32, [R86+0x3400] ;  /* 0x003400005620783b */ /* 0x000fe60000004200 */
[----:B------:R-:W-:Y:S01]  /*b840*/  MUFU.EX2 R40, R40 ;  /* 0x0000002800287308 */ /* 0x000fe20000000800 */
[--C-:B------:R-:W-:Y:S01]  /*b850*/  FFMA.FTZ R41, R130, UR4, -R23.reuse ;  /* 0x0000000482297c23 */ /* 0x100fe20008010817 */
[--C-:B------:R-:W-:Y:S01]  /*b860*/  FFMA.FTZ R44, R121, UR4, -R22.reuse ;  /* 0x00000004792c7c23 */ /* 0x100fe20008010816 */
[--C-:B------:R-:W-:Y:S01]  /*b870*/  FFMA.FTZ R90, R25, UR4, -R22.reuse ;  /* 0x00000004195a7c23 */ /* 0x100fe20008010816 */
[C---:B-1----:R-:W-:Y:S01]  /*b880*/  FMUL.FTZ R4, R21.reuse, R80 ;  /* 0x0000005015047220 */ /* 0x042fe20000410000 */
[C---:B------:R-:W-:Y:S01]  /*b890*/  FMUL.FTZ R5, R21.reuse, R81 ;  /* 0x0000005115057220 */ /* 0x040fe20000410000 */
[C---:B------:R-:W-:Y:S01]  /*b8a0*/  FMUL.FTZ R9, R21.reuse, R77 ;  /* 0x0000004d15097220 */ /* 0x040fe20000410000 */
[--C-:B------:R-:W-:Y:S03]  /*b8b0*/  FFMA.FTZ R92, R16, UR4, -R23.reuse ;  /* 0x00000004105c7c23 */ /* 0x100fe60008010817 */
[----:B------:R-:W1:Y:S01]  /*b8c0*/  MUFU.EX2 R20, R20 ;  /* 0x0000001400147308 */ /* 0x000e620000000800 */
[----:B------:R-:W-:Y:S01]  /*b8d0*/  FMUL.FTZ R16, R21, R68 ;  /* 0x0000004415107220 */ /* 0x000fe20000410000 */
[--C-:B------:R-:W-:Y:S01]  /*b8e0*/  FFMA.FTZ R77, R17, UR4, -R22.reuse ;  /* 0x00000004114d7c23 */ /* 0x100fe20008010816 */
[----:B------:R-:W-:Y:S01]  /*b8f0*/  FMUL.FTZ R17, R21, R69 ;  /* 0x0000004515117220 */ /* 0x000fe20000410000 */
        /* <DEDUP_REMOVED lines=10> */
[C---:B------:R-:W-:Y:S01]  /*b9a0*/  FMUL.FTZ R8, R21.reuse, R76 ;  /* 0x0000004c15087220 */ /* 0x040fe20000410000 */
[--C-:B------:R-:W-:Y:S03]  /*b9b0*/  FFMA.FTZ R76, R116, UR4, -R22.reuse ;  /* 0x00000004744c7c23 */ /* 0x100fe60008010816 */
[----:B------:R-:W4:Y:S01]  /*b9c0*/  MUFU.EX2 R41, R41 ;  /* 0x0000002900297308 */ /* 0x000f220000000800 */
[C---:B-1----:R-:W-:Y:S01]  /*b9d0*/  FMUL.FTZ R10, R20.reuse, R78 ;  /* 0x0000004e140a7220 */ /* 0x042fe20000410000 */
[C---:B------:R-:W-:Y:S01]  /*b9e0*/  FMUL.FTZ R11, R20.reuse, R79 ;  /* 0x0000004f140b7220 */ /* 0x040fe20000410000 */
[C---:B------:R-:W-:Y:S01]  /*b9f0*/  FMUL.FTZ R18, R20.reuse, R70 ;  /* 0x0000004614127220 */ /* 0x040fe20000410000 */
[C---:B------:R-:W-:Y:S01]  /*ba00*/  FMUL.FTZ R19, R20.reuse, R71 ;  /* 0x0000004714137220 */ /* 0x040fe20000410000 */
[C---:B------:R-:W-:Y:S01]  /*ba10*/  FMUL.FTZ R6, R20.reuse, R82 ;  /* 0x0000005214067220 */ /* 0x040fe20000410000 */
[----:B------:R-:W-:Y:S01]  /*ba20*/  FMUL.FTZ R7, R20, R83 ;  /* 0x0000005314077220 */ /* 0x000fe20000410000 */
[----:B------:R-:W-:Y:S03]  /*ba30*/  FFMA.FTZ R101, R128, UR4, -R22 ;  /* 0x0000000480657c23 */ /* 0x000fe60008010816 */
[----:B------:R-:W1:Y:S01]  /*ba40*/  MUFU.EX2 R61, R61 ;  /* 0x0000003d003d7308 */ /* 0x000e620000000800 */
[----:B---3--:R-:W-:Y:S01]  /*ba50*/  F2FP.BF16.F32.PACK_AB R24, R36, R46 ;  /* 0x0000002e2418723e */ /* 0x008fe200000010ff */
[----:B------:R-:W-:Y:S01]  /*ba60*/  FFMA.FTZ R46, R21, R154, R46 ;  /* 0x0000009a152e7223 */ /* 0x000fe2000001002e */
[--C-:B------:R-:W-:Y:S01]  /*ba70*/  FFMA.FTZ R94, R120, UR4, -R22.reuse ;  /* 0x00000004785e7c23 */ /* 0x100fe20008010816 */
[--C-:B------:R-:W-:Y:S01]  /*ba80*/  FFMA.FTZ R63, R112, UR4, -R23.reuse ;  /* 0x00000004703f7c23 */ /* 0x100fe20008010817 */
[----:B------:R-:W-:Y:S01]  /*ba90*/  FFMA.FTZ R67, R131, UR4, -R22 ;  /* 0x0000000483437c23 */ /* 0x000fe20008010816 */
[----:B------:R-:W-:Y:S01]  /*baa0*/  FADD.FTZ R46, R36, R46 ;  /* 0x0000002e242e7221 */ /* 0x000fe20000010000 */
[--C-:B------:R-:W-:Y:S03]  /*bab0*/  FFMA.FTZ R66, R122, UR4, -R23.reuse ;  /* 0x000000047a427c23 */ /* 0x100fe60008010817 */
[----:B------:R-:W3:Y:S01]  /*bac0*/  MUFU.EX2 R43, R43 ;  /* 0x0000002b002b7308 */ /* 0x000ee20000000800 */
[----:B------:R-:W-:Y:S01]  /*bad0*/  LDSM.16.MT88.4 R36, [R86+0x3800] ;  /* 0x003800005624783b */ /* 0x000fe20000004200 */
[----:B----4-:R-:W-:Y:S01]  /*bae0*/  F2FP.BF16.F32.PACK_AB R26, R40, R41 ;  /* 0x00000029281a723e */ /* 0x010fe200000010ff */
[----:B------:R-:W-:Y:S01]  /*baf0*/  FADD.FTZ R41, R41, R46 ;  /* 0x0000002e29297221 */ /* 0x000fe20000010000 */
[--C-:B------:R-:W-:Y:S01]  /*bb00*/  FFMA.FTZ R65, R118, UR4, -R23.reuse ;  /* 0x0000000476417c23 */ /* 0x100fe20008010817 */
[----:B------:R-:W-:Y:S01]  /*bb10*/  ISETP.GT.AND P0, PT, R142, 0x1, PT ;  /* 0x000000018e00780c */ /* 0x000fe20003f04270 */
[----:B------:R-:W-:Y:S01]  /*bb20*/  FFMA.FTZ R102, R102, UR4, -R23 ;  /* 0x0000000466667c23 */ /* 0x000fe20008010817 */
[----:B------:R-:W-:Y:S03]  /*bb30*/  FADD.FTZ R46, R40, R41 ;  /* 0x00000029282e7221 */ /* 0x000fe60000010000 */
[----:B------:R-:W4:Y:S01]  /*bb40*/  MUFU.EX2 R44, R44 ;  /* 0x0000002c002c7308 */ /* 0x000f220000000800 */
[----:B-1----:R-:W-:Y:S01]  /*bb50*/  F2FP.BF16.F32.PACK_AB R25, R42, R61 ;  /* 0x0000003d2a19723e */ /* 0x002fe200000010ff */
[----:B------:R-:W-:Y:S01]  /*bb60*/  FFMA.FTZ R155, R20, R155, R61 ;  /* 0x0000009b149b7223 */ /* 0x000fe2000001003d */
[--C-:B------:R-:W-:Y:S01]  /*bb70*/  FFMA.FTZ R61, R113, UR4, -R22.reuse ;  /* 0x00000004713d7c23 */ /* 0x100fe20008010816 */
[----:B------:R-:W-:Y:S01]  /*bb80*/  FFMA.FTZ R164, R164, UR4, -R22 ;  /* 0x00000004a4a47c23 */ /* 0x000fe20008010816 */
[----:B------:R-:W-:Y:S01]  /*bb90*/  MOV R85, R0 ;  /* 0x0000000000557202 */ /* 0x000fe20000000f00 */
[----:B------:R-:W-:Y:S01]  /*bba0*/  FADD.FTZ R42, R42, R155 ;  /* 0x0000009b2a2a7221 */ /* 0x000fe20000010000 */
[--C-:B------:R-:W-:Y:S03]  /*bbb0*/  FFMA.FTZ R98, R98, UR4, -R23.reuse ;  /* 0x0000000462627c23 */ /* 0x100fe60008010817 */
[----:B------:R-:W-:Y:S01]  /*bbc0*/  MUFU.EX2 R45, R45 ;  /* 0x0000002d002d7308 */ /* 0x000fe20000000800 */
[--C-:B------:R-:W-:Y:S01]  /*bbd0*/  FFMA.FTZ R162, R162, UR4, -R23.reuse ;  /* 0x00000004a2a27c23 */ /* 0x100fe20008010817 */
[----:B---3--:R-:W-:Y:S01]  /*bbe0*/  FADD.FTZ R69, R43, R42 ;  /* 0x0000002a2b457221 */ /* 0x008fe20000010000 */
[----:B------:R-:W-:Y:S01]  /*bbf0*/  FFMA.FTZ R161, R161, UR4, -R23 ;  /* 0x00000004a1a17c23 */ /* 0x000fe20008010817 */
[----:B------:R-:W-:Y:S06]  /*bc00*/  FFMA.FTZ R165, R165, UR4, -R22 ;  /* 0x00000004a5a57c23 */ /* 0x000fec0008010816 */
[----:B------:R-:W-:Y:S01]  /*bc10*/  MUFU.EX2 R110, R110 ;  /* 0x0000006e006e7308 */ /* 0x000fe20000000800 */
[C---:B----4-:R-:W-:Y:S01]  /*bc20*/  F2FP.BF16.F32.PACK_AB R27, R44.reuse, R43 ;  /* 0x0000002b2c1b723e */ /* 0x050fe200000010ff */
[----:B------:R-:W-:Y:S01]  /*bc30*/  FADD.FTZ R44, R44, R69 ;  /* 0x000000452c2c7221 */ /* 0x000fe20000010000 */
[----:B------:R-:W-:Y:S07]  /*bc40*/  LDSM.16.MT88.4 R40, [R86+0x3c00] ;  /* 0x003c00005628783b */ /* 0x000fee0000004200 */
[----:B------:R-:W1:Y:S01]  /*bc50*/  MUFU.EX2 R47, R47 ;  /* 0x0000002f002f7308 */ /* 0x000e620000000800 */
[C---:B--2---:R-:W-:Y:S06]  /*bc60*/  HMMA.16816.F32.BF16 R4, R24.reuse, R12, R4 ;  /* 0x0000000c1804723c */ /* 0x044fec0000041804 */
[C---:B------:R-:W-:Y:S03]  /*bc70*/  HMMA.16816.F32.BF16 R8, R24.reuse, R14, R8 ;  /* 0x0000000e1808723c */ /* 0x040fe60000041808 */
[----:B------:R-:W2:Y:S02]  /*bc80*/  MUFU.EX2 R108, R108 ;  /* 0x0000006c006c7308 */ /* 0x000ea40000000800 */
[C---:B------:R-:W-:Y:S01]  /*bc90*/  FMUL.FTZ R12, R21.reuse, R72 ;  /* 0x00000048150c7220 */ /* 0x040fe20000410000 */
[----:B------:R-:W-:Y:S01]  /*bca0*/  FMUL.FTZ R13, R21, R73 ;  /* 0x00000049150d7220 */ /* 0x000fe20000410000 */
[C---:B------:R-:W-:Y:S01]  /*bcb0*/  FMUL.FTZ R14, R20.reuse, R74 ;  /* 0x0000004a140e7220 */ /* 0x040fe20000410000 */
[----:B------:R-:W-:Y:S05]  /*bcc0*/  FMUL.FTZ R15, R20, R75 ;  /* 0x0000004b140f7220 */ /* 0x000fea0000410000 */
[----:B------:R-:W3:Y:S01]  /*bcd0*/  MUFU.EX2 R109, R109 ;  /* 0x0000006d006d7308 */ /* 0x000ee20000000800 */
[----:B-1----:R-:W-:Y:S01]  /*bce0*/  FADD.FTZ R69, R47, R44 ;  /* 0x0000002c2f457221 */ /* 0x002fe20000010000 */
[--C-:B------:R-:W-:Y:S01]  /*bcf0*/  FFMA.FTZ R20, R111, UR4, -R22.reuse ;  /* 0x000000046f147c23 */ /* 0x100fe20008010816 */
[--C-:B------:R-:W-:Y:S01]  /*bd00*/  FFMA.FTZ R73, R105, UR4, -R22.reuse ;  /* 0x0000000469497c23 */ /* 0x100fe20008010816 */
[--C-:B------:R-:W-:Y:S01]  /*bd10*/  FFMA.FTZ R72, R99, UR4, -R22.reuse ;  /* 0x0000000463487c23 */ /* 0x100fe20008010816 */
[C---:B------:R-:W-:Y:S05]  /*bd20*/  HMMA.16816.F32.BF16 R12, R24.reuse, R28, R12 ;  /* 0x0000001c180c723c */ /* 0x040fea000004180c */
[----:B------:R-:W-:Y:S01]  /*bd30*/  MUFU.EX2 R107, R107 ;  /* 0x0000006b006b7308 */ /* 0x000fe20000000800 */
[--C-:B------:R-:W-:Y:S01]  /*bd40*/  FFMA.FTZ R74, R106, UR4, -R23.reuse ;  /* 0x000000046a4a7c23 */ /* 0x100fe20008010817 */
[----:B------:R-:W-:Y:S01]  /*bd50*/  FFMA.FTZ R75, R97, UR4, -R22 ;  /* 0x00000004614b7c23 */ /* 0x000fe20008010816 */
[----:B------:R-:W-:Y:S01]  /*bd60*/  FFMA.FTZ R23, R160, UR4, -R23 ;  /* 0x00000004a0177c23 */ /* 0x000fe20008010817 */
[----:B------:R-:W-:Y:S01]  /*bd70*/  HMMA.16816.F32.BF16 R16, R24, R30, R16 ;  /* 0x0000001e1810723c */ /* 0x000fe20000041810 */
[----:B------:R-:W1:Y:S05]  /*bd80*/  LDSM.16.MT88.4 R28, [R132+0x3400] ;  /* 0x00340000841c783b */ /* 0x000e6a0000004200 */
[----:B------:R-:W4:Y:S01]  /*bd90*/  MUFU.EX2 R100, R100 ;  /* 0x0000006400647308 */ /* 0x000f220000000800 */
[----:B------:R-:W-:Y:S04]  /*bda0*/  F2FP.BF16.F32.PACK_AB R24, R110, R45 ;  /* 0x0000002d6e18723e */ /* 0x000fe800000010ff */
[----:B--2---:R-:W-:Y:S05]  /*bdb0*/  F2FP.BF16.F32.PACK_AB R25, R108, R47 ;  /* 0x0000002f6c19723e */ /* 0x004fea00000010ff */
[----:B------:R-:W-:Y:S01]  /*bdc0*/  MUFU.EX2 R103, R103 ;  /* 0x0000006700677308 */ /* 0x000fe20000000800 */
[----:B---3--:R-:W-:Y:S01]  /*bdd0*/  F2FP.BF16.F32.PACK_AB R26, R104, R109 ;  /* 0x0000006d681a723e */ /* 0x008fe200000010ff */
[----:B------:R-:W-:Y:S08]  /*bde0*/  FADD.FTZ R108, R108, R69 ;  /* 0x000000456c6c7221 */ /* 0x000ff00000010000 */
[----:B------:R-:W2:Y:S01]  /*bdf0*/  MUFU.EX2 R96, R96 ;  /* 0x0000006000607308 */ /* 0x000ea20000000800 */
[----:B----4-:R-:W-:Y:S01]  /*be00*/  F2FP.BF16.F32.PACK_AB R27, R100, R107 ;  /* 0x0000006b641b723e */ /* 0x010fe200000010ff */
[----:B------:R-:W-:Y:S08]  /*be10*/  FADD.FTZ R107, R107, R108 ;  /* 0x0000006c6b6b7221 */ /* 0x000ff00000010000 */
[----:B------:R-:W-:Y:S10]  /*be20*/  MUFU.EX2 R101, R101 ;  /* 0x0000006500657308 */ /* 0x000ff40000000800 */
[----:B------:R-:W3:Y:S01]  /*be30*/  MUFU.EX2 R94, R94 ;  /* 0x0000005e005e7308 */ /* 0x000ee20000000800 */
[C---:B-1----:R-:W-:Y:S09]  /*be40*/  HMMA.16816.F32.BF16 R4, R24.reuse, R28, R4 ;  /* 0x0000001c1804723c */ /* 0x042ff20000041804 */
[----:B------:R-:W-:Y:S01]  /*be50*/  MUFU.EX2 R95, R95 ;  /* 0x0000005f005f7308 */ /* 0x000fe20000000800 */
[C---:B------:R-:W-:Y:S01]  /*be60*/  HMMA.16816.F32.BF16 R8, R24.reuse, R30, R8 ;  /* 0x0000001e1808723c */ /* 0x040fe20000041808 */
[----:B------:R-:W1:Y:S08]  /*be70*/  LDSM.16.MT88.4 R28, [R132+0x3800] ;  /* 0x00380000841c783b */ /* 0x000e700000004200 */
[----:B------:R-:W4:Y:S01]  /*be80*/  MUFU.EX2 R92, R92 ;  /* 0x0000005c005c7308 */ /* 0x000f220000000800 */
[C---:B------:R-:W-:Y:S06]  /*be90*/  HMMA.16816.F32.BF16 R12, R24.reuse, R32, R12 ;  /* 0x00000020180c723c */ /* 0x040fec000004180c */
[----:B------:R-:W-:Y:S03]  /*bea0*/  HMMA.16816.F32.BF16 R16, R24, R34, R16 ;  /* 0x000000221810723c */ /* 0x000fe60000041810 */
[----:B------:R-:W-:Y:S01]  /*beb0*/  MUFU.EX2 R93, R93 ;  /* 0x0000005d005d7308 */ /* 0x000fe20000000800 */
[----:B------:R-:W5:Y:S03]  /*bec0*/  LDSM.16.MT88.4 R32, [R132+0x3c00] ;  /* 0x003c00008420783b */ /* 0x000f660000004200 */
[----:B--2---:R-:W-:Y:S06]  /*bed0*/  F2FP.BF16.F32.PACK_AB R24, R96, R103 ;  /* 0x000000676018723e */ /* 0x004fec00000010ff */
[----:B------:R-:W2:Y:S01]  /*bee0*/  MUFU.EX2 R90, R90 ;  /* 0x0000005a005a7308 */ /* 0x000ea20000000800 */
[----:B---3--:R-:W-:Y:S02]  /*bef0*/  F2FP.BF16.F32.PACK_AB R25, R94, R101 ;  /* 0x000000655e19723e */ /* 0x008fe400000010ff */
[----:B----4-:R-:W-:Y:S07]  /*bf00*/  F2FP.BF16.F32.PACK_AB R26, R92, R95 ;  /* 0x0000005f5c1a723e */ /* 0x010fee00000010ff */
[----:B------:R-:W-:Y:S10]  /*bf10*/  MUFU.EX2 R91, R91 ;  /* 0x0000005b005b7308 */ /* 0x000ff40000000800 */
[----:B------:R-:W3:Y:S01]  /*bf20*/  MUFU.EX2 R88, R88 ;  /* 0x0000005800587308 */ /* 0x000ee20000000800 */
[----:B--2---:R-:W-:Y:S09]  /*bf30*/  F2FP.BF16.F32.PACK_AB R27, R90, R93 ;  /* 0x0000005d5a1b723e */ /* 0x004ff200000010ff */
[----:B------:R-:W-:Y:S01]  /*bf40*/  MUFU.EX2 R89, R89 ;  /* 0x0000005900597308 */ /* 0x000fe20000000800 */
[C---:B-1----:R-:W-:Y:S06]  /*bf50*/  HMMA.16816.F32.BF16 R4, R24.reuse, R28, R4 ;  /* 0x0000001c1804723c */ /* 0x042fec0000041804 */
[C---:B------:R-:W-:Y:S03]  /*bf60*/  HMMA.16816.F32.BF16 R8, R24.reuse, R30, R8 ;  /* 0x0000001e1808723c */ /* 0x040fe60000041808 */
[----:B------:R-:W1:Y:S02]  /*bf70*/  MUFU.EX2 R56, R56 ;  /* 0x0000003800387308 */ /* 0x000e640000000800 */
[----:B------:R-:W-:Y:S01]  /*bf80*/  FADD.FTZ R29, R45, R46 ;  /* 0x0000002e2d1d7221 */ /* 0x000fe20000010000 */
[C---:B------:R-:W-:Y:S01]  /*bf90*/  HMMA.16816.F32.BF16 R12, R24.reuse, R36, R12 ;  /* 0x00000024180c723c */ /* 0x040fe2000004180c */
[----:B------:R-:W2:Y:S06]  /*bfa0*/  LDSM.16.MT88.4 R44, [R132+0x4000] ;  /* 0x00400000842c783b */ /* 0x000eac0000004200 */
[----:B------:R-:W-:Y:S01]  /*bfb0*/  MUFU.EX2 R53, R53 ;  /* 0x0000003500357308 */ /* 0x000fe20000000800 */
[----:B---3--:R-:W-:Y:S01]  /*bfc0*/  F2FP.BF16.F32.PACK_AB R28, R88, R91 ;  /* 0x0000005b581c723e */ /* 0x008fe200000010ff */
[----:B------:R-:W-:Y:S01]  /*bfd0*/  HMMA.16816.F32.BF16 R16, R24, R38, R16 ;  /* 0x000000261810723c */ /* 0x000fe20000041810 */
[----:B------:R-:W3:Y:S07]  /*bfe0*/  LDSM.16.MT88.4 R36, [R86+0x4000] ;  /* 0x004000005624783b */ /* 0x000eee0000004200 */
[----:B------:R-:W4:Y:S03]  /*bff0*/  MUFU.EX2 R60, R60 ;  /* 0x0000003c003c7308 */ /* 0x000f260000000800 */
[----:B------:R-:W-:Y:S01]  /*c000*/  FADD.FTZ R110, R110, R29 ;  /* 0x0000001d6e6e7221 */ /* 0x000fe20000010000 */
[----:B-1----:R-:W-:Y:S01]  /*c010*/  F2FP.BF16.F32.PACK_AB R29, R56, R89 ;  /* 0x00000059381d723e */ /* 0x002fe200000010ff */
[----:B------:R-:W-:Y:S02]  /*c020*/  FADD.FTZ R24, R100, R107 ;  /* 0x0000006b64187221 */ /* 0x000fe40000010000 */
[----:B------:R-:W-:Y:S02]  /*c030*/  FADD.FTZ R109, R109, R110 ;  /* 0x0000006e6d6d7221 */ /* 0x000fe40000010000 */
        /* <DEDUP_REMOVED lines=8> */
[----:B------:R-:W-:Y:S08]  /*c0c0*/  FADD.FTZ R68, R96, R103 ;  /* 0x0000006760447221 */ /* 0x000ff00000010000 */
[----:B------:R-:W-:Y:S10]  /*c0d0*/  MUFU.EX2 R63, R63 ;  /* 0x0000003f003f7308 */ /* 0x000ff40000000800 */
        /* <DEDUP_REMOVED lines=8> */
[C---:B------:R-:W-:Y:S07]  /*c160*/  HMMA.16816.F32.BF16 R12, R28.reuse, R40, R12 ;  /* 0x000000281c0c723c */ /* 0x040fee000004180c */
[----:B------:R-:W-:Y:S01]  /*c170*/  MUFU.EX2 R49, R49 ;  /* 0x0000003100317308 */ /* 0x000fe20000000800 */
[----:B------:R-:W-:Y:S01]  /*c180*/  HMMA.16816.F32.BF16 R16, R28, R42, R16 ;  /* 0x0000002a1c10723c */ /* 0x000fe20000041810 */
[----:B------:R-:W4:Y:S08]  /*c190*/  LDSM.16.MT88.4 R40, [R86+0x4400] ;  /* 0x004400005628783b */ /* 0x000f300000004200 */
[----:B------:R-:W2:Y:S02]  /*c1a0*/  MUFU.EX2 R50, R50 ;  /* 0x0000003200327308 */ /* 0x000ea40000000800 */
[----:B-1----:R-:W-:Y:S01]  /*c1b0*/  F2FP.BF16.F32.PACK_AB R25, R48, R55 ;  /* 0x000000373019723e */ /* 0x002fe200000010ff */
[----:B------:R-:W-:Y:S01]  /*c1c0*/  FADD.FTZ R29, R95, R68 ;  /* 0x000000445f1d7221 */ /* 0x000fe20000010000 */
[----:B------:R-:W-:Y:S03]  /*c1d0*/  FADD.FTZ R28, R90, R93 ;  /* 0x0000005d5a1c7221 */ /* 0x000fe60000010000 */
[----:B------:R-:W-:Y:S01]  /*c1e0*/  FADD.FTZ R92, R92, R29 ;  /* 0x0000001d5c5c7221 */ /* 0x000fe20000010000 */
[----:B------:R-:W-:Y:S02]  /*c1f0*/  FADD.FTZ R69, R89, R28 ;  /* 0x0000001c59457221 */ /* 0x000fe40000010000 */
[----:B------:R-:W-:Y:S01]  /*c200*/  MUFU.EX2 R67, R67 ;  /* 0x0000004300437308 */ /* 0x000fe20000000800 */
[----:B------:R-:W-:Y:S01]  /*c210*/  FFMA.FTZ R89, R163, UR4, -R22 ;  /* 0x00000004a3597c23 */ /* 0x000fe20008010816 */
[----:B------:R-:W-:Y:S04]  /*c220*/  FADD.FTZ R91, R91, R92 ;  /* 0x0000005c5b5b7221 */ /* 0x000fe80000010000 */
[----:B------:R-:W-:Y:S04]  /*c230*/  FADD.FTZ R88, R88, R91 ;  /* 0x0000005b58587221 */ /* 0x000fe80000010000 */
[----:B------:R-:W1:Y:S01]  /*c240*/  MUFU.EX2 R62, R62 ;  /* 0x0000003e003e7308 */ /* 0x000e620000000800 */
[----:B--2---:R-:W-:Y:S01]  /*c250*/  F2FP.BF16.F32.PACK_AB R26, R50, R49 ;  /* 0x00000031321a723e */ /* 0x004fe200000010ff */
[----:B------:R-:W-:Y:S04]  /*c260*/  FADD.FTZ R53, R53, R88 ;  /* 0x0000005835357221 */ /* 0x000fe80000010000 */
[----:B------:R-:W-:Y:S04]  /*c270*/  FADD.FTZ R60, R60, R53 ;  /* 0x000000353c3c7221 */ /* 0x000fe80000010000 */
[----:B------:R-:W-:Y:S01]  /*c280*/  MUFU.EX2 R64, R64 ;  /* 0x0000004000407308 */ /* 0x000fe20000000800 */
[----:B------:R-:W-:Y:S04]  /*c290*/  FADD.FTZ R63, R63, R60 ;  /* 0x0000003c3f3f7221 */ /* 0x000fe80000010000 */
[----:B------:R-:W-:Y:S05]  /*c2a0*/  FADD.FTZ R58, R58, R63 ;  /* 0x0000003f3a3a7221 */ /* 0x000fea0000010000 */
        /* <DEDUP_REMOVED lines=17> */
[----:B------:R-:W-:Y:S01]  /*c3c0*/  FADD.FTZ R24, R56, R69 ;  /* 0x0000004538187221 */ /* 0x000fe20000010000 */
[----:B------:R-:W-:Y:S03]  /*c3d0*/  FADD.FTZ R57, R57, R64 ;  /* 0x0000004039397221 */ /* 0x000fe60000010000 */
[----:B------:R-:W-:Y:S02]  /*c3e0*/  FADD.FTZ R77, R77, R24 ;  /* 0x000000184d4d7221 */ /* 0x000fe40000010000 */
[----:B------:R-:W-:Y:S02]  /*c3f0*/  MUFU.EX2 R61, R61 ;  /* 0x0000003d003d7308 */ /* 0x000fe40000000800 */
[----:B------:R-:W-:Y:S02]  /*c400*/  FADD.FTZ R24, R76, R77 ;  /* 0x0000004d4c187221 */ /* 0x000fe40000010000 */
[----:B------:R-:W1:Y:S02]  /*c410*/  LDSM.16.MT88.4 R76, [R132+0x4c00] ;  /* 0x004c0000844c783b */ /* 0x000e640000004200 */
[----:B------:R-:W-:Y:S04]  /*c420*/  FADD.FTZ R55, R55, R24 ;  /* 0x0000001837377221 */ /* 0x000fe80000010000 */
[----:B------:R-:W5:Y:S01]  /*c430*/  MUFU.EX2 R20, R20 ;  /* 0x0000001400147308 */ /* 0x000f620000000800 */
[----:B---3--:R-:W-:Y:S01]  /*c440*/  F2FP.BF16.F32.PACK_AB R30, R51, R52 ;  /* 0x00000034331e723e */ /* 0x008fe200000010ff */
[----:B------:R-:W-:Y:S01]  /*c450*/  FADD.FTZ R48, R48, R55 ;  /* 0x0000003730307221 */ /* 0x000fe20000010000 */
[----:B------:R-:W-:Y:S03]  /*c460*/  FADD.FTZ R52, R52, R57 ;  /* 0x0000003934347221 */ /* 0x000fe60000010000 */
[----:B------:R-:W-:Y:S01]  /*c470*/  FADD.FTZ R67, R67, R48 ;  /* 0x0000003043437221 */ /* 0x000fe20000010000 */
[----:B------:R-:W-:Y:S03]  /*c480*/  FADD.FTZ R51, R51, R52 ;  /* 0x0000003433337221 */ /* 0x000fe60000010000 */
[----:B------:R-:W-:Y:S01]  /*c490*/  MUFU.EX2 R66, R66 ;  /* 0x0000004200427308 */ /* 0x000fe20000000800 */
[----:B------:R-:W-:Y:S09]  /*c4a0*/  FADD.FTZ R67, R62, R67 ;  /* 0x000000433e437221 */ /* 0x000ff20000010000 */
[----:B------:R-:W3:Y:S01]  /*c4b0*/  MUFU.EX2 R65, R65 ;  /* 0x0000004100417308 */ /* 0x000ee20000000800 */
[----:B-----5:R-:W-:Y:S09]  /*c4c0*/  F2FP.BF16.F32.PACK_AB R31, R20, R61 ;  /* 0x0000003d141f723e */ /* 0x020ff200000010ff */
[----:B------:R-:W-:Y:S01]  /*c4d0*/  MUFU.EX2 R73, R73 ;  /* 0x0000004900497308 */ /* 0x000fe20000000800 */
[C---:B------:R-:W-:Y:S06]  /*c4e0*/  HMMA.16816.F32.BF16 R4, R28.reuse, R32, R4 ;  /* 0x000000201c04723c */ /* 0x040fec0000041804 */
[C---:B------:R-:W-:Y:S03]  /*c4f0*/  HMMA.16816.F32.BF16 R8, R28.reuse, R34, R8 ;  /* 0x000000221c08723c */ /* 0x040fe60000041808 */
[----:B------:R-:W5:Y:S02]  /*c500*/  MUFU.EX2 R72, R72 ;  /* 0x0000004800487308 */ /* 0x000f640000000800 */
[----:B---3--:R-:W-:Y:S01]  /*c510*/  F2FP.BF16.F32.PACK_AB R24, R65, R66 ;  /* 0x000000424118723e */ /* 0x008fe200000010ff */
[C---:B----4-:R-:W-:Y:S07]  /*c520*/  HMMA.16816.F32.BF16 R12, R28.reuse, R40, R12 ;  /* 0x000000281c0c723c */ /* 0x050fee000004180c */
[----:B------:R-:W-:Y:S01]  /*c530*/  MUFU.EX2 R74, R74 ;  /* 0x0000004a004a7308 */ /* 0x000fe20000000800 */
[--C-:B------:R-:W-:Y:S01]  /*c540*/  FFMA.FTZ R32, R84, UR4, -R22.reuse ;  /* 0x0000000454207c23 */ /* 0x100fe20008010816 */
[----:B------:R-:W-:Y:S01]  /*c550*/  HMMA.16816.F32.BF16 R16, R28, R42, R16 ;  /* 0x0000002a1c10723c */ /* 0x000fe20000041810 */
[----:B------:R-:W3:Y:S07]  /*c560*/  LDSM.16.MT88.4 R28, [R86+0x4c00] ;  /* 0x004c0000561c783b */ /* 0x000eee0000004200 */
[----:B------:R-:W4:Y:S03]  /*c570*/  MUFU.EX2 R97, R102 ;  /* 0x0000006600617308 */ /* 0x000f260000000800 */
[----:B-----5:R-:W-:Y:S01]  /*c580*/  F2FP.BF16.F32.PACK_AB R25, R72, R73 ;  /* 0x000000494819723e */ /* 0x020fe200000010ff */
[----:B------:R-:W-:Y:S01]  /*c590*/  FFMA.FTZ R22, R3, UR4, -R22 ;  /* 0x0000000403167c23 */ /* 0x000fe20008010816 */
[----:B------:R-:W-:Y:S01]  /*c5a0*/  FADD.FTZ R34, R54, R67 ;  /* 0x0000004336227221 */ /* 0x000fe20000010000 */
[----:B------:R-:W-:Y:S03]  /*c5b0*/  FADD.FTZ R66, R66, R51 ;  /* 0x0000003342427221 */ /* 0x000fe60000010000 */
[----:B------:R-:W-:Y:S01]  /*c5c0*/  FADD.FTZ R34, R59, R34 ;  /* 0x000000223b227221 */ /* 0x000fe20000010000 */
[----:B------:R-:W-:Y:S01]  /*c5d0*/  MUFU.EX2 R75, R75 ;  /* 0x0000004b004b7308 */ /* 0x000fe20000000800 */
[----:B------:R-:W-:Y:S02]  /*c5e0*/  FADD.FTZ R65, R65, R66 ;  /* 0x0000004241417221 */ /* 0x000fe40000010000 */
[----:B------:R-:W-:Y:S04]  /*c5f0*/  FADD.FTZ R61, R61, R34 ;  /* 0x000000223d3d7221 */ /* 0x000fe80000010000 */
[----:B------:R-:W-:Y:S03]  /*c600*/  FADD.FTZ R20, R20, R61 ;  /* 0x0000003d14147221 */ /* 0x000fe60000010000 */
[----:B------:R-:W5:Y:S01]  /*c610*/  MUFU.EX2 R100, R164 ;  /* 0x000000a400647308 */ /* 0x000f620000000800 */
[----:B----4-:R-:W-:Y:S01]  /*c620*/  F2FP.BF16.F32.PACK_AB R26, R97, R74 ;  /* 0x0000004a611a723e */ /* 0x010fe200000010ff */
[----:B------:R-:W-:Y:S04]  /*c630*/  FADD.FTZ R73, R73, R20 ;  /* 0x0000001449497221 */ /* 0x000fe80000010000 */
[----:B------:R-:W-:Y:S04]  /*c640*/  FADD.FTZ R72, R72, R73 ;  /* 0x0000004948487221 */ /* 0x000fe80000010000 */
[----:B------:R-:W-:Y:S10]  /*c650*/  MUFU.EX2 R96, R98 ;  /* 0x0000006200607308 */ /* 0x000ff40000000800 */
[----:B------:R-:W4:Y:S01]  /*c660*/  MUFU.EX2 R95, R162 ;  /* 0x000000a2005f7308 */ /* 0x000f220000000800 */
[----:B-----5:R-:W-:Y:S09]  /*c670*/  F2FP.BF16.F32.PACK_AB R27, R100, R75 ;  /* 0x0000004b641b723e */ /* 0x020ff200000010ff */
[----:B------:R-:W-:Y:S01]  /*c680*/  MUFU.EX2 R90, R165 ;  /* 0x000000a5005a7308 */ /* 0x000fe20000000800 */
[C---:B------:R-:W-:Y:S06]  /*c690*/  HMMA.16816.F32.BF16 R4, R24.reuse, R44, R4 ;  /* 0x0000002c1804723c */ /* 0x040fec0000041804 */
[C---:B------:R-:W-:Y:S03]  /*c6a0*/  HMMA.16816.F32.BF16 R8, R24.reuse, R46, R8 ;  /* 0x0000002e1808723c */ /* 0x040fe60000041808 */
[----:B------:R-:W5:Y:S02]  /*c6b0*/  MUFU.EX2 R89, R89 ;  /* 0x0000005900597308 */ /* 0x000f640000000800 */
[----:B----4-:R-:W-:Y:S01]  /*c6c0*/  F2FP.BF16.F32.PACK_AB R68, R95, R96 ;  /* 0x000000605f44723e */ /* 0x010fe200000010ff */
[C---:B--2---:R-:W-:Y:S07]  /*c6d0*/  HMMA.16816.F32.BF16 R12, R24.reuse, R36, R12 ;  /* 0x00000024180c723c */ /* 0x044fee000004180c */
[----:B------:R-:W-:Y:S01]  /*c6e0*/  MUFU.EX2 R56, R161 ;  /* 0x000000a100387308 */ /* 0x000fe20000000800 */
[----:B------:R-:W-:Y:S09]  /*c6f0*/  HMMA.16816.F32.BF16 R16, R24, R38, R16 ;  /* 0x000000261810723c */ /* 0x000ff20000041810 */
[----:B------:R-:W2:Y:S02]  /*c700*/  MUFU.EX2 R23, R23 ;  /* 0x0000001700177308 */ /* 0x000ea40000000800 */
[----:B-----5:R-:W-:Y:S08]  /*c710*/  F2FP.BF16.F32.PACK_AB R69, R89, R90 ;  /* 0x0000005a5945723e */ /* 0x020ff000000010ff */
[----:B------:R-:W-:Y:S10]  /*c720*/  MUFU.EX2 R32, R32 ;  /* 0x0000002000207308 */ /* 0x000ff40000000800 */
[----:B------:R-:W4:Y:S01]  /*c730*/  MUFU.EX2 R155, R22 ;  /* 0x00000016009b7308 */ /* 0x000f220000000800 */
[----:B--2---:R-:W-:Y:S02]  /*c740*/  F2FP.BF16.F32.PACK_AB R70, R23, R56 ;  /* 0x000000381746723e */ /* 0x004fe400000010ff */
[----:B----4-:R-:W-:Y:S07]  /*c750*/  F2FP.BF16.F32.PACK_AB R71, R155, R32 ;  /* 0x000000209b47723e */ /* 0x010fee00000010ff */
[C---:B-1----:R-:W-:Y:S06]  /*c760*/  HMMA.16816.F32.BF16 R80, R68.reuse, R76, R4 ;  /* 0x0000004c4450723c */ /* 0x042fec0000041804 */
[C---:B------:R-:W-:Y:S07]  /*c770*/  HMMA.16816.F32.BF16 R76, R68.reuse, R78, R8 ;  /* 0x0000004e444c723c */ /* 0x040fee0000041808 */
[----:B------:R-:W-:Y:S01]  /*c780*/  FADD.FTZ R8, R74, R65 ;  /* 0x000000414a087221 */ /* 0x000fe20000010000 */
[----:B------:R-:W-:Y:S02]  /*c790*/  FADD.FTZ R9, R75, R72 ;  /* 0x000000484b097221 */ /* 0x000fe40000010000 */
[C---:B---3--:R-:W-:Y:S03]  /*c7a0*/  HMMA.16816.F32.BF16 R72, R68.reuse, R28, R12 ;  /* 0x0000001c4448723c */ /* 0x048fe6000004180c */
[----:B------:R-:W-:Y:S01]  /*c7b0*/  FADD.FTZ R97, R97, R8 ;  /* 0x0000000861617221 */ /* 0x000fe20000010000 */
[----:B------:R-:W-:Y:S01]  /*c7c0*/  FADD.FTZ R9, R100, R9 ;  /* 0x0000000964097221 */ /* 0x000fe20000010000 */
[----:B------:R-:W-:Y:S01]  /*c7d0*/  IADD3 R8, R142, -0x1, RZ ;  /* 0xffffffff8e087810 */ /* 0x000fe20007ffe0ff */
[----:B------:R-:W-:Y:S05]  /*c7e0*/  HMMA.16816.F32.BF16 R68, R68, R30, R16 ;  /* 0x0000001e4444723c */ /* 0x000fea0000041810 */
[----:B------:R-:W-:Y:S01]  /*c7f0*/  FADD.FTZ R96, R96, R97 ;  /* 0x0000006160607221 */ /* 0x000fe20000010000 */
[----:B------:R-:W-:Y:S01]  /*c800*/  FADD.FTZ R90, R90, R9 ;  /* 0x000000095a5a7221 */ /* 0x000fe20000010000 */
[----:B------:R-:W-:Y:S04]  /*c810*/  MOV R142, R8 ;  /* 0x00000008008e7202 */ /* 0x000fe80000000f00 */
[----:B------:R-:W-:Y:S01]  /*c820*/  FADD.FTZ R95, R95, R96 ;  /* 0x000000605f5f7221 */ /* 0x000fe20000010000 */
[----:B------:R-:W-:Y:S03]  /*c830*/  FADD.FTZ R89, R89, R90 ;  /* 0x0000005a59597221 */ /* 0x000fe60000010000 */
[----:B------:R-:W-:Y:S01]  /*c840*/  FADD.FTZ R56, R56, R95 ;  /* 0x0000005f38387221 */ /* 0x000fe20000010000 */
[----:B------:R-:W-:Y:S03]  /*c850*/  FADD.FTZ R32, R32, R89 ;  /* 0x0000005920207221 */ /* 0x000fe60000010000 */
[----:B------:R-:W-:Y:S01]  /*c860*/  FADD.FTZ R154, R23, R56 ;  /* 0x00000038179a7221 */ /* 0x000fe20000010000 */
[----:B------:R-:W-:Y:S01]  /*c870*/  FADD.FTZ R155, R155, R32 ;  /* 0x000000209b9b7221 */ /* 0x000fe20000010000 */
[----:B------:R-:W-:Y:S06]  /*c880*/  @P0 BRA `(.L_x_3709) ;  /* 0xffffffcc00cc0947 */ /* 0x000fec000383ffff */
.L_x_3705:
        /* <DEDUP_REMOVED lines=109> */
.L_x_3710:
        /* <DEDUP_REMOVED lines=10> */
.L_x_3711:
[----:B------:R-:W1:Y:S01]  /*d000*/  S2R R0, SR_CTAID.Z ;  /* 0x0000000000007919 */ /* 0x000e620000002700 */
[----:B------:R-:W1:Y:S01]  /*d010*/  LDC R9, c[0x0][0x270] ;  /* 0x00009c00ff097b82 */ /* 0x000e620000000800 */
[----:B------:R-:W1:Y:S07]  /*d020*/  S2R R2, SR_CTAID.Y ;  /* 0x0000000000027919 */ /* 0x000e6e0000002600 */
[----:B------:R-:W2:Y:S01]  /*d030*/  LDC R141, c[0x0][0x2c4] ;  /* 0x0000b100ff8d7b82 */ /* 0x000ea20000000800 */
[----:B-1----:R-:W-:-:S04]  /*d040*/  IMAD R2, R2, R9, R0 ;  /* 0x0000000902027224 */ /* 0x002fc800078e0200 */
[----:B--2---:R-:W-:-:S07]  /*d050*/  IMAD R141, R2, R141, RZ ;  /* 0x0000008d028d7224 */ /* 0x004fce00078e02ff */
.L_x_3712:
        /* <DEDUP_REMOVED lines=27> */
.L_x_3714:
[----:B------:R-:W-:Y:S05]  /*d210*/  BSYNC B0 ;  /* 0x0000000000007941 */ /* 0x000fea0003800000 */
.L_x_3713:
[----:B------:R-:W-:Y:S01]  /*d220*/  ULDC.64 UR6, c[0x0][0x298] ;  /* 0x0000a60000067ab9 */ /* 0x000fe20000000a00 */
[----:B------:R-:W-:Y:S01]  /*d230*/  IMAD R15, R15, -0x40, R144 ;  /* 0xffffffc00f0f7824 */ /* 0x000fe200078e0290 */
[----:B------:R-:W-:Y:S01]  /*d240*/  ULDC UR4, c[0x0][0x2d0] ;  /* 0x0000b40000047ab9 */ /* 0x000fe20000000800 */
[----:B------:R-:W-:Y:S01]  /*d250*/  IMAD R6, R5, UR6, RZ ;  /* 0x0000000605067c24 */ /* 0x000fe2000f8e02ff */
[----:B------:R-:W-:Y:S01]  /*d260*/  SHF.R.S32.HI R5, RZ, 0x1f, R2 ;  /* 0x0000001fff057819 */ /* 0x000fe20000011402 */
[----:B-1----:R-:W-:Y:S01]  /*d270*/  IMAD.WIDE.U32 R12, R17, UR6, R146 ;  /* 0x00000006110c7c25 */ /* 0x002fe2000f8e0092 */
[----:B------:R-:W-:Y:S01]  /*d280*/  ISETP.GE.AND P0, PT, R146, UR4, PT ;  /* 0x0000000492007c0c */ /* 0x000fe2000bf06270 */
[----:B------:R-:W-:Y:S01]  /*d290*/  ULDC.64 UR4, c[0x0][0x2a0] ;  /* 0x0000a80000047ab9 */ /* 0x000fe20000000a00 */
[----:B------:R-:W-:Y:S01]  /*d2a0*/  LEA.HI R5, R5, R2, RZ, 0x2 ;  /* 0x0000000205057211 */ /* 0x000fe200078f10ff */
[----:B------:R-:W-:Y:S01]  /*d2b0*/  IMAD.IADD R144, R144, 0x1, -R17 ;  /* 0x0000000190907824 */ /* 0x000fe200078e0a11 */
[----:B------:R-:W-:Y:S01]  /*d2c0*/  IADD3 R16, P1, R16, R12, RZ ;  /* 0x0000000c10107210 */ /* 0x000fe20007f3e0ff */
[----:B------:R-:W-:Y:S01]  /*d2d0*/  IMAD R17, R17, UR7, R6 ;  /* 0x0000000711117c24 */ /* 0x000fe2000f8e0206 */
[----:B------:R-:W-:Y:S01]  /*d2e0*/  LEA.HI.SX32 R6, R4, 0x20, 0x1e ;  /* 0x0000002004067811 */ /* 0x000fe200078ff2ff */
[----:B------:R-:W-:Y:S01]  /*d2f0*/  BSSY B0, `(.L_x_3715) ;  /* 0x0000016000007945 */ /* 0x000fe20003800000 */
[----:B------:R-:W-:-:S02]  /*d300*/  SHF.R.S32.HI R4, RZ, 0x1f, R0 ;  /* 0x0000001fff047819 */ /* 0x000fc40000011400 */
[----:B------:R-:W-:Y:S02]  /*d310*/  IADD3.X R17, R14, R13, R17, P1, !PT ;  /* 0x0000000d0e117210 */ /* 0x000fe40000ffe411 */
[----:B------:R-:W-:Y:S01]  /*d320*/  ISETP.GE.OR P1, PT, R6, R15, P0 ;  /* 0x0000000f0600720c */ /* 0x000fe20000726670 */
[----:B------:R-:W-:Y:S01]  /*d330*/  IMAD R7, R4, UR4, RZ ;  /* 0x0000000404077c24 */ /* 0x000fe2000f8e02ff */
[----:B------:R-:W-:Y:S01]  /*d340*/  SHF.R.S32.HI R2, RZ, 0x2, R5 ;  /* 0x00000002ff027819 */ /* 0x000fe20000011405 */
[C---:B------:R-:W-:Y:S01]  /*d350*/  IMAD.WIDE.U32 R16, R0.reuse, UR4, R16 ;  /* 0x0000000400107c25 */ /* 0x040fe2000f8e0010 */
[----:B------:R-:W-:Y:S02]  /*d360*/  ISETP.GE.OR P0, PT, R3, R144, P0 ;  /* 0x000000900300720c */ /* 0x000fe40000706670 */
[----:B------:R-:W-:Y:S01]  /*d370*/  SHF.R.S32.HI R2, RZ, 0x1f, R2 ;  /* 0x0000001fff027819 */ /* 0x000fe20000011402 */
[----:B------:R-:W-:Y:S02]  /*d380*/  IMAD R0, R0, UR5, R7 ;  /* 0x0000000500007c24 */ /* 0x000fe4000f8e0207 */
[----:B------:R1:W2:Y:S02]  /*d390*/  LDS.128 R4, [R143] ;  /* 0x000000008f047984 */ /* 0x0002a40000000c00 */
[----:B------:R-:W-:-:S06]  /*d3a0*/  IMAD.IADD R13, R0, 0x1, R17 ;  /* 0x00000001000d7824 */ /* 0x000fcc00078e0211 */
        /* <DEDUP_REMOVED lines=10> */
.L_x_3716:
[----:B------:R-:W-:Y:S05]  /*d450*/  BSYNC B0 ;  /* 0x0000000000007941 */ /* 0x000fea0003800000 */
.L_x_3715:
        /* <DEDUP_REMOVED lines=14> */
.L_x_3717:
        /* <DEDUP_REMOVED lines=12> */
.L_x_5361:


//--------------------- .text._ZN5flash24flash_fwd_splitkv_kernelI23Flash_fwd_kernel_traitsILi32ELi64ELi128ELi4ELb0ELb0EN7cutlass10bfloat16_tE19Flash_kernel_traitsILi32ELi64ELi128ELi4ES3_EELb1ELb0ELb0ELb0ELb0ELb0ELb0ELb1EEEvNS_16Flash_fwd_paramsE --------------------------
	.section	.text._ZN5flash24flash_fwd_splitkv_kernelI23Flash_fwd_kernel_traitsILi32ELi64ELi128ELi4ELb0ELb0EN7cutlass10bfloat16_tE19Flash_kernel_traitsILi32ELi64ELi128ELi4ES3_EELb1ELb0ELb0ELb0ELb0ELb0ELb0ELb1EEEvNS_16Flash_fwd_paramsE,"ax",@progbits
	.align	128
        .global         _ZN5flash24flash_fwd_splitkv_kernelI23Flash_fwd_kernel_traitsILi32ELi64ELi128ELi4ELb0ELb0EN7cutlass10bfloat16_tE19Flash_kernel_traitsILi32ELi64ELi128ELi4ES3_EELb1ELb0ELb0ELb0ELb0ELb0ELb0ELb1EEEvNS_16Flash_fwd_paramsE
        .type           _ZN5flash24flash_fwd_splitkv_kernelI23Flash_fwd_kernel_traitsILi32ELi64ELi128ELi4ELb0ELb0EN7cutlass10bfloat16_tE19Flash_kernel_traitsILi32ELi64ELi128ELi4ES3_EELb1ELb0ELb0ELb0ELb0ELb0ELb0ELb1EEEvNS_16Flash_fwd_paramsE,@function
        .size           _ZN5flash24flash_fwd_splitkv_kernelI23Flash_fwd_kernel_traitsILi32ELi64ELi128ELi4ELb0ELb0EN7cutlass10bfloat16_tE19Flash_kernel_traitsILi32ELi64ELi128ELi4ES3_EELb1ELb0ELb0ELb0ELb0ELb0ELb0ELb1EEEvNS_16Flash_fwd_paramsE,(.L_x_5362 - _ZN5flash24flash_fwd_splitkv_kernelI23Flash_fwd_kernel_traitsILi32ELi64ELi128ELi4ELb0ELb0EN7cutlass10bfloat16_tE19Flash_kernel_traitsILi32ELi64ELi128ELi4ES3_EELb1ELb0ELb0ELb0ELb0ELb0ELb0ELb1EEEvNS_16Flash_fwd_paramsE)
        .other          _ZN5flash24flash_fwd_splitkv_kernelI23Flash_fwd_kernel_traitsILi32ELi64ELi128ELi4ELb0ELb0EN7cutlass10bfloat16_tE19Flash_kernel_traitsILi32ELi64ELi128ELi4ES3_EELb1ELb0ELb0ELb0ELb0ELb0ELb0ELb1EEEvNS_16Flash_fwd_paramsE,@"STO_CUDA_ENTRY STV_DEFAULT"
_ZN5flash24flash_fwd_splitkv_kernelI23Flash_fwd_kernel_traitsILi32ELi64ELi128ELi4ELb0ELb0EN7cutlass10bfloat16_tE19Flash_kernel_traitsILi32ELi64ELi128ELi4ES3_EELb1ELb0ELb0ELb0ELb0ELb0ELb0ELb1EEEvNS_16Flash_fwd_paramsE:
.text._ZN5flash24flash_fwd_splitkv_kernelI23Flash_fwd_kernel_traitsILi32ELi64ELi128ELi4ELb0ELb0EN7cutlass10bfloat16_tE19Flash_kernel_traitsILi32ELi64ELi128ELi4ES3_EELb1ELb0ELb0ELb0ELb0ELb0ELb0ELb1EEEvNS_16Flash_fwd_paramsE:
        /* <DEDUP_REMOVED lines=15> */
[----:B------:R1:W2:Y:S01]  /*00f0*/  @P0 LDG.E R141, desc[UR6][R8.64+0x4] ;  /* 0x00000406088d0981 */ /* 0x0002a2000c1e1900 */
        /* <DEDUP_REMOVED lines=25> */
.L_x_3718:
[----:B------:R-:W1:Y:S02]  /*0290*/  LDC R67, c[0x0][0x2c8] ;  /* 0x0000b200ff437b82 */ /* 0x000e640000000800 */
.L_x_3719:
        /* <DEDUP_REMOVED lines=11> */
[----:B-1----:R-:W1:Y:S01]  /*0350*/  LDC R5, c[0x0][0x398] ;  /* 0x0000e600ff057b82 */ /* 0x002e620000000800 */
[----:B---3--:R-:W-:Y:S01]  /*0360*/  @!P1 ISETP.NE.U32.AND P0, PT, R2, RZ, PT ;  /* 0x000000ff0200920c */ /* 0x008fe20003f05070 */
[--C-:B-----5:R-:W-:Y:S01]  /*0370*/  IMAD.IADD R67, R67, 0x1, -R6.reuse ;  /* 0x0000000143437824 */ /* 0x120fe200078e0a06 */
        /* <DEDUP_REMOVED lines=32> */
[----:B------:R-:W2:Y:S02]  /*0580*/  @!P0 LDC.64 R2, c[0x0][0x290] ;  /* 0x0000a400ff028b82 */ /* 0x000ea40000000a00 */
[----:B------:R-:W-:-:S05]  /*0590*/  IMAD.IADD R0, R57, 0x1, -R0 ;  /* 0x0000000139007824 */ /* 0x000fca00078e0a00 */
[----:B------:R-:W-:-:S04]  /*05a0*/  ISETP.NE.AND P3, PT, R0, RZ, PT ;  /* 0x000000ff0000720c */ /* 0x000fc80003f65270 */
[----:B------:R-:W-:Y:S01]  /*05b0*/  ISETP.GE.OR P3, PT, R6, R141, P3 ;  /* 0x0000008d0600720c */ /* 0x000fe20001f66670 */
[----:B-1----:R-:W-:-:S04]  /*05c0*/  @P0 IMAD.WIDE.U32 R10, R142, R4, RZ ;  /* 0x000000048e0a0225 */ /* 0x002fc800078e00ff */
[----:B------:R-:W-:Y:S02]  /*05d0*/  @P0 IMAD R142, R142, R5, R11 ;  /* 0x000000058e8e0224 */ /* 0x000fe400078e020b */
[-C--:B--2---:R-:W-:Y:S01]  /*05e0*/  @!P0 IMAD R8, R7, R2.reuse, RZ ;  /* 0x0000000207088224 */ /* 0x084fe200078e02ff */
[----:B------:R-:W-:Y:S01]  /*05f0*/  SHF.R.S32.HI R7, RZ, 0x1f, R60 ;  /* 0x0000001fff077819 */ /* 0x000fe2000001143c */
[----:B------:R-:W-:Y:S01]  /*0600*/  @!P0 IMAD.WIDE.U32 R14, R13, R2, RZ ;  /* 0x000000020d0e8225 */ /* 0x000fe200078e00ff */
[----:B------:R-:W-:-:S03]  /*0610*/  IADD3 R2, R6, 0x20, RZ ;  /* 0x0000002006027810 */ /* 0x000fc60007ffe0ff */
[----:B------:R-:W-:Y:S02]  /*0620*/  @!P0 IMAD R3, R13, R3, R8 ;  /* 0x000000030d038224 */ /* 0x000fe400078e0208 */
        /* <DEDUP_REMOVED lines=9> */
[----:B------:R-:W-:-:S02]  /*06c0*/  ISETP.GE.AND P0, PT, R2, R141, PT ;  /* 0x0000008d0200720c */ /* 0x000fc40003f06270 */
[----:B------:R-:W-:Y:S01]  /*06d0*/  ISETP.GE.OR P4, PT, R2, R141, P1 ;  /* 0x0000008d0200720c */ /* 0x000fe20000f86670 */
[----:B------:R-:W-:Y:S01]  /*06e0*/  IMAD R13, R13, UR8, R116 ;  /* 0x000000080d0d7c24 */ /* 0x000fe2000f8e0274 */
[----:B------:R-:W-:-:S03]  /*06f0*/  IADD3 R10, P2, R10, R8, RZ ;  /* 0x000000080a0a7210 */ /* 0x000fc60007f5e0ff */
[----:B------:R-:W-:Y:S01]  /*0700*/  IMAD R13, R13, UR5, R60 ;  /* 0x000000050d0d7c24 */ /* 0x000fe2000f8e023c */
[----:B------:R-:W-:Y:S01]  /*0710*/  IADD3.X R11, R142, R9, R7, P2, !PT ;  /* 0x000000098e0b7210 */ /* 0x000fe200017fe407 */
[----:B------:R-:W-:Y:S01]  /*0720*/  ULDC.64 UR4, c[0x0][0x2a0] ;  /* 0x0000a80000047ab9 */ /* 0x000fe20000000a00 */
[----:B------:R-:W-:Y:S01]  /*0730*/  ISETP.GE.OR P2, PT, R6, R141, P1 ;  /* 0x0000008d0600720c */ /* 0x000fe20000f46670 */
[----:B------:R-:W-:Y:S01]  /*0740*/  IMAD R3, R3, UR4, RZ ;  /* 0x0000000403037c24 */ /* 0x000fe2000f8e02ff */
[----:B------:R-:W-:Y:S01]  /*0750*/  IADD3 R2, P1, R13, R6, RZ ;  /* 0x000000060d027210 */ /* 0x000fe20007f3e0ff */
[----:B------:R-:W-:Y:S01]  /*0760*/  IMAD.WIDE.U32 R10, R116, UR4, R10 ;  /* 0x00000004740a7c25 */ /* 0x000fe2000f8e000a */
[----:B------:R-:W-:-:S03]  /*0770*/  SHF.R.S32.HI R7, RZ, 0x1f, R6 ;  /* 0x0000001fff077819 */ /* 0x000fc60000011406 */
        /* <DEDUP_REMOVED lines=12> */
.L_x_3722:
[----:B------:R-:W-:Y:S05]  /*0840*/  BSYNC B0 ;  /* 0x0000000000007941 */ /* 0x000fea0003800000 */
.L_x_3721:
        /* <DEDUP_REMOVED lines=13> */
.L_x_3724:
[----:B------:R-:W-:Y:S05]  /*0920*/  BSYNC B0 ;  /* 0x0000000000007941 */ /* 0x000fea0003800000 */
.L_x_3723:
        /* <DEDUP_REMOVED lines=11> */
.L_x_3720:
[----:B------:R-:W1:Y:S01]  /*09e0*/  LDC.64 R2, c[0x0][0x368] ;  /* 0x0000da00ff027b82 */ /* 0x000e620000000a00 */
        /* <DEDUP_REMOVED lines=11> */
[----:B-1----:R-:W1:Y:S02]  /*0aa0*/  LDC.64 R2, c[0x0][0x378] ;  /* 0x0000de00ff027b82 */ /* 0x002e640000000a00 */
        /* <DEDUP_REMOVED lines=9> */
.L_x_3725:
[----:B------:R-:W-:Y:S05]  /*0b40*/  @!P2 BRA `(.L_x_3726) ;  /* 0x000000040044a947 */ /* 0x000fea0003800000 */
[----:B-----5:R-:W1:Y:S01]  /*0b50*/  LDC R13, c[0x0][0x380] ;  /* 0x0000e000ff0d7b82 */ /* 0x020e620000000800 */
[----:B------:R-:W-:Y:S01]  /*0b60*/  LEA R48, R46, 0xffffff80, 0x7 ;  /* 0xffffff802e307811 */ /* 0x000fe200078e38ff */
[----:B------:R-:W-:-:S06]  /*0b70*/  ULDC.64 UR4, c[0x0][0x230] ;  /* 0x00008c0000047ab9 */ /* 0x000fcc0000000a00 */
        /* <DEDUP_REMOVED lines=27> */
[----:B-1----:R-:W-:Y:S01]  /*0d30*/  IABS R2, R5 ;  /* 0x0000000500027213 */ /* 0x002fe20000000000 */
[----:B------:R-:W-:-:S03]  /*0d40*/  IMAD.MOV R19, RZ, RZ, -R19 ;  /* 0x000000ffff137224 */ /* 0x000fc600078e0a13 */
[----:B------:R-:W1:Y:S01]  /*0d50*/  I2F.RP R8, R2 ;  /* 0x0000000200087306 */ /* 0x000e620000209400 */
[----:B------:R-:W-:-:S05]  /*0d60*/  IMAD R19, R13, R19, R48 ;  /* 0x000000130d137224 */ /* 0x000fca00078e0230 */
[----:B------:R-:W-:Y:S02]  /*0d70*/  SHF.R.S32.HI R17, RZ, 0x1f, R19 ;  /* 0x0000001fff117819 */ /* 0x000fe40000011413 */
        /* <DEDUP_REMOVED lines=24> */
[----:B---3--:R-:W-:Y:S01]  /*0f00*/  SHF.R.S32.HI R11, RZ, 0x1f, R4 ;  /* 0x0000001fff0b7819 */ /* 0x008fe20000011404 */
        /* <DEDUP_REMOVED lines=8> */
[----:B--2---:R-:W-:Y:S01]  /*0f90*/  IMAD R6, R17, R122, RZ ;  /* 0x0000007a11067224 */ /* 0x004fe200078e02ff */
[----:B------:R-:W-:Y:S01]  /*0fa0*/  MOV R8, R10 ;  /* 0x0000000a00087202 */ /* 0x000fe20000000f00 */
[----:B------:R-:W-:-:S04]  /*0fb0*/  IMAD.WIDE.U32 R12, R19, R122, R12 ;  /* 0x0000007a130c7225 */ /* 0x000fc800078e000c */
[----:B------:R-:W-:Y:S01]  /*0fc0*/  IMAD R6, R19, R123, R6 ;  /* 0x0000007b13067224 */ /* 0x000fe200078e0206 */
[----:B------:R-:W-:Y:S01]  /*0fd0*/  MOV R14, R12 ;  /* 0x0000000c000e7202 */ /* 0x000fe20000000f00 */
[----:B------:R-:W-:Y:S02]  /*0fe0*/  IMAD.IADD R23, R11, 0x1, R3 ;  /* 0x000000010b177824 */ /* 0x000fe400078e0203 */
[----:B------:R-:W-:Y:S02]  /*0ff0*/  IMAD.IADD R15, R13, 0x1, R6 ;  /* 0x000000010d0f7824 */ /* 0x000fe400078e0206 */
[----:B------:R-:W-:Y:S02]  /*1000*/  IMAD R13, R5, UR4, RZ ;  /* 0x00000004050d7c24 */ /* 0x000fe4000f8e02ff */
[----:B------:R-:W-:-:S04]  /*1010*/  IMAD.WIDE.U32 R14, R0, UR4, R14 ;  /* 0x00000004000e7c25 */ /* 0x000fc8000f8e000e */
[----:B------:R-:W-:Y:S01]  /*1020*/  IMAD R13, R0, UR5, R13 ;  /* 0x00000005000d7c24 */ /* 0x000fe2000f8e020d */
[----:B------:R-:W-:-:S04]  /*1030*/  MOV R4, R14 ;  /* 0x0000000e00047202 */ /* 0x000fc80000000f00 */
[----:B------:R-:W-:Y:S01]  /*1040*/  IADD3 R15, R15, R13, RZ ;  /* 0x0000000d0f0f7210 */ /* 0x000fe20007ffe0ff */
[----:B------:R-:W-:Y:S06]  /*1050*/  BRA `(.L_x_3727) ;  /* 0x0000000400447947 */ /* 0x000fec0003800000 */
.L_x_3726:
[----:B------:R-:W1:Y:S01]  /*1060*/  LDC R19, c[0x0][0x278] ;  /* 0x00009e00ff137b82 */ /* 0x000e620000000800 */
[----:B------:R-:W-:Y:S02]  /*1070*/  MOV R4, RZ ;  /* 0x000000ff00047202 */ /* 0x000fe40000000f00 */
        /* <DEDUP_REMOVED lines=8> */
[----:B-1----:R-:W-:Y:S01]  /*1100*/  VIADD R8, R8, 0xffffffe ;  /* 0x0ffffffe08087836 */ /* 0x002fe20000000000 */
[----:B------:R-:W1:Y:S05]  /*1110*/  @P4 LDC.64 R10, c[0x0][0x250] ;  /* 0x00009400ff0a4b82 */ /* 0x000e6a0000000a00 */
[----:B------:R-:W3:Y:S02]  /*1120*/  F2I.FTZ.U32.TRUNC.NTZ R5, R8 ;  /* 0x0000000800057305 */ /* 0x000ee4000021f000 */
[----:B---3--:R-:W-:-:S04]  /*1130*/  IMAD.MOV R0, RZ, RZ, -R5 ;  /* 0x000000ffff007224 */ /* 0x008fc800078e0a05 */
[----:B------:R-:W-:Y:S01]  /*1140*/  IMAD R2, R0, R3, RZ ;  /* 0x0000000300027224 */ /* 0x000fe200078e02ff */
[----:B------:R-:W-:-:S03]  /*1150*/  IABS R0, R116 ;  /* 0x0000007400007213 */ /* 0x000fc60000000000 */
[----:B------:R-:W-:-:S04]  /*1160*/  IMAD.HI.U32 R5, R5, R2, R4 ;  /* 0x0000000205057227 */ /* 0x000fc800078e0004 */
[----:B------:R-:W-:-:S04]  /*1170*/  IMAD.MOV.U32 R4, RZ, RZ, R0 ;  /* 0x000000ffff047224 */ /* 0x000fc800078e0000 */
[----:B------:R-:W-:-:S04]  /*1180*/  IMAD.HI.U32 R0, R5, R4, RZ ;  /* 0x0000000405007227 */ /* 0x000fc800078e00ff */
[----:B------:R-:W-:Y:S02]  /*1190*/  IMAD.MOV R2, RZ, RZ, -R0 ;  /* 0x000000ffff027224 */ /* 0x000fe400078e0a00 */
[----:B--2---:R-:W-:Y:S02]  /*11a0*/  @P4 IMAD R5, R22, R123, RZ ;  /* 0x0000007b16054224 */ /* 0x004fe400078e02ff */
[----:B------:R-:W-:Y:S01]  /*11b0*/  IMAD R2, R3, R2, R4 ;  /* 0x0000000203027224 */ /* 0x000fe200078e0204 */
[----:B------:R-:W-:Y:S01]  /*11c0*/  LOP3.LUT R4, R116, R19, RZ, 0x3c, !PT ;  /* 0x0000001374047212 */ /* 0x000fe200078e3cff */
[----:B------:R-:W-:-:S03]  /*11d0*/  @P4 IMAD.WIDE.U32 R22, R22, R122, RZ ;  /* 0x0000007a16164225 */ /* 0x000fc600078e00ff */
[----:B------:R-:W-:Y:S02]  /*11e0*/  ISETP.GT.U32.AND P0, PT, R3, R2, PT ;  /* 0x000000020300720c */ /* 0x000fe40003f04070 */
[----:B------:R-:W-:Y:S02]  /*11f0*/  ISETP.GE.AND P1, PT, R4, RZ, PT ;  /* 0x000000ff0400720c */ /* 0x000fe40003f26270 */
[----:B------:R-:W-:Y:S02]  /*1200*/  @P4 IADD3 R5, R23, R5, RZ ;  /* 0x0000000517054210 */ /* 0x000fe40007ffe0ff */
[----:B------:R-:W-:-:S07]  /*1210*/  @P4 MOV R8, R22 ;  /* 0x0000001600084202 */ /* 0x000fce0000000f00 */
[-C--:B------:R-:W-:Y:S02]  /*1220*/  @!P0 IADD3 R2, R2, -R3.reuse, RZ ;  /* 0x8000000302028210 */ /* 0x080fe40007ffe0ff */
[----:B------:R-:W-:Y:S02]  /*1230*/  @!P0 IADD3 R0, R0, 0x1, RZ ;  /* 0x0000000100008810 */ /* 0x000fe40007ffe0ff */
[----:B------:R-:W-:Y:S02]  /*1240*/  ISETP.GE.U32.AND P3, PT, R2, R3, PT ;  /* 0x000000030200720c */ /* 0x000fe40003f66070 */
[----:B------:R-:W2:Y:S01]  /*1250*/  LDC.64 R2, c[0x0][0x260] ;  /* 0x00009800ff027b82 */ /* 0x000ea20000000a00 */
[----:B------:R-:W-:-:S10]  /*1260*/  ISETP.NE.AND P0, PT, R19, RZ, PT ;  /* 0x000000ff1300720c */ /* 0x000fd40003f05270 */
[----:B------:R-:W-:-:S04]  /*1270*/  @P3 VIADD R0, R0, 0x1 ;  /* 0x0000000100003836 */ /* 0x000fc80000000000 */
        /* <DEDUP_REMOVED lines=15> */
.L_x_3728:
        /* <DEDUP_REMOVED lines=9> */
[----:B------:R-:W-:-:S03]  /*1400*/  IADD3 R19, R19, R4, RZ ;  /* 0x0000000413137210 */ /* 0x000fc60007ffe0ff */
[----:B--2---:R-:W-:Y:S01]  /*1410*/  IMAD R4, R5, R2, RZ ;  /* 0x0000000205047224 */ /* 0x004fe200078e02ff */
[----:B------:R-:W-:Y:S01]  /*1420*/  @P4 MOV R8, R22 ;  /* 0x0000001600084202 */ /* 0x000fe20000000f00 */
[----:B------:R-:W-:-:S04]  /*1430*/  IMAD.WIDE.U32 R18, R0, R2, R18 ;  /* 0x0000000200127225 */ /* 0x000fc800078e0012 */
[----:B------:R-:W-:Y:S01]  /*1440*/  IMAD R3, R0, R3, R4 ;  /* 0x0000000300037224 */ /* 0x000fe200078e0204 */
[----:B------:R-:W-:Y:S01]  /*1450*/  MOV R4, R18 ;  /* 0x0000001200047202 */ /* 0x000fe20000000f00 */
[----:B------:R-:W-:-:S03]  /*1460*/  @P4 IMAD R23, R15, R11, R23 ;  /* 0x0000000b0f174224 */ /* 0x000fc600078e0217 */
[----:B------:R-:W-:Y:S02]  /*1470*/  IADD3 R15, R19, R3, RZ ;  /* 0x00000003130f7210 */ /* 0x000fe40007ffe0ff */
[----:B------:R-:W-:Y:S01]  /*1480*/  MOV R19, R48 ;  /* 0x0000003000137202 */ /* 0x000fe20000000f00 */
        /* <DEDUP_REMOVED lines=14> */
.L_x_3727:
[----:B------:R1:W5:Y:S01]  /*1570*/  @P5 LDG.E R11, desc[UR6][R118.64] ;  /* 0x00000006760b5981 */ /* 0x000362000c1e1900 */
[----:B------:R-:W-:Y:S01]  /*1580*/  ISETP.NE.AND P0, PT, R142, -0x1, PT ;  /* 0xffffffff8e00780c */ /* 0x000fe20003f05270 */
[----:B------:R-:W2:Y:S01]  /*1590*/  LDC.64 R2, c[0x0][0x240] ;  /* 0x00009000ff027b82 */ /* 0x000ea20000000a00 */
[----:B------:R-:W-:Y:S01]  /*15a0*/  SHF.R.S32.HI R10, RZ, 0x1f, R57 ;  /* 0x0000001fff0a7819 */ /* 0x000fe20000011439 */
[----:B------:R-:W-:Y:S01]  /*15b0*/  ULDC.64 UR4, c[0x0][0x268] ;  /* 0x00009a0000047ab9 */ /* 0x000fe20000000a00 */
[----:B------:R-:W-:Y:S01]  /*15c0*/  IMAD.MOV.U32 R47, RZ, RZ, 0x10 ;  /* 0x00000010ff2f7424 */ /* 0x000fe200078e00ff */
[C---:B------:R-:W-:Y:S01]  /*15d0*/  SHF.L.U64.HI R137, R122.reuse, 0x5, R123 ;  /* 0x000000057a897819 */ /* 0x040fe2000001027b */
[----:B------:R-:W-:Y:S01]  /*15e0*/  IMAD.SHL.U32 R138, R122, 0x20, RZ ;  /* 0x000000207a8a7824 */ /* 0x000fe200078e00ff */
[CC--:B------:R-:W-:Y:S02]  /*15f0*/  LEA.HI R27, R10.reuse, R57.reuse, RZ, 0x2 ;  /* 0x000000390a1b7211 */ /* 0x0c0fe400078f10ff */
[----:B------:R-:W-:Y:S01]  /*1600*/  LEA.HI R64, R10, R57, RZ, 0x3 ;  /* 0x000000390a407211 */ /* 0x000fe200078f18ff */
[----:B------:R-:W3:Y:S01]  /*1610*/  LDC R72, c[0x0][0x2e0] ;  /* 0x0000b800ff487b82 */ /* 0x000ee20000000800 */
[----:B------:R-:W-:-:S02]  /*1620*/  LOP3.LUT R6, R27, 0xfffffffc, RZ, 0xc0, !PT ;  /* 0xfffffffc1b067812 */ /* 0x000fc400078ec0ff */
[----:B------:R-:W-:Y:S02]  /*1630*/  SHF.R.S32.HI R59, RZ, 0x3, R64 ;  /* 0x00000003ff3b7819 */ /* 0x000fe40000011440 */
[----:B------:R-:W-:Y:S01]  /*1640*/  SHF.R.S32.HI R144, RZ, 0x2, R27 ;  /* 0x00000002ff907819 */ /* 0x000fe2000001141b */
[----:B------:R-:W-:Y:S01]  /*1650*/  IMAD.IADD R6, R57, 0x1, -R6 ;  /* 0x0000000139067824 */ /* 0x000fe200078e0a06 */
[----:B------:R-:W-:Y:S01]  /*1660*/  LEA.HI R58, R10, R57, RZ, 0x5 ;  /* 0x000000390a3a7211 */ /* 0x000fe200078f28ff */
[----:B-----5:R-:W4:Y:S01]  /*1670*/  @!P0 LDC.64 R12, c[0x0][0x228] ;  /* 0x00008a00ff0c8b82 */ /* 0x020f220000000a00 */
[----:B------:R-:W-:Y:S01]  /*1680*/  IMAD.SHL.U32 R31, R59, 0x40, RZ ;  /* 0x000000403b1f7824 */ /* 0x000fe200078e00ff */
[--C-:B------:R-:W-:Y:S01]  /*1690*/  SHF.R.S32.HI R145, RZ, 0x1f, R144.reuse ;  /* 0x0000001fff917819 */ /* 0x100fe20000011490 */
[C---:B------:R-:W-:Y:S01]  /*16a0*/  IMAD.SHL.U32 R84, R6.reuse, 0x8, RZ ;  /* 0x0000000806547824 */ /* 0x040fe200078e00ff */
[----:B------:R-:W-:Y:S01]  /*16b0*/  LEA.HI R27, R27, R144, RZ, 0x1 ;  /* 0x000000901b1b7211 */ /* 0x000fe200078f08ff */
[----:B------:R-:W-:Y:S01]  /*16c0*/  IMAD.SHL.U32 R6, R6, 0x4, RZ ;  /* 0x0000000406067824 */ /* 0x000fe200078e00ff */
[----:B------:R-:W-:Y:S01]  /*16d0*/  LOP3.LUT R31, R31, 0xc0, RZ, 0xc0, !PT ;  /* 0x000000c01f1f7812 */ /* 0x000fe200078ec0ff */
[----:B--2---:R-:W-:Y:S01]  /*16e0*/  @P0 IMAD.WIDE.U32 R28, R142, R2, RZ ;  /* 0x000000028e1c0225 */ /* 0x004fe200078e00ff */
[----:B------:R-:W-:Y:S01]  /*16f0*/  LOP3.LUT R27, R27, 0x7fffffe, RZ, 0xc0, !PT ;  /* 0x07fffffe1b1b7812 */ /* 0x000fe200078ec0ff */
[----:B------:R-:W2:Y:S01]  /*1700*/  LDC.64 R120, c[0x0][0x250] ;  /* 0x00009400ff787b82 */ /* 0x000ea20000000a00 */
[----:B------:R-:W-:Y:S01]  /*1710*/  SHF.R.U32.HI R18, RZ, 0x3, R31 ;  /* 0x00000003ff127819 */ /* 0x000fe2000001161f */
[----:B------:R-:W-:Y:S01]  /*1720*/  IMAD.WIDE R24, R21, 0x40, R144 ;  /* 0x0000004015187825 */ /* 0x000fe200078e0290 */
[----:B------:R-:W-:-:S02]  /*1730*/  SHF.R.S32.HI R85, RZ, 0x1f, R84 ;  /* 0x0000001fff557819 */ /* 0x000fc40000011454 */
[----:B------:R-:W-:Y:S01]  /*1740*/  SHF.R.S32.HI R58, RZ, 0x5, R58 ;  /* 0x00000005ff3a7819 */ /* 0x000fe2000001143a */
[----:B------:R-:W-:Y:S01]  /*1750*/  @P0 IMAD R21, R142, R3, R29 ;  /* 0x000000038e150224 */ /* 0x000fe200078e021d */
[----:B------:R-:W-:Y:S01]  /*1760*/  LOP3.LUT R29, R31, 0x18, R84, 0xf8, !PT ;  /* 0x000000181f1d7812 */ /* 0x000fe200078ef854 */
[----:B------:R-:W-:Y:S01]  /*1770*/  @P0 IMAD.MOV.U32 R14, RZ, RZ, R28 ;  /* 0x000000ffff0e0224 */ /* 0x000fe200078e001c */
[----:B------:R-:W-:Y:S01]  /*1780*/  LEA.HI R63, R10, R57, RZ, 0x4 ;  /* 0x000000390a3f7211 */ /* 0x000fe200078f20ff */
[----:B------:R-:W-:Y:S01]  /*1790*/  IMAD R10, R25, R2, RZ ;  /* 0x00000002190a7224 */ /* 0x000fe200078e02ff */
[----:B------:R-:W-:Y:S01]  /*17a0*/  LOP3.LUT R18, R29, R18, RZ, 0x3c, !PT ;  /* 0x000000121d127212 */ /* 0x000fe200078e3cff */
[----:B------:R-:W-:Y:S01]  /*17b0*/  IMAD R115, R145, R122, RZ ;  /* 0x0000007a91737224 */ /* 0x000fe200078e02ff */
[----:B------:R-:W-:Y:S01]  /*17c0*/  LOP3.LUT R62, R63, 0xfffffff0, RZ, 0xc0, !PT ;  /* 0xfffffff03f3e7812 */ /* 0x000fe200078ec0ff */
[----:B------:R-:W-:Y:S01]  /*17d0*/  IMAD R3, R24, R3, R10 ;  /* 0x0000000318037224 */ /* 0x000fe200078e020a */
[----:B---3--:R-:W-:Y:S01]  /*17e0*/  LEA.HI R72, R72, R72, RZ, 0x1 ;  /* 0x0000004848487211 */ /* 0x008fe200078f08ff */
[-C--:B----4-:R-:W-:Y:S01]  /*17f0*/  @!P0 IMAD R16, R7, R12.reuse, RZ ;  /* 0x0000000c07108224 */ /* 0x090fe200078e02ff */
[----:B------:R-:W-:Y:S01]  /*1800*/  IADD3 R62, -R62, R57, RZ ;  /* 0x000000393e3e7210 */ /* 0x000fe20007ffe1ff */
[----:B------:R-:W-:Y:S01]  /*1810*/  @!P0 IMAD.WIDE.U32 R30, R9, R12, RZ ;  /* 0x0000000c091e8225 */ /* 0x000fe200078e00ff */
[----:B------:R-:W-:-:S02]  /*1820*/  SHF.R.S32.HI R69, RZ, 0x1, R72 ;  /* 0x00000001ff457819 */ /* 0x000fc40000011448 */
[----:B------:R-:W-:Y:S01]  /*1830*/  LEA.HI R73, R62, R62, RZ, 0x1 ;  /* 0x0000003e3e497211 */ /* 0x000fe200078f08ff */
[----:B------:R-:W-:Y:S02]  /*1840*/  @!P0 IMAD R13, R9, R13, R16 ;  /* 0x0000000d090d8224 */ /* 0x000fe400078e0210 */
[----:B------:R-:W-:Y:S01]  /*1850*/  @!P0 IMAD.MOV.U32 R14, RZ, RZ, R30 ;  /* 0x000000ffff0e8224 */ /* 0x000fe200078e001e */
[----:B------:R-:W-:Y:S01]  /*1860*/  SHF.R.S32.HI R61, RZ, 0x1, R73 ;  /* 0x00000001ff3d7819 */ /* 0x000fe20000011449 */
[C---:B------:R-:W-:Y:S01]  /*1870*/  IMAD R71, R144.reuse, R69, R6 ;  /* 0x0000004590477224 */ /* 0x040fe200078e0206 */
[----:B------:R-:W-:Y:S01]  /*1880*/  @!P0 IADD3 R21, R31, R13, RZ ;  /* 0x0000000d1f158210 */ /* 0x000fe20007ffe0ff */
[----:B------:R-:W-:Y:S01]  /*1890*/  IMAD.IADD R13, R144, 0x1, -R27 ;  /* 0x00000001900d7824 */ /* 0x000fe200078e0a1b */
[----:B------:R-:W-:Y:S01]  /*18a0*/  IADD3 R20, P0, R84, R14, RZ ;  /* 0x0000000e54147210 */ /* 0x000fe20007f1e0ff */
[----:B------:R-:W-:Y:S01]  /*18b0*/  IMAD R115, R144, R123, R115 ;  /* 0x0000007b90737224 */ /* 0x000fe200078e0273 */
[----:B--2---:R-:W-:Y:S01]  /*18c0*/  SHF.L.U64.HI R139, R120, 0x5, R121 ;  /* 0x00000005788b7819 */ /* 0x004fe20000010279 */
[----:B------:R-:W-:Y:S01]  /*18d0*/  IMAD R13, R58, 0x8, R13 ;  /* 0x000000083a0d7824 */ /* 0x000fe200078e020d */
[----:B------:R-:W-:Y:S01]  /*18e0*/  SHF.L.U32 R140, R120, 0x5, RZ ;  /* 0x00000005788c7819 */ /* 0x000fe200000006ff */
[----:B------:R-:W-:Y:S01]  /*18f0*/  IMAD.X R21, R85, 0x1, R21, P0 ;  /* 0x0000000155157824 */ /* 0x000fe200000e0615 */
[----:B------:R-:W-:Y:S01]  /*1900*/  IADD3 R22, P0, R84, R8, RZ ;  /* 0x0000000854167210 */ /* 0x000fe20007f1e0ff */
[----:B------:R-:W-:Y:S01]  /*1910*/  IMAD.U32 R108, R13, 0x20, R18 ;  /* 0x000000200d6c7824 */ /* 0x000fe200078e0012 */
[----:B------:R-:W-:Y:S01]  /*1920*/  SHF.R.S32.HI R8, RZ, 0x1f, R73 ;  /* 0x0000001fff087819 */ /* 0x000fe20000011449 */
[----:B------:R-:W-:Y:S01]  /*1930*/  IMAD R13, R5, UR4, RZ ;  /* 0x00000004050d7c24 */ /* 0x000fe2000f8e02ff */
[----:B------:R-:W-:Y:S01]  /*1940*/  SHF.R.S32.HI R68, RZ, 0x1f, R71 ;  /* 0x0000001fff447819 */ /* 0x000fe20000011447 */
[----:B------:R-:W-:Y:S01]  /*1950*/  IMAD.X R23, R85, 0x1, R23, P0 ;  /* 0x0000000155177824 */ /* 0x000fe200000e0617 */
[----:B------:R-:W-:Y:S01]  /*1960*/  IADD3 R110, P0, R144, R19, RZ ;  /* 0x00000013906e7210 */ /* 0x000fe20007f1e0ff */
[----:B------:R-:W-:Y:S01]  /*1970*/  IMAD.WIDE.U32 R20, R24, R2, R20 ;  /* 0x0000000218147225 */ /* 0x000fe200078e0014 */
[----:B------:R-:W-:-:S02]  /*1980*/  SHF.R.S32.HI R2, RZ, 0x1f, R116 ;  /* 0x0000001fff027819 */ /* 0x000fc40000011474 */
[----:B------:R-:W-:Y:S01]  /*1990*/  LEA.HI R8, R8, R61, RZ, 0x2 ;  /* 0x0000003d08087211 */ /* 0x000fe200078f10ff */
[C---:B------:R-:W-:Y:S02]  /*19a0*/  IMAD R12, R0.reuse, UR5, R13 ;  /* 0x00000005000c7c24 */ /* 0x040fe4000f8e020d */
[----:B------:R-:W-:Y:S01]  /*19b0*/  IMAD.WIDE.U32 R22, R0, UR4, R22 ;  /* 0x0000000400167c25 */ /* 0x000fe2000f8e0016 */
[----:B------:R-:W-:Y:S01]  /*19c0*/  ULDC.64 UR4, c[0x0][0x258] ;  /* 0x0000960000047ab9 */ /* 0x000fe20000000a00 */
[----:B------:R-:W-:Y:S02]  /*19d0*/  LOP3.LUT R8, R8, 0xfffffffc, RZ, 0xc0, !PT ;  /* 0xfffffffc08087812 */ /* 0x000fe400078ec0ff */
[----:B------:R-:W-:Y:S01]  /*19e0*/  IMAD R65, R2, UR4, RZ ;  /* 0x0000000402417c24 */ /* 0x000fe2000f8e02ff */
[----:B------:R-:W-:Y:S01]  /*19f0*/  SHF.R.S32.HI R2, RZ, 0x1f, R67 ;  /* 0x0000001fff027819 */ /* 0x000fe20000011443 */
[----:B------:R-:W-:Y:S01]  /*1a00*/  IMAD.X R17, R145, 0x1, R17, P0 ;  /* 0x0000000191117824 */ /* 0x000fe200000e0611 */
[----:B------:R-:W-:Y:S01]  /*1a10*/  IADD3 R112, P0, R84, R4, RZ ;  /* 0x0000000454707210 */ /* 0x000fe20007f1e0ff */
[----:B------:R-:W-:Y:S01]  /*1a20*/  IMAD.IADD R13, R23, 0x1, R12 ;  /* 0x00000001170d7824 */ /* 0x000fe200078e020c */
[----:B------:R-:W-:Y:S01]  /*1a30*/  LEA.HI R81, R2, R67, RZ, 0x7 ;  /* 0x0000004302517211 */ /* 0x000fe200078f38ff */
[----:B------:R-:W-:Y:S01]  /*1a40*/  IMAD R17, R17, R120, RZ ;  /* 0x0000007811117224 */ /* 0x000fe200078e02ff */
[----:B------:R-:W-:Y:S01]  /*1a50*/  IADD3 R61, R61, -R8, RZ ;  /* 0x800000083d3d7210 */ /* 0x000fe20007ffe0ff */
[----:B------:R-:W-:Y:S01]  /*1a60*/  IMAD.X R113, R85, 0x1, R15, P0 ;  /* 0x0000000155717824 */ /* 0x000fe200000e060f */
[----:B------:R-:W-:Y:S01]  /*1a70*/  SHF.R.S32.HI R81, RZ, 0x7, R81 ;  /* 0x00000007ff517819 */ /* 0x000fe20000011451 */
[----:B------:R-:W-:Y:S01]  /*1a80*/  IMAD.IADD R21, R21, 0x1, R3 ;  /* 0x0000000115157824 */ /* 0x000fe200078e0203 */
[----:B------:R-:W-:Y:S01]  /*1a90*/  LOP3.LUT P1, RZ, R61, 0x2, RZ, 0xc0, !PT ;  /* 0x000000023dff7812 */ /* 0x000fe2000782c0ff */
[----:B------:R-:W-:Y:S01]  /*1aa0*/  IMAD.MOV.U32 R12, RZ, RZ, R22 ;  /* 0x000000ffff0c7224 */ /* 0x000fe200078e0016 */
[----:B------:R-:W-:Y:S01]  /*1ab0*/  VIMNMX R81, RZ, R81, !PT ;  /* 0x00000051ff517248 */ /* 0x000fe20007fe0100 */
[----:B------:R-:W-:Y:S01]  /*1ac0*/  IMAD R65, R116, UR5, R65 ;  /* 0x0000000574417c24 */ /* 0x000fe2000f8e0241 */
[----:B------:R-:W-:Y:S01]  /*1ad0*/  SEL R47, R47, 0xfffffff0, !P1 ;  /* 0xfffffff02f2f7807 */ /* 0x000fe20004800000 */
[----:B------:R-:W-:Y:S01]  /*1ae0*/  IMAD R109, R110, R121, R17 ;  /* 0x000000796e6d7224 */ /* 0x000fe200078e0211 */
[----:B------:R-:W-:Y:S01]  /*1af0*/  ISETP.GT.AND P0, PT, R46, R81, PT ;  /* 0x000000512e00720c */ /* 0x000fe20003f04270 */
[----:B------:R-:W-:-:S02]  /*1b00*/  IMAD.IADD R70, R6, 0x1, R71 ;  /* 0x0000000106467824 */ /* 0x000fc400078e0247 */
[----:B------:R-:W-:-:S03]  /*1b10*/  IMAD.WIDE.U32 R112, R144, R122, R112 ;  /* 0x0000007a90707225 */ /* 0x000fc600078e0070 */
[----:B------:R-:W-:Y:S01]  /*1b20*/  SHF.R.S32.HI R66, RZ, 0x1f, R70 ;  /* 0x0000001fff427819 */ /* 0x000fe20000011446 */
[----:B------:R-:W-:Y:S01]  /*1b30*/  IMAD.WIDE.U32 R116, R116, UR4, R20 ;  /* 0x0000000474747c25 */ /* 0x000fe2000f8e0014 */
[----:B------:R-:W-:-:S03]  /*1b40*/  IADD3 R115, R113, R115, RZ ;  /* 0x0000007371737210 */ /* 0x000fc60007ffe0ff */
[----:B------:R-:W-:-:S04]  /*1b50*/  IMAD.WIDE.U32 R110, R110, R120, R12 ;  /* 0x000000786e6e7225 */ /* 0x000fc800078e000c */
[----:B------:R-:W-:Y:S02]  /*1b60*/  IMAD.IADD R65, R117, 0x1, R65 ;  /* 0x0000000175417824 */ /* 0x000fe400078e0241 */
[----:B------:R-:W-:Y:S02]  /*1b70*/  IMAD.IADD R109, R111, 0x1, R109 ;  /* 0x000000016f6d7824 */ /* 0x000fe400078e026d */
[----:B------:R-:W-:Y:S01]  /*1b80*/  @!P5 IMAD.MOV.U32 R11, RZ, RZ, RZ ;  /* 0x000000ffff0bd224 */ /* 0x000fe200078e00ff */
[----:B-1----:R-:W-:Y:S06]  /*1b90*/  @!P0 BRA `(.L_x_3729) ;  /* 0x0000003800048947 */ /* 0x002fec0003800000 */
[----:B------:R-:W1:Y:S01]  /*1ba0*/  LDC.64 R2, c[0x0][0x338] ;  /* 0x0000ce00ff027b82 */ /* 0x000e620000000a00 */
[----:B------:R-:W-:Y:S01]  /*1bb0*/  ULDC.64 UR10, c[0x0][0x330] ;  /* 0x0000cc00000a7ab9 */ /* 0x000fe20000000a00 */
[----:B------:R-:W-:Y:S01]  /*1bc0*/  ULDC.64 UR4, c[0x0][0x328] ;  /* 0x0000ca0000047ab9 */ /* 0x000fe20000000a00 */
[----:B------:R-:W-:Y:S01]  /*1bd0*/  SHF.R.S32.HI R13, RZ, 0x1f, R48 ;  /* 0x0000001fff0d7819 */ /* 0x000fe20000011430 */
[C---:B------:R-:W-:Y:S01]  /*1be0*/  IMAD R4, R7.reuse, UR10, RZ ;  /* 0x0000000a07047c24 */ /* 0x040fe2000f8e02ff */
[--C-:B------:R-:W-:Y:S01]  /*1bf0*/  SHF.R.S32.HI R8, RZ, 0x1f, R67.reuse ;  /* 0x0000001fff087819 */ /* 0x100fe20000011443 */
[----:B------:R-:W-:Y:S01]  /*1c00*/  IMAD R10, R7, UR4, RZ ;  /* 0x00000004070a7c24 */ /* 0x000fe2000f8e02ff */
[----:B------:R-:W-:Y:S01]  /*1c10*/  IADD3 R6, P1, P0, R48, R144, -R67 ;  /* 0x0000009030067210 */ /* 0x000fe2000783e843 */
[----:B------:R-:W-:Y:S01]  /*1c20*/  IMAD.WIDE.U32 R14, R9, UR10, R84 ;  /* 0x0000000a090e7c25 */ /* 0x000fe2000f8e0054 */
[----:B------:R-:W-:Y:S01]  /*1c30*/  ULDC.64 UR12, c[0x0][0x350] ;  /* 0x0000d400000c7ab9 */ /* 0x000fe20000000a00 */
[----:B------:R-:W2:Y:S01]  /*1c40*/  LDC R82, c[0x0][0x340] ;  /* 0x0000d000ff527b82 */ /* 0x000ea20000000800 */
[----:B------:R-:W-:Y:S01]  /*1c50*/  IADD3.X R13, R13, R145, ~R8, P1, P0 ;  /* 0x000000910d0d7210 */ /* 0x000fe20000fe0c08 */
[C---:B------:R-:W-:Y:S01]  /*1c60*/  IMAD R4, R9.reuse, UR11, R4 ;  /* 0x0000000b09047c24 */ /* 0x040fe2000f8e0204 */
[----:B------:R-:W-:Y:S01]  /*1c70*/  ULDC.64 UR10, c[0x0][0x348] ;  /* 0x0000d200000a7ab9 */ /* 0x000fe20000000a00 */
[----:B------:R-:W-:Y:S01]  /*1c80*/  IMAD.WIDE.U32 R16, R9, UR4, R84 ;  /* 0x0000000409107c25 */ /* 0x000fe2000f8e0054 */
[----:B------:R-:W-:Y:S01]  /*1c90*/  SHF.L.U32 R87, R123, 0x6, RZ ;  /* 0x000000067b577819 */ /* 0x000fe200000006ff */
[----:B------:R-:W-:Y:S01]  /*1ca0*/  ULDC UR25, c[0x0][0x2d0] ;  /* 0x0000b40000197ab9 */ /* 0x000fe20000000800 */
[----:B------:R-:W-:Y:S01]  /*1cb0*/  SHF.L.U32 R78, R69, 0x6, RZ ;  /* 0x00000006454e7819 */ /* 0x000fe200000006ff */
[----:B------:R-:W-:Y:S01]  /*1cc0*/  IMAD R10, R9, UR5, R10 ;  /* 0x00000005090a7c24 */ /* 0x000fe2000f8e020a */
[----:B------:R-:W-:Y:S01]  /*1cd0*/  ULDC.64 UR4, c[0x0][0x340] ;  /* 0x0000d00000047ab9 */ /* 0x000fe20000000a00 */
[----:B------:R-:W-:Y:S01]  /*1ce0*/  IMAD.IADD R15, R15, 0x1, R4 ;  /* 0x000000010f0f7824 */ /* 0x000fe200078e0204 */
[----:B------:R-:W-:Y:S01]  /*1cf0*/  USHF.L.U32 UR14, UR4, 0x6, URZ ;  /* 0x00000006040e7899 */ /* 0x000fe2000800063f */
[----:B------:R-:W-:Y:S01]  /*1d00*/  IMAD R7, R13, UR4, RZ ;  /* 0x000000040d077c24 */ /* 0x000fe2000f8e02ff */
[----:B------:R-:W-:Y:S01]  /*1d10*/  USHF.L.U64.HI UR15, UR4, 0x5, UR5 ;  /* 0x00000005040f7899 */ /* 0x000fe20008010205 */
[----:B------:R-:W-:Y:S01]  /*1d20*/  IMAD.IADD R17, R17, 0x1, R10 ;  /* 0x0000000111117824 */ /* 0x000fe200078e020a */
[----:B------:R-:W-:Y:S01]  /*1d30*/  USHF.L.U32 UR20, UR4, 0x5, URZ ;  /* 0x0000000504147899 */ /* 0x000fe2000800063f */
[-C--:B-1----:R-:W-:Y:S01]  /*1d40*/  IMAD R4, R13, R2.reuse, RZ ;  /* 0x000000020d047224 */ /* 0x082fe200078e02ff */
[----:B------:R-:W-:Y:S01]  /*1d50*/  UIMAD.WIDE.U32 UR18, UR4, 0xc0, URZ ;  /* 0x000000c0041278a5 */ /* 0x000fe2000f8e003f */
[----:B------:R-:W-:Y:S01]  /*1d60*/  IMAD R7, R6, UR5, R7 ;  /* 0x0000000506077c24 */ /* 0x000fe2000f8e0207 */
[----:B------:R-:W-:Y:S01]  /*1d70*/  SHF.L.U64.HI R83, R2, 0x6, R3 ;  /* 0x0000000602537819 */ /* 0x000fe20000010203 */
[----:B------:R-:W-:Y:S01]  /*1d80*/  IMAD.WIDE.U32 R14, R6, UR4, R14 ;  /* 0x00000004060e7c25 */ /* 0x000fe2000f8e000e */
[C---:B------:R-:W-:Y:S01]  /*1d90*/  SHF.L.U64.HI R104, R2.reuse, 0x5, R3 ;  /* 0x0000000502687819 */ /* 0x040fe20000010203 */
[----:B------:R-:W-:Y:S01]  /*1da0*/  USHF.L.U64.HI UR23, UR20, 0x1, UR15 ;  /* 0x0000000114177899 */ /* 0x000fe2000801020f */
[----:B------:R-:W-:Y:S01]  /*1db0*/  SHF.L.U32 R86, R2, 0x6, RZ ;  /* 0x0000000602567819 */ /* 0x000fe200000006ff */
[----:B------:R-:W-:Y:S01]  /*1dc0*/  IMAD.WIDE.U32 R16, R6, R2, R16 ;  /* 0x0000000206107225 */ /* 0x000fe200078e0010 */
[----:B------:R-:W-:Y:S01]  /*1dd0*/  IADD3 R15, R15, R7, RZ ;  /* 0x000000070f0f7210 */ /* 0x000fe20007ffe0ff */
[----:B------:R-:W-:Y:S01]  /*1de0*/  USHF.L.U32 UR26, UR14, 0x1, URZ ;  /* 0x000000010e1a7899 */ /* 0x000fe2000800063f */
[----:B------:R-:W-:Y:S01]  /*1df0*/  IADD3 R74, R144, 0x20, RZ ;  /* 0x00000020904a7810 */ /* 0x000fe20007ffe0ff */
[----:B------:R-:W-:Y:S01]  /*1e00*/  IMAD R4, R6, R3, R4 ;  /* 0x0000000306047224 */ /* 0x000fe200078e0204 */
[----:B------:R-:W-:Y:S01]  /*1e10*/  MOV R6, R16 ;  /* 0x0000001000067202 */ /* 0x000fe20000000f00 */
[----:B------:R-:W-:Y:S01]  /*1e20*/  IMAD.IADD R48, R11, 0x1, R48 ;  /* 0x000000010b307824 */ /* 0x000fe200078e0230 */
[----:B------:R-:W-:Y:S01]  /*1e30*/  IADD3 R106, R144, 0x60, RZ ;  /* 0x00000060906a7810 */ /* 0x000fe20007ffe0ff */
[----:B------:R-:W-:Y:S01]  /*1e40*/  IMAD.IADD R7, R17, 0x1, R4 ;  /* 0x0000000111077824 */ /* 0x000fe200078e0204 */
[----:B------:R-:W-:Y:S01]  /*1e50*/  SHF.R.S32.HI R77, RZ, 0x1f, R78 ;  /* 0x0000001fff4d7819 */ /* 0x000fe2000001144e */
[----:B------:R-:W-:Y:S01]  /*1e60*/  IMAD R99, R5, UR10, RZ ;  /* 0x0000000a05637c24 */ /* 0x000fe2000f8e02ff */
[----:B--2---:R-:W-:Y:S01]  /*1e70*/  LEA R82, -R82, RZ, 0x7 ;  /* 0x000000ff52527211 */ /* 0x004fe200078e39ff */
[----:B------:R-:W-:Y:S01]  /*1e80*/  IMAD R48, R69, R48, RZ ;  /* 0x0000003045307224 */ /* 0x000fe200078e02ff */
[----:B------:R-:W-:Y:S01]  /*1e90*/  ULDC.U8 UR22, c[0x0][0x3c3] ;  /* 0x0000f0c000167ab9 */ /* 0x000fe20000000000 */
[----:B------:R-:W-:Y:S01]  /*1ea0*/  IMAD R97, R5, UR12, RZ ;  /* 0x0000000c05617c24 */ /* 0x000fe2000f8e02ff */
[----:B------:R-:W-:Y:S01]  /*1eb0*/  ULDC UR21, c[0x0][0x2e0] ;  /* 0x0000b80000157ab9 */ /* 0x000fe20000000800 */
[C---:B------:R-:W-:Y:S01]  /*1ec0*/  IMAD R99, R0.reuse, UR11, R99 ;  /* 0x0000000b00637c24 */ /* 0x040fe2000f8e0263 */
[----:B------:R-:W-:Y:S01]  /*1ed0*/  SHF.R.S32.HI R49, RZ, 0x1f, R48 ;  /* 0x0000001fff317819 */ /* 0x000fe20000011430 */
[----:B------:R-:W-:Y:S01]  /*1ee0*/  IMAD.WIDE.U32 R6, R0, UR10, R6 ;  /* 0x0000000a00067c25 */ /* 0x000fe2000f8e0006 */
[-C--:B------:R-:W-:Y:S01]  /*1ef0*/  IADD3 R102, P3, R70, R48.reuse, RZ ;  /* 0x0000003046667210 */ /* 0x080fe20007f7e0ff */
[----:B------:R-:W-:Y:S01]  /*1f00*/  ULDC.64 UR10, c[0x0][0x318] ;  /* 0x0000c600000a7ab9 */ /* 0x000fe20000000a00 */
[----:B------:R-:W-:Y:S01]  /*1f10*/  IADD3 R48, P4, R71, R48, RZ ;  /* 0x0000003047307210 */ /* 0x000fe20007f9e0ff */
[----:B------:R-:W-:Y:S01]  /*1f20*/  IMAD R97, R0, UR13, R97 ;  /* 0x0000000d00617c24 */ /* 0x000fe2000f8e0261 */
[----:B------:R-:W-:Y:S01]  /*1f30*/  LEA R98, P0, R6, UR10, 0x1 ;  /* 0x0000000a06627c11 */ /* 0x000fe2000f8008ff */
[----:B------:R-:W-:Y:S01]  /*1f40*/  IMAD.WIDE.U32 R4, R0, UR12, R14 ;  /* 0x0000000c00047c25 */ /* 0x000fe2000f8e000e */
[----:B------:R-:W-:Y:S01]  /*1f50*/  ULDC.64 UR12, c[0x0][0x320] ;  /* 0x0000c800000c7ab9 */ /* 0x000fe20000000a00 */
[----:B------:R-:W-:Y:S01]  /*1f60*/  ULDC.64 UR16, c[0x0][0x250] ;  /* 0x0000940000107ab9 */ /* 0x000fe20000000a00 */
[----:B------:R-:W-:Y:S01]  /*1f70*/  USHF.L.U32 UR20, UR20, 0x1, URZ ;  /* 0x0000000114147899 */ /* 0x000fe2000800063f */
[----:B------:R-:W-:Y:S01]  /*1f80*/  IMAD.IADD R99, R7, 0x1, R99 ;  /* 0x0000000107637824 */ /* 0x000fe200078e0263 */
[----:B------:R-:W-:Y:S01]  /*1f90*/  IADD3 R97, R5, R97, RZ ;  /* 0x0000006105617210 */ /* 0x000fe20007ffe0ff */
[--C-:B------:R-:W-:Y:S01]  /*1fa0*/  IMAD.X R103, R66, 0x1, R49.reuse, P3 ;  /* 0x0000000142677824 */ /* 0x100fe200018e0631 */
[----:B------:R-:W-:Y:S01]  /*1fb0*/  LEA R96, P1, R4, UR12, 0x1 ;  /* 0x0000000c04607c11 */ /* 0x000fe2000f8208ff */
[----:B------:R-:W-:Y:S01]  /*1fc0*/  IMAD.X R49, R68, 0x1, R49, P4 ;  /* 0x0000000144317824 */ /* 0x000fe200020e0631 */
[----:B------:R-:W-:Y:S01]  /*1fd0*/  LEA.HI.X R99, R6, UR11, R99, 0x1, P0 ;  /* 0x0000000b06637c11 */ /* 0x000fe200080f0c63 */
[----:B------:R-:W-:Y:S01]  /*1fe0*/  ULDC.64 UR10, c[0x0][0x218] ;  /* 0x00008600000a7ab9 */ /* 0x000fe20000000a00 */
[----:B------:R-:W-:Y:S01]  /*1ff0*/  LEA.HI.X R97, R4, UR13, R97, 0x1, P1 ;  /* 0x0000000d04617c11 */ /* 0x000fe200088f0c61 */
[----:B------:R-:W-:Y:S01]  /*2000*/  USHF.L.U64.HI UR13, UR4, 0x6, UR5 ;  /* 0x00000006040d7899 */ /* 0x000fe20008010205 */
[----:B------:R-:W-:Y:S01]  /*2010*/  LEA R92, P1, R112, UR10, 0x1 ;  /* 0x0000000a705c7c11 */ /* 0x000fe2000f8208ff */
[----:B------:R-:W-:Y:S01]  /*2020*/  UIMAD UR12, UR5, 0xc0, URZ ;  /* 0x000000c0050c78a4 */ /* 0x000fe2000f8e023f */
[C---:B------:R-:W-:Y:S01]  /*2030*/  SHF.L.U64.HI R49, R48.reuse, 0x1, R49 ;  /* 0x0000000130317819 */ /* 0x040fe20000010231 */
[----:B------:R-:W-:Y:S01]  /*2040*/  IMAD.SHL.U32 R48, R48, 0x2, RZ ;  /* 0x0000000230307824 */ /* 0x000fe200078e00ff */
[----:B------:R-:W-:Y:S01]  /*2050*/  ULDC.64 UR4, c[0x0][0x220] ;  /* 0x0000880000047ab9 */ /* 0x000fe20000000a00 */
[----:B------:R-:W-:Y:S01]  /*2060*/  IMAD.SHL.U32 R88, R121, 0x40, RZ ;  /* 0x0000004079587824 */ /* 0x000fe200078e00ff */
[----:B------:R-:W-:Y:S01]  /*2070*/  LEA R94, P0, R110, UR4, 0x1 ;  /* 0x000000046e5e7c11 */ /* 0x000fe2000f8008ff */
[----:B------:R-:W-:Y:S01]  /*2080*/  IMAD.WIDE.U32 R8, R120, 0x40, RZ ;  /* 0x0000004078087825 */ /* 0x000fe200078e00ff */
[----:B------:R-:W-:Y:S01]  /*2090*/  LEA.HI.X R91, R112, UR11, R115, 0x1, P1 ;  /* 0x0000000b705b7c11 */ /* 0x000fe200088f0c73 */
[----:B------:R-:W-:Y:S01]  /*20a0*/  ULDC.64 UR10, c[0x0][0x360] ;  /* 0x0000d800000a7ab9 */ /* 0x000fe20000000a00 */
[C---:B------:R-:W-:Y:S01]  /*20b0*/  SHF.L.U64.HI R103, R102.reuse, 0x1, R103 ;  /* 0x0000000166677819 */ /* 0x040fe20000010267 */
[----:B------:R-:W-:Y:S01]  /*20c0*/  IMAD.IADD R88, R9, 0x1, R88 ;  /* 0x0000000109587824 */ /* 0x000fe200078e0258 */
[----:B------:R-:W-:Y:S01]  /*20d0*/  SHF.L.U32 R102, R102, 0x1, RZ ;  /* 0x0000000166667819 */ /* 0x000fe200000006ff */
[----:B------:R-:W-:Y:S01]  /*20e0*/  IMAD.WIDE.U32 R122, R122, 0x40, RZ ;  /* 0x000000407a7a7825 */ /* 0x000fe200078e00ff */
[----:B------:R-:W-:Y:S01]  /*20f0*/  LEA.HI.X R95, R110, UR5, R109, 0x1, P0 ;  /* 0x000000056e5f7c11 */ /* 0x000fe200080f0c6d */
[----:B------:R-:W-:Y:S01]  /*2100*/  ULDC.64 UR4, c[0x0][0x358] ;  /* 0x0000d60000047ab9 */ /* 0x000fe20000000a00 */
[----:B------:R-:W-:Y:S01]  /*2110*/  IADD3 R10, P1, R48, UR10, RZ ;  /* 0x0000000a300a7c10 */ /* 0x000fe2000ff3e0ff */
[----:B------:R-:W-:Y:S01]  /*2120*/  IMAD R5, R121, 0xc0, RZ ;  /* 0x000000c079057824 */ /* 0x000fe200078e02ff */
[C---:B------:R-:W-:Y:S01]  /*2130*/  IADD3 R100, P4, R102.reuse, UR10, RZ ;  /* 0x0000000a66647c10 */ /* 0x040fe2000ff9e0ff */
[C---:B------:R-:W-:Y:S01]  /*2140*/  IMAD.SHL.U32 R80, R69.reuse, 0x20, RZ ;  /* 0x0000002045507824 */ /* 0x040fe200078e00ff */
[----:B------:R-:W-:Y:S01]  /*2150*/  IADD3 R102, P3, R102, UR4, RZ ;  /* 0x0000000466667c10 */ /* 0x000fe2000ff7e0ff */
[----:B------:R-:W-:Y:S01]  /*2160*/  IMAD R76, R69, 0x60, RZ ;  /* 0x00000060454c7824 */ /* 0x000fe200078e02ff */
[----:B------:R-:W-:Y:S01]  /*2170*/  IADD3 R48, P0, R48, UR4, RZ ;  /* 0x0000000430307c10 */ /* 0x000fe2000ff1e0ff */
[----:B------:R-:W-:Y:S01]  /*2180*/  IMAD.WIDE.U32 R120, R120, 0xc0, RZ ;  /* 0x000000c078787825 */ /* 0x000fe200078e00ff */
[----:B------:R-:W-:Y:S01]  /*2190*/  IADD3.X R9, R49, UR11, RZ, P1, !PT ;  /* 0x0000000b31097c10 */ /* 0x000fe20008ffe4ff */
[----:B------:R-:W-:Y:S01]  /*21a0*/  USHF.L.U64.HI UR24, UR14, 0x1, UR13 ;  /* 0x000000010e187899 */ /* 0x000fe2000801020d */
[C---:B------:R-:W-:Y:S01]  /*21b0*/  SHF.L.U64.HI R88, R8.reuse, 0x1, R88 ;  /* 0x0000000108587819 */ /* 0x040fe20000010258 */
[----:B------:R-:W-:Y:S01]  /*21c0*/  IMAD.SHL.U32 R89, R8, 0x2, RZ ;  /* 0x0000000208597824 */ /* 0x000fe200078e00ff */
[----:B------:R-:W-:Y:S01]  /*21d0*/  IADD3 R87, R123, R87, RZ ;  /* 0x000000577b577210 */ /* 0x000fe20007ffe0ff */
[----:B------:R-:W-:Y:S01]  /*21e0*/  IMAD.SHL.U32 R105, R2, 0x20, RZ ;  /* 0x0000002002697824 */ /* 0x000fe200078e00ff */
[----:B------:R-:W-:Y:S01]  /*21f0*/  ISETP.GE.AND P1, PT, R84, UR25, PT ;  /* 0x0000001954007c0c */ /* 0x000fe2000bf26270 */
[----:B------:R-:W-:Y:S01]  /*2200*/  VIADD R107, R144, 0x40 ;  /* 0x00000040906b7836 */ /* 0x000fe20000000000 */
[----:B------:R-:W-:Y:S01]  /*2210*/  SHF.R.S32.HI R79, RZ, 0x1f, R80 ;  /* 0x0000001fff4f7819 */ /* 0x000fe20000011450 */
[----:B------:R-:W-:Y:S01]  /*2220*/  IMAD.MOV.U32 R11, RZ, RZ, R46 ;  /* 0x000000ffff0b7224 */ /* 0x000fe200078e002e */
[----:B------:R-:W-:Y:S01]  /*2230*/  SHF.R.S32.HI R75, RZ, 0x1f, R76 ;  /* 0x0000001fff4b7819 */ /* 0x000fe2000001144c */
[----:B------:R-:W-:Y:S01]  /*2240*/  IMAD.IADD R90, R121, 0x1, R5 ;  /* 0x00000001795a7824 */ /* 0x000fe200078e0205 */
[C---:B------:R-:W-:Y:S01]  /*2250*/  IADD3.X R101, R103.reuse, UR11, RZ, P4, !PT ;  /* 0x0000000b67657c10 */ /* 0x040fe2000a7fe4ff */
[----:B------:R-:W-:Y:S01]  /*2260*/  UIADD3 UR27, UR19, UR12, URZ ;  /* 0x0000000c131b7290 */ /* 0x000fe2000fffe03f */
[----:B------:R-:W-:Y:S01]  /*2270*/  IADD3.X R103, R103, UR5, RZ, P3, !PT ;  /* 0x0000000567677c10 */ /* 0x000fe20009ffe4ff */
[----:B------:R-:W-:Y:S01]  /*2280*/  ULDC UR4, c[0x0][0x2e0] ;  /* 0x0000b80000047ab9 */ /* 0x000fe20000000800 */
[----:B------:R-:W-:Y:S01]  /*2290*/  IADD3.X R49, R49, UR5, RZ, P0, !PT ;  /* 0x0000000531317c10 */ /* 0x000fe200087fe4ff */
[----:B------:R-:W-:Y:S01]  /*22a0*/  ULDC UR5, c[0x0][0x2e0] ;  /* 0x0000b80000057ab9 */ /* 0x000fe20000000800 */
[----:B------:R-:W-:Y:S01]  /*22b0*/  ULDC.64 UR10, c[0x0][0x248] ;  /* 0x00009200000a7ab9 */ /* 0x000fe20000000a00 */
[----:B------:R-:W-:Y:S01]  /*22c0*/  ULDC.64 UR12, c[0x0][0x230] ;  /* 0x00008c00000c7ab9 */ /* 0x000fe20000000a00 */
[----:B------:R-:W-:-:S05]  /*22d0*/  ULDC.64 UR14, c[0x0][0x238] ;  /* 0x00008e00000e7ab9 */ /* 0x000fca0000000a00 */
.L_x_3759:
[----:B------:R-:W-:Y:S04]  /*22e0*/  IMAD.SHL.U32 R13, R11, 0x80, RZ ;  /* 0x000000800b0d7824 */ /* 0x000fe800078e00ff */
[----:B------:R-:W-:Y:S04]  /*22f0*/  VIADD R12, R13, 0xffffff80 ;  /* 0xffffff800d0c7836 */ /* 0x000fe80000000000 */
[--C-:B------:R-:W-:Y:S02]  /*2300*/  IMAD.IADD R15, R56, 0x1, -R12.reuse ;  /* 0x00000001380f7824 */ /* 0x100fe400078e0a0c */
[----:B------:R-:W-:Y:S03]  /*2310*/  IMAD.IADD R3, R67, 0x1, -R12 ;  /* 0x0000000143037824 */ /* 0x000fe600078e0a0c */
[-C--:B------:R-:W-:Y:S02]  /*2320*/  ISETP.GE.OR P6, PT, R144, R15.reuse, P1 ;  /* 0x0000000f9000720c */ /* 0x080fe40000fc6670 */
[----:B------:R-:W-:Y:S02]  /*2330*/  ISETP.GE.OR P5, PT, R74, R15, P1 ;  /* 0x0000000f4a00720c */ /* 0x000fe40000fa6670 */
[-C--:B------:R-:W-:Y:S02]  /*2340*/  ISETP.LT.OR P6, PT, R144, R3.reuse, P6 ;  /* 0x000000039000720c */ /* 0x080fe400037c1670 */
[----:B------:R-:W-:Y:S02]  /*2350*/  ISETP.LT.OR P5, PT, R74, R3, P5 ;  /* 0x000000034a00720c */ /* 0x000fe40002fa1670 */
[C---:B------:R-:W-:Y:S04]  /*2360*/  ISETP.GE.OR P4, PT, R107.reuse, R15, P1 ;  /* 0x0000000f6b00720c */ /* 0x040fe80000f86670 */
[----:B------:R-:W-:Y:S05]  /*2370*/  ISETP.LT.OR P4, PT, R107, R3, P4 ;  /* 0x000000036b00720c */ /* 0x000fea0002781670 */
[----:B------:R-:W2:Y:S02]  /*2380*/  @!P6 LDG.E.128 R20, desc[UR6][R96.64] ;  /* 0x000000066014e981 */ /* 0x000ea4000c1e1d00 */
[----:B------:R-:W-:Y:S02]  /*2390*/  @!P5 IADD3 R28, P0, R96, UR20, RZ ;  /* 0x00000014601cdc10 */ /* 0x000fe4000ff1e0ff */
[----:B------:R-:W-:Y:S02]  /*23a0*/  @!P5 LEA R26, P3, R140, R94, 0x1 ;  /* 0x0000005e8c1ad211 */ /* 0x000fe400078608ff */
[C---:B------:R-:W-:Y:S02]  /*23b0*/  @!P5 IADD3.X R29, R97.reuse, UR23, RZ, P0, !PT ;  /* 0x00000017611ddc10 */ /* 0x040fe400087fe4ff */
[----:B------:R-:W-:Y:S02]  /*23c0*/  @!P4 IADD3 R24, P0, R96, UR26, RZ ;  /* 0x0000001a6018cc10 */ /* 0x000fe4000ff1e0ff */
[----:B------:R-:W-:Y:S02]  /*23d0*/  @!P5 LEA.HI.X R27, R140, R95, R139, 0x1, P3 ;  /* 0x0000005f8c1bd211 */ /* 0x000fe400018f0c8b */
[----:B------:R-:W-:Y:S02]  /*23e0*/  @!P4 IADD3.X R25, R97, UR24, RZ, P0, !PT ;  /* 0x000000186119cc10 */ /* 0x000fe400087fe4ff */
[----:B------:R-:W-:Y:S02]  /*23f0*/  @!P4 IADD3 R2, P0, R94, R89, RZ ;  /* 0x000000595e02c210 */ /* 0x000fe40007f1e0ff */
[C---:B------:R-:W-:Y:S04]  /*2400*/  ISETP.GE.OR P3, PT, R106.reuse, R15, P1 ;  /* 0x0000000f6a00720c */ /* 0x040fe80000f66670 */
[----:B------:R-:W-:Y:S01]  /*2410*/  ISETP.LT.OR P3, PT, R106, R3, P3 ;  /* 0x000000036a00720c */ /* 0x000fe20001f61670 */
[----:B------:R-:W-:Y:S11]  /*2420*/  @!P4 IMAD.X R3, R95, 0x1, R88, P0 ;  /* 0x000000015f03c824 */ /* 0x000ff600000e0658 */
[----:B------:R-:W-:Y:S01]  /*2430*/  @!UPT UIADD3 URZ, URZ, URZ, URZ ;  /* 0x0000003f3f3ff290 */ /* 0x000fe2000fffe03f */
[----:B------:R-:W-:Y:S04]  /*2440*/  @!P3 IADD3 R14, P0, R96, UR18, RZ ;  /* 0x00000012600ebc10 */ /* 0x000fe8000ff1e0ff */
[----:B------:R-:W-:Y:S01]  /*2450*/  @!P3 IADD3.X R15, R97, UR27, RZ, P0, !PT ;  /* 0x0000001b610fbc10 */ /* 0x000fe200087fe4ff */
[----:B--2---:R1:W-:Y:S04]  /*2460*/  @!P6 STG.E.128 desc[UR6][R94.64], R20 ;  /* 0x000000145e00e986 */ /* 0x0043e8000c101d06 */
[----:B---34-:R2:W3:Y:S02]  /*2470*/  @!P5 LDG.E.128 R16, desc[UR6][R28.64] ;  /* 0x000000061c10d981 */ /* 0x0184e4000c1e1d00 */
[----:B--2---:R-:W-:Y:S05]  /*2480*/  @!P3 IADD3 R28, P0, R94, R120, RZ ;  /* 0x000000785e1cb210 */ /* 0x004fea0007f1e0ff */
[----:B------:R-:W-:Y:S01]  /*2490*/  @!P3 IMAD.X R29, R95, 0x1, R90, P0 ;  /* 0x000000015f1db824 */ /* 0x000fe200000e065a */
[C---:B------:R-:W-:Y:S04]  /*24a0*/  LEA R96, P0, R82.reuse, R96, 0x1 ;  /* 0x0000006052607211 */ /* 0x040fe800078008ff */
[----:B------:R-:W-:Y:S02]  /*24b0*/  LEA.HI.X.SX32 R97, R82, R97, 0x1, P0 ;  /* 0x0000006152617211 */ /* 0x000fe400000f0eff */
[----:B------:R-:W-:Y:S01]  /*24c0*/  ISETP.NE.AND P0, PT, RZ, UR4, PT ;  /* 0x00000004ff007c0c */ /* 0x000fe2000bf05270 */
[----:B---3--:R2:W-:Y:S04]  /*24d0*/  @!P5 STG.E.128 desc[UR6][R26.64], R16 ;  /* 0x000000101a00d986 */ /* 0x0085e8000c101d06 */
[----:B------:R-:W3:Y:S04]  /*24e0*/  @!P4 LDG.E.128 R4, desc[UR6][R24.64] ;  /* 0x000000061804c981 */ /* 0x000ee8000c1e1d00 */
[----:B---3--:R2:W-:Y:S04]  /*24f0*/  @!P4 STG.E.128 desc[UR6][R2.64], R4 ;  /* 0x000000040200c986 */ /* 0x0085e8000c101d06 */
[----:B-1----:R-:W3:Y:S04]  /*2500*/  @!P3 LDG.E.128 R20, desc[UR6][R14.64] ;  /* 0x000000060e14b981 */ /* 0x002ee8000c1e1d00 */
[----:B---3--:R2:W-:Y:S01]  /*2510*/  @!P3 STG.E.128 desc[UR6][R28.64], R20 ;  /* 0x000000141c00b986 */ /* 0x0085e2000c101d06 */
[----:B------:R-:W-:Y:S05]  /*2520*/  @!P0 BRA `(.L_x_3730) ;  /* 0x0000002400bc8947 */ /* 0x000fea0003800000 */
[----:B------:R-:W-:Y:S11]  /*2530*/  ISETP.NE.AND P0, PT, RZ, UR22, PT ;  /* 0x00000016ff007c0c */ /* 0x000ff6000bf05270 */
[----:B------:R-:W-:Y:S02]  /*2540*/  @!UPT UIADD3 URZ, URZ, URZ, URZ ;  /* 0x0000003f3f3ff290 */ /* 0x000fe4000fffe03f */
[----:B------:R-:W-:Y:S05]  /*2550*/  @!P0 BRA `(.L_x_3731) ;  /* 0x0000000c00c08947 */ /* 0x000fea0003800000 */
[----:B------:R-:W1:Y:S01]  /*2560*/  LDC R33, c[0x0][0x2e0] ;  /* 0x0000b800ff217b82 */ /* 0x000e620000000800 */
[----:B------:R-:W-:Y:S01]  /*2570*/  BSSY B0, `(.L_x_3732) ;  /* 0x0000034000007945 */ /* 0x000fe20003800000 */
[----:B-1----:R-:W-:Y:S03]  /*2580*/  LEA R33, -R33, RZ, 0x6 ;  /* 0x000000ff21217211 */ /* 0x002fe600078e31ff */
[----:B------:R-:W-:Y:S05]  /*2590*/  @P6 BRA `(.L_x_3733) ;  /* 0x0000000000c46947 */ /* 0x000fea0003800000 */
[----:B------:R-:W-:Y:S01]  /*25a0*/  ISETP.GE.AND P0, PT, R84, UR4, PT ;  /* 0x0000000454007c0c */ /* 0x000fe2000bf06270 */
[----:B--2---:R-:W2:Y:S01]  /*25b0*/  LDG.E.128 R16, desc[UR6][R98.64] ;  /* 0x0000000662107981 */ /* 0x004ea2000c1e1d00 */
[----:B------:R-:W-:Y:S11]  /*25c0*/  IMAD.MOV.U32 R93, RZ, RZ, R91 ;  /* 0x000000ffff5d7224 */ /* 0x000ff600078e005b */
[----:B------:R-:W-:Y:S01]  /*25d0*/  @!P0 MOV R8, R10 ;  /* 0x0000000a00088202 */ /* 0x000fe20000000f00 */
[----:B------:R-:W-:Y:S01]  /*25e0*/  @!P0 IMAD.MOV.U32 R29, RZ, RZ, R49 ;  /* 0x000000ffff1d8224 */ /* 0x000fe200078e0031 */
[----:B------:R-:W-:Y:S03]  /*25f0*/  @!P0 MOV R28, R48 ;  /* 0x00000030001c8202 */ /* 0x000fe60000000f00 */
[----:B------:R1:W3:Y:S06]  /*2600*/  @!P0 LDG.E.64 R6, desc[UR6][R8.64] ;  /* 0x0000000608068981 */ /* 0x0002ec000c1e1b00 */
[----:B------:R-:W4:Y:S01]  /*2610*/  @!P0 LDG.E.64 R24, desc[UR6][R28.64] ;  /* 0x000000061c188981 */ /* 0x000f22000c1e1b00 */
[C---:B--2---:R-:W-:Y:S01]  /*2620*/  @!P0 LOP3.LUT R21, R16.reuse, 0xffff0000, RZ, 0xc0, !PT ;  /* 0xffff000010158812 */ /* 0x044fe200078ec0ff */
[----:B------:R-:W-:Y:S01]  /*2630*/  @!P0 IMAD.U32 R15, R16, 0x10000, RZ ;  /* 0x00010000100f8824 */ /* 0x000fe200078e00ff */
[----:B-1----:R-:W-:Y:S02]  /*2640*/  @!P0 SHF.L.U32 R8, R18, 0x10, RZ ;  /* 0x0000001012088819 */ /* 0x002fe400000006ff */
        /* <DEDUP_REMOVED lines=12> */
[----:B------:R-:W-:Y:S01]  /*2710*/  @!P0 LOP3.LUT R7, R7, 0xffff0000, RZ, 0xc0, !PT ;  /* 0xffff000007078812 */ /* 0x000fe200078ec0ff */
[----:B------:R-:W-:Y:S01]  /*2720*/  @!P0 FMUL.FTZ R3, R8, R5 ;  /* 0x0000000508038220 */ /* 0x000fe20000410000 */
        /* <DEDUP_REMOVED lines=24> */
.L_x_3733:
[----:B------:R-:W-:Y:S05]  /*28b0*/  BSYNC B0 ;  /* 0x0000000000007941 */ /* 0x000fea0003800000 */
.L_x_3732:
[----:B------:R-:W-:Y:S04]  /*28c0*/  BSSY B0, `(.L_x_3734) ;  /* 0x0000039000007945 */ /* 0x000fe80003800000 */
[----:B------:R-:W-:Y:S05]  /*28d0*/  @P5 BRA `(.L_x_3735) ;  /* 0x0000000000dc5947 */ /* 0x000fea0003800000 */
[----:B------:R-:W-:Y:S02]  /*28e0*/  ISETP.GE.AND P0, PT, R84, UR4, PT ;  /* 0x0000000454007c0c */ /* 0x000fe4000bf06270 */
[C---:B------:R-:W-:Y:S04]  /*28f0*/  LEA R34, P5, R105.reuse, R98, 0x1 ;  /* 0x0000006269227211 */ /* 0x040fe800078a08ff */
[----:B------:R-:W-:Y:S05]  /*2900*/  LEA.HI.X R35, R105, R99, R104, 0x1, P5 ;  /* 0x0000006369237211 */ /* 0x000fea00028f0c68 */
[----:B-12---:R1:W2:Y:S02]  /*2910*/  LDG.E.128 R16, desc[UR6][R34.64] ;  /* 0x0000000622107981 */ /* 0x0062a4000c1e1d00 */
        /* <DEDUP_REMOVED lines=51> */
.L_x_3735:
[----:B------:R-:W-:Y:S05]  /*2c50*/  BSYNC B0 ;  /* 0x0000000000007941 */ /* 0x000fea0003800000 */
.L_x_3734:
[----:B------:R-:W-:Y:S04]  /*2c60*/  BSSY B0, `(.L_x_3736) ;  /* 0x0000039000007945 */ /* 0x000fe80003800000 */
[----:B------:R-:W-:Y:S05]  /*2c70*/  @P4 BRA `(.L_x_3737) ;  /* 0x0000000000dc4947 */ /* 0x000fea0003800000 */
[----:B------:R-:W-:Y:S02]  /*2c80*/  ISETP.GE.AND P0, PT, R84, UR4, PT ;  /* 0x0000000454007c0c */ /* 0x000fe4000bf06270 */
[C---:B---3--:R-:W-:Y:S04]  /*2c90*/  LEA R34, P6, R86.reuse, R98, 0x1 ;  /* 0x0000006256227211 */ /* 0x048fe800078c08ff */
        /* <DEDUP_REMOVED lines=53> */
.L_x_3737:
[----:B------:R-:W-:Y:S05]  /*2ff0*/  BSYNC B0 ;  /* 0x0000000000007941 */ /* 0x000fea0003800000 */
.L_x_3736:
[----:B------:R-:W-:Y:S04]  /*3000*/  BSSY B0, `(.L_x_3738) ;  /* 0x000003e000007945 */ /* 0x000fe80003800000 */
[----:B------:R-:W-:Y:S05]  /*3010*/  @P3 BRA `(.L_x_3739) ;  /* 0x0000000000f03947 */ /* 0x000fea0003800000 */
[----:B------:R-:W-:Y:S01]  /*3020*/  ISETP.GE.AND P0, PT, R84, UR4, PT ;  /* 0x0000000454007c0c */ /* 0x000fe2000bf06270 */
[----:B------:R-:W5:Y:S01]  /*3030*/  LDC.64 R30, c[0x0][0x338] ;  /* 0x0000ce00ff1e7b82 */ /* 0x000f620000000a00 */
[----:B-1----:R-:W-:Y:S11]  /*3040*/  IMAD.MOV.U32 R93, RZ, RZ, R91 ;  /* 0x000000ffff5d7224 */ /* 0x002ff600078e005b */
[C---:B---34-:R-:W-:Y:S02]  /*3050*/  @!P0 SHF.L.U32 R35, R76.reuse, 0x1, RZ ;  /* 0x000000014c238819 */ /* 0x058fe400000006ff */
[----:B------:R-:W-:Y:S02]  /*3060*/  @!P0 SHF.L.U64.HI R24, R76, 0x1, R75 ;  /* 0x000000014c188819 */ /* 0x000fe4000001024b */
[C---:B--2---:R-:W-:Y:S02]  /*3070*/  @!P0 IADD3 R6, P3, R35.reuse, R10, RZ ;  /* 0x0000000a23068210 */ /* 0x044fe40007f7e0ff */
[----:B------:R-:W-:Y:S03]  /*3080*/  @!P0 IADD3 R28, P4, R35, R48, RZ ;  /* 0x00000030231c8210 */ /* 0x000fe60007f9e0ff */
[C---:B------:R-:W-:Y:S01]  /*3090*/  @!P0 IMAD.X R7, R24.reuse, 0x1, R9, P3 ;  /* 0x0000000118078824 */ /* 0x040fe200018e0609 */
[----:B------:R-:W-:Y:S01]  /*30a0*/  @!P0 IADD3.X R29, R24, R49, RZ, P4, !PT ;  /* 0x00000031181d8210 */ /* 0x000fe200027fe4ff */
[----:B-----5:R-:W-:Y:S04]  /*30b0*/  IMAD.WIDE.U32 R36, R30, 0xc0, R98 ;  /* 0x000000c01e247825 */ /* 0x020fe800078e0062 */
[----:B------:R-:W2:Y:S01]  /*30c0*/  @!P0 LDG.E.64 R6, desc[UR6][R6.64] ;  /* 0x0000000606068981 */ /* 0x000ea2000c1e1b00 */
[----:B------:R-:W-:Y:S04]  /*30d0*/  IMAD R31, R31, 0xc0, RZ ;  /* 0x000000c01f1f7824 */ /* 0x000fe800078e02ff */
[----:B------:R-:W-:Y:S01]  /*30e0*/  IMAD.IADD R37, R37, 0x1, R31 ;  /* 0x0000000125257824 */ /* 0x000fe200078e021f */
[----:B------:R-:W3:Y:S01]  /*30f0*/  @!P0 LDG.E.64 R26, desc[UR6][R28.64] ;  /* 0x000000061c1a8981 */ /* 0x000ee2000c1e1b00 */
[----:B------:R-:W1:Y:S05]  /*3100*/  LDC.64 R30, c[0x0][0x248] ;  /* 0x00009200ff1e7b82 */ /* 0x000e6a0000000a00 */
[----:B------:R-:W4:Y:S01]  /*3110*/  LDG.E.128 R16, desc[UR6][R36.64] ;  /* 0x0000000624107981 */ /* 0x000f22000c1e1d00 */
[----:B-1----:R-:W-:Y:S04]  /*3120*/  IMAD.WIDE.U32 R40, R30, 0xc0, R92 ;  /* 0x000000c01e287825 */ /* 0x002fe800078e005c */
[----:B------:R-:W-:Y:S05]  /*3130*/  IMAD R31, R31, 0xc0, RZ ;  /* 0x000000c01f1f7824 */ /* 0x000fea00078e02ff */
[----:B------:R-:W-:Y:S02]  /*3140*/  IADD3 R41, R41, R31, RZ ;  /* 0x0000001f29297210 */ /* 0x000fe40007ffe0ff */
[C---:B--2---:R-:W-:Y:S02]  /*3150*/  @!P0 SHF.L.U32 R5, R6.reuse, 0x10, RZ ;  /* 0x0000001006058819 */ /* 0x044fe400000006ff */
[----:B------:R-:W-:Y:S02]  /*3160*/  @!P0 LOP3.LUT R8, R6, 0xffff0000, RZ, 0xc0, !PT ;  /* 0xffff000006088812 */ /* 0x000fe400078ec0ff */
[C---:B---3--:R-:W-:Y:S01]  /*3170*/  @!P0 LOP3.LUT R20, R26.reuse, 0xffff0000, RZ, 0xc0, !PT ;  /* 0xffff00001a148812 */ /* 0x048fe200078ec0ff */
[----:B------:R-:W-:Y:S02]  /*3180*/  @!P0 IMAD.U32 R23, R26, 0x10000, RZ ;  /* 0x000100001a178824 */ /* 0x000fe400078e00ff */
[C---:B------:R-:W-:Y:S01]  /*3190*/  @!P0 IMAD.U32 R25, R27.reuse, 0x10000, RZ ;  /* 0x000100001b198824 */ /* 0x040fe200078e00ff */
[----:B------:R-:W-:Y:S02]  /*31a0*/  @!P0 LOP3.LUT R27, R27, 0xffff0000, RZ, 0xc0, !PT ;  /* 0xffff00001b1b8812 */ /* 0x000fe400078ec0ff */
[C---:B----4-:R-:W-:Y:S01]  /*31b0*/  @!P0 LOP3.LUT R21, R16.reuse, 0xffff0000, RZ, 0xc0, !PT ;  /* 0xffff000010158812 */ /* 0x050fe200078ec0ff */
[----:B------:R-:W-:Y:S01]  /*31c0*/  @!P0 IMAD.U32 R15, R17, 0x10000, RZ ;  /* 0x00010000110f8824 */ /* 0x000fe200078e00ff */
[----:B------:R-:W-:Y:S02]  /*31d0*/  @!P0 SHF.L.U32 R14, R16, 0x10, RZ ;  /* 0x00000010100e8819 */ /* 0x000fe400000006ff */
[----:B------:R-:W-:Y:S01]  /*31e0*/  @!P0 LOP3.LUT R22, R18, 0xffff0000, RZ, 0xc0, !PT ;  /* 0xffff000012168812 */ /* 0x000fe200078ec0ff */
[-C--:B------:R-:W-:Y:S01]  /*31f0*/  @!P0 FMUL.FTZ R35, R21, R5.reuse ;  /* 0x0000000515238220 */ /* 0x080fe20000410000 */
[----:B------:R-:W-:Y:S01]  /*3200*/  @!P0 SHF.L.U32 R6, R19, 0x10, RZ ;  /* 0x0000001013068819 */ /* 0x000fe200000006ff */
[C---:B------:R-:W-:Y:S01]  /*3210*/  @!P0 FMUL.FTZ R0, R14.reuse, R5 ;  /* 0x000000050e008220 */ /* 0x040fe20000410000 */
[----:B------:R-:W-:Y:S01]  /*3220*/  @!P0 SHF.L.U32 R5, R7, 0x10, RZ ;  /* 0x0000001007058819 */ /* 0x000fe200000006ff */
[-C--:B------:R-:W-:Y:S01]  /*3230*/  @!P0 FFMA.FTZ R35, R14, R23.reuse, -R35 ;  /* 0x000000170e238223 */ /* 0x080fe20000010823 */
[----:B------:R-:W-:Y:S01]  /*3240*/  @!P0 SHF.L.U32 R14, R18, 0x10, RZ ;  /* 0x00000010120e8819 */ /* 0x000fe200000006ff */
[----:B------:R-:W-:Y:S01]  /*3250*/  @!P0 FFMA.FTZ R0, R21, R23, R0 ;  /* 0x0000001715008223 */ /* 0x000fe20000010000 */
        /* <DEDUP_REMOVED lines=24> */
.L_x_3739:
[----:B------:R-:W-:Y:S05]  /*33e0*/  BSYNC B0 ;  /* 0x0000000000007941 */ /* 0x000fea0003800000 */
.L_x_3738:
[C---:B------:R-:W-:Y:S01]  /*33f0*/  LEA R48, P3, R33.reuse, R48, 0x1 ;  /* 0x0000003021307211 */ /* 0x040fe200078608ff */
[----:B------:R-:W-:Y:S01]  /*3400*/  IMAD.MOV.U32 R8, RZ, RZ, R10 ;  /* 0x000000ffff087224 */ /* 0x000fe200078e000a */
[----:B------:R-:W-:Y:S02]  /*3410*/  UMOV UR4, UR21 ;  /* 0x0000001500047c82 */ /* 0x000fe40008000000 */
[C---:B------:R-:W-:Y:S02]  /*3420*/  LEA.HI.X.SX32 R49, R33.reuse, R49, 0x1, P3 ;  /* 0x0000003121317211 */ /* 0x040fe400018f0eff */
[C---:B------:R-:W-:Y:S04]  /*3430*/  LEA R10, P0, R33.reuse, R8, 0x1 ;  /* 0x00000008210a7211 */ /* 0x040fe800078008ff */
[----:B------:R-:W-:Y:S01]  /*3440*/  LEA.HI.X.SX32 R9, R33, R9, 0x1, P0 ;  /* 0x0000000921097211 */ /* 0x000fe200000f0eff */
[----:B------:R-:W-:Y:S08]  /*3450*/  BRA `(.L_x_3740) ;  /* 0x00000018005c7947 */ /* 0x000ff00003800000 */
.L_x_3731:
        /* <DEDUP_REMOVED lines=13> */
[C---:B-----5:R-:W-:Y:S01]  /*3530*/  IMAD.U32 R34, R41.reuse, 0x10000, RZ ;  /* 0x0001000029227824 */ /* 0x060fe200078e00ff */
[C---:B------:R-:W-:Y:S02]  /*3540*/  SHF.L.U32 R31, R40.reuse, 0x10, RZ ;  /* 0x00000010281f7819 */ /* 0x040fe400000006ff */
[----:B------:R-:W-:Y:S02]  /*3550*/  LOP3.LUT R33, R40, 0xffff0000, RZ, 0xc0, !PT ;  /* 0xffff000028217812 */ /* 0x000fe400078ec0ff */
[----:B------:R-:W-:Y:S02]  /*3560*/  LOP3.LUT R37, R41, 0xffff0000, RZ, 0xc0, !PT ;  /* 0xffff000029257812 */ /* 0x000fe400078ec0ff */
[C---:B------:R-:W-:Y:S02]  /*3570*/  SHF.L.U32 R38, R42.reuse, 0x10, RZ ;  /* 0x000000102a267819 */ /* 0x040fe400000006ff */
[----:B------:R-:W-:Y:S01]  /*3580*/  LOP3.LUT R41, R42, 0xffff0000, RZ, 0xc0, !PT ;  /* 0xffff00002a297812 */ /* 0x000fe200078ec0ff */
[----:B------:R-:W-:Y:S01]  /*3590*/  @P6 IMAD R129, RZ, RZ, -UR25 ;  /* 0x80000019ff816e24 */ /* 0x000fe2000f8e02ff */
[C---:B------:R-:W-:Y:S01]  /*35a0*/  LOP3.LUT R45, R43.reuse, 0xffff0000, RZ, 0xc0, !PT ;  /* 0xffff00002b2d7812 */ /* 0x040fe200078ec0ff */
[----:B------:R-:W-:Y:S02]  /*35b0*/  @P6 IMAD R127, RZ, RZ, -UR25 ;  /* 0x80000019ff7f6e24 */ /* 0x000fe4000f8e02ff */
[----:B------:R-:W-:Y:S01]  /*35c0*/  IMAD.U32 R42, R43, 0x10000, RZ ;  /* 0x000100002b2a7824 */ /* 0x000fe200078e00ff */
[C---:B------:R-:W-:Y:S04]  /*35d0*/  LEA R14, P0, R129.reuse, R98, 0x1 ;  /* 0x00000062810e7211 */ /* 0x040fe800078008ff */
[----:B------:R-:W-:Y:S02]  /*35e0*/  LEA.HI.X.SX32 R15, R129, R99, 0x1, P0 ;  /* 0x00000063810f7211 */ /* 0x000fe400000f0eff */
[C---:B------:R-:W-:Y:S03]  /*35f0*/  LEA R130, P0, R127.reuse, R100, 0x1 ;  /* 0x000000647f827211 */ /* 0x040fe600078008ff */
[----:B--2---:R-:W2:Y:S01]  /*3600*/  LDG.E.128 R16, desc[UR6][R14.64] ;  /* 0x000000060e107981 */ /* 0x004ea2000c1e1d00 */
[----:B------:R-:W-:Y:S02]  /*3610*/  LEA.HI.X.SX32 R131, R127, R101, 0x1, P0 ;  /* 0x000000657f837211 */ /* 0x000fe400000f0eff */
[----:B------:R-:W-:Y:S01]  /*3620*/  MOV R127, RZ ;  /* 0x000000ff007f7202 */ /* 0x000fe20000000f00 */
[----:B------:R-:W-:Y:S04]  /*3630*/  @P6 IMAD R127, RZ, RZ, -UR25 ;  /* 0x80000019ff7f6e24 */ /* 0x000fe8000f8e02ff */
[----:B------:R-:W3:Y:S01]  /*3640*/  LDG.E.128 R128, desc[UR6][R130.64] ;  /* 0x0000000682807981 */ /* 0x000ee2000c1e1d00 */
[C---:B------:R-:W-:Y:S04]  /*3650*/  LEA R50, P0, R127.reuse, R102, 0x1 ;  /* 0x000000667f327211 */ /* 0x040fe800078008ff */
[----:B------:R-:W-:Y:S05]  /*3660*/  LEA.HI.X.SX32 R51, R127, R103, 0x1, P0 ;  /* 0x000000677f337211 */ /* 0x000fea00000f0eff */
[----:B------:R-:W4:Y:S01]  /*3670*/  LDG.E.128 R52, desc[UR6][R50.64] ;  /* 0x0000000632347981 */ /* 0x000f22000c1e1d00 */
[C---:B--2---:R-:W-:Y:S01]  /*3680*/  SHF.L.U32 R24, R16.reuse, 0x10, RZ ;  /* 0x0000001010187819 */ /* 0x044fe200000006ff */
[----:B------:R-:W-:Y:S01]  /*3690*/  IMAD.U32 R14, R19, 0x10000, RZ ;  /* 0x00010000130e7824 */ /* 0x000fe200078e00ff */
[----:B------:R-:W-:Y:S01]  /*36a0*/  LOP3.LUT R23, R16, 0xffff0000, RZ, 0xc0, !PT ;  /* 0xffff000010177812 */ /* 0x000fe200078ec0ff */
[----:B------:R-:W-:Y:S01]  /*36b0*/  IMAD.U32 R21, R17, 0x10000, RZ ;  /* 0x0001000011157824 */ /* 0x000fe200078e00ff */
[C---:B------:R-:W-:Y:S02]  /*36c0*/  SHF.L.U32 R20, R18.reuse, 0x10, RZ ;  /* 0x0000001012147819 */ /* 0x040fe400000006ff */
[----:B------:R-:W-:Y:S02]  /*36d0*/  LOP3.LUT R16, R18, 0xffff0000, RZ, 0xc0, !PT ;  /* 0xffff000012107812 */ /* 0x000fe400078ec0ff */
[C---:B---3--:R-:W-:Y:S01]  /*36e0*/  SHF.L.U32 R29, R128.reuse, 0x10, RZ ;  /* 0x00000010801d7819 */ /* 0x048fe200000006ff */
[C---:B------:R-:W-:Y:S01]  /*36f0*/  IMAD.U32 R26, R129.reuse, 0x10000, RZ ;  /* 0x00010000811a7824 */ /* 0x040fe200078e00ff */
[----:B------:R-:W-:Y:S02]  /*3700*/  LOP3.LUT R28, R128, 0xffff0000, RZ, 0xc0, !PT ;  /* 0xffff0000801c7812 */ /* 0x000fe400078ec0ff */
        /* <DEDUP_REMOVED lines=9> */
[C---:B------:R-:W-:Y:S01]  /*37a0*/  IMAD.U32 R17, R131.reuse, 0x10000, RZ ;  /* 0x0001000083117824 */ /* 0x040fe200078e00ff */
[----:B------:R-:W-:Y:S01]  /*37b0*/  LOP3.LUT R15, R131, 0xffff0000, RZ, 0xc0, !PT ;  /* 0xffff0000830f7812 */ /* 0x000fe200078ec0ff */
[----:B------:R-:W-:Y:S01]  /*37c0*/  FMUL.FTZ R0, R24, R29 ;  /* 0x0000001d18007220 */ /* 0x000fe20000410000 */
[C---:B----4-:R-:W-:Y:S01]  /*37d0*/  SHF.L.U32 R30, R52.reuse, 0x10, RZ ;  /* 0x00000010341e7819 */ /* 0x050fe200000006ff */
        /* <DEDUP_REMOVED lines=30> */
.L_x_3744:
[----:B------:R-:W-:Y:S05]  /*39c0*/  BSYNC B0 ;  /* 0x0000000000007941 */ /* 0x000fea0003800000 */
.L_x_3743:
[----:B-----5:R3:W-:Y:S02]  /*39d0*/  STG.E.128 desc[UR6][R92.64], R40 ;  /* 0x000000285c007986 */ /* 0x0207e4000c101d06 */
.L_x_3742:
[----:B------:R-:W-:Y:S05]  /*39e0*/  BSYNC B1 ;  /* 0x0000000000017941 */ /* 0x000fea0003800000 */
.L_x_3741:
[----:B------:R-:W-:Y:S04]  /*39f0*/  BSSY B1, `(.L_x_3745) ;  /* 0x000005c000017945 */ /* 0x000fe80003800000 */
[----:B------:R-:W-:Y:S05]  /*3a00*/  @P5 BRA `(.L_x_3746) ;  /* 0x0000000400685947 */ /* 0x000fea0003800000 */
[C---:B------:R-:W-:Y:S01]  /*3a10*/  LEA R130, P0, R105.reuse, R98, 0x1 ;  /* 0x0000006269827211 */ /* 0x040fe200078008ff */
[----:B------:R-:W-:Y:S01]  /*3a20*/  BSSY B0, `(.L_x_3747) ;  /* 0x0000057000007945 */ /* 0x000fe20003800000 */
[----:B------:R-:W-:Y:S02]  /*3a30*/  ISETP.GE.AND P5, PT, R84, UR4, PT ;  /* 0x0000000454007c0c */ /* 0x000fe4000bfa6270 */
[----:B------:R-:W-:Y:S02]  /*3a40*/  LEA.HI.X R131, R105, R99, R104, 0x1, P0 ;  /* 0x0000006369837211 */ /* 0x000fe400000f0c68 */
[C---:B------:R-:W-:Y:S03]  /*3a50*/  LEA R126, P0, R138.reuse, R92, 0x1 ;  /* 0x0000005c8a7e7211 */ /* 0x040fe600078008ff */
[----:B---3--:R3:W5:Y:S01]  /*3a60*/  LDG.E.128 R40, desc[UR6][R130.64] ;  /* 0x0000000682287981 */ /* 0x008762000c1e1d00 */
        /* <DEDUP_REMOVED lines=19> */
[C---:B---3--:R-:W-:Y:S01]  /*3ba0*/  LEA R130, P0, R93.reuse, R100, 0x1 ;  /* 0x000000645d827211 */ /* 0x048fe200078008ff */
[----:B--2---:R-:W2:Y:S03]  /*3bb0*/  LDG.E.128 R16, desc[UR6][R14.64] ;  /* 0x000000060e107981 */ /* 0x004ea6000c1e1d00 */
        /* <DEDUP_REMOVED lines=9> */
[C---:B--2---:R-:W-:Y:S01]  /*3c50*/  LOP3.LUT R23, R16.reuse, 0xffff0000, RZ, 0xc0, !PT ;  /* 0xffff000010177812 */ /* 0x044fe200078ec0ff */
[----:B------:R-:W-:Y:S01]  /*3c60*/  IMAD.U32 R24, R16, 0x10000, RZ ;  /* 0x0001000010187824 */ /* 0x000fe200078e00ff */
[C---:B------:R-:W-:Y:S01]  /*3c70*/  LOP3.LUT R16, R18.reuse, 0xffff0000, RZ, 0xc0, !PT ;  /* 0xffff000012107812 */ /* 0x040fe200078ec0ff */
[----:B------:R-:W-:Y:S01]  /*3c80*/  IMAD.U32 R20, R18, 0x10000, RZ ;  /* 0x0001000012147824 */ /* 0x000fe200078e00ff */
[C---:B------:R-:W-:Y:S02]  /*3c90*/  SHF.L.U32 R14, R19.reuse, 0x10, RZ ;  /* 0x00000010130e7819 */ /* 0x040fe400000006ff */
[----:B------:R-:W-:Y:S02]  /*3ca0*/  LOP3.LUT R18, R19, 0xffff0000, RZ, 0xc0, !PT ;  /* 0xffff000013127812 */ /* 0x000fe400078ec0ff */
[----:B------:R-:W-:Y:S02]  /*3cb0*/  SHF.L.U32 R21, R17, 0x10, RZ ;  /* 0x0000001011157819 */ /* 0x000fe400000006ff */
        /* <DEDUP_REMOVED lines=45> */
.L_x_3748:
[----:B------:R-:W-:Y:S05]  /*3f90*/  BSYNC B0 ;  /* 0x0000000000007941 */ /* 0x000fea0003800000 */
.L_x_3747:
[----:B-----5:R4:W-:Y:S02]  /*3fa0*/  STG.E.128 desc[UR6][R126.64], R40 ;  /* 0x000000287e007986 */ /* 0x0209e4000c101d06 */
.L_x_3746:
[----:B------:R-:W-:Y:S05]  /*3fb0*/  BSYNC B1 ;  /* 0x0000000000017941 */ /* 0x000fea0003800000 */
.L_x_3745:
[----:B------:R-:W-:Y:S04]  /*3fc0*/  BSSY B1, `(.L_x_3749) ;  /* 0x000005c000017945 */ /* 0x000fe80003800000 */
[----:B------:R-:W-:Y:S05]  /*3fd0*/  @P4 BRA `(.L_x_3750) ;  /* 0x0000000400684947 */ /* 0x000fea0003800000 */
[----:B---3--:R-:W-:Y:S01]  /*3fe0*/  LEA R130, P0, R86, R98, 0x1 ;  /* 0x0000006256827211 */ /* 0x008fe200078008ff */
[----:B------:R-:W-:Y:S01]  /*3ff0*/  BSSY B0, `(.L_x_3751) ;  /* 0x0000057000007945 */ /* 0x000fe20003800000 */
[----:B------:R-:W-:Y:S02]  /*4000*/  ISETP.GE.AND P4, PT, R84, UR4, PT ;  /* 0x0000000454007c0c */ /* 0x000fe4000bf86270 */
[----:B------:R-:W-:Y:S02]  /*4010*/  LEA.HI.X R131, R86, R99, R83, 0x1, P0 ;  /* 0x0000006356837211 */ /* 0x000fe400000f0c53 */
[C---:B----4-:R-:W-:Y:S03]  /*4020*/  LEA R126, P0, R122.reuse, R92, 0x1 ;  /* 0x0000005c7a7e7211 */ /* 0x050fe600078008ff */
        /* <DEDUP_REMOVED lines=83> */
.L_x_3752:
[----:B------:R-:W-:Y:S05]  /*4560*/  BSYNC B0 ;  /* 0x0000000000007941 */ /* 0x000fea0003800000 */
.L_x_3751:
[----:B-----5:R4:W-:Y:S02]  /*4570*/  STG.E.128 desc[UR6][R126.64], R40 ;  /* 0x000000287e007986 */ /* 0x0209e4000c101d06 */
.L_x_3750:
[----:B------:R-:W-:Y:S05]  /*4580*/  BSYNC B1 ;  /* 0x0000000000017941 */ /* 0x000fea0003800000 */
.L_x_3749:
[----:B------:R-:W-:Y:S04]  /*4590*/  BSSY B1, `(.L_x_3753) ;  /* 0x0000060000017945 */ /* 0x000fe80003800000 */
[----:B------:R-:W-:Y:S05]  /*45a0*/  @P3 BRA `(.L_x_3754) ;  /* 0x0000000400783947 */ /* 0x000fea0003800000 */
[----:B--2---:R-:W4:Y:S01]  /*45b0*/  LDC.64 R2, c[0x0][0x338] ;  /* 0x0000ce00ff027b82 */ /* 0x004f220000000a00 */
[----:B------:R-:W-:Y:S01]  /*45c0*/  ISETP.GE.AND P0, PT, R84, UR4, PT ;  /* 0x0000000454007c0c */ /* 0x000fe2000bf06270 */
[----:B------:R-:W-:Y:S01]  /*45d0*/  BSSY B0, `(.L_x_3755) ;  /* 0x000005a000007945 */ /* 0x000fe20003800000 */
[----:B---3--:R-:W-:Y:S01]  /*45e0*/  MOV R93, R91 ;  /* 0x0000005b005d7202 */ /* 0x008fe20000000f00 */
[----:B----4-:R-:W-:Y:S04]  /*45f0*/  IMAD.WIDE.U32 R126, R2, 0xc0, R98 ;  /* 0x000000c0027e7825 */ /* 0x010fe800078e0062 */
[----:B------:R-:W-:Y:S05]  /*4600*/  IMAD R3, R3, 0xc0, RZ ;  /* 0x000000c003037824 */ /* 0x000fea00078e02ff */
[----:B------:R-:W-:Y:S02]  /*4610*/  IADD3 R127, R127, R3, RZ ;  /* 0x000000037f7f7210 */ /* 0x000fe40007ffe0ff */
[----:B------:R-:W2:Y:S03]  /*4620*/  LDC.64 R2, c[0x0][0x248] ;  /* 0x00009200ff027b82 */ /* 0x000ea60000000a00 */
[----:B------:R3:W5:Y:S01]  /*4630*/  LDG.E.128 R40, desc[UR6][R126.64] ;  /* 0x000000067e287981 */ /* 0x000762000c1e1d00 */
[----:B--2---:R-:W-:Y:S04]  /*4640*/  IMAD.WIDE.U32 R128, R2, 0xc0, R92 ;  /* 0x000000c002807825 */ /* 0x004fe800078e005c */
[----:B------:R-:W-:Y:S05]  /*4650*/  IMAD R3, R3, 0xc0, RZ ;  /* 0x000000c003037824 */ /* 0x000fea00078e02ff */
[----:B------:R-:W-:Y:S01]  /*4660*/  IADD3 R129, R129, R3, RZ ;  /* 0x0000000381817210 */ /* 0x000fe20007ffe0ff */
[----:B---3--:R-:W-:Y:S06]  /*4670*/  @P0 BRA `(.L_x_3756) ;  /* 0x00000004003c0947 */ /* 0x008fec0003800000 */
[----:B------:R-:W-:Y:S01]  /*4680*/  ISETP.GE.AND P3, PT, R84, R125, PT ;  /* 0x0000007d5400720c */ /* 0x000fe20003f66270 */
[----:B------:R-:W-:Y:S01]  /*4690*/  IMAD.MOV.U32 R124, RZ, RZ, RZ ;  /* 0x000000ffff7c7224 */ /* 0x000fe200078e00ff */
        /* <DEDUP_REMOVED lines=16> */
[C---:B------:R-:W-:Y:S01]  /*47a0*/  LEA R126, P0, R93.reuse, R100, 0x1 ;  /* 0x000000645d7e7211 */ /* 0x040fe200078008ff */
[----:B------:R-:W2:Y:S03]  /*47b0*/  LDG.E.128 R16, desc[UR6][R14.64] ;  /* 0x000000060e107981 */ /* 0x000ea6000c1e1d00 */
        /* <DEDUP_REMOVED lines=18> */
[C---:B------:R-:W-:Y:S01]  /*48e0*/  IMAD.U32 R25, R126.reuse, 0x10000, RZ ;  /* 0x000100007e197824 */ /* 0x040fe200078e00ff */
        /* <DEDUP_REMOVED lines=40> */
.L_x_3756:
[----:B------:R-:W-:Y:S05]  /*4b70*/  BSYNC B0 ;  /* 0x0000000000007941 */ /* 0x000fea0003800000 */
.L_x_3755:
[----:B-----5:R2:W-:Y:S02]  /*4b80*/  STG.E.128 desc[UR6][R128.64], R40 ;  /* 0x0000002880007986 */ /* 0x0205e4000c101d06 */
.L_x_3754:
[----:B------:R-:W-:Y:S05]  /*4b90*/  BSYNC B1 ;  /* 0x0000000000017941 */ /* 0x000fea0003800000 */
.L_x_3753:
[----:B--2---:R-:W2:Y:S01]  /*4ba0*/  LDC R3, c[0x0][0x2e0] ;  /* 0x0000b800ff037b82 */ /* 0x004ea20000000800 */
[----:B------:R-:W-:Y:S01]  /*4bb0*/  UMOV UR4, UR5 ;  /* 0x0000000500047c82 */ /* 0x000fe20008000000 */
[----:B--2---:R-:W-:Y:S05]  /*4bc0*/  IMAD.U32 R3, R3, -0x40, RZ ;  /* 0xffffffc003037824 */ /* 0x004fea00078e00ff */
[C---:B------:R-:W-:Y:S02]  /*4bd0*/  LEA R102, P3, R3.reuse, R102, 0x1 ;  /* 0x0000006603667211 */ /* 0x040fe400078608ff */
[C---:B------:R-:W-:Y:S02]  /*4be0*/  LEA R100, P0, R3.reuse, R100, 0x1 ;  /* 0x0000006403647211 */ /* 0x040fe400078008ff */
[C---:B------:R-:W-:Y:S02]  /*4bf0*/  LEA.HI.X.SX32 R103, R3.reuse, R103, 0x1, P3 ;  /* 0x0000006703677211 */ /* 0x040fe400018f0eff */
[----:B------:R-:W-:Y:S01]  /*4c00*/  LEA.HI.X.SX32 R101, R3, R101, 0x1, P0 ;  /* 0x0000006503657211 */ /* 0x000fe200000f0eff */
[----:B------:R-:W-:Y:S08]  /*4c10*/  BRA `(.L_x_3740) ;  /* 0x00000000006c7947 */ /* 0x000ff00003800000 */
.L_x_3730:
[----:B--2---:R-:W2:Y:S01]  /*4c20*/  @!P6 LDG.E.128 R20, desc[UR6][R98.64] ;  /* 0x000000066214e981 */ /* 0x004ea2000c1e1d00 */
[CC--:B------:R-:W-:Y:S01]  /*4c30*/  @!P5 LEA R26, P0, R105.reuse, R98.reuse, 0x1 ;  /* 0x00000062691ad211 */ /* 0x0c0fe200078008ff */
[----:B------:R-:W-:Y:S01]  /*4c40*/  @!P6 IMAD.MOV.U32 R93, RZ, RZ, R91 ;  /* 0x000000ffff5de224 */ /* 0x000fe200078e005b */
[----:B------:R-:W1:Y:S01]  /*4c50*/  @!P3 LDC.64 R2, c[0x0][0x338] ;  /* 0x0000ce00ff02bb82 */ /* 0x000e620000000a00 */
[----:B------:R-:W-:Y:S01]  /*4c60*/  UMOV UR4, URZ ;  /* 0x0000003f00047c82 */ /* 0x000fe20008000000 */
[-C--:B------:R-:W-:Y:S02]  /*4c70*/  @!P5 LEA.HI.X R27, R105, R99.reuse, R104, 0x1, P0 ;  /* 0x00000063691bd211 */ /* 0x080fe400000f0c68 */
[C---:B------:R-:W-:Y:S04]  /*4c80*/  @!P4 LEA R16, P0, R86.reuse, R98, 0x1 ;  /* 0x000000625610c211 */ /* 0x040fe800078008ff */
[----:B------:R-:W-:Y:S01]  /*4c90*/  @!P4 LEA.HI.X R17, R86, R99, R83, 0x1, P0 ;  /* 0x000000635611c211 */ /* 0x000fe200000f0c53 */
[----:B--2---:R2:W-:Y:S01]  /*4ca0*/  @!P6 STG.E.128 desc[UR6][R92.64], R20 ;  /* 0x000000145c00e986 */ /* 0x0045e2000c101d06 */
[----:B-1----:R-:W-:Y:S01]  /*4cb0*/  @!P3 IMAD.WIDE.U32 R14, R2, 0xc0, R98 ;  /* 0x000000c0020eb825 */ /* 0x002fe200078e0062 */
[CC--:B------:R-:W-:Y:S02]  /*4cc0*/  @!P5 LEA R24, P6, R138.reuse, R92.reuse, 0x1 ;  /* 0x0000005c8a18d211 */ /* 0x0c0fe400078c08ff */
[----:B------:R-:W3:Y:S01]  /*4cd0*/  @!P5 LDG.E.128 R4, desc[UR6][R26.64] ;  /* 0x000000061a04d981 */ /* 0x000ee2000c1e1d00 */
[----:B------:R-:W-:Y:S01]  /*4ce0*/  @!P3 IMAD R3, R3, 0xc0, RZ ;  /* 0x000000c00303b824 */ /* 0x000fe200078e02ff */
[-C--:B------:R-:W-:Y:S03]  /*4cf0*/  @!P5 LEA.HI.X R25, R138, R91.reuse, R137, 0x1, P6 ;  /* 0x0000005b8a19d211 */ /* 0x080fe600030f0c89 */
[----:B------:R-:W-:Y:S02]  /*4d00*/  @!P3 IMAD.IADD R15, R15, 0x1, R3 ;  /* 0x000000010f0fb824 */ /* 0x000fe400078e0203 */
[----:B------:R-:W1:Y:S01]  /*4d10*/  @!P3 LDC.64 R2, c[0x0][0x248] ;  /* 0x00009200ff02bb82 */ /* 0x000e620000000a00 */
[C---:B--2---:R-:W-:Y:S01]  /*4d20*/  @!P4 LEA R20, P0, R122.reuse, R92, 0x1 ;  /* 0x0000005c7a14c211 */ /* 0x044fe200078008ff */
[----:B------:R-:W-:Y:S02]  /*4d30*/  @!P3 IMAD.MOV.U32 R93, RZ, RZ, R91 ;  /* 0x000000ffff5db224 */ /* 0x000fe400078e005b */
[----:B-1----:R-:W-:Y:S01]  /*4d40*/  @!P3 IMAD R3, R3, 0xc0, RZ ;  /* 0x000000c00303b824 */ /* 0x002fe200078e02ff */
[----:B------:R-:W-:Y:S01]  /*4d50*/  @!P4 LEA.HI.X R21, R122, R91, R87, 0x1, P0 ;  /* 0x0000005b7a15c211 */ /* 0x000fe200000f0c57 */
[----:B---3--:R1:W-:Y:S04]  /*4d60*/  @!P5 STG.E.128 desc[UR6][R24.64], R4 ;  /* 0x000000041800d986 */ /* 0x0083e8000c101d06 */
[----:B------:R-:W2:Y:S04]  /*4d70*/  @!P4 LDG.E.128 R16, desc[UR6][R16.64] ;  /* 0x000000061010c981 */ /* 0x000ea8000c1e1d00 */
[----:B--2---:R2:W-:Y:S04]  /*4d80*/  @!P4 STG.E.128 desc[UR6][R20.64], R16 ;  /* 0x000000101400c986 */ /* 0x0045e8000c101d06 */
[----:B-1----:R1:W3:Y:S02]  /*4d90*/  @!P3 LDG.E.128 R4, desc[UR6][R14.64] ;  /* 0x000000060e04b981 */ /* 0x0022e4000c1e1d00 */
[----:B-1----:R-:W-:Y:S04]  /*4da0*/  @!P3 IMAD.WIDE.U32 R14, R2, 0xc0, R92 ;  /* 0x000000c0020eb825 */ /* 0x002fe800078e005c */
[----:B------:R-:W-:Y:S05]  /*4db0*/  @!P3 IMAD.IADD R15, R15, 0x1, R3 ;  /* 0x000000010f0fb824 */ /* 0x000fea00078e0203 */
[----:B---3--:R2:W-:Y:S02]  /*4dc0*/  @!P3 STG.E.128 desc[UR6][R14.64], R4 ;  /* 0x000000040e00b986 */ /* 0x0085e4000c101d06 */
.L_x_3740:
[----:B------:R-:W2:Y:S02]  /*4dd0*/  LDC R0, c[0x0][0x338] ;  /* 0x0000ce00ff007b82 */ /* 0x000ea40000000800 */
[----:B--2---:R-:W-:Y:S05]  /*4de0*/  IMAD.U32 R3, R0, -0x80, RZ ;  /* 0xffffff8000037824 */ /* 0x004fea00078e00ff */
[C---:B-1----:R-:W-:Y:S04]  /*4df0*/  LEA R98, P0, R3.reuse, R98, 0x1 ;  /* 0x0000006203627211 */ /* 0x042fe800078008ff */
[----:B------:R-:W-:Y:S01]  /*4e00*/  LEA.HI.X.SX32 R99, R3, R99, 0x1, P0 ;  /* 0x0000006303637211 */ /* 0x000fe200000f0eff */
[----:B------:R-:W-:Y:S08]  /*4e10*/  @!P2 BRA `(.L_x_3757) ;  /* 0x000000040030a947 */ /* 0x000ff00003800000 */
[----:B------:R-:W-:Y:S04]  /*4e20*/  IADD3 R0, R11, -0x1, RZ ;  /* 0xffffffff0b007810 */ /* 0x000fe80007ffe0ff */
[----:B------:R-:W-:Y:S11]  /*4e30*/  ISETP.GT.AND P0, PT, R0, R81, PT ;  /* 0x000000510000720c */ /* 0x000ff60003f04270 */
[----:B------:R-:W-:Y:S02]  /*4e40*/  @!UPT UIADD3 URZ, URZ, URZ, URZ ;  /* 0x0000003f3f3ff290 */ /* 0x000fe4000fffe03f */
[----:B------:R-:W-:Y:S05]  /*4e50*/  @!P0 BRA `(.L_x_3758) ;  /* 0x0000000400448947 */ /* 0x000fea0003800000 */
[----:B---34-:R-:W-:Y:S01]  /*4e60*/  IMAD.MOV.U32 R18, RZ, RZ, RZ ;  /* 0x000000ffff127224 */ /* 0x018fe200078e00ff */
[----:B------:R-:W1:Y:S01]  /*4e70*/  LDC R2, c[0x0][0x380] ;  /* 0x0000e000ff027b82 */ /* 0x000e620000000800 */
[----:B------:R-:W-:Y:S02]  /*4e80*/  IADD3 R13, R13, -0x100, RZ ;  /* 0xffffff000d0d7810 */ /* 0x000fe40007ffe0ff */
[----:B------:R-:W-:Y:S02]  /*4e90*/  IABS R15, R12 ;  /* 0x0000000c000f7213 */ /* 0x000fe40000000000 */
        /* <DEDUP_REMOVED lines=21> */
[----:B------:R-:W-:Y:S02]  /*4ff0*/  @!P4 IMAD.IADD R7, R7, 0x1, -R5 ;  /* 0x000000010707c824 */ /* 0x000fe400078e0a05 */
[-C--:B------:R-:W-:Y:S01]  /*5000*/  ISETP.GE.U32.AND P6, PT, R15, R5.reuse, PT ;  /* 0x000000050f00720c */ /* 0x080fe20003fc6070 */
[----:B------:R-:W-:Y:S01]  /*5010*/  @!P0 VIADD R6, R6, 0x1 ;  /* 0x0000000106068836 */ /* 0x000fe20000000000 */
[----:B------:R-:W-:Y:S02]  /*5020*/  ISETP.NE.AND P0, PT, R2, RZ, PT ;  /* 0x000000ff0200720c */ /* 0x000fe40003f05270 */
[----:B------:R-:W-:Y:S02]  /*5030*/  ISETP.GE.U32.AND P5, PT, R7, R5, PT ;  /* 0x000000050700720c */ /* 0x000fe40003fa6070 */
[-C--:B------:R-:W-:Y:S02]  /*5040*/  LOP3.LUT R5, R13, R2.reuse, RZ, 0x3c, !PT ;  /* 0x000000020d057212 */ /* 0x080fe400078e3cff */
[----:B------:R-:W-:Y:S02]  /*5050*/  LOP3.LUT R7, R12, R2, RZ, 0x3c, !PT ;  /* 0x000000020c077212 */ /* 0x000fe400078e3cff */
[----:B------:R-:W-:Y:S02]  /*5060*/  ISETP.GE.AND P3, PT, R5, RZ, PT ;  /* 0x000000ff0500720c */ /* 0x000fe40003f66270 */
[----:B------:R-:W-:Y:S01]  /*5070*/  ISETP.GE.AND P4, PT, R7, RZ, PT ;  /* 0x000000ff0700720c */ /* 0x000fe20003f86270 */
[----:B------:R-:W-:Y:S04]  /*5080*/  @P6 VIADD R6, R6, 0x1 ;  /* 0x0000000106066836 */ /* 0x000fe80000000000 */
        /* <DEDUP_REMOVED lines=37> */
.L_x_3757:
        /* <DEDUP_REMOVED lines=9> */
.L_x_3758:
[----:B------:R-:W-:Y:S04]  /*5370*/  IADD3 R11, R11, -0x1, RZ ;  /* 0xffffffff0b0b7810 */ /* 0x000fe80007ffe0ff */
[----:B------:R-:W-:Y:S11]  /*5380*/  ISETP.GT.AND P0, PT, R11, R81, PT ;  /* 0x000000510b00720c */ /* 0x000ff60003f04270 */
[----:B------:R-:W-:Y:S02]  /*5390*/  @!UPT UIADD3 URZ, URZ, URZ, URZ ;  /* 0x0000003f3f3ff290 */ /* 0x000fe4000fffe03f */
[----:B------:R-:W-:Y:S05]  /*53a0*/  @P0 BRA `(.L_x_3759) ;  /* 0xffffffcc00cc0947 */ /* 0x000fea000383ffff */
.L_x_3729:
        /* <DEDUP_REMOVED lines=16> */
[----:B------:R-:W2:Y:S01]  /*54b0*/  @P0 LDG.E R0, desc[UR6][R118.64] ;  /* 0x0000000676000981 */ /* 0x000ea2000c1e1900 */
[C---:B------:R-:W-:Y:S01]  /*54c0*/  IADD3 R3, P0, R116.reuse, UR10, RZ ;  /* 0x0000000a74037c10 */ /* 0x040fe2000ff1e0ff */
[----:B------:R-:W-:Y:S01]  /*54d0*/  ULDC.U8 UR10, c[0x0][0x3c3] ;  /* 0x0000f0c0000a7ab9 */ /* 0x000fe20000000000 */
[C---:B------:R-:W-:Y:S01]  /*54e0*/  LEA R10, P3, R116.reuse, UR8, 0x1 ;  /* 0x00000008740a7c11 */ /* 0x040fe2000f8608ff */
[----:B------:R-:W-:Y:S01]  /*54f0*/  IMAD.SHL.U32 R23, R69, 0x20, RZ ;  /* 0x0000002045177824 */ /* 0x000fe200078e00ff */
[----:B------:R-:W-:Y:S01]  /*5500*/  IADD3.X R2, R65, UR11, RZ, P0, !PT ;  /* 0x0000000b41027c10 */ /* 0x000fe200087fe4ff */
[----:B------:R-:W-:Y:S01]  /*5510*/  IMAD.IADD R21, R141, 0x1, -R60 ;  /* 0x000000018d157824 */ /* 0x000fe200078e0a3c */
[----:B------:R-:W-:Y:S02]  /*5520*/  ISETP.NE.AND P0, PT, RZ, UR10, PT ;  /* 0x0000000aff007c0c */ /* 0x000fe4000bf05270 */
[----:B------:R-:W-:Y:S02]  /*5530*/  LEA R28, P1, R3, UR8, 0x1 ;  /* 0x00000008031c7c11 */ /* 0x000fe4000f8208ff */
[----:B------:R-:W-:-:S02]  /*5540*/  LEA.HI.X R11, R116, UR9, R65, 0x1, P3 ;  /* 0x00000009740b7c11 */ /* 0x000fc400098f0c41 */
[----:B------:R-:W-:Y:S02]  /*5550*/  LEA.HI.X R29, R3, UR9, R2, 0x1, P1 ;  /* 0x00000009031d7c11 */ /* 0x000fe400088f0c02 */
[----:B--2---:R-:W-:-:S05]  /*5560*/  IADD3 R0, R0, R67, R60 ;  /* 0x0000004300007210 */ /* 0x004fca0007ffe03c */
[----:B------:R-:W-:-:S05]  /*5570*/  IMAD R4, R69, R0, RZ ;  /* 0x0000000045047224 */ /* 0x000fca00078e02ff */
[-C--:B------:R-:W-:Y:S02]  /*5580*/  IADD3 R6, P5, R71, R4.reuse, RZ ;  /* 0x0000000447067210 */ /* 0x080fe40007fbe0ff */
[----:B------:R-:W-:Y:S02]  /*5590*/  IADD3 R0, P4, R70, R4, RZ ;  /* 0x0000000446007210 */ /* 0x000fe40007f9e0ff */
[----:B------:R-:W-:-:S05]  /*55a0*/  SHF.R.S32.HI R5, RZ, 0x1f, R4 ;  /* 0x0000001fff057819 */ /* 0x000fca0000011404 */
        /* <DEDUP_REMOVED lines=32> */
[----:B------:R-:W-:-:S02]  /*57b0*/  LOP3.LUT R18, R10, 0xffff0000, RZ, 0xc0, !PT ;  /* 0xffff00000a127812 */ /* 0x000fc400078ec0ff */
[C---:B------:R-:W-:Y:S02]  /*57c0*/  SHF.L.U32 R12, R11.reuse, 0x10, RZ ;  /* 0x000000100b0c7819 */ /* 0x040fe400000006ff */
[----:B------:R-:W-:Y:S02]  /*57d0*/  LOP3.LUT R11, R11, 0xffff0000, RZ, 0xc0, !PT ;  /* 0xffff00000b0b7812 */ /* 0x000fe400078ec0ff */
[C---:B--2---:R-:W-:Y:S02]  /*57e0*/  LOP3.LUT R8, R2.reuse, 0xffff0000, RZ, 0xc0, !PT ;  /* 0xffff000002087812 */ /* 0x044fe400078ec0ff */
[----:B------:R-:W-:Y:S02]  /*57f0*/  SHF.L.U32 R2, R2, 0x10, RZ ;  /* 0x0000001002027819 */ /* 0x000fe400000006ff */
[----:B---3--:R-:W-:Y:S01]  /*5800*/  LOP3.LUT R17, R4, 0xffff0000, RZ, 0xc0, !PT ;  /* 0xffff000004117812 */ /* 0x008fe200078ec0ff */
[-C--:B------:R-:W-:Y:S01]  /*5810*/  FMUL.FTZ R10, R0, R8.reuse ;  /* 0x00000008000a7220 */ /* 0x080fe20000410000 */
[----:B------:R-:W-:Y:S01]  /*5820*/  FMUL.FTZ R25, R7, R8 ;  /* 0x0000000807197220 */ /* 0x000fe20000410000 */
[C---:B------:R-:W-:Y:S01]  /*5830*/  LOP3.LUT R15, R3.reuse, 0xffff0000, RZ, 0xc0, !PT ;  /* 0xffff0000030f7812 */ /* 0x040fe200078ec0ff */
[----:B------:R-:W-:-:S02]  /*5840*/  IMAD.U32 R3, R3, 0x10000, RZ ;  /* 0x0001000003037824 */ /* 0x000fc400078e00ff */
[-C--:B------:R-:W-:Y:S01]  /*5850*/  FFMA.FTZ R10, R7, R17.reuse, -R10 ;  /* 0x00000011070a7223 */ /* 0x080fe2000001080a */
[----:B------:R-:W-:Y:S01]  /*5860*/  FFMA.FTZ R25, R0, R17, R25 ;  /* 0x0000001100197223 */ /* 0x000fe20000010019 */
[----:B------:R-:W-:Y:S01]  /*5870*/  LOP3.LUT R16, R5, 0xffff0000, RZ, 0xc0, !PT ;  /* 0xffff000005107812 */ /* 0x000fe200078ec0ff */
[-C--:B------:R-:W-:Y:S01]  /*5880*/  FMUL.FTZ R0, R14, R2.reuse ;  /* 0x000000020e007220 */ /* 0x080fe20000410000 */
[----:B------:R-:W-:Y:S01]  /*5890*/  FMUL.FTZ R7, R9, R2 ;  /* 0x0000000209077220 */ /* 0x000fe20000410000 */
[-C--:B------:R-:W-:Y:S01]  /*58a0*/  FMUL.FTZ R19, R11, R15.reuse ;  /* 0x0000000f0b137220 */ /* 0x080fe20000410000 */
[----:B------:R-:W-:Y:S01]  /*58b0*/  FMUL.FTZ R8, R12, R15 ;  /* 0x0000000f0c087220 */ /* 0x000fe20000410000 */
[----:B------:R-:W-:Y:S01]  /*58c0*/  SHF.L.U32 R4, R4, 0x10, RZ ;  /* 0x0000001004047819 */ /* 0x000fe200000006ff */
[-C--:B------:R-:W-:Y:S01]  /*58d0*/  FMUL.FTZ R2, R18, R3.reuse ;  /* 0x0000000312027220 */ /* 0x080fe20000410000 */
[----:B------:R-:W-:Y:S02]  /*58e0*/  IMAD.U32 R5, R5, 0x10000, RZ ;  /* 0x0001000005057824 */ /* 0x000fe400078e00ff */
[----:B------:R-:W-:Y:S01]  /*58f0*/  FMUL.FTZ R3, R13, R3 ;  /* 0x000000030d037220 */ /* 0x000fe20000410000 */
[-C--:B------:R-:W-:Y:S01]  /*5900*/  FFMA.FTZ R19, R12, R16.reuse, -R19 ;  /* 0x000000100c137223 */ /* 0x080fe20000010813 */
        /* <DEDUP_REMOVED lines=9> */
.L_x_3766:
[----:B------:R-:W-:Y:S05]  /*59a0*/  BSYNC B0 ;  /* 0x0000000000007941 */ /* 0x000fea0003800000 */
.L_x_3765:
[----:B-----5:R2:W-:Y:S02]  /*59b0*/  STS.128 [R150], R8 ;  /* 0x0000000896007388 */ /* 0x0205e40000000c00 */
.L_x_3764:
[----:B------:R-:W-:Y:S05]  /*59c0*/  BSYNC B1 ;  /* 0x0000000000017941 */ /* 0x000fea0003800000 */
.L_x_3763:
        /* <DEDUP_REMOVED lines=26> */
[C---:B--2---:R-:W-:Y:S01]  /*5b70*/  LOP3.LUT R8, R31.reuse, 0xffff0000, RZ, 0xc0, !PT ;  /* 0xffff00001f087812 */ /* 0x044fe200078ec0ff */
[----:B------:R-:W-:Y:S01]  /*5b80*/  IMAD.U32 R10, R31, 0x10000, RZ ;  /* 0x000100001f0a7824 */ /* 0x000fe200078e00ff */
[C---:B------:R-:W-:Y:S02]  /*5b90*/  SHF.L.U32 R7, R28.reuse, 0x10, RZ ;  /* 0x000000101c077819 */ /* 0x040fe400000006ff */
[----:B------:R-:W-:-:S02]  /*5ba0*/  LOP3.LUT R28, R28, 0xffff0000, RZ, 0xc0, !PT ;  /* 0xffff00001c1c7812 */ /* 0x000fc400078ec0ff */
[C---:B------:R-:W-:Y:S02]  /*5bb0*/  SHF.L.U32 R11, R30.reuse, 0x10, RZ ;  /* 0x000000101e0b7819 */ /* 0x040fe400000006ff */
[----:B------:R-:W-:Y:S02]  /*5bc0*/  LOP3.LUT R30, R30, 0xffff0000, RZ, 0xc0, !PT ;  /* 0xffff00001e1e7812 */ /* 0x000fe400078ec0ff */
[C---:B---3--:R-:W-:Y:S01]  /*5bd0*/  LOP3.LUT R9, R2.reuse, 0xffff0000, RZ, 0xc0, !PT ;  /* 0xffff000002097812 */ /* 0x048fe200078ec0ff */
[----:B------:R-:W-:Y:S01]  /*5be0*/  IMAD.U32 R2, R2, 0x10000, RZ ;  /* 0x0001000002027824 */ /* 0x000fe200078e00ff */
[----:B------:R-:W-:Y:S02]  /*5bf0*/  LOP3.LUT R15, R3, 0xffff0000, RZ, 0xc0, !PT ;  /* 0xffff0000030f7812 */ /* 0x000fe400078ec0ff */
[----:B----4-:R-:W-:Y:S01]  /*5c00*/  LOP3.LUT R19, R4, 0xffff0000, RZ, 0xc0, !PT ;  /* 0xffff000004137812 */ /* 0x010fe200078ec0ff */
        /* <DEDUP_REMOVED lines=24> */
.L_x_3769:
[----:B------:R-:W-:Y:S05]  /*5d90*/  BSYNC B0 ;  /* 0x0000000000007941 */ /* 0x000fea0003800000 */
.L_x_3768:
[----:B-----5:R1:W-:Y:S01]  /*5da0*/  STS.128 [R150+0x800], R28 ;  /* 0x0008001c96007388 */ /* 0x0203e20000000c00 */
[----:B------:R-:W-:Y:S05]  /*5db0*/  BRA `(.L_x_3767) ;  /* 0x0000000c00ac7947 */ /* 0x000fea0003800000 */
.L_x_3762:
        /* <DEDUP_REMOVED lines=26> */
[----:B------:R-:W-:Y:S02]  /*5f60*/  IMAD.MOV.U32 R13, RZ, RZ, RZ ;  /* 0x000000ffff0d7224 */ /* 0x000fe400078e00ff */
        /* <DEDUP_REMOVED lines=11> */
[C---:B-----5:R-:W-:Y:S01]  /*6020*/  LOP3.LUT R3, R17.reuse, 0xffff0000, RZ, 0xc0, !PT ;  /* 0xffff000011037812 */ /* 0x060fe200078ec0ff */
[----:B------:R-:W-:Y:S01]  /*6030*/  IMAD.U32 R24, R17, 0x10000, RZ ;  /* 0x0001000011187824 */ /* 0x000fe200078e00ff */
[C---:B------:R-:W-:Y:S01]  /*6040*/  LOP3.LUT R17, R19.reuse, 0xffff0000, RZ, 0xc0, !PT ;  /* 0xffff000013117812 */ /* 0x040fe200078ec0ff */
[----:B------:R-:W-:Y:S01]  /*6050*/  IMAD.U32 R26, R19, 0x10000, RZ ;  /* 0x00010000131a7824 */ /* 0x000fe200078e00ff */
[----:B------:R-:W-:Y:S01]  /*6060*/  SHF.L.U32 R22, R18, 0x10, RZ ;  /* 0x0000001012167819 */ /* 0x000fe200000006ff */
        /* <DEDUP_REMOVED lines=30> */
[C---:B----4-:R-:W-:Y:S01]  /*6250*/  IMAD.U32 R8, R12.reuse, 0x10000, RZ ;  /* 0x000100000c087824 */ /* 0x050fe200078e00ff */
[----:B------:R-:W-:Y:S01]  /*6260*/  LOP3.LUT R6, R12, 0xffff0000, RZ, 0xc0, !PT ;  /* 0xffff00000c067812 */ /* 0x000fe200078ec0ff */
[----:B------:R-:W-:Y:S01]  /*6270*/  FMUL.FTZ R5, R5, R10 ;  /* 0x0000000a05057220 */ /* 0x000fe20000410000 */
[----:B------:R-:W-:Y:S01]  /*6280*/  SHF.L.U32 R4, R13, 0x10, RZ ;  /* 0x000000100d047819 */ /* 0x000fe200000006ff */
[C---:B------:R-:W-:Y:S01]  /*6290*/  IMAD.U32 R12, R14.reuse, 0x10000, RZ ;  /* 0x000100000e0c7824 */ /* 0x040fe200078e00ff */
[----:B------:R-:W-:Y:S01]  /*62a0*/  LOP3.LUT R11, R14, 0xffff0000, RZ, 0xc0, !PT ;  /* 0xffff00000e0b7812 */ /* 0x000fe200078ec0ff */
[----:B------:R-:W-:Y:S01]  /*62b0*/  FMUL.FTZ R25, R25, R32 ;  /* 0x0000002019197220 */ /* 0x000fe20000410000 */
[----:B------:R-:W-:Y:S01]  /*62c0*/  LOP3.LUT R13, R13, 0xffff0000, RZ, 0xc0, !PT ;  /* 0xffff00000d0d7812 */ /* 0x000fe200078ec0ff */
[----:B------:R-:W-:Y:S01]  /*62d0*/  FMUL.FTZ R30, R30, R33 ;  /* 0x000000211e1e7220 */ /* 0x000fe20000410000 */
[----:B------:R-:W-:Y:S01]  /*62e0*/  SHF.L.U32 R10, R15, 0x10, RZ ;  /* 0x000000100f0a7819 */ /* 0x000fe200000006ff */
        /* <DEDUP_REMOVED lines=15> */
.L_x_3773:
[----:B------:R-:W-:Y:S05]  /*63e0*/  BSYNC B0 ;  /* 0x0000000000007941 */ /* 0x000fea0003800000 */
.L_x_3772:
[----:B-----5:R3:W-:Y:S02]  /*63f0*/  STS.128 [R150], R16 ;  /* 0x0000001096007388 */ /* 0x0207e40000000c00 */
.L_x_3771:
[----:B------:R-:W-:Y:S05]  /*6400*/  BSYNC B1 ;  /* 0x0000000000017941 */ /* 0x000fea0003800000 */
.L_x_3770:
        /* <DEDUP_REMOVED lines=23> */
[----:B--2---:R-:W-:-:S03]  /*6580*/  IMAD.WIDE R10, R69, 0x2, R28 ;  /* 0x00000002450a7825 */ /* 0x004fc600078e021c */
[----:B------:R-:W-:Y:S02]  /*6590*/  LEA.HI.X.SX32 R12, R9, R2, 0x1, P1 ;  /* 0x00000002090c7211 */ /* 0x000fe400008f0eff */
[C---:B------:R-:W-:Y:S01]  /*65a0*/  LEA R14, P1, R3.reuse, UR8, 0x1 ;  /* 0x00000008030e7c11 */ /* 0x040fe2000f8208ff */
[----:B------:R-:W2:Y:S03]  /*65b0*/  LDG.E.128 R8, desc[UR6][R10.64] ;  /* 0x000000060a087981 */ /* 0x000ea6000c1e1d00 */
[----:B------:R-:W-:Y:S01]  /*65c0*/  LEA.HI.X R15, R3, UR9, R12, 0x1, P1 ;  /* 0x00000009030f7c11 */ /* 0x000fe200088f0c0c */
[----:B------:R-:W-:Y:S01]  /*65d0*/  ULDC.64 UR8, c[0x0][0x358] ;  /* 0x0000d60000087ab9 */ /* 0x000fe20000000a00 */
[----:B------:R-:W-:Y:S01]  /*65e0*/  MOV R3, RZ ;  /* 0x000000ff00037202 */ /* 0x000fe20000000f00 */
[----:B------:R-:W-:-:S03]  /*65f0*/  @P0 IMAD.MOV R3, RZ, RZ, -R72 ;  /* 0x000000ffff030224 */ /* 0x000fc600078e0a48 */
[----:B------:R-:W1:Y:S02]  /*6600*/  LDG.E.128 R12, desc[UR6][R14.64] ;  /* 0x000000060e0c7981 */ /* 0x000e64000c1e1d00 */
[----:B------:R-:W-:-:S04]  /*6610*/  IADD3 R0, P1, R3, R0, RZ ;  /* 0x0000000003007210 */ /* 0x000fc80007f3e0ff */
[----:B------:R-:W-:Y:S02]  /*6620*/  LEA.HI.X.SX32 R3, R3, R2, 0x1, P1 ;  /* 0x0000000203037211 */ /* 0x000fe400008f0eff */
[----:B---34-:R-:W-:-:S04]  /*6630*/  LEA R16, P1, R0, UR8, 0x1 ;  /* 0x0000000800107c11 */ /* 0x018fc8000f8208ff */
[----:B------:R-:W-:-:S06]  /*6640*/  LEA.HI.X R17, R0, UR9, R3, 0x1, P1 ;  /* 0x0000000900117c11 */ /* 0x000fcc00088f0c03 */
[----:B------:R-:W3:Y:S01]  /*6650*/  LDG.E.128 R16, desc[UR6][R16.64] ;  /* 0x0000000610107981 */ /* 0x000ee2000c1e1d00 */
        /* <DEDUP_REMOVED lines=13> */
[----:B------:R-:W-:Y:S02]  /*6730*/  LOP3.LUT R9, R10, 0xffff0000, RZ, 0xc0, !PT ;  /* 0xffff00000a097812 */ /* 0x000fe400078ec0ff */
[C---:B------:R-:W-:Y:S01]  /*6740*/  SHF.L.U32 R8, R11.reuse, 0x10, RZ ;  /* 0x000000100b087819 */ /* 0x040fe200000006ff */
[C---:B-1----:R-:W-:Y:S01]  /*6750*/  IMAD.U32 R28, R12.reuse, 0x10000, RZ ;  /* 0x000100000c1c7824 */ /* 0x042fe200078e00ff */
        /* <DEDUP_REMOVED lines=20> */
[C---:B---3--:R-:W-:Y:S01]  /*68a0*/  IMAD.U32 R9, R16.reuse, 0x10000, RZ ;  /* 0x0001000010097824 */ /* 0x048fe200078e00ff */
        /* <DEDUP_REMOVED lines=23> */
.L_x_3775:
[----:B------:R-:W-:Y:S05]  /*6a20*/  BSYNC B0 ;  /* 0x0000000000007941 */ /* 0x000fea0003800000 */
.L_x_3774:
[----:B-----5:R1:W-:Y:S01]  /*6a30*/  STS.128 [R150+0x800], R4 ;  /* 0x0008000496007388 */ /* 0x0203e20000000c00 */
[----:B------:R-:W-:Y:S05]  /*6a40*/  BRA `(.L_x_3767) ;  /* 0x0000000000887947 */ /* 0x000fea0003800000 */
.L_x_3761:
[----:B------:R-:W-:Y:S01]  /*6a50*/  IMAD.IADD R3, R141, 0x1, -R60 ;  /* 0x000000018d037824 */ /* 0x000fe200078e0a3c */
        /* <DEDUP_REMOVED lines=18> */
.L_x_3777:
[----:B------:R-:W-:Y:S05]  /*6b80*/  BSYNC B0 ;  /* 0x0000000000007941 */ /* 0x000fea0003800000 */
.L_x_3776:
        /* <DEDUP_REMOVED lines=8> */
[----:B--2---:R-:W-:-:S04]  /*6c10*/  LEA R2, P0, R116, UR8, 0x1 ;  /* 0x0000000874027c11 */ /* 0x004fc8000f8008ff */
[----:B------:R-:W-:-:S05]  /*6c20*/  LEA.HI.X R3, R116, UR9, R65, 0x1, P0 ;  /* 0x0000000974037c11 */ /* 0x000fca00080f0c41 */
[----:B------:R-:W-:Y:S01]  /*6c30*/  @!PT LDS RZ, [RZ] ;  /* 0x00000000fffff984 */ /* 0x000fe20000000800 */
[----:B------:R-:W-:Y:S01]  /*6c40*/  @!PT LDS RZ, [RZ] ;  /* 0x00000000fffff984 */ /* 0x000fe20000000800 */
[----:B------:R-:W-:Y:S01]  /*6c50*/  @!PT LDS RZ, [RZ] ;  /* 0x00000000fffff984 */ /* 0x000fe20000000800 */
[----:B------:R2:W-:Y:S04]  /*6c60*/  LDGSTS.E.BYPASS.LTC128B.128 [R150+0x800], desc[UR6][R2.64] ;  /* 0x0080000002967fae */ /* 0x0005e8000b901d46 */
.L_x_3767:
[----:B------:R-:W-:Y:S05]  /*6c70*/  BSYNC B2 ;  /* 0x0000000000027941 */ /* 0x000fea0003800000 */
.L_x_3760:
[----:B------:R-:W-:Y:S01]  /*6c80*/  VIADD R149, R46, 0xffffffff ;  /* 0xffffffff2e957836 */ /* 0x000fe20000000000 */
[----:B------:R-:W-:Y:S01]  /*6c90*/  ULDC.64 UR12, c[0x0][0x218] ;  /* 0x00008600000c7ab9 */ /* 0x000fe20000000a00 */
[----:B------:R-:W-:Y:S01]  /*6ca0*/  LOP3.LUT R73, R73, 0x7fffffe, RZ, 0xc0, !PT ;  /* 0x07fffffe49497812 */ /* 0x000fe200078ec0ff */
[----:B--2---:R-:W-:Y:S01]  /*6cb0*/  VIADD R2, R144, 0x40 ;  /* 0x0000004090027836 */ /* 0x004fe20000000000 */
[----:B------:R-:W-:Y:S01]  /*6cc0*/  LOP3.LUT R64, R64, 0xfffffff8, RZ, 0xc0, !PT ;  /* 0xfffffff840407812 */ /* 0x000fe200078ec0ff */
[----:B------:R-:W-:Y:S01]  /*6cd0*/  IMAD.SHL.U32 R45, R149, 0x80, RZ ;  /* 0x00000080952d7824 */ /* 0x000fe200078e00ff */
[----:B------:R-:W-:Y:S01]  /*6ce0*/  LEA R148, P0, R112, UR12, 0x1 ;  /* 0x0000000c70947c11 */ /* 0x000fe2000f8008ff */
[----:B------:R-:W-:Y:S01]  /*6cf0*/  IMAD.IADD R0, R62, 0x1, -R73 ;  /* 0x000000013e007824 */ /* 0x000fe200078e0a49 */
[----:B------:R-:W-:Y:S01]  /*6d00*/  SHF.R.S32.HI R3, RZ, 0x1f, R62 ;  /* 0x0000001fff037819 */ /* 0x000fe2000001143e */
[----:B-1----:R-:W-:Y:S01]  /*6d10*/  IMAD.IADD R5, R56, 0x1, -R45 ;  /* 0x0000000138057824 */ /* 0x002fe200078e0a2d */
[----:B------:R-:W-:Y:S01]  /*6d20*/  SHF.R.S32.HI R8, RZ, 0x4, R63 ;  /* 0x00000004ff087819 */ /* 0x000fe2000001143f */
[----:B------:R-:W-:Y:S01]  /*6d30*/  IMAD.IADD R7, R57, 0x1, -R64 ;  /* 0x0000000139077824 */ /* 0x000fe200078e0a40 */
[----:B------:R-:W-:Y:S01]  /*6d40*/  LEA.HI.X R143, R112, UR13, R115, 0x1, P0 ;  /* 0x0000000d708f7c11 */ /* 0x000fe200080f0c73 */
[C---:B------:R-:W-:Y:S01]  /*6d50*/  VIADD R4, R144.reuse, 0x60 ;  /* 0x0000006090047836 */ /* 0x040fe20000000000 */
[----:B------:R-:W-:Y:S01]  /*6d60*/  ISETP.GE.AND P0, PT, R144, R5, PT ;  /* 0x000000059000720c */ /* 0x000fe20003f06270 */
[----:B------:R-:W-:Y:S01]  /*6d70*/  IMAD.SHL.U32 R11, R61, 0x40, RZ ;  /* 0x000000403d0b7824 */ /* 0x000fe200078e00ff */
[----:B------:R-:W-:Y:S01]  /*6d80*/  LEA.HI R62, R3, R62, RZ, 0x3 ;  /* 0x0000003e033e7211 */ /* 0x000fe200078f18ff */
[----:B------:R-:W-:Y:S01]  /*6d90*/  BSSY B0, `(.L_x_3778) ;  /* 0x000001f000007945 */ /* 0x000fe20003800000 */
[----:B------:R-:W-:Y:S01]  /*6da0*/  LEA.HI R3, R63, R8, RZ, 0x1 ;  /* 0x000000083f037211 */ /* 0x000fe200078f08ff */
[----:B------:R-:W-:Y:S01]  /*6db0*/  IMAD.SHL.U32 R9, R59, 0x8, RZ ;  /* 0x000000083b097824 */ /* 0x000fe200078e00ff */
[----:B------:R-:W-:Y:S01]  /*6dc0*/  LEA.HI R6, R7, R7, RZ, 0x1 ;  /* 0x0000000707067211 */ /* 0x000fe200078f08ff */
[----:B------:R-:W-:Y:S01]  /*6dd0*/  IMAD.SHL.U32 R59, R62, 0x20, RZ ;  /* 0x000000203e3b7824 */ /* 0x000fe200078e00ff */
[----:B------:R-:W-:-:S02]  /*6de0*/  LOP3.LUT R3, R3, 0xfffffffe, RZ, 0xc0, !PT ;  /* 0xfffffffe03037812 */ /* 0x000fc400078ec0ff */
[CC--:B------:R-:W-:Y:S02]  /*6df0*/  ISETP.GE.AND P5, PT, R2.reuse, R5.reuse, PT ;  /* 0x000000050200720c */ /* 0x0c0fe40003fa6270 */
[-C--:B------:R-:W-:Y:S01]  /*6e00*/  ISETP.GE.AND P1, PT, R2, R5.reuse, PT ;  /* 0x000000050200720c */ /* 0x080fe20003f26270 */
[----:B------:R-:W-:Y:S01]  /*6e10*/  IMAD.IADD R8, R8, 0x1, -R3 ;  /* 0x0000000108087824 */ /* 0x000fe200078e0a03 */
[----:B------:R-:W-:Y:S02]  /*6e20*/  LOP3.LUT R2, R6, 0x3fffffe, RZ, 0xc0, !PT ;  /* 0x03fffffe06027812 */ /* 0x000fe400078ec0ff */
[----:B------:R-:W-:Y:S01]  /*6e30*/  SHF.R.S32.HI R6, RZ, 0x1, R6 ;  /* 0x00000001ff067819 */ /* 0x000fe20000011406 */
[----:B------:R-:W-:Y:S01]  /*6e40*/  IMAD.SHL.U32 R10, R8, 0x8, RZ ;  /* 0x00000008080a7824 */ /* 0x000fe200078e00ff */
[CC--:B------:R-:W-:Y:S01]  /*6e50*/  ISETP.GE.AND P6, PT, R20.reuse, R5.reuse, PT ;  /* 0x000000051400720c */ /* 0x0c0fe20003fc6270 */
[----:B------:R-:W-:Y:S01]  /*6e60*/  IMAD.IADD R7, R7, 0x1, -R2 ;  /* 0x0000000107077824 */ /* 0x000fe200078e0a02 */
[-C--:B------:R-:W-:Y:S01]  /*6e70*/  ISETP.GE.AND P3, PT, R20, R5.reuse, PT ;  /* 0x000000051400720c */ /* 0x080fe20003f66270 */
[----:B------:R-:W-:Y:S01]  /*6e80*/  IMAD.SHL.U32 R12, R6, 0x40, RZ ;  /* 0x00000040060c7824 */ /* 0x000fe200078e00ff */
[----:B------:R-:W-:-:S02]  /*6e90*/  ISETP.GE.AND P4, PT, R4, R5, PT ;  /* 0x000000050400720c */ /* 0x000fc40003f86270 */
        /* <DEDUP_REMOVED lines=14> */
.L_x_3779:
[----:B------:R-:W-:Y:S05]  /*6f80*/  BSYNC B0 ;  /* 0x0000000000007941 */ /* 0x000fea0003800000 */
.L_x_3778:
[----:B------:R-:W-:Y:S04]  /*6f90*/  BSSY B0, `(.L_x_3780) ;  /* 0x000000c000007945 */ /* 0x000fe80003800000 */
[----:B------:R-:W-:Y:S05]  /*6fa0*/  @P6 BRA `(.L_x_3781) ;  /* 0x0000000000286947 */ /* 0x000fea0003800000 */
[----:B------:R-:W-:Y:S02]  /*6fb0*/  ULDC UR5, c[0x0][0x2d0] ;  /* 0x0000b40000057ab9 */ /* 0x000fe40000000800 */
[----:B------:R-:W-:-:S13]  /*6fc0*/  ISETP.GE.AND P0, PT, R84, UR5, PT ;  /* 0x0000000554007c0c */ /* 0x000fda000bf06270 */
[----:B------:R1:W-:Y:S01]  /*6fd0*/  @P0 STS.128 [R150+0x1800], RZ ;  /* 0x001800ff96000388 */ /* 0x0003e20000000c00 */
[----:B------:R-:W-:Y:S05]  /*6fe0*/  @P0 BRA `(.L_x_3781) ;  /* 0x0000000000180947 */ /* 0x000fea0003800000 */
[----:B--2---:R-:W-:-:S04]  /*6ff0*/  LEA R2, P0, R138, R148, 0x1 ;  /* 0x000000948a027211 */ /* 0x004fc800078008ff */
[----:B------:R-:W-:-:S05]  /*7000*/  LEA.HI.X R3, R138, R143, R137, 0x1, P0 ;  /* 0x0000008f8a037211 */ /* 0x000fca00000f0c89 */
[----:B------:R-:W-:Y:S01]  /*7010*/  @!PT LDS RZ, [RZ] ;  /* 0x00000000fffff984 */ /* 0x000fe20000000800 */
[----:B------:R-:W-:Y:S01]  /*7020*/  @!PT LDS RZ, [RZ] ;  /* 0x00000000fffff984 */ /* 0x000fe20000000800 */
[----:B------:R-:W-:Y:S01]  /*7030*/  @!PT LDS RZ, [RZ] ;  /* 0x00000000fffff984 */ /* 0x000fe20000000800 */
[----:B------:R2:W-:Y:S04]  /*7040*/  LDGSTS.E.BYPASS.LTC128B.128 [R150+0x1800], desc[UR6][R2.64] ;  /* 0x0180000002967fae */ /* 0x0005e8000b901d46 */
.L_x_3781:
[----:B------:R-:W-:Y:S05]  /*7050*/  BSYNC B0 ;  /* 0x0000000000007941 */ /* 0x000fea0003800000 */
.L_x_3780:
[----:B------:R-:W-:Y:S04]  /*7060*/  BSSY B0, `(.L_x_3782) ;  /* 0x000000d000007945 */ /* 0x000fe80003800000 */
[----:B------:R-:W-:Y:S05]  /*7070*/  @P5 BRA `(.L_x_3783) ;  /* 0x00000000002c5947 */ /* 0x000fea0003800000 */
[----:B------:R-:W-:Y:S02]  /*7080*/  ULDC UR5, c[0x0][0x2d0] ;  /* 0x0000b40000057ab9 */ /* 0x000fe40000000800 */
[----:B------:R-:W-:-:S13]  /*7090*/  ISETP.GE.AND P0, PT, R84, UR5, PT ;  /* 0x0000000554007c0c */ /* 0x000fda000bf06270 */
[----:B------:R1:W-:Y:S01]  /*70a0*/  @P0 STS.128 [R150+0x2000], RZ ;  /* 0x002000ff96000388 */ /* 0x0003e20000000c00 */
[----:B------:R-:W-:Y:S05]  /*70b0*/  @P0 BRA `(.L_x_3783) ;  /* 0x00000000001c0947 */ /* 0x000fea0003800000 */
[----:B--2---:R-:W2:Y:S02]  /*70c0*/  LDC.64 R2, c[0x0][0x248] ;  /* 0x00009200ff027b82 */ /* 0x004ea40000000a00 */
[----:B--2---:R-:W-:-:S04]  /*70d0*/  LEA R14, P0, R2, R148, 0x7 ;  /* 0x00000094020e7211 */ /* 0x004fc800078038ff */
[----:B------:R-:W-:-:S05]  /*70e0*/  LEA.HI.X R15, R2, R143, R3, 0x7, P0 ;  /* 0x0000008f020f7211 */ /* 0x000fca00000f3c03 */
[----:B------:R-:W-:Y:S01]  /*70f0*/  @!PT LDS RZ, [RZ] ;  /* 0x00000000fffff984 */ /* 0x000fe20000000800 */
[----:B------:R-:W-:Y:S01]  /*7100*/  @!PT LDS RZ, [RZ] ;  /* 0x00000000fffff984 */ /* 0x000fe20000000800 */
[----:B------:R-:W-:Y:S01]  /*7110*/  @!PT LDS RZ, [RZ] ;  /* 0x00000000fffff984 */ /* 0x000fe20000000800 */
[----:B------:R2:W-:Y:S04]  /*7120*/  LDGSTS.E.BYPASS.LTC128B.128 [R150+0x2000], desc[UR6][R14.64] ;  /* 0x020000000e967fae */ /* 0x0005e8000b901d46 */
.L_x_3783:
[----:B------:R-:W-:Y:S05]  /*7130*/  BSYNC B0 ;  /* 0x0000000000007941 */ /* 0x000fea0003800000 */
.L_x_3782:
[----:B------:R-:W-:Y:S04]  /*7140*/  BSSY B0, `(.L_x_3784) ;  /* 0x0000010000007945 */ /* 0x000fe80003800000 */
[----:B------:R-:W-:Y:S05]  /*7150*/  @P4 BRA `(.L_x_3785) ;  /* 0x0000000000384947 */ /* 0x000fea0003800000 */
[----:B------:R-:W-:Y:S02]  /*7160*/  ULDC UR5, c[0x0][0x2d0] ;  /* 0x0000b40000057ab9 */ /* 0x000fe40000000800 */
[----:B------:R-:W-:-:S13]  /*7170*/  ISETP.GE.AND P0, PT, R84, UR5, PT ;  /* 0x0000000554007c0c */ /* 0x000fda000bf06270 */
[----:B------:R1:W-:Y:S01]  /*7180*/  @P0 STS.128 [R150+0x2800], RZ ;  /* 0x002800ff96000388 */ /* 0x0003e20000000c00 */
[----:B------:R-:W-:Y:S05]  /*7190*/  @P0 BRA `(.L_x_3785) ;  /* 0x0000000000280947 */ /* 0x000fea0003800000 */
[----:B--2---:R-:W2:Y:S01]  /*71a0*/  LDC.64 R2, c[0x0][0x248] ;  /* 0x00009200ff027b82 */ /* 0x004ea20000000a00 */
[----:B------:R-:W-:Y:S02]  /*71b0*/  MOV R14, R148 ;  /* 0x00000094000e7202 */ /* 0x000fe40000000f00 */
[----:B------:R-:W-:-:S03]  /*71c0*/  MOV R15, R143 ;  /* 0x0000008f000f7202 */ /* 0x000fc60000000f00 */
[----:B--2---:R-:W-:-:S04]  /*71d0*/  IMAD.WIDE.U32 R14, R2, 0xc0, R14 ;  /* 0x000000c0020e7825 */ /* 0x004fc800078e000e */
[----:B------:R-:W-:-:S05]  /*71e0*/  IMAD R3, R3, 0xc0, RZ ;  /* 0x000000c003037824 */ /* 0x000fca00078e02ff */
[----:B------:R-:W-:-:S05]  /*71f0*/  IADD3 R15, R3, R15, RZ ;  /* 0x0000000f030f7210 */ /* 0x000fca0007ffe0ff */
[----:B------:R-:W-:Y:S01]  /*7200*/  @!PT LDS RZ, [RZ] ;  /* 0x00000000fffff984 */ /* 0x000fe20000000800 */
[----:B------:R-:W-:Y:S01]  /*7210*/  @!PT LDS RZ, [RZ] ;  /* 0x00000000fffff984 */ /* 0x000fe20000000800 */
[----:B------:R-:W-:Y:S01]  /*7220*/  @!PT LDS RZ, [RZ] ;  /* 0x00000000fffff984 */ /* 0x000fe20000000800 */
[----:B------:R2:W-:Y:S02]  /*7230*/  LDGSTS.E.BYPASS.LTC128B.128 [R150+0x2800], desc[UR6][R14.64] ;  /* 0x028000000e967fae */ /* 0x0005e4000b901d46 */
.L_x_3785:
[----:B------:R-:W-:Y:S05]  /*7240*/  BSYNC B0 ;  /* 0x0000000000007941 */ /* 0x000fea0003800000 */
.L_x_3784:
[----:B------:R-:W0:Y:S01]  /*7250*/  LDGDEPBAR ;  /* 0x00000000000079af */ /* 0x000e220000000000 */
[----:B------:R-:W-:Y:S01]  /*7260*/  ISETP.GE.AND P5, PT, R144, R5, PT ;  /* 0x000000059000720c */ /* 0x000fe20003fa6270 */
[----:B------:R-:W-:Y:S01]  /*7270*/  IMAD R7, R8, 0x8, R7 ;  /* 0x0000000808077824 */ /* 0x000fe200078e0207 */
[----:B------:R-:W-:Y:S01]  /*7280*/  LOP3.LUT R12, R12, 0xc0, RZ, 0xc0, !PT ;  /* 0x000000c00c0c7812 */ /* 0x000fe200078ec0ff */
[----:B------:R-:W-:Y:S01]  /*7290*/  ULDC.64 UR10, c[0x0][0x220] ;  /* 0x00008800000a7ab9 */ /* 0x000fe20000000a00 */
[----:B------:R-:W-:Y:S01]  /*72a0*/  LOP3.LUT R59, R59, 0xffffff00, RZ, 0xc0, !PT ;  /* 0xffffff003b3b7812 */ /* 0x000fe200078ec0ff */
[----:B------:R-:W-:Y:S01]  /*72b0*/  BSSY B0, `(.L_x_3786) ;  /* 0x0000020000007945 */ /* 0x000fe20003800000 */
[----:B------:R-:W-:Y:S02]  /*72c0*/  LOP3.LUT R9, R12, 0x8, R9, 0xf8, !PT ;  /* 0x000000080c097812 */ /* 0x000fe400078ef809 */
[----:B--2---:R-:W-:Y:S02]  /*72d0*/  LOP3.LUT R3, R11, 0x8, R10, 0xf8, !PT ;  /* 0x000000080b037812 */ /* 0x004fe400078ef80a */
[----:B------:R-:W-:Y:S01]  /*72e0*/  SHF.R.U32.HI R2, RZ, 0x3, R11 ;  /* 0x00000003ff027819 */ /* 0x000fe2000001160b */
[----:B------:R-:W-:Y:S01]  /*72f0*/  IMAD R11, R58, 0x200, R59 ;  /* 0x000002003a0b7824 */ /* 0x000fe200078e023b */
[----:B------:R-:W-:-:S02]  /*7300*/  SHF.R.U32.HI R12, RZ, 0x3, R12 ;  /* 0x00000003ff0c7819 */ /* 0x000fc4000001160c */
[----:B------:R-:W-:Y:S01]  /*7310*/  LOP3.LUT R3, R3, R2, RZ, 0x3c, !PT ;  /* 0x0000000203037212 */ /* 0x000fe200078e3cff */
[----:B------:R-:W-:Y:S01]  /*7320*/  IMAD R136, R0, 0x20, R11 ;  /* 0x0000002000887824 */ /* 0x000fe200078e020b */
[----:B------:R-:W-:Y:S02]  /*7330*/  LOP3.LUT R12, R9, R12, RZ, 0x3c, !PT ;  /* 0x0000000c090c7212 */ /* 0x000fe400078e3cff */
[----:B------:R-:W-:Y:S01]  /*7340*/  LEA R154, P0, R110, UR10, 0x1 ;  /* 0x0000000a6e9a7c11 */ /* 0x000fe2000f8008ff */
[----:B------:R-:W-:Y:S01]  /*7350*/  IMAD.IADD R136, R3, 0x1, R136 ;  /* 0x0000000103887824 */ /* 0x000fe200078e0288 */
[----:B------:R-:W-:Y:S01]  /*7360*/  ISETP.GE.AND P4, PT, R4, R5, PT ;  /* 0x000000050400720c */ /* 0x000fe20003f86270 */
[----:B------:R-:W-:Y:S01]  /*7370*/  IMAD.U32 R134, R7, 0x20, R12 ;  /* 0x0000002007867824 */ /* 0x000fe200078e000c */
[----:B------:R-:W-:Y:S01]  /*7380*/  LEA.HI.X R155, R110, UR11, R109, 0x1, P0 ;  /* 0x0000000b6e9b7c11 */ /* 0x000fe200080f0c6d */
[----:B------:R-:W-:-:S04]  /*7390*/  DEPBAR.LE SB0, 0x0 ;  /* 0x000080000000791a */ /* 0x000fc80000000000 */
[----:B------:R-:W-:Y:S01]  /*73a0*/  BAR.SYNC.DEFER_BLOCKING 0x0 ;  /* 0x0000000000007b1d */ /* 0x000fe20000010000 */
[----:B------:R-:W-:Y:S02]  /*73b0*/  LEA R136, R136, UR4, 0x1 ;  /* 0x0000000488887c11 */ /* 0x000fe4000f8e08ff */
[----:B------:R-:W-:-:S03]  /*73c0*/  LEA R134, R134, UR4, 0x1 ;  /* 0x0000000486867c11 */ /* 0x000fc6000f8e08ff */
        /* <DEDUP_REMOVED lines=14> */
.L_x_3787:
[----:B------:R-:W-:Y:S05]  /*74b0*/  BSYNC B0 ;  /* 0x0000000000007941 */ /* 0x000fea0003800000 */
.L_x_3786:
        /* <DEDUP_REMOVED lines=13> */
.L_x_3789:
[----:B------:R-:W-:Y:S05]  /*7590*/  BSYNC B0 ;  /* 0x0000000000007941 */ /* 0x000fea0003800000 */
.L_x_3788:
        /* <DEDUP_REMOVED lines=14> */
.L_x_3791:
[----:B------:R-:W-:Y:S05]  /*7680*/  BSYNC B0 ;  /* 0x0000000000007941 */ /* 0x000fea0003800000 */
.L_x_3790:
        /* <DEDUP_REMOVED lines=15> */
.L_x_3793:
[----:B------:R-:W-:Y:S05]  /*7780*/  BSYNC B0 ;  /* 0x0000000000007941 */ /* 0x000fea0003800000 */
.L_x_3792:
        /* <DEDUP_REMOVED lines=8> */
[----:B------:R-:W-:Y:S02]  /*7810*/  IMAD R58, R58, 0x10, R60 ;  /* 0x000000103a3a7824 */ /* 0x000fe400078e023c */
[----:B------:R-:W-:Y:S01]  /*7820*/  IMAD.SHL.U32 R86, R57, 0x2, RZ ;  /* 0x0000000239567824 */ /* 0x000fe200078e00ff */
[----:B------:R-:W2:Y:S01]  /*7830*/  LDSM.16.M88.4 R20, [R134+0x1000] ;  /* 0x001000008614783b */ /* 0x000ea20000000200 */
[----:B------:R-:W-:-:S02]  /*7840*/  IMAD R0, R0, 0x20, R59 ;  /* 0x0000002000007824 */ /* 0x000fc400078e023b */
[----:B------:R-:W-:Y:S01]  /*7850*/  @P0 VIADD R133, R2, 0xffffffe0 ;  /* 0xffffffe002850836 */ /* 0x000fe20000000000 */
[----:B------:R-:W2:Y:S01]  /*7860*/  LDSM.16.M88.4 R12, [R134+0x1400] ;  /* 0x00140000860c783b */ /* 0x000ea20000000200 */
[----:B------:R-:W-:Y:S01]  /*7870*/  SHF.R.S32.HI R2, RZ, 0x1f, R57 ;  /* 0x0000001fff027819 */ /* 0x000fe20000011439 */
[----:B------:R-:W-:Y:S01]  /*7880*/  IMAD.IADD R3, R3, 0x1, R0 ;  /* 0x0000000103037824 */ /* 0x000fe200078e0200 */
[----:B------:R-:W-:Y:S01]  /*7890*/  LOP3.LUT R86, R86, 0x6, RZ, 0xc0, !PT ;  /* 0x0000000656567812 */ /* 0x000fe200078ec0ff */
[----:B---34-:R-:W-:Y:S01]  /*78a0*/  LDSM.16.M88.4 R32, [R135] ;  /* 0x000000008720783b */ /* 0x018fe20000000200 */
[----:B------:R-:W-:Y:S01]  /*78b0*/  LEA.HI R2, R2, R57, RZ, 0x5 ;  /* 0x0000003902027211 */ /* 0x000fe200078f28ff */
[C---:B------:R-:W-:Y:S02]  /*78c0*/  VIADD R130, R133.reuse, 0x400 ;  /* 0x0000040085827836 */ /* 0x040fe40000000000 */
[----:B------:R-:W3:Y:S01]  /*78d0*/  LDSM.16.M88.4 R96, [R133+0xc00] ;  /* 0x000c00008560783b */ /* 0x000ee20000000200 */
[----:B------:R-:W-:Y:S01]  /*78e0*/  LOP3.LUT R2, R2, 0xffffffe0, RZ, 0xc0, !PT ;  /* 0xffffffe002027812 */ /* 0x000fe200078ec0ff */
[----:B------:R-:W-:-:S02]  /*78f0*/  VIADD R129, R133, 0x800 ;  /* 0x0000080085817836 */ /* 0x000fc40000000000 */
[----:B------:R-:W4:Y:S01]  /*7900*/  LDSM.16.M88.4 R92, [R133+0x1000] ;  /* 0x00100000855c783b */ /* 0x000f220000000200 */
[----:B------:R-:W-:Y:S02]  /*7910*/  VIADD R128, R133, 0xc00 ;  /* 0x00000c0085807836 */ /* 0x000fe40000000000 */
[----:B------:R-:W-:Y:S01]  /*7920*/  IMAD.IADD R151, R57, 0x1, -R2 ;  /* 0x0000000139977824 */ /* 0x000fe200078e0a02 */
[----:B------:R-:W4:Y:S01]  /*7930*/  LDSM.16.M88.4 R48, [R133] ;  /* 0x000000008530783b */ /* 0x000f220000000200 */
[C---:B------:R-:W-:Y:S02]  /*7940*/  VIADD R127, R133.reuse, 0x1000 ;  /* 0x00001000857f7836 */ /* 0x040fe40000000000 */
[C---:B------:R-:W-:Y:S01]  /*7950*/  VIADD R126, R133.reuse, 0x1400 ;  /* 0x00001400857e7836 */ /* 0x040fe20000000000 */
[----:B------:R-:W4:Y:S01]  /*7960*/  LDSM.16.M88.4 R40, [R134+0x2800] ;  /* 0x002800008628783b */ /* 0x000f220000000200 */
[----:B------:R-:W-:Y:S01]  /*7970*/  SHF.R.S32.HI R2, RZ, 0x1f, R151 ;  /* 0x0000001fff027819 */ /* 0x000fe20000011497 */
[----:B------:R-:W-:-:S02]  /*7980*/  VIADD R125, R133, 0x1800 ;  /* 0x00001800857d7836 */ /* 0x000fc40000000000 */
[----:B-1----:R-:W1:Y:S01]  /*7990*/  LDSM.16.M88.4 R4, [R134+0x1800] ;  /* 0x001800008604783b */ /* 0x002e620000000200 */
[----:B------:R-:W-:Y:S01]  /*79a0*/  LEA.HI R151, R2, R151, RZ, 0x2 ;  /* 0x0000009702977211 */ /* 0x000fe200078f10ff */
[----:B------:R-:W-:Y:S01]  /*79b0*/  IMAD.IADD R2, R45, 0x1, R86 ;  /* 0x000000012d027824 */ /* 0x000fe200078e0256 */
[C---:B-----5:R-:W-:Y:S01]  /*79c0*/  HMMA.16816.F32.BF16 R80, R28.reuse, R76, RZ ;  /* 0x0000004c1c50723c */ /* 0x060fe200000418ff */
[----:B------:R-:W5:Y:S01]  /*79d0*/  LDSM.16.M88.4 R36, [R133+0x400] ;  /* 0x000400008524783b */ /* 0x000f620000000200 */
[----:B------:R-:W-:Y:S01]  /*79e0*/  SHF.R.S32.HI R151, RZ, 0x2, R151 ;  /* 0x00000002ff977819 */ /* 0x000fe20000011497 */
[----:B------:R-:W-:Y:S02]  /*79f0*/  VIADD R0, R2, 0x1 ;  /* 0x0000000102007836 */ /* 0x000fe40000000000 */
[----:B------:R-:W5:Y:S01]  /*7a00*/  LDSM.16.M88.4 R52, [R134+0x2400] ;  /* 0x002400008634783b */ /* 0x000f620000000200 */
[C---:B------:R-:W-:Y:S01]  /*7a10*/  HMMA.16816.F32.BF16 R76, R28.reuse, R78, RZ ;  /* 0x0000004e1c4c723c */ /* 0x040fe200000418ff */
[----:B------:R-:W-:Y:S01]  /*7a20*/  IADD3 R44, R58, 0x1, R151 ;  /* 0x000000013a2c7810 */ /* 0x000fe20007ffe097 */
[----:B------:R-:W-:Y:S01]  /*7a30*/  VIADD R124, R133, 0x1c00 ;  /* 0x00001c00857c7836 */ /* 0x000fe20000000000 */
[----:B------:R-:W5:Y:S02]  /*7a40*/  LDSM.16.M88.4 R100, [R134+0x2c00] ;  /* 0x002c00008664783b */ /* 0x000f640000000200 */
[----:B------:R-:W-:Y:S01]  /*7a50*/  IADD3 R44, R56, R44, -R141 ;  /* 0x0000002c382c7210 */ /* 0x000fe20007ffe88d */
[C---:B--2---:R-:W-:Y:S01]  /*7a60*/  HMMA.16816.F32.BF16 R72, R28.reuse, R68, RZ ;  /* 0x000000441c48723c */ /* 0x044fe200000418ff */
[----:B------:R-:W-:Y:S03]  /*7a70*/  LDSM.16.M88.4 R104, [R133+0x800] ;  /* 0x000800008568783b */ /* 0x000fe60000000200 */
[----:B------:R-:W-:Y:S01]  /*7a80*/  VIADD R57, R44, UR5 ;  /* 0x000000052c397c36 */ /* 0x000fe20008000000 */
[----:B------:R-:W-:Y:S01]  /*7a90*/  LDSM.16.M88.4 R88, [R133+0x1400] ;  /* 0x001400008558783b */ /* 0x000fe20000000200 */
[C---:B------:R-:W-:Y:S03]  /*7aa0*/  HMMA.16816.F32.BF16 R68, R28.reuse, R70, RZ ;  /* 0x000000461c44723c */ /* 0x040fe600000418ff */
[----:B------:R-:W-:Y:S01]  /*7ab0*/  VIMNMX R87, R57, R56, PT ;  /* 0x0000003839577248 */ /* 0x000fe20003fe0100 */
[----:B------:R-:W0:Y:S02]  /*7ac0*/  LDGDEPBAR ;  /* 0x00000000000079af */ /* 0x000e240000000000 */
[----:B------:R-:W-:Y:S01]  /*7ad0*/  HMMA.16816.F32.BF16 R24, R28, R20, RZ ;  /* 0x000000141c18723c */ /* 0x000fe200000418ff */
[----:B------:R-:W-:-:S05]  /*7ae0*/  ISETP.GE.AND P5, PT, R0, R87, PT ;  /* 0x000000570000720c */ /* 0x000fca0003fa6270 */
[C---:B------:R-:W-:Y:S06]  /*7af0*/  HMMA.16816.F32.BF16 R20, R28.reuse, R22, RZ ;  /* 0x000000161c14723c */ /* 0x040fec00000418ff */
[C---:B------:R-:W-:Y:S06]  /*7b00*/  HMMA.16816.F32.BF16 R16, R28.reuse, R12, RZ ;  /* 0x0000000c1c10723c */ /* 0x040fec00000418ff */
[----:B------:R-:W-:Y:S06]  /*7b10*/  HMMA.16816.F32.BF16 R12, R28, R14, RZ ;  /* 0x0000000e1c0c723c */ /* 0x000fec00000418ff */
[C---:B---3--:R-:W-:Y:S06]  /*7b20*/  HMMA.16816.F32.BF16 R80, R32.reuse, R96, R80 ;  /* 0x000000602050723c */ /* 0x048fec0000041850 */
[C---:B------:R-:W-:Y:S01]  /*7b30*/  HMMA.16816.F32.BF16 R76, R32.reuse, R98, R76 ;  /* 0x00000062204c723c */ /* 0x040fe2000004184c */
[----:B------:R-:W2:Y:S05]  /*7b40*/  LDSM.16.M88.4 R96, [R133+0x1800] ;  /* 0x001800008560783b */ /* 0x000eaa0000000200 */
[C---:B----4-:R-:W-:Y:S06]  /*7b50*/  HMMA.16816.F32.BF16 R72, R32.reuse, R92, R72 ;  /* 0x0000005c2048723c */ /* 0x050fec0000041848 */
[----:B------:R-:W-:Y:S01]  /*7b60*/  HMMA.16816.F32.BF16 R68, R32, R94, R68 ;  /* 0x0000005e2044723c */ /* 0x000fe20000041844 */
[----:B------:R-:W3:Y:S01]  /*7b70*/  LDSM.16.M88.4 R92, [R133+0x1c00] ;  /* 0x001c0000855c783b */ /* 0x000ee20000000200 */
[----:B------:R-:W-:-:S04]  /*7b80*/  DEPBAR.LE SB0, 0x0 ;  /* 0x000080000000791a */ /* 0x000fc80000000000 */
[C---:B------:R-:W-:Y:S06]  /*7b90*/  HMMA.16816.F32.BF16 R24, R32.reuse, R48, R24 ;  /* 0x000000302018723c */ /* 0x040fec0000041818 */
[----:B------:R-:W-:Y:S06]  /*7ba0*/  HMMA.16816.F32.BF16 R20, R32, R50, R20 ;  /* 0x000000322014723c */ /* 0x000fec0000041814 */
[C---:B------:R-:W-:Y:S06]  /*7bb0*/  HMMA.16816.F32.BF16 R48, R28.reuse, R40, RZ ;  /* 0x000000281c30723c */ /* 0x040fec00000418ff */
[----:B-1----:R-:W-:Y:S06]  /*7bc0*/  HMMA.16816.F32.BF16 R8, R28, R4, RZ ;  /* 0x000000041c08723c */ /* 0x002fec00000418ff */
[C---:B-----5:R-:W-:Y:S06]  /*7bd0*/  HMMA.16816.F32.BF16 R16, R32.reuse, R36, R16 ;  /* 0x000000242010723c */ /* 0x060fec0000041810 */
[----:B------:R-:W-:Y:S06]  /*7be0*/  HMMA.16816.F32.BF16 R12, R32, R38, R12 ;  /* 0x00000026200c723c */ /* 0x000fec000004180c */
[C---:B------:R-:W-:Y:S06]  /*7bf0*/  HMMA.16816.F32.BF16 R64, R28.reuse, R52, RZ ;  /* 0x000000341c40723c */ /* 0x040fec00000418ff */
[C---:B------:R-:W-:Y:S06]  /*7c00*/  HMMA.16816.F32.BF16 R4, R28.reuse, R6, RZ ;  /* 0x000000061c04723c */ /* 0x040fec00000418ff */
[C---:B------:R-:W-:Y:S06]  /*7c10*/  HMMA.16816.F32.BF16 R52, R28.reuse, R54, RZ ;  /* 0x000000361c34723c */ /* 0x040fec00000418ff */
[C---:B------:R-:W-:Y:S06]  /*7c20*/  HMMA.16816.F32.BF16 R40, R28.reuse, R42, RZ ;  /* 0x0000002a1c28723c */ /* 0x040fec00000418ff */
[C---:B------:R-:W-:Y:S06]  /*7c30*/  HMMA.16816.F32.BF16 R36, R28.reuse, R100, RZ ;  /* 0x000000641c24723c */ /* 0x040fec00000418ff */
[----:B------:R-:W-:Y:S06]  /*7c40*/  HMMA.16816.F32.BF16 R28, R28, R102, RZ ;  /* 0x000000661c1c723c */ /* 0x000fec00000418ff */
[C---:B--2---:R-:W-:Y:S06]  /*7c50*/  HMMA.16816.F32.BF16 R48, R32.reuse, R96, R48 ;  /* 0x000000602030723c */ /* 0x044fec0000041830 */
[C---:B------:R-:W-:Y:S01]  /*7c60*/  HMMA.16816.F32.BF16 R8, R32.reuse, R104, R8 ;  /* 0x000000682008723c */ /* 0x040fe20000041808 */
[----:B------:R-:W-:Y:S01]  /*7c70*/  VIADDMNMX R96, R57, 0x8, R56, PT ;  /* 0x0000000839607846 */ /* 0x000fe20003800138 */
[----:B------:R-:W-:Y:S03]  /*7c80*/  BAR.SYNC.DEFER_BLOCKING 0x0 ;  /* 0x0000000000007b1d */ /* 0x000fe60000010000 */
[----:B------:R-:W-:Y:S01]  /*7c90*/  ISETP.GE.AND P6, PT, R0, R96, PT ;  /* 0x000000600000720c */ /* 0x000fe20003fc6270 */
[----:B------:R-:W-:Y:S01]  /*7ca0*/  HMMA.16816.F32.BF16 R4, R32, R106, R4 ;  /* 0x0000006a2004723c */ /* 0x000fe20000041804 */
[----:B------:R-:W-:-:S05]  /*7cb0*/  VIADD R0, R2, 0x9 ;  /* 0x0000000902007836 */ /* 0x000fca0000000000 */
[C---:B------:R-:W-:Y:S01]  /*7cc0*/  HMMA.16816.F32.BF16 R64, R32.reuse, R88, R64 ;  /* 0x000000582040723c */ /* 0x040fe20000041840 */
[C---:B------:R-:W-:Y:S02]  /*7cd0*/  ISETP.GE.AND P0, PT, R0.reuse, R87, PT ;  /* 0x000000570000720c */ /* 0x040fe40003f06270 */
[----:B------:R-:W-:Y:S02]  /*7ce0*/  ISETP.GE.AND P4, PT, R0, R96, PT ;  /* 0x000000600000720c */ /* 0x000fe40003f86270 */
[----:B------:R-:W-:Y:S01]  /*7cf0*/  FSEL R0, R25, -INF , !P5 ;  /* 0xff80000019007808 */ /* 0x000fe20006800000 */
[----:B------:R-:W-:Y:S01]  /*7d00*/  HMMA.16816.F32.BF16 R52, R32, R90, R52 ;  /* 0x0000005a2034723c */ /* 0x000fe20000041834 */
[C---:B------:R-:W-:Y:S01]  /*7d10*/  VIADD R25, R2.reuse, 0x18 ;  /* 0x0000001802197836 */ /* 0x040fe20000000000 */
[----:B------:R-:W-:Y:S01]  /*7d20*/  FSEL R121, R23, -INF , !P4 ;  /* 0xff80000017797808 */ /* 0x000fe20006000000 */
[----:B------:R-:W-:-:S03]  /*7d30*/  VIADD R23, R2, 0x19 ;  /* 0x0000001902177836 */ /* 0x000fc60000000000 */
[----:B------:R-:W-:Y:S01]  /*7d40*/  HMMA.16816.F32.BF16 R40, R32, R98, R40 ;  /* 0x000000622028723c */ /* 0x000fe20000041828 */
[----:B------:R-:W-:-:S04]  /*7d50*/  ISETP.GE.AND P4, PT, R25, R87, PT ;  /* 0x000000571900720c */ /* 0x000fc80003f86270 */
[----:B------:R-:W-:Y:S01]  /*7d60*/  FSEL R102, R12, -INF , !P4 ;  /* 0xff8000000c667808 */ /* 0x000fe20006000000 */
[----:B---3--:R-:W-:Y:S01]  /*7d70*/  HMMA.16816.F32.BF16 R36, R32, R92, R36 ;  /* 0x0000005c2024723c */ /* 0x008fe20000041824 */
[----:B------:R-:W-:-:S05]  /*7d80*/  VIADD R12, R2, 0x28 ;  /* 0x00000028020c7836 */ /* 0x000fca0000000000 */
[----:B------:R-:W-:Y:S07]  /*7d90*/  HMMA.16816.F32.BF16 R28, R32, R94, R28 ;  /* 0x0000005e201c723c */ /* 0x000fee000004181c */
[C---:B------:R-:W-:Y:S02]  /*7da0*/  VIADD R32, R2.reuse, 0x8 ;  /* 0x0000000802207836 */ /* 0x040fe40000000000 */
[----:B------:R-:W-:-:S03]  /*7db0*/  VIADD R33, R2, 0x10 ;  /* 0x0000001002217836 */ /* 0x000fc60000000000 */
[CC--:B------:R-:W-:Y:S02]  /*7dc0*/  ISETP.GE.AND P3, PT, R32.reuse, R87.reuse, PT ;  /* 0x000000572000720c */ /* 0x0c0fe40003f66270 */
[----:B------:R-:W-:Y:S01]  /*7dd0*/  ISETP.GE.AND P1, PT, R32, R96, PT ;  /* 0x000000602000720c */ /* 0x000fe20003f26270 */
[----:B------:R-:W-:Y:S01]  /*7de0*/  VIADD R32, R2, 0x11 ;  /* 0x0000001102207836 */ /* 0x000fe20000000000 */
[----:B------:R-:W-:Y:S02]  /*7df0*/  FSEL R20, R20, -INF , !P3 ;  /* 0xff80000014147808 */ /* 0x000fe40005800000 */
[----:B------:R-:W-:Y:S02]  /*7e00*/  FSEL R95, R22, -INF , !P1 ;  /* 0xff800000165f7808 */ /* 0x000fe40004800000 */
[----:B------:R-:W-:Y:S01]  /*7e10*/  FSEL R22, R21, -INF , !P0 ;  /* 0xff80000015167808 */ /* 0x000fe20004000000 */
[----:B------:R-:W-:Y:S01]  /*7e20*/  VIADD R21, R2, 0x20 ;  /* 0x0000002002157836 */ /* 0x000fe20000000000 */
[----:B------:R-:W-:-:S02]  /*7e30*/  ISETP.GE.AND P1, PT, R32, R87, PT ;  /* 0x000000572000720c */ /* 0x000fc40003f26270 */
[-C--:B------:R-:W-:Y:S02]  /*7e40*/  ISETP.GE.AND P0, PT, R32, R96.reuse, PT ;  /* 0x000000602000720c */ /* 0x080fe40003f06270 */
[C---:B------:R-:W-:Y:S02]  /*7e50*/  ISETP.GE.AND P5, PT, R33.reuse, R87, PT ;  /* 0x000000572100720c */ /* 0x040fe40003fa6270 */
[----:B------:R-:W-:Y:S02]  /*7e60*/  ISETP.GE.AND P3, PT, R33, R96, PT ;  /* 0x000000602100720c */ /* 0x000fe40003f66270 */
[----:B------:R-:W-:Y:S02]  /*7e70*/  FSEL R32, R17, -INF , !P1 ;  /* 0xff80000011207808 */ /* 0x000fe40004800000 */
[----:B------:R-:W-:Y:S02]  /*7e80*/  FSEL R131, R19, -INF , !P0 ;  /* 0xff80000013837808 */ /* 0x000fe40004000000 */
[----:B------:R-:W-:Y:S01]  /*7e90*/  FSEL R90, R16, -INF , !P5 ;  /* 0xff800000105a7808 */ /* 0x000fe20006800000 */
[----:B------:R-:W-:Y:S01]  /*7ea0*/  VIADD R16, R2, 0x21 ;  /* 0x0000002102107836 */ /* 0x000fe20000000000 */
[----:B------:R-:W-:-:S02]  /*7eb0*/  FSEL R123, R18, -INF , !P3 ;  /* 0xff800000127b7808 */ /* 0x000fc40005800000 */
[-C--:B------:R-:W-:Y:S02]  /*7ec0*/  ISETP.GE.AND P1, PT, R23, R96.reuse, PT ;  /* 0x000000601700720c */ /* 0x080fe40003f26270 */
[-C--:B------:R-:W-:Y:S02]  /*7ed0*/  ISETP.GE.AND P0, PT, R21, R87.reuse, PT ;  /* 0x000000571500720c */ /* 0x080fe40003f06270 */
[----:B------:R-:W-:Y:S02]  /*7ee0*/  ISETP.GE.AND P5, PT, R25, R96, PT ;  /* 0x000000601900720c */ /* 0x000fe40003fa6270 */
[----:B------:R-:W-:Y:S02]  /*7ef0*/  ISETP.GE.AND P3, PT, R23, R87, PT ;  /* 0x000000571700720c */ /* 0x000fe40003f66270 */
[----:B------:R-:W-:Y:S02]  /*7f00*/  FSEL R89, R15, -INF , !P1 ;  /* 0xff8000000f597808 */ /* 0x000fe40004800000 */
[----:B------:R-:W-:Y:S01]  /*7f10*/  FSEL R34, R8, -INF , !P0 ;  /* 0xff80000008227808 */ /* 0x000fe20004000000 */
[----:B------:R-:W-:Y:S01]  /*7f20*/  VIADD R8, R2, 0x31 ;  /* 0x0000003102087836 */ /* 0x000fe20000000000 */
[----:B------:R-:W-:-:S02]  /*7f30*/  FSEL R107, R14, -INF , !P5 ;  /* 0xff8000000e6b7808 */ /* 0x000fc40006800000 */
[----:B------:R-:W-:Y:S01]  /*7f40*/  FSEL R100, R13, -INF , !P3 ;  /* 0xff8000000d647808 */ /* 0x000fe20005800000 */
[----:B------:R-:W-:Y:S01]  /*7f50*/  VIADD R13, R2, 0x29 ;  /* 0x00000029020d7836 */ /* 0x000fe20000000000 */
[CC--:B------:R-:W-:Y:S02]  /*7f60*/  ISETP.GE.AND P1, PT, R12.reuse, R87.reuse, PT ;  /* 0x000000570c00720c */ /* 0x0c0fe40003f26270 */
[-C--:B------:R-:W-:Y:S01]  /*7f70*/  ISETP.GE.AND P0, PT, R12, R96.reuse, PT ;  /* 0x000000600c00720c */ /* 0x080fe20003f06270 */
[----:B------:R-:W-:Y:S01]  /*7f80*/  VIADD R12, R2, 0x30 ;  /* 0x00000030020c7836 */ /* 0x000fe20000000000 */
[C---:B------:R-:W-:Y:S02]  /*7f90*/  ISETP.GE.AND P5, PT, R16.reuse, R87, PT ;  /* 0x000000571000720c */ /* 0x040fe40003fa6270 */
[-C--:B------:R-:W-:Y:S02]  /*7fa0*/  ISETP.GE.AND P3, PT, R16, R96.reuse, PT ;  /* 0x000000601000720c */ /* 0x080fe40003f66270 */
[----:B------:R-:W-:-:S02]  /*7fb0*/  ISETP.GE.AND P4, PT, R21, R96, PT ;  /* 0x000000601500720c */ /* 0x000fc40003f86270 */
[----:B------:R-:W-:Y:S02]  /*7fc0*/  FSEL R92, R9, -INF , !P5 ;  /* 0xff800000095c7808 */ /* 0x000fe40006800000 */
[----:B------:R-:W-:Y:S02]  /*7fd0*/  FSEL R97, R11, -INF , !P3 ;  /* 0xff8000000b617808 */ /* 0x000fe40005800000 */
[----:B------:R-:W-:Y:S01]  /*7fe0*/  FSEL R94, R4, -INF , !P1 ;  /* 0xff800000045e7808 */ /* 0x000fe20004800000 */
[----:B------:R-:W-:Y:S01]  /*7ff0*/  VIADD R4, R2, 0x38 ;  /* 0x0000003802047836 */ /* 0x000fe20000000000 */
[----:B------:R-:W-:Y:S02]  /*8000*/  FSEL R63, R10, -INF , !P4 ;  /* 0xff8000000a3f7808 */ /* 0x000fe40006000000 */
[----:B------:R-:W-:Y:S02]  /*8010*/  ISETP.GE.AND P5, PT, R13, R96, PT ;  /* 0x000000600d00720c */ /* 0x000fe40003fa6270 */
[----:B------:R-:W-:-:S02]  /*8020*/  ISETP.GE.AND P3, PT, R12, R87, PT ;  /* 0x000000570c00720c */ /* 0x000fc40003f66270 */
[-C--:B------:R-:W-:Y:S02]  /*8030*/  ISETP.GE.AND P4, PT, R13, R87.reuse, PT ;  /* 0x000000570d00720c */ /* 0x080fe40003f86270 */
[----:B------:R-:W-:Y:S02]  /*8040*/  FSEL R119, R7, -INF , !P5 ;  /* 0xff80000007777808 */ /* 0x000fe40006800000 */
[----:B------:R-:W-:Y:S02]  /*8050*/  FSEL R44, R80, -INF , !P3 ;  /* 0xff800000502c7808 */ /* 0x000fe40005800000 */
[----:B------:R-:W-:Y:S01]  /*8060*/  FSEL R98, R5, -INF , !P4 ;  /* 0xff80000005627808 */ /* 0x000fe20006000000 */
[----:B------:R-:W-:Y:S01]  /*8070*/  VIADD R5, R2, 0x39 ;  /* 0x0000003902057836 */ /* 0x000fe20000000000 */
[C---:B------:R-:W-:Y:S02]  /*8080*/  ISETP.GE.AND P5, PT, R4.reuse, R87, PT ;  /* 0x000000570400720c */ /* 0x040fe40003fa6270 */
[----:B------:R-:W-:Y:S01]  /*8090*/  ISETP.GE.AND P3, PT, R4, R96, PT ;  /* 0x000000600400720c */ /* 0x000fe20003f66270 */
[----:B------:R-:W-:Y:S01]  /*80a0*/  VIADD R4, R2, 0x40 ;  /* 0x0000004002047836 */ /* 0x000fe20000000000 */
[----:B------:R-:W-:-:S02]  /*80b0*/  FSEL R117, R6, -INF , !P0 ;  /* 0xff80000006757808 */ /* 0x000fc40004000000 */
[-C--:B------:R-:W-:Y:S02]  /*80c0*/  ISETP.GE.AND P4, PT, R8, R96.reuse, PT ;  /* 0x000000600800720c */ /* 0x080fe40003f86270 */
[----:B------:R-:W-:Y:S02]  /*80d0*/  ISETP.GE.AND P1, PT, R12, R96, PT ;  /* 0x000000600c00720c */ /* 0x000fe40003f26270 */
[----:B------:R-:W-:Y:S02]  /*80e0*/  ISETP.GE.AND P0, PT, R8, R87, PT ;  /* 0x000000570800720c */ /* 0x000fe40003f06270 */
[----:B------:R-:W-:Y:S02]  /*80f0*/  FSEL R59, R83, -INF , !P4 ;  /* 0xff800000533b7808 */ /* 0x000fe40006000000 */
[----:B------:R-:W-:Y:S02]  /*8100*/  FSEL R58, R76, -INF , !P5 ;  /* 0xff8000004c3a7808 */ /* 0x000fe40006800000 */
[----:B------:R-:W-:-:S02]  /*8110*/  FSEL R57, R82, -INF , !P1 ;  /* 0xff80000052397808 */ /* 0x000fc40004800000 */
[----:B------:R-:W-:Y:S02]  /*8120*/  FSEL R56, R81, -INF , !P0 ;  /* 0xff80000051387808 */ /* 0x000fe40004000000 */
[CC--:B------:R-:W-:Y:S02]  /*8130*/  ISETP.GE.AND P4, PT, R4.reuse, R87.reuse, PT ;  /* 0x000000570400720c */ /* 0x0c0fe40003f86270 */
[-C--:B------:R-:W-:Y:S01]  /*8140*/  ISETP.GE.AND P5, PT, R4, R96.reuse, PT ;  /* 0x000000600400720c */ /* 0x080fe20003fa6270 */
        /* <DEDUP_REMOVED lines=19> */
[-C--:B------:R-:W-:Y:S01]  /*8280*/  ISETP.GE.AND P0, PT, R4, R96.reuse, PT ;  /* 0x000000600400720c */ /* 0x080fe20003f06270 */
        /* <DEDUP_REMOVED lines=47> */
[----:B------:R-:W-:Y:S02]  /*8580*/  ISETP.GE.AND P1, PT, R46, 0x2, PT ;  /* 0x000000022e00780c */ /* 0x000fe40003f26270 */
[----:B------:R-:W-:Y:S02]  /*8590*/  FSEL R36, R36, -INF , !P0 ;  /* 0xff80000024247808 */ /* 0x000fe40004000000 */
[----:B------:R-:W-:Y:S02]  /*85a0*/  FSEL R21, R38, -INF , !P4 ;  /* 0xff80000026157808 */ /* 0x000fe40006000000 */
[----:B------:R-:W-:-:S02]  /*85b0*/  FSEL R17, R42, -INF , !P5 ;  /* 0xff8000002a117808 */ /* 0x000fc40006800000 */
[CC--:B------:R-:W-:Y:S02]  /*85c0*/  ISETP.GE.AND P0, PT, R2.reuse, R87.reuse, PT ;  /* 0x000000570200720c */ /* 0x0c0fe40003f06270 */
[CC--:B------:R-:W-:Y:S01]  /*85d0*/  ISETP.GE.AND P4, PT, R2.reuse, R96.reuse, PT ;  /* 0x000000600200720c */ /* 0x0c0fe20003f86270 */
[----:B------:R-:W-:Y:S01]  /*85e0*/  VIADD R2, R2, 0x79 ;  /* 0x0000007902027836 */ /* 0x000fe20000000000 */
[----:B------:R-:W-:Y:S02]  /*85f0*/  ISETP.GE.AND P5, PT, R5, R87, PT ;  /* 0x000000570500720c */ /* 0x000fe40003fa6270 */
[----:B------:R-:W-:Y:S02]  /*8600*/  FSEL R41, R41, -INF , !P3 ;  /* 0xff80000029297808 */ /* 0x000fe40005800000 */
[----:B------:R-:W-:Y:S02]  /*8610*/  ISETP.GE.AND P3, PT, R5, R96, PT ;  /* 0x000000600500720c */ /* 0x000fe40003f66270 */
[----:B------:R-:W-:-:S02]  /*8620*/  FSEL R5, R27, -INF , !P6 ;  /* 0xff8000001b057808 */ /* 0x000fc40007000000 */
[----:B------:R-:W-:Y:S02]  /*8630*/  FSEL R37, R37, -INF , !P5 ;  /* 0xff80000025257808 */ /* 0x000fe40006800000 */
[----:B------:R-:W-:Y:S02]  /*8640*/  FSEL R24, R24, -INF , !P0 ;  /* 0xff80000018187808 */ /* 0x000fe40004000000 */
[-C--:B------:R-:W-:Y:S02]  /*8650*/  ISETP.GE.AND P6, PT, R4, R87.reuse, PT ;  /* 0x000000570400720c */ /* 0x080fe40003fc6270 */
[C---:B------:R-:W-:Y:S02]  /*8660*/  ISETP.GE.AND P5, PT, R2.reuse, R87, PT ;  /* 0x000000570200720c */ /* 0x040fe40003fa6270 */
[----:B------:R-:W-:Y:S02]  /*8670*/  ISETP.GE.AND P0, PT, R2, R96, PT ;  /* 0x000000600200720c */ /* 0x000fe40003f06270 */
        /* <DEDUP_REMOVED lines=8> */
[----:B------:R-:W-:Y:S01]  /*8700*/  IMAD.MOV.U32 R68, RZ, RZ, RZ ;  /* 0x000000ffff447224 */ /* 0x000fe200078e00ff */
[C---:B------:R-:W-:Y:S01]  /*8710*/  IADD3 R27, R45.reuse, -0x80, RZ ;  /* 0xffffff802d1b7810 */ /* 0x040fe20007ffe0ff */
[----:B------:R-:W-:Y:S01]  /*8720*/  ULDC.64 UR8, c[0x0][0x248] ;  /* 0x0000920000087ab9 */ /* 0x000fe20000000a00 */
[----:B------:R-:W-:Y:S02]  /*8730*/  IABS R8, R45 ;  /* 0x0000002d00087213 */ /* 0x000fe40000000000 */
[----:B------:R-:W-:Y:S02]  /*8740*/  IABS R6, R27 ;  /* 0x0000001b00067213 */ /* 0x000fe40000000000 */
[-C--:B-1----:R-:W-:Y:S02]  /*8750*/  IABS R2, R4.reuse ;  /* 0x0000000400027213 */ /* 0x082fe40000000000 */
[----:B------:R-:W-:-:S02]  /*8760*/  LOP3.LUT R45, R45, R4, RZ, 0x3c, !PT ;  /* 0x000000042d2d7212 */ /* 0x000fc400078e3cff */
[----:B------:R-:W1:Y:S01]  /*8770*/  I2F.RP R11, R2 ;  /* 0x00000002000b7306 */ /* 0x000e620000209400 */
[----:B------:R-:W-:Y:S02]  /*8780*/  LOP3.LUT R27, R27, R4, RZ, 0x3c, !PT ;  /* 0x000000041b1b7212 */ /* 0x000fe400078e3cff */
[----:B------:R-:W-:-:S05]  /*8790*/  ISETP.GE.AND P4, PT, R45, RZ, PT ;  /* 0x000000ff2d00720c */ /* 0x000fca0003f86270 */
        /* <DEDUP_REMOVED lines=50> */
.L_x_3795:
[----:B------:R-:W1:Y:S02]  /*8ac0*/  LDC R9, c[0x0][0x248] ;  /* 0x00009200ff097b82 */ /* 0x000e640000000800 */
[----:B-1----:R-:W-:-:S05]  /*8ad0*/  IMAD.SHL.U32 R11, R9, 0x80, RZ ;  /* 0x00000080090b7824 */ /* 0x002fca00078e00ff */
[----:B------:R-:W-:-:S04]  /*8ae0*/  IADD3 R11, -R11, RZ, RZ ;  /* 0x000000ff0b0b7210 */ /* 0x000fc80007ffe1ff */
[----:B------:R-:W-:-:S07]  /*8af0*/  SHF.R.S32.HI R2, RZ, 0x1f, R11 ;  /* 0x0000001fff027819 */ /* 0x000fce000001140b */
.L_x_3796:
[----:B------:R-:W-:Y:S01]  /*8b00*/  ULDC UR5, c[0x0][0x2d0] ;  /* 0x0000b40000057ab9 */ /* 0x000fe20000000800 */
[----:B------:R-:W-:Y:S01]  /*8b10*/  BSSY B0, `(.L_x_3797) ;  /* 0x000002e000007945 */ /* 0x000fe20003800000 */
[----:B------:R-:W-:-:S13]  /*8b20*/  ISETP.GE.AND P0, PT, R84, UR5, PT ;  /* 0x0000000554007c0c */ /* 0x000fda000bf06270 */
[----:B------:R-:W1:Y:S01]  /*8b30*/  @!P0 LDC R45, c[0x0][0x24c] ;  /* 0x00009300ff2d8b82 */ /* 0x000e620000000800 */
[-C--:B------:R-:W-:Y:S01]  /*8b40*/  @!P0 LEA R6, P4, R9, R112.reuse, 0x6 ;  /* 0x0000007009068211 */ /* 0x080fe200078830ff */
[----:B------:R2:W-:Y:S01]  /*8b50*/  @P0 STS [R150+0x1000], RZ ;  /* 0x001000ff96000388 */ /* 0x0005e20000000800 */
[C---:B------:R-:W-:Y:S02]  /*8b60*/  @!P0 IADD3 R27, P6, P5, R11.reuse, R112, R138 ;  /* 0x000000700b1b8210 */ /* 0x040fe40007dde08a */
[----:B------:R-:W-:Y:S01]  /*8b70*/  @!P0 IADD3 R6, P3, R11, R6, RZ ;  /* 0x000000060b068210 */ /* 0x000fe20007f7e0ff */
[----:B------:R2:W-:Y:S01]  /*8b80*/  @P0 STS [R150+0x1004], RZ ;  /* 0x001004ff96000388 */ /* 0x0005e20000000800 */
[----:B------:R-:W-:Y:S02]  /*8b90*/  @!P0 IADD3.X R4, R2, R115, R137, P6, P5 ;  /* 0x0000007302048210 */ /* 0x000fe400037ea489 */
[C---:B------:R-:W-:Y:S01]  /*8ba0*/  @!P0 LEA R26, P5, R27.reuse, UR12, 0x1 ;  /* 0x0000000c1b1a8c11 */ /* 0x040fe2000f8a08ff */
[----:B------:R2:W-:Y:S03]  /*8bb0*/  @P0 STS.64 [R150+0x1008], RZ ;  /* 0x001008ff96000388 */ /* 0x0005e60000000a00 */
[----:B------:R-:W-:-:S02]  /*8bc0*/  @!P0 LEA.HI.X R27, R27, UR13, R4, 0x1, P5 ;  /* 0x0000000d1b1b8c11 */ /* 0x000fc4000a8f0c04 */
[----:B-1----:R-:W-:Y:S02]  /*8bd0*/  @!P0 LEA.HI.X R45, R9, R115, R45, 0x6, P4 ;  /* 0x00000073092d8211 */ /* 0x002fe400020f342d */
[----:B------:R-:W-:-:S03]  /*8be0*/  @!P0 LEA R68, P4, R11, R148, 0x1 ;  /* 0x000000940b448211 */ /* 0x000fc600078808ff */
[----:B------:R-:W-:Y:S01]  /*8bf0*/  @!P0 IMAD.X R45, R2, 0x1, R45, P3 ;  /* 0x00000001022d8824 */ /* 0x000fe200018e062d */
[C---:B------:R-:W-:Y:S02]  /*8c00*/  @!P0 LEA R70, P3, R6.reuse, UR12, 0x1 ;  /* 0x0000000c06468c11 */ /* 0x040fe4000f8608ff */
[----:B------:R-:W-:Y:S02]  /*8c10*/  @!P0 LEA.HI.X R69, R11, R143, R2, 0x1, P4 ;  /* 0x0000008f0b458211 */ /* 0x000fe400020f0c02 */
        /* <DEDUP_REMOVED lines=29> */
.L_x_3798:
[----:B------:R-:W-:Y:S05]  /*8df0*/  BSYNC B0 ;  /* 0x0000000000007941 */ /* 0x000fea0003800000 */
.L_x_3797:
[----:B------:R-:W0:Y:S01]  /*8e00*/  LDGDEPBAR ;  /* 0x00000000000079af */ /* 0x000e220000000000 */
[----:B------:R-:W-:-:S04]  /*8e10*/  LEA R148, P0, R11, R148, 0x1 ;  /* 0x000000940b947211 */ /* 0x000fc800078008ff */
[----:B------:R-:W-:-:S09]  /*8e20*/  LEA.HI.X R143, R11, R143, R2, 0x1, P0 ;  /* 0x0000008f0b8f7211 */ /* 0x000fd200000f0c02 */
.L_x_3794:
[----:B-1----:R-:W-:Y:S01]  /*8e30*/  FMNMX.FTZ R9, R24, R0, !PT ;  /* 0x0000000018097209 */ /* 0x002fe20007810000 */
[----:B------:R-:W-:Y:S01]  /*8e40*/  ULDC UR8, c[0x0][0x2ec] ;  /* 0x0000bb0000087ab9 */ /* 0x000fe20000000800 */
        /* <DEDUP_REMOVED lines=61> */
[----:B------:R-:W-:Y:S01]  /*9220*/  LEA R132, R3, UR4, 0x1 ;  /* 0x0000000403847c11 */ /* 0x000fe2000f8e08ff */
[----:B------:R-:W1:Y:S04]  /*9230*/  SHFL.BFLY PT, R9, R6, 0x2, 0x1f ;  /* 0x0c401f0006097f89 */ /* 0x000e6800000e0000 */
[----:B------:R-:W3:Y:S04]  /*9240*/  SHFL.BFLY PT, R4, R11, 0x2, 0x1f ;  /* 0x0c401f000b047f89 */ /* 0x000ee800000e0000 */
[----:B------:R-:W-:Y:S01]  /*9250*/  LDSM.16.MT88.4 R72, [R132+0x3000] ;  /* 0x003000008448783b */ /* 0x000fe20000004200 */
[----:B-1----:R-:W-:-:S02]  /*9260*/  FMNMX.FTZ R9, R6, R9, !PT ;  /* 0x0000000906097209 */ /* 0x002fc40007810000 */
[----:B---3--:R-:W-:-:S03]  /*9270*/  FMNMX.FTZ R4, R11, R4, !PT ;  /* 0x000000040b047209 */ /* 0x008fc60007810000 */
[----:B------:R-:W1:Y:S02]  /*9280*/  SHFL.BFLY PT, R2, R9, 0x1, 0x1f ;  /* 0x0c201f0009027f89 */ /* 0x000e6400000e0000 */
[----:B-1----:R-:W-:Y:S02]  /*9290*/  FMNMX.FTZ R2, R9, R2, !PT ;  /* 0x0000000209027209 */ /* 0x002fe40007810000 */
[----:B------:R-:W1:Y:S02]  /*92a0*/  SHFL.BFLY PT, R9, R4, 0x1, 0x1f ;  /* 0x0c201f0004097f89 */ /* 0x000e6400000e0000 */
[C---:B------:R-:W-:Y:S01]  /*92b0*/  FSETP.NEU.FTZ.AND P0, PT, R2.reuse, -INF , PT ;  /* 0xff8000000200780b */ /* 0x040fe20003f1d000 */
[----:B--2---:R-:W-:-:S05]  /*92c0*/  FMUL.FTZ R27, R2, UR8 ;  /* 0x00000008021b7c20 */ /* 0x004fca0008410000 */
        /* <DEDUP_REMOVED lines=12> */
[----:B-1----:R-:W-:Y:S01]  /*9390*/  FMNMX.FTZ R0, R4, R9, !PT ;  /* 0x0000000904007209 */ /* 0x002fe20007810000 */
[--C-:B------:R-:W-:Y:S01]  /*93a0*/  FFMA.FTZ R113, R44, UR8, -R27.reuse ;  /* 0x000000082c717c23 */ /* 0x100fe2000801081b */
[----:B------:R-:W1:Y:S01]  /*93b0*/  LDSM.16.MT88.4 R8, [R132+0x3400] ;  /* 0x003400008408783b */ /* 0x000e620000004200 */
[----:B------:R-:W2:Y:S01]  /*93c0*/  MUFU.EX2 R101, R101 ;  /* 0x0000006500657308 */ /* 0x000ea20000000800 */
[C---:B------:R-:W-:Y:S01]  /*93d0*/  FSETP.NEU.FTZ.AND P0, PT, R0.reuse, -INF , PT ;  /* 0xff8000000000780b */ /* 0x040fe20003f1d000 */
[----:B------:R-:W-:Y:S01]  /*93e0*/  FMUL.FTZ R20, R0, UR8 ;  /* 0x0000000800147c20 */ /* 0x000fe20008410000 */
[--C-:B------:R-:W-:Y:S01]  /*93f0*/  FFMA.FTZ R54, R56, UR8, -R27.reuse ;  /* 0x0000000838367c23 */ /* 0x100fe2000801081b */
[--C-:B------:R-:W-:Y:S01]  /*9400*/  FFMA.FTZ R44, R60, UR8, -R27.reuse ;  /* 0x000000083c2c7c23 */ /* 0x100fe2000801081b */
[--C-:B------:R-:W-:Y:S01]  /*9410*/  FFMA.FTZ R92, R12, UR8, -R27.reuse ;  /* 0x000000080c5c7c23 */ /* 0x100fe2000801081b */
[--C-:B------:R-:W-:Y:S01]  /*9420*/  FFMA.FTZ R60, R18, UR8, -R27.reuse ;  /* 0x00000008123c7c23 */ /* 0x100fe2000801081b */
[----:B------:R-:W-:Y:S01]  /*9430*/  FSEL R20, R20, RZ, P0 ;  /* 0x000000ff14147208 */ /* 0x000fe20000000000 */
        /* <DEDUP_REMOVED lines=36> */
[----:B------:R-:W-:Y:S01]  /*9680*/  FFMA.FTZ R35, R53, UR8, -R27 ;  /* 0x0000000835237c23 */ /* 0x000fe2000801081b */
[----:B------:R-:W-:Y:S01]  /*9690*/  FADD.FTZ R62, R62, R99 ;  /* 0x000000633e3e7221 */ /* 0x000fe20000010000 */
[--C-:B------:R-:W-:Y:S01]  /*96a0*/  FFMA.FTZ R67, R67, UR8, -R20.reuse ;  /* 0x0000000843437c23 */ /* 0x100fe20008010814 */
[--C-:B------:R-:W-:Y:S01]  /*96b0*/  FFMA.FTZ R19, R19, UR8, -R20.reuse ;  /* 0x0000000813137c23 */ /* 0x100fe20008010814 */
[----:B------:R-:W3:Y:S01]  /*96c0*/  MUFU.EX2 R66, R66 ;  /* 0x0000004200427308 */ /* 0x000ee20000000800 */
[----:B--2---:R-:W-:Y:S01]  /*96d0*/  F2FP.BF16.F32.PACK_AB R5, R90, R105 ;  /* 0x000000695a05723e */ /* 0x004fe200000010ff */
[--C-:B------:R-:W-:Y:S01]  /*96e0*/  FFMA.FTZ R21, R21, UR8, -R20.reuse ;  /* 0x0000000815157c23 */ /* 0x100fe20008010814 */
[--C-:B------:R-:W-:Y:S01]  /*96f0*/  FFMA.FTZ R30, R30, UR8, -R20.reuse ;  /* 0x000000081e1e7c23 */ /* 0x100fe20008010814 */
[----:B------:R-:W-:-:S04]  /*9700*/  FFMA.FTZ R31, R31, UR8, -R20 ;  /* 0x000000081f1f7c23 */ /* 0x000fc80008010814 */
[----:B------:R-:W2:Y:S08]  /*9710*/  MUFU.EX2 R93, R93 ;  /* 0x0000005d005d7308 */ /* 0x000eb00000000800 */
[----:B------:R-:W4:Y:S01]  /*9720*/  MUFU.EX2 R26, R26 ;  /* 0x0000001a001a7308 */ /* 0x000f220000000800 */
[----:B---3--:R-:W-:-:S07]  /*9730*/  F2FP.BF16.F32.PACK_AB R7, R66, R103 ;  /* 0x000000674207723e */ /* 0x008fce00000010ff */
[----:B------:R-:W-:Y:S01]  /*9740*/  HMMA.16816.F32.BF16 R68, R4, R72, RZ ;  /* 0x000000480444723c */ /* 0x000fe200000418ff */
[----:B------:R-:W-:Y:S01]  /*9750*/  MUFU.EX2 R45, R45 ;  /* 0x0000002d002d7308 */ /* 0x000fe20000000800 */
[----:B--2---:R-:W-:Y:S01]  /*9760*/  FADD.FTZ R99, R93, R62 ;  /* 0x0000003e5d637221 */ /* 0x004fe20000010000 */
[----:B------:R-:W-:-:S03]  /*9770*/  FFMA.FTZ R62, R65, UR8, -R27 ;  /* 0x00000008413e7c23 */ /* 0x000fc6000801081b */
[----:B------:R-:W-:Y:S03]  /*9780*/  HMMA.16816.F32.BF16 R72, R4, R74, RZ ;  /* 0x0000004a0448723c */ /* 0x000fe600000418ff */
[----:B------:R-:W2:Y:S01]  /*9790*/  MUFU.EX2 R22, R22 ;  /* 0x0000001600167308 */ /* 0x000ea20000000800 */
[----:B----4-:R-:W-:Y:S01]  /*97a0*/  F2FP.BF16.F32.PACK_AB R80, R26, R93 ;  /* 0x0000005d1a50723e */ /* 0x010fe200000010ff */
[----:B------:R-:W-:-:S06]  /*97b0*/  FFMA.FTZ R93, R64, UR8, -R27 ;  /* 0x00000008405d7c23 */ /* 0x000fcc000801081b */
[----:B------:R-:W-:Y:S08]  /*97c0*/  MUFU.EX2 R95, R95 ;  /* 0x0000005f005f7308 */ /* 0x000ff00000000800 */
[----:B------:R-:W3:Y:S01]  /*97d0*/  MUFU.EX2 R32, R32 ;  /* 0x0000002000207308 */ /* 0x000ee20000000800 */
[----:B--2---:R-:W-:-:S07]  /*97e0*/  F2FP.BF16.F32.PACK_AB R82, R22, R45 ;  /* 0x0000002d1652723e */ /* 0x004fce00000010ff */
[----:B------:R-:W-:Y:S08]  /*97f0*/  MUFU.EX2 R24, R24 ;  /* 0x0000001800187308 */ /* 0x000ff00000000800 */
[----:B------:R-:W2:Y:S01]  /*9800*/  MUFU.EX2 R3, R3 ;  /* 0x0000000300037308 */ /* 0x000ea20000000800 */
[----:B---3--:R-:W-:-:S07]  /*9810*/  F2FP.BF16.F32.PACK_AB R81, R32, R95 ;  /* 0x0000005f2051723e */ /* 0x008fce00000010ff */
[----:B------:R-:W-:Y:S08]  /*9820*/  MUFU.EX2 R107, R107 ;  /* 0x0000006b006b7308 */ /* 0x000ff00000000800 */
[----:B------:R-:W3:Y:S01]  /*9830*/  MUFU.EX2 R50, R50 ;  /* 0x0000003200327308 */ /* 0x000ee20000000800 */
[----:B--2---:R-:W-:-:S07]  /*9840*/  F2FP.BF16.F32.PACK_AB R83, R3, R24 ;  /* 0x000000180353723e */ /* 0x004fce00000010ff */
[C---:B-1----:R-:W-:Y:S01]  /*9850*/  HMMA.16816.F32.BF16 R68, R80.reuse, R8, R68 ;  /* 0x000000085044723c */ /* 0x042fe20000041844 */
[----:B------:R-:W-:Y:S05]  /*9860*/  MUFU.EX2 R89, R89 ;  /* 0x0000005900597308 */ /* 0x000fea0000000800 */
[----:B------:R-:W-:Y:S01]  /*9870*/  HMMA.16816.F32.BF16 R72, R80, R10, R72 ;  /* 0x0000000a5048723c */ /* 0x000fe20000041848 */
[----:B------:R-:W1:Y:S02]  /*9880*/  LDSM.16.MT88.4 R8, [R131+0x3000] ;  /* 0x003000008308783b */ /* 0x000e640000004200 */
[----:B------:R-:W-:Y:S08]  /*9890*/  MUFU.EX2 R38, R38 ;  /* 0x0000002600267308 */ /* 0x000ff00000000800 */
[----:B------:R-:W-:Y:S08]  /*98a0*/  MUFU.EX2 R63, R63 ;  /* 0x0000003f003f7308 */ /* 0x000ff00000000800 */
[----:B------:R-:W2:Y:S08]  /*98b0*/  MUFU.EX2 R42, R42 ;  /* 0x0000002a002a7308 */ /* 0x000eb00000000800 */
[----:B------:R-:W-:Y:S08]  /*98c0*/  MUFU.EX2 R47, R47 ;  /* 0x0000002f002f7308 */ /* 0x000ff00000000800 */
[----:B------:R-:W4:Y:S01]  /*98d0*/  MUFU.EX2 R34, R34 ;  /* 0x0000002200227308 */ /* 0x000f220000000800 */
[C---:B-1----:R-:W-:Y:S07]  /*98e0*/  HMMA.16816.F32.BF16 R76, R4.reuse, R8, RZ ;  /* 0x00000008044c723c */ /* 0x042fee00000418ff */
[----:B------:R-:W-:Y:S01]  /*98f0*/  MUFU.EX2 R113, R113 ;  /* 0x0000007100717308 */ /* 0x000fe20000000800 */
[----:B------:R-:W-:Y:S01]  /*9900*/  HMMA.16816.F32.BF16 R4, R4, R10, RZ ;  /* 0x0000000a0404723c */ /* 0x000fe200000418ff */
[----:B------:R-:W1:Y:S06]  /*9910*/  LDSM.16.MT88.4 R8, [R131+0x3400] ;  /* 0x003400008308783b */ /* 0x000e6c0000004200 */
[----:B------:R-:W5:Y:S08]  /*9920*/  MUFU.EX2 R54, R54 ;  /* 0x0000003600367308 */ /* 0x000f700000000800 */
[----:B------:R-:W-:Y:S08]  /*9930*/  MUFU.EX2 R97, R97 ;  /* 0x0000006100617308 */ /* 0x000ff00000000800 */
[----:B------:R-:W-:Y:S08]  /*9940*/  MUFU.EX2 R44, R44 ;  /* 0x0000002c002c7308 */ /* 0x000ff00000000800 */
[----:B------:R-:W-:Y:S08]  /*9950*/  MUFU.EX2 R58, R58 ;  /* 0x0000003a003a7308 */ /* 0x000ff00000000800 */
[----:B------:R-:W5:Y:S01]  /*9960*/  MUFU.EX2 R57, R57 ;  /* 0x0000003900397308 */ /* 0x000f620000000800 */
[C---:B-1----:R-:W-:Y:S07]  /*9970*/  HMMA.16816.F32.BF16 R76, R80.reuse, R8, R76 ;  /* 0x00000008504c723c */ /* 0x042fee000004184c */
[----:B------:R-:W-:Y:S01]  /*9980*/  MUFU.EX2 R59, R59 ;  /* 0x0000003b003b7308 */ /* 0x000fe20000000800 */
[----:B------:R-:W-:Y:S01]  /*9990*/  HMMA.16816.F32.BF16 R80, R80, R10, R4 ;  /* 0x0000000a5050723c */ /* 0x000fe20000041804 */
[----:B------:R-:W1:Y:S06]  /*99a0*/  LDSM.16.MT88.4 R8, [R132+0x3800] ;  /* 0x003800008408783b */ /* 0x000e6c0000004200 */
[----:B------:R-:W5:Y:S01]  /*99b0*/  MUFU.EX2 R56, R56 ;  /* 0x0000003800387308 */ /* 0x000f620000000800 */
[----:B---3--:R-:W-:-:S02]  /*99c0*/  F2FP.BF16.F32.PACK_AB R4, R50, R107 ;  /* 0x0000006b3204723e */ /* 0x008fc400000010ff */
[----:B--2---:R-:W-:Y:S02]  /*99d0*/  F2FP.BF16.F32.PACK_AB R5, R42, R63 ;  /* 0x0000003f2a05723e */ /* 0x004fe400000010ff */
[----:B------:R-:W-:Y:S02]  /*99e0*/  F2FP.BF16.F32.PACK_AB R6, R38, R89 ;  /* 0x000000592606723e */ /* 0x000fe400000010ff */
[----:B----4-:R-:W-:Y:S01]  /*99f0*/  F2FP.BF16.F32.PACK_AB R7, R34, R47 ;  /* 0x0000002f2207723e */ /* 0x010fe200000010ff */
[----:B------:R-:W-:Y:S08]  /*9a00*/  MUFU.EX2 R92, R92 ;  /* 0x0000005c005c7308 */ /* 0x000ff00000000800 */
[----:B------:R-:W-:Y:S08]  /*9a10*/  MUFU.EX2 R61, R61 ;  /* 0x0000003d003d7308 */ /* 0x000ff00000000800 */
[----:B------:R-:W-:Y:S08]  /*9a20*/  MUFU.EX2 R91, R91 ;  /* 0x0000005b005b7308 */ /* 0x000ff00000000800 */
[----:B------:R-:W2:Y:S01]  /*9a30*/  MUFU.EX2 R60, R60 ;  /* 0x0000003c003c7308 */ /* 0x000ea20000000800 */
        /* <DEDUP_REMOVED lines=13> */
[----:B-----5:R-:W-:-:S02]  /*9b10*/  F2FP.BF16.F32.PACK_AB R4, R54, R113 ;  /* 0x000000713604723e */ /* 0x020fc400000010ff */
[----:B------:R-:W-:Y:S01]  /*9b20*/  F2FP.BF16.F32.PACK_AB R5, R57, R58 ;  /* 0x0000003a3905723e */ /* 0x000fe200000010ff */
[----:B------:R-:W-:Y:S01]  /*9b30*/  MUFU.EX2 R21, R21 ;  /* 0x0000001500157308 */ /* 0x000fe20000000800 */
[----:B------:R-:W-:Y:S02]  /*9b40*/  F2FP.BF16.F32.PACK_AB R6, R44, R97 ;  /* 0x000000612c06723e */ /* 0x000fe400000010ff */
[----:B------:R-:W-:-:S05]  /*9b50*/  F2FP.BF16.F32.PACK_AB R7, R56, R59 ;  /* 0x0000003b3807723e */ /* 0x000fca00000010ff */
[----:B------:R-:W-:Y:S08]  /*9b60*/  MUFU.EX2 R30, R30 ;  /* 0x0000001e001e7308 */ /* 0x000ff00000000800 */
[----:B------:R-:W-:Y:S01]  /*9b70*/  MUFU.EX2 R31, R31 ;  /* 0x0000001f001f7308 */ /* 0x000fe20000000800 */
[C---:B-1----:R-:W-:Y:S06]  /*9b80*/  HMMA.16816.F32.BF16 R68, R4.reuse, R8, R68 ;  /* 0x000000080444723c */ /* 0x042fec0000041844 */
[C---:B------:R-:W-:Y:S01]  /*9b90*/  HMMA.16816.F32.BF16 R72, R4.reuse, R10, R72 ;  /* 0x0000000a0448723c */ /* 0x040fe20000041848 */
[----:B------:R-:W1:Y:S05]  /*9ba0*/  LDSM.16.MT88.4 R8, [R131+0x3c00] ;  /* 0x003c00008308783b */ /* 0x000e6a0000004200 */
[C---:B-1----:R-:W-:Y:S06]  /*9bb0*/  HMMA.16816.F32.BF16 R76, R4.reuse, R8, R76 ;  /* 0x00000008044c723c */ /* 0x042fec000004184c */
[----:B------:R-:W-:Y:S01]  /*9bc0*/  HMMA.16816.F32.BF16 R80, R4, R10, R80 ;  /* 0x0000000a0450723c */ /* 0x000fe20000041850 */
[----:B------:R-:W1:Y:S06]  /*9bd0*/  LDSM.16.MT88.4 R8, [R132+0x4000] ;  /* 0x004000008408783b */ /* 0x000e6c0000004200 */
[----:B------:R-:W-:Y:S01]  /*9be0*/  FADD.FTZ R4, R105, R90 ;  /* 0x0000005a69047221 */ /* 0x000fe20000010000 */
[--C-:B------:R-:W-:Y:S01]  /*9bf0*/  FFMA.FTZ R90, R23, UR8, -R20.reuse ;  /* 0x00000008175a7c23 */ /* 0x100fe20008010814 */
[----:B------:R-:W-:Y:S01]  /*9c00*/  FFMA.FTZ R23, R25, UR8, -R20 ;  /* 0x0000000819177c23 */ /* 0x000fe20008010814 */
[----:B--2---:R-:W-:Y:S01]  /*9c10*/  F2FP.BF16.F32.PACK_AB R6, R60, R91 ;  /* 0x0000005b3c06723e */ /* 0x004fe200000010ff */
[----:B------:R-:W-:Y:S01]  /*9c20*/  FADD.FTZ R103, R103, R4 ;  /* 0x0000000467677221 */ /* 0x000fe20000010000 */
[----:B------:R-:W-:Y:S01]  /*9c30*/  F2FP.BF16.F32.PACK_AB R4, R61, R92 ;  /* 0x0000005c3d04723e */ /* 0x000fe200000010ff */
[----:B------:R-:W-:Y:S01]  /*9c40*/  FFMA.FTZ R25, R49, UR8, -R27 ;  /* 0x0000000831197c23 */ /* 0x000fe2000801081b */
[----:B------:R-:W2:Y:S01]  /*9c50*/  MUFU.EX2 R90, R90 ;  /* 0x0000005a005a7308 */ /* 0x000ea20000000800 */
[----:B------:R-:W-:Y:S01]  /*9c60*/  FADD.FTZ R66, R66, R103 ;  /* 0x0000006742427221 */ /* 0x000fe20000010000 */
[----:B------:R-:W-:-:S03]  /*9c70*/  FFMA.FTZ R49, R13, UR8, -R20 ;  /* 0x000000080d317c23 */ /* 0x000fc60008010814 */
[----:B------:R-:W-:-:S03]  /*9c80*/  FADD.FTZ R95, R95, R66 ;  /* 0x000000425f5f7221 */ /* 0x000fc60000010000 */
[----:B------:R-:W3:Y:S01]  /*9c90*/  MUFU.EX2 R23, R23 ;  /* 0x0000001700177308 */ /* 0x000ee20000000800 */
[----:B------:R-:W-:Y:S01]  /*9ca0*/  FADD.FTZ R95, R32, R95 ;  /* 0x0000005f205f7221 */ /* 0x000fe20000010000 */
[--C-:B------:R-:W-:Y:S01]  /*9cb0*/  FFMA.FTZ R32, R41, UR8, -R27.reuse ;  /* 0x0000000829207c23 */ /* 0x100fe2000801081b */
[--C-:B------:R-:W-:Y:S01]  /*9cc0*/  FFMA.FTZ R41, R36, UR8, -R27.reuse ;  /* 0x0000000824297c23 */ /* 0x100fe2000801081b */
[----:B------:R-:W-:Y:S01]  /*9cd0*/  FFMA.FTZ R36, R37, UR8, -R27 ;  /* 0x0000000825247c23 */ /* 0x000fe2000801081b */
[----:B------:R-:W-:Y:S01]  /*9ce0*/  FADD.FTZ R16, R24, R95 ;  /* 0x0000005f18107221 */ /* 0x000fe20000010000 */
[--C-:B------:R-:W-:Y:S01]  /*9cf0*/  FFMA.FTZ R24, R55, UR8, -R20.reuse ;  /* 0x0000000837187c23 */ /* 0x100fe20008010814 */
[----:B------:R-:W-:Y:S01]  /*9d00*/  FFMA.FTZ R37, R51, UR8, -R20 ;  /* 0x0000000833257c23 */ /* 0x000fe20008010814 */
[----:B------:R-:W-:Y:S01]  /*9d10*/  MUFU.EX2 R49, R49 ;  /* 0x0000003100317308 */ /* 0x000fe20000000800 */
[----:B--2---:R-:W-:Y:S01]  /*9d20*/  F2FP.BF16.F32.PACK_AB R5, R33, R90 ;  /* 0x0000005a2105723e */ /* 0x004fe200000010ff */
[----:B------:R-:W-:-:S04]  /*9d30*/  FADD.FTZ R16, R3, R16 ;  /* 0x0000001003107221 */ /* 0x000fc80000010000 */
[----:B------:R-:W-:Y:S02]  /*9d40*/  FADD.FTZ R63, R63, R16 ;  /* 0x000000103f3f7221 */ /* 0x000fe40000010000 */
[----:B------:R-:W-:Y:S01]  /*9d50*/  MUFU.EX2 R24, R24 ;  /* 0x0000001800187308 */ /* 0x000fe20000000800 */
[----:B---3--:R-:W-:Y:S01]  /*9d60*/  F2FP.BF16.F32.PACK_AB R7, R23, R88 ;  /* 0x000000581707723e */ /* 0x008fe200000010ff */
[----:B------:R-:W-:-:S04]  /*9d70*/  FADD.FTZ R42, R42, R63 ;  /* 0x0000003f2a2a7221 */ /* 0x000fc80000010000 */
[----:B------:R-:W-:Y:S02]  /*9d80*/  FADD.FTZ R47, R47, R42 ;  /* 0x0000002a2f2f7221 */ /* 0x000fe40000010000 */
[----:B-1----:R-:W-:Y:S01]  /*9d90*/  HMMA.16816.F32.BF16 R68, R4, R8, R68 ;  /* 0x000000080444723c */ /* 0x002fe20000041844 */
[----:B------:R-:W-:Y:S01]  /*9da0*/  MUFU.EX2 R3, R32 ;  /* 0x0000002000037308 */ /* 0x000fe20000000800 */
[----:B------:R-:W-:Y:S01]  /*9db0*/  FADD.FTZ R47, R34, R47 ;  /* 0x0000002f222f7221 */ /* 0x000fe20000010000 */
[----:B------:R-:W-:-:S03]  /*9dc0*/  FFMA.FTZ R34, R39, UR8, -R20 ;  /* 0x0000000827227c23 */ /* 0x000fc60008010814 */
[----:B------:R-:W-:Y:S01]  /*9dd0*/  HMMA.16816.F32.BF16 R72, R4, R10, R72 ;  /* 0x0000000a0448723c */ /* 0x000fe20000041848 */
[----:B------:R-:W1:Y:S01]  /*9de0*/  LDSM.16.MT88.4 R8, [R131+0x4000] ;  /* 0x004000008308783b */ /* 0x000e620000004200 */
[----:B------:R-:W-:Y:S01]  /*9df0*/  FADD.FTZ R58, R58, R47 ;  /* 0x0000002f3a3a7221 */ /* 0x000fe20000010000 */
[----:B------:R-:W-:Y:S03]  /*9e00*/  MUFU.EX2 R28, R41 ;  /* 0x00000029001c7308 */ /* 0x000fe60000000800 */
[----:B------:R-:W-:-:S04]  /*9e10*/  FADD.FTZ R58, R57, R58 ;  /* 0x0000003a393a7221 */ /* 0x000fc80000010000 */
        /* <DEDUP_REMOVED lines=8> */
[----:B------:R-:W-:-:S05]  /*9ea0*/  FADD.FTZ R88, R23, R88 ;  /* 0x0000005817587221 */ /* 0x000fca0000010000 */
[----:B------:R-:W-:Y:S01]  /*9eb0*/  MUFU.EX2 R34, R34 ;  /* 0x0000002200227308 */ /* 0x000fe20000000800 */
[C---:B-1----:R-:W-:Y:S06]  /*9ec0*/  HMMA.16816.F32.BF16 R76, R4.reuse, R8, R76 ;  /* 0x00000008044c723c */ /* 0x042fec000004184c */
[----:B------:R-:W-:Y:S01]  /*9ed0*/  HMMA.16816.F32.BF16 R80, R4, R10, R80 ;  /* 0x0000000a0450723c */ /* 0x000fe20000041850 */
[----:B------:R-:W1:Y:S06]  /*9ee0*/  LDSM.16.MT88.4 R8, [R132+0x4400] ;  /* 0x004400008408783b */ /* 0x000e6c0000004200 */
[----:B------:R-:W-:Y:S01]  /*9ef0*/  FADD.FTZ R4, R26, R99 ;  /* 0x000000631a047221 */ /* 0x000fe20000010000 */
[----:B------:R-:W-:Y:S01]  /*9f00*/  FFMA.FTZ R6, R15, UR8, -R20 ;  /* 0x000000080f067c23 */ /* 0x000fe20008010814 */
[----:B------:R-:W2:Y:S01]  /*9f10*/  MUFU.EX2 R26, R67 ;  /* 0x00000043001a7308 */ /* 0x000ea20000000800 */
[----:B------:R-:W3:Y:S01]  /*9f20*/  LDSM.16.MT88.4 R12, [R131+0x4400] ;  /* 0x00440000830c783b */ /* 0x000ee20000004200 */
[----:B------:R-:W-:-:S04]  /*9f30*/  FADD.FTZ R5, R45, R4 ;  /* 0x000000042d057221 */ /* 0x000fc80000010000 */
[----:B------:R-:W-:Y:S01]  /*9f40*/  FADD.FTZ R4, R22, R5 ;  /* 0x0000000516047221 */ /* 0x000fe20000010000 */
[--C-:B------:R-:W-:Y:S01]  /*9f50*/  FFMA.FTZ R22, R40, UR8, -R27.reuse ;  /* 0x0000000828167c23 */ /* 0x100fe2000801081b */
[----:B------:R4:W5:Y:S01]  /*9f60*/  MUFU.EX2 R45, R6 ;  /* 0x00000006002d7308 */ /* 0x0009620000000800 */
[----:B------:R-:W-:Y:S01]  /*9f70*/  FFMA.FTZ R40, R29, UR8, -R27 ;  /* 0x000000081d287c23 */ /* 0x000fe2000801081b */
[----:B------:R-:W-:Y:S01]  /*9f80*/  FADD.FTZ R107, R107, R4 ;  /* 0x000000046b6b7221 */ /* 0x000fe20000010000 */
[----:B------:R-:W-:-:S03]  /*9f90*/  F2FP.BF16.F32.PACK_AB R4, R62, R93 ;  /* 0x0000005d3e04723e */ /* 0x000fc600000010ff */
[----:B------:R-:W-:Y:S02]  /*9fa0*/  FADD.FTZ R50, R50, R107 ;  /* 0x0000006b32327221 */ /* 0x000fe40000010000 */
[----:B------:R1:W-:Y:S01]  /*9fb0*/  MUFU.EX2 R27, R36 ;  /* 0x00000024001b7308 */ /* 0x0003e20000000800 */
[----:B--2---:R-:W-:Y:S01]  /*9fc0*/  F2FP.BF16.F32.PACK_AB R5, R26, R49 ;  /* 0x000000311a05723e */ /* 0x004fe200000010ff */
[----:B------:R-:W-:Y:S01]  /*9fd0*/  FADD.FTZ R89, R89, R50 ;  /* 0x0000003259597221 */ /* 0x000fe20000010000 */
[----:B------:R-:W-:-:S03]  /*9fe0*/  FADD.FTZ R49, R49, R88 ;  /* 0x0000005831317221 */ /* 0x000fc60000010000 */
[----:B------:R-:W-:Y:S01]  /*9ff0*/  FADD.FTZ R38, R38, R89 ;  /* 0x0000005926267221 */ /* 0x000fe20000010000 */
[----:B------:R-:W-:Y:S01]  /*a000*/  FADD.FTZ R26, R26, R49 ;  /* 0x000000311a1a7221 */ /* 0x000fe20000010000 */
[----:B------:R-:W2:Y:S01]  /*a010*/  MUFU.EX2 R22, R22 ;  /* 0x0000001600167308 */ /* 0x000ea20000000800 */
[----:B----4-:R-:W-:Y:S01]  /*a020*/  F2FP.BF16.F32.PACK_AB R6, R35, R52 ;  /* 0x000000342306723e */ /* 0x010fe200000010ff */
[----:B------:R-:W-:Y:S01]  /*a030*/  FADD.FTZ R113, R113, R38 ;  /* 0x0000002671717221 */ /* 0x000fe20000010000 */
[----:B-----5:R-:W-:Y:S01]  /*a040*/  F2FP.BF16.F32.PACK_AB R7, R24, R45 ;  /* 0x0000002d1807723e */ /* 0x020fe200000010ff */
[----:B------:R-:W-:Y:S02]  /*a050*/  FADD.FTZ R45, R45, R26 ;  /* 0x0000001a2d2d7221 */ /* 0x000fe40000010000 */
[----:B------:R-:W-:Y:S02]  /*a060*/  FADD.FTZ R54, R54, R113 ;  /* 0x0000007136367221 */ /* 0x000fe40000010000 */
[----:B------:R4:W-:Y:S01]  /*a070*/  MUFU.EX2 R29, R18 ;  /* 0x00000012001d7308 */ /* 0x0009e20000000800 */
[----:B-1----:R-:W-:Y:S01]  /*a080*/  FFMA.FTZ R36, R43, UR8, -R20 ;  /* 0x000000082b247c23 */ /* 0x002fe20008010814 */
[----:B------:R-:W-:Y:S01]  /*a090*/  HMMA.16816.F32.BF16 R68, R4, R8, R68 ;  /* 0x000000080444723c */ /* 0x000fe20000041844 */
[----:B------:R-:W-:Y:S01]  /*a0a0*/  FADD.FTZ R97, R97, R54 ;  /* 0x0000003661617221 */ /* 0x000fe20000010000 */
[----:B------:R-:W-:-:S03]  /*a0b0*/  FADD.FTZ R45, R24, R45 ;  /* 0x0000002d182d7221 */ /* 0x000fc60000010000 */
[----:B------:R-:W-:Y:S01]  /*a0c0*/  FADD.FTZ R97, R44, R97 ;  /* 0x000000612c617221 */ /* 0x000fe20000010000 */
[----:B------:R-:W-:Y:S01]  /*a0d0*/  HMMA.16816.F32.BF16 R72, R4, R10, R72 ;  /* 0x0000000a0448723c */ /* 0x000fe20000041848 */
[----:B------:R-:W1:Y:S01]  /*a0e0*/  LDSM.16.MT88.4 R8, [R132+0x4800] ;  /* 0x004800008408783b */ /* 0x000e620000004200 */
[----:B------:R-:W-:Y:S01]  /*a0f0*/  MUFU.EX2 R36, R36 ;  /* 0x0000002400247308 */ /* 0x000fe20000000800 */
[----:B------:R-:W-:-:S03]  /*a100*/  FADD.FTZ R92, R92, R97 ;  /* 0x000000615c5c7221 */ /* 0x000fc60000010000 */
[----:B---3--:R-:W-:Y:S01]  /*a110*/  HMMA.16816.F32.BF16 R76, R4, R12, R76 ;  /* 0x0000000c044c723c */ /* 0x008fe2000004184c */
[----:B------:R-:W-:-:S03]  /*a120*/  FADD.FTZ R92, R61, R92 ;  /* 0x0000005c3d5c7221 */ /* 0x000fc60000010000 */
[----:B------:R-:W-:Y:S01]  /*a130*/  MUFU.EX2 R40, R40 ;  /* 0x0000002800287308 */ /* 0x000fe20000000800 */
[----:B------:R-:W-:Y:S01]  /*a140*/  FADD.FTZ R91, R91, R92 ;  /* 0x0000005c5b5b7221 */ /* 0x000fe20000010000 */
[----:B------:R-:W-:Y:S01]  /*a150*/  HMMA.16816.F32.BF16 R80, R4, R14, R80 ;  /* 0x0000000e0450723c */ /* 0x000fe20000041850 */
[----:B------:R-:W-:Y:S02]  /*a160*/  FFMA.FTZ R12, R17, UR8, -R20 ;  /* 0x00000008110c7c23 */ /* 0x000fe40008010814 */
[----:B----4-:R-:W3:Y:S01]  /*a170*/  LDSM.16.MT88.4 R16, [R131+0x4800] ;  /* 0x004800008310783b */ /* 0x010ee20000004200 */
[----:B------:R-:W-:Y:S02]  /*a180*/  FADD.FTZ R60, R60, R91 ;  /* 0x0000005b3c3c7221 */ /* 0x000fe40000010000 */
[----:B------:R-:W4:Y:S01]  /*a190*/  MUFU.EX2 R41, R12 ;  /* 0x0000000c00297308 */ /* 0x000f220000000800 */
[----:B------:R-:W-:Y:S01]  /*a1a0*/  F2FP.BF16.F32.PACK_AB R4, R25, R48 ;  /* 0x000000301904723e */ /* 0x000fe200000010ff */
[----:B------:R-:W-:Y:S01]  /*a1b0*/  FADD.FTZ R93, R93, R60 ;  /* 0x0000003c5d5d7221 */ /* 0x000fe20000010000 */
[----:B------:R-:W-:Y:S01]  /*a1c0*/  F2FP.BF16.F32.PACK_AB R5, R37, R32 ;  /* 0x000000202505723e */ /* 0x000fe200000010ff */
[----:B------:R-:W-:Y:S01]  /*a1d0*/  FADD.FTZ R32, R32, R45 ;  /* 0x0000002d20207221 */ /* 0x000fe20000010000 */
[----:B--2---:R-:W-:Y:S01]  /*a1e0*/  F2FP.BF16.F32.PACK_AB R6, R3, R22 ;  /* 0x000000160306723e */ /* 0x004fe200000010ff */
[----:B------:R-:W-:-:S02]  /*a1f0*/  FADD.FTZ R93, R62, R93 ;  /* 0x0000005d3e5d7221 */ /* 0x000fc40000010000 */
[----:B------:R-:W-:Y:S02]  /*a200*/  FADD.FTZ R32, R37, R32 ;  /* 0x0000002025207221 */ /* 0x000fe40000010000 */
[----:B------:R-:W-:-:S04]  /*a210*/  FADD.FTZ R52, R52, R93 ;  /* 0x0000005d34347221 */ /* 0x000fc80000010000 */
[----:B------:R-:W-:Y:S01]  /*a220*/  FADD.FTZ R35, R35, R52 ;  /* 0x0000003423237221 */ /* 0x000fe20000010000 */
[----:B----4-:R-:W-:Y:S01]  /*a230*/  F2FP.BF16.F32.PACK_AB R7, R36, R41 ;  /* 0x000000292407723e */ /* 0x010fe200000010ff */
[----:B------:R-:W2:Y:S02]  /*a240*/  LDSM.16.MT88.4 R12, [R132+0x4c00] ;  /* 0x004c0000840c783b */ /* 0x000ea40000004200 */
[----:B------:R-:W-:Y:S01]  /*a250*/  FADD.FTZ R48, R48, R35 ;  /* 0x0000002330307221 */ /* 0x000fe20000010000 */
[----:B------:R-:W-:-:S03]  /*a260*/  FADD.FTZ R41, R41, R32 ;  /* 0x0000002029297221 */ /* 0x000fc60000010000 */
[----:B------:R-:W-:Y:S01]  /*a270*/  FADD.FTZ R25, R25, R48 ;  /* 0x0000003019197221 */ /* 0x000fe20000010000 */
[----:B-1----:R-:W-:Y:S01]  /*a280*/  HMMA.16816.F32.BF16 R68, R4, R8, R68 ;  /* 0x000000080444723c */ /* 0x002fe20000041844 */
[----:B------:R-:W-:Y:S02]  /*a290*/  FADD.FTZ R36, R36, R41 ;  /* 0x0000002924247221 */ /* 0x000fe40000010000 */
[----:B------:R-:W-:-:S03]  /*a2a0*/  FADD.FTZ R22, R22, R25 ;  /* 0x0000001916167221 */ /* 0x000fc60000010000 */
[----:B------:R-:W-:Y:S01]  /*a2b0*/  HMMA.16816.F32.BF16 R72, R4, R10, R72 ;  /* 0x0000000a0448723c */ /* 0x000fe20000041848 */
[----:B------:R-:W1:Y:S01]  /*a2c0*/  LDSM.16.MT88.4 R8, [R131+0x4c00] ;  /* 0x004c00008308783b */ /* 0x000e620000004200 */
[----:B------:R-:W-:-:S04]  /*a2d0*/  FADD.FTZ R3, R3, R22 ;  /* 0x0000001603037221 */ /* 0x000fc80000010000 */
[C---:B---3--:R-:W-:Y:S06]  /*a2e0*/  HMMA.16816.F32.BF16 R76, R4.reuse, R16, R76 ;  /* 0x00000010044c723c */ /* 0x048fec000004184c */
[----:B------:R-:W-:Y:S07]  /*a2f0*/  HMMA.16816.F32.BF16 R80, R4, R18, R80 ;  /* 0x000000120450723c */ /* 0x000fee0000041850 */
[----:B------:R-:W-:Y:S01]  /*a300*/  F2FP.BF16.F32.PACK_AB R4, R27, R28 ;  /* 0x0000001c1b04723e */ /* 0x000fe200000010ff */
[----:B------:R-:W-:Y:S01]  /*a310*/  FADD.FTZ R28, R28, R3 ;  /* 0x000000031c1c7221 */ /* 0x000fe20000010000 */
[----:B------:R-:W-:Y:S01]  /*a320*/  F2FP.BF16.F32.PACK_AB R5, R34, R21 ;  /* 0x000000152205723e */ /* 0x000fe200000010ff */
[----:B------:R-:W-:Y:S01]  /*a330*/  FADD.FTZ R21, R21, R36 ;  /* 0x0000002415157221 */ /* 0x000fe20000010000 */
[----:B------:R-:W-:Y:S01]  /*a340*/  F2FP.BF16.F32.PACK_AB R6, R40, R29 ;  /* 0x0000001d2806723e */ /* 0x000fe200000010ff */
[----:B------:R-:W-:Y:S01]  /*a350*/  FADD.FTZ R28, R27, R28 ;  /* 0x0000001c1b1c7221 */ /* 0x000fe20000010000 */
[----:B------:R-:W-:Y:S01]  /*a360*/  F2FP.BF16.F32.PACK_AB R7, R31, R30 ;  /* 0x0000001e1f07723e */ /* 0x000fe200000010ff */
[----:B------:R-:W-:-:S02]  /*a370*/  FADD.FTZ R21, R34, R21 ;  /* 0x0000001522157221 */ /* 0x000fc40000010000 */
[----:B------:R-:W-:Y:S02]  /*a380*/  FADD.FTZ R29, R29, R28 ;  /* 0x0000001c1d1d7221 */ /* 0x000fe40000010000 */
[----:B------:R-:W-:Y:S02]  /*a390*/  FADD.FTZ R30, R30, R21 ;  /* 0x000000151e1e7221 */ /* 0x000fe40000010000 */
[----:B--2---:R-:W-:Y:S01]  /*a3a0*/  HMMA.16816.F32.BF16 R68, R4, R12, R68 ;  /* 0x0000000c0444723c */ /* 0x004fe20000041844 */
[----:B------:R-:W-:Y:S01]  /*a3b0*/  FADD.FTZ R157, R40, R29 ;  /* 0x0000001d289d7221 */ /* 0x000fe20000010000 */
[----:B------:R-:W-:-:S04]  /*a3c0*/  FADD.FTZ R156, R31, R30 ;  /* 0x0000001e1f9c7221 */ /* 0x000fc80000010000 */
        /* <DEDUP_REMOVED lines=71> */
.L_x_3800:
[----:B------:R-:W1:Y:S02]  /*a840*/  LDC R7, c[0x0][0x250] ;  /* 0x00009400ff077b82 */ /* 0x000e640000000800 */
[----:B-1----:R-:W-:-:S05]  /*a850*/  IMAD.SHL.U32 R9, R7, 0x80, RZ ;  /* 0x0000008007097824 */ /* 0x002fca00078e00ff */
[----:B------:R-:W-:-:S04]  /*a860*/  IADD3 R9, -R9, RZ, RZ ;  /* 0x000000ff09097210 */ /* 0x000fc80007ffe1ff */
[----:B------:R-:W-:-:S07]  /*a870*/  SHF.R.S32.HI R4, RZ, 0x1f, R9 ;  /* 0x0000001fff047819 */ /* 0x000fce0000011409 */
.L_x_3801:
[----:B------:R-:W-:Y:S01]  /*a880*/  ULDC UR4, c[0x0][0x2d0] ;  /* 0x0000b40000047ab9 */ /* 0x000fe20000000800 */
[C---:B------:R-:W-:Y:S02]  /*a890*/  LEA R154, P5, R9.reuse, R154, 0x1 ;  /* 0x0000009a099a7211 */ /* 0x040fe400078a08ff */
[----:B------:R-:W-:Y:S02]  /*a8a0*/  ISETP.GE.AND P0, PT, R84, UR4, PT ;  /* 0x0000000454007c0c */ /* 0x000fe4000bf06270 */
[----:B------:R-:W-:-:S11]  /*a8b0*/  LEA.HI.X R155, R9, R155, R4, 0x1, P5 ;  /* 0x0000009b099b7211 */ /* 0x000fd600028f0c04 */
[----:B------:R-:W1:Y:S01]  /*a8c0*/  @!P0 LDC R5, c[0x0][0x254] ;  /* 0x00009500ff058b82 */ /* 0x000e620000000800 */
[-C--:B------:R-:W-:Y:S01]  /*a8d0*/  @!P0 LEA R8, P4, R7, R110.reuse, 0x6 ;  /* 0x0000006e07088211 */ /* 0x080fe200078830ff */
[----:B------:R-:W-:Y:S01]  /*a8e0*/  @!P0 IMAD.MOV.U32 R108, RZ, RZ, R110 ;  /* 0x000000ffff6c8224 */ /* 0x000fe200078e006e */
[----:B------:R-:W-:Y:S01]  /*a8f0*/  @!P0 IADD3 R6, P3, P1, R9, R110, R140 ;  /* 0x0000006e09068210 */ /* 0x000fe2000797e08c */
[----:B------:R-:W-:Y:S02]  /*a900*/  @P0 STS [R150+0x3000], RZ ;  /* 0x003000ff96000388 */ /* 0x000fe40000000800 */
[C---:B------:R-:W-:Y:S02]  /*a910*/  @!P0 IMAD.WIDE.U32 R10, R7.reuse, 0x60, R108 ;  /* 0x00000060070a8825 */ /* 0x040fe400078e006c */
[----:B------:R-:W2:Y:S01]  /*a920*/  @!P0 LDC R3, c[0x0][0x254] ;  /* 0x00009500ff038b82 */ /* 0x000ea20000000800 */
[----:B------:R-:W-:Y:S04]  /*a930*/  @P0 STS [R150+0x3004], RZ ;  /* 0x003004ff96000388 */ /* 0x000fe80000000800 */
[----:B------:R-:W-:Y:S04]  /*a940*/  @P0 STS.64 [R150+0x3008], RZ ;  /* 0x003008ff96000388 */ /* 0x000fe80000000a00 */
[----:B------:R-:W-:Y:S01]  /*a950*/  @!PT LDS RZ, [RZ] ;  /* 0x00000000fffff984 */ /* 0x000fe20000000800 */
[----:B------:R-:W-:Y:S01]  /*a960*/  @!PT LDS RZ, [RZ] ;  /* 0x00000000fffff984 */ /* 0x000fe20000000800 */
[----:B------:R-:W-:Y:S01]  /*a970*/  @!PT LDS RZ, [RZ] ;  /* 0x00000000fffff984 */ /* 0x000fe20000000800 */
[----:B------:R-:W-:Y:S04]  /*a980*/  @!P0 LDGSTS.E.BYPASS.LTC128B.128 [R150+0x3000], desc[UR6][R154.64] ;  /* 0x030000009a968fae */ /* 0x000fe8000b901d46 */
[----:B------:R-:W-:Y:S01]  /*a990*/  @P0 STS.128 [R150+0x3800], RZ ;  /* 0x003800ff96000388 */ /* 0x000fe20000000c00 */
[----:B-1----:R-:W-:-:S02]  /*a9a0*/  @!P0 LEA.HI.X R5, R7, R109, R5, 0x6, P4 ;  /* 0x0000006d07058211 */ /* 0x002fc400020f3405 */
[----:B------:R-:W-:Y:S02]  /*a9b0*/  @!P0 IADD3.X R109, R4, R109, R139, P3, P1 ;  /* 0x0000006d046d8210 */ /* 0x000fe40001fe248b */
[C---:B------:R-:W-:Y:S02]  /*a9c0*/  @!P0 IADD3 R8, P3, R9.reuse, R8, RZ ;  /* 0x0000000809088210 */ /* 0x040fe40007f7e0ff */
[----:B------:R-:W-:Y:S01]  /*a9d0*/  @!P0 IADD3 R7, P1, R9, R10, RZ ;  /* 0x0000000a09078210 */ /* 0x000fe20007f3e0ff */
[----:B--2---:R-:W-:Y:S01]  /*a9e0*/  @!P0 IMAD R3, R3, 0x60, RZ ;  /* 0x0000006003038824 */ /* 0x004fe200078e02ff */
[----:B------:R-:W-:Y:S01]  /*a9f0*/  @!P0 LEA R12, P4, R6, UR10, 0x1 ;  /* 0x0000000a060c8c11 */ /* 0x000fe2000f8808ff */
[----:B------:R-:W-:Y:S01]  /*aa00*/  @!P0 IMAD.X R5, R4, 0x1, R5, P3 ;  /* 0x0000000104058824 */ /* 0x000fe200018e0605 */
[----:B------:R-:W-:Y:S02]  /*aa10*/  @!P0 LEA R10, P3, R8, UR10, 0x1 ;  /* 0x0000000a080a8c11 */ /* 0x000fe4000f8608ff */
[----:B------:R-:W-:Y:S01]  /*aa20*/  @!P0 IADD3.X R4, R4, R11, R3, P1, !PT ;  /* 0x0000000b04048210 */ /* 0x000fe20000ffe403 */
[----:B------:R-:W-:Y:S01]  /*aa30*/  IMAD.SHL.U32 R3, R149, 0x80, RZ ;  /* 0x0000008095037824 */ /* 0x000fe200078e00ff */
[----:B------:R-:W-:-:S02]  /*aa40*/  @!P0 LEA.HI.X R13, R6, UR11, R109, 0x1, P4 ;  /* 0x0000000b060d8c11 */ /* 0x000fc4000a0f0c6d */
[C---:B------:R-:W-:Y:S02]  /*aa50*/  @!P0 LEA R14, P1, R7.reuse, UR10, 0x1 ;  /* 0x0000000a070e8c11 */ /* 0x040fe4000f8208ff */
[----:B------:R-:W-:Y:S01]  /*aa60*/  @!P0 LEA.HI.X R11, R8, UR11, R5, 0x1, P3 ;  /* 0x0000000b080b8c11 */ /* 0x000fe200098f0c05 */
[----:B------:R-:W-:Y:S01]  /*aa70*/  @!PT LDS RZ, [RZ] ;  /* 0x00000000fffff984 */ /* 0x000fe20000000800 */
[----:B------:R-:W-:Y:S01]  /*aa80*/  @!PT LDS RZ, [RZ] ;  /* 0x00000000fffff984 */ /* 0x000fe20000000800 */
[----:B------:R-:W-:Y:S01]  /*aa90*/  @!PT LDS RZ, [RZ] ;  /* 0x00000000fffff984 */ /* 0x000fe20000000800 */
[----:B------:R-:W-:Y:S01]  /*aaa0*/  @!P0 LDGSTS.E.BYPASS.LTC128B.128 [R150+0x3800], desc[UR6][R12.64] ;  /* 0x038000000c968fae */ /* 0x000fe2000b901d46 */
[----:B------:R-:W-:Y:S02]  /*aab0*/  @!P0 LEA.HI.X R15, R7, UR11, R4, 0x1, P1 ;  /* 0x0000000b070f8c11 */ /* 0x000fe400088f0c04 */
[----:B------:R-:W-:Y:S01]  /*aac0*/  ISETP.GE.AND P1, PT, R46, 0x3, PT ;  /* 0x000000032e00780c */ /* 0x000fe20003f26270 */
[----:B------:R-:W-:Y:S01]  /*aad0*/  @P0 STS.128 [R150+0x4000], RZ ;  /* 0x004000ff96000388 */ /* 0x000fe20000000c00 */
[----:B------:R-:W-:-:S03]  /*aae0*/  LOP3.LUT R105, R3, R86, RZ, 0xfc, !PT ;  /* 0x0000005603697212 */ /* 0x000fc600078efcff */
        /* <DEDUP_REMOVED lines=13> */
[----:B------:R-:W4:Y:S04]  /*abc0*/  LDSM.16.M88.4 R36, [R134+0x1800] ;  /* 0x001800008624783b */ /* 0x000f280000000200 */
[----:B------:R-:W5:Y:S04]  /*abd0*/  LDSM.16.M88.4 R28, [R134+0x1c00] ;  /* 0x001c0000861c783b */ /* 0x000f680000000200 */
[----:B------:R-:W5:Y:S04]  /*abe0*/  LDSM.16.M88.4 R48, [R134+0x1400] ;  /* 0x001400008630783b */ /* 0x000f680000000200 */
[----:B-1----:R-:W1:Y:S04]  /*abf0*/  LDSM.16.M88.4 R8, [R129] ;  /* 0x000000008108783b */ /* 0x002e680000000200 */
[----:B------:R-:W1:Y:S04]  /*ac00*/  LDSM.16.M88.4 R20, [R134+0x2000] ;  /* 0x002000008614783b */ /* 0x000e680000000200 */
[----:B------:R-:W-:Y:S04]  /*ac10*/  LDSM.16.M88.4 R16, [R130] ;  /* 0x000000008210783b */ /* 0x000fe80000000200 */
[----:B--2---:R-:W-:Y:S01]  /*ac20*/  LDSM.16.M88.4 R12, [R134+0x2400] ;  /* 0x00240000860c783b */ /* 0x004fe20000000200 */
[C---:B---3--:R-:W-:Y:S03]  /*ac30*/  HMMA.16816.F32.BF16 R60, R92.reuse, R56, RZ ;  /* 0x000000385c3c723c */ /* 0x048fe600000418ff */
[----:B------:R-:W-:Y:S04]  /*ac40*/  LDSM.16.M88.4 R88, [R127] ;  /* 0x000000007f58783b */ /* 0x000fe80000000200 */
[----:B------:R-:W-:Y:S01]  /*ac50*/  LDSM.16.M88.4 R44, [R134+0x2c00] ;  /* 0x002c0000862c783b */ /* 0x000fe20000000200 */
[C---:B------:R-:W-:Y:S03]  /*ac60*/  HMMA.16816.F32.BF16 R56, R92.reuse, R58, RZ ;  /* 0x0000003a5c38723c */ /* 0x040fe600000418ff */
[----:B------:R-:W0:Y:S03]  /*ac70*/  LDGDEPBAR ;  /* 0x00000000000079af */ /* 0x000e260000000000 */
[C---:B----4-:R-:W-:Y:S06]  /*ac80*/  HMMA.16816.F32.BF16 R40, R92.reuse, R36, RZ ;  /* 0x000000245c28723c */ /* 0x050fec00000418ff */
[----:B------:R-:W-:Y:S06]  /*ac90*/  HMMA.16816.F32.BF16 R36, R92, R38, RZ ;  /* 0x000000265c24723c */ /* 0x000fec00000418ff */
[C---:B------:R-:W-:Y:S06]  /*aca0*/  HMMA.16816.F32.BF16 R60, R64.reuse, R4, R60 ;  /* 0x00000004403c723c */ /* 0x040fec000004183c */
[----:B------:R-:W-:Y:S01]  /*acb0*/  HMMA.16816.F32.BF16 R56, R64, R6, R56 ;  /* 0x000000064038723c */ /* 0x000fe20000041838 */
[----:B------:R-:W2:Y:S05]  /*acc0*/  LDSM.16.M88.4 R4, [R128] ;  /* 0x000000008004783b */ /* 0x000eaa0000000200 */
[C---:B-----5:R-:W-:Y:S06]  /*acd0*/  HMMA.16816.F32.BF16 R32, R92.reuse, R28, RZ ;  /* 0x0000001c5c20723c */ /* 0x060fec00000418ff */
[C---:B------:R-:W-:Y:S06]  /*ace0*/  HMMA.16816.F32.BF16 R28, R92.reuse, R30, RZ ;  /* 0x0000001e5c1c723c */ /* 0x040fec00000418ff */
[C---:B------:R-:W-:Y:S06]  /*acf0*/  HMMA.16816.F32.BF16 R52, R92.reuse, R48, RZ ;  /* 0x000000305c34723c */ /* 0x040fec00000418ff */
[----:B------:R-:W-:Y:S06]  /*ad00*/  HMMA.16816.F32.BF16 R48, R92, R50, RZ ;  /* 0x000000325c30723c */ /* 0x000fec00000418ff */
[C---:B-1----:R-:W-:Y:S06]  /*ad10*/  HMMA.16816.F32.BF16 R40, R64.reuse, R8, R40 ;  /* 0x000000084028723c */ /* 0x042fec0000041828 */
[----:B------:R-:W-:Y:S01]  /*ad20*/  HMMA.16816.F32.BF16 R36, R64, R10, R36 ;  /* 0x0000000a4024723c */ /* 0x000fe20000041824 */
[----:B------:R-:W1:Y:S05]  /*ad30*/  LDSM.16.M88.4 R8, [R126] ;  /* 0x000000007e08783b */ /* 0x000e6a0000000200 */
[----:B------:R-:W-:Y:S06]  /*ad40*/  HMMA.16816.F32.BF16 R24, R92, R20, RZ ;  /* 0x000000145c18723c */ /* 0x000fec00000418ff */
[C---:B--2---:R-:W-:Y:S06]  /*ad50*/  HMMA.16816.F32.BF16 R32, R64.reuse, R4, R32 ;  /* 0x000000044020723c */ /* 0x044fec0000041820 */
[----:B------:R-:W-:Y:S01]  /*ad60*/  HMMA.16816.F32.BF16 R28, R64, R6, R28 ;  /* 0x00000006401c723c */ /* 0x000fe2000004181c */
[----:B------:R-:W2:Y:S05]  /*ad70*/  LDSM.16.M88.4 R4, [R134+0x2800] ;  /* 0x002800008604783b */ /* 0x000eaa0000000200 */
[----:B------:R-:W-:Y:S06]  /*ad80*/  HMMA.16816.F32.BF16 R20, R92, R22, RZ ;  /* 0x000000165c14723c */ /* 0x000fec00000418ff */
[C---:B------:R-:W-:Y:S06]  /*ad90*/  HMMA.16816.F32.BF16 R52, R64.reuse, R16, R52 ;  /* 0x000000104034723c */ /* 0x040fec0000041834 */
[----:B------:R-:W-:Y:S06]  /*ada0*/  HMMA.16816.F32.BF16 R48, R64, R18, R48 ;  /* 0x000000124030723c */ /* 0x000fec0000041830 */
[C---:B------:R-:W-:Y:S06]  /*adb0*/  HMMA.16816.F32.BF16 R16, R92.reuse, R12, RZ ;  /* 0x0000000c5c10723c */ /* 0x040fec00000418ff */
[----:B------:R-:W-:Y:S06]  /*adc0*/  HMMA.16816.F32.BF16 R12, R92, R14, RZ ;  /* 0x0000000e5c0c723c */ /* 0x000fec00000418ff */
[C---:B------:R-:W-:Y:S06]  /*add0*/  HMMA.16816.F32.BF16 R24, R64.reuse, R88, R24 ;  /* 0x000000584018723c */ /* 0x040fec0000041818 */
[C---:B------:R-:W-:Y:S01]  /*ade0*/  HMMA.16816.F32.BF16 R20, R64.reuse, R90, R20 ;  /* 0x0000005a4014723c */ /* 0x040fe20000041814 */
[----:B------:R-:W3:Y:S05]  /*adf0*/  LDSM.16.M88.4 R88, [R125] ;  /* 0x000000007d58783b */ /* 0x000eea0000000200 */
[C---:B-1----:R-:W-:Y:S06]  /*ae00*/  HMMA.16816.F32.BF16 R16, R64.reuse, R8, R16 ;  /* 0x000000084010723c */ /* 0x042fec0000041810 */
[----:B------:R-:W-:Y:S06]  /*ae10*/  HMMA.16816.F32.BF16 R12, R64, R10, R12 ;  /* 0x0000000a400c723c */ /* 0x000fec000004180c */
[C---:B--2---:R-:W-:Y:S06]  /*ae20*/  HMMA.16816.F32.BF16 R8, R92.reuse, R4, RZ ;  /* 0x000000045c08723c */ /* 0x044fec00000418ff */
[----:B------:R-:W-:-:S15]  /*ae30*/  HMMA.16816.F32.BF16 R4, R92, R6, RZ ;  /* 0x000000065c04723c */ /* 0x000fde00000418ff */
[----:B------:R-:W-:-:S03]  /*ae40*/  NOP ;  /* 0x0000000000007918 */ /* 0x000fc60000000000 */
[C---:B---3--:R-:W-:Y:S06]  /*ae50*/  HMMA.16816.F32.BF16 R8, R64.reuse, R88, R8 ;  /* 0x000000584008723c */ /* 0x048fec0000041808 */
[----:B------:R-:W-:Y:S06]  /*ae60*/  HMMA.16816.F32.BF16 R4, R64, R90, R4 ;  /* 0x0000005a4004723c */ /* 0x000fec0000041804 */
[C---:B------:R-:W-:Y:S06]  /*ae70*/  HMMA.16816.F32.BF16 R88, R92.reuse, R44, RZ ;  /* 0x0000002c5c58723c */ /* 0x040fec00000418ff */
[----:B------:R-:W-:Y:S01]  /*ae80*/  HMMA.16816.F32.BF16 R44, R92, R46, RZ ;  /* 0x0000002e5c2c723c */ /* 0x000fe200000418ff */
[----:B------:R-:W1:Y:S01]  /*ae90*/  LDSM.16.M88.4 R92, [R124] ;  /* 0x000000007c5c783b */ /* 0x000e620000000200 */
[----:B------:R-:W-:-:S15]  /*aea0*/  DEPBAR.LE SB0, 0x0 ;  /* 0x000080000000791a */ /* 0x000fde0000000000 */
[----:B------:R-:W-:-:S01]  /*aeb0*/  NOP ;  /* 0x0000000000007918 */ /* 0x000fc20000000000 */
[C---:B-1----:R-:W-:Y:S06]  /*aec0*/  HMMA.16816.F32.BF16 R88, R64.reuse, R92, R88 ;  /* 0x0000005c4058723c */ /* 0x042fec0000041858 */
[----:B------:R-:W-:Y:S07]  /*aed0*/  HMMA.16816.F32.BF16 R44, R64, R94, R44 ;  /* 0x0000005e402c723c */ /* 0x000fee000004182c */
[----:B------:R-:W-:Y:S01]  /*aee0*/  LOP3.LUT R64, R3, 0x8, R86, 0xfe, !PT ;  /* 0x0000000803407812 */ /* 0x000fe200078efe56 */
[----:B------:R-:W-:Y:S03]  /*aef0*/  BAR.SYNC.DEFER_BLOCKING 0x0 ;  /* 0x0000000000007b1d */ /* 0x000fe60000010000 */
[----:B------:R-:W-:-:S02]  /*af00*/  ISETP.GE.AND P6, PT, R64, R87, PT ;  /* 0x000000574000720c */ /* 0x000fc40003fc6270 */
[-C--:B------:R-:W-:Y:S02]  /*af10*/  ISETP.GE.AND P3, PT, R64, R96.reuse, PT ;  /* 0x000000604000720c */ /* 0x080fe40003f66270 */
[----:B------:R-:W-:Y:S02]  /*af20*/  LOP3.LUT R64, R3, 0x10, R86, 0xfe, !PT ;  /* 0x0000001003407812 */ /* 0x000fe400078efe56 */
[----:B------:R-:W-:Y:S02]  /*af30*/  FSEL R101, R56, -INF , !P6 ;  /* 0xff80000038657808 */ /* 0x000fe40007000000 */
[C---:B------:R-:W-:Y:S02]  /*af40*/  ISETP.GE.AND P5, PT, R64.reuse, R87, PT ;  /* 0x000000574000720c */ /* 0x040fe40003fa6270 */
[----:B------:R-:W-:Y:S01]  /*af50*/  ISETP.GE.AND P4, PT, R64, R96, PT ;  /* 0x000000604000720c */ /* 0x000fe20003f86270 */
[----:B------:R-:W-:Y:S01]  /*af60*/  VIADD R64, R105, 0x9 ;  /* 0x0000000969407836 */ /* 0x000fe20000000000 */
[----:B------:R-:W-:-:S02]  /*af70*/  FSEL R106, R58, -INF , !P3 ;  /* 0xff8000003a6a7808 */ /* 0x000fc40005800000 */
[----:B------:R-:W-:Y:S02]  /*af80*/  LOP3.LUT R56, R3, 0x18, R86, 0xfe, !PT ;  /* 0x0000001803387812 */ /* 0x000fe400078efe56 */
        /* <DEDUP_REMOVED lines=89> */
[----:B------:R-:W-:Y:S02]  /*b520*/  ISETP.GE.AND P4, PT, R20, R96, PT ;  /* 0x000000601400720c */ /* 0x000fe40003f86270 */
[----:B------:R-:W-:Y:S02]  /*b530*/  FSEL R43, R12, -INF , !P6 ;  /* 0xff8000000c2b7808 */ /* 0x000fe40007000000 */
[----:B------:R-:W-:Y:S01]  /*b540*/  FSEL R16, R19, -INF , !P4 ;  /* 0xff80000013107808 */ /* 0x000fe20006000000 */
[----:B------:R-:W-:Y:S01]  /*b550*/  VIADD R19, R105, 0x59 ;  /* 0x0000005969137836 */ /* 0x000fe20000000000 */
[----:B------:R-:W-:-:S02]  /*b560*/  FSEL R36, R14, -INF , !P3 ;  /* 0xff8000000e247808 */ /* 0x000fc40005800000 */
        /* <DEDUP_REMOVED lines=9> */
[-C--:B------:R-:W-:Y:S01]  /*b600*/  ISETP.GE.AND P3, PT, R12, R96.reuse, PT ;  /* 0x000000600c00720c */ /* 0x080fe20003f66270 */
[----:B------:R-:W-:Y:S01]  /*b610*/  VIADD R12, R105, 0x61 ;  /* 0x00000061690c7836 */ /* 0x000fe20000000000 */
[C---:B------:R-:W-:Y:S02]  /*b620*/  ISETP.GE.AND P5, PT, R20.reuse, R87, PT ;  /* 0x000000571400720c */ /* 0x040fe40003fa6270 */
[----:B------:R-:W-:-:S02]  /*b630*/  ISETP.GE.AND P4, PT, R20, R96, PT ;  /* 0x000000601400720c */ /* 0x000fc40003f86270 */
[----:B------:R-:W-:Y:S02]  /*b640*/  FSEL R19, R8, -INF , !P5 ;  /* 0xff80000008137808 */ /* 0x000fe40006800000 */
[----:B------:R-:W-:Y:S02]  /*b650*/  FSEL R34, R10, -INF , !P4 ;  /* 0xff8000000a227808 */ /* 0x000fe40006000000 */
[C---:B------:R-:W-:Y:S02]  /*b660*/  ISETP.GE.AND P5, PT, R12.reuse, R87, PT ;  /* 0x000000570c00720c */ /* 0x040fe40003fa6270 */
[----:B------:R-:W-:Y:S02]  /*b670*/  ISETP.GE.AND P4, PT, R12, R96, PT ;  /* 0x000000600c00720c */ /* 0x000fe40003f86270 */
[----:B------:R-:W-:Y:S02]  /*b680*/  LOP3.LUT R8, R3, 0x70, R86, 0xfe, !PT ;  /* 0x0000007003087812 */ /* 0x000fe400078efe56 */
[----:B------:R-:W-:-:S02]  /*b690*/  FSEL R51, R9, -INF , !P5 ;  /* 0xff80000009337808 */ /* 0x000fc40006800000 */
[----:B------:R-:W-:Y:S02]  /*b6a0*/  FSEL R32, R11, -INF , !P4 ;  /* 0xff8000000b207808 */ /* 0x000fe40006000000 */
[CC--:B------:R-:W-:Y:S02]  /*b6b0*/  ISETP.GE.AND P4, PT, R8.reuse, R87.reuse, PT ;  /* 0x000000570800720c */ /* 0x0c0fe40003f86270 */
[----:B------:R-:W-:Y:S01]  /*b6c0*/  ISETP.GE.AND P5, PT, R8, R96, PT ;  /* 0x000000600800720c */ /* 0x000fe20003fa6270 */
[C---:B------:R-:W-:Y:S01]  /*b6d0*/  VIADD R8, R105.reuse, 0x69 ;  /* 0x0000006969087836 */ /* 0x040fe20000000000 */
[----:B------:R-:W-:Y:S01]  /*b6e0*/  FSEL R57, R4, -INF , !P6 ;  /* 0xff80000004397808 */ /* 0x000fe20007000000 */
[----:B------:R-:W-:Y:S01]  /*b6f0*/  VIADD R4, R105, 0x1 ;  /* 0x0000000169047836 */ /* 0x000fe20000000000 */
[----:B------:R-:W-:Y:S02]  /*b700*/  FSEL R88, R88, -INF , !P4 ;  /* 0xff80000058587808 */ /* 0x000fe40006000000 */
[----:B------:R-:W-:-:S02]  /*b710*/  ISETP.GE.AND P6, PT, R8, R87, PT ;  /* 0x000000570800720c */ /* 0x000fc40003fc6270 */
[----:B------:R-:W-:Y:S02]  /*b720*/  FSEL R24, R90, -INF , !P5 ;  /* 0xff8000005a187808 */ /* 0x000fe40006800000 */
[----:B------:R-:W-:Y:S01]  /*b730*/  FSEL R65, R5, -INF , !P6 ;  /* 0xff80000005417808 */ /* 0x000fe20007000000 */
[----:B------:R-:W-:Y:S01]  /*b740*/  VIADD R5, R105, 0x71 ;  /* 0x0000007169057836 */ /* 0x000fe20000000000 */
[----:B------:R-:W-:Y:S02]  /*b750*/  ISETP.GE.AND P5, PT, R4, R96, PT ;  /* 0x000000600400720c */ /* 0x000fe40003fa6270 */
[----:B------:R-:W-:Y:S02]  /*b760*/  FSEL R30, R6, -INF , !P3 ;  /* 0xff800000061e7808 */ /* 0x000fe40005800000 */
[----:B------:R-:W-:Y:S02]  /*b770*/  ISETP.GE.AND P4, PT, R5, R87, PT ;  /* 0x000000570500720c */ /* 0x000fe40003f86270 */
[----:B------:R-:W-:-:S02]  /*b780*/  FSEL R6, R63, -INF , !P5 ;  /* 0xff8000003f067808 */ /* 0x000fc40006800000 */
[----:B------:R-:W-:Y:S02]  /*b790*/  FSEL R89, R89, -INF , !P4 ;  /* 0xff80000059597808 */ /* 0x000fe40006000000 */
[-C--:B------:R-:W-:Y:S02]  /*b7a0*/  ISETP.GE.AND P4, PT, R5, R96.reuse, PT ;  /* 0x000000600500720c */ /* 0x080fe40003f86270 */
[-C--:B------:R-:W-:Y:S02]  /*b7b0*/  ISETP.GE.AND P3, PT, R8, R96.reuse, PT ;  /* 0x000000600800720c */ /* 0x080fe40003f66270 */
[----:B------:R-:W-:Y:S02]  /*b7c0*/  FSEL R26, R91, -INF , !P4 ;  /* 0xff8000005b1a7808 */ /* 0x000fe40006000000 */
[CC--:B------:R-:W-:Y:S02]  /*b7d0*/  ISETP.GE.AND P5, PT, R105.reuse, R87.reuse, PT ;  /* 0x000000576900720c */ /* 0x0c0fe40003fa6270 */
[C---:B------:R-:W-:Y:S01]  /*b7e0*/  ISETP.GE.AND P4, PT, R105.reuse, R96, PT ;  /* 0x000000606900720c */ /* 0x040fe20003f86270 */
[----:B------:R-:W-:Y:S01]  /*b7f0*/  VIADD R105, R105, 0x79 ;  /* 0x0000007969697836 */ /* 0x000fe20000000000 */
[----:B------:R-:W-:-:S02]  /*b800*/  ISETP.GE.AND P6, PT, R4, R87, PT ;  /* 0x000000570400720c */ /* 0x000fc40003fc6270 */
        /* <DEDUP_REMOVED lines=9> */
[----:B------:R-:W-:Y:S02]  /*b8a0*/  FSEL R60, R44, -INF , !P6 ;  /* 0xff8000002c3c7808 */ /* 0x000fe40007000000 */
[----:B------:R-:W-:Y:S02]  /*b8b0*/  FSEL R61, R45, -INF , !P5 ;  /* 0xff8000002d3d7808 */ /* 0x000fe40006800000 */
[----:B------:R-:W-:-:S02]  /*b8c0*/  FSEL R21, R46, -INF , !P3 ;  /* 0xff8000002e157808 */ /* 0x000fc40005800000 */
[----:B------:R-:W-:Y:S01]  /*b8d0*/  FSEL R22, R47, -INF , !P4 ;  /* 0xff8000002f167808 */ /* 0x000fe20006000000 */
[----:B------:R-:W-:Y:S06]  /*b8e0*/  @!P1 BRA `(.L_x_3802) ;  /* 0x0000000400c49947 */ /* 0x000fec0003800000 */
[----:B------:R-:W-:Y:S05]  /*b8f0*/  @!P2 BRA `(.L_x_3803) ;  /* 0x0000000000f4a947 */ /* 0x000fea0003800000 */
[----:B------:R-:W1:Y:S01]  /*b900*/  LDC R8, c[0x0][0x380] ;  /* 0x0000e000ff087b82 */ /* 0x000e620000000800 */
[----:B------:R-:W-:Y:S01]  /*b910*/  MOV R10, RZ ;  /* 0x000000ff000a7202 */ /* 0x000fe20000000f00 */
[----:B------:R-:W-:Y:S01]  /*b920*/  ULDC.64 UR4, c[0x0][0x248] ;  /* 0x0000920000047ab9 */ /* 0x000fe20000000a00 */
[----:B------:R-:W-:Y:S02]  /*b930*/  IABS R13, R3 ;  /* 0x00000003000d7213 */ /* 0x000fe40000000000 */
[----:B-1----:R-:W-:-:S04]  /*b940*/  IABS R5, R8 ;  /* 0x0000000800057213 */ /* 0x002fc80000000000 */
[----:B------:R-:W1:Y:S08]  /*b950*/  I2F.RP R14, R5 ;  /* 0x00000005000e7306 */ /* 0x000e700000209400 */
[----:B-1----:R-:W1:Y:S02]  /*b960*/  MUFU.RCP R12, R14 ;  /* 0x0000000e000c7308 */ /* 0x002e640000001000 */
[----:B-1----:R-:W-:-:S06]  /*b970*/  VIADD R12, R12, 0xffffffe ;  /* 0x0ffffffe0c0c7836 */ /* 0x002fcc0000000000 */
[----:B------:R-:W1:Y:S02]  /*b980*/  F2I.FTZ.U32.TRUNC.NTZ R11, R12 ;  /* 0x0000000c000b7305 */ /* 0x000e64000021f000 */
[----:B-1----:R-:W-:Y:S01]  /*b990*/  IMAD.MOV R4, RZ, RZ, -R11 ;  /* 0x000000ffff047224 */ /* 0x002fe200078e0a0b */
[----:B------:R-:W-:-:S03]  /*b9a0*/  LOP3.LUT R12, R3, R8, RZ, 0x3c, !PT ;  /* 0x00000008030c7212 */ /* 0x000fc600078e3cff */
[----:B------:R-:W-:Y:S01]  /*b9b0*/  IMAD R4, R4, R5, RZ ;  /* 0x0000000504047224 */ /* 0x000fe200078e02ff */
[----:B------:R-:W-:-:S03]  /*b9c0*/  ISETP.GE.AND P4, PT, R12, RZ, PT ;  /* 0x000000ff0c00720c */ /* 0x000fc60003f86270 */
[----:B------:R-:W-:-:S06]  /*b9d0*/  IMAD.HI.U32 R4, R11, R4, R10 ;  /* 0x000000040b047227 */ /* 0x000fcc00078e000a */
[----:B------:R-:W-:-:S04]  /*b9e0*/  IMAD.HI.U32 R11, R4, R13, RZ ;  /* 0x0000000d040b7227 */ /* 0x000fc800078e00ff */
[----:B------:R-:W-:-:S04]  /*b9f0*/  IMAD.MOV R10, RZ, RZ, -R11 ;  /* 0x000000ffff0a7224 */ /* 0x000fc800078e0a0b */
[----:B------:R-:W-:Y:S01]  /*ba00*/  IMAD R10, R5, R10, R13 ;  /* 0x0000000a050a7224 */ /* 0x000fe200078e020d */
[----:B------:R-:W-:-:S04]  /*ba10*/  IADD3 R13, R3, -0x80, RZ ;  /* 0xffffff80030d7810 */ /* 0x000fc80007ffe0ff */
[----:B------:R-:W-:Y:S02]  /*ba20*/  ISETP.GT.U32.AND P1, PT, R5, R10, PT ;  /* 0x0000000a0500720c */ /* 0x000fe40003f24070 */
[----:B------:R-:W-:Y:S02]  /*ba30*/  IABS R3, R13 ;  /* 0x0000000d00037213 */ /* 0x000fe40000000000 */
[----:B------:R-:W-:-:S03]  /*ba40*/  LOP3.LUT R13, R13, R8, RZ, 0x3c, !PT ;  /* 0x000000080d0d7212 */ /* 0x000fc600078e3cff */
[----:B------:R-:W-:-:S06]  /*ba50*/  IMAD.HI.U32 R4, R4, R3, RZ ;  /* 0x0000000304047227 */ /* 0x000fcc00078e00ff */
[----:B------:R-:W-:Y:S01]  /*ba60*/  @!P1 IMAD.IADD R10, R10, 0x1, -R5 ;  /* 0x000000010a0a9824 */ /* 0x000fe200078e0a05 */
[----:B------:R-:W-:Y:S02]  /*ba70*/  @!P1 IADD3 R11, R11, 0x1, RZ ;  /* 0x000000010b0b9810 */ /* 0x000fe40007ffe0ff */
[----:B------:R-:W-:Y:S02]  /*ba80*/  ISETP.GE.AND P1, PT, R13, RZ, PT ;  /* 0x000000ff0d00720c */ /* 0x000fe40003f26270 */
[----:B------:R-:W-:Y:S02]  /*ba90*/  ISETP.GE.U32.AND P6, PT, R10, R5, PT ;  /* 0x000000050a00720c */ /* 0x000fe40003fc6070 */
[----:B------:R-:W-:-:S05]  /*baa0*/  IADD3 R10, -R4, RZ, RZ ;  /* 0x000000ff040a7210 */ /* 0x000fca0007ffe1ff */
[----:B------:R-:W-:-:S05]  /*bab0*/  IMAD R10, R5, R10, R3 ;  /* 0x0000000a050a7224 */ /* 0x000fca00078e0203 */
[----:B------:R-:W-:Y:S02]  /*bac0*/  ISETP.GT.U32.AND P3, PT, R5, R10, PT ;  /* 0x0000000a0500720c */ /* 0x000fe40003f64070 */
[----:B------:R-:W-:-:S04]  /*bad0*/  @P6 IADD3 R11, R11, 0x1, RZ ;  /* 0x000000010b0b6810 */ /* 0x000fc80007ffe0ff */
[----:B------:R-:W-:-:S07]  /*bae0*/  @!P4 IADD3 R11, -R11, RZ, RZ ;  /* 0x000000ff0b0bc210 */ /* 0x000fce0007ffe1ff */
[----:B------:R-:W-:Y:S02]  /*baf0*/  @!P3 IMAD.IADD R10, R10, 0x1, -R5 ;  /* 0x000000010a0ab824 */ /* 0x000fe400078e0a05 */
[----:B------:R-:W-:Y:S01]  /*bb00*/  @!P3 VIADD R4, R4, 0x1 ;  /* 0x000000010404b836 */ /* 0x000fe20000000000 */
[----:B------:R-:W-:Y:S02]  /*bb10*/  ISETP.NE.AND P3, PT, R8, RZ, PT ;  /* 0x000000ff0800720c */ /* 0x000fe40003f65270 */
[----:B------:R-:W-:Y:S02]  /*bb20*/  ISETP.GE.U32.AND P5, PT, R10, R5, PT ;  /* 0x000000050a00720c */ /* 0x000fe40003fa6070 */
[----:B------:R-:W-:-:S04]  /*bb30*/  LOP3.LUT R5, RZ, R8, RZ, 0x33, !PT ;  /* 0x00000008ff057212 */ /* 0x000fc800078e33ff */
[----:B------:R-:W-:-:S05]  /*bb40*/  SEL R3, R5, R11, !P3 ;  /* 0x0000000b05037207 */ /* 0x000fca0005800000 */
[----:B------:R-:W-:-:S04]  /*bb50*/  IMAD.WIDE R14, R3, 0x4, R146 ;  /* 0x00000004030e7825 */ /* 0x000fc800078e0292 */
[----:B------:R-:W-:-:S04]  /*bb60*/  @P5 VIADD R4, R4, 0x1 ;  /* 0x0000000104045836 */ /* 0x000fc80000000000 */
[----:B------:R-:W-:-:S05]  /*bb70*/  @!P1 IMAD.MOV R4, RZ, RZ, -R4 ;  /* 0x000000ffff049224 */ /* 0x000fca00078e0a04 */
[----:B------:R-:W-:Y:S02]  /*bb80*/  SEL R5, R5, R4, !P3 ;  /* 0x0000000405057207 */ /* 0x000fe40005800000 */
[----:B------:R1:W2:Y:S03]  /*bb90*/  LDG.E R4, desc[UR6][R14.64] ;  /* 0x000000060e047981 */ /* 0x0002a6000c1e1900 */
[----:B------:R-:W-:-:S05]  /*bba0*/  IMAD.WIDE R44, R5, 0x4, R146 ;  /* 0x00000004052c7825 */ /* 0x000fca00078e0292 */
[----:B------:R-:W2:Y:S01]  /*bbb0*/  LDG.E R11, desc[UR6][R44.64] ;  /* 0x000000062c0b7981 */ /* 0x000ea2000c1e1900 */
[----:B------:R-:W-:-:S05]  /*bbc0*/  IADD3 R3, R3, -R5, RZ ;  /* 0x8000000503037210 */ /* 0x000fca0007ffe0ff */
[----:B------:R-:W-:Y:S01]  /*bbd0*/  IMAD R10, R3, R8, -0x80 ;  /* 0xffffff80030a7424 */ /* 0x000fe200078e0208 */
[----:B------:R-:W-:-:S05]  /*bbe0*/  MOV R3, UR4 ;  /* 0x0000000400037c02 */ /* 0x000fca0008000f00 */
[----:B-1----:R-:W-:-:S04]  /*bbf0*/  IMAD.WIDE.U32 R14, R10, R3, RZ ;  /* 0x000000030a0e7225 */ /* 0x002fc800078e00ff */
[----:B--2---:R-:W-:Y:S01]  /*bc00*/  IMAD.IADD R11, R11, 0x1, -R4 ;  /* 0x000000010b0b7824 */ /* 0x004fe200078e0a04 */
[----:B------:R-:W-:-:S05]  /*bc10*/  SHF.R.S32.HI R4, RZ, 0x1f, R10 ;  /* 0x0000001fff047819 */ /* 0x000fca000001140a */
[----:B------:R-:W-:Y:S02]  /*bc20*/  IMAD R13, R4, R3, RZ ;  /* 0x00000003040d7224 */ /* 0x000fe400078e02ff */
[----:B------:R-:W1:Y:S02]  /*bc30*/  LDC.64 R4, c[0x0][0x230] ;  /* 0x00008c00ff047b82 */ /* 0x000e640000000a00 */
[----:B------:R-:W-:Y:S01]  /*bc40*/  IMAD R8, R10, UR5, R13 ;  /* 0x000000050a087c24 */ /* 0x000fe2000f8e020d */
        /* <DEDUP_REMOVED lines=8> */
.L_x_3803:
[----:B------:R-:W1:Y:S02]  /*bcd0*/  LDC R3, c[0x0][0x248] ;  /* 0x00009200ff037b82 */ /* 0x000e640000000800 */
[----:B-1----:R-:W-:-:S05]  /*bce0*/  IMAD.SHL.U32 R5, R3, 0x80, RZ ;  /* 0x0000008003057824 */ /* 0x002fca00078e00ff */
[----:B------:R-:W-:-:S04]  /*bcf0*/  IADD3 R5, -R5, RZ, RZ ;  /* 0x000000ff05057210 */ /* 0x000fc80007ffe1ff */
[----:B------:R-:W-:-:S07]  /*bd00*/  SHF.R.S32.HI R8, RZ, 0x1f, R5 ;  /* 0x0000001fff087819 */ /* 0x000fce0000011405 */
.L_x_3804:
[----:B------:R-:W1:Y:S01]  /*bd10*/  @!P0 LDC R4, c[0x0][0x24c] ;  /* 0x00009300ff048b82 */ /* 0x000e620000000800 */
[C---:B------:R-:W-:Y:S01]  /*bd20*/  @!P0 LEA R44, P1, R5.reuse, R148, 0x1 ;  /* 0x00000094052c8211 */ /* 0x040fe200078208ff */
[----:B------:R2:W-:Y:S01]  /*bd30*/  @P0 STS [R150+0x1000], RZ ;  /* 0x001000ff96000388 */ /* 0x0005e20000000800 */
[----:B------:R-:W-:Y:S02]  /*bd40*/  BSSY B0, `(.L_x_3805) ;  /* 0x0000028000007945 */ /* 0x000fe40003800000 */
[----:B------:R-:W-:Y:S01]  /*bd50*/  @!P0 LEA.HI.X R45, R5, R143, R8, 0x1, P1 ;  /* 0x0000008f052d8211 */ /* 0x000fe200008f0c08 */
[----:B------:R2:W-:Y:S01]  /*bd60*/  @P0 STS [R150+0x1004], RZ ;  /* 0x001004ff96000388 */ /* 0x0005e20000000800 */
[----:B------:R-:W-:-:S03]  /*bd70*/  @!P0 IADD3 R11, P1, R138, R5, RZ ;  /* 0x000000058a0b8210 */ /* 0x000fc60007f3e0ff */
[----:B------:R2:W-:Y:S02]  /*bd80*/  @P0 STS.64 [R150+0x1008], RZ ;  /* 0x001008ff96000388 */ /* 0x0005e40000000a00 */
[----:B------:R-:W-:Y:S01]  /*bd90*/  @!P0 IMAD.X R10, R137, 0x1, R8, P1 ;  /* 0x00000001890a8824 */ /* 0x000fe200008e0608 */
[C---:B------:R-:W-:Y:S01]  /*bda0*/  @!P0 LEA R12, P1, R11.reuse, R148, 0x1 ;  /* 0x000000940b0c8211 */ /* 0x040fe200078208ff */
[----:B------:R-:W-:Y:S01]  /*bdb0*/  @!PT LDS RZ, [RZ] ;  /* 0x00000000fffff984 */ /* 0x000fe20000000800 */
[----:B------:R-:W-:Y:S01]  /*bdc0*/  @!PT LDS RZ, [RZ] ;  /* 0x00000000fffff984 */ /* 0x000fe20000000800 */
[----:B------:R-:W-:Y:S01]  /*bdd0*/  @!PT LDS RZ, [RZ] ;  /* 0x00000000fffff984 */ /* 0x000fe20000000800 */
[----:B------:R2:W-:Y:S03]  /*bde0*/  @!P0 LDGSTS.E.BYPASS.LTC128B.128 [R150+0x1000], desc[UR6][R44.64] ;  /* 0x010000002c968fae */ /* 0x0005e6000b901d46 */
[----:B------:R-:W-:Y:S01]  /*bdf0*/  @!P0 LEA.HI.X R13, R11, R143, R10, 0x1, P1 ;  /* 0x0000008f0b0d8211 */ /* 0x000fe200008f0c0a */
[----:B------:R2:W-:Y:S01]  /*be00*/  @P0 STS.128 [R150+0x1800], RZ ;  /* 0x001800ff96000388 */ /* 0x0005e20000000c00 */
[----:B------:R-:W-:-:S03]  /*be10*/  @!P0 LEA R10, P1, R3, R5, 0x6 ;  /* 0x00000005030a8211 */ /* 0x000fc600078230ff */
[----:B------:R-:W-:Y:S01]  /*be20*/  @!PT LDS RZ, [RZ] ;  /* 0x00000000fffff984 */ /* 0x000fe20000000800 */
[----:B------:R-:W-:Y:S01]  /*be30*/  @!PT LDS RZ, [RZ] ;  /* 0x00000000fffff984 */ /* 0x000fe20000000800 */
[----:B------:R-:W-:Y:S01]  /*be40*/  @!PT LDS RZ, [RZ] ;  /* 0x00000000fffff984 */ /* 0x000fe20000000800 */
[----:B------:R2:W-:Y:S01]  /*be50*/  @!P0 LDGSTS.E.BYPASS.LTC128B.128 [R150+0x1800], desc[UR6][R12.64] ;  /* 0x018000000c968fae */ /* 0x0005e2000b901d46 */
[----:B-1----:R-:W-:Y:S02]  /*be60*/  @!P0 LEA.HI.X R4, R3, R8, R4, 0x6, P1 ;  /* 0x0000000803048211 */ /* 0x002fe400008f3404 */
[C---:B------:R-:W-:Y:S01]  /*be70*/  @!P0 LEA R14, P1, R10.reuse, R148, 0x1 ;  /* 0x000000940a0e8211 */ /* 0x040fe200078208ff */
[----:B------:R2:W-:Y:S03]  /*be80*/  @P0 STS.128 [R150+0x2000], RZ ;  /* 0x002000ff96000388 */ /* 0x0005e60000000c00 */
[----:B------:R-:W-:-:S05]  /*be90*/  @!P0 LEA.HI.X R15, R10, R143, R4, 0x1, P1 ;  /* 0x0000008f0a0f8211 */ /* 0x000fca00008f0c04 */
[----:B------:R-:W-:Y:S01]  /*bea0*/  @!PT LDS RZ, [RZ] ;  /* 0x00000000fffff984 */ /* 0x000fe20000000800 */
[----:B------:R-:W-:Y:S01]  /*beb0*/  @!PT LDS RZ, [RZ] ;  /* 0x00000000fffff984 */ /* 0x000fe20000000800 */
[----:B------:R-:W-:Y:S01]  /*bec0*/  @!PT LDS RZ, [RZ] ;  /* 0x00000000fffff984 */ /* 0x000fe20000000800 */
[----:B------:R2:W-:Y:S04]  /*bed0*/  @!P0 LDGSTS.E.BYPASS.LTC128B.128 [R150+0x2000], desc[UR6][R14.64] ;  /* 0x020000000e968fae */ /* 0x0005e8000b901d46 */
[----:B------:R2:W-:Y:S01]  /*bee0*/  @P0 STS.128 [R150+0x2800], RZ ;  /* 0x002800ff96000388 */ /* 0x0005e20000000c00 */
[----:B------:R-:W-:Y:S05]  /*bef0*/  @P0 BRA `(.L_x_3806) ;  /* 0x0000000000300947 */ /* 0x000fea0003800000 */
[----:B------:R-:W-:Y:S01]  /*bf00*/  MOV R11, R8 ;  /* 0x00000008000b7202 */ /* 0x000fe20000000f00 */
[----:B------:R-:W-:Y:S01]  /*bf10*/  IMAD.MOV.U32 R10, RZ, RZ, R5 ;  /* 0x000000ffff0a7224 */ /* 0x000fe200078e0005 */
[----:B------:R-:W-:Y:S02]  /*bf20*/  ULDC UR4, c[0x0][0x24c] ;  /* 0x0000930000047ab9 */ /* 0x000fe40000000800 */
[----:B------:R-:W-:Y:S01]  /*bf30*/  UIMAD UR4, UR4, 0x60, URZ ;  /* 0x00000060040478a4 */ /* 0x000fe2000f8e023f */
[----:B--2---:R-:W-:-:S05]  /*bf40*/  IMAD.WIDE.U32 R12, R3, 0x60, R10 ;  /* 0x00000060030c7825 */ /* 0x004fca00078e000a */
[----:B------:R-:W-:Y:S01]  /*bf50*/  VIADD R4, R13, UR4 ;  /* 0x000000040d047c36 */ /* 0x000fe20008000000 */
[----:B------:R-:W-:-:S04]  /*bf60*/  LEA R10, P0, R12, R148, 0x1 ;  /* 0x000000940c0a7211 */ /* 0x000fc800078008ff */
[----:B------:R-:W-:-:S05]  /*bf70*/  LEA.HI.X R11, R12, R143, R4, 0x1, P0 ;  /* 0x0000008f0c0b7211 */ /* 0x000fca00000f0c04 */
[----:B------:R-:W-:Y:S01]  /*bf80*/  @!PT LDS RZ, [RZ] ;  /* 0x00000000fffff984 */ /* 0x000fe20000000800 */
[----:B------:R-:W-:Y:S01]  /*bf90*/  @!PT LDS RZ, [RZ] ;  /* 0x00000000fffff984 */ /* 0x000fe20000000800 */
[----:B------:R-:W-:Y:S01]  /*bfa0*/  @!PT LDS RZ, [RZ] ;  /* 0x00000000fffff984 */ /* 0x000fe20000000800 */
[----:B------:R1:W-:Y:S04]  /*bfb0*/  LDGSTS.E.BYPASS.LTC128B.128 [R150+0x2800], desc[UR6][R10.64] ;  /* 0x028000000a967fae */ /* 0x0003e8000b901d46 */
.L_x_3806:
[----:B------:R-:W-:Y:S05]  /*bfc0*/  BSYNC B0 ;  /* 0x0000000000007941 */ /* 0x000fea0003800000 */
.L_x_3805:
[----:B------:R-:W0:Y:S01]  /*bfd0*/  LDGDEPBAR ;  /* 0x00000000000079af */ /* 0x000e220000000000 */
[----:B------:R-:W-:-:S04]  /*bfe0*/  LEA R148, P0, R5, R148, 0x1 ;  /* 0x0000009405947211 */ /* 0x000fc800078008ff */
[----:B------:R-:W-:-:S09]  /*bff0*/  LEA.HI.X R143, R5, R143, R8, 0x1, P0 ;  /* 0x0000008f058f7211 */ /* 0x000fd200000f0c08 */
.L_x_3802:
        /* <DEDUP_REMOVED lines=61> */
[----:B-1----:R-:W-:Y:S02]  /*c3d0*/  FMNMX.FTZ R11, R21, R8, !PT ;  /* 0x00000008150b7209 */ /* 0x002fe40007810000 */
[----:B------:R-:W-:Y:S02]  /*c3e0*/  FMNMX.FTZ R4, R61, R4, !PT ;  /* 0x000000043d047209 */ /* 0x000fe40007810000 */
[----:B------:R-:W-:-:S03]  /*c3f0*/  FMNMX.FTZ R11, R22, R11, !PT ;  /* 0x0000000b160b7209 */ /* 0x000fc60007810000 */
[----:B------:R-:W1:Y:S04]  /*c400*/  SHFL.BFLY PT, R5, R4, 0x2, 0x1f ;  /* 0x0c401f0004057f89 */ /* 0x000e6800000e0000 */
[----:B------:R-:W3:Y:S01]  /*c410*/  SHFL.BFLY PT, R8, R11, 0x2, 0x1f ;  /* 0x0c401f000b087f89 */ /* 0x000ee200000e0000 */
[----:B-1----:R-:W-:Y:S02]  /*c420*/  FMNMX.FTZ R5, R4, R5, !PT ;  /* 0x0000000504057209 */ /* 0x002fe40007810000 */
[----:B---3--:R-:W-:-:S03]  /*c430*/  FMNMX.FTZ R8, R11, R8, !PT ;  /* 0x000000080b087209 */ /* 0x008fc60007810000 */
[----:B------:R-:W1:Y:S04]  /*c440*/  SHFL.BFLY PT, R20, R5, 0x1, 0x1f ;  /* 0x0c201f0005147f89 */ /* 0x000e6800000e0000 */
[----:B------:R-:W3:Y:S01]  /*c450*/  SHFL.BFLY PT, R3, R8, 0x1, 0x1f ;  /* 0x0c201f0008037f89 */ /* 0x000ee200000e0000 */
[----:B-1----:R-:W-:-:S04]  /*c460*/  FMNMX.FTZ R20, R5, R20, !PT ;  /* 0x0000001405147209 */ /* 0x002fc80007810000 */
[C---:B------:R-:W-:Y:S01]  /*c470*/  FSETP.NEU.FTZ.AND P1, PT, R20.reuse, -INF , PT ;  /* 0xff8000001400780b */ /* 0x040fe20003f3d000 */
[----:B------:R-:W-:Y:S01]  /*c480*/  FMUL.FTZ R86, R20, UR8 ;  /* 0x0000000814567c20 */ /* 0x000fe20008410000 */
[----:B---3--:R-:W-:Y:S02]  /*c490*/  FMNMX.FTZ R3, R8, R3, !PT ;  /* 0x0000000308037209 */ /* 0x008fe40007810000 */
[----:B------:R-:W-:Y:S02]  /*c4a0*/  FSEL R5, R20, RZ, P1 ;  /* 0x000000ff14057208 */ /* 0x000fe40000800000 */
[----:B------:R-:W-:Y:S01]  /*c4b0*/  FSEL R86, R86, RZ, P1 ;  /* 0x000000ff56567208 */ /* 0x000fe20000800000 */
[C---:B------:R-:W-:Y:S01]  /*c4c0*/  FMUL.FTZ R23, R3.reuse, UR8 ;  /* 0x0000000803177c20 */ /* 0x040fe20008410000 */
[----:B------:R-:W-:Y:S01]  /*c4d0*/  FSETP.NEU.FTZ.AND P0, PT, R3, -INF , PT ;  /* 0xff8000000300780b */ /* 0x000fe20003f1d000 */
[----:B------:R-:W-:Y:S02]  /*c4e0*/  FADD.FTZ R2, R2, -R5 ;  /* 0x8000000502027221 */ /* 0x000fe40000010000 */
[--C-:B------:R-:W-:Y:S01]  /*c4f0*/  FFMA.FTZ R4, R9, UR8, -R86.reuse ;  /* 0x0000000809047c23 */ /* 0x100fe20008010856 */
[----:B------:R-:W-:Y:S01]  /*c500*/  FSEL R5, R3, RZ, P0 ;  /* 0x000000ff03057208 */ /* 0x000fe20000000000 */
[----:B------:R-:W1:Y:S01]  /*c510*/  LDSM.16.MT88.4 R8, [R132+0x3000] ;  /* 0x003000008408783b */ /* 0x000e620000004200 */
[----:B------:R-:W-:Y:S01]  /*c520*/  FSEL R23, R23, RZ, P0 ;  /* 0x000000ff17177208 */ /* 0x000fe20000000000 */
[--C-:B--2---:R-:W-:Y:S01]  /*c530*/  FFMA.FTZ R12, R7, UR8, -R86.reuse ;  /* 0x00000008070c7c23 */ /* 0x104fe20008010856 */
[--C-:B------:R-:W-:Y:S01]  /*c540*/  FFMA.FTZ R101, R101, UR8, -R86.reuse ;  /* 0x0000000865657c23 */ /* 0x100fe20008010856 */
[----:B------:R-:W-:Y:S01]  /*c550*/  FADD.FTZ R5, R0, -R5 ;  /* 0x8000000500057221 */ /* 0x000fe20000010000 */
[----:B------:R-:W-:Y:S01]  /*c560*/  FMUL.FTZ R0, R2, UR8 ;  /* 0x0000000802007c20 */ /* 0x000fe20008410000 */
        /* <DEDUP_REMOVED lines=29> */
[----:B------:R-:W-:Y:S01]  /*c740*/  FFMA.FTZ R37, R35, UR8, -R86 ;  /* 0x0000000823257c23 */ /* 0x000fe20008010856 */
[----:B------:R-:W4:Y:S01]  /*c750*/  MUFU.EX2 R101, R101 ;  /* 0x0000006500657308 */ /* 0x000f220000000800 */
[-C--:B--2---:R-:W-:Y:S01]  /*c760*/  FFMA.FTZ R157, R157, R0.reuse, R4 ;  /* 0x000000009d9d7223 */ /* 0x084fe20000010004 */
[-C--:B------:R-:W-:Y:S01]  /*c770*/  FMUL.FTZ R68, R68, R0.reuse ;  /* 0x0000000044447220 */ /* 0x080fe20000410000 */
[-C--:B------:R-:W-:Y:S01]  /*c780*/  FMUL.FTZ R69, R69, R0.reuse ;  /* 0x0000000045457220 */ /* 0x080fe20000410000 */
[-C--:B------:R-:W-:Y:S01]  /*c790*/  FMUL.FTZ R72, R72, R0.reuse ;  /* 0x0000000048487220 */ /* 0x080fe20000410000 */
[-C--:B------:R-:W-:Y:S01]  /*c7a0*/  FMUL.FTZ R73, R73, R0.reuse ;  /* 0x0000000049497220 */ /* 0x080fe20000410000 */
[-C--:B------:R-:W-:Y:S01]  /*c7b0*/  FMUL.FTZ R76, R76, R0.reuse ;  /* 0x000000004c4c7220 */ /* 0x080fe20000410000 */
[----:B------:R-:W-:Y:S01]  /*c7c0*/  FMUL.FTZ R77, R77, R0 ;  /* 0x000000004d4d7220 */ /* 0x000fe20000410000 */
[----:B------:R-:W2:Y:S01]  /*c7d0*/  MUFU.EX2 R90, R90 ;  /* 0x0000005a005a7308 */ /* 0x000ea20000000800 */
[----:B---3--:R-:W-:Y:S01]  /*c7e0*/  F2FP.BF16.F32.PACK_AB R4, R12, R4 ;  /* 0x000000040c04723e */ /* 0x008fe200000010ff */
[-C--:B------:R-:W-:Y:S01]  /*c7f0*/  FMUL.FTZ R80, R80, R0.reuse ;  /* 0x0000000050507220 */ /* 0x080fe20000410000 */
[----:B------:R-:W-:Y:S01]  /*c800*/  FMUL.FTZ R81, R81, R0 ;  /* 0x0000000051517220 */ /* 0x000fe20000410000 */
[----:B------:R-:W-:Y:S01]  /*c810*/  FFMA.FTZ R0, R100, UR8, -R23 ;  /* 0x0000000864007c23 */ /* 0x000fe20008010817 */
[----:B------:R-:W-:Y:S01]  /*c820*/  FADD.FTZ R100, R12, R157 ;  /* 0x0000009d0c647221 */ /* 0x000fe20000010000 */
[----:B------:R-:W-:Y:S01]  /*c830*/  FFMA.FTZ R92, R29, UR8, -R86 ;  /* 0x000000081d5c7c23 */ /* 0x000fe20008010856 */
[--C-:B------:R-:W-:Y:S01]  /*c840*/  FFMA.FTZ R43, R52, UR8, -R23.reuse ;  /* 0x00000008342b7c23 */ /* 0x100fe20008010817 */
[----:B------:R-:W-:Y:S01]  /*c850*/  MUFU.EX2 R13, R13 ;  /* 0x0000000d000d7308 */ /* 0x000fe20000000800 */
[----:B----4-:R-:W-:Y:S01]  /*c860*/  FADD.FTZ R67, R101, R100 ;  /* 0x0000006465437221 */ /* 0x010fe20000010000 */
[--C-:B------:R-:W-:Y:S01]  /*c870*/  FFMA.FTZ R100, R56, UR8, -R23.reuse ;  /* 0x0000000838647c23 */ /* 0x100fe20008010817 */
[--C-:B------:R-:W-:Y:S01]  /*c880*/  FFMA.FTZ R41, R54, UR8, -R23.reuse ;  /* 0x0000000836297c23 */ /* 0x100fe20008010817 */
[--C-:B------:R-:W-:Y:S01]  /*c890*/  FFMA.FTZ R56, R58, UR8, -R23.reuse ;  /* 0x000000083a387c23 */ /* 0x100fe20008010817 */
[--C-:B------:R-:W-:Y:S01]  /*c8a0*/  FFMA.FTZ R52, R51, UR8, -R86.reuse ;  /* 0x0000000833347c23 */ /* 0x100fe20008010856 */
[----:B------:R-:W-:Y:S01]  /*c8b0*/  FFMA.FTZ R51, R40, UR8, -R23 ;  /* 0x0000000828337c23 */ /* 0x000fe20008010817 */
[--C-:B------:R-:W-:Y:S01]  /*c8c0*/  FFMA.FTZ R66, R39, UR8, -R86.reuse ;  /* 0x0000000827427c23 */ /* 0x100fe20008010856 */
[----:B------:R-:W3:Y:S01]  /*c8d0*/  MUFU.EX2 R62, R62 ;  /* 0x0000003e003e7308 */ /* 0x000ee20000000800 */
[C---:B--2---:R-:W-:Y:S01]  /*c8e0*/  F2FP.BF16.F32.PACK_AB R6, R90.reuse, R101 ;  /* 0x000000655a06723e */ /* 0x044fe200000010ff */
[----:B------:R-:W-:Y:S01]  /*c8f0*/  FADD.FTZ R67, R90, R67 ;  /* 0x000000435a437221 */ /* 0x000fe20000010000 */
        /* <DEDUP_REMOVED lines=19> */
[----:B------:R-:W-:Y:S01]  /*ca30*/  FFMA.FTZ R21, R21, UR8, -R23 ;  /* 0x0000000815157c23 */ /* 0x000fe20008010817 */
[--C-:B------:R-:W-:Y:S01]  /*ca40*/  FFMA.FTZ R89, R89, UR8, -R86.reuse ;  /* 0x0000000859597c23 */ /* 0x100fe20008010856 */
[----:B------:R-:W3:Y:S01]  /*ca50*/  MUFU.EX2 R63, R63 ;  /* 0x0000003f003f7308 */ /* 0x000ee20000000800 */
[----:B------:R-:W-:-:S07]  /*ca60*/  FFMA.FTZ R60, R60, UR8, -R86 ;  /* 0x000000083c3c7c23 */ /* 0x000fce0008010856 */
        /* <DEDUP_REMOVED lines=9> */
[----:B---3--:R-:W-:Y:S01]  /*cb00*/  F2FP.BF16.F32.PACK_AB R7, R63, R106 ;  /* 0x0000006a3f07723e */ /* 0x008fe200000010ff */
[----:B------:R-:W2:Y:S01]  /*cb10*/  MUFU.EX2 R93, R93 ;  /* 0x0000005d005d7308 */ /* 0x000ea20000000800 */
[----:B------:R-:W-:Y:S01]  /*cb20*/  FFMA.FTZ R97, R156, R14, R13 ;  /* 0x0000000e9c617223 */ /* 0x000fe2000001000d */
[----:B------:R-:W-:Y:S01]  /*cb30*/  FFMA.FTZ R156, R22, UR8, -R23 ;  /* 0x00000008169c7c23 */ /* 0x000fe20008010817 */
[----:B------:R-:W-:Y:S02]  /*cb40*/  LDSM.16.MT88.4 R12, [R132+0x3800] ;  /* 0x00380000840c783b */ /* 0x000fe40000004200 */
[----:B------:R-:W-:Y:S01]  /*cb50*/  FADD.FTZ R97, R62, R97 ;  /* 0x000000613e617221 */ /* 0x000fe20000010000 */
[----:B-1----:R-:W-:Y:S01]  /*cb60*/  HMMA.16816.F32.BF16 R68, R4, R8, R68 ;  /* 0x000000080444723c */ /* 0x002fe20000041844 */
[----:B------:R-:W-:Y:S01]  /*cb70*/  FFMA.FTZ R62, R53, UR8, -R86 ;  /* 0x00000008353e7c23 */ /* 0x000fe20008010856 */
[----:B------:R-:W-:Y:S01]  /*cb80*/  MUFU.EX2 R91, R91 ;  /* 0x0000005b005b7308 */ /* 0x000fe20000000800 */
[----:B------:R-:W-:Y:S01]  /*cb90*/  FFMA.FTZ R53, R42, UR8, -R23 ;  /* 0x000000082a357c23 */ /* 0x000fe20008010817 */
[----:B------:R-:W-:-:S02]  /*cba0*/  FADD.FTZ R106, R106, R97 ;  /* 0x000000616a6a7221 */ /* 0x000fc40000010000 */
[C---:B------:R-:W-:Y:S01]  /*cbb0*/  HMMA.16816.F32.BF16 R72, R4.reuse, R10, R72 ;  /* 0x0000000a0448723c */ /* 0x040fe20000041848 */
[----:B------:R-:W1:Y:S01]  /*cbc0*/  LDSM.16.MT88.4 R8, [R131+0x3000] ;  /* 0x003000008308783b */ /* 0x000e620000004200 */
[----:B------:R-:W-:Y:S02]  /*cbd0*/  FADD.FTZ R63, R63, R106 ;  /* 0x0000006a3f3f7221 */ /* 0x000fe40000010000 */
[----:B------:R-:W-:Y:S08]  /*cbe0*/  MUFU.EX2 R2, R2 ;  /* 0x0000000200027308 */ /* 0x000ff00000000800 */
[----:B------:R-:W-:Y:S08]  /*cbf0*/  MUFU.EX2 R110, R110 ;  /* 0x0000006e006e7308 */ /* 0x000ff00000000800 */
[----:B------:R-:W3:Y:S08]  /*cc00*/  MUFU.EX2 R95, R95 ;  /* 0x0000005f005f7308 */ /* 0x000ef00000000800 */
[----:B------:R-:W-:Y:S08]  /*cc10*/  MUFU.EX2 R87, R87 ;  /* 0x0000005700577308 */ /* 0x000ff00000000800 */
[----:B------:R-:W4:Y:S01]  /*cc20*/  MUFU.EX2 R0, R0 ;  /* 0x0000000000007308 */ /* 0x000f220000000800 */
[C---:B-1----:R-:W-:Y:S07]  /*cc30*/  HMMA.16816.F32.BF16 R76, R4.reuse, R8, R76 ;  /* 0x00000008044c723c */ /* 0x042fee000004184c */
[----:B------:R-:W-:Y:S01]  /*cc40*/  MUFU.EX2 R96, R96 ;  /* 0x0000006000607308 */ /* 0x000fe20000000800 */
[----:B------:R-:W-:Y:S01]  /*cc50*/  HMMA.16816.F32.BF16 R80, R4, R10, R80 ;  /* 0x0000000a0450723c */ /* 0x000fe20000041850 */
[----:B------:R-:W1:Y:S06]  /*cc60*/  LDSM.16.MT88.4 R8, [R132+0x3400] ;  /* 0x003400008408783b */ /* 0x000e6c0000004200 */
[----:B------:R-:W5:Y:S01]  /*cc70*/  MUFU.EX2 R45, R45 ;  /* 0x0000002d002d7308 */ /* 0x000f620000000800 */
[----:B--2---:R-:W-:Y:S01]  /*cc80*/  F2FP.BF16.F32.PACK_AB R4, R93, R108 ;  /* 0x0000006c5d04723e */ /* 0x004fe200000010ff */
[----:B------:R-:W-:Y:S01]  /*cc90*/  FADD.FTZ R108, R108, R67 ;  /* 0x000000436c6c7221 */ /* 0x000fe20000010000 */
[C---:B---3--:R-:W-:Y:S01]  /*cca0*/  F2FP.BF16.F32.PACK_AB R5, R95.reuse, R110 ;  /* 0x0000006e5f05723e */ /* 0x048fe200000010ff */
[----:B------:R-:W-:Y:S01]  /*ccb0*/  FADD.FTZ R110, R110, R63 ;  /* 0x0000003f6e6e7221 */ /* 0x000fe20000010000 */
[----:B------:R-:W-:Y:S01]  /*ccc0*/  F2FP.BF16.F32.PACK_AB R6, R2, R91 ;  /* 0x0000005b0206723e */ /* 0x000fe200000010ff */
[--C-:B------:R-:W-:Y:S01]  /*ccd0*/  FFMA.FTZ R63, R16, UR8, -R23.reuse ;  /* 0x00000008103f7c23 */ /* 0x100fe20008010817 */
[----:B----4-:R-:W-:Y:S01]  /*cce0*/  F2FP.BF16.F32.PACK_AB R7, R0, R87 ;  /* 0x000000570007723e */ /* 0x010fe200000010ff */
[----:B------:R-:W-:Y:S01]  /*ccf0*/  MUFU.EX2 R47, R47 ;  /* 0x0000002f002f7308 */ /* 0x000fe20000000800 */
[----:B------:R-:W-:Y:S01]  /*cd00*/  LDSM.16.MT88.4 R16, [R132+0x4400] ;  /* 0x004400008410783b */ /* 0x000fe20000004200 */
[----:B------:R-:W-:Y:S01]  /*cd10*/  FADD.FTZ R110, R95, R110 ;  /* 0x0000006e5f6e7221 */ /* 0x000fe20000010000 */
[----:B------:R-:W-:Y:S01]  /*cd20*/  FADD.FTZ R108, R93, R108 ;  /* 0x0000006c5d6c7221 */ /* 0x000fe20000010000 */
[----:B------:R-:W-:-:S02]  /*cd30*/  FFMA.FTZ R67, R28, UR8, -R23 ;  /* 0x000000081c437c23 */ /* 0x000fc40008010817 */
[----:B------:R-:W-:Y:S01]  /*cd40*/  FADD.FTZ R87, R87, R110 ;  /* 0x0000006e57577221 */ /* 0x000fe20000010000 */
[----:B------:R-:W-:Y:S01]  /*cd50*/  FADD.FTZ R91, R91, R108 ;  /* 0x0000006c5b5b7221 */ /* 0x000fe20000010000 */
[----:B------:R-:W-:Y:S02]  /*cd60*/  MUFU.EX2 R44, R44 ;  /* 0x0000002c002c7308 */ /* 0x000fe40000000800 */
[----:B------:R-:W-:Y:S01]  /*cd70*/  FADD.FTZ R87, R0, R87 ;  /* 0x0000005700577221 */ /* 0x000fe20000010000 */
[----:B------:R-:W-:Y:S01]  /*cd80*/  FFMA.FTZ R0, R34, UR8, -R23 ;  /* 0x0000000822007c23 */ /* 0x000fe20008010817 */
[----:B------:R-:W-:-:S04]  /*cd90*/  FADD.FTZ R91, R2, R91 ;  /* 0x0000005b025b7221 */ /* 0x000fc80000010000 */
[----:B------:R-:W-:Y:S08]  /*cda0*/  MUFU.EX2 R98, R98 ;  /* 0x0000006200627308 */ /* 0x000ff00000000800 */
[----:B------:R-:W2:Y:S01]  /*cdb0*/  MUFU.EX2 R49, R49 ;  /* 0x0000003100317308 */ /* 0x000ea20000000800 */
[C---:B-1----:R-:W-:Y:S07]  /*cdc0*/  HMMA.16816.F32.BF16 R68, R4.reuse, R8, R68 ;  /* 0x000000080444723c */ /* 0x042fee0000041844 */
[----:B------:R-:W-:Y:S01]  /*cdd0*/  MUFU.EX2 R55, R55 ;  /* 0x0000003700377308 */ /* 0x000fe20000000800 */
[C---:B------:R-:W-:Y:S01]  /*cde0*/  HMMA.16816.F32.BF16 R72, R4.reuse, R10, R72 ;  /* 0x0000000a0448723c */ /* 0x040fe20000041848 */
[----:B------:R-:W1:Y:S06]  /*cdf0*/  LDSM.16.MT88.4 R8, [R131+0x3400] ;  /* 0x003400008308783b */ /* 0x000e6c0000004200 */
[----:B------:R-:W3:Y:S08]  /*ce00*/  MUFU.EX2 R46, R46 ;  /* 0x0000002e002e7308 */ /* 0x000ef00000000800 */
[----:B------:R-:W4:Y:S08]  /*ce10*/  MUFU.EX2 R94, R94 ;  /* 0x0000005e005e7308 */ /* 0x000f300000000800 */
[----:B------:R-:W-:Y:S08]  /*ce20*/  MUFU.EX2 R59, R59 ;  /* 0x0000003b003b7308 */ /* 0x000ff00000000800 */
[----:B------:R-:W-:Y:S08]  /*ce30*/  MUFU.EX2 R37, R37 ;  /* 0x0000002500257308 */ /* 0x000ff00000000800 */
[----:B------:R-:W-:Y:S01]  /*ce40*/  MUFU.EX2 R92, R92 ;  /* 0x0000005c005c7308 */ /* 0x000fe20000000800 */
[C---:B-1----:R-:W-:Y:S06]  /*ce50*/  HMMA.16816.F32.BF16 R76, R4.reuse, R8, R76 ;  /* 0x00000008044c723c */ /* 0x042fec000004184c */
[----:B------:R-:W-:Y:S01]  /*ce60*/  HMMA.16816.F32.BF16 R80, R4, R10, R80 ;  /* 0x0000000a0450723c */ /* 0x000fe20000041850 */
[----:B------:R-:W1:Y:S01]  /*ce70*/  LDSM.16.MT88.4 R8, [R131+0x3800] ;  /* 0x003800008308783b */ /* 0x000e620000004200 */
[----:B------:R-:W4:Y:S05]  /*ce80*/  MUFU.EX2 R100, R100 ;  /* 0x0000006400647308 */ /* 0x000f2a0000000800 */
[----:B-----5:R-:W-:Y:S01]  /*ce90*/  F2FP.BF16.F32.PACK_AB R4, R45, R96 ;  /* 0x000000602d04723e */ /* 0x020fe200000010ff */
[----:B------:R-:W-:Y:S01]  /*cea0*/  FADD.FTZ R96, R96, R91 ;  /* 0x0000005b60607221 */ /* 0x000fe20000010000 */
[----:B--2---:R-:W-:Y:S01]  /*ceb0*/  F2FP.BF16.F32.PACK_AB R5, R49, R98 ;  /* 0x000000623105723e */ /* 0x004fe200000010ff */
[----:B------:R-:W2:Y:S01]  /*cec0*/  MUFU.EX2 R43, R43 ;  /* 0x0000002b002b7308 */ /* 0x000ea20000000800 */
[----:B------:R-:W-:Y:S01]  /*ced0*/  F2FP.BF16.F32.PACK_AB R6, R44, R47 ;  /* 0x0000002f2c06723e */ /* 0x000fe200000010ff */
[----:B------:R-:W-:Y:S01]  /*cee0*/  FADD.FTZ R98, R98, R87 ;  /* 0x0000005762627221 */ /* 0x000fe20000010000 */
[----:B---3--:R-:W-:Y:S01]  /*cef0*/  F2FP.BF16.F32.PACK_AB R7, R46, R55 ;  /* 0x000000372e07723e */ /* 0x008fe200000010ff */
[----:B------:R-:W-:Y:S01]  /*cf00*/  FADD.FTZ R96, R45, R96 ;  /* 0x000000602d607221 */ /* 0x000fe20000010000 */
[----:B------:R-:W-:Y:S01]  /*cf10*/  FFMA.FTZ R45, R26, UR8, -R23 ;  /* 0x000000081a2d7c23 */ /* 0x000fe20008010817 */
[----:B------:R-:W-:-:S02]  /*cf20*/  FADD.FTZ R98, R49, R98 ;  /* 0x0000006231627221 */ /* 0x000fc40000010000 */
[----:B------:R-:W-:Y:S01]  /*cf30*/  MUFU.EX2 R41, R41 ;  /* 0x0000002900297308 */ /* 0x000fe20000000800 */
[----:B------:R-:W-:Y:S01]  /*cf40*/  FADD.FTZ R47, R47, R96 ;  /* 0x000000602f2f7221 */ /* 0x000fe20000010000 */
[C---:B------:R-:W-:Y:S01]  /*cf50*/  HMMA.16816.F32.BF16 R68, R4.reuse, R12, R68 ;  /* 0x0000000c0444723c */ /* 0x040fe20000041844 */
[----:B------:R-:W-:Y:S02]  /*cf60*/  FADD.FTZ R55, R55, R98 ;  /* 0x0000006237377221 */ /* 0x000fe40000010000 */
[----:B------:R-:W-:Y:S02]  /*cf70*/  FADD.FTZ R47, R44, R47 ;  /* 0x0000002f2c2f7221 */ /* 0x000fe40000010000 */
[----:B------:R-:W-:Y:S01]  /*cf80*/  FADD.FTZ R55, R46, R55 ;  /* 0x000000372e377221 */ /* 0x000fe20000010000 */
[----:B------:R-:W-:Y:S01]  /*cf90*/  HMMA.16816.F32.BF16 R72, R4, R14, R72 ;  /* 0x0000000e0448723c */ /* 0x000fe20000041848 */
[----:B------:R-:W3:Y:S01]  /*cfa0*/  LDSM.16.MT88.4 R12, [R132+0x3c00] ;  /* 0x003c0000840c783b */ /* 0x000ee20000004200 */
[----:B------:R-:W5:Y:S01]  /*cfb0*/  MUFU.EX2 R56, R56 ;  /* 0x0000003800387308 */ /* 0x000f620000000800 */
[----:B----4-:R-:W-:Y:S01]  /*cfc0*/  FADD.FTZ R26, R94, R47 ;  /* 0x0000002f5e1a7221 */ /* 0x010fe20000010000 */
[----:B------:R-:W-:-:S03]  /*cfd0*/  FADD.FTZ R28, R100, R55 ;  /* 0x00000037641c7221 */ /* 0x000fc60000010000 */
[----:B------:R-:W-:Y:S01]  /*cfe0*/  FADD.FTZ R26, R59, R26 ;  /* 0x0000001a3b1a7221 */ /* 0x000fe20000010000 */
[----:B--2---:R-:W-:Y:S02]  /*cff0*/  FADD.FTZ R28, R43, R28 ;  /* 0x0000001c2b1c7221 */ /* 0x004fe40000010000 */
[----:B------:R-:W-:Y:S01]  /*d000*/  MUFU.EX2 R90, R90 ;  /* 0x0000005a005a7308 */ /* 0x000fe20000000800 */
[C---:B-1----:R-:W-:Y:S07]  /*d010*/  HMMA.16816.F32.BF16 R76, R4.reuse, R8, R76 ;  /* 0x00000008044c723c */ /* 0x042fee000004184c */
[----:B------:R-:W1:Y:S01]  /*d020*/  MUFU.EX2 R33, R33 ;  /* 0x0000002100217308 */ /* 0x000e620000000800 */
[----:B------:R-:W-:Y:S01]  /*d030*/  HMMA.16816.F32.BF16 R80, R4, R10, R80 ;  /* 0x0000000a0450723c */ /* 0x000fe20000041850 */
[----:B------:R-:W2:Y:S06]  /*d040*/  LDSM.16.MT88.4 R8, [R131+0x3c00] ;  /* 0x003c00008308783b */ /* 0x000eac0000004200 */
[----:B------:R-:W-:Y:S01]  /*d050*/  MUFU.EX2 R31, R31 ;  /* 0x0000001f001f7308 */ /* 0x000fe20000000800 */
[----:B------:R-:W-:-:S02]  /*d060*/  F2FP.BF16.F32.PACK_AB R4, R59, R94 ;  /* 0x0000005e3b04723e */ /* 0x000fc400000010ff */
[----:B------:R-:W-:Y:S02]  /*d070*/  F2FP.BF16.F32.PACK_AB R5, R43, R100 ;  /* 0x000000642b05723e */ /* 0x000fe400000010ff */
[----:B------:R-:W-:Y:S02]  /*d080*/  F2FP.BF16.F32.PACK_AB R6, R92, R37 ;  /* 0x000000255c06723e */ /* 0x000fe400000010ff */
[----:B-----5:R-:W-:Y:S01]  /*d090*/  F2FP.BF16.F32.PACK_AB R7, R56, R41 ;  /* 0x000000293807723e */ /* 0x020fe200000010ff */
[----:B------:R-:W-:Y:S01]  /*d0a0*/  MUFU.EX2 R66, R66 ;  /* 0x0000004200427308 */ /* 0x000fe20000000800 */
[----:B------:R-:W-:-:S04]  /*d0b0*/  FADD.FTZ R41, R41, R28 ;  /* 0x0000001c29297221 */ /* 0x000fc80000010000 */
[----:B------:R-:W-:Y:S01]  /*d0c0*/  FADD.FTZ R56, R56, R41 ;  /* 0x0000002938387221 */ /* 0x000fe20000010000 */
[C---:B---3--:R-:W-:Y:S02]  /*d0d0*/  HMMA.16816.F32.BF16 R68, R4.reuse, R12, R68 ;  /* 0x0000000c0444723c */ /* 0x048fe40000041844 */
[----:B------:R-:W-:Y:S04]  /*d0e0*/  MUFU.EX2 R53, R53 ;  /* 0x0000003500357308 */ /* 0x000fe80000000800 */
[C---:B------:R-:W-:Y:S01]  /*d0f0*/  HMMA.16816.F32.BF16 R72, R4.reuse, R14, R72 ;  /* 0x0000000e0448723c */ /* 0x040fe20000041848 */
[----:B------:R-:W3:Y:S03]  /*d100*/  LDSM.16.MT88.4 R12, [R132+0x4000] ;  /* 0x00400000840c783b */ /* 0x000ee60000004200 */
[----:B------:R-:W4:Y:S08]  /*d110*/  MUFU.EX2 R50, R50 ;  /* 0x0000003200327308 */ /* 0x000f300000000800 */
[----:B------:R-:W-:Y:S01]  /*d120*/  MUFU.EX2 R51, R51 ;  /* 0x0000003300337308 */ /* 0x000fe20000000800 */
[C---:B--2---:R-:W-:Y:S07]  /*d130*/  HMMA.16816.F32.BF16 R76, R4.reuse, R8, R76 ;  /* 0x00000008044c723c */ /* 0x044fee000004184c */
[----:B------:R-:W2:Y:S01]  /*d140*/  MUFU.EX2 R40, R40 ;  /* 0x0000002800287308 */ /* 0x000ea20000000800 */
[----:B------:R-:W-:Y:S01]  /*d150*/  HMMA.16816.F32.BF16 R80, R4, R10, R80 ;  /* 0x0000000a0450723c */ /* 0x000fe20000041850 */
[----:B------:R-:W5:Y:S06]  /*d160*/  LDSM.16.MT88.4 R8, [R131+0x4000] ;  /* 0x004000008308783b */ /* 0x000f6c0000004200 */
[----:B-1----:R-:W-:Y:S01]  /*d170*/  F2FP.BF16.F32.PACK_AB R4, R33, R90 ;  /* 0x0000005a2104723e */ /* 0x002fe200000010ff */
[----:B------:R-:W-:Y:S01]  /*d180*/  MUFU.EX2 R64, R64 ;  /* 0x0000004000407308 */ /* 0x000fe20000000800 */
[----:B----4-:R-:W-:Y:S01]  /*d190*/  F2FP.BF16.F32.PACK_AB R5, R50, R53 ;  /* 0x000000353205723e */ /* 0x010fe200000010ff */
[----:B------:R-:W-:Y:S01]  /*d1a0*/  FADD.FTZ R53, R53, R56 ;  /* 0x0000003835357221 */ /* 0x000fe20000010000 */
[----:B------:R-:W-:-:S03]  /*d1b0*/  F2FP.BF16.F32.PACK_AB R6, R66, R31 ;  /* 0x0000001f4206723e */ /* 0x000fc600000010ff */
[----:B------:R-:W-:Y:S01]  /*d1c0*/  FADD.FTZ R50, R50, R53 ;  /* 0x0000003532327221 */ /* 0x000fe20000010000 */
[----:B--2---:R-:W-:Y:S01]  /*d1d0*/  F2FP.BF16.F32.PACK_AB R7, R40, R51 ;  /* 0x000000332807723e */ /* 0x004fe200000010ff */
[----:B------:R-:W1:Y:S02]  /*d1e0*/  MUFU.EX2 R27, R27 ;  /* 0x0000001b001b7308 */ /* 0x000e640000000800 */
[----:B------:R-:W-:-:S04]  /*d1f0*/  FADD.FTZ R51, R51, R50 ;  /* 0x0000003233337221 */ /* 0x000fc80000010000 */
[----:B------:R-:W-:Y:S01]  /*d200*/  FADD.FTZ R51, R40, R51 ;  /* 0x0000003328337221 */ /* 0x000fe20000010000 */
[C---:B---3--:R-:W-:Y:S01]  /*d210*/  HMMA.16816.F32.BF16 R68, R4.reuse, R12, R68 ;  /* 0x0000000c0444723c */ /* 0x048fe20000041844 */
[----:B------:R-:W-:Y:S05]  /*d220*/  MUFU.EX2 R25, R25 ;  /* 0x0000001900197308 */ /* 0x000fea0000000800 */
[C---:B------:R-:W-:Y:S01]  /*d230*/  HMMA.16816.F32.BF16 R72, R4.reuse, R14, R72 ;  /* 0x0000000e0448723c */ /* 0x040fe20000041848 */
[----:B------:R-:W2:Y:S02]  /*d240*/  LDSM.16.MT88.4 R12, [R131+0x4400] ;  /* 0x00440000830c783b */ /* 0x000ea40000004200 */
[----:B------:R-:W3:Y:S08]  /*d250*/  MUFU.EX2 R62, R62 ;  /* 0x0000003e003e7308 */ /* 0x000ef00000000800 */
[----:B------:R-:W-:Y:S01]  /*d260*/  MUFU.EX2 R48, R48 ;  /* 0x0000003000307308 */ /* 0x000fe20000000800 */
[C---:B-----5:R-:W-:Y:S06]  /*d270*/  HMMA.16816.F32.BF16 R76, R4.reuse, R8, R76 ;  /* 0x00000008044c723c */ /* 0x060fec000004184c */
[----:B------:R-:W-:Y:S01]  /*d280*/  HMMA.16816.F32.BF16 R80, R4, R10, R80 ;  /* 0x0000000a0450723c */ /* 0x000fe20000041850 */
[----:B------:R-:W4:Y:S01]  /*d290*/  MUFU.EX2 R63, R63 ;  /* 0x0000003f003f7308 */ /* 0x000f220000000800 */
[----:B------:R-:W5:Y:S05]  /*d2a0*/  LDSM.16.MT88.4 R8, [R132+0x4800] ;  /* 0x004800008408783b */ /* 0x000f6a0000004200 */
[----:B-1----:R-:W-:-:S02]  /*d2b0*/  F2FP.BF16.F32.PACK_AB R4, R27, R64 ;  /* 0x000000401b04723e */ /* 0x002fc400000010ff */
[----:B------:R-:W-:Y:S01]  /*d2c0*/  MUFU.EX2 R36, R36 ;  /* 0x0000002400247308 */ /* 0x000fe20000000800 */
[----:B---3--:R-:W-:-:S07]  /*d2d0*/  F2FP.BF16.F32.PACK_AB R6, R62, R25 ;  /* 0x000000193e06723e */ /* 0x008fce00000010ff */
[----:B------:R-:W1:Y:S01]  /*d2e0*/  MUFU.EX2 R57, R57 ;  /* 0x0000003900397308 */ /* 0x000e620000000800 */
[----:B----4-:R-:W-:Y:S01]  /*d2f0*/  F2FP.BF16.F32.PACK_AB R5, R63, R48 ;  /* 0x000000303f05723e */ /* 0x010fe200000010ff */
[----:B------:R-:W-:-:S04]  /*d300*/  FADD.FTZ R48, R48, R51 ;  /* 0x0000003330307221 */ /* 0x000fc80000010000 */
        /* <DEDUP_REMOVED lines=11> */
[C---:B--2---:R-:W-:Y:S05]  /*d3c0*/  HMMA.16816.F32.BF16 R76, R4.reuse, R12, R76 ;  /* 0x0000000c044c723c */ /* 0x044fea000004184c */
[----:B------:R-:W-:Y:S01]  /*d3d0*/  MUFU.EX2 R0, R0 ;  /* 0x0000000000007308 */ /* 0x000fe20000000800 */
[----:B------:R-:W-:Y:S01]  /*d3e0*/  HMMA.16816.F32.BF16 R80, R4, R14, R80 ;  /* 0x0000000e0450723c */ /* 0x000fe20000041850 */
[----:B------:R-:W2:Y:S06]  /*d3f0*/  LDSM.16.MT88.4 R12, [R132+0x4c00] ;  /* 0x004c0000840c783b */ /* 0x000eac0000004200 */
[----:B------:R-:W5:Y:S01]  /*d400*/  MUFU.EX2 R65, R65 ;  /* 0x0000004100417308 */ /* 0x000f620000000800 */
[----:B---3--:R-:W-:-:S02]  /*d410*/  F2FP.BF16.F32.PACK_AB R4, R52, R29 ;  /* 0x0000001d3404723e */ /* 0x008fc400000010ff */
[----:B----4-:R-:W-:-:S05]  /*d420*/  F2FP.BF16.F32.PACK_AB R6, R54, R35 ;  /* 0x000000233606723e */ /* 0x010fca00000010ff */
[----:B------:R-:W-:Y:S08]  /*d430*/  MUFU.EX2 R30, R30 ;  /* 0x0000001e001e7308 */ /* 0x000ff00000000800 */
[----:B------:R-:W3:Y:S01]  /*d440*/  MUFU.EX2 R67, R67 ;  /* 0x0000004300437308 */ /* 0x000ee20000000800 */
[----:B-----5:R-:W-:Y:S01]  /*d450*/  F2FP.BF16.F32.PACK_AB R5, R65, R0 ;  /* 0x000000004105723e */ /* 0x020fe200000010ff */
[----:B------:R-:W-:-:S04]  /*d460*/  FADD.FTZ R0, R0, R57 ;  /* 0x0000003900007221 */ /* 0x000fc80000010000 */
[----:B------:R-:W-:Y:S01]  /*d470*/  FADD.FTZ R65, R65, R0 ;  /* 0x0000000041417221 */ /* 0x000fe20000010000 */
[----:B------:R-:W-:Y:S01]  /*d480*/  MOV R0, R3 ;  /* 0x0000000300007202 */ /* 0x000fe20000000f00 */
[----:B------:R-:W-:Y:S08]  /*d490*/  MUFU.EX2 R39, R39 ;  /* 0x0000002700277308 */ /* 0x000ff00000000800 */
[----:B------:R-:W4:Y:S01]  /*d4a0*/  MUFU.EX2 R42, R89 ;  /* 0x00000059002a7308 */ /* 0x000f220000000800 */
[----:B---3--:R-:W-:Y:S01]  /*d4b0*/  F2FP.BF16.F32.PACK_AB R7, R67, R30 ;  /* 0x0000001e4307723e */ /* 0x008fe200000010ff */
[----:B------:R-:W-:-:S04]  /*d4c0*/  FADD.FTZ R30, R30, R65 ;  /* 0x000000411e1e7221 */ /* 0x000fc80000010000 */
[----:B------:R-:W-:Y:S02]  /*d4d0*/  FADD.FTZ R67, R67, R30 ;  /* 0x0000001e43437221 */ /* 0x000fe40000010000 */
[C---:B------:R-:W-:Y:S01]  /*d4e0*/  HMMA.16816.F32.BF16 R68, R4.reuse, R8, R68 ;  /* 0x000000080444723c */ /* 0x040fe20000041844 */
[----:B------:R-:W-:Y:S05]  /*d4f0*/  MUFU.EX2 R2, R60 ;  /* 0x0000003c00027308 */ /* 0x000fea0000000800 */
[C---:B------:R-:W-:Y:S01]  /*d500*/  HMMA.16816.F32.BF16 R72, R4.reuse, R10, R72 ;  /* 0x0000000a0448723c */ /* 0x040fe20000041848 */
[----:B------:R-:W-:Y:S02]  /*d510*/  FADD.FTZ R9, R37, R26 ;  /* 0x0000001a25097221 */ /* 0x000fe40000010000 */
[----:B------:R-:W3:Y:S02]  /*d520*/  MUFU.EX2 R61, R61 ;  /* 0x0000003d003d7308 */ /* 0x000ee40000000800 */
[----:B------:R-:W-:Y:S01]  /*d530*/  FADD.FTZ R9, R92, R9 ;  /* 0x000000095c097221 */ /* 0x000fe20000010000 */
[----:B-1----:R-:W-:Y:S03]  /*d540*/  HMMA.16816.F32.BF16 R76, R4, R16, R76 ;  /* 0x00000010044c723c */ /* 0x002fe6000004184c */
[----:B------:R-:W-:-:S02]  /*d550*/  FADD.FTZ R22, R90, R9 ;  /* 0x000000095a167221 */ /* 0x000fc40000010000 */
[----:B------:R-:W1:Y:S01]  /*d560*/  LDSM.16.MT88.4 R8, [R131+0x4c00] ;  /* 0x004c00008308783b */ /* 0x000e620000004200 */
[----:B------:R-:W-:Y:S01]  /*d570*/  MUFU.EX2 R24, R24 ;  /* 0x0000001800187308 */ /* 0x000fe20000000800 */
[----:B------:R-:W-:Y:S01]  /*d580*/  FADD.FTZ R22, R33, R22 ;  /* 0x0000001621167221 */ /* 0x000fe20000010000 */
[----:B------:R-:W-:Y:S03]  /*d590*/  HMMA.16816.F32.BF16 R80, R4, R18, R80 ;  /* 0x000000120450723c */ /* 0x000fe60000041850 */
[----:B------:R-:W-:-:S03]  /*d5a0*/  FADD.FTZ R17, R31, R22 ;  /* 0x000000161f117221 */ /* 0x000fc60000010000 */
[----:B------:R-:W5:Y:S01]  /*d5b0*/  MUFU.EX2 R45, R45 ;  /* 0x0000002d002d7308 */ /* 0x000f620000000800 */
[----:B------:R-:W-:Y:S01]  /*d5c0*/  FADD.FTZ R17, R66, R17 ;  /* 0x0000001142117221 */ /* 0x000fe20000010000 */
[----:B----4-:R-:W-:Y:S02]  /*d5d0*/  F2FP.BF16.F32.PACK_AB R4, R42, R39 ;  /* 0x000000272a04723e */ /* 0x010fe400000010ff */
[----:B---3--:R-:W-:Y:S01]  /*d5e0*/  F2FP.BF16.F32.PACK_AB R6, R61, R2 ;  /* 0x000000023d06723e */ /* 0x008fe200000010ff */
[----:B------:R-:W-:-:S03]  /*d5f0*/  FADD.FTZ R16, R64, R17 ;  /* 0x0000001140107221 */ /* 0x000fc60000010000 */
[----:B------:R-:W-:Y:S01]  /*d600*/  MUFU.EX2 R21, R21 ;  /* 0x0000001500157308 */ /* 0x000fe20000000800 */
[----:B------:R-:W-:-:S04]  /*d610*/  FADD.FTZ R16, R27, R16 ;  /* 0x000000101b107221 */ /* 0x000fc80000010000 */
[----:B------:R-:W-:-:S03]  /*d620*/  FADD.FTZ R25, R25, R16 ;  /* 0x0000001019197221 */ /* 0x000fc60000010000 */
[----:B------:R-:W3:Y:S01]  /*d630*/  MUFU.EX2 R156, R156 ;  /* 0x0000009c009c7308 */ /* 0x000ee20000000800 */
[----:B------:R-:W-:Y:S01]  /*d640*/  FADD.FTZ R62, R62, R25 ;  /* 0x000000193e3e7221 */ /* 0x000fe20000010000 */
[----:B-----5:R-:W-:Y:S01]  /*d650*/  F2FP.BF16.F32.PACK_AB R5, R45, R24 ;  /* 0x000000182d05723e */ /* 0x020fe200000010ff */
[----:B------:R-:W-:Y:S02]  /*d660*/  FADD.FTZ R24, R24, R67 ;  /* 0x0000004318187221 */ /* 0x000fe40000010000 */
[----:B------:R-:W-:Y:S02]  /*d670*/  FADD.FTZ R29, R29, R62 ;  /* 0x0000003e1d1d7221 */ /* 0x000fe40000010000 */
[----:B------:R-:W-:Y:S02]  /*d680*/  FADD.FTZ R24, R45, R24 ;  /* 0x000000182d187221 */ /* 0x000fe40000010000 */
[----:B------:R-:W-:-:S04]  /*d690*/  FADD.FTZ R52, R52, R29 ;  /* 0x0000001d34347221 */ /* 0x000fc80000010000 */
[----:B------:R-:W-:Y:S01]  /*d6a0*/  FADD.FTZ R35, R35, R52 ;  /* 0x0000003423237221 */ /* 0x000fe20000010000 */
[----:B---3--:R-:W-:-:S03]  /*d6b0*/  F2FP.BF16.F32.PACK_AB R7, R156, R21 ;  /* 0x000000159c07723e */ /* 0x008fc600000010ff */
[----:B------:R-:W-:Y:S01]  /*d6c0*/  FADD.FTZ R54, R54, R35 ;  /* 0x0000002336367221 */ /* 0x000fe20000010000 */
[----:B------:R-:W-:-:S03]  /*d6d0*/  FADD.FTZ R21, R21, R24 ;  /* 0x0000001815157221 */ /* 0x000fc60000010000 */
[----:B------:R-:W-:Y:S01]  /*d6e0*/  FADD.FTZ R39, R39, R54 ;  /* 0x0000003627277221 */ /* 0x000fe20000010000 */
[----:B------:R-:W-:Y:S01]  /*d6f0*/  FADD.FTZ R156, R156, R21 ;  /* 0x000000159c9c7221 */ /* 0x000fe20000010000 */
[----:B--2---:R-:W-:Y:S02]  /*d700*/  HMMA.16816.F32.BF16 R68, R4, R12, R68 ;  /* 0x0000000c0444723c */ /* 0x004fe40000041844 */
[----:B------:R-:W-:-:S04]  /*d710*/  FADD.FTZ R39, R42, R39 ;  /* 0x000000272a277221 */ /* 0x000fc80000010000 */
[----:B------:R-:W-:Y:S01]  /*d720*/  HMMA.16816.F32.BF16 R72, R4, R14, R72 ;  /* 0x0000000e0448723c */ /* 0x000fe20000041848 */
[----:B------:R-:W-:-:S04]  /*d730*/  FADD.FTZ R2, R2, R39 ;  /* 0x0000002702027221 */ /* 0x000fc80000010000 */
[----:B------:R-:W-:Y:S01]  /*d740*/  FADD.FTZ R157, R61, R2 ;  /* 0x000000023d9d7221 */ /* 0x000fe20000010000 */
[----:B-1----:R-:W-:Y:S01]  /*d750*/  HMMA.16816.F32.BF16 R76, R4, R8, R76 ;  /* 0x00000008044c723c */ /* 0x002fe2000004184c */
[----:B------:R-:W-:-:S05]  /*d760*/  MOV R2, R20 ;  /* 0x0000001400027202 */ /* 0x000fca0000000f00 */
[----:B------:R-:W-:-:S15]  /*d770*/  HMMA.16816.F32.BF16 R80, R4, R10, R80 ;  /* 0x0000000a0450723c */ /* 0x000fde0000041850 */
[----:B------:R-:W-:-:S09]  /*d780*/  NOP ;  /* 0x0000000000007918 */ /* 0x000fd20000000000 */
.L_x_3799:
[----:B------:R-:W-:-:S13]  /*d790*/  ISETP.GE.AND P0, PT, R149, 0x1, PT ;  /* 0x000000019500780c */ /* 0x000fda0003f06270 */
        /* <DEDUP_REMOVED lines=10> */
.L_x_3811:
        /* <DEDUP_REMOVED lines=69> */
.L_x_3808:
        /* <DEDUP_REMOVED lines=54> */
[C---:B------:R-:W-:Y:S06]  /*dff0*/  HMMA.16816.F32.BF16 R16, R88.reuse, R98, RZ ;  /* 0x000000625810723c */ /* 0x040fec00000418ff */
        /* <DEDUP_REMOVED lines=13> */
[C---:B-1----:R-:W-:Y:S06]  /*e0d0*/  HMMA.16816.F32.BF16 R4, R88.reuse, R92, R4 ;  /* 0x0000005c5804723c */ /* 0x042fec0000041804 */
[C---:B------:R-:W-:Y:S01]  /*e0e0*/  HMMA.16816.F32.BF16 R8, R88.reuse, R94, R8 ;  /* 0x0000005e5808723c */ /* 0x040fe20000041808 */
        /* <DEDUP_REMOVED lines=18> */
[----:B------:R-:W1:Y:S01]  /*e210*/  LDSM.16.M88.4 R92, [R124] ;  /* 0x000000007c5c783b */ /* 0x000e620000000200 */
[----:B------:R-:W-:Y:S04]  /*e220*/  DEPBAR.LE SB0, 0x0 ;  /* 0x000080000000791a */ /* 0x000fe80000000000 */
[----:B------:R-:W-:Y:S01]  /*e230*/  BAR.SYNC.DEFER_BLOCKING 0x0 ;  /* 0x0000000000007b1d */ /* 0x000fe20000010000 */
[C---:B-1----:R-:W-:Y:S06]  /*e240*/  HMMA.16816.F32.BF16 R60, R88.reuse, R92, R60 ;  /* 0x0000005c583c723c */ /* 0x042fec000004183c */
[----:B------:R-:W-:Y:S01]  /*e250*/  HMMA.16816.F32.BF16 R64, R88, R94, R64 ;  /* 0x0000005e5840723c */ /* 0x000fe20000041840 */
[----:B------:R-:W-:Y:S11]  /*e260*/  @!UPT UIADD3 URZ, URZ, URZ, URZ ;  /* 0x0000003f3f3ff290 */ /* 0x000ff6000fffe03f */
[----:B------:R-:W-:Y:S01]  /*e270*/  @!UPT UIADD3 URZ, URZ, URZ, URZ ;  /* 0x0000003f3f3ff290 */ /* 0x000fe2000fffe03f */
[----:B------:R-:W-:Y:S11]  /*e280*/  @!P1 BRA `(.L_x_3809) ;  /* 0x0000000400bc9947 */ /* 0x000ff60003800000 */
[----:B------:R-:W1:Y:S02]  /*e290*/  LDC R0, c[0x0][0x248] ;  /* 0x00009200ff007b82 */ /* 0x000e640000000800 */
[----:B-1----:R-:W-:Y:S04]  /*e2a0*/  LEA R89, -R0, RZ, 0x7 ;  /* 0x000000ff00597211 */ /* 0x002fe800078e39ff */
[----:B------:R-:W-:Y:S01]  /*e2b0*/  SHF.R.S32.HI R2, RZ, 0x1f, R89 ;  /* 0x0000001fff027819 */ /* 0x000fe20000011459 */
[----:B------:R-:W-:Y:S06]  /*e2c0*/  @!P2 BRA `(.L_x_3810) ;  /* 0x0000000000fca947 */ /* 0x000fec0003800000 */
[----:B------:R-:W-:Y:S01]  /*e2d0*/  IMAD.SHL.U32 R89, R149, 0x80, RZ ;  /* 0x0000008095597824 */ /* 0x000fe200078e00ff */
[----:B------:R-:W1:Y:S01]  /*e2e0*/  LDC R88, c[0x0][0x380] ;  /* 0x0000e000ff587b82 */ /* 0x000e620000000800 */
[----:B------:R-:W-:Y:S02]  /*e2f0*/  MOV R90, RZ ;  /* 0x000000ff005a7202 */ /* 0x000fe40000000f00 */
[----:B-1----:R-:W-:Y:S04]  /*e300*/  IABS R86, R88 ;  /* 0x0000005800567213 */ /* 0x002fe80000000000 */
[----:B------:R-:W1:Y:S10]  /*e310*/  I2F.RP R94, R86 ;  /* 0x00000056005e7306 */ /* 0x000e740000209400 */
[----:B-1----:R-:W1:Y:S02]  /*e320*/  MUFU.RCP R2, R94 ;  /* 0x0000005e00027308 */ /* 0x002e640000001000 */
[----:B-1----:R-:W-:Y:S08]  /*e330*/  VIADD R92, R2, 0xffffffe ;  /* 0x0ffffffe025c7836 */ /* 0x002ff00000000000 */
[----:B------:R-:W1:Y:S02]  /*e340*/  F2I.FTZ.U32.TRUNC.NTZ R91, R92 ;  /* 0x0000005c005b7305 */ /* 0x000e64000021f000 */
[--C-:B-1----:R-:W-:Y:S04]  /*e350*/  IMAD.MOV R2, RZ, RZ, -R91.reuse ;  /* 0x000000ffff027224 */ /* 0x102fe800078e0a5b */
[----:B------:R-:W-:Y:S04]  /*e360*/  IMAD R2, R2, R86, RZ ;  /* 0x0000005602027224 */ /* 0x000fe800078e02ff */
[----:B------:R-:W-:Y:S04]  /*e370*/  IMAD.HI.U32 R2, R91, R2, R90 ;  /* 0x000000025b027227 */ /* 0x000fe800078e005a */
[C---:B------:R-:W-:Y:S02]  /*e380*/  VIADD R91, R89.reuse, 0xffffff80 ;  /* 0xffffff80595b7836 */ /* 0x040fe40000000000 */
[----:B------:R-:W-:Y:S03]  /*e390*/  VIADD R89, R89, 0xffffff00 ;  /* 0xffffff0059597836 */ /* 0x000fe60000000000 */
[----:B------:R-:W-:Y:S02]  /*e3a0*/  IABS R93, R91 ;  /* 0x0000005b005d7213 */ /* 0x000fe40000000000 */
[-C--:B------:R-:W-:Y:S04]  /*e3b0*/  LOP3.LUT R90, R91, R88.reuse, RZ, 0x3c, !PT ;  /* 0x000000585b5a7212 */ /* 0x080fe800078e3cff */
[----:B------:R-:W-:Y:S01]  /*e3c0*/  ISETP.GE.AND P4, PT, R90, RZ, PT ;  /* 0x000000ff5a00720c */ /* 0x000fe20003f86270 */
[----:B------:R-:W-:Y:S05]  /*e3d0*/  IMAD.HI.U32 R90, R2, R93, RZ ;  /* 0x0000005d025a7227 */ /* 0x000fea00078e00ff */
[----:B------:R-:W-:Y:S05]  /*e3e0*/  IADD3 R91, -R90, RZ, RZ ;  /* 0x000000ff5a5b7210 */ /* 0x000fea0007ffe1ff */
[C---:B------:R-:W-:Y:S01]  /*e3f0*/  IMAD R93, R86.reuse, R91, R93 ;  /* 0x0000005b565d7224 */ /* 0x040fe200078e025d */
[----:B------:R-:W-:Y:S02]  /*e400*/  IABS R91, R89 ;  /* 0x00000059005b7213 */ /* 0x000fe40000000000 */
[-C--:B------:R-:W-:Y:S02]  /*e410*/  LOP3.LUT R89, R89, R88.reuse, RZ, 0x3c, !PT ;  /* 0x0000005859597212 */ /* 0x080fe400078e3cff */
[----:B------:R-:W-:Y:S01]  /*e420*/  ISETP.GT.U32.AND P5, PT, R86, R93, PT ;  /* 0x0000005d5600720c */ /* 0x000fe20003fa4070 */
[----:B------:R-:W-:Y:S01]  /*e430*/  IMAD.HI.U32 R2, R2, R91, RZ ;  /* 0x0000005b02027227 */ /* 0x000fe200078e00ff */
[----:B------:R-:W-:Y:S04]  /*e440*/  ISETP.GE.AND P1, PT, R89, RZ, PT ;  /* 0x000000ff5900720c */ /* 0x000fe80003f26270 */
[----:B------:R-:W-:Y:S05]  /*e450*/  IADD3 R89, -R2, RZ, RZ ;  /* 0x000000ff02597210 */ /* 0x000fea0007ffe1ff */
[----:B------:R-:W-:Y:S01]  /*e460*/  IMAD R91, R86, R89, R91 ;  /* 0x00000059565b7224 */ /* 0x000fe200078e025b */
[----:B------:R-:W-:Y:S01]  /*e470*/  LOP3.LUT R89, RZ, R88, RZ, 0x33, !PT ;  /* 0x00000058ff597212 */ /* 0x000fe200078e33ff */
[--C-:B------:R-:W-:Y:S01]  /*e480*/  @!P5 IMAD.IADD R93, R93, 0x1, -R86.reuse ;  /* 0x000000015d5dd824 */ /* 0x100fe200078e0a56 */
[----:B------:R-:W-:Y:S02]  /*e490*/  @!P5 IADD3 R90, R90, 0x1, RZ ;  /* 0x000000015a5ad810 */ /* 0x000fe40007ffe0ff */
[----:B------:R-:W-:Y:S02]  /*e4a0*/  ISETP.GT.U32.AND P3, PT, R86, R91, PT ;  /* 0x0000005b5600720c */ /* 0x000fe40003f64070 */
[-C--:B------:R-:W-:Y:S11]  /*e4b0*/  ISETP.GE.U32.AND P6, PT, R93, R86.reuse, PT ;  /* 0x000000565d00720c */ /* 0x080ff60003fc6070 */
[----:B------:R-:W-:Y:S02]  /*e4c0*/  @!P3 IMAD.IADD R91, R91, 0x1, -R86 ;  /* 0x000000015b5bb824 */ /* 0x000fe400078e0a56 */
[----:B------:R-:W-:Y:S02]  /*e4d0*/  @!P3 VIADD R2, R2, 0x1 ;  /* 0x000000010202b836 */ /* 0x000fe40000000000 */
[----:B------:R-:W-:Y:S01]  /*e4e0*/  @P6 VIADD R90, R90, 0x1 ;  /* 0x000000015a5a6836 */ /* 0x000fe20000000000 */
[----:B------:R-:W-:Y:S02]  /*e4f0*/  ISETP.GE.U32.AND P3, PT, R91, R86, PT ;  /* 0x000000565b00720c */ /* 0x000fe40003f66070 */
[----:B------:R-:W1:Y:S01]  /*e500*/  LDC R86, c[0x0][0x24c] ;  /* 0x00009300ff567b82 */ /* 0x000e620000000800 */
[----:B------:R-:W-:Y:S10]  /*e510*/  @!P4 IMAD.MOV R90, RZ, RZ, -R90 ;  /* 0x000000ffff5ac224 */ /* 0x000ff400078e0a5a */
[----:B------:R-:W-:Y:S01]  /*e520*/  @P3 VIADD R2, R2, 0x1 ;  /* 0x0000000102023836 */ /* 0x000fe20000000000 */
[----:B------:R-:W-:Y:S04]  /*e530*/  ISETP.NE.AND P3, PT, R88, RZ, PT ;  /* 0x000000ff5800720c */ /* 0x000fe80003f65270 */
[----:B------:R-:W-:Y:S04]  /*e540*/  @!P1 IADD3 R2, -R2, RZ, RZ ;  /* 0x000000ff02029210 */ /* 0x000fe80007ffe1ff */
[C---:B------:R-:W-:Y:S02]  /*e550*/  SEL R93, R89.reuse, R2, !P3 ;  /* 0x00000002595d7207 */ /* 0x040fe40005800000 */
[----:B------:R-:W-:Y:S02]  /*e560*/  SEL R89, R89, R90, !P3 ;  /* 0x0000005a59597207 */ /* 0x000fe40005800000 */
[CC--:B------:R-:W-:Y:S04]  /*e570*/  LEA R96, P1, R93.reuse, R146.reuse, 0x2 ;  /* 0x000000925d607211 */ /* 0x0c0fe800078210ff */
[-C--:B------:R-:W-:Y:S02]  /*e580*/  LEA.HI.X.SX32 R97, R93, R147.reuse, 0x2, P1 ;  /* 0x000000935d617211 */ /* 0x080fe400008f16ff */
[C---:B------:R-:W-:Y:S03]  /*e590*/  LEA R94, P1, R89.reuse, R146, 0x2 ;  /* 0x00000092595e7211 */ /* 0x040fe600078210ff */
[----:B------:R-:W2:Y:S01]  /*e5a0*/  LDG.E R2, desc[UR6][R96.64] ;  /* 0x0000000660027981 */ /* 0x000ea2000c1e1900 */
[C---:B------:R-:W-:Y:S02]  /*e5b0*/  LEA.HI.X.SX32 R95, R89.reuse, R147, 0x2, P1 ;  /* 0x00000093595f7211 */ /* 0x040fe400008f16ff */
[----:B------:R-:W-:Y:S03]  /*e5c0*/  IADD3 R89, R89, -R93, RZ ;  /* 0x8000005d59597210 */ /* 0x000fe60007ffe0ff */
[----:B------:R-:W2:Y:S02]  /*e5d0*/  LDG.E R91, desc[UR6][R94.64] ;  /* 0x000000065e5b7981 */ /* 0x000ea4000c1e1900 */
[----:B------:R-:W-:Y:S04]  /*e5e0*/  IMAD R89, R89, R88, -0x80 ;  /* 0xffffff8059597424 */ /* 0x000fe800078e0258 */
[-C--:B------:R-:W-:Y:S04]  /*e5f0*/  IMAD.WIDE.U32 R92, R89, R0.reuse, RZ ;  /* 0x00000000595c7225 */ /* 0x080fe800078e00ff */
[----:B--2---:R-:W-:Y:S01]  /*e600*/  IMAD.IADD R2, R2, 0x1, -R91 ;  /* 0x0000000102027824 */ /* 0x004fe200078e0a5b */
[----:B------:R-:W-:Y:S05]  /*e610*/  SHF.R.S32.HI R91, RZ, 0x1f, R89 ;  /* 0x0000001fff5b7819 */ /* 0x000fea0000011459 */
[----:B------:R-:W-:Y:S01]  /*e620*/  IMAD R88, R91, R0, RZ ;  /* 0x000000005b587224 */ /* 0x000fe200078e02ff */
[----:B------:R-:W-:Y:S03]  /*e630*/  SHF.R.S32.HI R91, RZ, 0x1f, R2 ;  /* 0x0000001fff5b7819 */ /* 0x000fe60000011402 */
[----:B-1----:R-:W-:Y:S05]  /*e640*/  IMAD R88, R89, R86, R88 ;  /* 0x0000005659587224 */ /* 0x002fea00078e0258 */
[----:B------:R-:W-:Y:S02]  /*e650*/  IADD3 R93, R93, R88, RZ ;  /* 0x000000585d5d7210 */ /* 0x000fe40007ffe0ff */
[----:B------:R-:W1:Y:S02]  /*e660*/  LDC.64 R88, c[0x0][0x230] ;  /* 0x00008c00ff587b82 */ /* 0x000e640000000a00 */
[-C--:B-1----:R-:W-:Y:S02]  /*e670*/  IMAD R91, R91, R88.reuse, RZ ;  /* 0x000000585b5b7224 */ /* 0x082fe400078e02ff */
[C---:B------:R-:W-:Y:S04]  /*e680*/  IMAD.WIDE.U32 R92, R2.reuse, R88, R92 ;  /* 0x00000058025c7225 */ /* 0x040fe800078e005c */
[----:B------:R-:W-:Y:S01]  /*e690*/  IMAD R91, R2, R89, R91 ;  /* 0x00000059025b7224 */ /* 0x000fe200078e025b */
[----:B------:R-:W-:Y:S03]  /*e6a0*/  MOV R89, R92 ;  /* 0x0000005c00597202 */ /* 0x000fe60000000f00 */
[----:B------:R-:W-:Y:S07]  /*e6b0*/  IMAD.IADD R2, R93, 0x1, R91 ;  /* 0x000000015d027824 */ /* 0x000fee00078e025b */
.L_x_3810:
[----:B------:R1:W-:Y:S01]  /*e6c0*/  @P0 STS [R150+0x1000], RZ ;  /* 0x001000ff96000388 */ /* 0x0003e20000000800 */
[CC--:B------:R-:W-:Y:S01]  /*e6d0*/  LEA R92, P1, R89.reuse, R148.reuse, 0x1 ;  /* 0x00000094595c7211 */ /* 0x0c0fe200078208ff */
[----:B------:R-:W-:Y:S02]  /*e6e0*/  @!P0 IMAD.MOV.U32 R88, RZ, RZ, R89 ;  /* 0x000000ffff588224 */ /* 0x000fe400078e0059 */
[----:B------:R1:W-:Y:S01]  /*e6f0*/  @P0 STS [R150+0x1004], RZ ;  /* 0x001004ff96000388 */ /* 0x0003e20000000800 */
[--C-:B------:R-:W-:Y:S02]  /*e700*/  LEA.HI.X R93, R89, R143, R2.reuse, 0x1, P1 ;  /* 0x0000008f595d7211 */ /* 0x100fe400008f0c02 */
[----:B------:R-:W-:Y:S01]  /*e710*/  @!P0 IADD3 R91, P1, R138, R89, RZ ;  /* 0x000000598a5b8210 */ /* 0x000fe20007f3e0ff */
[----:B------:R1:W-:Y:S04]  /*e720*/  @P0 STS.64 [R150+0x1008], RZ ;  /* 0x001008ff96000388 */ /* 0x0003e80000000a00 */
[----:B------:R-:W-:Y:S01]  /*e730*/  @!PT LDS RZ, [RZ] ;  /* 0x00000000fffff984 */ /* 0x000fe20000000800 */
[----:B------:R-:W-:Y:S01]  /*e740*/  @!PT LDS RZ, [RZ] ;  /* 0x00000000fffff984 */ /* 0x000fe20000000800 */
[----:B------:R-:W-:Y:S01]  /*e750*/  @!PT LDS RZ, [RZ] ;  /* 0x00000000fffff984 */ /* 0x000fe20000000800 */
[----:B------:R1:W-:Y:S01]  /*e760*/  @!P0 LDGSTS.E.BYPASS.LTC128B.128 [R150+0x1000], desc[UR6][R92.64] ;  /* 0x010000005c968fae */ /* 0x0003e2000b901d46 */
[----:B------:R-:W-:Y:S01]  /*e770*/  @!P0 IMAD.X R86, R137, 0x1, R2, P1 ;  /* 0x0000000189568824 */ /* 0x000fe200008e0602 */
[CC--:B------:R-:W-:Y:S02]  /*e780*/  @!P0 LEA R96, P1, R91.reuse, R148.reuse, 0x1 ;  /* 0x000000945b608211 */ /* 0x0c0fe400078208ff */
[----:B------:R1:W-:Y:S02]  /*e790*/  @P0 STS.128 [R150+0x1800], RZ ;  /* 0x001800ff96000388 */ /* 0x0003e40000000c00 */
[----:B------:R-:W-:Y:S02]  /*e7a0*/  @!P0 LEA.HI.X R97, R91, R143, R86, 0x1, P1 ;  /* 0x0000008f5b618211 */ /* 0x000fe400008f0c56 */
[----:B------:R-:W2:Y:S01]  /*e7b0*/  @!P0 LDC R91, c[0x0][0x24c] ;  /* 0x00009300ff5b8b82 */ /* 0x000ea20000000800 */
[----:B------:R-:W-:Y:S01]  /*e7c0*/  @!P0 LEA R86, P3, R0, R89, 0x6 ;  /* 0x0000005900568211 */ /* 0x000fe200078630ff */
[----:B------:R-:W-:Y:S01]  /*e7d0*/  @!P0 IMAD.MOV.U32 R89, RZ, RZ, R2 ;  /* 0x000000ffff598224 */ /* 0x000fe200078e0002 */
[----:B------:R-:W-:Y:S01]  /*e7e0*/  @!PT LDS RZ, [RZ] ;  /* 0x00000000fffff984 */ /* 0x000fe20000000800 */
[----:B------:R-:W-:Y:S01]  /*e7f0*/  @!PT LDS RZ, [RZ] ;  /* 0x00000000fffff984 */ /* 0x000fe20000000800 */
[----:B------:R-:W-:Y:S01]  /*e800*/  @!PT LDS RZ, [RZ] ;  /* 0x00000000fffff984 */ /* 0x000fe20000000800 */
[----:B------:R1:W-:Y:S02]  /*e810*/  @!P0 LDGSTS.E.BYPASS.LTC128B.128 [R150+0x1800], desc[UR6][R96.64] ;  /* 0x0180000060968fae */ /* 0x0003e4000b901d46 */
[----:B------:R-:W-:Y:S01]  /*e820*/  @!P0 LEA R94, P1, R86, R148, 0x1 ;  /* 0x00000094565e8211 */ /* 0x000fe200078208ff */
[C---:B------:R-:W-:Y:S01]  /*e830*/  @!P0 IMAD.WIDE.U32 R88, R0.reuse, 0x60, R88 ;  /* 0x0000006000588825 */ /* 0x040fe200078e0058 */
[----:B------:R1:W-:Y:S02]  /*e840*/  @P0 STS.128 [R150+0x2000], RZ ;  /* 0x002000ff96000388 */ /* 0x0003e40000000c00 */
[----:B--2---:R-:W-:Y:S02]  /*e850*/  @!P0 LEA.HI.X R91, R0, R2, R91, 0x6, P3 ;  /* 0x00000002005b8211 */ /* 0x004fe400018f345b */
[----:B------:R-:W2:Y:S02]  /*e860*/  @!P0 LDC R0, c[0x0][0x24c] ;  /* 0x00009300ff008b82 */ /* 0x000ea40000000800 */
[-C--:B------:R-:W-:Y:S02]  /*e870*/  @!P0 LEA.HI.X R95, R86, R143.reuse, R91, 0x1, P1 ;  /* 0x0000008f565f8211 */ /* 0x080fe400008f0c5b */
[----:B------:R-:W-:Y:S01]  /*e880*/  @!P0 LEA R90, P1, R88, R148, 0x1 ;  /* 0x00000094585a8211 */ /* 0x000fe200078208ff */
[----:B------:R-:W-:Y:S02]  /*e890*/  IMAD.MOV.U32 R148, RZ, RZ, R92 ;  /* 0x000000ffff947224 */ /* 0x000fe400078e005c */
[----:B------:R-:W-:Y:S01]  /*e8a0*/  @!PT LDS RZ, [RZ] ;  /* 0x00000000fffff984 */ /* 0x000fe20000000800 */
[----:B------:R-:W-:Y:S01]  /*e8b0*/  @!PT LDS RZ, [RZ] ;  /* 0x00000000fffff984 */ /* 0x000fe20000000800 */
[----:B------:R-:W-:Y:S01]  /*e8c0*/  @!PT LDS RZ, [RZ] ;  /* 0x00000000fffff984 */ /* 0x000fe20000000800 */
[----:B------:R1:W-:Y:S04]  /*e8d0*/  @!P0 LDGSTS.E.BYPASS.LTC128B.128 [R150+0x2000], desc[UR6][R94.64] ;  /* 0x020000005e968fae */ /* 0x0003e8000b901d46 */
[----:B------:R1:W-:Y:S01]  /*e8e0*/  @P0 STS.128 [R150+0x2800], RZ ;  /* 0x002800ff96000388 */ /* 0x0003e20000000c00 */
[----:B--2---:R-:W-:Y:S04]  /*e8f0*/  @!P0 IMAD R0, R0, 0x60, RZ ;  /* 0x0000006000008824 */ /* 0x004fe800078e02ff */
[----:B------:R-:W-:Y:S05]  /*e900*/  @!P0 IMAD.IADD R0, R0, 0x1, R89 ;  /* 0x0000000100008824 */ /* 0x000fea00078e0259 */
[----:B------:R-:W-:Y:S01]  /*e910*/  @!P0 LEA.HI.X R91, R88, R143, R0, 0x1, P1 ;  /* 0x0000008f585b8211 */ /* 0x000fe200008f0c00 */
[----:B------:R-:W-:Y:S04]  /*e920*/  IMAD.MOV.U32 R143, RZ, RZ, R93 ;  /* 0x000000ffff8f7224 */ /* 0x000fe800078e005d */
[----:B------:R-:W-:Y:S01]  /*e930*/  @!PT LDS RZ, [RZ] ;  /* 0x00000000fffff984 */ /* 0x000fe20000000800 */
[----:B------:R-:W-:Y:S01]  /*e940*/  @!PT LDS RZ, [RZ] ;  /* 0x00000000fffff984 */ /* 0x000fe20000000800 */
[----:B------:R-:W-:Y:S01]  /*e950*/  @!PT LDS RZ, [RZ] ;  /* 0x00000000fffff984 */ /* 0x000fe20000000800 */
[----:B------:R1:W-:Y:S04]  /*e960*/  @!P0 LDGSTS.E.BYPASS.LTC128B.128 [R150+0x2800], desc[UR6][R90.64] ;  /* 0x028000005a968fae */ /* 0x0003e8000b901d46 */
[----:B------:R-:W0:Y:S02]  /*e970*/  LDGDEPBAR ;  /* 0x00000000000079af */ /* 0x000e240000000000 */
.L_x_3809:
        /* <DEDUP_REMOVED lines=72> */
[C---:B------:R-:W-:Y:S02]  /*ee00*/  FMUL.FTZ R96, R0.reuse, UR4 ;  /* 0x0000000400607c20 */ /* 0x040fe40008410000 */
[----:B------:R-:W1:Y:S01]  /*ee10*/  LDSM.16.MT88.4 R92, [R132+0x3000] ;  /* 0x00300000845c783b */ /* 0x000e620000004200 */
[C---:B------:R-:W-:Y:S01]  /*ee20*/  FSETP.NEU.FTZ.AND P0, PT, R0.reuse, -INF , PT ;  /* 0xff8000000000780b */ /* 0x040fe20003f1d000 */
[----:B------:R-:W-:Y:S01]  /*ee30*/  FADD.FTZ R3, -R0, R3 ;  /* 0x0000000300037221 */ /* 0x000fe20000010100 */
[C---:B------:R-:W-:Y:S01]  /*ee40*/  FMUL.FTZ R97, R2.reuse, UR4 ;  /* 0x0000000402617c20 */ /* 0x040fe20008410000 */
[C---:B------:R-:W-:Y:S01]  /*ee50*/  FSETP.NEU.FTZ.AND P1, PT, R2.reuse, -INF , PT ;  /* 0xff8000000200780b */ /* 0x040fe20003f3d000 */
[----:B------:R-:W-:Y:S01]  /*ee60*/  FADD.FTZ R86, -R2, R87 ;  /* 0x0000005702567221 */ /* 0x000fe20000010100 */
[----:B------:R-:W-:Y:S01]  /*ee70*/  FSEL R96, R96, RZ, P0 ;  /* 0x000000ff60607208 */ /* 0x000fe20000000000 */
[----:B------:R-:W-:Y:S01]  /*ee80*/  FMUL.FTZ R88, R3, UR4 ;  /* 0x0000000403587c20 */ /* 0x000fe20008410000 */
[----:B------:R-:W-:Y:S01]  /*ee90*/  FSEL R97, R97, RZ, P1 ;  /* 0x000000ff61617208 */ /* 0x000fe20000800000 */
[----:B------:R-:W-:Y:S01]  /*eea0*/  FMUL.FTZ R87, R86, UR4 ;  /* 0x0000000456577c20 */ /* 0x000fe20008410000 */
[----:B------:R-:W-:Y:S01]  /*eeb0*/  ISETP.GT.AND P0, PT, R149, 0x1, PT ;  /* 0x000000019500780c */ /* 0x000fe20003f04270 */
        /* <DEDUP_REMOVED lines=24> */
[----:B------:R-:W2:Y:S01]  /*f040*/  MUFU.EX2 R89, R89 ;  /* 0x0000005900597308 */ /* 0x000ea20000000800 */
[C---:B---3--:R-:W-:Y:S01]  /*f050*/  FMUL.FTZ R68, R86.reuse, R68 ;  /* 0x0000004456447220 */ /* 0x048fe20000410000 */
        /* <DEDUP_REMOVED lines=13> */
[----:B------:R-:W-:Y:S03]  /*f130*/  FFMA.FTZ R121, R13, UR4, -R97 ;  /* 0x000000040d797c23 */ /* 0x000fe60008010861 */
[----:B------:R-:W-:Y:S01]  /*f140*/  MUFU.EX2 R116, R116 ;  /* 0x0000007400747308 */ /* 0x000fe20000000800 */
[----:B--2---:R-:W-:Y:S01]  /*f150*/  F2FP.BF16.F32.PACK_AB R88, R98, R89 ;  /* 0x000000596258723e */ /* 0x004fe200000010ff */
[----:B------:R-:W-:Y:S01]  /*f160*/  FFMA.FTZ R103, R86, R157, R89 ;  /* 0x0000009d56677223 */ /* 0x000fe20000010059 */
[--C-:B------:R-:W-:Y:S01]  /*f170*/  FFMA.FTZ R157, R18, UR4, -R96.reuse ;  /* 0x00000004129d7c23 */ /* 0x100fe20008010860 */
[--C-:B------:R-:W-:Y:S01]  /*f180*/  FFMA.FTZ R163, R14, UR4, -R96.reuse ;  /* 0x000000040ea37c23 */ /* 0x100fe20008010860 */
[--C-:B------:R-:W-:Y:S01]  /*f190*/  FFMA.FTZ R122, R19, UR4, -R96.reuse ;  /* 0x00000004137a7c23 */ /* 0x100fe20008010860 */
[----:B------:R-:W-:Y:S01]  /*f1a0*/  FADD.FTZ R98, R98, R103 ;  /* 0x0000006762627221 */ /* 0x000fe20000010000 */
        /* <DEDUP_REMOVED lines=14> */
[----:B------:R-:W-:Y:S01]  /*f290*/  FFMA.FTZ R109, R31, UR4, -R96 ;  /* 0x000000041f6d7c23 */ /* 0x000fe20008010860 */
[--C-:B------:R-:W-:Y:S01]  /*f2a0*/  FFMA.FTZ R105, R32, UR4, -R97.reuse ;  /* 0x0000000420697c23 */ /* 0x100fe20008010861 */
[--C-:B------:R-:W-:Y:S03]  /*f2b0*/  FFMA.FTZ R102, R33, UR4, -R97.reuse ;  /* 0x0000000421667c23 */ /* 0x100fe60008010861 */
[----:B------:R-:W4:Y:S01]  /*f2c0*/  MUFU.EX2 R119, R119 ;  /* 0x0000007700777308 */ /* 0x000f220000000800 */
[----:B--2---:R-:W-:Y:S01]  /*f2d0*/  FFMA.FTZ R86, R3, R156, R90 ;  /* 0x0000009c03567223 */ /* 0x004fe2000001005a */
[----:B------:R-:W-:Y:S01]  /*f2e0*/  F2FP.BF16.F32.PACK_AB R89, R99, R90 ;  /* 0x0000005a6359723e */ /* 0x000fe200000010ff */
[--C-:B------:R-:W-:Y:S01]  /*f2f0*/  FFMA.FTZ R156, R17, UR4, -R97.reuse ;  /* 0x00000004119c7c23 */ /* 0x100fe20008010861 */
[----:B------:R-:W-:Y:S01]  /*f300*/  FFMA.FTZ R106, R34, UR4, -R96 ;  /* 0x00000004226a7c23 */ /* 0x000fe20008010860 */
[----:B------:R-:W-:Y:S01]  /*f310*/  FADD.FTZ R165, R99, R86 ;  /* 0x0000005663a57221 */ /* 0x000fe20000010000 */
[--C-:B------:R-:W-:Y:S01]  /*f320*/  FFMA.FTZ R99, R42, UR4, -R96.reuse ;  /* 0x000000042a637c23 */ /* 0x100fe20008010860 */
[----:B------:R-:W-:Y:S03]  /*f330*/  FFMA.FTZ R86, R43, UR4, -R96 ;  /* 0x000000042b567c23 */ /* 0x000fe60008010860 */
[----:B------:R-:W2:Y:S01]  /*f340*/  MUFU.EX2 R162, R162 ;  /* 0x000000a200a27308 */ /* 0x000ea20000000800 */
[----:B------:R-:W-:Y:S01]  /*f350*/  LDSM.16.MT88.4 R40, [R132+0x3800] ;  /* 0x003800008428783b */ /* 0x000fe20000004200 */
[----:B---3--:R-:W-:Y:S01]  /*f360*/  F2FP.BF16.F32.PACK_AB R90, R116, R101 ;  /* 0x00000065745a723e */ /* 0x008fe200000010ff */
[----:B------:R-:W-:Y:S01]  /*f370*/  FADD.FTZ R5, R101, R98 ;  /* 0x0000006265057221 */ /* 0x000fe20000010000 */
[--C-:B------:R-:W-:Y:S01]  /*f380*/  FFMA.FTZ R98, R44, UR4, -R97.reuse ;  /* 0x000000042c627c23 */ /* 0x100fe20008010861 */
[--C-:B------:R-:W-:Y:S01]  /*f390*/  FFMA.FTZ R101, R39, UR4, -R96.reuse ;  /* 0x0000000427657c23 */ /* 0x100fe20008010860 */
[----:B------:R-:W-:Y:S01]  /*f3a0*/  FFMA.FTZ R60, R60, UR4, -R97 ;  /* 0x000000043c3c7c23 */ /* 0x000fe20008010861 */
[----:B------:R-:W-:Y:S03]  /*f3b0*/  FADD.FTZ R37, R116, R5 ;  /* 0x0000000574257221 */ /* 0x000fe60000010000 */
[----:B------:R-:W-:Y:S01]  /*f3c0*/  MUFU.EX2 R164, R164 ;  /* 0x000000a400a47308 */ /* 0x000fe20000000800 */
[--C-:B------:R-:W-:Y:S01]  /*f3d0*/  FFMA.FTZ R116, R54, UR4, -R96.reuse ;  /* 0x0000000436747c23 */ /* 0x100fe20008010860 */
[----:B----4-:R-:W-:Y:S01]  /*f3e0*/  FADD.FTZ R165, R119, R165 ;  /* 0x000000a577a57221 */ /* 0x010fe20000010000 */
[--C-:B------:R-:W-:Y:S01]  /*f3f0*/  FFMA.FTZ R61, R61, UR4, -R97.reuse ;  /* 0x000000043d3d7c23 */ /* 0x100fe20008010861 */
[----:B------:R-:W-:Y:S01]  /*f400*/  MOV R3, R0 ;  /* 0x0000000000037202 */ /* 0x000fe20000000f00 */
[----:B------:R-:W-:Y:S01]  /*f410*/  FFMA.FTZ R64, R64, UR4, -R97 ;  /* 0x0000000440407c23 */ /* 0x000fe20008010861 */
[--C-:B------:R-:W-:Y:S01]  /*f420*/  FFMA.FTZ R62, R62, UR4, -R96.reuse ;  /* 0x000000043e3e7c23 */ /* 0x100fe20008010860 */
[--C-:B------:R-:W-:Y:S03]  /*f430*/  FFMA.FTZ R63, R63, UR4, -R96.reuse ;  /* 0x000000043f3f7c23 */ /* 0x100fe60008010860 */
[----:B------:R-:W3:Y:S01]  /*f440*/  MUFU.EX2 R121, R121 ;  /* 0x0000007900797308 */ /* 0x000ee20000000800 */
[C---:B--2---:R-:W-:Y:S01]  /*f450*/  F2FP.BF16.F32.PACK_AB R91, R162.reuse, R119 ;  /* 0x00000077a25b723e */ /* 0x044fe200000010ff */
[----:B------:R-:W-:Y:S01]  /*f460*/  FFMA.FTZ R119, R55, UR4, -R96 ;  /* 0x0000000437777c23 */ /* 0x000fe20008010860 */
[----:B------:R-:W-:Y:S01]  /*f470*/  FADD.FTZ R162, R162, R165 ;  /* 0x000000a5a2a27221 */ /* 0x000fe20000010000 */
[----:B------:R-:W-:Y:S06]  /*f480*/  MOV R87, R2 ;  /* 0x0000000200577202 */ /* 0x000fec0000000f00 */
[----:B------:R-:W-:Y:S01]  /*f490*/  MUFU.EX2 R163, R163 ;  /* 0x000000a300a37308 */ /* 0x000fe20000000800 */
[C---:B-1----:R-:W-:Y:S06]  /*f4a0*/  HMMA.16816.F32.BF16 R68, R88.reuse, R92, R68 ;  /* 0x0000005c5844723c */ /* 0x042fec0000041844 */
[C---:B------:R-:W-:Y:S03]  /*f4b0*/  HMMA.16816.F32.BF16 R72, R88.reuse, R94, R72 ;  /* 0x0000005e5848723c */ /* 0x040fe60000041848 */
[----:B------:R-:W1:Y:S01]  /*f4c0*/  MUFU.EX2 R158, R158 ;  /* 0x0000009e009e7308 */ /* 0x000e620000000800 */
[----:B------:R-:W2:Y:S09]  /*f4d0*/  LDSM.16.MT88.4 R92, [R131+0x3000] ;  /* 0x00300000835c783b */ /* 0x000eb20000004200 */
[----:B------:R-:W-:Y:S10]  /*f4e0*/  MUFU.EX2 R159, R159 ;  /* 0x0000009f009f7308 */ /* 0x000ff40000000800 */
[----:B------:R-:W4:Y:S10]  /*f4f0*/  MUFU.EX2 R156, R156 ;  /* 0x0000009c009c7308 */ /* 0x000f340000000800 */
[----:B------:R-:W-:Y:S10]  /*f500*/  MUFU.EX2 R157, R157 ;  /* 0x0000009d009d7308 */ /* 0x000ff40000000800 */
[----:B------:R-:W5:Y:S10]  /*f510*/  MUFU.EX2 R122, R122 ;  /* 0x0000007a007a7308 */ /* 0x000f740000000800 */
[----:B------:R-:W-:Y:S01]  /*f520*/  MUFU.EX2 R160, R160 ;  /* 0x000000a000a07308 */ /* 0x000fe20000000800 */
[C---:B--2---:R-:W-:Y:S06]  /*f530*/  HMMA.16816.F32.BF16 R76, R88.reuse, R92, R76 ;  /* 0x0000005c584c723c */ /* 0x044fec000004184c */
[----:B------:R-:W-:Y:S03]  /*f540*/  HMMA.16816.F32.BF16 R80, R88, R94, R80 ;  /* 0x0000005e5850723c */ /* 0x000fe60000041850 */
[----:B------:R-:W-:Y:S01]  /*f550*/  MUFU.EX2 R123, R123 ;  /* 0x0000007b007b7308 */ /* 0x000fe20000000800 */
[----:B------:R-:W2:Y:S03]  /*f560*/  LDSM.16.MT88.4 R92, [R132+0x3400] ;  /* 0x00340000845c783b */ /* 0x000ea60000004200 */
[----:B---3--:R-:W-:Y:S01]  /*f570*/  F2FP.BF16.F32.PACK_AB R88, R121, R164 ;  /* 0x000000a47958723e */ /* 0x008fe200000010ff */
[----:B------:R-:W-:Y:S05]  /*f580*/  FADD.FTZ R164, R164, R37 ;  /* 0x00000025a4a47221 */ /* 0x000fea0000010000 */
[----:B------:R-:W-:Y:S01]  /*f590*/  MUFU.EX2 R161, R161 ;  /* 0x000000a100a17308 */ /* 0x000fe20000000800 */
[----:B-1----:R-:W-:Y:S01]  /*f5a0*/  F2FP.BF16.F32.PACK_AB R89, R158, R163 ;  /* 0x000000a39e59723e */ /* 0x002fe200000010ff */
[----:B------:R-:W-:Y:S01]  /*f5b0*/  FADD.FTZ R163, R163, R162 ;  /* 0x000000a2a3a37221 */ /* 0x000fe20000010000 */
[----:B------:R-:W-:Y:S01]  /*f5c0*/  FFMA.FTZ R162, R59, UR4, -R96 ;  /* 0x000000043ba27c23 */ /* 0x000fe20008010860 */
[----:B----4-:R-:W-:Y:S01]  /*f5d0*/  F2FP.BF16.F32.PACK_AB R90, R156, R159 ;  /* 0x0000009f9c5a723e */ /* 0x010fe200000010ff */
[----:B------:R-:W-:Y:S01]  /*f5e0*/  FADD.FTZ R164, R121, R164 ;  /* 0x000000a479a47221 */ /* 0x000fe20000010000 */
[----:B-----5:R-:W-:Y:S04]  /*f5f0*/  F2FP.BF16.F32.PACK_AB R91, R122, R157 ;  /* 0x0000009d7a5b723e */ /* 0x020fe800000010ff */
[----:B------:R-:W1:Y:S01]  /*f600*/  MUFU.EX2 R114, R114 ;  /* 0x0000007200727308 */ /* 0x000e620000000800 */
[--C-:B------:R-:W-:Y:S01]  /*f610*/  FFMA.FTZ R121, R56, UR4, -R97.reuse ;  /* 0x0000000438797c23 */ /* 0x100fe20008010861 */
[----:B------:R-:W-:Y:S01]  /*f620*/  FFMA.FTZ R56, R57, UR4, -R97 ;  /* 0x0000000439387c23 */ /* 0x000fe20008010861 */
[----:B------:R-:W-:Y:S01]  /*f630*/  FADD.FTZ R57, R159, R164 ;  /* 0x000000a49f397221 */ /* 0x000fe20000010000 */
[--C-:B------:R-:W-:Y:S03]  /*f640*/  FFMA.FTZ R159, R58, UR4, -R96.reuse ;  /* 0x000000043a9f7c23 */ /* 0x100fe60008010860 */
[----:B------:R-:W-:Y:S03]  /*f650*/  FADD.FTZ R57, R156, R57 ;  /* 0x000000399c397221 */ /* 0x000fe60000010000 */
[----:B------:R-:W-:Y:S10]  /*f660*/  MUFU.EX2 R117, R117 ;  /* 0x0000007500757308 */ /* 0x000ff40000000800 */
[----:B------:R-:W3:Y:S01]  /*f670*/  MUFU.EX2 R104, R104 ;  /* 0x0000006800687308 */ /* 0x000ee20000000800 */
[----:B-1----:R-:W-:Y:S09]  /*f680*/  F2FP.BF16.F32.PACK_AB R37, R114, R161 ;  /* 0x000000a17225723e */ /* 0x002ff200000010ff */
[----:B------:R-:W-:Y:S01]  /*f690*/  MUFU.EX2 R107, R107 ;  /* 0x0000006b006b7308 */ /* 0x000fe20000000800 */
[C---:B--2---:R-:W-:Y:S06]  /*f6a0*/  HMMA.16816.F32.BF16 R68, R88.reuse, R92, R68 ;  /* 0x0000005c5844723c */ /* 0x044fec0000041844 */
[C---:B------:R-:W-:Y:S03]  /*f6b0*/  HMMA.16816.F32.BF16 R72, R88.reuse, R94, R72 ;  /* 0x0000005e5848723c */ /* 0x040fe60000041848 */
[----:B------:R-:W1:Y:S01]  /*f6c0*/  MUFU.EX2 R110, R110 ;  /* 0x0000006e006e7308 */ /* 0x000e620000000800 */
[----:B------:R-:W2:Y:S01]  /*f6d0*/  LDSM.16.MT88.4 R92, [R131+0x3400] ;  /* 0x00340000835c783b */ /* 0x000ea20000004200 */
[----:B---3--:R-:W-:Y:S08]  /*f6e0*/  F2FP.BF16.F32.PACK_AB R38, R104, R117 ;  /* 0x000000756826723e */ /* 0x008ff000000010ff */
[----:B------:R-:W-:Y:S10]  /*f6f0*/  MUFU.EX2 R113, R113 ;  /* 0x0000007100717308 */ /* 0x000ff40000000800 */
[----:B------:R-:W3:Y:S01]  /*f700*/  MUFU.EX2 R118, R118 ;  /* 0x0000007600767308 */ /* 0x000ee20000000800 */
[----:B-1----:R-:W-:Y:S09]  /*f710*/  F2FP.BF16.F32.PACK_AB R39, R110, R107 ;  /* 0x0000006b6e27723e */ /* 0x002ff200000010ff */
[----:B------:R-:W-:Y:S10]  /*f720*/  MUFU.EX2 R120, R120 ;  /* 0x0000007800787308 */ /* 0x000ff40000000800 */
[----:B------:R-:W1:Y:S10]  /*f730*/  MUFU.EX2 R109, R109 ;  /* 0x0000006d006d7308 */ /* 0x000e740000000800 */
[----:B------:R-:W-:Y:S01]  /*f740*/  MUFU.EX2 R105, R105 ;  /* 0x0000006900697308 */ /* 0x000fe20000000800 */
[C---:B--2---:R-:W-:Y:S06]  /*f750*/  HMMA.16816.F32.BF16 R76, R88.reuse, R92, R76 ;  /* 0x0000005c584c723c */ /* 0x044fec000004184c */
[----:B------:R-:W-:Y:S03]  /*f760*/  HMMA.16816.F32.BF16 R80, R88, R94, R80 ;  /* 0x0000005e5850723c */ /* 0x000fe60000041850 */
[----:B------:R2:W-:Y:S02]  /*f770*/  MUFU.EX2 R95, R36 ;  /* 0x00000024005f7308 */ /* 0x0005e40000000800 */
[--C-:B------:R-:W-:Y:S01]  /*f780*/  FFMA.FTZ R92, R46, UR4, -R96.reuse ;  /* 0x000000042e5c7c23 */ /* 0x100fe20008010860 */
[--C-:B------:R-:W-:Y:S01]  /*f790*/  FFMA.FTZ R93, R48, UR4, -R97.reuse ;  /* 0x00000004305d7c23 */ /* 0x100fe20008010861 */
[----:B------:R-:W4:Y:S01]  /*f7a0*/  LDSM.16.MT88.4 R44, [R131+0x3800] ;  /* 0x00380000832c783b */ /* 0x000f220000004200 */
[--C-:B------:R-:W-:Y:S05]  /*f7b0*/  FFMA.FTZ R88, R49, UR4, -R97.reuse ;  /* 0x0000000431587c23 */ /* 0x100fea0008010861 */
[----:B------:R-:W5:Y:S01]  /*f7c0*/  MUFU.EX2 R102, R102 ;  /* 0x0000006600667308 */ /* 0x000f620000000800 */
[--C-:B------:R-:W-:Y:S01]  /*f7d0*/  FFMA.FTZ R89, R50, UR4, -R96.reuse ;  /* 0x0000000432597c23 */ /* 0x100fe20008010860 */
[----:B------:R-:W-:Y:S01]  /*f7e0*/  FFMA.FTZ R90, R51, UR4, -R96 ;  /* 0x00000004335a7c23 */ /* 0x000fe20008010860 */
[--C-:B------:R-:W-:Y:S01]  /*f7f0*/  FFMA.FTZ R94, R53, UR4, -R97.reuse ;  /* 0x00000004355e7c23 */ /* 0x100fe20008010861 */
[----:B------:R-:W-:Y:S01]  /*f800*/  FFMA.FTZ R91, R52, UR4, -R97 ;  /* 0x00000004345b7c23 */ /* 0x000fe20008010861 */
[----:B------:R-:W-:Y:S01]  /*f810*/  LDSM.16.MT88.4 R48, [R131+0x3c00] ;  /* 0x003c00008330783b */ /* 0x000fe20000004200 */
[----:B------:R-:W-:Y:S04]  /*f820*/  FADD.FTZ R52, R158, R163 ;  /* 0x000000a39e347221 */ /* 0x000fe80000010000 */
[----:B------:R-:W-:Y:S01]  /*f830*/  MUFU.EX2 R106, R106 ;  /* 0x0000006a006a7308 */ /* 0x000fe20000000800 */
[----:B--2---:R-:W-:Y:S01]  /*f840*/  F2FP.BF16.F32.PACK_AB R36, R123, R160 ;  /* 0x000000a07b24723e */ /* 0x004fe200000010ff */
[----:B------:R-:W-:Y:S01]  /*f850*/  FADD.FTZ R160, R160, R57 ;  /* 0x00000039a0a07221 */ /* 0x000fe20000010000 */
[----:B------:R-:W-:Y:S01]  /*f860*/  FADD.FTZ R157, R157, R52 ;  /* 0x000000349d9d7221 */ /* 0x000fe20000010000 */
[----:B------:R-:W-:Y:S01]  /*f870*/  FFMA.FTZ R97, R65, UR4, -R97 ;  /* 0x0000000441617c23 */ /* 0x000fe20008010861 */
[----:B------:R-:W-:Y:S01]  /*f880*/  FFMA.FTZ R65, R66, UR4, -R96 ;  /* 0x0000000442417c23 */ /* 0x000fe20008010860 */
[----:B------:R-:W-:Y:S01]  /*f890*/  LDSM.16.MT88.4 R52, [R131+0x4000] ;  /* 0x004000008334783b */ /* 0x000fe20000004200 */
[----:B------:R-:W-:Y:S03]  /*f8a0*/  FADD.FTZ R122, R122, R157 ;  /* 0x0000009d7a7a7221 */ /* 0x000fe60000010000 */
[----:B------:R-:W2:Y:S01]  /*f8b0*/  MUFU.EX2 R103, R103 ;  /* 0x0000006700677308 */ /* 0x000ea20000000800 */
[C---:B------:R-:W-:Y:S05]  /*f8c0*/  HMMA.16816.F32.BF16 R68, R36.reuse, R40, R68 ;  /* 0x000000282444723c */ /* 0x040fea0000041844 */
[----:B------:R-:W-:Y:S01]  /*f8d0*/  FADD.FTZ R161, R161, R122 ;  /* 0x0000007aa1a17221 */ /* 0x000fe20000010000 */
[C---:B------:R-:W-:Y:S03]  /*f8e0*/  HMMA.16816.F32.BF16 R72, R36.reuse, R42, R72 ;  /* 0x0000002a2448723c */ /* 0x040fe60000041848 */
[----:B------:R3:W-:Y:S01]  /*f8f0*/  MUFU.EX2 R158, R56 ;  /* 0x00000038009e7308 */ /* 0x0007e20000000800 */
[----:B------:R-:W2:Y:S01]  /*f900*/  LDSM.16.MT88.4 R40, [R132+0x3c00] ;  /* 0x003c00008428783b */ /* 0x000ea20000004200 */
[----:B------:R-:W-:Y:S01]  /*f910*/  FADD.FTZ R114, R114, R161 ;  /* 0x000000a172727221 */ /* 0x000fe20000010000 */
[----:B------:R-:W-:Y:S01]  /*f920*/  FADD.FTZ R122, R123, R160 ;  /* 0x000000a07b7a7221 */ /* 0x000fe20000010000 */
[----:B------:R-:W-:Y:S06]  /*f930*/  FFMA.FTZ R96, R67, UR4, -R96 ;  /* 0x0000000443607c23 */ /* 0x000fec0008010860 */
[----:B------:R-:W-:Y:S01]  /*f940*/  MUFU.EX2 R108, R108 ;  /* 0x0000006c006c7308 */ /* 0x000fe20000000800 */
[----:B------:R-:W-:Y:S01]  /*f950*/  FADD.FTZ R117, R117, R122 ;  /* 0x0000007a75757221 */ /* 0x000fe20000010000 */
[C---:B----4-:R-:W-:Y:S08]  /*f960*/  HMMA.16816.F32.BF16 R76, R36.reuse, R44, R76 ;  /* 0x0000002c244c723c */ /* 0x050ff0000004184c */
[----:B------:R-:W4:Y:S01]  /*f970*/  MUFU.EX2 R111, R111 ;  /* 0x0000006f006f7308 */ /* 0x000f220000000800 */
[----:B---3--:R-:W-:Y:S02]  /*f980*/  LDSM.16.MT88.4 R56, [R132+0x4400] ;  /* 0x004400008438783b */ /* 0x008fe40000004200 */
[----:B------:R-:W-:Y:S01]  /*f990*/  FADD.FTZ R104, R104, R117 ;  /* 0x0000007568687221 */ /* 0x000fe20000010000 */
[----:B------:R-:W-:Y:S06]  /*f9a0*/  HMMA.16816.F32.BF16 R80, R36, R46, R80 ;  /* 0x0000002e2450723c */ /* 0x000fec0000041850 */
[----:B------:R-:W-:Y:S01]  /*f9b0*/  MUFU.EX2 R112, R112 ;  /* 0x0000007000707308 */ /* 0x000fe20000000800 */
[----:B------:R-:W3:Y:S01]  /*f9c0*/  LDSM.16.MT88.4 R44, [R132+0x4000] ;  /* 0x00400000842c783b */ /* 0x000ee20000004200 */
[----:B------:R-:W-:Y:S03]  /*f9d0*/  F2FP.BF16.F32.PACK_AB R36, R118, R113 ;  /* 0x000000717624723e */ /* 0x000fe600000010ff */
[----:B------:R-:W-:Y:S01]  /*f9e0*/  FADD.FTZ R113, R113, R104 ;  /* 0x0000006871717221 */ /* 0x000fe20000010000 */
[----:B-1----:R-:W-:Y:S04]  /*f9f0*/  F2FP.BF16.F32.PACK_AB R37, R109, R120 ;  /* 0x000000786d25723e */ /* 0x002fe800000010ff */
[----:B------:R-:W1:Y:S01]  /*fa00*/  MUFU.EX2 R101, R101 ;  /* 0x0000006500657308 */ /* 0x000e620000000800 */
[----:B-----5:R-:W-:Y:S01]  /*fa10*/  F2FP.BF16.F32.PACK_AB R38, R102, R105 ;  /* 0x000000696626723e */ /* 0x020fe200000010ff */
[----:B------:R-:W-:Y:S01]  /*fa20*/  FADD.FTZ R118, R118, R113 ;  /* 0x0000007176767221 */ /* 0x000fe20000010000 */
[----:B--2---:R-:W-:Y:S03]  /*fa30*/  F2FP.BF16.F32.PACK_AB R39, R103, R106 ;  /* 0x0000006a6727723e */ /* 0x004fe600000010ff */
[----:B------:R-:W-:Y:S04]  /*fa40*/  FADD.FTZ R105, R105, R118 ;  /* 0x0000007669697221 */ /* 0x000fe80000010000 */
[----:B------:R-:W-:Y:S01]  /*fa50*/  MUFU.EX2 R100, R100 ;  /* 0x0000006400647308 */ /* 0x000fe20000000800 */
[C---:B------:R-:W-:Y:S03]  /*fa60*/  HMMA.16816.F32.BF16 R68, R36.reuse, R40, R68 ;  /* 0x000000282444723c */ /* 0x040fe60000041844 */
[----:B------:R-:W-:Y:S06]  /*fa70*/  FADD.FTZ R105, R102, R105 ;  /* 0x0000006966697221 */ /* 0x000fec0000010000 */
[----:B------:R-:W2:Y:S01]  /*fa80*/  MUFU.EX2 R35, R35 ;  /* 0x0000002300237308 */ /* 0x000ea20000000800 */
[C---:B------:R-:W-:Y:S03]  /*fa90*/  HMMA.16816.F32.BF16 R72, R36.reuse, R42, R72 ;  /* 0x0000002a2448723c */ /* 0x040fe60000041848 */
[----:B----4-:R-:W-:Y:S01]  /*faa0*/  F2FP.BF16.F32.PACK_AB R40, R111, R108 ;  /* 0x0000006c6f28723e */ /* 0x010fe200000010ff */
[----:B------:R-:W-:Y:S02]  /*fab0*/  FADD.FTZ R108, R108, R105 ;  /* 0x000000696c6c7221 */ /* 0x000fe40000010000 */
[C---:B------:R-:W-:Y:S03]  /*fac0*/  HMMA.16816.F32.BF16 R76, R36.reuse, R48, R76 ;  /* 0x00000030244c723c */ /* 0x040fe6000004184c */
[----:B------:R-:W-:Y:S02]  /*fad0*/  MUFU.EX2 R99, R99 ;  /* 0x0000006300637308 */ /* 0x000fe40000000800 */
[----:B-1----:R-:W-:Y:S01]  /*fae0*/  F2FP.BF16.F32.PACK_AB R41, R101, R112 ;  /* 0x000000706529723e */ /* 0x002fe200000010ff */
[----:B------:R-:W-:Y:S01]  /*faf0*/  HMMA.16816.F32.BF16 R80, R36, R50, R80 ;  /* 0x000000322450723c */ /* 0x000fe20000041850 */
[----:B------:R-:W1:Y:S06]  /*fb00*/  LDSM.16.MT88.4 R48, [R131+0x4400] ;  /* 0x004400008330783b */ /* 0x000e6c0000004200 */
[----:B------:R-:W4:Y:S01]  /*fb10*/  MUFU.EX2 R86, R86 ;  /* 0x0000005600567308 */ /* 0x000f220000000800 */
[----:B--2---:R-:W-:Y:S03]  /*fb20*/  F2FP.BF16.F32.PACK_AB R42, R35, R100 ;  /* 0x00000064232a723e */ /* 0x004fe600000010ff */
[----:B------:R-:W-:Y:S01]  /*fb30*/  FADD.FTZ R111, R111, R108 ;  /* 0x0000006c6f6f7221 */ /* 0x000fe20000010000 */
[----:B------:R-:W-:Y:S05]  /*fb40*/  FADD.FTZ R37, R107, R114 ;  /* 0x000000726b257221 */ /* 0x000fea0000010000 */
[----:B------:R-:W2:Y:S01]  /*fb50*/  MUFU.EX2 R98, R98 ;  /* 0x0000006200627308 */ /* 0x000ea20000000800 */
[----:B------:R-:W-:Y:S01]  /*fb60*/  FADD.FTZ R37, R110, R37 ;  /* 0x000000256e257221 */ /* 0x000fe20000010000 */
[----:B------:R-:W-:Y:S03]  /*fb70*/  FADD.FTZ R100, R100, R111 ;  /* 0x0000006f64647221 */ /* 0x000fe60000010000 */
[----:B------:R-:W-:Y:S01]  /*fb80*/  FADD.FTZ R120, R120, R37 ;  /* 0x0000002578787221 */ /* 0x000fe20000010000 */
[----:B------:R-:W-:Y:S04]  /*fb90*/  FADD.FTZ R35, R35, R100 ;  /* 0x0000006423237221 */ /* 0x000fe80000010000 */
[----:B------:R-:W-:Y:S01]  /*fba0*/  MUFU.EX2 R92, R92 ;  /* 0x0000005c005c7308 */ /* 0x000fe20000000800 */
[----:B----4-:R-:W-:Y:S01]  /*fbb0*/  F2FP.BF16.F32.PACK_AB R43, R86, R99 ;  /* 0x00000063562b723e */ /* 0x010fe200000010ff */
[----:B------:R-:W-:Y:S04]  /*fbc0*/  FADD.FTZ R109, R109, R120 ;  /* 0x000000786d6d7221 */ /* 0x000fe80000010000 */
[----:B------:R-:W-:Y:S04]  /*fbd0*/  FADD.FTZ R106, R106, R109 ;  /* 0x0000006d6a6a7221 */ /* 0x000fe80000010000 */
[----:B------:R-:W4:Y:S01]  /*fbe0*/  MUFU.EX2 R115, R115 ;  /* 0x0000007300737308 */ /* 0x000f220000000800 */
[C---:B---3--:R-:W-:Y:S05]  /*fbf0*/  HMMA.16816.F32.BF16 R68, R40.reuse, R44, R68 ;  /* 0x0000002c2844723c */ /* 0x048fea0000041844 */
[----:B--2---:R-:W-:Y:S01]  /*fc00*/  F2FP.BF16.F32.PACK_AB R36, R95, R98 ;  /* 0x000000625f24723e */ /* 0x004fe200000010ff */
[C---:B------:R-:W-:Y:S03]  /*fc10*/  HMMA.16816.F32.BF16 R72, R40.reuse, R46, R72 ;  /* 0x0000002e2848723c */ /* 0x040fe60000041848 */
[----:B------:R-:W-:Y:S01]  /*fc20*/  MUFU.EX2 R93, R93 ;  /* 0x0000005d005d7308 */ /* 0x000fe20000000800 */
[----:B------:R-:W2:Y:S01]  /*fc30*/  LDSM.16.MT88.4 R44, [R132+0x4800] ;  /* 0x00480000842c783b */ /* 0x000ea20000004200 */
[----:B------:R-:W-:Y:S01]  /*fc40*/  FADD.FTZ R103, R103, R106 ;  /* 0x0000006a67677221 */ /* 0x000fe20000010000 */
[C---:B------:R-:W-:Y:S07]  /*fc50*/  HMMA.16816.F32.BF16 R76, R40.reuse, R52, R76 ;  /* 0x00000034284c723c */ /* 0x040fee000004184c */
[----:B------:R-:W3:Y:S01]  /*fc60*/  MUFU.EX2 R88, R88 ;  /* 0x0000005800587308 */ /* 0x000ee20000000800 */
[----:B----4-:R-:W-:Y:S01]  /*fc70*/  F2FP.BF16.F32.PACK_AB R37, R115, R92 ;  /* 0x0000005c7325723e */ /* 0x010fe200000010ff */
[----:B------:R-:W-:Y:S01]  /*fc80*/  HMMA.16816.F32.BF16 R80, R40, R54, R80 ;  /* 0x000000362850723c */ /* 0x000fe20000041850 */
[----:B------:R-:W4:Y:S07]  /*fc90*/  LDSM.16.MT88.4 R52, [R131+0x4800] ;  /* 0x004800008334783b */ /* 0x000f2e0000004200 */
[----:B------:R-:W-:Y:S03]  /*fca0*/  MUFU.EX2 R89, R89 ;  /* 0x0000005900597308 */ /* 0x000fe60000000800 */
[----:B------:R-:W-:Y:S01]  /*fcb0*/  FADD.FTZ R112, R112, R103 ;  /* 0x0000006770707221 */ /* 0x000fe20000010000 */
[----:B------:R-:W-:Y:S03]  /*fcc0*/  FADD.FTZ R98, R98, R35 ;  /* 0x0000002362627221 */ /* 0x000fe60000010000 */
[----:B------:R-:W-:Y:S01]  /*fcd0*/  FADD.FTZ R112, R101, R112 ;  /* 0x0000007065707221 */ /* 0x000fe20000010000 */
[----:B------:R-:W-:Y:S02]  /*fce0*/  FADD.FTZ R98, R95, R98 ;  /* 0x000000625f627221 */ /* 0x000fe40000010000 */
[----:B------:R-:W5:Y:S01]  /*fcf0*/  MUFU.EX2 R90, R90 ;  /* 0x0000005a005a7308 */ /* 0x000f620000000800 */
[----:B---3--:R-:W-:Y:S01]  /*fd00*/  F2FP.BF16.F32.PACK_AB R38, R88, R93 ;  /* 0x0000005d5826723e */ /* 0x008fe200000010ff */
[----:B------:R-:W-:Y:S01]  /*fd10*/  FADD.FTZ R99, R99, R112 ;  /* 0x0000007063637221 */ /* 0x000fe20000010000 */
[----:B------:R-:W-:Y:S03]  /*fd20*/  FADD.FTZ R93, R93, R98 ;  /* 0x000000625d5d7221 */ /* 0x000fe60000010000 */
[----:B------:R-:W-:Y:S01]  /*fd30*/  FADD.FTZ R99, R86, R99 ;  /* 0x0000006356637221 */ /* 0x000fe20000010000 */
[----:B------:R-:W-:Y:S03]  /*fd40*/  FADD.FTZ R88, R88, R93 ;  /* 0x0000005d58587221 */ /* 0x000fe60000010000 */
[----:B------:R-:W-:Y:S10]  /*fd50*/  MUFU.EX2 R91, R91 ;  /* 0x0000005b005b7308 */ /* 0x000ff40000000800 */
[----:B------:R-:W3:Y:S01]  /*fd60*/  MUFU.EX2 R94, R94 ;  /* 0x0000005e005e7308 */ /* 0x000ee20000000800 */
[----:B-----5:R-:W-:Y:S09]  /*fd70*/  F2FP.BF16.F32.PACK_AB R39, R90, R89 ;  /* 0x000000595a27723e */ /* 0x020ff200000010ff */
[----:B------:R-:W-:Y:S01]  /*fd80*/  MUFU.EX2 R116, R116 ;  /* 0x0000007400747308 */ /* 0x000fe20000000800 */
[C---:B------:R-:W-:Y:S06]  /*fd90*/  HMMA.16816.F32.BF16 R68, R36.reuse, R56, R68 ;  /* 0x000000382444723c */ /* 0x040fec0000041844 */
[C---:B------:R-:W-:Y:S03]  /*fda0*/  HMMA.16816.F32.BF16 R72, R36.reuse, R58, R72 ;  /* 0x0000003a2448723c */ /* 0x040fe60000041848 */
[----:B------:R-:W5:Y:S01]  /*fdb0*/  MUFU.EX2 R119, R119 ;  /* 0x0000007700777308 */ /* 0x000f620000000800 */
[----:B------:R-:W4:Y:S01]  /*fdc0*/  LDSM.16.MT88.4 R56, [R132+0x4c00] ;  /* 0x004c00008438783b */ /* 0x000f220000004200 */
[C---:B---3--:R-:W-:Y:S01]  /*fdd0*/  F2FP.BF16.F32.PACK_AB R40, R94.reuse, R91 ;  /* 0x0000005b5e28723e */ /* 0x048fe200000010ff */
[C---:B-1----:R-:W-:Y:S07]  /*fde0*/  HMMA.16816.F32.BF16 R76, R36.reuse, R48, R76 ;  /* 0x00000030244c723c */ /* 0x042fee000004184c */
[----:B------:R-:W1:Y:S01]  /*fdf0*/  MUFU.EX2 R121, R121 ;  /* 0x0000007900797308 */ /* 0x000e620000000800 */
[----:B------:R-:W-:Y:S01]  /*fe00*/  FADD.FTZ R91, R91, R88 ;  /* 0x000000585b5b7221 */ /* 0x000fe20000010000 */
[----:B------:R-:W-:Y:S01]  /*fe10*/  HMMA.16816.F32.BF16 R80, R36, R50, R80 ;  /* 0x000000322450723c */ /* 0x000fe20000041850 */
[----:B------:R-:W3:Y:S07]  /*fe20*/  LDSM.16.MT88.4 R48, [R131+0x4c00] ;  /* 0x004c00008330783b */ /* 0x000eee0000004200 */
[----:B------:R-:W-:Y:S03]  /*fe30*/  MUFU.EX2 R156, R159 ;  /* 0x0000009f009c7308 */ /* 0x000fe60000000800 */
[----:B-----5:R-:W-:Y:S01]  /*fe40*/  F2FP.BF16.F32.PACK_AB R41, R119, R116 ;  /* 0x000000747729723e */ /* 0x020fe200000010ff */
[----:B------:R-:W-:Y:S06]  /*fe50*/  FADD.FTZ R94, R94, R91 ;  /* 0x0000005b5e5e7221 */ /* 0x000fec0000010000 */
[----:B------:R-:W5:Y:S01]  /*fe60*/  MUFU.EX2 R157, R162 ;  /* 0x000000a2009d7308 */ /* 0x000f620000000800 */
[C---:B-1----:R-:W-:Y:S01]  /*fe70*/  F2FP.BF16.F32.PACK_AB R42, R158.reuse, R121 ;  /* 0x000000799e2a723e */ /* 0x042fe200000010ff */
[----:B------:R-:W-:Y:S04]  /*fe80*/  FADD.FTZ R121, R121, R94 ;  /* 0x0000005e79797221 */ /* 0x000fe80000010000 */
[----:B------:R-:W-:Y:S04]  /*fe90*/  FADD.FTZ R121, R158, R121 ;  /* 0x000000799e797221 */ /* 0x000fe80000010000 */
[----:B------:R-:W-:Y:S10]  /*fea0*/  MUFU.EX2 R60, R60 ;  /* 0x0000003c003c7308 */ /* 0x000ff40000000800 */
[----:B------:R-:W1:Y:S01]  /*feb0*/  MUFU.EX2 R61, R61 ;  /* 0x0000003d003d7308 */ /* 0x000e620000000800 */
[----:B-----5:R-:W-:Y:S09]  /*fec0*/  F2FP.BF16.F32.PACK_AB R43, R157, R156 ;  /* 0x0000009c9d2b723e */ /* 0x020ff200000010ff */
[----:B------:R-:W-:Y:S01]  /*fed0*/  MUFU.EX2 R62, R62 ;  /* 0x0000003e003e7308 */ /* 0x000fe20000000800 */
[C---:B--2---:R-:W-:Y:S06]  /*fee0*/  HMMA.16816.F32.BF16 R68, R40.reuse, R44, R68 ;  /* 0x0000002c2844723c */ /* 0x044fec0000041844 */
[C---:B------:R-:W-:Y:S03]  /*fef0*/  HMMA.16816.F32.BF16 R72, R40.reuse, R46, R72 ;  /* 0x0000002e2848723c */ /* 0x040fe60000041848 */
[----:B------:R-:W2:Y:S02]  /*ff00*/  MUFU.EX2 R63, R63 ;  /* 0x0000003f003f7308 */ /* 0x000ea40000000800 */
[----:B------:R-:W-:Y:S01]  /*ff10*/  FADD.FTZ R44, R92, R99 ;  /* 0x000000635c2c7221 */ /* 0x000fe20000010000 */
[C---:B----4-:R-:W-:Y:S07]  /*ff20*/  HMMA.16816.F32.BF16 R76, R40.reuse, R52, R76 ;  /* 0x00000034284c723c */ /* 0x050fee000004184c */
[----:B------:R-:W-:Y:S01]  /*ff30*/  MUFU.EX2 R64, R64 ;  /* 0x0000004000407308 */ /* 0x000fe20000000800 */
[----:B-1----:R-:W-:Y:S01]  /*ff40*/  F2FP.BF16.F32.PACK_AB R36, R61, R60 ;  /* 0x0000003c3d24723e */ /* 0x002fe200000010ff */
[----:B------:R-:W-:Y:S08]  /*ff50*/  HMMA.16816.F32.BF16 R80, R40, R54, R80 ;  /* 0x000000362850723c */ /* 0x000ff00000041850 */
[----:B------:R-:W1:Y:S03]  /*ff60*/  MUFU.EX2 R97, R97 ;  /* 0x0000006100617308 */ /* 0x000e660000000800 */
[----:B--2---:R-:W-:Y:S01]  /*ff70*/  F2FP.BF16.F32.PACK_AB R37, R63, R62 ;  /* 0x0000003e3f25723e */ /* 0x004fe200000010ff */
[----:B------:R-:W-:Y:S01]  /*ff80*/  FADD.FTZ R44, R115, R44 ;  /* 0x0000002c732c7221 */ /* 0x000fe20000010000 */
[----:B------:R-:W-:Y:S03]  /*ff90*/  FADD.FTZ R60, R60, R121 ;  /* 0x000000793c3c7221 */ /* 0x000fe60000010000 */
[----:B------:R-:W-:Y:S01]  /*ffa0*/  FADD.FTZ R35, R89, R44 ;  /* 0x0000002c59237221 */ /* 0x000fe20000010000 */
[----:B------:R-:W-:Y:S01]  /*ffb0*/  FADD.FTZ R61, R61, R60 ;  /* 0x0000003c3d3d7221 */ /* 0x000fe20000010000 */
[----:B------:R-:W-:Y:S02]  /*ffc0*/  MUFU.EX2 R65, R65 ;  /* 0x0000004100417308 */ /* 0x000fe40000000800 */
[----:B------:R-:W-:Y:S04]  /*ffd0*/  FADD.FTZ R35, R90, R35 ;  /* 0x000000235a237221 */ /* 0x000fe80000010000 */
[----:B------:R-:W-:Y:S01]  /*ffe0*/  FADD.FTZ R116, R116, R35 ;  /* 0x0000002374747221 */ /* 0x000fe20000010000 */
[----:B------:R-:W-:Y:S03]  /*fff0*/  IADD3 R35, R149, -0x1, RZ ;  /* 0xffffffff95237810 */ /* 0x000fe60007ffe0ff */
[----:B------:R-:W2:Y:S01]  /*10000*/  MUFU.EX2 R96, R96 ;  /* 0x0000006000607308 */ /* 0x000ea20000000800 */
[----:B-1----:R-:W-:Y:S01]  /*10010*/  F2FP.BF16.F32.PACK_AB R38, R97, R64 ;  /* 0x000000406126723e */ /* 0x002fe200000010ff */
[----:B------:R-:W-:Y:S01]  /*10020*/  FADD.FTZ R119, R119, R116 ;  /* 0x0000007477777221 */ /* 0x000fe20000010000 */
[----:B------:R-:W-:Y:S01]  /*10030*/  FADD.FTZ R64, R64, R61 ;  /* 0x0000003d40407221 */ /* 0x000fe20000010000 */
[----:B------:R-:W-:Y:S02]  /*10040*/  MOV R149, R35 ;  /* 0x0000002300957202 */ /* 0x000fe40000000f00 */
[----:B------:R-:W-:Y:S04]  /*10050*/  FADD.FTZ R156, R156, R119 ;  /* 0x000000779c9c7221 */ /* 0x000fe80000010000 */
[----:B------:R-:W-:Y:S04]  /*10060*/  FADD.FTZ R157, R157, R156 ;  /* 0x0000009c9d9d7221 */ /* 0x000fe80000010000 */
[----:B------:R-:W-:Y:S01]  /*10070*/  FADD.FTZ R62, R62, R157 ;  /* 0x0000009d3e3e7221 */ /* 0x000fe20000010000 */
[----:B------:R-:W-:Y:S01]  /*10080*/  FADD.FTZ R157, R97, R64 ;  /* 0x00000040619d7221 */ /* 0x000fe20000010000 */
[C---:B--2---:R-:W-:Y:S02]  /*10090*/  F2FP.BF16.F32.PACK_AB R39, R96.reuse, R65 ;  /* 0x000000416027723e */ /* 0x044fe400000010ff */
[----:B------:R-:W-:Y:S04]  /*100a0*/  FADD.FTZ R62, R63, R62 ;  /* 0x0000003e3f3e7221 */ /* 0x000fe80000010000 */
[----:B------:R-:W-:Y:S01]  /*100b0*/  FADD.FTZ R65, R65, R62 ;  /* 0x0000003e41417221 */ /* 0x000fe20000010000 */
[C---:B------:R-:W-:Y:S05]  /*100c0*/  HMMA.16816.F32.BF16 R68, R36.reuse, R56, R68 ;  /* 0x000000382444723c */ /* 0x040fea0000041844 */
[----:B------:R-:W-:Y:S01]  /*100d0*/  FADD.FTZ R156, R96, R65 ;  /* 0x00000041609c7221 */ /* 0x000fe20000010000 */
[C---:B------:R-:W-:Y:S06]  /*100e0*/  HMMA.16816.F32.BF16 R72, R36.reuse, R58, R72 ;  /* 0x0000003a2448723c */ /* 0x040fec0000041848 */
[C---:B---3--:R-:W-:Y:S06]  /*100f0*/  HMMA.16816.F32.BF16 R76, R36.reuse, R48, R76 ;  /* 0x00000030244c723c */ /* 0x048fec000004184c */
[----:B------:R-:W-:Y:S01]  /*10100*/  HMMA.16816.F32.BF16 R80, R36, R50, R80 ;  /* 0x000000322450723c */ /* 0x000fe20000041850 */
[----:B------:R-:W-:Y:S11]  /*10110*/  @!UPT UIADD3 URZ, URZ, URZ, URZ ;  /* 0x0000003f3f3ff290 */ /* 0x000ff6000fffe03f */
[----:B------:R-:W-:Y:S01]  /*10120*/  @!UPT UIADD3 URZ, URZ, URZ, URZ ;  /* 0x0000003f3f3ff290 */ /* 0x000fe2000fffe03f */
[----:B------:R-:W-:Y:S11]  /*10130*/  @P0 BRA `(.L_x_3811) ;  /* 0xffffffd400c00947 */ /* 0x000ff6000383ffff */
.L_x_3807:
[----:B------:R-:W1:Y:S01]  /*10140*/  SHFL.BFLY PT, R10, R157, 0x2, 0x1f ;  /* 0x0c401f009d0a7f89 */ /* 0x000e6200000e0000 */
[----:B------:R-:W-:Y:S01]  /*10150*/  IMAD.MOV.U32 R6, RZ, RZ, 0x3f800000 ;  /* 0x3f800000ff067424 */ /* 0x000fe200078e00ff */
[----:B------:R-:W-:Y:S01]  /*10160*/  SHF.R.S32.HI R7, RZ, 0x1f, R144 ;  /* 0x0000001fff077819 */ /* 0x000fe20000011490 */
[----:B------:R-:W2:Y:S01]  /*10170*/  S2UR UR4, SR_CgaCtaId ;  /* 0x00000000000479c3 */ /* 0x000ea20000008800 */
[----:B------:R-:W3:Y:S01]  /*10180*/  SHFL.BFLY PT, R9, R156, 0x2, 0x1f ;  /* 0x0c401f009c097f89 */ /* 0x000ee200000e0000 */
[----:B------:R-:W-:Y:S01]  /*10190*/  IMAD.MOV.U32 R8, RZ, RZ, 0x3f800000 ;  /* 0x3f800000ff087424 */ /* 0x000fe200078e00ff */
[----:B------:R-:W-:Y:S01]  /*101a0*/  LEA.HI R7, R7, R144, RZ, 0x3 ;  /* 0x0000009007077211 */ /* 0x000fe200078f18ff */
[----:B------:R-:W-:Y:S01]  /*101b0*/  UMOV UR5, 0x400 ;  /* 0x0000040000057882 */ /* 0x000fe20000000000 */
[----:B------:R-:W4:Y:S02]  /*101c0*/  S2R R3, SR_TID.X ;  /* 0x0000000000037919 */ /* 0x000f240000002100 */
[----:B------:R-:W-:-:S04]  /*101d0*/  LOP3.LUT R7, R7, 0xfffffff8, RZ, 0xc0, !PT ;  /* 0xfffffff807077812 */ /* 0x000fc800078ec0ff */
[----:B------:R-:W-:Y:S01]  /*101e0*/  IADD3 R7, R144, -R7, RZ ;  /* 0x8000000790077210 */ /* 0x000fe20007ffe0ff */
[----:B-1----:R-:W-:Y:S01]  /*101f0*/  FADD.FTZ R10, R10, R157 ;  /* 0x0000009d0a0a7221 */ /* 0x002fe20000010000 */
[----:B--2---:R-:W-:Y:S01]  /*10200*/  ULEA UR4, UR4, UR5, 0x18 ;  /* 0x0000000504047291 */ /* 0x004fe2000f8ec03f */
[----:B---3--:R-:W-:-:S03]  /*10210*/  FADD.FTZ R9, R9, R156 ;  /* 0x0000009c09097221 */ /* 0x008fc60000010000 */
[----:B------:R-:W1:Y:S04]  /*10220*/  SHFL.BFLY PT, R5, R10, 0x1, 0x1f ;  /* 0x0c201f000a057f89 */ /* 0x000e6800000e0000 */
[----:B------:R-:W2:Y:S01]  /*10230*/  SHFL.BFLY PT, R4, R9, 0x1, 0x1f ;  /* 0x0c201f0009047f89 */ /* 0x000ea200000e0000 */
[----:B-1----:R-:W-:Y:S01]  /*10240*/  FADD.FTZ R5, R10, R5 ;  /* 0x000000050a057221 */ /* 0x002fe20000010000 */
[----:B--2---:R-:W-:-:S04]  /*10250*/  FADD.FTZ R4, R9, R4 ;  /* 0x0000000409047221 */ /* 0x004fc80000010000 */
[----:B------:R-:W-:Y:S02]  /*10260*/  FSETP.NE.FTZ.AND P3, PT, R5, RZ, PT ;  /* 0x000000ff0500720b */ /* 0x000fe40003f75000 */
[----:B------:R-:W-:Y:S02]  /*10270*/  LEA.HI R9, R7, R7, RZ, 0x1 ;  /* 0x0000000707097211 */ /* 0x000fe400078f08ff */
[----:B------:R-:W-:Y:S02]  /*10280*/  FSETP.NE.FTZ.AND P2, PT, R4, RZ, PT ;  /* 0x000000ff0400720b */ /* 0x000fe40003f55000 */
[----:B------:R-:W-:Y:S02]  /*10290*/  LOP3.LUT R12, R9, 0x3fffffe, RZ, 0xc0, !PT ;  /* 0x03fffffe090c7812 */ /* 0x000fe400078ec0ff */
[----:B------:R-:W-:-:S03]  /*102a0*/  SHF.R.S32.HI R9, RZ, 0x1, R9 ;  /* 0x00000001ff097819 */ /* 0x000fc60000011409 */
[----:B------:R-:W-:Y:S01]  /*102b0*/  IMAD.IADD R12, R7, 0x1, -R12 ;  /* 0x00000001070c7824 */ /* 0x000fe200078e0a0c */
[C---:B------:R-:W-:Y:S01]  /*102c0*/  SHF.L.U32 R11, R9.reuse, 0x6, RZ ;  /* 0x00000006090b7819 */ /* 0x040fe200000006ff */
[----:B------:R-:W1:Y:S01]  /*102d0*/  @P3 MUFU.RCP R6, R5 ;  /* 0x0000000500063308 */ /* 0x000e620000001000 */
[----:B------:R-:W-:Y:S01]  /*102e0*/  LOP3.LUT P0, RZ, R9, 0x2, RZ, 0xc0, !PT ;  /* 0x0000000209ff7812 */ /* 0x000fe2000780c0ff */
[----:B------:R-:W2:Y:S01]  /*102f0*/  @P3 LDC R19, c[0x0][0x2e8] ;  /* 0x0000ba00ff133b82 */ /* 0x000ea20000000800 */
[----:B------:R-:W-:Y:S02]  /*10300*/  LOP3.LUT R11, R11, 0xc0, RZ, 0xc0, !PT ;  /* 0x000000c00b0b7812 */ /* 0x000fe400078ec0ff */
[----:B------:R-:W-:Y:S02]  /*10310*/  LOP3.LUT R9, R9, 0x1, RZ, 0xc0, !PT ;  /* 0x0000000109097812 */ /* 0x000fe400078ec0ff */
[----:B------:R-:W-:Y:S01]  /*10320*/  LEA.HI R11, R11, R11, RZ, 0x1d ;  /* 0x0000000b0b0b7211 */ /* 0x000fe200078fe8ff */
[----:B------:R-:W3:Y:S01]  /*10330*/  @P2 MUFU.RCP R8, R4 ;  /* 0x0000000400082308 */ /* 0x000ee20000001000 */
[----:B------:R-:W-:Y:S01]  /*10340*/  ISETP.NE.U32.AND P1, PT, R9, 0x1, PT ;  /* 0x000000010900780c */ /* 0x000fe20003f25070 */
[----:B------:R-:W-:Y:S01]  /*10350*/  IMAD.MOV.U32 R9, RZ, RZ, -0x10 ;  /* 0xfffffff0ff097424 */ /* 0x000fe200078e00ff */
[----:B------:R-:W5:Y:S04]  /*10360*/  @P2 LDC R17, c[0x0][0x2e8] ;  /* 0x0000ba00ff112b82 */ /* 0x000f680000000800 */
[----:B------:R-:W-:Y:S01]  /*10370*/  SEL R9, R9, 0x10, !P1 ;  /* 0x0000001009097807 */ /* 0x000fe20004800000 */
[----:B------:R-:W2:Y:S01]  /*10380*/  @P3 MUFU.LG2 R5, R5 ;  /* 0x0000000500053308 */ /* 0x000ea20000000c00 */
        /* <DEDUP_REMOVED lines=8> */
[----:B----4-:R-:W-:Y:S01]  /*10410*/  SHF.R.S32.HI R6, RZ, 0x1f, R3 ;  /* 0x0000001fff067819 */ /* 0x010fe20000011403 */
[C---:B---3--:R-:W-:Y:S01]  /*10420*/  FMUL.FTZ R71, R8.reuse, R71 ;  /* 0x0000004708477220 */ /* 0x048fe20000410000 */
[C---:B------:R-:W-:Y:S01]  /*10430*/  FMUL.FTZ R70, R8.reuse, R70 ;  /* 0x0000004608467220 */ /* 0x040fe20000410000 */
[----:B------:R-:W-:Y:S01]  /*10440*/  FMUL.FTZ R75, R8, R75 ;  /* 0x0000004b084b7220 */ /* 0x000fe20000410000 */
[-C--:B------:R-:W-:Y:S01]  /*10450*/  LEA.HI R10, R6, R3.reuse, RZ, 0x2 ;  /* 0x00000003060a7211 */ /* 0x080fe200078f10ff */
[----:B------:R-:W-:Y:S01]  /*10460*/  FMUL.FTZ R74, R8, R74 ;  /* 0x0000004a084a7220 */ /* 0x000fe20000410000 */
[----:B------:R-:W-:Y:S01]  /*10470*/  LEA.HI R6, R6, R3, RZ, 0x5 ;  /* 0x0000000306067211 */ /* 0x000fe200078f28ff */
[----:B------:R-:W-:Y:S01]  /*10480*/  FMUL.FTZ R79, R8, R79 ;  /* 0x0000004f084f7220 */ /* 0x000fe20000410000 */
[----:B------:R-:W-:Y:S01]  /*10490*/  LOP3.LUT R10, R10, 0xfffffffc, RZ, 0xc0, !PT ;  /* 0xfffffffc0a0a7812 */ /* 0x000fe200078ec0ff */
[C---:B------:R-:W-:Y:S01]  /*104a0*/  FMUL.FTZ R78, R8.reuse, R78 ;  /* 0x0000004e084e7220 */ /* 0x040fe20000410000 */
[----:B------:R-:W-:Y:S01]  /*104b0*/  SHF.R.S32.HI R7, RZ, 0x5, R6 ;  /* 0x00000005ff077819 */ /* 0x000fe20000011406 */
[C---:B------:R-:W-:Y:S01]  /*104c0*/  FMUL.FTZ R83, R8.reuse, R83 ;  /* 0x0000005308537220 */ /* 0x040fe20000410000 */
[----:B------:R-:W-:Y:S01]  /*104d0*/  FMUL.FTZ R8, R8, R82 ;  /* 0x0000005208087220 */ /* 0x000fe20000410000 */
[----:B------:R-:W-:Y:S01]  /*104e0*/  IMAD.IADD R10, R3, 0x1, -R10 ;  /* 0x00000001030a7824 */ /* 0x000fe200078e0a0a */
[----:B------:R-:W-:Y:S01]  /*104f0*/  F2FP.BF16.F32.PACK_AB R68, R69, R68 ;  /* 0x000000444544723e */ /* 0x000fe200000010ff */
[----:B------:R-:W1:Y:S01]  /*10500*/  @P2 MUFU.LG2 R4, R4 ;  /* 0x0000000400042308 */ /* 0x000e620000000c00 */
[----:B------:R-:W-:Y:S01]  /*10510*/  F2FP.BF16.F32.PACK_AB R70, R71, R70 ;  /* 0x000000464746723e */ /* 0x000fe200000010ff */
[----:B------:R-:W-:Y:S01]  /*10520*/  IMAD R13, R7, 0x100, R10 ;  /* 0x00000100070d7824 */ /* 0x000fe200078e020a */
[----:B------:R-:W-:Y:S01]  /*10530*/  F2FP.BF16.F32.PACK_AB R72, R73, R72 ;  /* 0x000000484948723e */ /* 0x000fe200000010ff */
[----:B--2---:R-:W-:Y:S01]  /*10540*/  @P3 FMUL.FTZ R5, R5, 0.69314718246459960938 ;  /* 0x3f31721805053820 */ /* 0x004fe20000410000 */
[----:B------:R-:W-:Y:S01]  /*10550*/  F2FP.BF16.F32.PACK_AB R74, R75, R74 ;  /* 0x0000004a4b4a723e */ /* 0x000fe200000010ff */
[----:B------:R-:W-:Y:S01]  /*10560*/  IMAD.MOV.U32 R10, RZ, RZ, 0x7f800000 ;  /* 0x7f800000ff0a7424 */ /* 0x000fe200078e00ff */
[----:B------:R-:W-:Y:S01]  /*10570*/  LEA R12, R12, R13, 0x4 ;  /* 0x0000000d0c0c7211 */ /* 0x000fe200078e20ff */
[----:B------:R-:W-:Y:S01]  /*10580*/  @P3 FFMA.FTZ R10, R2, R19, R5 ;  /* 0x00000013020a3223 */ /* 0x000fe20000010005 */
[----:B------:R-:W-:-:S02]  /*10590*/  F2FP.BF16.F32.PACK_AB R76, R77, R76 ;  /* 0x0000004c4d4c723e */ /* 0x000fc400000010ff */
[----:B------:R-:W-:Y:S02]  /*105a0*/  LEA R11, R12, R11, 0x1 ;  /* 0x0000000b0c0b7211 */ /* 0x000fe400078e08ff */
[----:B------:R-:W-:Y:S02]  /*105b0*/  F2FP.BF16.F32.PACK_AB R78, R79, R78 ;  /* 0x0000004e4f4e723e */ /* 0x000fe400000010ff */
[----:B------:R-:W-:Y:S01]  /*105c0*/  LEA R11, R11, UR4, 0x1 ;  /* 0x000000040b0b7c11 */ /* 0x000fe2000f8e08ff */
[----:B------:R-:W-:Y:S01]  /*105d0*/  ULDC.U8 UR4, c[0x0][0x3d8] ;  /* 0x0000f60000047ab9 */ /* 0x000fe20000000000 */
[----:B------:R-:W-:Y:S02]  /*105e0*/  F2FP.BF16.F32.PACK_AB R80, R81, R80 ;  /* 0x000000505150723e */ /* 0x000fe400000010ff */
[C---:B------:R-:W-:Y:S01]  /*105f0*/  IADD3 R13, R11.reuse, 0x20, RZ ;  /* 0x000000200b0d7810 */ /* 0x040fe20007ffe0ff */
[----:B------:R-:W-:Y:S01]  /*10600*/  @P0 VIADD R13, R11, 0xffffffe0 ;  /* 0xffffffe00b0d0836 */ /* 0x000fe20000000000 */
[----:B------:R-:W-:Y:S01]  /*10610*/  F2FP.BF16.F32.PACK_AB R8, R83, R8 ;  /* 0x000000085308723e */ /* 0x000fe200000010ff */
[----:B------:R-:W-:Y:S01]  /*10620*/  IMAD.IADD R15, R11, 0x1, R9 ;  /* 0x000000010b0f7824 */ /* 0x000fe200078e0209 */
[----:B------:R-:W-:Y:S01]  /*10630*/  STS [R11], R68 ;  /* 0x000000440b007388 */ /* 0x000fe20000000800 */
[----:B------:R-:W-:-:S02]  /*10640*/  ISETP.NE.AND P0, PT, RZ, UR4, PT ;  /* 0x00000004ff007c0c */ /* 0x000fc4000bf05270 */
[----:B------:R-:W-:Y:S01]  /*10650*/  IADD3 R9, R9, R13, RZ ;  /* 0x0000000d09097210 */ /* 0x000fe20007ffe0ff */
[----:B------:R2:W-:Y:S04]  /*10660*/  STS [R11+0x200], R70 ;  /* 0x000200460b007388 */ /* 0x0005e80000000800 */
[----:B------:R-:W-:Y:S04]  /*10670*/  STS [R15], R72 ;  /* 0x000000480f007388 */ /* 0x000fe80000000800 */
[----:B------:R1:W-:Y:S04]  /*10680*/  STS [R15+0x200], R74 ;  /* 0x0002004a0f007388 */ /* 0x0003e80000000800 */
[----:B------:R3:W-:Y:S04]  /*10690*/  STS [R13], R76 ;  /* 0x0000004c0d007388 */ /* 0x0007e80000000800 */
[----:B------:R3:W-:Y:S04]  /*106a0*/  STS [R13+0x200], R78 ;  /* 0x0002004e0d007388 */ /* 0x0007e80000000800 */
[----:B------:R3:W-:Y:S04]  /*106b0*/  STS [R9], R80 ;  /* 0x0000005009007388 */ /* 0x0007e80000000800 */
[----:B------:R3:W-:Y:S01]  /*106c0*/  STS [R9+0x200], R8 ;  /* 0x0002000809007388 */ /* 0x0007e20000000800 */
[----:B--2---:R-:W-:Y:S01]  /*106d0*/  MOV R11, 0x7f800000 ;  /* 0x7f800000000b7802 */ /* 0x004fe20000000f00 */
[----:B-1----:R-:W-:-:S04]  /*106e0*/  @P2 FMUL.FTZ R15, R4, 0.69314718246459960938 ;  /* 0x3f317218040f2820 */ /* 0x002fc80000410000 */
[----:B-----5:R-:W-:Y:S01]  /*106f0*/  @P2 FFMA.FTZ R11, R0, R17, R15 ;  /* 0x00000011000b2223 */ /* 0x020fe2000001000f */
        /* <DEDUP_REMOVED lines=10> */
.L_x_3812:
[----:B------:R-:W1:Y:S01]  /*107a0*/  S2R R17, SR_CTAID.Z ;  /* 0x0000000000117919 */ /* 0x000e620000002700 */
[----:B------:R-:W1:Y:S01]  /*107b0*/  LDC R2, c[0x0][0x270] ;  /* 0x00009c00ff027b82 */ /* 0x000e620000000800 */
[----:B------:R-:W1:Y:S07]  /*107c0*/  S2R R0, SR_CTAID.Y ;  /* 0x0000000000007919 */ /* 0x000e6e0000002600 */
[----:B------:R-:W2:Y:S01]  /*107d0*/  LDC R12, c[0x0][0x2c4] ;  /* 0x0000b100ff0c7b82 */ /* 0x000ea20000000800 */
[----:B-1----:R-:W-:-:S04]  /*107e0*/  IMAD R5, R0, R2, R17 ;  /* 0x0000000200057224 */ /* 0x002fc800078e0211 */
[----:B--2---:R-:W-:-:S07]  /*107f0*/  IMAD R12, R5, R12, RZ ;  /* 0x0000000c050c7224 */ /* 0x004fce00078e02ff */
.L_x_3813:
[----:B------:R-:W-:Y:S01]  /*10800*/  LOP3.LUT R6, R6, 0xffffffe0, RZ, 0xc0, !PT ;  /* 0xffffffe006067812 */ /* 0x000fe200078ec0ff */
[----:B------:R-:W1:Y:S01]  /*10810*/  LDC.64 R4, c[0x0][0x290] ;  /* 0x0000a400ff047b82 */ /* 0x000e620000000a00 */
[----:B------:R-:W-:Y:S01]  /*10820*/  SHF.R.S32.HI R2, RZ, 0x1f, R7 ;  /* 0x0000001fff027819 */ /* 0x000fe20000011407 */
[----:B------:R-:W-:Y:S02]  /*10830*/  BSSY B0, `(.L_x_3814) ;  /* 0x0000018000007945 */ /* 0x000fe40003800000 */
[----:B------:R-:W-:Y:S01]  /*10840*/  IMAD.IADD R6, R3, 0x1, -R6 ;  /* 0x0000000103067824 */ /* 0x000fe200078e0a06 */
[----:B------:R-:W-:-:S03]  /*10850*/  LEA.HI R2, R2, R7, RZ, 0x2 ;  /* 0x0000000702027211 */ /* 0x000fc600078f10ff */
[----:B---3--:R-:W2:Y:S08]  /*10860*/  LDC.64 R8, c[0x0][0x298] ;  /* 0x0000a600ff087b82 */ /* 0x008eb00000000a00 */
[----:B------:R-:W-:Y:S01]  /*10870*/  BAR.SYNC.DEFER_BLOCKING 0x0 ;  /* 0x0000000000007b1d */ /* 0x000fe20000010000 */
[----:B------:R-:W-:Y:S02]  /*10880*/  LOP3.LUT P0, RZ, R6, 0x3, RZ, 0xc0, !PT ;  /* 0x0000000306ff7812 */ /* 0x000fe4000780c0ff */
[----:B------:R-:W-:-:S05]  /*10890*/  LOP3.LUT R2, R2, 0xffffffc, RZ, 0xc0, !PT ;  /* 0x0ffffffc02027812 */ /* 0x000fca00078ec0ff */
[----:B------:R-:W-:-:S04]  /*108a0*/  IMAD.IADD R2, R7, 0x1, -R2 ;  /* 0x0000000107027824 */ /* 0x000fc800078e0a02 */
[----:B------:R-:W-:Y:S02]  /*108b0*/  IMAD R151, R2, 0x10, R151 ;  /* 0x0000001002977824 */ /* 0x000fe400078e0297 */
[----:B------:R-:W-:Y:S05]  /*108c0*/  @P0 BRA `(.L_x_3815) ;  /* 0x0000000000380947 */ /* 0x000fea0003800000 */
[----:B------:R-:W3:Y:S01]  /*108d0*/  S2R R2, SR_CTAID.X ;  /* 0x0000000000027919 */ /* 0x000ee20000002500 */
[----:B------:R-:W-:Y:S01]  /*108e0*/  VIADD R7, R151, 0x8 ;  /* 0x0000000897077836 */ /* 0x000fe20000000000 */
[----:B------:R-:W-:Y:S01]  /*108f0*/  ULDC.64 UR4, c[0x0][0x2b0] ;  /* 0x0000ac0000047ab9 */ /* 0x000fe20000000a00 */
[C---:B---3--:R-:W-:Y:S02]  /*10900*/  IMAD R12, R2.reuse, 0x40, R12 ;  /* 0x00000040020c7824 */ /* 0x048fe400078e020c */
        /* <DEDUP_REMOVED lines=10> */
.L_x_3815:
[----:B------:R-:W-:Y:S05]  /*109b0*/  BSYNC B0 ;  /* 0x0000000000007941 */ /* 0x000fea0003800000 */
.L_x_3814:
[----:B------:R-:W4:Y:S01]  /*109c0*/  S2UR UR8, SR_CTAID.X ;  /* 0x00000000000879c3 */ /* 0x000f220000002500 */
[----:B---3--:R-:W3:Y:S01]  /*109d0*/  S2R R2, SR_TID.X ;  /* 0x0000000000027919 */ /* 0x008ee20000002100 */
[----:B------:R-:W-:Y:S01]  /*109e0*/  SHF.R.S32.HI R3, RZ, 0x1f, R0 ;  /* 0x0000001fff037819 */ /* 0x000fe20000011400 */
[C---:B--2---:R-:W-:Y:S01]  /*109f0*/  IMAD.WIDE.U32 R10, R142.reuse, R8, RZ ;  /* 0x000000088e0a7225 */ /* 0x044fe200078e00ff */
[----:B------:R-:W-:Y:S01]  /*10a00*/  ISETP.NE.AND P1, PT, R142, -0x1, PT ;  /* 0xffffffff8e00780c */ /* 0x000fe20003f25270 */
[----:B------:R2:W2:Y:S01]  /*10a10*/  LDS.128 R12, [R150+0x800] ;  /* 0x00080000960c7984 */ /* 0x0004a20000000c00 */
[----:B------:R-:W-:Y:S01]  /*10a20*/  SHF.R.S32.HI R85, RZ, 0x1f, R84 ;  /* 0x0000001fff557819 */ /* 0x000fe20000011454 */
[-C--:B-1----:R-:W-:Y:S01]  /*10a30*/  IMAD R3, R3, R4.reuse, RZ ;  /* 0x0000000403037224 */ /* 0x082fe200078e02ff */
[----:B------:R-:W-:Y:S01]  /*10a40*/  ULDC UR5, c[0x0][0x2d0] ;  /* 0x0000b40000057ab9 */ /* 0x000fe20000000800 */
[----:B------:R-:W1:Y:S01]  /*10a50*/  LDS.128 R148, [R150] ;  /* 0x0000000096947984 */ /* 0x000e620000000c00 */
[----:B------:R-:W-:Y:S01]  /*10a60*/  IMAD.WIDE.U32 R6, R0, R4, RZ ;  /* 0x0000000400067225 */ /* 0x000fe200078e00ff */
[----:B------:R-:W-:Y:S01]  /*10a70*/  ISETP.GE.AND P0, PT, R84, UR5, PT ;  /* 0x0000000554007c0c */ /* 0x000fe2000bf06270 */
[----:B------:R-:W-:Y:S02]  /*10a80*/  BSSY B0, `(.L_x_3816) ;  /* 0x0000024000007945 */ /* 0x000fe40003800000 */
[----:B------:R-:W-:Y:S01]  /*10a90*/  IMAD R5, R0, R5, R3 ;  /* 0x0000000500057224 */ /* 0x000fe200078e0203 */
[----:B------:R-:W-:Y:S01]  /*10aa0*/  SEL R0, R6, R10, !P1 ;  /* 0x0000000a06007207 */ /* 0x000fe20004800000 */
[----:B------:R-:W-:-:S02]  /*10ab0*/  IMAD R142, R142, R9, R11 ;  /* 0x000000098e8e7224 */ /* 0x000fc400078e020b */
[----:B------:R-:W-:Y:S01]  /*10ac0*/  @!P1 IMAD.IADD R142, R7, 0x1, R5 ;  /* 0x00000001078e9824 */ /* 0x000fe200078e0205 */
[----:B------:R-:W-:Y:S01]  /*10ad0*/  SHF.R.S32.HI R5, RZ, 0x1f, R17 ;  /* 0x0000001fff057819 */ /* 0x000fe20000011411 */
[----:B------:R-:W-:Y:S01]  /*10ae0*/  VIADD R3, R144, 0x20 ;  /* 0x0000002090037836 */ /* 0x000fe20000000000 */
[----:B----4-:R-:W-:-:S04]  /*10af0*/  USHF.L.U32 UR8, UR8, 0x6, URZ ;  /* 0x0000000608087899 */ /* 0x010fc8000800063f */
[----:B------:R-:W-:Y:S02]  /*10b00*/  USHF.R.S32.HI UR4, URZ, 0x1f, UR8 ;  /* 0x0000001f3f047899 */ /* 0x000fe40008011408 */
[C---:B------:R-:W-:Y:S01]  /*10b10*/  IMAD.WIDE.U32 R18, R8.reuse, UR8, R84 ;  /* 0x0000000808127c25 */ /* 0x040fe2000f8e0054 */
[----:B------:R-:W-:Y:S02]  /*10b20*/  IADD3 R141, R141, -UR8, RZ ;  /* 0x800000088d8d7c10 */ /* 0x000fe4000fffe0ff */
[----:B---3--:R-:W-:Y:S01]  /*10b30*/  SHF.R.S32.HI R11, RZ, 0x1f, R2 ;  /* 0x0000001fff0b7819 */ /* 0x008fe20000011402 */
[----:B------:R-:W-:Y:S01]  /*10b40*/  IMAD R4, R8, UR4, RZ ;  /* 0x0000000408047c24 */ /* 0x000fe2000f8e02ff */
[----:B------:R-:W-:Y:S01]  /*10b50*/  IADD3 R6, P1, R0, R18, RZ ;  /* 0x0000001200067210 */ /* 0x000fe20007f3e0ff */
[----:B------:R-:W-:Y:S01]  /*10b60*/  ULDC.64 UR4, c[0x0][0x2a0] ;  /* 0x0000a80000047ab9 */ /* 0x000fe20000000a00 */
[----:B------:R-:W-:Y:S01]  /*10b70*/  LEA.HI R11, R11, R2, RZ, 0x2 ;  /* 0x000000020b0b7211 */ /* 0x000fe200078f10ff */
[----:B------:R-:W-:-:S02]  /*10b80*/  IMAD R7, R9, UR8, R4 ;  /* 0x0000000809077c24 */ /* 0x000fc4000f8e0204 */
[----:B------:R-:W-:Y:S01]  /*10b90*/  IMAD R0, R5, UR4, RZ ;  /* 0x0000000405007c24 */ /* 0x000fe2000f8e02ff */
[----:B------:R-:W-:Y:S02]  /*10ba0*/  SHF.R.S32.HI R11, RZ, 0x2, R11 ;  /* 0x00000002ff0b7819 */ /* 0x000fe4000001140b */
[----:B------:R-:W-:Y:S01]  /*10bb0*/  IADD3.X R7, R142, R19, R7, P1, !PT ;  /* 0x000000138e077210 */ /* 0x000fe20000ffe407 */
[----:B------:R-:W-:Y:S01]  /*10bc0*/  IMAD R0, R17, UR5, R0 ;  /* 0x0000000511007c24 */ /* 0x000fe2000f8e0200 */
[-C--:B------:R-:W-:Y:S02]  /*10bd0*/  ISETP.GE.OR P1, PT, R3, R141.reuse, P0 ;  /* 0x0000008d0300720c */ /* 0x080fe40000726670 */
[----:B------:R-:W-:Y:S01]  /*10be0*/  ISETP.GE.OR P0, PT, R144, R141, P0 ;  /* 0x0000008d9000720c */ /* 0x000fe20000706670 */
[----:B------:R-:W-:Y:S01]  /*10bf0*/  IMAD.WIDE.U32 R6, R17, UR4, R6 ;  /* 0x0000000411067c25 */ /* 0x000fe2000f8e0006 */
[----:B------:R-:W-:-:S03]  /*10c00*/  SHF.R.S32.HI R11, RZ, 0x1f, R11 ;  /* 0x0000001fff0b7819 */ /* 0x000fc6000001140b */
[----:B------:R-:W-:-:S08]  /*10c10*/  IMAD.IADD R3, R0, 0x1, R7 ;  /* 0x0000000100037824 */ /* 0x000fd000078e0207 */
[----:B-12---:R-:W-:Y:S05]  /*10c20*/  @P0 BRA `(.L_x_3817) ;  /* 0x0000000000240947 */ /* 0x006fea0003800000 */
        /* <DEDUP_REMOVED lines=8> */
[----:B------:R1:W-:Y:S02]  /*10cb0*/  STG.E.128 desc[UR6][R16.64], R148 ;  /* 0x0000009410007986 */ /* 0x0003e4000c101d06 */
.L_x_3817:
[----:B------:R-:W-:Y:S05]  /*10cc0*/  BSYNC B0 ;  /* 0x0000000000007941 */ /* 0x000fea0003800000 */
.L_x_3816:
        /* <DEDUP_REMOVED lines=13> */
.L_x_3818:
        /* <DEDUP_REMOVED lines=14> */
.L_x_5362:


//--------------------- .text._ZN5flash24flash_fwd_splitkv_kernelI23Flash_fwd_kernel_traitsILi32ELi64ELi128ELi4ELb0ELb0EN7cutlass10bfloat16_tE19Flash_kernel_traitsILi32ELi64ELi128ELi4ES3_EELb1ELb0ELb0ELb0ELb0ELb1ELb0ELb1EEEvNS_16Flash_fwd_paramsE --------------------------
	.section	.text._ZN5flash24flash_fwd_splitkv_kernelI23Flash_fwd_kernel_traitsILi32ELi64ELi128ELi4ELb0ELb0EN7cutlass10bfloat16_tE19Flash_kernel_traitsILi32ELi64ELi128ELi4ES3_EELb1ELb0ELb0ELb0ELb0ELb1ELb0ELb1EEEvNS_16Flash_fwd_paramsE,"ax",@progbits
	.align	128
        .global         _ZN5flash24flash_fwd_splitkv_kernelI23Flash_fwd_kernel_traitsILi32ELi64ELi128ELi4ELb0ELb0EN7cutlass10bfloat16_tE19Flash_kernel_traitsILi32ELi64ELi128ELi4ES3_EELb1ELb0ELb0ELb0ELb0ELb1ELb0ELb1EEEvNS_16Flash_fwd_paramsE
        .type           _ZN5flash24flash_fwd_splitkv_kernelI23Flash_fwd_kernel_traitsILi32ELi64ELi128ELi4ELb0ELb0EN7cutlass10bfloat16_tE19Flash_kernel_traitsILi32ELi64ELi128ELi4ES3_EELb1ELb0ELb0ELb0ELb0ELb1ELb0ELb1EEEvNS_16Flash_fwd_paramsE,@function
        .size           _ZN5flash24flash_fwd_splitkv_kernelI23Flash_fwd_kernel_traitsILi32ELi64ELi128ELi4ELb0ELb0EN7cutlass10bfloat16_tE19Flash_kernel_traitsILi32ELi64ELi128ELi4ES3_EELb1ELb0ELb0ELb0ELb0ELb1ELb0ELb1EEEvNS_16Flash_fwd_paramsE,(.L_x_5363 - _ZN5flash24flash_fwd_splitkv_kernelI23Flash_fwd_kernel_traitsILi32ELi64ELi128ELi4ELb0ELb0EN7cutlass10bfloat16_tE19Flash_kernel_traitsILi32ELi64ELi128ELi4ES3_EELb1ELb0ELb0ELb0ELb0ELb1ELb0ELb1EEEvNS_16Flash_fwd_paramsE)
        .other          _ZN5flash24flash_fwd_splitkv_kernelI23Flash_fwd_kernel_traitsILi32ELi64ELi128ELi4ELb0ELb0EN7cutlass10bfloat16_tE19Flash_kernel_traitsILi32ELi64ELi128ELi4ES3_EELb1ELb0ELb0ELb0ELb0ELb1ELb0ELb1EEEvNS_16Flash_fwd_paramsE,@"STO_CUDA_ENTRY STV_DEFAULT"
_ZN5flash24flash_fwd_splitkv_kernelI23Flash_fwd_kernel_traitsILi32ELi64ELi128ELi4ELb0ELb0EN7cutlass10bfloat16_tE19Flash_kernel_traitsILi32ELi64ELi128ELi4ES3_EELb1ELb0ELb0ELb0ELb0ELb1ELb0ELb1EEEvNS_16Flash_fwd_paramsE:
.text._ZN5flash24flash_fwd_splitkv_kernelI23Flash_fwd_kernel_traitsILi32ELi64ELi128ELi4ELb0ELb0EN7cutlass10bfloat16_tE19Flash_kernel_traitsILi32ELi64ELi128ELi4ES3_EELb1ELb0ELb0ELb0ELb0ELb1ELb0ELb1EEEvNS_16Flash_fwd_paramsE:
        /* <DEDUP_REMOVED lines=22> */
[----:B-1----:R-:W-:-:S04]  /*0160*/  IMAD.WIDE R8, R0, 0x4, R8 ;  /* 0x0000000400087825 */ /* 0x002fc800078e0208 */
[----:B------:R-:W-:-:S04]  /*0170*/  IMAD.WIDE R98, R0, 0x4, R98 ;  /* 0x0000000400627825 */ /* 0x000fc800078e0262 */
[----:B------:R-:W-:Y:S02]  /*0180*/  IMAD.MOV.U32 R7, RZ, RZ, RZ ;  /* 0x000000ffff077224 */ /* 0x000fe400078e00ff */
[----:B------:R1:W5:Y:S04]  /*0190*/  @!P2 LDG.E R14, desc[UR6][R8.64] ;  /* 0x00000006080ea981 */ /* 0x000368000c1e1900 */
[----:B------:R1:W5:Y:S01]  /*01a0*/  @P5 LDG.E R7, desc[UR6][R98.64] ;  /* 0x0000000662075981 */ /* 0x000362000c1e1900 */
[----:B------:R-:W3:Y:S01]  /*01b0*/  S2R R16, SR_CTAID.X ;  /* 0x0000000000107919 */ /* 0x000ee20000002500 */
[----:B------:R-:W4:Y:S01]  /*01c0*/  S2R R96, SR_CTAID.Z ;  /* 0x0000000000607919 */ /* 0x000f220000002700 */
[----:B------:R-:W1:Y:S01]  /*01d0*/  S2R R40, SR_TID.X ;  /* 0x0000000000287919 */ /* 0x000e620000002100 */
[----:B------:R-:W-:-:S04]  /*01e0*/  IMAD.MOV.U32 R12, RZ, RZ, R0 ;  /* 0x000000ffff0c7224 */ /* 0x000fc800078e0000 */
[--C-:B------:R-:W-:Y:S01]  /*01f0*/  IMAD.MOV.U32 R6, RZ, RZ, R12.reuse ;  /* 0x000000ffff067224 */ /* 0x100fe200078e000c */
[----:B------:R-:W-:Y:S01]  /*0200*/  SHF.R.S32.HI R5, RZ, 0x1f, R12 ;  /* 0x0000001fff057819 */ /* 0x000fe2000001140c */
        /* <DEDUP_REMOVED lines=9> */
.L_x_3819:
[----:B------:R-:W1:Y:S02]  /*02a0*/  LDC R49, c[0x0][0x2c8] ;  /* 0x0000b200ff317b82 */ /* 0x000e640000000800 */
.L_x_3820:
[----:B------:R-:W4:Y:S02]  /*02b0*/  LDC.64 R2, c[0x0][0x308] ;  /* 0x0000c200ff027b82 */ /* 0x000f240000000a00 */
[----:B----4-:R-:W-:-:S04]  /*02c0*/  ISETP.NE.U32.AND P1, PT, R2, RZ, PT ;  /* 0x000000ff0200720c */ /* 0x010fc80003f25070 */
[----:B------:R-:W-:-:S13]  /*02d0*/  ISETP.NE.AND.EX P1, PT, R3, RZ, PT, P1 ;  /* 0x000000ff0300720c */ /* 0x000fda0003f25310 */
[----:B------:R-:W4:Y:S01]  /*02e0*/  @P1 LDC.64 R2, c[0x0][0x308] ;  /* 0x0000c200ff021b82 */ /* 0x000f220000000a00 */
[----:B------:R-:W-:-:S07]  /*02f0*/  IMAD.SHL.U32 R42, R16, 0x40, RZ ;  /* 0x00000040102a7824 */ /* 0x000fce00078e00ff */
[----:B---3--:R-:W3:Y:S01]  /*0300*/  @!P1 LDC R8, c[0x0][0x2cc] ;  /* 0x0000b300ff089b82 */ /* 0x008ee20000000800 */
[----:B--2---:R-:W-:Y:S01]  /*0310*/  ISETP.GT.AND P0, PT, R113, R42, PT ;  /* 0x0000002a7100720c */ /* 0x004fe20003f04270 */
[----:B----4-:R-:W-:-:S05]  /*0320*/  @P1 IMAD.WIDE R2, R0, 0x4, R2 ;  /* 0x0000000400021825 */ /* 0x010fca00078e0202 */
[----:B------:R2:W5:Y:S01]  /*0330*/  @P1 LDG.E R35, desc[UR6][R2.64] ;  /* 0x0000000602231981 */ /* 0x000562000c1e1900 */
[----:B------:R-:W4:Y:S06]  /*0340*/  @!P1 LDC.64 R2, c[0x0][0x318] ;  /* 0x0000c600ff029b82 */ /* 0x000f2c0000000a00 */
[----:B--23--:R-:W-:Y:S05]  /*0350*/  @!P0 EXIT ;  /* 0x000000000000894d */ /* 0x00cfea0003800000 */
        /* <DEDUP_REMOVED lines=36> */
[----:B------:R-:W-:-:S04]  /*05a0*/  IMAD.IADD R0, R40, 0x1, -R0 ;  /* 0x0000000128007824 */ /* 0x000fc800078e0a00 */
[C---:B------:R-:W-:Y:S01]  /*05b0*/  IMAD.SHL.U32 R10, R0.reuse, 0x8, RZ ;  /* 0x00000008000a7824 */ /* 0x040fe200078e00ff */
[----:B------:R-:W-:-:S04]  /*05c0*/  ISETP.NE.AND P3, PT, R0, RZ, PT ;  /* 0x000000ff0000720c */ /* 0x000fc80003f65270 */
[--C-:B------:R-:W-:Y:S01]  /*05d0*/  SHF.R.S32.HI R11, RZ, 0x1f, R10.reuse ;  /* 0x0000001fff0b7819 */ /* 0x100fe2000001140a */
[-C--:B-1----:R-:W-:Y:S01]  /*05e0*/  @P0 IMAD.WIDE.U32 R8, R114, R6.reuse, RZ ;  /* 0x0000000672080225 */ /* 0x082fe200078e00ff */
[----:B------:R-:W-:Y:S02]  /*05f0*/  ISETP.GE.AND P1, PT, R10, UR4, PT ;  /* 0x000000040a007c0c */ /* 0x000fe4000bf26270 */
[----:B------:R-:W-:Y:S01]  /*0600*/  ISETP.GE.OR P3, PT, R4, R113, P3 ;  /* 0x000000710400720c */ /* 0x000fe20001f66670 */
[----:B------:R-:W-:-:S04]  /*0610*/  IMAD.WIDE.U32 R10, R42, R6, R10 ;  /* 0x000000062a0a7225 */ /* 0x000fc800078e000a */
[----:B------:R-:W-:Y:S02]  /*0620*/  @P0 IMAD R114, R114, R7, R9 ;  /* 0x0000000772720224 */ /* 0x000fe400078e0209 */
[-C--:B--2---:R-:W-:Y:S02]  /*0630*/  @!P0 IMAD R5, R5, R2.reuse, RZ ;  /* 0x0000000205058224 */ /* 0x084fe400078e02ff */
[----:B------:R-:W-:Y:S01]  /*0640*/  @!P0 IMAD.WIDE.U32 R14, R12, R2, RZ ;  /* 0x000000020c0e8225 */ /* 0x000fe200078e00ff */
[----:B------:R-:W-:-:S03]  /*0650*/  SHF.R.S32.HI R2, RZ, 0x1f, R42 ;  /* 0x0000001fff027819 */ /* 0x000fc6000001142a */
[----:B------:R-:W-:Y:S01]  /*0660*/  @!P0 IMAD R3, R12, R3, R5 ;  /* 0x000000030c038224 */ /* 0x000fe200078e0205 */
[----:B------:R-:W-:Y:S01]  /*0670*/  IADD3 R5, R4, 0x20, RZ ;  /* 0x0000002004057810 */ /* 0x000fe20007ffe0ff */
[----:B------:R-:W-:Y:S02]  /*0680*/  IMAD R2, R2, R6, RZ ;  /* 0x0000000602027224 */ /* 0x000fe400078e02ff */
[----:B------:R-:W-:Y:S01]  /*0690*/  @!P0 IMAD.MOV.U32 R8, RZ, RZ, R14 ;  /* 0x000000ffff088224 */ /* 0x000fe200078e000e */
[----:B------:R-:W-:Y:S01]  /*06a0*/  ISETP.GE.OR P4, PT, R5, R113, P1 ;  /* 0x000000710500720c */ /* 0x000fe20000f86670 */
[----:B------:R-:W-:Y:S02]  /*06b0*/  IMAD R2, R42, R7, R2 ;  /* 0x000000072a027224 */ /* 0x000fe400078e0202 */
[----:B------:R-:W-:Y:S01]  /*06c0*/  @!P0 IMAD.IADD R114, R15, 0x1, R3 ;  /* 0x000000010f728824 */ /* 0x000fe200078e0203 */
[----:B------:R-:W-:Y:S01]  /*06d0*/  IADD3 R8, P2, R8, R10, RZ ;  /* 0x0000000a08087210 */ /* 0x000fe20007f5e0ff */
[--C-:B------:R-:W-:Y:S01]  /*06e0*/  IMAD R12, R12, UR8, R96.reuse ;  /* 0x000000080c0c7c24 */ /* 0x100fe2000f8e0260 */
[----:B------:R-:W-:-:S02]  /*06f0*/  SHF.R.S32.HI R3, RZ, 0x1f, R96 ;  /* 0x0000001fff037819 */ /* 0x000fc40000011460 */
[----:B------:R-:W-:Y:S01]  /*0700*/  IADD3.X R9, R114, R11, R2, P2, !PT ;  /* 0x0000000b72097210 */ /* 0x000fe200017fe402 */
[----:B------:R-:W-:Y:S01]  /*0710*/  IMAD R12, R12, UR5, R42 ;  /* 0x000000050c0c7c24 */ /* 0x000fe2000f8e022a */
[-C--:B------:R-:W-:Y:S01]  /*0720*/  ISETP.GE.OR P2, PT, R4, R113.reuse, P1 ;  /* 0x000000710400720c */ /* 0x080fe20000f46670 */
[----:B------:R-:W-:Y:S01]  /*0730*/  ULDC.64 UR4, c[0x0][0x2a0] ;  /* 0x0000a80000047ab9 */ /* 0x000fe20000000a00 */
[----:B------:R-:W-:Y:S01]  /*0740*/  ISETP.GE.AND P0, PT, R5, R113, PT ;  /* 0x000000710500720c */ /* 0x000fe20003f06270 */
        /* <DEDUP_REMOVED lines=16> */
.L_x_3823:
[----:B------:R-:W-:Y:S05]  /*0850*/  BSYNC B0 ;  /* 0x0000000000007941 */ /* 0x000fea0003800000 */
.L_x_3822:
        /* <DEDUP_REMOVED lines=13> */
.L_x_3825:
[----:B------:R-:W-:Y:S05]  /*0930*/  BSYNC B0 ;  /* 0x0000000000007941 */ /* 0x000fea0003800000 */
.L_x_3824:
        /* <DEDUP_REMOVED lines=11> */
.L_x_3821:
        /* <DEDUP_REMOVED lines=22> */
.L_x_3826:
[----:B------:R-:W-:Y:S05]  /*0b50*/  @!P2 BRA `(.L_x_3827) ;  /* 0x00000004003ca947 */ /* 0x000fea0003800000 */
[----:B------:R-:W2:Y:S01]  /*0b60*/  LDC R10, c[0x0][0x380] ;  /* 0x0000e000ff0a7b82 */ /* 0x000ea20000000800 */
[----:B------:R-:W-:Y:S01]  /*0b70*/  LEA R32, R34, 0xffffff80, 0x7 ;  /* 0xffffff8022207811 */ /* 0x000fe200078e38ff */
[----:B------:R-:W-:-:S03]  /*0b80*/  ULDC.64 UR4, c[0x0][0x230] ;  /* 0x00008c0000047ab9 */ /* 0x000fc60000000a00 */
[----:B-1----:R-:W-:-:S03]  /*0b90*/  IABS R2, R32 ;  /* 0x0000002000027213 */ /* 0x002fc60000000000 */
        /* <DEDUP_REMOVED lines=20> */
[----:B------:R-:W2:Y:S05]  /*0ce0*/  LDC R0, c[0x0][0x278] ;  /* 0x00009e00ff007b82 */ /* 0x000eaa0000000800 */
[----:B------:R-:W-:-:S06]  /*0cf0*/  @P3 IADD3 R14, R14, 0x1, RZ ;  /* 0x000000010e0e3810 */ /* 0x000fcc0007ffe0ff */
[----:B------:R-:W-:Y:S01]  /*0d00*/  @!P0 IMAD.MOV R14, RZ, RZ, -R14 ;  /* 0x000000ffff0e8224 */ /* 0x000fe200078e0a0e */
[----:B------:R-:W-:-:S05]  /*0d10*/  @!P1 LOP3.LUT R14, RZ, R10, RZ, 0x33, !PT ;  /* 0x0000000aff0e9212 */ /* 0x000fca00078e33ff */
[----:B------:R-:W-:-:S06]  /*0d20*/  IMAD.WIDE R8, R14, 0x4, R118 ;  /* 0x000000040e087825 */ /* 0x000fcc00078e0276 */
[----:B------:R-:W3:Y:S01]  /*0d30*/  LDG.E R8, desc[UR6][R8.64] ;  /* 0x0000000608087981 */ /* 0x000ee2000c1e1900 */
[----:B--2---:R-:W-:Y:S01]  /*0d40*/  IABS R2, R0 ;  /* 0x0000000000027213 */ /* 0x004fe20000000000 */
[----:B------:R-:W-:-:S03]  /*0d50*/  IMAD.MOV R14, RZ, RZ, -R14 ;  /* 0x000000ffff0e7224 */ /* 0x000fc600078e0a0e */
[----:B-----5:R-:W2:Y:S01]  /*0d60*/  I2F.RP R12, R2 ;  /* 0x00000002000c7306 */ /* 0x020ea20000209400 */
[----:B------:R-:W-:-:S07]  /*0d70*/  IMAD R14, R10, R14, R32 ;  /* 0x0000000e0a0e7224 */ /* 0x000fce00078e0220 */
[----:B--2---:R-:W2:Y:S02]  /*0d80*/  MUFU.RCP R12, R12 ;  /* 0x0000000c000c7308 */ /* 0x004ea40000001000 */
[----:B--2---:R-:W-:-:S06]  /*0d90*/  IADD3 R12, R12, 0xffffffe, RZ ;  /* 0x0ffffffe0c0c7810 */ /* 0x004fcc0007ffe0ff */
[----:B------:R-:W2:Y:S02]  /*0da0*/  F2I.FTZ.U32.TRUNC.NTZ R13, R12 ;  /* 0x0000000c000d7305 */ /* 0x000ea4000021f000 */
[----:B--2---:R-:W-:Y:S01]  /*0db0*/  IMAD.MOV R3, RZ, RZ, -R13 ;  /* 0x000000ffff037224 */ /* 0x004fe200078e0a0d */
[----:B------:R-:W-:-:S03]  /*0dc0*/  MOV R12, RZ ;  /* 0x000000ff000c7202 */ /* 0x000fc60000000f00 */
[----:B------:R-:W-:Y:S01]  /*0dd0*/  IMAD R4, R3, R2, RZ ;  /* 0x0000000203047224 */ /* 0x000fe200078e02ff */
[----:B------:R-:W-:-:S03]  /*0de0*/  IABS R3, R96 ;  /* 0x0000006000037213 */ /* 0x000fc60000000000 */
[----:B------:R-:W-:Y:S01]  /*0df0*/  IMAD.HI.U32 R4, R13, R4, R12 ;  /* 0x000000040d047227 */ /* 0x000fe200078e000c */
[----:B------:R-:W-:-:S03]  /*0e00*/  SHF.R.S32.HI R13, RZ, 0x1f, R14 ;  /* 0x0000001fff0d7819 */ /* 0x000fc6000001140e */
        /* <DEDUP_REMOVED lines=19> */
[-C--:B--2---:R-:W-:Y:S02]  /*0f40*/  IMAD R7, R7, R2.reuse, RZ ;  /* 0x0000000207077224 */ /* 0x084fe400078e02ff */
[C---:B------:R-:W-:Y:S01]  /*0f50*/  IMAD R9, R8.reuse, UR5, R9 ;  /* 0x0000000508097c24 */ /* 0x040fe2000f8e0209 */
[----:B------:R-:W-:Y:S01]  /*0f60*/  ULDC.64 UR4, c[0x0][0x260] ;  /* 0x0000980000047ab9 */ /* 0x000fe20000000a00 */
[C---:B------:R-:W-:Y:S02]  /*0f70*/  IMAD R3, R8.reuse, R3, R7 ;  /* 0x0000000308037224 */ /* 0x040fe400078e0207 */
[----:B------:R-:W-:Y:S01]  /*0f80*/  IMAD.WIDE.U32 R18, R8, R2, RZ ;  /* 0x0000000208127225 */ /* 0x000fe200078e00ff */
[----:B------:R-:W-:-:S03]  /*0f90*/  IADD3 R11, R11, R9, RZ ;  /* 0x000000090b0b7210 */ /* 0x000fc60007ffe0ff */
[-C--:B-1----:R-:W-:Y:S02]  /*0fa0*/  IMAD R9, R13, R102.reuse, RZ ;  /* 0x000000660d097224 */ /* 0x082fe400078e02ff */
[----:B------:R-:W-:-:S04]  /*0fb0*/  IMAD.WIDE.U32 R10, R14, R102, R10 ;  /* 0x000000660e0a7225 */ /* 0x000fc800078e000a */
[----:B------:R-:W-:Y:S02]  /*0fc0*/  IMAD R9, R14, R103, R9 ;  /* 0x000000670e097224 */ /* 0x000fe400078e0209 */
[----:B------:R-:W-:-:S03]  /*0fd0*/  IMAD.IADD R15, R19, 0x1, R3 ;  /* 0x00000001130f7824 */ /* 0x000fc600078e0203 */
[----:B------:R-:W-:Y:S01]  /*0fe0*/  IADD3 R11, R11, R9, RZ ;  /* 0x000000090b0b7210 */ /* 0x000fe20007ffe0ff */
[----:B------:R-:W-:-:S04]  /*0ff0*/  IMAD R9, R0, UR4, RZ ;  /* 0x0000000400097c24 */ /* 0x000fc8000f8e02ff */
[C---:B------:R-:W-:Y:S02]  /*1000*/  IMAD R9, R4.reuse, UR5, R9 ;  /* 0x0000000504097c24 */ /* 0x040fe4000f8e0209 */
[----:B------:R-:W-:-:S05]  /*1010*/  IMAD.WIDE.U32 R20, R4, UR4, R10 ;  /* 0x0000000404147c25 */ /* 0x000fca000f8e000a */
[----:B------:R-:W-:Y:S02]  /*1020*/  IADD3 R10, R21, R9, RZ ;  /* 0x00000009150a7210 */ /* 0x000fe40007ffe0ff */
[----:B------:R-:W-:Y:S01]  /*1030*/  MOV R11, R20 ;  /* 0x00000014000b7202 */ /* 0x000fe20000000f00 */
[----:B------:R-:W-:Y:S06]  /*1040*/  BRA `(.L_x_3828) ;  /* 0x0000000400407947 */ /* 0x000fec0003800000 */
.L_x_3827:
        /* <DEDUP_REMOVED lines=9> */
[----:B------:R-:W-:Y:S01]  /*10e0*/  ISETP.GE.AND P1, PT, R10, RZ, PT ;  /* 0x000000ff0a00720c */ /* 0x000fe20003f26270 */
[C---:B--2---:R-:W-:Y:S02]  /*10f0*/  @P4 IMAD R11, R18.reuse, R103, RZ ;  /* 0x00000067120b4224 */ /* 0x044fe400078e02ff */
[----:B------:R-:W-:-:S03]  /*1100*/  @P4 IMAD.WIDE.U32 R18, R18, R102, RZ ;  /* 0x0000006612124225 */ /* 0x000fc600078e00ff */
[----:B-1----:R-:W1:Y:S02]  /*1110*/  MUFU.RCP R8, R8 ;  /* 0x0000000800087308 */ /* 0x002e640000001000 */
        /* <DEDUP_REMOVED lines=11> */
[----:B------:R-:W-:-:S04]  /*11d0*/  IMAD.MOV R2, RZ, RZ, -R4 ;  /* 0x000000ffff027224 */ /* 0x000fc800078e0a04 */
[C---:B------:R-:W-:Y:S02]  /*11e0*/  IMAD R2, R3.reuse, R2, R8 ;  /* 0x0000000203027224 */ /* 0x040fe400078e0208 */
[----:B------:R-:W1:Y:S03]  /*11f0*/  @P4 LDC.64 R8, c[0x0][0x250] ;  /* 0x00009400ff084b82 */ /* 0x000e660000000a00 */
[----:B------:R-:W-:-:S13]  /*1200*/  ISETP.GT.U32.AND P0, PT, R3, R2, PT ;  /* 0x000000020300720c */ /* 0x000fda0003f04070 */
        /* <DEDUP_REMOVED lines=21> */
.L_x_3829:
        /* <DEDUP_REMOVED lines=8> */
[----:B-1----:R-:W-:Y:S01]  /*13e0*/  @P4 IMAD.WIDE.U32 R20, R14, R8, RZ ;  /* 0x000000080e144225 */ /* 0x002fe200078e00ff */
[----:B------:R-:W-:-:S03]  /*13f0*/  IADD3 R19, R19, R10, RZ ;  /* 0x0000000a13137210 */ /* 0x000fc60007ffe0ff */
        /* <DEDUP_REMOVED lines=21> */
.L_x_3828:
[----:B------:R1:W5:Y:S01]  /*1550*/  @P5 LDG.E R7, desc[UR6][R98.64] ;  /* 0x0000000662075981 */ /* 0x000362000c1e1900 */
[----:B------:R-:W-:Y:S01]  /*1560*/  ISETP.NE.AND P0, PT, R114, -0x1, PT ;  /* 0xffffffff7200780c */ /* 0x000fe20003f05270 */
[----:B------:R-:W2:Y:S01]  /*1570*/  LDC.64 R2, c[0x0][0x240] ;  /* 0x00009000ff027b82 */ /* 0x000ea20000000a00 */
[----:B------:R-:W-:Y:S01]  /*1580*/  SHF.R.S32.HI R46, RZ, 0x1f, R40 ;  /* 0x0000001fff2e7819 */ /* 0x000fe20000011428 */
[----:B------:R-:W-:Y:S01]  /*1590*/  ULDC.64 UR4, c[0x0][0x268] ;  /* 0x00009a0000047ab9 */ /* 0x000fe20000000a00 */
[----:B------:R-:W-:Y:S01]  /*15a0*/  SHF.R.S32.HI R64, RZ, 0x1f, R49 ;  /* 0x0000001fff407819 */ /* 0x000fe20000011431 */
[----:B------:R-:W-:Y:S01]  /*15b0*/  IMAD.MOV.U32 R30, RZ, RZ, 0x10 ;  /* 0x00000010ff1e7424 */ /* 0x000fe200078e00ff */
[-C--:B------:R-:W-:Y:S01]  /*15c0*/  LEA.HI R19, R46, R40.reuse, RZ, 0x2 ;  /* 0x000000282e137211 */ /* 0x080fe200078f10ff */
[----:B------:R-:W-:Y:S01]  /*15d0*/  IMAD.SHL.U32 R110, R102, 0x20, RZ ;  /* 0x00000020666e7824 */ /* 0x000fe200078e00ff */
[----:B------:R-:W-:Y:S01]  /*15e0*/  LEA.HI R47, R46, R40, RZ, 0x3 ;  /* 0x000000282e2f7211 */ /* 0x000fe200078f18ff */
[----:B------:R-:W3:Y:S01]  /*15f0*/  LDC R55, c[0x0][0x2e0] ;  /* 0x0000b800ff377b82 */ /* 0x000ee20000000800 */
[----:B-----5:R-:W-:-:S02]  /*1600*/  LOP3.LUT R12, R19, 0xfffffffc, RZ, 0xc0, !PT ;  /* 0xfffffffc130c7812 */ /* 0x020fc400078ec0ff */
[----:B------:R-:W-:Y:S02]  /*1610*/  SHF.R.S32.HI R43, RZ, 0x3, R47 ;  /* 0x00000003ff2b7819 */ /* 0x000fe4000001142f */
[----:B------:R-:W-:Y:S01]  /*1620*/  SHF.R.S32.HI R116, RZ, 0x2, R19 ;  /* 0x00000002ff747819 */ /* 0x000fe20000011413 */
[----:B------:R-:W-:Y:S01]  /*1630*/  IMAD.IADD R12, R40, 0x1, -R12 ;  /* 0x00000001280c7824 */ /* 0x000fe200078e0a0c */
[----:B------:R-:W-:Y:S01]  /*1640*/  LEA.HI R41, R46, R40, RZ, 0x5 ;  /* 0x000000282e297211 */ /* 0x000fe200078f28ff */
[----:B------:R-:W4:Y:S01]  /*1650*/  @!P0 LDC.64 R8, c[0x0][0x228] ;  /* 0x00008a00ff088b82 */ /* 0x000f220000000a00 */
[----:B------:R-:W-:Y:S01]  /*1660*/  IMAD.SHL.U32 R23, R43, 0x40, RZ ;  /* 0x000000402b177824 */ /* 0x000fe200078e00ff */
[--C-:B------:R-:W-:Y:S01]  /*1670*/  SHF.R.S32.HI R117, RZ, 0x1f, R116.reuse ;  /* 0x0000001fff757819 */ /* 0x100fe20000011474 */
[C---:B------:R-:W-:Y:S01]  /*1680*/  IMAD.SHL.U32 R84, R12.reuse, 0x8, RZ ;  /* 0x000000080c547824 */ /* 0x040fe200078e00ff */
[----:B------:R-:W-:Y:S01]  /*1690*/  LEA.HI R19, R19, R116, RZ, 0x1 ;  /* 0x0000007413137211 */ /* 0x000fe200078f08ff */
[----:B------:R-:W-:Y:S01]  /*16a0*/  IMAD.SHL.U32 R12, R12, 0x4, RZ ;  /* 0x000000040c0c7824 */ /* 0x000fe200078e00ff */
[----:B------:R-:W-:Y:S01]  /*16b0*/  LOP3.LUT R23, R23, 0xc0, RZ, 0xc0, !PT ;  /* 0x000000c017177812 */ /* 0x000fe200078ec0ff */
[----:B------:R-:W-:Y:S01]  /*16c0*/  IMAD.WIDE R20, R16, 0x40, R116 ;  /* 0x0000004010147825 */ /* 0x000fe200078e0274 */
[----:B------:R-:W-:Y:S01]  /*16d0*/  SHF.R.S32.HI R85, RZ, 0x1f, R84 ;  /* 0x0000001fff557819 */ /* 0x000fe20000011454 */
[----:B------:R-:W1:Y:S01]  /*16e0*/  LDC.64 R100, c[0x0][0x250] ;  /* 0x00009400ff647b82 */ /* 0x000e620000000a00 */
[----:B------:R-:W-:Y:S01]  /*16f0*/  LOP3.LUT R19, R19, 0x7fffffe, RZ, 0xc0, !PT ;  /* 0x07fffffe13137812 */ /* 0x000fe200078ec0ff */
[----:B--2---:R-:W-:Y:S01]  /*1700*/  @P0 IMAD.WIDE.U32 R24, R114, R2, RZ ;  /* 0x0000000272180225 */ /* 0x004fe200078e00ff */
[----:B------:R-:W-:-:S02]  /*1710*/  LEA.HI R46, R46, R40, RZ, 0x4 ;  /* 0x000000282e2e7211 */ /* 0x000fc400078f20ff */
[----:B------:R-:W-:Y:S01]  /*1720*/  SHF.R.S32.HI R41, RZ, 0x5, R41 ;  /* 0x00000005ff297819 */ /* 0x000fe20000011429 */
[----:B------:R-:W-:Y:S01]  /*1730*/  @P0 IMAD.MOV.U32 R17, RZ, RZ, R24 ;  /* 0x000000ffff110224 */ /* 0x000fe200078e0018 */
[----:B------:R-:W-:Y:S01]  /*1740*/  LOP3.LUT R24, R23, 0x18, R84, 0xf8, !PT ;  /* 0x0000001817187812 */ /* 0x000fe200078ef854 */
[----:B------:R-:W-:Y:S01]  /*1750*/  @P0 IMAD R16, R114, R3, R25 ;  /* 0x0000000372100224 */ /* 0x000fe200078e0219 */
[----:B------:R-:W-:Y:S01]  /*1760*/  SHF.R.U32.HI R23, RZ, 0x3, R23 ;  /* 0x00000003ff177819 */ /* 0x000fe20000011617 */
[----:B------:R-:W-:Y:S01]  /*1770*/  IMAD.IADD R19, R116, 0x1, -R19 ;  /* 0x0000000174137824 */ /* 0x000fe200078e0a13 */
[----:B------:R-:W-:Y:S01]  /*1780*/  LOP3.LUT R45, R46, 0xfffffff0, RZ, 0xc0, !PT ;  /* 0xfffffff02e2d7812 */ /* 0x000fe200078ec0ff */
[----:B------:R-:W-:Y:S01]  /*1790*/  IMAD R124, R117, R102, RZ ;  /* 0x00000066757c7224 */ /* 0x000fe200078e02ff */
[----:B------:R-:W-:Y:S01]  /*17a0*/  LOP3.LUT R23, R24, R23, RZ, 0x3c, !PT ;  /* 0x0000001718177212 */ /* 0x000fe200078e3cff */
[----:B------:R-:W-:Y:S01]  /*17b0*/  IMAD R90, R41, 0x8, R19 ;  /* 0x00000008295a7824 */ /* 0x000fe200078e0213 */
[----:B------:R-:W-:Y:S01]  /*17c0*/  IADD3 R45, -R45, R40, RZ ;  /* 0x000000282d2d7210 */ /* 0x000fe20007ffe1ff */
[-C--:B----4-:R-:W-:Y:S01]  /*17d0*/  @!P0 IMAD R22, R5, R8.reuse, RZ ;  /* 0x0000000805168224 */ /* 0x090fe200078e02ff */
[----:B------:R-:W-:Y:S01]  /*17e0*/  LEA.HI R64, R64, R49, RZ, 0x7 ;  /* 0x0000003140407211 */ /* 0x000fe200078f38ff */
[----:B------:R-:W-:Y:S01]  /*17f0*/  @!P0 IMAD.WIDE.U32 R26, R6, R8, RZ ;  /* 0x00000008061a8225 */ /* 0x000fe200078e00ff */
[----:B------:R-:W-:-:S02]  /*1800*/  LEA.HI R56, R45, R45, RZ, 0x1 ;  /* 0x0000002d2d387211 */ /* 0x000fc400078f08ff */
[----:B------:R-:W-:Y:S01]  /*1810*/  SHF.R.S32.HI R64, RZ, 0x7, R64 ;  /* 0x00000007ff407819 */ /* 0x000fe20000011440 */
[----:B------:R-:W-:Y:S01]  /*1820*/  @!P0 IMAD R9, R6, R9, R22 ;  /* 0x0000000906098224 */ /* 0x000fe200078e0216 */
[----:B------:R-:W-:Y:S01]  /*1830*/  SHF.R.S32.HI R44, RZ, 0x1, R56 ;  /* 0x00000001ff2c7819 */ /* 0x000fe20000011438 */
[----:B------:R-:W-:Y:S01]  /*1840*/  @!P0 IMAD.MOV.U32 R17, RZ, RZ, R26 ;  /* 0x000000ffff118224 */ /* 0x000fe200078e001a */
[----:B------:R-:W-:Y:S01]  /*1850*/  VIMNMX R64, RZ, R64, !PT ;  /* 0x00000040ff407248 */ /* 0x000fe20007fe0100 */
[----:B------:R-:W-:Y:S01]  /*1860*/  IMAD R8, R21, R2, RZ ;  /* 0x0000000215087224 */ /* 0x000fe200078e02ff */
[----:B------:R-:W-:Y:S01]  /*1870*/  @!P0 IADD3 R16, R27, R9, RZ ;  /* 0x000000091b108210 */ /* 0x000fe20007ffe0ff */
[----:B------:R-:W-:Y:S01]  /*1880*/  IMAD R9, R0, UR4, RZ ;  /* 0x0000000400097c24 */ /* 0x000fe2000f8e02ff */
[----:B------:R-:W-:Y:S01]  /*1890*/  IADD3 R24, P0, R84, R17, RZ ;  /* 0x0000001154187210 */ /* 0x000fe20007f1e0ff */
[----:B------:R-:W-:Y:S01]  /*18a0*/  IMAD R3, R20, R3, R8 ;  /* 0x0000000314037224 */ /* 0x000fe200078e0208 */
[----:B------:R-:W-:Y:S01]  /*18b0*/  SHF.R.S32.HI R8, RZ, 0x1f, R56 ;  /* 0x0000001fff087819 */ /* 0x000fe20000011438 */
[----:B------:R-:W-:Y:S01]  /*18c0*/  IMAD R9, R4, UR5, R9 ;  /* 0x0000000504097c24 */ /* 0x000fe2000f8e0209 */
[----:B---3--:R-:W-:Y:S01]  /*18d0*/  LEA.HI R55, R55, R55, RZ, 0x1 ;  /* 0x0000003737377211 */ /* 0x008fe200078f08ff */
[----:B------:R-:W-:Y:S01]  /*18e0*/  IMAD.X R25, R85, 0x1, R16, P0 ;  /* 0x0000000155197824 */ /* 0x000fe200000e0610 */
[----:B------:R-:W-:Y:S01]  /*18f0*/  IADD3 R18, P0, R84, R18, RZ ;  /* 0x0000001254127210 */ /* 0x000fe20007f1e0ff */
[----:B------:R-:W-:Y:S01]  /*1900*/  IMAD R124, R116, R103, R124 ;  /* 0x00000067747c7224 */ /* 0x000fe200078e027c */
[----:B------:R-:W-:Y:S01]  /*1910*/  LEA.HI R8, R8, R44, RZ, 0x2 ;  /* 0x0000002c08087211 */ /* 0x000fe200078f10ff */
[----:B------:R-:W-:Y:S01]  /*1920*/  IMAD.WIDE.U32 R16, R20, R2, R24 ;  /* 0x0000000214107225 */ /* 0x000fe200078e0018 */
[----:B------:R-:W-:-:S02]  /*1930*/  SHF.R.S32.HI R2, RZ, 0x1f, R96 ;  /* 0x0000001fff027819 */ /* 0x000fc40000011460 */
[----:B------:R-:W-:Y:S01]  /*1940*/  SHF.R.S32.HI R52, RZ, 0x1, R55 ;  /* 0x00000001ff347819 */ /* 0x000fe20000011437 */
[----:B------:R-:W-:Y:S01]  /*1950*/  IMAD.X R19, R85, 0x1, R15, P0 ;  /* 0x0000000155137824 */ /* 0x000fe200000e060f */
[----:B------:R-:W-:Y:S01]  /*1960*/  IADD3 R92, P0, R116, R14, RZ ;  /* 0x0000000e745c7210 */ /* 0x000fe20007f1e0ff */
[----:B------:R-:W-:Y:S01]  /*1970*/  IMAD.IADD R17, R17, 0x1, R3 ;  /* 0x0000000111117824 */ /* 0x000fe200078e0203 */
[----:B------:R-:W-:Y:S01]  /*1980*/  LOP3.LUT R8, R8, 0xfffffffc, RZ, 0xc0, !PT ;  /* 0xfffffffc08087812 */ /* 0x000fe200078ec0ff */
[----:B------:R-:W-:Y:S01]  /*1990*/  IMAD.WIDE.U32 R18, R4, UR4, R18 ;  /* 0x0000000404127c25 */ /* 0x000fe2000f8e0012 */
[----:B------:R-:W-:Y:S01]  /*19a0*/  ULDC.64 UR4, c[0x0][0x258] ;  /* 0x0000960000047ab9 */ /* 0x000fe20000000a00 */
[----:B------:R-:W-:Y:S02]  /*19b0*/  SHF.L.U64.HI R109, R102, 0x5, R103 ;  /* 0x00000005666d7819 */ /* 0x000fe40000010267 */
[----:B------:R-:W-:Y:S01]  /*19c0*/  IMAD.X R13, R117, 0x1, R13, P0 ;  /* 0x00000001750d7824 */ /* 0x000fe200000e060d */
[----:B------:R-:W-:Y:S01]  /*19d0*/  IADD3 R94, P0, R84, R11, RZ ;  /* 0x0000000b545e7210 */ /* 0x000fe20007f1e0ff */
[----:B------:R-:W-:Y:S01]  /*19e0*/  IMAD R2, R2, UR4, RZ ;  /* 0x0000000402027c24 */ /* 0x000fe2000f8e02ff */
[----:B------:R-:W-:Y:S01]  /*19f0*/  IADD3 R44, R44, -R8, RZ ;  /* 0x800000082c2c7210 */ /* 0x000fe20007ffe0ff */
[----:B-1----:R-:W-:Y:S01]  /*1a00*/  IMAD R13, R13, R100, RZ ;  /* 0x000000640d0d7224 */ /* 0x002fe200078e02ff */
[----:B------:R-:W-:Y:S01]  /*1a10*/  SHF.L.U64.HI R111, R100, 0x5, R101 ;  /* 0x00000005646f7819 */ /* 0x000fe20000010265 */
[----:B------:R-:W-:Y:S01]  /*1a20*/  IMAD.X R95, R85, 0x1, R10, P0 ;  /* 0x00000001555f7824 */ /* 0x000fe200000e060a */
[----:B------:R-:W-:Y:S01]  /*1a30*/  ISETP.GT.AND P0, PT, R34, R64, PT ;  /* 0x000000402200720c */ /* 0x000fe20003f04270 */
[----:B------:R-:W-:Y:S01]  /*1a40*/  IMAD R54, R116, R52, R12 ;  /* 0x0000003474367224 */ /* 0x000fe200078e020c */
[----:B------:R-:W-:Y:S01]  /*1a50*/  LOP3.LUT P1, RZ, R44, 0x2, RZ, 0xc0, !PT ;  /* 0x000000022cff7812 */ /* 0x000fe2000782c0ff */
[----:B------:R-:W-:Y:S01]  /*1a60*/  IMAD.IADD R9, R19, 0x1, R9 ;  /* 0x0000000113097824 */ /* 0x000fe200078e0209 */
[----:B------:R-:W-:Y:S01]  /*1a70*/  SHF.L.U32 R112, R100, 0x5, RZ ;  /* 0x0000000564707819 */ /* 0x000fe200000006ff */
[----:B------:R-:W-:Y:S01]  /*1a80*/  IMAD.MOV.U32 R8, RZ, RZ, R18 ;  /* 0x000000ffff087224 */ /* 0x000fe200078e0012 */
[----:B------:R-:W-:Y:S01]  /*1a90*/  SHF.R.S32.HI R51, RZ, 0x1f, R54 ;  /* 0x0000001fff337819 */ /* 0x000fe20000011436 */
[----:B------:R-:W-:Y:S01]  /*1aa0*/  IMAD R48, R96, UR5, R2 ;  /* 0x0000000560307c24 */ /* 0x000fe2000f8e0202 */
[----:B------:R-:W-:Y:S01]  /*1ab0*/  SEL R30, R30, 0xfffffff0, !P1 ;  /* 0xfffffff01e1e7807 */ /* 0x000fe20004800000 */
[----:B------:R-:W-:-:S02]  /*1ac0*/  IMAD R91, R92, R101, R13 ;  /* 0x000000655c5b7224 */ /* 0x000fc400078e020d */
[----:B------:R-:W-:Y:S02]  /*1ad0*/  IMAD.IADD R53, R12, 0x1, R54 ;  /* 0x000000010c357824 */ /* 0x000fe400078e0236 */
[----:B------:R-:W-:-:S03]  /*1ae0*/  IMAD.WIDE.U32 R94, R116, R102, R94 ;  /* 0x00000066745e7225 */ /* 0x000fc600078e005e */
[----:B------:R-:W-:Y:S01]  /*1af0*/  SHF.R.S32.HI R50, RZ, 0x1f, R53 ;  /* 0x0000001fff327819 */ /* 0x000fe20000011435 */
[----:B------:R-:W-:Y:S01]  /*1b00*/  IMAD.WIDE.U32 R96, R96, UR4, R16 ;  /* 0x0000000460607c25 */ /* 0x000fe2000f8e0010 */
[----:B------:R-:W-:-:S03]  /*1b10*/  IADD3 R125, R95, R124, RZ ;  /* 0x0000007c5f7d7210 */ /* 0x000fc60007ffe0ff */
[----:B------:R-:W-:-:S04]  /*1b20*/  IMAD.WIDE.U32 R92, R92, R100, R8 ;  /* 0x000000645c5c7225 */ /* 0x000fc800078e0008 */
[----:B------:R-:W-:Y:S02]  /*1b30*/  IMAD.U32 R90, R90, 0x20, R23 ;  /* 0x000000205a5a7824 */ /* 0x000fe400078e0017 */
[----:B------:R-:W-:Y:S02]  /*1b40*/  IMAD.IADD R48, R97, 0x1, R48 ;  /* 0x0000000161307824 */ /* 0x000fe400078e0230 */
[----:B------:R-:W-:Y:S02]  /*1b50*/  IMAD.IADD R91, R93, 0x1, R91 ;  /* 0x000000015d5b7824 */ /* 0x000fe400078e025b */
[----:B------:R-:W-:Y:S01]  /*1b60*/  @!P5 IMAD.MOV.U32 R7, RZ, RZ, RZ ;  /* 0x000000ffff07d224 */ /* 0x000fe200078e00ff */
[----:B------:R-:W-:Y:S06]  /*1b70*/  @!P0 BRA `(.L_x_3830) ;  /* 0x0000003800948947 */ /* 0x000fec0003800000 */
[----:B------:R-:W1:Y:S01]  /*1b80*/  LDC.64 R2, c[0x0][0x338] ;  /* 0x0000ce00ff027b82 */ /* 0x000e620000000a00 */
[----:B------:R-:W-:Y:S01]  /*1b90*/  ULDC.64 UR10, c[0x0][0x330] ;  /* 0x0000cc00000a7ab9 */ /* 0x000fe20000000a00 */
[----:B------:R-:W-:Y:S01]  /*1ba0*/  SHF.R.S32.HI R8, RZ, 0x1f, R32 ;  /* 0x0000001fff087819 */ /* 0x000fe20000011420 */
[----:B------:R-:W-:Y:S01]  /*1bb0*/  ULDC.64 UR4, c[0x0][0x328] ;  /* 0x0000ca0000047ab9 */ /* 0x000fe20000000a00 */
[--C-:B------:R-:W-:Y:S01]  /*1bc0*/  SHF.R.S32.HI R11, RZ, 0x1f, R49.reuse ;  /* 0x0000001fff0b7819 */ /* 0x100fe20000011431 */
[C---:B------:R-:W-:Y:S01]  /*1bd0*/  IMAD R9, R5.reuse, UR10, RZ ;  /* 0x0000000a05097c24 */ /* 0x040fe2000f8e02ff */
[----:B------:R-:W-:Y:S01]  /*1be0*/  IADD3 R10, P1, P0, R32, R116, -R49 ;  /* 0x00000074200a7210 */ /* 0x000fe2000783e831 */
[----:B------:R-:W-:Y:S01]  /*1bf0*/  IMAD R5, R5, UR4, RZ ;  /* 0x0000000405057c24 */ /* 0x000fe2000f8e02ff */
[----:B------:R-:W-:Y:S01]  /*1c00*/  ULDC.64 UR12, c[0x0][0x350] ;  /* 0x0000d400000c7ab9 */ /* 0x000fe20000000a00 */
[----:B------:R-:W-:Y:S01]  /*1c10*/  IMAD.WIDE.U32 R12, R6, UR10, R84 ;  /* 0x0000000a060c7c25 */ /* 0x000fe2000f8e0054 */
[----:B------:R-:W-:Y:S01]  /*1c20*/  IADD3.X R8, R8, R117, ~R11, P1, P0 ;  /* 0x0000007508087210 */ /* 0x000fe20000fe0c0b */
[----:B------:R-:W2:Y:S01]  /*1c30*/  LDC R65, c[0x0][0x340] ;  /* 0x0000d000ff417b82 */ /* 0x000ea20000000800 */
[----:B------:R-:W-:Y:S01]  /*1c40*/  SHF.L.U32 R69, R101, 0x6, RZ ;  /* 0x0000000665457819 */ /* 0x000fe200000006ff */
[C---:B------:R-:W-:Y:S01]  /*1c50*/  IMAD R9, R6.reuse, UR11, R9 ;  /* 0x0000000b06097c24 */ /* 0x040fe2000f8e0209 */
[----:B------:R-:W-:Y:S01]  /*1c60*/  ULDC.64 UR10, c[0x0][0x348] ;  /* 0x0000d200000a7ab9 */ /* 0x000fe20000000a00 */
[----:B------:R-:W-:Y:S01]  /*1c70*/  IMAD.WIDE.U32 R14, R6, UR4, R84 ;  /* 0x00000004060e7c25 */ /* 0x000fe2000f8e0054 */
[----:B------:R-:W-:Y:S01]  /*1c80*/  SHF.L.U32 R61, R52, 0x6, RZ ;  /* 0x00000006343d7819 */ /* 0x000fe200000006ff */
[----:B------:R-:W-:Y:S01]  /*1c90*/  ULDC UR25, c[0x0][0x2d0] ;  /* 0x0000b40000197ab9 */ /* 0x000fe20000000800 */
[----:B------:R-:W-:Y:S01]  /*1ca0*/  IADD3 R57, R116, 0x20, RZ ;  /* 0x0000002074397810 */ /* 0x000fe20007ffe0ff */
[----:B------:R-:W-:Y:S01]  /*1cb0*/  IMAD R5, R6, UR5, R5 ;  /* 0x0000000506057c24 */ /* 0x000fe2000f8e0205 */
[----:B------:R-:W-:Y:S01]  /*1cc0*/  ULDC.64 UR4, c[0x0][0x340] ;  /* 0x0000d00000047ab9 */ /* 0x000fe20000000a00 */
[----:B------:R-:W-:Y:S01]  /*1cd0*/  IMAD.IADD R13, R13, 0x1, R9 ;  /* 0x000000010d0d7824 */ /* 0x000fe200078e0209 */
[----:B------:R-:W-:Y:S01]  /*1ce0*/  USHF.L.U32 UR14, UR4, 0x6, URZ ;  /* 0x00000006040e7899 */ /* 0x000fe2000800063f */
[C---:B------:R-:W-:Y:S01]  /*1cf0*/  IMAD R6, R8.reuse, UR4, RZ ;  /* 0x0000000408067c24 */ /* 0x040fe2000f8e02ff */
[----:B------:R-:W-:Y:S01]  /*1d00*/  USHF.L.U64.HI UR15, UR4, 0x5, UR5 ;  /* 0x00000005040f7899 */ /* 0x000fe20008010205 */
[----:B------:R-:W-:Y:S01]  /*1d10*/  IMAD.IADD R15, R15, 0x1, R5 ;  /* 0x000000010f0f7824 */ /* 0x000fe200078e0205 */
[----:B------:R-:W-:Y:S01]  /*1d20*/  USHF.L.U32 UR20, UR4, 0x5, URZ ;  /* 0x0000000504147899 */ /* 0x000fe2000800063f */
[----:B-1----:R-:W-:Y:S01]  /*1d30*/  IMAD R5, R8, R2, RZ ;  /* 0x0000000208057224 */ /* 0x002fe200078e02ff */
[----:B------:R-:W-:Y:S01]  /*1d40*/  UIMAD.WIDE.U32 UR18, UR4, 0xc0, URZ ;  /* 0x000000c0041278a5 */ /* 0x000fe2000f8e003f */
[----:B------:R-:W-:Y:S01]  /*1d50*/  IMAD R6, R10, UR5, R6 ;  /* 0x000000050a067c24 */ /* 0x000fe2000f8e0206 */
[----:B------:R-:W-:Y:S01]  /*1d60*/  SHF.L.U64.HI R66, R2, 0x6, R3 ;  /* 0x0000000602427819 */ /* 0x000fe20000010203 */
[----:B------:R-:W-:Y:S01]  /*1d70*/  IMAD.WIDE.U32 R12, R10, UR4, R12 ;  /* 0x000000040a0c7c25 */ /* 0x000fe2000f8e000c */
[----:B------:R-:W-:Y:S01]  /*1d80*/  SHF.L.U64.HI R86, R2, 0x5, R3 ;  /* 0x0000000502567819 */ /* 0x000fe20000010203 */
[----:B------:R-:W-:Y:S01]  /*1d90*/  USHF.L.U64.HI UR23, UR20, 0x1, UR15 ;  /* 0x0000000114177899 */ /* 0x000fe2000801020f */
[----:B------:R-:W-:Y:S01]  /*1da0*/  IADD3 R88, R116, 0x60, RZ ;  /* 0x0000006074587810 */ /* 0x000fe20007ffe0ff */
[C---:B------:R-:W-:Y:S01]  /*1db0*/  IMAD R5, R10.reuse, R3, R5 ;  /* 0x000000030a057224 */ /* 0x040fe200078e0205 */
[----:B------:R-:W-:Y:S01]  /*1dc0*/  IADD3 R13, R13, R6, RZ ;  /* 0x000000060d0d7210 */ /* 0x000fe20007ffe0ff */
[----:B------:R-:W-:Y:S01]  /*1dd0*/  IMAD.WIDE.U32 R10, R10, R2, R14 ;  /* 0x000000020a0a7225 */ /* 0x000fe200078e000e */
[----:B------:R-:W-:Y:S01]  /*1de0*/  SHF.R.S32.HI R60, RZ, 0x1f, R61 ;  /* 0x0000001fff3c7819 */ /* 0x000fe2000001143d */
[----:B------:R-:W-:Y:S01]  /*1df0*/  USHF.L.U32 UR26, UR14, 0x1, URZ ;  /* 0x000000010e1a7899 */ /* 0x000fe2000800063f */
[----:B--2---:R-:W-:Y:S01]  /*1e00*/  LEA R65, -R65, RZ, 0x7 ;  /* 0x000000ff41417211 */ /* 0x004fe200078e39ff */
[----:B------:R-:W-:Y:S01]  /*1e10*/  IMAD.IADD R32, R7, 0x1, R32 ;  /* 0x0000000107207824 */ /* 0x000fe200078e0220 */
[----:B------:R-:W-:Y:S01]  /*1e20*/  ULDC.U8 UR22, c[0x0][0x3c3] ;  /* 0x0000f0c000167ab9 */ /* 0x000fe20000000000 */
[C---:B------:R-:W-:Y:S01]  /*1e30*/  IMAD R76, R0.reuse, UR12, RZ ;  /* 0x0000000c004c7c24 */ /* 0x040fe2000f8e02ff */
[----:B------:R-:W-:Y:S01]  /*1e40*/  ULDC UR21, c[0x0][0x2e0] ;  /* 0x0000b80000157ab9 */ /* 0x000fe20000000800 */
[----:B------:R-:W-:Y:S01]  /*1e50*/  IMAD R78, R0, UR10, RZ ;  /* 0x0000000a004e7c24 */ /* 0x000fe2000f8e02ff */
[----:B------:R-:W-:Y:S01]  /*1e60*/  ULDC.64 UR16, c[0x0][0x250] ;  /* 0x0000940000107ab9 */ /* 0x000fe20000000a00 */
[----:B------:R-:W-:Y:S01]  /*1e70*/  IMAD.IADD R11, R11, 0x1, R5 ;  /* 0x000000010b0b7824 */ /* 0x000fe200078e0205 */
[----:B------:R-:W-:Y:S01]  /*1e80*/  USHF.L.U32 UR20, UR20, 0x1, URZ ;  /* 0x0000000114147899 */ /* 0x000fe2000800063f */
[----:B------:R-:W-:-:S02]  /*1e90*/  IMAD R32, R52, R32, RZ ;  /* 0x0000002034207224 */ /* 0x000fc400078e02ff */
[C---:B------:R-:W-:Y:S02]  /*1ea0*/  IMAD R76, R4.reuse, UR13, R76 ;  /* 0x0000000d044c7c24 */ /* 0x040fe4000f8e024c */
[C---:B------:R-:W-:Y:S01]  /*1eb0*/  IMAD.WIDE.U32 R6, R4.reuse, UR12, R12 ;  /* 0x0000000c04067c25 */ /* 0x040fe2000f8e000c */
[----:B------:R-:W-:Y:S01]  /*1ec0*/  SHF.R.S32.HI R31, RZ, 0x1f, R32 ;  /* 0x0000001fff1f7819 */ /* 0x000fe20000011420 */
[----:B------:R-:W-:Y:S01]  /*1ed0*/  ULDC.64 UR12, c[0x0][0x320] ;  /* 0x0000c800000c7ab9 */ /* 0x000fe20000000a00 */
[-C--:B------:R-:W-:Y:S01]  /*1ee0*/  IADD3 R83, P3, R53, R32.reuse, RZ ;  /* 0x0000002035537210 */ /* 0x080fe20007f7e0ff */
[----:B------:R-:W-:Y:S01]  /*1ef0*/  IMAD R78, R4, UR11, R78 ;  /* 0x0000000b044e7c24 */ /* 0x000fe2000f8e024e */
[----:B------:R-:W-:Y:S01]  /*1f00*/  IADD3 R32, P4, R54, R32, RZ ;  /* 0x0000002036207210 */ /* 0x000fe20007f9e0ff */
[----:B------:R-:W-:Y:S01]  /*1f10*/  IMAD.WIDE.U32 R4, R4, UR10, R10 ;  /* 0x0000000a04047c25 */ /* 0x000fe2000f8e000a */
[----:B------:R-:W-:Y:S01]  /*1f20*/  ULDC.64 UR10, c[0x0][0x318] ;  /* 0x0000c600000a7ab9 */ /* 0x000fe20000000a00 */
[----:B------:R-:W-:Y:S01]  /*1f30*/  LEA R77, P1, R6, UR12, 0x1 ;  /* 0x0000000c064d7c11 */ /* 0x000fe2000f8208ff */
[----:B------:R-:W-:Y:S01]  /*1f40*/  UIMAD UR12, UR5, 0xc0, URZ ;  /* 0x000000c0050c78a4 */ /* 0x000fe2000f8e023f */
[----:B------:R-:W-:Y:S01]  /*1f50*/  IMAD.IADD R76, R7, 0x1, R76 ;  /* 0x00000001074c7824 */ /* 0x000fe200078e024c */
[----:B------:R-:W-:Y:S01]  /*1f60*/  IADD3 R78, R5, R78, RZ ;  /* 0x0000004e054e7210 */ /* 0x000fe20007ffe0ff */
[----:B------:R-:W-:Y:S01]  /*1f70*/  IMAD.WIDE.U32 R8, R100, 0x40, RZ ;  /* 0x0000004064087825 */ /* 0x000fe200078e00ff */
[----:B------:R-:W-:Y:S01]  /*1f80*/  LEA R79, P0, R4, UR10, 0x1 ;  /* 0x0000000a044f7c11 */ /* 0x000fe2000f8008ff */
[----:B------:R-:W-:Y:S01]  /*1f90*/  UIADD3 UR27, UR19, UR12, URZ ;  /* 0x0000000c131b7290 */ /* 0x000fe2000fffe03f */
[----:B------:R-:W-:Y:S01]  /*1fa0*/  IADD3.X R82, R50, R31, RZ, P3, !PT ;  /* 0x0000001f32527210 */ /* 0x000fe20001ffe4ff */
[----:B------:R-:W-:Y:S01]  /*1fb0*/  IMAD.X R31, R51, 0x1, R31, P4 ;  /* 0x00000001331f7824 */ /* 0x000fe200020e061f */
[----:B------:R-:W-:Y:S01]  /*1fc0*/  LEA.HI.X R78, R4, UR11, R78, 0x1, P0 ;  /* 0x0000000b044e7c11 */ /* 0x000fe200080f0c4e */
[----:B------:R-:W-:Y:S01]  /*1fd0*/  ULDC.64 UR10, c[0x0][0x218] ;  /* 0x00008600000a7ab9 */ /* 0x000fe20000000a00 */
[----:B------:R-:W-:Y:S01]  /*1fe0*/  LEA.HI.X R76, R6, UR13, R76, 0x1, P1 ;  /* 0x0000000d064c7c11 */ /* 0x000fe200088f0c4c */
[----:B------:R-:W-:Y:S01]  /*1ff0*/  USHF.L.U64.HI UR13, UR4, 0x6, UR5 ;  /* 0x00000006040d7899 */ /* 0x000fe20008010205 */
[----:B------:R-:W-:Y:S01]  /*2000*/  LEA R73, P1, R94, UR10, 0x1 ;  /* 0x0000000a5e497c11 */ /* 0x000fe2000f8208ff */
[----:B------:R-:W-:Y:S01]  /*2010*/  IMAD.SHL.U32 R68, R103, 0x40, RZ ;  /* 0x0000004067447824 */ /* 0x000fe200078e00ff */
[----:B------:R-:W-:Y:S01]  /*2020*/  ULDC.64 UR4, c[0x0][0x220] ;  /* 0x0000880000047ab9 */ /* 0x000fe20000000a00 */
[----:B------:R-:W-:Y:S01]  /*2030*/  SHF.L.U64.HI R31, R32, 0x1, R31 ;  /* 0x00000001201f7819 */ /* 0x000fe2000001021f */
[----:B------:R-:W-:Y:S01]  /*2040*/  IMAD.IADD R69, R9, 0x1, R69 ;  /* 0x0000000109457824 */ /* 0x000fe200078e0245 */
[----:B------:R-:W-:Y:S01]  /*2050*/  LEA R75, P0, R92, UR4, 0x1 ;  /* 0x000000045c4b7c11 */ /* 0x000fe2000f8008ff */
[----:B------:R-:W-:Y:S01]  /*2060*/  IMAD.WIDE.U32 R102, R102, 0x40, RZ ;  /* 0x0000004066667825 */ /* 0x000fe200078e00ff */
[C---:B------:R-:W-:Y:S01]  /*2070*/  SHF.L.U64.HI R82, R83.reuse, 0x1, R82 ;  /* 0x0000000153527819 */ /* 0x040fe20000010252 */
[----:B------:R-:W-:Y:S01]  /*2080*/  USHF.L.U64.HI UR24, UR14, 0x1, UR13 ;  /* 0x000000010e187899 */ /* 0x000fe2000801020d */
[----:B------:R-:W-:Y:S01]  /*2090*/  SHF.L.U32 R32, R32, 0x1, RZ ;  /* 0x0000000120207819 */ /* 0x000fe200000006ff */
[----:B------:R-:W-:Y:S01]  /*20a0*/  IMAD.SHL.U32 R83, R83, 0x2, RZ ;  /* 0x0000000253537824 */ /* 0x000fe200078e00ff */
[----:B------:R-:W-:Y:S01]  /*20b0*/  LEA.HI.X R72, R94, UR11, R125, 0x1, P1 ;  /* 0x0000000b5e487c11 */ /* 0x000fe200088f0c7d */
[----:B------:R-:W-:Y:S01]  /*20c0*/  ULDC.64 UR10, c[0x0][0x360] ;  /* 0x0000d800000a7ab9 */ /* 0x000fe20000000a00 */
[----:B------:R-:W-:Y:S01]  /*20d0*/  IMAD R71, R101, 0xc0, RZ ;  /* 0x000000c065477824 */ /* 0x000fe200078e02ff */
[----:B------:R-:W-:Y:S01]  /*20e0*/  LEA.HI.X R74, R92, UR5, R91, 0x1, P0 ;  /* 0x000000055c4a7c11 */ /* 0x000fe200080f0c5b */
[----:B------:R-:W-:Y:S01]  /*20f0*/  IMAD.SHL.U32 R63, R52, 0x20, RZ ;  /* 0x00000020343f7824 */ /* 0x000fe200078e00ff */
[----:B------:R-:W-:Y:S01]  /*2100*/  IADD3 R10, P1, R32, UR10, RZ ;  /* 0x0000000a200a7c10 */ /* 0x000fe2000ff3e0ff */
[----:B------:R-:W-:Y:S01]  /*2110*/  IMAD R59, R52, 0x60, RZ ;  /* 0x00000060343b7824 */ /* 0x000fe200078e02ff */
[----:B------:R-:W-:Y:S01]  /*2120*/  ULDC.64 UR4, c[0x0][0x358] ;  /* 0x0000d60000047ab9 */ /* 0x000fe20000000a00 */
[----:B------:R-:W-:Y:S01]  /*2130*/  IMAD.WIDE.U32 R100, R100, 0xc0, RZ ;  /* 0x000000c064647825 */ /* 0x000fe200078e00ff */
[C---:B------:R-:W-:Y:S01]  /*2140*/  IADD3 R81, P4, R83.reuse, UR10, RZ ;  /* 0x0000000a53517c10 */ /* 0x040fe2000ff9e0ff */
[----:B------:R-:W-:Y:S01]  /*2150*/  ULDC.64 UR12, c[0x0][0x230] ;  /* 0x00008c00000c7ab9 */ /* 0x000fe20000000a00 */
[----:B------:R-:W-:Y:S01]  /*2160*/  IADD3 R83, P3, R83, UR4, RZ ;  /* 0x0000000453537c10 */ /* 0x000fe2000ff7e0ff */
[----:B------:R-:W-:Y:S01]  /*2170*/  IMAD.SHL.U32 R70, R8, 0x2, RZ ;  /* 0x0000000208467824 */ /* 0x000fe200078e00ff */
[----:B------:R-:W-:Y:S01]  /*2180*/  IADD3 R32, P0, R32, UR4, RZ ;  /* 0x0000000420207c10 */ /* 0x000fe2000ff1e0ff */
[C---:B------:R-:W-:Y:S01]  /*2190*/  IMAD.SHL.U32 R67, R2.reuse, 0x40, RZ ;  /* 0x0000004002437824 */ /* 0x040fe200078e00ff */
[----:B------:R-:W-:Y:S01]  /*21a0*/  IADD3.X R9, R31, UR11, RZ, P1, !PT ;  /* 0x0000000b1f097c10 */ /* 0x000fe20008ffe4ff */
[----:B------:R-:W-:Y:S01]  /*21b0*/  IMAD.SHL.U32 R87, R2, 0x20, RZ ;  /* 0x0000002002577824 */ /* 0x000fe200078e00ff */
[----:B------:R-:W-:Y:S01]  /*21c0*/  SHF.L.U64.HI R69, R8, 0x1, R69 ;  /* 0x0000000108457819 */ /* 0x000fe20000010245 */
[----:B------:R-:W-:Y:S01]  /*21d0*/  VIADD R89, R116, 0x40 ;  /* 0x0000004074597836 */ /* 0x000fe20000000000 */
[----:B------:R-:W-:Y:S01]  /*21e0*/  IADD3 R68, R103, R68, RZ ;  /* 0x0000004467447210 */ /* 0x000fe20007ffe0ff */
[----:B------:R-:W-:Y:S01]  /*21f0*/  IMAD.MOV.U32 R11, RZ, RZ, R34 ;  /* 0x000000ffff0b7224 */ /* 0x000fe200078e0022 */
[----:B------:R-:W-:Y:S01]  /*2200*/  ISETP.GE.AND P1, PT, R84, UR25, PT ;  /* 0x0000001954007c0c */ /* 0x000fe2000bf26270 */
[----:B------:R-:W-:Y:S01]  /*2210*/  IMAD.IADD R71, R101, 0x1, R71 ;  /* 0x0000000165477824 */ /* 0x000fe200078e0247 */
[----:B------:R-:W-:Y:S01]  /*2220*/  SHF.R.S32.HI R62, RZ, 0x1f, R63 ;  /* 0x0000001fff3e7819 */ /* 0x000fe2000001143f */
[----:B------:R-:W-:Y:S01]  /*2230*/  ULDC UR4, c[0x0][0x2e0] ;  /* 0x0000b80000047ab9 */ /* 0x000fe20000000800 */
[----:B------:R-:W-:Y:S01]  /*2240*/  SHF.R.S32.HI R58, RZ, 0x1f, R59 ;  /* 0x0000001fff3a7819 */ /* 0x000fe2000001143b */
[----:B------:R-:W-:Y:S01]  /*2250*/  ULDC.64 UR14, c[0x0][0x238] ;  /* 0x00008e00000e7ab9 */ /* 0x000fe20000000a00 */
[C---:B------:R-:W-:Y:S01]  /*2260*/  IADD3.X R80, R82.reuse, UR11, RZ, P4, !PT ;  /* 0x0000000b52507c10 */ /* 0x040fe2000a7fe4ff */
[----:B------:R-:W-:Y:S01]  /*2270*/  ULDC.64 UR10, c[0x0][0x248] ;  /* 0x00009200000a7ab9 */ /* 0x000fe20000000a00 */
[----:B------:R-:W-:-:S02]  /*2280*/  IADD3.X R82, R82, UR5, RZ, P3, !PT ;  /* 0x0000000552527c10 */ /* 0x000fc40009ffe4ff */
[----:B------:R-:W-:Y:S01]  /*2290*/  IADD3.X R31, R31, UR5, RZ, P0, !PT ;  /* 0x000000051f1f7c10 */ /* 0x000fe200087fe4ff */
[----:B------:R-:W-:-:S06]  /*22a0*/  ULDC UR5, c[0x0][0x2e0] ;  /* 0x0000b80000057ab9 */ /* 0x000fcc0000000800 */
.L_x_3860:
[----:B------:R-:W-:Y:S02]  /*22b0*/  IMAD.SHL.U32 R13, R11, 0x80, RZ ;  /* 0x000000800b0d7824 */ /* 0x000fe400078e00ff */
[----:B------:R-:W-:Y:S02]  /*22c0*/  IMAD.MOV.U32 R14, RZ, RZ, R77 ;  /* 0x000000ffff0e7224 */ /* 0x000fe400078e004d */
[----:B------:R-:W-:Y:S02]  /*22d0*/  VIADD R12, R13, 0xffffff80 ;  /* 0xffffff800d0c7836 */ /* 0x000fe40000000000 */
[----:B------:R-:W-:Y:S02]  /*22e0*/  IMAD.MOV.U32 R15, RZ, RZ, R76 ;  /* 0x000000ffff0f7224 */ /* 0x000fe400078e004c */
[--C-:B------:R-:W-:Y:S02]  /*22f0*/  IMAD.IADD R2, R35, 0x1, -R12.reuse ;  /* 0x0000000123027824 */ /* 0x100fe400078e0a0c */
[----:B------:R-:W-:Y:S03]  /*2300*/  IMAD.IADD R0, R49, 0x1, -R12 ;  /* 0x0000000131007824 */ /* 0x000fe600078e0a0c */
[CC--:B------:R-:W-:Y:S02]  /*2310*/  ISETP.GE.OR P6, PT, R116.reuse, R2.reuse, P1 ;  /* 0x000000027400720c */ /* 0x0c0fe40000fc6670 */
[C---:B------:R-:W-:Y:S02]  /*2320*/  ISETP.GE.OR P5, PT, R57.reuse, R2, P1 ;  /* 0x000000023900720c */ /* 0x040fe40000fa6670 */
[-C--:B------:R-:W-:Y:S02]  /*2330*/  ISETP.LT.OR P6, PT, R116, R0.reuse, P6 ;  /* 0x000000007400720c */ /* 0x080fe400037c1670 */
[----:B------:R-:W-:Y:S02]  /*2340*/  ISETP.LT.OR P5, PT, R57, R0, P5 ;  /* 0x000000003900720c */ /* 0x000fe40002fa1670 */
[C---:B------:R-:W-:Y:S04]  /*2350*/  ISETP.GE.OR P4, PT, R89.reuse, R2, P1 ;  /* 0x000000025900720c */ /* 0x040fe80000f86670 */
[----:B------:R-:W-:Y:S05]  /*2360*/  ISETP.LT.OR P4, PT, R89, R0, P4 ;  /* 0x000000005900720c */ /* 0x000fea0002781670 */
[----:B--234-:R-:W2:Y:S01]  /*2370*/  @!P6 LDG.E.128 R4, desc[UR6][R14.64] ;  /* 0x000000060e04e981 */ /* 0x01cea2000c1e1d00 */
[----:B------:R-:W-:Y:S01]  /*2380*/  @!P6 IMAD.MOV.U32 R18, RZ, RZ, R75 ;  /* 0x000000ffff12e224 */ /* 0x000fe200078e004b */
[C---:B------:R-:W-:Y:S01]  /*2390*/  @!P5 IADD3 R16, P0, R77.reuse, UR20, RZ ;  /* 0x000000144d10dc10 */ /* 0x040fe2000ff1e0ff */
[----:B------:R-:W-:Y:S03]  /*23a0*/  @!P6 IMAD.MOV.U32 R19, RZ, RZ, R74 ;  /* 0x000000ffff13e224 */ /* 0x000fe600078e004a */
[----:B------:R-:W-:Y:S02]  /*23b0*/  @!P5 IADD3.X R17, R76, UR23, RZ, P0, !PT ;  /* 0x000000174c11dc10 */ /* 0x000fe400087fe4ff */
[----:B--2---:R1:W-:Y:S02]  /*23c0*/  @!P6 STG.E.128 desc[UR6][R18.64], R4 ;  /* 0x000000041200e986 */ /* 0x0043e4000c101d06 */
[C---:B-1----:R-:W-:Y:S02]  /*23d0*/  @!P5 LEA R18, P3, R112.reuse, R75, 0x1 ;  /* 0x0000004b7012d211 */ /* 0x042fe400078608ff */
[----:B------:R1:W2:Y:S02]  /*23e0*/  @!P5 LDG.E.128 R4, desc[UR6][R16.64] ;  /* 0x000000061004d981 */ /* 0x0002a4000c1e1d00 */
[----:B------:R-:W-:Y:S02]  /*23f0*/  @!P5 LEA.HI.X R19, R112, R74, R111, 0x1, P3 ;  /* 0x0000004a7013d211 */ /* 0x000fe400018f0c6f */
[C---:B------:R-:W-:Y:S04]  /*2400*/  ISETP.GE.OR P3, PT, R88.reuse, R2, P1 ;  /* 0x000000025800720c */ /* 0x040fe80000f66670 */
[----:B------:R-:W-:Y:S02]  /*2410*/  ISETP.LT.OR P3, PT, R88, R0, P3 ;  /* 0x000000005800720c */ /* 0x000fe40001f61670 */
[----:B-1----:R-:W-:Y:S04]  /*2420*/  @!P4 IADD3 R16, P0, R77, UR26, RZ ;  /* 0x0000001a4d10cc10 */ /* 0x002fe8000ff1e0ff */
[----:B------:R-:W-:Y:S02]  /*2430*/  @!P4 IADD3.X R17, R76, UR24, RZ, P0, !PT ;  /* 0x000000184c11cc10 */ /* 0x000fe400087fe4ff */
[----:B------:R-:W-:Y:S05]  /*2440*/  @!P4 IADD3 R2, P0, R75, R70, RZ ;  /* 0x000000464b02c210 */ /* 0x000fea0007f1e0ff */
[----:B------:R-:W-:Y:S01]  /*2450*/  @!P4 IMAD.X R3, R74, 0x1, R69, P0 ;  /* 0x000000014a03c824 */ /* 0x000fe200000e0645 */
[----:B--2---:R1:W-:Y:S04]  /*2460*/  @!P5 STG.E.128 desc[UR6][R18.64], R4 ;  /* 0x000000041200d986 */ /* 0x0043e8000c101d06 */
[----:B-1----:R1:W2:Y:S02]  /*2470*/  @!P4 LDG.E.128 R4, desc[UR6][R16.64] ;  /* 0x000000061004c981 */ /* 0x0022a4000c1e1d00 */
[----:B-1----:R-:W-:Y:S04]  /*2480*/  @!P3 IADD3 R16, P0, R77, UR18, RZ ;  /* 0x000000124d10bc10 */ /* 0x002fe8000ff1e0ff */
[----:B------:R-:W-:Y:S01]  /*2490*/  @!P3 IADD3.X R17, R76, UR27, RZ, P0, !PT ;  /* 0x0000001b4c11bc10 */ /* 0x000fe200087fe4ff */
[----:B--2---:R1:W-:Y:S04]  /*24a0*/  @!P4 STG.E.128 desc[UR6][R2.64], R4 ;  /* 0x000000040200c986 */ /* 0x0043e8000c101d06 */
[----:B-1----:R-:W2:Y:S01]  /*24b0*/  @!P3 LDG.E.128 R4, desc[UR6][R16.64] ;  /* 0x000000061004b981 */ /* 0x002ea2000c1e1d00 */
[----:B------:R-:W-:Y:S05]  /*24c0*/  @!P3 IADD3 R2, P0, R75, R100, RZ ;  /* 0x000000644b02b210 */ /* 0x000fea0007f1e0ff */
[----:B------:R-:W-:Y:S01]  /*24d0*/  @!P3 IMAD.X R3, R74, 0x1, R71, P0 ;  /* 0x000000014a03b824 */ /* 0x000fe200000e0647 */
[C---:B------:R-:W-:Y:S04]  /*24e0*/  LEA R77, P0, R65.reuse, R14, 0x1 ;  /* 0x0000000e414d7211 */ /* 0x040fe800078008ff */
[----:B------:R-:W-:Y:S02]  /*24f0*/  LEA.HI.X.SX32 R76, R65, R15, 0x1, P0 ;  /* 0x0000000f414c7211 */ /* 0x000fe400000f0eff */
[----:B------:R-:W-:Y:S01]  /*2500*/  ISETP.NE.AND P0, PT, RZ, UR4, PT ;  /* 0x00000004ff007c0c */ /* 0x000fe2000bf05270 */
[----:B--2---:R1:W-:Y:S11]  /*2510*/  @!P3 STG.E.128 desc[UR6][R2.64], R4 ;  /* 0x000000040200b986 */ /* 0x0043f6000c101d06 */
[----:B------:R-:W-:Y:S01]  /*2520*/  @!UPT UIADD3 URZ, URZ, URZ, URZ ;  /* 0x0000003f3f3ff290 */ /* 0x000fe2000fffe03f */
[----:B------:R-:W-:Y:S05]  /*2530*/  @!P0 BRA `(.L_x_3831) ;  /* 0x0000002800108947 */ /* 0x000fea0003800000 */
[----:B------:R-:W-:Y:S11]  /*2540*/  ISETP.NE.AND P0, PT, RZ, UR22, PT ;  /* 0x00000016ff007c0c */ /* 0x000ff6000bf05270 */
[----:B------:R-:W-:Y:S02]  /*2550*/  @!UPT UIADD3 URZ, URZ, URZ, URZ ;  /* 0x0000003f3f3ff290 */ /* 0x000fe4000fffe03f */
[----:B------:R-:W-:Y:S05]  /*2560*/  @!P0 BRA `(.L_x_3832) ;  /* 0x0000000c00dc8947 */ /* 0x000fea0003800000 */
[----:B------:R-:W-:Y:S01]  /*2570*/  MOV R33, R31 ;  /* 0x0000001f00217202 */ /* 0x000fe20000000f00 */
[----:B------:R-:W2:Y:S01]  /*2580*/  LDC R23, c[0x0][0x2e0] ;  /* 0x0000b800ff177b82 */ /* 0x000ea20000000800 */
[----:B------:R-:W-:Y:S01]  /*2590*/  BSSY B0, `(.L_x_3833) ;  /* 0x0000037000007945 */ /* 0x000fe20003800000 */
[----:B--2---:R-:W-:Y:S03]  /*25a0*/  LEA R23, -R23, RZ, 0x6 ;  /* 0x000000ff17177211 */ /* 0x004fe600078e31ff */
[----:B------:R-:W-:Y:S05]  /*25b0*/  @P6 BRA `(.L_x_3834) ;  /* 0x0000000000d06947 */ /* 0x000fea0003800000 */
[----:B------:R-:W-:Y:S01]  /*25c0*/  ISETP.GE.AND P0, PT, R84, UR4, PT ;  /* 0x0000000454007c0c */ /* 0x000fe2000bf06270 */
[----:B-1----:R-:W-:Y:S01]  /*25d0*/  IMAD.MOV.U32 R5, RZ, RZ, R78 ;  /* 0x000000ffff057224 */ /* 0x002fe200078e004e */
[----:B------:R-:W-:Y:S05]  /*25e0*/  MOV R4, R79 ;  /* 0x0000004f00047202 */ /* 0x000fea0000000f00 */
[----:B------:R-:W2:Y:S06]  /*25f0*/  LDG.E.128 R16, desc[UR6][R4.64] ;  /* 0x0000000604107981 */ /* 0x000eac000c1e1d00 */
[----:B------:R-:W-:Y:S01]  /*2600*/  @!P0 MOV R2, R32 ;  /* 0x0000002000028202 */ /* 0x000fe20000000f00 */
[----:B------:R-:W-:Y:S01]  /*2610*/  @!P0 IMAD.MOV.U32 R3, RZ, RZ, R31 ;  /* 0x000000ffff038224 */ /* 0x000fe200078e001f */
[----:B------:R-:W-:Y:S04]  /*2620*/  @!P0 MOV R8, R10 ;  /* 0x0000000a00088202 */ /* 0x000fe80000000f00 */
[----:B------:R-:W3:Y:S06]  /*2630*/  @!P0 LDG.E.64 R14, desc[UR6][R2.64] ;  /* 0x00000006020e8981 */ /* 0x000eec000c1e1b00 */
[----:B------:R3:W4:Y:S01]  /*2640*/  @!P0 LDG.E.64 R2, desc[UR6][R8.64] ;  /* 0x0000000608028981 */ /* 0x000722000c1e1b00 */
[C---:B--2---:R-:W-:Y:S01]  /*2650*/  @!P0 LOP3.LUT R7, R16.reuse, 0xffff0000, RZ, 0xc0, !PT ;  /* 0xffff000010078812 */ /* 0x044fe200078ec0ff */
[----:B------:R-:W-:Y:S01]  /*2660*/  @!P0 IMAD.U32 R6, R16, 0x10000, RZ ;  /* 0x0001000010068824 */ /* 0x000fe200078e00ff */
[----:B------:R-:W-:Y:S02]  /*2670*/  @!P0 LOP3.LUT R21, R19, 0xffff0000, RZ, 0xc0, !PT ;  /* 0xffff000013158812 */ /* 0x000fe400078ec0ff */
[C---:B---3--:R-:W-:Y:S02]  /*2680*/  @!P0 SHF.L.U32 R8, R14.reuse, 0x10, RZ ;  /* 0x000000100e088819 */ /* 0x048fe400000006ff */
[----:B------:R-:W-:Y:S02]  /*2690*/  @!P0 LOP3.LUT R14, R14, 0xffff0000, RZ, 0xc0, !PT ;  /* 0xffff00000e0e8812 */ /* 0x000fe400078ec0ff */
[C---:B------:R-:W-:Y:S02]  /*26a0*/  @!P0 SHF.L.U32 R20, R15.reuse, 0x10, RZ ;  /* 0x000000100f148819 */ /* 0x040fe400000006ff */
[----:B------:R-:W-:Y:S02]  /*26b0*/  @!P0 LOP3.LUT R22, R15, 0xffff0000, RZ, 0xc0, !PT ;  /* 0xffff00000f168812 */ /* 0x000fe400078ec0ff */
[----:B------:R-:W-:Y:S02]  /*26c0*/  @!P0 LOP3.LUT R15, R18, 0xffff0000, RZ, 0xc0, !PT ;  /* 0xffff0000120f8812 */ /* 0x000fe400078ec0ff */
[C---:B----4-:R-:W-:Y:S01]  /*26d0*/  @!P0 LOP3.LUT R4, R3.reuse, 0xffff0000, RZ, 0xc0, !PT ;  /* 0xffff000003048812 */ /* 0x050fe200078ec0ff */
[C---:B------:R-:W-:Y:S01]  /*26e0*/  @!P0 IMAD.U32 R0, R2.reuse, 0x10000, RZ ;  /* 0x0001000002008824 */ /* 0x040fe200078e00ff */
[----:B------:R-:W-:Y:S01]  /*26f0*/  @!P0 LOP3.LUT R2, R2, 0xffff0000, RZ, 0xc0, !PT ;  /* 0xffff000002028812 */ /* 0x000fe200078ec0ff */
[----:B------:R-:W-:Y:S01]  /*2700*/  @!P0 IMAD.U32 R5, R3, 0x10000, RZ ;  /* 0x0001000003058824 */ /* 0x000fe200078e00ff */
[----:B------:R-:W-:Y:S01]  /*2710*/  @!P0 SHF.L.U32 R3, R17, 0x10, RZ ;  /* 0x0000001011038819 */ /* 0x000fe200000006ff */
[-C--:B------:R-:W-:Y:S01]  /*2720*/  @!P0 FMUL.FTZ R24, R7, R0.reuse ;  /* 0x0000000007188220 */ /* 0x080fe20000410000 */
[C---:B------:R-:W-:Y:S01]  /*2730*/  @!P0 FMUL.FTZ R0, R6.reuse, R0 ;  /* 0x0000000006008220 */ /* 0x040fe20000410000 */
        /* <DEDUP_REMOVED lines=13> */
[-C--:B------:R-:W-:Y:S01]  /*2810*/  @!P0 FFMA.FTZ R25, R3, R14.reuse, -R25 ;  /* 0x0000000e03198223 */ /* 0x080fe20000010819 */
        /* <DEDUP_REMOVED lines=14> */
.L_x_3834:
[----:B------:R-:W-:Y:S05]  /*2900*/  BSYNC B0 ;  /* 0x0000000000007941 */ /* 0x000fea0003800000 */
.L_x_3833:
[----:B------:R-:W-:Y:S04]  /*2910*/  BSSY B0, `(.L_x_3835) ;  /* 0x0000039000007945 */ /* 0x000fe80003800000 */
[----:B------:R-:W-:Y:S05]  /*2920*/  @P5 BRA `(.L_x_3836) ;  /* 0x0000000000dc5947 */ /* 0x000fea0003800000 */
[----:B------:R-:W-:Y:S02]  /*2930*/  ISETP.GE.AND P0, PT, R84, UR4, PT ;  /* 0x0000000454007c0c */ /* 0x000fe4000bf06270 */
[C---:B--2---:R-:W-:Y:S04]  /*2940*/  LEA R16, P5, R87.reuse, R79, 0x1 ;  /* 0x0000004f57107211 */ /* 0x044fe800078a08ff */
[----:B------:R-:W-:Y:S06]  /*2950*/  LEA.HI.X R17, R87, R78, R86, 0x1, P5 ;  /* 0x0000004e57117211 */ /* 0x000fec00028f0c56 */
[----:B------:R-:W2:Y:S01]  /*2960*/  LDG.E.128 R16, desc[UR6][R16.64] ;  /* 0x0000000610107981 */ /* 0x000ea2000c1e1d00 */
[C---:B------:R-:W-:Y:S01]  /*2970*/  @!P0 SHF.L.U64.HI R0, R63.reuse, 0x1, R62 ;  /* 0x000000013f008819 */ /* 0x040fe2000001023e */
[----:B-1----:R-:W-:Y:S05]  /*2980*/  @!P0 IMAD.SHL.U32 R2, R63, 0x2, RZ ;  /* 0x000000023f028824 */ /* 0x002fea00078e00ff */
[C---:B------:R-:W-:Y:S02]  /*2990*/  @!P0 IADD3 R14, P6, R2.reuse, R32, RZ ;  /* 0x00000020020e8210 */ /* 0x040fe40007fde0ff */
[----:B------:R-:W-:Y:S03]  /*29a0*/  @!P0 IADD3 R2, P5, R2, R10, RZ ;  /* 0x0000000a02028210 */ /* 0x000fe60007fbe0ff */
[C---:B------:R-:W-:Y:S01]  /*29b0*/  @!P0 IMAD.X R15, R0.reuse, 0x1, R31, P6 ;  /* 0x00000001000f8824 */ /* 0x040fe200030e061f */
[----:B------:R-:W-:Y:S05]  /*29c0*/  @!P0 IADD3.X R3, R0, R9, RZ, P5, !PT ;  /* 0x0000000900038210 */ /* 0x000fea0002ffe4ff */
[----:B------:R-:W3:Y:S06]  /*29d0*/  @!P0 LDG.E.64 R14, desc[UR6][R14.64] ;  /* 0x000000060e0e8981 */ /* 0x000eec000c1e1b00 */
[----:B------:R-:W4:Y:S01]  /*29e0*/  @!P0 LDG.E.64 R2, desc[UR6][R2.64] ;  /* 0x0000000602028981 */ /* 0x000f22000c1e1b00 */
[C---:B--2---:R-:W-:Y:S01]  /*29f0*/  @!P0 LOP3.LUT R7, R16.reuse, 0xffff0000, RZ, 0xc0, !PT ;  /* 0xffff000010078812 */ /* 0x044fe200078ec0ff */
[----:B------:R-:W-:Y:S01]  /*2a00*/  @!P0 IMAD.U32 R6, R16, 0x10000, RZ ;  /* 0x0001000010068824 */ /* 0x000fe200078e00ff */
[----:B------:R-:W-:Y:S02]  /*2a10*/  @!P0 LOP3.LUT R21, R19, 0xffff0000, RZ, 0xc0, !PT ;  /* 0xffff000013158812 */ /* 0x000fe400078ec0ff */
[C---:B---3--:R-:W-:Y:S02]  /*2a20*/  @!P0 SHF.L.U32 R8, R14.reuse, 0x10, RZ ;  /* 0x000000100e088819 */ /* 0x048fe400000006ff */
[----:B------:R-:W-:Y:S02]  /*2a30*/  @!P0 LOP3.LUT R14, R14, 0xffff0000, RZ, 0xc0, !PT ;  /* 0xffff00000e0e8812 */ /* 0x000fe400078ec0ff */
[----:B------:R-:W-:Y:S02]  /*2a40*/  @!P0 SHF.L.U32 R20, R15, 0x10, RZ ;  /* 0x000000100f148819 */ /* 0x000fe400000006ff */
[C---:B----4-:R-:W-:Y:S01]  /*2a50*/  @!P0 LOP3.LUT R4, R3.reuse, 0xffff0000, RZ, 0xc0, !PT ;  /* 0xffff000003048812 */ /* 0x050fe200078ec0ff */
[C---:B------:R-:W-:Y:S01]  /*2a60*/  @!P0 IMAD.U32 R0, R2.reuse, 0x10000, RZ ;  /* 0x0001000002008824 */ /* 0x040fe200078e00ff */
[----:B------:R-:W-:Y:S01]  /*2a70*/  @!P0 LOP3.LUT R2, R2, 0xffff0000, RZ, 0xc0, !PT ;  /* 0xffff000002028812 */ /* 0x000fe200078ec0ff */
[----:B------:R-:W-:Y:S01]  /*2a80*/  @!P0 IMAD.U32 R5, R3, 0x10000, RZ ;  /* 0x0001000003058824 */ /* 0x000fe200078e00ff */
[----:B------:R-:W-:Y:S01]  /*2a90*/  @!P0 LOP3.LUT R22, R15, 0xffff0000, RZ, 0xc0, !PT ;  /* 0xffff00000f168812 */ /* 0x000fe200078ec0ff */
[-C--:B------:R-:W-:Y:S01]  /*2aa0*/  @!P0 FMUL.FTZ R24, R7, R0.reuse ;  /* 0x0000000007188220 */ /* 0x080fe20000410000 */
[----:B------:R-:W-:Y:S01]  /*2ab0*/  @!P0 SHF.L.U32 R3, R17, 0x10, RZ ;  /* 0x0000001011038819 */ /* 0x000fe200000006ff */
[----:B------:R-:W-:Y:S01]  /*2ac0*/  @!P0 FMUL.FTZ R0, R6, R0 ;  /* 0x0000000006008220 */ /* 0x000fe20000410000 */
[----:B------:R-:W-:Y:S01]  /*2ad0*/  @!P0 LOP3.LUT R15, R18, 0xffff0000, RZ, 0xc0, !PT ;  /* 0xffff0000120f8812 */ /* 0x000fe200078ec0ff */
[-C--:B------:R-:W-:Y:S01]  /*2ae0*/  @!P0 FFMA.FTZ R24, R6, R8.reuse, -R24 ;  /* 0x0000000806188223 */ /* 0x080fe20000010818 */
[----:B------:R-:W-:Y:S01]  /*2af0*/  @!P0 SHF.L.U32 R6, R19, 0x10, RZ ;  /* 0x0000001013068819 */ /* 0x000fe200000006ff */
[----:B------:R-:W-:Y:S01]  /*2b00*/  @!P0 FFMA.FTZ R0, R7, R8, R0 ;  /* 0x0000000807008223 */ /* 0x000fe20000010000 */
[----:B------:R-:W-:Y:S01]  /*2b10*/  @!P0 LOP3.LUT R8, R17, 0xffff0000, RZ, 0xc0, !PT ;  /* 0xffff000011088812 */ /* 0x000fe200078ec0ff */
[----:B------:R-:W-:Y:S02]  /*2b20*/  @!P0 IMAD.U32 R7, R18, 0x10000, RZ ;  /* 0x0001000012078824 */ /* 0x000fe400078e00ff */
[----:B------:R-:W-:Y:S01]  /*2b30*/  @!P0 FMUL.FTZ R27, R15, R5 ;  /* 0x000000050f1b8220 */ /* 0x000fe20000410000 */
[----:B------:R-:W-:Y:S01]  /*2b40*/  @!P0 FMUL.FTZ R26, R21, R4 ;  /* 0x00000004151a8220 */ /* 0x000fe20000410000 */
[----:B------:R-:W-:Y:S01]  /*2b50*/  @!P0 F2FP.BF16.F32.PACK_AB R0, R0, R24 ;  /* 0x000000180000823e */ /* 0x000fe200000010ff */
[-C--:B------:R-:W-:Y:S01]  /*2b60*/  @!P0 FMUL.FTZ R25, R8, R2.reuse ;  /* 0x0000000208198220 */ /* 0x080fe20000410000 */
[C---:B------:R-:W-:Y:S01]  /*2b70*/  @!P0 FMUL.FTZ R2, R3.reuse, R2 ;  /* 0x0000000203028220 */ /* 0x040fe20000410000 */
[C---:B------:R-:W-:Y:S01]  /*2b80*/  @!P0 FMUL.FTZ R4, R6.reuse, R4 ;  /* 0x0000000406048220 */ /* 0x040fe20000410000 */
[----:B------:R-:W-:Y:S01]  /*2b90*/  @!P0 FFMA.FTZ R26, R6, R22, -R26 ;  /* 0x00000016061a8223 */ /* 0x000fe2000001081a */
[----:B------:R-:W-:Y:S01]  /*2ba0*/  LEA R6, P5, R110, R73, 0x1 ;  /* 0x000000496e067211 */ /* 0x000fe200078a08ff */
        /* <DEDUP_REMOVED lines=8> */
[----:B------:R-:W-:Y:S02]  /*2c30*/  @!P0 F2FP.BF16.F32.PACK_AB R3, R3, R7 ;  /* 0x000000070303823e */ /* 0x000fe400000010ff */
[----:B------:R-:W-:Y:S02]  /*2c40*/  @!P0 F2FP.BF16.F32.PACK_AB R4, R4, R26 ;  /* 0x0000001a0404823e */ /* 0x000fe400000010ff */
[----:B------:R-:W-:Y:S01]  /*2c50*/  LEA.HI.X R7, R110, R72, R109, 0x1, P5 ;  /* 0x000000486e077211 */ /* 0x000fe200028f0c6d */
[----:B------:R-:W-:Y:S01]  /*2c60*/  @!P0 IMAD.MOV.U32 R18, RZ, RZ, R3 ;  /* 0x000000ffff128224 */ /* 0x000fe200078e0003 */
[----:B------:R-:W-:Y:S02]  /*2c70*/  @!P0 MOV R17, R2 ;  /* 0x0000000200118202 */ /* 0x000fe40000000f00 */
[----:B------:R-:W-:Y:S05]  /*2c80*/  @!P0 MOV R19, R4 ;  /* 0x0000000400138202 */ /* 0x000fea0000000f00 */
[----:B------:R3:W-:Y:S02]  /*2c90*/  STG.E.128 desc[UR6][R6.64], R16 ;  /* 0x0000001006007986 */ /* 0x0007e4000c101d06 */
.L_x_3836:
[----:B------:R-:W-:Y:S05]  /*2ca0*/  BSYNC B0 ;  /* 0x0000000000007941 */ /* 0x000fea0003800000 */
.L_x_3835:
[----:B------:R-:W-:Y:S04]  /*2cb0*/  BSSY B0, `(.L_x_3837) ;  /* 0x0000039000007945 */ /* 0x000fe80003800000 */
[----:B------:R-:W-:Y:S05]  /*2cc0*/  @P4 BRA `(.L_x_3838) ;  /* 0x0000000000dc4947 */ /* 0x000fea0003800000 */
[----:B------:R-:W-:Y:S02]  /*2cd0*/  ISETP.GE.AND P0, PT, R84, UR4, PT ;  /* 0x0000000454007c0c */ /* 0x000fe4000bf06270 */
[C---:B--23--:R-:W-:Y:S04]  /*2ce0*/  LEA R16, P6, R67.reuse, R79, 0x1 ;  /* 0x0000004f43107211 */ /* 0x04cfe800078c08ff */
        /* <DEDUP_REMOVED lines=53> */
.L_x_3838:
[----:B------:R-:W-:Y:S05]  /*3040*/  BSYNC B0 ;  /* 0x0000000000007941 */ /* 0x000fea0003800000 */
.L_x_3837:
[----:B------:R-:W-:Y:S04]  /*3050*/  BSSY B0, `(.L_x_3839) ;  /* 0x0000041000007945 */ /* 0x000fe80003800000 */
[----:B------:R-:W-:Y:S05]  /*3060*/  @P3 BRA `(.L_x_3840) ;  /* 0x0000000000fc3947 */ /* 0x000fea0003800000 */
[----:B------:R-:W-:Y:S01]  /*3070*/  ISETP.GE.AND P0, PT, R84, UR4, PT ;  /* 0x0000000454007c0c */ /* 0x000fe2000bf06270 */
[----:B-1----:R-:W1:Y:S01]  /*3080*/  LDC.64 R2, c[0x0][0x338] ;  /* 0x0000ce00ff027b82 */ /* 0x002e620000000a00 */
[----:B------:R-:W-:Y:S01]  /*3090*/  MOV R4, R79 ;  /* 0x0000004f00047202 */ /* 0x000fe20000000f00 */
[----:B------:R-:W-:Y:S06]  /*30a0*/  IMAD.MOV.U32 R5, RZ, RZ, R78 ;  /* 0x000000ffff057224 */ /* 0x000fec00078e004e */
[----:B------:R-:W5:Y:S04]  /*30b0*/  LDC.64 R24, c[0x0][0x248] ;  /* 0x00009200ff187b82 */ /* 0x000f680000000a00 */
[----:B------:R-:W-:Y:S01]  /*30c0*/  @!P0 SHF.L.U64.HI R0, R59, 0x1, R58 ;  /* 0x000000013b008819 */ /* 0x000fe2000001023a */
[----:B-----5:R-:W-:Y:S02]  /*30d0*/  IMAD R25, R25, 0xc0, RZ ;  /* 0x000000c019197824 */ /* 0x020fe400078e02ff */
[----:B-1----:R-:W-:Y:S01]  /*30e0*/  IMAD.WIDE.U32 R4, R2, 0xc0, R4 ;  /* 0x000000c002047825 */ /* 0x002fe200078e0004 */
        /* <DEDUP_REMOVED lines=27> */
[C---:B------:R-:W-:Y:S01]  /*32a0*/  @!P0 LOP3.LUT R15, R18.reuse, 0xffff0000, RZ, 0xc0, !PT ;  /* 0xffff0000120f8812 */ /* 0x040fe200078ec0ff */
[----:B------:R-:W-:Y:S01]  /*32b0*/  @!P0 IMAD.U32 R7, R18, 0x10000, RZ ;  /* 0x0001000012078824 */ /* 0x000fe200078e00ff */
[----:B------:R-:W-:Y:S01]  /*32c0*/  @!P0 SHF.L.U32 R6, R19, 0x10, RZ ;  /* 0x0000001013068819 */ /* 0x000fe200000006ff */
[----:B------:R-:W-:Y:S01]  /*32d0*/  @!P0 FMUL.FTZ R27, R8, R2 ;  /* 0x00000002081b8220 */ /* 0x000fe20000410000 */
[----:B------:R-:W-:Y:S01]  /*32e0*/  @!P0 F2FP.BF16.F32.PACK_AB R0, R0, R26 ;  /* 0x0000001a0000823e */ /* 0x000fe200000010ff */
[----:B------:R-:W-:Y:S01]  /*32f0*/  @!P0 FMUL.FTZ R2, R3, R2 ;  /* 0x0000000203028220 */ /* 0x000fe20000410000 */
[----:B------:R-:W-:Y:S01]  /*3300*/  @!P0 FMUL.FTZ R28, R21, R4 ;  /* 0x00000004151c8220 */ /* 0x000fe20000410000 */
[----:B------:R-:W-:Y:S01]  /*3310*/  @!P0 FFMA.FTZ R27, R3, R14, -R27 ;  /* 0x0000000e031b8223 */ /* 0x000fe2000001081b */
[----:B------:R-:W-:Y:S01]  /*3320*/  @!P0 MOV R16, R0 ;  /* 0x0000000000108202 */ /* 0x000fe20000000f00 */
[-C--:B------:R-:W-:Y:S01]  /*3330*/  @!P0 FMUL.FTZ R3, R7, R5.reuse ;  /* 0x0000000507038220 */ /* 0x080fe20000410000 */
[C---:B------:R-:W-:Y:S01]  /*3340*/  @!P0 FMUL.FTZ R29, R15.reuse, R5 ;  /* 0x000000050f1d8220 */ /* 0x040fe20000410000 */
[----:B------:R-:W-:Y:S01]  /*3350*/  @!P0 FMUL.FTZ R4, R6, R4 ;  /* 0x0000000406048220 */ /* 0x000fe20000410000 */
[----:B------:R-:W-:Y:S01]  /*3360*/  @!P0 FFMA.FTZ R2, R8, R14, R2 ;  /* 0x0000000e08028223 */ /* 0x000fe20000010002 */
[----:B------:R-:W-:Y:S01]  /*3370*/  MOV R14, R73 ;  /* 0x00000049000e7202 */ /* 0x000fe20000000f00 */
[-C--:B------:R-:W-:Y:S01]  /*3380*/  @!P0 FFMA.FTZ R3, R15, R20.reuse, R3 ;  /* 0x000000140f038223 */ /* 0x080fe20000010003 */
[----:B------:R-:W-:Y:S02]  /*3390*/  IMAD.MOV.U32 R15, RZ, RZ, R72 ;  /* 0x000000ffff0f7224 */ /* 0x000fe400078e0048 */
[----:B------:R-:W-:Y:S01]  /*33a0*/  @!P0 FFMA.FTZ R7, R7, R20, -R29 ;  /* 0x0000001407078223 */ /* 0x000fe2000001081d */
[----:B------:R-:W-:Y:S01]  /*33b0*/  @!P0 F2FP.BF16.F32.PACK_AB R2, R2, R27 ;  /* 0x0000001b0202823e */ /* 0x000fe200000010ff */
[-C--:B------:R-:W-:Y:S01]  /*33c0*/  @!P0 FFMA.FTZ R28, R6, R22.reuse, -R28 ;  /* 0x00000016061c8223 */ /* 0x080fe2000001081c */
[----:B------:R-:W-:Y:S01]  /*33d0*/  @!P0 FFMA.FTZ R4, R21, R22, R4 ;  /* 0x0000001615048223 */ /* 0x000fe20000010004 */
[----:B------:R-:W-:Y:S01]  /*33e0*/  IMAD.WIDE.U32 R14, R24, 0xc0, R14 ;  /* 0x000000c0180e7825 */ /* 0x000fe200078e000e */
[----:B------:R-:W-:Y:S03]  /*33f0*/  @!P0 F2FP.BF16.F32.PACK_AB R3, R3, R7 ;  /* 0x000000070303823e */ /* 0x000fe600000010ff */
[----:B------:R-:W-:Y:S01]  /*3400*/  @!P0 F2FP.BF16.F32.PACK_AB R4, R4, R28 ;  /* 0x0000001c0404823e */ /* 0x000fe200000010ff */
[----:B------:R-:W-:Y:S01]  /*3410*/  @!P0 IMAD.MOV.U32 R17, RZ, RZ, R2 ;  /* 0x000000ffff118224 */ /* 0x000fe200078e0002 */
[----:B------:R-:W-:Y:S02]  /*3420*/  IADD3 R15, R15, R25, RZ ;  /* 0x000000190f0f7210 */ /* 0x000fe40007ffe0ff */
[----:B------:R-:W-:Y:S02]  /*3430*/  @!P0 MOV R18, R3 ;  /* 0x0000000300128202 */ /* 0x000fe40000000f00 */
[----:B------:R-:W-:Y:S05]  /*3440*/  @!P0 MOV R19, R4 ;  /* 0x0000000400138202 */ /* 0x000fea0000000f00 */
[----:B------:R1:W-:Y:S02]  /*3450*/  STG.E.128 desc[UR6][R14.64], R16 ;  /* 0x000000100e007986 */ /* 0x0003e4000c101d06 */
.L_x_3840:
[----:B------:R-:W-:Y:S05]  /*3460*/  BSYNC B0 ;  /* 0x0000000000007941 */ /* 0x000fea0003800000 */
.L_x_3839:
[C---:B------:R-:W-:Y:S01]  /*3470*/  LEA R32, P3, R23.reuse, R32, 0x1 ;  /* 0x0000002017207211 */ /* 0x040fe200078608ff */
[----:B------:R-:W-:Y:S01]  /*3480*/  IMAD.MOV.U32 R8, RZ, RZ, R10 ;  /* 0x000000ffff087224 */ /* 0x000fe200078e000a */
[----:B------:R-:W-:Y:S02]  /*3490*/  UMOV UR4, UR21 ;  /* 0x0000001500047c82 */ /* 0x000fe40008000000 */
[C---:B------:R-:W-:Y:S02]  /*34a0*/  LEA.HI.X.SX32 R31, R23.reuse, R33, 0x1, P3 ;  /* 0x00000021171f7211 */ /* 0x040fe400018f0eff */
[C---:B------:R-:W-:Y:S04]  /*34b0*/  LEA R10, P0, R23.reuse, R8, 0x1 ;  /* 0x00000008170a7211 */ /* 0x040fe800078008ff */
[----:B------:R-:W-:Y:S01]  /*34c0*/  LEA.HI.X.SX32 R9, R23, R9, 0x1, P0 ;  /* 0x0000000917097211 */ /* 0x000fe200000f0eff */
[----:B------:R-:W-:Y:S08]  /*34d0*/  BRA `(.L_x_3841) ;  /* 0x0000001800ac7947 */ /* 0x000ff00003800000 */
.L_x_3832:
        /* <DEDUP_REMOVED lines=93> */
.L_x_3845:
[----:B------:R-:W-:Y:S05]  /*3ab0*/  BSYNC B0 ;  /* 0x0000000000007941 */ /* 0x000fea0003800000 */
.L_x_3844:
[----:B-----5:R2:W-:Y:S02]  /*3ac0*/  STG.E.128 desc[UR6][R120.64], R16 ;  /* 0x0000001078007986 */ /* 0x0205e4000c101d06 */
.L_x_3843:
[----:B------:R-:W-:Y:S05]  /*3ad0*/  BSYNC B1 ;  /* 0x0000000000017941 */ /* 0x000fea0003800000 */
.L_x_3842:
[----:B------:R-:W-:Y:S04]  /*3ae0*/  BSSY B1, `(.L_x_3846) ;  /* 0x000005c000017945 */ /* 0x000fe80003800000 */
        /* <DEDUP_REMOVED lines=11> */
[C---:B-----5:R-:W-:Y:S01]  /*3ba0*/  LOP3.LUT R23, R16.reuse, 0xffff0000, RZ, 0xc0, !PT ;  /* 0xffff000010177812 */ /* 0x060fe200078ec0ff */
[----:B------:R-:W-:Y:S01]  /*3bb0*/  IMAD.MOV.U32 R0, RZ, RZ, RZ ;  /* 0x000000ffff007224 */ /* 0x000fe200078e00ff */
[----:B------:R-:W-:Y:S01]  /*3bc0*/  LOP3.LUT R25, R17, 0xffff0000, RZ, 0xc0, !PT ;  /* 0xffff000011197812 */ /* 0x000fe200078ec0ff */
[----:B------:R-:W-:Y:S01]  /*3bd0*/  IMAD.U32 R22, R16, 0x10000, RZ ;  /* 0x0001000010167824 */ /* 0x000fe200078e00ff */
[----:B------:R-:W-:Y:S01]  /*3be0*/  LOP3.LUT R29, R19, 0xffff0000, RZ, 0xc0, !PT ;  /* 0xffff0000131d7812 */ /* 0x000fe200078ec0ff */
[----:B------:R-:W-:Y:S01]  /*3bf0*/  IMAD.U32 R24, R17, 0x10000, RZ ;  /* 0x0001000011187824 */ /* 0x000fe200078e00ff */
[C---:B------:R-:W-:Y:S01]  /*3c00*/  SHF.L.U32 R26, R18.reuse, 0x10, RZ ;  /* 0x00000010121a7819 */ /* 0x040fe200000006ff */
[----:B------:R-:W-:Y:S01]  /*3c10*/  IMAD.U32 R28, R19, 0x10000, RZ ;  /* 0x00010000131c7824 */ /* 0x000fe200078e00ff */
[----:B------:R-:W-:Y:S03]  /*3c20*/  LOP3.LUT R27, R18, 0xffff0000, RZ, 0xc0, !PT ;  /* 0xffff0000121b7812 */ /* 0x000fe600078ec0ff */
[----:B------:R-:W-:Y:S01]  /*3c30*/  @P5 IADD3 R3, RZ, -UR25, RZ ;  /* 0x80000019ff035c10 */ /* 0x000fe2000fffe0ff */
[----:B------:R-:W-:Y:S03]  /*3c40*/  @P5 IMAD R0, RZ, RZ, -UR25 ;  /* 0x80000019ff005e24 */ /* 0x000fe6000f8e02ff */
[----:B------:R-:W-:Y:S02]  /*3c50*/  LEA R2, P0, R3, R4, 0x1 ;  /* 0x0000000403027211 */ /* 0x000fe400078008ff */
        /* <DEDUP_REMOVED lines=49> */
[----:B------:R-:W-:Y:S01]  /*3f70*/  IMAD.U32 R18, R38, 0x10000, RZ ;  /* 0x0001000026127824 */ /* 0x000fe200078e00ff */
        /* <DEDUP_REMOVED lines=16> */
.L_x_3849:
[----:B------:R-:W-:Y:S05]  /*4080*/  BSYNC B0 ;  /* 0x0000000000007941 */ /* 0x000fea0003800000 */
.L_x_3848:
[----:B-----5:R3:W-:Y:S02]  /*4090*/  STG.E.128 desc[UR6][R120.64], R16 ;  /* 0x0000001078007986 */ /* 0x0207e4000c101d06 */
.L_x_3847:
[----:B------:R-:W-:Y:S05]  /*40a0*/  BSYNC B1 ;  /* 0x0000000000017941 */ /* 0x000fea0003800000 */
.L_x_3846:
[----:B------:R-:W-:Y:S04]  /*40b0*/  BSSY B1, `(.L_x_3850) ;  /* 0x000005c000017945 */ /* 0x000fe80003800000 */
[----:B------:R-:W-:Y:S05]  /*40c0*/  @P4 BRA `(.L_x_3851) ;  /* 0x0000000400684947 */ /* 0x000fea0003800000 */
[C---:B-1----:R-:W-:Y:S01]  /*40d0*/  LEA R4, P0, R67.reuse, R79, 0x1 ;  /* 0x0000004f43047211 */ /* 0x042fe200078008ff */
        /* <DEDUP_REMOVED lines=87> */
.L_x_3853:
[----:B------:R-:W-:Y:S05]  /*4650*/  BSYNC B0 ;  /* 0x0000000000007941 */ /* 0x000fea0003800000 */
.L_x_3852:
[----:B-----5:R4:W-:Y:S02]  /*4660*/  STG.E.128 desc[UR6][R120.64], R16 ;  /* 0x0000001078007986 */ /* 0x0209e4000c101d06 */
.L_x_3851:
[----:B------:R-:W-:Y:S05]  /*4670*/  BSYNC B1 ;  /* 0x0000000000017941 */ /* 0x000fea0003800000 */
.L_x_3850:
[----:B------:R-:W-:Y:S04]  /*4680*/  BSSY B1, `(.L_x_3854) ;  /* 0x0000063000017945 */ /* 0x000fe80003800000 */
        /* <DEDUP_REMOVED lines=24> */
[C---:B------:R-:W-:Y:S02]  /*4810*/  SHF.L.U32 R28, R19.reuse, 0x10, RZ ;  /* 0x00000010131c7819 */ /* 0x040fe400000006ff */
[----:B------:R-:W-:Y:S02]  /*4820*/  LOP3.LUT R29, R19, 0xffff0000, RZ, 0xc0, !PT ;  /* 0xffff0000131d7812 */ /* 0x000fe400078ec0ff */
        /* <DEDUP_REMOVED lines=28> */
[C---:B------:R-:W-:Y:S01]  /*49f0*/  IMAD.U32 R17, R106.reuse, 0x10000, RZ ;  /* 0x000100006a117824 */ /* 0x040fe200078e00ff */
[----:B------:R-:W-:Y:S01]  /*4a00*/  LOP3.LUT R14, R107, 0xffff0000, RZ, 0xc0, !PT ;  /* 0xffff00006b0e7812 */ /* 0x000fe200078ec0ff */
        /* <DEDUP_REMOVED lines=40> */
.L_x_3857:
[----:B------:R-:W-:Y:S05]  /*4c90*/  BSYNC B0 ;  /* 0x0000000000007941 */ /* 0x000fea0003800000 */
.L_x_3856:
[----:B-----5:R1:W-:Y:S02]  /*4ca0*/  STG.E.128 desc[UR6][R120.64], R16 ;  /* 0x0000001078007986 */ /* 0x0203e4000c101d06 */
.L_x_3855:
[----:B------:R-:W-:Y:S05]  /*4cb0*/  BSYNC B1 ;  /* 0x0000000000017941 */ /* 0x000fea0003800000 */
.L_x_3854:
        /* <DEDUP_REMOVED lines=12> */
.L_x_3831:
[----:B-1----:R-:W-:Y:S01]  /*4d80*/  @!P6 IMAD.MOV.U32 R2, RZ, RZ, R79 ;  /* 0x000000ffff02e224 */ /* 0x002fe200078e004f */
[----:B------:R-:W-:Y:S01]  /*4d90*/  @!P6 MOV R14, R73 ;  /* 0x00000049000ee202 */ /* 0x000fe20000000f00 */
[----:B------:R-:W-:Y:S01]  /*4da0*/  @!P6 IMAD.MOV.U32 R3, RZ, RZ, R78 ;  /* 0x000000ffff03e224 */ /* 0x000fe200078e004e */
[----:B------:R-:W-:Y:S01]  /*4db0*/  UMOV UR4, URZ ;  /* 0x0000003f00047c82 */ /* 0x000fe20008000000 */
[----:B------:R-:W-:Y:S03]  /*4dc0*/  @!P6 IMAD.MOV.U32 R15, RZ, RZ, R72 ;  /* 0x000000ffff0fe224 */ /* 0x000fe600078e0048 */
[----:B------:R1:W2:Y:S02]  /*4dd0*/  @!P6 LDG.E.128 R4, desc[UR6][R2.64] ;  /* 0x000000060204e981 */ /* 0x0002a4000c1e1d00 */
[C---:B-1----:R-:W-:Y:S04]  /*4de0*/  @!P5 LEA R2, P0, R87.reuse, R79, 0x1 ;  /* 0x0000004f5702d211 */ /* 0x042fe800078008ff */
[----:B------:R-:W-:Y:S01]  /*4df0*/  @!P5 LEA.HI.X R3, R87, R78, R86, 0x1, P0 ;  /* 0x0000004e5703d211 */ /* 0x000fe200000f0c56 */
[----:B--2---:R1:W-:Y:S04]  /*4e00*/  @!P6 STG.E.128 desc[UR6][R14.64], R4 ;  /* 0x000000040e00e986 */ /* 0x0043e8000c101d06 */
[----:B-1----:R1:W2:Y:S01]  /*4e10*/  @!P5 LDG.E.128 R4, desc[UR6][R2.64] ;  /* 0x000000060204d981 */ /* 0x0022a2000c1e1d00 */
[C---:B------:R-:W-:Y:S04]  /*4e20*/  @!P5 LEA R14, P6, R110.reuse, R73, 0x1 ;  /* 0x000000496e0ed211 */ /* 0x040fe800078c08ff */
[----:B------:R-:W-:Y:S02]  /*4e30*/  @!P5 LEA.HI.X R15, R110, R72, R109, 0x1, P6 ;  /* 0x000000486e0fd211 */ /* 0x000fe400030f0c6d */
[C---:B-1----:R-:W-:Y:S04]  /*4e40*/  @!P4 LEA R2, P0, R67.reuse, R79, 0x1 ;  /* 0x0000004f4302c211 */ /* 0x042fe800078008ff */
[----:B------:R-:W-:Y:S02]  /*4e50*/  @!P4 LEA.HI.X R3, R67, R78, R66, 0x1, P0 ;  /* 0x0000004e4303c211 */ /* 0x000fe400000f0c42 */
[CC--:B------:R-:W-:Y:S04]  /*4e60*/  @!P4 LEA R16, P0, R102.reuse, R73.reuse, 0x1 ;  /* 0x000000496610c211 */ /* 0x0c0fe800078008ff */
[----:B------:R-:W-:Y:S01]  /*4e70*/  @!P4 LEA.HI.X R17, R102, R72, R68, 0x1, P0 ;  /* 0x000000486611c211 */ /* 0x000fe200000f0c44 */
[----:B--2---:R1:W-:Y:S02]  /*4e80*/  @!P5 STG.E.128 desc[UR6][R14.64], R4 ;  /* 0x000000040e00d986 */ /* 0x0043e4000c101d06 */
[----:B-1----:R-:W-:Y:S02]  /*4e90*/  @!P3 IMAD.MOV.U32 R14, RZ, RZ, R79 ;  /* 0x000000ffff0eb224 */ /* 0x002fe400078e004f */
[----:B------:R1:W2:Y:S01]  /*4ea0*/  @!P4 LDG.E.128 R4, desc[UR6][R2.64] ;  /* 0x000000060204c981 */ /* 0x0002a2000c1e1d00 */
[----:B------:R-:W-:Y:S01]  /*4eb0*/  @!P3 MOV R15, R78 ;  /* 0x0000004e000fb202 */ /* 0x000fe20000000f00 */
[----:B-1----:R-:W1:Y:S02]  /*4ec0*/  @!P3 LDC.64 R2, c[0x0][0x338] ;  /* 0x0000ce00ff02bb82 */ /* 0x002e640000000a00 */
[----:B-1----:R-:W-:Y:S04]  /*4ed0*/  @!P3 IMAD.WIDE.U32 R14, R2, 0xc0, R14 ;  /* 0x000000c0020eb825 */ /* 0x002fe800078e000e */
[----:B------:R-:W-:Y:S04]  /*4ee0*/  @!P3 IMAD R3, R3, 0xc0, RZ ;  /* 0x000000c00303b824 */ /* 0x000fe800078e02ff */
[----:B------:R-:W-:Y:S02]  /*4ef0*/  @!P3 IMAD.IADD R15, R15, 0x1, R3 ;  /* 0x000000010f0fb824 */ /* 0x000fe400078e0203 */
[----:B------:R-:W1:Y:S02]  /*4f00*/  @!P3 LDC.64 R2, c[0x0][0x248] ;  /* 0x00009200ff02bb82 */ /* 0x000e640000000a00 */
[----:B-1----:R-:W-:Y:S01]  /*4f10*/  @!P3 IMAD R3, R3, 0xc0, RZ ;  /* 0x000000c00303b824 */ /* 0x002fe200078e02ff */
[----:B--2---:R1:W-:Y:S04]  /*4f20*/  @!P4 STG.E.128 desc[UR6][R16.64], R4 ;  /* 0x000000041000c986 */ /* 0x0043e8000c101d06 */
[----:B-1----:R1:W2:Y:S02]  /*4f30*/  @!P3 LDG.E.128 R4, desc[UR6][R14.64] ;  /* 0x000000060e04b981 */ /* 0x0022a4000c1e1d00 */
[----:B-1----:R-:W-:Y:S01]  /*4f40*/  @!P3 IMAD.MOV.U32 R15, RZ, RZ, R72 ;  /* 0x000000ffff0fb224 */ /* 0x002fe200078e0048 */
[----:B------:R-:W-:Y:S05]  /*4f50*/  @!P3 MOV R14, R73 ;  /* 0x00000049000eb202 */ /* 0x000fea0000000f00 */
[----:B------:R-:W-:Y:S05]  /*4f60*/  @!P3 IMAD.WIDE.U32 R14, R2, 0xc0, R14 ;  /* 0x000000c0020eb825 */ /* 0x000fea00078e000e */
[----:B------:R-:W-:Y:S05]  /*4f70*/  @!P3 IADD3 R15, R15, R3, RZ ;  /* 0x000000030f0fb210 */ /* 0x000fea0007ffe0ff */
[----:B--2---:R1:W-:Y:S02]  /*4f80*/  @!P3 STG.E.128 desc[UR6][R14.64], R4 ;  /* 0x000000040e00b986 */ /* 0x0043e4000c101d06 */
.L_x_3841:
[----:B-1----:R-:W-:Y:S01]  /*4f90*/  MOV R2, R79 ;  /* 0x0000004f00027202 */ /* 0x002fe20000000f00 */
[----:B------:R-:W1:Y:S01]  /*4fa0*/  LDC R0, c[0x0][0x338] ;  /* 0x0000ce00ff007b82 */ /* 0x000e620000000800 */
[----:B------:R-:W-:Y:S02]  /*4fb0*/  IMAD.MOV.U32 R3, RZ, RZ, R78 ;  /* 0x000000ffff037224 */ /* 0x000fe400078e004e */
[----:B-1----:R-:W-:Y:S05]  /*4fc0*/  IMAD.U32 R0, R0, -0x80, RZ ;  /* 0xffffff8000007824 */ /* 0x002fea00078e00ff */
[C---:B------:R-:W-:Y:S04]  /*4fd0*/  LEA R79, P0, R0.reuse, R2, 0x1 ;  /* 0x00000002004f7211 */ /* 0x040fe800078008ff */
[----:B------:R-:W-:Y:S01]  /*4fe0*/  LEA.HI.X.SX32 R78, R0, R3, 0x1, P0 ;  /* 0x00000003004e7211 */ /* 0x000fe200000f0eff */
[----:B------:R-:W-:Y:S08]  /*4ff0*/  @!P2 BRA `(.L_x_3858) ;  /* 0x000000040034a947 */ /* 0x000ff00003800000 */
[----:B------:R-:W-:Y:S04]  /*5000*/  IADD3 R0, R11, -0x1, RZ ;  /* 0xffffffff0b007810 */ /* 0x000fe80007ffe0ff */
[----:B------:R-:W-:Y:S11]  /*5010*/  ISETP.GT.AND P0, PT, R0, R64, PT ;  /* 0x000000400000720c */ /* 0x000ff60003f04270 */
[----:B------:R-:W-:Y:S02]  /*5020*/  @!UPT UIADD3 URZ, URZ, URZ, URZ ;  /* 0x0000003f3f3ff290 */ /* 0x000fe4000fffe03f */
[----:B------:R-:W-:Y:S05]  /*5030*/  @!P0 BRA `(.L_x_3859) ;  /* 0x0000000400548947 */ /* 0x000fea0003800000 */
[----:B------:R-:W1:Y:S01]  /*5040*/  LDC R3, c[0x0][0x380] ;  /* 0x0000e000ff037b82 */ /* 0x000e620000000800 */
[----:B------:R-:W-:Y:S02]  /*5050*/  IADD3 R0, R13, -0x100, RZ ;  /* 0xffffff000d007810 */ /* 0x000fe40007ffe0ff */
[----:B------:R-:W-:Y:S02]  /*5060*/  IABS R13, R12 ;  /* 0x0000000c000d7213 */ /* 0x000fe40000000000 */
[----:B--234-:R-:W-:Y:S02]  /*5070*/  IABS R7, R0 ;  /* 0x0000000000077213 */ /* 0x01cfe40000000000 */
        /* <DEDUP_REMOVED lines=13> */
[----:B------:R-:W-:Y:S01]  /*5150*/  IMAD R7, R2, R6, R7 ;  /* 0x0000000602077224 */ /* 0x000fe200078e0207 */
[----:B------:R-:W-:Y:S01]  /*5160*/  LOP3.LUT R6, R12, R3, RZ, 0x3c, !PT ;  /* 0x000000030c067212 */ /* 0x000fe200078e3cff */
[C---:B------:R-:W-:Y:S03]  /*5170*/  IMAD R13, R2.reuse, R8, R13 ;  /* 0x00000008020d7224 */ /* 0x040fe600078e020d */
[C---:B------:R-:W-:Y:S02]  /*5180*/  ISETP.GT.U32.AND P4, PT, R2.reuse, R7, PT ;  /* 0x000000070200720c */ /* 0x040fe40003f84070 */
[----:B------:R-:W-:Y:S11]  /*5190*/  ISETP.GT.U32.AND P0, PT, R2, R13, PT ;  /* 0x0000000d0200720c */ /* 0x000ff60003f04070 */
[----:B------:R-:W-:Y:S01]  /*51a0*/  @!P4 IADD3 R4, R4, 0x1, RZ ;  /* 0x000000010404c810 */ /* 0x000fe20007ffe0ff */
[--C-:B------:R-:W-:Y:S01]  /*51b0*/  @!P4 IMAD.IADD R7, R7, 0x1, -R2.reuse ;  /* 0x000000010707c824 */ /* 0x100fe200078e0a02 */
[----:B------:R-:W-:Y:S01]  /*51c0*/  ISETP.GE.AND P4, PT, R6, RZ, PT ;  /* 0x000000ff0600720c */ /* 0x000fe20003f86270 */
[----:B------:R-:W-:Y:S02]  /*51d0*/  @!P0 IMAD.IADD R13, R13, 0x1, -R2 ;  /* 0x000000010d0d8824 */ /* 0x000fe400078e0a02 */
[----:B------:R-:W-:Y:S01]  /*51e0*/  @!P0 VIADD R5, R5, 0x1 ;  /* 0x0000000105058836 */ /* 0x000fe20000000000 */
[-C--:B------:R-:W-:Y:S02]  /*51f0*/  ISETP.GE.U32.AND P5, PT, R7, R2.reuse, PT ;  /* 0x000000020700720c */ /* 0x080fe40003fa6070 */
[----:B------:R-:W-:Y:S02]  /*5200*/  ISETP.GE.U32.AND P6, PT, R13, R2, PT ;  /* 0x000000020d00720c */ /* 0x000fe40003fc6070 */
[CC--:B------:R-:W-:Y:S01]  /*5210*/  LOP3.LUT R2, R0.reuse, R3.reuse, RZ, 0x3c, !PT ;  /* 0x0000000300027212 */ /* 0x0c0fe200078e3cff */
[----:B------:R-:W-:Y:S01]  /*5220*/  IMAD.IADD R0, R0, 0x1, -R12 ;  /* 0x0000000100007824 */ /* 0x000fe200078e0a0c */
[----:B------:R-:W-:Y:S02]  /*5230*/  ISETP.NE.AND P0, PT, R3, RZ, PT ;  /* 0x000000ff0300720c */ /* 0x000fe40003f05270 */
        /* <DEDUP_REMOVED lines=13> */
[----:B------:R-:W2:Y:S04]  /*5310*/  LDG.E R5, desc[UR6][R14.64] ;  /* 0x000000060e057981 */ /* 0x000ea8000c1e1900 */
[----:B------:R-:W-:Y:S01]  /*5320*/  IMAD R0, R2, R3, R0 ;  /* 0x0000000302007224 */ /* 0x000fe200078e0200 */
[----:B------:R-:W2:Y:S03]  /*5330*/  LDG.E R6, desc[UR6][R6.64] ;  /* 0x0000000606067981 */ /* 0x000ea6000c1e1900 */
[----:B------:R-:W-:Y:S01]  /*5340*/  IMAD.WIDE.U32 R12, R0, UR16, RZ ;  /* 0x00000010000c7c25 */ /* 0x000fe2000f8e00ff */
[----:B------:R-:W-:Y:S05]  /*5350*/  SHF.R.S32.HI R4, RZ, 0x1f, R0 ;  /* 0x0000001fff047819 */ /* 0x000fea0000011400 */
[C---:B------:R-:W-:Y:S02]  /*5360*/  IMAD R3, R4.reuse, UR16, RZ ;  /* 0x0000001004037c24 */ /* 0x040fe4000f8e02ff */
[----:B------:R-:W-:Y:S02]  /*5370*/  IMAD R4, R4, UR10, RZ ;  /* 0x0000000a04047c24 */ /* 0x000fe4000f8e02ff */
[C---:B------:R-:W-:Y:S02]  /*5380*/  IMAD R3, R0.reuse, UR17, R3 ;  /* 0x0000001100037c24 */ /* 0x040fe4000f8e0203 */
[----:B------:R-:W-:Y:S03]  /*5390*/  IMAD R4, R0, UR11, R4 ;  /* 0x0000000b00047c24 */ /* 0x000fe6000f8e0204 */
[----:B------:R-:W-:Y:S01]  /*53a0*/  IADD3 R13, R13, R3, RZ ;  /* 0x000000030d0d7210 */ /* 0x000fe20007ffe0ff */
[----:B--2---:R-:W-:Y:S04]  /*53b0*/  IMAD.IADD R6, R5, 0x1, -R6 ;  /* 0x0000000105067824 */ /* 0x004fe800078e0a06 */
[C---:B------:R-:W-:Y:S01]  /*53c0*/  IMAD.WIDE.U32 R14, R6.reuse, UR12, RZ ;  /* 0x0000000c060e7c25 */ /* 0x040fe2000f8e00ff */
        /* <DEDUP_REMOVED lines=16> */
.L_x_3858:
[----:B--234-:R-:W-:Y:S01]  /*54d0*/  MOV R7, R74 ;  /* 0x0000004a00077202 */ /* 0x01cfe20000000f00 */
[----:B------:R-:W1:Y:S01]  /*54e0*/  LDC R2, c[0x0][0x250] ;  /* 0x00009400ff027b82 */ /* 0x000e620000000800 */
        /* <DEDUP_REMOVED lines=10> */
.L_x_3859:
[----:B------:R-:W-:Y:S04]  /*5590*/  IADD3 R11, R11, -0x1, RZ ;  /* 0xffffffff0b0b7810 */ /* 0x000fe80007ffe0ff */
[----:B------:R-:W-:Y:S11]  /*55a0*/  ISETP.GT.AND P0, PT, R11, R64, PT ;  /* 0x000000400b00720c */ /* 0x000ff60003f04270 */
[----:B------:R-:W-:Y:S02]  /*55b0*/  @!UPT UIADD3 URZ, URZ, URZ, URZ ;  /* 0x0000003f3f3ff290 */ /* 0x000fe4000fffe03f */
[----:B------:R-:W-:Y:S05]  /*55c0*/  @P0 BRA `(.L_x_3860) ;  /* 0xffffffcc00380947 */ /* 0x000fea000383ffff */
.L_x_3830:
        /* <DEDUP_REMOVED lines=20> */
[----:B------:R-:W-:Y:S01]  /*5710*/  IMAD.SHL.U32 R21, R52, 0x20, RZ ;  /* 0x0000002034157824 */ /* 0x000fe200078e00ff */
[----:B------:R-:W-:Y:S01]  /*5720*/  IADD3.X R2, R48, UR11, RZ, P0, !PT ;  /* 0x0000000b30027c10 */ /* 0x000fe200087fe4ff */
[----:B------:R-:W-:Y:S01]  /*5730*/  IMAD.IADD R20, R113, 0x1, -R42 ;  /* 0x0000000171147824 */ /* 0x000fe200078e0a2a */
[----:B------:R-:W-:Y:S02]  /*5740*/  ISETP.NE.AND P0, PT, RZ, UR10, PT ;  /* 0x0000000aff007c0c */ /* 0x000fe4000bf05270 */
[----:B------:R-:W-:Y:S02]  /*5750*/  LEA R28, P1, R3, UR8, 0x1 ;  /* 0x00000008031c7c11 */ /* 0x000fe4000f8208ff */
[----:B------:R-:W-:-:S02]  /*5760*/  LEA.HI.X R11, R96, UR9, R48, 0x1, P3 ;  /* 0x00000009600b7c11 */ /* 0x000fc400098f0c30 */
[----:B------:R-:W-:Y:S02]  /*5770*/  LEA.HI.X R29, R3, UR9, R2, 0x1, P1 ;  /* 0x00000009031d7c11 */ /* 0x000fe400088f0c02 */
[----:B-----5:R-:W-:-:S05]  /*5780*/  IADD3 R0, R0, R49, R42 ;  /* 0x0000003100007210 */ /* 0x020fca0007ffe02a */
        /* <DEDUP_REMOVED lines=29> */
[----:B------:R2:W3:Y:S04]  /*5960*/  LDG.E.64 R2, desc[UR6][R6.64] ;  /* 0x0000000606027981 */ /* 0x0004e8000c1e1b00 */
[----:B------:R-:W4:Y:S01]  /*5970*/  LDG.E.64 R4, desc[UR6][R4.64] ;  /* 0x0000000604047981 */ /* 0x000f22000c1e1b00 */
[----:B-----5:R-:W-:Y:S02]  /*5980*/  LOP3.LUT R13, R8, 0xffff0000, RZ, 0xc0, !PT ;  /* 0xffff0000080d7812 */ /* 0x020fe400078ec0ff */
[----:B------:R-:W-:Y:S02]  /*5990*/  LOP3.LUT R0, R9, 0xffff0000, RZ, 0xc0, !PT ;  /* 0xffff000009007812 */ /* 0x000fe400078ec0ff */
[----:B------:R-:W-:Y:S02]  /*59a0*/  SHF.L.U32 R12, R11, 0x10, RZ ;  /* 0x000000100b0c7819 */ /* 0x000fe400000006ff */
[----:B------:R-:W-:Y:S01]  /*59b0*/  LOP3.LUT R17, R10, 0xffff0000, RZ, 0xc0, !PT ;  /* 0xffff00000a117812 */ /* 0x000fe200078ec0ff */
[----:B--2---:R-:W-:Y:S01]  /*59c0*/  IMAD.U32 R7, R8, 0x10000, RZ ;  /* 0x0001000008077824 */ /* 0x004fe200078e00ff */
[----:B------:R-:W-:-:S02]  /*59d0*/  SHF.L.U32 R6, R9, 0x10, RZ ;  /* 0x0000001009067819 */ /* 0x000fc400000006ff */
[----:B------:R-:W-:Y:S01]  /*59e0*/  LOP3.LUT R9, R11, 0xffff0000, RZ, 0xc0, !PT ;  /* 0xffff00000b097812 */ /* 0x000fe200078ec0ff */
[----:B------:R-:W-:Y:S01]  /*59f0*/  IMAD.U32 R11, R10, 0x10000, RZ ;  /* 0x000100000a0b7824 */ /* 0x000fe200078e00ff */
[----:B---3--:R-:W-:Y:S02]  /*5a00*/  LOP3.LUT R8, R2, 0xffff0000, RZ, 0xc0, !PT ;  /* 0xffff000002087812 */ /* 0x008fe400078ec0ff */
[C---:B------:R-:W-:Y:S01]  /*5a10*/  LOP3.LUT R14, R3.reuse, 0xffff0000, RZ, 0xc0, !PT ;  /* 0xffff0000030e7812 */ /* 0x040fe200078ec0ff */
[----:B------:R-:W-:Y:S01]  /*5a20*/  IMAD.U32 R3, R3, 0x10000, RZ ;  /* 0x0001000003037824 */ /* 0x000fe200078e00ff */
[----:B----4-:R-:W-:Y:S01]  /*5a30*/  LOP3.LUT R16, R4, 0xffff0000, RZ, 0xc0, !PT ;  /* 0xffff000004107812 */ /* 0x010fe200078ec0ff */
[-C--:B------:R-:W-:Y:S01]  /*5a40*/  FMUL.FTZ R10, R0, R8.reuse ;  /* 0x00000008000a7220 */ /* 0x080fe20000410000 */
[----:B------:R-:W-:Y:S01]  /*5a50*/  FMUL.FTZ R18, R6, R8 ;  /* 0x0000000806127220 */ /* 0x000fe20000410000 */
[----:B------:R-:W-:Y:S01]  /*5a60*/  SHF.L.U32 R2, R2, 0x10, RZ ;  /* 0x0000001002027819 */ /* 0x000fe200000006ff */
[----:B------:R-:W-:Y:S01]  /*5a70*/  FMUL.FTZ R8, R9, R14 ;  /* 0x0000000e09087220 */ /* 0x000fe20000410000 */
[-C--:B------:R-:W-:Y:S01]  /*5a80*/  FFMA.FTZ R10, R6, R16.reuse, -R10 ;  /* 0x00000010060a7223 */ /* 0x080fe2000001080a */
[----:B------:R-:W-:Y:S01]  /*5a90*/  FFMA.FTZ R18, R0, R16, R18 ;  /* 0x0000001000127223 */ /* 0x000fe20000010012 */
[----:B------:R-:W-:Y:S01]  /*5aa0*/  LOP3.LUT R15, R5, 0xffff0000, RZ, 0xc0, !PT ;  /* 0xffff0000050f7812 */ /* 0x000fe200078ec0ff */
[-C--:B------:R-:W-:Y:S01]  /*5ab0*/  FMUL.FTZ R0, R13, R2.reuse ;  /* 0x000000020d007220 */ /* 0x080fe20000410000 */
[----:B------:R-:W-:Y:S01]  /*5ac0*/  FMUL.FTZ R6, R7, R2 ;  /* 0x0000000207067220 */ /* 0x000fe20000410000 */
[----:B------:R-:W-:Y:S01]  /*5ad0*/  FMUL.FTZ R14, R12, R14 ;  /* 0x0000000e0c0e7220 */ /* 0x000fe20000410000 */
[----:B------:R-:W-:Y:S01]  /*5ae0*/  SHF.L.U32 R4, R4, 0x10, RZ ;  /* 0x0000001004047819 */ /* 0x000fe200000006ff */
[----:B------:R-:W-:Y:S01]  /*5af0*/  FMUL.FTZ R2, R17, R3 ;  /* 0x0000000311027220 */ /* 0x000fe20000410000 */
[----:B------:R-:W-:-:S02]  /*5b00*/  IMAD.U32 R5, R5, 0x10000, RZ ;  /* 0x0001000005057824 */ /* 0x000fc400078e00ff */
        /* <DEDUP_REMOVED lines=8> */
[----:B------:R-:W-:Y:S02]  /*5b90*/  F2FP.BF16.F32.PACK_AB R14, R14, R8 ;  /* 0x000000080e0e723e */ /* 0x000fe400000010ff */
[----:B------:R-:W-:Y:S01]  /*5ba0*/  F2FP.BF16.F32.PACK_AB R0, R6, R0 ;  /* 0x000000000600723e */ /* 0x000fe200000010ff */
[----:B------:R-:W-:Y:S01]  /*5bb0*/  IMAD.MOV.U32 R9, RZ, RZ, R10 ;  /* 0x000000ffff097224 */ /* 0x000fe200078e000a */
[----:B------:R-:W-:Y:S01]  /*5bc0*/  F2FP.BF16.F32.PACK_AB R2, R3, R2 ;  /* 0x000000020302723e */ /* 0x000fe200000010ff */
[----:B------:R-:W-:Y:S01]  /*5bd0*/  IMAD.MOV.U32 R11, RZ, RZ, R14 ;  /* 0x000000ffff0b7224 */ /* 0x000fe200078e000e */
[----:B------:R-:W-:-:S02]  /*5be0*/  MOV R8, R0 ;  /* 0x0000000000087202 */ /* 0x000fc40000000f00 */
[----:B------:R-:W-:Y:S02]  /*5bf0*/  MOV R10, R2 ;  /* 0x00000002000a7202 */ /* 0x000fe40000000f00 */
.L_x_3867:
[----:B------:R-:W-:Y:S05]  /*5c00*/  BSYNC B0 ;  /* 0x0000000000007941 */ /* 0x000fea0003800000 */
.L_x_3866:
[----:B-----5:R1:W-:Y:S02]  /*5c10*/  STS.128 [R122], R8 ;  /* 0x000000087a007388 */ /* 0x0203e40000000c00 */
.L_x_3865:
[----:B------:R-:W-:Y:S05]  /*5c20*/  BSYNC B1 ;  /* 0x0000000000017941 */ /* 0x000fea0003800000 */
.L_x_3864:
        /* <DEDUP_REMOVED lines=22> */
[----:B------:R-:W2:Y:S04]  /*5d90*/  LDG.E.64 R2, desc[UR6][R2.64] ;  /* 0x0000000602027981 */ /* 0x000ea8000c1e1b00 */
[----:B------:R-:W2:Y:S02]  /*5da0*/  LDG.E.64 R4, desc[UR6][R4.64] ;  /* 0x0000000604047981 */ /* 0x000ea4000c1e1b00 */
[C---:B--2345:R-:W-:Y:S01]  /*5db0*/  SHF.L.U32 R7, R8.reuse, 0x10, RZ ;  /* 0x0000001008077819 */ /* 0x07cfe200000006ff */
[----:B------:R-:W-:Y:S01]  /*5dc0*/  IMAD.U32 R6, R9, 0x10000, RZ ;  /* 0x0001000009067824 */ /* 0x000fe200078e00ff */
[----:B------:R-:W-:Y:S01]  /*5dd0*/  LOP3.LUT R13, R8, 0xffff0000, RZ, 0xc0, !PT ;  /* 0xffff0000080d7812 */ /* 0x000fe200078ec0ff */
[----:B------:R-:W-:Y:S01]  /*5de0*/  IMAD.U32 R12, R11, 0x10000, RZ ;  /* 0x000100000b0c7824 */ /* 0x000fe200078e00ff */
[----:B------:R-:W-:-:S02]  /*5df0*/  LOP3.LUT R0, R9, 0xffff0000, RZ, 0xc0, !PT ;  /* 0xffff000009007812 */ /* 0x000fc400078ec0ff */
[----:B------:R-:W-:Y:S02]  /*5e00*/  LOP3.LUT R9, R11, 0xffff0000, RZ, 0xc0, !PT ;  /* 0xffff00000b097812 */ /* 0x000fe400078ec0ff */
[C---:B------:R-:W-:Y:S02]  /*5e10*/  SHF.L.U32 R11, R10.reuse, 0x10, RZ ;  /* 0x000000100a0b7819 */ /* 0x040fe400000006ff */
[----:B------:R-:W-:Y:S02]  /*5e20*/  LOP3.LUT R17, R10, 0xffff0000, RZ, 0xc0, !PT ;  /* 0xffff00000a117812 */ /* 0x000fe400078ec0ff */
[C---:B------:R-:W-:Y:S01]  /*5e30*/  LOP3.LUT R8, R2.reuse, 0xffff0000, RZ, 0xc0, !PT ;  /* 0xffff000002087812 */ /* 0x040fe200078ec0ff */
        /* <DEDUP_REMOVED lines=16> */
[C---:B------:R-:W-:Y:S01]  /*5f40*/  FMUL.FTZ R14, R12.reuse, R14 ;  /* 0x0000000e0c0e7220 */ /* 0x040fe20000410000 */
        /* <DEDUP_REMOVED lines=14> */
.L_x_3870:
[----:B------:R-:W-:Y:S05]  /*6030*/  BSYNC B0 ;  /* 0x0000000000007941 */ /* 0x000fea0003800000 */
.L_x_3869:
[----:B-----5:R1:W-:Y:S01]  /*6040*/  STS.128 [R122+0x800], R8 ;  /* 0x000800087a007388 */ /* 0x0203e20000000c00 */
[----:B------:R-:W-:Y:S05]  /*6050*/  BRA `(.L_x_3868) ;  /* 0x0000000c00cc7947 */ /* 0x000fea0003800000 */
.L_x_3863:
        /* <DEDUP_REMOVED lines=10> */
[----:B--234-:R2:W5:Y:S01]  /*6100*/  LDG.E.128 R16, desc[UR6][R10.64] ;  /* 0x000000060a107981 */ /* 0x01c562000c1e1d00 */
        /* <DEDUP_REMOVED lines=91> */
.L_x_3874:
[----:B------:R-:W-:Y:S05]  /*66c0*/  BSYNC B0 ;  /* 0x0000000000007941 */ /* 0x000fea0003800000 */
.L_x_3873:
[----:B-----5:R3:W-:Y:S02]  /*66d0*/  STS.128 [R122], R16 ;  /* 0x000000107a007388 */ /* 0x0207e40000000c00 */
.L_x_3872:
[----:B------:R-:W-:Y:S05]  /*66e0*/  BSYNC B1 ;  /* 0x0000000000017941 */ /* 0x000fea0003800000 */
.L_x_3871:
        /* <DEDUP_REMOVED lines=8> */
[----:B--234-:R2:W5:Y:S01]  /*6770*/  LDG.E.128 R4, desc[UR6][R28.64] ;  /* 0x000000061c047981 */ /* 0x01c562000c1e1d00 */
        /* <DEDUP_REMOVED lines=16> */
[C---:B------:R-:W-:Y:S01]  /*6880*/  LEA R14, P1, R3.reuse, UR8, 0x1 ;  /* 0x00000008030e7c11 */ /* 0x040fe2000f8208ff */
        /* <DEDUP_REMOVED lines=10> */
[----:B------:R-:W2:Y:S01]  /*6930*/  LDG.E.128 R16, desc[UR6][R16.64] ;  /* 0x0000000610107981 */ /* 0x000ea2000c1e1d00 */
        /* <DEDUP_REMOVED lines=8> */
[C---:B---3--:R-:W-:Y:S01]  /*69c0*/  IMAD.U32 R6, R9.reuse, 0x10000, RZ ;  /* 0x0001000009067824 */ /* 0x048fe200078e00ff */
[----:B------:R-:W-:Y:S01]  /*69d0*/  LOP3.LUT R26, R9, 0xffff0000, RZ, 0xc0, !PT ;  /* 0xffff0000091a7812 */ /* 0x000fe200078ec0ff */
[----:B------:R-:W-:Y:S01]  /*69e0*/  IMAD.U32 R23, R8, 0x10000, RZ ;  /* 0x0001000008177824 */ /* 0x000fe200078e00ff */
[----:B------:R-:W-:-:S02]  /*69f0*/  SHF.L.U32 R25, R10, 0x10, RZ ;  /* 0x000000100a197819 */ /* 0x000fc400000006ff */
[----:B------:R-:W-:Y:S02]  /*6a00*/  LOP3.LUT R9, R10, 0xffff0000, RZ, 0xc0, !PT ;  /* 0xffff00000a097812 */ /* 0x000fe400078ec0ff */
[----:B------:R-:W-:Y:S01]  /*6a10*/  LOP3.LUT R7, R8, 0xffff0000, RZ, 0xc0, !PT ;  /* 0xffff000008077812 */ /* 0x000fe200078ec0ff */
[----:B------:R-:W-:Y:S01]  /*6a20*/  IMAD.U32 R8, R11, 0x10000, RZ ;  /* 0x000100000b087824 */ /* 0x000fe200078e00ff */
[C---:B----4-:R-:W-:Y:S01]  /*6a30*/  SHF.L.U32 R10, R13.reuse, 0x10, RZ ;  /* 0x000000100d0a7819 */ /* 0x050fe200000006ff */
[----:B--2---:R-:W-:Y:S01]  /*6a40*/  IMAD.U32 R29, R14, 0x10000, RZ ;  /* 0x000100000e1d7824 */ /* 0x004fe200078e00ff */
        /* <DEDUP_REMOVED lines=47> */
.L_x_3876:
[----:B------:R-:W-:Y:S05]  /*6d40*/  BSYNC B0 ;  /* 0x0000000000007941 */ /* 0x000fea0003800000 */
.L_x_3875:
[----:B-----5:R3:W-:Y:S01]  /*6d50*/  STS.128 [R122+0x800], R4 ;  /* 0x000800047a007388 */ /* 0x0207e20000000c00 */
[----:B------:R-:W-:Y:S05]  /*6d60*/  BRA `(.L_x_3868) ;  /* 0x0000000000887947 */ /* 0x000fea0003800000 */
.L_x_3862:
        /* <DEDUP_REMOVED lines=19> */
.L_x_3878:
[----:B------:R-:W-:Y:S05]  /*6ea0*/  BSYNC B0 ;  /* 0x0000000000007941 */ /* 0x000fea0003800000 */
.L_x_3877:
        /* <DEDUP_REMOVED lines=14> */
.L_x_3868:
[----:B------:R-:W-:Y:S05]  /*6f90*/  BSYNC B2 ;  /* 0x0000000000027941 */ /* 0x000fea0003800000 */
.L_x_3861:
[----:B--234-:R-:W-:Y:S01]  /*6fa0*/  VIADD R121, R34, 0xffffffff ;  /* 0xffffffff22797836 */ /* 0x01cfe20000000000 */
[----:B------:R-:W-:Y:S01]  /*6fb0*/  ULDC.64 UR12, c[0x0][0x218] ;  /* 0x00008600000c7ab9 */ /* 0x000fe20000000a00 */
[----:B-1----:R-:W-:Y:S01]  /*6fc0*/  LOP3.LUT R3, R47, 0xfffffff8, RZ, 0xc0, !PT ;  /* 0xfffffff82f037812 */ /* 0x002fe200078ec0ff */
[----:B------:R-:W-:Y:S01]  /*6fd0*/  VIADD R4, R116, 0x40 ;  /* 0x0000004074047836 */ /* 0x000fe20000000000 */
[----:B------:R-:W-:Y:S01]  /*6fe0*/  LEA R120, P0, R94, UR12, 0x1 ;  /* 0x0000000c5e787c11 */ /* 0x000fe2000f8008ff */
[----:B------:R-:W-:Y:S01]  /*6ff0*/  IMAD.SHL.U32 R0, R121, 0x80, RZ ;  /* 0x0000008079007824 */ /* 0x000fe200078e00ff */
[----:B------:R-:W-:Y:S01]  /*7000*/  SHF.R.S32.HI R9, RZ, 0x4, R46 ;  /* 0x00000004ff097819 */ /* 0x000fe2000001142e */
[----:B------:R-:W-:Y:S01]  /*7010*/  IMAD.IADD R3, R40, 0x1, -R3 ;  /* 0x0000000128037824 */ /* 0x000fe200078e0a03 */
[----:B------:R-:W-:Y:S01]  /*7020*/  LEA.HI.X R115, R94, UR13, R125, 0x1, P0 ;  /* 0x0000000d5e737c11 */ /* 0x000fe200080f0c7d */
[----:B------:R-:W-:Y:S01]  /*7030*/  IMAD.IADD R7, R35, 0x1, -R0 ;  /* 0x0000000123077824 */ /* 0x000fe200078e0a00 */
[----:B------:R-:W-:Y:S01]  /*7040*/  LEA.HI R5, R46, R9, RZ, 0x1 ;  /* 0x000000092e057211 */ /* 0x000fe200078f08ff */
[----:B------:R-:W-:Y:S01]  /*7050*/  VIADD R8, R116, 0x60 ;  /* 0x0000006074087836 */ /* 0x000fe20000000000 */
[----:B------:R-:W-:Y:S01]  /*7060*/  LEA.HI R6, R3, R3, RZ, 0x1 ;  /* 0x0000000303067211 */ /* 0x000fe200078f08ff */
[----:B------:R-:W-:Y:S01]  /*7070*/  IMAD.SHL.U32 R11, R44, 0x40, RZ ;  /* 0x000000402c0b7824 */ /* 0x000fe200078e00ff */
[----:B------:R-:W-:Y:S01]  /*7080*/  ISETP.GE.AND P0, PT, R116, R7, PT ;  /* 0x000000077400720c */ /* 0x000fe20003f06270 */
[----:B------:R-:W-:Y:S01]  /*7090*/  BSSY B0, `(.L_x_3879) ;  /* 0x0000021000007945 */ /* 0x000fe20003800000 */
[----:B------:R-:W-:Y:S01]  /*70a0*/  SHF.R.S32.HI R28, RZ, 0x1f, R45 ;  /* 0x0000001fff1c7819 */ /* 0x000fe2000001142d */
[----:B------:R-:W-:Y:S01]  /*70b0*/  IMAD.SHL.U32 R43, R43, 0x8, RZ ;  /* 0x000000082b2b7824 */ /* 0x000fe200078e00ff */
[----:B------:R-:W-:-:S02]  /*70c0*/  LOP3.LUT R5, R5, 0xfffffffe, RZ, 0xc0, !PT ;  /* 0xfffffffe05057812 */ /* 0x000fc400078ec0ff */
[CC--:B------:R-:W-:Y:S02]  /*70d0*/  ISETP.GE.AND P5, PT, R4.reuse, R7.reuse, PT ;  /* 0x000000070400720c */ /* 0x0c0fe40003fa6270 */
[----:B------:R-:W-:Y:S01]  /*70e0*/  ISETP.GE.AND P1, PT, R4, R7, PT ;  /* 0x000000070400720c */ /* 0x000fe20003f26270 */
[----:B------:R-:W-:Y:S01]  /*70f0*/  IMAD.IADD R9, R9, 0x1, -R5 ;  /* 0x0000000109097824 */ /* 0x000fe200078e0a05 */
[----:B------:R-:W-:Y:S02]  /*7100*/  LOP3.LUT R4, R6, 0x3fffffe, RZ, 0xc0, !PT ;  /* 0x03fffffe06047812 */ /* 0x000fe400078ec0ff */
[----:B------:R-:W-:Y:S01]  /*7110*/  LOP3.LUT R2, R56, 0x7fffffe, RZ, 0xc0, !PT ;  /* 0x07fffffe38027812 */ /* 0x000fe200078ec0ff */
[----:B------:R-:W-:Y:S01]  /*7120*/  IMAD.SHL.U32 R10, R9, 0x8, RZ ;  /* 0x00000008090a7824 */ /* 0x000fe200078e00ff */
[----:B------:R-:W-:Y:S01]  /*7130*/  LEA.HI R28, R28, R45, RZ, 0x3 ;  /* 0x0000002d1c1c7211 */ /* 0x000fe200078f18ff */
[----:B------:R-:W-:Y:S01]  /*7140*/  IMAD.IADD R3, R3, 0x1, -R4 ;  /* 0x0000000103037824 */ /* 0x000fe200078e0a04 */
[----:B------:R-:W-:Y:S01]  /*7150*/  SHF.R.S32.HI R6, RZ, 0x1, R6 ;  /* 0x00000001ff067819 */ /* 0x000fe20000011406 */
[----:B------:R-:W-:Y:S01]  /*7160*/  IMAD.IADD R2, R45, 0x1, -R2 ;  /* 0x000000012d027824 */ /* 0x000fe200078e0a02 */
[-C--:B------:R-:W-:Y:S01]  /*7170*/  ISETP.GE.AND P6, PT, R22, R7.reuse, PT ;  /* 0x000000071600720c */ /* 0x080fe20003fc6270 */
[----:B------:R-:W-:Y:S01]  /*7180*/  IMAD.SHL.U32 R28, R28, 0x20, RZ ;  /* 0x000000201c1c7824 */ /* 0x000fe200078e00ff */
        /* <DEDUP_REMOVED lines=17> */
.L_x_3880:
[----:B------:R-:W-:Y:S05]  /*72a0*/  BSYNC B0 ;  /* 0x0000000000007941 */ /* 0x000fea0003800000 */
.L_x_3879:
        /* <DEDUP_REMOVED lines=12> */
.L_x_3882:
[----:B------:R-:W-:Y:S05]  /*7370*/  BSYNC B0 ;  /* 0x0000000000007941 */ /* 0x000fea0003800000 */
.L_x_3881:
[----:B------:R-:W-:Y:S04]  /*7380*/  BSSY B0, `(.L_x_3883) ;  /* 0x000000d000007945 */ /* 0x000fe80003800000 */
[----:B------:R-:W-:Y:S05]  /*7390*/  @P5 BRA `(.L_x_3884) ;  /* 0x00000000002c5947 */ /* 0x000fea0003800000 */
[----:B------:R-:W-:Y:S02]  /*73a0*/  ULDC UR5, c[0x0][0x2d0] ;  /* 0x0000b40000057ab9 */ /* 0x000fe40000000800 */
[----:B------:R-:W-:-:S13]  /*73b0*/  ISETP.GE.AND P0, PT, R84, UR5, PT ;  /* 0x0000000554007c0c */ /* 0x000fda000bf06270 */
[----:B------:R1:W-:Y:S01]  /*73c0*/  @P0 STS.128 [R122+0x2000], RZ ;  /* 0x002000ff7a000388 */ /* 0x0003e20000000c00 */
[----:B------:R-:W-:Y:S05]  /*73d0*/  @P0 BRA `(.L_x_3884) ;  /* 0x00000000001c0947 */ /* 0x000fea0003800000 */
[----:B--2-4-:R-:W2:Y:S02]  /*73e0*/  LDC.64 R4, c[0x0][0x248] ;  /* 0x00009200ff047b82 */ /* 0x014ea40000000a00 */
[----:B--2---:R-:W-:-:S04]  /*73f0*/  LEA R14, P0, R4, R120, 0x7 ;  /* 0x00000078040e7211 */ /* 0x004fc800078038ff */
[----:B------:R-:W-:-:S05]  /*7400*/  LEA.HI.X R15, R4, R115, R5, 0x7, P0 ;  /* 0x00000073040f7211 */ /* 0x000fca00000f3c05 */
[----:B------:R-:W-:Y:S01]  /*7410*/  @!PT LDS RZ, [RZ] ;  /* 0x00000000fffff984 */ /* 0x000fe20000000800 */
[----:B------:R-:W-:Y:S01]  /*7420*/  @!PT LDS RZ, [RZ] ;  /* 0x00000000fffff984 */ /* 0x000fe20000000800 */
[----:B------:R-:W-:Y:S01]  /*7430*/  @!PT LDS RZ, [RZ] ;  /* 0x00000000fffff984 */ /* 0x000fe20000000800 */
[----:B------:R2:W-:Y:S04]  /*7440*/  LDGSTS.E.BYPASS.LTC128B.128 [R122+0x2000], desc[UR6][R14.64] ;  /* 0x020000000e7a7fae */ /* 0x0005e8000b901d46 */
.L_x_3884:
[----:B------:R-:W-:Y:S05]  /*7450*/  BSYNC B0 ;  /* 0x0000000000007941 */ /* 0x000fea0003800000 */
.L_x_3883:
[----:B------:R-:W-:Y:S04]  /*7460*/  BSSY B0, `(.L_x_3885) ;  /* 0x0000010000007945 */ /* 0x000fe80003800000 */
[----:B------:R-:W-:Y:S05]  /*7470*/  @P4 BRA `(.L_x_3886) ;  /* 0x0000000000384947 */ /* 0x000fea0003800000 */
[----:B------:R-:W-:Y:S02]  /*7480*/  ULDC UR5, c[0x0][0x2d0] ;  /* 0x0000b40000057ab9 */ /* 0x000fe40000000800 */
[----:B------:R-:W-:-:S13]  /*7490*/  ISETP.GE.AND P0, PT, R84, UR5, PT ;  /* 0x0000000554007c0c */ /* 0x000fda000bf06270 */
[----:B------:R1:W-:Y:S01]  /*74a0*/  @P0 STS.128 [R122+0x2800], RZ ;  /* 0x002800ff7a000388 */ /* 0x0003e20000000c00 */
[----:B------:R-:W-:Y:S05]  /*74b0*/  @P0 BRA `(.L_x_3886) ;  /* 0x0000000000280947 */ /* 0x000fea0003800000 */
[----:B--2-4-:R-:W2:Y:S01]  /*74c0*/  LDC.64 R4, c[0x0][0x248] ;  /* 0x00009200ff047b82 */ /* 0x014ea20000000a00 */
        /* <DEDUP_REMOVED lines=9> */
.L_x_3886:
[----:B------:R-:W-:Y:S05]  /*7560*/  BSYNC B0 ;  /* 0x0000000000007941 */ /* 0x000fea0003800000 */
.L_x_3885:
        /* <DEDUP_REMOVED lines=8> */
[----:B------:R-:W-:Y:S01]  /*75f0*/  LOP3.LUT R43, R12, 0x8, R43, 0xf8, !PT ;  /* 0x000000080c2b7812 */ /* 0x000fe200078ef82b */
[----:B--2-4-:R-:W-:Y:S01]  /*7600*/  IMAD R4, R41, 0x200, R28 ;  /* 0x0000020029047824 */ /* 0x014fe200078e021c */
[----:B------:R-:W-:-:S02]  /*7610*/  SHF.R.U32.HI R11, RZ, 0x3, R11 ;  /* 0x00000003ff0b7819 */ /* 0x000fc4000001160b */
[----:B------:R-:W-:Y:S01]  /*7620*/  SHF.R.U32.HI R12, RZ, 0x3, R12 ;  /* 0x00000003ff0c7819 */ /* 0x000fe2000001160c */
[----:B------:R-:W-:Y:S01]  /*7630*/  IMAD R4, R2, 0x20, R4 ;  /* 0x0000002002047824 */ /* 0x000fe200078e0204 */
[----:B------:R-:W-:Y:S02]  /*7640*/  LOP3.LUT R3, R10, R11, RZ, 0x3c, !PT ;  /* 0x0000000b0a037212 */ /* 0x000fe400078e3cff */
        /* <DEDUP_REMOVED lines=26> */
.L_x_3888:
[----:B------:R-:W-:Y:S05]  /*77f0*/  BSYNC B0 ;  /* 0x0000000000007941 */ /* 0x000fea0003800000 */
.L_x_3887:
        /* <DEDUP_REMOVED lines=13> */
.L_x_3890:
[----:B------:R-:W-:Y:S05]  /*78d0*/  BSYNC B0 ;  /* 0x0000000000007941 */ /* 0x000fea0003800000 */
.L_x_3889:
        /* <DEDUP_REMOVED lines=14> */
.L_x_3892:
[----:B------:R-:W-:Y:S05]  /*79c0*/  BSYNC B0 ;  /* 0x0000000000007941 */ /* 0x000fea0003800000 */
.L_x_3891:
        /* <DEDUP_REMOVED lines=17> */
.L_x_3894:
[----:B------:R-:W-:Y:S05]  /*7ae0*/  BSYNC B0 ;  /* 0x0000000000007941 */ /* 0x000fea0003800000 */
.L_x_3893:
[----:B-1----:R-:W-:Y:S01]  /*7af0*/  LDSM.16.M88.4 R8, [R108] ;  /* 0x000000006c08783b */ /* 0x002fe20000000200 */
[----:B------:R-:W-:Y:S01]  /*7b00*/  LOP3.LUT P0, RZ, R6, 0x2, RZ, 0xc0, !PT ;  /* 0x0000000206ff7812 */ /* 0x000fe2000780c0ff */
[C---:B------:R-:W-:Y:S01]  /*7b10*/  VIADD R4, R106.reuse, 0x1000 ;  /* 0x000010006a047836 */ /* 0x040fe20000000000 */
[----:B------:R-:W-:Y:S01]  /*7b20*/  ULDC.64 UR14, c[0x0][0x398] ;  /* 0x0000e600000e7ab9 */ /* 0x000fe20000000a00 */
[----:B------:R-:W1:Y:S01]  /*7b30*/  LDSM.16.M88.4 R16, [R106+0x1000] ;  /* 0x001000006a10783b */ /* 0x000e620000000200 */
[----:B------:R-:W-:Y:S02]  /*7b40*/  VIADD R105, R106, 0x1020 ;  /* 0x000010206a697836 */ /* 0x000fe40000000000 */
[----:B------:R-:W-:Y:S01]  /*7b50*/  IMAD R107, R30, 0x2, R108 ;  /* 0x000000021e6b7824 */ /* 0x000fe200078e026c */
[----:B------:R-:W5:Y:S01]  /*7b60*/  LDSM.16.M88.4 R24, [R106+0x1400] ;  /* 0x001400006a18783b */ /* 0x000f620000000200 */
[----:B------:R-:W-:Y:S02]  /*7b70*/  IMAD R41, R41, 0x10, R42 ;  /* 0x0000001029297824 */ /* 0x000fe400078e022a */
[----:B------:R-:W-:Y:S01]  /*7b80*/  IMAD.SHL.U32 R86, R40, 0x2, RZ ;  /* 0x0000000228567824 */ /* 0x000fe200078e00ff */
[----:B------:R-:W-:Y:S01]  /*7b90*/  LDSM.16.M88.4 R12, [R107] ;  /* 0x000000006b0c783b */ /* 0x000fe20000000200 */
[----:B------:R-:W-:-:S02]  /*7ba0*/  IMAD R2, R2, 0x20, R28 ;  /* 0x0000002002027824 */ /* 0x000fc400078e021c */
[----:B------:R-:W-:Y:S01]  /*7bb0*/  @P0 VIADD R105, R4, 0xffffffe0 ;  /* 0xffffffe004690836 */ /* 0x000fe20000000000 */
[----:B------:R-:W-:Y:S01]  /*7bc0*/  LDSM.16.M88.4 R52, [R106+0x2400] ;  /* 0x002400006a34783b */ /* 0x000fe20000000200 */
[----:B------:R-:W-:Y:S01]  /*7bd0*/  LOP3.LUT R86, R86, 0x6, RZ, 0xc0, !PT ;  /* 0x0000000656567812 */ /* 0x000fe200078ec0ff */
[----:B------:R-:W-:Y:S02]  /*7be0*/  IMAD.IADD R3, R3, 0x1, R2 ;  /* 0x0000000103037824 */ /* 0x000fe400078e0202 */
[----:B------:R-:W2:Y:S01]  /*7bf0*/  LDSM.16.M88.4 R4, [R105] ;  /* 0x000000006904783b */ /* 0x000ea20000000200 */
[C---:B------:R-:W-:Y:S02]  /*7c00*/  VIADD R102, R105.reuse, 0x400 ;  /* 0x0000040069667836 */ /* 0x040fe40000000000 */
[----:B------:R-:W-:Y:S01]  /*7c10*/  IMAD.IADD R2, R0, 0x1, R86 ;  /* 0x0000000100027824 */ /* 0x000fe200078e0256 */
[----:B------:R-:W3:Y:S01]  /*7c20*/  LDSM.16.M88.4 R48, [R105+0x400] ;  /* 0x000400006930783b */ /* 0x000ee20000000200 */
[----:B------:R-:W-:-:S02]  /*7c30*/  VIADD R101, R105, 0x800 ;  /* 0x0000080069657836 */ /* 0x000fc40000000000 */
[----:B------:R-:W-:Y:S01]  /*7c40*/  VIADD R28, R2, 0x40 ;  /* 0x00000040021c7836 */ /* 0x000fe20000000000 */
[----:B------:R-:W-:Y:S01]  /*7c50*/  LDSM.16.M88.4 R64, [R105+0x1000] ;  /* 0x001000006940783b */ /* 0x000fe20000000200 */
[C---:B------:R-:W-:Y:S02]  /*7c60*/  VIADD R100, R105.reuse, 0xc00 ;  /* 0x00000c0069647836 */ /* 0x040fe40000000000 */
[C---:B------:R-:W-:Y:S01]  /*7c70*/  VIADD R99, R105.reuse, 0x1000 ;  /* 0x0000100069637836 */ /* 0x040fe20000000000 */
[----:B------:R-:W-:Y:S01]  /*7c80*/  LDSM.16.M88.4 R60, [R105+0x1400] ;  /* 0x00140000693c783b */ /* 0x000fe20000000200 */
[C---:B------:R-:W-:Y:S02]  /*7c90*/  VIADD R98, R105.reuse, 0x1400 ;  /* 0x0000140069627836 */ /* 0x040fe40000000000 */
[----:B------:R-:W-:Y:S01]  /*7ca0*/  VIADD R97, R105, 0x1800 ;  /* 0x0000180069617836 */ /* 0x000fe20000000000 */
[----:B------:R-:W-:Y:S04]  /*7cb0*/  LDSM.16.M88.4 R56, [R106+0x2c00] ;  /* 0x002c00006a38783b */ /* 0x000fe80000000200 */
[----:B------:R-:W0:Y:S01]  /*7cc0*/  LDGDEPBAR ;  /* 0x00000000000079af */ /* 0x000e220000000000 */
[C---:B-1----:R-:W-:Y:S06]  /*7cd0*/  HMMA.16816.F32.BF16 R36, R8.reuse, R16, RZ ;  /* 0x000000100824723c */ /* 0x042fec00000418ff */
[C---:B------:R-:W-:Y:S06]  /*7ce0*/  HMMA.16816.F32.BF16 R16, R8.reuse, R18, RZ ;  /* 0x000000120810723c */ /* 0x040fec00000418ff */
[C---:B-----5:R-:W-:Y:S06]  /*7cf0*/  HMMA.16816.F32.BF16 R20, R8.reuse, R24, RZ ;  /* 0x000000180814723c */ /* 0x060fec00000418ff */
[----:B------:R-:W-:Y:S06]  /*7d00*/  HMMA.16816.F32.BF16 R24, R8, R26, RZ ;  /* 0x0000001a0818723c */ /* 0x000fec00000418ff */
[C---:B--2---:R-:W-:Y:S06]  /*7d10*/  HMMA.16816.F32.BF16 R36, R12.reuse, R4, R36 ;  /* 0x000000040c24723c */ /* 0x044fec0000041824 */
[C---:B------:R-:W-:Y:S01]  /*7d20*/  HMMA.16816.F32.BF16 R16, R12.reuse, R6, R16 ;  /* 0x000000060c10723c */ /* 0x040fe20000041810 */
[----:B------:R-:W1:Y:S05]  /*7d30*/  LDSM.16.M88.4 R4, [R106+0x1800] ;  /* 0x001800006a04783b */ /* 0x000e6a0000000200 */
[C---:B---3--:R-:W-:Y:S06]  /*7d40*/  HMMA.16816.F32.BF16 R20, R12.reuse, R48, R20 ;  /* 0x000000300c14723c */ /* 0x048fec0000041814 */
[----:B------:R-:W-:Y:S01]  /*7d50*/  HMMA.16816.F32.BF16 R24, R12, R50, R24 ;  /* 0x000000320c18723c */ /* 0x000fe20000041818 */
[----:B------:R-:W-:Y:S05]  /*7d60*/  LDSM.16.M88.4 R48, [R105+0xc00] ;  /* 0x000c00006930783b */ /* 0x000fea0000000200 */
[----:B------:R-:W-:Y:S01]  /*7d70*/  FMUL.FTZ R29, R36, UR15 ;  /* 0x0000000f241d7c20 */ /* 0x000fe20008410000 */
[----:B------:R-:W-:Y:S01]  /*7d80*/  FMUL.FTZ R32, R37, UR15 ;  /* 0x0000000f25207c20 */ /* 0x000fe20008410000 */
[----:B------:R-:W-:Y:S01]  /*7d90*/  FMUL.FTZ R31, R38, UR15 ;  /* 0x0000000f261f7c20 */ /* 0x000fe20008410000 */
[----:B------:R-:W-:-:S02]  /*7da0*/  FMUL.FTZ R33, R39, UR15 ;  /* 0x0000000f27217c20 */ /* 0x000fc40008410000 */
[----:B------:R-:W2:Y:S01]  /*7db0*/  LDSM.16.M88.4 R36, [R105+0x800] ;  /* 0x000800006924783b */ /* 0x000ea20000000200 */
        /* <DEDUP_REMOVED lines=13> */
[----:B------:R-:W-:Y:S01]  /*7e90*/  FMUL.FTZ R27, R27, UR15 ;  /* 0x0000000f1b1b7c20 */ /* 0x000fe20008410000 */
[C---:B-1----:R-:W-:Y:S03]  /*7ea0*/  HMMA.16816.F32.BF16 R44, R8.reuse, R4, RZ ;  /* 0x00000004082c723c */ /* 0x042fe600000418ff */
[----:B------:R-:W-:Y:S03]  /*7eb0*/  MUFU.TANH R69, R18 ;  /* 0x0000001200457308 */ /* 0x000fe60000002400 */
[----:B------:R-:W-:Y:S05]  /*7ec0*/  HMMA.16816.F32.BF16 R4, R8, R6, RZ ;  /* 0x000000060804723c */ /* 0x000fea00000418ff */
[----:B------:R1:W-:Y:S08]  /*7ed0*/  MUFU.TANH R70, R19 ;  /* 0x0000001300467308 */ /* 0x0003f00000002400 */
[----:B------:R-:W-:Y:S05]  /*7ee0*/  MUFU.TANH R71, R20 ;  /* 0x0000001400477308 */ /* 0x000fea0000002400 */
[C---:B--2---:R-:W-:Y:S03]  /*7ef0*/  HMMA.16816.F32.BF16 R44, R12.reuse, R36, R44 ;  /* 0x000000240c2c723c */ /* 0x044fe6000004182c */
[----:B------:R-:W-:Y:S01]  /*7f00*/  MUFU.TANH R72, R21 ;  /* 0x0000001500487308 */ /* 0x000fe20000002400 */
[----:B-1----:R-:W1:Y:S02]  /*7f10*/  LDSM.16.M88.4 R16, [R106+0x1c00] ;  /* 0x001c00006a10783b */ /* 0x002e640000000200 */
[----:B------:R-:W-:Y:S05]  /*7f20*/  HMMA.16816.F32.BF16 R4, R12, R38, R4 ;  /* 0x000000260c04723c */ /* 0x000fea0000041804 */
[----:B------:R-:W-:Y:S08]  /*7f30*/  MUFU.TANH R73, R22 ;  /* 0x0000001600497308 */ /* 0x000ff00000002400 */
[----:B------:R2:W-:Y:S05]  /*7f40*/  MUFU.TANH R74, R23 ;  /* 0x00000017004a7308 */ /* 0x0005ea0000002400 */
[----:B------:R-:W-:Y:S01]  /*7f50*/  FMUL.FTZ R44, R44, UR15 ;  /* 0x0000000f2c2c7c20 */ /* 0x000fe20008410000 */
[----:B------:R-:W-:Y:S01]  /*7f60*/  FMUL.FTZ R45, R45, UR15 ;  /* 0x0000000f2d2d7c20 */ /* 0x000fe20008410000 */
[----:B------:R-:W-:Y:S01]  /*7f70*/  FMUL.FTZ R46, R46, UR15 ;  /* 0x0000000f2e2e7c20 */ /* 0x000fe20008410000 */
[----:B------:R-:W-:Y:S01]  /*7f80*/  MUFU.TANH R75, R24 ;  /* 0x00000018004b7308 */ /* 0x000fe20000002400 */
[----:B------:R-:W-:-:S02]  /*7f90*/  FMUL.FTZ R47, R47, UR15 ;  /* 0x0000000f2f2f7c20 */ /* 0x000fc40008410000 */
[----:B------:R-:W-:Y:S01]  /*7fa0*/  FMUL.FTZ R4, R4, UR15 ;  /* 0x0000000f04047c20 */ /* 0x000fe20008410000 */
[----:B------:R-:W-:Y:S01]  /*7fb0*/  FMUL.FTZ R5, R5, UR15 ;  /* 0x0000000f05057c20 */ /* 0x000fe20008410000 */
[----:B------:R-:W-:Y:S01]  /*7fc0*/  FMUL.FTZ R6, R6, UR15 ;  /* 0x0000000f06067c20 */ /* 0x000fe20008410000 */
[----:B------:R-:W-:Y:S02]  /*7fd0*/  FMUL.FTZ R7, R7, UR15 ;  /* 0x0000000f07077c20 */ /* 0x000fe40008410000 */
[----:B------:R-:W-:Y:S01]  /*7fe0*/  MUFU.TANH R76, R25 ;  /* 0x00000019004c7308 */ /* 0x000fe20000002400 */
[----:B--2---:R-:W2:Y:S07]  /*7ff0*/  LDSM.16.M88.4 R20, [R106+0x2000] ;  /* 0x002000006a14783b */ /* 0x004eae0000000200 */
[----:B------:R-:W-:Y:S08]  /*8000*/  MUFU.TANH R77, R26 ;  /* 0x0000001a004d7308 */ /* 0x000ff00000002400 */
[----:B------:R1:W-:Y:S08]  /*8010*/  MUFU.TANH R78, R27 ;  /* 0x0000001b004e7308 */ /* 0x0003f00000002400 */
[----:B------:R-:W-:Y:S08]  /*8020*/  MUFU.TANH R79, R44 ;  /* 0x0000002c004f7308 */ /* 0x000ff00000002400 */
[----:B------:R-:W-:Y:S01]  /*8030*/  MUFU.TANH R80, R45 ;  /* 0x0000002d00507308 */ /* 0x000fe20000002400 */
[C---:B-1----:R-:W-:Y:S06]  /*8040*/  HMMA.16816.F32.BF16 R24, R8.reuse, R16, RZ ;  /* 0x000000100818723c */ /* 0x042fec00000418ff */
[C---:B------:R-:W-:Y:S01]  /*8050*/  HMMA.16816.F32.BF16 R16, R8.reuse, R18, RZ ;  /* 0x000000120810723c */ /* 0x040fe200000418ff */
[----:B------:R-:W-:Y:S05]  /*8060*/  MUFU.TANH R81, R46 ;  /* 0x0000002e00517308 */ /* 0x000fea0000002400 */
[C---:B--2---:R-:W-:Y:S03]  /*8070*/  HMMA.16816.F32.BF16 R36, R8.reuse, R20, RZ ;  /* 0x000000140824723c */ /* 0x044fe600000418ff */
[----:B------:R1:W-:Y:S03]  /*8080*/  MUFU.TANH R82, R47 ;  /* 0x0000002f00527308 */ /* 0x0003e60000002400 */
[----:B------:R-:W-:Y:S05]  /*8090*/  HMMA.16816.F32.BF16 R20, R8, R22, RZ ;  /* 0x000000160814723c */ /* 0x000fea00000418ff */
[----:B------:R-:W-:Y:S01]  /*80a0*/  MUFU.TANH R136, R4 ;  /* 0x0000000400887308 */ /* 0x000fe20000002400 */
[C---:B------:R-:W-:Y:S06]  /*80b0*/  HMMA.16816.F32.BF16 R24, R12.reuse, R48, R24 ;  /* 0x000000300c18723c */ /* 0x040fec0000041818 */
[C---:B------:R-:W-:Y:S01]  /*80c0*/  HMMA.16816.F32.BF16 R16, R12.reuse, R50, R16 ;  /* 0x000000320c10723c */ /* 0x040fe20000041810 */
[----:B------:R-:W-:Y:S01]  /*80d0*/  MUFU.TANH R135, R5 ;  /* 0x0000000500877308 */ /* 0x000fe20000002400 */
[----:B-1----:R-:W1:Y:S04]  /*80e0*/  LDSM.16.M88.4 R44, [R106+0x2800] ;  /* 0x002800006a2c783b */ /* 0x002e680000000200 */
[C---:B------:R-:W-:Y:S03]  /*80f0*/  HMMA.16816.F32.BF16 R36, R12.reuse, R64, R36 ;  /* 0x000000400c24723c */ /* 0x040fe60000041824 */
[----:B------:R-:W-:Y:S03]  /*8100*/  MUFU.TANH R134, R6 ;  /* 0x0000000600867308 */ /* 0x000fe60000002400 */
[----:B------:R-:W-:Y:S05]  /*8110*/  HMMA.16816.F32.BF16 R20, R12, R66, R20 ;  /* 0x000000420c14723c */ /* 0x000fea0000041814 */
[----:B------:R2:W-:Y:S01]  /*8120*/  MUFU.TANH R133, R7 ;  /* 0x0000000700857308 */ /* 0x0005e20000002400 */
        /* <DEDUP_REMOVED lines=12> */
[C---:B--2---:R-:W-:Y:S03]  /*81f0*/  HMMA.16816.F32.BF16 R4, R8.reuse, R52, RZ ;  /* 0x000000340804723c */ /* 0x044fe600000418ff */
[----:B------:R-:W-:Y:S01]  /*8200*/  MUFU.TANH R64, R25 ;  /* 0x0000001900407308 */ /* 0x000fe20000002400 */
[----:B------:R-:W-:Y:S01]  /*8210*/  FMUL.FTZ R22, R22, UR15 ;  /* 0x0000000f16167c20 */ /* 0x000fe20008410000 */
[----:B------:R-:W-:Y:S01]  /*8220*/  FMUL.FTZ R23, R23, UR15 ;  /* 0x0000000f17177c20 */ /* 0x000fe20008410000 */
[----:B------:R-:W-:Y:S01]  /*8230*/  FMUL.FTZ R21, R21, UR15 ;  /* 0x0000000f15157c20 */ /* 0x000fe20008410000 */
[----:B------:R-:W-:Y:S01]  /*8240*/  HMMA.16816.F32.BF16 R52, R8, R54, RZ ;  /* 0x000000360834723c */ /* 0x000fe200000418ff */
[----:B------:R-:W-:-:S03]  /*8250*/  FMUL.FTZ R20, R20, UR15 ;  /* 0x0000000f14147c20 */ /* 0x000fc60008410000 */
[----:B------:R-:W-:Y:S02]  /*8260*/  MUFU.TANH R89, R26 ;  /* 0x0000001a00597308 */ /* 0x000fe40000002400 */
[C---:B-1----:R-:W-:Y:S06]  /*8270*/  HMMA.16816.F32.BF16 R48, R8.reuse, R44, RZ ;  /* 0x0000002c0830723c */ /* 0x042fec00000418ff */
[----:B------:R1:W-:Y:S01]  /*8280*/  MUFU.TANH R65, R27 ;  /* 0x0000001b00417308 */ /* 0x0003e20000002400 */
[----:B------:R-:W-:Y:S06]  /*8290*/  HMMA.16816.F32.BF16 R44, R8, R46, RZ ;  /* 0x0000002e082c723c */ /* 0x000fec00000418ff */
[C---:B------:R-:W-:Y:S01]  /*82a0*/  HMMA.16816.F32.BF16 R4, R12.reuse, R60, R4 ;  /* 0x0000003c0c04723c */ /* 0x040fe20000041804 */
[----:B------:R-:W-:Y:S05]  /*82b0*/  MUFU.TANH R83, R16 ;  /* 0x0000001000537308 */ /* 0x000fea0000002400 */
[----:B------:R-:W-:Y:S01]  /*82c0*/  HMMA.16816.F32.BF16 R52, R12, R62, R52 ;  /* 0x0000003e0c34723c */ /* 0x000fe20000041834 */
[----:B------:R-:W-:-:S02]  /*82d0*/  SHF.R.S32.HI R60, RZ, 0x1f, R40 ;  /* 0x0000001fff3c7819 */ /* 0x000fc40000011428 */
[----:B------:R-:W-:Y:S02]  /*82e0*/  MUFU.TANH R88, R17 ;  /* 0x0000001100587308 */ /* 0x000fe40000002400 */
[----:B------:R-:W-:Y:S01]  /*82f0*/  LEA.HI R38, R60, R40, RZ, 0x5 ;  /* 0x000000283c267211 */ /* 0x000fe200078f28ff */
[C---:B-1----:R-:W-:Y:S01]  /*8300*/  HMMA.16816.F32.BF16 R24, R8.reuse, R56, RZ ;  /* 0x000000380818723c */ /* 0x042fe200000418ff */
[----:B------:R-:W-:Y:S02]  /*8310*/  FMUL.FTZ R60, R39, UR15 ;  /* 0x0000000f273c7c20 */ /* 0x000fe40008410000 */
[----:B------:R-:W-:Y:S02]  /*8320*/  LOP3.LUT R38, R38, 0xffffffe0, RZ, 0xc0, !PT ;  /* 0xffffffe026267812 */ /* 0x000fe400078ec0ff */
[----:B------:R-:W-:Y:S01]  /*8330*/  MUFU.TANH R96, R18 ;  /* 0x0000001200607308 */ /* 0x000fe20000002400 */
[----:B------:R-:W-:Y:S01]  /*8340*/  HMMA.16816.F32.BF16 R8, R8, R58, RZ ;  /* 0x0000003a0808723c */ /* 0x000fe200000418ff */
[----:B------:R-:W1:Y:S01]  /*8350*/  LDSM.16.M88.4 R56, [R105+0x1800] ;  /* 0x001800006938783b */ /* 0x000e620000000200 */
[----:B------:R-:W-:-:S02]  /*8360*/  IMAD.IADD R39, R40, 0x1, -R38 ;  /* 0x0000000128277824 */ /* 0x000fc400078e0a26 */
[----:B------:R-:W-:Y:S02]  /*8370*/  VIADD R40, R2, 0x41 ;  /* 0x0000004102287836 */ /* 0x000fe40000000000 */
[----:B------:R-:W-:Y:S01]  /*8380*/  FMUL.FTZ R4, R4, UR15 ;  /* 0x0000000f04047c20 */ /* 0x000fe20008410000 */
[----:B------:R2:W-:Y:S01]  /*8390*/  MUFU.TANH R66, R19 ;  /* 0x0000001300427308 */ /* 0x0005e20000002400 */
[----:B------:R-:W-:Y:S01]  /*83a0*/  FMUL.FTZ R6, R6, UR15 ;  /* 0x0000000f06067c20 */ /* 0x000fe20008410000 */
[----:B------:R-:W-:-:S03]  /*83b0*/  FMUL.FTZ R7, R7, UR15 ;  /* 0x0000000f07077c20 */ /* 0x000fc60008410000 */
[----:B------:R-:W-:-:S03]  /*83c0*/  FMUL.FTZ R52, R52, UR15 ;  /* 0x0000000f34347c20 */ /* 0x000fc60008410000 */
[----:B------:R3:W-:Y:S08]  /*83d0*/  MUFU.TANH R38, R60 ;  /* 0x0000003c00267308 */ /* 0x0007f00000002400 */
[----:B------:R-:W5:Y:S01]  /*83e0*/  MUFU.TANH R32, R32 ;  /* 0x0000002000207308 */ /* 0x000f620000002400 */
[----:B--2---:R-:W2:Y:S01]  /*83f0*/  LDSM.16.M88.4 R16, [R105+0x1c00] ;  /* 0x001c00006910783b */ /* 0x004ea20000000200 */
[----:B------:R-:W-:-:S06]  /*8400*/  DEPBAR.LE SB0, 0x0 ;  /* 0x000080000000791a */ /* 0x000fcc0000000000 */
[----:B------:R-:W4:Y:S01]  /*8410*/  MUFU.TANH R33, R33 ;  /* 0x0000002100217308 */ /* 0x000f220000002400 */
[----:B---3--:R-:W-:-:S04]  /*8420*/  SHF.R.S32.HI R60, RZ, 0x1f, R39 ;  /* 0x0000001fff3c7819 */ /* 0x008fc80000011427 */
[----:B------:R-:W-:-:S03]  /*8430*/  LEA.HI R60, R60, R39, RZ, 0x2 ;  /* 0x000000273c3c7211 */ /* 0x000fc600078f10ff */
[----:B------:R-:W3:Y:S01]  /*8440*/  MUFU.TANH R36, R36 ;  /* 0x0000002400247308 */ /* 0x000ee20000002400 */
[----:B------:R-:W-:Y:S01]  /*8450*/  SHF.R.S32.HI R123, RZ, 0x2, R60 ;  /* 0x00000002ff7b7819 */ /* 0x000fe2000001143c */
[----:B-1----:R-:W-:Y:S03]  /*8460*/  HMMA.16816.F32.BF16 R48, R12, R56, R48 ;  /* 0x000000380c30723c */ /* 0x002fe60000041830 */
[----:B------:R-:W-:-:S03]  /*8470*/  IADD3 R41, R41, 0x1, R123 ;  /* 0x0000000129297810 */ /* 0x000fc60007ffe07b */
[----:B------:R-:W-:Y:S01]  /*8480*/  HMMA.16816.F32.BF16 R44, R12, R58, R44 ;  /* 0x0000003a0c2c723c */ /* 0x000fe2000004182c */
[----:B------:R-:W-:Y:S01]  /*8490*/  IADD3 R41, R35, R41, -R113 ;  /* 0x0000002923297210 */ /* 0x000fe20007ffe871 */
[----:B------:R-:W1:Y:S04]  /*84a0*/  MUFU.TANH R67, R67 ;  /* 0x0000004300437308 */ /* 0x000e680000002400 */
[----:B------:R-:W-:Y:S02]  /*84b0*/  VIADD R130, R41, UR14 ;  /* 0x0000000e29827c36 */ /* 0x000fe40008000000 */
[----:B------:R-:W-:Y:S02]  /*84c0*/  VIADD R41, R2, 0x49 ;  /* 0x0000004902297836 */ /* 0x000fe40000000000 */
[----:B------:R-:W-:Y:S01]  /*84d0*/  MUFU.TANH R20, R20 ;  /* 0x0000001400147308 */ /* 0x000fe20000002400 */
[----:B------:R-:W-:-:S02]  /*84e0*/  VIMNMX R87, R130, R35, PT ;  /* 0x0000002382577248 */ /* 0x000fc40003fe0100 */
[----:B------:R-:W-:Y:S01]  /*84f0*/  VIADDMNMX R130, R130, 0x8, R35, PT ;  /* 0x0000000882827846 */ /* 0x000fe20003800123 */
[----:B------:R-:W-:Y:S01]  /*8500*/  FMUL.FTZ R35, R54, UR15 ;  /* 0x0000000f36237c20 */ /* 0x000fe20008410000 */
[C---:B--2---:R-:W-:Y:S03]  /*8510*/  HMMA.16816.F32.BF16 R24, R12.reuse, R16, R24 ;  /* 0x000000100c18723c */ /* 0x044fe60000041818 */
[----:B------:R2:W-:Y:S01]  /*8520*/  MUFU.TANH R16, R21 ;  /* 0x0000001500107308 */ /* 0x0005e20000002400 */
[----:B------:R-:W-:Y:S01]  /*8530*/  FMUL.FTZ R48, R48, UR15 ;  /* 0x0000000f30307c20 */ /* 0x000fe20008410000 */
[----:B------:R-:W-:Y:S01]  /*8540*/  FMUL.FTZ R39, R49, UR15 ;  /* 0x0000000f31277c20 */ /* 0x000fe20008410000 */
[----:B------:R-:W-:Y:S01]  /*8550*/  FMUL.FTZ R50, R50, UR15 ;  /* 0x0000000f32327c20 */ /* 0x000fe20008410000 */
[----:B------:R-:W-:Y:S01]  /*8560*/  HMMA.16816.F32.BF16 R8, R12, R18, R8 ;  /* 0x000000120c08723c */ /* 0x000fe20000041808 */
[----:B------:R-:W-:Y:S01]  /*8570*/  FMUL.FTZ R17, R5, UR15 ;  /* 0x0000000f05117c20 */ /* 0x000fe20008410000 */
[----:B------:R-:W-:-:S02]  /*8580*/  VIADD R5, R2, 0x18 ;  /* 0x0000001802057836 */ /* 0x000fc40000000000 */
[----:B------:R5:W1:Y:S01]  /*8590*/  MUFU.TANH R13, R22 ;  /* 0x00000016000d7308 */ /* 0x000a620000002400 */
[----:B------:R-:W-:Y:S01]  /*85a0*/  FMUL.FTZ R47, R47, UR15 ;  /* 0x0000000f2f2f7c20 */ /* 0x000fe20008410000 */
[----:B------:R-:W-:Y:S01]  /*85b0*/  FMUL.FTZ R46, R46, UR15 ;  /* 0x0000000f2e2e7c20 */ /* 0x000fe20008410000 */
[----:B------:R-:W-:Y:S01]  /*85c0*/  FMUL.FTZ R44, R44, UR15 ;  /* 0x0000000f2c2c7c20 */ /* 0x000fe20008410000 */
[C---:B------:R-:W-:Y:S02]  /*85d0*/  VIADD R15, R2.reuse, 0x9 ;  /* 0x00000009020f7836 */ /* 0x040fe40000000000 */
[----:B------:R-:W-:Y:S01]  /*85e0*/  FMUL.FTZ R18, R53, UR15 ;  /* 0x0000000f35127c20 */ /* 0x000fe20008410000 */
[C---:B------:R-:W-:Y:S02]  /*85f0*/  VIADD R12, R2.reuse, 0x1 ;  /* 0x00000001020c7836 */ /* 0x040fe40000000000 */
[C---:B------:R-:W-:Y:S01]  /*8600*/  VIADD R14, R2.reuse, 0x8 ;  /* 0x00000008020e7836 */ /* 0x040fe20000000000 */
[CC--:B------:R-:W-:Y:S01]  /*8610*/  ISETP.GE.AND P1, PT, R15.reuse, R87.reuse, PT ;  /* 0x000000570f00720c */ /* 0x0c0fe20003f26270 */
[C---:B------:R-:W-:Y:S01]  /*8620*/  VIADD R19, R2.reuse, 0x21 ;  /* 0x0000002102137836 */ /* 0x040fe20000000000 */
[-C--:B------:R-:W-:Y:S01]  /*8630*/  ISETP.GE.AND P3, PT, R15, R130.reuse, PT ;  /* 0x000000820f00720c */ /* 0x080fe20003f66270 */
[----:B------:R-:W-:Y:S01]  /*8640*/  VIADD R15, R2, 0x10 ;  /* 0x00000010020f7836 */ /* 0x000fe20000000000 */
[-C--:B------:R-:W-:Y:S01]  /*8650*/  ISETP.GE.AND P6, PT, R12, R87.reuse, PT ;  /* 0x000000570c00720c */ /* 0x080fe20003fc6270 */
[----:B--2---:R-:W-:Y:S01]  /*8660*/  VIADD R21, R2, 0x28 ;  /* 0x0000002802157836 */ /* 0x004fe20000000000 */
[-C--:B------:R-:W-:Y:S01]  /*8670*/  ISETP.GE.AND P4, PT, R12, R130.reuse, PT ;  /* 0x000000820c00720c */ /* 0x080fe20003f86270 */
[----:B------:R-:W-:Y:S01]  /*8680*/  MUFU.TANH R37, R37 ;  /* 0x0000002500257308 */ /* 0x000fe20000002400 */
[-C--:B------:R-:W-:Y:S01]  /*8690*/  ISETP.GE.AND P5, PT, R14, R87.reuse, PT ;  /* 0x000000570e00720c */ /* 0x080fe20003fa6270 */
[----:B------:R-:W-:Y:S01]  /*86a0*/  FMUL.FTZ R24, R24, UR15 ;  /* 0x0000000f18187c20 */ /* 0x000fe20008410000 */
[-C--:B------:R-:W-:Y:S01]  /*86b0*/  ISETP.GE.AND P0, PT, R14, R130.reuse, PT ;  /* 0x000000820e00720c */ /* 0x080fe20003f06270 */
[----:B------:R-:W-:Y:S01]  /*86c0*/  FMUL.FTZ R26, R26, UR15 ;  /* 0x0000000f1a1a7c20 */ /* 0x000fe20008410000 */
[----:B-----5:R-:W-:Y:S01]  /*86d0*/  FSEL R22, R32, -INF , !P6 ;  /* 0xff80000020167808 */ /* 0x020fe20007000000 */
[----:B------:R-:W-:Y:S01]  /*86e0*/  VIADD R32, R2, 0x48 ;  /* 0x0000004802207836 */ /* 0x000fe20000000000 */
[-C--:B------:R-:W-:Y:S01]  /*86f0*/  ISETP.GE.AND P6, PT, R15, R87.reuse, PT ;  /* 0x000000570f00720c */ /* 0x080fe20003fc6270 */
        /* <DEDUP_REMOVED lines=8> */
[----:B------:R2:W5:Y:S01]  /*8780*/  MUFU.TANH R12, R23 ;  /* 0x00000017000c7308 */ /* 0x0005620000002400 */
[----:B------:R-:W-:Y:S01]  /*8790*/  ISETP.GE.AND P1, PT, R5, R87, PT ;  /* 0x000000570500720c */ /* 0x000fe20003f26270 */
[----:B------:R-:W-:Y:S01]  /*87a0*/  FMUL.FTZ R11, R11, UR15 ;  /* 0x0000000f0b0b7c20 */ /* 0x000fe20008410000 */
[----:B------:R-:W-:-:S02]  /*87b0*/  ISETP.GE.AND P3, PT, R5, R130, PT ;  /* 0x000000820500720c */ /* 0x000fc40003f66270 */
[----:B------:R-:W-:Y:S02]  /*87c0*/  FSEL R71, R71, -INF , !P6 ;  /* 0xff80000047477808 */ /* 0x000fe40007000000 */
[----:B------:R-:W-:Y:S01]  /*87d0*/  FSEL R75, R75, -INF , !P1 ;  /* 0xff8000004b4b7808 */ /* 0x000fe20004800000 */
[----:B------:R-:W-:Y:S01]  /*87e0*/  MUFU.TANH R7, R7 ;  /* 0x0000000700077308 */ /* 0x000fe20000002400 */
[----:B----4-:R-:W-:Y:S02]  /*87f0*/  FSEL R4, R33, -INF , !P4 ;  /* 0xff80000021047808 */ /* 0x010fe40006000000 */
[-C--:B------:R-:W-:Y:S01]  /*8800*/  ISETP.GE.AND P4, PT, R15, R130.reuse, PT ;  /* 0x000000820f00720c */ /* 0x080fe20003f86270 */
[C---:B------:R-:W-:Y:S01]  /*8810*/  VIADD R15, R2.reuse, 0x11 ;  /* 0x00000011020f7836 */ /* 0x040fe20000000000 */
[----:B------:R-:W-:Y:S02]  /*8820*/  FSEL R77, R77, -INF , !P3 ;  /* 0xff8000004d4d7808 */ /* 0x000fe40005800000 */
[----:B------:R-:W-:Y:S01]  /*8830*/  FSEL R5, R73, -INF , !P4 ;  /* 0xff80000049057808 */ /* 0x000fe20006000000 */
[----:B------:R4:W-:Y:S01]  /*8840*/  MUFU.TANH R33, R17 ;  /* 0x0000001100217308 */ /* 0x0009e20000002400 */
[C---:B------:R-:W-:Y:S01]  /*8850*/  ISETP.GE.AND P5, PT, R15.reuse, R87, PT ;  /* 0x000000570f00720c */ /* 0x040fe20003fa6270 */
[----:B--2---:R-:W-:Y:S01]  /*8860*/  VIADD R23, R2, 0x30 ;  /* 0x0000003002177836 */ /* 0x004fe20000000000 */
[----:B------:R-:W-:-:S02]  /*8870*/  ISETP.GE.AND P0, PT, R15, R130, PT ;  /* 0x000000820f00720c */ /* 0x000fc40003f06270 */
[----:B------:R-:W-:Y:S02]  /*8880*/  FSEL R72, R72, -INF , !P5 ;  /* 0xff80000048487808 */ /* 0x000fe40006800000 */
[CC--:B------:R-:W-:Y:S01]  /*8890*/  ISETP.GE.AND P1, PT, R19.reuse, R87.reuse, PT ;  /* 0x000000571300720c */ /* 0x0c0fe20003f26270 */
[----:B------:R2:W5:Y:S01]  /*88a0*/  MUFU.TANH R15, R6 ;  /* 0x00000006000f7308 */ /* 0x0005620000002400 */
[----:B------:R-:W-:Y:S01]  /*88b0*/  ISETP.GE.AND P3, PT, R19, R130, PT ;  /* 0x000000821300720c */ /* 0x000fe20003f66270 */
[----:B------:R-:W-:Y:S01]  /*88c0*/  VIADD R19, R2, 0x29 ;  /* 0x0000002902137836 */ /* 0x000fe20000000000 */
[----:B------:R-:W-:Y:S02]  /*88d0*/  FSEL R58, R80, -INF , !P1 ;  /* 0xff800000503a7808 */ /* 0x000fe40004800000 */
[----:B------:R-:W-:-:S03]  /*88e0*/  ISETP.GE.AND P1, PT, R23, R87, PT ;  /* 0x000000571700720c */ /* 0x000fc60003f26270 */
[----:B------:R-:W-:Y:S01]  /*88f0*/  MUFU.TANH R35, R35 ;  /* 0x0000002300237308 */ /* 0x000fe20000002400 */
[----:B----4-:R-:W-:Y:S01]  /*8900*/  VIADD R17, R2, 0x20 ;  /* 0x0000002002117836 */ /* 0x010fe20000000000 */
[----:B------:R-:W-:-:S04]  /*8910*/  FSEL R131, R131, -INF , !P1 ;  /* 0xff80000083837808 */ /* 0x000fc80004800000 */
[-C--:B------:R-:W-:Y:S02]  /*8920*/  ISETP.GE.AND P5, PT, R17, R87.reuse, PT ;  /* 0x000000571100720c */ /* 0x080fe40003fa6270 */
[----:B------:R-:W-:Y:S01]  /*8930*/  MUFU.TANH R18, R18 ;  /* 0x0000001200127308 */ /* 0x000fe20000002400 */
[----:B--2---:R-:W-:Y:S01]  /*8940*/  VIADD R6, R2, 0x19 ;  /* 0x0000001902067836 */ /* 0x004fe20000000000 */
[----:B------:R-:W-:Y:S02]  /*8950*/  FSEL R57, R79, -INF , !P5 ;  /* 0xff8000004f397808 */ /* 0x000fe40006800000 */
[-C--:B------:R-:W-:Y:S02]  /*8960*/  ISETP.GE.AND P5, PT, R19, R87.reuse, PT ;  /* 0x000000571300720c */ /* 0x080fe40003fa6270 */
[C---:B------:R-:W-:Y:S02]  /*8970*/  ISETP.GE.AND P6, PT, R6.reuse, R87, PT ;  /* 0x000000570600720c */ /* 0x040fe40003fc6270 */
[----:B------:R-:W-:Y:S01]  /*8980*/  ISETP.GE.AND P4, PT, R6, R130, PT ;  /* 0x000000820600720c */ /* 0x000fe20003f86270 */
[----:B------:R-:W-:Y:S01]  /*8990*/  MUFU.TANH R39, R39 ;  /* 0x0000002700277308 */ /* 0x000fe20000002400 */
[----:B------:R-:W-:-:S02]  /*89a0*/  FSEL R6, R74, -INF , !P0 ;  /* 0xff8000004a067808 */ /* 0x000fc40004000000 */
[-C--:B------:R-:W-:Y:S02]  /*89b0*/  ISETP.GE.AND P0, PT, R17, R130.reuse, PT ;  /* 0x000000821100720c */ /* 0x080fe40003f06270 */
[----:B------:R-:W-:Y:S02]  /*89c0*/  FSEL R76, R76, -INF , !P6 ;  /* 0xff8000004c4c7808 */ /* 0x000fe40007000000 */
[----:B------:R-:W-:Y:S01]  /*89d0*/  FSEL R56, R81, -INF , !P0 ;  /* 0xff80000051387808 */ /* 0x000fe20004000000 */
[----:B------:R-:W2:Y:S01]  /*89e0*/  MUFU.TANH R17, R52 ;  /* 0x0000003400117308 */ /* 0x000ea20000002400 */
[-C--:B------:R-:W-:Y:S01]  /*89f0*/  ISETP.GE.AND P0, PT, R19, R130.reuse, PT ;  /* 0x000000821300720c */ /* 0x080fe20003f06270 */
[----:B------:R-:W-:Y:S01]  /*8a00*/  FMUL.FTZ R19, R55, UR15 ;  /* 0x0000000f37137c20 */ /* 0x000fe20008410000 */
[----:B------:R-:W-:Y:S02]  /*8a10*/  FSEL R55, R82, -INF , !P3 ;  /* 0xff80000052377808 */ /* 0x000fe40005800000 */
[----:B------:R-:W-:Y:S01]  /*8a20*/  ISETP.GE.AND P3, PT, R23, R130, PT ;  /* 0x000000821700720c */ /* 0x000fe20003f66270 */
[----:B------:R-:W-:Y:S01]  /*8a30*/  VIADD R23, R2, 0x38 ;  /* 0x0000003802177836 */ /* 0x000fe20000000000 */
[----:B------:R-:W-:Y:S01]  /*8a40*/  FSEL R78, R78, -INF , !P4 ;  /* 0xff8000004e4e7808 */ /* 0x000fe20006000000 */
[----:B------:R-:W4:Y:S01]  /*8a50*/  MUFU.TANH R19, R19 ;  /* 0x0000001300137308 */ /* 0x000f220000002400 */
[----:B------:R-:W-:-:S02]  /*8a60*/  ISETP.GE.AND P6, PT, R21, R87, PT ;  /* 0x000000571500720c */ /* 0x000fc40003fc6270 */
[-C--:B------:R-:W-:Y:S01]  /*8a70*/  ISETP.GE.AND P4, PT, R21, R130.reuse, PT ;  /* 0x000000821500720c */ /* 0x080fe20003f86270 */
[C---:B------:R-:W-:Y:S01]  /*8a80*/  VIADD R21, R2.reuse, 0x31 ;  /* 0x0000003102157836 */ /* 0x040fe20000000000 */
        /* <DEDUP_REMOVED lines=8> */
[----:B------:R-:W-:Y:S01]  /*8b10*/  MUFU.TANH R26, R26 ;  /* 0x0000001a001a7308 */ /* 0x000fe20000002400 */
[C---:B------:R-:W-:Y:S02]  /*8b20*/  ISETP.GE.AND P6, PT, R21.reuse, R87, PT ;  /* 0x000000571500720c */ /* 0x040fe40003fc6270 */
[-C--:B------:R-:W-:Y:S02]  /*8b30*/  ISETP.GE.AND P4, PT, R21, R130.reuse, PT ;  /* 0x000000821500720c */ /* 0x080fe40003f86270 */
[----:B------:R-:W-:Y:S02]  /*8b40*/  FSEL R89, R89, -INF , !P3 ;  /* 0xff80000059597808 */ /* 0x000fe40005800000 */
[----:B------:R-:W-:Y:S01]  /*8b50*/  ISETP.GE.AND P3, PT, R23, R130, PT ;  /* 0x000000821700720c */ /* 0x000fe20003f66270 */
[----:B------:R1:W4:Y:S01]  /*8b60*/  MUFU.TANH R21, R48 ;  /* 0x0000003000157308 */ /* 0x0003220000002400 */
[----:B------:R-:W-:-:S02]  /*8b70*/  FSEL R64, R64, -INF , !P6 ;  /* 0xff80000040407808 */ /* 0x000fc40007000000 */
[----:B------:R-:W-:Y:S02]  /*8b80*/  FSEL R62, R65, -INF , !P4 ;  /* 0xff800000413e7808 */ /* 0x000fe40006000000 */
[CC--:B------:R-:W-:Y:S02]  /*8b90*/  ISETP.GE.AND P6, PT, R28.reuse, R87.reuse, PT ;  /* 0x000000571c00720c */ /* 0x0c0fe40003fc6270 */
[-C--:B------:R-:W-:Y:S01]  /*8ba0*/  ISETP.GE.AND P4, PT, R28, R130.reuse, PT ;  /* 0x000000821c00720c */ /* 0x080fe20003f86270 */
[----:B------:R-:W-:Y:S01]  /*8bb0*/  FMUL.FTZ R28, R51, UR15 ;  /* 0x0000000f331c7c20 */ /* 0x000fe20008410000 */
[----:B------:R-:W-:Y:S01]  /*8bc0*/  ISETP.GE.AND P1, PT, R23, R87, PT ;  /* 0x000000571700720c */ /* 0x000fe20003f26270 */
[----:B------:R-:W-:Y:S01]  /*8bd0*/  MUFU.TANH R29, R29 ;  /* 0x0000001d001d7308 */ /* 0x000fe20000002400 */
[----:B------:R-:W-:Y:S02]  /*8be0*/  FSEL R59, R66, -INF , !P3 ;  /* 0xff800000423b7808 */ /* 0x000fe40005800000 */
[----:B------:R-:W-:-:S02]  /*8bf0*/  ISETP.GE.AND P3, PT, R32, R130, PT ;  /* 0x000000822000720c */ /* 0x000fc40003f66270 */
[----:B---3--:R-:W-:Y:S01]  /*8c00*/  FSEL R49, R36, -INF , !P6 ;  /* 0xff80000024317808 */ /* 0x008fe20007000000 */
[----:B------:R-:W-:Y:S01]  /*8c10*/  VIADD R36, R2, 0x51 ;  /* 0x0000005102247836 */ /* 0x000fe20000000000 */
[----:B-1----:R-:W-:Y:S01]  /*8c20*/  FSEL R48, R67, -INF , !P4 ;  /* 0xff80000043307808 */ /* 0x002fe20006000000 */
[----:B------:R1:W3:Y:S01]  /*8c30*/  MUFU.TANH R23, R50 ;  /* 0x0000003200177308 */ /* 0x0002e20000002400 */
[----:B------:R-:W-:Y:S01]  /*8c40*/  FSEL R61, R96, -INF , !P0 ;  /* 0xff800000603d7808 */ /* 0x000fe20004000000 */
[----:B------:R-:W-:Y:S01]  /*8c50*/  VIADD R96, R105, 0x1c00 ;  /* 0x00001c0069607836 */ /* 0x000fe20000000000 */
[CC--:B------:R-:W-:Y:S02]  /*8c60*/  ISETP.GE.AND P6, PT, R41.reuse, R87.reuse, PT ;  /* 0x000000572900720c */ /* 0x0c0fe40003fc6270 */
[-C--:B------:R-:W-:Y:S01]  /*8c70*/  ISETP.GE.AND P4, PT, R41, R130.reuse, PT ;  /* 0x000000822900720c */ /* 0x080fe20003f86270 */
[----:B------:R-:W-:Y:S01]  /*8c80*/  VIADD R41, R2, 0x50 ;  /* 0x0000005002297836 */ /* 0x000fe20000000000 */
[----:B------:R-:W-:Y:S01]  /*8c90*/  ISETP.GE.AND P0, PT, R40, R130, PT ;  /* 0x000000822800720c */ /* 0x000fe20003f06270 */
[----:B------:R-:W-:Y:S01]  /*8ca0*/  MUFU.TANH R28, R28 ;  /* 0x0000001c001c7308 */ /* 0x000fe20000002400 */
[----:B------:R-:W-:Y:S01]  /*8cb0*/  FSEL R60, R88, -INF , !P1 ;  /* 0xff800000583c7808 */ /* 0x000fe20004800000 */
[----:B------:R-:W-:Y:S01]  /*8cc0*/  BAR.SYNC.DEFER_BLOCKING 0x0 ;  /* 0x0000000000007b1d */ /* 0x000fe20000010000 */
[----:B------:R-:W-:-:S02]  /*8cd0*/  ISETP.GE.AND P1, PT, R32, R87, PT ;  /* 0x000000572000720c */ /* 0x000fc40003f26270 */
[----:B------:R-:W-:Y:S02]  /*8ce0*/  FSEL R63, R83, -INF , !P5 ;  /* 0xff800000533f7808 */ /* 0x000fe40006800000 */
[----:B------:R-:W-:Y:S01]  /*8cf0*/  ISETP.GE.AND P5, PT, R40, R87, PT ;  /* 0x000000572800720c */ /* 0x000fe20003fa6270 */
[----:B------:R-:W-:Y:S01]  /*8d00*/  FMUL.FTZ R40, R45, UR15 ;  /* 0x0000000f2d287c20 */ /* 0x000fe20008410000 */
[----:B-1----:R-:W-:Y:S01]  /*8d10*/  FSEL R50, R13, -INF , !P3 ;  /* 0xff8000000d327808 */ /* 0x002fe20005800000 */
[----:B------:R-:W-:Y:S01]  /*8d20*/  VIADD R13, R2, 0x58 ;  /* 0x00000058020d7836 */ /* 0x000fe20000000000 */
[----:B------:R-:W-:Y:S01]  /*8d30*/  FSEL R51, R38, -INF , !P0 ;  /* 0xff80000026337808 */ /* 0x000fe20004000000 */
[----:B------:R-:W-:Y:S01]  /*8d40*/  MUFU.TANH R32, R44 ;  /* 0x0000002c00207308 */ /* 0x000fe20000002400 */
[----:B------:R-:W-:Y:S02]  /*8d50*/  ISETP.GE.AND P0, PT, R41, R130, PT ;  /* 0x000000822900720c */ /* 0x000fe40003f06270 */
[----:B------:R-:W-:-:S02]  /*8d60*/  FSEL R52, R20, -INF , !P1 ;  /* 0xff80000014347808 */ /* 0x000fc40004800000 */
[----:B-----5:R-:W-:Y:S01]  /*8d70*/  FSEL R45, R12, -INF , !P4 ;  /* 0xff8000000c2d7808 */ /* 0x020fe20006000000 */
[----:B------:R-:W-:Y:S01]  /*8d80*/  VIADD R12, R2, 0x60 ;  /* 0x00000060020c7836 */ /* 0x000fe20000000000 */
[CC--:B------:R-:W-:Y:S01]  /*8d90*/  ISETP.GE.AND P1, PT, R36.reuse, R87.reuse, PT ;  /* 0x000000572400720c */ /* 0x0c0fe20003f26270 */
[----:B------:R-:W1:Y:S01]  /*8da0*/  MUFU.TANH R40, R40 ;  /* 0x0000002800287308 */ /* 0x000e620000002400 */
[-C--:B------:R-:W-:Y:S01]  /*8db0*/  ISETP.GE.AND P3, PT, R36, R130.reuse, PT ;  /* 0x000000822400720c */ /* 0x080fe20003f66270 */
[----:B------:R-:W-:Y:S01]  /*8dc0*/  VIADD R36, R2, 0x59 ;  /* 0x0000005902247836 */ /* 0x000fe20000000000 */
[----:B------:R-:W-:Y:S02]  /*8dd0*/  FSEL R54, R16, -INF , !P6 ;  /* 0xff80000010367808 */ /* 0x000fe40007000000 */
[C---:B------:R-:W-:Y:S02]  /*8de0*/  ISETP.GE.AND P6, PT, R13.reuse, R87, PT ;  /* 0x000000570d00720c */ /* 0x040fe40003fc6270 */
[----:B------:R-:W-:Y:S01]  /*8df0*/  ISETP.GE.AND P4, PT, R13, R130, PT ;  /* 0x000000820d00720c */ /* 0x000fe20003f86270 */
[----:B------:R-:W5:Y:S01]  /*8e00*/  MUFU.TANH R16, R47 ;  /* 0x0000002f00107308 */ /* 0x000f620000002400 */
[----:B------:R-:W-:-:S02]  /*8e10*/  FSEL R13, R15, -INF , !P0 ;  /* 0xff8000000f0d7808 */ /* 0x000fc40004000000 */
[----:B------:R-:W-:Y:S02]  /*8e20*/  FSEL R53, R37, -INF , !P5 ;  /* 0xff80000025357808 */ /* 0x000fe40006800000 */
[----:B------:R-:W-:Y:S02]  /*8e30*/  FSEL R33, R33, -INF , !P1 ;  /* 0xff80000021217808 */ /* 0x000fe40004800000 */
[----:B------:R-:W-:Y:S01]  /*8e40*/  FSEL R15, R7, -INF , !P3 ;  /* 0xff800000070f7808 */ /* 0x000fe20005800000 */
[----:B------:R-:W5:Y:S01]  /*8e50*/  MUFU.TANH R20, R46 ;  /* 0x0000002e00147308 */ /* 0x000f620000002400 */
[-C--:B------:R-:W-:Y:S02]  /*8e60*/  ISETP.GE.AND P5, PT, R41, R87.reuse, PT ;  /* 0x000000572900720c */ /* 0x080fe40003fa6270 */
[C---:B------:R-:W-:Y:S02]  /*8e70*/  ISETP.GE.AND P1, PT, R12.reuse, R87, PT ;  /* 0x000000570c00720c */ /* 0x040fe40003f26270 */
[-C--:B------:R-:W-:Y:S01]  /*8e80*/  ISETP.GE.AND P3, PT, R12, R130.reuse, PT ;  /* 0x000000820c00720c */ /* 0x080fe20003f66270 */
[----:B------:R-:W-:Y:S01]  /*8e90*/  VIADD R12, R2, 0x61 ;  /* 0x00000061020c7836 */ /* 0x000fe20000000000 */
[----:B------:R-:W-:Y:S01]  /*8ea0*/  ISETP.GE.AND P0, PT, R36, R130, PT ;  /* 0x000000822400720c */ /* 0x000fe20003f06270 */
[----:B------:R3:W5:Y:S01]  /*8eb0*/  MUFU.TANH R41, R8 ;  /* 0x0000000800297308 */ /* 0x0007620000002400 */
[----:B------:R-:W-:-:S02]  /*8ec0*/  FSEL R14, R14, -INF , !P5 ;  /* 0xff8000000e0e7808 */ /* 0x000fc40006800000 */
[-C--:B------:R-:W-:Y:S01]  /*8ed0*/  ISETP.GE.AND P5, PT, R36, R87.reuse, PT ;  /* 0x000000572400720c */ /* 0x080fe20003fa6270 */
[----:B------:R-:W-:Y:S01]  /*8ee0*/  FMUL.FTZ R36, R25, UR15 ;  /* 0x0000000f19247c20 */ /* 0x000fe20008410000 */
[----:B--2---:R-:W-:Y:S01]  /*8ef0*/  FSEL R37, R17, -INF , !P6 ;  /* 0xff80000011257808 */ /* 0x004fe20007000000 */
[----:B------:R-:W-:Y:S01]  /*8f00*/  VIADD R25, R2, 0x68 ;  /* 0x0000006802197836 */ /* 0x000fe20000000000 */
[----:B------:R-:W-:Y:S01]  /*8f10*/  FSEL R35, R35, -INF , !P4 ;  /* 0xff80000023237808 */ /* 0x000fe20006000000 */
[----:B------:R2:W5:Y:S01]  /*8f20*/  MUFU.TANH R7, R36 ;  /* 0x0000002400077308 */ /* 0x0005620000002400 */
[----:B------:R-:W-:Y:S01]  /*8f30*/  ISETP.GE.AND P6, PT, R12, R87, PT ;  /* 0x000000570c00720c */ /* 0x000fe20003fc6270 */
[----:B------:R-:W-:Y:S01]  /*8f40*/  VIADD R17, R2, 0x70 ;  /* 0x0000007002117836 */ /* 0x000fe20000000000 */
[-C--:B------:R-:W-:Y:S02]  /*8f50*/  ISETP.GE.AND P4, PT, R12, R130.reuse, PT ;  /* 0x000000820c00720c */ /* 0x080fe40003f86270 */
[----:B----4-:R-:W-:Y:S01]  /*8f60*/  FSEL R12, R19, -INF , !P0 ;  /* 0xff800000130c7808 */ /* 0x010fe20004000000 */
[C---:B------:R-:W-:Y:S01]  /*8f70*/  VIADD R19, R2.reuse, 0x69 ;  /* 0x0000006902137836 */ /* 0x040fe20000000000 */
[----:B------:R-:W-:Y:S01]  /*8f80*/  FSEL R38, R21, -INF , !P1 ;  /* 0xff80000015267808 */ /* 0x000fe20004800000 */
[----:B------:R-:W-:Y:S01]  /*8f90*/  MUFU.TANH R31, R31 ;  /* 0x0000001f001f7308 */ /* 0x000fe20000002400 */
[----:B---3--:R-:W-:Y:S01]  /*8fa0*/  VIADD R8, R2, 0x78 ;  /* 0x0000007802087836 */ /* 0x008fe20000000000 */
[----:B------:R-:W-:-:S02]  /*8fb0*/  ISETP.GE.AND P0, PT, R25, R130, PT ;  /* 0x000000821900720c */ /* 0x000fc40003f06270 */
[-C--:B------:R-:W-:Y:S02]  /*8fc0*/  ISETP.GE.AND P1, PT, R19, R87.reuse, PT ;  /* 0x000000571300720c */ /* 0x080fe40003f26270 */
[----:B------:R-:W-:Y:S02]  /*8fd0*/  FSEL R39, R39, -INF , !P6 ;  /* 0xff80000027277808 */ /* 0x000fe40007000000 */
[----:B------:R3:W4:Y:S01]  /*8fe0*/  MUFU.TANH R21, R27 ;  /* 0x0000001b00157308 */ /* 0x0007220000002400 */
[----:B--2---:R-:W-:Y:S02]  /*8ff0*/  FSEL R36, R18, -INF , !P5 ;  /* 0xff80000012247808 */ /* 0x004fe40006800000 */
[----:B------:R-:W-:Y:S01]  /*9000*/  FSEL R18, R23, -INF , !P3 ;  /* 0xff80000017127808 */ /* 0x000fe20005800000 */
[----:B------:R-:W-:Y:S01]  /*9010*/  VIADD R23, R2, 0x71 ;  /* 0x0000007102177836 */ /* 0x000fe20000000000 */
[----:B------:R-:W-:Y:S02]  /*9020*/  ISETP.GE.AND P3, PT, R19, R130, PT ;  /* 0x000000821300720c */ /* 0x000fe40003f66270 */
[----:B------:R-:W-:Y:S01]  /*9030*/  ISETP.GE.AND P5, PT, R25, R87, PT ;  /* 0x000000571900720c */ /* 0x000fe20003fa6270 */
[----:B------:R-:W-:Y:S01]  /*9040*/  MUFU.TANH R9, R9 ;  /* 0x0000000900097308 */ /* 0x000fe20000002400 */
[----:B-1----:R-:W-:-:S02]  /*9050*/  FSEL R25, R40, -INF , !P1 ;  /* 0xff80000028197808 */ /* 0x002fc40004800000 */
[----:B-----5:R-:W-:Y:S02]  /*9060*/  FSEL R16, R16, -INF , !P3 ;  /* 0xff80000010107808 */ /* 0x020fe40005800000 */
[CC--:B------:R-:W-:Y:S02]  /*9070*/  ISETP.GE.AND P1, PT, R8.reuse, R87.reuse, PT ;  /* 0x000000570800720c */ /* 0x0c0fe40003f26270 */
[-C--:B------:R-:W-:Y:S01]  /*9080*/  ISETP.GE.AND P3, PT, R8, R130.reuse, PT ;  /* 0x000000820800720c */ /* 0x080fe20003f66270 */
[----:B------:R-:W-:Y:S01]  /*9090*/  FMUL.FTZ R8, R10, UR15 ;  /* 0x0000000f0a087c20 */ /* 0x000fe20008410000 */
[C---:B------:R-:W-:Y:S02]  /*90a0*/  ISETP.GE.AND P6, PT, R17.reuse, R87, PT ;  /* 0x000000571100720c */ /* 0x040fe40003fc6270 */
[----:B------:R-:W-:Y:S02]  /*90b0*/  FSEL R19, R28, -INF , !P4 ;  /* 0xff8000001c137808 */ /* 0x000fe40006000000 */
[----:B------:R-:W-:Y:S01]  /*90c0*/  ISETP.GE.AND P4, PT, R17, R130, PT ;  /* 0x000000821100720c */ /* 0x000fe20003f86270 */
[----:B------:R-:W1:Y:S01]  /*90d0*/  MUFU.TANH R8, R8 ;  /* 0x0000000800087308 */ /* 0x000e620000002400 */
[----:B------:R-:W-:-:S02]  /*90e0*/  FSEL R17, R20, -INF , !P0 ;  /* 0xff80000014117808 */ /* 0x000fc40004000000 */
[----:B------:R-:W-:Y:S02]  /*90f0*/  FSEL R28, R24, -INF , !P6 ;  /* 0xff800000181c7808 */ /* 0x000fe40007000000 */
[----:B------:R-:W-:Y:S02]  /*9100*/  FSEL R24, R26, -INF , !P4 ;  /* 0xff8000001a187808 */ /* 0x000fe40006000000 */
[----:B------:R-:W-:Y:S01]  /*9110*/  FSEL R26, R41, -INF , !P1 ;  /* 0xff800000291a7808 */ /* 0x000fe20004800000 */
[----:B------:R-:W2:Y:S01]  /*9120*/  MUFU.TANH R20, R11 ;  /* 0x0000000b00147308 */ /* 0x000ea20000002400 */
[----:B------:R-:W-:Y:S02]  /*9130*/  ISETP.GE.AND P1, PT, R34, 0x2, PT ;  /* 0x000000022200780c */ /* 0x000fe40003f26270 */
[----:B------:R-:W-:Y:S02]  /*9140*/  FSEL R32, R32, -INF , !P5 ;  /* 0xff80000020207808 */ /* 0x000fe40006800000 */
[----:B------:R-:W-:-:S02]  /*9150*/  ISETP.GE.AND P6, PT, R2, R87, PT ;  /* 0x000000570200720c */ /* 0x000fc40003fc6270 */
[CC--:B------:R-:W-:Y:S01]  /*9160*/  ISETP.GE.AND P4, PT, R2.reuse, R130.reuse, PT ;  /* 0x000000820200720c */ /* 0x0c0fe20003f86270 */
[----:B------:R-:W-:Y:S01]  /*9170*/  VIADD R2, R2, 0x79 ;  /* 0x0000007902027836 */ /* 0x000fe20000000000 */
[CC--:B------:R-:W-:Y:S02]  /*9180*/  ISETP.GE.AND P5, PT, R23.reuse, R87.reuse, PT ;  /* 0x000000571700720c */ /* 0x0c0fe40003fa6270 */
[----:B------:R-:W-:Y:S02]  /*9190*/  ISETP.GE.AND P0, PT, R23, R130, PT ;  /* 0x000000821700720c */ /* 0x000fe40003f06270 */
[----:B---3--:R-:W-:Y:S02]  /*91a0*/  FSEL R27, R7, -INF , !P5 ;  /* 0xff800000071b7808 */ /* 0x008fe40006800000 */
[----:B----4-:R-:W-:Y:S02]  /*91b0*/  FSEL R23, R21, -INF , !P0 ;  /* 0xff80000015177808 */ /* 0x010fe40004000000 */
[----:B------:R-:W-:-:S02]  /*91c0*/  ISETP.GE.AND P5, PT, R2, R87, PT ;  /* 0x000000570200720c */ /* 0x000fc40003fa6270 */
[----:B------:R-:W-:Y:S02]  /*91d0*/  ISETP.GE.AND P0, PT, R2, R130, PT ;  /* 0x000000820200720c */ /* 0x000fe40003f06270 */
[----:B-1----:R-:W-:Y:S02]  /*91e0*/  FSEL R21, R8, -INF , !P3 ;  /* 0xff80000008157808 */ /* 0x002fe40005800000 */
[----:B------:R-:W-:Y:S02]  /*91f0*/  FSEL R8, R29, -INF , !P6 ;  /* 0xff8000001d087808 */ /* 0x000fe40007000000 */
[----:B------:R-:W-:Y:S02]  /*9200*/  FSEL R7, R31, -INF , !P4 ;  /* 0xff8000001f077808 */ /* 0x000fe40006000000 */
[----:B------:R-:W-:Y:S02]  /*9210*/  FSEL R29, R9, -INF , !P5 ;  /* 0xff800000091d7808 */ /* 0x000fe40006800000 */
        /* <DEDUP_REMOVED lines=17> */
[----:B-1----:R-:W-:-:S05]  /*9330*/  IADD3 R41, RZ, -R47, RZ ;  /* 0x8000002fff297210 */ /* 0x002fca0007ffe0ff */
        /* <DEDUP_REMOVED lines=47> */
.L_x_3896:
[----:B------:R-:W1:Y:S02]  /*9630*/  LDC R0, c[0x0][0x248] ;  /* 0x00009200ff007b82 */ /* 0x000e640000000800 */
[----:B-1----:R-:W-:-:S05]  /*9640*/  IMAD.SHL.U32 R9, R0, 0x80, RZ ;  /* 0x0000008000097824 */ /* 0x002fca00078e00ff */
[----:B------:R-:W-:-:S04]  /*9650*/  IADD3 R9, -R9, RZ, RZ ;  /* 0x000000ff09097210 */ /* 0x000fc80007ffe1ff */
[----:B------:R-:W-:-:S07]  /*9660*/  SHF.R.S32.HI R2, RZ, 0x1f, R9 ;  /* 0x0000001fff027819 */ /* 0x000fce0000011409 */
.L_x_3897:
        /* <DEDUP_REMOVED lines=47> */
.L_x_3899:
[----:B------:R-:W-:Y:S05]  /*9960*/  BSYNC B0 ;  /* 0x0000000000007941 */ /* 0x000fea0003800000 */
.L_x_3898:
[----:B------:R-:W0:Y:S01]  /*9970*/  LDGDEPBAR ;  /* 0x00000000000079af */ /* 0x000e220000000000 */
[----:B------:R-:W-:-:S04]  /*9980*/  LEA R120, P0, R9, R120, 0x1 ;  /* 0x0000007809787211 */ /* 0x000fc800078008ff */
[----:B------:R-:W-:-:S09]  /*9990*/  LEA.HI.X R115, R9, R115, R2, 0x1, P0 ;  /* 0x0000007309737211 */ /* 0x000fd200000f0c02 */
.L_x_3895:
[----:B------:R-:W-:Y:S01]  /*99a0*/  FMNMX.FTZ R0, R8, R22, !PT ;  /* 0x0000001608007209 */ /* 0x000fe20007810000 */
        /* <DEDUP_REMOVED lines=63> */
[----:B------:R-:W3:Y:S03]  /*9da0*/  SHFL.BFLY PT, R10, R0, 0x2, 0x1f ;  /* 0x0c401f00000a7f89 */ /* 0x000ee600000e0000 */
[----:B------:R-:W-:Y:S02]  /*9db0*/  LEA R103, R30, R104, 0x1 ;  /* 0x000000681e677211 */ /* 0x000fe400078e08ff */
[----:B---3--:R-:W-:-:S02]  /*9dc0*/  FMNMX.FTZ R10, R0, R10, !PT ;  /* 0x0000000a000a7209 */ /* 0x008fc40007810000 */
[----:B------:R-:W3:Y:S04]  /*9dd0*/  SHFL.BFLY PT, R0, R9, 0x2, 0x1f ;  /* 0x0c401f0009007f89 */ /* 0x000ee800000e0000 */
[----:B------:R-:W4:Y:S01]  /*9de0*/  SHFL.BFLY PT, R2, R10, 0x1, 0x1f ;  /* 0x0c201f000a027f89 */ /* 0x000f2200000e0000 */
[----:B---3--:R-:W-:Y:S02]  /*9df0*/  FMNMX.FTZ R0, R9, R0, !PT ;  /* 0x0000000009007209 */ /* 0x008fe40007810000 */
[----:B----4-:R-:W-:-:S04]  /*9e00*/  FMNMX.FTZ R2, R10, R2, !PT ;  /* 0x000000020a027209 */ /* 0x010fc80007810000 */
[C---:B------:R-:W-:Y:S01]  /*9e10*/  FSETP.NEU.FTZ.AND P0, PT, R2.reuse, -INF , PT ;  /* 0xff8000000200780b */ /* 0x040fe20003f1d000 */
[----:B------:R-:W-:-:S05]  /*9e20*/  FMUL.FTZ R31, R2, UR8 ;  /* 0x00000008021f7c20 */ /* 0x000fca0008410000 */
[----:B------:R-:W-:-:S05]  /*9e30*/  FSEL R31, R31, RZ, P0 ;  /* 0x000000ff1f1f7208 */ /* 0x000fca0000000000 */
[--C-:B------:R-:W-:Y:S01]  /*9e40*/  FFMA.FTZ R124, R8, UR8, -R31.reuse ;  /* 0x00000008087c7c23 */ /* 0x100fe2000801081f */
[--C-:B------:R-:W-:Y:S01]  /*9e50*/  FFMA.FTZ R94, R43, UR8, -R31.reuse ;  /* 0x000000082b5e7c23 */ /* 0x100fe2000801081f */
[----:B------:R-:W3:Y:S01]  /*9e60*/  SHFL.BFLY PT, R8, R0, 0x1, 0x1f ;  /* 0x0c201f0000087f89 */ /* 0x000ee200000e0000 */
[--C-:B------:R-:W-:Y:S01]  /*9e70*/  FFMA.FTZ R95, R22, UR8, -R31.reuse ;  /* 0x00000008165f7c23 */ /* 0x100fe2000801081f */
[--C-:B------:R-:W-:Y:S01]  /*9e80*/  FFMA.FTZ R43, R72, UR8, -R31.reuse ;  /* 0x00000008482b7c23 */ /* 0x100fe2000801081f */
[--C-:B-1----:R-:W-:Y:S01]  /*9e90*/  FFMA.FTZ R41, R75, UR8, -R31.reuse ;  /* 0x000000084b297c23 */ /* 0x102fe2000801081f */
[--C-:B--2---:R-:W-:Y:S01]  /*9ea0*/  FFMA.FTZ R66, R68, UR8, -R31.reuse ;  /* 0x0000000844427c23 */ /* 0x104fe2000801081f */
[----:B------:R-:W1:Y:S01]  /*9eb0*/  LDSM.16.MT88.4 R72, [R104+0x3000] ;  /* 0x003000006848783b */ /* 0x000e620000004200 */
        /* <DEDUP_REMOVED lines=18> */
[----:B---3--:R-:W-:-:S02]  /*9fe0*/  FMNMX.FTZ R0, R0, R8, !PT ;  /* 0x0000000800007209 */ /* 0x008fc40007810000 */
[----:B------:R-:W3:Y:S02]  /*9ff0*/  LDSM.16.MT88.4 R8, [R104+0x3400] ;  /* 0x003400006808783b */ /* 0x000ee40000004200 */
[C---:B------:R-:W-:Y:S01]  /*a000*/  FSETP.NEU.FTZ.AND P0, PT, R0.reuse, -INF , PT ;  /* 0xff8000000000780b */ /* 0x040fe20003f1d000 */
[----:B------:R-:W-:Y:S01]  /*a010*/  FMUL.FTZ R22, R0, UR8 ;  /* 0x0000000800167c20 */ /* 0x000fe20008410000 */
[----:B------:R-:W4:Y:S04]  /*a020*/  MUFU.EX2 R66, R66 ;  /* 0x0000004200427308 */ /* 0x000f280000000800 */
[----:B------:R-:W-:-:S04]  /*a030*/  FSEL R22, R22, RZ, P0 ;  /* 0x000000ff16167208 */ /* 0x000fc80000000000 */
[----:B------:R-:W-:Y:S01]  /*a040*/  MUFU.EX2 R65, R65 ;  /* 0x0000004100417308 */ /* 0x000fe20000000800 */
[--C-:B------:R-:W-:Y:S01]  /*a050*/  FFMA.FTZ R129, R7, UR8, -R22.reuse ;  /* 0x0000000807817c23 */ /* 0x100fe20008010816 */
[--C-:B------:R-:W-:Y:S01]  /*a060*/  FFMA.FTZ R128, R4, UR8, -R22.reuse ;  /* 0x0000000804807c23 */ /* 0x100fe20008010816 */
[--C-:B------:R-:W-:Y:S01]  /*a070*/  FFMA.FTZ R125, R69, UR8, -R22.reuse ;  /* 0x00000008457d7c23 */ /* 0x100fe20008010816 */
[--C-:B------:R-:W-:Y:S01]  /*a080*/  FFMA.FTZ R88, R70, UR8, -R22.reuse ;  /* 0x0000000846587c23 */ /* 0x100fe20008010816 */
[--C-:B------:R-:W-:Y:S01]  /*a090*/  FFMA.FTZ R67, R5, UR8, -R22.reuse ;  /* 0x0000000805437c23 */ /* 0x100fe20008010816 */
[--C-:B------:R-:W-:Y:S01]  /*a0a0*/  FFMA.FTZ R44, R6, UR8, -R22.reuse ;  /* 0x00000008062c7c23 */ /* 0x100fe20008010816 */
[----:B--2---:R-:W-:Y:S01]  /*a0b0*/  F2FP.BF16.F32.PACK_AB R4, R95, R124 ;  /* 0x0000007c5f04723e */ /* 0x004fe200000010ff */
[----:B------:R-:W-:Y:S01]  /*a0c0*/  MUFU.EX2 R129, R129 ;  /* 0x0000008100817308 */ /* 0x000fe20000000800 */
        /* <DEDUP_REMOVED lines=13> */
[----:B------:R-:W-:Y:S01]  /*a1a0*/  FFMA.FTZ R49, R54, UR8, -R31 ;  /* 0x0000000836317c23 */ /* 0x000fe2000801081f */
[--C-:B------:R-:W-:Y:S01]  /*a1b0*/  FFMA.FTZ R54, R48, UR8, -R22.reuse ;  /* 0x0000000830367c23 */ /* 0x100fe20008010816 */
[----:B------:R-:W-:Y:S01]  /*a1c0*/  MUFU.EX2 R125, R125 ;  /* 0x0000007d007d7308 */ /* 0x000fe20000000800 */
[--C-:B------:R-:W-:Y:S01]  /*a1d0*/  FFMA.FTZ R48, R50, UR8, -R22.reuse ;  /* 0x0000000832307c23 */ /* 0x100fe20008010816 */
[--C-:B------:R-:W-:Y:S01]  /*a1e0*/  FFMA.FTZ R45, R45, UR8, -R22.reuse ;  /* 0x000000082d2d7c23 */ /* 0x100fe20008010816 */
[--C-:B------:R-:W-:Y:S01]  /*a1f0*/  FFMA.FTZ R51, R51, UR8, -R22.reuse ;  /* 0x0000000833337c23 */ /* 0x100fe20008010816 */
[----:B------:R-:W-:Y:S01]  /*a200*/  FADD.FTZ R95, R124, R95 ;  /* 0x0000005f7c5f7221 */ /* 0x000fe20000010000 */
[--C-:B------:R-:W-:Y:S01]  /*a210*/  FFMA.FTZ R35, R35, UR8, -R22.reuse ;  /* 0x0000000823237c23 */ /* 0x100fe20008010816 */
[--C-:B------:R-:W-:Y:S01]  /*a220*/  FFMA.FTZ R16, R16, UR8, -R22.reuse ;  /* 0x0000000810107c23 */ /* 0x100fe20008010816 */
[----:B------:R-:W-:Y:S01]  /*a230*/  FFMA.FTZ R24, R24, UR8, -R22 ;  /* 0x0000000818187c23 */ /* 0x000fe20008010816 */
[----:B------:R-:W4:Y:S01]  /*a240*/  MUFU.EX2 R88, R88 ;  /* 0x0000005800587308 */ /* 0x000f220000000800 */
[----:B--2---:R-:W-:Y:S01]  /*a250*/  F2FP.BF16.F32.PACK_AB R5, R128, R129 ;  /* 0x000000818005723e */ /* 0x004fe200000010ff */
[----:B------:R-:W-:Y:S01]  /*a260*/  FADD.FTZ R128, R129, R128 ;  /* 0x0000008081807221 */ /* 0x000fe20000010000 */
[----:B------:R-:W-:Y:S01]  /*a270*/  FADD.FTZ R94, R94, R95 ;  /* 0x0000005f5e5e7221 */ /* 0x000fe20000010000 */
[--C-:B------:R-:W-:Y:S01]  /*a280*/  FFMA.FTZ R129, R29, UR8, -R31.reuse ;  /* 0x000000081d817c23 */ /* 0x100fe2000801081f */
[--C-:B------:R-:W-:Y:S01]  /*a290*/  FFMA.FTZ R29, R19, UR8, -R22.reuse ;  /* 0x00000008131d7c23 */ /* 0x100fe20008010816 */
[----:B------:R-:W-:Y:S01]  /*a2a0*/  FFMA.FTZ R23, R23, UR8, -R22 ;  /* 0x0000000817177c23 */ /* 0x000fe20008010816 */
[----:B------:R-:W-:Y:S01]  /*a2b0*/  FADD.FTZ R94, R66, R94 ;  /* 0x0000005e425e7221 */ /* 0x000fe20000010000 */
[----:B------:R-:W2:Y:S01]  /*a2c0*/  MUFU.EX2 R43, R43 ;  /* 0x0000002b002b7308 */ /* 0x000ea20000000800 */
[----:B------:R-:W-:Y:S01]  /*a2d0*/  FFMA.FTZ R66, R14, UR8, -R31 ;  /* 0x000000080e427c23 */ /* 0x000fe2000801081f */
[----:B------:R-:W-:-:S06]  /*a2e0*/  FFMA.FTZ R21, R21, UR8, -R22 ;  /* 0x0000000815157c23 */ /* 0x000fcc0008010816 */
[----:B------:R-:W5:Y:S01]  /*a2f0*/  MUFU.EX2 R41, R41 ;  /* 0x0000002900297308 */ /* 0x000f620000000800 */
[----:B----4-:R-:W-:Y:S01]  /*a300*/  F2FP.BF16.F32.PACK_AB R7, R88, R125 ;  /* 0x0000007d5807723e */ /* 0x010fe200000010ff */
[----:B------:R-:W-:Y:S01]  /*a310*/  FADD.FTZ R125, R125, R128 ;  /* 0x000000807d7d7221 */ /* 0x000fe20000010000 */
[----:B------:R-:W-:-:S03]  /*a320*/  FFMA.FTZ R128, R20, UR8, -R22 ;  /* 0x0000000814807c23 */ /* 0x000fc60008010816 */
[----:B------:R-:W-:Y:S01]  /*a330*/  FADD.FTZ R125, R88, R125 ;  /* 0x0000007d587d7221 */ /* 0x000fe20000010000 */
[----:B------:R-:W-:Y:S01]  /*a340*/  FADD.FTZ R88, R65, R94 ;  /* 0x0000005e41587221 */ /* 0x000fe20000010000 */
[C---:B-1----:R-:W-:Y:S01]  /*a350*/  HMMA.16816.F32.BF16 R68, R4.reuse, R72, RZ ;  /* 0x000000480444723c */ /* 0x042fe200000418ff */
[----:B------:R-:W1:Y:S01]  /*a360*/  MUFU.EX2 R40, R40 ;  /* 0x0000002800287308 */ /* 0x000e620000000800 */
[C---:B--2---:R-:W-:Y:S01]  /*a370*/  F2FP.BF16.F32.PACK_AB R80, R43.reuse, R65 ;  /* 0x000000412b50723e */ /* 0x044fe200000010ff */
[----:B------:R-:W-:Y:S01]  /*a380*/  FADD.FTZ R88, R43, R88 ;  /* 0x000000582b587221 */ /* 0x000fe20000010000 */
[--C-:B------:R-:W-:Y:S01]  /*a390*/  FFMA.FTZ R65, R37, UR8, -R31.reuse ;  /* 0x0000000825417c23 */ /* 0x100fe2000801081f */
[----:B------:R-:W-:Y:S01]  /*a3a0*/  FFMA.FTZ R37, R38, UR8, -R31 ;  /* 0x0000000826257c23 */ /* 0x000fe2000801081f */
[----:B------:R-:W-:Y:S01]  /*a3b0*/  HMMA.16816.F32.BF16 R72, R4, R74, RZ ;  /* 0x0000004a0448723c */ /* 0x000fe200000418ff */
[----:B------:R-:W-:Y:S02]  /*a3c0*/  FFMA.FTZ R38, R15, UR8, -R22 ;  /* 0x000000080f267c23 */ /* 0x000fe40008010816 */
[----:B------:R-:W-:Y:S01]  /*a3d0*/  MUFU.EX2 R67, R67 ;  /* 0x0000004300437308 */ /* 0x000fe20000000800 */
[----:B-----5:R-:W-:-:S07]  /*a3e0*/  FADD.FTZ R88, R41, R88 ;  /* 0x0000005829587221 */ /* 0x020fce0000010000 */
[----:B------:R-:W2:Y:S01]  /*a3f0*/  MUFU.EX2 R44, R44 ;  /* 0x0000002c002c7308 */ /* 0x000ea20000000800 */
[C---:B-1----:R-:W-:Y:S01]  /*a400*/  F2FP.BF16.F32.PACK_AB R82, R40.reuse, R41 ;  /* 0x000000292852723e */ /* 0x042fe200000010ff */
[----:B------:R-:W-:-:S06]  /*a410*/  FADD.FTZ R40, R40, R88 ;  /* 0x0000005828287221 */ /* 0x000fcc0000010000 */
[----:B------:R-:W-:Y:S08]  /*a420*/  MUFU.EX2 R42, R42 ;  /* 0x0000002a002a7308 */ /* 0x000ff00000000800 */
[----:B------:R-:W1:Y:S01]  /*a430*/  MUFU.EX2 R3, R3 ;  /* 0x0000000300037308 */ /* 0x000e620000000800 */
[----:B--2---:R-:W-:Y:S01]  /*a440*/  F2FP.BF16.F32.PACK_AB R81, R44, R67 ;  /* 0x000000432c51723e */ /* 0x004fe200000010ff */
[----:B------:R-:W-:-:S04]  /*a450*/  FADD.FTZ R67, R67, R125 ;  /* 0x0000007d43437221 */ /* 0x000fc80000010000 */
[----:B------:R-:W-:Y:S02]  /*a460*/  FADD.FTZ R67, R44, R67 ;  /* 0x000000432c437221 */ /* 0x000fe40000010000 */
[----:B------:R-:W-:Y:S08]  /*a470*/  MUFU.EX2 R132, R132 ;  /* 0x0000008400847308 */ /* 0x000ff00000000800 */
[----:B------:R-:W2:Y:S01]  /*a480*/  MUFU.EX2 R58, R58 ;  /* 0x0000003a003a7308 */ /* 0x000ea20000000800 */
[----:B-1----:R-:W-:Y:S01]  /*a490*/  F2FP.BF16.F32.PACK_AB R83, R3, R42 ;  /* 0x0000002a0353723e */ /* 0x002fe200000010ff */
[----:B------:R-:W-:-:S06]  /*a4a0*/  FADD.FTZ R42, R42, R67 ;  /* 0x000000432a2a7221 */ /* 0x000fcc0000010000 */
[C---:B---3--:R-:W-:Y:S01]  /*a4b0*/  HMMA.16816.F32.BF16 R68, R80.reuse, R8, R68 ;  /* 0x000000085044723c */ /* 0x048fe20000041844 */
[----:B------:R-:W-:Y:S05]  /*a4c0*/  MUFU.EX2 R57, R57 ;  /* 0x0000003900397308 */ /* 0x000fea0000000800 */
[----:B------:R-:W-:Y:S01]  /*a4d0*/  HMMA.16816.F32.BF16 R72, R80, R10, R72 ;  /* 0x0000000a5048723c */ /* 0x000fe20000041848 */
[----:B------:R-:W1:Y:S02]  /*a4e0*/  LDSM.16.MT88.4 R8, [R103+0x3000] ;  /* 0x003000006708783b */ /* 0x000e640000004200 */
[----:B------:R-:W-:Y:S08]  /*a4f0*/  MUFU.EX2 R47, R47 ;  /* 0x0000002f002f7308 */ /* 0x000ff00000000800 */
[----:B------:R-:W-:Y:S08]  /*a500*/  MUFU.EX2 R56, R56 ;  /* 0x0000003800387308 */ /* 0x000ff00000000800 */
[----:B------:R-:W3:Y:S08]  /*a510*/  MUFU.EX2 R55, R55 ;  /* 0x0000003700377308 */ /* 0x000ef00000000800 */
        /* <DEDUP_REMOVED lines=16> */
[----:B--2---:R-:W-:Y:S01]  /*a620*/  F2FP.BF16.F32.PACK_AB R4, R58, R132 ;  /* 0x000000843a04723e */ /* 0x004fe200000010ff */
[----:B------:R-:W-:Y:S01]  /*a630*/  FADD.FTZ R132, R132, R40 ;  /* 0x0000002884847221 */ /* 0x000fe20000010000 */
[----:B---3--:R-:W-:Y:S01]  /*a640*/  F2FP.BF16.F32.PACK_AB R5, R55, R56 ;  /* 0x000000383705723e */ /* 0x008fe200000010ff */
[----:B------:R-:W-:Y:S01]  /*a650*/  FFMA.FTZ R40, R17, UR8, -R22 ;  /* 0x0000000811287c23 */ /* 0x000fe20008010816 */
[----:B------:R-:W-:Y:S01]  /*a660*/  F2FP.BF16.F32.PACK_AB R6, R47, R57 ;  /* 0x000000392f06723e */ /* 0x000fe200000010ff */
[----:B------:R-:W-:Y:S01]  /*a670*/  FADD.FTZ R132, R58, R132 ;  /* 0x000000843a847221 */ /* 0x000fe20000010000 */
[----:B----4-:R-:W-:Y:S01]  /*a680*/  F2FP.BF16.F32.PACK_AB R7, R30, R46 ;  /* 0x0000002e1e07723e */ /* 0x010fe200000010ff */
[----:B------:R-:W-:Y:S02]  /*a690*/  MUFU.EX2 R133, R133 ;  /* 0x0000008500857308 */ /* 0x000fe40000000800 */
[----:B------:R-:W-:-:S04]  /*a6a0*/  FADD.FTZ R57, R57, R132 ;  /* 0x0000008439397221 */ /* 0x000fc80000010000 */
[----:B------:R-:W-:Y:S02]  /*a6b0*/  FADD.FTZ R47, R47, R57 ;  /* 0x000000392f2f7221 */ /* 0x000fe40000010000 */
[----:B------:R-:W2:Y:S08]  /*a6c0*/  MUFU.EX2 R53, R53 ;  /* 0x0000003500357308 */ /* 0x000eb00000000800 */
[----:B------:R-:W-:Y:S08]  /*a6d0*/  MUFU.EX2 R52, R52 ;  /* 0x0000003400347308 */ /* 0x000ff00000000800 */
[----:B------:R-:W-:Y:S01]  /*a6e0*/  MUFU.EX2 R49, R49 ;  /* 0x0000003100317308 */ /* 0x000fe20000000800 */
[C---:B-1----:R-:W-:Y:S07]  /*a6f0*/  HMMA.16816.F32.BF16 R68, R4.reuse, R8, R68 ;  /* 0x000000080444723c */ /* 0x042fee0000041844 */
[----:B------:R-:W-:Y:S01]  /*a700*/  MUFU.EX2 R54, R54 ;  /* 0x0000003600367308 */ /* 0x000fe20000000800 */
[----:B------:R-:W-:Y:S01]  /*a710*/  HMMA.16816.F32.BF16 R72, R4, R10, R72 ;  /* 0x0000000a0448723c */ /* 0x000fe20000041848 */
[----:B------:R-:W1:Y:S06]  /*a720*/  LDSM.16.MT88.4 R8, [R103+0x3800] ;  /* 0x003800006708783b */ /* 0x000e6c0000004200 */
[----:B------:R3:W4:Y:S08]  /*a730*/  MUFU.EX2 R50, R51 ;  /* 0x0000003300327308 */ /* 0x0007300000000800 */
[----:B------:R-:W-:Y:S08]  /*a740*/  MUFU.EX2 R48, R48 ;  /* 0x0000003000307308 */ /* 0x000ff00000000800 */
[----:B------:R-:W4:Y:S01]  /*a750*/  MUFU.EX2 R45, R45 ;  /* 0x0000002d002d7308 */ /* 0x000f220000000800 */
[--C-:B---3--:R-:W-:Y:S01]  /*a760*/  FFMA.FTZ R51, R33, UR8, -R31.reuse ;  /* 0x0000000821337c23 */ /* 0x108fe2000801081f */
[----:B------:R-:W-:Y:S01]  /*a770*/  FFMA.FTZ R33, R39, UR8, -R31 ;  /* 0x0000000827217c23 */ /* 0x000fe2000801081f */
[----:B------:R-:W-:-:S05]  /*a780*/  FFMA.FTZ R39, R13, UR8, -R22 ;  /* 0x000000080d277c23 */ /* 0x000fca0008010816 */
[----:B------:R3:W-:Y:S08]  /*a790*/  MUFU.EX2 R41, R35 ;  /* 0x0000002300297308 */ /* 0x0007f00000000800 */
[----:B------:R-:W-:Y:S01]  /*a7a0*/  MUFU.EX2 R66, R66 ;  /* 0x0000004200427308 */ /* 0x000fe20000000800 */
[C---:B-1----:R-:W-:Y:S06]  /*a7b0*/  HMMA.16816.F32.BF16 R76, R4.reuse, R8, R76 ;  /* 0x00000008044c723c */ /* 0x042fec000004184c */
[----:B------:R-:W-:Y:S01]  /*a7c0*/  HMMA.16816.F32.BF16 R80, R4, R10, R80 ;  /* 0x0000000a0450723c */ /* 0x000fe20000041850 */
[----:B------:R-:W1:Y:S01]  /*a7d0*/  LDSM.16.MT88.4 R8, [R104+0x3c00] ;  /* 0x003c00006808783b */ /* 0x000e620000004200 */
[----:B---3--:R-:W-:Y:S01]  /*a7e0*/  FFMA.FTZ R35, R12, UR8, -R22 ;  /* 0x000000080c237c23 */ /* 0x008fe20008010816 */
[----:B------:R-:W-:Y:S02]  /*a7f0*/  MUFU.EX2 R51, R51 ;  /* 0x0000003300337308 */ /* 0x000fe40000000800 */
[----:B------:R-:W-:Y:S02]  /*a800*/  LDSM.16.MT88.4 R12, [R103+0x4400] ;  /* 0x00440000670c783b */ /* 0x000fe40000004200 */
[----:B-----5:R-:W-:Y:S01]  /*a810*/  F2FP.BF16.F32.PACK_AB R4, R64, R131 ;  /* 0x000000834004723e */ /* 0x020fe200000010ff */
[----:B------:R-:W-:Y:S01]  /*a820*/  FADD.FTZ R131, R131, R47 ;  /* 0x0000002f83837221 */ /* 0x000fe20000010000 */
[----:B------:R-:W-:-:S02]  /*a830*/  F2FP.BF16.F32.PACK_AB R5, R62, R89 ;  /* 0x000000593e05723e */ /* 0x000fc400000010ff */
[----:B------:R-:W-:Y:S01]  /*a840*/  F2FP.BF16.F32.PACK_AB R6, R60, R63 ;  /* 0x0000003f3c06723e */ /* 0x000fe200000010ff */
[----:B------:R-:W-:Y:S01]  /*a850*/  MUFU.EX2 R65, R65 ;  /* 0x0000004100417308 */ /* 0x000fe20000000800 */
[----:B------:R-:W-:Y:S01]  /*a860*/  F2FP.BF16.F32.PACK_AB R7, R59, R61 ;  /* 0x0000003d3b07723e */ /* 0x000fe200000010ff */
[----:B------:R-:W-:-:S04]  /*a870*/  FADD.FTZ R131, R64, R131 ;  /* 0x0000008340837221 */ /* 0x000fc80000010000 */
[----:B------:R-:W-:Y:S02]  /*a880*/  FADD.FTZ R63, R63, R131 ;  /* 0x000000833f3f7221 */ /* 0x000fe40000010000 */
[----:B------:R-:W-:Y:S02]  /*a890*/  MUFU.EX2 R36, R36 ;  /* 0x0000002400247308 */ /* 0x000fe40000000800 */
[----:B------:R-:W-:-:S06]  /*a8a0*/  FADD.FTZ R63, R60, R63 ;  /* 0x0000003f3c3f7221 */ /* 0x000fcc0000010000 */
[----:B------:R-:W-:Y:S08]  /*a8b0*/  MUFU.EX2 R39, R39 ;  /* 0x0000002700277308 */ /* 0x000ff00000000800 */
[----:B------:R-:W3:Y:S01]  /*a8c0*/  MUFU.EX2 R38, R38 ;  /* 0x0000002600267308 */ /* 0x000ee20000000800 */
[C---:B-1----:R-:W-:Y:S07]  /*a8d0*/  HMMA.16816.F32.BF16 R68, R4.reuse, R8, R68 ;  /* 0x000000080444723c */ /* 0x042fee0000041844 */
[----:B------:R-:W1:Y:S01]  /*a8e0*/  MUFU.EX2 R35, R35 ;  /* 0x0000002300237308 */ /* 0x000e620000000800 */
[C---:B------:R-:W-:Y:S01]  /*a8f0*/  HMMA.16816.F32.BF16 R72, R4.reuse, R10, R72 ;  /* 0x0000000a0448723c */ /* 0x040fe20000041848 */
[----:B------:R-:W5:Y:S06]  /*a900*/  LDSM.16.MT88.4 R8, [R103+0x3c00] ;  /* 0x003c00006708783b */ /* 0x000f6c0000004200 */
[----:B------:R-:W-:Y:S08]  /*a910*/  MUFU.EX2 R37, R37 ;  /* 0x0000002500257308 */ /* 0x000ff00000000800 */
[----:B------:R-:W1:Y:S08]  /*a920*/  MUFU.EX2 R33, R33 ;  /* 0x0000002100217308 */ /* 0x000e700000000800 */
[----:B------:R-:W-:Y:S08]  /*a930*/  MUFU.EX2 R32, R32 ;  /* 0x0000002000207308 */ /* 0x000ff00000000800 */
[----:B------:R-:W-:Y:S08]  /*a940*/  MUFU.EX2 R29, R29 ;  /* 0x0000001d001d7308 */ /* 0x000ff00000000800 */
[----:B------:R-:W-:Y:S01]  /*a950*/  MUFU.EX2 R40, R40 ;  /* 0x0000002800287308 */ /* 0x000fe20000000800 */
[C---:B-----5:R-:W-:Y:S07]  /*a960*/  HMMA.16816.F32.BF16 R76, R4.reuse, R8, R76 ;  /* 0x00000008044c723c */ /* 0x060fee000004184c */
[----:B------:R-:W-:Y:S01]  /*a970*/  MUFU.EX2 R24, R24 ;  /* 0x0000001800187308 */ /* 0x000fe20000000800 */
[----:B------:R-:W-:Y:S01]  /*a980*/  HMMA.16816.F32.BF16 R80, R4, R10, R80 ;  /* 0x0000000a0450723c */ /* 0x000fe20000041850 */
[----:B------:R-:W5:Y:S06]  /*a990*/  LDSM.16.MT88.4 R8, [R104+0x4000] ;  /* 0x004000006808783b */ /* 0x000f6c0000004200 */
[----:B------:R-:W-:Y:S01]  /*a9a0*/  MUFU.EX2 R129, R129 ;  /* 0x0000008100817308 */ /* 0x000fe20000000800 */
[----:B--2---:R-:W-:Y:S01]  /*a9b0*/  F2FP.BF16.F32.PACK_AB R4, R53, R133 ;  /* 0x000000853504723e */ /* 0x004fe200000010ff */
[----:B------:R-:W-:Y:S01]  /*a9c0*/  FADD.FTZ R133, R133, R63 ;  /* 0x0000003f85857221 */ /* 0x000fe20000010000 */
[----:B----4-:R-:W-:-:S02]  /*a9d0*/  F2FP.BF16.F32.PACK_AB R5, R50, R54 ;  /* 0x000000363205723e */ /* 0x010fc400000010ff */
[----:B------:R-:W-:Y:S01]  /*a9e0*/  F2FP.BF16.F32.PACK_AB R6, R49, R52 ;  /* 0x000000343106723e */ /* 0x000fe200000010ff */
[----:B------:R-:W-:Y:S01]  /*a9f0*/  FADD.FTZ R133, R53, R133 ;  /* 0x0000008535857221 */ /* 0x000fe20000010000 */
[----:B------:R-:W-:Y:S01]  /*aa00*/  F2FP.BF16.F32.PACK_AB R7, R45, R48 ;  /* 0x000000302d07723e */ /* 0x000fe200000010ff */
[----:B------:R-:W-:Y:S02]  /*aa10*/  MUFU.EX2 R23, R23 ;  /* 0x0000001700177308 */ /* 0x000fe40000000800 */
[----:B------:R-:W-:-:S04]  /*aa20*/  FADD.FTZ R52, R52, R133 ;  /* 0x0000008534347221 */ /* 0x000fc80000010000 */
[----:B------:R-:W-:Y:S02]  /*aa30*/  FADD.FTZ R52, R49, R52 ;  /* 0x0000003431347221 */ /* 0x000fe40000010000 */
[----:B------:R-:W-:Y:S08]  /*aa40*/  MUFU.EX2 R21, R21 ;  /* 0x0000001500157308 */ /* 0x000ff00000000800 */
[----:B------:R-:W-:Y:S01]  /*aa50*/  MUFU.EX2 R128, R128 ;  /* 0x0000008000807308 */ /* 0x000fe20000000800 */
[C---:B-----5:R-:W-:Y:S06]  /*aa60*/  HMMA.16816.F32.BF16 R68, R4.reuse, R8, R68 ;  /* 0x000000080444723c */ /* 0x060fec0000041844 */
[C---:B------:R-:W-:Y:S01]  /*aa70*/  HMMA.16816.F32.BF16 R72, R4.reuse, R10, R72 ;  /* 0x0000000a0448723c */ /* 0x040fe20000041848 */
[----:B------:R-:W2:Y:S05]  /*aa80*/  LDSM.16.MT88.4 R8, [R103+0x4000] ;  /* 0x004000006708783b */ /* 0x000eaa0000004200 */
[C---:B--2---:R-:W-:Y:S06]  /*aa90*/  HMMA.16816.F32.BF16 R76, R4.reuse, R8, R76 ;  /* 0x00000008044c723c */ /* 0x044fec000004184c */
[----:B------:R-:W-:Y:S01]  /*aaa0*/  HMMA.16816.F32.BF16 R80, R4, R10, R80 ;  /* 0x0000000a0450723c */ /* 0x000fe20000041850 */
[----:B------:R-:W2:Y:S06]  /*aab0*/  LDSM.16.MT88.4 R8, [R104+0x4400] ;  /* 0x004400006808783b */ /* 0x000eac0000004200 */
[--C-:B------:R-:W-:Y:S01]  /*aac0*/  FFMA.FTZ R4, R25, UR8, -R31.reuse ;  /* 0x0000000819047c23 */ /* 0x100fe2000801081f */
[--C-:B------:R-:W-:Y:S01]  /*aad0*/  FFMA.FTZ R25, R27, UR8, -R31.reuse ;  /* 0x000000081b197c23 */ /* 0x100fe2000801081f */
[----:B------:R-:W-:Y:S01]  /*aae0*/  FFMA.FTZ R27, R26, UR8, -R31 ;  /* 0x000000081a1b7c23 */ /* 0x000fe2000801081f */
[----:B------:R-:W-:Y:S01]  /*aaf0*/  FADD.FTZ R31, R3, R42 ;  /* 0x0000002a031f7221 */ /* 0x000fe20000010000 */
[----:B---3--:R-:W-:Y:S01]  /*ab00*/  F2FP.BF16.F32.PACK_AB R5, R38, R39 ;  /* 0x000000272605723e */ /* 0x008fe200000010ff */
[----:B------:R3:W4:Y:S01]  /*ab10*/  MUFU.EX2 R3, R4 ;  /* 0x0000000400037308 */ /* 0x0007220000000800 */
[----:B------:R-:W-:Y:S01]  /*ab20*/  F2FP.BF16.F32.PACK_AB R6, R36, R65 ;  /* 0x000000412406723e */ /* 0x000fe200000010ff */
[----:B------:R-:W-:Y:S01]  /*ab30*/  FADD.FTZ R31, R56, R31 ;  /* 0x0000001f381f7221 */ /* 0x000fe20000010000 */
[----:B-1----:R-:W-:-:S03]  /*ab40*/  F2FP.BF16.F32.PACK_AB R7, R35, R41 ;  /* 0x000000292307723e */ /* 0x002fc600000010ff */
[----:B------:R-:W-:Y:S02]  /*ab50*/  FADD.FTZ R55, R55, R31 ;  /* 0x0000001f37377221 */ /* 0x000fe40000010000 */
[----:B------:R1:W-:Y:S02]  /*ab60*/  MUFU.EX2 R26, R28 ;  /* 0x0000001c001a7308 */ /* 0x0003e40000000800 */
[----:B------:R-:W-:-:S04]  /*ab70*/  FADD.FTZ R46, R46, R55 ;  /* 0x000000372e2e7221 */ /* 0x000fc80000010000 */
[----:B------:R-:W-:Y:S02]  /*ab80*/  FADD.FTZ R46, R30, R46 ;  /* 0x0000002e1e2e7221 */ /* 0x000fe40000010000 */
[----:B------:R5:W4:Y:S01]  /*ab90*/  MUFU.EX2 R31, R16 ;  /* 0x00000010001f7308 */ /* 0x000b220000000800 */
[----:B---3--:R-:W-:Y:S01]  /*aba0*/  F2FP.BF16.F32.PACK_AB R4, R51, R66 ;  /* 0x000000423304723e */ /* 0x008fe200000010ff */
        /* <DEDUP_REMOVED lines=8> */
[----:B------:R-:W-:Y:S02]  /*ac30*/  MUFU.EX2 R25, R25 ;  /* 0x0000001900197308 */ /* 0x000fe40000000800 */
[C---:B--2---:R-:W-:Y:S01]  /*ac40*/  HMMA.16816.F32.BF16 R68, R4.reuse, R8, R68 ;  /* 0x000000080444723c */ /* 0x044fe20000041844 */
[----:B------:R-:W-:Y:S01]  /*ac50*/  FADD.FTZ R61, R59, R61 ;  /* 0x0000003d3b3d7221 */ /* 0x000fe20000010000 */
[----:B------:R-:W-:Y:S01]  /*ac60*/  FADD.FTZ R65, R36, R65 ;  /* 0x0000004124417221 */ /* 0x000fe20000010000 */
[----:B-----5:R-:W1:Y:S02]  /*ac70*/  LDSM.16.MT88.4 R16, [R103+0x4800] ;  /* 0x004800006710783b */ /* 0x020e640000004200 */
[----:B------:R-:W-:Y:S01]  /*ac80*/  FADD.FTZ R61, R54, R61 ;  /* 0x0000003d363d7221 */ /* 0x000fe20000010000 */
[----:B------:R-:W-:Y:S01]  /*ac90*/  HMMA.16816.F32.BF16 R72, R4, R10, R72 ;  /* 0x0000000a0448723c */ /* 0x000fe20000041848 */
[----:B------:R-:W2:Y:S01]  /*aca0*/  LDSM.16.MT88.4 R8, [R104+0x4800] ;  /* 0x004800006808783b */ /* 0x000ea20000004200 */
[----:B------:R-:W3:Y:S01]  /*acb0*/  MUFU.EX2 R28, R28 ;  /* 0x0000001c001c7308 */ /* 0x000ee20000000800 */
[----:B------:R-:W-:-:S03]  /*acc0*/  FADD.FTZ R50, R50, R61 ;  /* 0x0000003d32327221 */ /* 0x000fc60000010000 */
[----:B------:R-:W-:Y:S01]  /*acd0*/  HMMA.16816.F32.BF16 R80, R4, R14, R80 ;  /* 0x0000000e0450723c */ /* 0x000fe20000041850 */
[----:B------:R-:W-:Y:S01]  /*ace0*/  FADD.FTZ R50, R48, R50 ;  /* 0x0000003230327221 */ /* 0x000fe20000010000 */
[----:B------:R-:W5:Y:S02]  /*acf0*/  LDSM.16.MT88.4 R12, [R104+0x4c00] ;  /* 0x004c0000680c783b */ /* 0x000f640000004200 */
[----:B------:R-:W1:Y:S01]  /*ad00*/  MUFU.EX2 R27, R27 ;  /* 0x0000001b001b7308 */ /* 0x000e620000000800 */
[----:B------:R-:W-:Y:S02]  /*ad10*/  FADD.FTZ R50, R45, R50 ;  /* 0x000000322d327221 */ /* 0x000fe40000010000 */
[----:B------:R-:W-:Y:S01]  /*ad20*/  F2FP.BF16.F32.PACK_AB R4, R33, R37 ;  /* 0x000000252104723e */ /* 0x000fe200000010ff */
[----:B------:R-:W-:Y:S01]  /*ad30*/  FADD.FTZ R37, R37, R65 ;  /* 0x0000004125257221 */ /* 0x000fe20000010000 */
[----:B----4-:R-:W-:Y:S01]  /*ad40*/  F2FP.BF16.F32.PACK_AB R6, R3, R32 ;  /* 0x000000200306723e */ /* 0x010fe200000010ff */
[----:B------:R-:W-:Y:S01]  /*ad50*/  FADD.FTZ R39, R39, R50 ;  /* 0x0000003227277221 */ /* 0x000fe20000010000 */
[----:B------:R-:W-:Y:S01]  /*ad60*/  F2FP.BF16.F32.PACK_AB R7, R31, R40 ;  /* 0x000000281f07723e */ /* 0x000fe200000010ff */
[----:B------:R-:W-:Y:S01]  /*ad70*/  FADD.FTZ R37, R33, R37 ;  /* 0x0000002521257221 */ /* 0x000fe20000010000 */
[----:B---3--:R-:W-:Y:S01]  /*ad80*/  F2FP.BF16.F32.PACK_AB R5, R29, R28 ;  /* 0x0000001c1d05723e */ /* 0x008fe200000010ff */
[----:B------:R-:W-:-:S02]  /*ad90*/  FADD.FTZ R39, R38, R39 ;  /* 0x0000002726277221 */ /* 0x000fc40000010000 */
[----:B------:R-:W-:Y:S02]  /*ada0*/  FADD.FTZ R32, R32, R37 ;  /* 0x0000002520207221 */ /* 0x000fe40000010000 */
[----:B------:R-:W-:Y:S02]  /*adb0*/  FADD.FTZ R41, R41, R39 ;  /* 0x0000002729297221 */ /* 0x000fe40000010000 */
[----:B------:R-:W-:Y:S02]  /*adc0*/  FADD.FTZ R32, R3, R32 ;  /* 0x0000002003207221 */ /* 0x000fe40000010000 */
[----:B------:R-:W-:Y:S02]  /*add0*/  FADD.FTZ R41, R35, R41 ;  /* 0x0000002923297221 */ /* 0x000fe40000010000 */
[----:B------:R-:W-:Y:S02]  /*ade0*/  FADD.FTZ R32, R26, R32 ;  /* 0x000000201a207221 */ /* 0x000fe40000010000 */
[----:B------:R-:W-:-:S02]  /*adf0*/  FADD.FTZ R28, R28, R41 ;  /* 0x000000291c1c7221 */ /* 0x000fc40000010000 */
[----:B------:R-:W-:Y:S02]  /*ae00*/  FADD.FTZ R32, R25, R32 ;  /* 0x0000002019207221 */ /* 0x000fe40000010000 */
[----:B------:R-:W-:Y:S01]  /*ae10*/  FADD.FTZ R28, R29, R28 ;  /* 0x0000001c1d1c7221 */ /* 0x000fe20000010000 */
[----:B-1----:R-:W-:Y:S01]  /*ae20*/  HMMA.16816.F32.BF16 R76, R4, R16, R76 ;  /* 0x00000010044c723c */ /* 0x002fe2000004184c */
[----:B------:R-:W-:Y:S02]  /*ae30*/  FADD.FTZ R32, R27, R32 ;  /* 0x000000201b207221 */ /* 0x000fe40000010000 */
[----:B------:R-:W-:-:S03]  /*ae40*/  FADD.FTZ R40, R40, R28 ;  /* 0x0000001c28287221 */ /* 0x000fc60000010000 */
[----:B--2---:R-:W-:Y:S01]  /*ae50*/  HMMA.16816.F32.BF16 R68, R4, R8, R68 ;  /* 0x000000080444723c */ /* 0x004fe20000041844 */
[----:B------:R-:W-:-:S04]  /*ae60*/  FADD.FTZ R40, R31, R40 ;  /* 0x000000281f287221 */ /* 0x000fc80000010000 */
[----:B------:R-:W-:Y:S01]  /*ae70*/  FADD.FTZ R40, R24, R40 ;  /* 0x0000002818287221 */ /* 0x000fe20000010000 */
[----:B------:R-:W-:Y:S01]  /*ae80*/  HMMA.16816.F32.BF16 R72, R4, R10, R72 ;  /* 0x0000000a0448723c */ /* 0x000fe20000041848 */
[----:B------:R-:W1:Y:S02]  /*ae90*/  LDSM.16.MT88.4 R8, [R103+0x4c00] ;  /* 0x004c00006708783b */ /* 0x000e640000004200 */
[----:B------:R-:W-:-:S03]  /*aea0*/  FADD.FTZ R40, R23, R40 ;  /* 0x0000002817287221 */ /* 0x000fc60000010000 */
[----:B------:R-:W-:Y:S01]  /*aeb0*/  HMMA.16816.F32.BF16 R80, R4, R18, R80 ;  /* 0x000000120450723c */ /* 0x000fe20000041850 */
[----:B------:R-:W-:-:S06]  /*aec0*/  FADD.FTZ R40, R21, R40 ;  /* 0x0000002815287221 */ /* 0x000fcc0000010000 */
[----:B------:R-:W-:Y:S02]  /*aed0*/  F2FP.BF16.F32.PACK_AB R4, R25, R26 ;  /* 0x0000001a1904723e */ /* 0x000fe400000010ff */
[----:B------:R-:W-:Y:S02]  /*aee0*/  F2FP.BF16.F32.PACK_AB R5, R23, R24 ;  /* 0x000000181705723e */ /* 0x000fe400000010ff */
[C---:B------:R-:W-:Y:S01]  /*aef0*/  F2FP.BF16.F32.PACK_AB R6, R129.reuse, R27 ;  /* 0x0000001b8106723e */ /* 0x040fe200000010ff */
[----:B------:R-:W-:Y:S01]  /*af00*/  FADD.FTZ R129, R129, R32 ;  /* 0x0000002081817221 */ /* 0x000fe20000010000 */
[C---:B------:R-:W-:Y:S01]  /*af10*/  F2FP.BF16.F32.PACK_AB R7, R128.reuse, R21 ;  /* 0x000000158007723e */ /* 0x040fe200000010ff */
[----:B------:R-:W-:-:S06]  /*af20*/  FADD.FTZ R128, R128, R40 ;  /* 0x0000002880807221 */ /* 0x000fcc0000010000 */
[C---:B-----5:R-:W-:Y:S06]  /*af30*/  HMMA.16816.F32.BF16 R68, R4.reuse, R12, R68 ;  /* 0x0000000c0444723c */ /* 0x060fec0000041844 */
        /* <DEDUP_REMOVED lines=72> */
.L_x_3901:
[----:B------:R-:W1:Y:S02]  /*b3c0*/  LDC R5, c[0x0][0x250] ;  /* 0x00009400ff057b82 */ /* 0x000e640000000800 */
[----:B-1----:R-:W-:-:S05]  /*b3d0*/  IMAD.SHL.U32 R7, R5, 0x80, RZ ;  /* 0x0000008005077824 */ /* 0x002fca00078e00ff */
[----:B------:R-:W-:-:S04]  /*b3e0*/  IADD3 R7, -R7, RZ, RZ ;  /* 0x000000ff07077210 */ /* 0x000fc80007ffe1ff */
[----:B------:R-:W-:-:S07]  /*b3f0*/  SHF.R.S32.HI R6, RZ, 0x1f, R7 ;  /* 0x0000001fff067819 */ /* 0x000fce0000011407 */
.L_x_3902:
[----:B------:R-:W-:Y:S01]  /*b400*/  ULDC UR4, c[0x0][0x2d0] ;  /* 0x0000b40000047ab9 */ /* 0x000fe20000000800 */
[----:B------:R-:W-:Y:S01]  /*b410*/  LEA R127, P5, R7, R127, 0x1 ;  /* 0x0000007f077f7211 */ /* 0x000fe200078a08ff */
[----:B------:R-:W-:Y:S01]  /*b420*/  IMAD.SHL.U32 R139, R121, 0x80, RZ ;  /* 0x00000080798b7824 */ /* 0x000fe200078e00ff */
[----:B------:R-:W-:Y:S02]  /*b430*/  ISETP.GE.AND P0, PT, R84, UR4, PT ;  /* 0x0000000454007c0c */ /* 0x000fe4000bf06270 */
[----:B------:R-:W-:Y:S02]  /*b440*/  LEA.HI.X R126, R7, R126, R6, 0x1, P5 ;  /* 0x0000007e077e7211 */ /* 0x000fe400028f0c06 */
[----:B------:R-:W-:-:S09]  /*b450*/  LOP3.LUT R140, R139, R86, RZ, 0xfc, !PT ;  /* 0x000000568b8c7212 */ /* 0x000fd200078efcff */
[----:B------:R-:W1:Y:S01]  /*b460*/  @!P0 LDC R4, c[0x0][0x254] ;  /* 0x00009500ff048b82 */ /* 0x000e620000000800 */
[----:B------:R-:W-:Y:S01]  /*b470*/  @!P0 IMAD.MOV.U32 R90, RZ, RZ, R92 ;  /* 0x000000ffff5a8224 */ /* 0x000fe200078e005c */
[-C--:B------:R-:W-:Y:S01]  /*b480*/  @!P0 IADD3 R8, P3, P1, R7, R92.reuse, R112 ;  /* 0x0000005c07088210 */ /* 0x080fe2000797e070 */
[----:B------:R-:W-:Y:S01]  /*b490*/  @P0 STS [R122+0x3000], RZ ;  /* 0x003000ff7a000388 */ /* 0x000fe20000000800 */
[C---:B------:R-:W-:Y:S01]  /*b4a0*/  @!P0 LEA R9, P4, R5.reuse, R92, 0x6 ;  /* 0x0000005c05098211 */ /* 0x040fe200078830ff */
[----:B------:R-:W-:Y:S01]  /*b4b0*/  @!P0 IMAD.WIDE.U32 R10, R5, 0x60, R90 ;  /* 0x00000060050a8825 */ /* 0x000fe200078e005a */
[----:B------:R-:W-:Y:S01]  /*b4c0*/  @!P0 IADD3.X R90, R6, R91, R111, P3, P1 ;  /* 0x0000005b065a8210 */ /* 0x000fe20001fe246f */
[----:B------:R-:W-:Y:S01]  /*b4d0*/  @P0 STS [R122+0x3004], RZ ;  /* 0x003004ff7a000388 */ /* 0x000fe20000000800 */
[----:B------:R-:W2:Y:S01]  /*b4e0*/  @!P0 LDC R3, c[0x0][0x254] ;  /* 0x00009500ff038b82 */ /* 0x000ea20000000800 */
[----:B------:R-:W-:Y:S02]  /*b4f0*/  @!P0 IADD3 R9, P3, R7, R9, RZ ;  /* 0x0000000907098210 */ /* 0x000fe40007f7e0ff */
[----:B------:R-:W-:Y:S01]  /*b500*/  @P0 STS.64 [R122+0x3008], RZ ;  /* 0x003008ff7a000388 */ /* 0x000fe20000000a00 */
[----:B-1----:R-:W-:-:S02]  /*b510*/  @!P0 LEA.HI.X R4, R5, R91, R4, 0x6, P4 ;  /* 0x0000005b05048211 */ /* 0x002fc400020f3404 */
[----:B------:R-:W-:Y:S02]  /*b520*/  @!P0 LEA R12, P4, R8, UR10, 0x1 ;  /* 0x0000000a080c8c11 */ /* 0x000fe4000f8808ff */
[----:B------:R-:W-:Y:S01]  /*b530*/  @!P0 IADD3 R5, P1, R7, R10, RZ ;  /* 0x0000000a07058210 */ /* 0x000fe20007f3e0ff */
[----:B------:R-:W-:Y:S01]  /*b540*/  @!P0 IMAD.X R4, R6, 0x1, R4, P3 ;  /* 0x0000000106048824 */ /* 0x000fe200018e0604 */
[----:B------:R-:W-:Y:S01]  /*b550*/  @!P0 LEA.HI.X R13, R8, UR11, R90, 0x1, P4 ;  /* 0x0000000b080d8c11 */ /* 0x000fe2000a0f0c5a */
[----:B------:R-:W-:Y:S01]  /*b560*/  @!P0 IMAD.MOV.U32 R10, RZ, RZ, R127 ;  /* 0x000000ffff0a8224 */ /* 0x000fe200078e007f */
[----:B------:R-:W-:Y:S01]  /*b570*/  @!P0 LEA R8, P3, R9, UR10, 0x1 ;  /* 0x0000000a09088c11 */ /* 0x000fe2000f8608ff */
[----:B--2---:R-:W-:-:S03]  /*b580*/  @!P0 IMAD R3, R3, 0x60, RZ ;  /* 0x0000006003038824 */ /* 0x004fc600078e02ff */
[----:B------:R-:W-:Y:S02]  /*b590*/  @!P0 LEA.HI.X R9, R9, UR11, R4, 0x1, P3 ;  /* 0x0000000b09098c11 */ /* 0x000fe400098f0c04 */
[----:B------:R-:W-:Y:S01]  /*b5a0*/  @!P0 IADD3.X R3, R6, R11, R3, P1, !PT ;  /* 0x0000000b06038210 */ /* 0x000fe20000ffe403 */
[----:B------:R-:W-:Y:S01]  /*b5b0*/  @!P0 IMAD.MOV.U32 R11, RZ, RZ, R126 ;  /* 0x000000ffff0b8224 */ /* 0x000fe200078e007e */
[----:B------:R-:W-:-:S04]  /*b5c0*/  @!P0 LEA R6, P1, R5, UR10, 0x1 ;  /* 0x0000000a05068c11 */ /* 0x000fc8000f8208ff */
[----:B------:R-:W-:Y:S01]  /*b5d0*/  @!PT LDS RZ, [RZ] ;  /* 0x00000000fffff984 */ /* 0x000fe20000000800 */
[----:B------:R-:W-:Y:S01]  /*b5e0*/  @!PT LDS RZ, [RZ] ;  /* 0x00000000fffff984 */ /* 0x000fe20000000800 */
[----:B------:R-:W-:Y:S01]  /*b5f0*/  @!PT LDS RZ, [RZ] ;  /* 0x00000000fffff984 */ /* 0x000fe20000000800 */
[----:B------:R-:W-:Y:S01]  /*b600*/  @!P0 LDGSTS.E.BYPASS.LTC128B.128 [R122+0x3000], desc[UR6][R10.64] ;  /* 0x030000000a7a8fae */ /* 0x000fe2000b901d46 */
[----:B------:R-:W-:Y:S02]  /*b610*/  @!P0 LEA.HI.X R7, R5, UR11, R3, 0x1, P1 ;  /* 0x0000000b05078c11 */ /* 0x000fe400088f0c03 */
[----:B------:R-:W-:Y:S01]  /*b620*/  ISETP.GE.AND P1, PT, R34, 0x3, PT ;  /* 0x000000032200780c */ /* 0x000fe20003f26270 */
        /* <DEDUP_REMOVED lines=17> */
[----:B------:R-:W-:Y:S04]  /*b740*/  LDSM.16.M88.4 R64, [R107] ;  /* 0x000000006b40783b */ /* 0x000fe80000000200 */
[----:B------:R-:W3:Y:S04]  /*b750*/  LDSM.16.M88.4 R40, [R106+0x1800] ;  /* 0x001800006a28783b */ /* 0x000ee80000000200 */
[----:B------:R-:W-:Y:S04]  /*b760*/  LDSM.16.M88.4 R28, [R106+0x1c00] ;  /* 0x001c00006a1c783b */ /* 0x000fe80000000200 */
[----:B------:R-:W-:Y:S04]  /*b770*/  LDSM.16.M88.4 R48, [R106+0x1400] ;  /* 0x001400006a30783b */ /* 0x000fe80000000200 */
[----:B-1----:R-:W1:Y:S04]  /*b780*/  LDSM.16.M88.4 R4, [R105] ;  /* 0x000000006904783b */ /* 0x002e680000000200 */
[----:B------:R-:W4:Y:S04]  /*b790*/  LDSM.16.M88.4 R8, [R101] ;  /* 0x000000006508783b */ /* 0x000f280000000200 */
[----:B------:R-:W5:Y:S04]  /*b7a0*/  LDSM.16.M88.4 R20, [R106+0x2000] ;  /* 0x002000006a14783b */ /* 0x000f680000000200 */
[----:B------:R-:W-:Y:S04]  /*b7b0*/  LDSM.16.M88.4 R16, [R102] ;  /* 0x000000006610783b */ /* 0x000fe80000000200 */
[----:B------:R-:W-:Y:S01]  /*b7c0*/  LDSM.16.M88.4 R12, [R106+0x2400] ;  /* 0x002400006a0c783b */ /* 0x000fe20000000200 */
[C---:B--2---:R-:W-:Y:S03]  /*b7d0*/  HMMA.16816.F32.BF16 R60, R92.reuse, R56, RZ ;  /* 0x000000385c3c723c */ /* 0x044fe600000418ff */
[----:B------:R-:W-:Y:S04]  /*b7e0*/  LDSM.16.M88.4 R88, [R99] ;  /* 0x000000006358783b */ /* 0x000fe80000000200 */
[----:B------:R-:W-:Y:S01]  /*b7f0*/  LDSM.16.M88.4 R32, [R106+0x2c00] ;  /* 0x002c00006a20783b */ /* 0x000fe20000000200 */
[C---:B------:R-:W-:Y:S03]  /*b800*/  HMMA.16816.F32.BF16 R56, R92.reuse, R58, RZ ;  /* 0x0000003a5c38723c */ /* 0x040fe600000418ff */
[----:B------:R-:W0:Y:S03]  /*b810*/  LDGDEPBAR ;  /* 0x00000000000079af */ /* 0x000e260000000000 */
[C---:B---3--:R-:W-:Y:S06]  /*b820*/  HMMA.16816.F32.BF16 R44, R92.reuse, R40, RZ ;  /* 0x000000285c2c723c */ /* 0x048fec00000418ff */
[----:B------:R-:W-:Y:S06]  /*b830*/  HMMA.16816.F32.BF16 R40, R92, R42, RZ ;  /* 0x0000002a5c28723c */ /* 0x000fec00000418ff */
[C---:B-1----:R-:W-:Y:S06]  /*b840*/  HMMA.16816.F32.BF16 R60, R64.reuse, R4, R60 ;  /* 0x00000004403c723c */ /* 0x042fec000004183c */
[----:B------:R-:W-:Y:S01]  /*b850*/  HMMA.16816.F32.BF16 R56, R64, R6, R56 ;  /* 0x000000064038723c */ /* 0x000fe20000041838 */
[----:B------:R-:W1:Y:S05]  /*b860*/  LDSM.16.M88.4 R4, [R100] ;  /* 0x000000006404783b */ /* 0x000e6a0000000200 */
[C---:B------:R-:W-:Y:S06]  /*b870*/  HMMA.16816.F32.BF16 R36, R92.reuse, R28, RZ ;  /* 0x0000001c5c24723c */ /* 0x040fec00000418ff */
[C---:B------:R-:W-:Y:S06]  /*b880*/  HMMA.16816.F32.BF16 R28, R92.reuse, R30, RZ ;  /* 0x0000001e5c1c723c */ /* 0x040fec00000418ff */
        /* <DEDUP_REMOVED lines=11> */
[C---:B----4-:R-:W-:Y:S01]  /*b940*/  HMMA.16816.F32.BF16 R44, R64.reuse, R8, R44 ;  /* 0x00000008402c723c */ /* 0x050fe2000004182c */
[----:B------:R-:W-:Y:S05]  /*b950*/  MUFU.TANH R135, R63 ;  /* 0x0000003f00877308 */ /* 0x000fea0000002400 */
[----:B------:R-:W-:Y:S01]  /*b960*/  HMMA.16816.F32.BF16 R40, R64, R10, R40 ;  /* 0x0000000a4028723c */ /* 0x000fe20000041828 */
[----:B------:R-:W2:Y:S02]  /*b970*/  LDSM.16.M88.4 R8, [R98] ;  /* 0x000000006208783b */ /* 0x000ea40000000200 */
[----:B------:R-:W3:Y:S03]  /*b980*/  MUFU.TANH R137, R56 ;  /* 0x0000003800897308 */ /* 0x000ee60000002400 */
[----:B-----5:R-:W-:Y:S05]  /*b990*/  HMMA.16816.F32.BF16 R24, R92, R20, RZ ;  /* 0x000000145c18723c */ /* 0x020fea00000418ff */
[----:B------:R-:W4:Y:S01]  /*b9a0*/  MUFU.TANH R134, R58 ;  /* 0x0000003a00867308 */ /* 0x000f220000002400 */
[C---:B-1----:R-:W-:Y:S06]  /*b9b0*/  HMMA.16816.F32.BF16 R36, R64.reuse, R4, R36 ;  /* 0x000000044024723c */ /* 0x042fec0000041824 */
[----:B------:R-:W-:Y:S01]  /*b9c0*/  HMMA.16816.F32.BF16 R28, R64, R6, R28 ;  /* 0x00000006401c723c */ /* 0x000fe2000004181c */
[----:B------:R-:W1:Y:S01]  /*b9d0*/  LDSM.16.M88.4 R4, [R106+0x2800] ;  /* 0x002800006a04783b */ /* 0x000e620000000200 */
[----:B------:R-:W-:Y:S01]  /*b9e0*/  FMUL.FTZ R46, R46, UR15 ;  /* 0x0000000f2e2e7c20 */ /* 0x000fe20008410000 */
[----:B------:R5:W-:Y:S01]  /*b9f0*/  MUFU.TANH R136, R57 ;  /* 0x0000003900887308 */ /* 0x000be20000002400 */
[----:B------:R-:W-:Y:S01]  /*ba00*/  FMUL.FTZ R44, R44, UR15 ;  /* 0x0000000f2c2c7c20 */ /* 0x000fe20008410000 */
[----:B------:R-:W-:Y:S01]  /*ba10*/  FMUL.FTZ R45, R45, UR15 ;  /* 0x0000000f2d2d7c20 */ /* 0x000fe20008410000 */
[----:B------:R-:W-:Y:S01]  /*ba20*/  HMMA.16816.F32.BF16 R20, R92, R22, RZ ;  /* 0x000000165c14723c */ /* 0x000fe200000418ff */
[----:B------:R-:W-:Y:S01]  /*ba30*/  FMUL.FTZ R47, R47, UR15 ;  /* 0x0000000f2f2f7c20 */ /* 0x000fe20008410000 */
[----:B------:R-:W-:Y:S01]  /*ba40*/  FMUL.FTZ R40, R40, UR15 ;  /* 0x0000000f28287c20 */ /* 0x000fe20008410000 */
[----:B------:R-:W-:Y:S01]  /*ba50*/  FMUL.FTZ R42, R42, UR15 ;  /* 0x0000000f2a2a7c20 */ /* 0x000fe20008410000 */
[----:B------:R-:W-:Y:S01]  /*ba60*/  FMUL.FTZ R43, R43, UR15 ;  /* 0x0000000f2b2b7c20 */ /* 0x000fe20008410000 */
[----:B------:R-:W-:Y:S01]  /*ba70*/  MUFU.TANH R133, R59 ;  /* 0x0000003b00857308 */ /* 0x000fe20000002400 */
[C---:B------:R-:W-:Y:S06]  /*ba80*/  HMMA.16816.F32.BF16 R52, R64.reuse, R16, R52 ;  /* 0x000000104034723c */ /* 0x040fec0000041834 */
[----:B------:R-:W-:Y:S01]  /*ba90*/  HMMA.16816.F32.BF16 R48, R64, R18, R48 ;  /* 0x000000124030723c */ /* 0x000fe20000041830 */
[----:B------:R-:W-:Y:S01]  /*baa0*/  FMUL.FTZ R38, R38, UR15 ;  /* 0x0000000f26267c20 */ /* 0x000fe20008410000 */
[----:B------:R-:W-:Y:S01]  /*bab0*/  FMUL.FTZ R36, R36, UR15 ;  /* 0x0000000f24247c20 */ /* 0x000fe20008410000 */
[----:B------:R-:W-:Y:S01]  /*bac0*/  MUFU.TANH R56, R42 ;  /* 0x0000002a00387308 */ /* 0x000fe20000002400 */
[----:B------:R-:W-:-:S02]  /*bad0*/  FMUL.FTZ R37, R37, UR15 ;  /* 0x0000000f25257c20 */ /* 0x000fc40008410000 */
[C---:B------:R-:W-:Y:S01]  /*bae0*/  HMMA.16816.F32.BF16 R16, R92.reuse, R12, RZ ;  /* 0x0000000c5c10723c */ /* 0x040fe200000418ff */
[----:B------:R-:W-:Y:S01]  /*baf0*/  FMUL.FTZ R29, R29, UR15 ;  /* 0x0000000f1d1d7c20 */ /* 0x000fe20008410000 */
[----:B------:R-:W-:Y:S01]  /*bb00*/  FMUL.FTZ R28, R28, UR15 ;  /* 0x0000000f1c1c7c20 */ /* 0x000fe20008410000 */
[----:B------:R-:W-:Y:S02]  /*bb10*/  FMUL.FTZ R30, R30, UR15 ;  /* 0x0000000f1e1e7c20 */ /* 0x000fe40008410000 */
[----:B------:R-:W-:Y:S01]  /*bb20*/  MUFU.TANH R42, R36 ;  /* 0x00000024002a7308 */ /* 0x000fe20000002400 */
[----:B------:R-:W-:Y:S06]  /*bb30*/  HMMA.16816.F32.BF16 R12, R92, R14, RZ ;  /* 0x0000000e5c0c723c */ /* 0x000fec00000418ff */
[C---:B------:R-:W-:Y:S01]  /*bb40*/  HMMA.16816.F32.BF16 R24, R64.reuse, R88, R24 ;  /* 0x000000584018723c */ /* 0x040fe20000041818 */
[----:B------:R-:W-:Y:S01]  /*bb50*/  FMUL.FTZ R52, R52, UR15 ;  /* 0x0000000f34347c20 */ /* 0x000fe20008410000 */
[----:B------:R-:W-:Y:S01]  /*bb60*/  FMUL.FTZ R54, R54, UR15 ;  /* 0x0000000f36367c20 */ /* 0x000fe20008410000 */
[----:B------:R-:W-:Y:S01]  /*bb70*/  FMUL.FTZ R53, R53, UR15 ;  /* 0x0000000f35357c20 */ /* 0x000fe20008410000 */
[----:B------:R-:W-:Y:S01]  /*bb80*/  FMUL.FTZ R55, R55, UR15 ;  /* 0x0000000f37377c20 */ /* 0x000fe20008410000 */
[----:B------:R-:W4:Y:S01]  /*bb90*/  MUFU.TANH R131, R52 ;  /* 0x0000003400837308 */ /* 0x000f220000002400 */
[----:B------:R-:W-:Y:S01]  /*bba0*/  HMMA.16816.F32.BF16 R20, R64, R90, R20 ;  /* 0x0000005a4014723c */ /* 0x000fe20000041814 */
[----:B------:R-:W3:Y:S01]  /*bbb0*/  LDSM.16.M88.4 R88, [R97] ;  /* 0x000000006158783b */ /* 0x000ee20000000200 */
[----:B------:R-:W-:Y:S01]  /*bbc0*/  FMUL.FTZ R48, R48, UR15 ;  /* 0x0000000f30307c20 */ /* 0x000fe20008410000 */
[----:B------:R-:W-:Y:S01]  /*bbd0*/  FMUL.FTZ R50, R50, UR15 ;  /* 0x0000000f32327c20 */ /* 0x000fe20008410000 */
[----:B------:R-:W-:-:S02]  /*bbe0*/  FMUL.FTZ R51, R51, UR15 ;  /* 0x0000000f33337c20 */ /* 0x000fc40008410000 */
[C---:B--2---:R-:W-:Y:S01]  /*bbf0*/  HMMA.16816.F32.BF16 R16, R64.reuse, R8, R16 ;  /* 0x000000084010723c */ /* 0x044fe20000041810 */
[----:B------:R-:W-:Y:S05]  /*bc00*/  MUFU.TANH R125, R50 ;  /* 0x00000032007d7308 */ /* 0x000fea0000002400 */
[----:B------:R-:W-:Y:S03]  /*bc10*/  HMMA.16816.F32.BF16 R12, R64, R10, R12 ;  /* 0x0000000a400c723c */ /* 0x000fe6000004180c */
[----:B------:R-:W-:Y:S03]  /*bc20*/  MUFU.TANH R132, R53 ;  /* 0x0000003500847308 */ /* 0x000fe60000002400 */
[C---:B-1----:R-:W-:Y:S01]  /*bc30*/  HMMA.16816.F32.BF16 R8, R92.reuse, R4, RZ ;  /* 0x000000045c08723c */ /* 0x042fe200000418ff */
[----:B------:R-:W-:Y:S01]  /*bc40*/  FMUL.FTZ R24, R24, UR15 ;  /* 0x0000000f18187c20 */ /* 0x000fe20008410000 */
[----:B------:R-:W-:Y:S01]  /*bc50*/  FMUL.FTZ R26, R26, UR15 ;  /* 0x0000000f1a1a7c20 */ /* 0x000fe20008410000 */
[----:B------:R-:W-:Y:S01]  /*bc60*/  FMUL.FTZ R25, R25, UR15 ;  /* 0x0000000f19197c20 */ /* 0x000fe20008410000 */
[----:B------:R-:W-:Y:S01]  /*bc70*/  FMUL.FTZ R27, R27, UR15 ;  /* 0x0000000f1b1b7c20 */ /* 0x000fe20008410000 */
[----:B------:R-:W-:Y:S01]  /*bc80*/  MUFU.TANH R53, R44 ;  /* 0x0000002c00357308 */ /* 0x000fe20000002400 */
[----:B------:R-:W-:Y:S01]  /*bc90*/  HMMA.16816.F32.BF16 R4, R92, R6, RZ ;  /* 0x000000065c04723c */ /* 0x000fe200000418ff */
[----:B-----5:R-:W-:Y:S01]  /*bca0*/  FMUL.FTZ R57, R20, UR15 ;  /* 0x0000000f14397c20 */ /* 0x020fe20008410000 */
[----:B------:R-:W-:Y:S01]  /*bcb0*/  LOP3.LUT R20, R139, 0x18, R86, 0xfe, !PT ;  /* 0x000000188b147812 */ /* 0x000fe200078efe56 */
[----:B------:R-:W-:-:S03]  /*bcc0*/  FMUL.FTZ R21, R21, UR15 ;  /* 0x0000000f15157c20 */ /* 0x000fc60008410000 */
[----:B------:R-:W-:Y:S01]  /*bcd0*/  FMUL.FTZ R60, R16, UR15 ;  /* 0x0000000f103c7c20 */ /* 0x000fe20008410000 */
[----:B------:R-:W-:Y:S01]  /*bce0*/  MUFU.TANH R52, R45 ;  /* 0x0000002d00347308 */ /* 0x000fe20000002400 */
[----:B------:R-:W-:Y:S01]  /*bcf0*/  LOP3.LUT R16, R139, 0x28, R86, 0xfe, !PT ;  /* 0x000000288b107812 */ /* 0x000fe200078efe56 */
[----:B------:R-:W-:-:S03]  /*bd00*/  FMUL.FTZ R17, R17, UR15 ;  /* 0x0000000f11117c20 */ /* 0x000fc60008410000 */
[----:B------:R-:W-:Y:S01]  /*bd10*/  FMUL.FTZ R12, R12, UR15 ;  /* 0x0000000f0c0c7c20 */ /* 0x000fe20008410000 */
[----:B------:R-:W-:Y:S01]  /*bd20*/  FMUL.FTZ R14, R14, UR15 ;  /* 0x0000000f0e0e7c20 */ /* 0x000fe20008410000 */
[----:B------:R-:W-:Y:S01]  /*bd30*/  FMUL.FTZ R15, R15, UR15 ;  /* 0x0000000f0f0f7c20 */ /* 0x000fe20008410000 */
[----:B------:R1:W-:Y:S03]  /*bd40*/  MUFU.TANH R50, R40 ;  /* 0x0000002800327308 */ /* 0x0003e60000002400 */
[C---:B---3--:R-:W-:Y:S05]  /*bd50*/  HMMA.16816.F32.BF16 R8, R64.reuse, R88, R8 ;  /* 0x000000584008723c */ /* 0x048fea0000041808 */
[----:B------:R2:W-:Y:S01]  /*bd60*/  MUFU.TANH R59, R21 ;  /* 0x00000015003b7308 */ /* 0x0005e20000002400 */
[----:B------:R-:W-:Y:S06]  /*bd70*/  HMMA.16816.F32.BF16 R4, R64, R90, R4 ;  /* 0x0000005a4004723c */ /* 0x000fec0000041804 */
[----:B------:R-:W-:Y:S01]  /*bd80*/  HMMA.16816.F32.BF16 R88, R92, R32, RZ ;  /* 0x000000205c58723c */ /* 0x000fe200000418ff */
[----:B------:R-:W-:Y:S01]  /*bd90*/  MUFU.TANH R44, R37 ;  /* 0x00000025002c7308 */ /* 0x000fe20000002400 */
[----:B-1----:R-:W-:-:S04]  /*bda0*/  FMUL.FTZ R40, R41, UR15 ;  /* 0x0000000f29287c20 */ /* 0x002fc80008410000 */
[----:B------:R-:W-:Y:S01]  /*bdb0*/  HMMA.16816.F32.BF16 R32, R92, R34, RZ ;  /* 0x000000225c20723c */ /* 0x000fe200000418ff */
[----:B------:R-:W1:Y:S01]  /*bdc0*/  LDSM.16.M88.4 R92, [R96] ;  /* 0x00000000605c783b */ /* 0x000e620000000200 */
[----:B------:R-:W-:-:S04]  /*bdd0*/  DEPBAR.LE SB0, 0x0 ;  /* 0x000080000000791a */ /* 0x000fc80000000000 */
[----:B------:R3:W-:Y:S01]  /*bde0*/  MUFU.TANH R41, R38 ;  /* 0x0000002600297308 */ /* 0x0007e20000002400 */
[--C-:B--2---:R-:W-:Y:S01]  /*bdf0*/  LOP3.LUT R21, R139, 0x20, R86.reuse, 0xfe, !PT ;  /* 0x000000208b157812 */ /* 0x104fe200078efe56 */
[----:B------:R-:W-:Y:S01]  /*be00*/  FMUL.FTZ R10, R10, UR15 ;  /* 0x0000000f0a0a7c20 */ /* 0x000fe20008410000 */
[----:B------:R-:W-:Y:S01]  /*be10*/  FMUL.FTZ R9, R9, UR15 ;  /* 0x0000000f09097c20 */ /* 0x000fe20008410000 */
[----:B------:R-:W-:Y:S02]  /*be20*/  FMUL.FTZ R11, R11, UR15 ;  /* 0x0000000f0b0b7c20 */ /* 0x000fe40008410000 */
[----:B------:R-:W-:Y:S01]  /*be30*/  FMUL.FTZ R58, R4, UR15 ;  /* 0x0000000f043a7c20 */ /* 0x000fe20008410000 */
[----:B------:R-:W-:Y:S01]  /*be40*/  LOP3.LUT R4, R139, 0x58, R86, 0xfe, !PT ;  /* 0x000000588b047812 */ /* 0x000fe200078efe56 */
[----:B------:R-:W-:Y:S01]  /*be50*/  MUFU.TANH R40, R40 ;  /* 0x0000002800287308 */ /* 0x000fe20000002400 */
[----:B------:R-:W-:Y:S01]  /*be60*/  FMUL.FTZ R6, R6, UR15 ;  /* 0x0000000f06067c20 */ /* 0x000fe20008410000 */
[----:B------:R-:W-:Y:S01]  /*be70*/  FMUL.FTZ R5, R5, UR15 ;  /* 0x0000000f05057c20 */ /* 0x000fe20008410000 */
[----:B------:R-:W-:-:S05]  /*be80*/  FMUL.FTZ R7, R7, UR15 ;  /* 0x0000000f07077c20 */ /* 0x000fca0008410000 */
[----:B------:R-:W-:Y:S01]  /*be90*/  MUFU.TANH R124, R43 ;  /* 0x0000002b007c7308 */ /* 0x000fe20000002400 */
[----:B---3--:R-:W-:-:S07]  /*bea0*/  FMUL.FTZ R38, R39, UR15 ;  /* 0x0000000f27267c20 */ /* 0x008fce0008410000 */
[----:B------:R-:W-:Y:S08]  /*beb0*/  MUFU.TANH R38, R38 ;  /* 0x0000002600267308 */ /* 0x000ff00000002400 */
[----:B------:R2:W-:Y:S01]  /*bec0*/  MUFU.TANH R45, R28 ;  /* 0x0000001c002d7308 */ /* 0x0005e20000002400 */
[C---:B-1----:R-:W-:Y:S07]  /*bed0*/  HMMA.16816.F32.BF16 R32, R64.reuse, R94, R32 ;  /* 0x0000005e4020723c */ /* 0x042fee0000041820 */
[----:B------:R1:W-:Y:S01]  /*bee0*/  MUFU.TANH R95, R48 ;  /* 0x00000030005f7308 */ /* 0x0003e20000002400 */
[----:B------:R-:W-:Y:S07]  /*bef0*/  HMMA.16816.F32.BF16 R88, R64, R92, R88 ;  /* 0x0000005c4058723c */ /* 0x000fee0000041858 */
[----:B------:R-:W-:Y:S01]  /*bf00*/  MUFU.TANH R93, R46 ;  /* 0x0000002e005d7308 */ /* 0x000fe20000002400 */
[----:B--2---:R-:W-:-:S07]  /*bf10*/  FMUL.FTZ R28, R31, UR15 ;  /* 0x0000000f1f1c7c20 */ /* 0x004fce0008410000 */
[----:B------:R2:W-:Y:S01]  /*bf20*/  MUFU.TANH R46, R29 ;  /* 0x0000001d002e7308 */ /* 0x0005e20000002400 */
[----:B-1----:R-:W-:-:S07]  /*bf30*/  FMUL.FTZ R48, R49, UR15 ;  /* 0x0000000f31307c20 */ /* 0x002fce0008410000 */
[----:B------:R1:W-:Y:S01]  /*bf40*/  MUFU.TANH R49, R24 ;  /* 0x0000001800317308 */ /* 0x0003e20000002400 */
[----:B------:R-:W-:Y:S01]  /*bf50*/  FMUL.FTZ R65, R88, UR15 ;  /* 0x0000000f58417c20 */ /* 0x000fe20008410000 */
[----:B------:R-:W-:-:S06]  /*bf60*/  FMUL.FTZ R66, R89, UR15 ;  /* 0x0000000f59427c20 */ /* 0x000fcc0008410000 */
[----:B------:R-:W3:Y:S01]  /*bf70*/  MUFU.TANH R94, R54 ;  /* 0x00000036005e7308 */ /* 0x000ee20000002400 */
[----:B--2---:R-:W-:-:S04]  /*bf80*/  LOP3.LUT R29, R139, 0x8, R86, 0xfe, !PT ;  /* 0x000000088b1d7812 */ /* 0x004fc800078efe56 */
[CC--:B------:R-:W-:Y:S02]  /*bf90*/  ISETP.GE.AND P6, PT, R29.reuse, R87.reuse, PT ;  /* 0x000000571d00720c */ /* 0x0c0fe40003fc6270 */
[-C--:B------:R-:W-:Y:S01]  /*bfa0*/  ISETP.GE.AND P4, PT, R29, R130.reuse, PT ;  /* 0x000000821d00720c */ /* 0x080fe20003f86270 */
[----:B------:R-:W-:Y:S01]  /*bfb0*/  MUFU.TANH R48, R48 ;  /* 0x0000003000307308 */ /* 0x000fe20000002400 */
[----:B-1----:R-:W-:Y:S01]  /*bfc0*/  VIADD R24, R140, 0x1 ;  /* 0x000000018c187836 */ /* 0x002fe20000000000 */
[----:B------:R-:W-:Y:S02]  /*bfd0*/  FSEL R137, R137, -INF , !P6 ;  /* 0xff80000089897808 */ /* 0x000fe40007000000 */
[----:B----4-:R-:W-:Y:S02]  /*bfe0*/  FSEL R134, R134, -INF , !P4 ;  /* 0xff80000086867808 */ /* 0x010fe40006000000 */
[C---:B------:R-:W-:Y:S02]  /*bff0*/  ISETP.GE.AND P5, PT, R24.reuse, R87, PT ;  /* 0x000000571800720c */ /* 0x040fe40003fa6270 */
[----:B------:R-:W-:Y:S01]  /*c000*/  ISETP.GE.AND P3, PT, R24, R130, PT ;  /* 0x000000821800720c */ /* 0x000fe20003f66270 */
[----:B------:R-:W-:Y:S01]  /*c010*/  MUFU.TANH R54, R51 ;  /* 0x0000003300367308 */ /* 0x000fe20000002400 */
[----:B------:R-:W-:-:S02]  /*c020*/  LOP3.LUT R24, R139, 0x10, R86, 0xfe, !PT ;  /* 0x000000108b187812 */ /* 0x000fc400078efe56 */
[----:B------:R-:W-:Y:S02]  /*c030*/  FSEL R138, R138, -INF , !P5 ;  /* 0xff8000008a8a7808 */ /* 0x000fe40006800000 */
[----:B------:R-:W-:Y:S02]  /*c040*/  FSEL R135, R135, -INF , !P3 ;  /* 0xff80000087877808 */ /* 0x000fe40005800000 */
[C---:B------:R-:W-:Y:S01]  /*c050*/  ISETP.GE.AND P5, PT, R24.reuse, R87, PT ;  /* 0x000000571800720c */ /* 0x040fe20003fa6270 */
[----:B------:R-:W1:Y:S01]  /*c060*/  MUFU.TANH R92, R55 ;  /* 0x00000037005c7308 */ /* 0x000e620000002400 */
[----:B------:R-:W-:Y:S01]  /*c070*/  ISETP.GE.AND P3, PT, R24, R130, PT ;  /* 0x000000821800720c */ /* 0x000fe20003f66270 */
[----:B------:R-:W-:Y:S01]  /*c080*/  VIADD R24, R140, 0x9 ;  /* 0x000000098c187836 */ /* 0x000fe20000000000 */
[----:B------:R-:W-:Y:S02]  /*c090*/  FSEL R131, R131, -INF , !P5 ;  /* 0xff80000083837808 */ /* 0x000fe40006800000 */
[----:B---3--:R-:W-:-:S02]  /*c0a0*/  FSEL R94, R94, -INF , !P3 ;  /* 0xff8000005e5e7808 */ /* 0x008fc40005800000 */
[CC--:B------:R-:W-:Y:S01]  /*c0b0*/  ISETP.GE.AND P6, PT, R24.reuse, R87.reuse, PT ;  /* 0x000000571800720c */ /* 0x0c0fe20003fc6270 */
[----:B------:R-:W2:Y:S01]  /*c0c0*/  MUFU.TANH R51, R47 ;  /* 0x0000002f00337308 */ /* 0x000ea20000002400 */
        /* <DEDUP_REMOVED lines=11> */
[----:B------:R-:W4:Y:S01]  /*c180*/  MUFU.TANH R39, R30 ;  /* 0x0000001e00277308 */ /* 0x000f220000002400 */
[-C--:B------:R-:W-:Y:S01]  /*c190*/  ISETP.GE.AND P3, PT, R20, R130.reuse, PT ;  /* 0x000000821400720c */ /* 0x080fe20003f66270 */
[----:B------:R-:W-:Y:S01]  /*c1a0*/  FMUL.FTZ R20, R22, UR15 ;  /* 0x0000000f16147c20 */ /* 0x000fe20008410000 */
[----:B------:R-:W-:Y:S01]  /*c1b0*/  VIADD R22, R140, 0x19 ;  /* 0x000000198c167836 */ /* 0x000fe20000000000 */
[----:B------:R-:W-:Y:S02]  /*c1c0*/  FSEL R132, R132, -INF , !P5 ;  /* 0xff80000084847808 */ /* 0x000fe40006800000 */
[----:B-1----:R-:W-:Y:S02]  /*c1d0*/  FSEL R92, R92, -INF , !P3 ;  /* 0xff8000005c5c7808 */ /* 0x002fe40005800000 */
[CC--:B------:R-:W-:Y:S01]  /*c1e0*/  ISETP.GE.AND P6, PT, R22.reuse, R87.reuse, PT ;  /* 0x000000571600720c */ /* 0x0c0fe20003fc6270 */
[----:B------:R1:W-:Y:S01]  /*c1f0*/  MUFU.TANH R64, R17 ;  /* 0x0000001100407308 */ /* 0x0003e20000002400 */
[-C--:B------:R-:W-:Y:S01]  /*c200*/  ISETP.GE.AND P4, PT, R22, R130.reuse, PT ;  /* 0x000000821600720c */ /* 0x080fe20003f86270 */
[----:B---3--:R-:W-:Y:S01]  /*c210*/  FMUL.FTZ R62, R13, UR15 ;  /* 0x0000000f0d3e7c20 */ /* 0x008fe20008410000 */
[----:B------:R-:W-:Y:S01]  /*c220*/  FSEL R48, R48, -INF , !P6 ;  /* 0xff80000030307808 */ /* 0x000fe20007000000 */
[----:B------:R-:W-:Y:S01]  /*c230*/  VIADD R13, R140, 0x31 ;  /* 0x000000318c0d7836 */ /* 0x000fe20000000000 */
[----:B------:R-:W-:Y:S01]  /*c240*/  FSEL R47, R54, -INF , !P4 ;  /* 0xff800000362f7808 */ /* 0x000fe20006000000 */
[----:B------:R-:W-:Y:S01]  /*c250*/  FMUL.FTZ R54, R8, UR15 ;  /* 0x0000000f08367c20 */ /* 0x000fe20008410000 */
[CC--:B------:R-:W-:Y:S01]  /*c260*/  ISETP.GE.AND P6, PT, R16.reuse, R87.reuse, PT ;  /* 0x000000571000720c */ /* 0x0c0fe20003fc6270 */
[----:B------:R-:W3:Y:S01]  /*c270*/  MUFU.TANH R28, R28 ;  /* 0x0000001c001c7308 */ /* 0x000ee20000002400 */
[-C--:B------:R-:W-:Y:S01]  /*c280*/  ISETP.GE.AND P4, PT, R16, R130.reuse, PT ;  /* 0x000000821000720c */ /* 0x080fe20003f86270 */
[----:B------:R-:W-:Y:S01]  /*c290*/  VIADD R16, R140, 0x21 ;  /* 0x000000218c107836 */ /* 0x000fe20000000000 */
[CC--:B------:R-:W-:Y:S01]  /*c2a0*/  ISETP.GE.AND P5, PT, R21.reuse, R87.reuse, PT ;  /* 0x000000571500720c */ /* 0x0c0fe20003fa6270 */
[----:B------:R-:W-:Y:S01]  /*c2b0*/  FMUL.FTZ R22, R34, UR15 ;  /* 0x0000000f22167c20 */ /* 0x000fe20008410000 */
[-C--:B------:R-:W-:Y:S01]  /*c2c0*/  ISETP.GE.AND P3, PT, R21, R130.reuse, PT ;  /* 0x000000821500720c */ /* 0x080fe20003f66270 */
[----:B------:R-:W-:Y:S01]  /*c2d0*/  FMUL.FTZ R21, R23, UR15 ;  /* 0x0000000f17157c20 */ /* 0x000fe20008410000 */
[----:B------:R-:W-:Y:S01]  /*c2e0*/  FSEL R53, R53, -INF , !P5 ;  /* 0xff80000035357808 */ /* 0x000fe20006800000 */
[----:B------:R-:W5:Y:S01]  /*c2f0*/  MUFU.TANH R36, R26 ;  /* 0x0000001a00247308 */ /* 0x000f620000002400 */
[----:B------:R-:W-:Y:S01]  /*c300*/  FSEL R93, R93, -INF , !P3 ;  /* 0xff8000005d5d7808 */ /* 0x000fe20005800000 */
[----:B-1----:R-:W-:Y:S01]  /*c310*/  FMUL.FTZ R17, R18, UR15 ;  /* 0x0000000f12117c20 */ /* 0x002fe20008410000 */
[----:B------:R-:W-:Y:S01]  /*c320*/  ISETP.GE.AND P5, PT, R16, R87, PT ;  /* 0x000000571000720c */ /* 0x000fe20003fa6270 */
[----:B------:R-:W-:Y:S01]  /*c330*/  VIADD R18, R140, 0x29 ;  /* 0x000000298c127836 */ /* 0x000fe20000000000 */
[----:B------:R-:W-:-:S02]  /*c340*/  ISETP.GE.AND P3, PT, R16, R130, PT ;  /* 0x000000821000720c */ /* 0x000fc40003f66270 */
[----:B------:R-:W-:Y:S01]  /*c350*/  LOP3.LUT R16, R139, 0x30, R86, 0xfe, !PT ;  /* 0x000000308b107812 */ /* 0x000fe200078efe56 */
[----:B------:R-:W-:Y:S01]  /*c360*/  MUFU.TANH R63, R12 ;  /* 0x0000000c003f7308 */ /* 0x000fe20000002400 */
[----:B------:R-:W-:Y:S02]  /*c370*/  FSEL R52, R52, -INF , !P5 ;  /* 0xff80000034347808 */ /* 0x000fe40006800000 */
[----:B--2---:R-:W-:Y:S02]  /*c380*/  FSEL R51, R51, -INF , !P3 ;  /* 0xff80000033337808 */ /* 0x004fe40005800000 */
[C---:B------:R-:W-:Y:S02]  /*c390*/  ISETP.GE.AND P5, PT, R16.reuse, R87, PT ;  /* 0x000000571000720c */ /* 0x040fe40003fa6270 */
[----:B------:R-:W-:Y:S01]  /*c3a0*/  ISETP.GE.AND P3, PT, R16, R130, PT ;  /* 0x000000821000720c */ /* 0x000fe20003f66270 */
[----:B------:R1:W2:Y:S01]  /*c3b0*/  MUFU.TANH R55, R25 ;  /* 0x0000001900377308 */ /* 0x0002a20000002400 */
[----:B------:R-:W-:Y:S01]  /*c3c0*/  FSEL R43, R50, -INF , !P6 ;  /* 0xff800000322b7808 */ /* 0x000fe20007000000 */
[----:B------:R-:W-:Y:S01]  /*c3d0*/  FMUL.FTZ R16, R19, UR15 ;  /* 0x0000000f13107c20 */ /* 0x000fe20008410000 */
[----:B------:R-:W-:-:S02]  /*c3e0*/  FSEL R42, R42, -INF , !P5 ;  /* 0xff8000002a2a7808 */ /* 0x000fc40006800000 */
[----:B------:R-:W-:Y:S02]  /*c3f0*/  FSEL R41, R41, -INF , !P3 ;  /* 0xff80000029297808 */ /* 0x000fe40005800000 */
[----:B------:R-:W-:Y:S01]  /*c400*/  FSEL R50, R56, -INF , !P4 ;  /* 0xff80000038327808 */ /* 0x000fe20006000000 */
[----:B------:R-:W2:Y:S01]  /*c410*/  MUFU.TANH R37, R27 ;  /* 0x0000001b00257308 */ /* 0x000ea20000002400 */
[CC--:B------:R-:W-:Y:S02]  /*c420*/  ISETP.GE.AND P5, PT, R13.reuse, R87.reuse, PT ;  /* 0x000000570d00720c */ /* 0x0c0fe40003fa6270 */
[-C--:B------:R-:W-:Y:S02]  /*c430*/  ISETP.GE.AND P3, PT, R13, R130.reuse, PT ;  /* 0x000000820d00720c */ /* 0x080fe40003f66270 */
[C---:B------:R-:W-:Y:S02]  /*c440*/  ISETP.GE.AND P6, PT, R18.reuse, R87, PT ;  /* 0x000000571200720c */ /* 0x040fe40003fc6270 */
[----:B------:R-:W-:Y:S01]  /*c450*/  ISETP.GE.AND P4, PT, R18, R130, PT ;  /* 0x000000821200720c */ /* 0x000fe20003f86270 */
[----:B------:R-:W2:Y:S01]  /*c460*/  MUFU.TANH R57, R57 ;  /* 0x0000003900397308 */ /* 0x000ea20000002400 */
[--C-:B------:R-:W-:Y:S01]  /*c470*/  LOP3.LUT R13, R139, 0x40, R86.reuse, 0xfe, !PT ;  /* 0x000000408b0d7812 */ /* 0x100fe200078efe56 */
[----:B-1----:R-:W-:Y:S01]  /*c480*/  FMUL.FTZ R25, R91, UR15 ;  /* 0x0000000f5b197c20 */ /* 0x002fe20008410000 */
[----:B------:R-:W-:-:S02]  /*c490*/  LOP3.LUT R18, R139, 0x38, R86, 0xfe, !PT ;  /* 0x000000388b127812 */ /* 0x000fc400078efe56 */
[----:B------:R-:W-:Y:S02]  /*c4a0*/  FSEL R44, R44, -INF , !P5 ;  /* 0xff8000002c2c7808 */ /* 0x000fe40006800000 */
[----:B------:R-:W-:Y:S01]  /*c4b0*/  FSEL R38, R38, -INF , !P3 ;  /* 0xff80000026267808 */ /* 0x000fe20005800000 */
[----:B------:R-:W1:Y:S01]  /*c4c0*/  MUFU.TANH R20, R20 ;  /* 0x0000001400147308 */ /* 0x000e620000002400 */
[----:B------:R-:W-:Y:S02]  /*c4d0*/  FSEL R12, R40, -INF , !P6 ;  /* 0xff800000280c7808 */ /* 0x000fe40007000000 */
[----:B------:R-:W-:Y:S02]  /*c4e0*/  FSEL R124, R124, -INF , !P4 ;  /* 0xff8000007c7c7808 */ /* 0x000fe40006000000 */
[CC--:B------:R-:W-:Y:S02]  /*c4f0*/  ISETP.GE.AND P5, PT, R13.reuse, R87.reuse, PT ;  /* 0x000000570d00720c */ /* 0x0c0fe40003fa6270 */
[-C--:B------:R-:W-:Y:S01]  /*c500*/  ISETP.GE.AND P3, PT, R13, R130.reuse, PT ;  /* 0x000000820d00720c */ /* 0x080fe20003f66270 */
[----:B------:R-:W-:Y:S01]  /*c510*/  VIADD R13, R140, 0x39 ;  /* 0x000000398c0d7836 */ /* 0x000fe20000000000 */
[C---:B------:R-:W-:Y:S01]  /*c520*/  ISETP.GE.AND P6, PT, R18.reuse, R87, PT ;  /* 0x000000571200720c */ /* 0x040fe20003fc6270 */
[----:B------:R-:W1:Y:S01]  /*c530*/  MUFU.TANH R21, R21 ;  /* 0x0000001500157308 */ /* 0x000e620000002400 */
[----:B------:R-:W-:-:S02]  /*c540*/  ISETP.GE.AND P4, PT, R18, R130, PT ;  /* 0x000000821200720c */ /* 0x000fc40003f86270 */
[----:B------:R-:W-:Y:S02]  /*c550*/  FSEL R45, R45, -INF , !P6 ;  /* 0xff8000002d2d7808 */ /* 0x000fe40007000000 */
[----:B----4-:R-:W-:Y:S02]  /*c560*/  FSEL R39, R39, -INF , !P4 ;  /* 0xff80000027277808 */ /* 0x010fe40006000000 */
[C---:B------:R-:W-:Y:S01]  /*c570*/  ISETP.GE.AND P6, PT, R13.reuse, R87, PT ;  /* 0x000000570d00720c */ /* 0x040fe20003fc6270 */
[----:B------:R-:W4:Y:S01]  /*c580*/  MUFU.TANH R60, R60 ;  /* 0x0000003c003c7308 */ /* 0x000f220000002400 */
[----:B------:R-:W-:Y:S02]  /*c590*/  ISETP.GE.AND P4, PT, R13, R130, PT ;  /* 0x000000820d00720c */ /* 0x000fe40003f86270 */
[----:B------:R-:W-:Y:S02]  /*c5a0*/  LOP3.LUT R8, R139, 0x48, R86, 0xfe, !PT ;  /* 0x000000488b087812 */ /* 0x000fe400078efe56 */
[----:B------:R-:W-:-:S02]  /*c5b0*/  FSEL R46, R46, -INF , !P6 ;  /* 0xff8000002e2e7808 */ /* 0x000fc40007000000 */
[----:B---3--:R-:W-:Y:S01]  /*c5c0*/  FSEL R40, R28, -INF , !P4 ;  /* 0xff8000001c287808 */ /* 0x008fe20006000000 */
[----:B------:R-:W3:Y:S01]  /*c5d0*/  MUFU.TANH R17, R17 ;  /* 0x0000001100117308 */ /* 0x000ee20000002400 */
[CC--:B------:R-:W-:Y:S02]  /*c5e0*/  ISETP.GE.AND P6, PT, R8.reuse, R87.reuse, PT ;  /* 0x000000570800720c */ /* 0x0c0fe40003fc6270 */
[----:B------:R-:W-:Y:S01]  /*c5f0*/  ISETP.GE.AND P4, PT, R8, R130, PT ;  /* 0x000000820800720c */ /* 0x000fe20003f86270 */
[----:B------:R-:W-:Y:S01]  /*c600*/  VIADD R8, R140, 0x41 ;  /* 0x000000418c087836 */ /* 0x000fe20000000000 */
[----:B------:R-:W-:Y:S02]  /*c610*/  FSEL R49, R49, -INF , !P5 ;  /* 0xff80000031317808 */ /* 0x000fe40006800000 */
[----:B-----5:R-:W-:Y:S01]  /*c620*/  FSEL R36, R36, -INF , !P3 ;  /* 0xff80000024247808 */ /* 0x020fe20005800000 */
[----:B------:R-:W5:Y:S01]  /*c630*/  MUFU.TANH R16, R16 ;  /* 0x0000001000107308 */ /* 0x000f620000002400 */
[----:B------:R-:W-:-:S02]  /*c640*/  ISETP.GE.AND P5, PT, R8, R87, PT ;  /* 0x000000570800720c */ /* 0x000fc40003fa6270 */
[-C--:B------:R-:W-:Y:S02]  /*c650*/  ISETP.GE.AND P3, PT, R8, R130.reuse, PT ;  /* 0x000000820800720c */ /* 0x080fe40003f66270 */
[----:B------:R-:W-:Y:S02]  /*c660*/  LOP3.LUT R8, R139, 0x50, R86, 0xfe, !PT ;  /* 0x000000508b087812 */ /* 0x000fe400078efe56 */
[----:B--2---:R-:W-:Y:S01]  /*c670*/  FSEL R55, R55, -INF , !P5 ;  /* 0xff80000037377808 */ /* 0x004fe20006800000 */
[----:B------:R-:W2:Y:S01]  /*c680*/  MUFU.TANH R30, R14 ;  /* 0x0000000e001e7308 */ /* 0x000ea20000002400 */
[----:B------:R-:W-:Y:S02]  /*c690*/  FSEL R37, R37, -INF , !P3 ;  /* 0xff80000025257808 */ /* 0x000fe40005800000 */
[C---:B------:R-:W-:Y:S02]  /*c6a0*/  ISETP.GE.AND P5, PT, R8.reuse, R87, PT ;  /* 0x000000570800720c */ /* 0x040fe40003fa6270 */
[----:B------:R-:W-:Y:S01]  /*c6b0*/  ISETP.GE.AND P3, PT, R8, R130, PT ;  /* 0x000000820800720c */ /* 0x000fe20003f66270 */
[----:B------:R-:W-:Y:S01]  /*c6c0*/  VIADD R8, R140, 0x49 ;  /* 0x000000498c087836 */ /* 0x000fe20000000000 */
[----:B------:R-:W-:Y:S01]  /*c6d0*/  FSEL R57, R57, -INF , !P6 ;  /* 0xff80000039397808 */ /* 0x000fe20007000000 */
[----:B------:R-:W2:Y:S01]  /*c6e0*/  MUFU.TANH R62, R62 ;  /* 0x0000003e003e7308 */ /* 0x000ea20000002400 */
[----:B-1----:R-:W-:-:S02]  /*c6f0*/  FSEL R18, R20, -INF , !P4 ;  /* 0xff80000014127808 */ /* 0x002fc40006000000 */
[CC--:B------:R-:W-:Y:S02]  /*c700*/  ISETP.GE.AND P6, PT, R8.reuse, R87.reuse, PT ;  /* 0x000000570800720c */ /* 0x0c0fe40003fc6270 */
[-C--:B------:R-:W-:Y:S02]  /*c710*/  ISETP.GE.AND P4, PT, R8, R130.reuse, PT ;  /* 0x000000820800720c */ /* 0x080fe40003f86270 */
[----:B------:R-:W-:Y:S01]  /*c720*/  FSEL R59, R59, -INF , !P6 ;  /* 0xff8000003b3b7808 */ /* 0x000fe20007000000 */
[----:B------:R-:W1:Y:S01]  /*c730*/  MUFU.TANH R31, R15 ;  /* 0x0000000f001f7308 */ /* 0x000e620000002400 */
[----:B------:R-:W-:Y:S01]  /*c740*/  FSEL R19, R21, -INF , !P4 ;  /* 0xff80000015137808 */ /* 0x000fe20006000000 */
[----:B------:R-:W-:Y:S01]  /*c750*/  FMUL.FTZ R21, R35, UR15 ;  /* 0x0000000f23157c20 */ /* 0x000fe20008410000 */
[C---:B------:R-:W-:Y:S02]  /*c760*/  ISETP.GE.AND P6, PT, R4.reuse, R87, PT ;  /* 0x000000570400720c */ /* 0x040fe40003fc6270 */
[----:B------:R-:W-:Y:S01]  /*c770*/  ISETP.GE.AND P4, PT, R4, R130, PT ;  /* 0x000000820400720c */ /* 0x000fe20003f86270 */
[----:B------:R-:W-:Y:S01]  /*c780*/  VIADD R4, R140, 0x51 ;  /* 0x000000518c047836 */ /* 0x000fe20000000000 */
[----:B----4-:R-:W-:Y:S01]  /*c790*/  FSEL R60, R60, -INF , !P5 ;  /* 0xff8000003c3c7808 */ /* 0x010fe20006800000 */
[----:B------:R-:W4:Y:S01]  /*c7a0*/  MUFU.TANH R54, R54 ;  /* 0x0000003600367308 */ /* 0x000f220000002400 */
[----:B---3--:R-:W-:-:S02]  /*c7b0*/  FSEL R17, R17, -INF , !P3 ;  /* 0xff80000011117808 */ /* 0x008fc40005800000 */
[CC--:B------:R-:W-:Y:S02]  /*c7c0*/  ISETP.GE.AND P5, PT, R4.reuse, R87.reuse, PT ;  /* 0x000000570400720c */ /* 0x0c0fe40003fa6270 */
[----:B------:R-:W-:Y:S02]  /*c7d0*/  ISETP.GE.AND P3, PT, R4, R130, PT ;  /* 0x000000820400720c */ /* 0x000fe40003f66270 */
[----:B------:R-:W-:Y:S01]  /*c7e0*/  LOP3.LUT R4, R139, 0x60, R86, 0xfe, !PT ;  /* 0x000000608b047812 */ /* 0x000fe200078efe56 */
[----:B------:R-:W3:Y:S01]  /*c7f0*/  MUFU.TANH R29, R10 ;  /* 0x0000000a001d7308 */ /* 0x000ee20000002400 */
[----:B------:R-:W-:Y:S02]  /*c800*/  FSEL R64, R64, -INF , !P5 ;  /* 0xff80000040407808 */ /* 0x000fe40006800000 */
[----:B-----5:R-:W-:Y:S02]  /*c810*/  FSEL R16, R16, -INF , !P3 ;  /* 0xff80000010107808 */ /* 0x020fe40005800000 */
[----:B------:R-:W-:-:S02]  /*c820*/  ISETP.GE.AND P5, PT, R4, R87, PT ;  /* 0x000000570400720c */ /* 0x000fc40003fa6270 */
[-C--:B------:R-:W-:Y:S01]  /*c830*/  ISETP.GE.AND P3, PT, R4, R130.reuse, PT ;  /* 0x000000820400720c */ /* 0x080fe20003f66270 */
[----:B------:R-:W-:Y:S01]  /*c840*/  VIADD R4, R140, 0x59 ;  /* 0x000000598c047836 */ /* 0x000fe20000000000 */
[----:B------:R-:W5:Y:S01]  /*c850*/  MUFU.TANH R56, R9 ;  /* 0x0000000900387308 */ /* 0x000f620000002400 */
[----:B------:R-:W-:Y:S02]  /*c860*/  FSEL R63, R63, -INF , !P6 ;  /* 0xff8000003f3f7808 */ /* 0x000fe40007000000 */
[----:B--2---:R-:W-:Y:S02]  /*c870*/  FSEL R30, R30, -INF , !P4 ;  /* 0xff8000001e1e7808 */ /* 0x004fe40006000000 */
[C---:B------:R-:W-:Y:S02]  /*c880*/  ISETP.GE.AND P6, PT, R4.reuse, R87, PT ;  /* 0x000000570400720c */ /* 0x040fe40003fc6270 */
[----:B------:R-:W-:Y:S01]  /*c890*/  ISETP.GE.AND P4, PT, R4, R130, PT ;  /* 0x000000820400720c */ /* 0x000fe20003f86270 */
[----:B------:R-:W2:Y:S01]  /*c8a0*/  MUFU.TANH R28, R11 ;  /* 0x0000000b001c7308 */ /* 0x000ea20000002400 */
[----:B------:R-:W-:-:S02]  /*c8b0*/  LOP3.LUT R4, R139, 0x68, R86, 0xfe, !PT ;  /* 0x000000688b047812 */ /* 0x000fc400078efe56 */
[----:B------:R-:W-:Y:S02]  /*c8c0*/  FSEL R62, R62, -INF , !P6 ;  /* 0xff8000003e3e7808 */ /* 0x000fe40007000000 */
[----:B-1----:R-:W-:Y:S02]  /*c8d0*/  FSEL R31, R31, -INF , !P4 ;  /* 0xff8000001f1f7808 */ /* 0x002fe40006000000 */
[C---:B------:R-:W-:Y:S01]  /*c8e0*/  ISETP.GE.AND P6, PT, R4.reuse, R87, PT ;  /* 0x000000570400720c */ /* 0x040fe20003fc6270 */
[----:B------:R-:W1:Y:S01]  /*c8f0*/  MUFU.TANH R58, R58 ;  /* 0x0000003a003a7308 */ /* 0x000e620000002400 */
[----:B------:R-:W-:Y:S01]  /*c900*/  ISETP.GE.AND P4, PT, R4, R130, PT ;  /* 0x000000820400720c */ /* 0x000fe20003f86270 */
[----:B------:R-:W-:Y:S01]  /*c910*/  VIADD R4, R140, 0x61 ;  /* 0x000000618c047836 */ /* 0x000fe20000000000 */
[----:B----4-:R-:W-:Y:S02]  /*c920*/  FSEL R54, R54, -INF , !P5 ;  /* 0xff80000036367808 */ /* 0x010fe40006800000 */
[----:B---3--:R-:W-:-:S02]  /*c930*/  FSEL R29, R29, -INF , !P3 ;  /* 0xff8000001d1d7808 */ /* 0x008fc40005800000 */
[CC--:B------:R-:W-:Y:S01]  /*c940*/  ISETP.GE.AND P5, PT, R4.reuse, R87.reuse, PT ;  /* 0x000000570400720c */ /* 0x0c0fe20003fa6270 */
[----:B------:R-:W3:Y:S01]  /*c950*/  MUFU.TANH R27, R6 ;  /* 0x00000006001b7308 */ /* 0x000ee20000002400 */
[----:B------:R-:W-:Y:S02]  /*c960*/  ISETP.GE.AND P3, PT, R4, R130, PT ;  /* 0x000000820400720c */ /* 0x000fe40003f66270 */
[----:B------:R-:W-:Y:S02]  /*c970*/  LOP3.LUT R4, R139, 0x70, R86, 0xfe, !PT ;  /* 0x000000708b047812 */ /* 0x000fe400078efe56 */
[----:B-----5:R-:W-:Y:S02]  /*c980*/  FSEL R56, R56, -INF , !P5 ;  /* 0xff80000038387808 */ /* 0x020fe40006800000 */
[----:B--2---:R-:W-:Y:S01]  /*c990*/  FSEL R28, R28, -INF , !P3 ;  /* 0xff8000001c1c7808 */ /* 0x004fe20005800000 */
[----:B------:R-:W2:Y:S01]  /*c9a0*/  MUFU.TANH R65, R65 ;  /* 0x0000004100417308 */ /* 0x000ea20000002400 */
[----:B------:R-:W-:-:S02]  /*c9b0*/  ISETP.GE.AND P5, PT, R4, R87, PT ;  /* 0x000000570400720c */ /* 0x000fc40003fa6270 */
[-C--:B------:R-:W-:Y:S01]  /*c9c0*/  ISETP.GE.AND P3, PT, R4, R130.reuse, PT ;  /* 0x000000820400720c */ /* 0x080fe20003f66270 */
[----:B------:R-:W-:Y:S01]  /*c9d0*/  VIADD R4, R140, 0x69 ;  /* 0x000000698c047836 */ /* 0x000fe20000000000 */
[----:B-1----:R-:W-:Y:S02]  /*c9e0*/  FSEL R58, R58, -INF , !P6 ;  /* 0xff8000003a3a7808 */ /* 0x002fe40007000000 */
[----:B------:R-:W-:Y:S01]  /*c9f0*/  LOP3.LUT R86, R139, 0x78, R86, 0xfe, !PT ;  /* 0x000000788b567812 */ /* 0x000fe200078efe56 */
[----:B------:R-:W1:Y:S01]  /*ca00*/  MUFU.TANH R24, R24 ;  /* 0x0000001800187308 */ /* 0x000e620000002400 */
[----:B---3--:R-:W-:Y:S01]  /*ca10*/  FSEL R27, R27, -INF , !P4 ;  /* 0xff8000001b1b7808 */ /* 0x008fe20006000000 */
[----:B------:R-:W-:Y:S01]  /*ca20*/  VIADD R6, R140, 0x71 ;  /* 0x000000718c067836 */ /* 0x000fe20000000000 */
[C---:B------:R-:W-:Y:S02]  /*ca30*/  ISETP.GE.AND P6, PT, R4.reuse, R87, PT ;  /* 0x000000570400720c */ /* 0x040fe40003fc6270 */
[----:B------:R-:W-:Y:S01]  /*ca40*/  ISETP.GE.AND P4, PT, R4, R130, PT ;  /* 0x000000820400720c */ /* 0x000fe20003f86270 */
[----:B------:R-:W-:-:S02]  /*ca50*/  FMUL.FTZ R4, R32, UR15 ;  /* 0x0000000f20047c20 */ /* 0x000fc40008410000 */
[----:B------:R-:W3:Y:S01]  /*ca60*/  MUFU.TANH R66, R66 ;  /* 0x0000004200427308 */ /* 0x000ee20000002400 */
[----:B--2---:R-:W-:Y:S02]  /*ca70*/  FSEL R65, R65, -INF , !P5 ;  /* 0xff80000041417808 */ /* 0x004fe40006800000 */
[----:B------:R-:W-:-:S05]  /*ca80*/  ISETP.GE.AND P5, PT, R6, R87, PT ;  /* 0x000000570600720c */ /* 0x000fca0003fa6270 */
[----:B------:R-:W2:Y:S01]  /*ca90*/  MUFU.TANH R25, R25 ;  /* 0x0000001900197308 */ /* 0x000ea20000002400 */
[----:B-1----:R-:W-:Y:S02]  /*caa0*/  FSEL R24, R24, -INF , !P3 ;  /* 0xff80000018187808 */ /* 0x002fe40005800000 */
[----:B------:R-:W-:-:S05]  /*cab0*/  ISETP.GE.AND P3, PT, R6, R130, PT ;  /* 0x000000820600720c */ /* 0x000fca0003f66270 */
[----:B------:R1:W4:Y:S01]  /*cac0*/  MUFU.TANH R61, R5 ;  /* 0x00000005003d7308 */ /* 0x0003220000002400 */
[----:B---3--:R-:W-:Y:S02]  /*cad0*/  FSEL R66, R66, -INF , !P5 ;  /* 0xff80000042427808 */ /* 0x008fe40006800000 */
[----:B------:R-:W-:-:S05]  /*cae0*/  ISETP.GE.AND P5, PT, R140, R87, PT ;  /* 0x000000578c00720c */ /* 0x000fca0003fa6270 */
[----:B------:R-:W3:Y:S01]  /*caf0*/  MUFU.TANH R3, R3 ;  /* 0x0000000300037308 */ /* 0x000ee20000002400 */
[----:B--2---:R-:W-:Y:S02]  /*cb00*/  FSEL R25, R25, -INF , !P3 ;  /* 0xff80000019197808 */ /* 0x004fe40005800000 */
[C---:B------:R-:W-:Y:S01]  /*cb10*/  ISETP.GE.AND P3, PT, R140.reuse, R130, PT ;  /* 0x000000828c00720c */ /* 0x040fe20003f66270 */
[----:B------:R-:W-:-:S03]  /*cb20*/  VIADD R140, R140, 0x79 ;  /* 0x000000798c8c7836 */ /* 0x000fc60000000000 */
[----:B------:R-:W-:Y:S01]  /*cb30*/  FSEL R6, R67, -INF , !P3 ;  /* 0xff80000043067808 */ /* 0x000fe20005800000 */
[----:B------:R-:W2:Y:S01]  /*cb40*/  MUFU.TANH R26, R7 ;  /* 0x00000007001a7308 */ /* 0x000ea20000002400 */
[----:B-1----:R-:W-:Y:S01]  /*cb50*/  FMUL.FTZ R5, R33, UR15 ;  /* 0x0000000f21057c20 */ /* 0x002fe20008410000 */
[----:B----4-:R-:W-:Y:S02]  /*cb60*/  FSEL R61, R61, -INF , !P6 ;  /* 0xff8000003d3d7808 */ /* 0x010fe40007000000 */
[----:B------:R-:W-:Y:S01]  /*cb70*/  ISETP.GE.AND P6, PT, R86, R87, PT ;  /* 0x000000575600720c */ /* 0x000fe20003fc6270 */
[----:B------:R-:W-:Y:S01]  /*cb80*/  BAR.SYNC.DEFER_BLOCKING 0x0 ;  /* 0x0000000000007b1d */ /* 0x000fe20000010000 */
[----:B------:R-:W-:Y:S02]  /*cb90*/  ISETP.GE.AND P3, PT, R140, R130, PT ;  /* 0x000000828c00720c */ /* 0x000fe40003f66270 */
[----:B---3--:R-:W-:-:S03]  /*cba0*/  FSEL R3, R3, -INF , !P5 ;  /* 0xff80000003037808 */ /* 0x008fc60006800000 */
[----:B------:R-:W1:Y:S01]  /*cbb0*/  MUFU.TANH R4, R4 ;  /* 0x0000000400047308 */ /* 0x000e620000002400 */
[----:B------:R-:W-:Y:S02]  /*cbc0*/  ISETP.GE.AND P5, PT, R140, R87, PT ;  /* 0x000000578c00720c */ /* 0x000fe40003fa6270 */
[----:B--2---:R-:W-:-:S05]  /*cbd0*/  FSEL R26, R26, -INF , !P4 ;  /* 0xff8000001a1a7808 */ /* 0x004fca0006000000 */
[----:B------:R-:W2:Y:S01]  /*cbe0*/  MUFU.TANH R5, R5 ;  /* 0x0000000500057308 */ /* 0x000ea20000002400 */
[----:B------:R-:W-:-:S07]  /*cbf0*/  ISETP.GE.AND P4, PT, R86, R130, PT ;  /* 0x000000825600720c */ /* 0x000fce0003f86270 */
[----:B------:R-:W3:Y:S01]  /*cc00*/  MUFU.TANH R22, R22 ;  /* 0x0000001600167308 */ /* 0x000ee20000002400 */
[----:B-1----:R-:W-:-:S07]  /*cc10*/  FSEL R86, R4, -INF , !P6 ;  /* 0xff80000004567808 */ /* 0x002fce0007000000 */
[----:B------:R-:W1:Y:S01]  /*cc20*/  MUFU.TANH R21, R21 ;  /* 0x0000001500157308 */ /* 0x000e620000002400 */
[----:B--2---:R-:W-:Y:S02]  /*cc30*/  FSEL R67, R5, -INF , !P5 ;  /* 0xff80000005437808 */ /* 0x004fe40006800000 */
[----:B---3--:R-:W-:Y:S02]  /*cc40*/  FSEL R22, R22, -INF , !P4 ;  /* 0xff80000016167808 */ /* 0x008fe40006000000 */
[----:B-1----:R-:W-:Y:S01]  /*cc50*/  FSEL R21, R21, -INF , !P3 ;  /* 0xff80000015157808 */ /* 0x002fe20005800000 */
[----:B------:R-:W-:Y:S06]  /*cc60*/  @!P1 BRA `(.L_x_3903) ;  /* 0x0000000400c09947 */ /* 0x000fec0003800000 */
[----:B------:R-:W-:Y:S05]  /*cc70*/  @!P2 BRA `(.L_x_3904) ;  /* 0x0000000000f4a947 */ /* 0x000fea0003800000 */
[----:B------:R-:W1:Y:S01]  /*cc80*/  LDC R7, c[0x0][0x380] ;  /* 0x0000e000ff077b82 */ /* 0x000e620000000800 */
[----:B------:R-:W-:Y:S01]  /*cc90*/  IABS R10, R139 ;  /* 0x0000008b000a7213 */ /* 0x000fe20000000000 */
[----:B------:R-:W-:Y:S01]  /*cca0*/  ULDC.64 UR4, c[0x0][0x248] ;  /* 0x0000920000047ab9 */ /* 0x000fe20000000a00 */
        /* <DEDUP_REMOVED lines=10> */
[----:B------:R-:W-:-:S04]  /*cd50*/  IMAD.MOV R8, RZ, RZ, -R9 ;  /* 0x000000ffff087224 */ /* 0x000fc800078e0a09 */
[----:B------:R-:W-:Y:S01]  /*cd60*/  IMAD R8, R5, R8, R10 ;  /* 0x0000000805087224 */ /* 0x000fe200078e020a */
[C---:B------:R-:W-:Y:S02]  /*cd70*/  LOP3.LUT R10, R139.reuse, R7, RZ, 0x3c, !PT ;  /* 0x000000078b0a7212 */ /* 0x040fe400078e3cff */
[----:B------:R-:W-:Y:S02]  /*cd80*/  IADD3 R139, R139, -0x80, RZ ;  /* 0xffffff808b8b7810 */ /* 0x000fe40007ffe0ff */
[----:B------:R-:W-:Y:S02]  /*cd90*/  ISETP.GT.U32.AND P1, PT, R5, R8, PT ;  /* 0x000000080500720c */ /* 0x000fe40003f24070 */
[----:B------:R-:W-:Y:S02]  /*cda0*/  ISETP.GE.AND P4, PT, R10, RZ, PT ;  /* 0x000000ff0a00720c */ /* 0x000fe40003f86270 */
[----:B------:R-:W-:Y:S02]  /*cdb0*/  IABS R10, R139 ;  /* 0x0000008b000a7213 */ /* 0x000fe40000000000 */
[----:B------:R-:W-:-:S03]  /*cdc0*/  LOP3.LUT R139, R139, R7, RZ, 0x3c, !PT ;  /* 0x000000078b8b7212 */ /* 0x000fc600078e3cff */
[----:B------:R-:W-:-:S04]  /*cdd0*/  IMAD.HI.U32 R4, R4, R10, RZ ;  /* 0x0000000a04047227 */ /* 0x000fc800078e00ff */
[----:B------:R-:W-:Y:S01]  /*cde0*/  @!P1 IMAD.IADD R8, R8, 0x1, -R5 ;  /* 0x0000000108089824 */ /* 0x000fe200078e0a05 */
[----:B------:R-:W-:Y:S02]  /*cdf0*/  @!P1 IADD3 R9, R9, 0x1, RZ ;  /* 0x0000000109099810 */ /* 0x000fe40007ffe0ff */
[----:B------:R-:W-:Y:S02]  /*ce00*/  ISETP.GE.AND P1, PT, R139, RZ, PT ;  /* 0x000000ff8b00720c */ /* 0x000fe40003f26270 */
[----:B------:R-:W-:Y:S02]  /*ce10*/  ISETP.GE.U32.AND P6, PT, R8, R5, PT ;  /* 0x000000050800720c */ /* 0x000fe40003fc6070 */
[----:B------:R-:W-:-:S05]  /*ce20*/  IADD3 R8, -R4, RZ, RZ ;  /* 0x000000ff04087210 */ /* 0x000fca0007ffe1ff */
[----:B------:R-:W-:-:S05]  /*ce30*/  IMAD R8, R5, R8, R10 ;  /* 0x0000000805087224 */ /* 0x000fca00078e020a */
[----:B------:R-:W-:Y:S02]  /*ce40*/  ISETP.GT.U32.AND P3, PT, R5, R8, PT ;  /* 0x000000080500720c */ /* 0x000fe40003f64070 */
[----:B------:R-:W-:-:S11]  /*ce50*/  @P6 IADD3 R9, R9, 0x1, RZ ;  /* 0x0000000109096810 */ /* 0x000fd60007ffe0ff */
[----:B------:R-:W-:Y:S02]  /*ce60*/  @!P3 IMAD.IADD R8, R8, 0x1, -R5 ;  /* 0x000000010808b824 */ /* 0x000fe400078e0a05 */
[----:B------:R-:W-:Y:S01]  /*ce70*/  @!P3 VIADD R4, R4, 0x1 ;  /* 0x000000010404b836 */ /* 0x000fe20000000000 */
[----:B------:R-:W-:Y:S02]  /*ce80*/  ISETP.NE.AND P3, PT, R7, RZ, PT ;  /* 0x000000ff0700720c */ /* 0x000fe40003f65270 */
[----:B------:R-:W-:Y:S02]  /*ce90*/  ISETP.GE.U32.AND P5, PT, R8, R5, PT ;  /* 0x000000050800720c */ /* 0x000fe40003fa6070 */
[----:B------:R-:W-:Y:S02]  /*cea0*/  MOV R5, R9 ;  /* 0x0000000900057202 */ /* 0x000fe40000000f00 */
[----:B------:R-:W-:-:S03]  /*ceb0*/  LOP3.LUT R8, RZ, R7, RZ, 0x33, !PT ;  /* 0x00000007ff087212 */ /* 0x000fc600078e33ff */
[----:B------:R-:W-:-:S05]  /*cec0*/  @!P4 IMAD.MOV R5, RZ, RZ, -R5 ;  /* 0x000000ffff05c224 */ /* 0x000fca00078e0a05 */
[----:B------:R-:W-:Y:S01]  /*ced0*/  SEL R5, R8, R5, !P3 ;  /* 0x0000000508057207 */ /* 0x000fe20005800000 */
[----:B------:R-:W-:-:S04]  /*cee0*/  @P5 VIADD R4, R4, 0x1 ;  /* 0x0000000104045836 */ /* 0x000fc80000000000 */
[----:B------:R-:W-:Y:S01]  /*cef0*/  IMAD.WIDE R10, R5, 0x4, R118 ;  /* 0x00000004050a7825 */ /* 0x000fe200078e0276 */
[----:B------:R-:W-:-:S04]  /*cf00*/  @!P1 IADD3 R4, -R4, RZ, RZ ;  /* 0x000000ff04049210 */ /* 0x000fc80007ffe1ff */
[----:B------:R-:W-:Y:S02]  /*cf10*/  SEL R8, R8, R4, !P3 ;  /* 0x0000000408087207 */ /* 0x000fe40005800000 */
[----:B------:R1:W2:Y:S03]  /*cf20*/  LDG.E R4, desc[UR6][R10.64] ;  /* 0x000000060a047981 */ /* 0x0002a6000c1e1900 */
[----:B-1----:R-:W-:-:S06]  /*cf30*/  IMAD.WIDE R10, R8, 0x4, R118 ;  /* 0x00000004080a7825 */ /* 0x002fcc00078e0276 */
[----:B------:R-:W2:Y:S01]  /*cf40*/  LDG.E R10, desc[UR6][R10.64] ;  /* 0x000000060a0a7981 */ /* 0x000ea2000c1e1900 */
[----:B------:R-:W-:-:S04]  /*cf50*/  IMAD.IADD R9, R5, 0x1, -R8 ;  /* 0x0000000105097824 */ /* 0x000fc800078e0a08 */
[----:B------:R-:W-:Y:S02]  /*cf60*/  IMAD R9, R9, R7, -0x80 ;  /* 0xffffff8009097424 */ /* 0x000fe400078e0207 */
[----:B------:R-:W-:-:S03]  /*cf70*/  IMAD.U32 R7, RZ, RZ, UR4 ;  /* 0x00000004ff077e24 */ /* 0x000fc6000f8e00ff */
[----:B------:R-:W-:Y:S01]  /*cf80*/  SHF.R.S32.HI R8, RZ, 0x1f, R9 ;  /* 0x0000001fff087819 */ /* 0x000fe20000011409 */
[----:B------:R-:W-:-:S04]  /*cf90*/  IMAD.WIDE.U32 R14, R9, R7, RZ ;  /* 0x00000007090e7225 */ /* 0x000fc800078e00ff */
[----:B------:R-:W-:-:S04]  /*cfa0*/  IMAD R8, R8, R7, RZ ;  /* 0x0000000708087224 */ /* 0x000fc800078e02ff */
[----:B------:R-:W-:-:S05]  /*cfb0*/  IMAD R8, R9, UR5, R8 ;  /* 0x0000000509087c24 */ /* 0x000fca000f8e0208 */
[----:B------:R-:W-:Y:S02]  /*cfc0*/  IADD3 R15, R15, R8, RZ ;  /* 0x000000080f0f7210 */ /* 0x000fe40007ffe0ff */
[----:B--2---:R-:W-:Y:S02]  /*cfd0*/  IADD3 R10, -R4, R10, RZ ;  /* 0x0000000a040a7210 */ /* 0x004fe40007ffe1ff */
[----:B------:R-:W1:Y:S02]  /*cfe0*/  LDC.64 R4, c[0x0][0x230] ;  /* 0x00008c00ff047b82 */ /* 0x000e640000000a00 */
[----:B------:R-:W-:-:S05]  /*cff0*/  SHF.R.S32.HI R8, RZ, 0x1f, R10 ;  /* 0x0000001fff087819 */ /* 0x000fca000001140a */
[----:B-1----:R-:W-:-:S04]  /*d000*/  IMAD R8, R8, R4, RZ ;  /* 0x0000000408087224 */ /* 0x002fc800078e02ff */
[C---:B------:R-:W-:Y:S02]  /*d010*/  IMAD R5, R10.reuse, R5, R8 ;  /* 0x000000050a057224 */ /* 0x040fe400078e0208 */
[----:B------:R-:W-:-:S04]  /*d020*/  IMAD.WIDE.U32 R8, R10, R4, R14 ;  /* 0x000000040a087225 */ /* 0x000fc800078e000e */
[----:B------:R-:W-:Y:S01]  /*d030*/  IMAD.IADD R5, R9, 0x1, R5 ;  /* 0x0000000109057824 */ /* 0x000fe200078e0205 */
[----:B------:R-:W-:Y:S06]  /*d040*/  BRA `(.L_x_3905) ;  /* 0x0000000000107947 */ /* 0x000fec0003800000 */
.L_x_3904:
[----:B------:R-:W1:Y:S02]  /*d050*/  LDC R7, c[0x0][0x248] ;  /* 0x00009200ff077b82 */ /* 0x000e640000000800 */
[----:B-1----:R-:W-:-:S05]  /*d060*/  IMAD.SHL.U32 R8, R7, 0x80, RZ ;  /* 0x0000008007087824 */ /* 0x002fca00078e00ff */
[----:B------:R-:W-:-:S04]  /*d070*/  IADD3 R8, -R8, RZ, RZ ;  /* 0x000000ff08087210 */ /* 0x000fc80007ffe1ff */
[----:B------:R-:W-:-:S07]  /*d080*/  SHF.R.S32.HI R5, RZ, 0x1f, R8 ;  /* 0x0000001fff057819 */ /* 0x000fce0000011408 */
.L_x_3905:
[C---:B------:R-:W-:Y:S01]  /*d090*/  @!P0 LEA R10, P1, R8.reuse, R120, 0x1 ;  /* 0x00000078080a8211 */ /* 0x040fe200078208ff */
[----:B------:R-:W1:Y:S01]  /*d0a0*/  @!P0 LDC R4, c[0x0][0x24c] ;  /* 0x00009300ff048b82 */ /* 0x000e620000000800 */
[----:B------:R2:W-:Y:S01]  /*d0b0*/  @P0 STS [R122+0x1000], RZ ;  /* 0x001000ff7a000388 */ /* 0x0005e20000000800 */
[----:B------:R-:W-:Y:S01]  /*d0c0*/  BSSY B0, `(.L_x_3906) ;  /* 0x0000027000007945 */ /* 0x000fe20003800000 */
[----:B------:R-:W-:Y:S02]  /*d0d0*/  @!P0 LEA.HI.X R11, R8, R115, R5, 0x1, P1 ;  /* 0x00000073080b8211 */ /* 0x000fe400008f0c05 */
[----:B------:R2:W-:Y:S04]  /*d0e0*/  @P0 STS [R122+0x1004], RZ ;  /* 0x001004ff7a000388 */ /* 0x0005e80000000800 */
[----:B------:R2:W-:Y:S04]  /*d0f0*/  @P0 STS.64 [R122+0x1008], RZ ;  /* 0x001008ff7a000388 */ /* 0x0005e80000000a00 */
[----:B------:R-:W-:Y:S01]  /*d100*/  @!PT LDS RZ, [RZ] ;  /* 0x00000000fffff984 */ /* 0x000fe20000000800 */
[----:B------:R-:W-:Y:S01]  /*d110*/  @!PT LDS RZ, [RZ] ;  /* 0x00000000fffff984 */ /* 0x000fe20000000800 */
[----:B------:R-:W-:Y:S01]  /*d120*/  @!PT LDS RZ, [RZ] ;  /* 0x00000000fffff984 */ /* 0x000fe20000000800 */
[----:B------:R3:W-:Y:S04]  /*d130*/  @!P0 LDGSTS.E.BYPASS.LTC128B.128 [R122+0x1000], desc[UR6][R10.64] ;  /* 0x010000000a7a8fae */ /* 0x0007e8000b901d46 */
[----:B------:R2:W-:Y:S01]  /*d140*/  @P0 STS.128 [R122+0x1800], RZ ;  /* 0x001800ff7a000388 */ /* 0x0005e20000000c00 */
[----:B---3--:R-:W-:-:S05]  /*d150*/  @!P0 IADD3 R10, P1, R110, R8, RZ ;  /* 0x000000086e0a8210 */ /* 0x008fca0007f3e0ff */
[----:B------:R-:W-:Y:S01]  /*d160*/  @!P0 IMAD.X R9, R109, 0x1, R5, P1 ;  /* 0x000000016d098824 */ /* 0x000fe200008e0605 */
[----:B------:R-:W-:-:S04]  /*d170*/  @!P0 LEA R14, P1, R10, R120, 0x1 ;  /* 0x000000780a0e8211 */ /* 0x000fc800078208ff */
[----:B------:R-:W-:Y:S02]  /*d180*/  @!P0 LEA.HI.X R15, R10, R115, R9, 0x1, P1 ;  /* 0x000000730a0f8211 */ /* 0x000fe400008f0c09 */
        /* <DEDUP_REMOVED lines=18> */
[----:B--2---:R-:W-:-:S05]  /*d2b0*/  IMAD.WIDE.U32 R14, R7, 0x60, R4 ;  /* 0x00000060070e7825 */ /* 0x004fca00078e0004 */
[----:B------:R-:W-:Y:S02]  /*d2c0*/  IADD3 R4, R15, UR4, RZ ;  /* 0x000000040f047c10 */ /* 0x000fe4000fffe0ff */
[----:B------:R-:W-:-:S04]  /*d2d0*/  LEA R10, P0, R14, R120, 0x1 ;  /* 0x000000780e0a7211 */ /* 0x000fc800078008ff */
[----:B------:R-:W-:-:S05]  /*d2e0*/  LEA.HI.X R11, R14, R115, R4, 0x1, P0 ;  /* 0x000000730e0b7211 */ /* 0x000fca00000f0c04 */
[----:B------:R-:W-:Y:S01]  /*d2f0*/  @!PT LDS RZ, [RZ] ;  /* 0x00000000fffff984 */ /* 0x000fe20000000800 */
[----:B------:R-:W-:Y:S01]  /*d300*/  @!PT LDS RZ, [RZ] ;  /* 0x00000000fffff984 */ /* 0x000fe20000000800 */
[----:B------:R-:W-:Y:S01]  /*d310*/  @!PT LDS RZ, [RZ] ;  /* 0x00000000fffff984 */ /* 0x000fe20000000800 */
[----:B------:R1:W-:Y:S04]  /*d320*/  LDGSTS.E.BYPASS.LTC128B.128 [R122+0x2800], desc[UR6][R10.64] ;  /* 0x028000000a7a7fae */ /* 0x0003e8000b901d46 */
.L_x_3907:
[----:B------:R-:W-:Y:S05]  /*d330*/  BSYNC B0 ;  /* 0x0000000000007941 */ /* 0x000fea0003800000 */
.L_x_3906:
[----:B------:R-:W0:Y:S01]  /*d340*/  LDGDEPBAR ;  /* 0x00000000000079af */ /* 0x000e220000000000 */
[----:B------:R-:W-:-:S04]  /*d350*/  LEA R120, P0, R8, R120, 0x1 ;  /* 0x0000007808787211 */ /* 0x000fc800078008ff */
[----:B------:R-:W-:-:S09]  /*d360*/  LEA.HI.X R115, R8, R115, R5, 0x1, P0 ;  /* 0x0000007308737211 */ /* 0x000fd200000f0c05 */
.L_x_3903:
        /* <DEDUP_REMOVED lines=66> */
[----:B---3--:R-:W-:-:S03]  /*d790*/  FMNMX.FTZ R4, R8, R4, !PT ;  /* 0x0000000408047209 */ /* 0x008fc60007810000 */
[----:B-12---:R-:W-:Y:S01]  /*d7a0*/  LDSM.16.MT88.4 R8, [R104+0x3000] ;  /* 0x003000006808783b */ /* 0x006fe20000004200 */
[----:B----4-:R-:W-:-:S03]  /*d7b0*/  FMNMX.FTZ R7, R5, R7, !PT ;  /* 0x0000000705077209 */ /* 0x010fc60007810000 */
[----:B------:R-:W1:Y:S04]  /*d7c0*/  SHFL.BFLY PT, R20, R4, 0x1, 0x1f ;  /* 0x0c201f0004147f89 */ /* 0x000e6800000e0000 */
[----:B------:R-:W2:Y:S01]  /*d7d0*/  SHFL.BFLY PT, R5, R7, 0x1, 0x1f ;  /* 0x0c201f0007057f89 */ /* 0x000ea200000e0000 */
[----:B-1----:R-:W-:-:S04]  /*d7e0*/  FMNMX.FTZ R20, R4, R20, !PT ;  /* 0x0000001404147209 */ /* 0x002fc80007810000 */
[C---:B------:R-:W-:Y:S01]  /*d7f0*/  FSETP.NEU.FTZ.AND P1, PT, R20.reuse, -INF , PT ;  /* 0xff8000001400780b */ /* 0x040fe20003f3d000 */
[----:B------:R-:W-:-:S05]  /*d800*/  FMUL.FTZ R87, R20, UR8 ;  /* 0x0000000814577c20 */ /* 0x000fca0008410000 */
[----:B------:R-:W-:-:S05]  /*d810*/  FSEL R87, R87, RZ, P1 ;  /* 0x000000ff57577208 */ /* 0x000fca0000800000 */
[--C-:B------:R-:W-:Y:S01]  /*d820*/  FFMA.FTZ R4, R3, UR8, -R87.reuse ;  /* 0x0000000803047c23 */ /* 0x100fe20008010857 */
[----:B--2---:R-:W-:Y:S01]  /*d830*/  FMNMX.FTZ R3, R7, R5, !PT ;  /* 0x0000000507037209 */ /* 0x004fe20007810000 */
[--C-:B------:R-:W-:Y:S01]  /*d840*/  FFMA.FTZ R14, R138, UR8, -R87.reuse ;  /* 0x000000088a0e7c23 */ /* 0x100fe20008010857 */
[----:B------:R-:W-:Y:S01]  /*d850*/  FSEL R5, R20, RZ, P1 ;  /* 0x000000ff14057208 */ /* 0x000fe20000800000 */
[--C-:B------:R-:W-:Y:S01]  /*d860*/  FFMA.FTZ R34, R137, UR8, -R87.reuse ;  /* 0x0000000889227c23 */ /* 0x100fe20008010857 */
[C---:B------:R-:W-:Y:S01]  /*d870*/  FSETP.NEU.FTZ.AND P0, PT, R3.reuse, -INF , PT ;  /* 0xff8000000300780b */ /* 0x040fe20003f1d000 */
[----:B------:R-:W-:Y:S01]  /*d880*/  FMUL.FTZ R23, R3, UR8 ;  /* 0x0000000803177c20 */ /* 0x000fe20008410000 */
[----:B------:R-:W-:Y:S01]  /*d890*/  FFMA.FTZ R33, R136, UR8, -R87 ;  /* 0x0000000888217c23 */ /* 0x000fe20008010857 */
[----:B------:R-:W-:Y:S01]  /*d8a0*/  FADD.FTZ R5, R2, -R5 ;  /* 0x8000000502057221 */ /* 0x000fe20000010000 */
[----:B------:R-:W-:Y:S01]  /*d8b0*/  MUFU.EX2 R4, R4 ;  /* 0x0000000400047308 */ /* 0x000fe20000000800 */
[--C-:B------:R-:W-:Y:S01]  /*d8c0*/  FFMA.FTZ R131, R131, UR8, -R87.reuse ;  /* 0x0000000883837c23 */ /* 0x100fe20008010857 */
[----:B------:R-:W-:Y:S01]  /*d8d0*/  FSEL R23, R23, RZ, P0 ;  /* 0x000000ff17177208 */ /* 0x000fe20000000000 */
[----:B------:R-:W-:Y:S01]  /*d8e0*/  FMUL.FTZ R5, R5, UR8 ;  /* 0x0000000805057c20 */ /* 0x000fe20008410000 */
[--C-:B------:R-:W-:Y:S01]  /*d8f0*/  FFMA.FTZ R95, R95, UR8, -R87.reuse ;  /* 0x000000085f5f7c23 */ /* 0x100fe20008010857 */
[--C-:B------:R-:W-:Y:S01]  /*d900*/  FFMA.FTZ R48, R48, UR8, -R87.reuse ;  /* 0x0000000830307c23 */ /* 0x100fe20008010857 */
[----:B------:R-:W-:Y:S01]  /*d910*/  FFMA.FTZ R90, R44, UR8, -R87 ;  /* 0x000000082c5a7c23 */ /* 0x000fe20008010857 */
[--C-:B------:R-:W-:Y:S01]  /*d920*/  FFMA.FTZ R13, R6, UR8, -R23.reuse ;  /* 0x00000008060d7c23 */ /* 0x100fe20008010817 */
[----:B------:R-:W-:Y:S01]  /*d930*/  FSEL R6, R3, RZ, P0 ;  /* 0x000000ff03067208 */ /* 0x000fe20000000000 */
[--C-:B------:R-:W-:Y:S01]  /*d940*/  FFMA.FTZ R32, R135, UR8, -R23.reuse ;  /* 0x0000000887207c23 */ /* 0x100fe20008010817 */
[--C-:B------:R-:W-:Y:S01]  /*d950*/  FFMA.FTZ R2, R134, UR8, -R23.reuse ;  /* 0x0000000886027c23 */ /* 0x100fe20008010817 */
[----:B------:R-:W1:Y:S01]  /*d960*/  MUFU.EX2 R88, R5 ;  /* 0x0000000500587308 */ /* 0x000e620000000800 */
[--C-:B------:R-:W-:Y:S01]  /*d970*/  FFMA.FTZ R130, R94, UR8, -R23.reuse ;  /* 0x000000085e827c23 */ /* 0x100fe20008010817 */
[----:B------:R-:W-:Y:S01]  /*d980*/  FADD.FTZ R6, R0, -R6 ;  /* 0x8000000600067221 */ /* 0x000fe20000010000 */
[--C-:B------:R-:W-:Y:S01]  /*d990*/  FFMA.FTZ R0, R133, UR8, -R23.reuse ;  /* 0x0000000885007c23 */ /* 0x100fe20008010817 */
[----:B------:R-:W-:Y:S01]  /*d9a0*/  FFMA.FTZ R47, R47, UR8, -R23 ;  /* 0x000000082f2f7c23 */ /* 0x000fe20008010817 */
[--C-:B------:R-:W-:Y:S01]  /*d9b0*/  FFMA.FTZ R94, R53, UR8, -R87.reuse ;  /* 0x00000008355e7c23 */ /* 0x100fe20008010857 */
[----:B------:R-:W-:Y:S01]  /*d9c0*/  FMUL.FTZ R15, R6, UR8 ;  /* 0x00000008060f7c20 */ /* 0x000fe20008410000 */
[--C-:B------:R-:W-:Y:S01]  /*d9d0*/  FFMA.FTZ R53, R52, UR8, -R87.reuse ;  /* 0x0000000834357c23 */ /* 0x100fe20008010857 */
[----:B------:R-:W2:Y:S01]  /*d9e0*/  MUFU.EX2 R14, R14 ;  /* 0x0000000e000e7308 */ /* 0x000ea20000000800 */
[--C-:B------:R-:W-:Y:S01]  /*d9f0*/  FFMA.FTZ R52, R43, UR8, -R87.reuse ;  /* 0x000000082b347c23 */ /* 0x100fe20008010857 */
[----:B------:R-:W-:Y:S01]  /*da00*/  FFMA.FTZ R43, R12, UR8, -R87 ;  /* 0x000000080c2b7c23 */ /* 0x000fe20008010857 */
[--C-:B------:R-:W-:Y:S01]  /*da10*/  FFMA.FTZ R93, R93, UR8, -R23.reuse ;  /* 0x000000085d5d7c23 */ /* 0x100fe20008010817 */
[--C-:B------:R-:W-:Y:S01]  /*da20*/  FFMA.FTZ R51, R51, UR8, -R23.reuse ;  /* 0x0000000833337c23 */ /* 0x100fe20008010817 */
[----:B------:R-:W-:Y:S01]  /*da30*/  FFMA.FTZ R50, R50, UR8, -R23 ;  /* 0x0000000832327c23 */ /* 0x000fe20008010817 */
[--C-:B------:R-:W-:Y:S01]  /*da40*/  FFMA.FTZ R89, R46, UR8, -R87.reuse ;  /* 0x000000082e597c23 */ /* 0x100fe20008010857 */
[--C-:B------:R-:W-:Y:S01]  /*da50*/  FFMA.FTZ R44, R57, UR8, -R87.reuse ;  /* 0x00000008392c7c23 */ /* 0x100fe20008010857 */
[----:B------:R-:W3:Y:S01]  /*da60*/  MUFU.EX2 R34, R34 ;  /* 0x0000002200227308 */ /* 0x000ee20000000800 */
[-C--:B-1----:R-:W-:Y:S01]  /*da70*/  FFMA.FTZ R35, R129, R88.reuse, R4 ;  /* 0x0000005881237223 */ /* 0x082fe20000010004 */
[-C--:B------:R-:W-:Y:S01]  /*da80*/  FMUL.FTZ R68, R68, R88.reuse ;  /* 0x0000005844447220 */ /* 0x080fe20000410000 */
[-C--:B------:R-:W-:Y:S01]  /*da90*/  FMUL.FTZ R69, R69, R88.reuse ;  /* 0x0000005845457220 */ /* 0x080fe20000410000 */
[-C--:B------:R-:W-:Y:S01]  /*daa0*/  FMUL.FTZ R72, R72, R88.reuse ;  /* 0x0000005848487220 */ /* 0x080fe20000410000 */
[-C--:B------:R-:W-:Y:S01]  /*dab0*/  FMUL.FTZ R73, R73, R88.reuse ;  /* 0x0000005849497220 */ /* 0x080fe20000410000 */
[-C--:B------:R-:W-:Y:S01]  /*dac0*/  FMUL.FTZ R76, R76, R88.reuse ;  /* 0x000000584c4c7220 */ /* 0x080fe20000410000 */
[----:B------:R-:W-:Y:S01]  /*dad0*/  FMUL.FTZ R77, R77, R88 ;  /* 0x000000584d4d7220 */ /* 0x000fe20000410000 */
[----:B------:R-:W1:Y:S01]  /*dae0*/  MUFU.EX2 R33, R33 ;  /* 0x0000002100217308 */ /* 0x000e620000000800 */
[----:B--2---:R-:W-:Y:S01]  /*daf0*/  F2FP.BF16.F32.PACK_AB R4, R14, R4 ;  /* 0x000000040e04723e */ /* 0x004fe200000010ff */
[-C--:B------:R-:W-:Y:S01]  /*db00*/  FMUL.FTZ R80, R80, R88.reuse ;  /* 0x0000005850507220 */ /* 0x080fe20000410000 */
[----:B------:R-:W-:Y:S01]  /*db10*/  FMUL.FTZ R81, R81, R88 ;  /* 0x0000005851517220 */ /* 0x000fe20000410000 */
[----:B------:R-:W-:Y:S01]  /*db20*/  FFMA.FTZ R129, R132, UR8, -R87 ;  /* 0x0000000884817c23 */ /* 0x000fe20008010857 */
[----:B------:R-:W-:Y:S01]  /*db30*/  FADD.FTZ R88, R14, R35 ;  /* 0x000000230e587221 */ /* 0x000fe20000010000 */
[----:B------:R-:W-:Y:S01]  /*db40*/  FFMA.FTZ R35, R124, UR8, -R23 ;  /* 0x000000087c237c23 */ /* 0x000fe20008010817 */
[----:B------:R-:W-:Y:S01]  /*db50*/  FFMA.FTZ R46, R55, UR8, -R87 ;  /* 0x00000008372e7c23 */ /* 0x000fe20008010857 */
[----:B------:R-:W-:Y:S01]  /*db60*/  MUFU.EX2 R13, R13 ;  /* 0x0000000d000d7308 */ /* 0x000fe20000000800 */
[----:B---3--:R-:W-:Y:S01]  /*db70*/  FADD.FTZ R88, R34, R88 ;  /* 0x0000005822587221 */ /* 0x008fe20000010000 */
[----:B------:R-:W-:Y:S01]  /*db80*/  FFMA.FTZ R57, R41, UR8, -R23 ;  /* 0x0000000829397c23 */ /* 0x000fe20008010817 */
[----:B------:R-:W-:Y:S01]  /*db90*/  FFMA.FTZ R91, R42, UR8, -R87 ;  /* 0x000000082a5b7c23 */ /* 0x000fe20008010857 */
[--C-:B------:R-:W-:Y:S01]  /*dba0*/  FFMA.FTZ R55, R38, UR8, -R23.reuse ;  /* 0x0000000826377c23 */ /* 0x100fe20008010817 */
[--C-:B------:R-:W-:Y:S01]  /*dbb0*/  FFMA.FTZ R41, R39, UR8, -R23.reuse ;  /* 0x0000000827297c23 */ /* 0x100fe20008010817 */
[----:B------:R-:W-:Y:S01]  /*dbc0*/  FFMA.FTZ R40, R40, UR8, -R23 ;  /* 0x0000000828287c23 */ /* 0x000fe20008010817 */
[--C-:B------:R-:W-:Y:S01]  /*dbd0*/  FFMA.FTZ R56, R56, UR8, -R87.reuse ;  /* 0x0000000838387c23 */ /* 0x100fe20008010857 */
[----:B------:R-:W2:Y:S01]  /*dbe0*/  MUFU.EX2 R32, R32 ;  /* 0x0000002000207308 */ /* 0x000ea20000000800 */
[C---:B-1----:R-:W-:Y:S01]  /*dbf0*/  F2FP.BF16.F32.PACK_AB R6, R33.reuse, R34 ;  /* 0x000000222106723e */ /* 0x042fe200000010ff */
[----:B------:R-:W-:Y:S01]  /*dc00*/  FADD.FTZ R124, R33, R88 ;  /* 0x00000058217c7221 */ /* 0x000fe20000010000 */
[--C-:B------:R-:W-:Y:S01]  /*dc10*/  FFMA.FTZ R88, R45, UR8, -R87.reuse ;  /* 0x000000082d587c23 */ /* 0x100fe20008010857 */
[--C-:B------:R-:W-:Y:S01]  /*dc20*/  FFMA.FTZ R45, R59, UR8, -R87.reuse ;  /* 0x000000083b2d7c23 */ /* 0x100fe20008010857 */
[--C-:B------:R-:W-:Y:S01]  /*dc30*/  FFMA.FTZ R38, R58, UR8, -R87.reuse ;  /* 0x000000083a267c23 */ /* 0x100fe20008010857 */
[----:B------:R-:W-:Y:S01]  /*dc40*/  FFMA.FTZ R49, R49, UR8, -R87 ;  /* 0x0000000831317c23 */ /* 0x000fe20008010857 */
[--C-:B------:R-:W-:Y:S01]  /*dc50*/  FFMA.FTZ R59, R36, UR8, -R23.reuse ;  /* 0x00000008243b7c23 */ /* 0x100fe20008010817 */
[----:B------:R-:W-:Y:S01]  /*dc60*/  MUFU.EX2 R2, R2 ;  /* 0x0000000200027308 */ /* 0x000fe20000000800 */
[----:B------:R-:W-:Y:S01]  /*dc70*/  FFMA.FTZ R58, R18, UR8, -R23 ;  /* 0x00000008123a7c23 */ /* 0x000fe20008010817 */
[----:B------:R-:W-:Y:S01]  /*dc80*/  FFMA.FTZ R42, R60, UR8, -R87 ;  /* 0x000000083c2a7c23 */ /* 0x000fe20008010857 */
[----:B------:R-:W-:Y:S01]  /*dc90*/  FFMA.FTZ R60, R17, UR8, -R23 ;  /* 0x00000008113c7c23 */ /* 0x000fe20008010817 */
[--C-:B------:R-:W-:Y:S01]  /*dca0*/  FFMA.FTZ R39, R61, UR8, -R87.reuse ;  /* 0x000000083d277c23 */ /* 0x100fe20008010857 */
[--C-:B------:R-:W-:Y:S01]  /*dcb0*/  FFMA.FTZ R34, R64, UR8, -R87.reuse ;  /* 0x0000000840227c23 */ /* 0x100fe20008010857 */
[----:B------:R-:W-:Y:S01]  /*dcc0*/  FFMA.FTZ R33, R63, UR8, -R87 ;  /* 0x000000083f217c23 */ /* 0x000fe20008010857 */
[--C-:B------:R-:W-:Y:S01]  /*dcd0*/  FFMA.FTZ R61, R30, UR8, -R23.reuse ;  /* 0x000000081e3d7c23 */ /* 0x100fe20008010817 */
[----:B------:R-:W1:Y:S01]  /*dce0*/  MUFU.EX2 R15, R15 ;  /* 0x0000000f000f7308 */ /* 0x000e620000000800 */
        /* <DEDUP_REMOVED lines=8> */
[----:B------:R-:W-:Y:S01]  /*dd70*/  FFMA.FTZ R67, R67, UR8, -R87 ;  /* 0x0000000843437c23 */ /* 0x000fe20008010857 */
[--C-:B------:R-:W-:Y:S01]  /*dd80*/  FFMA.FTZ R24, R24, UR8, -R23.reuse ;  /* 0x0000000818187c23 */ /* 0x100fe20008010817 */
[--C-:B------:R-:W-:Y:S01]  /*dd90*/  FFMA.FTZ R25, R25, UR8, -R23.reuse ;  /* 0x0000000819197c23 */ /* 0x100fe20008010817 */
[----:B------:R-:W-:Y:S01]  /*dda0*/  FFMA.FTZ R22, R22, UR8, -R23 ;  /* 0x0000000816167c23 */ /* 0x000fe20008010817 */
[--C-:B------:R-:W-:Y:S01]  /*ddb0*/  FFMA.FTZ R65, R65, UR8, -R87.reuse ;  /* 0x0000000841417c23 */ /* 0x100fe20008010857 */
[----:B------:R-:W-:-:S02]  /*ddc0*/  FFMA.FTZ R86, R86, UR8, -R87 ;  /* 0x0000000856567c23 */ /* 0x000fc40008010857 */
[----:B------:R-:W3:Y:S01]  /*ddd0*/  MUFU.EX2 R131, R131 ;  /* 0x0000008300837308 */ /* 0x000ee20000000800 */
[-C--:B-1----:R-:W-:Y:S01]  /*dde0*/  FMUL.FTZ R70, R70, R15.reuse ;  /* 0x0000000f46467220 */ /* 0x082fe20000410000 */
[-C--:B------:R-:W-:Y:S01]  /*ddf0*/  FMUL.FTZ R71, R71, R15.reuse ;  /* 0x0000000f47477220 */ /* 0x080fe20000410000 */
[-C--:B------:R-:W-:Y:S01]  /*de00*/  FMUL.FTZ R74, R74, R15.reuse ;  /* 0x0000000f4a4a7220 */ /* 0x080fe20000410000 */
[-C--:B------:R-:W-:Y:S01]  /*de10*/  FMUL.FTZ R75, R75, R15.reuse ;  /* 0x0000000f4b4b7220 */ /* 0x080fe20000410000 */
[-C--:B------:R-:W-:Y:S01]  /*de20*/  FMUL.FTZ R78, R78, R15.reuse ;  /* 0x0000000f4e4e7220 */ /* 0x080fe20000410000 */
[-C--:B------:R-:W-:Y:S01]  /*de30*/  FMUL.FTZ R79, R79, R15.reuse ;  /* 0x0000000f4f4f7220 */ /* 0x080fe20000410000 */
[-C--:B------:R-:W-:Y:S01]  /*de40*/  FMUL.FTZ R82, R82, R15.reuse ;  /* 0x0000000f52527220 */ /* 0x080fe20000410000 */
[-C--:B------:R-:W-:Y:S01]  /*de50*/  FMUL.FTZ R83, R83, R15.reuse ;  /* 0x0000000f53537220 */ /* 0x080fe20000410000 */
[----:B--2---:R-:W-:Y:S01]  /*de60*/  F2FP.BF16.F32.PACK_AB R7, R0, R2 ;  /* 0x000000020007723e */ /* 0x004fe200000010ff */
[----:B------:R-:W1:Y:S01]  /*de70*/  MUFU.EX2 R129, R129 ;  /* 0x0000008100817308 */ /* 0x000e620000000800 */
[----:B------:R-:W-:-:S02]  /*de80*/  FFMA.FTZ R128, R128, R15, R13 ;  /* 0x0000000f80807223 */ /* 0x000fc4000001000d */
[----:B------:R-:W-:Y:S02]  /*de90*/  LDSM.16.MT88.4 R12, [R104+0x3800] ;  /* 0x00380000680c783b */ /* 0x000fe40000004200 */
[----:B------:R-:W-:Y:S01]  /*dea0*/  FADD.FTZ R128, R32, R128 ;  /* 0x0000008020807221 */ /* 0x000fe20000010000 */
[C---:B------:R-:W-:Y:S01]  /*deb0*/  HMMA.16816.F32.BF16 R68, R4.reuse, R8, R68 ;  /* 0x000000080444723c */ /* 0x040fe20000041844 */
[----:B------:R-:W-:Y:S01]  /*dec0*/  FFMA.FTZ R32, R62, UR8, -R87 ;  /* 0x000000083e207c23 */ /* 0x000fe20008010857 */
[----:B------:R-:W-:Y:S01]  /*ded0*/  MUFU.EX2 R95, R95 ;  /* 0x0000005f005f7308 */ /* 0x000fe20000000800 */
[----:B------:R-:W-:Y:S01]  /*dee0*/  FADD.FTZ R2, R2, R128 ;  /* 0x0000008002027221 */ /* 0x000fe20000010000 */
[--C-:B------:R-:W-:Y:S01]  /*def0*/  FFMA.FTZ R62, R16, UR8, -R23.reuse ;  /* 0x00000008103e7c23 */ /* 0x100fe20008010817 */
[----:B---3--:R-:W-:Y:S01]  /*df00*/  FADD.FTZ R124, R131, R124 ;  /* 0x0000007c837c7221 */ /* 0x008fe20000010000 */
[----:B------:R-:W-:Y:S01]  /*df10*/  HMMA.16816.F32.BF16 R72, R4, R10, R72 ;  /* 0x0000000a0448723c */ /* 0x000fe20000041848 */
[----:B------:R-:W2:Y:S01]  /*df20*/  LDSM.16.MT88.4 R8, [R103+0x3000] ;  /* 0x003000006708783b */ /* 0x000ea20000004200 */
[----:B------:R-:W-:Y:S01]  /*df30*/  FADD.FTZ R0, R0, R2 ;  /* 0x0000000200007221 */ /* 0x000fe20000010000 */
[----:B------:R-:W-:Y:S01]  /*df40*/  FFMA.FTZ R128, R21, UR8, -R23 ;  /* 0x0000000815807c23 */ /* 0x000fe20008010817 */
[----:B------:R-:W3:Y:S01]  /*df50*/  MUFU.EX2 R48, R48 ;  /* 0x0000003000307308 */ /* 0x000ee20000000800 */
[----:B-1----:R-:W-:-:S07]  /*df60*/  FADD.FTZ R124, R129, R124 ;  /* 0x0000007c817c7221 */ /* 0x002fce0000010000 */
[----:B------:R-:W-:Y:S08]  /*df70*/  MUFU.EX2 R130, R130 ;  /* 0x0000008200827308 */ /* 0x000ff00000000800 */
[----:B------:R-:W-:Y:S08]  /*df80*/  MUFU.EX2 R47, R47 ;  /* 0x0000002f002f7308 */ /* 0x000ff00000000800 */
[----:B------:R-:W-:Y:S08]  /*df90*/  MUFU.EX2 R94, R94 ;  /* 0x0000005e005e7308 */ /* 0x000ff00000000800 */
[----:B------:R-:W-:Y:S01]  /*dfa0*/  MUFU.EX2 R53, R53 ;  /* 0x0000003500357308 */ /* 0x000fe20000000800 */
[C---:B--2---:R-:W-:Y:S07]  /*dfb0*/  HMMA.16816.F32.BF16 R76, R4.reuse, R8, R76 ;  /* 0x00000008044c723c */ /* 0x044fee000004184c */
[----:B------:R-:W-:Y:S01]  /*dfc0*/  MUFU.EX2 R52, R52 ;  /* 0x0000003400347308 */ /* 0x000fe20000000800 */
[----:B------:R-:W-:Y:S01]  /*dfd0*/  HMMA.16816.F32.BF16 R80, R4, R10, R80 ;  /* 0x0000000a0450723c */ /* 0x000fe20000041850 */
[----:B------:R-:W1:Y:S06]  /*dfe0*/  LDSM.16.MT88.4 R8, [R104+0x3400] ;  /* 0x003400006808783b */ /* 0x000e6c0000004200 */
[----:B------:R-:W-:Y:S01]  /*dff0*/  MUFU.EX2 R43, R43 ;  /* 0x0000002b002b7308 */ /* 0x000fe20000000800 */
[--C-:B------:R-:W-:Y:S01]  /*e000*/  FFMA.FTZ R4, R92, UR8, -R23.reuse ;  /* 0x000000085c047c23 */ /* 0x100fe20008010817 */
[----:B------:R-:W-:Y:S01]  /*e010*/  FFMA.FTZ R92, R125, UR8, -R23 ;  /* 0x000000087d5c7c23 */ /* 0x000fe20008010817 */
[----:B---3--:R-:W-:Y:S01]  /*e020*/  F2FP.BF16.F32.PACK_AB R6, R48, R95 ;  /* 0x0000005f3006723e */ /* 0x008fe200000010ff */
[----:B------:R-:W-:-:S04]  /*e030*/  FADD.FTZ R95, R95, R124 ;  /* 0x0000007c5f5f7221 */ /* 0x000fc80000010000 */
[----:B------:R2:W3:Y:S01]  /*e040*/  MUFU.EX2 R125, R4 ;  /* 0x00000004007d7308 */ /* 0x0004e20000000800 */
[----:B------:R-:W-:-:S07]  /*e050*/  FADD.FTZ R95, R48, R95 ;  /* 0x0000005f305f7221 */ /* 0x000fce0000010000 */
[----:B------:R-:W4:Y:S08]  /*e060*/  MUFU.EX2 R92, R92 ;  /* 0x0000005c005c7308 */ /* 0x000f300000000800 */
[----:B------:R-:W-:Y:S01]  /*e070*/  MUFU.EX2 R93, R93 ;  /* 0x0000005d005d7308 */ /* 0x000fe20000000800 */
[----:B--2---:R-:W-:Y:S02]  /*e080*/  F2FP.BF16.F32.PACK_AB R4, R129, R131 ;  /* 0x000000838104723e */ /* 0x004fe400000010ff */
[----:B---3--:R-:W-:Y:S01]  /*e090*/  F2FP.BF16.F32.PACK_AB R5, R125, R130 ;  /* 0x000000827d05723e */ /* 0x008fe200000010ff */
[----:B------:R-:W-:-:S04]  /*e0a0*/  FADD.FTZ R130, R130, R0 ;  /* 0x0000000082827221 */ /* 0x000fc80000010000 */
[----:B------:R-:W2:Y:S01]  /*e0b0*/  MUFU.EX2 R51, R51 ;  /* 0x0000003300337308 */ /* 0x000ea20000000800 */
[----:B----4-:R-:W-:Y:S01]  /*e0c0*/  F2FP.BF16.F32.PACK_AB R7, R47, R92 ;  /* 0x0000005c2f07723e */ /* 0x010fe200000010ff */
[----:B------:R-:W-:-:S04]  /*e0d0*/  FADD.FTZ R130, R125, R130 ;  /* 0x000000827d827221 */ /* 0x000fc80000010000 */
[----:B------:R-:W-:Y:S02]  /*e0e0*/  FADD.FTZ R92, R92, R130 ;  /* 0x000000825c5c7221 */ /* 0x000fe40000010000 */
[----:B-1----:R-:W-:Y:S01]  /*e0f0*/  HMMA.16816.F32.BF16 R68, R4, R8, R68 ;  /* 0x000000080444723c */ /* 0x002fe20000041844 */
[----:B------:R-:W-:Y:S01]  /*e100*/  MUFU.EX2 R50, R50 ;  /* 0x0000003200327308 */ /* 0x000fe20000000800 */
[----:B------:R-:W-:-:S04]  /*e110*/  FADD.FTZ R92, R47, R92 ;  /* 0x0000005c2f5c7221 */ /* 0x000fc80000010000 */
[C---:B------:R-:W-:Y:S01]  /*e120*/  HMMA.16816.F32.BF16 R72, R4.reuse, R10, R72 ;  /* 0x0000000a0448723c */ /* 0x040fe20000041848 */
[----:B------:R-:W1:Y:S02]  /*e130*/  LDSM.16.MT88.4 R8, [R103+0x3400] ;  /* 0x003400006708783b */ /* 0x000e640000004200 */
[----:B------:R-:W3:Y:S08]  /*e140*/  MUFU.EX2 R35, R35 ;  /* 0x0000002300237308 */ /* 0x000ef00000000800 */
[----:B------:R-:W-:Y:S08]  /*e150*/  MUFU.EX2 R91, R91 ;  /* 0x0000005b005b7308 */ /* 0x000ff00000000800 */
[----:B------:R-:W4:Y:S08]  /*e160*/  MUFU.EX2 R90, R90 ;  /* 0x0000005a005a7308 */ /* 0x000f300000000800 */
[----:B------:R-:W-:Y:S08]  /*e170*/  MUFU.EX2 R88, R88 ;  /* 0x0000005800587308 */ /* 0x000ff00000000800 */
[----:B------:R-:W-:Y:S01]  /*e180*/  MUFU.EX2 R89, R89 ;  /* 0x0000005900597308 */ /* 0x000fe20000000800 */
[C---:B-1----:R-:W-:Y:S07]  /*e190*/  HMMA.16816.F32.BF16 R76, R4.reuse, R8, R76 ;  /* 0x00000008044c723c */ /* 0x042fee000004184c */
[----:B------:R-:W-:Y:S01]  /*e1a0*/  MUFU.EX2 R57, R57 ;  /* 0x0000003900397308 */ /* 0x000fe20000000800 */
[----:B------:R-:W-:Y:S01]  /*e1b0*/  HMMA.16816.F32.BF16 R80, R4, R10, R80 ;  /* 0x0000000a0450723c */ /* 0x000fe20000041850 */
[----:B------:R-:W1:Y:S06]  /*e1c0*/  LDSM.16.MT88.4 R8, [R103+0x3800] ;  /* 0x003800006708783b */ /* 0x000e6c0000004200 */
[----:B------:R-:W5:Y:S01]  /*e1d0*/  MUFU.EX2 R55, R55 ;  /* 0x0000003700377308 */ /* 0x000f620000000800 */
[----:B------:R-:W-:Y:S01]  /*e1e0*/  F2FP.BF16.F32.PACK_AB R4, R53, R94 ;  /* 0x0000005e3504723e */ /* 0x000fe200000010ff */
[----:B------:R-:W-:Y:S01]  /*e1f0*/  FADD.FTZ R94, R94, R95 ;  /* 0x0000005f5e5e7221 */ /* 0x000fe20000010000 */
[----:B--2---:R-:W-:Y:S01]  /*e200*/  F2FP.BF16.F32.PACK_AB R5, R51, R93 ;  /* 0x0000005d3305723e */ /* 0x004fe200000010ff */
[----:B------:R-:W-:Y:S01]  /*e210*/  FADD.FTZ R93, R93, R92 ;  /* 0x0000005c5d5d7221 */ /* 0x000fe20000010000 */
[----:B------:R-:W-:-:S03]  /*e220*/  F2FP.BF16.F32.PACK_AB R6, R43, R52 ;  /* 0x000000342b06723e */ /* 0x000fc600000010ff */
[----:B------:R-:W-:Y:S01]  /*e230*/  MUFU.EX2 R41, R41 ;  /* 0x0000002900297308 */ /* 0x000fe20000000800 */
[----:B---3--:R-:W-:Y:S01]  /*e240*/  F2FP.BF16.F32.PACK_AB R7, R35, R50 ;  /* 0x000000322307723e */ /* 0x008fe200000010ff */
[----:B------:R-:W-:Y:S01]  /*e250*/  FADD.FTZ R94, R53, R94 ;  /* 0x0000005e355e7221 */ /* 0x000fe20000010000 */
[----:B------:R-:W-:-:S03]  /*e260*/  FADD.FTZ R93, R51, R93 ;  /* 0x0000005d335d7221 */ /* 0x000fc60000010000 */
[----:B------:R-:W-:Y:S01]  /*e270*/  FADD.FTZ R52, R52, R94 ;  /* 0x0000005e34347221 */ /* 0x000fe20000010000 */
[----:B------:R-:W-:Y:S01]  /*e280*/  FADD.FTZ R50, R50, R93 ;  /* 0x0000005d32327221 */ /* 0x000fe20000010000 */
[----:B------:R-:W-:Y:S01]  /*e290*/  HMMA.16816.F32.BF16 R68, R4, R12, R68 ;  /* 0x0000000c0444723c */ /* 0x000fe20000041844 */
[----:B------:R-:W2:Y:S01]  /*e2a0*/  MUFU.EX2 R40, R40 ;  /* 0x0000002800287308 */ /* 0x000ea20000000800 */
[----:B------:R-:W-:Y:S01]  /*e2b0*/  FADD.FTZ R52, R43, R52 ;  /* 0x000000342b347221 */ /* 0x000fe20000010000 */
[----:B------:R-:W-:-:S03]  /*e2c0*/  FADD.FTZ R50, R35, R50 ;  /* 0x0000003223327221 */ /* 0x000fc60000010000 */
[C---:B------:R-:W-:Y:S01]  /*e2d0*/  HMMA.16816.F32.BF16 R72, R4.reuse, R14, R72 ;  /* 0x0000000e0448723c */ /* 0x040fe20000041848 */
[----:B------:R-:W3:Y:S02]  /*e2e0*/  LDSM.16.MT88.4 R12, [R104+0x3c00] ;  /* 0x003c0000680c783b */ /* 0x000ee40000004200 */
[----:B------:R4:W-:Y:S08]  /*e2f0*/  MUFU.EX2 R0, R56 ;  /* 0x0000003800007308 */ /* 0x0009f00000000800 */
[----:B------:R-:W3:Y:S01]  /*e300*/  MUFU.EX2 R49, R49 ;  /* 0x0000003100317308 */ /* 0x000ee20000000800 */
[C---:B-1----:R-:W-:Y:S07]  /*e310*/  HMMA.16816.F32.BF16 R76, R4.reuse, R8, R76 ;  /* 0x00000008044c723c */ /* 0x042fee000004184c */
[----:B------:R-:W-:Y:S01]  /*e320*/  MUFU.EX2 R46, R46 ;  /* 0x0000002e002e7308 */ /* 0x000fe20000000800 */
[--C-:B----4-:R-:W-:Y:S01]  /*e330*/  FFMA.FTZ R56, R37, UR8, -R23.reuse ;  /* 0x0000000825387c23 */ /* 0x110fe20008010817 */
[----:B------:R-:W-:Y:S01]  /*e340*/  HMMA.16816.F32.BF16 R80, R4, R10, R80 ;  /* 0x0000000a0450723c */ /* 0x000fe20000041850 */
[----:B------:R-:W1:Y:S01]  /*e350*/  LDSM.16.MT88.4 R8, [R103+0x3c00] ;  /* 0x003c00006708783b */ /* 0x000e620000004200 */
[----:B------:R-:W-:-:S03]  /*e360*/  FFMA.FTZ R37, R19, UR8, -R23 ;  /* 0x0000000813257c23 */ /* 0x000fc60008010817 */
[----:B------:R-:W-:Y:S01]  /*e370*/  LDSM.16.MT88.4 R16, [R104+0x4400] ;  /* 0x004400006810783b */ /* 0x000fe20000004200 */
[----:B------:R-:W-:Y:S01]  /*e380*/  MUFU.EX2 R44, R44 ;  /* 0x0000002c002c7308 */ /* 0x000fe20000000800 */
[C---:B------:R-:W-:Y:S01]  /*e390*/  F2FP.BF16.F32.PACK_AB R4, R90.reuse, R91 ;  /* 0x0000005b5a04723e */ /* 0x040fe200000010ff */
[----:B------:R-:W-:Y:S01]  /*e3a0*/  FADD.FTZ R91, R91, R52 ;  /* 0x000000345b5b7221 */ /* 0x000fe20000010000 */
[----:B-----5:R-:W-:Y:S01]  /*e3b0*/  F2FP.BF16.F32.PACK_AB R5, R55, R57 ;  /* 0x000000393705723e */ /* 0x020fe200000010ff */
[----:B------:R-:W-:Y:S01]  /*e3c0*/  FADD.FTZ R57, R57, R50 ;  /* 0x0000003239397221 */ /* 0x000fe20000010000 */
[----:B------:R-:W-:Y:S01]  /*e3d0*/  F2FP.BF16.F32.PACK_AB R6, R89, R88 ;  /* 0x000000585906723e */ /* 0x000fe200000010ff */
[----:B------:R-:W-:Y:S01]  /*e3e0*/  FADD.FTZ R90, R90, R91 ;  /* 0x0000005b5a5a7221 */ /* 0x000fe20000010000 */
[----:B--2---:R-:W-:Y:S01]  /*e3f0*/  F2FP.BF16.F32.PACK_AB R7, R40, R41 ;  /* 0x000000292807723e */ /* 0x004fe200000010ff */
[----:B------:R-:W-:Y:S01]  /*e400*/  MUFU.EX2 R45, R45 ;  /* 0x0000002d002d7308 */ /* 0x000fe20000000800 */
[----:B------:R-:W-:Y:S01]  /*e410*/  FADD.FTZ R55, R55, R57 ;  /* 0x0000003937377221 */ /* 0x000fe20000010000 */
[----:B------:R-:W-:-:S03]  /*e420*/  FADD.FTZ R90, R88, R90 ;  /* 0x0000005a585a7221 */ /* 0x000fc60000010000 */
[----:B------:R-:W-:Y:S01]  /*e430*/  FADD.FTZ R55, R41, R55 ;  /* 0x0000003729377221 */ /* 0x000fe20000010000 */
[C---:B---3--:R-:W-:Y:S01]  /*e440*/  HMMA.16816.F32.BF16 R68, R4.reuse, R12, R68 ;  /* 0x0000000c0444723c */ /* 0x048fe20000041844 */
[----:B------:R-:W-:Y:S01]  /*e450*/  FADD.FTZ R89, R89, R90 ;  /* 0x0000005a59597221 */ /* 0x000fe20000010000 */
[----:B------:R-:W2:Y:S01]  /*e460*/  MUFU.EX2 R59, R59 ;  /* 0x0000003b003b7308 */ /* 0x000ea20000000800 */
[----:B------:R-:W-:Y:S02]  /*e470*/  FADD.FTZ R40, R40, R55 ;  /* 0x0000003728287221 */ /* 0x000fe40000010000 */
[----:B------:R-:W-:Y:S01]  /*e480*/  FADD.FTZ R89, R49, R89 ;  /* 0x0000005931597221 */ /* 0x000fe20000010000 */
[C---:B------:R-:W-:Y:S01]  /*e490*/  HMMA.16816.F32.BF16 R72, R4.reuse, R14, R72 ;  /* 0x0000000e0448723c */ /* 0x040fe20000041848 */
[----:B------:R-:W3:Y:S03]  /*e4a0*/  LDSM.16.MT88.4 R12, [R104+0x4000] ;  /* 0x00400000680c783b */ /* 0x000ee60000004200 */
[----:B------:R-:W4:Y:S08]  /*e4b0*/  MUFU.EX2 R56, R56 ;  /* 0x0000003800387308 */ /* 0x000f300000000800 */
[----:B------:R-:W-:Y:S01]  /*e4c0*/  MUFU.EX2 R58, R58 ;  /* 0x0000003a003a7308 */ /* 0x000fe20000000800 */
[----:B--2---:R-:W-:Y:S01]  /*e4d0*/  FADD.FTZ R40, R59, R40 ;  /* 0x000000283b287221 */ /* 0x004fe20000010000 */
[C---:B-1----:R-:W-:Y:S06]  /*e4e0*/  HMMA.16816.F32.BF16 R76, R4.reuse, R8, R76 ;  /* 0x00000008044c723c */ /* 0x042fec000004184c */
[----:B------:R-:W1:Y:S01]  /*e4f0*/  MUFU.EX2 R37, R37 ;  /* 0x0000002500257308 */ /* 0x000e620000000800 */
[----:B------:R-:W-:Y:S01]  /*e500*/  HMMA.16816.F32.BF16 R80, R4, R10, R80 ;  /* 0x0000000a0450723c */ /* 0x000fe20000041850 */
[----:B------:R-:W2:Y:S01]  /*e510*/  LDSM.16.MT88.4 R8, [R103+0x4000] ;  /* 0x004000006708783b */ /* 0x000ea20000004200 */
[----:B----4-:R-:W-:-:S05]  /*e520*/  FADD.FTZ R40, R56, R40 ;  /* 0x0000002838287221 */ /* 0x010fca0000010000 */
[----:B------:R-:W-:Y:S01]  /*e530*/  F2FP.BF16.F32.PACK_AB R4, R46, R49 ;  /* 0x000000312e04723e */ /* 0x000fe200000010ff */
[----:B------:R-:W4:Y:S01]  /*e540*/  MUFU.EX2 R42, R42 ;  /* 0x0000002a002a7308 */ /* 0x000f220000000800 */
[----:B------:R-:W-:Y:S01]  /*e550*/  F2FP.BF16.F32.PACK_AB R5, R56, R59 ;  /* 0x0000003b3805723e */ /* 0x000fe200000010ff */
[----:B------:R-:W-:Y:S01]  /*e560*/  FADD.FTZ R46, R46, R89 ;  /* 0x000000592e2e7221 */ /* 0x000fe20000010000 */
[----:B------:R-:W-:-:S03]  /*e570*/  F2FP.BF16.F32.PACK_AB R6, R45, R44 ;  /* 0x0000002c2d06723e */ /* 0x000fc600000010ff */
[----:B------:R-:W-:Y:S01]  /*e580*/  FADD.FTZ R46, R44, R46 ;  /* 0x0000002e2c2e7221 */ /* 0x000fe20000010000 */
[----:B-1----:R-:W-:Y:S01]  /*e590*/  F2FP.BF16.F32.PACK_AB R7, R37, R58 ;  /* 0x0000003a2507723e */ /* 0x002fe200000010ff */
[----:B------:R-:W1:Y:S01]  /*e5a0*/  MUFU.EX2 R34, R34 ;  /* 0x0000002200227308 */ /* 0x000e620000000800 */
[----:B------:R-:W-:Y:S01]  /*e5b0*/  FADD.FTZ R58, R58, R40 ;  /* 0x000000283a3a7221 */ /* 0x000fe20000010000 */
[----:B------:R-:W-:-:S03]  /*e5c0*/  FADD.FTZ R45, R45, R46 ;  /* 0x0000002e2d2d7221 */ /* 0x000fc60000010000 */
[----:B------:R-:W-:Y:S01]  /*e5d0*/  FADD.FTZ R58, R37, R58 ;  /* 0x0000003a253a7221 */ /* 0x000fe20000010000 */
[----:B---3--:R-:W-:Y:S02]  /*e5e0*/  HMMA.16816.F32.BF16 R68, R4, R12, R68 ;  /* 0x0000000c0444723c */ /* 0x008fe40000041844 */
[----:B------:R-:W-:Y:S01]  /*e5f0*/  MUFU.EX2 R33, R33 ;  /* 0x0000002100217308 */ /* 0x000fe20000000800 */
[----:B----4-:R-:W-:-:S03]  /*e600*/  FADD.FTZ R45, R42, R45 ;  /* 0x0000002d2a2d7221 */ /* 0x010fc60000010000 */
[C---:B------:R-:W-:Y:S01]  /*e610*/  HMMA.16816.F32.BF16 R72, R4.reuse, R14, R72 ;  /* 0x0000000e0448723c */ /* 0x040fe20000041848 */
[----:B------:R-:W3:Y:S03]  /*e620*/  LDSM.16.MT88.4 R12, [R103+0x4400] ;  /* 0x00440000670c783b */ /* 0x000ee60000004200 */
[----:B------:R-:W4:Y:S08]  /*e630*/  MUFU.EX2 R32, R32 ;  /* 0x0000002000207308 */ /* 0x000f300000000800 */
[----:B------:R-:W5:Y:S01]  /*e640*/  MUFU.EX2 R60, R60 ;  /* 0x0000003c003c7308 */ /* 0x000f620000000800 */
[C---:B--2---:R-:W-:Y:S06]  /*e650*/  HMMA.16816.F32.BF16 R76, R4.reuse, R8, R76 ;  /* 0x00000008044c723c */ /* 0x044fec000004184c */
[----:B------:R-:W-:Y:S01]  /*e660*/  HMMA.16816.F32.BF16 R80, R4, R10, R80 ;  /* 0x0000000a0450723c */ /* 0x000fe20000041850 */
[----:B------:R-:W2:Y:S01]  /*e670*/  MUFU.EX2 R62, R62 ;  /* 0x0000003e003e7308 */ /* 0x000ea20000000800 */
[----:B------:R-:W3:Y:S05]  /*e680*/  LDSM.16.MT88.4 R8, [R104+0x4800] ;  /* 0x004800006808783b */ /* 0x000eea0000004200 */
[C---:B-1----:R-:W-:Y:S01]  /*e690*/  F2FP.BF16.F32.PACK_AB R4, R34.reuse, R42 ;  /* 0x0000002a2204723e */ /* 0x042fe200000010ff */
[----:B------:R-:W-:Y:S01]  /*e6a0*/  FADD.FTZ R34, R34, R45 ;  /* 0x0000002d22227221 */ /* 0x000fe20000010000 */
[----:B------:R-:W1:Y:S01]  /*e6b0*/  MUFU.EX2 R61, R61 ;  /* 0x0000003d003d7308 */ /* 0x000e620000000800 */
[----:B----4-:R-:W-:Y:S01]  /*e6c0*/  F2FP.BF16.F32.PACK_AB R6, R32, R33 ;  /* 0x000000212006723e */ /* 0x010fe200000010ff */
[----:B-----5:R-:W-:Y:S01]  /*e6d0*/  FADD.FTZ R58, R60, R58 ;  /* 0x0000003a3c3a7221 */ /* 0x020fe20000010000 */
[----:B------:R-:W-:-:S04]  /*e6e0*/  FADD.FTZ R34, R33, R34 ;  /* 0x0000002221227221 */ /* 0x000fc80000010000 */
[----:B------:R-:W-:Y:S01]  /*e6f0*/  FADD.FTZ R32, R32, R34 ;  /* 0x0000002220207221 */ /* 0x000fe20000010000 */
[----:B------:R-:W4:Y:S01]  /*e700*/  MUFU.EX2 R31, R31 ;  /* 0x0000001f001f7308 */ /* 0x000f220000000800 */
[C---:B--2---:R-:W-:Y:S01]  /*e710*/  F2FP.BF16.F32.PACK_AB R5, R62.reuse, R60 ;  /* 0x0000003c3e05723e */ /* 0x044fe200000010ff */
[----:B------:R-:W-:-:S06]  /*e720*/  FADD.FTZ R62, R62, R58 ;  /* 0x0000003a3e3e7221 */ /* 0x000fcc0000010000 */
[----:B------:R2:W5:Y:S01]  /*e730*/  MUFU.EX2 R2, R54 ;  /* 0x0000003600027308 */ /* 0x0005620000000800 */
[----:B-1----:R-:W-:-:S07]  /*e740*/  FADD.FTZ R62, R61, R62 ;  /* 0x0000003e3d3e7221 */ /* 0x002fce0000010000 */
[----:B------:R-:W-:Y:S01]  /*e750*/  MUFU.EX2 R38, R38 ;  /* 0x0000002600267308 */ /* 0x000fe20000000800 */
[C---:B----4-:R-:W-:Y:S01]  /*e760*/  F2FP.BF16.F32.PACK_AB R7, R31.reuse, R61 ;  /* 0x0000003d1f07723e */ /* 0x050fe200000010ff */
[----:B------:R-:W-:-:S06]  /*e770*/  FADD.FTZ R31, R31, R62 ;  /* 0x0000003e1f1f7221 */ /* 0x000fcc0000010000 */
[----:B------:R-:W-:Y:S01]  /*e780*/  MUFU.EX2 R39, R39 ;  /* 0x0000002700277308 */ /* 0x000fe20000000800 */
[----:B------:R-:W-:Y:S01]  /*e790*/  HMMA.16816.F32.BF16 R68, R4, R16, R68 ;  /* 0x000000100444723c */ /* 0x000fe20000041844 */
[----:B--2---:R-:W-:Y:S01]  /*e7a0*/  FFMA.FTZ R54, R66, UR8, -R87 ;  /* 0x0000000842367c23 */ /* 0x004fe20008010857 */
[----:B-----5:R-:W-:-:S04]  /*e7b0*/  FADD.FTZ R32, R2, R32 ;  /* 0x0000002002207221 */ /* 0x020fc80000010000 */
[C---:B------:R-:W-:Y:S01]  /*e7c0*/  HMMA.16816.F32.BF16 R72, R4.reuse, R18, R72 ;  /* 0x000000120448723c */ /* 0x040fe20000041848 */
[----:B------:R-:W1:Y:S01]  /*e7d0*/  MUFU.EX2 R29, R29 ;  /* 0x0000001d001d7308 */ /* 0x000e620000000800 */
[----:B------:R-:W2:Y:S04]  /*e7e0*/  LDSM.16.MT88.4 R16, [R103+0x4800] ;  /* 0x004800006710783b */ /* 0x000ea80000004200 */
[C---:B---3--:R-:W-:Y:S03]  /*e7f0*/  HMMA.16816.F32.BF16 R76, R4.reuse, R12, R76 ;  /* 0x0000000c044c723c */ /* 0x048fe6000004184c */
[----:B------:R-:W3:Y:S03]  /*e800*/  MUFU.EX2 R28, R28 ;  /* 0x0000001c001c7308 */ /* 0x000ee60000000800 */
[----:B------:R-:W-:Y:S01]  /*e810*/  HMMA.16816.F32.BF16 R80, R4, R14, R80 ;  /* 0x0000000e0450723c */ /* 0x000fe20000041850 */
[----:B------:R-:W4:Y:S04]  /*e820*/  LDSM.16.MT88.4 R12, [R104+0x4c00] ;  /* 0x004c0000680c783b */ /* 0x000f280000004200 */
[----:B------:R-:W5:Y:S01]  /*e830*/  MUFU.EX2 R27, R27 ;  /* 0x0000001b001b7308 */ /* 0x000f620000000800 */
[----:B-1----:R-:W-:Y:S01]  /*e840*/  FADD.FTZ R31, R29, R31 ;  /* 0x0000001f1d1f7221 */ /* 0x002fe20000010000 */
[C---:B------:R-:W-:Y:S01]  /*e850*/  F2FP.BF16.F32.PACK_AB R4, R0.reuse, R2 ;  /* 0x000000020004723e */ /* 0x040fe200000010ff */
[----:B------:R-:W-:Y:S01]  /*e860*/  FADD.FTZ R0, R0, R32 ;  /* 0x0000002000007221 */ /* 0x000fe20000010000 */
[----:B------:R-:W-:-:S02]  /*e870*/  F2FP.BF16.F32.PACK_AB R6, R39, R38 ;  /* 0x000000262706723e */ /* 0x000fc400000010ff */
[----:B------:R-:W-:Y:S01]  /*e880*/  MOV R2, R20 ;  /* 0x0000001400027202 */ /* 0x000fe20000000f00 */
[----:B------:R-:W-:Y:S01]  /*e890*/  FADD.FTZ R0, R38, R0 ;  /* 0x0000000026007221 */ /* 0x000fe20000010000 */
[----:B------:R-:W1:Y:S01]  /*e8a0*/  MUFU.EX2 R26, R26 ;  /* 0x0000001a001a7308 */ /* 0x000e620000000800 */
[C---:B---3--:R-:W-:Y:S01]  /*e8b0*/  F2FP.BF16.F32.PACK_AB R5, R28.reuse, R29 ;  /* 0x0000001d1c05723e */ /* 0x048fe200000010ff */
[----:B------:R-:W-:Y:S01]  /*e8c0*/  FADD.FTZ R28, R28, R31 ;  /* 0x0000001f1c1c7221 */ /* 0x000fe20000010000 */
[----:B------:R-:W-:Y:S01]  /*e8d0*/  FADD.FTZ R39, R39, R0 ;  /* 0x0000000027277221 */ /* 0x000fe20000010000 */
[----:B------:R-:W-:-:S04]  /*e8e0*/  MOV R0, R3 ;  /* 0x0000000300007202 */ /* 0x000fc80000000f00 */
[----:B------:R-:W3:Y:S01]  /*e8f0*/  MUFU.EX2 R36, R65 ;  /* 0x0000004100247308 */ /* 0x000ee20000000800 */
[----:B-----5:R-:W-:-:S07]  /*e900*/  FADD.FTZ R28, R27, R28 ;  /* 0x0000001c1b1c7221 */ /* 0x020fce0000010000 */
[----:B------:R-:W5:Y:S01]  /*e910*/  MUFU.EX2 R54, R54 ;  /* 0x0000003600367308 */ /* 0x000f620000000800 */
[C---:B-1----:R-:W-:Y:S01]  /*e920*/  F2FP.BF16.F32.PACK_AB R7, R26.reuse, R27 ;  /* 0x0000001b1a07723e */ /* 0x042fe200000010ff */
[----:B------:R-:W-:-:S06]  /*e930*/  FADD.FTZ R26, R26, R28 ;  /* 0x0000001c1a1a7221 */ /* 0x000fcc0000010000 */
[----:B------:R-:W-:Y:S01]  /*e940*/  HMMA.16816.F32.BF16 R68, R4, R8, R68 ;  /* 0x000000080444723c */ /* 0x000fe20000041844 */
[----:B------:R-:W1:Y:S01]  /*e950*/  MUFU.EX2 R30, R86 ;  /* 0x00000056001e7308 */ /* 0x000e620000000800 */
[----:B---3--:R-:W-:-:S04]  /*e960*/  FADD.FTZ R39, R36, R39 ;  /* 0x0000002724277221 */ /* 0x008fc80000010000 */
[C---:B------:R-:W-:Y:S01]  /*e970*/  HMMA.16816.F32.BF16 R72, R4.reuse, R10, R72 ;  /* 0x0000000a0448723c */ /* 0x040fe20000041848 */
[----:B------:R-:W3:Y:S02]  /*e980*/  LDSM.16.MT88.4 R8, [R103+0x4c00] ;  /* 0x004c00006708783b */ /* 0x000ee40000004200 */
[----:B------:R-:W4:Y:S01]  /*e990*/  MUFU.EX2 R67, R67 ;  /* 0x0000004300437308 */ /* 0x000f220000000800 */
[----:B-----5:R-:W-:Y:S02]  /*e9a0*/  FADD.FTZ R39, R54, R39 ;  /* 0x0000002736277221 */ /* 0x020fe40000010000 */
[C---:B--2---:R-:W-:Y:S05]  /*e9b0*/  HMMA.16816.F32.BF16 R76, R4.reuse, R16, R76 ;  /* 0x00000010044c723c */ /* 0x044fea000004184c */
[----:B------:R-:W2:Y:S01]  /*e9c0*/  MUFU.EX2 R24, R24 ;  /* 0x0000001800187308 */ /* 0x000ea20000000800 */
[----:B------:R-:W-:Y:S01]  /*e9d0*/  HMMA.16816.F32.BF16 R80, R4, R18, R80 ;  /* 0x000000120450723c */ /* 0x000fe20000041850 */
[----:B-1----:R-:W-:-:S06]  /*e9e0*/  FADD.FTZ R39, R30, R39 ;  /* 0x000000271e277221 */ /* 0x002fcc0000010000 */
[----:B------:R-:W1:Y:S01]  /*e9f0*/  MUFU.EX2 R25, R25 ;  /* 0x0000001900197308 */ /* 0x000e620000000800 */
[----:B------:R-:W-:Y:S01]  /*ea00*/  F2FP.BF16.F32.PACK_AB R4, R54, R36 ;  /* 0x000000243604723e */ /* 0x000fe200000010ff */
[C---:B----4-:R-:W-:Y:S01]  /*ea10*/  FADD.FTZ R129, R67.reuse, R39 ;  /* 0x0000002743817221 */ /* 0x050fe20000010000 */
[----:B------:R-:W-:-:S05]  /*ea20*/  F2FP.BF16.F32.PACK_AB R6, R67, R30 ;  /* 0x0000001e4306723e */ /* 0x000fca00000010ff */
[----:B------:R-:W4:Y:S01]  /*ea30*/  MUFU.EX2 R22, R22 ;  /* 0x0000001600167308 */ /* 0x000f220000000800 */
[----:B--2---:R-:W-:-:S07]  /*ea40*/  FADD.FTZ R26, R24, R26 ;  /* 0x0000001a181a7221 */ /* 0x004fce0000010000 */
[----:B------:R-:W2:Y:S01]  /*ea50*/  MUFU.EX2 R128, R128 ;  /* 0x0000008000807308 */ /* 0x000ea20000000800 */
[C---:B-1----:R-:W-:Y:S01]  /*ea60*/  F2FP.BF16.F32.PACK_AB R5, R25.reuse, R24 ;  /* 0x000000181905723e */ /* 0x042fe200000010ff */
[----:B------:R-:W-:-:S04]  /*ea70*/  FADD.FTZ R26, R25, R26 ;  /* 0x0000001a191a7221 */ /* 0x000fc80000010000 */
[----:B----4-:R-:W-:Y:S01]  /*ea80*/  FADD.FTZ R26, R22, R26 ;  /* 0x0000001a161a7221 */ /* 0x010fe20000010000 */
[----:B--2---:R-:W-:-:S03]  /*ea90*/  F2FP.BF16.F32.PACK_AB R7, R128, R22 ;  /* 0x000000168007723e */ /* 0x004fc600000010ff */
[----:B------:R-:W-:-:S04]  /*eaa0*/  FADD.FTZ R128, R128, R26 ;  /* 0x0000001a80807221 */ /* 0x000fc80000010000 */
[C---:B------:R-:W-:Y:S06]  /*eab0*/  HMMA.16816.F32.BF16 R68, R4.reuse, R12, R68 ;  /* 0x0000000c0444723c */ /* 0x040fec0000041844 */
[C---:B------:R-:W-:Y:S06]  /*eac0*/  HMMA.16816.F32.BF16 R72, R4.reuse, R14, R72 ;  /* 0x0000000e0448723c */ /* 0x040fec0000041848 */
[C---:B---3--:R-:W-:Y:S06]  /*ead0*/  HMMA.16816.F32.BF16 R76, R4.reuse, R8, R76 ;  /* 0x00000008044c723c */ /* 0x048fec000004184c */
[----:B------:R-:W-:-:S15]  /*eae0*/  HMMA.16816.F32.BF16 R80, R4, R10, R80 ;  /* 0x0000000a0450723c */ /* 0x000fde0000041850 */
[----:B------:R-:W-:-:S09]  /*eaf0*/  NOP ;  /* 0x0000000000007918 */ /* 0x000fd20000000000 */
.L_x_3900:
        /* <DEDUP_REMOVED lines=12> */
.L_x_3912:
        /* <DEDUP_REMOVED lines=11> */
[C---:B------:R-:W-:Y:S05]  /*ec70*/  VIADD R7, R14.reuse, 0xffffff80 ;  /* 0xffffff800e077836 */ /* 0x040fea0000000000 */
[----:B------:R-:W-:Y:S02]  /*ec80*/  IABS R9, R7 ;  /* 0x0000000700097213 */ /* 0x000fe40000000000 */
[-C--:B---3--:R-:W-:Y:S02]  /*ec90*/  IABS R6, R0.reuse ;  /* 0x0000000000067213 */ /* 0x088fe40000000000 */
[-C--:B------:R-:W-:Y:S02]  /*eca0*/  LOP3.LUT R7, R7, R0.reuse, RZ, 0x3c, !PT ;  /* 0x0000000007077212 */ /* 0x080fe400078e3cff */
[----:B------:R-:W3:Y:S01]  /*ecb0*/  I2F.RP R12, R6 ;  /* 0x00000006000c7306 */ /* 0x000ee20000209400 */
[-C--:B------:R-:W-:Y:S02]  /*ecc0*/  LOP3.LUT R14, R14, R0.reuse, RZ, 0x3c, !PT ;  /* 0x000000000e0e7212 */ /* 0x080fe400078e3cff */
[----:B------:R-:W-:Y:S02]  /*ecd0*/  ISETP.GE.AND P1, PT, R7, RZ, PT ;  /* 0x000000ff0700720c */ /* 0x000fe40003f26270 */
[----:B------:R-:W-:Y:S05]  /*ece0*/  LOP3.LUT R7, RZ, R0, RZ, 0x33, !PT ;  /* 0x00000000ff077212 */ /* 0x000fea00078e33ff */
[----:B---3--:R-:W3:Y:S02]  /*ecf0*/  MUFU.RCP R12, R12 ;  /* 0x0000000c000c7308 */ /* 0x008ee40000001000 */
[----:B---3--:R-:W-:Y:S08]  /*ed00*/  VIADD R12, R12, 0xffffffe ;  /* 0x0ffffffe0c0c7836 */ /* 0x008ff00000000000 */
[----:B------:R-:W3:Y:S02]  /*ed10*/  F2I.FTZ.U32.TRUNC.NTZ R13, R12 ;  /* 0x0000000c000d7305 */ /* 0x000ee4000021f000 */
        /* <DEDUP_REMOVED lines=19> */
[----:B------:R-:W-:Y:S09]  /*ee50*/  ISETP.NE.AND P4, PT, R0, RZ, PT ;  /* 0x000000ff0000720c */ /* 0x000ff20003f85270 */
        /* <DEDUP_REMOVED lines=11> */
[----:B------:R-:W3:Y:S01]  /*ef10*/  LDG.E R10, desc[UR6][R10.64] ;  /* 0x000000060a0a7981 */ /* 0x000ee2000c1e1900 */
[----:B------:R-:W4:Y:S01]  /*ef20*/  LDC.64 R6, c[0x0][0x238] ;  /* 0x00008e00ff067b82 */ /* 0x000f220000000a00 */
[----:B------:R-:W-:Y:S05]  /*ef30*/  IMAD R12, R12, R0, -0x80 ;  /* 0xffffff800c0c7424 */ /* 0x000fea00078e0200 */
[----:B------:R-:W-:Y:S01]  /*ef40*/  SHF.R.S32.HI R0, RZ, 0x1f, R12 ;  /* 0x0000001fff007819 */ /* 0x000fe2000001140c */
[----:B------:R5:W3:Y:S02]  /*ef50*/  LDG.E R11, desc[UR6][R8.64] ;  /* 0x00000006080b7981 */ /* 0x000ae4000c1e1900 */
[----:B-----5:R-:W5:Y:S02]  /*ef60*/  LDC.64 R8, c[0x0][0x250] ;  /* 0x00009400ff087b82 */ /* 0x020f640000000a00 */
[-C--:B-----5:R-:W-:Y:S02]  /*ef70*/  IMAD R0, R0, R8.reuse, RZ ;  /* 0x0000000800007224 */ /* 0x0a0fe400078e02ff */
[C---:B------:R-:W-:Y:S04]  /*ef80*/  IMAD.WIDE.U32 R14, R12.reuse, R8, RZ ;  /* 0x000000080c0e7225 */ /* 0x040fe800078e00ff */
[----:B------:R-:W-:Y:S04]  /*ef90*/  IMAD R0, R12, R9, R0 ;  /* 0x000000090c007224 */ /* 0x000fe800078e0200 */
[----:B------:R-:W-:Y:S01]  /*efa0*/  IMAD.IADD R15, R15, 0x1, R0 ;  /* 0x000000010f0f7824 */ /* 0x000fe200078e0200 */
[----:B---3--:R-:W-:Y:S04]  /*efb0*/  IADD3 R10, -R11, R10, RZ ;  /* 0x0000000a0b0a7210 */ /* 0x008fe80007ffe1ff */
[----:B------:R-:W-:Y:S01]  /*efc0*/  SHF.R.S32.HI R8, RZ, 0x1f, R10 ;  /* 0x0000001fff087819 */ /* 0x000fe2000001140a */
[-C--:B----4-:R-:W-:Y:S04]  /*efd0*/  IMAD.WIDE.U32 R14, R10, R6.reuse, R14 ;  /* 0x000000060a0e7225 */ /* 0x090fe800078e000e */
[----:B------:R-:W-:Y:S04]  /*efe0*/  IMAD R8, R8, R6, RZ ;  /* 0x0000000608087224 */ /* 0x000fe800078e02ff */
[----:B------:R-:W-:Y:S05]  /*eff0*/  IMAD R8, R10, R7, R8 ;  /* 0x000000070a087224 */ /* 0x000fea00078e0208 */
[----:B------:R-:W-:Y:S07]  /*f000*/  IADD3 R15, R15, R8, RZ ;  /* 0x000000080f0f7210 */ /* 0x000fee0007ffe0ff */
.L_x_3909:
[-C--:B------:R-:W-:Y:S01]  /*f010*/  LEA R130, P5, R14, R127.reuse, 0x1 ;  /* 0x0000007f0e827211 */ /* 0x080fe200078a08ff */
[----:B------:R-:W-:Y:S01]  /*f020*/  @P0 STS.64 [R122+0x3008], RZ ;  /* 0x003008ff7a000388 */ /* 0x000fe20000000a00 */
[----:B------:R-:W-:Y:S01]  /*f030*/  @!P0 IADD3 R6, P1, R112, R14, RZ ;  /* 0x0000000e70068210 */ /* 0x000fe20007f3e0ff */
[----:B--2---:R-:W-:Y:S01]  /*f040*/  @!P0 IMAD.WIDE.U32 R8, R2, 0x60, R14 ;  /* 0x0000006002088825 */ /* 0x004fe200078e000e */
[----:B------:R-:W-:Y:S02]  /*f050*/  LEA.HI.X R131, R14, R126, R15, 0x1, P5 ;  /* 0x0000007e0e837211 */ /* 0x000fe400028f0c0f */
[----:B------:R-:W-:Y:S01]  /*f060*/  @!P0 LEA R10, P4, R6, R127, 0x1 ;  /* 0x0000007f060a8211 */ /* 0x000fe200078808ff */
[----:B------:R-:W-:Y:S01]  /*f070*/  @P0 STS [R122+0x3000], RZ ;  /* 0x003000ff7a000388 */ /* 0x000fe20000000800 */
[-C--:B------:R-:W-:Y:S01]  /*f080*/  @!P0 IADD3.X R2, R111, R15.reuse, RZ, P1, !PT ;  /* 0x0000000f6f028210 */ /* 0x080fe20000ffe4ff */
[----:B------:R-:W-:Y:S01]  /*f090*/  @!P0 IMAD R3, R3, 0x60, RZ ;  /* 0x0000006003038824 */ /* 0x000fe200078e02ff */
[----:B-1----:R-:W-:Y:S01]  /*f0a0*/  @!P0 LEA R0, P3, R4, R14, 0x6 ;  /* 0x0000000e04008211 */ /* 0x002fe200078630ff */
[----:B------:R-:W-:Y:S01]  /*f0b0*/  @P0 STS [R122+0x3004], RZ ;  /* 0x003004ff7a000388 */ /* 0x000fe20000000800 */
[-C--:B------:R-:W-:Y:S02]  /*f0c0*/  @!P0 LEA.HI.X R11, R6, R126.reuse, R2, 0x1, P4 ;  /* 0x0000007e060b8211 */ /* 0x080fe400020f0c02 */
[----:B------:R-:W-:Y:S01]  /*f0d0*/  @!P0 LEA.HI.X R5, R4, R15, R5, 0x6, P3 ;  /* 0x0000000f04058211 */ /* 0x000fe200018f3405 */
[----:B------:R-:W-:Y:S01]  /*f0e0*/  @!PT LDS RZ, [RZ] ;  /* 0x00000000fffff984 */ /* 0x000fe20000000800 */
[----:B------:R-:W-:Y:S01]  /*f0f0*/  @!PT LDS RZ, [RZ] ;  /* 0x00000000fffff984 */ /* 0x000fe20000000800 */
[----:B------:R-:W-:Y:S01]  /*f100*/  @!PT LDS RZ, [RZ] ;  /* 0x00000000fffff984 */ /* 0x000fe20000000800 */
[----:B------:R-:W-:Y:S01]  /*f110*/  @!P0 LDGSTS.E.BYPASS.LTC128B.128 [R122+0x3000], desc[UR6][R130.64] ;  /* 0x03000000827a8fae */ /* 0x000fe2000b901d46 */
[C---:B------:R-:W-:Y:S02]  /*f120*/  @!P0 LEA R4, P3, R0.reuse, R127, 0x1 ;  /* 0x0000007f00048211 */ /* 0x040fe400078608ff */
[----:B------:R-:W-:Y:S02]  /*f130*/  @!P0 IADD3 R3, R3, R9, RZ ;  /* 0x0000000903038210 */ /* 0x000fe40007ffe0ff */
[----:B------:R-:W-:Y:S02]  /*f140*/  @!P0 LEA.HI.X R5, R0, R126, R5, 0x1, P3 ;  /* 0x0000007e00058211 */ /* 0x000fe400018f0c05 */
[C---:B------:R-:W-:Y:S01]  /*f150*/  @!P0 LEA R12, P1, R8.reuse, R127, 0x1 ;  /* 0x0000007f080c8211 */ /* 0x040fe200078208ff */
[----:B------:R-:W-:Y:S01]  /*f160*/  @P0 STS.128 [R122+0x3800], RZ ;  /* 0x003800ff7a000388 */ /* 0x000fe20000000c00 */
[----:B------:R-:W-:Y:S02]  /*f170*/  MOV R127, R130 ;  /* 0x00000082007f7202 */ /* 0x000fe40000000f00 */
[----:B------:R-:W-:Y:S02]  /*f180*/  @!P0 LEA.HI.X R13, R8, R126, R3, 0x1, P1 ;  /* 0x0000007e080d8211 */ /* 0x000fe400008f0c03 */
[----:B------:R-:W-:Y:S02]  /*f190*/  ISETP.GE.AND P1, PT, R121, 0x2, PT ;  /* 0x000000027900780c */ /* 0x000fe40003f26270 */
[----:B------:R-:W-:Y:S01]  /*f1a0*/  MOV R126, R131 ;  /* 0x00000083007e7202 */ /* 0x000fe20000000f00 */
        /* <DEDUP_REMOVED lines=15> */
[----:B-1----:R-:W2:Y:S08]  /*f2a0*/  LDSM.16.M88.4 R8, [R106+0x1000] ;  /* 0x001000006a08783b */ /* 0x002eb00000000200 */
[----:B------:R-:W3:Y:S08]  /*f2b0*/  LDSM.16.M88.4 R16, [R106+0x1400] ;  /* 0x001400006a10783b */ /* 0x000ef00000000200 */
[----:B------:R-:W0:Y:S08]  /*f2c0*/  LDGDEPBAR ;  /* 0x00000000000079af */ /* 0x000e300000000000 */
[----:B------:R-:W1:Y:S08]  /*f2d0*/  LDSM.16.M88.4 R24, [R106+0x1800] ;  /* 0x001800006a18783b */ /* 0x000e700000000200 */
[----:B------:R-:W4:Y:S08]  /*f2e0*/  LDSM.16.M88.4 R32, [R106+0x1c00] ;  /* 0x001c00006a20783b */ /* 0x000f300000000200 */
[----:B------:R-:W5:Y:S08]  /*f2f0*/  LDSM.16.M88.4 R40, [R106+0x2000] ;  /* 0x002000006a28783b */ /* 0x000f700000000200 */
[----:B------:R-:W5:Y:S08]  /*f300*/  LDSM.16.M88.4 R48, [R106+0x2400] ;  /* 0x002400006a30783b */ /* 0x000f700000000200 */
[----:B------:R-:W5:Y:S08]  /*f310*/  LDSM.16.M88.4 R56, [R106+0x2800] ;  /* 0x002800006a38783b */ /* 0x000f700000000200 */
[----:B------:R-:W5:Y:S08]  /*f320*/  LDSM.16.M88.4 R88, [R106+0x2c00] ;  /* 0x002c00006a58783b */ /* 0x000f700000000200 */
[----:B------:R-:W-:Y:S01]  /*f330*/  LDSM.16.M88.4 R92, [R105] ;  /* 0x00000000695c783b */ /* 0x000fe20000000200 */
[C---:B--2---:R-:W-:Y:S06]  /*f340*/  HMMA.16816.F32.BF16 R4, R64.reuse, R8, RZ ;  /* 0x000000084004723c */ /* 0x044fec00000418ff */
[C---:B------:R-:W-:Y:S06]  /*f350*/  HMMA.16816.F32.BF16 R8, R64.reuse, R10, RZ ;  /* 0x0000000a4008723c */ /* 0x040fec00000418ff */
[C---:B---3--:R-:W-:Y:S06]  /*f360*/  HMMA.16816.F32.BF16 R12, R64.reuse, R16, RZ ;  /* 0x00000010400c723c */ /* 0x048fec00000418ff */
[C---:B------:R-:W-:Y:S06]  /*f370*/  HMMA.16816.F32.BF16 R16, R64.reuse, R18, RZ ;  /* 0x000000124010723c */ /* 0x040fec00000418ff */
[C---:B-1----:R-:W-:Y:S06]  /*f380*/  HMMA.16816.F32.BF16 R20, R64.reuse, R24, RZ ;  /* 0x000000184014723c */ /* 0x042fec00000418ff */
        /* <DEDUP_REMOVED lines=14> */
[----:B------:R-:W1:Y:S11]  /*f470*/  LDSM.16.M88.4 R92, [R102] ;  /* 0x00000000665c783b */ /* 0x000e760000000200 */
[----:B------:R-:W-:Y:S06]  /*f480*/  @!UPT UIADD3 URZ, URZ, URZ, URZ ;  /* 0x0000003f3f3ff290 */ /* 0x000fec000fffe03f */
        /* <DEDUP_REMOVED lines=8> */
[----:B------:R-:W-:Y:S05]  /*f510*/  FMUL.FTZ R11, R11, UR5 ;  /* 0x000000050b0b7c20 */ /* 0x000fea0008410000 */
[----:B------:R-:W3:Y:S10]  /*f520*/  MUFU.TANH R133, R5 ;  /* 0x0000000500857308 */ /* 0x000ef40000002400 */
[----:B------:R-:W4:Y:S01]  /*f530*/  MUFU.TANH R136, R6 ;  /* 0x0000000600887308 */ /* 0x000f220000002400 */
[C---:B-1----:R-:W-:Y:S09]  /*f540*/  HMMA.16816.F32.BF16 R12, R88.reuse, R92, R12 ;  /* 0x0000005c580c723c */ /* 0x042ff2000004180c */
[----:B------:R1:W1:Y:S01]  /*f550*/  MUFU.TANH R138, R7 ;  /* 0x00000007008a7308 */ /* 0x0002620000002400 */
[C---:B------:R-:W-:Y:S01]  /*f560*/  HMMA.16816.F32.BF16 R16, R88.reuse, R94, R16 ;  /* 0x0000005e5810723c */ /* 0x040fe20000041810 */
[----:B------:R-:W5:Y:S08]  /*f570*/  LDSM.16.M88.4 R92, [R101] ;  /* 0x00000000655c783b */ /* 0x000f700000000200 */
[----:B------:R-:W2:Y:S10]  /*f580*/  MUFU.TANH R8, R8 ;  /* 0x0000000800087308 */ /* 0x000eb40000002400 */
[----:B------:R-:W2:Y:S01]  /*f590*/  MUFU.TANH R9, R9 ;  /* 0x0000000900097308 */ /* 0x000ea20000002400 */
[----:B-1----:R-:W1:Y:S01]  /*f5a0*/  LDSM.16.M88.4 R4, [R100] ;  /* 0x000000006404783b */ /* 0x002e620000000200 */
        /* <DEDUP_REMOVED lines=9> */
[----:B------:R-:W1:Y:S10]  /*f640*/  MUFU.TANH R11, R11 ;  /* 0x0000000b000b7308 */ /* 0x000e740000002400 */
[----:B------:R-:W1:Y:S01]  /*f650*/  MUFU.TANH R135, R14 ;  /* 0x0000000e00877308 */ /* 0x000e620000002400 */
[C---:B-----5:R-:W-:Y:S09]  /*f660*/  HMMA.16816.F32.BF16 R20, R88.reuse, R92, R20 ;  /* 0x0000005c5814723c */ /* 0x060ff20000041814 */
[----:B------:R-:W2:Y:S01]  /*f670*/  MUFU.TANH R137, R15 ;  /* 0x0000000f00897308 */ /* 0x000ea20000002400 */
[C---:B------:R-:W-:Y:S09]  /*f680*/  HMMA.16816.F32.BF16 R24, R88.reuse, R94, R24 ;  /* 0x0000005e5818723c */ /* 0x040ff20000041818 */
[----:B------:R-:W2:Y:S01]  /*f690*/  MUFU.TANH R94, R12 ;  /* 0x0000000c005e7308 */ /* 0x000ea20000002400 */
[C---:B-1----:R-:W-:Y:S06]  /*f6a0*/  HMMA.16816.F32.BF16 R28, R88.reuse, R4, R28 ;  /* 0x00000004581c723c */ /* 0x042fec000004181c */
[C---:B------:R-:W-:Y:S03]  /*f6b0*/  HMMA.16816.F32.BF16 R32, R88.reuse, R6, R32 ;  /* 0x000000065820723c */ /* 0x040fe60000041820 */
[----:B------:R-:W1:Y:S01]  /*f6c0*/  MUFU.TANH R95, R13 ;  /* 0x0000000d005f7308 */ /* 0x000e620000002400 */
[----:B------:R-:W5:Y:S01]  /*f6d0*/  LDSM.16.M88.4 R4, [R99] ;  /* 0x000000006304783b */ /* 0x000f620000000200 */
        /* <DEDUP_REMOVED lines=19> */
[----:B------:R3:W1:Y:S10]  /*f810*/  MUFU.TANH R154, R33 ;  /* 0x00000021009a7308 */ /* 0x0006740000002400 */
[----:B------:R-:W1:Y:S01]  /*f820*/  MUFU.TANH R151, R35 ;  /* 0x0000002300977308 */ /* 0x000e620000002400 */
[C---:B-----5:R-:W-:Y:S06]  /*f830*/  HMMA.16816.F32.BF16 R36, R88.reuse, R4, R36 ;  /* 0x000000045824723c */ /* 0x060fec0000041824 */
[C---:B------:R-:W-:Y:S03]  /*f840*/  HMMA.16816.F32.BF16 R40, R88.reuse, R6, R40 ;  /* 0x000000065828723c */ /* 0x040fe60000041828 */
[----:B------:R5:W1:Y:S01]  /*f850*/  MUFU.TANH R153, R32 ;  /* 0x0000002000997308 */ /* 0x000a620000002400 */
[----:B------:R-:W4:Y:S09]  /*f860*/  LDSM.16.M88.4 R4, [R98] ;  /* 0x000000006204783b */ /* 0x000f320000000200 */
[----:B------:R2:W1:Y:S10]  /*f870*/  MUFU.TANH R155, R34 ;  /* 0x00000022009b7308 */ /* 0x0004740000002400 */
[----:B------:R-:W1:Y:S01]  /*f880*/  MUFU.TANH R139, R16 ;  /* 0x00000010008b7308 */ /* 0x000e620000002400 */
[----:B---3--:R-:W-:Y:S01]  /*f890*/  FMUL.FTZ R33, R38, UR5 ;  /* 0x0000000526217c20 */ /* 0x008fe20008410000 */
[----:B------:R-:W-:Y:S01]  /*f8a0*/  FMUL.FTZ R38, R39, UR5 ;  /* 0x0000000527267c20 */ /* 0x000fe20008410000 */
[----:B-----5:R-:W-:Y:S01]  /*f8b0*/  FMUL.FTZ R32, R37, UR5 ;  /* 0x0000000525207c20 */ /* 0x020fe20008410000 */
[----:B------:R-:W-:Y:S06]  /*f8c0*/  FMUL.FTZ R40, R40, UR5 ;  /* 0x0000000528287c20 */ /* 0x000fec0008410000 */
[----:B------:R-:W3:Y:S01]  /*f8d0*/  MUFU.TANH R141, R17 ;  /* 0x00000011008d7308 */ /* 0x000ee20000002400 */
[----:B------:R-:W-:Y:S01]  /*f8e0*/  FMUL.FTZ R41, R41, UR5 ;  /* 0x0000000529297c20 */ /* 0x000fe20008410000 */
[----:B------:R-:W-:Y:S01]  /*f8f0*/  FMUL.FTZ R42, R42, UR5 ;  /* 0x000000052a2a7c20 */ /* 0x000fe20008410000 */
[----:B------:R-:W-:Y:S01]  /*f900*/  FMUL.FTZ R43, R43, UR5 ;  /* 0x000000052b2b7c20 */ /* 0x000fe20008410000 */
[----:B--2---:R-:W-:Y:S06]  /*f910*/  FMUL.FTZ R34, R36, UR5 ;  /* 0x0000000524227c20 */ /* 0x004fec0008410000 */
[----:B------:R-:W2:Y:S10]  /*f920*/  MUFU.TANH R156, R40 ;  /* 0x00000028009c7308 */ /* 0x000eb40000002400 */
[----:B------:R-:W1:Y:S01]  /*f930*/  MUFU.TANH R158, R41 ;  /* 0x00000029009e7308 */ /* 0x000e620000002400 */
[C---:B----4-:R-:W-:Y:S06]  /*f940*/  HMMA.16816.F32.BF16 R44, R88.reuse, R4, R44 ;  /* 0x00000004582c723c */ /* 0x050fec000004182c */
[C---:B------:R-:W-:Y:S03]  /*f950*/  HMMA.16816.F32.BF16 R48, R88.reuse, R6, R48 ;  /* 0x000000065830723c */ /* 0x040fe60000041830 */
[----:B------:R4:W1:Y:S01]  /*f960*/  MUFU.TANH R159, R42 ;  /* 0x0000002a009f7308 */ /* 0x0008620000002400 */
[----:B------:R-:W5:Y:S09]  /*f970*/  LDSM.16.M88.4 R4, [R97] ;  /* 0x000000006104783b */ /* 0x000f720000000200 */
[----:B------:R3:W1:Y:S10]  /*f980*/  MUFU.TANH R160, R43 ;  /* 0x0000002b00a07308 */ /* 0x0006740000002400 */
[----:B------:R-:W1:Y:S01]  /*f990*/  MUFU.TANH R134, R18 ;  /* 0x0000001200867308 */ /* 0x000e620000002400 */
[----:B------:R-:W-:Y:S01]  /*f9a0*/  FMUL.FTZ R44, R44, UR5 ;  /* 0x000000052c2c7c20 */ /* 0x000fe20008410000 */
[----:B------:R-:W-:Y:S01]  /*f9b0*/  FMUL.FTZ R45, R45, UR5 ;  /* 0x000000052d2d7c20 */ /* 0x000fe20008410000 */
[----:B------:R-:W-:Y:S01]  /*f9c0*/  FMUL.FTZ R35, R46, UR5 ;  /* 0x000000052e237c20 */ /* 0x000fe20008410000 */
[----:B------:R-:W-:Y:S01]  /*f9d0*/  FMUL.FTZ R46, R47, UR5 ;  /* 0x000000052f2e7c20 */ /* 0x000fe20008410000 */
[----:B------:R-:W-:Y:S05]  /*f9e0*/  FMUL.FTZ R50, R50, UR5 ;  /* 0x0000000532327c20 */ /* 0x000fea0008410000 */
[----:B------:R2:W1:Y:S01]  /*f9f0*/  MUFU.TANH R161, R44 ;  /* 0x0000002c00a17308 */ /* 0x0004620000002400 */
[----:B------:R-:W-:Y:S01]  /*fa00*/  FMUL.FTZ R47, R51, UR5 ;  /* 0x00000005332f7c20 */ /* 0x000fe20008410000 */
[----:B------:R-:W-:Y:S01]  /*fa10*/  FMUL.FTZ R48, R48, UR5 ;  /* 0x0000000530307c20 */ /* 0x000fe20008410000 */
[----:B------:R-:W-:Y:S07]  /*fa20*/  FMUL.FTZ R49, R49, UR5 ;  /* 0x0000000531317c20 */ /* 0x000fee0008410000 */
[----:B------:R1:W1:Y:S10]  /*fa30*/  MUFU.TANH R157, R45 ;  /* 0x0000002d009d7308 */ /* 0x0002740000002400 */
[----:B------:R1:W1:Y:S01]  /*fa40*/  MUFU.TANH R162, R50 ;  /* 0x0000003200a27308 */ /* 0x0002620000002400 */
[C---:B-----5:R-:W-:Y:S06]  /*fa50*/  HMMA.16816.F32.BF16 R52, R88.reuse, R4, R52 ;  /* 0x000000045834723c */ /* 0x060fec0000041834 */
[C---:B------:R-:W-:Y:S03]  /*fa60*/  HMMA.16816.F32.BF16 R56, R88.reuse, R6, R56 ;  /* 0x000000065838723c */ /* 0x040fe60000041838 */
[----:B------:R1:W1:Y:S01]  /*fa70*/  MUFU.TANH R93, R19 ;  /* 0x00000013005d7308 */ /* 0x0002620000002400 */
[----:B------:R-:W5:Y:S02]  /*fa80*/  LDSM.16.M88.4 R4, [R96] ;  /* 0x000000006004783b */ /* 0x000f640000000200 */
[----:B------:R-:W-:Y:S07]  /*fa90*/  DEPBAR.LE SB0, 0x0 ;  /* 0x000080000000791a */ /* 0x000fee0000000000 */
[----:B------:R1:W1:Y:S01]  /*faa0*/  MUFU.TANH R140, R21 ;  /* 0x00000015008c7308 */ /* 0x0002620000002400 */
[----:B------:R-:W-:Y:S09]  /*fab0*/  BAR.SYNC.DEFER_BLOCKING 0x0 ;  /* 0x0000000000007b1d */ /* 0x000ff20000010000 */
[----:B------:R1:W1:Y:S01]  /*fac0*/  MUFU.TANH R145, R24 ;  /* 0x0000001800917308 */ /* 0x0002620000002400 */
[----:B------:R-:W-:Y:S01]  /*fad0*/  FMUL.FTZ R39, R52, UR5 ;  /* 0x0000000534277c20 */ /* 0x000fe20008410000 */
[----:B------:R-:W-:Y:S01]  /*fae0*/  FMUL.FTZ R36, R53, UR5 ;  /* 0x0000000535247c20 */ /* 0x000fe20008410000 */
[----:B------:R-:W-:Y:S01]  /*faf0*/  FMUL.FTZ R37, R54, UR5 ;  /* 0x0000000536257c20 */ /* 0x000fe20008410000 */
[----:B----4-:R-:W-:Y:S01]  /*fb00*/  FMUL.FTZ R42, R55, UR5 ;  /* 0x00000005372a7c20 */ /* 0x010fe20008410000 */
[----:B---3--:R-:W-:Y:S01]  /*fb10*/  FMUL.FTZ R43, R56, UR5 ;  /* 0x00000005382b7c20 */ /* 0x008fe20008410000 */
[----:B------:R-:W-:Y:S04]  /*fb20*/  FMUL.FTZ R41, R57, UR5 ;  /* 0x0000000539297c20 */ /* 0x000fe80008410000 */
[----:B------:R3:W4:Y:S01]  /*fb30*/  MUFU.TANH R146, R25 ;  /* 0x0000001900927308 */ /* 0x0007220000002400 */
[----:B------:R-:W-:Y:S01]  /*fb40*/  FMUL.FTZ R40, R58, UR5 ;  /* 0x000000053a287c20 */ /* 0x000fe20008410000 */
[----:B--2---:R-:W-:Y:S08]  /*fb50*/  FMUL.FTZ R44, R59, UR5 ;  /* 0x000000053b2c7c20 */ /* 0x004ff00008410000 */
[----:B------:R3:W2:Y:S10]  /*fb60*/  MUFU.TANH R147, R26 ;  /* 0x0000001a00937308 */ /* 0x0006b40000002400 */
[----:B------:R3:W1:Y:S01]  /*fb70*/  MUFU.TANH R149, R27 ;  /* 0x0000001b00957308 */ /* 0x0006620000002400 */
[C---:B-----5:R-:W-:Y:S06]  /*fb80*/  HMMA.16816.F32.BF16 R60, R88.reuse, R4, R60 ;  /* 0x00000004583c723c */ /* 0x060fec000004183c */
[----:B------:R-:W-:Y:S03]  /*fb90*/  HMMA.16816.F32.BF16 R64, R88, R6, R64 ;  /* 0x000000065840723c */ /* 0x000fe60000041840 */
[----:B------:R3:W1:Y:S10]  /*fba0*/  MUFU.TANH R144, R28 ;  /* 0x0000001c00907308 */ /* 0x0006740000002400 */
[----:B------:R3:W2:Y:S10]  /*fbb0*/  MUFU.TANH R148, R29 ;  /* 0x0000001d00947308 */ /* 0x0006b40000002400 */
[----:B------:R3:W2:Y:S01]  /*fbc0*/  MUFU.TANH R150, R30 ;  /* 0x0000001e00967308 */ /* 0x0006a20000002400 */
[----:B-1----:R-:W-:Y:S01]  /*fbd0*/  FMUL.FTZ R45, R60, UR5 ;  /* 0x000000053c2d7c20 */ /* 0x002fe20008410000 */
        /* <DEDUP_REMOVED lines=34> */
[----:B------:R-:W2:Y:S02]  /*fe00*/  LDC R0, c[0x0][0x248] ;  /* 0x00009200ff007b82 */ /* 0x000ea40000000800 */
[----:B--2---:R-:W-:Y:S04]  /*fe10*/  LEA R4, -R0, RZ, 0x7 ;  /* 0x000000ff00047211 */ /* 0x004fe800078e39ff */
[----:B------:R-:W-:Y:S01]  /*fe20*/  SHF.R.S32.HI R2, RZ, 0x1f, R4 ;  /* 0x0000001fff027819 */ /* 0x000fe20000011404 */
[----:B------:R-:W-:Y:S06]  /*fe30*/  @!P2 BRA `(.L_x_3911) ;  /* 0x0000000000fca947 */ /* 0x000fec0003800000 */
[----:B------:R-:W2:Y:S02]  /*fe40*/  LDC R5, c[0x0][0x380] ;  /* 0x0000e000ff057b82 */ /* 0x000ea40000000800 */
[----:B--2---:R-:W-:Y:S04]  /*fe50*/  IABS R4, R5 ;  /* 0x0000000500047213 */ /* 0x004fe80000000000 */
[----:B------:R-:W2:Y:S10]  /*fe60*/  I2F.RP R6, R4 ;  /* 0x0000000400067306 */ /* 0x000eb40000209400 */
[----:B--2---:R-:W2:Y:S02]  /*fe70*/  MUFU.RCP R6, R6 ;  /* 0x0000000600067308 */ /* 0x004ea40000001000 */
[----:B--2---:R-:W-:Y:S08]  /*fe80*/  VIADD R6, R6, 0xffffffe ;  /* 0x0ffffffe06067836 */ /* 0x004ff00000000000 */
[----:B------:R-:W2:Y:S02]  /*fe90*/  F2I.FTZ.U32.TRUNC.NTZ R7, R6 ;  /* 0x0000000600077305 */ /* 0x000ea4000021f000 */
[--C-:B--2---:R-:W-:Y:S01]  /*fea0*/  IMAD.MOV R2, RZ, RZ, -R7.reuse ;  /* 0x000000ffff027224 */ /* 0x104fe200078e0a07 */
[----:B------:R-:W-:Y:S03]  /*feb0*/  MOV R6, RZ ;  /* 0x000000ff00067202 */ /* 0x000fe60000000f00 */
[----:B------:R-:W-:Y:S04]  /*fec0*/  IMAD R2, R2, R4, RZ ;  /* 0x0000000402027224 */ /* 0x000fe800078e02ff */
[----:B------:R-:W-:Y:S04]  /*fed0*/  IMAD.HI.U32 R2, R7, R2, R6 ;  /* 0x0000000207027227 */ /* 0x000fe800078e0006 */
[----:B------:R-:W-:Y:S04]  /*fee0*/  IMAD.SHL.U32 R6, R121, 0x80, RZ ;  /* 0x0000008079067824 */ /* 0x000fe800078e00ff */
[C---:B------:R-:W-:Y:S02]  /*fef0*/  VIADD R7, R6.reuse, 0xffffff80 ;  /* 0xffffff8006077836 */ /* 0x040fe40000000000 */
[----:B------:R-:W-:Y:S03]  /*ff00*/  VIADD R6, R6, 0xffffff00 ;  /* 0xffffff0006067836 */ /* 0x000fe60000000000 */
[----:B------:R-:W-:Y:S02]  /*ff10*/  IABS R12, R7 ;  /* 0x00000007000c7213 */ /* 0x000fe40000000000 */
[----:B------:R-:W-:Y:S03]  /*ff20*/  LOP3.LUT R7, R7, R5, RZ, 0x3c, !PT ;  /* 0x0000000507077212 */ /* 0x000fe600078e3cff */
[----:B------:R-:W-:Y:S01]  /*ff30*/  IMAD.HI.U32 R13, R2, R12, RZ ;  /* 0x0000000c020d7227 */ /* 0x000fe200078e00ff */
[----:B------:R-:W-:Y:S04]  /*ff40*/  ISETP.GE.AND P4, PT, R7, RZ, PT ;  /* 0x000000ff0700720c */ /* 0x000fe80003f86270 */
[C---:B------:R-:W-:Y:S05]  /*ff50*/  IADD3 R7, -R13.reuse, RZ, RZ ;  /* 0x000000ff0d077210 */ /* 0x040fea0007ffe1ff */
[----:B------:R-:W-:Y:S01]  /*ff60*/  IMAD R12, R4, R7, R12 ;  /* 0x00000007040c7224 */ /* 0x000fe200078e020c */
[----:B------:R-:W-:Y:S02]  /*ff70*/  IABS R7, R6 ;  /* 0x0000000600077213 */ /* 0x000fe40000000000 */
[----:B------:R-:W-:Y:S02]  /*ff80*/  LOP3.LUT R6, R6, R5, RZ, 0x3c, !PT ;  /* 0x0000000506067212 */ /* 0x000fe400078e3cff */
        /* <DEDUP_REMOVED lines=13> */
[----:B------:R-:W-:Y:S03]  /*10060*/  ISETP.GE.U32.AND P3, PT, R7, R4, PT ;  /* 0x000000040700720c */ /* 0x000fe60003f66070 */
[----:B------:R-:W-:Y:S10]  /*10070*/  @!P4 IMAD.MOV R13, RZ, RZ, -R13 ;  /* 0x000000ffff0dc224 */ /* 0x000ff400078e0a0d */
[----:B------:R-:W-:Y:S01]  /*10080*/  @P3 VIADD R2, R2, 0x1 ;  /* 0x0000000102023836 */ /* 0x000fe20000000000 */
[----:B------:R-:W-:Y:S04]  /*10090*/  ISETP.NE.AND P3, PT, R5, RZ, PT ;  /* 0x000000ff0500720c */ /* 0x000fe80003f65270 */
[----:B------:R-:W-:Y:S02]  /*100a0*/  @!P1 IADD3 R2, -R2, RZ, RZ ;  /* 0x000000ff02029210 */ /* 0x000fe40007ffe1ff */
[C---:B------:R-:W-:Y:S02]  /*100b0*/  SEL R13, R6.reuse, R13, !P3 ;  /* 0x0000000d060d7207 */ /* 0x040fe40005800000 */
[----:B------:R-:W-:Y:S04]  /*100c0*/  SEL R4, R6, R2, !P3 ;  /* 0x0000000206047207 */ /* 0x000fe80005800000 */
[C---:B------:R-:W-:Y:S04]  /*100d0*/  LEA R6, P1, R4.reuse, R118, 0x2 ;  /* 0x0000007604067211 */ /* 0x040fe800078210ff */
[----:B------:R-:W-:Y:S02]  /*100e0*/  LEA.HI.X.SX32 R7, R4, R119, 0x2, P1 ;  /* 0x0000007704077211 */ /* 0x000fe400008f16ff */
[C---:B------:R-:W-:Y:S03]  /*100f0*/  IADD3 R4, R13.reuse, -R4, RZ ;  /* 0x800000040d047210 */ /* 0x040fe60007ffe0ff */
[----:B------:R2:W3:Y:S02]  /*10100*/  LDG.E R2, desc[UR6][R6.64] ;  /* 0x0000000606027981 */ /* 0x0004e4000c1e1900 */
[----:B------:R-:W-:Y:S02]  /*10110*/  IMAD R5, R4, R5, -0x80 ;  /* 0xffffff8004057424 */ /* 0x000fe400078e0205 */
[----:B------:R-:W4:Y:S01]  /*10120*/  LDC R4, c[0x0][0x24c] ;  /* 0x00009300ff047b82 */ /* 0x000f220000000800 */
[C---:B--2---:R-:W-:Y:S04]  /*10130*/  LEA R6, P1, R13.reuse, R118, 0x2 ;  /* 0x000000760d067211 */ /* 0x044fe800078210ff */
[----:B------:R-:W-:Y:S01]  /*10140*/  LEA.HI.X.SX32 R7, R13, R119, 0x2, P1 ;  /* 0x000000770d077211 */ /* 0x000fe200008f16ff */
[CC--:B------:R-:W-:Y:S04]  /*10150*/  IMAD.WIDE.U32 R12, R5.reuse, R0.reuse, RZ ;  /* 0x00000000050c7225 */ /* 0x0c0fe800078e00ff */
[----:B------:R-:W3:Y:S02]  /*10160*/  LDG.E R6, desc[UR6][R6.64] ;  /* 0x0000000606067981 */ /* 0x000ee4000c1e1900 */
[----:B---3--:R-:W-:Y:S01]  /*10170*/  IMAD.IADD R2, R2, 0x1, -R6 ;  /* 0x0000000102027824 */ /* 0x008fe200078e0a06 */
[----:B------:R-:W-:Y:S05]  /*10180*/  SHF.R.S32.HI R6, RZ, 0x1f, R5 ;  /* 0x0000001fff067819 */ /* 0x000fea0000011405 */
[----:B------:R-:W-:Y:S04]  /*10190*/  IMAD R6, R6, R0, RZ ;  /* 0x0000000006067224 */ /* 0x000fe800078e02ff */
[----:B----4-:R-:W-:Y:S02]  /*101a0*/  IMAD R6, R5, R4, R6 ;  /* 0x0000000405067224 */ /* 0x010fe400078e0206 */
[----:B------:R-:W2:Y:S03]  /*101b0*/  LDC.64 R4, c[0x0][0x230] ;  /* 0x00008c00ff047b82 */ /* 0x000ea60000000a00 */
[----:B------:R-:W-:Y:S02]  /*101c0*/  IADD3 R13, R13, R6, RZ ;  /* 0x000000060d0d7210 */ /* 0x000fe40007ffe0ff */
[----:B------:R-:W-:Y:S05]  /*101d0*/  SHF.R.S32.HI R6, RZ, 0x1f, R2 ;  /* 0x0000001fff067819 */ /* 0x000fea0000011402 */
[-C--:B--2---:R-:W-:Y:S02]  /*101e0*/  IMAD R6, R6, R4.reuse, RZ ;  /* 0x0000000406067224 */ /* 0x084fe400078e02ff */
[C---:B------:R-:W-:Y:S04]  /*101f0*/  IMAD.WIDE.U32 R12, R2.reuse, R4, R12 ;  /* 0x00000004020c7225 */ /* 0x040fe800078e000c */
[----:B------:R-:W-:Y:S01]  /*10200*/  IMAD R6, R2, R5, R6 ;  /* 0x0000000502067224 */ /* 0x000fe200078e0206 */
[----:B------:R-:W-:Y:S03]  /*10210*/  MOV R4, R12 ;  /* 0x0000000c00047202 */ /* 0x000fe60000000f00 */
[----:B------:R-:W-:Y:S07]  /*10220*/  IMAD.IADD R2, R13, 0x1, R6 ;  /* 0x000000010d027824 */ /* 0x000fee00078e0206 */
.L_x_3911:
[----:B------:R2:W-:Y:S01]  /*10230*/  @P0 STS [R122+0x1000], RZ ;  /* 0x001000ff7a000388 */ /* 0x0005e20000000800 */
[C---:B------:R-:W-:Y:S03]  /*10240*/  LEA R12, P1, R4.reuse, R120, 0x1 ;  /* 0x00000078040c7211 */ /* 0x040fe600078208ff */
[----:B------:R2:W-:Y:S01]  /*10250*/  @P0 STS [R122+0x1004], RZ ;  /* 0x001004ff7a000388 */ /* 0x0005e20000000800 */
[-CC-:B------:R-:W-:Y:S02]  /*10260*/  LEA.HI.X R13, R4, R115.reuse, R2.reuse, 0x1, P1 ;  /* 0x00000073040d7211 */ /* 0x180fe400008f0c02 */
[----:B------:R-:W-:Y:S01]  /*10270*/  @!P0 IADD3 R6, P1, R110, R4, RZ ;  /* 0x000000046e068210 */ /* 0x000fe20007f3e0ff */
[----:B------:R2:W-:Y:S04]  /*10280*/  @P0 STS.64 [R122+0x1008], RZ ;  /* 0x001008ff7a000388 */ /* 0x0005e80000000a00 */
[----:B------:R-:W-:Y:S01]  /*10290*/  @!PT LDS RZ, [RZ] ;  /* 0x00000000fffff984 */ /* 0x000fe20000000800 */
[----:B------:R-:W-:Y:S01]  /*102a0*/  @!PT LDS RZ, [RZ] ;  /* 0x00000000fffff984 */ /* 0x000fe20000000800 */
[----:B------:R-:W-:Y:S01]  /*102b0*/  @!PT LDS RZ, [RZ] ;  /* 0x00000000fffff984 */ /* 0x000fe20000000800 */
[----:B------:R-:W-:Y:S01]  /*102c0*/  @!P0 LDGSTS.E.BYPASS.LTC128B.128 [R122+0x1000], desc[UR6][R12.64] ;  /* 0x010000000c7a8fae */ /* 0x000fe2000b901d46 */
[--C-:B------:R-:W-:Y:S01]  /*102d0*/  @!P0 IMAD.X R5, R109, 0x1, R2.reuse, P1 ;  /* 0x000000016d058824 */ /* 0x100fe200008e0602 */
[C---:B------:R-:W-:Y:S02]  /*102e0*/  @!P0 LEA R14, P1, R6.reuse, R120, 0x1 ;  /* 0x00000078060e8211 */ /* 0x040fe400078208ff */
[----:B------:R2:W-:Y:S02]  /*102f0*/  @P0 STS.128 [R122+0x1800], RZ ;  /* 0x001800ff7a000388 */ /* 0x0005e40000000c00 */
[-C--:B------:R-:W-:Y:S02]  /*10300*/  @!P0 LEA.HI.X R15, R6, R115.reuse, R5, 0x1, P1 ;  /* 0x00000073060f8211 */ /* 0x080fe400008f0c05 */
[----:B------:R-:W3:Y:S01]  /*10310*/  @!P0 LDC R5, c[0x0][0x24c] ;  /* 0x00009300ff058b82 */ /* 0x000ee20000000800 */
[C---:B------:R-:W-:Y:S02]  /*10320*/  @!P0 LEA R6, P3, R0.reuse, R4, 0x6 ;  /* 0x0000000400068211 */ /* 0x040fe400078630ff */
[----:B------:R-:W-:Y:S01]  /*10330*/  @!PT LDS RZ, [RZ] ;  /* 0x00000000fffff984 */ /* 0x000fe20000000800 */
[----:B------:R-:W-:Y:S01]  /*10340*/  @!PT LDS RZ, [RZ] ;  /* 0x00000000fffff984 */ /* 0x000fe20000000800 */
[----:B------:R-:W-:Y:S01]  /*10350*/  @!PT LDS RZ, [RZ] ;  /* 0x00000000fffff984 */ /* 0x000fe20000000800 */
[----:B------:R4:W-:Y:S04]  /*10360*/  @!P0 LDGSTS.E.BYPASS.LTC128B.128 [R122+0x1800], desc[UR6][R14.64] ;  /* 0x018000000e7a8fae */ /* 0x0009e8000b901d46 */
[----:B------:R2:W-:Y:S01]  /*10370*/  @P0 STS.128 [R122+0x2000], RZ ;  /* 0x002000ff7a000388 */ /* 0x0005e20000000c00 */
[----:B---3--:R-:W-:Y:S02]  /*10380*/  @!P0 LEA.HI.X R5, R0, R2, R5, 0x6, P3 ;  /* 0x0000000200058211 */ /* 0x008fe400018f3405 */
[CC--:B----4-:R-:W-:Y:S04]  /*10390*/  @!P0 LEA R14, P1, R6.reuse, R120.reuse, 0x1 ;  /* 0x00000078060e8211 */ /* 0x0d0fe800078208ff */
[-C--:B------:R-:W-:Y:S01]  /*103a0*/  @!P0 LEA.HI.X R15, R6, R115.reuse, R5, 0x1, P1 ;  /* 0x00000073060f8211 */ /* 0x080fe200008f0c05 */
[----:B------:R-:W-:Y:S04]  /*103b0*/  @!P0 IMAD.MOV.U32 R5, RZ, RZ, R2 ;  /* 0x000000ffff058224 */ /* 0x000fe800078e0002 */
[----:B------:R-:W-:Y:S01]  /*103c0*/  @!PT LDS RZ, [RZ] ;  /* 0x00000000fffff984 */ /* 0x000fe20000000800 */
[----:B------:R-:W-:Y:S01]  /*103d0*/  @!PT LDS RZ, [RZ] ;  /* 0x00000000fffff984 */ /* 0x000fe20000000800 */
[----:B------:R-:W-:Y:S01]  /*103e0*/  @!PT LDS RZ, [RZ] ;  /* 0x00000000fffff984 */ /* 0x000fe20000000800 */
[----:B------:R2:W-:Y:S01]  /*103f0*/  @!P0 LDGSTS.E.BYPASS.LTC128B.128 [R122+0x2000], desc[UR6][R14.64] ;  /* 0x020000000e7a8fae */ /* 0x0005e2000b901d46 */
[----:B------:R-:W-:Y:S02]  /*10400*/  @!P0 IMAD.WIDE.U32 R4, R0, 0x60, R4 ;  /* 0x0000006000048825 */ /* 0x000fe400078e0004 */
[----:B------:R-:W3:Y:S01]  /*10410*/  @!P0 LDC R0, c[0x0][0x24c] ;  /* 0x00009300ff008b82 */ /* 0x000ee20000000800 */
[----:B------:R2:W-:Y:S01]  /*10420*/  @P0 STS.128 [R122+0x2800], RZ ;  /* 0x002800ff7a000388 */ /* 0x0005e20000000c00 */
[----:B------:R-:W-:Y:S01]  /*10430*/  @!P0 LEA R6, P1, R4, R120, 0x1 ;  /* 0x0000007804068211 */ /* 0x000fe200078208ff */
[----:B------:R-:W-:Y:S02]  /*10440*/  IMAD.MOV.U32 R120, RZ, RZ, R12 ;  /* 0x000000ffff787224 */ /* 0x000fe400078e000c */
[----:B---3--:R-:W-:Y:S04]  /*10450*/  @!P0 IMAD R0, R0, 0x60, RZ ;  /* 0x0000006000008824 */ /* 0x008fe800078e02ff */
        /* <DEDUP_REMOVED lines=8> */
.L_x_3910:
[----:B------:R-:W-:Y:S01]  /*104e0*/  FMNMX.FTZ R4, R132, R87, !PT ;  /* 0x0000005784047209 */ /* 0x000fe20007810000 */
[----:B------:R-:W-:Y:S01]  /*104f0*/  LDSM.16.MT88.4 R28, [R104+0x3000] ;  /* 0x00300000681c783b */ /* 0x000fe20000004200 */
        /* <DEDUP_REMOVED lines=68> */
[----:B------:R-:W3:Y:S01]  /*10940*/  SHFL.BFLY PT, R2, R4, 0x1, 0x1f ;  /* 0x0c201f0004027f89 */ /* 0x000ee200000e0000 */
[----:B-1----:R-:W-:Y:S04]  /*10950*/  FMNMX.FTZ R0, R5, R0, !PT ;  /* 0x0000000005007209 */ /* 0x002fe80007810000 */
[C---:B------:R-:W-:Y:S01]  /*10960*/  FSETP.NEU.FTZ.AND P0, PT, R0.reuse, -INF , PT ;  /* 0xff8000000000780b */ /* 0x040fe20003f1d000 */
[----:B------:R-:W-:Y:S01]  /*10970*/  FMUL.FTZ R48, R0, UR4 ;  /* 0x0000000400307c20 */ /* 0x000fe20008410000 */
[----:B---3--:R-:W-:Y:S04]  /*10980*/  FMNMX.FTZ R2, R4, R2, !PT ;  /* 0x0000000204027209 */ /* 0x008fe80007810000 */
[----:B------:R-:W-:Y:S01]  /*10990*/  FSEL R48, R48, RZ, P0 ;  /* 0x000000ff30307208 */ /* 0x000fe20000000000 */
[C---:B------:R-:W-:Y:S01]  /*109a0*/  FMUL.FTZ R49, R2.reuse, UR4 ;  /* 0x0000000402317c20 */ /* 0x040fe20008410000 */
[C---:B------:R-:W-:Y:S01]  /*109b0*/  FSETP.NEU.FTZ.AND P1, PT, R2.reuse, -INF , PT ;  /* 0xff8000000200780b */ /* 0x040fe20003f3d000 */
[----:B------:R-:W-:Y:S01]  /*109c0*/  FADD.FTZ R4, -R2, R87 ;  /* 0x0000005702047221 */ /* 0x000fe20000010100 */
[----:B------:R-:W-:Y:S01]  /*109d0*/  ISETP.GT.AND P0, PT, R121, 0x1, PT ;  /* 0x000000017900780c */ /* 0x000fe20003f04270 */
[--C-:B------:R-:W-:Y:S01]  /*109e0*/  FFMA.FTZ R37, R37, UR4, -R48.reuse ;  /* 0x0000000425257c23 */ /* 0x100fe20008010830 */
[----:B------:R-:W-:Y:S01]  /*109f0*/  FSEL R49, R49, RZ, P1 ;  /* 0x000000ff31317208 */ /* 0x000fe20000800000 */
        /* <DEDUP_REMOVED lines=15> */
[----:B------:R-:W-:Y:S01]  /*10af0*/  FFMA.FTZ R57, R159, UR4, -R48 ;  /* 0x000000049f397c23 */ /* 0x000fe20008010830 */
[--C-:B------:R-:W-:Y:S01]  /*10b00*/  FFMA.FTZ R59, R164, UR4, -R49.reuse ;  /* 0x00000004a43b7c23 */ /* 0x100fe20008010831 */
[----:B--2---:R-:W-:Y:S01]  /*10b10*/  FMUL.FTZ R6, R4, UR4 ;  /* 0x0000000404067c20 */ /* 0x004fe20008410000 */
[----:B------:R-:W-:Y:S01]  /*10b20*/  FADD.FTZ R4, -R0, R86 ;  /* 0x0000005600047221 */ /* 0x000fe20000010100 */
[--C-:B------:R-:W-:Y:S01]  /*10b30*/  FFMA.FTZ R86, R94, UR4, -R49.reuse ;  /* 0x000000045e567c23 */ /* 0x100fe20008010831 */
[--C-:B------:R-:W-:Y:S01]  /*10b40*/  FFMA.FTZ R94, R137, UR4, -R48.reuse ;  /* 0x00000004895e7c23 */ /* 0x100fe20008010830 */
[--C-:B------:R-:W-:Y:S03]  /*10b50*/  FFMA.FTZ R24, R132, UR4, -R49.reuse ;  /* 0x0000000484187c23 */ /* 0x100fe60008010831 */
[----:B------:R-:W1:Y:S01]  /*10b60*/  MUFU.EX2 R60, R60 ;  /* 0x0000003c003c7308 */ /* 0x000e620000000800 */
[----:B------:R-:W-:Y:S01]  /*10b70*/  FMUL.FTZ R4, R4, UR4 ;  /* 0x0000000404047c20 */ /* 0x000fe20008410000 */
        /* <DEDUP_REMOVED lines=12> */
[--C-:B------:R-:W-:Y:S04]  /*10c40*/  FFMA.FTZ R50, R50, UR4, -R48.reuse ;  /* 0x0000000432327c23 */ /* 0x100fe80008010830 */
[----:B------:R3:W4:Y:S01]  /*10c50*/  MUFU.EX2 R21, R4 ;  /* 0x0000000400157308 */ /* 0x0007220000000800 */
[----:B-1----:R-:W-:Y:S09]  /*10c60*/  F2FP.BF16.F32.PACK_AB R26, R60, R55 ;  /* 0x000000373c1a723e */ /* 0x002ff200000010ff */
[----:B------:R-:W1:Y:S01]  /*10c70*/  MUFU.EX2 R24, R24 ;  /* 0x0000001800187308 */ /* 0x000e620000000800 */
[C---:B--2---:R-:W-:Y:S01]  /*10c80*/  FMUL.FTZ R5, R6.reuse, R69 ;  /* 0x0000004506057220 */ /* 0x044fe20000410000 */
[C---:B------:R-:W-:Y:S01]  /*10c90*/  FMUL.FTZ R8, R6.reuse, R72 ;  /* 0x0000004806087220 */ /* 0x040fe20000410000 */
[C---:B------:R-:W-:Y:S01]  /*10ca0*/  FMUL.FTZ R9, R6.reuse, R73 ;  /* 0x0000004906097220 */ /* 0x040fe20000410000 */
[C---:B------:R-:W-:Y:S01]  /*10cb0*/  FMUL.FTZ R12, R6.reuse, R76 ;  /* 0x0000004c060c7220 */ /* 0x040fe20000410000 */
[----:B------:R-:W-:Y:S01]  /*10cc0*/  FMUL.FTZ R13, R6, R77 ;  /* 0x0000004d060d7220 */ /* 0x000fe20000410000 */
[--C-:B------:R-:W-:Y:S01]  /*10cd0*/  FFMA.FTZ R77, R32, UR4, -R49.reuse ;  /* 0x00000004204d7c23 */ /* 0x100fe20008010831 */
[C---:B------:R-:W-:Y:S03]  /*10ce0*/  FMUL.FTZ R16, R6.reuse, R80 ;  /* 0x0000005006107220 */ /* 0x040fe60000410000 */
[----:B------:R-:W2:Y:S01]  /*10cf0*/  MUFU.EX2 R25, R25 ;  /* 0x0000001900197308 */ /* 0x000ea20000000800 */
[----:B---3--:R-:W-:Y:S01]  /*10d00*/  FMUL.FTZ R4, R6, R68 ;  /* 0x0000004406047220 */ /* 0x008fe20000410000 */
[--C-:B------:R-:W-:Y:S01]  /*10d10*/  FFMA.FTZ R68, R34, UR4, -R49.reuse ;  /* 0x0000000422447c23 */ /* 0x100fe20008010831 */
[----:B------:R-:W-:Y:S01]  /*10d20*/  FMUL.FTZ R17, R6, R81 ;  /* 0x0000005106117220 */ /* 0x000fe20000410000 */
[C---:B----4-:R-:W-:Y:S01]  /*10d30*/  FMUL.FTZ R7, R21.reuse, R71 ;  /* 0x0000004715077220 */ /* 0x050fe20000410000 */
[C---:B------:R-:W-:Y:S01]  /*10d40*/  FMUL.FTZ R10, R21.reuse, R74 ;  /* 0x0000004a150a7220 */ /* 0x040fe20000410000 */
[C---:B------:R-:W-:Y:S01]  /*10d50*/  FMUL.FTZ R11, R21.reuse, R75 ;  /* 0x0000004b150b7220 */ /* 0x040fe20000410000 */
[----:B------:R-:W-:Y:S03]  /*10d60*/  FMUL.FTZ R14, R21, R78 ;  /* 0x0000004e150e7220 */ /* 0x000fe60000410000 */
[----:B------:R-:W3:Y:S01]  /*10d70*/  MUFU.EX2 R53, R53 ;  /* 0x0000003500357308 */ /* 0x000ee20000000800 */
[--C-:B------:R-:W-:Y:S01]  /*10d80*/  FFMA.FTZ R78, R35, UR4, -R48.reuse ;  /* 0x00000004234e7c23 */ /* 0x100fe20008010830 */
[----:B------:R-:W-:Y:S01]  /*10d90*/  FMUL.FTZ R15, R21, R79 ;  /* 0x0000004f150f7220 */ /* 0x000fe20000410000 */
[--C-:B------:R-:W-:Y:S01]  /*10da0*/  FFMA.FTZ R79, R33, UR4, -R48.reuse ;  /* 0x00000004214f7c23 */ /* 0x100fe20008010830 */
[C---:B------:R-:W-:Y:S01]  /*10db0*/  FMUL.FTZ R18, R21.reuse, R82 ;  /* 0x0000005215127220 */ /* 0x040fe20000410000 */
[----:B------:R-:W-:Y:S01]  /*10dc0*/  LDSM.16.MT88.4 R32, [R103+0x3800] ;  /* 0x003800006720783b */ /* 0x000fe20000004200 */
[----:B------:R-:W-:Y:S01]  /*10dd0*/  FMUL.FTZ R19, R21, R83 ;  /* 0x0000005315137220 */ /* 0x000fe20000410000 */
[----:B------:R-:W-:Y:S03]  /*10de0*/  FFMA.FTZ R73, R143, UR4, -R48 ;  /* 0x000000048f497c23 */ /* 0x000fe60008010830 */
[----:B------:R-:W4:Y:S01]  /*10df0*/  MUFU.EX2 R54, R54 ;  /* 0x0000003600367308 */ /* 0x000f220000000800 */
[--C-:B------:R-:W-:Y:S01]  /*10e00*/  FFMA.FTZ R74, R145, UR4, -R49.reuse ;  /* 0x00000004914a7c23 */ /* 0x100fe20008010831 */
[----:B------:R-:W-:Y:S01]  /*10e10*/  FFMA.FTZ R72, R144, UR4, -R49 ;  /* 0x0000000490487c23 */ /* 0x000fe20008010831 */
[----:B-1----:R-:W-:Y:S01]  /*10e20*/  FFMA.FTZ R129, R6, R129, R24 ;  /* 0x0000008106817223 */ /* 0x002fe20000010018 */
[C---:B------:R-:W-:Y:S01]  /*10e30*/  FMUL.FTZ R6, R21.reuse, R70 ;  /* 0x0000004615067220 */ /* 0x040fe20000410000 */
[----:B--2---:R-:W-:Y:S01]  /*10e40*/  FFMA.FTZ R128, R21, R128, R25 ;  /* 0x0000008015807223 */ /* 0x004fe20000010019 */
[----:B------:R-:W-:Y:S01]  /*10e50*/  FFMA.FTZ R83, R141, UR4, -R49 ;  /* 0x000000048d537c23 */ /* 0x000fe20008010831 */
[--C-:B------:R-:W-:Y:S03]  /*10e60*/  FFMA.FTZ R81, R93, UR4, -R48.reuse ;  /* 0x000000045d517c23 */ /* 0x100fe60008010830 */
[----:B------:R-:W1:Y:S01]  /*10e70*/  MUFU.EX2 R67, R67 ;  /* 0x0000004300437308 */ /* 0x000e620000000800 */
[C---:B---3--:R-:W-:Y:S01]  /*10e80*/  F2FP.BF16.F32.PACK_AB R24, R53.reuse, R24 ;  /* 0x000000183518723e */ /* 0x048fe200000010ff */
[--C-:B------:R-:W-:Y:S01]  /*10e90*/  FFMA.FTZ R93, R142, UR4, -R48.reuse ;  /* 0x000000048e5d7c23 */ /* 0x100fe20008010830 */
[--C-:B------:R-:W-:Y:S01]  /*10ea0*/  FFMA.FTZ R80, R46, UR4, -R48.reuse ;  /* 0x000000042e507c23 */ /* 0x100fe20008010830 */
[----:B------:R-:W-:Y:S01]  /*10eb0*/  FADD.FTZ R89, R53, R129 ;  /* 0x0000008135597221 */ /* 0x000fe20000010000 */
[--C-:B------:R-:W-:Y:S01]  /*10ec0*/  FFMA.FTZ R75, R148, UR4, -R49.reuse ;  /* 0x00000004944b7c23 */ /* 0x100fe20008010831 */
[--C-:B------:R-:W-:Y:S01]  /*10ed0*/  FFMA.FTZ R21, R154, UR4, -R49.reuse ;  /* 0x000000049a157c23 */ /* 0x100fe20008010831 */
[----:B------:R-:W-:Y:S03]  /*10ee0*/  FFMA.FTZ R53, R158, UR4, -R49 ;  /* 0x000000049e357c23 */ /* 0x000fe60008010831 */
[----:B------:R-:W2:Y:S01]  /*10ef0*/  MUFU.EX2 R86, R86 ;  /* 0x0000005600567308 */ /* 0x000ea20000000800 */
[----:B----4-:R-:W-:Y:S01]  /*10f00*/  F2FP.BF16.F32.PACK_AB R25, R54, R25 ;  /* 0x000000193619723e */ /* 0x010fe200000010ff */
[----:B------:R-:W-:Y:S01]  /*10f10*/  FADD.FTZ R89, R55, R89 ;  /* 0x0000005937597221 */ /* 0x000fe20000010000 */
[--C-:B------:R-:W-:Y:S01]  /*10f20*/  FFMA.FTZ R55, R161, UR4, -R49.reuse ;  /* 0x00000004a1377c23 */ /* 0x100fe20008010831 */
[--C-:B------:R-:W-:Y:S01]  /*10f30*/  FFMA.FTZ R76, R157, UR4, -R49.reuse ;  /* 0x000000049d4c7c23 */ /* 0x100fe20008010831 */
[----:B------:R-:W-:Y:S01]  /*10f40*/  FFMA.FTZ R71, R163, UR4, -R49 ;  /* 0x00000004a3477c23 */ /* 0x000fe20008010831 */
[----:B------:R-:W-:Y:S01]  /*10f50*/  FADD.FTZ R38, R60, R89 ;  /* 0x000000593c267221 */ /* 0x000fe20000010000 */
[--C-:B------:R-:W-:Y:S03]  /*10f60*/  FFMA.FTZ R89, R43, UR4, -R49.reuse ;  /* 0x000000042b597c23 */ /* 0x100fe60008010831 */
[----:B------:R-:W3:Y:S01]  /*10f70*/  MUFU.EX2 R88, R88 ;  /* 0x0000005800587308 */ /* 0x000ee20000000800 */
[----:B-1----:R-:W-:Y:S01]  /*10f80*/  F2FP.BF16.F32.PACK_AB R27, R67, R61 ;  /* 0x0000003d431b723e */ /* 0x002fe200000010ff */
[--C-:B------:R-:W-:Y:S01]  /*10f90*/  FFMA.FTZ R60, R162, UR4, -R48.reuse ;  /* 0x00000004a23c7c23 */ /* 0x100fe20008010830 */
[--C-:B------:R-:W-:Y:S01]  /*10fa0*/  FFMA.FTZ R82, R140, UR4, -R49.reuse ;  /* 0x000000048c527c23 */ /* 0x100fe20008010831 */
[----:B------:R-:W-:Y:S01]  /*10fb0*/  FFMA.FTZ R70, R149, UR4, -R48 ;  /* 0x0000000495467c23 */ /* 0x000fe20008010830 */
[----:B------:R-:W-:Y:S01]  /*10fc0*/  FADD.FTZ R128, R54, R128 ;  /* 0x0000008036807221 */ /* 0x000fe20000010000 */
[--C-:B------:R-:W-:Y:S01]  /*10fd0*/  FFMA.FTZ R54, R160, UR4, -R48.reuse ;  /* 0x00000004a0367c23 */ /* 0x100fe20008010830 */
[----:B------:R-:W-:Y:S03]  /*10fe0*/  FFMA.FTZ R69, R152, UR4, -R48 ;  /* 0x0000000498457c23 */ /* 0x000fe60008010830 */
[----:B------:R-:W1:Y:S01]  /*10ff0*/  MUFU.EX2 R87, R87 ;  /* 0x0000005700577308 */ /* 0x000e620000000800 */
[C---:B------:R-:W-:Y:S05]  /*11000*/  HMMA.16816.F32.BF16 R4, R24.reuse, R28, R4 ;  /* 0x0000001c1804723c */ /* 0x040fea0000041804 */
[----:B--2---:R-:W-:Y:S01]  /*11010*/  FADD.FTZ R38, R86, R38 ;  /* 0x0000002656267221 */ /* 0x004fe20000010000 */
[C---:B------:R-:W-:Y:S03]  /*11020*/  HMMA.16816.F32.BF16 R8, R24.reuse, R30, R8 ;  /* 0x0000001e1808723c */ /* 0x040fe60000041808 */
[----:B------:R-:W2:Y:S01]  /*11030*/  MUFU.EX2 R94, R94 ;  /* 0x0000005e005e7308 */ /* 0x000ea20000000800 */
[----:B------:R-:W4:Y:S01]  /*11040*/  LDSM.16.MT88.4 R28, [R103+0x3000] ;  /* 0x00300000671c783b */ /* 0x000f220000004200 */
[----:B------:R-:W-:Y:S01]  /*11050*/  FADD.FTZ R46, R61, R128 ;  /* 0x000000803d2e7221 */ /* 0x000fe20000010000 */
[----:B------:R-:W-:Y:S01]  /*11060*/  FFMA.FTZ R61, R47, UR4, -R48 ;  /* 0x000000042f3d7c23 */ /* 0x000fe20008010830 */
[----:B---3--:R-:W-:Y:S06]  /*11070*/  FADD.FTZ R47, R88, R38 ;  /* 0x00000026582f7221 */ /* 0x008fec0000010000 */
[----:B------:R-:W3:Y:S01]  /*11080*/  MUFU.EX2 R95, R95 ;  /* 0x0000005f005f7308 */ /* 0x000ee20000000800 */
[----:B------:R-:W-:Y:S01]  /*11090*/  FADD.FTZ R46, R67, R46 ;  /* 0x0000002e432e7221 */ /* 0x000fe20000010000 */
[----:B------:R-:W-:Y:S03]  /*110a0*/  FFMA.FTZ R67, R39, UR4, -R49 ;  /* 0x0000000427437c23 */ /* 0x000fe60008010831 */
[----:B-1----:R-:W-:Y:S05]  /*110b0*/  FADD.FTZ R46, R87, R46 ;  /* 0x0000002e572e7221 */ /* 0x002fea0000010000 */
[----:B------:R-:W-:Y:S01]  /*110c0*/  MUFU.EX2 R83, R83 ;  /* 0x0000005300537308 */ /* 0x000fe20000000800 */
[----:B--2---:R-:W-:Y:S09]  /*110d0*/  FADD.FTZ R46, R94, R46 ;  /* 0x0000002e5e2e7221 */ /* 0x004ff20000010000 */
[----:B------:R-:W1:Y:S01]  /*110e0*/  MUFU.EX2 R91, R91 ;  /* 0x0000005b005b7308 */ /* 0x000e620000000800 */
[----:B---3--:R-:W-:Y:S09]  /*110f0*/  FADD.FTZ R47, R95, R47 ;  /* 0x0000002f5f2f7221 */ /* 0x008ff20000010000 */
[----:B------:R-:W2:Y:S10]  /*11100*/  MUFU.EX2 R81, R81 ;  /* 0x0000005100517308 */ /* 0x000eb40000000800 */
[----:B------:R-:W3:Y:S01]  /*11110*/  MUFU.EX2 R92, R92 ;  /* 0x0000005c005c7308 */ /* 0x000ee20000000800 */
[C---:B----4-:R-:W-:Y:S03]  /*11120*/  HMMA.16816.F32.BF16 R12, R24.reuse, R28, R12 ;  /* 0x0000001c180c723c */ /* 0x050fe6000004180c */
[----:B-1----:R-:W-:Y:S03]  /*11130*/  FADD.FTZ R46, R91, R46 ;  /* 0x0000002e5b2e7221 */ /* 0x002fe60000010000 */
[----:B------:R-:W-:Y:S03]  /*11140*/  HMMA.16816.F32.BF16 R16, R24, R30, R16 ;  /* 0x0000001e1810723c */ /* 0x000fe60000041810 */
[----:B------:R-:W-:Y:S01]  /*11150*/  MUFU.EX2 R82, R82 ;  /* 0x0000005200527308 */ /* 0x000fe20000000800 */
[----:B------:R-:W1:Y:S01]  /*11160*/  LDSM.16.MT88.4 R28, [R104+0x3400] ;  /* 0x00340000681c783b */ /* 0x000e620000004200 */
[----:B--2---:R-:W-:Y:S02]  /*11170*/  FADD.FTZ R46, R81, R46 ;  /* 0x0000002e512e7221 */ /* 0x004fe40000010000 */
[----:B------:R-:W-:Y:S01]  /*11180*/  F2FP.BF16.F32.PACK_AB R24, R88, R86 ;  /* 0x000000565818723e */ /* 0x000fe200000010ff */
[----:B------:R-:W-:Y:S05]  /*11190*/  FFMA.FTZ R86, R36, UR4, -R49 ;  /* 0x0000000424567c23 */ /* 0x000fea0008010831 */
[----:B------:R-:W-:Y:S01]  /*111a0*/  MUFU.EX2 R93, R93 ;  /* 0x0000005d005d7308 */ /* 0x000fe20000000800 */
[--C-:B------:R-:W-:Y:S01]  /*111b0*/  FFMA.FTZ R88, R42, UR4, -R48.reuse ;  /* 0x000000042a587c23 */ /* 0x100fe20008010830 */
[----:B------:R-:W-:Y:S02]  /*111c0*/  F2FP.BF16.F32.PACK_AB R25, R94, R87 ;  /* 0x000000575e19723e */ /* 0x000fe400000010ff */
[C---:B------:R-:W-:Y:S01]  /*111d0*/  F2FP.BF16.F32.PACK_AB R26, R83.reuse, R95 ;  /* 0x0000005f531a723e */ /* 0x040fe200000010ff */
[----:B------:R-:W-:Y:S01]  /*111e0*/  FADD.FTZ R83, R83, R47 ;  /* 0x0000002f53537221 */ /* 0x000fe20000010000 */
[--C-:B------:R-:W-:Y:S04]  /*111f0*/  FFMA.FTZ R95, R44, UR4, -R48.reuse ;  /* 0x000000042c5f7c23 */ /* 0x100fe80008010830 */
[----:B------:R-:W2:Y:S01]  /*11200*/  MUFU.EX2 R73, R73 ;  /* 0x0000004900497308 */ /* 0x000ea20000000800 */
[----:B------:R-:W-:Y:S01]  /*11210*/  F2FP.BF16.F32.PACK_AB R27, R81, R91 ;  /* 0x0000005b511b723e */ /* 0x000fe200000010ff */
[--C-:B------:R-:W-:Y:S01]  /*11220*/  FFMA.FTZ R91, R40, UR4, -R48.reuse ;  /* 0x00000004285b7c23 */ /* 0x100fe20008010830 */
[----:B---3--:R-:W-:Y:S01]  /*11230*/  FADD.FTZ R83, R92, R83 ;  /* 0x000000535c537221 */ /* 0x008fe20000010000 */
[----:B------:R-:W-:Y:S06]  /*11240*/  FFMA.FTZ R48, R3, UR4, -R48 ;  /* 0x0000000403307c23 */ /* 0x000fec0008010830 */
[----:B------:R-:W-:Y:S10]  /*11250*/  MUFU.EX2 R74, R74 ;  /* 0x0000004a004a7308 */ /* 0x000ff40000000800 */
[----:B------:R-:W3:Y:S10]  /*11260*/  MUFU.EX2 R64, R64 ;  /* 0x0000004000407308 */ /* 0x000ef40000000800 */
[----:B------:R-:W-:Y:S01]  /*11270*/  MUFU.EX2 R66, R66 ;  /* 0x0000004200427308 */ /* 0x000fe20000000800 */
[C---:B-1----:R-:W-:Y:S06]  /*11280*/  HMMA.16816.F32.BF16 R4, R24.reuse, R28, R4 ;  /* 0x0000001c1804723c */ /* 0x042fec0000041804 */
[C---:B------:R-:W-:Y:S03]  /*11290*/  HMMA.16816.F32.BF16 R8, R24.reuse, R30, R8 ;  /* 0x0000001e1808723c */ /* 0x040fe60000041808 */
[----:B------:R-:W1:Y:S01]  /*112a0*/  MUFU.EX2 R70, R70 ;  /* 0x0000004600467308 */ /* 0x000e620000000800 */
[----:B------:R-:W4:Y:S09]  /*112b0*/  LDSM.16.MT88.4 R28, [R103+0x3400] ;  /* 0x00340000671c783b */ /* 0x000f320000004200 */
[----:B------:R5:W-:Y:S10]  /*112c0*/  MUFU.EX2 R87, R37 ;  /* 0x0000002500577308 */ /* 0x000bf40000000800 */
[----:B------:R-:W1:Y:S10]  /*112d0*/  MUFU.EX2 R72, R72 ;  /* 0x0000004800487308 */ /* 0x000e740000000800 */
[----:B------:R-:W1:Y:S01]  /*112e0*/  MUFU.EX2 R75, R75 ;  /* 0x0000004b004b7308 */ /* 0x000e620000000800 */
[----:B-----5:R-:W-:Y:S09]  /*112f0*/  LDSM.16.MT88.4 R36, [R103+0x3c00] ;  /* 0x003c00006724783b */ /* 0x020ff20000004200 */
[----:B------:R-:W-:Y:S10]  /*11300*/  MUFU.EX2 R90, R90 ;  /* 0x0000005a005a7308 */ /* 0x000ff40000000800 */
[----:B------:R-:W5:Y:S01]  /*11310*/  MUFU.EX2 R69, R69 ;  /* 0x0000004500457308 */ /* 0x000f620000000800 */
[C---:B----4-:R-:W-:Y:S06]  /*11320*/  HMMA.16816.F32.BF16 R12, R24.reuse, R28, R12 ;  /* 0x0000001c180c723c */ /* 0x050fec000004180c */
[----:B------:R-:W-:Y:S03]  /*11330*/  HMMA.16816.F32.BF16 R16, R24, R30, R16 ;  /* 0x0000001e1810723c */ /* 0x000fe60000041810 */
[----:B------:R-:W4:Y:S01]  /*11340*/  MUFU.EX2 R63, R63 ;  /* 0x0000003f003f7308 */ /* 0x000f220000000800 */
[----:B------:R-:W5:Y:S03]  /*11350*/  LDSM.16.MT88.4 R28, [R104+0x3800] ;  /* 0x00380000681c783b */ /* 0x000f660000004200 */
[----:B--2---:R-:W-:Y:S01]  /*11360*/  F2FP.BF16.F32.PACK_AB R25, R73, R93 ;  /* 0x0000005d4919723e */ /* 0x004fe200000010ff */
[----:B------:R-:W-:Y:S05]  /*11370*/  FADD.FTZ R93, R93, R46 ;  /* 0x0000002e5d5d7221 */ /* 0x000fea0000010000 */
[----:B------:R-:W2:Y:S01]  /*11380*/  MUFU.EX2 R21, R21 ;  /* 0x0000001500157308 */ /* 0x000ea20000000800 */
[----:B---3--:R-:W-:Y:S01]  /*11390*/  F2FP.BF16.F32.PACK_AB R26, R64, R74 ;  /* 0x0000004a401a723e */ /* 0x008fe200000010ff */
[----:B------:R-:W-:Y:S01]  /*113a0*/  FADD.FTZ R93, R73, R93 ;  /* 0x0000005d495d7221 */ /* 0x000fe20000010000 */
[----:B------:R-:W-:Y:S01]  /*113b0*/  F2FP.BF16.F32.PACK_AB R24, R82, R92 ;  /* 0x0000005c5218723e */ /* 0x000fe200000010ff */
[----:B------:R-:W-:Y:S01]  /*113c0*/  FFMA.FTZ R92, R45, UR4, -R49 ;  /* 0x000000042d5c7c23 */ /* 0x000fe20008010831 */
[----:B-1----:R-:W-:Y:S01]  /*113d0*/  F2FP.BF16.F32.PACK_AB R27, R70, R66 ;  /* 0x00000042461b723e */ /* 0x002fe200000010ff */
[----:B------:R-:W-:Y:S04]  /*113e0*/  LDSM.16.MT88.4 R44, [R104+0x4400] ;  /* 0x00440000682c783b */ /* 0x000fe80000004200 */
[----:B------:R-:W-:Y:S01]  /*113f0*/  MUFU.EX2 R65, R65 ;  /* 0x0000004100417308 */ /* 0x000fe20000000800 */
[----:B------:R-:W-:Y:S01]  /*11400*/  FADD.FTZ R82, R82, R83 ;  /* 0x0000005352527221 */ /* 0x000fe20000010000 */
[----:B------:R-:W-:Y:S03]  /*11410*/  FADD.FTZ R93, R66, R93 ;  /* 0x0000005d425d7221 */ /* 0x000fe60000010000 */
[----:B------:R-:W-:Y:S01]  /*11420*/  FADD.FTZ R82, R74, R82 ;  /* 0x000000524a527221 */ /* 0x000fe20000010000 */
[----:B------:R-:W-:Y:S04]  /*11430*/  FADD.FTZ R70, R70, R93 ;  /* 0x0000005d46467221 */ /* 0x000fe80000010000 */
[----:B------:R-:W1:Y:S01]  /*11440*/  MUFU.EX2 R62, R62 ;  /* 0x0000003e003e7308 */ /* 0x000e620000000800 */
[----:B------:R-:W-:Y:S04]  /*11450*/  FADD.FTZ R82, R64, R82 ;  /* 0x0000005240527221 */ /* 0x000fe80000010000 */
[----:B------:R-:W-:Y:S05]  /*11460*/  FADD.FTZ R82, R72, R82 ;  /* 0x0000005248527221 */ /* 0x000fea0000010000 */
[----:B------:R3:W-:Y:S10]  /*11470*/  MUFU.EX2 R94, R41 ;  /* 0x00000029005e7308 */ /* 0x0007f40000000800 */
[----:B------:R-:W-:Y:S01]  /*11480*/  MUFU.EX2 R68, R68 ;  /* 0x0000004400447308 */ /* 0x000fe20000000800 */
[C---:B-----5:R-:W-:Y:S06]  /*11490*/  HMMA.16816.F32.BF16 R4, R24.reuse, R28, R4 ;  /* 0x0000001c1804723c */ /* 0x060fec0000041804 */
[C---:B------:R-:W-:Y:S03]  /*114a0*/  HMMA.16816.F32.BF16 R8, R24.reuse, R30, R8 ;  /* 0x0000001e1808723c */ /* 0x040fe60000041808 */
[----:B------:R-:W5:Y:S01]  /*114b0*/  MUFU.EX2 R77, R77 ;  /* 0x0000004d004d7308 */ /* 0x000f620000000800 */
[----:B------:R-:W5:Y:S02]  /*114c0*/  LDSM.16.MT88.4 R28, [R104+0x3c00] ;  /* 0x003c0000681c783b */ /* 0x000f640000004200 */
[C---:B------:R-:W-:Y:S07]  /*114d0*/  HMMA.16816.F32.BF16 R12, R24.reuse, R32, R12 ;  /* 0x00000020180c723c */ /* 0x040fee000004180c */
[----:B------:R-:W-:Y:S01]  /*114e0*/  MUFU.EX2 R79, R79 ;  /* 0x0000004f004f7308 */ /* 0x000fe20000000800 */
[----:B---3--:R-:W-:Y:S01]  /*114f0*/  LDSM.16.MT88.4 R40, [R103+0x4000] ;  /* 0x004000006728783b */ /* 0x008fe20000004200 */
[----:B------:R-:W-:Y:S08]  /*11500*/  HMMA.16816.F32.BF16 R16, R24, R34, R16 ;  /* 0x000000221810723c */ /* 0x000ff00000041810 */
[----:B------:R-:W3:Y:S01]  /*11510*/  MUFU.EX2 R58, R58 ;  /* 0x0000003a003a7308 */ /* 0x000ee20000000800 */
[----:B------:R-:W3:Y:S02]  /*11520*/  LDSM.16.MT88.4 R32, [R104+0x4000] ;  /* 0x004000006820783b */ /* 0x000ee40000004200 */
[C---:B------:R-:W-:Y:S01]  /*11530*/  F2FP.BF16.F32.PACK_AB R24, R75.reuse, R72 ;  /* 0x000000484b18723e */ /* 0x040fe200000010ff */
[----:B------:R-:W-:Y:S01]  /*11540*/  FADD.FTZ R75, R75, R82 ;  /* 0x000000524b4b7221 */ /* 0x000fe20000010000 */
[----:B------:R-:W-:Y:S03]  /*11550*/  F2FP.BF16.F32.PACK_AB R25, R69, R90 ;  /* 0x0000005a4519723e */ /* 0x000fe600000010ff */
[----:B----4-:R-:W-:Y:S02]  /*11560*/  FADD.FTZ R75, R63, R75 ;  /* 0x0000004b3f4b7221 */ /* 0x010fe40000010000 */
[----:B------:R-:W-:Y:S01]  /*11570*/  MUFU.EX2 R56, R56 ;  /* 0x0000003800387308 */ /* 0x000fe20000000800 */
[C---:B--2---:R-:W-:Y:S01]  /*11580*/  F2FP.BF16.F32.PACK_AB R26, R21.reuse, R63 ;  /* 0x0000003f151a723e */ /* 0x044fe200000010ff */
[----:B------:R-:W-:Y:S01]  /*11590*/  FADD.FTZ R90, R90, R70 ;  /* 0x000000465a5a7221 */ /* 0x000fe20000010000 */
[----:B------:R-:W-:Y:S01]  /*115a0*/  FADD.FTZ R75, R21, R75 ;  /* 0x0000004b154b7221 */ /* 0x000fe20000010000 */
[C---:B-1----:R-:W-:Y:S02]  /*115b0*/  F2FP.BF16.F32.PACK_AB R27, R62.reuse, R65 ;  /* 0x000000413e1b723e */ /* 0x042fe400000010ff */
[----:B------:R-:W-:Y:S04]  /*115c0*/  FADD.FTZ R90, R69, R90 ;  /* 0x0000005a455a7221 */ /* 0x000fe80000010000 */
[----:B------:R-:W1:Y:S01]  /*115d0*/  MUFU.EX2 R53, R53 ;  /* 0x0000003500357308 */ /* 0x000e620000000800 */
[----:B------:R-:W-:Y:S04]  /*115e0*/  FADD.FTZ R65, R65, R90 ;  /* 0x0000005a41417221 */ /* 0x000fe80000010000 */
[----:B------:R-:W-:Y:S05]  /*115f0*/  FADD.FTZ R65, R62, R65 ;  /* 0x000000413e417221 */ /* 0x000fea0000010000 */
[----:B------:R-:W-:Y:S01]  /*11600*/  MUFU.EX2 R57, R57 ;  /* 0x0000003900397308 */ /* 0x000fe20000000800 */
[C---:B-----5:R-:W-:Y:S06]  /*11610*/  HMMA.16816.F32.BF16 R4, R24.reuse, R28, R4 ;  /* 0x0000001c1804723c */ /* 0x060fec0000041804 */
[C---:B------:R-:W-:Y:S03]  /*11620*/  HMMA.16816.F32.BF16 R8, R24.reuse, R30, R8 ;  /* 0x0000001e1808723c */ /* 0x040fe60000041808 */
[----:B------:R-:W2:Y:S02]  /*11630*/  MUFU.EX2 R54, R54 ;  /* 0x0000003600367308 */ /* 0x000ea40000000800 */
[----:B------:R-:W-:Y:S01]  /*11640*/  F2FP.BF16.F32.PACK_AB R28, R77, R68 ;  /* 0x000000444d1c723e */ /* 0x000fe200000010ff */
[----:B------:R-:W-:Y:S01]  /*11650*/  FADD.FTZ R68, R68, R75 ;  /* 0x0000004b44447221 */ /* 0x000fe20000010000 */
[C---:B------:R-:W-:Y:S01]  /*11660*/  HMMA.16816.F32.BF16 R12, R24.reuse, R36, R12 ;  /* 0x00000024180c723c */ /* 0x040fe2000004180c */
[----:B------:R-:W-:Y:S05]  /*11670*/  LDSM.16.MT88.4 R72, [R104+0x4c00] ;  /* 0x004c00006848783b */ /* 0x000fea0000004200 */
[----:B------:R-:W-:Y:S01]  /*11680*/  MUFU.EX2 R55, R55 ;  /* 0x0000003700377308 */ /* 0x000fe20000000800 */
[----:B---3--:R-:W-:Y:S01]  /*11690*/  F2FP.BF16.F32.PACK_AB R29, R58, R79 ;  /* 0x0000004f3a1d723e */ /* 0x008fe200000010ff */
[----:B------:R-:W-:Y:S03]  /*116a0*/  FADD.FTZ R79, R79, R65 ;  /* 0x000000414f4f7221 */ /* 0x000fe60000010000 */
[----:B-1----:R-:W-:Y:S01]  /*116b0*/  F2FP.BF16.F32.PACK_AB R30, R53, R56 ;  /* 0x00000038351e723e */ /* 0x002fe200000010ff */
[----:B------:R-:W-:Y:S01]  /*116c0*/  HMMA.16816.F32.BF16 R16, R24, R38, R16 ;  /* 0x000000261810723c */ /* 0x000fe20000041810 */
[----:B------:R-:W1:Y:S03]  /*116d0*/  LDSM.16.MT88.4 R36, [R103+0x4400] ;  /* 0x004400006724783b */ /* 0x000e660000004200 */
[----:B------:R-:W3:Y:S01]  /*116e0*/  MUFU.EX2 R76, R76 ;  /* 0x0000004c004c7308 */ /* 0x000ee20000000800 */
[----:B--2---:R-:W-:Y:S01]  /*116f0*/  F2FP.BF16.F32.PACK_AB R31, R54, R57 ;  /* 0x00000039361f723e */ /* 0x004fe200000010ff */
[----:B------:R-:W-:Y:S01]  /*11700*/  FADD.FTZ R77, R77, R68 ;  /* 0x000000444d4d7221 */ /* 0x000fe20000010000 */
[----:B------:R-:W-:Y:S07]  /*11710*/  FADD.FTZ R79, R58, R79 ;  /* 0x0000004f3a4f7221 */ /* 0x000fee0000010000 */
[----:B------:R-:W-:Y:S01]  /*11720*/  MUFU.EX2 R78, R78 ;  /* 0x0000004e004e7308 */ /* 0x000fe20000000800 */
[C---:B------:R-:W-:Y:S05]  /*11730*/  HMMA.16816.F32.BF16 R4, R28.reuse, R32, R4 ;  /* 0x000000201c04723c */ /* 0x040fea0000041804 */
[----:B------:R-:W-:Y:S01]  /*11740*/  FADD.FTZ R77, R56, R77 ;  /* 0x0000004d384d7221 */ /* 0x000fe20000010000 */
[C---:B------:R-:W-:Y:S03]  /*11750*/  HMMA.16816.F32.BF16 R8, R28.reuse, R34, R8 ;  /* 0x000000221c08723c */ /* 0x040fe60000041808 */
[----:B------:R-:W2:Y:S01]  /*11760*/  MUFU.EX2 R80, R80 ;  /* 0x0000005000507308 */ /* 0x000ea20000000800 */
[----:B------:R-:W4:Y:S01]  /*11770*/  LDSM.16.MT88.4 R32, [R104+0x4800] ;  /* 0x004800006820783b */ /* 0x000f220000004200 */
[----:B---3--:R-:W-:Y:S01]  /*11780*/  F2FP.BF16.F32.PACK_AB R24, R76, R55 ;  /* 0x000000374c18723e */ /* 0x008fe200000010ff */
[C---:B------:R-:W-:Y:S07]  /*11790*/  HMMA.16816.F32.BF16 R12, R28.reuse, R40, R12 ;  /* 0x000000281c0c723c */ /* 0x040fee000004180c */
[----:B------:R-:W-:Y:S01]  /*117a0*/  MUFU.EX2 R71, R71 ;  /* 0x0000004700477308 */ /* 0x000fe20000000800 */
[----:B------:R-:W-:Y:S01]  /*117b0*/  FADD.FTZ R57, R57, R79 ;  /* 0x0000004f39397221 */ /* 0x000fe20000010000 */
[----:B------:R-:W-:Y:S01]  /*117c0*/  HMMA.16816.F32.BF16 R16, R28, R42, R16 ;  /* 0x0000002a1c10723c */ /* 0x000fe20000041810 */
[----:B------:R-:W3:Y:S07]  /*117d0*/  LDSM.16.MT88.4 R28, [R103+0x4800] ;  /* 0x00480000671c783b */ /* 0x000eee0000004200 */
[----:B------:R-:W5:Y:S03]  /*117e0*/  MUFU.EX2 R59, R59 ;  /* 0x0000003b003b7308 */ /* 0x000f660000000800 */
[----:B--2---:R-:W-:Y:S01]  /*117f0*/  F2FP.BF16.F32.PACK_AB R25, R80, R78 ;  /* 0x0000004e5019723e */ /* 0x004fe200000010ff */
[--C-:B------:R-:W-:Y:S01]  /*11800*/  FFMA.FTZ R41, R23, UR4, -R49.reuse ;  /* 0x0000000417297c23 */ /* 0x100fe20008010831 */
[----:B------:R-:W-:Y:S01]  /*11810*/  FFMA.FTZ R49, R22, UR4, -R49 ;  /* 0x0000000416317c23 */ /* 0x000fe20008010831 */
[----:B------:R-:W-:Y:S01]  /*11820*/  FADD.FTZ R77, R53, R77 ;  /* 0x0000004d354d7221 */ /* 0x000fe20000010000 */
[----:B------:R-:W-:Y:S03]  /*11830*/  FADD.FTZ R57, R54, R57 ;  /* 0x0000003936397221 */ /* 0x000fe60000010000 */
[----:B------:R-:W2:Y:S01]  /*11840*/  MUFU.EX2 R60, R60 ;  /* 0x0000003c003c7308 */ /* 0x000ea20000000800 */
[----:B------:R-:W-:Y:S01]  /*11850*/  FADD.FTZ R55, R55, R77 ;  /* 0x0000004d37377221 */ /* 0x000fe20000010000 */
[----:B------:R-:W-:Y:S03]  /*11860*/  FADD.FTZ R3, R78, R57 ;  /* 0x000000394e037221 */ /* 0x000fe60000010000 */
[----:B------:R-:W-:Y:S01]  /*11870*/  FADD.FTZ R55, R76, R55 ;  /* 0x000000374c377221 */ /* 0x000fe20000010000 */
[----:B------:R-:W-:Y:S04]  /*11880*/  FADD.FTZ R3, R80, R3 ;  /* 0x0000000350037221 */ /* 0x000fe80000010000 */
[----:B------:R-:W1:Y:S01]  /*11890*/  MUFU.EX2 R61, R61 ;  /* 0x0000003d003d7308 */ /* 0x000e620000000800 */
[----:B-----5:R-:W-:Y:S01]  /*118a0*/  F2FP.BF16.F32.PACK_AB R26, R59, R71 ;  /* 0x000000473b1a723e */ /* 0x020fe200000010ff */
[----:B------:R-:W-:Y:S04]  /*118b0*/  FADD.FTZ R71, R71, R55 ;  /* 0x0000003747477221 */ /* 0x000fe80000010000 */
[----:B------:R-:W-:Y:S04]  /*118c0*/  FADD.FTZ R59, R59, R71 ;  /* 0x000000473b3b7221 */ /* 0x000fe80000010000 */
[----:B------:R-:W5:Y:S01]  /*118d0*/  MUFU.EX2 R67, R67 ;  /* 0x0000004300437308 */ /* 0x000f620000000800 */
[----:B--2---:R-:W-:Y:S09]  /*118e0*/  FADD.FTZ R3, R60, R3 ;  /* 0x000000033c037221 */ /* 0x004ff20000010000 */
[----:B------:R-:W-:Y:S01]  /*118f0*/  MUFU.EX2 R86, R86 ;  /* 0x0000005600567308 */ /* 0x000fe20000000800 */
[C---:B-1----:R-:W-:Y:S01]  /*11900*/  F2FP.BF16.F32.PACK_AB R27, R61.reuse, R60 ;  /* 0x0000003c3d1b723e */ /* 0x042fe200000010ff */
[----:B------:R-:W-:Y:S01]  /*11910*/  FADD.FTZ R61, R61, R3 ;  /* 0x000000033d3d7221 */ /* 0x000fe20000010000 */
[----:B------:R-:W-:Y:S03]  /*11920*/  IADD3 R3, R121, -0x1, RZ ;  /* 0xffffffff79037810 */ /* 0x000fe60007ffe0ff */
[----:B------:R-:W-:Y:S01]  /*11930*/  FADD.FTZ R61, R87, R61 ;  /* 0x0000003d573d7221 */ /* 0x000fe20000010000 */
[----:B------:R-:W-:Y:S03]  /*11940*/  MOV R121, R3 ;  /* 0x0000000300797202 */ /* 0x000fe60000000f00 */
[----:B------:R-:W1:Y:S01]  /*11950*/  MUFU.EX2 R88, R88 ;  /* 0x0000005800587308 */ /* 0x000e620000000800 */
[C---:B------:R-:W-:Y:S05]  /*11960*/  HMMA.16816.F32.BF16 R4, R24.reuse, R44, R4 ;  /* 0x0000002c1804723c */ /* 0x040fea0000041804 */
[----:B-----5:R-:W-:Y:S01]  /*11970*/  FADD.FTZ R59, R67, R59 ;  /* 0x0000003b433b7221 */ /* 0x020fe20000010000 */
[C---:B------:R-:W-:Y:S03]  /*11980*/  HMMA.16816.F32.BF16 R8, R24.reuse, R46, R8 ;  /* 0x0000002e1808723c */ /* 0x040fe60000041808 */
[----:B------:R-:W2:Y:S03]  /*11990*/  MUFU.EX2 R89, R89 ;  /* 0x0000005900597308 */ /* 0x000ea60000000800 */
[C---:B------:R-:W-:Y:S07]  /*119a0*/  HMMA.16816.F32.BF16 R12, R24.reuse, R36, R12 ;  /* 0x00000024180c723c */ /* 0x040fee000004180c */
[----:B------:R-:W-:Y:S01]  /*119b0*/  MUFU.EX2 R91, R91 ;  /* 0x0000005b005b7308 */ /* 0x000fe20000000800 */
[----:B-1----:R-:W-:Y:S01]  /*119c0*/  F2FP.BF16.F32.PACK_AB R21, R88, R87 ;  /* 0x000000575815723e */ /* 0x002fe200000010ff */
[----:B------:R-:W-:Y:S01]  /*119d0*/  HMMA.16816.F32.BF16 R16, R24, R38, R16 ;  /* 0x000000261810723c */ /* 0x000fe20000041810 */
[----:B------:R-:W1:Y:S07]  /*119e0*/  LDSM.16.MT88.4 R24, [R103+0x4c00] ;  /* 0x004c00006718783b */ /* 0x000e6e0000004200 */
[----:B------:R-:W5:Y:S03]  /*119f0*/  MUFU.EX2 R95, R95 ;  /* 0x0000005f005f7308 */ /* 0x000f660000000800 */
[----:B--2---:R-:W-:Y:S01]  /*11a00*/  F2FP.BF16.F32.PACK_AB R22, R94, R89 ;  /* 0x000000595e16723e */ /* 0x004fe200000010ff */
[----:B------:R-:W-:Y:S01]  /*11a10*/  FADD.FTZ R61, R88, R61 ;  /* 0x0000003d583d7221 */ /* 0x000fe20000010000 */
[----:B------:R-:W-:Y:S05]  /*11a20*/  MOV R87, R2 ;  /* 0x0000000200577202 */ /* 0x000fea0000000f00 */
[----:B------:R2:W-:Y:S10]  /*11a30*/  MUFU.EX2 R36, R20 ;  /* 0x0000001400247308 */ /* 0x0005f40000000800 */
[----:B------:R-:W-:Y:S01]  /*11a40*/  MUFU.EX2 R92, R92 ;  /* 0x0000005c005c7308 */ /* 0x000fe20000000800 */
[----:B-----5:R-:W-:Y:S01]  /*11a50*/  F2FP.BF16.F32.PACK_AB R23, R95, R91 ;  /* 0x0000005b5f17723e */ /* 0x020fe200000010ff */
[----:B------:R-:W-:Y:S04]  /*11a60*/  FADD.FTZ R91, R91, R61 ;  /* 0x0000003d5b5b7221 */ /* 0x000fe80000010000 */
[----:B------:R-:W-:Y:S04]  /*11a70*/  FADD.FTZ R91, R95, R91 ;  /* 0x0000005b5f5b7221 */ /* 0x000fe80000010000 */
[----:B------:R-:W5:Y:S01]  /*11a80*/  MUFU.EX2 R52, R52 ;  /* 0x0000003400347308 */ /* 0x000f620000000800 */
[C---:B--2---:R-:W-:Y:S01]  /*11a90*/  F2FP.BF16.F32.PACK_AB R20, R86.reuse, R67 ;  /* 0x000000435614723e */ /* 0x044fe200000010ff */
[----:B------:R-:W-:Y:S04]  /*11aa0*/  FADD.FTZ R86, R86, R59 ;  /* 0x0000003b56567221 */ /* 0x000fe80000010000 */
[----:B------:R-:W-:Y:S02]  /*11ab0*/  FADD.FTZ R86, R89, R86 ;  /* 0x0000005659567221 */ /* 0x000fe40000010000 */
[C---:B----4-:R-:W-:Y:S02]  /*11ac0*/  HMMA.16816.F32.BF16 R4, R20.reuse, R32, R4 ;  /* 0x000000201404723c */ /* 0x050fe40000041804 */
[----:B------:R-:W2:Y:S03]  /*11ad0*/  MUFU.EX2 R51, R51 ;  /* 0x0000003300337308 */ /* 0x000ea60000000800 */
[----:B------:R-:W-:Y:S01]  /*11ae0*/  FADD.FTZ R86, R94, R86 ;  /* 0x000000565e567221 */ /* 0x000fe20000010000 */
[C---:B------:R-:W-:Y:S06]  /*11af0*/  HMMA.16816.F32.BF16 R8, R20.reuse, R34, R8 ;  /* 0x000000221408723c */ /* 0x040fec0000041808 */
[----:B------:R-:W4:Y:S01]  /*11b00*/  MUFU.EX2 R40, R50 ;  /* 0x0000003200287308 */ /* 0x000f220000000800 */
[----:B-----5:R-:W-:Y:S01]  /*11b10*/  F2FP.BF16.F32.PACK_AB R80, R52, R92 ;  /* 0x0000005c3450723e */ /* 0x020fe200000010ff */
[C---:B---3--:R-:W-:Y:S08]  /*11b20*/  HMMA.16816.F32.BF16 R12, R20.reuse, R28, R12 ;  /* 0x0000001c140c723c */ /* 0x048ff0000004180c */
[----:B------:R-:W3:Y:S01]  /*11b30*/  MUFU.EX2 R41, R41 ;  /* 0x0000002900297308 */ /* 0x000ee20000000800 */
[----:B------:R-:W-:Y:S03]  /*11b40*/  HMMA.16816.F32.BF16 R16, R20, R30, R16 ;  /* 0x0000001e1410723c */ /* 0x000fe60000041810 */
[----:B------:R-:W-:Y:S01]  /*11b50*/  FADD.FTZ R92, R92, R86 ;  /* 0x000000565c5c7221 */ /* 0x000fe20000010000 */
[----:B--2---:R-:W-:Y:S05]  /*11b60*/  FADD.FTZ R91, R51, R91 ;  /* 0x0000005b335b7221 */ /* 0x004fea0000010000 */
[----:B------:R-:W2:Y:S02]  /*11b70*/  MUFU.EX2 R49, R49 ;  /* 0x0000003100317308 */ /* 0x000ea40000000800 */
[----:B----4-:R-:W-:Y:S01]  /*11b80*/  F2FP.BF16.F32.PACK_AB R81, R40, R51 ;  /* 0x000000332851723e */ /* 0x010fe200000010ff */
[----:B------:R-:W-:Y:S01]  /*11b90*/  FADD.FTZ R92, R52, R92 ;  /* 0x0000005c345c7221 */ /* 0x000fe20000010000 */
[----:B------:R-:W-:Y:S01]  /*11ba0*/  FADD.FTZ R91, R40, R91 ;  /* 0x0000005b285b7221 */ /* 0x000fe20000010000 */
[----:B------:R-:W-:Y:S05]  /*11bb0*/  MOV R86, R0 ;  /* 0x0000000000567202 */ /* 0x000fea0000000f00 */
[----:B------:R-:W4:Y:S01]  /*11bc0*/  MUFU.EX2 R48, R48 ;  /* 0x0000003000307308 */ /* 0x000f220000000800 */
[----:B---3--:R-:W-:Y:S01]  /*11bd0*/  FADD.FTZ R92, R41, R92 ;  /* 0x0000005c295c7221 */ /* 0x008fe20000010000 */
[----:B------:R-:W-:Y:S01]  /*11be0*/  FADD.FTZ R91, R36, R91 ;  /* 0x0000005b245b7221 */ /* 0x000fe20000010000 */
[C---:B--2---:R-:W-:Y:S02]  /*11bf0*/  F2FP.BF16.F32.PACK_AB R82, R49.reuse, R41 ;  /* 0x000000293152723e */ /* 0x044fe400000010ff */
[----:B------:R-:W-:Y:S01]  /*11c00*/  FADD.FTZ R129, R49, R92 ;  /* 0x0000005c31817221 */ /* 0x000fe20000010000 */
[C---:B----4-:R-:W-:Y:S01]  /*11c10*/  F2FP.BF16.F32.PACK_AB R83, R48.reuse, R36 ;  /* 0x000000243053723e */ /* 0x050fe200000010ff */
[----:B------:R-:W-:Y:S06]  /*11c20*/  FADD.FTZ R128, R48, R91 ;  /* 0x0000005b30807221 */ /* 0x000fec0000010000 */
[C---:B------:R-:W-:Y:S06]  /*11c30*/  HMMA.16816.F32.BF16 R68, R80.reuse, R72, R4 ;  /* 0x000000485044723c */ /* 0x040fec0000041804 */
[C---:B------:R-:W-:Y:S06]  /*11c40*/  HMMA.16816.F32.BF16 R72, R80.reuse, R74, R8 ;  /* 0x0000004a5048723c */ /* 0x040fec0000041808 */
[C---:B-1----:R-:W-:Y:S06]  /*11c50*/  HMMA.16816.F32.BF16 R76, R80.reuse, R24, R12 ;  /* 0x00000018504c723c */ /* 0x042fec000004180c */
[----:B------:R-:W-:Y:S01]  /*11c60*/  HMMA.16816.F32.BF16 R80, R80, R26, R16 ;  /* 0x0000001a5050723c */ /* 0x000fe20000041810 */
[----:B------:R-:W-:Y:S11]  /*11c70*/  @!UPT UIADD3 URZ, URZ, URZ, URZ ;  /* 0x0000003f3f3ff290 */ /* 0x000ff6000fffe03f */
[----:B------:R-:W-:Y:S01]  /*11c80*/  @!UPT UIADD3 URZ, URZ, URZ, URZ ;  /* 0x0000003f3f3ff290 */ /* 0x000fe2000fffe03f */
[----:B------:R-:W-:Y:S11]  /*11c90*/  @P0 BRA `(.L_x_3912) ;  /* 0xffffffcc00c80947 */ /* 0x000ff6000383ffff */
.L_x_3908:
[----:B------:R-:W1:Y:S01]  /*11ca0*/  SHFL.BFLY PT, R3, R128, 0x2, 0x1f ;  /* 0x0c401f0080037f89 */ /* 0x000e6200000e0000 */
[----:B------:R-:W-:Y:S01]  /*11cb0*/  SHF.R.S32.HI R6, RZ, 0x1f, R116 ;  /* 0x0000001fff067819 */ /* 0x000fe20000011474 */
[----:B------:R-:W2:Y:S01]  /*11cc0*/  S2UR UR4, SR_CgaCtaId ;  /* 0x00000000000479c3 */ /* 0x000ea20000008800 */
[----:B------:R-:W-:Y:S01]  /*11cd0*/  IMAD.MOV.U32 R8, RZ, RZ, 0x3f800000 ;  /* 0x3f800000ff087424 */ /* 0x000fe200078e00ff */
[----:B------:R-:W3:Y:S01]  /*11ce0*/  SHFL.BFLY PT, R4, R129, 0x2, 0x1f ;  /* 0x0c401f0081047f89 */ /* 0x000ee200000e0000 */
[----:B------:R-:W-:Y:S01]  /*11cf0*/  LEA.HI R6, R6, R116, RZ, 0x3 ;  /* 0x0000007406067211 */ /* 0x000fe200078f18ff */
[----:B------:R-:W-:Y:S01]  /*11d00*/  IMAD.MOV.U32 R7, RZ, RZ, 0x3f800000 ;  /* 0x3f800000ff077424 */ /* 0x000fe200078e00ff */
[----:B------:R-:W-:Y:S02]  /*11d10*/  UMOV UR5, 0x400 ;  /* 0x0000040000057882 */ /* 0x000fe40000000000 */
[----:B------:R-:W-:-:S04]  /*11d20*/  LOP3.LUT R6, R6, 0xfffffff8, RZ, 0xc0, !PT ;  /* 0xfffffff806067812 */ /* 0x000fc800078ec0ff */
[----:B------:R-:W-:-:S04]  /*11d30*/  IADD3 R6, R116, -R6, RZ ;  /* 0x8000000674067210 */ /* 0x000fc80007ffe0ff */
[----:B------:R-:W-:-:S04]  /*11d40*/  LEA.HI R10, R6, R6, RZ, 0x1 ;  /* 0x00000006060a7211 */ /* 0x000fc800078f08ff */
[----:B------:R-:W-:Y:S02]  /*11d50*/  LOP3.LUT R12, R10, 0x3fffffe, RZ, 0xc0, !PT ;  /* 0x03fffffe0a0c7812 */ /* 0x000fe400078ec0ff */
[----:B------:R-:W-:Y:S01]  /*11d60*/  SHF.R.S32.HI R10, RZ, 0x1, R10 ;  /* 0x00000001ff0a7819 */ /* 0x000fe2000001140a */
[----:B-1----:R-:W-:Y:S02]  /*11d70*/  FADD.FTZ R128, R3, R128 ;  /* 0x0000008003807221 */ /* 0x002fe40000010000 */
[----:B------:R-:W1:Y:S01]  /*11d80*/  S2R R3, SR_TID.X ;  /* 0x0000000000037919 */ /* 0x000e620000002100 */
[----:B------:R-:W-:Y:S02]  /*11d90*/  IMAD.IADD R12, R6, 0x1, -R12 ;  /* 0x00000001060c7824 */ /* 0x000fe400078e0a0c */
[----:B---3--:R-:W-:Y:S01]  /*11da0*/  FADD.FTZ R129, R4, R129 ;  /* 0x0000008104817221 */ /* 0x008fe20000010000 */
[C---:B------:R-:W-:Y:S01]  /*11db0*/  SHF.L.U32 R13, R10.reuse, 0x6, RZ ;  /* 0x000000060a0d7819 */ /* 0x040fe200000006ff */
[----:B------:R-:W3:Y:S01]  /*11dc0*/  SHFL.BFLY PT, R4, R128, 0x1, 0x1f ;  /* 0x0c201f0080047f89 */ /* 0x000ee200000e0000 */
[C---:B------:R-:W-:Y:S01]  /*11dd0*/  LOP3.LUT P0, RZ, R10.reuse, 0x2, RZ, 0xc0, !PT ;  /* 0x000000020aff7812 */ /* 0x040fe2000780c0ff */
[----:B--2---:R-:W-:Y:S01]  /*11de0*/  ULEA UR4, UR4, UR5, 0x18 ;  /* 0x0000000504047291 */ /* 0x004fe2000f8ec03f */
[----:B------:R-:W-:Y:S01]  /*11df0*/  LOP3.LUT R13, R13, 0xc0, RZ, 0xc0, !PT ;  /* 0x000000c00d0d7812 */ /* 0x000fe200078ec0ff */
[----:B------:R-:W2:Y:S01]  /*11e00*/  SHFL.BFLY PT, R5, R129, 0x1, 0x1f ;  /* 0x0c201f0081057f89 */ /* 0x000ea200000e0000 */
[----:B------:R-:W-:-:S02]  /*11e10*/  LOP3.LUT R10, R10, 0x1, RZ, 0xc0, !PT ;  /* 0x000000010a0a7812 */ /* 0x000fc400078ec0ff */
[----:B------:R-:W-:Y:S02]  /*11e20*/  LEA.HI R13, R13, R13, RZ, 0x1d ;  /* 0x0000000d0d0d7211 */ /* 0x000fe400078fe8ff */
[----:B------:R-:W-:Y:S01]  /*11e30*/  ISETP.NE.U32.AND P1, PT, R10, 0x1, PT ;  /* 0x000000010a00780c */ /* 0x000fe20003f25070 */
[----:B------:R-:W-:-:S05]  /*11e40*/  IMAD.MOV.U32 R10, RZ, RZ, -0x10 ;  /* 0xfffffff0ff0a7424 */ /* 0x000fca00078e00ff */
[----:B------:R-:W-:Y:S01]  /*11e50*/  SEL R10, R10, 0x10, !P1 ;  /* 0x000000100a0a7807 */ /* 0x000fe20004800000 */
[----:B---3--:R-:W-:Y:S01]  /*11e60*/  FADD.FTZ R4, R128, R4 ;  /* 0x0000000480047221 */ /* 0x008fe20000010000 */
[----:B--2---:R-:W-:-:S04]  /*11e70*/  FADD.FTZ R5, R129, R5 ;  /* 0x0000000581057221 */ /* 0x004fc80000010000 */
[----:B------:R-:W-:Y:S02]  /*11e80*/  FSETP.NE.FTZ.AND P2, PT, R4, RZ, PT ;  /* 0x000000ff0400720b */ /* 0x000fe40003f55000 */
[----:B-1----:R-:W-:Y:S02]  /*11e90*/  SHF.R.S32.HI R9, RZ, 0x1f, R3 ;  /* 0x0000001fff097819 */ /* 0x002fe40000011403 */
[----:B------:R-:W-:Y:S02]  /*11ea0*/  FSETP.NE.FTZ.AND P3, PT, R5, RZ, PT ;  /* 0x000000ff0500720b */ /* 0x000fe40003f75000 */
[CC--:B------:R-:W-:Y:S02]  /*11eb0*/  LEA.HI R11, R9.reuse, R3.reuse, RZ, 0x2 ;  /* 0x00000003090b7211 */ /* 0x0c0fe400078f10ff */
[----:B------:R-:W-:Y:S02]  /*11ec0*/  LEA.HI R9, R9, R3, RZ, 0x5 ;  /* 0x0000000309097211 */ /* 0x000fe400078f28ff */
[----:B------:R-:W-:-:S02]  /*11ed0*/  LOP3.LUT R11, R11, 0xfffffffc, RZ, 0xc0, !PT ;  /* 0xfffffffc0b0b7812 */ /* 0x000fc400078ec0ff */
[----:B------:R-:W-:Y:S01]  /*11ee0*/  SHF.R.S32.HI R6, RZ, 0x5, R9 ;  /* 0x00000005ff067819 */ /* 0x000fe20000011409 */
[----:B------:R-:W1:Y:S02]  /*11ef0*/  @P2 MUFU.RCP R8, R4 ;  /* 0x0000000400082308 */ /* 0x000e640000001000 */
[----:B------:R-:W-:-:S04]  /*11f00*/  IMAD.IADD R11, R3, 0x1, -R11 ;  /* 0x00000001030b7824 */ /* 0x000fc800078e0a0b */
[----:B------:R-:W-:Y:S02]  /*11f10*/  IMAD R11, R6, 0x100, R11 ;  /* 0x00000100060b7824 */ /* 0x000fe400078e020b */
[----:B------:R-:W2:Y:S03]  /*11f20*/  @P3 MUFU.RCP R7, R5 ;  /* 0x0000000500073308 */ /* 0x000ea60000001000 */
[----:B------:R-:W-:-:S04]  /*11f30*/  LEA R11, R12, R11, 0x4 ;  /* 0x0000000b0c0b7211 */ /* 0x000fc800078e20ff */
[----:B------:R-:W-:Y:S01]  /*11f40*/  LEA R11, R11, R13, 0x1 ;  /* 0x0000000d0b0b7211 */ /* 0x000fe200078e08ff */
        /* <DEDUP_REMOVED lines=9> */
[C---:B--2---:R-:W-:Y:S01]  /*11fe0*/  FMUL.FTZ R68, R7.reuse, R68 ;  /* 0x0000004407447220 */ /* 0x044fe20000410000 */
[----:B------:R-:W-:Y:S01]  /*11ff0*/  FMUL.FTZ R69, R7, R69 ;  /* 0x0000004507457220 */ /* 0x000fe20000410000 */
[----:B------:R-:W-:Y:S01]  /*12000*/  LEA R11, R11, UR4, 0x1 ;  /* 0x000000040b0b7c11 */ /* 0x000fe2000f8e08ff */
[C---:B------:R-:W-:Y:S01]  /*12010*/  FMUL.FTZ R72, R7.reuse, R72 ;  /* 0x0000004807487220 */ /* 0x040fe20000410000 */
[----:B------:R-:W-:Y:S01]  /*12020*/  FMUL.FTZ R73, R7, R73 ;  /* 0x0000004907497220 */ /* 0x000fe20000410000 */
[----:B------:R-:W-:Y:S01]  /*12030*/  F2FP.BF16.F32.PACK_AB R83, R83, R8 ;  /* 0x000000085353723e */ /* 0x000fe200000010ff */
[C---:B------:R-:W-:Y:S01]  /*12040*/  FMUL.FTZ R76, R7.reuse, R76 ;  /* 0x0000004c074c7220 */ /* 0x040fe20000410000 */
[----:B------:R-:W-:Y:S01]  /*12050*/  FMUL.FTZ R77, R7, R77 ;  /* 0x0000004d074d7220 */ /* 0x000fe20000410000 */
[C---:B------:R-:W-:Y:S01]  /*12060*/  IADD3 R8, R11.reuse, 0x20, RZ ;  /* 0x000000200b087810 */ /* 0x040fe20007ffe0ff */
[----:B------:R-:W-:Y:S01]  /*12070*/  @P0 VIADD R8, R11, 0xffffffe0 ;  /* 0xffffffe00b080836 */ /* 0x000fe20000000000 */
[----:B------:R-:W-:Y:S01]  /*12080*/  F2FP.BF16.F32.PACK_AB R68, R69, R68 ;  /* 0x000000444544723e */ /* 0x000fe200000010ff */
[----:B------:R-:W-:Y:S01]  /*12090*/  IMAD.IADD R12, R11, 0x1, R10 ;  /* 0x000000010b0c7824 */ /* 0x000fe200078e020a */
[----:B------:R-:W-:Y:S01]  /*120a0*/  F2FP.BF16.F32.PACK_AB R70, R71, R70 ;  /* 0x000000464746723e */ /* 0x000fe200000010ff */
[----:B------:R-:W1:Y:S01]  /*120b0*/  @P3 LDC R13, c[0x0][0x2e8] ;  /* 0x0000ba00ff0d3b82 */ /* 0x000e620000000800 */
[----:B------:R-:W-:Y:S01]  /*120c0*/  F2FP.BF16.F32.PACK_AB R72, R73, R72 ;  /* 0x000000484948723e */ /* 0x000fe200000010ff */
[----:B------:R-:W-:Y:S01]  /*120d0*/  STS [R11], R68 ;  /* 0x000000440b007388 */ /* 0x000fe20000000800 */
[----:B------:R-:W-:Y:S01]  /*120e0*/  F2FP.BF16.F32.PACK_AB R74, R75, R74 ;  /* 0x0000004a4b4a723e */ /* 0x000fe200000010ff */
[----:B------:R-:W2:Y:S01]  /*120f0*/  @P2 MUFU.LG2 R4, R4 ;  /* 0x0000000400042308 */ /* 0x000ea20000000c00 */
[----:B------:R-:W-:Y:S01]  /*12100*/  F2FP.BF16.F32.PACK_AB R76, R77, R76 ;  /* 0x0000004c4d4c723e */ /* 0x000fe200000010ff */
[----:B------:R4:W-:Y:S01]  /*12110*/  STS [R11+0x200], R70 ;  /* 0x000200460b007388 */ /* 0x0009e20000000800 */
[----:B------:R-:W-:Y:S01]  /*12120*/  F2FP.BF16.F32.PACK_AB R78, R79, R78 ;  /* 0x0000004e4f4e723e */ /* 0x000fe200000010ff */
[----:B------:R-:W-:Y:S01]  /*12130*/  ULDC.U8 UR4, c[0x0][0x3d8] ;  /* 0x0000f60000047ab9 */ /* 0x000fe20000000000 */
[----:B------:R-:W-:Y:S01]  /*12140*/  IADD3 R10, R10, R8, RZ ;  /* 0x000000080a0a7210 */ /* 0x000fe20007ffe0ff */
[----:B------:R-:W-:Y:S01]  /*12150*/  STS [R12], R72 ;  /* 0x000000480c007388 */ /* 0x000fe20000000800 */
[----:B------:R-:W-:Y:S01]  /*12160*/  ISETP.NE.AND P0, PT, RZ, UR4, PT ;  /* 0x00000004ff007c0c */ /* 0x000fe2000bf05270 */
[C---:B------:R-:W-:Y:S01]  /*12170*/  FMUL.FTZ R80, R7.reuse, R80 ;  /* 0x0000005007507220 */ /* 0x040fe20000410000 */
[----:B------:R-:W-:Y:S01]  /*12180*/  FMUL.FTZ R7, R7, R81 ;  /* 0x0000005107077220 */ /* 0x000fe20000410000 */
[----:B------:R-:W-:Y:S01]  /*12190*/  STS [R12+0x200], R74 ;  /* 0x0002004a0c007388 */ /* 0x000fe20000000800 */
[----:B---3--:R-:W-:-:S03]  /*121a0*/  @P3 FMUL.FTZ R5, R5, 0.69314718246459960938 ;  /* 0x3f31721805053820 */ /* 0x008fc60000410000 */
[----:B------:R-:W-:Y:S01]  /*121b0*/  STS [R8], R76 ;  /* 0x0000004c08007388 */ /* 0x000fe20000000800 */
[----:B------:R-:W-:Y:S01]  /*121c0*/  F2FP.BF16.F32.PACK_AB R7, R7, R80 ;  /* 0x000000500707723e */ /* 0x000fe200000010ff */
[----:B--2---:R-:W-:Y:S02]  /*121d0*/  @P2 FMUL.FTZ R4, R4, 0.69314718246459960938 ;  /* 0x3f31721804042820 */ /* 0x004fe40000410000 */
        /* <DEDUP_REMOVED lines=18> */
.L_x_3913:
[----:B------:R-:W1:Y:S01]  /*12300*/  S2R R2, SR_CTAID.Z ;  /* 0x0000000000027919 */ /* 0x000e620000002700 */
[----:B------:R-:W1:Y:S01]  /*12310*/  LDC R4, c[0x0][0x270] ;  /* 0x00009c00ff047b82 */ /* 0x000e620000000800 */
[----:B------:R-:W1:Y:S07]  /*12320*/  S2R R0, SR_CTAID.Y ;  /* 0x0000000000007919 */ /* 0x000e6e0000002600 */
[----:B------:R-:W2:Y:S01]  /*12330*/  LDC R13, c[0x0][0x2c4] ;  /* 0x0000b100ff0d7b82 */ /* 0x000ea20000000800 */
[----:B-1----:R-:W-:-:S04]  /*12340*/  IMAD R4, R0, R4, R2 ;  /* 0x0000000400047224 */ /* 0x002fc800078e0202 */
[----:B--2---:R-:W-:-:S07]  /*12350*/  IMAD R13, R4, R13, RZ ;  /* 0x0000000d040d7224 */ /* 0x004fce00078e02ff */
.L_x_3914:
[----:B------:R-:W-:Y:S01]  /*12360*/  LOP3.LUT R9, R9, 0xffffffe0, RZ, 0xc0, !PT ;  /* 0xffffffe009097812 */ /* 0x000fe200078ec0ff */
[----:B------:R-:W1:Y:S01]  /*12370*/  LDC.64 R4, c[0x0][0x290] ;  /* 0x0000a400ff047b82 */ /* 0x000e620000000a00 */
[----:B------:R-:W-:Y:S01]  /*12380*/  SHF.R.S32.HI R12, RZ, 0x1f, R6 ;  /* 0x0000001fff0c7819 */ /* 0x000fe20000011406 */
[----:B------:R-:W-:Y:S02]  /*12390*/  BSSY B0, `(.L_x_3915) ;  /* 0x0000018000007945 */ /* 0x000fe40003800000 */
[----:B------:R-:W-:Y:S01]  /*123a0*/  IMAD.IADD R9, R3, 0x1, -R9 ;  /* 0x0000000103097824 */ /* 0x000fe200078e0a09 */
[----:B------:R-:W-:-:S03]  /*123b0*/  LEA.HI R12, R12, R6, RZ, 0x2 ;  /* 0x000000060c0c7211 */ /* 0x000fc600078f10ff */
[----:B------:R-:W2:Y:S08]  /*123c0*/  LDC.64 R10, c[0x0][0x298] ;  /* 0x0000a600ff0a7b82 */ /* 0x000eb00000000a00 */
        /* <DEDUP_REMOVED lines=20> */
.L_x_3916:
[----:B------:R-:W-:Y:S05]  /*12510*/  BSYNC B0 ;  /* 0x0000000000007941 */ /* 0x000fea0003800000 */
.L_x_3915:
[----:B------:R-:W4:Y:S01]  /*12520*/  S2UR UR8, SR_CTAID.X ;  /* 0x00000000000879c3 */ /* 0x000f220000002500 */
[----:B------:R-:W5:Y:S01]  /*12530*/  S2R R3, SR_TID.X ;  /* 0x0000000000037919 */ /* 0x000f620000002100 */
[----:B------:R-:W-:Y:S01]  /*12540*/  SHF.R.S32.HI R6, RZ, 0x1f, R0 ;  /* 0x0000001fff067819 */ /* 0x000fe20000011400 */
[C---:B--23--:R-:W-:Y:S01]  /*12550*/  IMAD.WIDE.U32 R8, R114.reuse, R10, RZ ;  /* 0x0000000a72087225 */ /* 0x04cfe200078e00ff */
[----:B------:R-:W-:Y:S01]  /*12560*/  ISETP.NE.AND P1, PT, R114, -0x1, PT ;  /* 0xffffffff7200780c */ /* 0x000fe20003f25270 */
[----:B------:R2:W3:Y:S01]  /*12570*/  LDS.128 R12, [R122+0x800] ;  /* 0x000800007a0c7984 */ /* 0x0004e20000000c00 */
[----:B------:R-:W-:Y:S01]  /*12580*/  SHF.R.S32.HI R85, RZ, 0x1f, R84 ;  /* 0x0000001fff557819 */ /* 0x000fe20000011454 */
[-C--:B-1----:R-:W-:Y:S01]  /*12590*/  IMAD R6, R6, R4.reuse, RZ ;  /* 0x0000000406067224 */ /* 0x082fe200078e02ff */
[----:B------:R-:W-:Y:S01]  /*125a0*/  ULDC UR5, c[0x0][0x2d0] ;  /* 0x0000b40000057ab9 */ /* 0x000fe20000000800 */
[----:B------:R-:W1:Y:S01]  /*125b0*/  LDS.128 R120, [R122] ;  /* 0x000000007a787984 */ /* 0x000e620000000c00 */
[----:B------:R-:W-:Y:S01]  /*125c0*/  IMAD R114, R114, R11, R9 ;  /* 0x0000000b72727224 */ /* 0x000fe200078e0209 */
[----:B------:R-:W-:Y:S01]  /*125d0*/  ISETP.GE.AND P0, PT, R84, UR5, PT ;  /* 0x0000000554007c0c */ /* 0x000fe2000bf06270 */
[C---:B------:R-:W-:Y:S01]  /*125e0*/  IMAD R5, R0.reuse, R5, R6 ;  /* 0x0000000500057224 */ /* 0x040fe200078e0206 */
[----:B------:R-:W-:Y:S01]  /*125f0*/  BSSY B0, `(.L_x_3917) ;  /* 0x0000023000007945 */ /* 0x000fe20003800000 */
[----:B------:R-:W-:-:S04]  /*12600*/  IMAD.WIDE.U32 R6, R0, R4, RZ ;  /* 0x0000000400067225 */ /* 0x000fc800078e00ff */
[----:B------:R-:W-:Y:S01]  /*12610*/  @!P1 IMAD.IADD R114, R7, 0x1, R5 ;  /* 0x0000000107729824 */ /* 0x000fe200078e0205 */
[----:B------:R-:W-:Y:S01]  /*12620*/  SEL R0, R6, R8, !P1 ;  /* 0x0000000806007207 */ /* 0x000fe20004800000 */
[----:B------:R-:W-:Y:S01]  /*12630*/  VIADD R5, R116, 0x20 ;  /* 0x0000002074057836 */ /* 0x000fe20000000000 */
[----:B------:R-:W-:Y:S01]  /*12640*/  SHF.R.S32.HI R6, RZ, 0x1f, R2 ;  /* 0x0000001fff067819 */ /* 0x000fe20000011402 */
[----:B----4-:R-:W-:-:S04]  /*12650*/  USHF.L.U32 UR8, UR8, 0x6, URZ ;  /* 0x0000000608087899 */ /* 0x010fc8000800063f */
[----:B------:R-:W-:Y:S02]  /*12660*/  USHF.R.S32.HI UR4, URZ, 0x1f, UR8 ;  /* 0x0000001f3f047899 */ /* 0x000fe40008011408 */
[----:B------:R-:W-:Y:S01]  /*12670*/  IMAD.WIDE.U32 R8, R10, UR8, R84 ;  /* 0x000000080a087c25 */ /* 0x000fe2000f8e0054 */
[----:B------:R-:W-:-:S03]  /*12680*/  IADD3 R113, R113, -UR8, RZ ;  /* 0x8000000871717c10 */ /* 0x000fc6000fffe0ff */
[----:B------:R-:W-:Y:S01]  /*12690*/  IMAD R4, R10, UR4, RZ ;  /* 0x000000040a047c24 */ /* 0x000fe2000f8e02ff */
[----:B------:R-:W-:Y:S01]  /*126a0*/  IADD3 R8, P1, R0, R8, RZ ;  /* 0x0000000800087210 */ /* 0x000fe20007f3e0ff */
[----:B------:R-:W-:Y:S01]  /*126b0*/  ULDC.64 UR4, c[0x0][0x2a0] ;  /* 0x0000a80000047ab9 */ /* 0x000fe20000000a00 */
[----:B-----5:R-:W-:Y:S01]  /*126c0*/  SHF.R.S32.HI R0, RZ, 0x1f, R3 ;  /* 0x0000001fff007819 */ /* 0x020fe20000011403 */
[----:B------:R-:W-:Y:S02]  /*126d0*/  IMAD R4, R11, UR8, R4 ;  /* 0x000000080b047c24 */ /* 0x000fe4000f8e0204 */
[----:B------:R-:W-:Y:S01]  /*126e0*/  IMAD R6, R6, UR4, RZ ;  /* 0x0000000406067c24 */ /* 0x000fe2000f8e02ff */
[----:B------:R-:W-:Y:S02]  /*126f0*/  LEA.HI R0, R0, R3, RZ, 0x2 ;  /* 0x0000000300007211 */ /* 0x000fe400078f10ff */
[----:B------:R-:W-:Y:S01]  /*12700*/  IADD3.X R9, R114, R9, R4, P1, !PT ;  /* 0x0000000972097210 */ /* 0x000fe20000ffe404 */
[----:B------:R-:W-:Y:S01]  /*12710*/  IMAD R3, R2, UR5, R6 ;  /* 0x0000000502037c24 */ /* 0x000fe2000f8e0206 */
[----:B------:R-:W-:-:S02]  /*12720*/  ISETP.GE.OR P1, PT, R5, R113, P0 ;  /* 0x000000710500720c */ /* 0x000fc40000726670 */
[----:B------:R-:W-:Y:S01]  /*12730*/  ISETP.GE.OR P0, PT, R116, R113, P0 ;  /* 0x000000717400720c */ /* 0x000fe20000706670 */
[----:B------:R-:W-:Y:S01]  /*12740*/  IMAD.WIDE.U32 R8, R2, UR4, R8 ;  /* 0x0000000402087c25 */ /* 0x000fe2000f8e0008 */
[----:B------:R-:W-:-:S03]  /*12750*/  SHF.R.S32.HI R0, RZ, 0x2, R0 ;  /* 0x00000002ff007819 */ /* 0x000fc60000011400 */
[----:B------:R-:W-:Y:S01]  /*12760*/  IMAD.IADD R5, R3, 0x1, R9 ;  /* 0x0000000103057824 */ /* 0x000fe200078e0209 */
[----:B------:R-:W-:-:S07]  /*12770*/  SHF.R.S32.HI R0, RZ, 0x1f, R0 ;  /* 0x0000001fff007819 */ /* 0x000fce0000011400 */
[----:B-123--:R-:W-:Y:S05]  /*12780*/  @P0 BRA `(.L_x_3918) ;  /* 0x0000000000240947 */ /* 0x00efea0003800000 */
        /* <DEDUP_REMOVED lines=9> */
.L_x_3918:
[----:B------:R-:W-:Y:S05]  /*12820*/  BSYNC B0 ;  /* 0x0000000000007941 */ /* 0x000fea0003800000 */
.L_x_3917:
        /* <DEDUP_REMOVED lines=13> */
.L_x_3919:
        /* <DEDUP_REMOVED lines=16> */
.L_x_5363:


//--------------------- .text._ZN5flash24flash_fwd_splitkv_kernelI23Flash_fwd_kernel_traitsILi32ELi64ELi128ELi4ELb0ELb0EN7cutlass10bfloat16_tE19Flash_kernel_traitsILi32ELi64ELi128ELi4ES3_EELb1ELb0ELb0ELb0ELb0ELb0ELb1ELb0EEEvNS_16Flash_fwd_paramsE --------------------------
	.section	.text._ZN5flash24flash_fwd_splitkv_kernelI23Flash_fwd_kernel_traitsILi32ELi64ELi128ELi4ELb0ELb0EN7cutlass10bfloat16_tE19Flash_kernel_traitsILi32ELi64ELi128ELi4ES3_EELb1ELb0ELb0ELb0ELb0ELb0ELb1ELb0EEEvNS_16Flash_fwd_paramsE,"ax",@progbits
	.align	128
        .global         _ZN5flash24flash_fwd_splitkv_kernelI23Flash_fwd_kernel_traitsILi32ELi64ELi128ELi4ELb0ELb0EN7cutlass10bfloat16_tE19Flash_kernel_traitsILi32ELi64ELi128ELi4ES3_EELb1ELb0ELb0ELb0ELb0ELb0ELb1ELb0EEEvNS_16Flash_fwd_paramsE
        .type           _ZN5flash24flash_fwd_splitkv_kernelI23Flash_fwd_kernel_traitsILi32ELi64ELi128ELi4ELb0ELb0EN7cutlass10bfloat16_tE19Flash_kernel_traitsILi32ELi64ELi128ELi4ES3_EELb1ELb0ELb0ELb0ELb0ELb0ELb1ELb0EEEvNS_16Flash_fwd_paramsE,@function
        .size           _ZN5flash24flash_fwd_splitkv_kernelI23Flash_fwd_kernel_traitsILi32ELi64ELi128ELi4ELb0ELb0EN7cutlass10bfloat16_tE19Flash_kernel_traitsILi32ELi64ELi128ELi4ES3_EELb1ELb0ELb0ELb0ELb0ELb0ELb1ELb0EEEvNS_16Flash_fwd_paramsE,(.L_x_5364 - _ZN5flash24flash_fwd_splitkv_kernelI23Flash_fwd_kernel_traitsILi32ELi64ELi128ELi4ELb0ELb0EN7cutlass10bfloat16_tE19Flash_kernel_traitsILi32ELi64ELi128ELi4ES3_EELb1ELb0ELb0ELb0ELb0ELb0ELb1ELb0EEEvNS_16Flash_fwd_paramsE)
        .other          _ZN5flash24flash_fwd_splitkv_kernelI23Flash_fwd_kernel_traitsILi32ELi64ELi128ELi4ELb0ELb0EN7cutlass10bfloat16_tE19Flash_kernel_traitsILi32ELi64ELi128ELi4ES3_EELb1ELb0ELb0ELb0ELb0ELb0ELb1ELb0EEEvNS_16Flash_fwd_paramsE,@"STO_CUDA_ENTRY STV_DEFAULT"
_ZN5flash24flash_fwd_splitkv_kernelI23Flash_fwd_kernel_traitsILi32ELi64ELi128ELi4ELb0ELb0EN7cutlass10bfloat16_tE19Flash_kernel_traitsILi32ELi64ELi128ELi4ES3_EELb1ELb0ELb0ELb0ELb0ELb0ELb1ELb0EEEvNS_16Flash_fwd_paramsE:
.text._ZN5flash24flash_fwd_splitkv_kernelI23Flash_fwd_kernel_traitsILi32ELi64ELi128ELi4ELb0ELb0EN7cutlass10bfloat16_tE19Flash_kernel_traitsILi32ELi64ELi128ELi4ES3_EELb1ELb0ELb0ELb0ELb0ELb0ELb1ELb0EEEvNS_16Flash_fwd_paramsE:
[----:B------:R-:W-:Y:S08]  /*0000*/  LDC R1, c[0x0][0x28] ;  /* 0x00000a00ff017b82 */ /* 0x000ff00000000800 */
[----:B------:R-:W1:Y:S01]  /*0010*/  LDC R4, c[0x0][0x270] ;  /* 0x00009c00ff047b82 */ /* 0x000e620000000800 */
[----:B------:R-:W2:Y:S01]  /*0020*/  S2R R11, SR_CTAID.Z ;  /* 0x00000000000b7919 */ /* 0x000ea20000002700 */
[----:B------:R-:W-:-:S06]  /*0030*/  ULDC.64 UR10, c[0x0][0x208] ;  /* 0x00008200000a7ab9 */ /* 0x000fcc0000000a00 */
[----:B------:R-:W3:Y:S08]  /*0040*/  LDC.64 R6, c[0x0][0x2f0] ;  /* 0x0000bc00ff067b82 */ /* 0x000ef00000000a00 */
[----:B------:R-:W4:Y:S01]  /*0050*/  LDC.64 R8, c[0x0][0x2f0] ;  /* 0x0000bc00ff087b82 */ /* 0x000f220000000a00 */
[----:B-1----:R-:W1:Y:S01]  /*0060*/  I2F.U32.RP R2, R4 ;  /* 0x0000000400027306 */ /* 0x002e620000209000 */
[----:B------:R-:W-:-:S06]  /*0070*/  ISETP.NE.U32.AND P2, PT, R4, RZ, PT ;  /* 0x000000ff0400720c */ /* 0x000fcc0003f45070 */
[----:B------:R-:W4:Y:S01]  /*0080*/  LDC.U8 R5, c[0x0][0x3c2] ;  /* 0x0000f080ff057b82 */ /* 0x000f220000000000 */
[----:B---3--:R-:W-:-:S04]  /*0090*/  ISETP.NE.U32.AND P1, PT, R6, RZ, PT ;  /* 0x000000ff0600720c */ /* 0x008fc80003f25070 */
[----:B------:R-:W-:Y:S01]  /*00a0*/  ISETP.NE.AND.EX P1, PT, R7, RZ, PT, P1 ;  /* 0x000000ff0700720c */ /* 0x000fe20003f25310 */
[----:B-1----:R-:W1:Y:S02]  /*00b0*/  MUFU.RCP R2, R2 ;  /* 0x0000000200027308 */ /* 0x002e640000001000 */
[----:B-1----:R-:W-:-:S06]  /*00c0*/  VIADD R2, R2, 0xffffffe ;  /* 0x0ffffffe02027836 */ /* 0x002fcc0000000000 */
[----:B------:R-:W1:Y:S02]  /*00d0*/  F2I.FTZ.U32.TRUNC.NTZ R3, R2 ;  /* 0x0000000200037305 */ /* 0x000e64000021f000 */
[----:B-1----:R-:W-:Y:S01]  /*00e0*/  IMAD.MOV R0, RZ, RZ, -R3 ;  /* 0x000000ffff007224 */ /* 0x002fe200078e0a03 */
[----:B------:R-:W-:-:S03]  /*00f0*/  MOV R2, RZ ;  /* 0x000000ff00027202 */ /* 0x000fc60000000f00 */
[----:B------:R-:W-:-:S04]  /*0100*/  IMAD R0, R0, R4, RZ ;  /* 0x0000000400007224 */ /* 0x000fc800078e02ff */
[----:B------:R-:W-:Y:S02]  /*0110*/  IMAD.HI.U32 R0, R3, R0, R2 ;  /* 0x0000000003007227 */ /* 0x000fe400078e0002 */
[----:B------:R-:W1:Y:S04]  /*0120*/  LDC.64 R2, c[0x0][0x300] ;  /* 0x0000c000ff027b82 */ /* 0x000e680000000a00 */
[----:B--2---:R-:W-:-:S04]  /*0130*/  IMAD.HI.U32 R148, R0, R11, RZ ;  /* 0x0000000b00947227 */ /* 0x004fc800078e00ff */
[----:B------:R-:W-:-:S04]  /*0140*/  IMAD.MOV R0, RZ, RZ, -R148 ;  /* 0x000000ffff007224 */ /* 0x000fc800078e0a94 */
[----:B------:R-:W-:-:S05]  /*0150*/  IMAD R0, R4, R0, R11 ;  /* 0x0000000004007224 */ /* 0x000fca00078e020b */
[----:B------:R-:W-:Y:S02]  /*0160*/  ISETP.GE.U32.AND P4, PT, R0, R4, PT ;  /* 0x000000040000720c */ /* 0x000fe40003f86070 */
[----:B-1----:R-:W-:-:S04]  /*0170*/  ISETP.NE.U32.AND P0, PT, R2, RZ, PT ;  /* 0x000000ff0200720c */ /* 0x002fc80003f05070 */
[----:B------:R-:W-:-:S07]  /*0180*/  ISETP.NE.AND.EX P0, PT, R3, RZ, PT, P0 ;  /* 0x000000ff0300720c */ /* 0x000fce0003f05300 */
[----:B------:R-:W-:Y:S01]  /*0190*/  @P4 IMAD.IADD R0, R0, 0x1, -R4 ;  /* 0x0000000100004824 */ /* 0x000fe200078e0a04 */
[----:B------:R-:W-:Y:S01]  /*01a0*/  @P4 IADD3 R148, R148, 0x1, RZ ;  /* 0x0000000194944810 */ /* 0x000fe20007ffe0ff */
[----:B------:R-:W1:Y:S03]  /*01b0*/  LDC.64 R2, c[0x0][0x2f8] ;  /* 0x0000be00ff027b82 */ /* 0x000e660000000a00 */
[----:B------:R-:W-:Y:S02]  /*01c0*/  ISETP.GE.U32.AND P3, PT, R0, R4, PT ;  /* 0x000000040000720c */ /* 0x000fe40003f66070 */
[----:B------:R-:W-:-:S03]  /*01d0*/  MOV R0, 0xffffffff ;  /* 0xffffffff00007802 */ /* 0x000fc60000000f00 */
[----:B------:R-:W2:Y:S08]  /*01e0*/  @P0 LDC.64 R6, c[0x0][0x300] ;  /* 0x0000c000ff060b82 */ /* 0x000eb00000000a00 */
[----:B------:R-:W-:Y:S01]  /*01f0*/  @P3 VIADD R148, R148, 0x1 ;  /* 0x0000000194943836 */ /* 0x000fe20000000000 */
[----:B------:R-:W-:-:S05]  /*0200*/  @!P2 LOP3.LUT R148, RZ, R4, RZ, 0x33, !PT ;  /* 0x00000004ff94a212 */ /* 0x000fca00078e33ff */
[----:B----4-:R-:W-:Y:S02]  /*0210*/  IMAD.WIDE R12, R148, 0x4, R8 ;  /* 0x00000004940c7825 */ /* 0x010fe400078e0208 */
[----:B------:R-:W3:Y:S03]  /*0220*/  LDC.64 R8, c[0x0][0x2f8] ;  /* 0x0000be00ff087b82 */ /* 0x000ee60000000a00 */
[----:B------:R-:W4:Y:S04]  /*0230*/  @P1 LDG.E R0, desc[UR10][R12.64] ;  /* 0x0000000a0c001981 */ /* 0x000f28000c1e1900 */
[----:B------:R3:W4:Y:S01]  /*0240*/  @P1 LDG.E R21, desc[UR10][R12.64+0x4] ;  /* 0x0000040a0c151981 */ /* 0x000722000c1e1900 */
[----:B------:R-:W-:Y:S01]  /*0250*/  ISETP.NE.AND P3, PT, R5, RZ, PT ;  /* 0x000000ff0500720c */ /* 0x000fe20003f65270 */
[----:B------:R-:W-:Y:S01]  /*0260*/  IMAD.MOV.U32 R18, RZ, RZ, RZ ;  /* 0x000000ffff127224 */ /* 0x000fe200078e00ff */
[----:B-1----:R-:W-:Y:S01]  /*0270*/  ISETP.EQ.U32.AND P2, PT, R2, RZ, PT ;  /* 0x000000ff0200720c */ /* 0x002fe20003f42070 */
[----:B--2---:R-:W-:-:S03]  /*0280*/  @P0 IMAD.WIDE R6, R148, 0x4, R6 ;  /* 0x0000000494060825 */ /* 0x004fc600078e0206 */
[----:B------:R-:W-:Y:S01]  /*0290*/  ISETP.EQ.OR.EX P2, PT, R3, RZ, !P3, P2 ;  /* 0x000000ff0300720c */ /* 0x000fe20005f42720 */
[----:B---3--:R-:W-:Y:S01]  /*02a0*/  IMAD.WIDE R8, R148, 0x4, R8 ;  /* 0x0000000494087825 */ /* 0x008fe200078e0208 */
[----:B------:R1:W5:Y:S01]  /*02b0*/  @P0 LDG.E R18, desc[UR10][R6.64] ;  /* 0x0000000a06120981 */ /* 0x000362000c1e1900 */
[----:B------:R-:W-:-:S10]  /*02c0*/  MOV R13, 0xffffffff ;  /* 0xffffffff000d7802 */ /* 0x000fd40000000f00 */
[----:B------:R1:W5:Y:S01]  /*02d0*/  @!P2 LDG.E R13, desc[UR10][R8.64] ;  /* 0x0000000a080da981 */ /* 0x000362000c1e1900 */
[----:B------:R-:W-:Y:S01]  /*02e0*/  ISETP.NE.U32.AND P0, PT, R2, RZ, PT ;  /* 0x000000ff0200720c */ /* 0x000fe20003f05070 */
[----:B------:R-:W2:Y:S01]  /*02f0*/  S2R R10, SR_CTAID.X ;  /* 0x00000000000a7919 */ /* 0x000ea20000002500 */
[----:B------:R-:W3:Y:S02]  /*0300*/  S2R R5, SR_CTAID.Y ;  /* 0x0000000000057919 */ /* 0x000ee40000002600 */
[----:B------:R-:W-:Y:S02]  /*0310*/  ISETP.NE.AND.EX P0, PT, R3, RZ, PT, P0 ;  /* 0x000000ff0300720c */ /* 0x000fe40003f05300 */
[----:B------:R-:W-:-:S05]  /*0320*/  IADD3 R2, -R148, RZ, RZ ;  /* 0x000000ff94027210 */ /* 0x000fca0007ffe1ff */
[----:B------:R-:W-:Y:S02]  /*0330*/  IMAD R11, R4, R2, R11 ;  /* 0x00000002040b7224 */ /* 0x000fe400078e020b */
[----:B----4-:R-:W-:-:S06]  /*0340*/  @P1 IMAD.IADD R21, R21, 0x1, -R0 ;  /* 0x0000000115151824 */ /* 0x010fcc00078e0a00 */
[----:B------:R-:W4:Y:S01]  /*0350*/  @!P1 LDC R21, c[0x0][0x2c4] ;  /* 0x0000b100ff159b82 */ /* 0x000f220000000800 */
[----:B-123--:R-:W-:Y:S05]  /*0360*/  @!P0 BRA `(.L_x_3920) ;  /* 0x0000000000108947 */ /* 0x00efea0003800000 */
[----:B------:R-:W2:Y:S02]  /*0370*/  @P3 LDG.E R6, desc[UR10][R8.64+0x4] ;  /* 0x0000040a08063981 */ /* 0x000ea4000c1e1900 */
[----:B--2--5:R-:W-:-:S06]  /*0380*/  @P3 IADD3 R6, R6, -R13, RZ ;  /* 0x8000000d06063210 */ /* 0x024fcc0007ffe0ff */
[----:B------:R2:W5:Y:S01]  /*0390*/  @!P3 LDG.E R6, desc[UR10][R8.64] ;  /* 0x0000000a0806b981 */ /* 0x000562000c1e1900 */
[----:B------:R-:W-:Y:S05]  /*03a0*/  BRA `(.L_x_3921) ;  /* 0x0000000000047947 */ /* 0x000fea0003800000 */
.L_x_3920:
[----:B------:R-:W1:Y:S02]  /*03b0*/  LDC R6, c[0x0][0x2c8] ;  /* 0x0000b200ff067b82 */ /* 0x000e640000000800 */
.L_x_3921:
[----:B------:R-:W3:Y:S02]  /*03c0*/  LDC.64 R2, c[0x0][0x308] ;  /* 0x0000c200ff027b82 */ /* 0x000ee40000000a00 */
[----:B---3--:R-:W-:-:S04]  /*03d0*/  ISETP.NE.U32.AND P3, PT, R2, RZ, PT ;  /* 0x000000ff0200720c */ /* 0x008fc80003f65070 */
[----:B------:R-:W-:-:S13]  /*03e0*/  ISETP.NE.AND.EX P3, PT, R3, RZ, PT, P3 ;  /* 0x000000ff0300720c */ /* 0x000fda0003f65330 */
[----:B------:R-:W3:Y:S02]  /*03f0*/  @P3 LDC.64 R2, c[0x0][0x308] ;  /* 0x0000c200ff023b82 */ /* 0x000ee40000000a00 */
[----:B---3--:R-:W-:-:S05]  /*0400*/  @P3 IMAD.WIDE R2, R148, 0x4, R2 ;  /* 0x0000000494023825 */ /* 0x008fca00078e0202 */
[----:B------:R3:W5:Y:S01]  /*0410*/  @P3 LDG.E R114, desc[UR10][R2.64] ;  /* 0x0000000a02723981 */ /* 0x000762000c1e1900 */
[----:B------:R-:W-:-:S05]  /*0420*/  IMAD.SHL.U32 R28, R10, 0x40, RZ ;  /* 0x000000400a1c7824 */ /* 0x000fca00078e00ff */
[----:B----4-:R-:W-:-:S13]  /*0430*/  ISETP.GT.AND P0, PT, R21, R28, PT ;  /* 0x0000001c1500720c */ /* 0x010fda0003f04270 */
[----:B------:R-:W-:Y:S05]  /*0440*/  @!P0 EXIT ;  /* 0x000000000000894d */ /* 0x000fea0003800000 */
[----:B--2---:R-:W2:Y:S01]  /*0450*/  LDC R8, c[0x0][0x10] ;  /* 0x00000400ff087b82 */ /* 0x004ea20000000800 */
[----:B-----5:R-:W-:Y:S01]  /*0460*/  @P3 IMAD.IADD R114, R114, 0x1, -R18 ;  /* 0x0000000172723824 */ /* 0x020fe200078e0a12 */
[----:B------:R-:W4:Y:S06]  /*0470*/  S2R R22, SR_TID.X ;  /* 0x0000000000167919 */ /* 0x000f2c0000002100 */
[----:B---3--:R-:W3:Y:S08]  /*0480*/  LDC R2, c[0x0][0x2c8] ;  /* 0x0000b200ff027b82 */ /* 0x008ef00000000800 */
[----:B------:R-:W4:Y:S01]  /*0490*/  LDC R20, c[0x0][0x398] ;  /* 0x0000e600ff147b82 */ /* 0x000f220000000800 */
[----:B--2---:R-:W-:-:S04]  /*04a0*/  IABS R12, R8 ;  /* 0x00000008000c7213 */ /* 0x004fc80000000000 */
[----:B------:R-:W2:Y:S01]  /*04b0*/  I2F.RP R16, R12 ;  /* 0x0000000c00107306 */ /* 0x000ea20000209400 */
[----:B---3--:R-:W-:-:S05]  /*04c0*/  VIADD R2, R2, 0x7f ;  /* 0x0000007f02027836 */ /* 0x008fca0000000000 */
[----:B------:R-:W-:-:S04]  /*04d0*/  SHF.R.S32.HI R15, RZ, 0x1f, R2 ;  /* 0x0000001fff0f7819 */ /* 0x000fc80000011402 */
[----:B------:R-:W-:Y:S01]  /*04e0*/  LEA.HI R15, R15, R2, RZ, 0x7 ;  /* 0x000000020f0f7211 */ /* 0x000fe200078f38ff */
[----:B--2---:R-:W2:Y:S01]  /*04f0*/  MUFU.RCP R16, R16 ;  /* 0x0000001000107308 */ /* 0x004ea20000001000 */
[-C--:B------:R-:W-:Y:S02]  /*0500*/  IABS R2, R8.reuse ;  /* 0x0000000800027213 */ /* 0x080fe40000000000 */
[----:B------:R-:W-:-:S03]  /*0510*/  LEA.HI.SX32 R15, R15, R8, 0x19 ;  /* 0x000000080f0f7211 */ /* 0x000fc600078fcaff */
[----:B------:R-:W-:Y:S02]  /*0520*/  IMAD.MOV R2, RZ, RZ, -R2 ;  /* 0x000000ffff027224 */ /* 0x000fe400078e0a02 */
[----:B------:R-:W-:-:S05]  /*0530*/  VIADD R15, R15, 0xffffffff ;  /* 0xffffffff0f0f7836 */ /* 0x000fca0000000000 */
[----:B------:R-:W-:Y:S02]  /*0540*/  IABS R3, R15 ;  /* 0x0000000f00037213 */ /* 0x000fe40000000000 */
[----:B------:R-:W-:Y:S01]  /*0550*/  LOP3.LUT R15, R15, R8, RZ, 0x3c, !PT ;  /* 0x000000080f0f7212 */ /* 0x000fe200078e3cff */
[----:B--2---:R-:W-:-:S03]  /*0560*/  VIADD R16, R16, 0xffffffe ;  /* 0x0ffffffe10107836 */ /* 0x004fc60000000000 */
[----:B------:R-:W-:Y:S01]  /*0570*/  ISETP.GE.AND P0, PT, R15, RZ, PT ;  /* 0x000000ff0f00720c */ /* 0x000fe20003f06270 */
[----:B------:R-:W2:Y:S02]  /*0580*/  F2I.FTZ.U32.TRUNC.NTZ R17, R16 ;  /* 0x0000001000117305 */ /* 0x000ea4000021f000 */
[----:B--2---:R-:W-:Y:S02]  /*0590*/  IMAD.MOV R7, RZ, RZ, -R17 ;  /* 0x000000ffff077224 */ /* 0x004fe400078e0a11 */
[----:B------:R-:W-:Y:S02]  /*05a0*/  IMAD.MOV.U32 R16, RZ, RZ, RZ ;  /* 0x000000ffff107224 */ /* 0x000fe400078e00ff */
[----:B------:R-:W-:-:S04]  /*05b0*/  IMAD R7, R7, R12, RZ ;  /* 0x0000000c07077224 */ /* 0x000fc800078e02ff */
[----:B------:R-:W-:-:S06]  /*05c0*/  IMAD.HI.U32 R7, R17, R7, R16 ;  /* 0x0000000711077227 */ /* 0x000fcc00078e0010 */
[----:B------:R-:W-:Y:S02]  /*05d0*/  IMAD.HI.U32 R9, R7, R3, RZ ;  /* 0x0000000307097227 */ /* 0x000fe400078e00ff */
[----:B------:R-:W2:Y:S02]  /*05e0*/  @!P3 LDC R7, c[0x0][0x2cc] ;  /* 0x0000b300ff07bb82 */ /* 0x000ea40000000800 */
        /* <DEDUP_REMOVED lines=11> */
[----:B--2---:R-:W-:-:S03]  /*06a0*/  @!P3 SEL R7, R7, RZ, P2 ;  /* 0x000000ff0707b207 */ /* 0x004fc60001000000 */
[----:B------:R-:W-:Y:S01]  /*06b0*/  @!P0 IMAD.MOV R9, RZ, RZ, -R9 ;  /* 0x000000ffff098224 */ /* 0x000fe200078e0a09 */
[----:B-1----:R-:W-:Y:S02]  /*06c0*/  @!P3 IADD3 R114, R7, R6, -R18 ;  /* 0x000000060772b210 */ /* 0x002fe40007ffe812 */
        /* <DEDUP_REMOVED lines=19> */
[----:B------:R-:W-:Y:S02]  /*0800*/  LOP3.LUT R0, R6, 0xfffffff8, RZ, 0xc0, !PT ;  /* 0xfffffff806007812 */ /* 0x000fe400078ec0ff */
[----:B------:R-:W-:-:S03]  /*0810*/  SHF.R.S32.HI R6, RZ, 0x3, R6 ;  /* 0x00000003ff067819 */ /* 0x000fc60000011406 */
[----:B------:R-:W-:Y:S02]  /*0820*/  IMAD.IADD R0, R22, 0x1, -R0 ;  /* 0x0000000116007824 */ /* 0x000fe400078e0a00 */
[----:B------:R-:W-:-:S03]  /*0830*/  VIADD R7, R6, 0x10 ;  /* 0x0000001006077836 */ /* 0x000fc60000000000 */
[----:B------:R-:W-:Y:S02]  /*0840*/  ISETP.NE.AND P3, PT, R0, RZ, PT ;  /* 0x000000ff0000720c */ /* 0x000fe40003f65270 */
[-C--:B------:R-:W-:Y:S02]  /*0850*/  ISETP.GE.AND P1, PT, R7, R21.reuse, PT ;  /* 0x000000150700720c */ /* 0x080fe40003f26270 */
[----:B------:R-:W-:Y:S01]  /*0860*/  ISETP.GE.OR P3, PT, R6, R21, P3 ;  /* 0x000000150600720c */ /* 0x000fe20001f66670 */
[----:B-1----:R-:W-:Y:S01]  /*0870*/  IMAD R2, R5, R2, R148 ;  /* 0x0000000205027224 */ /* 0x002fe200078e0294 */
[----:B------:R-:W-:-:S03]  /*0880*/  ISETP.NE.OR P1, PT, R0, RZ, P1 ;  /* 0x000000ff0000720c */ /* 0x000fc60000f25670 */
[----:B------:R-:W-:Y:S02]  /*0890*/  IMAD R4, R2, R4, R11 ;  /* 0x0000000402047224 */ /* 0x000fe400078e020b */
[----:B------:R-:W-:Y:S02]  /*08a0*/  IMAD.SHL.U32 R2, R0, 0x4, RZ ;  /* 0x0000000400027824 */ /* 0x000fe400078e00ff */
[----:B------:R-:W-:-:S03]  /*08b0*/  IMAD R4, R4, R3, R28 ;  /* 0x0000000304047224 */ /* 0x000fc600078e021c */
[--C-:B------:R-:W-:Y:S01]  /*08c0*/  SHF.R.S32.HI R3, RZ, 0x1f, R2.reuse ;  /* 0x0000001fff037819 */ /* 0x100fe20000011402 */
[----:B------:R-:W-:Y:S01]  /*08d0*/  IMAD R5, R4, UR4, RZ ;  /* 0x0000000404057c24 */ /* 0x000fe2000f8e02ff */
[----:B------:R-:W-:Y:S02]  /*08e0*/  ULDC UR4, c[0x0][0x2d0] ;  /* 0x0000b40000047ab9 */ /* 0x000fe40000000800 */
[----:B------:R-:W-:Y:S01]  /*08f0*/  ISETP.GE.AND P6, PT, R2, UR4, PT ;  /* 0x0000000402007c0c */ /* 0x000fe2000bfc6270 */
[C---:B------:R-:W-:Y:S01]  /*0900*/  IMAD.WIDE R8, R6.reuse, 0x20, R2 ;  /* 0x0000002006087825 */ /* 0x040fe200078e0202 */
[----:B------:R-:W-:Y:S02]  /*0910*/  ULDC.64 UR4, c[0x0][0x288] ;  /* 0x0000a20000047ab9 */ /* 0x000fe40000000a00 */
[C---:B------:R-:W-:Y:S01]  /*0920*/  ISETP.GE.OR P5, PT, R6.reuse, R21, P6 ;  /* 0x000000150600720c */ /* 0x040fe200037a6670 */
[----:B------:R-:W-:Y:S01]  /*0930*/  VIADD R2, R6, 0x20 ;  /* 0x0000002006027836 */ /* 0x000fe20000000000 */
[----:B------:R-:W-:-:S02]  /*0940*/  IADD3 R3, P0, R5, R8, RZ ;  /* 0x0000000805037210 */ /* 0x000fc40007f1e0ff */
[----:B------:R-:W-:Y:S02]  /*0950*/  ISETP.GE.OR P4, PT, R7, R21, P6 ;  /* 0x000000150700720c */ /* 0x000fe40003786670 */
[----:B------:R-:W-:Y:S02]  /*0960*/  LEA.HI.X.SX32 R5, R5, R9, 0x1, P0 ;  /* 0x0000000905057211 */ /* 0x000fe400000f0eff */
[----:B------:R-:W-:-:S04]  /*0970*/  LEA R8, P0, R3, UR4, 0x2 ;  /* 0x0000000403087c11 */ /* 0x000fc8000f8010ff */
[----:B------:R-:W-:Y:S01]  /*0980*/  LEA.HI.X R9, R3, UR5, R5, 0x2, P0 ;  /* 0x0000000503097c11 */ /* 0x000fe200080f1405 */
[----:B------:R-:W-:Y:S01]  /*0990*/  VIADD R5, R6, 0x30 ;  /* 0x0000003006057836 */ /* 0x000fe20000000000 */
[-C--:B------:R-:W-:Y:S01]  /*09a0*/  ISETP.GE.AND P0, PT, R2, R21.reuse, PT ;  /* 0x000000150200720c */ /* 0x080fe20003f06270 */
[----:B------:R-:W-:Y:S01]  /*09b0*/  ULDC.64 UR4, c[0x0][0x2b8] ;  /* 0x0000ae0000047ab9 */ /* 0x000fe20000000a00 */
[----:B------:R-:W-:Y:S01]  /*09c0*/  SHF.R.S32.HI R3, RZ, 0x1f, R4 ;  /* 0x0000001fff037819 */ /* 0x000fe20000011404 */
[----:B------:R1:W-:Y:S01]  /*09d0*/  @!P5 STG.E.128 desc[UR10][R8.64], RZ ;  /* 0x000000ff0800d986 */ /* 0x0003e2000c101d0a */
[----:B------:R-:W-:Y:S02]  /*09e0*/  ISETP.NE.OR P0, PT, R0, RZ, P0 ;  /* 0x000000ff0000720c */ /* 0x000fe40000705670 */
[----:B------:R-:W-:Y:S01]  /*09f0*/  ISETP.GE.OR P5, PT, R2, R21, P6 ;  /* 0x000000150200720c */ /* 0x000fe200037a6670 */
[----:B------:R1:W-:Y:S01]  /*0a00*/  @!P4 STG.E.128 desc[UR10][R8.64+0x800], RZ ;  /* 0x000800ff0800c986 */ /* 0x0003e2000c101d0a */
[----:B------:R-:W-:-:S02]  /*0a10*/  IADD3 R4, P2, R4, R6, RZ ;  /* 0x0000000604047210 */ /* 0x000fc40007f5e0ff */
[----:B------:R-:W-:Y:S02]  /*0a20*/  ISETP.GE.OR P6, PT, R5, R21, P6 ;  /* 0x000000150500720c */ /* 0x000fe400037c6670 */
[----:B------:R-:W-:Y:S02]  /*0a30*/  LEA.HI.X.SX32 R3, R6, R3, 0x1, P2 ;  /* 0x0000000306037211 */ /* 0x000fe400010f0eff */
[----:B------:R-:W-:-:S03]  /*0a40*/  LEA R6, P2, R4, UR4, 0x2 ;  /* 0x0000000404067c11 */ /* 0x000fc6000f8410ff */
[----:B------:R-:W-:Y:S01]  /*0a50*/  @!P0 IMAD.MOV.U32 R2, RZ, RZ, -0x800000 ;  /* 0xff800000ff028424 */ /* 0x000fe200078e00ff */
[----:B------:R-:W-:Y:S01]  /*0a60*/  LEA.HI.X R7, R4, UR5, R3, 0x2, P2 ;  /* 0x0000000504077c11 */ /* 0x000fe200090f1403 */
[----:B------:R1:W-:Y:S01]  /*0a70*/  @!P5 STG.E.128 desc[UR10][R8.64+0x1000], RZ ;  /* 0x001000ff0800d986 */ /* 0x0003e2000c101d0a */
[----:B------:R-:W-:Y:S02]  /*0a80*/  @!P1 IMAD.MOV.U32 R3, RZ, RZ, -0x800000 ;  /* 0xff800000ff039424 */ /* 0x000fe400078e00ff */
[----:B------:R-:W-:Y:S01]  /*0a90*/  @!P3 IMAD.MOV.U32 R4, RZ, RZ, -0x800000 ;  /* 0xff800000ff04b424 */ /* 0x000fe200078e00ff */
[----:B------:R1:W-:Y:S04]  /*0aa0*/  @!P6 STG.E.128 desc[UR10][R8.64+0x1800], RZ ;  /* 0x001800ff0800e986 */ /* 0x0003e8000c101d0a */
[----:B------:R1:W-:Y:S01]  /*0ab0*/  @!P0 STG.E desc[UR10][R6.64+0x80], R2 ;  /* 0x0000800206008986 */ /* 0x0003e2000c10190a */
[----:B------:R-:W-:-:S03]  /*0ac0*/  ISETP.GE.AND P0, PT, R5, R21, PT ;  /* 0x000000150500720c */ /* 0x000fc60003f06270 */
[----:B------:R1:W-:Y:S01]  /*0ad0*/  @!P1 STG.E desc[UR10][R6.64+0x40], R3 ;  /* 0x0000400306009986 */ /* 0x0003e2000c10190a */
[----:B------:R-:W-:-:S03]  /*0ae0*/  ISETP.NE.OR P0, PT, R0, RZ, P0 ;  /* 0x000000ff0000720c */ /* 0x000fc60000705670 */
[----:B------:R1:W-:Y:S10]  /*0af0*/  @!P3 STG.E desc[UR10][R6.64], R4 ;  /* 0x000000040600b986 */ /* 0x0003f4000c10190a */
[----:B------:R-:W-:Y:S05]  /*0b00*/  @P0 EXIT ;  /* 0x000000000000094d */ /* 0x000fea0003800000 */
[----:B------:R-:W-:-:S05]  /*0b10*/  MOV R0, 0xff800000 ;  /* 0xff80000000007802 */ /* 0x000fca0000000f00 */
[----:B------:R-:W-:Y:S01]  /*0b20*/  STG.E desc[UR10][R6.64+0xc0], R0 ;  /* 0x0000c00006007986 */ /* 0x000fe2000c10190a */
[----:B------:R-:W-:Y:S05]  /*0b30*/  EXIT ;  /* 0x000000000000794d */ /* 0x000fea0003800000 */
.L_x_3922:
        /* <DEDUP_REMOVED lines=24> */
.L_x_3923:
        /* <DEDUP_REMOVED lines=16> */
[----:B------:R-:W-:Y:S02]  /*0dc0*/  IMAD.HI.U32 R8, R6, R3, RZ ;  /* 0x0000000306087227 */ /* 0x000fe400078e00ff */
        /* <DEDUP_REMOVED lines=16> */
[----:B------:R-:W-:-:S05]  /*0ed0*/  IMAD R9, R13, R8, R9 ;  /* 0x000000080d097224 */ /* 0x000fca00078e0209 */
[----:B------:R-:W-:Y:S02]  /*0ee0*/  SHF.R.S32.HI R8, RZ, 0x1f, R9 ;  /* 0x0000001fff087819 */ /* 0x000fe40000011409 */
        /* <DEDUP_REMOVED lines=24> */
[----:B------:R-:W-:Y:S02]  /*1070*/  @!P1 LOP3.LUT R7, RZ, R6, RZ, 0x33, !PT ;  /* 0x00000006ff079212 */ /* 0x000fe400078e33ff */
        /* <DEDUP_REMOVED lines=10> */
[----:B------:R-:W-:Y:S01]  /*1120*/  IMAD R6, R9, R85, R12 ;  /* 0x0000005509067224 */ /* 0x000fe200078e020c */
[----:B------:R-:W-:Y:S01]  /*1130*/  SHF.R.S32.HI R12, RZ, 0x1f, R7 ;  /* 0x0000001fff0c7819 */ /* 0x000fe20000011407 */
[----:B------:R-:W-:-:S03]  /*1140*/  IMAD.WIDE.U32 R4, R5, R2, RZ ;  /* 0x0000000205047225 */ /* 0x000fc600078e00ff */
[----:B------:R-:W-:Y:S01]  /*1150*/  IADD3 R15, R15, R6, RZ ;  /* 0x000000060f0f7210 */ /* 0x000fe20007ffe0ff */
[----:B------:R-:W-:Y:S01]  /*1160*/  IMAD R6, R12, UR4, RZ ;  /* 0x000000040c067c24 */ /* 0x000fe2000f8e02ff */
[----:B------:R-:W-:-:S03]  /*1170*/  MOV R16, R4 ;  /* 0x0000000400107202 */ /* 0x000fc60000000f00 */
[C---:B------:R-:W-:Y:S02]  /*1180*/  IMAD R6, R7.reuse, UR5, R6 ;  /* 0x0000000507067c24 */ /* 0x040fe4000f8e0206 */
[----:B------:R-:W-:-:S04]  /*1190*/  IMAD.WIDE.U32 R18, R7, UR4, R14 ;  /* 0x0000000407127c25 */ /* 0x000fc8000f8e000e */
[----:B------:R-:W-:Y:S01]  /*11a0*/  IMAD.IADD R15, R5, 0x1, R3 ;  /* 0x00000001050f7824 */ /* 0x000fe200078e0203 */
[----:B------:R-:W-:Y:S02]  /*11b0*/  IADD3 R13, R19, R6, RZ ;  /* 0x00000006130d7210 */ /* 0x000fe40007ffe0ff */
[----:B------:R-:W-:Y:S01]  /*11c0*/  MOV R14, R18 ;  /* 0x00000012000e7202 */ /* 0x000fe20000000f00 */
[----:B------:R-:W-:Y:S06]  /*11d0*/  BRA `(.L_x_3925) ;  /* 0x0000000400347947 */ /* 0x000fec0003800000 */
.L_x_3924:
[----:B------:R-:W1:Y:S01]  /*11e0*/  LDC R12, c[0x0][0x278] ;  /* 0x00009e00ff0c7b82 */ /* 0x000e620000000800 */
[----:B------:R-:W-:Y:S02]  /*11f0*/  ISETP.NE.AND P3, PT, R13, -0x1, PT ;  /* 0xffffffff0d00780c */ /* 0x000fe40003f65270 */
[----:B------:R-:W-:-:S04]  /*1200*/  LEA R9, R88, 0xffffff80, 0x7 ;  /* 0xffffff8058097811 */ /* 0x000fc800078e38ff */
[----:B------:R-:W-:-:S07]  /*1210*/  SHF.R.S32.HI R8, RZ, 0x1f, R9 ;  /* 0x0000001fff087819 */ /* 0x000fce0000011409 */
[----:B------:R-:W2:Y:S01]  /*1220*/  @P3 LDC.64 R84, c[0x0][0x248] ;  /* 0x00009200ff543b82 */ /* 0x000ea20000000a00 */
[----:B------:R-:W-:Y:S02]  /*1230*/  @P3 IADD3 R14, R18, R13, RZ ;  /* 0x0000000d120e3210 */ /* 0x000fe40007ffe0ff */
[----:B-1----:R-:W-:-:S04]  /*1240*/  IABS R3, R12 ;  /* 0x0000000c00037213 */ /* 0x002fc80000000000 */
[----:B------:R-:W1:Y:S01]  /*1250*/  I2F.RP R6, R3 ;  /* 0x0000000300067306 */ /* 0x000e620000209400 */
        /* <DEDUP_REMOVED lines=39> */
.L_x_3926:
        /* <DEDUP_REMOVED lines=14> */
[----:B------:R-:W-:Y:S01]  /*15b0*/  @P3 IMAD R15, R13, R7, R5 ;  /* 0x000000070d0f3224 */ /* 0x000fe200078e0205 */
        /* <DEDUP_REMOVED lines=14> */
[----:B------:R-:W-:-:S07]  /*16a0*/  IADD3 R15, R17, R3, RZ ;  /* 0x00000003110f7210 */ /* 0x000fce0007ffe0ff */
.L_x_3925:
[----:B------:R-:W-:Y:S01]  /*16b0*/  ISETP.NE.AND P4, PT, R0, -0x1, PT ;  /* 0xffffffff0000780c */ /* 0x000fe20003f85270 */
[----:B------:R-:W-:Y:S01]  /*16c0*/  VIADD R145, R88, 0xffffffff ;  /* 0xffffffff58917836 */ /* 0x000fe20000000000 */
[----:B------:R-:W-:Y:S01]  /*16d0*/  SHF.R.S32.HI R6, RZ, 0x1f, R22 ;  /* 0x0000001fff067819 */ /* 0x000fe20000011416 */
[----:B------:R-:W-:Y:S01]  /*16e0*/  IMAD.IADD R139, R21, 0x1, -R28 ;  /* 0x00000001158b7824 */ /* 0x000fe200078e0a1c */
[----:B------:R-:W1:Y:S01]  /*16f0*/  S2UR UR4, SR_CgaCtaId ;  /* 0x00000000000479c3 */ /* 0x000e620000008800 */
[----:B------:R-:W-:Y:S01]  /*1700*/  ULDC.64 UR6, c[0x0][0x258] ;  /* 0x0000960000067ab9 */ /* 0x000fe20000000a00 */
[CC--:B------:R-:W-:Y:S01]  /*1710*/  LEA.HI R19, R6.reuse, R22.reuse, RZ, 0x2 ;  /* 0x0000001606137211 */ /* 0x0c0fe200078f10ff */
[----:B------:R-:W-:Y:S01]  /*1720*/  ULDC.64 UR8, c[0x0][0x268] ;  /* 0x00009a0000087ab9 */ /* 0x000fe20000000a00 */
[----:B------:R-:W-:Y:S01]  /*1730*/  LEA.HI R29, R6, R22, RZ, 0x5 ;  /* 0x00000016061d7211 */ /* 0x000fe200078f28ff */
[----:B------:R-:W-:Y:S01]  /*1740*/  UMOV UR5, 0x400 ;  /* 0x0000040000057882 */ /* 0x000fe20000000000 */
[----:B------:R-:W-:Y:S01]  /*1750*/  LOP3.LUT R147, R19, 0xfffffffc, RZ, 0xc0, !PT ;  /* 0xfffffffc13937812 */ /* 0x000fe200078ec0ff */
[----:B------:R-:W-:Y:S01]  /*1760*/  BSSY B0, `(.L_x_3927) ;  /* 0x0000050000007945 */ /* 0x000fe20003800000 */
[----:B------:R-:W-:Y:S01]  /*1770*/  SHF.R.S32.HI R18, RZ, 0x2, R19 ;  /* 0x00000002ff127819 */ /* 0x000fe20000011413 */
[----:B------:R-:W2:Y:S01]  /*1780*/  @P4 LDC.64 R4, c[0x0][0x240] ;  /* 0x00009000ff044b82 */ /* 0x000ea20000000a00 */
[----:B-----5:R-:W-:Y:S01]  /*1790*/  @!P4 SHF.R.S32.HI R17, RZ, 0x1f, R148 ;  /* 0x0000001fff11c819 */ /* 0x020fe20000011494 */
[----:B------:R-:W-:Y:S01]  /*17a0*/  IMAD.IADD R147, R22, 0x1, -R147 ;  /* 0x0000000116937824 */ /* 0x000fe200078e0a93 */
[----:B------:R-:W-:-:S04]  /*17b0*/  SHF.R.S32.HI R23, RZ, 0x5, R29 ;  /* 0x00000005ff177819 */ /* 0x000fc8000001141d */
[----:B------:R-:W-:Y:S01]  /*17c0*/  SHF.L.U32 R147, R147, 0x3, RZ ;  /* 0x0000000393937819 */ /* 0x000fe200000006ff */
[----:B------:R-:W3:Y:S01]  /*17d0*/  @!P4 LDC.64 R2, c[0x0][0x228] ;  /* 0x00008a00ff02cb82 */ /* 0x000ee20000000a00 */
[----:B-1----:R-:W-:Y:S01]  /*17e0*/  ULEA UR4, UR4, UR5, 0x18 ;  /* 0x0000000504047291 */ /* 0x002fe2000f8ec03f */
[----:B--2---:R-:W-:-:S04]  /*17f0*/  @P4 IMAD.WIDE.U32 R24, R0, R4, RZ ;  /* 0x0000000400184225 */ /* 0x004fc800078e00ff */
[----:B------:R-:W-:Y:S02]  /*1800*/  @P4 IMAD R5, R0, R5, R25 ;  /* 0x0000000500054224 */ /* 0x000fe400078e0219 */
[----:B------:R-:W-:Y:S02]  /*1810*/  IMAD.SHL.U32 R0, R145, 0x80, RZ ;  /* 0x0000008091007824 */ /* 0x000fe400078e00ff */
[-C--:B---3--:R-:W-:Y:S02]  /*1820*/  @!P4 IMAD R4, R17, R2.reuse, RZ ;  /* 0x000000021104c224 */ /* 0x088fe400078e02ff */
[----:B------:R-:W-:Y:S02]  /*1830*/  VIADD R17, R18, 0x20 ;  /* 0x0000002012117836 */ /* 0x000fe40000000000 */
[----:B------:R-:W-:Y:S02]  /*1840*/  @!P4 IMAD R4, R148, R3, R4 ;  /* 0x000000039404c224 */ /* 0x000fe400078e0204 */
[----:B------:R-:W-:Y:S01]  /*1850*/  IMAD.IADD R3, R114, 0x1, -R0 ;  /* 0x0000000172037824 */ /* 0x000fe200078e0a00 */
[----:B------:R-:W-:Y:S01]  /*1860*/  ISETP.GE.AND P5, PT, R17, R139, PT ;  /* 0x0000008b1100720c */ /* 0x000fe20003fa6270 */
[----:B------:R-:W-:-:S03]  /*1870*/  @!P4 IMAD.WIDE.U32 R26, R148, R2, RZ ;  /* 0x00000002941ac225 */ /* 0x000fc600078e00ff */
[-C--:B------:R-:W-:Y:S01]  /*1880*/  ISETP.GE.AND P1, PT, R17, R3.reuse, PT ;  /* 0x000000031100720c */ /* 0x080fe20003f26270 */
[----:B------:R-:W-:Y:S01]  /*1890*/  @!P4 IMAD.IADD R5, R27, 0x1, R4 ;  /* 0x000000011b05c824 */ /* 0x000fe200078e0204 */
[----:B------:R-:W-:Y:S01]  /*18a0*/  ISETP.GE.AND P3, PT, R17, R3, PT ;  /* 0x000000031100720c */ /* 0x000fe20003f66270 */
[----:B------:R-:W-:Y:S01]  /*18b0*/  VIADD R2, R18, 0x40 ;  /* 0x0000004012027836 */ /* 0x000fe20000000000 */
[----:B------:R-:W-:Y:S01]  /*18c0*/  @P4 MOV R17, R24 ;  /* 0x0000001800114202 */ /* 0x000fe20000000f00 */
[----:B------:R-:W-:Y:S01]  /*18d0*/  @!P4 IMAD.MOV.U32 R17, RZ, RZ, R26 ;  /* 0x000000ffff11c224 */ /* 0x000fe200078e001a */
[----:B------:R-:W-:Y:S02]  /*18e0*/  IADD3 R30, P4, R147, R16, RZ ;  /* 0x00000010931e7210 */ /* 0x000fe40007f9e0ff */
[----:B------:R-:W-:Y:S02]  /*18f0*/  SHF.R.S32.HI R16, RZ, 0x1f, R147 ;  /* 0x0000001fff107819 */ /* 0x000fe40000011493 */
[----:B------:R-:W-:-:S02]  /*1900*/  LEA.HI R4, R6, R22, RZ, 0x3 ;  /* 0x0000001606047211 */ /* 0x000fc400078f18ff */
[-C--:B------:R-:W-:Y:S01]  /*1910*/  ISETP.GE.AND P0, PT, R2, R3.reuse, PT ;  /* 0x000000030200720c */ /* 0x080fe20003f06270 */
[----:B------:R-:W-:Y:S01]  /*1920*/  IMAD.X R31, R16, 0x1, R15, P4 ;  /* 0x00000001101f7824 */ /* 0x000fe200020e060f */
[----:B------:R-:W-:Y:S02]  /*1930*/  ISETP.GE.AND P2, PT, R2, R3, PT ;  /* 0x000000030200720c */ /* 0x000fe40003f46270 */
[----:B------:R-:W-:Y:S01]  /*1940*/  SHF.R.S32.HI R2, RZ, 0x3, R4 ;  /* 0x00000003ff027819 */ /* 0x000fe20000011404 */
[----:B------:R-:W-:Y:S01]  /*1950*/  IMAD.WIDE.U32 R30, R7, UR8, R30 ;  /* 0x00000008071e7c25 */ /* 0x000fe2000f8e001e */
[----:B------:R-:W-:Y:S02]  /*1960*/  IADD3 R14, P4, R147, R14, RZ ;  /* 0x0000000e930e7210 */ /* 0x000fe40007f9e0ff */
[----:B------:R-:W-:Y:S01]  /*1970*/  LEA.HI R24, R19, R18, RZ, 0x1 ;  /* 0x0000001213187211 */ /* 0x000fe200078f08ff */
[----:B------:R-:W-:Y:S01]  /*1980*/  IMAD.SHL.U32 R25, R2, 0x40, RZ ;  /* 0x0000004002197824 */ /* 0x000fe200078e00ff */
[----:B------:R-:W-:Y:S01]  /*1990*/  SHF.R.S32.HI R19, RZ, 0x1f, R18 ;  /* 0x0000001fff137819 */ /* 0x000fe20000011412 */
[----:B------:R-:W-:Y:S01]  /*19a0*/  IMAD.X R15, R16, 0x1, R13, P4 ;  /* 0x00000001100f7824 */ /* 0x000fe200020e060d */
[----:B------:R-:W-:-:S02]  /*19b0*/  IADD3 R32, P4, R147, R17, RZ ;  /* 0x0000001193207210 */ /* 0x000fc40007f9e0ff */
[----:B------:R-:W-:Y:S02]  /*19c0*/  LOP3.LUT R25, R25, 0xc0, RZ, 0xc0, !PT ;  /* 0x000000c019197812 */ /* 0x000fe400078ec0ff */
[----:B------:R-:W-:Y:S01]  /*19d0*/  LOP3.LUT R24, R24, 0x7fffffe, RZ, 0xc0, !PT ;  /* 0x07fffffe18187812 */ /* 0x000fe200078ec0ff */
[----:B------:R-:W-:Y:S01]  /*19e0*/  IMAD.X R33, R16, 0x1, R5, P4 ;  /* 0x0000000110217824 */ /* 0x000fe200020e0605 */
[----:B------:R-:W-:Y:S01]  /*19f0*/  IADD3 R9, P4, R18, R9, RZ ;  /* 0x0000000912097210 */ /* 0x000fe20007f9e0ff */
[----:B------:R-:W-:Y:S01]  /*1a00*/  IMAD R5, R12, UR8, RZ ;  /* 0x000000080c057c24 */ /* 0x000fe2000f8e02ff */
[----:B------:R-:W-:Y:S01]  /*1a10*/  LOP3.LUT R26, R25, 0x18, R147, 0xf8, !PT ;  /* 0x00000018191a7812 */ /* 0x000fe200078ef893 */
[C---:B------:R-:W-:Y:S01]  /*1a20*/  IMAD.IADD R24, R18.reuse, 0x1, -R24 ;  /* 0x0000000112187824 */ /* 0x040fe200078e0a18 */
[----:B------:R-:W-:Y:S01]  /*1a30*/  SHF.R.U32.HI R25, RZ, 0x3, R25 ;  /* 0x00000003ff197819 */ /* 0x000fe20000011619 */
[----:B------:R-:W-:Y:S01]  /*1a40*/  IMAD.X R8, R19, 0x1, R8, P4 ;  /* 0x0000000113087824 */ /* 0x000fe200020e0608 */
[----:B------:R-:W-:Y:S01]  /*1a50*/  ISETP.GE.AND P4, PT, R18, R139, PT ;  /* 0x0000008b1200720c */ /* 0x000fe20003f86270 */
[----:B------:R-:W-:Y:S01]  /*1a60*/  IMAD R24, R23, 0x8, R24 ;  /* 0x0000000817187824 */ /* 0x000fe200078e0218 */
[----:B------:R-:W-:Y:S01]  /*1a70*/  LOP3.LUT R25, R26, R25, RZ, 0x3c, !PT ;  /* 0x000000191a197212 */ /* 0x000fe200078e3cff */
[----:B------:R-:W-:Y:S01]  /*1a80*/  IMAD.WIDE R26, R10, 0x40, R18 ;  /* 0x000000400a1a7825 */ /* 0x000fe200078e0212 */
[----:B------:R-:W-:-:S02]  /*1a90*/  SHF.R.S32.HI R10, RZ, 0x1f, R11 ;  /* 0x0000001fff0a7819 */ /* 0x000fc4000001140b */
[----:B------:R-:W-:Y:S01]  /*1aa0*/  LEA R24, R24, R25, 0x5 ;  /* 0x0000001918187211 */ /* 0x000fe200078e28ff */
[----:B------:R-:W-:-:S03]  /*1ab0*/  IMAD.WIDE.U32 R32, R11, UR6, R32 ;  /* 0x000000060b207c25 */ /* 0x000fc6000f8e0020 */
[----:B------:R-:W-:Y:S01]  /*1ac0*/  LEA R146, R24, UR4, 0x1 ;  /* 0x0000000418927c11 */ /* 0x000fe2000f8e08ff */
[----:B------:R-:W-:Y:S02]  /*1ad0*/  IMAD R10, R10, UR6, RZ ;  /* 0x000000060a0a7c24 */ /* 0x000fe4000f8e02ff */
[----:B------:R-:W-:Y:S02]  /*1ae0*/  IMAD R5, R7, UR9, R5 ;  /* 0x0000000907057c24 */ /* 0x000fe4000f8e0205 */
[----:B------:R-:W-:Y:S02]  /*1af0*/  IMAD R10, R11, UR7, R10 ;  /* 0x000000070b0a7c24 */ /* 0x000fe4000f8e020a */
[----:B------:R-:W-:Y:S02]  /*1b00*/  IMAD R7, R19, R84, RZ ;  /* 0x0000005413077224 */ /* 0x000fe400078e02ff */
        /* <DEDUP_REMOVED lines=21> */
.L_x_3928:
[----:B------:R-:W-:Y:S05]  /*1c60*/  BSYNC B0 ;  /* 0x0000000000007941 */ /* 0x000fea0003800000 */
.L_x_3927:
        /* <DEDUP_REMOVED lines=21> */
.L_x_3930:
[----:B------:R-:W-:Y:S05]  /*1dc0*/  BSYNC B0 ;  /* 0x0000000000007941 */ /* 0x000fea0003800000 */
.L_x_3929:
[C---:B------:R-:W-:Y:S01]  /*1dd0*/  ISETP.GE.AND P5, PT, R18.reuse, R3, PT ;  /* 0x000000031200720c */ /* 0x040fe20003fa6270 */
[C---:B------:R-:W-:Y:S01]  /*1de0*/  IMAD R7, R18.reuse, R85, R7 ;  /* 0x0000005512077224 */ /* 0x040fe200078e0207 */
[----:B------:R-:W-:Y:S01]  /*1df0*/  BSSY B0, `(.L_x_3931) ;  /* 0x0000014000007945 */ /* 0x000fe20003800000 */
[C---:B------:R-:W-:Y:S01]  /*1e00*/  IMAD.WIDE.U32 R14, R18.reuse, R84, R14 ;  /* 0x00000054120e7225 */ /* 0x040fe200078e000e */
[C---:B------:R-:W-:Y:S02]  /*1e10*/  ISETP.GE.AND P4, PT, R18.reuse, R3, PT ;  /* 0x000000031200720c */ /* 0x040fe40003f86270 */
[----:B------:R-:W-:Y:S02]  /*1e20*/  IADD3 R18, R18, 0x60, RZ ;  /* 0x0000006012127810 */ /* 0x000fe40007ffe0ff */
[----:B------:R-:W-:Y:S02]  /*1e30*/  IADD3 R112, R15, R7, RZ ;  /* 0x000000070f707210 */ /* 0x000fe40007ffe0ff */
[----:B------:R-:W-:-:S03]  /*1e40*/  MOV R113, R14 ;  /* 0x0000000e00717202 */ /* 0x000fc60000000f00 */
        /* <DEDUP_REMOVED lines=8> */
[----:B----4-:R-:W-:-:S04]  /*1ed0*/  LEA R10, P5, R113, UR6, 0x1 ;  /* 0x00000006710a7c11 */ /* 0x010fc8000f8a08ff */
[----:B------:R-:W-:-:S05]  /*1ee0*/  LEA.HI.X R11, R113, UR7, R112, 0x1, P5 ;  /* 0x00000007710b7c11 */ /* 0x000fca000a8f0c70 */
[----:B------:R-:W-:Y:S01]  /*1ef0*/  @!PT LDS RZ, [RZ] ;  /* 0x00000000fffff984 */ /* 0x000fe20000000800 */
[----:B------:R-:W-:Y:S01]  /*1f00*/  @!PT LDS RZ, [RZ] ;  /* 0x00000000fffff984 */ /* 0x000fe20000000800 */
[----:B------:R-:W-:Y:S01]  /*1f10*/  @!PT LDS RZ, [RZ] ;  /* 0x00000000fffff984 */ /* 0x000fe20000000800 */
[----:B------:R4:W-:Y:S04]  /*1f20*/  LDGSTS.E.BYPASS.LTC128B.128 [R146+0x1000], desc[UR10][R10.64] ;  /* 0x010000000a927fae */ /* 0x0009e8000b901d4a */
.L_x_3932:
[----:B------:R-:W-:Y:S05]  /*1f30*/  BSYNC B0 ;  /* 0x0000000000007941 */ /* 0x000fea0003800000 */
.L_x_3931:
[----:B------:R-:W-:Y:S01]  /*1f40*/  BSSY B0, `(.L_x_3933) ;  /* 0x0000013000007945 */ /* 0x000fe20003800000 */
[----:B------:R-:W-:Y:S01]  /*1f50*/  ISETP.GE.AND P5, PT, R18, R3, PT ;  /* 0x000000031200720c */ /* 0x000fe20003fa6270 */
[C---:B------:R-:W-:Y:S01]  /*1f60*/  IMAD.SHL.U32 R142, R84.reuse, 0x20, RZ ;  /* 0x00000020548e7824 */ /* 0x040fe200078e00ff */
[----:B------:R-:W-:Y:S02]  /*1f70*/  SHF.L.U64.HI R141, R84, 0x5, R85 ;  /* 0x00000005548d7819 */ /* 0x000fe40000010255 */
[----:B------:R-:W-:Y:S01]  /*1f80*/  LEA.HI R96, R6, R22, RZ, 0x4 ;  /* 0x0000001606607211 */ /* 0x000fe200078f20ff */
        /* <DEDUP_REMOVED lines=8> */
[----:B----4-:R-:W-:-:S04]  /*2010*/  LEA R10, P1, R7, UR6, 0x1 ;  /* 0x00000006070a7c11 */ /* 0x010fc8000f8208ff */
[----:B------:R-:W-:-:S05]  /*2020*/  LEA.HI.X R11, R7, UR7, R6, 0x1, P1 ;  /* 0x00000007070b7c11 */ /* 0x000fca00088f0c06 */
[----:B------:R-:W-:Y:S01]  /*2030*/  @!PT LDS RZ, [RZ] ;  /* 0x00000000fffff984 */ /* 0x000fe20000000800 */
[----:B------:R-:W-:Y:S01]  /*2040*/  @!PT LDS RZ, [RZ] ;  /* 0x00000000fffff984 */ /* 0x000fe20000000800 */
[----:B------:R-:W-:Y:S01]  /*2050*/  @!PT LDS RZ, [RZ] ;  /* 0x00000000fffff984 */ /* 0x000fe20000000800 */
[----:B------:R4:W-:Y:S04]  /*2060*/  LDGSTS.E.BYPASS.LTC128B.128 [R146+0x1800], desc[UR10][R10.64] ;  /* 0x018000000a927fae */ /* 0x0009e8000b901d4a */
.L_x_3934:
[----:B------:R-:W-:Y:S05]  /*2070*/  BSYNC B0 ;  /* 0x0000000000007941 */ /* 0x000fea0003800000 */
.L_x_3933:
[----:B----4-:R-:W-:Y:S01]  /*2080*/  LOP3.LUT R11, R4, 0xfffffff8, RZ, 0xc0, !PT ;  /* 0xfffffff8040b7812 */ /* 0x010fe200078ec0ff */
[----:B------:R-:W4:Y:S01]  /*2090*/  LDC.64 R94, c[0x0][0x250] ;  /* 0x00009400ff5e7b82 */ /* 0x000f220000000a00 */
[----:B------:R-:W-:Y:S01]  /*20a0*/  SHF.R.S32.HI R10, RZ, 0x4, R96 ;  /* 0x00000004ff0a7819 */ /* 0x000fe20000011460 */
[----:B------:R-:W-:Y:S01]  /*20b0*/  BSSY B0, `(.L_x_3935) ;  /* 0x0000032000007945 */ /* 0x000fe20003800000 */
[----:B------:R-:W-:Y:S01]  /*20c0*/  LOP3.LUT R96, R96, 0xfffffff0, RZ, 0xc0, !PT ;  /* 0xfffffff060607812 */ /* 0x000fe200078ec0ff */
[----:B------:R-:W-:Y:S01]  /*20d0*/  IMAD.IADD R11, R22, 0x1, -R11 ;  /* 0x00000001160b7824 */ /* 0x000fe200078e0a0b */
[----:B------:R-:W-:Y:S01]  /*20e0*/  LEA.HI R6, R4, R2, RZ, 0x1 ;  /* 0x0000000204067211 */ /* 0x000fe200078f08ff */
[----:B------:R-:W-:Y:S01]  /*20f0*/  IMAD.IADD R31, R31, 0x1, R5 ;  /* 0x000000011f1f7824 */ /* 0x000fe200078e0205 */
[----:B------:R-:W-:Y:S01]  /*2100*/  LEA.HI R4, R10, R10, RZ, 0x1 ;  /* 0x0000000a0a047211 */ /* 0x000fe200078f08ff */
[----:B------:R-:W-:Y:S01]  /*2110*/  IMAD.IADD R96, R22, 0x1, -R96 ;  /* 0x0000000116607824 */ /* 0x000fe200078e0a60 */
[----:B------:R-:W-:-:S02]  /*2120*/  LOP3.LUT R6, R6, 0xfffffffe, RZ, 0xc0, !PT ;  /* 0xfffffffe06067812 */ /* 0x000fc400078ec0ff */
[----:B------:R-:W-:Y:S02]  /*2130*/  ISETP.GE.AND P1, PT, R18, R3, PT ;  /* 0x000000031200720c */ /* 0x000fe40003f26270 */
[----:B------:R-:W-:Y:S01]  /*2140*/  LEA.HI R3, R11, R11, RZ, 0x1 ;  /* 0x0000000b0b037211 */ /* 0x000fe200078f08ff */
[----:B------:R-:W-:Y:S01]  /*2150*/  IMAD.IADD R6, R2, 0x1, -R6 ;  /* 0x0000000102067824 */ /* 0x000fe200078e0a06 */
[----:B------:R-:W-:Y:S02]  /*2160*/  LOP3.LUT R4, R4, 0xfffffffe, RZ, 0xc0, !PT ;  /* 0xfffffffe04047812 */ /* 0x000fe400078ec0ff */
[----:B------:R-:W-:Y:S01]  /*2170*/  LEA.HI R13, R96, R96, RZ, 0x1 ;  /* 0x00000060600d7211 */ /* 0x000fe200078f08ff */
[----:B------:R-:W-:Y:S01]  /*2180*/  IMAD.SHL.U32 R6, R6, 0x8, RZ ;  /* 0x0000000806067824 */ /* 0x000fe200078e00ff */
[----:B------:R-:W-:Y:S01]  /*2190*/  LOP3.LUT R2, R3, 0xfffffffe, RZ, 0xc0, !PT ;  /* 0xfffffffe03027812 */ /* 0x000fe200078ec0ff */
[----:B------:R-:W-:Y:S01]  /*21a0*/  IMAD.IADD R10, R10, 0x1, -R4 ;  /* 0x000000010a0a7824 */ /* 0x000fe200078e0a04 */
[----:B------:R-:W-:-:S02]  /*21b0*/  SHF.R.S32.HI R3, RZ, 0x1, R3 ;  /* 0x00000001ff037819 */ /* 0x000fc40000011403 */
[--C-:B------:R-:W-:Y:S01]  /*21c0*/  SHF.R.S32.HI R12, RZ, 0x1, R13.reuse ;  /* 0x00000001ff0c7819 */ /* 0x100fe2000001140d */
[----:B------:R-:W-:Y:S01]  /*21d0*/  IMAD.IADD R11, R11, 0x1, -R2 ;  /* 0x000000010b0b7824 */ /* 0x000fe200078e0a02 */
[----:B------:R-:W-:Y:S01]  /*21e0*/  SHF.R.S32.HI R4, RZ, 0x1f, R13 ;  /* 0x0000001fff047819 */ /* 0x000fe2000001140d */
[----:B------:R-:W-:Y:S01]  /*21f0*/  IMAD.SHL.U32 R2, R3, 0x40, RZ ;  /* 0x0000004003027824 */ /* 0x000fe200078e00ff */
[----:B------:R-:W-:Y:S01]  /*2200*/  SHF.R.S32.HI R7, RZ, 0x1f, R96 ;  /* 0x0000001fff077819 */ /* 0x000fe20000011460 */
[----:B------:R-:W-:Y:S01]  /*2210*/  IMAD R11, R10, 0x8, R11 ;  /* 0x000000080a0b7824 */ /* 0x000fe200078e020b */
[----:B------:R-:W-:Y:S01]  /*2220*/  LEA.HI R4, R4, R12, RZ, 0x2 ;  /* 0x0000000c04047211 */ /* 0x000fe200078f10ff */
[----:B------:R-:W-:Y:S01]  /*2230*/  IMAD.SHL.U32 R10, R10, 0x8, RZ ;  /* 0x000000080a0a7824 */ /* 0x000fe200078e00ff */
[----:B------:R-:W-:Y:S02]  /*2240*/  LOP3.LUT R2, R2, 0xc0, RZ, 0xc0, !PT ;  /* 0x000000c002027812 */ /* 0x000fe400078ec0ff */
[----:B------:R-:W-:-:S02]  /*2250*/  LOP3.LUT R4, R4, 0xfffffffc, RZ, 0xc0, !PT ;  /* 0xfffffffc04047812 */ /* 0x000fc400078ec0ff */
[----:B------:R-:W-:Y:S02]  /*2260*/  LOP3.LUT R13, R13, 0x7fffffe, RZ, 0xc0, !PT ;  /* 0x07fffffe0d0d7812 */ /* 0x000fe400078ec0ff */
[----:B------:R-:W-:Y:S01]  /*2270*/  LOP3.LUT R6, R2, 0x8, R6, 0xf8, !PT ;  /* 0x0000000802067812 */ /* 0x000fe200078ef806 */
[----:B------:R-:W-:Y:S01]  /*2280*/  IMAD.IADD R4, R12, 0x1, -R4 ;  /* 0x000000010c047824 */ /* 0x000fe200078e0a04 */
[----:B------:R-:W-:Y:S01]  /*2290*/  LEA.HI R7, R7, R96, RZ, 0x3 ;  /* 0x0000006007077211 */ /* 0x000fe200078f18ff */
[----:B------:R-:W-:Y:S01]  /*22a0*/  IMAD.IADD R96, R96, 0x1, -R13 ;  /* 0x0000000160607824 */ /* 0x000fe200078e0a0d */
[----:B------:R-:W-:Y:S01]  /*22b0*/  SHF.R.U32.HI R2, RZ, 0x3, R2 ;  /* 0x00000003ff027819 */ /* 0x000fe20000011602 */
[----:B------:R-:W-:Y:S02]  /*22c0*/  IMAD.SHL.U32 R5, R4, 0x40, RZ ;  /* 0x0000004004057824 */ /* 0x000fe400078e00ff */
[----:B------:R-:W-:Y:S01]  /*22d0*/  IMAD.SHL.U32 R7, R7, 0x20, RZ ;  /* 0x0000002007077824 */ /* 0x000fe200078e00ff */
[----:B------:R-:W-:Y:S01]  /*22e0*/  LOP3.LUT R2, R6, R2, RZ, 0x3c, !PT ;  /* 0x0000000206027212 */ /* 0x000fe200078e3cff */
        /* <DEDUP_REMOVED lines=14> */
.L_x_3936:
[----:B------:R-:W-:Y:S05]  /*23d0*/  BSYNC B0 ;  /* 0x0000000000007941 */ /* 0x000fea0003800000 */
.L_x_3935:
        /* <DEDUP_REMOVED lines=8> */
[----:B------:R-:W-:Y:S01]  /*2460*/  MOV R13, R112 ;  /* 0x00000070000d7202 */ /* 0x000fe20000000f00 */
[----:B------:R-:W-:Y:S02]  /*2470*/  ULDC.64 UR6, c[0x0][0x218] ;  /* 0x0000860000067ab9 */ /* 0x000fe40000000a00 */
        /* <DEDUP_REMOVED lines=8> */
.L_x_3938:
[----:B------:R-:W-:Y:S05]  /*2500*/  BSYNC B0 ;  /* 0x0000000000007941 */ /* 0x000fea0003800000 */
.L_x_3937:
[----:B------:R-:W0:Y:S01]  /*2510*/  LDGDEPBAR ;  /* 0x00000000000079af */ /* 0x000e220000000000 */
[----:B------:R-:W-:Y:S01]  /*2520*/  LOP3.LUT R5, R5, 0xc0, RZ, 0xc0, !PT ;  /* 0x000000c005057812 */ /* 0x000fe200078ec0ff */
[----:B------:R-:W-:Y:S01]  /*2530*/  IMAD.U32 R136, R11, 0x20, R2 ;  /* 0x000000200b887824 */ /* 0x000fe200078e0002 */
[----:B------:R-:W-:Y:S01]  /*2540*/  LOP3.LUT R87, R7, 0xffffff00, RZ, 0xc0, !PT ;  /* 0xffffff0007577812 */ /* 0x000fe200078ec0ff */
[-C--:B----4-:R-:W-:Y:S01]  /*2550*/  IMAD R8, R8, R94.reuse, RZ ;  /* 0x0000005e08087224 */ /* 0x090fe200078e02ff */
[----:B------:R-:W-:Y:S01]  /*2560*/  LOP3.LUT R2, R5, 0x8, R10, 0xf8, !PT ;  /* 0x0000000805027812 */ /* 0x000fe200078ef80a */
[----:B------:R-:W-:Y:S01]  /*2570*/  IMAD.WIDE.U32 R90, R9, R94, R30 ;  /* 0x0000005e095a7225 */ /* 0x000fe200078e001e */
[----:B------:R-:W-:Y:S01]  /*2580*/  SHF.R.U32.HI R6, RZ, 0x3, R5 ;  /* 0x00000003ff067819 */ /* 0x000fe20000011605 */
[----:B------:R-:W-:Y:S01]  /*2590*/  ULDC.64 UR6, c[0x0][0x220] ;  /* 0x0000880000067ab9 */ /* 0x000fe20000000a00 */
[----:B------:R-:W-:Y:S01]  /*25a0*/  BSSY B0, `(.L_x_3939) ;  /* 0x000001f000007945 */ /* 0x000fe20003800000 */
[----:B------:R-:W-:Y:S01]  /*25b0*/  IMAD R5, R23, 0x200, R87 ;  /* 0x0000020017057824 */ /* 0x000fe200078e0257 */
[----:B------:R-:W-:Y:S01]  /*25c0*/  LOP3.LUT R2, R2, R6, RZ, 0x3c, !PT ;  /* 0x0000000602027212 */ /* 0x000fe200078e3cff */
[----:B------:R-:W-:Y:S01]  /*25d0*/  IMAD R89, R9, R95, R8 ;  /* 0x0000005f09597224 */ /* 0x000fe200078e0208 */
[----:B------:R-:W-:Y:S01]  /*25e0*/  LEA R92, P0, R90, UR6, 0x1 ;  /* 0x000000065a5c7c11 */ /* 0x000fe2000f8008ff */
[----:B------:R-:W-:Y:S01]  /*25f0*/  IMAD R5, R96, 0x20, R5 ;  /* 0x0000002060057824 */ /* 0x000fe200078e0205 */
[----:B------:R-:W-:Y:S01]  /*2600*/  SHF.L.U64.HI R143, R94, 0x5, R95 ;  /* 0x000000055e8f7819 */ /* 0x000fe2000001025f */
        /* <DEDUP_REMOVED lines=24> */
.L_x_3940:
[----:B------:R-:W-:Y:S05]  /*2790*/  BSYNC B0 ;  /* 0x0000000000007941 */ /* 0x000fea0003800000 */
.L_x_3939:
        /* <DEDUP_REMOVED lines=13> */
.L_x_3942:
[----:B------:R-:W-:Y:S05]  /*2870*/  BSYNC B0 ;  /* 0x0000000000007941 */ /* 0x000fea0003800000 */
.L_x_3941:
        /* <DEDUP_REMOVED lines=13> */
.L_x_3944:
[----:B------:R-:W-:Y:S05]  /*2950*/  BSYNC B0 ;  /* 0x0000000000007941 */ /* 0x000fea0003800000 */
.L_x_3943:
        /* <DEDUP_REMOVED lines=16> */
.L_x_3946:
[----:B------:R-:W-:Y:S05]  /*2a60*/  BSYNC B0 ;  /* 0x0000000000007941 */ /* 0x000fea0003800000 */
.L_x_3945:
[----:B------:R-:W-:Y:S01]  /*2a70*/  LDSM.16.M88.4 R16, [R138] ;  /* 0x000000008a10783b */ /* 0x000fe20000000200 */
[----:B------:R-:W-:Y:S01]  /*2a80*/  LOP3.LUT P0, RZ, R3, 0x2, RZ, 0xc0, !PT ;  /* 0x0000000203ff7812 */ /* 0x000fe2000780c0ff */
[----:B------:R-:W-:Y:S01]  /*2a90*/  IMAD.MOV.U32 R3, RZ, RZ, 0x10 ;  /* 0x00000010ff037424 */ /* 0x000fe200078e00ff */
[----:B------:R-:W-:Y:S01]  /*2aa0*/  LOP3.LUT P1, RZ, R4, 0x2, RZ, 0xc0, !PT ;  /* 0x0000000204ff7812 */ /* 0x000fe2000782c0ff */
[----:B------:R-:W5:Y:S01]  /*2ab0*/  LDSM.16.M88.4 R8, [R136+0x1000] ;  /* 0x001000008808783b */ /* 0x000f620000000200 */
[C---:B------:R-:W-:Y:S01]  /*2ac0*/  VIADD R4, R136.reuse, 0x1000 ;  /* 0x0000100088047836 */ /* 0x040fe20000000000 */
[----:B------:R-:W-:Y:S01]  /*2ad0*/  LOP3.LUT R72, R29, 0xffffffe0, RZ, 0xc0, !PT ;  /* 0xffffffe01d487812 */ /* 0x000fe200078ec0ff */
[----:B------:R-:W-:Y:S01]  /*2ae0*/  VIADD R135, R136, 0x1020 ;  /* 0x0000102088877836 */ /* 0x000fe20000000000 */
[----:B------:R-:W-:Y:S01]  /*2af0*/  SEL R3, R3, 0xfffffff0, !P1 ;  /* 0xfffffff003037807 */ /* 0x000fe20004800000 */
[----:B------:R-:W-:Y:S01]  /*2b00*/  LDSM.16.M88.4 R64, [R136+0x1400] ;  /* 0x001400008840783b */ /* 0x000fe20000000200 */
[----:B------:R-:W-:-:S02]  /*2b10*/  IMAD R23, R23, 0x10, R28 ;  /* 0x0000001017177824 */ /* 0x000fc400078e021c */
[----:B------:R-:W-:Y:S01]  /*2b20*/  IMAD.IADD R72, R22, 0x1, -R72 ;  /* 0x0000000116487824 */ /* 0x000fe200078e0a48 */
[----:B------:R-:W3:Y:S01]  /*2b30*/  LDSM.16.M88.4 R56, [R136+0x1800] ;  /* 0x001800008838783b */ /* 0x000ee20000000200 */
[----:B------:R-:W-:Y:S02]  /*2b40*/  IMAD R137, R3, 0x2, R138 ;  /* 0x0000000203897824 */ /* 0x000fe400078e028a */
[----:B------:R-:W-:Y:S01]  /*2b50*/  @P0 VIADD R135, R4, 0xffffffe0 ;  /* 0xffffffe004870836 */ /* 0x000fe20000000000 */
[----:B------:R-:W4:Y:S01]  /*2b60*/  LDSM.16.M88.4 R68, [R136+0x2c00] ;  /* 0x002c00008844783b */ /* 0x000f220000000200 */
[----:B------:R-:W-:Y:S01]  /*2b70*/  SHF.R.S32.HI R29, RZ, 0x1f, R72 ;  /* 0x0000001fff1d7819 */ /* 0x000fe20000011448 */
[----:B------:R-:W-:Y:S02]  /*2b80*/  IMAD.SHL.U32 R86, R22, 0x2, RZ ;  /* 0x0000000216567824 */ /* 0x000fe400078e00ff */
[----:B------:R-:W-:Y:S01]  /*2b90*/  LDSM.16.M88.4 R76, [R137] ;  /* 0x00000000894c783b */ /* 0x000fe20000000200 */
[----:B------:R-:W-:Y:S01]  /*2ba0*/  LEA.HI R72, R29, R72, RZ, 0x2 ;  /* 0x000000481d487211 */ /* 0x000fe200078f10ff */
[----:B------:R-:W-:Y:S01]  /*2bb0*/  IMAD R87, R96, 0x20, R87 ;  /* 0x0000002060577824 */ /* 0x000fe200078e0257 */
[----:B------:R-:W-:Y:S01]  /*2bc0*/  LOP3.LUT R86, R86, 0x6, RZ, 0xc0, !PT ;  /* 0x0000000656567812 */ /* 0x000fe200078ec0ff */
[----:B-1----:R-:W1:Y:S01]  /*2bd0*/  LDSM.16.M88.4 R4, [R135] ;  /* 0x000000008704783b */ /* 0x002e620000000200 */
[----:B------:R-:W-:Y:S01]  /*2be0*/  SHF.R.S32.HI R72, RZ, 0x2, R72 ;  /* 0x00000002ff487819 */ /* 0x000fe20000011448 */
[----:B------:R-:W-:-:S02]  /*2bf0*/  VIADD R132, R135, 0x400 ;  /* 0x0000040087847836 */ /* 0x000fc40000000000 */
[----:B------:R-:W1:Y:S01]  /*2c00*/  LDSM.16.M88.4 R48, [R136+0x1c00] ;  /* 0x001c00008830783b */ /* 0x000e620000000200 */
[----:B------:R-:W-:Y:S01]  /*2c10*/  IADD3 R23, R23, 0x1, R72 ;  /* 0x0000000117177810 */ /* 0x000fe20007ffe048 */
[----:B------:R-:W-:Y:S02]  /*2c20*/  IMAD.IADD R86, R0, 0x1, R86 ;  /* 0x0000000100567824 */ /* 0x000fe400078e0256 */
[----:B------:R-:W1:Y:S01]  /*2c30*/  LDSM.16.M88.4 R40, [R136+0x2000] ;  /* 0x002000008828783b */ /* 0x000e620000000200 */
[----:B------:R-:W-:Y:S01]  /*2c40*/  IADD3 R23, R114, R23, -R21 ;  /* 0x0000001772177210 */ /* 0x000fe20007ffe815 */
[C---:B------:R-:W-:Y:S02]  /*2c50*/  VIADD R131, R135.reuse, 0x800 ;  /* 0x0000080087837836 */ /* 0x040fe40000000000 */
[----:B------:R-:W1:Y:S01]  /*2c60*/  LDSM.16.M88.4 R32, [R136+0x2400] ;  /* 0x002400008820783b */ /* 0x000e620000000200 */
[----:B------:R-:W-:Y:S02]  /*2c70*/  VIADD R130, R135, 0xc00 ;  /* 0x00000c0087827836 */ /* 0x000fe40000000000 */
[----:B------:R-:W-:Y:S01]  /*2c80*/  IMAD.IADD R97, R23, 0x1, R20 ;  /* 0x0000000117617824 */ /* 0x000fe200078e0214 */
[----:B--2---:R-:W2:Y:S01]  /*2c90*/  LDSM.16.M88.4 R24, [R136+0x2800] ;  /* 0x002800008818783b */ /* 0x004ea20000000200 */
[----:B------:R-:W-:Y:S01]  /*2ca0*/  VIADD R129, R135, 0x1000 ;  /* 0x0000100087817836 */ /* 0x000fe20000000000 */
[C---:B-----5:R-:W-:Y:S02]  /*2cb0*/  HMMA.16816.F32.BF16 R12, R16.reuse, R8, RZ ;  /* 0x00000008100c723c */ /* 0x060fe400000418ff */
[----:B------:R-:W5:Y:S01]  /*2cc0*/  LDSM.16.M88.4 R80, [R135+0x400] ;  /* 0x000400008750783b */ /* 0x000f620000000200 */
[----:B------:R-:W-:Y:S01]  /*2cd0*/  VIMNMX R115, R97, R114, PT ;  /* 0x0000007261737248 */ /* 0x000fe20003fe0100 */
[----:B------:R-:W-:Y:S01]  /*2ce0*/  VIADD R128, R135, 0x1400 ;  /* 0x0000140087807836 */ /* 0x000fe20000000000 */
[----:B------:R-:W-:Y:S01]  /*2cf0*/  VIADDMNMX R114, R97, 0x8, R114, PT ;  /* 0x0000000861727846 */ /* 0x000fe20003800172 */
[----:B------:R-:W5:Y:S01]  /*2d00*/  LDSM.16.M88.4 R72, [R135+0x800] ;  /* 0x000800008748783b */ /* 0x000f620000000200 */
[----:B------:R-:W-:Y:S01]  /*2d10*/  HMMA.16816.F32.BF16 R8, R16, R10, RZ ;  /* 0x0000000a1008723c */ /* 0x000fe200000418ff */
[----:B------:R-:W-:-:S02]  /*2d20*/  ISETP.GE.AND P2, PT, R86, R115, PT ;  /* 0x000000735600720c */ /* 0x000fc40003f46270 */
[C---:B------:R-:W-:Y:S01]  /*2d30*/  ISETP.GE.AND P4, PT, R86.reuse, R114, PT ;  /* 0x000000725600720c */ /* 0x040fe20003f86270 */
[----:B------:R-:W0:Y:S02]  /*2d40*/  LDGDEPBAR ;  /* 0x00000000000079af */ /* 0x000e240000000000 */
[C---:B---3--:R-:W-:Y:S06]  /*2d50*/  HMMA.16816.F32.BF16 R60, R16.reuse, R56, RZ ;  /* 0x00000038103c723c */ /* 0x048fec00000418ff */
[----:B----4-:R-:W-:Y:S06]  /*2d60*/  HMMA.16816.F32.BF16 R20, R16, R68, RZ ;  /* 0x000000441014723c */ /* 0x010fec00000418ff */
[----:B-1----:R-:W-:Y:S01]  /*2d70*/  HMMA.16816.F32.BF16 R12, R76, R4, R12 ;  /* 0x000000044c0c723c */ /* 0x002fe2000004180c */
[----:B------:R-:W-:-:S02]  /*2d80*/  VIADD R68, R86, 0x1 ;  /* 0x0000000156447836 */ /* 0x000fc40000000000 */
[----:B------:R-:W-:-:S03]  /*2d90*/  VIADD R69, R86, 0x8 ;  /* 0x0000000856457836 */ /* 0x000fc60000000000 */
[----:B------:R-:W-:Y:S01]  /*2da0*/  HMMA.16816.F32.BF16 R8, R76, R6, R8 ;  /* 0x000000064c08723c */ /* 0x000fe20000041808 */
[CC--:B------:R-:W-:Y:S02]  /*2db0*/  ISETP.GE.AND P1, PT, R68.reuse, R115.reuse, PT ;  /* 0x000000734400720c */ /* 0x0c0fe40003f26270 */
[-C--:B------:R-:W-:Y:S02]  /*2dc0*/  ISETP.GE.AND P3, PT, R68, R114.reuse, PT ;  /* 0x000000724400720c */ /* 0x080fe40003f66270 */
[C---:B------:R-:W-:Y:S01]  /*2dd0*/  ISETP.GE.AND P0, PT, R69.reuse, R115, PT ;  /* 0x000000734500720c */ /* 0x040fe20003f06270 */
[----:B------:R-:W-:Y:S01]  /*2de0*/  HMMA.16816.F32.BF16 R4, R16, R64, RZ ;  /* 0x000000401004723c */ /* 0x000fe200000418ff */
[----:B------:R-:W-:-:S05]  /*2df0*/  ISETP.GE.AND P5, PT, R69, R114, PT ;  /* 0x000000724500720c */ /* 0x000fca0003fa6270 */
[C---:B------:R-:W-:Y:S06]  /*2e00*/  HMMA.16816.F32.BF16 R64, R16.reuse, R66, RZ ;  /* 0x000000421040723c */ /* 0x040fec00000418ff */
[----:B------:R-:W-:Y:S01]  /*2e10*/  HMMA.16816.F32.BF16 R52, R16, R48, RZ ;  /* 0x000000301034723c */ /* 0x000fe200000418ff */
[----:B------:R-:W-:Y:S01]  /*2e20*/  FSEL R102, R12, -INF , !P2 ;  /* 0xff8000000c667808 */ /* 0x000fe20005000000 */
[C---:B------:R-:W-:Y:S01]  /*2e30*/  VIADD R12, R86.reuse, 0x11 ;  /* 0x00000011560c7836 */ /* 0x040fe20000000000 */
[----:B------:R-:W-:Y:S01]  /*2e40*/  FSEL R101, R13, -INF , !P1 ;  /* 0xff8000000d657808 */ /* 0x000fe20004800000 */
[----:B------:R-:W-:-:S02]  /*2e50*/  VIADD R13, R86, 0x10 ;  /* 0x00000010560d7836 */ /* 0x000fc40000000000 */
[----:B------:R-:W-:Y:S01]  /*2e60*/  HMMA.16816.F32.BF16 R44, R16, R40, RZ ;  /* 0x00000028102c723c */ /* 0x000fe200000418ff */
[----:B------:R-:W-:Y:S02]  /*2e70*/  FSEL R107, R8, -INF , !P0 ;  /* 0xff800000086b7808 */ /* 0x000fe40004000000 */
[----:B------:R-:W-:-:S03]  /*2e80*/  ISETP.GE.AND P0, PT, R12, R115, PT ;  /* 0x000000730c00720c */ /* 0x000fc60003f06270 */
[C---:B------:R-:W-:Y:S06]  /*2e90*/  HMMA.16816.F32.BF16 R36, R16.reuse, R32, RZ ;  /* 0x000000201024723c */ /* 0x040fec00000418ff */
[C---:B--2---:R-:W-:Y:S06]  /*2ea0*/  HMMA.16816.F32.BF16 R28, R16.reuse, R24, RZ ;  /* 0x00000018101c723c */ /* 0x044fec00000418ff */
[C---:B------:R-:W-:Y:S06]  /*2eb0*/  HMMA.16816.F32.BF16 R56, R16.reuse, R58, RZ ;  /* 0x0000003a1038723c */ /* 0x040fec00000418ff */
[C---:B------:R-:W-:Y:S06]  /*2ec0*/  HMMA.16816.F32.BF16 R48, R16.reuse, R50, RZ ;  /* 0x000000321030723c */ /* 0x040fec00000418ff */
[C---:B------:R-:W-:Y:S06]  /*2ed0*/  HMMA.16816.F32.BF16 R40, R16.reuse, R42, RZ ;  /* 0x0000002a1028723c */ /* 0x040fec00000418ff */
[C---:B------:R-:W-:Y:S06]  /*2ee0*/  HMMA.16816.F32.BF16 R32, R16.reuse, R34, RZ ;  /* 0x000000221020723c */ /* 0x040fec00000418ff */
[C---:B------:R-:W-:Y:S06]  /*2ef0*/  HMMA.16816.F32.BF16 R24, R16.reuse, R26, RZ ;  /* 0x0000001a1018723c */ /* 0x040fec00000418ff */
[----:B------:R-:W-:Y:S01]  /*2f00*/  HMMA.16816.F32.BF16 R16, R16, R70, RZ ;  /* 0x000000461010723c */ /* 0x000fe200000418ff */
[----:B------:R-:W1:Y:S05]  /*2f10*/  LDSM.16.M88.4 R68, [R135+0xc00] ;  /* 0x000c00008744783b */ /* 0x000e6a0000000200 */
[C---:B-----5:R-:W-:Y:S06]  /*2f20*/  HMMA.16816.F32.BF16 R4, R76.reuse, R80, R4 ;  /* 0x000000504c04723c */ /* 0x060fec0000041804 */
[----:B------:R-:W-:Y:S01]  /*2f30*/  HMMA.16816.F32.BF16 R64, R76, R82, R64 ;  /* 0x000000524c40723c */ /* 0x000fe20000041840 */
[----:B------:R-:W-:Y:S01]  /*2f40*/  VIADD R80, R86, 0x9 ;  /* 0x0000000956507836 */ /* 0x000fe20000000000 */
[----:B------:R-:W-:-:S02]  /*2f50*/  FSEL R81, R14, -INF , !P4 ;  /* 0xff8000000e517808 */ /* 0x000fc40006000000 */
[-C--:B------:R-:W-:Y:S02]  /*2f60*/  ISETP.GE.AND P4, PT, R13, R114.reuse, PT ;  /* 0x000000720d00720c */ /* 0x080fe40003f86270 */
[C---:B------:R-:W-:Y:S01]  /*2f70*/  ISETP.GE.AND P2, PT, R80.reuse, R115, PT ;  /* 0x000000735000720c */ /* 0x040fe20003f46270 */
[C---:B------:R-:W-:Y:S01]  /*2f80*/  HMMA.16816.F32.BF16 R60, R76.reuse, R72, R60 ;  /* 0x000000484c3c723c */ /* 0x040fe2000004183c */
[----:B------:R-:W-:Y:S02]  /*2f90*/  ISETP.GE.AND P1, PT, R80, R114, PT ;  /* 0x000000725000720c */ /* 0x000fe40003f26270 */
[----:B------:R-:W-:Y:S02]  /*2fa0*/  FSEL R105, R9, -INF , !P2 ;  /* 0xff80000009697808 */ /* 0x000fe40005000000 */
[----:B------:R-:W-:Y:S01]  /*2fb0*/  FSEL R80, R15, -INF , !P3 ;  /* 0xff8000000f507808 */ /* 0x000fe20005800000 */
[----:B------:R-:W-:Y:S01]  /*2fc0*/  HMMA.16816.F32.BF16 R56, R76, R74, R56 ;  /* 0x0000004a4c38723c */ /* 0x000fe20000041838 */
[----:B------:R-:W-:-:S02]  /*2fd0*/  FSEL R73, R10, -INF , !P5 ;  /* 0xff8000000a497808 */ /* 0x000fc40006800000 */
[----:B------:R-:W-:Y:S02]  /*2fe0*/  FSEL R72, R11, -INF , !P1 ;  /* 0xff8000000b487808 */ /* 0x000fe40004800000 */
[----:B------:R-:W2:Y:S01]  /*2ff0*/  LDSM.16.M88.4 R8, [R135+0x1000] ;  /* 0x001000008708783b */ /* 0x000ea20000000200 */
[-C--:B------:R-:W-:Y:S01]  /*3000*/  ISETP.GE.AND P3, PT, R13, R115.reuse, PT ;  /* 0x000000730d00720c */ /* 0x080fe20003f66270 */
[----:B------:R-:W-:Y:S01]  /*3010*/  VIADD R13, R86, 0x18 ;  /* 0x00000018560d7836 */ /* 0x000fe20000000000 */
[----:B------:R-:W-:Y:S01]  /*3020*/  ISETP.GE.AND P2, PT, R12, R114, PT ;  /* 0x000000720c00720c */ /* 0x000fe20003f46270 */
[----:B------:R-:W-:Y:S01]  /*3030*/  VIADD R12, R86, 0x19 ;  /* 0x00000019560c7836 */ /* 0x000fe20000000000 */
[----:B------:R-:W-:Y:S01]  /*3040*/  FSEL R111, R4, -INF , !P3 ;  /* 0xff800000046f7808 */ /* 0x000fe20005800000 */
[C---:B------:R-:W-:Y:S01]  /*3050*/  VIADD R4, R86.reuse, 0x21 ;  /* 0x0000002156047836 */ /* 0x040fe20000000000 */
[----:B------:R-:W-:Y:S01]  /*3060*/  FSEL R110, R5, -INF , !P0 ;  /* 0xff800000056e7808 */ /* 0x000fe20004000000 */
[----:B------:R-:W-:Y:S01]  /*3070*/  VIADD R5, R86, 0x20 ;  /* 0x0000002056057836 */ /* 0x000fe20000000000 */
[----:B------:R-:W-:-:S02]  /*3080*/  ISETP.GE.AND P1, PT, R13, R115, PT ;  /* 0x000000730d00720c */ /* 0x000fc40003f26270 */
[-C--:B------:R-:W-:Y:S01]  /*3090*/  ISETP.GE.AND P3, PT, R12, R115.reuse, PT ;  /* 0x000000730c00720c */ /* 0x080fe20003f66270 */
[C---:B-1----:R-:W-:Y:S01]  /*30a0*/  HMMA.16816.F32.BF16 R52, R76.reuse, R68, R52 ;  /* 0x000000444c34723c */ /* 0x042fe20000041834 */
[----:B------:R-:W-:Y:S02]  /*30b0*/  FSEL R83, R6, -INF , !P4 ;  /* 0xff80000006537808 */ /* 0x000fe40006000000 */
[----:B------:R-:W-:Y:S02]  /*30c0*/  FSEL R82, R7, -INF , !P2 ;  /* 0xff80000007527808 */ /* 0x000fe40005000000 */
[----:B------:R-:W-:Y:S01]  /*30d0*/  FSEL R117, R64, -INF , !P1 ;  /* 0xff80000040757808 */ /* 0x000fe20004800000 */
[----:B------:R-:W-:Y:S01]  /*30e0*/  HMMA.16816.F32.BF16 R48, R76, R70, R48 ;  /* 0x000000464c30723c */ /* 0x000fe20000041830 */
[----:B------:R-:W-:Y:S02]  /*30f0*/  FSEL R65, R65, -INF , !P3 ;  /* 0xff80000041417808 */ /* 0x000fe40005800000 */
[-C--:B------:R-:W-:Y:S01]  /*3100*/  ISETP.GE.AND P5, PT, R13, R114.reuse, PT ;  /* 0x000000720d00720c */ /* 0x080fe20003fa6270 */
[----:B------:R-:W-:Y:S01]  /*3110*/  VIADD R13, R86, 0x28 ;  /* 0x00000028560d7836 */ /* 0x000fe20000000000 */
[----:B------:R-:W-:Y:S01]  /*3120*/  ISETP.GE.AND P0, PT, R12, R114, PT ;  /* 0x000000720c00720c */ /* 0x000fe20003f06270 */
[----:B------:R-:W-:Y:S01]  /*3130*/  VIADD R12, R86, 0x29 ;  /* 0x00000029560c7836 */ /* 0x000fe20000000000 */
[----:B------:R-:W-:-:S02]  /*3140*/  ISETP.GE.AND P2, PT, R5, R115, PT ;  /* 0x000000730500720c */ /* 0x000fc40003f46270 */
[-C--:B------:R-:W-:Y:S02]  /*3150*/  ISETP.GE.AND P4, PT, R5, R114.reuse, PT ;  /* 0x000000720500720c */ /* 0x080fe40003f86270 */
        /* <DEDUP_REMOVED lines=8> */
[CC--:B------:R-:W-:Y:S02]  /*31e0*/  ISETP.GE.AND P0, PT, R13.reuse, R115.reuse, PT ;  /* 0x000000730d00720c */ /* 0x0c0fe40003f06270 */
[-C--:B------:R-:W-:Y:S01]  /*31f0*/  ISETP.GE.AND P5, PT, R13, R114.reuse, PT ;  /* 0x000000720d00720c */ /* 0x080fe20003fa6270 */
[----:B------:R-:W-:Y:S01]  /*3200*/  VIADD R13, R86, 0x30 ;  /* 0x00000030560d7836 */ /* 0x000fe20000000000 */
[C---:B------:R-:W-:Y:S01]  /*3210*/  ISETP.GE.AND P2, PT, R12.reuse, R115, PT ;  /* 0x000000730c00720c */ /* 0x040fe20003f46270 */
[----:B------:R-:W-:Y:S01]  /*3220*/  HMMA.16816.F32.BF16 R40, R76, R10, R40 ;  /* 0x0000000a4c28723c */ /* 0x000fe20000041828 */
[----:B------:R-:W-:Y:S01]  /*3230*/  ISETP.GE.AND P1, PT, R12, R114, PT ;  /* 0x000000720c00720c */ /* 0x000fe20003f26270 */
[----:B------:R-:W-:Y:S01]  /*3240*/  VIADD R12, R86, 0x31 ;  /* 0x00000031560c7836 */ /* 0x000fe20000000000 */
[----:B------:R-:W-:Y:S01]  /*3250*/  FSEL R74, R62, -INF , !P4 ;  /* 0xff8000003e4a7808 */ /* 0x000fe20006000000 */
[C---:B------:R-:W-:Y:S01]  /*3260*/  VIADD R9, R86.reuse, 0x38 ;  /* 0x0000003856097836 */ /* 0x040fe20000000000 */
[----:B------:R-:W-:Y:S01]  /*3270*/  FSEL R63, R63, -INF , !P3 ;  /* 0xff8000003f3f7808 */ /* 0x000fe20005800000 */
[----:B------:R-:W-:Y:S01]  /*3280*/  VIADD R8, R86, 0x39 ;  /* 0x0000003956087836 */ /* 0x000fe20000000000 */
[----:B------:R-:W-:-:S02]  /*3290*/  FSEL R71, R56, -INF , !P0 ;  /* 0xff80000038477808 */ /* 0x000fc40004000000 */
[----:B------:R-:W-:Y:S02]  /*32a0*/  FSEL R70, R57, -INF , !P2 ;  /* 0xff80000039467808 */ /* 0x000fe40005000000 */
[CC--:B------:R-:W-:Y:S02]  /*32b0*/  ISETP.GE.AND P3, PT, R13.reuse, R115.reuse, PT ;  /* 0x000000730d00720c */ /* 0x0c0fe40003f66270 */
[-C--:B------:R-:W-:Y:S02]  /*32c0*/  ISETP.GE.AND P4, PT, R13, R114.reuse, PT ;  /* 0x000000720d00720c */ /* 0x080fe40003f86270 */
[C---:B------:R-:W-:Y:S02]  /*32d0*/  ISETP.GE.AND P0, PT, R12.reuse, R115, PT ;  /* 0x000000730c00720c */ /* 0x040fe40003f06270 */
[----:B------:R-:W-:Y:S02]  /*32e0*/  ISETP.GE.AND P2, PT, R12, R114, PT ;  /* 0x000000720c00720c */ /* 0x000fe40003f46270 */
[----:B------:R-:W2:Y:S01]  /*32f0*/  LDSM.16.M88.4 R12, [R135+0x1800] ;  /* 0x00180000870c783b */ /* 0x000ea20000000200 */
[----:B------:R-:W-:-:S02]  /*3300*/  FSEL R121, R58, -INF , !P5 ;  /* 0xff8000003a797808 */ /* 0x000fc40006800000 */
[----:B------:R-:W-:Y:S02]  /*3310*/  FSEL R57, R59, -INF , !P1 ;  /* 0xff8000003b397808 */ /* 0x000fe40004800000 */
[----:B------:R-:W-:Y:S02]  /*3320*/  FSEL R118, R52, -INF , !P3 ;  /* 0xff80000034767808 */ /* 0x000fe40005800000 */
[----:B------:R-:W-:Y:S01]  /*3330*/  FSEL R58, R53, -INF , !P0 ;  /* 0xff800000353a7808 */ /* 0x000fe20004000000 */
[C---:B-1----:R-:W-:Y:S01]  /*3340*/  HMMA.16816.F32.BF16 R36, R76.reuse, R4, R36 ;  /* 0x000000044c24723c */ /* 0x042fe20000041824 */
[CC--:B------:R-:W-:Y:S02]  /*3350*/  ISETP.GE.AND P1, PT, R9.reuse, R115.reuse, PT ;  /* 0x000000730900720c */ /* 0x0c0fe40003f26270 */
[-C--:B------:R-:W-:Y:S01]  /*3360*/  ISETP.GE.AND P5, PT, R9, R114.reuse, PT ;  /* 0x000000720900720c */ /* 0x080fe20003fa6270 */
[----:B------:R-:W-:Y:S01]  /*3370*/  VIADD R9, R86, 0x40 ;  /* 0x0000004056097836 */ /* 0x000fe20000000000 */
[C---:B------:R-:W-:Y:S01]  /*3380*/  ISETP.GE.AND P3, PT, R8.reuse, R115, PT ;  /* 0x000000730800720c */ /* 0x040fe20003f66270 */
[----:B------:R-:W-:Y:S01]  /*3390*/  HMMA.16816.F32.BF16 R32, R76, R6, R32 ;  /* 0x000000064c20723c */ /* 0x000fe20000041820 */
[----:B------:R-:W-:Y:S01]  /*33a0*/  ISETP.GE.AND P0, PT, R8, R114, PT ;  /* 0x000000720800720c */ /* 0x000fe20003f06270 */
[C---:B------:R-:W-:Y:S01]  /*33b0*/  VIADD R8, R86.reuse, 0x41 ;  /* 0x0000004156087836 */ /* 0x040fe20000000000 */
[----:B------:R-:W-:Y:S01]  /*33c0*/  FSEL R67, R55, -INF , !P2 ;  /* 0xff80000037437808 */ /* 0x000fe20005000000 */
[----:B------:R-:W-:Y:S01]  /*33d0*/  VIADD R5, R86, 0x48 ;  /* 0x0000004856057836 */ /* 0x000fe20000000000 */
[----:B------:R-:W-:Y:S01]  /*33e0*/  FSEL R59, R54, -INF , !P4 ;  /* 0xff800000363b7808 */ /* 0x000fe20006000000 */
[----:B------:R-:W-:Y:S01]  /*33f0*/  VIADD R4, R86, 0x49 ;  /* 0x0000004956047836 */ /* 0x000fe20000000000 */
[----:B------:R-:W-:Y:S01]  /*3400*/  FSEL R122, R48, -INF , !P1 ;  /* 0xff800000307a7808 */ /* 0x000fe20004800000 */
[----:B------:R-:W-:Y:S01]  /*3410*/  VIADD R6, R86, 0x50 ;  /* 0x0000005056067836 */ /* 0x000fe20000000000 */
[----:B------:R-:W-:-:S02]  /*3420*/  FSEL R55, R49, -INF , !P3 ;  /* 0xff80000031377808 */ /* 0x000fc40005800000 */
[CC--:B------:R-:W-:Y:S02]  /*3430*/  ISETP.GE.AND P2, PT, R9.reuse, R115.reuse, PT ;  /* 0x000000730900720c */ /* 0x0c0fe40003f46270 */
[-C--:B------:R-:W-:Y:S02]  /*3440*/  ISETP.GE.AND P4, PT, R9, R114.reuse, PT ;  /* 0x000000720900720c */ /* 0x080fe40003f86270 */
[C---:B------:R-:W-:Y:S02]  /*3450*/  ISETP.GE.AND P1, PT, R8.reuse, R115, PT ;  /* 0x000000730800720c */ /* 0x040fe40003f26270 */
[----:B------:R-:W-:Y:S02]  /*3460*/  ISETP.GE.AND P3, PT, R8, R114, PT ;  /* 0x000000720800720c */ /* 0x000fe40003f66270 */
[----:B------:R-:W1:Y:S01]  /*3470*/  LDSM.16.M88.4 R8, [R135+0x1c00] ;  /* 0x001c00008708783b */ /* 0x000e620000000200 */
[----:B------:R-:W-:Y:S01]  /*3480*/  FSEL R109, R50, -INF , !P5 ;  /* 0xff800000326d7808 */ /* 0x000fe20006800000 */
[----:B------:R-:W-:-:S04]  /*3490*/  DEPBAR.LE SB0, 0x0 ;  /* 0x000080000000791a */ /* 0x000fc80000000000 */
[----:B------:R-:W-:Y:S01]  /*34a0*/  FSEL R100, R51, -INF , !P0 ;  /* 0xff80000033647808 */ /* 0x000fe20004000000 */
[C---:B--2---:R-:W-:Y:S01]  /*34b0*/  HMMA.16816.F32.BF16 R28, R76.reuse, R12, R28 ;  /* 0x0000000c4c1c723c */ /* 0x044fe2000004181c */
[CC--:B------:R-:W-:Y:S02]  /*34c0*/  ISETP.GE.AND P0, PT, R5.reuse, R115.reuse, PT ;  /* 0x000000730500720c */ /* 0x0c0fe40003f06270 */
[-C--:B------:R-:W-:Y:S02]  /*34d0*/  ISETP.GE.AND P5, PT, R5, R114.reuse, PT ;  /* 0x000000720500720c */ /* 0x080fe40003fa6270 */
[----:B------:R-:W-:Y:S01]  /*34e0*/  FSEL R123, R44, -INF , !P2 ;  /* 0xff8000002c7b7808 */ /* 0x000fe20005000000 */
[----:B------:R-:W-:Y:S01]  /*34f0*/  HMMA.16816.F32.BF16 R24, R76, R14, R24 ;  /* 0x0000000e4c18723c */ /* 0x000fe20000041818 */
[----:B------:R-:W-:Y:S02]  /*3500*/  FSEL R5, R45, -INF , !P1 ;  /* 0xff8000002d057808 */ /* 0x000fe40004800000 */
[C---:B------:R-:W-:Y:S01]  /*3510*/  ISETP.GE.AND P2, PT, R4.reuse, R115, PT ;  /* 0x000000730400720c */ /* 0x040fe20003f46270 */
[----:B------:R-:W-:Y:S01]  /*3520*/  BAR.SYNC.DEFER_BLOCKING 0x0 ;  /* 0x0000000000007b1d */ /* 0x000fe20000010000 */
        /* <DEDUP_REMOVED lines=14> */
[----:B------:R-:W-:Y:S01]  /*3610*/  FSEL R106, R42, -INF , !P5 ;  /* 0xff8000002a6a7808 */ /* 0x000fe20006800000 */
[----:B-1----:R-:W-:Y:S01]  /*3620*/  HMMA.16816.F32.BF16 R16, R76, R10, R16 ;  /* 0x0000000a4c10723c */ /* 0x002fe20000041810 */
[----:B------:R-:W-:Y:S02]  /*3630*/  FSEL R97, R43, -INF , !P1 ;  /* 0xff8000002b617808 */ /* 0x000fe40004800000 */
[----:B------:R-:W-:-:S02]  /*3640*/  ISETP.GE.AND P3, PT, R4, R115, PT ;  /* 0x000000730400720c */ /* 0x000fc40003f66270 */
[-C--:B------:R-:W-:Y:S01]  /*3650*/  ISETP.GE.AND P0, PT, R4, R114.reuse, PT ;  /* 0x000000720400720c */ /* 0x080fe20003f06270 */
[----:B------:R-:W-:Y:S01]  /*3660*/  VIADD R4, R86, 0x61 ;  /* 0x0000006156047836 */ /* 0x000fe20000000000 */
[C---:B------:R-:W-:Y:S01]  /*3670*/  ISETP.GE.AND P1, PT, R6.reuse, R115, PT ;  /* 0x000000730600720c */ /* 0x040fe20003f26270 */
[----:B------:R-:W-:Y:S01]  /*3680*/  HMMA.16816.F32.BF16 R20, R76, R8, R20 ;  /* 0x000000084c14723c */ /* 0x000fe20000041814 */
        /* <DEDUP_REMOVED lines=14> */
[----:B------:R-:W-:Y:S02]  /*3770*/  FSEL R61, R35, -INF , !P0 ;  /* 0xff800000233d7808 */ /* 0x000fe40004000000 */
[CC--:B------:R-:W-:Y:S02]  /*3780*/  ISETP.GE.AND P2, PT, R4.reuse, R115.reuse, PT ;  /* 0x000000730400720c */ /* 0x0c0fe40003f46270 */
[----:B------:R-:W-:Y:S01]  /*3790*/  ISETP.GE.AND P1, PT, R4, R114, PT ;  /* 0x000000720400720c */ /* 0x000fe20003f26270 */
        /* <DEDUP_REMOVED lines=10> */
[----:B------:R-:W-:Y:S01]  /*3840*/  ISETP.GE.AND P5, PT, R6, R114, PT ;  /* 0x000000720600720c */ /* 0x000fe20003fa6270 */
[----:B------:R-:W-:Y:S01]  /*3850*/  VIADD R6, R86, 0x70 ;  /* 0x0000007056067836 */ /* 0x000fe20000000000 */
[----:B------:R-:W-:Y:S01]  /*3860*/  FSEL R39, R18, -INF , !P1 ;  /* 0xff80000012277808 */ /* 0x000fe20004800000 */
[----:B------:R-:W-:Y:S01]  /*3870*/  VIADD R86, R86, 0x79 ;  /* 0x0000007956567836 */ /* 0x000fe20000000000 */
[----:B------:R-:W-:Y:S02]  /*3880*/  ISETP.GT.AND P1, PT, R145, R140, PT ;  /* 0x0000008c9100720c */ /* 0x000fe40003f24270 */
[----:B------:R-:W-:Y:S02]  /*3890*/  FSEL R62, R30, -INF , !P4 ;  /* 0xff8000001e3e7808 */ /* 0x000fe40006000000 */
[----:B------:R-:W-:Y:S02]  /*38a0*/  ISETP.GE.AND P4, PT, R6, R115, PT ;  /* 0x000000730600720c */ /* 0x000fe40003f86270 */
[----:B------:R-:W-:-:S02]  /*38b0*/  FSEL R53, R31, -INF , !P3 ;  /* 0xff8000001f357808 */ /* 0x000fc40005800000 */
[----:B------:R-:W-:Y:S02]  /*38c0*/  FSEL R50, R26, -INF , !P5 ;  /* 0xff8000001a327808 */ /* 0x000fe40006800000 */
[----:B------:R-:W-:Y:S02]  /*38d0*/  FSEL R20, R20, -INF , !P4 ;  /* 0xff80000014147808 */ /* 0x000fe40006000000 */
[----:B------:R-:W-:Y:S02]  /*38e0*/  FSEL R21, R21, -INF , !P0 ;  /* 0xff80000015157808 */ /* 0x000fe40004000000 */
[-C--:B------:R-:W-:Y:S02]  /*38f0*/  ISETP.GE.AND P3, PT, R6, R114.reuse, PT ;  /* 0x000000720600720c */ /* 0x080fe40003f66270 */
[-C--:B------:R-:W-:Y:S01]  /*3900*/  ISETP.GE.AND P5, PT, R4, R115.reuse, PT ;  /* 0x000000730400720c */ /* 0x080fe20003fa6270 */
[----:B------:R-:W-:Y:S01]  /*3910*/  IMAD.IADD R4, R2, 0x1, R87 ;  /* 0x0000000102047824 */ /* 0x000fe200078e0257 */
[C---:B------:R-:W-:Y:S01]  /*3920*/  ISETP.GE.AND P4, PT, R86.reuse, R115, PT ;  /* 0x000000735600720c */ /* 0x040fe20003f86270 */
[C---:B------:R-:W-:Y:S01]  /*3930*/  VIADD R87, R135.reuse, 0x1800 ;  /* 0x0000180087577836 */ /* 0x040fe20000000000 */
        /* <DEDUP_REMOVED lines=69> */
.L_x_3948:
[----:B------:R-:W-:-:S04]  /*3d90*/  LEA R15, -R84, RZ, 0x7 ;  /* 0x000000ff540f7211 */ /* 0x000fc800078e39ff */
[----:B------:R-:W-:-:S07]  /*3da0*/  SHF.R.S32.HI R2, RZ, 0x1f, R15 ;  /* 0x0000001fff027819 */ /* 0x000fce000001140f */
.L_x_3949:
        /* <DEDUP_REMOVED lines=52> */
.L_x_3951:
[----:B------:R-:W-:Y:S05]  /*40f0*/  BSYNC B0 ;  /* 0x0000000000007941 */ /* 0x000fea0003800000 */
.L_x_3950:
[----:B------:R-:W0:Y:S01]  /*4100*/  LDGDEPBAR ;  /* 0x00000000000079af */ /* 0x000e220000000000 */
[----:B------:R-:W-:-:S04]  /*4110*/  IADD3 R113, P0, R15, R113, RZ ;  /* 0x000000710f717210 */ /* 0x000fc80007f1e0ff */
[----:B------:R-:W-:-:S09]  /*4120*/  IADD3.X R112, R2, R112, RZ, P0, !PT ;  /* 0x0000007002707210 */ /* 0x000fd200007fe4ff */
.L_x_3947:
[----:B------:R-:W-:Y:S01]  /*4130*/  FMNMX.FTZ R2, R102, R101, !PT ;  /* 0x0000006566027209 */ /* 0x000fe20007810000 */
[----:B------:R-:W-:Y:S01]  /*4140*/  ULDC UR12, c[0x0][0x2ec] ;  /* 0x0000bb00000c7ab9 */ /* 0x000fe20000000800 */
[----:B------:R-:W-:Y:S01]  /*4150*/  LEA R134, R4, UR4, 0x1 ;  /* 0x0000000404867c11 */ /* 0x000fe2000f8e08ff */
[----:B------:R-:W-:Y:S01]  /*4160*/  ULDC.64 UR8, c[0x0][0x218] ;  /* 0x0000860000087ab9 */ /* 0x000fe20000000a00 */
[----:B------:R-:W-:Y:S02]  /*4170*/  FMNMX.FTZ R2, R107, R2, !PT ;  /* 0x000000026b027209 */ /* 0x000fe40007810000 */
[----:B------:R-:W-:Y:S01]  /*4180*/  LEA R133, R3, R134, 0x1 ;  /* 0x0000008603857211 */ /* 0x000fe200078e08ff */
[----:B------:R-:W-:Y:S01]  /*4190*/  LDSM.16.MT88.4 R76, [R134+0x3000] ;  /* 0x00300000864c783b */ /* 0x000fe20000004200 */
[----:B------:R-:W-:-:S03]  /*41a0*/  FMNMX.FTZ R2, R105, R2, !PT ;  /* 0x0000000269027209 */ /* 0x000fc60007810000 */
[----:B-12---:R-:W-:Y:S01]  /*41b0*/  LDSM.16.MT88.4 R8, [R133+0x3800] ;  /* 0x003800008508783b */ /* 0x006fe20000004200 */
        /* <DEDUP_REMOVED lines=63> */
[----:B------:R-:W-:Y:S01]  /*45b0*/  LDSM.16.MT88.4 R12, [R133+0x3400] ;  /* 0x00340000850c783b */ /* 0x000fe20000004200 */
[----:B------:R-:W-:Y:S01]  /*45c0*/  FMNMX.FTZ R0, R57, R0, !PT ;  /* 0x0000000039007209 */ /* 0x000fe20007810000 */
[--C-:B------:R-:W-:Y:S01]  /*45d0*/  FFMA.FTZ R54, R69, UR12, -R108.reuse ;  /* 0x0000000c45367c23 */ /* 0x100fe2000801086c */
[--C-:B------:R-:W-:Y:S01]  /*45e0*/  FFMA.FTZ R52, R68, UR12, -R108.reuse ;  /* 0x0000000c44347c23 */ /* 0x100fe2000801086c */
[----:B------:R-:W-:Y:S01]  /*45f0*/  LDSM.16.MT88.4 R16, [R134+0x3400] ;  /* 0x003400008610783b */ /* 0x000fe20000004200 */
        /* <DEDUP_REMOVED lines=19> */
[----:B------:R-:W-:Y:S01]  /*4730*/  FADD.FTZ R119, R120, R119 ;  /* 0x0000007778777221 */ /* 0x000fe20000010000 */
[----:B------:R-:W-:Y:S01]  /*4740*/  FMNMX.FTZ R0, R99, R0, !PT ;  /* 0x0000000063007209 */ /* 0x000fe20007810000 */
[--C-:B------:R-:W-:Y:S01]  /*4750*/  FFMA.FTZ R41, R123, UR12, -R108.reuse ;  /* 0x0000000c7b297c23 */ /* 0x100fe2000801086c */
[--C-:B------:R-:W-:Y:S01]  /*4760*/  FFMA.FTZ R36, R124, UR12, -R108.reuse ;  /* 0x0000000c7c247c23 */ /* 0x100fe2000801086c */
[----:B--2---:R-:W-:Y:S01]  /*4770*/  FADD.FTZ R119, R116, R119 ;  /* 0x0000007774777221 */ /* 0x004fe20000010000 */
[----:B------:R-:W-:Y:S01]  /*4780*/  FMNMX.FTZ R0, R106, R0, !PT ;  /* 0x000000006a007209 */ /* 0x000fe20007810000 */
[----:B------:R-:W-:Y:S01]  /*4790*/  MUFU.EX2 R101, R101 ;  /* 0x0000006500657308 */ /* 0x000fe20000000800 */
[C---:B---3--:R-:W-:Y:S01]  /*47a0*/  F2FP.BF16.F32.PACK_AB R70, R107.reuse, R116 ;  /* 0x000000746b46723e */ /* 0x048fe200000010ff */
[----:B------:R-:W-:Y:S01]  /*47b0*/  FADD.FTZ R119, R107, R119 ;  /* 0x000000776b777221 */ /* 0x000fe20000010000 */
[----:B------:R-:W-:Y:S01]  /*47c0*/  FMNMX.FTZ R0, R97, R0, !PT ;  /* 0x0000000061007209 */ /* 0x000fe20007810000 */
[--C-:B------:R-:W-:Y:S01]  /*47d0*/  FFMA.FTZ R32, R32, UR12, -R108.reuse ;  /* 0x0000000c20207c23 */ /* 0x100fe2000801086c */
[--C-:B------:R-:W-:Y:S01]  /*47e0*/  FFMA.FTZ R29, R29, UR12, -R108.reuse ;  /* 0x0000000c1d1d7c23 */ /* 0x100fe2000801086c */
[----:B------:R-:W-:Y:S01]  /*47f0*/  FFMA.FTZ R156, R104, UR12, -R108 ;  /* 0x0000000c689c7c23 */ /* 0x000fe2000801086c */
[----:B------:R-:W-:Y:S01]  /*4800*/  FMNMX.FTZ R0, R98, R0, !PT ;  /* 0x0000000062007209 */ /* 0x000fe20007810000 */
[----:B------:R-:W-:Y:S01]  /*4810*/  MUFU.EX2 R60, R60 ;  /* 0x0000003c003c7308 */ /* 0x000fe20000000800 */
[----:B-1----:R-:W-:-:S02]  /*4820*/  FADD.FTZ R119, R102, R119 ;  /* 0x0000007766777221 */ /* 0x002fc40000010000 */
        /* <DEDUP_REMOVED lines=29> */
[----:B------:R-:W-:Y:S02]  /*4a00*/  FMUL.FTZ R40, R0, UR12 ;  /* 0x0000000c00287c20 */ /* 0x000fe40008410000 */
[----:B------:R-:W-:Y:S03]  /*4a10*/  MUFU.EX2 R35, R35 ;  /* 0x0000002300237308 */ /* 0x000fe60000000800 */
[----:B------:R-:W-:Y:S02]  /*4a20*/  FSEL R40, R40, RZ, P0 ;  /* 0x000000ff28287208 */ /* 0x000fe40000000000 */
[----:B------:R-:W-:-:S03]  /*4a30*/  LEA R154, P0, R113, UR8, 0x1 ;  /* 0x00000008719a7c11 */ /* 0x000fc6000f8008ff */
        /* <DEDUP_REMOVED lines=34> */
[----:B------:R-:W-:Y:S01]  /*4c60*/  FADD.FTZ R111, R111, R117 ;  /* 0x000000756f6f7221 */ /* 0x000fe20000010000 */
[--C-:B------:R-:W-:Y:S01]  /*4c70*/  FFMA.FTZ R43, R43, UR12, -R40.reuse ;  /* 0x0000000c2b2b7c23 */ /* 0x100fe20008010828 */
[--C-:B------:R-:W-:Y:S01]  /*4c80*/  FFMA.FTZ R155, R38, UR12, -R40.reuse ;  /* 0x0000000c269b7c23 */ /* 0x100fe20008010828 */
[----:B------:R-:W-:Y:S01]  /*4c90*/  FFMA.FTZ R39, R39, UR12, -R40 ;  /* 0x0000000c27277c23 */ /* 0x000fe20008010828 */
[----:B------:R-:W-:-:S02]  /*4ca0*/  LEA.HI.X R153, R113, UR9, R112, 0x1, P0 ;  /* 0x0000000971997c11 */ /* 0x000fc400080f0c70 */
[----:B------:R-:W-:Y:S08]  /*4cb0*/  MUFU.EX2 R105, R105 ;  /* 0x0000006900697308 */ /* 0x000ff00000000800 */
[----:B------:R-:W2:Y:S01]  /*4cc0*/  MUFU.EX2 R65, R65 ;  /* 0x0000004100417308 */ /* 0x000ea20000000800 */
[----:B---3--:R-:W-:Y:S01]  /*4cd0*/  F2FP.BF16.F32.PACK_AB R71, R110, R118 ;  /* 0x000000766e47723e */ /* 0x008fe200000010ff */
[----:B------:R-:W-:-:S04]  /*4ce0*/  FADD.FTZ R118, R118, R111 ;  /* 0x0000006f76767221 */ /* 0x000fc80000010000 */
[----:B------:R-:W-:Y:S02]  /*4cf0*/  FADD.FTZ R118, R110, R118 ;  /* 0x000000766e767221 */ /* 0x000fe40000010000 */
[C---:B------:R-:W-:Y:S01]  /*4d00*/  HMMA.16816.F32.BF16 R80, R68.reuse, R76, RZ ;  /* 0x0000004c4450723c */ /* 0x040fe200000418ff */
[----:B------:R-:W-:Y:S05]  /*4d10*/  MUFU.EX2 R64, R64 ;  /* 0x0000004000407308 */ /* 0x000fea0000000800 */
[C---:B------:R-:W-:Y:S03]  /*4d20*/  HMMA.16816.F32.BF16 R76, R68.reuse, R78, RZ ;  /* 0x0000004e444c723c */ /* 0x040fe600000418ff */
[----:B------:R-:W3:Y:S03]  /*4d30*/  MUFU.EX2 R58, R58 ;  /* 0x0000003a003a7308 */ /* 0x000ee60000000800 */
[C---:B-1----:R-:W-:Y:S05]  /*4d40*/  HMMA.16816.F32.BF16 R72, R68.reuse, R4, RZ ;  /* 0x000000044448723c */ /* 0x042fea00000418ff */
[----:B------:R-:W-:Y:S01]  /*4d50*/  MUFU.EX2 R55, R55 ;  /* 0x0000003700377308 */ /* 0x000fe20000000800 */
[----:B------:R-:W-:Y:S01]  /*4d60*/  HMMA.16816.F32.BF16 R68, R68, R6, RZ ;  /* 0x000000064444723c */ /* 0x000fe200000418ff */
[C---:B------:R-:W-:Y:S01]  /*4d70*/  F2FP.BF16.F32.PACK_AB R4, R101.reuse, R102 ;  /* 0x000000666504723e */ /* 0x040fe200000010ff */
[----:B------:R-:W-:Y:S01]  /*4d80*/  FADD.FTZ R101, R101, R119 ;  /* 0x0000007765657221 */ /* 0x000fe20000010000 */
[----:B--2---:R-:W-:Y:S01]  /*4d90*/  F2FP.BF16.F32.PACK_AB R5, R65, R105 ;  /* 0x000000694105723e */ /* 0x004fe200000010ff */
[----:B------:R-:W-:-:S02]  /*4da0*/  FADD.FTZ R105, R105, R118 ;  /* 0x0000007669697221 */ /* 0x000fc40000010000 */
[----:B------:R-:W-:Y:S01]  /*4db0*/  FADD.FTZ R101, R60, R101 ;  /* 0x000000653c657221 */ /* 0x000fe20000010000 */
[----:B------:R-:W-:Y:S01]  /*4dc0*/  F2FP.BF16.F32.PACK_AB R6, R56, R60 ;  /* 0x0000003c3806723e */ /* 0x000fe200000010ff */
[----:B------:R-:W1:Y:S01]  /*4dd0*/  MUFU.EX2 R3, R3 ;  /* 0x0000000300037308 */ /* 0x000e620000000800 */
[----:B---3--:R-:W-:Y:S01]  /*4de0*/  F2FP.BF16.F32.PACK_AB R7, R58, R64 ;  /* 0x000000403a07723e */ /* 0x008fe200000010ff */
[----:B------:R-:W-:Y:S01]  /*4df0*/  FADD.FTZ R105, R65, R105 ;  /* 0x0000006941697221 */ /* 0x000fe20000010000 */
[----:B------:R-:W-:-:S03]  /*4e00*/  FADD.FTZ R101, R56, R101 ;  /* 0x0000006538657221 */ /* 0x000fc60000010000 */
[----:B------:R-:W-:Y:S02]  /*4e10*/  FADD.FTZ R64, R64, R105 ;  /* 0x0000006940407221 */ /* 0x000fe40000010000 */
[----:B------:R-:W-:Y:S01]  /*4e20*/  MUFU.EX2 R63, R63 ;  /* 0x0000003f003f7308 */ /* 0x000fe20000000800 */
[----:B------:R-:W-:Y:S01]  /*4e30*/  HMMA.16816.F32.BF16 R80, R4, R16, R80 ;  /* 0x000000100450723c */ /* 0x000fe20000041850 */
[----:B------:R-:W-:-:S05]  /*4e40*/  FADD.FTZ R64, R58, R64 ;  /* 0x000000403a407221 */ /* 0x000fca0000010000 */
[C---:B------:R-:W-:Y:S01]  /*4e50*/  HMMA.16816.F32.BF16 R76, R4.reuse, R18, R76 ;  /* 0x00000012044c723c */ /* 0x040fe2000004184c */
[----:B------:R-:W2:Y:S01]  /*4e60*/  MUFU.EX2 R57, R57 ;  /* 0x0000003900397308 */ /* 0x000ea20000000800 */
[----:B------:R-:W3:Y:S04]  /*4e70*/  LDSM.16.MT88.4 R16, [R134+0x3c00] ;  /* 0x003c00008610783b */ /* 0x000ee80000004200 */
[C---:B------:R-:W-:Y:S03]  /*4e80*/  HMMA.16816.F32.BF16 R72, R4.reuse, R12, R72 ;  /* 0x0000000c0448723c */ /* 0x040fe60000041848 */
[----:B------:R-:W4:Y:S03]  /*4e90*/  MUFU.EX2 R59, R59 ;  /* 0x0000003b003b7308 */ /* 0x000f260000000800 */
[----:B------:R-:W-:Y:S01]  /*4ea0*/  HMMA.16816.F32.BF16 R68, R4, R14, R68 ;  /* 0x0000000e0444723c */ /* 0x000fe20000041844 */
[----:B------:R-:W5:Y:S04]  /*4eb0*/  LDSM.16.MT88.4 R12, [R133+0x3c00] ;  /* 0x003c0000850c783b */ /* 0x000f680000004200 */
[----:B------:R-:W3:Y:S02]  /*4ec0*/  MUFU.EX2 R67, R67 ;  /* 0x0000004300437308 */ /* 0x000ee40000000800 */
[----:B------:R-:W-:Y:S01]  /*4ed0*/  F2FP.BF16.F32.PACK_AB R4, R52, R54 ;  /* 0x000000363404723e */ /* 0x000fe200000010ff */
[----:B------:R-:W-:Y:S01]  /*4ee0*/  FADD.FTZ R54, R54, R101 ;  /* 0x0000006536367221 */ /* 0x000fe20000010000 */
[----:B-1----:R-:W-:Y:S01]  /*4ef0*/  F2FP.BF16.F32.PACK_AB R5, R3, R55 ;  /* 0x000000370305723e */ /* 0x002fe200000010ff */
[----:B------:R-:W-:Y:S01]  /*4f00*/  FADD.FTZ R55, R55, R64 ;  /* 0x0000004037377221 */ /* 0x000fe20000010000 */
[----:B------:R-:W-:Y:S01]  /*4f10*/  F2FP.BF16.F32.PACK_AB R6, R48, R51 ;  /* 0x000000333006723e */ /* 0x000fe200000010ff */
[----:B------:R-:W-:Y:S01]  /*4f20*/  FADD.FTZ R54, R52, R54 ;  /* 0x0000003634367221 */ /* 0x000fe20000010000 */
[----:B--2---:R-:W-:Y:S01]  /*4f30*/  F2FP.BF16.F32.PACK_AB R7, R57, R63 ;  /* 0x0000003f3907723e */ /* 0x004fe200000010ff */
[----:B------:R-:W-:Y:S01]  /*4f40*/  MUFU.EX2 R109, R109 ;  /* 0x0000006d006d7308 */ /* 0x000fe20000000800 */
[----:B------:R-:W-:Y:S01]  /*4f50*/  FADD.FTZ R55, R3, R55 ;  /* 0x0000003703377221 */ /* 0x000fe20000010000 */
[----:B------:R-:W-:Y:S01]  /*4f60*/  FADD.FTZ R51, R51, R54 ;  /* 0x0000003633337221 */ /* 0x000fe20000010000 */
[----:B------:R-:W-:-:S02]  /*4f70*/  FFMA.FTZ R3, R49, UR12, -R40 ;  /* 0x0000000c31037c23 */ /* 0x000fc40008010828 */
[----:B------:R-:W-:Y:S01]  /*4f80*/  FADD.FTZ R63, R63, R55 ;  /* 0x000000373f3f7221 */ /* 0x000fe20000010000 */
[C---:B------:R-:W-:Y:S01]  /*4f90*/  HMMA.16816.F32.BF16 R80, R4.reuse, R20, R80 ;  /* 0x000000140450723c */ /* 0x040fe20000041850 */
[----:B------:R-:W-:Y:S01]  /*4fa0*/  FADD.FTZ R51, R48, R51 ;  /* 0x0000003330337221 */ /* 0x000fe20000010000 */
[----:B------:R-:W1:Y:S01]  /*4fb0*/  MUFU.EX2 R100, R100 ;  /* 0x0000006400647308 */ /* 0x000e620000000800 */
[----:B------:R-:W-:Y:S02]  /*4fc0*/  FADD.FTZ R63, R57, R63 ;  /* 0x0000003f393f7221 */ /* 0x000fe40000010000 */
[----:B------:R-:W-:Y:S01]  /*4fd0*/  FADD.FTZ R51, R47, R51 ;  /* 0x000000332f337221 */ /* 0x000fe20000010000 */
[C---:B------:R-:W-:Y:S01]  /*4fe0*/  HMMA.16816.F32.BF16 R76, R4.reuse, R22, R76 ;  /* 0x00000016044c723c */ /* 0x040fe2000004184c */
[----:B------:R-:W-:Y:S01]  /*4ff0*/  LDSM.16.MT88.4 R20, [R133+0x4000] ;  /* 0x004000008514783b */ /* 0x000fe20000004200 */
[----:B----4-:R-:W-:Y:S02]  /*5000*/  FADD.FTZ R63, R59, R63 ;  /* 0x0000003f3b3f7221 */ /* 0x010fe40000010000 */
[----:B------:R-:W2:Y:S02]  /*5010*/  MUFU.EX2 R103, R103 ;  /* 0x0000006700677308 */ /* 0x000ea40000000800 */
[C---:B------:R-:W-:Y:S06]  /*5020*/  HMMA.16816.F32.BF16 R72, R4.reuse, R8, R72 ;  /* 0x000000080448723c */ /* 0x040fec0000041848 */
[----:B------:R-:W-:Y:S01]  /*5030*/  HMMA.16816.F32.BF16 R68, R4, R10, R68 ;  /* 0x0000000a0444723c */ /* 0x000fe20000041844 */
[----:B------:R-:W4:Y:S01]  /*5040*/  LDSM.16.MT88.4 R8, [R134+0x4000] ;  /* 0x004000008608783b */ /* 0x000f220000004200 */
[----:B------:R-:W5:Y:S05]  /*5050*/  MUFU.EX2 R99, R99 ;  /* 0x0000006300637308 */ /* 0x000f6a0000000800 */
[C---:B------:R-:W-:Y:S01]  /*5060*/  F2FP.BF16.F32.PACK_AB R4, R46.reuse, R47 ;  /* 0x0000002f2e04723e */ /* 0x040fe200000010ff */
[----:B------:R-:W-:Y:S01]  /*5070*/  FADD.FTZ R46, R46, R51 ;  /* 0x000000332e2e7221 */ /* 0x000fe20000010000 */
[C---:B---3--:R-:W-:Y:S01]  /*5080*/  F2FP.BF16.F32.PACK_AB R5, R67.reuse, R59 ;  /* 0x0000003b4305723e */ /* 0x048fe200000010ff */
[----:B------:R-:W-:Y:S01]  /*5090*/  MUFU.EX2 R106, R106 ;  /* 0x0000006a006a7308 */ /* 0x000fe20000000800 */
[----:B------:R-:W-:Y:S01]  /*50a0*/  F2FP.BF16.F32.PACK_AB R6, R42, R44 ;  /* 0x0000002c2a06723e */ /* 0x000fe200000010ff */
[----:B------:R-:W-:Y:S01]  /*50b0*/  FADD.FTZ R67, R67, R63 ;  /* 0x0000003f43437221 */ /* 0x000fe20000010000 */
[----:B-1----:R-:W-:Y:S01]  /*50c0*/  F2FP.BF16.F32.PACK_AB R7, R100, R109 ;  /* 0x0000006d6407723e */ /* 0x002fe200000010ff */
[----:B------:R-:W-:-:S02]  /*50d0*/  FADD.FTZ R46, R44, R46 ;  /* 0x0000002e2c2e7221 */ /* 0x000fc40000010000 */
[----:B------:R-:W-:Y:S02]  /*50e0*/  FADD.FTZ R67, R109, R67 ;  /* 0x000000436d437221 */ /* 0x000fe40000010000 */
[----:B------:R-:W1:Y:S01]  /*50f0*/  MUFU.EX2 R97, R97 ;  /* 0x0000006100617308 */ /* 0x000e620000000800 */
[----:B------:R-:W-:Y:S01]  /*5100*/  FADD.FTZ R46, R42, R46 ;  /* 0x0000002e2a2e7221 */ /* 0x000fe20000010000 */
[----:B------:R-:W-:Y:S01]  /*5110*/  HMMA.16816.F32.BF16 R80, R4, R16, R80 ;  /* 0x000000100450723c */ /* 0x000fe20000041850 */
[----:B------:R-:W-:-:S04]  /*5120*/  FADD.FTZ R100, R100, R67 ;  /* 0x0000004364647221 */ /* 0x000fc80000010000 */
[----:B--2---:R-:W-:Y:S01]  /*5130*/  FADD.FTZ R100, R103, R100 ;  /* 0x0000006467647221 */ /* 0x004fe20000010000 */
[C---:B------:R-:W-:Y:S01]  /*5140*/  HMMA.16816.F32.BF16 R76, R4.reuse, R18, R76 ;  /* 0x00000012044c723c */ /* 0x040fe2000004184c */
[----:B------:R-:W2:Y:S01]  /*5150*/  LDSM.16.MT88.4 R16, [R134+0x4400] ;  /* 0x004400008610783b */ /* 0x000ea20000004200 */
[----:B------:R-:W3:Y:S04]  /*5160*/  MUFU.EX2 R33, R33 ;  /* 0x0000002100217308 */ /* 0x000ee80000000800 */
[C---:B-----5:R-:W-:Y:S04]  /*5170*/  HMMA.16816.F32.BF16 R72, R4.reuse, R12, R72 ;  /* 0x0000000c0448723c */ /* 0x060fe80000041848 */
[----:B------:R-:W-:Y:S02]  /*5180*/  MUFU.EX2 R32, R32 ;  /* 0x0000002000207308 */ /* 0x000fe40000000800 */
[----:B------:R-:W-:Y:S01]  /*5190*/  HMMA.16816.F32.BF16 R68, R4, R14, R68 ;  /* 0x0000000e0444723c */ /* 0x000fe20000041844 */
[----:B------:R-:W5:Y:S05]  /*51a0*/  LDSM.16.MT88.4 R12, [R133+0x4400] ;  /* 0x00440000850c783b */ /* 0x000f6a0000004200 */
[----:B------:R-:W2:Y:S01]  /*51b0*/  MUFU.EX2 R31, R31 ;  /* 0x0000001f001f7308 */ /* 0x000ea20000000800 */
[----:B------:R-:W-:Y:S01]  /*51c0*/  F2FP.BF16.F32.PACK_AB R4, R37, R41 ;  /* 0x000000292504723e */ /* 0x000fe200000010ff */
[----:B------:R-:W-:Y:S01]  /*51d0*/  FADD.FTZ R41, R41, R46 ;  /* 0x0000002e29297221 */ /* 0x000fe20000010000 */
[C---:B------:R-:W-:Y:S01]  /*51e0*/  F2FP.BF16.F32.PACK_AB R5, R99.reuse, R103 ;  /* 0x000000676305723e */ /* 0x040fe200000010ff */
[----:B------:R-:W-:Y:S01]  /*51f0*/  FADD.FTZ R99, R99, R100 ;  /* 0x0000006463637221 */ /* 0x000fe20000010000 */
[----:B------:R-:W-:Y:S01]  /*5200*/  F2FP.BF16.F32.PACK_AB R6, R35, R36 ;  /* 0x000000242306723e */ /* 0x000fe200000010ff */
[----:B------:R-:W-:Y:S01]  /*5210*/  FADD.FTZ R41, R37, R41 ;  /* 0x0000002925297221 */ /* 0x000fe20000010000 */
[----:B-1----:R-:W-:Y:S01]  /*5220*/  F2FP.BF16.F32.PACK_AB R7, R97, R106 ;  /* 0x0000006a6107723e */ /* 0x002fe200000010ff */
[----:B------:R-:W-:Y:S01]  /*5230*/  MUFU.EX2 R98, R98 ;  /* 0x0000006200627308 */ /* 0x000fe20000000800 */
[----:B------:R-:W-:Y:S01]  /*5240*/  FADD.FTZ R99, R106, R99 ;  /* 0x000000636a637221 */ /* 0x000fe20000010000 */
[----:B------:R-:W-:-:S03]  /*5250*/  FADD.FTZ R36, R36, R41 ;  /* 0x0000002924247221 */ /* 0x000fc60000010000 */
[----:B------:R-:W-:Y:S01]  /*5260*/  FADD.FTZ R97, R97, R99 ;  /* 0x0000006361617221 */ /* 0x000fe20000010000 */
[C---:B----4-:R-:W-:Y:S01]  /*5270*/  HMMA.16816.F32.BF16 R80, R4.reuse, R8, R80 ;  /* 0x000000080450723c */ /* 0x050fe20000041850 */
[----:B------:R-:W-:Y:S01]  /*5280*/  FADD.FTZ R36, R35, R36 ;  /* 0x0000002423247221 */ /* 0x000fe20000010000 */
[----:B------:R-:W1:Y:S04]  /*5290*/  MUFU.EX2 R66, R66 ;  /* 0x0000004200427308 */ /* 0x000e680000000800 */
[C---:B------:R-:W-:Y:S01]  /*52a0*/  HMMA.16816.F32.BF16 R76, R4.reuse, R10, R76 ;  /* 0x0000000a044c723c */ /* 0x040fe2000004184c */
[----:B---3--:R-:W-:Y:S01]  /*52b0*/  F2FP.BF16.F32.PACK_AB R8, R33, R34 ;  /* 0x000000222108723e */ /* 0x008fe200000010ff */
[----:B------:R-:W-:Y:S02]  /*52c0*/  FADD.FTZ R34, R34, R36 ;  /* 0x0000002422227221 */ /* 0x000fe40000010000 */
[----:B------:R-:W-:Y:S02]  /*52d0*/  MUFU.EX2 R96, R96 ;  /* 0x0000006000607308 */ /* 0x000fe40000000800 */
[----:B------:R-:W-:Y:S01]  /*52e0*/  HMMA.16816.F32.BF16 R72, R4, R20, R72 ;  /* 0x000000140448723c */ /* 0x000fe20000041848 */
[----:B--2---:R-:W-:Y:S01]  /*52f0*/  F2FP.BF16.F32.PACK_AB R10, R31, R32 ;  /* 0x000000201f0a723e */ /* 0x004fe200000010ff */
[----:B------:R-:W-:-:S04]  /*5300*/  FADD.FTZ R34, R33, R34 ;  /* 0x0000002221227221 */ /* 0x000fc80000010000 */
[----:B------:R-:W2:Y:S01]  /*5310*/  MUFU.EX2 R61, R61 ;  /* 0x0000003d003d7308 */ /* 0x000ea20000000800 */
[----:B------:R-:W-:Y:S01]  /*5320*/  HMMA.16816.F32.BF16 R68, R4, R22, R68 ;  /* 0x000000160444723c */ /* 0x000fe20000041844 */
[----:B------:R-:W3:Y:S01]  /*5330*/  LDSM.16.MT88.4 R4, [R134+0x4800] ;  /* 0x004800008604783b */ /* 0x000ee20000004200 */
[----:B-1----:R-:W-:Y:S01]  /*5340*/  F2FP.BF16.F32.PACK_AB R9, R66, R98 ;  /* 0x000000624209723e */ /* 0x002fe200000010ff */
[----:B------:R-:W-:Y:S01]  /*5350*/  FADD.FTZ R98, R98, R97 ;  /* 0x0000006162627221 */ /* 0x000fe20000010000 */
[----:B------:R-:W-:Y:S01]  /*5360*/  FADD.FTZ R34, R32, R34 ;  /* 0x0000002220227221 */ /* 0x000fe20000010000 */
[----:B------:R-:W1:Y:S02]  /*5370*/  LDSM.16.MT88.4 R20, [R133+0x4800] ;  /* 0x004800008514783b */ /* 0x000e640000004200 */
[----:B------:R-:W-:Y:S01]  /*5380*/  MUFU.EX2 R30, R30 ;  /* 0x0000001e001e7308 */ /* 0x000fe20000000800 */
[----:B------:R-:W-:Y:S01]  /*5390*/  FADD.FTZ R98, R66, R98 ;  /* 0x0000006242627221 */ /* 0x000fe20000010000 */
[----:B------:R-:W-:-:S06]  /*53a0*/  FADD.FTZ R34, R31, R34 ;  /* 0x000000221f227221 */ /* 0x000fcc0000010000 */
[----:B------:R-:W4:Y:S01]  /*53b0*/  MUFU.EX2 R29, R29 ;  /* 0x0000001d001d7308 */ /* 0x000f220000000800 */
[----:B--2---:R-:W-:Y:S01]  /*53c0*/  F2FP.BF16.F32.PACK_AB R11, R61, R96 ;  /* 0x000000603d0b723e */ /* 0x004fe200000010ff */
[----:B------:R-:W-:-:S04]  /*53d0*/  FADD.FTZ R96, R96, R98 ;  /* 0x0000006260607221 */ /* 0x000fc80000010000 */
[----:B------:R-:W-:Y:S02]  /*53e0*/  FADD.FTZ R96, R61, R96 ;  /* 0x000000603d607221 */ /* 0x000fe40000010000 */
[----:B------:R-:W2:Y:S01]  /*53f0*/  MUFU.EX2 R28, R28 ;  /* 0x0000001c001c7308 */ /* 0x000ea20000000800 */
[C---:B------:R-:W-:Y:S06]  /*5400*/  HMMA.16816.F32.BF16 R80, R8.reuse, R16, R80 ;  /* 0x000000100850723c */ /* 0x040fec0000041850 */
[----:B------:R-:W-:Y:S01]  /*5410*/  HMMA.16816.F32.BF16 R76, R8, R18, R76 ;  /* 0x00000012084c723c */ /* 0x000fe2000004184c */
[----:B------:R-:W3:Y:S01]  /*5420*/  MUFU.EX2 R27, R27 ;  /* 0x0000001b001b7308 */ /* 0x000ee20000000800 */
[----:B----4-:R-:W-:Y:S01]  /*5430*/  F2FP.BF16.F32.PACK_AB R16, R29, R30 ;  /* 0x0000001e1d10723e */ /* 0x010fe200000010ff */
[----:B------:R-:W-:-:S03]  /*5440*/  FADD.FTZ R30, R30, R34 ;  /* 0x000000221e1e7221 */ /* 0x000fc60000010000 */
[C---:B-----5:R-:W-:Y:S01]  /*5450*/  HMMA.16816.F32.BF16 R72, R8.reuse, R12, R72 ;  /* 0x0000000c0848723c */ /* 0x060fe20000041848 */
[----:B------:R-:W-:Y:S02]  /*5460*/  FADD.FTZ R30, R29, R30 ;  /* 0x0000001e1d1e7221 */ /* 0x000fe40000010000 */
[----:B------:R-:W4:Y:S02]  /*5470*/  MUFU.EX2 R62, R62 ;  /* 0x0000003e003e7308 */ /* 0x000f240000000800 */
[----:B--2---:R-:W-:Y:S01]  /*5480*/  FADD.FTZ R30, R28, R30 ;  /* 0x0000001e1c1e7221 */ /* 0x004fe20000010000 */
[----:B------:R-:W-:Y:S01]  /*5490*/  HMMA.16816.F32.BF16 R68, R8, R14, R68 ;  /* 0x0000000e0844723c */ /* 0x000fe20000041844 */
[----:B------:R-:W2:Y:S04]  /*54a0*/  LDSM.16.MT88.4 R12, [R134+0x4c00] ;  /* 0x004c0000860c783b */ /* 0x000ea80000004200 */
[----:B------:R-:W5:Y:S01]  /*54b0*/  MUFU.EX2 R53, R53 ;  /* 0x0000003500357308 */ /* 0x000f620000000800 */
[----:B------:R-:W2:Y:S01]  /*54c0*/  LDSM.16.MT88.4 R8, [R133+0x4c00] ;  /* 0x004c00008508783b */ /* 0x000ea20000004200 */
[C---:B---3--:R-:W-:Y:S01]  /*54d0*/  F2FP.BF16.F32.PACK_AB R18, R27.reuse, R28 ;  /* 0x0000001c1b12723e */ /* 0x048fe200000010ff */
[----:B------:R-:W-:-:S05]  /*54e0*/  FADD.FTZ R27, R27, R30 ;  /* 0x0000001e1b1b7221 */ /* 0x000fca0000010000 */
[----:B------:R-:W3:Y:S01]  /*54f0*/  MUFU.EX2 R50, R50 ;  /* 0x0000003200327308 */ /* 0x000ee20000000800 */
[----:B----4-:R-:W-:-:S07]  /*5500*/  FADD.FTZ R96, R62, R96 ;  /* 0x000000603e607221 */ /* 0x010fce0000010000 */
[----:B------:R-:W4:Y:S01]  /*5510*/  MUFU.EX2 R3, R3 ;  /* 0x0000000300037308 */ /* 0x000f220000000800 */
[C---:B-----5:R-:W-:Y:S01]  /*5520*/  F2FP.BF16.F32.PACK_AB R17, R53.reuse, R62 ;  /* 0x0000003e3511723e */ /* 0x060fe200000010ff */
[----:B------:R-:W-:-:S06]  /*5530*/  FADD.FTZ R53, R53, R96 ;  /* 0x0000006035357221 */ /* 0x000fcc0000010000 */
[----:B------:R-:W5:Y:S01]  /*5540*/  MUFU.EX2 R26, R26 ;  /* 0x0000001a001a7308 */ /* 0x000f620000000800 */
[----:B---3--:R-:W-:-:S07]  /*5550*/  FADD.FTZ R53, R50, R53 ;  /* 0x0000003532357221 */ /* 0x008fce0000010000 */
[----:B------:R-:W3:Y:S01]  /*5560*/  MUFU.EX2 R45, R45 ;  /* 0x0000002d002d7308 */ /* 0x000ee20000000800 */
[C---:B----4-:R-:W-:Y:S01]  /*5570*/  F2FP.BF16.F32.PACK_AB R19, R3.reuse, R50 ;  /* 0x000000320313723e */ /* 0x050fe200000010ff */
[----:B------:R-:W-:-:S06]  /*5580*/  FADD.FTZ R53, R3, R53 ;  /* 0x0000003503357221 */ /* 0x000fcc0000010000 */
[----:B------:R-:W4:Y:S01]  /*5590*/  MUFU.EX2 R25, R25 ;  /* 0x0000001900197308 */ /* 0x000f220000000800 */
[----:B------:R-:W-:Y:S01]  /*55a0*/  HMMA.16816.F32.BF16 R80, R16, R4, R80 ;  /* 0x000000041050723c */ /* 0x000fe20000041850 */
[----:B-----5:R-:W-:-:S05]  /*55b0*/  FADD.FTZ R27, R26, R27 ;  /* 0x0000001b1a1b7221 */ /* 0x020fca0000010000 */
[----:B------:R-:W-:Y:S01]  /*55c0*/  HMMA.16816.F32.BF16 R76, R16, R6, R76 ;  /* 0x00000006104c723c */ /* 0x000fe2000004184c */
[----:B------:R-:W5:Y:S01]  /*55d0*/  MUFU.EX2 R24, R24 ;  /* 0x0000001800187308 */ /* 0x000f620000000800 */
[----:B---3--:R-:W-:-:S04]  /*55e0*/  FADD.FTZ R53, R45, R53 ;  /* 0x000000352d357221 */ /* 0x008fc80000010000 */
[C---:B-1----:R-:W-:Y:S03]  /*55f0*/  HMMA.16816.F32.BF16 R72, R16.reuse, R20, R72 ;  /* 0x000000141048723c */ /* 0x042fe60000041848 */
[----:B------:R-:W1:Y:S01]  /*5600*/  MUFU.EX2 R156, R156 ;  /* 0x0000009c009c7308 */ /* 0x000e620000000800 */
[C---:B----4-:R-:W-:Y:S01]  /*5610*/  F2FP.BF16.F32.PACK_AB R4, R25.reuse, R26 ;  /* 0x0000001a1904723e */ /* 0x050fe200000010ff */
[----:B------:R-:W-:Y:S01]  /*5620*/  FADD.FTZ R27, R25, R27 ;  /* 0x0000001b191b7221 */ /* 0x000fe20000010000 */
[----:B------:R-:W-:Y:S05]  /*5630*/  HMMA.16816.F32.BF16 R68, R16, R22, R68 ;  /* 0x000000161044723c */ /* 0x000fea0000041844 */
[----:B------:R-:W3:Y:S01]  /*5640*/  MUFU.EX2 R43, R43 ;  /* 0x0000002b002b7308 */ /* 0x000ee20000000800 */
[----:B-----5:R-:W-:-:S07]  /*5650*/  FADD.FTZ R27, R24, R27 ;  /* 0x0000001b181b7221 */ /* 0x020fce0000010000 */
[----:B------:R-:W4:Y:S01]  /*5660*/  MUFU.EX2 R38, R39 ;  /* 0x0000002700267308 */ /* 0x000f220000000800 */
[C---:B-1----:R-:W-:Y:S01]  /*5670*/  F2FP.BF16.F32.PACK_AB R6, R156.reuse, R24 ;  /* 0x000000189c06723e */ /* 0x042fe200000010ff */
[----:B------:R-:W-:-:S06]  /*5680*/  FADD.FTZ R156, R156, R27 ;  /* 0x0000001b9c9c7221 */ /* 0x000fcc0000010000 */
[----:B------:R-:W1:Y:S01]  /*5690*/  MUFU.EX2 R155, R155 ;  /* 0x0000009b009b7308 */ /* 0x000e620000000800 */
[C---:B---3--:R-:W-:Y:S01]  /*56a0*/  F2FP.BF16.F32.PACK_AB R5, R43.reuse, R45 ;  /* 0x0000002d2b05723e */ /* 0x048fe200000010ff */
[----:B------:R-:W-:-:S04]  /*56b0*/  FADD.FTZ R53, R43, R53 ;  /* 0x000000352b357221 */ /* 0x000fc80000010000 */
[----:B----4-:R-:W-:Y:S01]  /*56c0*/  FADD.FTZ R53, R38, R53 ;  /* 0x0000003526357221 */ /* 0x010fe20000010000 */
[----:B-1----:R-:W-:-:S03]  /*56d0*/  F2FP.BF16.F32.PACK_AB R7, R155, R38 ;  /* 0x000000269b07723e */ /* 0x002fc600000010ff */
[----:B------:R-:W-:-:S04]  /*56e0*/  FADD.FTZ R155, R155, R53 ;  /* 0x000000359b9b7221 */ /* 0x000fc80000010000 */
[C---:B--2---:R-:W-:Y:S06]  /*56f0*/  HMMA.16816.F32.BF16 R80, R4.reuse, R12, R80 ;  /* 0x0000000c0450723c */ /* 0x044fec0000041850 */
        /* <DEDUP_REMOVED lines=69> */
.L_x_3953:
[----:B------:R-:W-:-:S04]  /*5b50*/  LEA R4, -R94, RZ, 0x7 ;  /* 0x000000ff5e047211 */ /* 0x000fc800078e39ff */
[----:B------:R-:W-:-:S07]  /*5b60*/  SHF.R.S32.HI R3, RZ, 0x1f, R4 ;  /* 0x0000001fff037819 */ /* 0x000fce0000011404 */
.L_x_3954:
[----:B------:R-:W-:Y:S01]  /*5b70*/  ULDC UR4, c[0x0][0x2d0] ;  /* 0x0000b40000047ab9 */ /* 0x000fe20000000800 */
[C---:B------:R-:W-:Y:S01]  /*5b80*/  LEA R92, P4, R4.reuse, R92, 0x1 ;  /* 0x0000005c045c7211 */ /* 0x040fe200078808ff */
[----:B------:R-:W-:Y:S01]  /*5b90*/  IMAD.SHL.U32 R117, R145, 0x80, RZ ;  /* 0x0000008091757824 */ /* 0x000fe200078e00ff */
[----:B------:R-:W-:Y:S02]  /*5ba0*/  ISETP.GE.AND P0, PT, R147, UR4, PT ;  /* 0x0000000493007c0c */ /* 0x000fe4000bf06270 */
[----:B------:R-:W-:-:S11]  /*5bb0*/  LEA.HI.X R93, R4, R93, R3, 0x1, P4 ;  /* 0x0000005d045d7211 */ /* 0x000fd600020f0c03 */
[----:B------:R-:W-:Y:S01]  /*5bc0*/  @!P0 IMAD.MOV.U32 R88, RZ, RZ, R90 ;  /* 0x000000ffff588224 */ /* 0x000fe200078e005a */
[-C--:B------:R-:W-:Y:S01]  /*5bd0*/  @!P0 IADD3 R5, P3, P2, R4, R90.reuse, R144 ;  /* 0x0000005a04058210 */ /* 0x080fe20007a7e090 */
[----:B------:R-:W-:Y:S01]  /*5be0*/  @!P0 IMAD R7, R95, 0x60, RZ ;  /* 0x000000605f078824 */ /* 0x000fe200078e02ff */
[C---:B------:R-:W-:Y:S01]  /*5bf0*/  @!P0 LEA R6, P1, R94.reuse, R90, 0x6 ;  /* 0x0000005a5e068211 */ /* 0x040fe200078230ff */
[C---:B------:R-:W-:Y:S01]  /*5c00*/  @!P0 IMAD.WIDE.U32 R8, R94.reuse, 0x60, R88 ;  /* 0x000000605e088825 */ /* 0x040fe200078e0058 */
[-C--:B------:R-:W-:Y:S01]  /*5c10*/  @!P0 IADD3.X R88, R3, R89.reuse, R143, P3, P2 ;  /* 0x0000005903588210 */ /* 0x080fe20001fe448f */
[----:B------:R-:W-:Y:S01]  /*5c20*/  @P0 STS [R146+0x3000], RZ ;  /* 0x003000ff92000388 */ /* 0x000fe20000000800 */
[----:B------:R-:W-:Y:S01]  /*5c30*/  @!P0 LEA.HI.X R95, R94, R89, R95, 0x6, P1 ;  /* 0x000000595e5f8211 */ /* 0x000fe200008f345f */
[----:B------:R-:W-:Y:S01]  /*5c40*/  @!P0 IMAD.MOV.U32 R14, RZ, RZ, R92 ;  /* 0x000000ffff0e8224 */ /* 0x000fe200078e005c */
[C---:B------:R-:W-:Y:S01]  /*5c50*/  @!P0 IADD3 R6, P2, R4.reuse, R6, RZ ;  /* 0x0000000604068210 */ /* 0x040fe20007f5e0ff */
[----:B------:R-:W-:Y:S01]  /*5c60*/  @!P0 IMAD.MOV.U32 R15, RZ, RZ, R93 ;  /* 0x000000ffff0f8224 */ /* 0x000fe200078e005d */
[----:B------:R-:W-:Y:S01]  /*5c70*/  @!P0 IADD3 R8, P1, R4, R8, RZ ;  /* 0x0000000804088210 */ /* 0x000fe20007f3e0ff */
[----:B------:R-:W-:Y:S01]  /*5c80*/  @P0 STS [R146+0x3004], RZ ;  /* 0x003004ff92000388 */ /* 0x000fe20000000800 */
[----:B------:R-:W-:Y:S01]  /*5c90*/  @!P0 LEA R10, P3, R5, UR6, 0x1 ;  /* 0x00000006050a8c11 */ /* 0x000fe2000f8608ff */
[C---:B------:R-:W-:Y:S01]  /*5ca0*/  @!P0 IMAD.X R95, R3.reuse, 0x1, R95, P2 ;  /* 0x00000001035f8824 */ /* 0x040fe200010e065f */
[----:B------:R-:W-:Y:S01]  /*5cb0*/  @!P0 LEA R12, P2, R6, UR6, 0x1 ;  /* 0x00000006060c8c11 */ /* 0x000fe2000f8408ff */
[----:B------:R-:W-:Y:S01]  /*5cc0*/  @P0 STS.64 [R146+0x3008], RZ ;  /* 0x003008ff92000388 */ /* 0x000fe20000000a00 */
[----:B------:R-:W-:-:S02]  /*5cd0*/  @!P0 IADD3.X R7, R3, R9, R7, P1, !PT ;  /* 0x0000000903078210 */ /* 0x000fc40000ffe407 */
        /* <DEDUP_REMOVED lines=27> */
[----:B-1----:R-:W1:Y:S04]  /*5e90*/  LDSM.16.M88.4 R12, [R136+0x1800] ;  /* 0x00180000880c783b */ /* 0x002e680000000200 */
[----:B------:R-:W-:Y:S04]  /*5ea0*/  LDSM.16.M88.4 R44, [R131] ;  /* 0x00000000832c783b */ /* 0x000fe80000000200 */
[----:B--2---:R-:W2:Y:S04]  /*5eb0*/  LDSM.16.M88.4 R4, [R136+0x1c00] ;  /* 0x001c00008804783b */ /* 0x004ea80000000200 */
[----:B------:R-:W4:Y:S04]  /*5ec0*/  LDSM.16.M88.4 R40, [R136+0x2000] ;  /* 0x002000008828783b */ /* 0x000f280000000200 */
[----:B------:R-:W5:Y:S04]  /*5ed0*/  LDSM.16.M88.4 R36, [R130] ;  /* 0x000000008224783b */ /* 0x000f680000000200 */
[----:B------:R-:W5:Y:S04]  /*5ee0*/  LDSM.16.M88.4 R32, [R136+0x2400] ;  /* 0x002400008820783b */ /* 0x000f680000000200 */
[----:B------:R-:W5:Y:S01]  /*5ef0*/  LDSM.16.M88.4 R104, [R136+0x1000] ;  /* 0x001000008868783b */ /* 0x000f620000000200 */
[C---:B---3--:R-:W-:Y:S01]  /*5f00*/  HMMA.16816.F32.BF16 R24, R88.reuse, R20, RZ ;  /* 0x000000145818723c */ /* 0x048fe200000418ff */
[----:B------:R-:W3:Y:S02]  /*5f10*/  S2R R3, SR_TID.X ;  /* 0x0000000000037919 */ /* 0x000ee40000002100 */
[----:B------:R-:W5:Y:S03]  /*5f20*/  LDSM.16.M88.4 R52, [R129] ;  /* 0x000000008134783b */ /* 0x000f660000000200 */
[C---:B------:R-:W-:Y:S01]  /*5f30*/  HMMA.16816.F32.BF16 R20, R88.reuse, R22, RZ ;  /* 0x000000165814723c */ /* 0x040fe200000418ff */
[----:B------:R-:W-:Y:S05]  /*5f40*/  LDSM.16.M88.4 R108, [R135] ;  /* 0x00000000876c783b */ /* 0x000fea0000000200 */
[C---:B-1----:R-:W-:Y:S01]  /*5f50*/  HMMA.16816.F32.BF16 R16, R88.reuse, R12, RZ ;  /* 0x0000000c5810723c */ /* 0x042fe200000418ff */
[----:B------:R-:W-:Y:S04]  /*5f60*/  LDSM.16.M88.4 R64, [R136+0x2800] ;  /* 0x002800008840783b */ /* 0x000fe80000000200 */
[----:B------:R-:W-:Y:S01]  /*5f70*/  LDSM.16.M88.4 R60, [R136+0x2c00] ;  /* 0x002c0000883c783b */ /* 0x000fe20000000200 */
[C---:B------:R-:W-:Y:S03]  /*5f80*/  HMMA.16816.F32.BF16 R12, R88.reuse, R14, RZ ;  /* 0x0000000e580c723c */ /* 0x040fe600000418ff */
[----:B------:R-:W0:Y:S03]  /*5f90*/  LDGDEPBAR ;  /* 0x00000000000079af */ /* 0x000e260000000000 */
[C---:B--2---:R-:W-:Y:S06]  /*5fa0*/  HMMA.16816.F32.BF16 R8, R88.reuse, R4, RZ ;  /* 0x000000045808723c */ /* 0x044fec00000418ff */
[----:B------:R-:W-:Y:S01]  /*5fb0*/  HMMA.16816.F32.BF16 R4, R88, R6, RZ ;  /* 0x000000065804723c */ /* 0x000fe200000418ff */
[----:B---3--:R-:W-:-:S05]  /*5fc0*/  IMAD.SHL.U32 R3, R3, 0x2, RZ ;  /* 0x0000000203037824 */ /* 0x008fca00078e00ff */
[----:B------:R-:W-:Y:S01]  /*5fd0*/  HMMA.16816.F32.BF16 R24, R56, R48, R24 ;  /* 0x000000303818723c */ /* 0x000fe20000041818 */
[----:B------:R-:W-:-:S05]  /*5fe0*/  LOP3.LUT R3, R3, 0x6, RZ, 0xc0, !PT ;  /* 0x0000000603037812 */ /* 0x000fca00078ec0ff */
[----:B------:R-:W-:Y:S01]  /*5ff0*/  HMMA.16816.F32.BF16 R20, R56, R50, R20 ;  /* 0x000000323814723c */ /* 0x000fe20000041814 */
[----:B------:R-:W1:Y:S01]  /*6000*/  LDSM.16.M88.4 R48, [R128] ;  /* 0x000000008030783b */ /* 0x000e620000000200 */
[----:B------:R-:W-:-:S04]  /*6010*/  LOP3.LUT R95, R117, 0x8, R3, 0xfe, !PT ;  /* 0x00000008755f7812 */ /* 0x000fc800078efe03 */
[C---:B------:R-:W-:Y:S01]  /*6020*/  HMMA.16816.F32.BF16 R16, R56.reuse, R44, R16 ;  /* 0x0000002c3810723c */ /* 0x040fe20000041810 */
[CC--:B------:R-:W-:Y:S02]  /*6030*/  ISETP.GE.AND P1, PT, R95.reuse, R115.reuse, PT ;  /* 0x000000735f00720c */ /* 0x0c0fe40003f26270 */
[----:B------:R-:W-:Y:S02]  /*6040*/  ISETP.GE.AND P5, PT, R95, R114, PT ;  /* 0x000000725f00720c */ /* 0x000fe40003fa6270 */
[----:B------:R-:W-:Y:S01]  /*6050*/  LOP3.LUT R95, R117, 0x18, R3, 0xfe, !PT ;  /* 0x00000018755f7812 */ /* 0x000fe200078efe03 */
[----:B------:R-:W-:Y:S03]  /*6060*/  HMMA.16816.F32.BF16 R12, R56, R46, R12 ;  /* 0x0000002e380c723c */ /* 0x000fe6000004180c */
[----:B------:R-:W-:-:S03]  /*6070*/  ISETP.GE.AND P3, PT, R95, R115, PT ;  /* 0x000000735f00720c */ /* 0x000fc60003f66270 */
[C---:B----4-:R-:W-:Y:S06]  /*6080*/  HMMA.16816.F32.BF16 R44, R88.reuse, R40, RZ ;  /* 0x00000028582c723c */ /* 0x050fec00000418ff */
[----:B------:R-:W-:Y:S01]  /*6090*/  HMMA.16816.F32.BF16 R40, R88, R42, RZ ;  /* 0x0000002a5828723c */ /* 0x000fe200000418ff */
[----:B------:R-:W-:Y:S02]  /*60a0*/  FSEL R122, R20, -INF , !P3 ;  /* 0xff800000147a7808 */ /* 0x000fe40005800000 */
[----:B------:R-:W-:-:S03]  /*60b0*/  LOP3.LUT R20, R117, 0x30, R3, 0xfe, !PT ;  /* 0x0000003075147812 */ /* 0x000fc600078efe03 */
[C---:B-----5:R-:W-:Y:S06]  /*60c0*/  HMMA.16816.F32.BF16 R8, R56.reuse, R36, R8 ;  /* 0x000000243808723c */ /* 0x060fec0000041808 */
[----:B------:R-:W-:Y:S06]  /*60d0*/  HMMA.16816.F32.BF16 R4, R56, R38, R4 ;  /* 0x000000263804723c */ /* 0x000fec0000041804 */
[C---:B------:R-:W-:Y:S06]  /*60e0*/  HMMA.16816.F32.BF16 R36, R88.reuse, R32, RZ ;  /* 0x000000205824723c */ /* 0x040fec00000418ff */
[C---:B------:R-:W-:Y:S06]  /*60f0*/  HMMA.16816.F32.BF16 R32, R88.reuse, R34, RZ ;  /* 0x000000225820723c */ /* 0x040fec00000418ff */
[----:B------:R-:W-:Y:S06]  /*6100*/  HMMA.16816.F32.BF16 R28, R88, R106, RZ ;  /* 0x0000006a581c723c */ /* 0x000fec00000418ff */
[C---:B------:R-:W-:Y:S06]  /*6110*/  HMMA.16816.F32.BF16 R44, R56.reuse, R52, R44 ;  /* 0x00000034382c723c */ /* 0x040fec000004182c */
[----:B------:R-:W-:Y:S01]  /*6120*/  HMMA.16816.F32.BF16 R40, R56, R54, R40 ;  /* 0x000000363828723c */ /* 0x000fe20000041828 */
[----:B------:R-:W-:-:S04]  /*6130*/  LOP3.LUT R52, R117, 0x10, R3, 0xfe, !PT ;  /* 0x0000001075347812 */ /* 0x000fc800078efe03 */
[C---:B------:R-:W-:Y:S01]  /*6140*/  ISETP.GE.AND P2, PT, R52.reuse, R115, PT ;  /* 0x000000733400720c */ /* 0x040fe20003f46270 */
[C---:B-1----:R-:W-:Y:S01]  /*6150*/  HMMA.16816.F32.BF16 R36, R56.reuse, R48, R36 ;  /* 0x000000303824723c */ /* 0x042fe20000041824 */
[----:B------:R-:W-:Y:S02]  /*6160*/  ISETP.GE.AND P4, PT, R52, R114, PT ;  /* 0x000000723400720c */ /* 0x000fe40003f86270 */
[----:B------:R-:W1:Y:S01]  /*6170*/  LDSM.16.M88.4 R52, [R87] ;  /* 0x000000005734783b */ /* 0x000e620000000200 */
[----:B------:R-:W-:Y:S02]  /*6180*/  FSEL R24, R24, -INF , !P2 ;  /* 0xff80000018187808 */ /* 0x000fe40005000000 */
[----:B------:R-:W-:Y:S01]  /*6190*/  HMMA.16816.F32.BF16 R32, R56, R50, R32 ;  /* 0x000000323820723c */ /* 0x000fe20000041820 */
[----:B------:R-:W2:Y:S01]  /*61a0*/  LDSM.16.M88.4 R48, [R86] ;  /* 0x000000005630783b */ /* 0x000ea20000000200 */
[----:B------:R-:W-:Y:S01]  /*61b0*/  FSEL R26, R26, -INF , !P4 ;  /* 0xff8000001a1a7808 */ /* 0x000fe20006000000 */
[----:B------:R-:W-:-:S04]  /*61c0*/  DEPBAR.LE SB0, 0x0 ;  /* 0x000080000000791a */ /* 0x000fc80000000000 */
[----:B------:R-:W-:Y:S06]  /*61d0*/  HMMA.16816.F32.BF16 R28, R56, R110, R28 ;  /* 0x0000006e381c723c */ /* 0x000fec000004181c */
[C---:B------:R-:W-:Y:S06]  /*61e0*/  HMMA.16816.F32.BF16 R96, R88.reuse, R64, RZ ;  /* 0x000000405860723c */ /* 0x040fec00000418ff */
[C---:B------:R-:W-:Y:S06]  /*61f0*/  HMMA.16816.F32.BF16 R64, R88.reuse, R66, RZ ;  /* 0x000000425840723c */ /* 0x040fec00000418ff */
[C---:B------:R-:W-:Y:S06]  /*6200*/  HMMA.16816.F32.BF16 R100, R88.reuse, R60, RZ ;  /* 0x0000003c5864723c */ /* 0x040fec00000418ff */
[----:B------:R-:W-:Y:S01]  /*6210*/  HMMA.16816.F32.BF16 R104, R88, R104, RZ ;  /* 0x000000685868723c */ /* 0x000fe200000418ff */
[----:B------:R-:W-:-:S02]  /*6220*/  FSEL R118, R28, -INF , !P1 ;  /* 0xff8000001c767808 */ /* 0x000fc40004800000 */
[-C--:B------:R-:W-:Y:S02]  /*6230*/  ISETP.GE.AND P1, PT, R95, R114.reuse, PT ;  /* 0x000000725f00720c */ /* 0x080fe40003f26270 */
[C-C-:B------:R-:W-:Y:S01]  /*6240*/  LOP3.LUT R95, R117.reuse, 0x20, R3.reuse, 0xfe, !PT ;  /* 0x00000020755f7812 */ /* 0x140fe200078efe03 */
[C---:B-1----:R-:W-:Y:S01]  /*6250*/  HMMA.16816.F32.BF16 R96, R56.reuse, R52, R96 ;  /* 0x000000343860723c */ /* 0x042fe20000041860 */
[----:B------:R-:W-:Y:S02]  /*6260*/  LOP3.LUT R28, R117, 0x28, R3, 0xfe, !PT ;  /* 0x00000028751c7812 */ /* 0x000fe400078efe03 */
[----:B------:R-:W-:Y:S02]  /*6270*/  FSEL R30, R30, -INF , !P5 ;  /* 0xff8000001e1e7808 */ /* 0x000fe40006800000 */
[CC--:B------:R-:W-:Y:S01]  /*6280*/  ISETP.GE.AND P5, PT, R95.reuse, R115.reuse, PT ;  /* 0x000000735f00720c */ /* 0x0c0fe20003fa6270 */
[----:B------:R-:W-:Y:S01]  /*6290*/  HMMA.16816.F32.BF16 R64, R56, R54, R64 ;  /* 0x000000363840723c */ /* 0x000fe20000041840 */
[----:B------:R-:W-:Y:S01]  /*62a0*/  ISETP.GE.AND P2, PT, R95, R114, PT ;  /* 0x000000725f00720c */ /* 0x000fe20003f46270 */
[----:B------:R-:W-:Y:S01]  /*62b0*/  BAR.SYNC.DEFER_BLOCKING 0x0 ;  /* 0x0000000000007b1d */ /* 0x000fe20000010000 */
[----:B------:R-:W-:-:S02]  /*62c0*/  ISETP.GE.AND P4, PT, R28, R115, PT ;  /* 0x000000731c00720c */ /* 0x000fc40003f86270 */
[-C--:B------:R-:W-:Y:S01]  /*62d0*/  ISETP.GE.AND P3, PT, R28, R114.reuse, PT ;  /* 0x000000721c00720c */ /* 0x080fe20003f66270 */
[C---:B--2---:R-:W-:Y:S01]  /*62e0*/  HMMA.16816.F32.BF16 R100, R56.reuse, R48, R100 ;  /* 0x000000303864723c */ /* 0x044fe20000041864 */
[----:B------:R-:W-:Y:S02]  /*62f0*/  LOP3.LUT R28, R117, 0x38, R3, 0xfe, !PT ;  /* 0x00000038751c7812 */ /* 0x000fe400078efe03 */
[----:B------:R-:W-:Y:S02]  /*6300*/  FSEL R22, R22, -INF , !P1 ;  /* 0xff80000016167808 */ /* 0x000fe40004800000 */
[----:B------:R-:W-:Y:S01]  /*6310*/  FSEL R16, R16, -INF , !P5 ;  /* 0xff80000010107808 */ /* 0x000fe20006800000 */
[----:B------:R-:W-:Y:S01]  /*6320*/  HMMA.16816.F32.BF16 R104, R56, R108, R104 ;  /* 0x0000006c3868723c */ /* 0x000fe20000041868 */
[C---:B------:R-:W-:Y:S02]  /*6330*/  ISETP.GE.AND P1, PT, R20.reuse, R115, PT ;  /* 0x000000731400720c */ /* 0x040fe40003f26270 */
[----:B------:R-:W-:-:S02]  /*6340*/  ISETP.GE.AND P5, PT, R20, R114, PT ;  /* 0x000000721400720c */ /* 0x000fc40003fa6270 */
        /* <DEDUP_REMOVED lines=11> */
[----:B------:R-:W-:Y:S02]  /*6400*/  FSEL R28, R10, -INF , !P5 ;  /* 0xff8000000a1c7808 */ /* 0x000fe40006800000 */
[----:B------:R-:W-:-:S02]  /*6410*/  FSEL R4, R4, -INF , !P2 ;  /* 0xff80000004047808 */ /* 0x000fc40005000000 */
[C---:B------:R-:W-:Y:S01]  /*6420*/  ISETP.GE.AND P5, PT, R18.reuse, R115, PT ;  /* 0x000000731200720c */ /* 0x040fe20003fa6270 */
[----:B------:R-:W-:Y:S01]  /*6430*/  HMMA.16816.F32.BF16 R60, R56, R50, R60 ;  /* 0x00000032383c723c */ /* 0x000fe2000004183c */
[-C--:B------:R-:W-:Y:S02]  /*6440*/  ISETP.GE.AND P2, PT, R18, R114.reuse, PT ;  /* 0x000000721200720c */ /* 0x080fe40003f46270 */
[C-C-:B------:R-:W-:Y:S02]  /*6450*/  LOP3.LUT R18, R117.reuse, 0x50, R3.reuse, 0xfe, !PT ;  /* 0x0000005075127812 */ /* 0x140fe400078efe03 */
[----:B------:R-:W-:Y:S02]  /*6460*/  LOP3.LUT R10, R117, 0x58, R3, 0xfe, !PT ;  /* 0x00000058750a7812 */ /* 0x000fe400078efe03 */
[----:B------:R-:W-:Y:S02]  /*6470*/  FSEL R44, R44, -INF , !P3 ;  /* 0xff8000002c2c7808 */ /* 0x000fe40005800000 */
[----:B------:R-:W-:-:S02]  /*6480*/  ISETP.GE.AND P3, PT, R18, R114, PT ;  /* 0x000000721200720c */ /* 0x000fc40003f66270 */
[----:B------:R-:W-:Y:S02]  /*6490*/  FSEL R111, R46, -INF , !P1 ;  /* 0xff8000002e6f7808 */ /* 0x000fe40004800000 */
[----:B------:R-:W-:Y:S02]  /*64a0*/  FSEL R40, R40, -INF , !P5 ;  /* 0xff80000028287808 */ /* 0x000fe40006800000 */
[C---:B------:R-:W-:Y:S02]  /*64b0*/  ISETP.GE.AND P1, PT, R10.reuse, R115, PT ;  /* 0x000000730a00720c */ /* 0x040fe40003f26270 */
[----:B------:R-:W-:Y:S02]  /*64c0*/  ISETP.GE.AND P5, PT, R10, R114, PT ;  /* 0x000000720a00720c */ /* 0x000fe40003fa6270 */
[----:B------:R-:W-:Y:S02]  /*64d0*/  FSEL R116, R6, -INF , !P4 ;  /* 0xff80000006747808 */ /* 0x000fe40006000000 */
[----:B------:R-:W-:-:S02]  /*64e0*/  LOP3.LUT R10, R117, 0x68, R3, 0xfe, !PT ;  /* 0x00000068750a7812 */ /* 0x000fc400078efe03 */
[----:B------:R-:W-:Y:S02]  /*64f0*/  ISETP.GE.AND P4, PT, R18, R115, PT ;  /* 0x000000731200720c */ /* 0x000fe40003f86270 */
[C---:B------:R-:W-:Y:S02]  /*6500*/  LOP3.LUT R18, R117.reuse, 0x60, R3, 0xfe, !PT ;  /* 0x0000006075127812 */ /* 0x040fe400078efe03 */
[----:B------:R-:W-:Y:S02]  /*6510*/  FSEL R110, R42, -INF , !P2 ;  /* 0xff8000002a6e7808 */ /* 0x000fe40005000000 */
[----:B------:R-:W-:Y:S02]  /*6520*/  FSEL R108, R38, -INF , !P3 ;  /* 0xff800000266c7808 */ /* 0x000fe40005800000 */
[----:B------:R-:W-:Y:S02]  /*6530*/  FSEL R38, R32, -INF , !P1 ;  /* 0xff80000020267808 */ /* 0x000fe40004800000 */
[----:B------:R-:W-:-:S02]  /*6540*/  LOP3.LUT R42, R117, R3, RZ, 0xfc, !PT ;  /* 0x00000003752a7212 */ /* 0x000fc400078efcff */
[CC--:B------:R-:W-:Y:S02]  /*6550*/  ISETP.GE.AND P3, PT, R10.reuse, R115.reuse, PT ;  /* 0x000000730a00720c */ /* 0x0c0fe40003f66270 */
[-C--:B------:R-:W-:Y:S01]  /*6560*/  ISETP.GE.AND P1, PT, R10, R114.reuse, PT ;  /* 0x000000720a00720c */ /* 0x080fe20003f26270 */
[----:B------:R-:W-:Y:S01]  /*6570*/  VIADD R32, R42, 0x11 ;  /* 0x000000112a207836 */ /* 0x000fe20000000000 */
[----:B------:R-:W-:Y:S01]  /*6580*/  FSEL R6, R36, -INF , !P4 ;  /* 0xff80000024067808 */ /* 0x000fe20006000000 */
[----:B------:R-:W-:Y:S01]  /*6590*/  VIADD R49, R42, 0x41 ;  /* 0x000000412a317836 */ /* 0x000fe20000000000 */
[C-C-:B------:R-:W-:Y:S02]  /*65a0*/  LOP3.LUT R10, R117.reuse, 0x70, R3.reuse, 0xfe, !PT ;  /* 0x00000070750a7812 */ /* 0x140fe400078efe03 */
[C---:B------:R-:W-:Y:S02]  /*65b0*/  ISETP.GE.AND P2, PT, R18.reuse, R115, PT ;  /* 0x000000731200720c */ /* 0x040fe40003f46270 */
[----:B------:R-:W-:Y:S01]  /*65c0*/  ISETP.GE.AND P4, PT, R18, R114, PT ;  /* 0x000000721200720c */ /* 0x000fe20003f86270 */
[----:B------:R-:W-:Y:S01]  /*65d0*/  VIADD R18, R42, 0x1 ;  /* 0x000000012a127836 */ /* 0x000fe20000000000 */
[----:B------:R-:W-:-:S02]  /*65e0*/  LOP3.LUT R3, R117, 0x78, R3, 0xfe, !PT ;  /* 0x0000007875037812 */ /* 0x000fc400078efe03 */
[----:B------:R-:W-:Y:S02]  /*65f0*/  FSEL R95, R34, -INF , !P5 ;  /* 0xff800000225f7808 */ /* 0x000fe40006800000 */
[-C--:B------:R-:W-:Y:S02]  /*6600*/  ISETP.GE.AND P5, PT, R10, R115.reuse, PT ;  /* 0x000000730a00720c */ /* 0x080fe40003fa6270 */
[----:B------:R-:W-:Y:S02]  /*6610*/  FSEL R96, R96, -INF , !P2 ;  /* 0xff80000060607808 */ /* 0x000fe40005000000 */
[----:B------:R-:W-:Y:S02]  /*6620*/  FSEL R98, R98, -INF , !P4 ;  /* 0xff80000062627808 */ /* 0x000fe40006000000 */
[----:B------:R-:W-:Y:S02]  /*6630*/  FSEL R46, R64, -INF , !P3 ;  /* 0xff800000402e7808 */ /* 0x000fe40005800000 */
[----:B------:R-:W-:Y:S01]  /*6640*/  ISETP.GE.AND P2, PT, R10, R114, PT ;  /* 0x000000720a00720c */ /* 0x000fe20003f46270 */
[----:B------:R-:W-:Y:S01]  /*6650*/  VIADD R10, R42, 0x9 ;  /* 0x000000092a0a7836 */ /* 0x000fe20000000000 */
[----:B------:R-:W-:-:S02]  /*6660*/  ISETP.GE.AND P4, PT, R3, R115, PT ;  /* 0x000000730300720c */ /* 0x000fc40003f86270 */
[-C--:B------:R-:W-:Y:S02]  /*6670*/  ISETP.GE.AND P3, PT, R3, R114.reuse, PT ;  /* 0x000000720300720c */ /* 0x080fe40003f66270 */
[----:B------:R-:W-:Y:S02]  /*6680*/  FSEL R3, R66, -INF , !P1 ;  /* 0xff80000042037808 */ /* 0x000fe40004800000 */
[----:B------:R-:W-:Y:S02]  /*6690*/  ISETP.GE.AND P1, PT, R18, R115, PT ;  /* 0x000000731200720c */ /* 0x000fe40003f26270 */
[----:B------:R-:W-:Y:S02]  /*66a0*/  FSEL R34, R100, -INF , !P5 ;  /* 0xff80000064227808 */ /* 0x000fe40006800000 */
[----:B------:R-:W-:Y:S02]  /*66b0*/  ISETP.GE.AND P5, PT, R18, R114, PT ;  /* 0x000000721200720c */ /* 0x000fe40003fa6270 */
[----:B------:R-:W-:-:S02]  /*66c0*/  FSEL R36, R102, -INF , !P2 ;  /* 0xff80000066247808 */ /* 0x000fc40005000000 */
[CC--:B------:R-:W-:Y:S02]  /*66d0*/  ISETP.GE.AND P2, PT, R10.reuse, R115.reuse, PT ;  /* 0x000000730a00720c */ /* 0x0c0fe40003f46270 */
[----:B------:R-:W-:Y:S02]  /*66e0*/  FSEL R48, R105, -INF , !P1 ;  /* 0xff80000069307808 */ /* 0x000fe40004800000 */
[----:B------:R-:W-:Y:S01]  /*66f0*/  ISETP.GE.AND P1, PT, R10, R114, PT ;  /* 0x000000720a00720c */ /* 0x000fe20003f26270 */
[----:B------:R-:W-:Y:S01]  /*6700*/  VIADD R10, R42, 0x19 ;  /* 0x000000192a0a7836 */ /* 0x000fe20000000000 */
[----:B------:R-:W-:Y:S02]  /*6710*/  FSEL R18, R107, -INF , !P5 ;  /* 0xff8000006b127808 */ /* 0x000fe40006800000 */
[----:B------:R-:W-:Y:S02]  /*6720*/  ISETP.GE.AND P5, PT, R32, R115, PT ;  /* 0x000000732000720c */ /* 0x000fe40003fa6270 */
[----:B------:R-:W-:-:S02]  /*6730*/  FSEL R29, R29, -INF , !P2 ;  /* 0xff8000001d1d7808 */ /* 0x000fc40005000000 */
[-C--:B------:R-:W-:Y:S01]  /*6740*/  ISETP.GE.AND P2, PT, R32, R114.reuse, PT ;  /* 0x000000722000720c */ /* 0x080fe20003f46270 */
[----:B------:R-:W-:Y:S01]  /*6750*/  VIADD R32, R42, 0x21 ;  /* 0x000000212a207836 */ /* 0x000fe20000000000 */
[----:B------:R-:W-:Y:S02]  /*6760*/  FSEL R31, R31, -INF , !P1 ;  /* 0xff8000001f1f7808 */ /* 0x000fe40004800000 */
[----:B------:R-:W-:Y:S02]  /*6770*/  FSEL R25, R25, -INF , !P5 ;  /* 0xff80000019197808 */ /* 0x000fe40006800000 */
[C---:B------:R-:W-:Y:S02]  /*6780*/  ISETP.GE.AND P1, PT, R10.reuse, R115, PT ;  /* 0x000000730a00720c */ /* 0x040fe40003f26270 */
        /* <DEDUP_REMOVED lines=10> */
[-C--:B------:R-:W-:Y:S02]  /*6830*/  ISETP.GE.AND P2, PT, R10, R114.reuse, PT ;  /* 0x000000720a00720c */ /* 0x080fe40003f46270 */
[----:B------:R-:W-:Y:S01]  /*6840*/  FSEL R10, R19, -INF , !P1 ;  /* 0xff800000130a7808 */ /* 0x000fe20004800000 */
[----:B------:R-:W-:Y:S01]  /*6850*/  VIADD R19, R42, 0x39 ;  /* 0x000000392a137836 */ /* 0x000fe20000000000 */
[----:B------:R-:W-:Y:S02]  /*6860*/  FSEL R13, R13, -INF , !P5 ;  /* 0xff8000000d0d7808 */ /* 0x000fe40006800000 */
[C---:B------:R-:W-:Y:S02]  /*6870*/  ISETP.GE.AND P1, PT, R32.reuse, R115, PT ;  /* 0x000000732000720c */ /* 0x040fe40003f26270 */
[----:B------:R-:W-:Y:S02]  /*6880*/  ISETP.GE.AND P5, PT, R32, R114, PT ;  /* 0x000000722000720c */ /* 0x000fe40003fa6270 */
[----:B------:R-:W-:-:S02]  /*6890*/  FSEL R9, R9, -INF , !P1 ;  /* 0xff80000009097808 */ /* 0x000fc40004800000 */
[----:B------:R-:W-:Y:S01]  /*68a0*/  FSEL R32, R11, -INF , !P5 ;  /* 0xff8000000b207808 */ /* 0x000fe20006800000 */
[C---:B------:R-:W-:Y:S01]  /*68b0*/  VIADD R11, R42.reuse, 0x49 ;  /* 0x000000492a0b7836 */ /* 0x040fe20000000000 */
[----:B------:R-:W-:Y:S02]  /*68c0*/  ISETP.GE.AND P1, PT, R19, R114, PT ;  /* 0x000000721300720c */ /* 0x000fe40003f26270 */
[----:B------:R-:W-:Y:S02]  /*68d0*/  FSEL R15, R15, -INF , !P2 ;  /* 0xff8000000f0f7808 */ /* 0x000fe40005000000 */
[-C--:B------:R-:W-:Y:S01]  /*68e0*/  ISETP.GE.AND P2, PT, R19, R115.reuse, PT ;  /* 0x000000731300720c */ /* 0x080fe20003f46270 */
[C---:B------:R-:W-:Y:S01]  /*68f0*/  VIADD R19, R42.reuse, 0x69 ;  /* 0x000000692a137836 */ /* 0x040fe20000000000 */
[-C--:B------:R-:W-:Y:S02]  /*6900*/  ISETP.GE.AND P5, PT, R49, R115.reuse, PT ;  /* 0x000000733100720c */ /* 0x080fe40003fa6270 */
[----:B------:R-:W-:Y:S01]  /*6910*/  FSEL R121, R7, -INF , !P1 ;  /* 0xff80000007797808 */ /* 0x000fe20004800000 */
[----:B------:R-:W-:Y:S01]  /*6920*/  VIADD R7, R42, 0x51 ;  /* 0x000000512a077836 */ /* 0x000fe20000000000 */
[----:B------:R-:W-:-:S02]  /*6930*/  ISETP.GE.AND P1, PT, R11, R115, PT ;  /* 0x000000730b00720c */ /* 0x000fc40003f26270 */
[----:B------:R-:W-:Y:S02]  /*6940*/  FSEL R5, R5, -INF , !P2 ;  /* 0xff80000005057808 */ /* 0x000fe40005000000 */
[-C--:B------:R-:W-:Y:S02]  /*6950*/  ISETP.GE.AND P2, PT, R49, R114.reuse, PT ;  /* 0x000000723100720c */ /* 0x080fe40003f46270 */
[----:B------:R-:W-:Y:S02]  /*6960*/  FSEL R45, R45, -INF , !P5 ;  /* 0xff8000002d2d7808 */ /* 0x000fe40006800000 */
[-C--:B------:R-:W-:Y:S01]  /*6970*/  ISETP.GE.AND P5, PT, R11, R114.reuse, PT ;  /* 0x000000720b00720c */ /* 0x080fe20003fa6270 */
[----:B------:R-:W-:Y:S01]  /*6980*/  VIADD R11, R42, 0x61 ;  /* 0x000000612a0b7836 */ /* 0x000fe20000000000 */
[----:B------:R-:W-:Y:S02]  /*6990*/  FSEL R41, R41, -INF , !P1 ;  /* 0xff80000029297808 */ /* 0x000fe40004800000 */
[----:B------:R-:W-:-:S02]  /*69a0*/  ISETP.GE.AND P1, PT, R7, R114, PT ;  /* 0x000000720700720c */ /* 0x000fc40003f26270 */
[----:B------:R-:W-:Y:S02]  /*69b0*/  FSEL R120, R47, -INF , !P2 ;  /* 0xff8000002f787808 */ /* 0x000fe40005000000 */
[-C--:B------:R-:W-:Y:S01]  /*69c0*/  ISETP.GE.AND P2, PT, R7, R115.reuse, PT ;  /* 0x000000730700720c */ /* 0x080fe20003f46270 */
[----:B------:R-:W-:Y:S01]  /*69d0*/  VIADD R7, R42, 0x59 ;  /* 0x000000592a077836 */ /* 0x000fe20000000000 */
[----:B------:R-:W-:Y:S02]  /*69e0*/  FSEL R109, R39, -INF , !P1 ;  /* 0xff800000276d7808 */ /* 0x000fe40004800000 */
[----:B------:R-:W-:Y:S02]  /*69f0*/  ISETP.GE.AND P1, PT, R11, R115, PT ;  /* 0x000000730b00720c */ /* 0x000fe40003f26270 */
[----:B------:R-:W-:Y:S02]  /*6a00*/  FSEL R119, R43, -INF , !P5 ;  /* 0xff8000002b777808 */ /* 0x000fe40006800000 */
[----:B------:R-:W-:-:S02]  /*6a10*/  FSEL R37, R37, -INF , !P2 ;  /* 0xff80000025257808 */ /* 0x000fc40005000000 */
[C---:B------:R-:W-:Y:S02]  /*6a20*/  ISETP.GE.AND P5, PT, R7.reuse, R115, PT ;  /* 0x000000730700720c */ /* 0x040fe40003fa6270 */
[-C--:B------:R-:W-:Y:S02]  /*6a30*/  ISETP.GE.AND P2, PT, R7, R114.reuse, PT ;  /* 0x000000720700720c */ /* 0x080fe40003f46270 */
[----:B------:R-:W-:Y:S02]  /*6a40*/  FSEL R7, R97, -INF , !P1 ;  /* 0xff80000061077808 */ /* 0x000fe40004800000 */
[----:B------:R-:W-:Y:S02]  /*6a50*/  ISETP.GE.AND P1, PT, R19, R114, PT ;  /* 0x000000721300720c */ /* 0x000fe40003f26270 */
[----:B------:R-:W-:Y:S02]  /*6a60*/  FSEL R33, R33, -INF , !P5 ;  /* 0xff80000021217808 */ /* 0x000fe40006800000 */
[----:B------:R-:W-:-:S02]  /*6a70*/  FSEL R67, R67, -INF , !P1 ;  /* 0xff80000043437808 */ /* 0x000fc40004800000 */
[CC--:B------:R-:W-:Y:S02]  /*6a80*/  ISETP.GE.AND P1, PT, R42.reuse, R115.reuse, PT ;  /* 0x000000732a00720c */ /* 0x0c0fe40003f26270 */
[----:B------:R-:W-:Y:S01]  /*6a90*/  ISETP.GE.AND P5, PT, R11, R114, PT ;  /* 0x000000720b00720c */ /* 0x000fe20003fa6270 */
[----:B------:R-:W-:Y:S01]  /*6aa0*/  VIADD R11, R42, 0x71 ;  /* 0x000000712a0b7836 */ /* 0x000fe20000000000 */
[----:B------:R-:W-:Y:S02]  /*6ab0*/  FSEL R105, R35, -INF , !P2 ;  /* 0xff80000023697808 */ /* 0x000fe40005000000 */
[----:B------:R-:W-:Y:S02]  /*6ac0*/  FSEL R104, R104, -INF , !P1 ;  /* 0xff80000068687808 */ /* 0x000fe40004800000 */
[----:B------:R-:W-:Y:S02]  /*6ad0*/  ISETP.GE.AND P2, PT, R19, R115, PT ;  /* 0x000000731300720c */ /* 0x000fe40003f46270 */
[----:B------:R-:W-:-:S02]  /*6ae0*/  ISETP.GT.AND P1, PT, R145, R140, PT ;  /* 0x0000008c9100720c */ /* 0x000fc40003f24270 */
[----:B------:R-:W-:Y:S02]  /*6af0*/  FSEL R99, R99, -INF , !P5 ;  /* 0xff80000063637808 */ /* 0x000fe40006800000 */
[----:B------:R-:W-:Y:S02]  /*6b00*/  FSEL R65, R65, -INF , !P2 ;  /* 0xff80000041417808 */ /* 0x000fe40005000000 */
[C---:B------:R-:W-:Y:S02]  /*6b10*/  ISETP.GE.AND P5, PT, R11.reuse, R115, PT ;  /* 0x000000730b00720c */ /* 0x040fe40003fa6270 */
[----:B------:R-:W-:Y:S01]  /*6b20*/  ISETP.GE.AND P2, PT, R11, R114, PT ;  /* 0x000000720b00720c */ /* 0x000fe20003f46270 */
[----:B------:R-:W-:Y:S01]  /*6b30*/  VIADD R11, R42, 0x79 ;  /* 0x000000792a0b7836 */ /* 0x000fe20000000000 */
[----:B------:R-:W-:Y:S02]  /*6b40*/  FSEL R100, R60, -INF , !P4 ;  /* 0xff8000003c647808 */ /* 0x000fe40006000000 */
[----:B------:R-:W-:-:S02]  /*6b50*/  FSEL R101, R101, -INF , !P5 ;  /* 0xff80000065657808 */ /* 0x000fc40006800000 */
[----:B------:R-:W-:Y:S02]  /*6b60*/  FSEL R103, R103, -INF , !P2 ;  /* 0xff80000067677808 */ /* 0x000fe40005000000 */
[-C--:B------:R-:W-:Y:S02]  /*6b70*/  ISETP.GE.AND P4, PT, R42, R114.reuse, PT ;  /* 0x000000722a00720c */ /* 0x080fe40003f86270 */
[C---:B------:R-:W-:Y:S02]  /*6b80*/  ISETP.GE.AND P5, PT, R11.reuse, R115, PT ;  /* 0x000000730b00720c */ /* 0x040fe40003fa6270 */
[----:B------:R-:W-:Y:S02]  /*6b90*/  ISETP.GE.AND P2, PT, R11, R114, PT ;  /* 0x000000720b00720c */ /* 0x000fe40003f46270 */
[----:B------:R-:W-:Y:S02]  /*6ba0*/  FSEL R11, R106, -INF , !P4 ;  /* 0xff8000006a0b7808 */ /* 0x000fe40006000000 */
[----:B------:R-:W-:-:S02]  /*6bb0*/  FSEL R62, R62, -INF , !P3 ;  /* 0xff8000003e3e7808 */ /* 0x000fc40005800000 */
[----:B------:R-:W-:Y:S02]  /*6bc0*/  FSEL R64, R61, -INF , !P5 ;  /* 0xff8000003d407808 */ /* 0x000fe40006800000 */
[----:B------:R-:W-:Y:S01]  /*6bd0*/  FSEL R63, R63, -INF , !P2 ;  /* 0xff8000003f3f7808 */ /* 0x000fe20005000000 */
[----:B------:R-:W-:Y:S06]  /*6be0*/  @!P1 BRA `(.L_x_3955) ;  /* 0x0000000400bc9947 */ /* 0x000fec0003800000 */
[----:B------:R-:W-:Y:S05]  /*6bf0*/  @!P6 BRA `(.L_x_3956) ;  /* 0x0000000000f0e947 */ /* 0x000fea0003800000 */
[----:B------:R-:W1:Y:S01]  /*6c00*/  LDC R39, c[0x0][0x380] ;  /* 0x0000e000ff277b82 */ /* 0x000e620000000800 */
[----:B------:R-:W-:Y:S01]  /*6c10*/  IABS R47, R117 ;  /* 0x00000075002f7213 */ /* 0x000fe20000000000 */
[----:B------:R-:W-:Y:S01]  /*6c20*/  ULDC.64 UR4, c[0x0][0x230] ;  /* 0x00008c0000047ab9 */ /* 0x000fe20000000a00 */
[C---:B------:R-:W-:Y:S02]  /*6c30*/  IADD3 R49, R117.reuse, -0x80, RZ ;  /* 0xffffff8075317810 */ /* 0x040fe40007ffe0ff */
        /* <DEDUP_REMOVED lines=10> */
[----:B------:R-:W-:Y:S02]  /*6ce0*/  IABS R42, R49 ;  /* 0x00000031002a7213 */ /* 0x000fe40000000000 */
[----:B------:R-:W-:-:S03]  /*6cf0*/  LOP3.LUT R49, R49, R39, RZ, 0x3c, !PT ;  /* 0x0000002731317212 */ /* 0x000fc600078e3cff */
[----:B------:R-:W-:-:S04]  /*6d00*/  IMAD.HI.U32 R50, R19, R47, RZ ;  /* 0x0000002f13327227 */ /* 0x000fc800078e00ff */
[----:B------:R-:W-:Y:S01]  /*6d10*/  IMAD.HI.U32 R19, R19, R42, RZ ;  /* 0x0000002a13137227 */ /* 0x000fe200078e00ff */
[----:B------:R-:W-:-:S05]  /*6d20*/  IADD3 R43, -R50, RZ, RZ ;  /* 0x000000ff322b7210 */ /* 0x000fca0007ffe1ff */
[----:B------:R-:W-:Y:S02]  /*6d30*/  IMAD R47, R35, R43, R47 ;  /* 0x0000002b232f7224 */ /* 0x000fe400078e022f */
[----:B------:R-:W-:-:S03]  /*6d40*/  IMAD.MOV R43, RZ, RZ, -R19 ;  /* 0x000000ffff2b7224 */ /* 0x000fc600078e0a13 */
[C---:B------:R-:W-:Y:S01]  /*6d50*/  ISETP.GT.U32.AND P4, PT, R35.reuse, R47, PT ;  /* 0x0000002f2300720c */ /* 0x040fe20003f84070 */
[----:B------:R-:W-:Y:S01]  /*6d60*/  IMAD R42, R35, R43, R42 ;  /* 0x0000002b232a7224 */ /* 0x000fe200078e022a */
[----:B------:R-:W-:-:S04]  /*6d70*/  LOP3.LUT R43, RZ, R39, RZ, 0x33, !PT ;  /* 0x00000027ff2b7212 */ /* 0x000fc800078e33ff */
[----:B------:R-:W-:-:S07]  /*6d80*/  ISETP.GT.U32.AND P3, PT, R35, R42, PT ;  /* 0x0000002a2300720c */ /* 0x000fce0003f64070 */
[-C--:B------:R-:W-:Y:S02]  /*6d90*/  @!P4 IADD3 R47, R47, -R35.reuse, RZ ;  /* 0x800000232f2fc210 */ /* 0x080fe40007ffe0ff */
[----:B------:R-:W-:Y:S02]  /*6da0*/  @!P4 IADD3 R50, R50, 0x1, RZ ;  /* 0x000000013232c810 */ /* 0x000fe40007ffe0ff */
[-C--:B------:R-:W-:Y:S02]  /*6db0*/  ISETP.GE.U32.AND P2, PT, R47, R35.reuse, PT ;  /* 0x000000232f00720c */ /* 0x080fe40003f46070 */
[----:B------:R-:W-:Y:S01]  /*6dc0*/  @!P3 IMAD.IADD R42, R42, 0x1, -R35 ;  /* 0x000000012a2ab824 */ /* 0x000fe200078e0a23 */
[----:B------:R-:W-:Y:S02]  /*6dd0*/  ISETP.GE.AND P4, PT, R117, RZ, PT ;  /* 0x000000ff7500720c */ /* 0x000fe40003f86270 */
[----:B------:R-:W-:Y:S02]  /*6de0*/  @!P3 IADD3 R19, R19, 0x1, RZ ;  /* 0x000000011313b810 */ /* 0x000fe40007ffe0ff */
[----:B------:R-:W-:-:S02]  /*6df0*/  ISETP.GE.U32.AND P5, PT, R42, R35, PT ;  /* 0x000000232a00720c */ /* 0x000fc40003fa6070 */
[----:B------:R-:W-:-:S04]  /*6e00*/  ISETP.NE.AND P3, PT, R39, RZ, PT ;  /* 0x000000ff2700720c */ /* 0x000fc80003f65270 */
[----:B------:R-:W-:Y:S01]  /*6e10*/  @P2 VIADD R50, R50, 0x1 ;  /* 0x0000000132322836 */ /* 0x000fe20000000000 */
[----:B------:R-:W-:-:S03]  /*6e20*/  ISETP.GE.AND P2, PT, R49, RZ, PT ;  /* 0x000000ff3100720c */ /* 0x000fc60003f46270 */
[----:B------:R-:W-:-:S03]  /*6e30*/  @!P4 IMAD.MOV R50, RZ, RZ, -R50 ;  /* 0x000000ffff32c224 */ /* 0x000fc600078e0a32 */
[----:B------:R-:W-:-:S05]  /*6e40*/  @P5 VIADD R19, R19, 0x1 ;  /* 0x0000000113135836 */ /* 0x000fca0000000000 */
[----:B------:R-:W-:Y:S02]  /*6e50*/  MOV R35, R19 ;  /* 0x0000001300237202 */ /* 0x000fe40000000f00 */
[----:B------:R-:W-:Y:S02]  /*6e60*/  SEL R19, R43, R50, !P3 ;  /* 0x000000322b137207 */ /* 0x000fe40005800000 */
[----:B------:R-:W-:-:S03]  /*6e70*/  @!P2 IADD3 R35, -R35, RZ, RZ ;  /* 0x000000ff2323a210 */ /* 0x000fc60007ffe1ff */
[----:B------:R-:W-:Y:S01]  /*6e80*/  IMAD.WIDE R52, R19, 0x4, R150 ;  /* 0x0000000413347825 */ /* 0x000fe200078e0296 */
[----:B------:R-:W-:-:S04]  /*6e90*/  SEL R43, R43, R35, !P3 ;  /* 0x000000232b2b7207 */ /* 0x000fc80005800000 */
[----:B------:R-:W2:Y:S01]  /*6ea0*/  LDG.E R35, desc[UR10][R52.64] ;  /* 0x0000000a34237981 */ /* 0x000ea2000c1e1900 */
[----:B------:R-:W-:-:S05]  /*6eb0*/  IMAD.WIDE R50, R43, 0x4, R150 ;  /* 0x000000042b327825 */ /* 0x000fca00078e0296 */
        /* <DEDUP_REMOVED lines=16> */
.L_x_3956:
[----:B------:R-:W-:-:S04]  /*6fc0*/  LEA R35, -R84, RZ, 0x7 ;  /* 0x000000ff54237211 */ /* 0x000fc800078e39ff */
[----:B------:R-:W-:-:S07]  /*6fd0*/  SHF.R.S32.HI R19, RZ, 0x1f, R35 ;  /* 0x0000001fff137819 */ /* 0x000fce0000011423 */
.L_x_3957:
[CC--:B------:R-:W-:Y:S01]  /*6fe0*/  @!P0 LEA R47, P3, R84.reuse, R113.reuse, 0x6 ;  /* 0x00000071542f8211 */ /* 0x0c0fe200078630ff */
[----:B------:R1:W-:Y:S01]  /*6ff0*/  @P0 STS [R146+0x1000], RZ ;  /* 0x001000ff92000388 */ /* 0x0003e20000000800 */
[C---:B------:R-:W-:Y:S01]  /*7000*/  @!P0 IADD3 R42, P5, P4, R35.reuse, R113, R142 ;  /* 0x00000071232a8210 */ /* 0x040fe20007cbe08e */
[----:B------:R-:W-:Y:S01]  /*7010*/  BSSY B0, `(.L_x_3958) ;  /* 0x0000029000007945 */ /* 0x000fe20003800000 */
[C---:B------:R-:W-:Y:S01]  /*7020*/  @!P0 IADD3 R47, P2, R35.reuse, R47, RZ ;  /* 0x0000002f232f8210 */ /* 0x040fe20007f5e0ff */
[----:B------:R1:W-:Y:S01]  /*7030*/  @P0 STS [R146+0x1004], RZ ;  /* 0x001004ff92000388 */ /* 0x0003e20000000800 */
[----:B------:R-:W-:Y:S02]  /*7040*/  @!P0 LEA.HI.X R43, R84, R112, R85, 0x6, P3 ;  /* 0x00000070542b8211 */ /* 0x000fe400018f3455 */
[----:B------:R-:W-:Y:S01]  /*7050*/  @!P0 LEA R52, P3, R35, R154, 0x1 ;  /* 0x0000009a23348211 */ /* 0x000fe200078608ff */
[----:B------:R1:W-:Y:S01]  /*7060*/  @P0 STS.64 [R146+0x1008], RZ ;  /* 0x001008ff92000388 */ /* 0x0003e20000000a00 */
[C---:B------:R-:W-:Y:S01]  /*7070*/  @!P0 IADD3.X R39, R19.reuse, R112, R141, P5, P4 ;  /* 0x0000007013278210 */ /* 0x040fe20002fe848d */
[----:B------:R-:W-:Y:S01]  /*7080*/  @!P0 IMAD.X R43, R19, 0x1, R43, P2 ;  /* 0x00000001132b8824 */ /* 0x000fe200010e062b */
[----:B------:R-:W-:-:S02]  /*7090*/  @!P0 LEA R50, P4, R42, UR8, 0x1 ;  /* 0x000000082a328c11 */ /* 0x000fc4000f8808ff */
[----:B------:R-:W-:Y:S02]  /*70a0*/  @!P0 LEA R54, P2, R47, UR8, 0x1 ;  /* 0x000000082f368c11 */ /* 0x000fe4000f8408ff */
[----:B------:R-:W-:Y:S02]  /*70b0*/  @!P0 LEA.HI.X R53, R35, R153, R19, 0x1, P3 ;  /* 0x0000009923358211 */ /* 0x000fe400018f0c13 */
        /* <DEDUP_REMOVED lines=30> */
.L_x_3959:
[----:B------:R-:W-:Y:S05]  /*72a0*/  BSYNC B0 ;  /* 0x0000000000007941 */ /* 0x000fea0003800000 */
.L_x_3958:
[----:B------:R-:W0:Y:S01]  /*72b0*/  LDGDEPBAR ;  /* 0x00000000000079af */ /* 0x000e220000000000 */
[----:B------:R-:W-:-:S04]  /*72c0*/  LEA R154, P0, R35, R154, 0x1 ;  /* 0x0000009a239a7211 */ /* 0x000fc800078008ff */
[----:B------:R-:W-:-:S09]  /*72d0*/  LEA.HI.X R153, R35, R153, R19, 0x1, P0 ;  /* 0x0000009923997211 */ /* 0x000fd200000f0c13 */
.L_x_3955:
        /* <DEDUP_REMOVED lines=100> */
[----:B------:R-:W2:Y:S03]  /*7920*/  MUFU.EX2 R84, R84 ;  /* 0x0000005400547308 */ /* 0x000ea60000000800 */
[----:B------:R-:W-:Y:S02]  /*7930*/  FMNMX.FTZ R8, R98, R12, !PT ;  /* 0x0000000c62087209 */ /* 0x000fe40007810000 */
[----:B-1----:R-:W-:Y:S02]  /*7940*/  F2FP.BF16.F32.PACK_AB R12, R113, R115 ;  /* 0x00000073710c723e */ /* 0x002fe400000010ff */
        /* <DEDUP_REMOVED lines=26> */
[----:B------:R-:W-:Y:S01]  /*7af0*/  FADD.FTZ R2, R2, -R4 ;  /* 0x8000000402027221 */ /* 0x000fe20000010000 */
[----:B------:R-:W-:Y:S01]  /*7b00*/  FSEL R4, R46, RZ, P0 ;  /* 0x000000ff2e047208 */ /* 0x000fe20000000000 */
[----:B------:R-:W-:Y:S01]  /*7b10*/  MUFU.EX2 R49, R49 ;  /* 0x0000003100317308 */ /* 0x000fe20000000800 */
[----:B------:R-:W-:Y:S01]  /*7b20*/  FSEL R53, R53, RZ, P0 ;  /* 0x000000ff35357208 */ /* 0x000fe20000000000 */
[----:B------:R-:W-:Y:S02]  /*7b30*/  FMUL.FTZ R2, R2, UR12 ;  /* 0x0000000c02027c20 */ /* 0x000fe40008410000 */
[----:B------:R-:W-:-:S02]  /*7b40*/  FADD.FTZ R4, R0, -R4 ;  /* 0x8000000400047221 */ /* 0x000fc40000010000 */
[--C-:B------:R-:W-:Y:S01]  /*7b50*/  FFMA.FTZ R112, R18, UR12, -R53.reuse ;  /* 0x0000000c12707c23 */ /* 0x100fe20008010835 */
[--C-:B------:R-:W-:Y:S01]  /*7b60*/  FFMA.FTZ R114, R11, UR12, -R53.reuse ;  /* 0x0000000c0b727c23 */ /* 0x100fe20008010835 */
[----:B------:R-:W1:Y:S01]  /*7b70*/  LDSM.16.MT88.4 R16, [R134+0x3000] ;  /* 0x003000008610783b */ /* 0x000e620000004200 */
[--C-:B------:R-:W-:Y:S01]  /*7b80*/  FFMA.FTZ R61, R10, UR12, -R53.reuse ;  /* 0x0000000c0a3d7c23 */ /* 0x100fe20008010835 */
[--C-:B------:R-:W-:Y:S01]  /*7b90*/  FFMA.FTZ R104, R30, UR12, -R53.reuse ;  /* 0x0000000c1e687c23 */ /* 0x100fe20008010835 */
[--C-:B------:R-:W-:Y:S01]  /*7ba0*/  FFMA.FTZ R101, R31, UR12, -R53.reuse ;  /* 0x0000000c1f657c23 */ /* 0x100fe20008010835 */
[----:B------:R-:W2:Y:S01]  /*7bb0*/  LDSM.16.MT88.4 R8, [R133+0x3000] ;  /* 0x003000008508783b */ /* 0x000ea20000004200 */
[----:B------:R-:W-:Y:S01]  /*7bc0*/  FMUL.FTZ R4, R4, UR12 ;  /* 0x0000000c04047c20 */ /* 0x000fe20008410000 */
[----:B------:R-:W-:Y:S01]  /*7bd0*/  MUFU.EX2 R114, R114 ;  /* 0x0000007200727308 */ /* 0x000fe20000000800 */
[--C-:B------:R-:W-:Y:S01]  /*7be0*/  FFMA.FTZ R96, R26, UR12, -R53.reuse ;  /* 0x0000000c1a607c23 */ /* 0x100fe20008010835 */
[--C-:B------:R-:W-:Y:S01]  /*7bf0*/  FFMA.FTZ R90, R27, UR12, -R53.reuse ;  /* 0x0000000c1b5a7c23 */ /* 0x100fe20008010835 */
[--C-:B------:R-:W-:Y:S01]  /*7c00*/  FFMA.FTZ R89, R22, UR12, -R53.reuse ;  /* 0x0000000c16597c23 */ /* 0x100fe20008010835 */
[----:B------:R-:W-:Y:S01]  /*7c10*/  LDSM.16.MT88.4 R24, [R133+0x3400] ;  /* 0x003400008518783b */ /* 0x000fe20000004200 */
        /* <DEDUP_REMOVED lines=13> */
[----:B------:R-:W-:-:S06]  /*7cf0*/  FFMA.FTZ R36, R36, UR12, -R53 ;  /* 0x0000000c24247c23 */ /* 0x000fcc0008010835 */
[----:B------:R-:W4:Y:S01]  /*7d00*/  MUFU.EX2 R101, R101 ;  /* 0x0000006500657308 */ /* 0x000f220000000800 */
[----:B---3--:R-:W-:-:S07]  /*7d10*/  F2FP.BF16.F32.PACK_AB R13, R112, R114 ;  /* 0x00000072700d723e */ /* 0x008fce00000010ff */
[----:B------:R3:W5:Y:S08]  /*7d20*/  MUFU.EX2 R118, R2 ;  /* 0x0000000200767308 */ /* 0x0007700000000800 */
[----:B------:R1:W2:Y:S01]  /*7d30*/  MUFU.EX2 R117, R4 ;  /* 0x0000000400757308 */ /* 0x0002a20000000800 */
[----:B----4-:R-:W-:-:S07]  /*7d40*/  F2FP.BF16.F32.PACK_AB R15, R101, R104 ;  /* 0x00000068650f723e */ /* 0x010fce00000010ff */
[----:B------:R-:W-:Y:S01]  /*7d50*/  MUFU.EX2 R96, R96 ;  /* 0x0000006000607308 */ /* 0x000fe20000000800 */
[--C-:B---3--:R-:W-:Y:S01]  /*7d60*/  FFMA.FTZ R2, R14, UR12, -R53.reuse ;  /* 0x0000000c0e027c23 */ /* 0x108fe20008010835 */
[----:B------:R-:W-:Y:S01]  /*7d70*/  F2FP.BF16.F32.PACK_AB R14, R106, R107 ;  /* 0x0000006b6a0e723e */ /* 0x000fe200000010ff */
[-C--:B-----5:R-:W-:Y:S01]  /*7d80*/  FMUL.FTZ R20, R80, R118.reuse ;  /* 0x0000007650147220 */ /* 0x0a0fe20000410000 */
[-C--:B------:R-:W-:Y:S01]  /*7d90*/  FMUL.FTZ R21, R81, R118.reuse ;  /* 0x0000007651157220 */ /* 0x080fe20000410000 */
[-C--:B------:R-:W-:Y:S01]  /*7da0*/  FMUL.FTZ R76, R76, R118.reuse ;  /* 0x000000764c4c7220 */ /* 0x080fe20000410000 */
[-C--:B------:R-:W-:Y:S01]  /*7db0*/  FMUL.FTZ R77, R77, R118.reuse ;  /* 0x000000764d4d7220 */ /* 0x080fe20000410000 */
[-C--:B------:R-:W-:Y:S01]  /*7dc0*/  FMUL.FTZ R72, R72, R118.reuse ;  /* 0x0000007648487220 */ /* 0x080fe20000410000 */
[-C--:B------:R-:W-:Y:S01]  /*7dd0*/  FMUL.FTZ R73, R73, R118.reuse ;  /* 0x0000007649497220 */ /* 0x080fe20000410000 */
[----:B-1----:R-:W1:Y:S01]  /*7de0*/  LDSM.16.MT88.4 R4, [R134+0x3400] ;  /* 0x003400008604783b */ /* 0x002e620000004200 */
        /* <DEDUP_REMOVED lines=8> */
[-C--:B------:R-:W-:Y:S01]  /*7e70*/  FMUL.FTZ R70, R70, R117.reuse ;  /* 0x0000007546467220 */ /* 0x080fe20000410000 */
[-C--:B------:R-:W-:Y:S01]  /*7e80*/  FMUL.FTZ R71, R71, R117.reuse ;  /* 0x0000007547477220 */ /* 0x080fe20000410000 */
[----:B------:R-:W2:Y:S01]  /*7e90*/  MUFU.EX2 R90, R90 ;  /* 0x0000005a005a7308 */ /* 0x000ea20000000800 */
[C---:B------:R-:W-:Y:S01]  /*7ea0*/  HMMA.16816.F32.BF16 R20, R12.reuse, R16, R20 ;  /* 0x000000100c14723c */ /* 0x040fe20000041814 */
[--C-:B------:R-:W-:Y:S01]  /*7eb0*/  FFMA.FTZ R80, R32, UR12, -R53.reuse ;  /* 0x0000000c20507c23 */ /* 0x100fe20008010835 */
[----:B------:R-:W-:Y:S01]  /*7ec0*/  F2FP.BF16.F32.PACK_AB R32, R97, R102 ;  /* 0x000000666120723e */ /* 0x000fe200000010ff */
[--C-:B------:R-:W-:Y:S01]  /*7ed0*/  FFMA.FTZ R81, R116, UR12, -R53.reuse ;  /* 0x0000000c74517c23 */ /* 0x100fe20008010835 */
[--C-:B------:R-:W-:Y:S01]  /*7ee0*/  FFMA.FTZ R82, R121, UR12, -R53.reuse ;  /* 0x0000000c79527c23 */ /* 0x100fe20008010835 */
[--C-:B------:R-:W-:Y:S01]  /*7ef0*/  FFMA.FTZ R83, R111, UR12, -R53.reuse ;  /* 0x0000000c6f537c23 */ /* 0x100fe20008010835 */
[C---:B------:R-:W-:Y:S01]  /*7f00*/  HMMA.16816.F32.BF16 R16, R12.reuse, R18, R76 ;  /* 0x000000120c10723c */ /* 0x040fe2000004184c */
[----:B------:R-:W-:Y:S01]  /*7f10*/  MUFU.EX2 R89, R89 ;  /* 0x0000005900597308 */ /* 0x000fe20000000800 */
[--C-:B------:R-:W-:Y:S01]  /*7f20*/  FFMA.FTZ R111, R120, UR12, -R53.reuse ;  /* 0x0000000c786f7c23 */ /* 0x100fe20008010835 */
[----:B------:R-:W-:Y:S01]  /*7f30*/  FFMA.FTZ R116, R119, UR12, -R53 ;  /* 0x0000000c77747c23 */ /* 0x000fe20008010835 */
[----:B------:R-:W-:Y:S01]  /*7f40*/  FFMA.FTZ R115, R156, R118, R115 ;  /* 0x000000769c737223 */ /* 0x000fe20000010073 */
[----:B------:R-:W-:Y:S01]  /*7f50*/  FFMA.FTZ R114, R155, R117, R114 ;  /* 0x000000759b727223 */ /* 0x000fe20000010072 */
[C---:B------:R-:W-:Y:S01]  /*7f60*/  HMMA.16816.F32.BF16 R72, R12.reuse, R8, R72 ;  /* 0x000000080c48723c */ /* 0x040fe20000041848 */
[----:B------:R-:W-:Y:S01]  /*7f70*/  FFMA.FTZ R156, R64, UR12, -R85 ;  /* 0x0000000c409c7c23 */ /* 0x000fe20008010855 */
[----:B------:R-:W-:Y:S01]  /*7f80*/  FADD.FTZ R115, R113, R115 ;  /* 0x0000007371737221 */ /* 0x000fe20000010000 */
[----:B------:R-:W3:Y:S01]  /*7f90*/  MUFU.EX2 R65, R65 ;  /* 0x0000004100417308 */ /* 0x000ee20000000800 */
[----:B--2---:R-:W-:Y:S01]  /*7fa0*/  F2FP.BF16.F32.PACK_AB R33, R90, R96 ;  /* 0x000000605a21723e */ /* 0x004fe200000010ff */
[----:B------:R-:W-:Y:S01]  /*7fb0*/  FADD.FTZ R114, R112, R114 ;  /* 0x0000007270727221 */ /* 0x000fe20000010000 */
[----:B------:R-:W-:Y:S01]  /*7fc0*/  HMMA.16816.F32.BF16 R68, R12, R10, R68 ;  /* 0x0000000a0c44723c */ /* 0x000fe20000041844 */
[----:B------:R-:W-:Y:S01]  /*7fd0*/  LDSM.16.MT88.4 R8, [R133+0x3800] ;  /* 0x003800008508783b */ /* 0x000fe20000004200 */
[----:B------:R-:W-:Y:S01]  /*7fe0*/  FADD.FTZ R115, R107, R115 ;  /* 0x000000736b737221 */ /* 0x000fe20000010000 */
[----:B------:R-:W-:Y:S01]  /*7ff0*/  FADD.FTZ R114, R104, R114 ;  /* 0x0000007268727221 */ /* 0x000fe20000010000 */
[----:B------:R-:W-:Y:S01]  /*8000*/  FFMA.FTZ R155, R63, UR12, -R53 ;  /* 0x0000000c3f9b7c23 */ /* 0x000fe20008010835 */
[----:B------:R2:W-:Y:S01]  /*8010*/  MUFU.EX2 R76, R28 ;  /* 0x0000001c004c7308 */ /* 0x0005e20000000800 */
[----:B------:R-:W-:Y:S01]  /*8020*/  FADD.FTZ R106, R106, R115 ;  /* 0x000000736a6a7221 */ /* 0x000fe20000010000 */
[----:B------:R-:W-:Y:S01]  /*8030*/  F2FP.BF16.F32.PACK_AB R12, R60, R66 ;  /* 0x000000423c0c723e */ /* 0x000fe200000010ff */
[----:B------:R-:W-:Y:S01]  /*8040*/  FADD.FTZ R101, R101, R114 ;  /* 0x0000007265657221 */ /* 0x000fe20000010000 */
[----:B------:R-:W-:Y:S01]  /*8050*/  F2FP.BF16.F32.PACK_AB R14, R58, R59 ;  /* 0x0000003b3a0e723e */ /* 0x000fe200000010ff */
[----:B------:R-:W-:-:S02]  /*8060*/  FADD.FTZ R102, R102, R106 ;  /* 0x0000006a66667221 */ /* 0x000fc40000010000 */
[----:B------:R-:W-:Y:S01]  /*8070*/  FADD.FTZ R101, R96, R101 ;  /* 0x0000006560657221 */ /* 0x000fe20000010000 */
[----:B------:R-:W-:Y:S01]  /*8080*/  MUFU.EX2 R88, R88 ;  /* 0x0000005800587308 */ /* 0x000fe20000000800 */
[----:B---3--:R-:W-:Y:S01]  /*8090*/  F2FP.BF16.F32.PACK_AB R35, R65, R89 ;  /* 0x000000594123723e */ /* 0x008fe200000010ff */
[----:B------:R-:W-:Y:S01]  /*80a0*/  FADD.FTZ R102, R97, R102 ;  /* 0x0000006661667221 */ /* 0x000fe20000010000 */
[----:B------:R-:W-:-:S03]  /*80b0*/  FADD.FTZ R101, R90, R101 ;  /* 0x000000655a657221 */ /* 0x000fc60000010000 */
[----:B------:R-:W-:Y:S01]  /*80c0*/  FADD.FTZ R102, R91, R102 ;  /* 0x000000665b667221 */ /* 0x000fe20000010000 */
[----:B------:R-:W-:Y:S01]  /*80d0*/  FADD.FTZ R89, R89, R101 ;  /* 0x0000006559597221 */ /* 0x000fe20000010000 */
[----:B------:R-:W3:Y:S01]  /*80e0*/  MUFU.EX2 R61, R61 ;  /* 0x0000003d003d7308 */ /* 0x000ee20000000800 */
[----:B--2---:R-:W2:Y:S01]  /*80f0*/  LDSM.16.MT88.4 R28, [R134+0x3800] ;  /* 0x00380000861c783b */ /* 0x004ea20000004200 */
[----:B-1----:R-:W-:Y:S01]  /*8100*/  HMMA.16816.F32.BF16 R20, R32, R4, R20 ;  /* 0x000000042014723c */ /* 0x002fe20000041814 */
[----:B------:R-:W-:Y:S01]  /*8110*/  FADD.FTZ R102, R84, R102 ;  /* 0x0000006654667221 */ /* 0x000fe20000010000 */
[----:B------:R-:W-:-:S03]  /*8120*/  FADD.FTZ R89, R65, R89 ;  /* 0x0000005941597221 */ /* 0x000fc60000010000 */
[----:B------:R-:W-:Y:S01]  /*8130*/  FADD.FTZ R66, R66, R102 ;  /* 0x0000006642427221 */ /* 0x000fe20000010000 */
[----:B------:R-:W-:Y:S01]  /*8140*/  MUFU.EX2 R2, R2 ;  /* 0x0000000200027308 */ /* 0x000fe20000000800 */
[----:B------:R-:W-:Y:S01]  /*8150*/  HMMA.16816.F32.BF16 R16, R32, R6, R16 ;  /* 0x000000062010723c */ /* 0x000fe20000041810 */
[----:B------:R-:W1:Y:S01]  /*8160*/  LDSM.16.MT88.4 R4, [R134+0x3c00] ;  /* 0x003c00008604783b */ /* 0x000e620000004200 */
[----:B------:R-:W-:-:S04]  /*8170*/  FADD.FTZ R66, R60, R66 ;  /* 0x000000423c427221 */ /* 0x000fc80000010000 */
[C---:B------:R-:W-:Y:S01]  /*8180*/  HMMA.16816.F32.BF16 R72, R32.reuse, R24, R72 ;  /* 0x000000182048723c */ /* 0x040fe20000041848 */
[----:B------:R-:W4:Y:S01]  /*8190*/  MUFU.EX2 R0, R0 ;  /* 0x0000000000007308 */ /* 0x000f220000000800 */
[----:B---3--:R-:W-:Y:S01]  /*81a0*/  F2FP.BF16.F32.PACK_AB R13, R61, R88 ;  /* 0x000000583d0d723e */ /* 0x008fe200000010ff */
[----:B------:R-:W-:Y:S01]  /*81b0*/  FADD.FTZ R88, R88, R89 ;  /* 0x0000005958587221 */ /* 0x000fe20000010000 */
[----:B------:R-:W-:Y:S02]  /*81c0*/  FADD.FTZ R59, R59, R66 ;  /* 0x000000423b3b7221 */ /* 0x000fe40000010000 */
[----:B------:R-:W-:Y:S01]  /*81d0*/  HMMA.16816.F32.BF16 R68, R32, R26, R68 ;  /* 0x0000001a2044723c */ /* 0x000fe20000041844 */
[----:B------:R-:W3:Y:S01]  /*81e0*/  LDSM.16.MT88.4 R24, [R133+0x3c00] ;  /* 0x003c00008518783b */ /* 0x000ee20000004200 */
[----:B------:R-:W-:Y:S01]  /*81f0*/  FADD.FTZ R88, R61, R88 ;  /* 0x000000583d587221 */ /* 0x000fe20000010000 */
[----:B------:R-:W5:Y:S01]  /*8200*/  MUFU.EX2 R80, R80 ;  /* 0x0000005000507308 */ /* 0x000f620000000800 */
[----:B------:R-:W-:-:S03]  /*8210*/  FADD.FTZ R59, R58, R59 ;  /* 0x0000003b3a3b7221 */ /* 0x000fc60000010000 */
[----:B------:R-:W-:Y:S01]  /*8220*/  F2FP.BF16.F32.PACK_AB R32, R56, R57 ;  /* 0x000000393820723e */ /* 0x000fe200000010ff */
[----:B------:R-:W-:Y:S01]  /*8230*/  FADD.FTZ R57, R57, R59 ;  /* 0x0000003b39397221 */ /* 0x000fe20000010000 */
[----:B------:R-:W-:Y:S02]  /*8240*/  F2FP.BF16.F32.PACK_AB R34, R54, R55 ;  /* 0x000000373622723e */ /* 0x000fe400000010ff */
[----:B------:R-:W-:Y:S01]  /*8250*/  MUFU.EX2 R81, R81 ;  /* 0x0000005100517308 */ /* 0x000fe20000000800 */
[----:B----4-:R-:W-:Y:S01]  /*8260*/  F2FP.BF16.F32.PACK_AB R15, R0, R2 ;  /* 0x00000002000f723e */ /* 0x010fe200000010ff */
[----:B------:R-:W-:Y:S01]  /*8270*/  FADD.FTZ R2, R2, R88 ;  /* 0x0000005802027221 */ /* 0x000fe20000010000 */
[----:B------:R-:W-:-:S04]  /*8280*/  FADD.FTZ R56, R56, R57 ;  /* 0x0000003938387221 */ /* 0x000fc80000010000 */
[----:B------:R-:W-:Y:S01]  /*8290*/  FADD.FTZ R56, R55, R56 ;  /* 0x0000003837387221 */ /* 0x000fe20000010000 */
[----:B------:R-:W4:Y:S01]  /*82a0*/  MUFU.EX2 R82, R82 ;  /* 0x0000005200527308 */ /* 0x000f220000000800 */
[----:B--2---:R-:W-:Y:S01]  /*82b0*/  HMMA.16816.F32.BF16 R20, R12, R28, R20 ;  /* 0x0000001c0c14723c */ /* 0x004fe20000041814 */
[----:B-----5:R-:W-:Y:S01]  /*82c0*/  F2FP.BF16.F32.PACK_AB R33, R80, R76 ;  /* 0x0000004c5021723e */ /* 0x020fe200000010ff */
[----:B------:R-:W-:-:S04]  /*82d0*/  FADD.FTZ R54, R54, R56 ;  /* 0x0000003836367221 */ /* 0x000fc80000010000 */
[----:B------:R-:W-:Y:S01]  /*82e0*/  HMMA.16816.F32.BF16 R28, R12, R30, R16 ;  /* 0x0000001e0c1c723c */ /* 0x000fe20000041810 */
[----:B------:R-:W2:Y:S01]  /*82f0*/  LDSM.16.MT88.4 R16, [R134+0x4000] ;  /* 0x004000008610783b */ /* 0x000ea20000004200 */
[----:B------:R-:W-:Y:S01]  /*8300*/  MUFU.EX2 R83, R83 ;  /* 0x0000005300537308 */ /* 0x000fe20000000800 */
[----:B------:R-:W-:-:S03]  /*8310*/  FADD.FTZ R54, R52, R54 ;  /* 0x0000003634367221 */ /* 0x000fc60000010000 */
[----:B------:R-:W-:Y:S01]  /*8320*/  HMMA.16816.F32.BF16 R72, R12, R8, R72 ;  /* 0x000000080c48723c */ /* 0x000fe20000041848 */
[----:B----4-:R-:W-:-:S03]  /*8330*/  F2FP.BF16.F32.PACK_AB R35, R82, R81 ;  /* 0x000000515223723e */ /* 0x010fc600000010ff */
[----:B------:R-:W4:Y:S02]  /*8340*/  MUFU.EX2 R111, R111 ;  /* 0x0000006f006f7308 */ /* 0x000f240000000800 */
[----:B------:R-:W-:Y:S01]  /*8350*/  HMMA.16816.F32.BF16 R68, R12, R10, R68 ;  /* 0x0000000a0c44723c */ /* 0x000fe20000041844 */
[----:B------:R-:W5:Y:S05]  /*8360*/  LDSM.16.MT88.4 R8, [R133+0x4000] ;  /* 0x004000008508783b */ /* 0x000f6a0000004200 */
[----:B-1----:R-:W-:Y:S01]  /*8370*/  HMMA.16816.F32.BF16 R20, R32, R4, R20 ;  /* 0x000000042014723c */ /* 0x002fe20000041814 */
[----:B------:R-:W-:Y:S01]  /*8380*/  MUFU.EX2 R110, R110 ;  /* 0x0000006e006e7308 */ /* 0x000fe20000000800 */
[C---:B------:R-:W-:Y:S01]  /*8390*/  F2FP.BF16.F32.PACK_AB R12, R51.reuse, R52 ;  /* 0x00000034330c723e */ /* 0x040fe200000010ff */
[----:B------:R-:W-:Y:S01]  /*83a0*/  FADD.FTZ R51, R51, R54 ;  /* 0x0000003633337221 */ /* 0x000fe20000010000 */
[----:B------:R-:W-:-:S02]  /*83b0*/  F2FP.BF16.F32.PACK_AB R14, R49, R50 ;  /* 0x00000032310e723e */ /* 0x000fc400000010ff */
[C---:B------:R-:W-:Y:S01]  /*83c0*/  HMMA.16816.F32.BF16 R28, R32.reuse, R6, R28 ;  /* 0x00000006201c723c */ /* 0x040fe2000004181c */
[----:B------:R-:W1:Y:S01]  /*83d0*/  LDSM.16.MT88.4 R4, [R134+0x4400] ;  /* 0x004400008604783b */ /* 0x000e620000004200 */
[----:B------:R-:W-:Y:S01]  /*83e0*/  FADD.FTZ R51, R50, R51 ;  /* 0x0000003332337221 */ /* 0x000fe20000010000 */
[----:B------:R-:W2:Y:S01]  /*83f0*/  MUFU.EX2 R116, R116 ;  /* 0x0000007400747308 */ /* 0x000ea20000000800 */
[----:B----4-:R-:W-:Y:S02]  /*8400*/  F2FP.BF16.F32.PACK_AB R13, R111, R83 ;  /* 0x000000536f0d723e */ /* 0x010fe400000010ff */
[----:B---3--:R-:W-:Y:S01]  /*8410*/  HMMA.16816.F32.BF16 R72, R32, R24, R72 ;  /* 0x000000182048723c */ /* 0x008fe20000041848 */
[----:B------:R-:W-:-:S04]  /*8420*/  FADD.FTZ R49, R49, R51 ;  /* 0x0000003331317221 */ /* 0x000fc80000010000 */
[----:B------:R-:W3:Y:S01]  /*8430*/  MUFU.EX2 R48, R48 ;  /* 0x0000003000307308 */ /* 0x000ee20000000800 */
[----:B------:R-:W-:Y:S01]  /*8440*/  HMMA.16816.F32.BF16 R68, R32, R26, R68 ;  /* 0x0000001a2044723c */ /* 0x000fe20000041844 */
[----:B------:R-:W4:Y:S06]  /*8450*/  LDSM.16.MT88.4 R24, [R133+0x4400] ;  /* 0x004400008518783b */ /* 0x000f2c0000004200 */
[----:B------:R-:W5:Y:S01]  /*8460*/  MUFU.EX2 R45, R45 ;  /* 0x0000002d002d7308 */ /* 0x000f620000000800 */
[----:B--2---:R-:W-:Y:S01]  /*8470*/  F2FP.BF16.F32.PACK_AB R15, R116, R110 ;  /* 0x0000006e740f723e */ /* 0x004fe200000010ff */
[--C-:B------:R-:W-:Y:S01]  /*8480*/  FFMA.FTZ R34, R98, UR12, -R53.reuse ;  /* 0x0000000c62227c23 */ /* 0x100fe20008010835 */
[----:B------:R-:W-:Y:S01]  /*8490*/  FFMA.FTZ R35, R99, UR12, -R53 ;  /* 0x0000000c63237c23 */ /* 0x000fe20008010835 */
[----:B------:R-:W-:-:S04]  /*84a0*/  FFMA.FTZ R32, R100, UR12, -R85 ;  /* 0x0000000c64207c23 */ /* 0x000fc80008010855 */
[----:B------:R-:W2:Y:S01]  /*84b0*/  MUFU.EX2 R44, R44 ;  /* 0x0000002c002c7308 */ /* 0x000ea20000000800 */
[----:B------:R-:W-:Y:S01]  /*84c0*/  HMMA.16816.F32.BF16 R20, R12, R16, R20 ;  /* 0x000000100c14723c */ /* 0x000fe20000041814 */
[----:B---3--:R-:W-:-:S05]  /*84d0*/  FADD.FTZ R49, R48, R49 ;  /* 0x0000003130317221 */ /* 0x008fca0000010000 */
[----:B------:R-:W-:Y:S01]  /*84e0*/  HMMA.16816.F32.BF16 R28, R12, R18, R28 ;  /* 0x000000120c1c723c */ /* 0x000fe2000004181c */
[----:B------:R-:W3:Y:S01]  /*84f0*/  MUFU.EX2 R43, R43 ;  /* 0x0000002b002b7308 */ /* 0x000ee20000000800 */
[C---:B-----5:R-:W-:Y:S01]  /*8500*/  F2FP.BF16.F32.PACK_AB R16, R45.reuse, R48 ;  /* 0x000000302d10723e */ /* 0x060fe200000010ff */
[----:B------:R-:W-:-:S03]  /*8510*/  FADD.FTZ R45, R45, R49 ;  /* 0x000000312d2d7221 */ /* 0x000fc60000010000 */
[C---:B------:R-:W-:Y:S03]  /*8520*/  HMMA.16816.F32.BF16 R72, R12.reuse, R8, R72 ;  /* 0x000000080c48723c */ /* 0x040fe60000041848 */
[----:B------:R-:W-:Y:S01]  /*8530*/  MUFU.EX2 R108, R108 ;  /* 0x0000006c006c7308 */ /* 0x000fe20000000800 */
[----:B--2---:R-:W-:Y:S02]  /*8540*/  FADD.FTZ R45, R44, R45 ;  /* 0x0000002d2c2d7221 */ /* 0x004fe40000010000 */
[----:B------:R-:W-:Y:S01]  /*8550*/  HMMA.16816.F32.BF16 R68, R12, R10, R68 ;  /* 0x0000000a0c44723c */ /* 0x000fe20000041844 */
[----:B------:R-:W2:Y:S04]  /*8560*/  LDSM.16.MT88.4 R8, [R134+0x4800] ;  /* 0x004800008608783b */ /* 0x000ea80000004200 */
[----:B------:R-:W5:Y:S01]  /*8570*/  MUFU.EX2 R109, R109 ;  /* 0x0000006d006d7308 */ /* 0x000f620000000800 */
[C---:B---3--:R-:W-:Y:S01]  /*8580*/  F2FP.BF16.F32.PACK_AB R18, R43.reuse, R44 ;  /* 0x0000002c2b12723e */ /* 0x048fe200000010ff */
[----:B------:R-:W-:-:S06]  /*8590*/  FADD.FTZ R43, R43, R45 ;  /* 0x0000002d2b2b7221 */ /* 0x000fcc0000010000 */
[----:B------:R-:W-:Y:S08]  /*85a0*/  MUFU.EX2 R95, R95 ;  /* 0x0000005f005f7308 */ /* 0x000ff00000000800 */
[----:B------:R-:W3:Y:S01]  /*85b0*/  MUFU.EX2 R33, R105 ;  /* 0x0000006900217308 */ /* 0x000ee20000000800 */
[----:B-----5:R-:W-:-:S07]  /*85c0*/  F2FP.BF16.F32.PACK_AB R17, R109, R108 ;  /* 0x0000006c6d11723e */ /* 0x020fce00000010ff */
[----:B------:R-:W5:Y:S08]  /*85d0*/  MUFU.EX2 R42, R42 ;  /* 0x0000002a002a7308 */ /* 0x000f700000000800 */
[----:B------:R-:W4:Y:S01]  /*85e0*/  MUFU.EX2 R41, R41 ;  /* 0x0000002900297308 */ /* 0x000f220000000800 */
[----:B---3--:R-:W-:-:S07]  /*85f0*/  F2FP.BF16.F32.PACK_AB R19, R33, R95 ;  /* 0x0000005f2113723e */ /* 0x008fce00000010ff */
[----:B------:R-:W3:Y:S01]  /*8600*/  MUFU.EX2 R40, R40 ;  /* 0x0000002800287308 */ /* 0x000ee20000000800 */
[----:B-1----:R-:W-:Y:S01]  /*8610*/  HMMA.16816.F32.BF16 R20, R16, R4, R20 ;  /* 0x000000041014723c */ /* 0x002fe20000041814 */
[----:B-----5:R-:W-:-:S05]  /*8620*/  FADD.FTZ R43, R42, R43 ;  /* 0x0000002b2a2b7221 */ /* 0x020fca0000010000 */
[C---:B------:R-:W-:Y:S01]  /*8630*/  HMMA.16816.F32.BF16 R28, R16.reuse, R6, R28 ;  /* 0x00000006101c723c */ /* 0x040fe2000004181c */
[----:B------:R-:W1:Y:S01]  /*8640*/  MUFU.EX2 R39, R39 ;  /* 0x0000002700277308 */ /* 0x000e620000000800 */
[----:B------:R-:W5:Y:S01]  /*8650*/  LDSM.16.MT88.4 R4, [R133+0x4800] ;  /* 0x004800008504783b */ /* 0x000f620000004200 */
[C---:B----4-:R-:W-:Y:S01]  /*8660*/  F2FP.BF16.F32.PACK_AB R12, R41.reuse, R42 ;  /* 0x0000002a290c723e */ /* 0x050fe200000010ff */
[----:B------:R-:W-:Y:S02]  /*8670*/  FADD.FTZ R41, R41, R43 ;  /* 0x0000002b29297221 */ /* 0x000fe40000010000 */
[----:B------:R-:W-:Y:S03]  /*8680*/  HMMA.16816.F32.BF16 R72, R16, R24, R72 ;  /* 0x000000181048723c */ /* 0x000fe60000041848 */
[----:B------:R-:W-:Y:S01]  /*8690*/  MUFU.EX2 R34, R34 ;  /* 0x0000002200227308 */ /* 0x000fe20000000800 */
[----:B---3--:R-:W-:-:S02]  /*86a0*/  FADD.FTZ R41, R40, R41 ;  /* 0x0000002928297221 */ /* 0x008fc40000010000 */
[----:B------:R-:W-:Y:S05]  /*86b0*/  HMMA.16816.F32.BF16 R68, R16, R26, R68 ;  /* 0x0000001a1044723c */ /* 0x000fea0000041844 */
[----:B------:R-:W3:Y:S01]  /*86c0*/  MUFU.EX2 R35, R35 ;  /* 0x0000002300237308 */ /* 0x000ee20000000800 */
[----:B-1----:R-:W-:Y:S01]  /*86d0*/  F2FP.BF16.F32.PACK_AB R14, R39, R40 ;  /* 0x00000028270e723e */ /* 0x002fe200000010ff */
[----:B------:R-:W-:Y:S01]  /*86e0*/  FADD.FTZ R16, R0, R2 ;  /* 0x0000000200107221 */ /* 0x000fe20000010000 */
[----:B------:R-:W-:Y:S01]  /*86f0*/  FFMA.FTZ R2, R103, UR12, -R53 ;  /* 0x0000000c67027c23 */ /* 0x000fe20008010835 */
[----:B------:R-:W-:Y:S02]  /*8700*/  FADD.FTZ R39, R39, R41 ;  /* 0x0000002927277221 */ /* 0x000fe40000010000 */
[----:B------:R-:W-:-:S02]  /*8710*/  FADD.FTZ R16, R76, R16 ;  /* 0x000000104c107221 */ /* 0x000fc40000010000 */
[----:B------:R-:W-:Y:S01]  /*8720*/  MUFU.EX2 R3, R3 ;  /* 0x0000000300037308 */ /* 0x000fe20000000800 */
[----:B------:R-:W1:Y:S01]  /*8730*/  LDSM.16.MT88.4 R76, [R134+0x4c00] ;  /* 0x004c0000864c783b */ /* 0x000e620000004200 */
[----:B------:R-:W-:Y:S01]  /*8740*/  FADD.FTZ R80, R80, R16 ;  /* 0x0000001050507221 */ /* 0x000fe20000010000 */
[----:B------:R-:W-:-:S03]  /*8750*/  FFMA.FTZ R16, R62, UR12, -R53 ;  /* 0x0000000c3e107c23 */ /* 0x000fc60008010835 */
[----:B------:R-:W-:Y:S02]  /*8760*/  FADD.FTZ R80, R81, R80 ;  /* 0x0000005051507221 */ /* 0x000fe40000010000 */
[----:B------:R-:W4:Y:S01]  /*8770*/  MUFU.EX2 R64, R67 ;  /* 0x0000004300407308 */ /* 0x000f220000000800 */
[----:B---3--:R-:W-:Y:S01]  /*8780*/  F2FP.BF16.F32.PACK_AB R13, R35, R34 ;  /* 0x00000022230d723e */ /* 0x008fe200000010ff */
[----:B------:R-:W-:-:S04]  /*8790*/  FADD.FTZ R82, R82, R80 ;  /* 0x0000005052527221 */ /* 0x000fc80000010000 */
[----:B------:R-:W-:Y:S02]  /*87a0*/  FADD.FTZ R82, R83, R82 ;  /* 0x0000005253527221 */ /* 0x000fe40000010000 */
[----:B------:R-:W3:Y:S02]  /*87b0*/  MUFU.EX2 R38, R38 ;  /* 0x0000002600267308 */ /* 0x000ee40000000800 */
[----:B------:R-:W-:-:S04]  /*87c0*/  FADD.FTZ R82, R111, R82 ;  /* 0x000000526f527221 */ /* 0x000fc80000010000 */
[----:B------:R-:W-:Y:S02]  /*87d0*/  FADD.FTZ R110, R110, R82 ;  /* 0x000000526e6e7221 */ /* 0x000fe40000010000 */
[----:B------:R-:W5:Y:S01]  /*87e0*/  MUFU.EX2 R37, R37 ;  /* 0x0000002500257308 */ /* 0x000f620000000800 */
[----:B----4-:R-:W-:Y:S01]  /*87f0*/  F2FP.BF16.F32.PACK_AB R15, R64, R3 ;  /* 0x00000003400f723e */ /* 0x010fe200000010ff */
[----:B------:R-:W-:-:S04]  /*8800*/  FADD.FTZ R110, R116, R110 ;  /* 0x0000006e746e7221 */ /* 0x000fc80000010000 */
[----:B------:R-:W-:Y:S02]  /*8810*/  FADD.FTZ R110, R108, R110 ;  /* 0x0000006e6c6e7221 */ /* 0x000fe40000010000 */
[----:B--2---:R-:W-:Y:S01]  /*8820*/  HMMA.16816.F32.BF16 R20, R12, R8, R20 ;  /* 0x000000080c14723c */ /* 0x004fe20000041814 */
[----:B------:R-:W2:Y:S01]  /*8830*/  MUFU.EX2 R32, R32 ;  /* 0x0000002000207308 */ /* 0x000ea20000000800 */
[----:B------:R-:W-:Y:S01]  /*8840*/  FADD.FTZ R109, R109, R110 ;  /* 0x0000006e6d6d7221 */ /* 0x000fe20000010000 */
[----:B---3--:R-:W-:-:S03]  /*8850*/  FADD.FTZ R39, R38, R39 ;  /* 0x0000002726277221 */ /* 0x008fc60000010000 */
[C---:B------:R-:W-:Y:S01]  /*8860*/  HMMA.16816.F32.BF16 R28, R12.reuse, R10, R28 ;  /* 0x0000000a0c1c723c */ /* 0x040fe2000004181c */
[----:B------:R-:W3:Y:S01]  /*8870*/  LDSM.16.MT88.4 R8, [R133+0x4c00] ;  /* 0x004c00008508783b */ /* 0x000ee20000004200 */
[----:B------:R-:W-:Y:S01]  /*8880*/  FADD.FTZ R109, R95, R109 ;  /* 0x0000006d5f6d7221 */ /* 0x000fe20000010000 */
[----:B------:R-:W4:Y:S01]  /*8890*/  MUFU.EX2 R156, R156 ;  /* 0x0000009c009c7308 */ /* 0x000f220000000800 */
[----:B-----5:R-:W-:Y:S02]  /*88a0*/  FADD.FTZ R39, R37, R39 ;  /* 0x0000002725277221 */ /* 0x020fe40000010000 */
[----:B------:R-:W-:Y:S01]  /*88b0*/  HMMA.16816.F32.BF16 R72, R12, R4, R72 ;  /* 0x000000040c48723c */ /* 0x000fe20000041848 */
[----:B------:R-:W-:-:S04]  /*88c0*/  FADD.FTZ R33, R33, R109 ;  /* 0x0000006d21217221 */ /* 0x000fc80000010000 */
[----:B------:R-:W5:Y:S01]  /*88d0*/  MUFU.EX2 R0, R36 ;  /* 0x0000002400007308 */ /* 0x000f620000000800 */
[----:B------:R-:W-:Y:S01]  /*88e0*/  HMMA.16816.F32.BF16 R68, R12, R6, R68 ;  /* 0x000000060c44723c */ /* 0x000fe20000041844 */
[----:B------:R-:W-:Y:S01]  /*88f0*/  FADD.FTZ R33, R34, R33 ;  /* 0x0000002122217221 */ /* 0x000fe20000010000 */
[----:B------:R-:W-:Y:S01]  /*8900*/  F2FP.BF16.F32.PACK_AB R4, R37, R38 ;  /* 0x000000262504723e */ /* 0x000fe200000010ff */
[----:B--2---:R-:W-:Y:S02]  /*8910*/  FADD.FTZ R39, R32, R39 ;  /* 0x0000002720277221 */ /* 0x004fe40000010000 */
[----:B------:R-:W-:Y:S02]  /*8920*/  FADD.FTZ R35, R35, R33 ;  /* 0x0000002123237221 */ /* 0x000fe40000010000 */
[----:B------:R-:W2:Y:S01]  /*8930*/  MUFU.EX2 R2, R2 ;  /* 0x0000000200027308 */ /* 0x000ea20000000800 */
[C---:B----4-:R-:W-:Y:S01]  /*8940*/  F2FP.BF16.F32.PACK_AB R6, R156.reuse, R32 ;  /* 0x000000209c06723e */ /* 0x050fe200000010ff */
[----:B------:R-:W-:Y:S01]  /*8950*/  FADD.FTZ R35, R3, R35 ;  /* 0x0000002303237221 */ /* 0x000fe20000010000 */
[----:B------:R-:W-:-:S03]  /*8960*/  FADD.FTZ R156, R156, R39 ;  /* 0x000000279c9c7221 */ /* 0x000fc60000010000 */
[----:B------:R-:W-:Y:S02]  /*8970*/  FADD.FTZ R64, R64, R35 ;  /* 0x0000002340407221 */ /* 0x000fe40000010000 */
[----:B------:R-:W4:Y:S02]  /*8980*/  MUFU.EX2 R16, R16 ;  /* 0x0000001000107308 */ /* 0x000f240000000800 */
[----:B-----5:R-:W-:-:S06]  /*8990*/  FADD.FTZ R64, R0, R64 ;  /* 0x0000004000407221 */ /* 0x020fcc0000010000 */
[----:B------:R-:W5:Y:S01]  /*89a0*/  MUFU.EX2 R155, R155 ;  /* 0x0000009b009b7308 */ /* 0x000f620000000800 */
[C---:B--2---:R-:W-:Y:S01]  /*89b0*/  F2FP.BF16.F32.PACK_AB R5, R2.reuse, R0 ;  /* 0x000000000205723e */ /* 0x044fe200000010ff */
[----:B------:R-:W-:Y:S01]  /*89c0*/  FADD.FTZ R64, R2, R64 ;  /* 0x0000004002407221 */ /* 0x000fe20000010000 */
[----:B------:R-:W-:Y:S02]  /*89d0*/  MOV R0, R46 ;  /* 0x0000002e00007202 */ /* 0x000fe40000000f00 */
[----:B------:R-:W-:Y:S01]  /*89e0*/  MOV R2, R47 ;  /* 0x0000002f00027202 */ /* 0x000fe20000000f00 */
[----:B----4-:R-:W-:Y:S01]  /*89f0*/  FADD.FTZ R64, R16, R64 ;  /* 0x0000004010407221 */ /* 0x010fe20000010000 */
[----:B-----5:R-:W-:-:S03]  /*8a00*/  F2FP.BF16.F32.PACK_AB R7, R155, R16 ;  /* 0x000000109b07723e */ /* 0x020fc600000010ff */
[----:B------:R-:W-:-:S04]  /*8a10*/  FADD.FTZ R155, R155, R64 ;  /* 0x000000409b9b7221 */ /* 0x000fc80000010000 */
[C---:B-1----:R-:W-:Y:S06]  /*8a20*/  HMMA.16816.F32.BF16 R80, R4.reuse, R76, R20 ;  /* 0x0000004c0450723c */ /* 0x042fec0000041814 */
[C---:B------:R-:W-:Y:S06]  /*8a30*/  HMMA.16816.F32.BF16 R76, R4.reuse, R78, R28 ;  /* 0x0000004e044c723c */ /* 0x040fec000004181c */
[C---:B---3--:R-:W-:Y:S06]  /*8a40*/  HMMA.16816.F32.BF16 R72, R4.reuse, R8, R72 ;  /* 0x000000080448723c */ /* 0x048fec0000041848 */
[----:B------:R-:W-:-:S15]  /*8a50*/  HMMA.16816.F32.BF16 R68, R4, R10, R68 ;  /* 0x0000000a0444723c */ /* 0x000fde0000041844 */
[----:B------:R-:W-:-:S09]  /*8a60*/  NOP ;  /* 0x0000000000007918 */ /* 0x000fd20000000000 */
.L_x_3952:
[----:B------:R-:W-:Y:S05]  /*8a70*/  @!P1 BRA `(.L_x_3960) ;  /* 0x0000002800549947 */ /* 0x000fea0003800000 */
[----:B------:R-:W-:Y:S01]  /*8a80*/  IMAD.U32 R152, R94, -0x80, RZ ;  /* 0xffffff805e987824 */ /* 0x000fe200078e00ff */
[----:B------:R-:W-:Y:S01]  /*8a90*/  MOV R3, R0 ;  /* 0x0000000000037202 */ /* 0x000fe20000000f00 */
[----:B------:R-:W-:Y:S01]  /*8aa0*/  IMAD.MOV.U32 R84, RZ, RZ, R2 ;  /* 0x000000ffff547224 */ /* 0x000fe200078e0002 */
[----:B------:R-:W-:Y:S01]  /*8ab0*/  ULDC UR5, c[0x0][0x2d0] ;  /* 0x0000b40000057ab9 */ /* 0x000fe20000000800 */
[----:B------:R-:W-:Y:S01]  /*8ac0*/  ULDC UR4, c[0x0][0x2ec] ;  /* 0x0000bb0000047ab9 */ /* 0x000fe20000000800 */
[----:B------:R-:W-:-:S07]  /*8ad0*/  SHF.R.S32.HI R149, RZ, 0x1f, R152 ;  /* 0x0000001fff957819 */ /* 0x000fce0000011498 */
.L_x_3964:
[----:B------:R-:W-:Y:S01]  /*8ae0*/  ISETP.GE.AND P0, PT, R147, UR5, PT ;  /* 0x0000000593007c0c */ /* 0x000fe2000bf06270 */
[----:B------:R-:W-:Y:S04]  /*8af0*/  DEPBAR.LE SB0, 0x0 ;  /* 0x000080000000791a */ /* 0x000fe80000000000 */
[----:B------:R-:W-:Y:S01]  /*8b00*/  BAR.SYNC.DEFER_BLOCKING 0x0 ;  /* 0x0000000000007b1d */ /* 0x000fe20000010000 */
[----:B------:R-:W-:Y:S01]  /*8b10*/  VIADD R145, R145, 0xffffffff ;  /* 0xffffffff91917836 */ /* 0x000fe20000000000 */
[----:B------:R-:W-:Y:S01]  /*8b20*/  MOV R2, R152 ;  /* 0x0000009800027202 */ /* 0x000fe20000000f00 */
[----:B------:R-:W-:Y:S05]  /*8b30*/  IMAD.MOV.U32 R0, RZ, RZ, R149 ;  /* 0x000000ffff007224 */ /* 0x000fea00078e0095 */
        /* <DEDUP_REMOVED lines=11> */
[----:B------:R-:W-:Y:S02]  /*8bf0*/  LOP3.LUT R15, R15, R0, RZ, 0x3c, !PT ;  /* 0x000000000f0f7212 */ /* 0x000fe400078e3cff */
[----:B------:R-:W-:Y:S07]  /*8c00*/  ISETP.GE.AND P1, PT, R8, RZ, PT ;  /* 0x000000ff0800720c */ /* 0x000fee0003f26270 */
        /* <DEDUP_REMOVED lines=35> */
[----:B------:R-:W3:Y:S01]  /*8e40*/  LDG.E R2, desc[UR10][R14.64] ;  /* 0x0000000a0e027981 */ /* 0x000ee2000c1e1900 */
[----:B------:R-:W4:Y:S01]  /*8e50*/  LDC.64 R8, c[0x0][0x238] ;  /* 0x00008e00ff087b82 */ /* 0x000f220000000a00 */
[----:B------:R-:W-:Y:S02]  /*8e60*/  IMAD R13, R13, R0, -0x80 ;  /* 0xffffff800d0d7424 */ /* 0x000fe400078e0200 */
[----:B------:R5:W3:Y:S03]  /*8e70*/  LDG.E R12, desc[UR10][R10.64] ;  /* 0x0000000a0a0c7981 */ /* 0x000ae6000c1e1900 */
[----:B------:R-:W-:Y:S02]  /*8e80*/  SHF.R.S32.HI R0, RZ, 0x1f, R13 ;  /* 0x0000001fff007819 */ /* 0x000fe4000001140d */
[----:B-----5:R-:W5:Y:S03]  /*8e90*/  LDC.64 R10, c[0x0][0x250] ;  /* 0x00009400ff0a7b82 */ /* 0x020f660000000a00 */
[-C--:B-----5:R-:W-:Y:S02]  /*8ea0*/  IMAD R0, R0, R10.reuse, RZ ;  /* 0x0000000a00007224 */ /* 0x0a0fe400078e02ff */
[C---:B------:R-:W-:Y:S04]  /*8eb0*/  IMAD.WIDE.U32 R14, R13.reuse, R10, RZ ;  /* 0x0000000a0d0e7225 */ /* 0x040fe800078e00ff */
[----:B------:R-:W-:Y:S05]  /*8ec0*/  IMAD R0, R13, R11, R0 ;  /* 0x0000000b0d007224 */ /* 0x000fea00078e0200 */
[----:B------:R-:W-:Y:S01]  /*8ed0*/  IADD3 R15, R15, R0, RZ ;  /* 0x000000000f0f7210 */ /* 0x000fe20007ffe0ff */
[----:B---3--:R-:W-:Y:S04]  /*8ee0*/  IMAD.IADD R2, R2, 0x1, -R12 ;  /* 0x0000000102027824 */ /* 0x008fe800078e0a0c */
[-C--:B----4-:R-:W-:Y:S01]  /*8ef0*/  IMAD.WIDE.U32 R14, R2, R8.reuse, R14 ;  /* 0x00000008020e7225 */ /* 0x090fe200078e000e */
[----:B------:R-:W-:Y:S05]  /*8f00*/  SHF.R.S32.HI R10, RZ, 0x1f, R2 ;  /* 0x0000001fff0a7819 */ /* 0x000fea0000011402 */
[----:B------:R-:W-:Y:S04]  /*8f10*/  IMAD R10, R10, R8, RZ ;  /* 0x000000080a0a7224 */ /* 0x000fe800078e02ff */
[----:B------:R-:W-:Y:S01]  /*8f20*/  IMAD R10, R2, R9, R10 ;  /* 0x00000009020a7224 */ /* 0x000fe200078e020a */
[----:B------:R-:W-:Y:S03]  /*8f30*/  MOV R2, R14 ;  /* 0x0000000e00027202 */ /* 0x000fe60000000f00 */
[----:B------:R-:W-:Y:S07]  /*8f40*/  IMAD.IADD R0, R15, 0x1, R10 ;  /* 0x000000010f007824 */ /* 0x000fee00078e020a */
.L_x_3961:
[----:B------:R-:W-:Y:S01]  /*8f50*/  LEA R158, P4, R2, R92, 0x1 ;  /* 0x0000005c029e7211 */ /* 0x000fe200078808ff */
[----:B------:R-:W-:Y:S01]  /*8f60*/  @!P0 IMAD.MOV.U32 R10, RZ, RZ, R2 ;  /* 0x000000ffff0a8224 */ /* 0x000fe200078e0002 */
[----:B------:R-:W-:Y:S01]  /*8f70*/  @!P0 IADD3 R9, P1, R144, R2, RZ ;  /* 0x0000000290098210 */ /* 0x000fe20007f3e0ff */
[--C-:B------:R-:W-:Y:S01]  /*8f80*/  @!P0 IMAD.MOV.U32 R11, RZ, RZ, R0.reuse ;  /* 0x000000ffff0b8224 */ /* 0x100fe200078e0000 */
[-C--:B------:R-:W-:Y:S01]  /*8f90*/  LEA.HI.X R159, R2, R93.reuse, R0, 0x1, P4 ;  /* 0x0000005d029f7211 */ /* 0x080fe200020f0c00 */
[----:B------:R-:W-:Y:S01]  /*8fa0*/  @P0 STS [R146+0x3000], RZ ;  /* 0x003000ff92000388 */ /* 0x000fe20000000800 */
[----:B------:R-:W-:Y:S01]  /*8fb0*/  @!P0 LEA R12, P3, R9, R92, 0x1 ;  /* 0x0000005c090c8211 */ /* 0x000fe200078608ff */
[----:B--2---:R-:W-:Y:S01]  /*8fc0*/  @!P0 IMAD.WIDE.U32 R10, R4, 0x60, R10 ;  /* 0x00000060040a8825 */ /* 0x004fe200078e000a */
[C---:B-1----:R-:W-:Y:S01]  /*8fd0*/  @!P0 LEA R8, P2, R6.reuse, R2, 0x6 ;  /* 0x0000000206088211 */ /* 0x042fe200078430ff */
[----:B------:R-:W-:Y:S02]  /*8fe0*/  @P0 STS [R146+0x3004], RZ ;  /* 0x003004ff92000388 */ /* 0x000fe40000000800 */
[----:B------:R-:W-:Y:S01]  /*8ff0*/  @!P0 IMAD.X R4, R143, 0x1, R0, P1 ;  /* 0x000000018f048824 */ /* 0x000fe200008e0600 */
[----:B------:R-:W-:Y:S01]  /*9000*/  @!P0 LEA.HI.X R7, R6, R0, R7, 0x6, P2 ;  /* 0x0000000006078211 */ /* 0x000fe200010f3407 */
[----:B------:R-:W-:Y:S01]  /*9010*/  @P0 STS.64 [R146+0x3008], RZ ;  /* 0x003008ff92000388 */ /* 0x000fe20000000a00 */
[CC--:B------:R-:W-:Y:S01]  /*9020*/  @!P0 LEA R6, P2, R8.reuse, R92.reuse, 0x1 ;  /* 0x0000005c08068211 */ /* 0x0c0fe200078408ff */
[----:B------:R-:W-:Y:S01]  /*9030*/  @!P0 IMAD R5, R5, 0x60, RZ ;  /* 0x0000006005058824 */ /* 0x000fe200078e02ff */
[-C--:B------:R-:W-:Y:S01]  /*9040*/  @!P0 LEA.HI.X R13, R9, R93.reuse, R4, 0x1, P3 ;  /* 0x0000005d090d8211 */ /* 0x080fe200018f0c04 */
[----:B------:R-:W-:Y:S01]  /*9050*/  @!PT LDS RZ, [RZ] ;  /* 0x00000000fffff984 */ /* 0x000fe20000000800 */
[----:B------:R-:W-:Y:S01]  /*9060*/  @!PT LDS RZ, [RZ] ;  /* 0x00000000fffff984 */ /* 0x000fe20000000800 */
[----:B------:R-:W-:Y:S01]  /*9070*/  @!PT LDS RZ, [RZ] ;  /* 0x00000000fffff984 */ /* 0x000fe20000000800 */
[----:B------:R-:W-:Y:S01]  /*9080*/  @!P0 LDGSTS.E.BYPASS.LTC128B.128 [R146+0x3000], desc[UR10][R158.64] ;  /* 0x030000009e928fae */ /* 0x000fe2000b901d4a */
[-C--:B------:R-:W-:Y:S01]  /*9090*/  @!P0 LEA.HI.X R7, R8, R93.reuse, R7, 0x1, P2 ;  /* 0x0000005d08078211 */ /* 0x080fe200010f0c07 */
[----:B------:R-:W-:Y:S01]  /*90a0*/  @!P0 IMAD.IADD R5, R5, 0x1, R11 ;  /* 0x0000000105058824 */ /* 0x000fe200078e020b */
[C---:B------:R-:W-:Y:S01]  /*90b0*/  @!P0 LEA R14, P1, R10.reuse, R92, 0x1 ;  /* 0x0000005c0a0e8211 */ /* 0x040fe200078208ff */
[----:B------:R-:W-:Y:S03]  /*90c0*/  @P0 STS.128 [R146+0x3800], RZ ;  /* 0x003800ff92000388 */ /* 0x000fe60000000c00 */
[----:B------:R-:W-:Y:S01]  /*90d0*/  @!P0 LEA.HI.X R15, R10, R93, R5, 0x1, P1 ;  /* 0x0000005d0a0f8211 */ /* 0x000fe200008f0c05 */
[----:B------:R-:W-:Y:S01]  /*90e0*/  @!PT LDS RZ, [RZ] ;  /* 0x00000000fffff984 */ /* 0x000fe20000000800 */
[----:B------:R-:W-:Y:S01]  /*90f0*/  @!PT LDS RZ, [RZ] ;  /* 0x00000000fffff984 */ /* 0x000fe20000000800 */
[----:B------:R-:W-:Y:S01]  /*9100*/  @!PT LDS RZ, [RZ] ;  /* 0x00000000fffff984 */ /* 0x000fe20000000800 */
[----:B------:R-:W-:Y:S01]  /*9110*/  @!P0 LDGSTS.E.BYPASS.LTC128B.128 [R146+0x3800], desc[UR10][R12.64] ;  /* 0x038000000c928fae */ /* 0x000fe2000b901d4a */
[----:B------:R-:W-:Y:S03]  /*9120*/  ISETP.GT.AND P1, PT, R145, R140, PT ;  /* 0x0000008c9100720c */ /* 0x000fe60003f24270 */
        /* <DEDUP_REMOVED lines=11> */
[----:B------:R-:W1:Y:S04]  /*91e0*/  LDSM.16.M88.4 R8, [R136+0x1000] ;  /* 0x001000008808783b */ /* 0x000e680000000200 */
[----:B------:R-:W2:Y:S04]  /*91f0*/  LDSM.16.M88.4 R16, [R136+0x1400] ;  /* 0x001400008810783b */ /* 0x000ea80000000200 */
[----:B------:R-:W3:Y:S04]  /*9200*/  LDSM.16.M88.4 R24, [R136+0x1800] ;  /* 0x001800008818783b */ /* 0x000ee80000000200 */
[----:B------:R-:W4:Y:S04]  /*9210*/  LDSM.16.M88.4 R32, [R136+0x1c00] ;  /* 0x001c00008820783b */ /* 0x000f280000000200 */
[----:B------:R-:W0:Y:S04]  /*9220*/  LDGDEPBAR ;  /* 0x00000000000079af */ /* 0x000e280000000000 */
[----:B------:R-:W5:Y:S04]  /*9230*/  LDSM.16.M88.4 R40, [R136+0x2000] ;  /* 0x002000008828783b */ /* 0x000f680000000200 */
[----:B------:R-:W5:Y:S04]  /*9240*/  LDSM.16.M88.4 R48, [R136+0x2400] ;  /* 0x002400008830783b */ /* 0x000f680000000200 */
[----:B------:R-:W5:Y:S04]  /*9250*/  LDSM.16.M88.4 R56, [R136+0x2800] ;  /* 0x002800008838783b */ /* 0x000f680000000200 */
[----:B------:R-:W5:Y:S04]  /*9260*/  LDSM.16.M88.4 R88, [R136+0x2c00] ;  /* 0x002c00008858783b */ /* 0x000f680000000200 */
[----:B------:R-:W-:Y:S01]  /*9270*/  LDSM.16.M88.4 R92, [R137] ;  /* 0x00000000895c783b */ /* 0x000fe20000000200 */
[C---:B-1----:R-:W-:Y:S03]  /*9280*/  HMMA.16816.F32.BF16 R4, R64.reuse, R8, RZ ;  /* 0x000000084004723c */ /* 0x042fe600000418ff */
[----:B------:R-:W1:Y:S04]  /*9290*/  LDSM.16.M88.4 R96, [R135] ;  /* 0x000000008760783b */ /* 0x000e680000000200 */
[----:B------:R-:W1:Y:S01]  /*92a0*/  LDSM.16.M88.4 R100, [R132] ;  /* 0x000000008464783b */ /* 0x000e620000000200 */
[C---:B------:R-:W-:Y:S03]  /*92b0*/  HMMA.16816.F32.BF16 R8, R64.reuse, R10, RZ ;  /* 0x0000000a4008723c */ /* 0x040fe600000418ff */
[----:B------:R-:W1:Y:S03]  /*92c0*/  LDSM.16.M88.4 R104, [R131] ;  /* 0x000000008368783b */ /* 0x000e660000000200 */
[C---:B--2---:R-:W-:Y:S01]  /*92d0*/  HMMA.16816.F32.BF16 R12, R64.reuse, R16, RZ ;  /* 0x00000010400c723c */ /* 0x044fe200000418ff */
[----:B------:R-:W2:Y:S04]  /*92e0*/  LDSM.16.M88.4 R108, [R130] ;  /* 0x00000000826c783b */ /* 0x000ea80000000200 */
[----:B------:R-:W2:Y:S01]  /*92f0*/  LDSM.16.M88.4 R112, [R129] ;  /* 0x000000008170783b */ /* 0x000ea20000000200 */
[C---:B------:R-:W-:Y:S03]  /*9300*/  HMMA.16816.F32.BF16 R16, R64.reuse, R18, RZ ;  /* 0x000000124010723c */ /* 0x040fe600000418ff */
[----:B------:R-:W2:Y:S03]  /*9310*/  LDSM.16.M88.4 R116, [R128] ;  /* 0x000000008074783b */ /* 0x000ea60000000200 */
[C---:B---3--:R-:W-:Y:S01]  /*9320*/  HMMA.16816.F32.BF16 R20, R64.reuse, R24, RZ ;  /* 0x000000184014723c */ /* 0x048fe200000418ff */
[----:B------:R-:W3:Y:S04]  /*9330*/  LDSM.16.M88.4 R120, [R87] ;  /* 0x000000005778783b */ /* 0x000ee80000000200 */
[----:B------:R-:W3:Y:S01]  /*9340*/  LDSM.16.M88.4 R124, [R86] ;  /* 0x00000000567c783b */ /* 0x000ee20000000200 */
[C---:B------:R-:W-:Y:S01]  /*9350*/  HMMA.16816.F32.BF16 R24, R64.reuse, R26, RZ ;  /* 0x0000001a4018723c */ /* 0x040fe200000418ff */
[----:B------:R-:W-:Y:S04]  /*9360*/  DEPBAR.LE SB0, 0x0 ;  /* 0x000080000000791a */ /* 0x000fe80000000000 */
[----:B------:R-:W-:Y:S01]  /*9370*/  BAR.SYNC.DEFER_BLOCKING 0x0 ;  /* 0x0000000000007b1d */ /* 0x000fe20000010000 */
        /* <DEDUP_REMOVED lines=9> */
[----:B------:R-:W-:Y:S06]  /*9410*/  HMMA.16816.F32.BF16 R64, R64, R90, RZ ;  /* 0x0000005a4040723c */ /* 0x000fec00000418ff */
[C---:B-1----:R-:W-:Y:S06]  /*9420*/  HMMA.16816.F32.BF16 R4, R92.reuse, R96, R4 ;  /* 0x000000605c04723c */ /* 0x042fec0000041804 */
        /* <DEDUP_REMOVED lines=14> */
[----:B------:R-:W-:Y:S07]  /*9510*/  HMMA.16816.F32.BF16 R64, R92, R126, R64 ;  /* 0x0000007e5c40723c */ /* 0x000fee0000041840 */
[----:B------:R-:W-:Y:S04]  /*9520*/  IMAD.MOV.U32 R92, RZ, RZ, R158 ;  /* 0x000000ffff5c7224 */ /* 0x000fe800078e009e */
[----:B------:R-:W-:Y:S01]  /*9530*/  IMAD.MOV.U32 R93, RZ, RZ, R159 ;  /* 0x000000ffff5d7224 */ /* 0x000fe200078e009f */
[----:B------:R-:W-:Y:S01]  /*9540*/  @!UPT UIADD3 URZ, URZ, URZ, URZ ;  /* 0x0000003f3f3ff290 */ /* 0x000fe2000fffe03f */
[----:B------:R-:W-:Y:S11]  /*9550*/  @!P1 BRA `(.L_x_3962) ;  /* 0x0000000400b49947 */ /* 0x000ff60003800000 */
[----:B------:R-:W1:Y:S08]  /*9560*/  LDC R90, c[0x0][0x248] ;  /* 0x00009200ff5a7b82 */ /* 0x000e700000000800 */
[----:B------:R-:W2:Y:S08]  /*9570*/  @!P0 LDC R2, c[0x0][0x24c] ;  /* 0x00009300ff028b82 */ /* 0x000eb00000000800 */
[----:B------:R-:W3:Y:S01]  /*9580*/  @!P0 LDC R0, c[0x0][0x24c] ;  /* 0x00009300ff008b82 */ /* 0x000ee20000000800 */
[----:B-1----:R-:W-:Y:S04]  /*9590*/  LEA R88, -R90, RZ, 0x7 ;  /* 0x000000ff5a587211 */ /* 0x002fe800078e39ff */
[----:B------:R-:W-:Y:S01]  /*95a0*/  SHF.R.S32.HI R85, RZ, 0x1f, R88 ;  /* 0x0000001fff557819 */ /* 0x000fe20000011458 */
        /* <DEDUP_REMOVED lines=23> */
[----:B------:R-:W1:Y:S01]  /*9720*/  LDC R91, c[0x0][0x24c] ;  /* 0x00009300ff5b7b82 */ /* 0x000e620000000800 */
[C---:B------:R-:W-:Y:S02]  /*9730*/  IMAD R96, R88.reuse, R95, R96 ;  /* 0x0000005f58607224 */ /* 0x040fe400078e0260 */
[C---:B------:R-:W-:Y:S03]  /*9740*/  ISETP.GT.U32.AND P2, PT, R88.reuse, R94, PT ;  /* 0x0000005e5800720c */ /* 0x040fe60003f44070 */
[----:B------:R-:W-:Y:S10]  /*9750*/  ISETP.GT.U32.AND P3, PT, R88, R96, PT ;  /* 0x000000605800720c */ /* 0x000ff40003f64070 */
[----:B------:R-:W-:Y:S02]  /*9760*/  @!P2 IMAD.IADD R94, R94, 0x1, -R88 ;  /* 0x000000015e5ea824 */ /* 0x000fe400078e0a58 */
[----:B------:R-:W-:Y:S01]  /*9770*/  @!P2 VIADD R97, R97, 0x1 ;  /* 0x000000016161a836 */ /* 0x000fe20000000000 */
[-C--:B------:R-:W-:Y:S01]  /*9780*/  @!P3 IADD3 R96, R96, -R88.reuse, RZ ;  /* 0x800000586060b210 */ /* 0x080fe20007ffe0ff */
[----:B------:R-:W-:Y:S01]  /*9790*/  @!P3 VIADD R99, R99, 0x1 ;  /* 0x000000016363b836 */ /* 0x000fe20000000000 */
[-C--:B------:R-:W-:Y:S02]  /*97a0*/  ISETP.GE.U32.AND P4, PT, R94, R88.reuse, PT ;  /* 0x000000585e00720c */ /* 0x080fe40003f86070 */
[----:B------:R-:W-:Y:S02]  /*97b0*/  ISETP.GE.U32.AND P5, PT, R96, R88, PT ;  /* 0x000000586000720c */ /* 0x000fe40003fa6070 */
[----:B------:R-:W-:Y:S02]  /*97c0*/  ISETP.GE.AND P2, PT, R89, RZ, PT ;  /* 0x000000ff5900720c */ /* 0x000fe40003f46270 */
[----:B------:R-:W-:Y:S02]  /*97d0*/  ISETP.NE.AND P3, PT, R85, RZ, PT ;  /* 0x000000ff5500720c */ /* 0x000fe40003f65270 */
[----:B------:R-:W-:Y:S05]  /*97e0*/  LOP3.LUT R96, RZ, R85, RZ, 0x33, !PT ;  /* 0x00000055ff607212 */ /* 0x000fea00078e33ff */
        /* <DEDUP_REMOVED lines=11> */
[----:B------:R-:W4:Y:S02]  /*98a0*/  LDG.E R94, desc[UR10][R94.64] ;  /* 0x0000000a5e5e7981 */ /* 0x000f24000c1e1900 */
[----:B------:R-:W-:Y:S05]  /*98b0*/  IMAD R96, R96, R85, -0x80 ;  /* 0xffffff8060607424 */ /* 0x000fea00078e0255 */
[----:B------:R-:W-:Y:S05]  /*98c0*/  SHF.R.S32.HI R85, RZ, 0x1f, R96 ;  /* 0x0000001fff557819 */ /* 0x000fea0000011460 */
[-C--:B------:R-:W-:Y:S04]  /*98d0*/  IMAD R85, R85, R90.reuse, RZ ;  /* 0x0000005a55557224 */ /* 0x080fe800078e02ff */
[C---:B-1----:R-:W-:Y:S02]  /*98e0*/  IMAD R85, R96.reuse, R91, R85 ;  /* 0x0000005b60557224 */ /* 0x042fe400078e0255 */
[----:B------:R-:W-:Y:S05]  /*98f0*/  IMAD.WIDE.U32 R96, R96, R90, RZ ;  /* 0x0000005a60607225 */ /* 0x000fea00078e00ff */
[----:B------:R-:W-:Y:S01]  /*9900*/  IADD3 R97, R97, R85, RZ ;  /* 0x0000005561617210 */ /* 0x000fe20007ffe0ff */
[----:B------:R1:W4:Y:S02]  /*9910*/  LDG.E R95, desc[UR10][R88.64] ;  /* 0x0000000a585f7981 */ /* 0x000324000c1e1900 */
[----:B-1----:R-:W1:Y:S01]  /*9920*/  LDC.64 R88, c[0x0][0x230] ;  /* 0x00008c00ff587b82 */ /* 0x002e620000000a00 */
[----:B----4-:R-:W-:Y:S04]  /*9930*/  IMAD.IADD R94, R94, 0x1, -R95 ;  /* 0x000000015e5e7824 */ /* 0x010fe800078e0a5f */
[CC--:B-1----:R-:W-:Y:S01]  /*9940*/  IMAD.WIDE.U32 R96, R94.reuse, R88.reuse, R96 ;  /* 0x000000585e607225 */ /* 0x0c2fe200078e0060 */
[----:B------:R-:W-:Y:S05]  /*9950*/  SHF.R.S32.HI R91, RZ, 0x1f, R94 ;  /* 0x0000001fff5b7819 */ /* 0x000fea000001145e */
[----:B------:R-:W-:Y:S01]  /*9960*/  IMAD R91, R91, R88, RZ ;  /* 0x000000585b5b7224 */ /* 0x000fe200078e02ff */
[----:B------:R-:W-:Y:S03]  /*9970*/  MOV R88, R96 ;  /* 0x0000006000587202 */ /* 0x000fe60000000f00 */
[----:B------:R-:W-:Y:S04]  /*9980*/  IMAD R91, R94, R89, R91 ;  /* 0x000000595e5b7224 */ /* 0x000fe800078e025b */
[----:B------:R-:W-:Y:S07]  /*9990*/  IMAD.IADD R85, R97, 0x1, R91 ;  /* 0x0000000161557824 */ /* 0x000fee00078e025b */
.L_x_3963:
[----:B------:R1:W-:Y:S01]  /*99a0*/  @P0 STS [R146+0x1000], RZ ;  /* 0x001000ff92000388 */ /* 0x0003e20000000800 */
[----:B------:R-:W-:Y:S01]  /*99b0*/  LEA R100, P4, R88, R154, 0x1 ;  /* 0x0000009a58647211 */ /* 0x000fe200078808ff */
[--C-:B------:R-:W-:Y:S01]  /*99c0*/  @!P0 IMAD.MOV.U32 R89, RZ, RZ, R85.reuse ;  /* 0x000000ffff598224 */ /* 0x100fe200078e0055 */
[----:B------:R-:W-:Y:S01]  /*99d0*/  @!P0 IADD3 R91, P1, R142, R88, RZ ;  /* 0x000000588e5b8210 */ /* 0x000fe20007f3e0ff */
[----:B------:R1:W-:Y:S01]  /*99e0*/  @P0 STS [R146+0x1004], RZ ;  /* 0x001004ff92000388 */ /* 0x0003e20000000800 */
[----:B------:R-:W-:Y:S01]  /*99f0*/  LEA.HI.X R101, R88, R153, R85, 0x1, P4 ;  /* 0x0000009958657211 */ /* 0x000fe200020f0c55 */
[C---:B------:R-:W-:Y:S01]  /*9a00*/  @!P0 IMAD.WIDE.U32 R96, R90.reuse, 0x60, R88 ;  /* 0x000000605a608825 */ /* 0x040fe200078e0058 */
[----:B------:R-:W-:Y:S01]  /*9a10*/  @!P0 LEA R98, P3, R91, R154, 0x1 ;  /* 0x0000009a5b628211 */ /* 0x000fe200078608ff */
[----:B------:R1:W-:Y:S01]  /*9a20*/  @P0 STS.64 [R146+0x1008], RZ ;  /* 0x001008ff92000388 */ /* 0x0003e20000000a00 */
[----:B------:R-:W-:Y:S01]  /*9a30*/  @!P0 LEA R94, P2, R90, R88, 0x6 ;  /* 0x000000585a5e8211 */ /* 0x000fe200078430ff */
[----:B------:R-:W-:Y:S01]  /*9a40*/  @!P0 IMAD.X R89, R141, 0x1, R85, P1 ;  /* 0x000000018d598824 */ /* 0x000fe200008e0655 */
[-C--:B------:R-:W-:Y:S01]  /*9a50*/  @!P0 LEA R102, P1, R96, R154.reuse, 0x1 ;  /* 0x0000009a60668211 */ /* 0x080fe200078208ff */
[----:B------:R-:W-:Y:S01]  /*9a60*/  @!PT LDS RZ, [RZ] ;  /* 0x00000000fffff984 */ /* 0x000fe20000000800 */
[----:B------:R-:W-:Y:S01]  /*9a70*/  @!PT LDS RZ, [RZ] ;  /* 0x00000000fffff984 */ /* 0x000fe20000000800 */
[----:B------:R-:W-:Y:S01]  /*9a80*/  @!PT LDS RZ, [RZ] ;  /* 0x00000000fffff984 */ /* 0x000fe20000000800 */
[----:B------:R1:W-:Y:S01]  /*9a90*/  @!P0 LDGSTS.E.BYPASS.LTC128B.128 [R146+0x1000], desc[UR10][R100.64] ;  /* 0x0100000064928fae */ /* 0x0003e2000b901d4a */
[----:B--2---:R-:W-:Y:S01]  /*9aa0*/  @!P0 LEA.HI.X R2, R90, R85, R2, 0x6, P2 ;  /* 0x000000555a028211 */ /* 0x004fe200010f3402 */
[----:B---3--:R-:W-:Y:S01]  /*9ab0*/  @!P0 IMAD R0, R0, 0x60, RZ ;  /* 0x0000006000008824 */ /* 0x008fe200078e02ff */
[-C--:B------:R-:W-:Y:S01]  /*9ac0*/  @!P0 LEA.HI.X R99, R91, R153.reuse, R89, 0x1, P3 ;  /* 0x000000995b638211 */ /* 0x080fe200018f0c59 */
[----:B------:R1:W-:Y:S01]  /*9ad0*/  @P0 STS.128 [R146+0x1800], RZ ;  /* 0x001800ff92000388 */ /* 0x0003e20000000c00 */
[----:B------:R-:W-:Y:S01]  /*9ae0*/  @!P0 LEA R90, P2, R94, R154, 0x1 ;  /* 0x0000009a5e5a8211 */ /* 0x000fe200078408ff */
[----:B------:R-:W-:Y:S02]  /*9af0*/  @!P0 IMAD.IADD R0, R0, 0x1, R97 ;  /* 0x0000000100008824 */ /* 0x000fe400078e0261 */
[----:B------:R-:W-:Y:S01]  /*9b00*/  @!PT LDS RZ, [RZ] ;  /* 0x00000000fffff984 */ /* 0x000fe20000000800 */
[----:B------:R-:W-:Y:S01]  /*9b10*/  @!PT LDS RZ, [RZ] ;  /* 0x00000000fffff984 */ /* 0x000fe20000000800 */
[----:B------:R-:W-:Y:S01]  /*9b20*/  @!PT LDS RZ, [RZ] ;  /* 0x00000000fffff984 */ /* 0x000fe20000000800 */
[----:B------:R1:W-:Y:S01]  /*9b30*/  @!P0 LDGSTS.E.BYPASS.LTC128B.128 [R146+0x1800], desc[UR10][R98.64] ;  /* 0x0180000062928fae */ /* 0x0003e2000b901d4a */
[-C--:B------:R-:W-:Y:S01]  /*9b40*/  @!P0 LEA.HI.X R91, R94, R153.reuse, R2, 0x1, P2 ;  /* 0x000000995e5b8211 */ /* 0x080fe200010f0c02 */
[----:B------:R-:W-:Y:S01]  /*9b50*/  IMAD.MOV.U32 R154, RZ, RZ, R100 ;  /* 0x000000ffff9a7224 */ /* 0x000fe200078e0064 */
[----:B------:R-:W-:Y:S01]  /*9b60*/  @!P0 LEA.HI.X R103, R96, R153, R0, 0x1, P1 ;  /* 0x0000009960678211 */ /* 0x000fe200008f0c00 */
[----:B------:R1:W-:Y:S01]  /*9b70*/  @P0 STS.128 [R146+0x2000], RZ ;  /* 0x002000ff92000388 */ /* 0x0003e20000000c00 */
[----:B------:R-:W-:Y:S03]  /*9b80*/  IMAD.MOV.U32 R153, RZ, RZ, R101 ;  /* 0x000000ffff997224 */ /* 0x000fe600078e0065 */
        /* <DEDUP_REMOVED lines=10> */
.L_x_3962:
        /* <DEDUP_REMOVED lines=86> */
[--C-:B-1----:R-:W-:Y:S04]  /*a190*/  FFMA.FTZ R103, R32, UR4, -R88.reuse ;  /* 0x0000000420677c23 */ /* 0x102fe80008010858 */
        /* <DEDUP_REMOVED lines=15> */
[--C-:B------:R-:W-:Y:S03]  /*a290*/  FFMA.FTZ R108, R27, UR4, -R85.reuse ;  /* 0x000000041b6c7c23 */ /* 0x100fe60008010855 */
[----:B------:R-:W-:Y:S01]  /*a2a0*/  MUFU.EX2 R125, R125 ;  /* 0x0000007d007d7308 */ /* 0x000fe20000000800 */
[--C-:B------:R-:W-:Y:S01]  /*a2b0*/  FFMA.FTZ R100, R34, UR4, -R85.reuse ;  /* 0x0000000422647c23 */ /* 0x100fe20008010855 */
[--C-:B------:R-:W-:Y:S01]  /*a2c0*/  FFMA.FTZ R101, R35, UR4, -R85.reuse ;  /* 0x0000000423657c23 */ /* 0x100fe20008010855 */
[--C-:B------:R-:W-:Y:S01]  /*a2d0*/  FFMA.FTZ R99, R38, UR4, -R85.reuse ;  /* 0x0000000426637c23 */ /* 0x100fe20008010855 */
[--C-:B------:R-:W-:Y:S01]  /*a2e0*/  FFMA.FTZ R94, R39, UR4, -R85.reuse ;  /* 0x00000004275e7c23 */ /* 0x100fe20008010855 */
[----:B-1----:R-:W-:Y:S01]  /*a2f0*/  FMUL.FTZ R9, R84, R77 ;  /* 0x0000004d54097220 */ /* 0x002fe20000410000 */
[----:B------:R-:W1:Y:S01]  /*a300*/  LDSM.16.MT88.4 R24, [R133+0x3000] ;  /* 0x003000008518783b */ /* 0x000e620000004200 */
[--C-:B------:R-:W-:Y:S03]  /*a310*/  FFMA.FTZ R90, R42, UR4, -R85.reuse ;  /* 0x000000042a5a7c23 */ /* 0x100fe60008010855 */
[----:B------:R-:W3:Y:S01]  /*a320*/  MUFU.EX2 R123, R123 ;  /* 0x0000007b007b7308 */ /* 0x000ee20000000800 */
[--C-:B------:R-:W-:Y:S01]  /*a330*/  FFMA.FTZ R91, R43, UR4, -R85.reuse ;  /* 0x000000042b5b7c23 */ /* 0x100fe20008010855 */
[--C-:B------:R-:W-:Y:S01]  /*a340*/  FFMA.FTZ R126, R10, UR4, -R85.reuse ;  /* 0x000000040a7e7c23 */ /* 0x100fe20008010855 */
[----:B------:R-:W-:Y:S01]  /*a350*/  FMUL.FTZ R10, R3, R78 ;  /* 0x0000004e030a7220 */ /* 0x000fe20000410000 */
[--C-:B------:R-:W-:Y:S01]  /*a360*/  FFMA.FTZ R124, R11, UR4, -R85.reuse ;  /* 0x000000040b7c7c23 */ /* 0x100fe20008010855 */
[----:B------:R-:W-:Y:S01]  /*a370*/  FMUL.FTZ R11, R3, R79 ;  /* 0x0000004f030b7220 */ /* 0x000fe20000410000 */
[----:B------:R-:W4:Y:S01]  /*a380*/  LDSM.16.MT88.4 R32, [R134+0x3400] ;  /* 0x003400008620783b */ /* 0x000f220000004200 */
[--C-:B------:R-:W-:Y:S03]  /*a390*/  FFMA.FTZ R45, R46, UR4, -R85.reuse ;  /* 0x000000042e2d7c23 */ /* 0x100fe60008010855 */
[----:B------:R-:W-:Y:S01]  /*a3a0*/  MUFU.EX2 R126, R126 ;  /* 0x0000007e007e7308 */ /* 0x000fe20000000800 */
[--C-:B------:R-:W-:Y:S01]  /*a3b0*/  FFMA.FTZ R114, R20, UR4, -R88.reuse ;  /* 0x0000000414727c23 */ /* 0x100fe20008010858 */
[--C-:B------:R-:W-:Y:S01]  /*a3c0*/  FFMA.FTZ R112, R21, UR4, -R88.reuse ;  /* 0x0000000415707c23 */ /* 0x100fe20008010858 */
[--C-:B------:R-:W-:Y:S01]  /*a3d0*/  FFMA.FTZ R113, R22, UR4, -R85.reuse ;  /* 0x0000000416717c23 */ /* 0x100fe20008010855 */
[--C-:B------:R-:W-:Y:S01]  /*a3e0*/  FFMA.FTZ R111, R23, UR4, -R85.reuse ;  /* 0x00000004176f7c23 */ /* 0x100fe20008010855 */
[--C-:B------:R-:W-:Y:S01]  /*a3f0*/  FFMA.FTZ R121, R12, UR4, -R88.reuse ;  /* 0x000000040c797c23 */ /* 0x100fe20008010858 */
[----:B------:R-:W5:Y:S01]  /*a400*/  LDSM.16.MT88.4 R36, [R133+0x3400] ;  /* 0x003400008524783b */ /* 0x000f620000004200 */
[C---:B------:R-:W-:Y:S03]  /*a410*/  FMUL.FTZ R12, R84.reuse, R72 ;  /* 0x00000048540c7220 */ /* 0x040fe60000410000 */
[----:B------:R-:W2:Y:S01]  /*a420*/  MUFU.EX2 R124, R124 ;  /* 0x0000007c007c7308 */ /* 0x000ea20000000800 */
[----:B---3--:R-:W-:Y:S01]  /*a430*/  F2FP.BF16.F32.PACK_AB R22, R123, R125 ;  /* 0x0000007d7b16723e */ /* 0x008fe200000010ff */
[--C-:B------:R-:W-:Y:S01]  /*a440*/  FFMA.FTZ R120, R13, UR4, -R88.reuse ;  /* 0x000000040d787c23 */ /* 0x100fe20008010858 */
[----:B------:R-:W-:Y:S01]  /*a450*/  FMUL.FTZ R13, R84, R73 ;  /* 0x00000049540d7220 */ /* 0x000fe20000410000 */
[--C-:B------:R-:W-:Y:S01]  /*a460*/  FFMA.FTZ R122, R14, UR4, -R85.reuse ;  /* 0x000000040e7a7c23 */ /* 0x100fe20008010855 */
[----:B------:R-:W-:Y:S01]  /*a470*/  FMUL.FTZ R14, R3, R74 ;  /* 0x0000004a030e7220 */ /* 0x000fe20000410000 */
[----:B------:R-:W3:Y:S01]  /*a480*/  LDSM.16.MT88.4 R40, [R134+0x3800] ;  /* 0x003800008628783b */ /* 0x000ee20000004200 */
[--C-:B------:R-:W-:Y:S03]  /*a490*/  FFMA.FTZ R118, R15, UR4, -R85.reuse ;  /* 0x000000040f767c23 */ /* 0x100fe60008010855 */
[----:B------:R1:W-:Y:S01]  /*a4a0*/  MUFU.EX2 R46, R8 ;  /* 0x00000008002e7308 */ /* 0x0003e20000000800 */
[----:B------:R-:W-:Y:S01]  /*a4b0*/  FMUL.FTZ R15, R3, R75 ;  /* 0x0000004b030f7220 */ /* 0x000fe20000410000 */
        /* <DEDUP_REMOVED lines=13> */
[C---:B------:R-:W-:Y:S03]  /*a590*/  FMUL.FTZ R4, R84.reuse, R80 ;  /* 0x0000005054047220 */ /* 0x040fe60000410000 */
[----:B------:R-:W2:Y:S01]  /*a5a0*/  MUFU.EX2 R120, R120 ;  /* 0x0000007800787308 */ /* 0x000ea20000000800 */
[C---:B-1----:R-:W-:Y:S01]  /*a5b0*/  FMUL.FTZ R8, R84.reuse, R76 ;  /* 0x0000004c54087220 */ /* 0x042fe20000410000 */
[--C-:B------:R-:W-:Y:S01]  /*a5c0*/  FFMA.FTZ R157, R5, UR4, -R88.reuse ;  /* 0x00000004059d7c23 */ /* 0x100fe20008010858 */
[----:B------:R-:W-:Y:S01]  /*a5d0*/  LDSM.16.MT88.4 R76, [R134+0x4c00] ;  /* 0x004c0000864c783b */ /* 0x000fe20000004200 */
[----:B------:R-:W-:Y:S01]  /*a5e0*/  FMUL.FTZ R5, R84, R81 ;  /* 0x0000005154057220 */ /* 0x000fe20000410000 */
[--C-:B------:R-:W-:Y:S01]  /*a5f0*/  FFMA.FTZ R159, R6, UR4, -R85.reuse ;  /* 0x00000004069f7c23 */ /* 0x100fe20008010855 */
[----:B------:R-:W-:Y:S01]  /*a600*/  FMUL.FTZ R6, R3, R82 ;  /* 0x0000005203067220 */ /* 0x000fe20000410000 */
[----:B------:R-:W-:Y:S03]  /*a610*/  FFMA.FTZ R127, R7, UR4, -R85 ;  /* 0x00000004077f7c23 */ /* 0x000fe60008010855 */
[----:B------:R-:W-:Y:S01]  /*a620*/  MUFU.EX2 R158, R158 ;  /* 0x0000009e009e7308 */ /* 0x000fe20000000800 */
[----:B------:R-:W-:Y:S01]  /*a630*/  FMUL.FTZ R7, R3, R83 ;  /* 0x0000005303077220 */ /* 0x000fe20000410000 */
[----:B------:R-:W-:Y:S01]  /*a640*/  FFMA.FTZ R52, R52, UR4, -R88 ;  /* 0x0000000434347c23 */ /* 0x000fe20008010858 */
[----:B------:R-:W-:Y:S07]  /*a650*/  ISETP.GT.AND P0, PT, R145, R140, PT ;  /* 0x0000008c9100720c */ /* 0x000fee0003f04270 */
[----:B------:R-:W1:Y:S01]  /*a660*/  MUFU.EX2 R157, R157 ;  /* 0x0000009d009d7308 */ /* 0x000e620000000800 */
[----:B--2---:R-:W-:Y:S09]  /*a670*/  F2FP.BF16.F32.PACK_AB R28, R120, R121 ;  /* 0x00000079781c723e */ /* 0x004ff200000010ff */
[----:B------:R-:W-:Y:S10]  /*a680*/  MUFU.EX2 R159, R159 ;  /* 0x0000009f009f7308 */ /* 0x000ff40000000800 */
[----:B------:R-:W2:Y:S01]  /*a690*/  MUFU.EX2 R127, R127 ;  /* 0x0000007f007f7308 */ /* 0x000ea20000000800 */
[C---:B-1----:R-:W-:Y:S01]  /*a6a0*/  F2FP.BF16.F32.PACK_AB R20, R157.reuse, R158 ;  /* 0x0000009e9d14723e */ /* 0x042fe200000010ff */
[----:B------:R-:W-:Y:S04]  /*a6b0*/  FFMA.FTZ R158, R84, R156, R158 ;  /* 0x0000009c549e7223 */ /* 0x000fe8000001009e */
[----:B------:R-:W-:Y:S04]  /*a6c0*/  FADD.FTZ R158, R157, R158 ;  /* 0x0000009e9d9e7221 */ /* 0x000fe80000010000 */
[----:B------:R-:W-:Y:S01]  /*a6d0*/  MUFU.EX2 R122, R122 ;  /* 0x0000007a007a7308 */ /* 0x000fe20000000800 */
[----:B------:R-:W-:Y:S04]  /*a6e0*/  FADD.FTZ R158, R125, R158 ;  /* 0x0000009e7d9e7221 */ /* 0x000fe80000010000 */
[----:B------:R-:W-:Y:S05]  /*a6f0*/  FADD.FTZ R158, R123, R158 ;  /* 0x0000009e7b9e7221 */ /* 0x000fea0000010000 */
[----:B------:R-:W1:Y:S01]  /*a700*/  MUFU.EX2 R118, R118 ;  /* 0x0000007600767308 */ /* 0x000e620000000800 */
[----:B--2---:R-:W-:Y:S01]  /*a710*/  F2FP.BF16.F32.PACK_AB R21, R127, R159 ;  /* 0x0000009f7f15723e */ /* 0x004fe200000010ff */
[----:B------:R-:W-:Y:S01]  /*a720*/  FFMA.FTZ R159, R3, R155, R159 ;  /* 0x0000009b039f7223 */ /* 0x000fe2000001009f */
[----:B------:R-:W-:Y:S03]  /*a730*/  FADD.FTZ R158, R121, R158 ;  /* 0x0000009e799e7221 */ /* 0x000fe60000010000 */
[----:B------:R-:W-:Y:S01]  /*a740*/  FADD.FTZ R159, R127, R159 ;  /* 0x0000009f7f9f7221 */ /* 0x000fe20000010000 */
[----:B------:R-:W-:Y:S03]  /*a750*/  FADD.FTZ R120, R120, R158 ;  /* 0x0000009e78787221 */ /* 0x000fe60000010000 */
[----:B------:R-:W2:Y:S01]  /*a760*/  MUFU.EX2 R115, R115 ;  /* 0x0000007300737308 */ /* 0x000ea20000000800 */
[C---:B------:R-:W-:Y:S05]  /*a770*/  HMMA.16816.F32.BF16 R4, R20.reuse, R16, R4 ;  /* 0x000000101404723c */ /* 0x040fea0000041804 */
[----:B------:R-:W-:Y:S01]  /*a780*/  FADD.FTZ R126, R126, R159 ;  /* 0x0000009f7e7e7221 */ /* 0x000fe20000010000 */
[C---:B------:R-:W-:Y:S03]  /*a790*/  HMMA.16816.F32.BF16 R8, R20.reuse, R18, R8 ;  /* 0x000000121408723c */ /* 0x040fe60000041808 */
[----:B------:R-:W-:Y:S02]  /*a7a0*/  MUFU.EX2 R116, R116 ;  /* 0x0000007400747308 */ /* 0x000fe40000000800 */
[C---:B------:R-:W-:Y:S01]  /*a7b0*/  FMUL.FTZ R16, R84.reuse, R68 ;  /* 0x0000004454107220 */ /* 0x040fe20000410000 */
[C---:B------:R-:W-:Y:S07]  /*a7c0*/  HMMA.16816.F32.BF16 R12, R20.reuse, R24, R12 ;  /* 0x00000018140c723c */ /* 0x040fee000004180c */
[----:B------:R-:W4:Y:S01]  /*a7d0*/  MUFU.EX2 R117, R117 ;  /* 0x0000007500757308 */ /* 0x000f220000000800 */
[----:B------:R-:W-:Y:S03]  /*a7e0*/  FMUL.FTZ R17, R84, R69 ;  /* 0x0000004554117220 */ /* 0x000fe60000410000 */
[C---:B------:R-:W-:Y:S01]  /*a7f0*/  FMUL.FTZ R18, R3.reuse, R70 ;  /* 0x0000004603127220 */ /* 0x040fe20000410000 */
[----:B------:R-:W-:Y:S01]  /*a800*/  FMUL.FTZ R19, R3, R71 ;  /* 0x0000004703137220 */ /* 0x000fe20000410000 */
[----:B-1----:R-:W-:Y:S04]  /*a810*/  F2FP.BF16.F32.PACK_AB R29, R118, R122 ;  /* 0x0000007a761d723e */ /* 0x002fe800000010ff */
[----:B------:R-:W-:Y:S01]  /*a820*/  MUFU.EX2 R114, R114 ;  /* 0x0000007200727308 */ /* 0x000fe20000000800 */
[----:B--2---:R-:W-:Y:S01]  /*a830*/  F2FP.BF16.F32.PACK_AB R30, R115, R119 ;  /* 0x00000077731e723e */ /* 0x004fe200000010ff */
[----:B------:R-:W-:Y:S01]  /*a840*/  FADD.FTZ R126, R124, R126 ;  /* 0x0000007e7c7e7221 */ /* 0x000fe20000010000 */
[----:B------:R-:W-:Y:S01]  /*a850*/  HMMA.16816.F32.BF16 R16, R20, R26, R16 ;  /* 0x0000001a1410723c */ /* 0x000fe20000041810 */
[----:B------:R-:W1:Y:S02]  /*a860*/  LDSM.16.MT88.4 R24, [R133+0x3800] ;  /* 0x003800008518783b */ /* 0x000e640000004200 */
[----:B------:R-:W-:Y:S01]  /*a870*/  MOV R84, R2 ;  /* 0x0000000200547202 */ /* 0x000fe20000000f00 */
[----:B------:R-:W-:Y:S03]  /*a880*/  FADD.FTZ R122, R122, R126 ;  /* 0x0000007e7a7a7221 */ /* 0x000fe60000010000 */
[----:B------:R-:W2:Y:S01]  /*a890*/  MUFU.EX2 R112, R112 ;  /* 0x0000007000707308 */ /* 0x000ea20000000800 */
[----:B----4-:R-:W-:Y:S03]  /*a8a0*/  F2FP.BF16.F32.PACK_AB R31, R117, R116 ;  /* 0x00000074751f723e */ /* 0x010fe600000010ff */
[----:B------:R-:W-:Y:S01]  /*a8b0*/  FADD.FTZ R120, R119, R120 ;  /* 0x0000007877787221 */ /* 0x000fe20000010000 */
[----:B------:R-:W-:Y:S01]  /*a8c0*/  FADD.FTZ R122, R118, R122 ;  /* 0x0000007a767a7221 */ /* 0x000fe20000010000 */
[----:B------:R-:W-:Y:S03]  /*a8d0*/  FFMA.FTZ R3, R53, UR4, -R88 ;  /* 0x0000000435037c23 */ /* 0x000fe60008010858 */
[----:B------:R-:W-:Y:S01]  /*a8e0*/  FADD.FTZ R122, R116, R122 ;  /* 0x0000007a747a7221 */ /* 0x000fe20000010000 */
[----:B------:R-:W-:Y:S01]  /*a8f0*/  MUFU.EX2 R113, R113 ;  /* 0x0000007100717308 */ /* 0x000fe20000000800 */
[C---:B------:R-:W-:Y:S05]  /*a900*/  HMMA.16816.F32.BF16 R4, R28.reuse, R32, R4 ;  /* 0x000000201c04723c */ /* 0x040fea0000041804 */
[----:B------:R-:W-:Y:S01]  /*a910*/  FADD.FTZ R120, R115, R120 ;  /* 0x0000007873787221 */ /* 0x000fe20000010000 */
[C---:B------:R-:W-:Y:S03]  /*a920*/  HMMA.16816.F32.BF16 R8, R28.reuse, R34, R8 ;  /* 0x000000221c08723c */ /* 0x040fe60000041808 */
[----:B------:R-:W4:Y:S01]  /*a930*/  MUFU.EX2 R111, R111 ;  /* 0x0000006f006f7308 */ /* 0x000f220000000800 */
[----:B------:R-:W1:Y:S01]  /*a940*/  LDSM.16.MT88.4 R32, [R134+0x3c00] ;  /* 0x003c00008620783b */ /* 0x000e620000004200 */
[----:B--2---:R-:W-:Y:S01]  /*a950*/  F2FP.BF16.F32.PACK_AB R20, R112, R114 ;  /* 0x000000727014723e */ /* 0x004fe200000010ff */
[C---:B-----5:R-:W-:Y:S07]  /*a960*/  HMMA.16816.F32.BF16 R12, R28.reuse, R36, R12 ;  /* 0x000000241c0c723c */ /* 0x060fee000004180c */
[----:B------:R-:W-:Y:S01]  /*a970*/  MUFU.EX2 R109, R109 ;  /* 0x0000006d006d7308 */ /* 0x000fe20000000800 */
[----:B------:R-:W-:Y:S01]  /*a980*/  FADD.FTZ R117, R117, R122 ;  /* 0x0000007a75757221 */ /* 0x000fe20000010000 */
[----:B------:R-:W-:Y:S01]  /*a990*/  HMMA.16816.F32.BF16 R16, R28, R38, R16 ;  /* 0x000000261c10723c */ /* 0x000fe20000041810 */
[----:B------:R-:W2:Y:S07]  /*a9a0*/  LDSM.16.MT88.4 R36, [R133+0x3c00] ;  /* 0x003c00008524783b */ /* 0x000eae0000004200 */
[----:B------:R-:W5:Y:S03]  /*a9b0*/  MUFU.EX2 R106, R106 ;  /* 0x0000006a006a7308 */ /* 0x000f660000000800 */
[----:B----4-:R-:W-:Y:S01]  /*a9c0*/  F2FP.BF16.F32.PACK_AB R21, R111, R113 ;  /* 0x000000716f15723e */ /* 0x010fe200000010ff */
[--C-:B------:R-:W-:Y:S01]  /*a9d0*/  FFMA.FTZ R53, R54, UR4, -R85.reuse ;  /* 0x0000000436357c23 */ /* 0x100fe20008010855 */
[----:B------:R-:W-:Y:S01]  /*a9e0*/  FFMA.FTZ R54, R55, UR4, -R85 ;  /* 0x0000000437367c23 */ /* 0x000fe20008010855 */
        /* <DEDUP_REMOVED lines=10> */
[----:B------:R-:W4:Y:S01]  /*aa90*/  MUFU.EX2 R108, R108 ;  /* 0x0000006c006c7308 */ /* 0x000f220000000800 */
[----:B-----5:R-:W-:Y:S01]  /*aaa0*/  F2FP.BF16.F32.PACK_AB R22, R106, R109 ;  /* 0x0000006d6a16723e */ /* 0x020fe200000010ff */
[----:B------:R-:W-:Y:S01]  /*aab0*/  FADD.FTZ R112, R109, R112 ;  /* 0x000000706d707221 */ /* 0x000fe20000010000 */
[----:B------:R-:W-:Y:S01]  /*aac0*/  FFMA.FTZ R60, R61, UR4, -R88 ;  /* 0x000000043d3c7c23 */ /* 0x000fe20008010858 */
[--C-:B------:R-:W-:Y:S01]  /*aad0*/  FFMA.FTZ R61, R62, UR4, -R85.reuse ;  /* 0x000000043e3d7c23 */ /* 0x100fe20008010855 */
[----:B------:R-:W-:Y:S01]  /*aae0*/  FFMA.FTZ R62, R63, UR4, -R85 ;  /* 0x000000043f3e7c23 */ /* 0x000fe20008010855 */
[----:B------:R-:W-:Y:S04]  /*aaf0*/  FADD.FTZ R112, R106, R112 ;  /* 0x000000706a707221 */ /* 0x000fe80000010000 */
[----:B------:R-:W5:Y:S10]  /*ab00*/  MUFU.EX2 R105, R105 ;  /* 0x0000006900697308 */ /* 0x000f740000000800 */
[----:B------:R-:W1:Y:S01]  /*ab10*/  MUFU.EX2 R104, R104 ;  /* 0x0000006800687308 */ /* 0x000e620000000800 */
[----:B----4-:R-:W-:Y:S01]  /*ab20*/  F2FP.BF16.F32.PACK_AB R23, R108, R110 ;  /* 0x0000006e6c17723e */ /* 0x010fe200000010ff */
[----:B------:R-:W-:Y:S04]  /*ab30*/  FADD.FTZ R110, R110, R113 ;  /* 0x000000716e6e7221 */ /* 0x000fe80000010000 */
[----:B------:R-:W-:Y:S04]  /*ab40*/  FADD.FTZ R110, R108, R110 ;  /* 0x0000006e6c6e7221 */ /* 0x000fe80000010000 */
[----:B------:R-:W-:Y:S01]  /*ab50*/  MUFU.EX2 R107, R107 ;  /* 0x0000006b006b7308 */ /* 0x000fe20000000800 */
[C---:B---3--:R-:W-:Y:S05]  /*ab60*/  HMMA.16816.F32.BF16 R4, R20.reuse, R40, R4 ;  /* 0x000000281404723c */ /* 0x048fea0000041804 */
[----:B-----5:R-:W-:Y:S01]  /*ab70*/  FADD.FTZ R112, R105, R112 ;  /* 0x0000007069707221 */ /* 0x020fe20000010000 */
        /* <DEDUP_REMOVED lines=23> */
[----:B------:R-:W-:Y:S01]  /*acf0*/  MUFU.EX2 R99, R99 ;  /* 0x0000006300637308 */ /* 0x000fe20000000800 */
[C---:B------:R-:W-:Y:S05]  /*ad00*/  HMMA.16816.F32.BF16 R4, R28.reuse, R32, R4 ;  /* 0x000000201c04723c */ /* 0x040fea0000041804 */
[----:B--2---:R-:W-:Y:S01]  /*ad10*/  FADD.FTZ R104, R96, R104 ;  /* 0x0000006860687221 */ /* 0x004fe20000010000 */
[C---:B------:R-:W-:Y:S03]  /*ad20*/  HMMA.16816.F32.BF16 R8, R28.reuse, R34, R8 ;  /* 0x000000221c08723c */ /* 0x040fe60000041808 */
[----:B------:R-:W1:Y:S01]  /*ad30*/  MUFU.EX2 R94, R94 ;  /* 0x0000005e005e7308 */ /* 0x000e620000000800 */
[----:B------:R-:W2:Y:S01]  /*ad40*/  LDSM.16.MT88.4 R32, [R134+0x4400] ;  /* 0x004400008620783b */ /* 0x000ea20000004200 */
[C---:B---3--:R-:W-:Y:S01]  /*ad50*/  F2FP.BF16.F32.PACK_AB R20, R97.reuse, R96 ;  /* 0x000000606114723e */ /* 0x048fe200000010ff */
[C---:B------:R-:W-:Y:S07]  /*ad60*/  HMMA.16816.F32.BF16 R12, R28.reuse, R36, R12 ;  /* 0x000000241c0c723c */ /* 0x040fee000004180c */
[----:B------:R-:W3:Y:S01]  /*ad70*/  MUFU.EX2 R95, R95 ;  /* 0x0000005f005f7308 */ /* 0x000ee20000000800 */
[----:B------:R-:W-:Y:S01]  /*ad80*/  FADD.FTZ R97, R97, R104 ;  /* 0x0000006861617221 */ /* 0x000fe20000010000 */
[----:B------:R-:W-:Y:S01]  /*ad90*/  HMMA.16816.F32.BF16 R16, R28, R38, R16 ;  /* 0x000000261c10723c */ /* 0x000fe20000041810 */
[----:B------:R-:W2:Y:S07]  /*ada0*/  LDSM.16.MT88.4 R36, [R133+0x4400] ;  /* 0x004400008524783b */ /* 0x000eae0000004200 */
        /* <DEDUP_REMOVED lines=11> */
[----:B------:R-:W-:Y:S01]  /*ae60*/  MUFU.EX2 R45, R45 ;  /* 0x0000002d002d7308 */ /* 0x000fe20000000800 */
[C---:B---3--:R-:W-:Y:S01]  /*ae70*/  F2FP.BF16.F32.PACK_AB R23, R91.reuse, R90 ;  /* 0x0000005a5b17723e */ /* 0x048fe200000010ff */
[----:B------:R-:W-:Y:S08]  /*ae80*/  FADD.FTZ R91, R91, R99 ;  /* 0x000000635b5b7221 */ /* 0x000ff00000010000 */
[----:B------:R-:W1:Y:S01]  /*ae90*/  MUFU.EX2 R47, R47 ;  /* 0x0000002f002f7308 */ /* 0x000e620000000800 */
[C---:B------:R-:W-:Y:S05]  /*aea0*/  HMMA.16816.F32.BF16 R4, R20.reuse, R40, R4 ;  /* 0x000000281404723c */ /* 0x040fea0000041804 */
[----:B----4-:R-:W-:Y:S01]  /*aeb0*/  F2FP.BF16.F32.PACK_AB R28, R46, R44 ;  /* 0x0000002c2e1c723e */ /* 0x010fe200000010ff */
[C---:B------:R-:W-:Y:S03]  /*aec0*/  HMMA.16816.F32.BF16 R8, R20.reuse, R42, R8 ;  /* 0x0000002a1408723c */ /* 0x040fe60000041808 */
[----:B------:R-:W3:Y:S01]  /*aed0*/  MUFU.EX2 R48, R48 ;  /* 0x0000003000307308 */ /* 0x000ee20000000800 */
[----:B------:R-:W4:Y:S01]  /*aee0*/  LDSM.16.MT88.4 R40, [R134+0x4800] ;  /* 0x004800008628783b */ /* 0x000f220000004200 */
[----:B------:R-:W-:Y:S01]  /*aef0*/  FADD.FTZ R97, R44, R97 ;  /* 0x000000612c617221 */ /* 0x000fe20000010000 */
[C---:B-----5:R-:W-:Y:S07]  /*af00*/  HMMA.16816.F32.BF16 R12, R20.reuse, R24, R12 ;  /* 0x00000018140c723c */ /* 0x060fee000004180c */
[----:B------:R-:W5:Y:S01]  /*af10*/  MUFU.EX2 R49, R49 ;  /* 0x0000003100317308 */ /* 0x000f620000000800 */
[----:B-1----:R-:W-:Y:S01]  /*af20*/  F2FP.BF16.F32.PACK_AB R29, R47, R45 ;  /* 0x0000002d2f1d723e */ /* 0x002fe200000010ff */
[----:B------:R-:W-:Y:S01]  /*af30*/  HMMA.16816.F32.BF16 R16, R20, R26, R16 ;  /* 0x0000001a1410723c */ /* 0x000fe20000041810 */
[----:B------:R-:W1:Y:S07]  /*af40*/  LDSM.16.MT88.4 R24, [R133+0x4800] ;  /* 0x004800008518783b */ /* 0x000e6e0000004200 */
[----:B------:R-:W-:Y:S03]  /*af50*/  MUFU.EX2 R50, R50 ;  /* 0x0000003200327308 */ /* 0x000fe60000000800 */
[----:B------:R-:W-:Y:S01]  /*af60*/  FADD.FTZ R91, R45, R91 ;  /* 0x0000005b2d5b7221 */ /* 0x000fe20000010000 */
[----:B------:R-:W-:Y:S03]  /*af70*/  FADD.FTZ R46, R46, R97 ;  /* 0x000000612e2e7221 */ /* 0x000fe60000010000 */
[----:B------:R-:W-:Y:S01]  /*af80*/  FADD.FTZ R91, R47, R91 ;  /* 0x0000005b2f5b7221 */ /* 0x000fe20000010000 */
[----:B---3--:R-:W-:Y:S02]  /*af90*/  FADD.FTZ R46, R48, R46 ;  /* 0x0000002e302e7221 */ /* 0x008fe40000010000 */
[----:B------:R-:W3:Y:S01]  /*afa0*/  MUFU.EX2 R51, R51 ;  /* 0x0000003300337308 */ /* 0x000ee20000000800 */
[C---:B-----5:R-:W-:Y:S01]  /*afb0*/  F2FP.BF16.F32.PACK_AB R30, R49.reuse, R48 ;  /* 0x00000030311e723e */ /* 0x060fe200000010ff */
[----:B------:R-:W-:Y:S08]  /*afc0*/  FADD.FTZ R46, R49, R46 ;  /* 0x0000002e312e7221 */ /* 0x000ff00000010000 */
[----:B------:R-:W-:Y:S10]  /*afd0*/  MUFU.EX2 R52, R52 ;  /* 0x0000003400347308 */ /* 0x000ff40000000800 */
[----:B------:R-:W5:Y:S01]  /*afe0*/  MUFU.EX2 R3, R3 ;  /* 0x0000000300037308 */ /* 0x000f620000000800 */
[C---:B---3--:R-:W-:Y:S01]  /*aff0*/  F2FP.BF16.F32.PACK_AB R31, R51.reuse, R50 ;  /* 0x00000032331f723e */ /* 0x048fe200000010ff */
[----:B------:R-:W-:Y:S04]  /*b000*/  FADD.FTZ R50, R50, R91 ;  /* 0x0000005b32327221 */ /* 0x000fe80000010000 */
[----:B------:R-:W-:Y:S04]  /*b010*/  FADD.FTZ R50, R51, R50 ;  /* 0x0000003233327221 */ /* 0x000fe80000010000 */
[----:B------:R-:W-:Y:S01]  /*b020*/  MUFU.EX2 R53, R53 ;  /* 0x0000003500357308 */ /* 0x000fe20000000800 */
[C---:B--2---:R-:W-:Y:S06]  /*b030*/  HMMA.16816.F32.BF16 R4, R28.reuse, R32, R4 ;  /* 0x000000201c04723c */ /* 0x044fec0000041804 */
[C---:B------:R-:W-:Y:S03]  /*b040*/  HMMA.16816.F32.BF16 R8, R28.reuse, R34, R8 ;  /* 0x000000221c08723c */ /* 0x040fe60000041808 */
[----:B------:R-:W2:Y:S02]  /*b050*/  MUFU.EX2 R54, R54 ;  /* 0x0000003600367308 */ /* 0x000ea40000000800 */
[----:B-----5:R-:W-:Y:S01]  /*b060*/  F2FP.BF16.F32.PACK_AB R20, R3, R52 ;  /* 0x000000340314723e */ /* 0x020fe200000010ff */
[C---:B------:R-:W-:Y:S07]  /*b070*/  HMMA.16816.F32.BF16 R12, R28.reuse, R36, R12 ;  /* 0x000000241c0c723c */ /* 0x040fee000004180c */
[----:B------:R-:W3:Y:S01]  /*b080*/  MUFU.EX2 R55, R55 ;  /* 0x0000003700377308 */ /* 0x000ee20000000800 */
[--C-:B------:R-:W-:Y:S01]  /*b090*/  FFMA.FTZ R32, R64, UR4, -R88.reuse ;  /* 0x0000000440207c23 */ /* 0x100fe20008010858 */
[----:B------:R-:W-:Y:S01]  /*b0a0*/  HMMA.16816.F32.BF16 R16, R28, R38, R16 ;  /* 0x000000261c10723c */ /* 0x000fe20000041810 */
[----:B------:R-:W5:Y:S07]  /*b0b0*/  LDSM.16.MT88.4 R28, [R133+0x4c00] ;  /* 0x004c0000851c783b */ /* 0x000f6e0000004200 */
[----:B------:R-:W4:Y:S03]  /*b0c0*/  MUFU.EX2 R56, R56 ;  /* 0x0000003800387308 */ /* 0x000f260000000800 */
[----:B--2---:R-:W-:Y:S01]  /*b0d0*/  F2FP.BF16.F32.PACK_AB R21, R54, R53 ;  /* 0x000000353615723e */ /* 0x004fe200000010ff */
[--C-:B------:R-:W-:Y:S01]  /*b0e0*/  FFMA.FTZ R33, R66, UR4, -R85.reuse ;  /* 0x0000000442217c23 */ /* 0x100fe20008010855 */
[----:B------:R-:W-:Y:S01]  /*b0f0*/  FFMA.FTZ R88, R65, UR4, -R88 ;  /* 0x0000000441587c23 */ /* 0x000fe20008010858 */
[----:B------:R-:W-:Y:S01]  /*b100*/  FFMA.FTZ R85, R67, UR4, -R85 ;  /* 0x0000000443557c23 */ /* 0x000fe20008010855 */
[----:B------:R-:W-:Y:S03]  /*b110*/  FADD.FTZ R52, R52, R46 ;  /* 0x0000002e34347221 */ /* 0x000fe60000010000 */
[----:B------:R-:W2:Y:S01]  /*b120*/  MUFU.EX2 R57, R57 ;  /* 0x0000003900397308 */ /* 0x000ea20000000800 */
[----:B------:R-:W-:Y:S01]  /*b130*/  FADD.FTZ R53, R53, R50 ;  /* 0x0000003235357221 */ /* 0x000fe20000010000 */
[----:B------:R-:W-:Y:S01]  /*b140*/  FADD.FTZ R52, R3, R52 ;  /* 0x0000003403347221 */ /* 0x000fe20000010000 */
[----:B------:R-:W-:Y:S02]  /*b150*/  MOV R3, R0 ;  /* 0x0000000000037202 */ /* 0x000fe40000000f00 */
[----:B------:R-:W-:Y:S01]  /*b160*/  FADD.FTZ R53, R54, R53 ;  /* 0x0000003536357221 */ /* 0x000fe20000010000 */
[----:B---3--:R-:W-:Y:S04]  /*b170*/  FADD.FTZ R52, R55, R52 ;  /* 0x0000003437347221 */ /* 0x008fe80000010000 */
[----:B------:R-:W3:Y:S01]  /*b180*/  MUFU.EX2 R58, R58 ;  /* 0x0000003a003a7308 */ /* 0x000ee20000000800 */
[C---:B----4-:R-:W-:Y:S01]  /*b190*/  F2FP.BF16.F32.PACK_AB R22, R56.reuse, R55 ;  /* 0x000000373816723e */ /* 0x050fe200000010ff */
[----:B------:R-:W-:Y:S08]  /*b1a0*/  FADD.FTZ R52, R56, R52 ;  /* 0x0000003438347221 */ /* 0x000ff00000010000 */
[----:B------:R-:W4:Y:S01]  /*b1b0*/  MUFU.EX2 R59, R59 ;  /* 0x0000003b003b7308 */ /* 0x000f220000000800 */
[----:B--2---:R-:W-:Y:S09]  /*b1c0*/  FADD.FTZ R53, R57, R53 ;  /* 0x0000003539357221 */ /* 0x004ff20000010000 */
[----:B------:R-:W2:Y:S01]  /*b1d0*/  MUFU.EX2 R60, R60 ;  /* 0x0000003c003c7308 */ /* 0x000ea20000000800 */
[C---:B---3--:R-:W-:Y:S01]  /*b1e0*/  F2FP.BF16.F32.PACK_AB R23, R58.reuse, R57 ;  /* 0x000000393a17723e */ /* 0x048fe200000010ff */
[----:B------:R-:W-:Y:S08]  /*b1f0*/  FADD.FTZ R53, R58, R53 ;  /* 0x000000353a357221 */ /* 0x000ff00000010000 */
[----:B------:R-:W3:Y:S01]  /*b200*/  MUFU.EX2 R61, R61 ;  /* 0x0000003d003d7308 */ /* 0x000ee20000000800 */
[C---:B------:R-:W-:Y:S05]  /*b210*/  HMMA.16816.F32.BF16 R4, R20.reuse, R40, R4 ;  /* 0x000000281404723c */ /* 0x040fea0000041804 */
[----:B----4-:R-:W-:Y:S01]  /*b220*/  FADD.FTZ R52, R59, R52 ;  /* 0x000000343b347221 */ /* 0x010fe20000010000 */
[C---:B------:R-:W-:Y:S03]  /*b230*/  HMMA.16816.F32.BF16 R8, R20.reuse, R42, R8 ;  /* 0x0000002a1408723c */ /* 0x040fe60000041808 */
[----:B------:R-:W4:Y:S02]  /*b240*/  MUFU.EX2 R62, R62 ;  /* 0x0000003e003e7308 */ /* 0x000f240000000800 */
[----:B--2---:R-:W-:Y:S01]  /*b250*/  F2FP.BF16.F32.PACK_AB R68, R60, R59 ;  /* 0x0000003b3c44723e */ /* 0x004fe200000010ff */
[C---:B-1----:R-:W-:Y:S07]  /*b260*/  HMMA.16816.F32.BF16 R12, R20.reuse, R24, R12 ;  /* 0x00000018140c723c */ /* 0x042fee000004180c */
[----:B------:R-:W1:Y:S01]  /*b270*/  MUFU.EX2 R32, R32 ;  /* 0x0000002000207308 */ /* 0x000e620000000800 */
[----:B---3--:R-:W-:Y:S01]  /*b280*/  FADD.FTZ R53, R61, R53 ;  /* 0x000000353d357221 */ /* 0x008fe20000010000 */
[----:B------:R-:W-:Y:S08]  /*b290*/  HMMA.16816.F32.BF16 R16, R20, R26, R16 ;  /* 0x0000001a1410723c */ /* 0x000ff00000041810 */
[----:B------:R-:W2:Y:S03]  /*b2a0*/  MUFU.EX2 R88, R88 ;  /* 0x0000005800587308 */ /* 0x000ea60000000800 */
[----:B----4-:R-:W-:Y:S01]  /*b2b0*/  F2FP.BF16.F32.PACK_AB R69, R62, R61 ;  /* 0x0000003d3e45723e */ /* 0x010fe200000010ff */
[----:B------:R-:W-:Y:S01]  /*b2c0*/  FADD.FTZ R52, R60, R52 ;  /* 0x000000343c347221 */ /* 0x000fe20000010000 */
[----:B------:R-:W-:Y:S05]  /*b2d0*/  FADD.FTZ R53, R62, R53 ;  /* 0x000000353e357221 */ /* 0x000fea0000010000 */
        /* <DEDUP_REMOVED lines=10> */
[C---:B-----5:R-:W-:Y:S06]  /*b380*/  HMMA.16816.F32.BF16 R72, R68.reuse, R28, R12 ;  /* 0x0000001c4448723c */ /* 0x060fec000004180c */
[----:B------:R-:W-:Y:S01]  /*b390*/  HMMA.16816.F32.BF16 R68, R68, R30, R16 ;  /* 0x0000001e4444723c */ /* 0x000fe20000041810 */
[----:B------:R-:W-:Y:S11]  /*b3a0*/  @!UPT UIADD3 URZ, URZ, URZ, URZ ;  /* 0x0000003f3f3ff290 */ /* 0x000ff6000fffe03f */
[----:B------:R-:W-:Y:S01]  /*b3b0*/  @!UPT UIADD3 URZ, URZ, URZ, URZ ;  /* 0x0000003f3f3ff290 */ /* 0x000fe2000fffe03f */
[----:B------:R-:W-:Y:S11]  /*b3c0*/  @P0 BRA `(.L_x_3964) ;  /* 0xffffffd400c40947 */ /* 0x000ff6000383ffff */
.L_x_3960:
[----:B------:R-:W1:Y:S01]  /*b3d0*/  S2R R7, SR_TID.X ;  /* 0x0000000000077919 */ /* 0x000e620000002100 */
[----:B------:R-:W2:Y:S01]  /*b3e0*/  S2UR UR5, SR_CgaCtaId ;  /* 0x00000000000579c3 */ /* 0x000ea20000008800 */
[----:B------:R-:W-:Y:S01]  /*b3f0*/  IMAD.MOV.U32 R11, RZ, RZ, 0x3f800000 ;  /* 0x3f800000ff0b7424 */ /* 0x000fe200078e00ff */
[----:B------:R-:W-:Y:S01]  /*b400*/  UMOV UR4, 0x400 ;  /* 0x0000040000047882 */ /* 0x000fe20000000000 */
[----:B------:R-:W3:Y:S01]  /*b410*/  SHFL.BFLY PT, R9, R156, 0x2, 0x1f ;  /* 0x0c401f009c097f89 */ /* 0x000ee200000e0000 */
[----:B------:R-:W-:Y:S01]  /*b420*/  IMAD.MOV.U32 R10, RZ, RZ, 0x3f800000 ;  /* 0x3f800000ff0a7424 */ /* 0x000fe200078e00ff */
[----:B------:R-:W-:Y:S02]  /*b430*/  BSSY B0, `(.L_x_3965) ;  /* 0x000009b000007945 */ /* 0x000fe40003800000 */
[----:B------:R-:W4:Y:S01]  /*b440*/  SHFL.BFLY PT, R3, R155, 0x2, 0x1f ;  /* 0x0c401f009b037f89 */ /* 0x000f2200000e0000 */
[----:B------:R-:W5:Y:S01]  /*b450*/  S2R R17, SR_TID.X ;  /* 0x0000000000117919 */ /* 0x000f620000002100 */
[----:B------:R-:W-:Y:S01]  /*b460*/  BAR.SYNC.DEFER_BLOCKING 0x0 ;  /* 0x0000000000007b1d */ /* 0x000fe20000010000 */
[----:B--2---:R-:W-:-:S07]  /*b470*/  ULEA UR5, UR5, UR4, 0x18 ;  /* 0x0000000405057291 */ /* 0x004fce000f8ec03f */
[----:B------:R-:W2:Y:S01]  /*b480*/  S2UR UR4, SR_CTAID.Z ;  /* 0x00000000000479c3 */ /* 0x000ea20000002700 */
[----:B---3--:R-:W-:Y:S01]  /*b490*/  FADD.FTZ R9, R9, R156 ;  /* 0x0000009c09097221 */ /* 0x008fe20000010000 */
[----:B----4-:R-:W-:Y:S01]  /*b4a0*/  FADD.FTZ R155, R3, R155 ;  /* 0x0000009b039b7221 */ /* 0x010fe20000010000 */
[----:B-1----:R-:W-:-:S03]  /*b4b0*/  SHF.R.S32.HI R6, RZ, 0x1f, R7 ;  /* 0x0000001fff067819 */ /* 0x002fc60000011407 */
[----:B------:R-:W1:Y:S01]  /*b4c0*/  SHFL.BFLY PT, R3, R9, 0x1, 0x1f ;  /* 0x0c201f0009037f89 */ /* 0x000e6200000e0000 */
[----:B------:R-:W-:-:S03]  /*b4d0*/  LEA.HI R14, R6, R7, RZ, 0x2 ;  /* 0x00000007060e7211 */ /* 0x000fc600078f10ff */
[----:B------:R-:W3:Y:S01]  /*b4e0*/  SHFL.BFLY PT, R8, R155, 0x1, 0x1f ;  /* 0x0c201f009b087f89 */ /* 0x000ee200000e0000 */
[----:B------:R-:W-:Y:S02]  /*b4f0*/  LEA.HI R5, R6, R7, RZ, 0x5 ;  /* 0x0000000706057211 */ /* 0x000fe400078f28ff */
[----:B------:R-:W-:Y:S02]  /*b500*/  LOP3.LUT R16, R14, 0xfffffffc, RZ, 0xc0, !PT ;  /* 0xfffffffc0e107812 */ /* 0x000fe400078ec0ff */
[----:B------:R-:W-:Y:S02]  /*b510*/  SHF.R.S32.HI R15, RZ, 0x5, R5 ;  /* 0x00000005ff0f7819 */ /* 0x000fe40000011405 */
[----:B-----5:R-:W-:Y:S01]  /*b520*/  SHF.R.S32.HI R4, RZ, 0x1f, R17 ;  /* 0x0000001fff047819 */ /* 0x020fe20000011411 */
[----:B------:R-:W-:Y:S01]  /*b530*/  IMAD.IADD R16, R7, 0x1, -R16 ;  /* 0x0000000107107824 */ /* 0x000fe200078e0a10 */
[----:B------:R-:W-:Y:S02]  /*b540*/  SHF.R.S32.HI R14, RZ, 0x2, R14 ;  /* 0x00000002ff0e7819 */ /* 0x000fe4000001140e */
[----:B------:R-:W-:Y:S01]  /*b550*/  LEA.HI R13, R4, R17, RZ, 0x3 ;  /* 0x00000011040d7211 */ /* 0x000fe200078f18ff */
[----:B------:R-:W-:Y:S01]  /*b560*/  IMAD R15, R15, 0x100, R16 ;  /* 0x000001000f0f7824 */ /* 0x000fe200078e0210 */
[----:B------:R-:W-:-:S02]  /*b570*/  SHF.R.S32.HI R16, RZ, 0x1f, R14 ;  /* 0x0000001fff107819 */ /* 0x000fc4000001140e */
[----:B------:R-:W-:Y:S02]  /*b580*/  LEA.HI R4, R4, R17, RZ, 0x5 ;  /* 0x0000001104047211 */ /* 0x000fe400078f28ff */
[----:B------:R-:W-:Y:S02]  /*b590*/  LOP3.LUT R12, R13, 0xfffffff8, RZ, 0xc0, !PT ;  /* 0xfffffff80d0c7812 */ /* 0x000fe400078ec0ff */
[----:B------:R-:W-:Y:S01]  /*b5a0*/  LEA.HI R16, R16, R14, RZ, 0x3 ;  /* 0x0000000e10107211 */ /* 0x000fe200078f18ff */
[----:B-1----:R-:W-:Y:S01]  /*b5b0*/  FADD.FTZ R9, R9, R3 ;  /* 0x0000000309097221 */ /* 0x002fe20000010000 */
[----:B------:R-:W-:Y:S01]  /*b5c0*/  LOP3.LUT R3, R4, 0xffffffe0, RZ, 0xc0, !PT ;  /* 0xffffffe004037812 */ /* 0x000fe200078ec0ff */
[----:B------:R-:W-:Y:S01]  /*b5d0*/  IMAD.IADD R12, R17, 0x1, -R12 ;  /* 0x00000001110c7824 */ /* 0x000fe200078e0a0c */
[----:B------:R-:W-:Y:S01]  /*b5e0*/  LOP3.LUT R16, R16, 0xfffffff8, RZ, 0xc0, !PT ;  /* 0xfffffff810107812 */ /* 0x000fe200078ec0ff */
[----:B---3--:R-:W-:Y:S01]  /*b5f0*/  FADD.FTZ R8, R155, R8 ;  /* 0x000000089b087221 */ /* 0x008fe20000010000 */
[----:B------:R-:W-:Y:S01]  /*b600*/  LEA.HI R19, R6, R7, RZ, 0x4 ;  /* 0x0000000706137211 */ /* 0x000fe200078f20ff */
[----:B------:R-:W-:Y:S01]  /*b610*/  IMAD.IADD R3, R17, 0x1, -R3 ;  /* 0x0000000111037824 */ /* 0x000fe200078e0a03 */
[----:B------:R-:W-:-:S02]  /*b620*/  IADD3 R16, R14, -R16, RZ ;  /* 0x800000100e107210 */ /* 0x000fc40007ffe0ff */
[----:B------:R-:W-:Y:S02]  /*b630*/  LEA.HI R17, R12, R12, RZ, 0x1 ;  /* 0x0000000c0c117211 */ /* 0x000fe400078f08ff */
[----:B------:R-:W-:Y:S02]  /*b640*/  SHF.R.S32.HI R14, RZ, 0x3, R13 ;  /* 0x00000003ff0e7819 */ /* 0x000fe4000001140d */
[----:B------:R-:W-:Y:S02]  /*b650*/  LEA.HI R18, R6, R7, RZ, 0x6 ;  /* 0x0000000706127211 */ /* 0x000fe400078f30ff */
[----:B------:R-:W-:Y:S02]  /*b660*/  LOP3.LUT R21, R17, 0xfffffffe, RZ, 0xc0, !PT ;  /* 0xfffffffe11157812 */ /* 0x000fe400078ec0ff */
[----:B------:R-:W-:Y:S01]  /*b670*/  LEA.HI R20, R13, R14, RZ, 0x1 ;  /* 0x0000000e0d147211 */ /* 0x000fe200078f08ff */
[----:B------:R-:W-:Y:S01]  /*b680*/  IMAD.SHL.U32 R18, R18, 0x4, RZ ;  /* 0x0000000412127824 */ /* 0x000fe200078e00ff */
[----:B------:R-:W-:Y:S01]  /*b690*/  SHF.R.S32.HI R19, RZ, 0x4, R19 ;  /* 0x00000004ff137819 */ /* 0x000fe20000011413 */
[----:B------:R-:W-:Y:S01]  /*b6a0*/  IMAD.IADD R12, R12, 0x1, -R21 ;  /* 0x000000010c0c7824 */ /* 0x000fe200078e0a15 */
[----:B------:R-:W-:-:S02]  /*b6b0*/  LOP3.LUT R20, R20, 0xfffffffe, RZ, 0xc0, !PT ;  /* 0xfffffffe14147812 */ /* 0x000fc400078ec0ff */
[----:B------:R-:W-:Y:S01]  /*b6c0*/  LEA.HI R21, R16, R16, RZ, 0x1 ;  /* 0x0000001010157211 */ /* 0x000fe200078f08ff */
[----:B------:R-:W-:Y:S01]  /*b6d0*/  IMAD.SHL.U32 R13, R19, 0x40, RZ ;  /* 0x00000040130d7824 */ /* 0x000fe200078e00ff */
[----:B------:R-:W-:Y:S01]  /*b6e0*/  FSETP.NE.FTZ.AND P3, PT, R9, RZ, PT ;  /* 0x000000ff0900720b */ /* 0x000fe20003f75000 */
[----:B------:R-:W-:Y:S01]  /*b6f0*/  IMAD.IADD R20, R14, 0x1, -R20 ;  /* 0x000000010e147824 */ /* 0x000fe200078e0a14 */
[----:B------:R-:W-:Y:S02]  /*b700*/  LOP3.LUT R18, R18, 0x3fffff00, RZ, 0xc0, !PT ;  /* 0x3fffff0012127812 */ /* 0x000fe400078ec0ff */
[----:B------:R-:W-:Y:S02]  /*b710*/  SHF.R.S32.HI R19, RZ, 0x1, R21 ;  /* 0x00000001ff137819 */ /* 0x000fe40000011415 */
[----:B------:R-:W-:Y:S02]  /*b720*/  FSETP.NE.FTZ.AND P2, PT, R8, RZ, PT ;  /* 0x000000ff0800720b */ /* 0x000fe40003f55000 */
[----:B------:R-:W-:-:S02]  /*b730*/  SHF.R.S32.HI R17, RZ, 0x1, R17 ;  /* 0x00000001ff117819 */ /* 0x000fc40000011411 */
[----:B------:R-:W-:Y:S01]  /*b740*/  LEA R20, R20, R18, 0x5 ;  /* 0x0000001214147211 */ /* 0x000fe200078e28ff */
[----:B------:R-:W-:Y:S01]  /*b750*/  IMAD.SHL.U32 R18, R19, 0x40, RZ ;  /* 0x0000004013127824 */ /* 0x000fe200078e00ff */
[----:B------:R-:W-:Y:S01]  /*b760*/  LOP3.LUT R21, R21, 0x1fffffe, RZ, 0xc0, !PT ;  /* 0x01fffffe15157812 */ /* 0x000fe200078ec0ff */
[----:B------:R-:W-:Y:S01]  /*b770*/  IMAD.SHL.U32 R17, R17, 0x8, RZ ;  /* 0x0000000811117824 */ /* 0x000fe200078e00ff */
[----:B------:R-:W-:Y:S01]  /*b780*/  LOP3.LUT R13, R13, 0xc0, RZ, 0xc0, !PT ;  /* 0x000000c00d0d7812 */ /* 0x000fe200078ec0ff */
[----:B------:R-:W1:Y:S01]  /*b790*/  @P3 MUFU.RCP R11, R9 ;  /* 0x00000009000b3308 */ /* 0x000e620000001000 */
[----:B------:R-:W-:Y:S01]  /*b7a0*/  LOP3.LUT R18, R18, 0xc0, RZ, 0xc0, !PT ;  /* 0x000000c012127812 */ /* 0x000fe200078ec0ff */
[----:B------:R-:W-:Y:S01]  /*b7b0*/  IMAD.IADD R21, R16, 0x1, -R21 ;  /* 0x0000000110157824 */ /* 0x000fe200078e0a15 */
[----:B------:R-:W-:Y:S01]  /*b7c0*/  LOP3.LUT R17, R13, 0x18, R17, 0xf8, !PT ;  /* 0x000000180d117812 */ /* 0x000fe200078ef811 */
[----:B------:R-:W-:Y:S01]  /*b7d0*/  IMAD R12, R12, 0x4, R20 ;  /* 0x000000040c0c7824 */ /* 0x000fe200078e0214 */
[----:B------:R-:W-:Y:S01]  /*b7e0*/  SHF.R.U32.HI R13, RZ, 0x3, R13 ;  /* 0x00000003ff0d7819 */ /* 0x000fe2000001160d */
[----:B------:R-:W-:Y:S01]  /*b7f0*/  IMAD R15, R21, 0x10, R15 ;  /* 0x00000010150f7824 */ /* 0x000fe200078e020f */
[----:B------:R-:W-:Y:S01]  /*b800*/  LEA.HI R16, R18, R18, RZ, 0x1d ;  /* 0x0000001212107211 */ /* 0x000fe200078fe8ff */
[----:B------:R-:W3:Y:S01]  /*b810*/  @P2 MUFU.RCP R10, R8 ;  /* 0x00000008000a2308 */ /* 0x000ee20000001000 */
[----:B------:R-:W-:Y:S01]  /*b820*/  LOP3.LUT P0, RZ, R19, 0x2, RZ, 0xc0, !PT ;  /* 0x0000000213ff7812 */ /* 0x000fe2000780c0ff */
[----:B------:R-:W4:Y:S01]  /*b830*/  @P3 LDC R35, c[0x0][0x2e8] ;  /* 0x0000ba00ff233b82 */ /* 0x000f220000000800 */
[----:B------:R-:W-:Y:S01]  /*b840*/  LOP3.LUT R13, R17, R13, RZ, 0x3c, !PT ;  /* 0x0000000d110d7212 */ /* 0x000fe200078e3cff */
[----:B------:R-:W-:Y:S01]  /*b850*/  IMAD.U32 R16, R15, 0x2, R16 ;  /* 0x000000020f107824 */ /* 0x000fe200078e0010 */
[----:B------:R-:W-:-:S02]  /*b860*/  LOP3.LUT R17, R19, 0x1, RZ, 0xc0, !PT ;  /* 0x0000000113117812 */ /* 0x000fc400078ec0ff */
[----:B------:R-:W-:Y:S01]  /*b870*/  MOV R15, 0xffffffe0 ;  /* 0xffffffe0000f7802 */ /* 0x000fe20000000f00 */
[----:B------:R-:W-:Y:S01]  /*b880*/  IMAD.IADD R13, R12, 0x1, R13 ;  /* 0x000000010c0d7824 */ /* 0x000fe200078e020d */
[----:B------:R-:W-:Y:S01]  /*b890*/  ISETP.NE.U32.AND P1, PT, R17, 0x1, PT ;  /* 0x000000011100780c */ /* 0x000fe20003f25070 */
[C---:B-1----:R-:W-:Y:S01]  /*b8a0*/  FMUL.FTZ R80, R11.reuse, R80 ;  /* 0x000000500b507220 */ /* 0x042fe20000410000 */
[----:B------:R-:W-:Y:S01]  /*b8b0*/  LEA R16, R16, UR5, 0x2 ;  /* 0x0000000510107c11 */ /* 0x000fe2000f8e10ff */
[----:B------:R-:W-:Y:S01]  /*b8c0*/  FMUL.FTZ R81, R11, R81 ;  /* 0x000000510b517220 */ /* 0x000fe20000410000 */
[----:B------:R-:W-:Y:S01]  /*b8d0*/  SEL R15, R15, 0x20, !P1 ;  /* 0x000000200f0f7807 */ /* 0x000fe20004800000 */
[C---:B------:R-:W-:Y:S01]  /*b8e0*/  FMUL.FTZ R76, R11.reuse, R76 ;  /* 0x0000004c0b4c7220 */ /* 0x040fe20000410000 */
[C---:B------:R-:W-:Y:S01]  /*b8f0*/  FMUL.FTZ R77, R11.reuse, R77 ;  /* 0x0000004d0b4d7220 */ /* 0x040fe20000410000 */
[C---:B------:R-:W-:Y:S01]  /*b900*/  FMUL.FTZ R72, R11.reuse, R72 ;  /* 0x000000480b487220 */ /* 0x040fe20000410000 */
[C---:B------:R-:W-:Y:S01]  /*b910*/  FMUL.FTZ R73, R11.reuse, R73 ;  /* 0x000000490b497220 */ /* 0x040fe20000410000 */
[C---:B------:R-:W-:Y:S01]  /*b920*/  FMUL.FTZ R68, R11.reuse, R68 ;  /* 0x000000440b447220 */ /* 0x040fe20000410000 */
[----:B------:R-:W-:Y:S01]  /*b930*/  FMUL.FTZ R69, R11, R69 ;  /* 0x000000450b457220 */ /* 0x000fe20000410000 */
[----:B------:R-:W-:-:S02]  /*b940*/  VIADD R11, R16, 0x40 ;  /* 0x00000040100b7836 */ /* 0x000fc40000000000 */
[----:B---3--:R-:W-:Y:S01]  /*b950*/  FMUL.FTZ R83, R10, R83 ;  /* 0x000000530a537220 */ /* 0x008fe20000410000 */
        /* <DEDUP_REMOVED lines=8> */
[----:B------:R-:W-:Y:S01]  /*b9e0*/  IMAD.IADD R10, R16, 0x1, R15 ;  /* 0x00000001100a7824 */ /* 0x000fe200078e020f */
[----:B------:R-:W-:Y:S01]  /*b9f0*/  STS.64 [R16], R80 ;  /* 0x0000005010007388 */ /* 0x000fe20000000a00 */
[----:B------:R-:W-:Y:S01]  /*ba00*/  IMAD.IADD R15, R15, 0x1, R11 ;  /* 0x000000010f0f7824 */ /* 0x000fe200078e020b */
[----:B------:R-:W-:Y:S01]  /*ba10*/  SHF.R.S32.HI R4, RZ, 0x5, R4 ;  /* 0x00000005ff047819 */ /* 0x000fe20000011404 */
[----:B------:R-:W1:Y:S01]  /*ba20*/  @P2 LDC R34, c[0x0][0x2e8] ;  /* 0x0000ba00ff222b82 */ /* 0x000e620000000800 */
[----:B------:R3:W-:Y:S01]  /*ba30*/  STS.64 [R16+0x400], R82 ;  /* 0x0004005210007388 */ /* 0x0007e20000000a00 */
[----:B------:R-:W-:Y:S01]  /*ba40*/  LOP3.LUT R5, R5, 0xffffffe0, RZ, 0xc0, !PT ;  /* 0xffffffe005057812 */ /* 0x000fe200078ec0ff */
[----:B------:R-:W5:Y:S01]  /*ba50*/  @P3 MUFU.LG2 R9, R9 ;  /* 0x0000000900093308 */ /* 0x000f620000000c00 */
[----:B------:R-:W-:Y:S01]  /*ba60*/  SHF.R.S32.HI R32, RZ, 0x1f, R4 ;  /* 0x0000001fff207819 */ /* 0x000fe20000011404 */
[----:B------:R-:W-:Y:S01]  /*ba70*/  STS.64 [R10], R76 ;  /* 0x0000004c0a007388 */ /* 0x000fe20000000a00 */
[----:B------:R-:W-:Y:S01]  /*ba80*/  LEA.HI R33, R6, R7, RZ, 0x3 ;  /* 0x0000000706217211 */ /* 0x000fe200078f18ff */
[----:B------:R-:W-:Y:S01]  /*ba90*/  IMAD.IADD R5, R7, 0x1, -R5 ;  /* 0x0000000107057824 */ /* 0x000fe200078e0a05 */
[----:B------:R-:W-:Y:S01]  /*baa0*/  LEA.HI R6, R32, R4, RZ, 0x2 ;  /* 0x0000000420067211 */ /* 0x000fe200078f10ff */
[----:B------:R-:W-:Y:S01]  /*bab0*/  STS.64 [R10+0x400], R78 ;  /* 0x0004004e0a007388 */ /* 0x000fe20000000a00 */
[----:B------:R-:W-:Y:S01]  /*bac0*/  SHF.R.S32.HI R32, RZ, 0x1f, R3 ;  /* 0x0000001fff207819 */ /* 0x000fe20000011403 */
[----:B------:R-:W2:Y:S01]  /*bad0*/  @P2 MUFU.LG2 R8, R8 ;  /* 0x0000000800082308 */ /* 0x000ea20000000c00 */
[----:B------:R-:W-:Y:S01]  /*bae0*/  LOP3.LUT R6, R6, 0xfffffffc, RZ, 0xc0, !PT ;  /* 0xfffffffc06067812 */ /* 0x000fe200078ec0ff */
[----:B------:R-:W-:Y:S01]  /*baf0*/  STS.64 [R11], R72 ;  /* 0x000000480b007388 */ /* 0x000fe20000000a00 */
[----:B------:R-:W-:Y:S01]  /*bb00*/  LEA.HI R32, R32, R3, RZ, 0x2 ;  /* 0x0000000320207211 */ /* 0x000fe200078f10ff */
[----:B------:R-:W-:Y:S01]  /*bb10*/  IMAD.MOV R3, RZ, RZ, -R148 ;  /* 0x000000ffff037224 */ /* 0x000fe200078e0a94 */
[----:B------:R-:W-:Y:S01]  /*bb20*/  LOP3.LUT P0, RZ, R5, 0x3, RZ, 0xc0, !PT ;  /* 0x0000000305ff7812 */ /* 0x000fe2000780c0ff */
[----:B------:R1:W-:Y:S01]  /*bb30*/  STS.64 [R11+0x400], R74 ;  /* 0x0004004a0b007388 */ /* 0x0003e20000000a00 */
[----:B------:R-:W-:Y:S01]  /*bb40*/  LOP3.LUT R33, R33, 0xfffffff8, RZ, 0xc0, !PT ;  /* 0xfffffff821217812 */ /* 0x000fe200078ec0ff */
[----:B------:R-:W-:Y:S01]  /*bb50*/  IMAD.MOV.U32 R5, RZ, RZ, -0x800000 ;  /* 0xff800000ff057424 */ /* 0x000fe200078e00ff */
[----:B------:R-:W-:Y:S01]  /*bb60*/  IADD3 R6, R4, -R6, RZ ;  /* 0x8000000604067210 */ /* 0x000fe20007ffe0ff */
[----:B------:R-:W-:Y:S01]  /*bb70*/  STS.64 [R15], R68 ;  /* 0x000000440f007388 */ /* 0x000fe20000000a00 */
[----:B------:R-:W-:Y:S01]  /*bb80*/  SHF.R.S32.HI R32, RZ, 0x2, R32 ;  /* 0x00000002ff207819 */ /* 0x000fe20000011420 */
[----:B------:R-:W-:-:S02]  /*bb90*/  IMAD.IADD R33, R7, 0x1, -R33 ;  /* 0x0000000107217824 */ /* 0x000fc400078e0a21 */
[----:B-----5:R-:W-:Y:S01]  /*bba0*/  @P3 FMUL.FTZ R9, R9, 0.69314718246459960938 ;  /* 0x3f31721809093820 */ /* 0x020fe20000410000 */
[----:B------:R5:W-:Y:S01]  /*bbb0*/  STS.64 [R15+0x400], R70 ;  /* 0x000400460f007388 */ /* 0x000be20000000a00 */
[----:B------:R-:W-:Y:S01]  /*bbc0*/  MOV R4, 0xff800000 ;  /* 0xff80000000047802 */ /* 0x000fe20000000f00 */
[----:B------:R-:W-:Y:S01]  /*bbd0*/  IMAD R6, R6, 0x10, R32 ;  /* 0x0000001006067824 */ /* 0x000fe200078e0220 */
[----:B---3--:R-:W-:Y:S01]  /*bbe0*/  LEA R16, R13, UR5, 0x2 ;  /* 0x000000050d107c11 */ /* 0x008fe2000f8e10ff */
[----:B------:R-:W-:Y:S01]  /*bbf0*/  BAR.SYNC.DEFER_BLOCKING 0x0 ;  /* 0x0000000000007b1d */ /* 0x000fe20000010000 */
[----:B------:R-:W-:Y:S02]  /*bc00*/  IMAD.SHL.U32 R32, R33, 0x4, RZ ;  /* 0x0000000421207824 */ /* 0x000fe400078e00ff */
[----:B--2---:R-:W-:Y:S01]  /*bc10*/  @P2 FMUL.FTZ R8, R8, 0.69314718246459960938 ;  /* 0x3f31721808082820 */ /* 0x004fe20000410000 */
[----:B----4-:R-:W-:-:S03]  /*bc20*/  @P3 FFMA.FTZ R4, R2, R35, R9 ;  /* 0x0000002302043223 */ /* 0x010fc60000010009 */
[----:B-1----:R-:W-:Y:S01]  /*bc30*/  @P2 FFMA.FTZ R5, R0, R34, R8 ;  /* 0x0000002200052223 */ /* 0x002fe20000010008 */
[----:B------:R-:W-:Y:S01]  /*bc40*/  SHF.R.S32.HI R33, RZ, 0x1f, R32 ;  /* 0x0000001fff217819 */ /* 0x000fe20000011420 */
[----:B------:R-:W1:Y:S01]  /*bc50*/  S2R R12, SR_CTAID.Y ;  /* 0x00000000000c7919 */ /* 0x000e620000002600 */
[----:B------:R-:W2:Y:S01]  /*bc60*/  S2R R13, SR_CTAID.X ;  /* 0x00000000000d7919 */ /* 0x000ea20000002500 */
[----:B------:R-:W1:Y:S08]  /*bc70*/  LDC.64 R10, c[0x0][0x2c0] ;  /* 0x0000b000ff0a7b82 */ /* 0x000e700000000a00 */
[----:B-----5:R-:W3:Y:S01]  /*bc80*/  LDC R15, c[0x0][0x270] ;  /* 0x00009c00ff0f7b82 */ /* 0x020ee20000000800 */
[----:B------:R4:W2:Y:S04]  /*bc90*/  LDS.128 R28, [R16] ;  /* 0x00000000101c7984 */ /* 0x0008a80000000c00 */
[----:B------:R4:W3:Y:S04]  /*bca0*/  LDS.128 R24, [R16+0x800] ;  /* 0x0008000010187984 */ /* 0x0008e80000000c00 */
[----:B------:R4:W4:Y:S04]  /*bcb0*/  LDS.128 R20, [R16+0x1000] ;  /* 0x0010000010147984 */ /* 0x0009280000000c00 */
[----:B------:R-:W4:Y:S01]  /*bcc0*/  LDS.128 R16, [R16+0x1800] ;  /* 0x0018000010107984 */ /* 0x000f220000000c00 */
[----:B-1----:R-:W-:-:S02]  /*bcd0*/  IMAD R10, R12, R10, R148 ;  /* 0x0000000a0c0a7224 */ /* 0x002fc400078e0294 */
[----:B--2---:R-:W-:Y:S02]  /*bce0*/  IMAD.SHL.U32 R13, R13, 0x40, RZ ;  /* 0x000000400d0d7824 */ /* 0x004fe400078e00ff */
[----:B---3--:R-:W-:-:S04]  /*bcf0*/  IMAD R3, R15, R3, UR4 ;  /* 0x000000040f037e24 */ /* 0x008fc8000f8e0203 */
[----:B------:R-:W-:-:S04]  /*bd00*/  IMAD R3, R10, R15, R3 ;  /* 0x0000000f0a037224 */ /* 0x000fc800078e0203 */
[----:B------:R-:W-:Y:S01]  /*bd10*/  IMAD R3, R3, R11, R13 ;  /* 0x0000000b03037224 */ /* 0x000fe200078e020d */
[----:B----4-:R-:W-:Y:S06]  /*bd20*/  @P0 BRA `(.L_x_3966) ;  /* 0x00000000002c0947 */ /* 0x010fec0003800000 */
[C---:B------:R-:W-:Y:S01]  /*bd30*/  VIADD R7, R6.reuse, 0x8 ;  /* 0x0000000806077836 */ /* 0x040fe20000000000 */
        /* <DEDUP_REMOVED lines=10> */
.L_x_3966:
[----:B------:R-:W-:Y:S05]  /*bde0*/  BSYNC B0 ;  /* 0x0000000000007941 */ /* 0x000fea0003800000 */
.L_x_3965:
        /* <DEDUP_REMOVED lines=24> */
.L_x_3967:
        /* <DEDUP_REMOVED lines=9> */
.L_x_5364:


//--------------------- .text._ZN5flash24flash_fwd_splitkv_kernelI23Flash_fwd_kernel_traitsILi32ELi64ELi128ELi4ELb0ELb0EN7cutlass10bfloat16_tE19Flash_kernel_traitsILi32ELi64ELi128ELi4ES3_EELb1ELb0ELb0ELb0ELb0ELb1ELb1ELb0EEEvNS_16Flash_fwd_paramsE --------------------------
	.section	.text._ZN5flash24flash_fwd_splitkv_kernelI23Flash_fwd_kernel_traitsILi32ELi64ELi128ELi4ELb0ELb0EN7cutlass10bfloat16_tE19Flash_kernel_traitsILi32ELi64ELi128ELi4ES3_EELb1ELb0ELb0ELb0ELb0ELb1ELb1ELb0EEEvNS_16Flash_fwd_paramsE,"ax",@progbits
	.align	128
        .global         _ZN5flash24flash_fwd_splitkv_kernelI23Flash_fwd_kernel_traitsILi32ELi64ELi128ELi4ELb0ELb0EN7cutlass10bfloat16_tE19Flash_kernel_traitsILi32ELi64ELi128ELi4ES3_EELb1ELb0ELb0ELb0ELb0ELb1ELb1ELb0EEEvNS_16Flash_fwd_paramsE
        .type           _ZN5flash24flash_fwd_splitkv_kernelI23Flash_fwd_kernel_traitsILi32ELi64ELi128ELi4ELb0ELb0EN7cutlass10bfloat16_tE19Flash_kernel_traitsILi32ELi64ELi128ELi4ES3_EELb1ELb0ELb0ELb0ELb0ELb1ELb1ELb0EEEvNS_16Flash_fwd_paramsE,@function
        .size           _ZN5flash24flash_fwd_splitkv_kernelI23Flash_fwd_kernel_traitsILi32ELi64ELi128ELi4ELb0ELb0EN7cutlass10bfloat16_tE19Flash_kernel_traitsILi32ELi64ELi128ELi4ES3_EELb1ELb0ELb0ELb0ELb0ELb1ELb1ELb0EEEvNS_16Flash_fwd_paramsE,(.L_x_5365 - _ZN5flash24flash_fwd_splitkv_kernelI23Flash_fwd_kernel_traitsILi32ELi64ELi128ELi4ELb0ELb0EN7cutlass10bfloat16_tE19Flash_kernel_traitsILi32ELi64ELi128ELi4ES3_EELb1ELb0ELb0ELb0ELb0ELb1ELb1ELb0EEEvNS_16Flash_fwd_paramsE)
        .other          _ZN5flash24flash_fwd_splitkv_kernelI23Flash_fwd_kernel_traitsILi32ELi64ELi128ELi4ELb0ELb0EN7cutlass10bfloat16_tE19Flash_kernel_traitsILi32ELi64ELi128ELi4ES3_EELb1ELb0ELb0ELb0ELb0ELb1ELb1ELb0EEEvNS_16Flash_fwd_paramsE,@"STO_CUDA_ENTRY STV_DEFAULT"
_ZN5flash24flash_fwd_splitkv_kernelI23Flash_fwd_kernel_traitsILi32ELi64ELi128ELi4ELb0ELb0EN7cutlass10bfloat16_tE19Flash_kernel_traitsILi32ELi64ELi128ELi4ES3_EELb1ELb0ELb0ELb0ELb0ELb1ELb1ELb0EEEvNS_16Flash_fwd_paramsE:
.text._ZN5flash24flash_fwd_splitkv_kernelI23Flash_fwd_kernel_traitsILi32ELi64ELi128ELi4ELb0ELb0EN7cutlass10bfloat16_tE19Flash_kernel_traitsILi32ELi64ELi128ELi4ES3_EELb1ELb0ELb0ELb0ELb0ELb1ELb1ELb0EEEvNS_16Flash_fwd_paramsE:
[----:B------:R-:W-:Y:S08]  /*0000*/  LDC R1, c[0x0][0x28] ;  /* 0x00000a00ff017b82 */ /* 0x000ff00000000800 */
[----:B------:R-:W1:Y:S01]  /*0010*/  LDC R5, c[0x0][0x270] ;  /* 0x00009c00ff057b82 */ /* 0x000e620000000800 */
[----:B------:R-:W2:Y:S01]  /*0020*/  S2R R12, SR_CTAID.Z ;  /* 0x00000000000c7919 */ /* 0x000ea20000002700 */
[----:B------:R-:W-:Y:S01]  /*0030*/  MOV R2, RZ ;  /* 0x000000ff00027202 */ /* 0x000fe20000000f00 */
[----:B------:R-:W-:Y:S01]  /*0040*/  ULDC.64 UR12, c[0x0][0x208] ;  /* 0x00008200000c7ab9 */ /* 0x000fe20000000a00 */
[----:B------:R-:W-:-:S04]  /*0050*/  MOV R17, 0xffffffff ;  /* 0xffffffff00117802 */ /* 0x000fc80000000f00 */
        /* <DEDUP_REMOVED lines=30> */
[----:B------:R-:W3:Y:S01]  /*0240*/  @P1 LDG.E R56, desc[UR12][R22.64+0x4] ;  /* 0x0000040c16381981 */ /* 0x000ee2000c1e1900 */
[----:B--2---:R-:W-:Y:S01]  /*0250*/  ISETP.NE.AND P3, PT, R0, RZ, PT ;  /* 0x000000ff0000720c */ /* 0x004fe20003f65270 */
[----:B------:R-:W-:Y:S01]  /*0260*/  IMAD.MOV.U32 R19, RZ, RZ, RZ ;  /* 0x000000ffff137224 */ /* 0x000fe200078e00ff */
[----:B-1----:R-:W-:Y:S02]  /*0270*/  ISETP.EQ.U32.AND P2, PT, R2, RZ, PT ;  /* 0x000000ff0200720c */ /* 0x002fe40003f42070 */
[----:B------:R-:W-:-:S02]  /*0280*/  MOV R14, 0xffffffff ;  /* 0xffffffff000e7802 */ /* 0x000fc40000000f00 */
[----:B------:R-:W-:Y:S01]  /*0290*/  ISETP.EQ.OR.EX P2, PT, R3, RZ, !P3, P2 ;  /* 0x000000ff0300720c */ /* 0x000fe20005f42720 */
[C---:B----4-:R-:W-:Y:S01]  /*02a0*/  @P0 IMAD.WIDE R20, R153.reuse, 0x4, R6 ;  /* 0x0000000499140825 */ /* 0x050fe200078e0206 */
[----:B------:R-:W1:Y:S04]  /*02b0*/  S2R R10, SR_CTAID.X ;  /* 0x00000000000a7919 */ /* 0x000e680000002500 */
[----:B------:R2:W5:Y:S01]  /*02c0*/  @P0 LDG.E R19, desc[UR12][R20.64] ;  /* 0x0000000c14130981 */ /* 0x000562000c1e1900 */
[----:B---3--:R-:W-:-:S06]  /*02d0*/  IMAD.WIDE R6, R153, 0x4, R8 ;  /* 0x0000000499067825 */ /* 0x008fcc00078e0208 */
[----:B------:R2:W5:Y:S01]  /*02e0*/  @!P2 LDG.E R14, desc[UR12][R6.64] ;  /* 0x0000000c060ea981 */ /* 0x000562000c1e1900 */
[----:B------:R-:W-:Y:S01]  /*02f0*/  ISETP.NE.U32.AND P0, PT, R2, RZ, PT ;  /* 0x000000ff0200720c */ /* 0x000fe20003f05070 */
[----:B------:R-:W3:Y:S03]  /*0300*/  S2R R0, SR_CTAID.Y ;  /* 0x0000000000007919 */ /* 0x000ee60000002600 */
[----:B------:R-:W-:Y:S02]  /*0310*/  ISETP.NE.AND.EX P0, PT, R3, RZ, PT, P0 ;  /* 0x000000ff0300720c */ /* 0x000fe40003f05300 */
[----:B------:R-:W-:-:S05]  /*0320*/  IADD3 R2, -R153, RZ, RZ ;  /* 0x000000ff99027210 */ /* 0x000fca0007ffe1ff */
[----:B------:R-:W-:Y:S02]  /*0330*/  IMAD R12, R5, R2, R12 ;  /* 0x00000002050c7224 */ /* 0x000fe400078e020c */
[----:B------:R-:W-:-:S06]  /*0340*/  @P1 IMAD.IADD R56, R56, 0x1, -R17 ;  /* 0x0000000138381824 */ /* 0x000fcc00078e0a11 */
[----:B------:R-:W4:Y:S01]  /*0350*/  @!P1 LDC R56, c[0x0][0x2c4] ;  /* 0x0000b100ff389b82 */ /* 0x000f220000000800 */
[----:B-123--:R-:W-:Y:S05]  /*0360*/  @!P0 BRA `(.L_x_3968) ;  /* 0x0000000000108947 */ /* 0x00efea0003800000 */
[----:B------:R-:W2:Y:S02]  /*0370*/  @P3 LDG.E R3, desc[UR12][R6.64+0x4] ;  /* 0x0000040c06033981 */ /* 0x000ea4000c1e1900 */
[----:B--2--5:R-:W-:-:S06]  /*0380*/  @P3 IADD3 R4, R3, -R14, RZ ;  /* 0x8000000e03043210 */ /* 0x024fcc0007ffe0ff */
[----:B------:R2:W5:Y:S01]  /*0390*/  @!P3 LDG.E R4, desc[UR12][R6.64] ;  /* 0x0000000c0604b981 */ /* 0x000562000c1e1900 */
[----:B------:R-:W-:Y:S05]  /*03a0*/  BRA `(.L_x_3969) ;  /* 0x0000000000047947 */ /* 0x000fea0003800000 */
.L_x_3968:
[----:B------:R-:W1:Y:S02]  /*03b0*/  LDC R4, c[0x0][0x2c8] ;  /* 0x0000b200ff047b82 */ /* 0x000e640000000800 */
.L_x_3969:
        /* <DEDUP_REMOVED lines=10> */
[----:B-----5:R-:W-:-:S07]  /*0460*/  @P3 IMAD.IADD R53, R20, 0x1, -R19 ;  /* 0x0000000114353824 */ /* 0x020fce00078e0a13 */
[----:B---3--:R-:W3:Y:S08]  /*0470*/  LDC R3, c[0x0][0x2c8] ;  /* 0x0000b200ff037b82 */ /* 0x008ef00000000800 */
[----:B------:R-:W4:Y:S01]  /*0480*/  LDC R54, c[0x0][0x398] ;  /* 0x0000e600ff367b82 */ /* 0x000f220000000800 */
[----:B--2---:R-:W-:-:S04]  /*0490*/  IABS R9, R7 ;  /* 0x0000000700097213 */ /* 0x004fc80000000000 */
[----:B------:R-:W2:Y:S01]  /*04a0*/  I2F.RP R2, R9 ;  /* 0x0000000900027306 */ /* 0x000ea20000209400 */
[----:B---3--:R-:W-:-:S05]  /*04b0*/  VIADD R3, R3, 0x7f ;  /* 0x0000007f03037836 */ /* 0x008fca0000000000 */
[----:B------:R-:W-:-:S04]  /*04c0*/  SHF.R.S32.HI R18, RZ, 0x1f, R3 ;  /* 0x0000001fff127819 */ /* 0x000fc80000011403 */
[----:B------:R-:W-:Y:S01]  /*04d0*/  LEA.HI R18, R18, R3, RZ, 0x7 ;  /* 0x0000000312127211 */ /* 0x000fe200078f38ff */
[----:B--2---:R-:W2:Y:S03]  /*04e0*/  MUFU.RCP R22, R2 ;  /* 0x0000000200167308 */ /* 0x004ea60000001000 */
[----:B------:R-:W-:-:S05]  /*04f0*/  LEA.HI.SX32 R18, R18, R7, 0x19 ;  /* 0x0000000712127211 */ /* 0x000fca00078fcaff */
[----:B------:R-:W-:-:S05]  /*0500*/  VIADD R18, R18, 0xffffffff ;  /* 0xffffffff12127836 */ /* 0x000fca0000000000 */
[----:B------:R-:W-:Y:S02]  /*0510*/  IABS R3, R18 ;  /* 0x0000001200037213 */ /* 0x000fe40000000000 */
[-C--:B------:R-:W-:Y:S01]  /*0520*/  LOP3.LUT R18, R18, R7.reuse, RZ, 0x3c, !PT ;  /* 0x0000000712127212 */ /* 0x080fe200078e3cff */
[----:B--2---:R-:W-:Y:S01]  /*0530*/  VIADD R22, R22, 0xffffffe ;  /* 0x0ffffffe16167836 */ /* 0x004fe20000000000 */
[----:B------:R-:W-:Y:S02]  /*0540*/  IABS R2, R7 ;  /* 0x0000000700027213 */ /* 0x000fe40000000000 */
[----:B------:R-:W-:Y:S01]  /*0550*/  ISETP.GE.AND P0, PT, R18, RZ, PT ;  /* 0x000000ff1200720c */ /* 0x000fe20003f06270 */
[----:B------:R-:W2:Y:S02]  /*0560*/  F2I.FTZ.U32.TRUNC.NTZ R23, R22 ;  /* 0x0000001600177305 */ /* 0x000ea4000021f000 */
[----:B------:R-:W-:Y:S02]  /*0570*/  IMAD.MOV R2, RZ, RZ, -R2 ;  /* 0x000000ffff027224 */ /* 0x000fe400078e0a02 */
[----:B--2---:R-:W-:-:S02]  /*0580*/  IMAD.MOV R6, RZ, RZ, -R23 ;  /* 0x000000ffff067224 */ /* 0x004fc400078e0a17 */
        /* <DEDUP_REMOVED lines=21> */
[----:B------:R-:W-:Y:S01]  /*06e0*/  VIADD R9, R53, 0x7f ;  /* 0x0000007f35097836 */ /* 0x000fe20000000000 */
[----:B------:R-:W1:Y:S01]  /*06f0*/  S2R R7, SR_TID.X ;  /* 0x0000000000077919 */ /* 0x000e620000002100 */
        /* <DEDUP_REMOVED lines=10> */
[----:B-1----:R-:W-:Y:S05]  /*07a0*/  @!P0 BRA `(.L_x_3970) ;  /* 0x0000000000e48947 */ /* 0x002fea0003800000 */
[----:B------:R-:W1:Y:S01]  /*07b0*/  LDC.64 R2, c[0x0][0x2c0] ;  /* 0x0000b000ff027b82 */ /* 0x000e620000000a00 */
[----:B------:R-:W-:Y:S01]  /*07c0*/  SHF.R.S32.HI R6, RZ, 0x1f, R7 ;  /* 0x0000001fff067819 */ /* 0x000fe20000011407 */
[----:B------:R-:W-:Y:S01]  /*07d0*/  ULDC UR4, c[0x0][0x2dc] ;  /* 0x0000b70000047ab9 */ /* 0x000fe20000000800 */
[----:B------:R-:W-:Y:S02]  /*07e0*/  IMAD.IADD R56, R56, 0x1, -R55 ;  /* 0x0000000138387824 */ /* 0x000fe400078e0a37 */
[----:B------:R-:W-:-:S04]  /*07f0*/  LEA.HI R6, R6, R7, RZ, 0x3 ;  /* 0x0000000706067211 */ /* 0x000fc800078f18ff */
[----:B------:R-:W-:-:S05]  /*0800*/  LOP3.LUT R4, R6, 0xfffffff8, RZ, 0xc0, !PT ;  /* 0xfffffff806047812 */ /* 0x000fca00078ec0ff */
[----:B------:R-:W-:-:S05]  /*0810*/  IMAD.IADD R4, R7, 0x1, -R4 ;  /* 0x0000000107047824 */ /* 0x000fca00078e0a04 */
[----:B------:R-:W-:Y:S01]  /*0820*/  ISETP.NE.AND P3, PT, R4, RZ, PT ;  /* 0x000000ff0400720c */ /* 0x000fe20003f65270 */
[----:B-1----:R-:W-:-:S04]  /*0830*/  IMAD R2, R0, R2, R153 ;  /* 0x0000000200027224 */ /* 0x002fc800078e0299 */
[----:B------:R-:W-:Y:S01]  /*0840*/  IMAD R0, R2, R5, R12 ;  /* 0x0000000502007224 */ /* 0x000fe200078e020c */
[----:B------:R-:W-:Y:S01]  /*0850*/  SHF.R.S32.HI R5, RZ, 0x3, R6 ;  /* 0x00000003ff057819 */ /* 0x000fe20000011406 */
[----:B------:R-:W-:Y:S02]  /*0860*/  IMAD.SHL.U32 R2, R4, 0x4, RZ ;  /* 0x0000000404027824 */ /* 0x000fe400078e00ff */
[----:B------:R-:W-:Y:S01]  /*0870*/  IMAD R0, R0, R3, R55 ;  /* 0x0000000300007224 */ /* 0x000fe200078e0237 */
[C---:B------:R-:W-:Y:S01]  /*0880*/  ISETP.GE.OR P3, PT, R5.reuse, R56, P3 ;  /* 0x000000380500720c */ /* 0x040fe20001f66670 */
[C---:B------:R-:W-:Y:S01]  /*0890*/  VIADD R7, R5.reuse, 0x20 ;  /* 0x0000002005077836 */ /* 0x040fe20000000000 */
[--C-:B------:R-:W-:Y:S01]  /*08a0*/  SHF.R.S32.HI R3, RZ, 0x1f, R2.reuse ;  /* 0x0000001fff037819 */ /* 0x100fe20000011402 */
[----:B------:R-:W-:Y:S01]  /*08b0*/  IMAD R6, R0, UR4, RZ ;  /* 0x0000000400067c24 */ /* 0x000fe2000f8e02ff */
[----:B------:R-:W-:Y:S02]  /*08c0*/  ULDC UR4, c[0x0][0x2d0] ;  /* 0x0000b40000047ab9 */ /* 0x000fe40000000800 */
[----:B------:R-:W-:Y:S01]  /*08d0*/  ISETP.GE.AND P6, PT, R2, UR4, PT ;  /* 0x0000000402007c0c */ /* 0x000fe2000bfc6270 */
[----:B------:R-:W-:Y:S01]  /*08e0*/  IMAD.WIDE R8, R5, 0x20, R2 ;  /* 0x0000002005087825 */ /* 0x000fe200078e0202 */
[----:B------:R-:W-:-:S02]  /*08f0*/  ULDC.64 UR4, c[0x0][0x288] ;  /* 0x0000a20000047ab9 */ /* 0x000fc40000000a00 */
[----:B------:R-:W-:Y:S02]  /*0900*/  ISETP.GE.OR P5, PT, R5, R56, P6 ;  /* 0x000000380500720c */ /* 0x000fe400037a6670 */
[----:B------:R-:W-:-:S04]  /*0910*/  IADD3 R3, P0, R6, R8, RZ ;  /* 0x0000000806037210 */ /* 0x000fc80007f1e0ff */
[----:B------:R-:W-:Y:S01]  /*0920*/  LEA.HI.X.SX32 R6, R6, R9, 0x1, P0 ;  /* 0x0000000906067211 */ /* 0x000fe200000f0eff */
[----:B------:R-:W-:Y:S01]  /*0930*/  VIADD R9, R5, 0x10 ;  /* 0x0000001005097836 */ /* 0x000fe20000000000 */
[----:B------:R-:W-:-:S04]  /*0940*/  LEA R2, P0, R3, UR4, 0x2 ;  /* 0x0000000403027c11 */ /* 0x000fc8000f8010ff */
[----:B------:R-:W-:Y:S01]  /*0950*/  LEA.HI.X R3, R3, UR5, R6, 0x2, P0 ;  /* 0x0000000503037c11 */ /* 0x000fe200080f1406 */
[----:B------:R-:W-:Y:S01]  /*0960*/  ULDC.64 UR4, c[0x0][0x2b8] ;  /* 0x0000ae0000047ab9 */ /* 0x000fe20000000a00 */
[-C--:B------:R-:W-:Y:S02]  /*0970*/  ISETP.GE.AND P0, PT, R7, R56.reuse, PT ;  /* 0x000000380700720c */ /* 0x080fe40003f06270 */
[CC--:B------:R-:W-:Y:S01]  /*0980*/  ISETP.GE.AND P1, PT, R9.reuse, R56.reuse, PT ;  /* 0x000000380900720c */ /* 0x0c0fe20003f26270 */
[----:B------:R1:W-:Y:S01]  /*0990*/  @!P5 STG.E.128 desc[UR12][R2.64], RZ ;  /* 0x000000ff0200d986 */ /* 0x0003e2000c101d0c */
[----:B------:R-:W-:Y:S01]  /*09a0*/  ISETP.GE.OR P4, PT, R9, R56, P6 ;  /* 0x000000380900720c */ /* 0x000fe20003786670 */
[----:B------:R-:W-:Y:S01]  /*09b0*/  VIADD R9, R5, 0x30 ;  /* 0x0000003005097836 */ /* 0x000fe20000000000 */
[----:B------:R-:W-:Y:S02]  /*09c0*/  ISETP.NE.OR P0, PT, R4, RZ, P0 ;  /* 0x000000ff0400720c */ /* 0x000fe40000705670 */
[----:B------:R-:W-:-:S02]  /*09d0*/  SHF.R.S32.HI R6, RZ, 0x1f, R0 ;  /* 0x0000001fff067819 */ /* 0x000fc40000011400 */
[----:B------:R-:W-:Y:S02]  /*09e0*/  IADD3 R0, P2, R0, R5, RZ ;  /* 0x0000000500007210 */ /* 0x000fe40007f5e0ff */
[-C--:B------:R-:W-:Y:S02]  /*09f0*/  ISETP.GE.OR P5, PT, R7, R56.reuse, P6 ;  /* 0x000000380700720c */ /* 0x080fe400037a6670 */
[----:B------:R-:W-:Y:S02]  /*0a00*/  ISETP.GE.OR P6, PT, R9, R56, P6 ;  /* 0x000000380900720c */ /* 0x000fe400037c6670 */
[----:B------:R-:W-:Y:S01]  /*0a10*/  LEA.HI.X.SX32 R5, R5, R6, 0x1, P2 ;  /* 0x0000000605057211 */ /* 0x000fe200010f0eff */
[----:B------:R1:W-:Y:S01]  /*0a20*/  @!P4 STG.E.128 desc[UR12][R2.64+0x800], RZ ;  /* 0x000800ff0200c986 */ /* 0x0003e2000c101d0c */
[----:B------:R-:W-:Y:S01]  /*0a30*/  LEA R10, P2, R0, UR4, 0x2 ;  /* 0x00000004000a7c11 */ /* 0x000fe2000f8410ff */
[----:B------:R-:W-:Y:S01]  /*0a40*/  @!P3 IMAD.MOV.U32 R6, RZ, RZ, -0x800000 ;  /* 0xff800000ff06b424 */ /* 0x000fe200078e00ff */
[----:B------:R-:W-:-:S02]  /*0a50*/  ISETP.NE.OR P1, PT, R4, RZ, P1 ;  /* 0x000000ff0400720c */ /* 0x000fc40000f25670 */
        /* <DEDUP_REMOVED lines=14> */
.L_x_3970:
        /* <DEDUP_REMOVED lines=24> */
.L_x_3971:
[----:B------:R-:W-:Y:S05]  /*0cc0*/  @!P6 BRA `(.L_x_3972) ;  /* 0x000000040040e947 */ /* 0x000fea0003800000 */
[----:B------:R-:W1:Y:S01]  /*0cd0*/  LDC R19, c[0x0][0x380] ;  /* 0x0000e000ff137b82 */ /* 0x000e620000000800 */
[----:B------:R-:W-:Y:S01]  /*0ce0*/  LEA R6, R24, 0xffffff80, 0x7 ;  /* 0xffffff8018067811 */ /* 0x000fe200078e38ff */
[----:B------:R-:W-:-:S03]  /*0cf0*/  ULDC.64 UR4, c[0x0][0x230] ;  /* 0x00008c0000047ab9 */ /* 0x000fc60000000a00 */
[----:B-----5:R-:W-:-:S03]  /*0d00*/  IABS R0, R6 ;  /* 0x0000000600007213 */ /* 0x020fc60000000000 */
        /* <DEDUP_REMOVED lines=26> */
[----:B------:R-:W4:Y:S01]  /*0eb0*/  LDG.E R0, desc[UR12][R20.64] ;  /* 0x0000000c14007981 */ /* 0x000f22000c1e1900 */
[----:B--2---:R-:W-:Y:S02]  /*0ec0*/  IABS R2, R13 ;  /* 0x0000000d00027213 */ /* 0x004fe40000000000 */
[----:B------:R-:W-:Y:S02]  /*0ed0*/  IADD3 R15, -R15, RZ, RZ ;  /* 0x000000ff0f0f7210 */ /* 0x000fe40007ffe1ff */
[----:B------:R-:W1:Y:S03]  /*0ee0*/  I2F.RP R5, R2 ;  /* 0x0000000200057306 */ /* 0x000e660000209400 */
[----:B------:R-:W-:-:S05]  /*0ef0*/  IMAD R6, R19, R15, R6 ;  /* 0x0000000f13067224 */ /* 0x000fca00078e0206 */
        /* <DEDUP_REMOVED lines=32> */
[----:B------:R-:W-:Y:S02]  /*1100*/  IMAD.IADD R15, R15, 0x1, R4 ;  /* 0x000000010f0f7824 */ /* 0x000fe400078e0204 */
[----:B---3--:R-:W-:-:S02]  /*1110*/  IMAD R4, R11, R48, RZ ;  /* 0x000000300b047224 */ /* 0x008fc400078e02ff */
[----:B------:R-:W-:-:S04]  /*1120*/  IMAD.WIDE.U32 R14, R6, R48, R14 ;  /* 0x00000030060e7225 */ /* 0x000fc800078e000e */
[----:B------:R-:W-:Y:S02]  /*1130*/  IMAD R4, R6, R49, R4 ;  /* 0x0000003106047224 */ /* 0x000fe400078e0204 */
[----:B------:R-:W-:-:S03]  /*1140*/  IMAD.WIDE.U32 R18, R0, R2, RZ ;  /* 0x0000000200127225 */ /* 0x000fc600078e00ff */
        /* <DEDUP_REMOVED lines=8> */
.L_x_3972:
        /* <DEDUP_REMOVED lines=22> */
[----:B------:R-:W-:Y:S02]  /*1330*/  ISETP.GE.AND P1, PT, R4, RZ, PT ;  /* 0x000000ff0400720c */ /* 0x000fe40003f26270 */
[----:B------:R-:W-:-:S05]  /*1340*/  @P3 IADD3 R4, R19, R14, RZ ;  /* 0x0000000e13043210 */ /* 0x000fca0007ffe0ff */
[C---:B--2---:R-:W-:Y:S02]  /*1350*/  @P3 IMAD R15, R4.reuse, R49, RZ ;  /* 0x00000031040f3224 */ /* 0x044fe400078e02ff */
[----:B------:R-:W-:-:S04]  /*1360*/  @P3 IMAD.WIDE.U32 R4, R4, R48, RZ ;  /* 0x0000003004043225 */ /* 0x000fc800078e00ff */
[----:B------:R-:W-:Y:S02]  /*1370*/  @!P0 IMAD.IADD R2, R2, 0x1, -R3 ;  /* 0x0000000102028824 */ /* 0x000fe400078e0a03 */
[----:B------:R-:W-:Y:S01]  /*1380*/  @!P0 VIADD R20, R20, 0x1 ;  /* 0x0000000114148836 */ /* 0x000fe20000000000 */
[----:B------:R-:W-:Y:S01]  /*1390*/  ISETP.NE.AND P0, PT, R13, RZ, PT ;  /* 0x000000ff0d00720c */ /* 0x000fe20003f05270 */
[----:B------:R-:W-:Y:S01]  /*13a0*/  @P3 IMAD.IADD R15, R5, 0x1, R15 ;  /* 0x00000001050f3824 */ /* 0x000fe200078e020f */
        /* <DEDUP_REMOVED lines=18> */
.L_x_3974:
        /* <DEDUP_REMOVED lines=31> */
.L_x_3973:
[----:B------:R-:W-:Y:S01]  /*16c0*/  ISETP.NE.AND P4, PT, R17, -0x1, PT ;  /* 0xffffffff1100780c */ /* 0x000fe20003f85270 */
[----:B------:R-:W-:Y:S01]  /*16d0*/  VIADD R150, R24, 0xffffffff ;  /* 0xffffffff18967836 */ /* 0x000fe20000000000 */
[----:B------:R-:W-:Y:S01]  /*16e0*/  SHF.R.S32.HI R8, RZ, 0x1f, R7 ;  /* 0x0000001fff087819 */ /* 0x000fe20000011407 */
[----:B------:R-:W-:Y:S01]  /*16f0*/  IMAD.IADD R144, R56, 0x1, -R55 ;  /* 0x0000000138907824 */ /* 0x000fe200078e0a37 */
[----:B------:R-:W1:Y:S01]  /*1700*/  S2UR UR4, SR_CgaCtaId ;  /* 0x00000000000479c3 */ /* 0x000e620000008800 */
[----:B-----5:R-:W-:Y:S01]  /*1710*/  IMAD.SHL.U32 R0, R150, 0x80, RZ ;  /* 0x0000008096007824 */ /* 0x020fe200078e00ff */
[CC--:B------:R-:W-:Y:S01]  /*1720*/  LEA.HI R19, R8.reuse, R7.reuse, RZ, 0x2 ;  /* 0x0000000708137211 */ /* 0x0c0fe200078f10ff */
[----:B------:R-:W-:Y:S01]  /*1730*/  ULDC.64 UR6, c[0x0][0x258] ;  /* 0x0000960000067ab9 */ /* 0x000fe20000000a00 */
[----:B------:R-:W-:Y:S01]  /*1740*/  LEA.HI R62, R8, R7, RZ, 0x5 ;  /* 0x00000007083e7211 */ /* 0x000fe200078f28ff */
[----:B------:R-:W-:Y:S01]  /*1750*/  ULDC.64 UR8, c[0x0][0x268] ;  /* 0x00009a0000087ab9 */ /* 0x000fe20000000a00 */
[----:B------:R-:W-:Y:S01]  /*1760*/  LOP3.LUT R152, R19, 0xfffffffc, RZ, 0xc0, !PT ;  /* 0xfffffffc13987812 */ /* 0x000fe200078ec0ff */
[----:B------:R-:W-:Y:S01]  /*1770*/  UMOV UR5, 0x400 ;  /* 0x0000040000057882 */ /* 0x000fe20000000000 */
[----:B------:R-:W-:Y:S01]  /*1780*/  SHF.R.S32.HI R20, RZ, 0x2, R19 ;  /* 0x00000002ff147819 */ /* 0x000fe20000011413 */
[----:B------:R-:W2:Y:S01]  /*1790*/  @P4 LDC.64 R4, c[0x0][0x240] ;  /* 0x00009000ff044b82 */ /* 0x000ea20000000a00 */
[----:B------:R-:W-:Y:S01]  /*17a0*/  @!P4 SHF.R.S32.HI R21, RZ, 0x1f, R153 ;  /* 0x0000001fff15c819 */ /* 0x000fe20000011499 */
[----:B------:R-:W-:Y:S01]  /*17b0*/  IMAD.IADD R152, R7, 0x1, -R152 ;  /* 0x0000000107987824 */ /* 0x000fe200078e0a98 */
[----:B------:R-:W-:Y:S01]  /*17c0*/  LEA.HI R19, R19, R20, RZ, 0x1 ;  /* 0x0000001413137211 */ /* 0x000fe200078f08ff */
[----:B------:R-:W-:Y:S01]  /*17d0*/  BSSY B0, `(.L_x_3975) ;  /* 0x000004a000007945 */ /* 0x000fe20003800000 */
[----:B------:R-:W-:-:S02]  /*17e0*/  SHF.R.S32.HI R58, RZ, 0x5, R62 ;  /* 0x00000005ff3a7819 */ /* 0x000fc4000001143e */
[----:B------:R-:W-:Y:S01]  /*17f0*/  SHF.L.U32 R152, R152, 0x3, RZ ;  /* 0x0000000398987819 */ /* 0x000fe200000006ff */
[----:B------:R-:W3:Y:S01]  /*1800*/  @!P4 LDC.64 R2, c[0x0][0x228] ;  /* 0x00008a00ff02cb82 */ /* 0x000ee20000000a00 */
[----:B------:R-:W-:-:S05]  /*1810*/  LOP3.LUT R19, R19, 0x7fffffe, RZ, 0xc0, !PT ;  /* 0x07fffffe13137812 */ /* 0x000fca00078ec0ff */
[----:B------:R-:W-:Y:S01]  /*1820*/  IMAD.IADD R19, R20, 0x1, -R19 ;  /* 0x0000000114137824 */ /* 0x000fe200078e0a13 */
[----:B-1----:R-:W-:-:S03]  /*1830*/  ULEA UR4, UR4, UR5, 0x18 ;  /* 0x0000000504047291 */ /* 0x002fc6000f8ec03f */
[----:B------:R-:W-:Y:S02]  /*1840*/  IMAD R19, R58, 0x8, R19 ;  /* 0x000000083a137824 */ /* 0x000fe400078e0213 */
[----:B--2---:R-:W-:-:S04]  /*1850*/  @P4 IMAD.WIDE.U32 R22, R17, R4, RZ ;  /* 0x0000000411164225 */ /* 0x004fc800078e00ff */
[----:B------:R-:W-:Y:S02]  /*1860*/  @P4 IMAD R17, R17, R5, R23 ;  /* 0x0000000511114224 */ /* 0x000fe400078e0217 */
[-C--:B---3--:R-:W-:Y:S02]  /*1870*/  @!P4 IMAD R4, R21, R2.reuse, RZ ;  /* 0x000000021504c224 */ /* 0x088fe400078e02ff */
[----:B------:R-:W-:-:S04]  /*1880*/  @!P4 IMAD.WIDE.U32 R26, R153, R2, RZ ;  /* 0x00000002991ac225 */ /* 0x000fc800078e00ff */
[----:B------:R-:W-:Y:S02]  /*1890*/  @!P4 IMAD R5, R153, R3, R4 ;  /* 0x000000039905c224 */ /* 0x000fe400078e0204 */
[C---:B------:R-:W-:Y:S02]  /*18a0*/  VIADD R3, R20.reuse, 0x20 ;  /* 0x0000002014037836 */ /* 0x040fe40000000000 */
[----:B------:R-:W-:Y:S02]  /*18b0*/  IMAD.IADD R4, R53, 0x1, -R0 ;  /* 0x0000000135047824 */ /* 0x000fe400078e0a00 */
[----:B------:R-:W-:Y:S01]  /*18c0*/  @!P4 IMAD.IADD R17, R27, 0x1, R5 ;  /* 0x000000011b11c824 */ /* 0x000fe200078e0205 */
[C---:B------:R-:W-:Y:S01]  /*18d0*/  ISETP.GE.AND P5, PT, R3.reuse, R144, PT ;  /* 0x000000900300720c */ /* 0x040fe20003fa6270 */
[----:B------:R-:W-:Y:S01]  /*18e0*/  VIADD R21, R20, 0x40 ;  /* 0x0000004014157836 */ /* 0x000fe20000000000 */
[CC--:B------:R-:W-:Y:S02]  /*18f0*/  ISETP.GE.AND P1, PT, R3.reuse, R4.reuse, PT ;  /* 0x000000040300720c */ /* 0x0c0fe40003f26270 */
[----:B------:R-:W-:-:S02]  /*1900*/  ISETP.GE.AND P3, PT, R3, R4, PT ;  /* 0x000000040300720c */ /* 0x000fc40003f66270 */
[----:B------:R-:W-:Y:S01]  /*1910*/  @P4 MOV R3, R22 ;  /* 0x0000001600034202 */ /* 0x000fe20000000f00 */
[----:B------:R-:W-:Y:S01]  /*1920*/  @!P4 IMAD.MOV.U32 R3, RZ, RZ, R26 ;  /* 0x000000ffff03c224 */ /* 0x000fe200078e001a */
[----:B------:R-:W-:Y:S02]  /*1930*/  IADD3 R28, P4, R152, R18, RZ ;  /* 0x00000012981c7210 */ /* 0x000fe40007f9e0ff */
[----:B------:R-:W-:Y:S02]  /*1940*/  SHF.R.S32.HI R18, RZ, 0x1f, R152 ;  /* 0x0000001fff127819 */ /* 0x000fe40000011498 */
[----:B------:R-:W-:Y:S02]  /*1950*/  LEA.HI R5, R8, R7, RZ, 0x3 ;  /* 0x0000000708057211 */ /* 0x000fe400078f18ff */
[----:B------:R-:W-:Y:S01]  /*1960*/  ISETP.GE.AND P0, PT, R21, R4, PT ;  /* 0x000000041500720c */ /* 0x000fe20003f06270 */
[----:B------:R-:W-:Y:S01]  /*1970*/  IMAD.X R29, R18, 0x1, R15, P4 ;  /* 0x00000001121d7824 */ /* 0x000fe200020e060f */
[----:B------:R-:W-:-:S02]  /*1980*/  IADD3 R30, P4, R152, R16, RZ ;  /* 0x00000010981e7210 */ /* 0x000fc40007f9e0ff */
[----:B------:R-:W-:Y:S01]  /*1990*/  SHF.R.S32.HI R2, RZ, 0x3, R5 ;  /* 0x00000003ff027819 */ /* 0x000fe20000011405 */
[----:B------:R-:W-:Y:S01]  /*19a0*/  IMAD.WIDE.U32 R28, R9, UR8, R28 ;  /* 0x00000008091c7c25 */ /* 0x000fe2000f8e001c */
[----:B------:R-:W-:Y:S02]  /*19b0*/  ISETP.GE.AND P2, PT, R21, R4, PT ;  /* 0x000000041500720c */ /* 0x000fe40003f46270 */
[----:B------:R-:W-:Y:S01]  /*19c0*/  SHF.R.S32.HI R21, RZ, 0x1f, R20 ;  /* 0x0000001fff157819 */ /* 0x000fe20000011414 */
[----:B------:R-:W-:Y:S01]  /*19d0*/  IMAD.X R31, R18, 0x1, R14, P4 ;  /* 0x00000001121f7824 */ /* 0x000fe200020e060e */
[----:B------:R-:W-:Y:S01]  /*19e0*/  IADD3 R16, P4, R152, R3, RZ ;  /* 0x0000000398107210 */ /* 0x000fe20007f9e0ff */
[----:B------:R-:W-:Y:S01]  /*19f0*/  IMAD.SHL.U32 R23, R2, 0x40, RZ ;  /* 0x0000004002177824 */ /* 0x000fe200078e00ff */
[----:B------:R-:W-:Y:S01]  /*1a00*/  SHF.R.S32.HI R3, RZ, 0x1f, R12 ;  /* 0x0000001fff037819 */ /* 0x000fe2000001140c */
[----:B------:R-:W-:-:S03]  /*1a10*/  IMAD.WIDE R14, R10, 0x40, R20 ;  /* 0x000000400a0e7825 */ /* 0x000fc600078e0214 */
[----:B------:R-:W-:Y:S01]  /*1a20*/  LOP3.LUT R23, R23, 0xc0, RZ, 0xc0, !PT ;  /* 0x000000c017177812 */ /* 0x000fe200078ec0ff */
[----:B------:R-:W-:Y:S01]  /*1a30*/  IMAD.X R17, R18, 0x1, R17, P4 ;  /* 0x0000000112117824 */ /* 0x000fe200020e0611 */
[C---:B------:R-:W-:Y:S01]  /*1a40*/  IADD3 R26, P4, R20.reuse, R6, RZ ;  /* 0x00000006141a7210 */ /* 0x040fe20007f9e0ff */
[----:B------:R-:W-:Y:S01]  /*1a50*/  IMAD R3, R3, UR6, RZ ;  /* 0x0000000603037c24 */ /* 0x000fe2000f8e02ff */
[----:B------:R-:W-:Y:S01]  /*1a60*/  LOP3.LUT R22, R23, 0x18, R152, 0xf8, !PT ;  /* 0x0000001817167812 */ /* 0x000fe200078ef898 */
[----:B------:R-:W-:Y:S01]  /*1a70*/  IMAD R10, R13, UR8, RZ ;  /* 0x000000080d0a7c24 */ /* 0x000fe2000f8e02ff */
[----:B------:R-:W-:Y:S01]  /*1a80*/  SHF.R.U32.HI R23, RZ, 0x3, R23 ;  /* 0x00000003ff177819 */ /* 0x000fe20000011617 */
[----:B------:R-:W-:Y:S01]  /*1a90*/  IMAD.X R11, R21, 0x1, R11, P4 ;  /* 0x00000001150b7824 */ /* 0x000fe200020e060b */
[----:B------:R-:W-:Y:S01]  /*1aa0*/  ISETP.GE.AND P4, PT, R20, R144, PT ;  /* 0x000000901400720c */ /* 0x000fe20003f86270 */
[----:B------:R-:W-:Y:S01]  /*1ab0*/  IMAD R3, R12, UR7, R3 ;  /* 0x000000070c037c24 */ /* 0x000fe2000f8e0203 */
[----:B------:R-:W-:Y:S01]  /*1ac0*/  LOP3.LUT R22, R22, R23, RZ, 0x3c, !PT ;  /* 0x0000001716167212 */ /* 0x000fe200078e3cff */
[----:B------:R-:W-:-:S03]  /*1ad0*/  IMAD.WIDE.U32 R16, R12, UR6, R16 ;  /* 0x000000060c107c25 */ /* 0x000fc6000f8e0010 */
[----:B------:R-:W-:Y:S01]  /*1ae0*/  LEA R19, R19, R22, 0x5 ;  /* 0x0000001613137211 */ /* 0x000fe200078e28ff */
[----:B------:R-:W-:Y:S02]  /*1af0*/  IMAD R10, R9, UR9, R10 ;  /* 0x00000009090a7c24 */ /* 0x000fe4000f8e020a */
[----:B------:R-:W-:Y:S01]  /*1b00*/  IMAD R6, R21, R48, RZ ;  /* 0x0000003015067224 */ /* 0x000fe200078e02ff */
[----:B------:R-:W-:Y:S01]  /*1b10*/  LEA R151, R19, UR4, 0x1 ;  /* 0x0000000413977c11 */ /* 0x000fe2000f8e08ff */
[----:B------:R-:W-:Y:S02]  /*1b20*/  IMAD.IADD R13, R17, 0x1, R3 ;  /* 0x00000001110d7824 */ /* 0x000fe400078e0203 */
[----:B------:R-:W-:Y:S05]  /*1b30*/  @P4 BRA `(.L_x_3976) ;  /* 0x00000000004c4947 */ /* 0x000fea0003800000 */
        /* <DEDUP_REMOVED lines=19> */
.L_x_3976:
[----:B------:R-:W-:Y:S05]  /*1c70*/  BSYNC B0 ;  /* 0x0000000000007941 */ /* 0x000fea0003800000 */
.L_x_3975:
        /* <DEDUP_REMOVED lines=8> */
[----:B------:R-:W-:-:S03]  /*1d00*/  IMAD.MOV.U32 R14, RZ, RZ, R16 ;  /* 0x000000ffff0e7224 */ /* 0x000fc600078e0010 */
[----:B------:R-:W-:Y:S01]  /*1d10*/  IMAD.X R12, RZ, RZ, R15, P4 ;  /* 0x000000ffff0c7224 */ /* 0x000fe200020e060f */
[----:B------:R-:W-:-:S03]  /*1d20*/  MOV R15, R13 ;  /* 0x0000000d000f7202 */ /* 0x000fc60000000f00 */
[----:B------:R-:W-:Y:S02]  /*1d30*/  IMAD R12, R12, UR6, RZ ;  /* 0x000000060c0c7c24 */ /* 0x000fe4000f8e02ff */
        /* <DEDUP_REMOVED lines=10> */
.L_x_3978:
[----:B------:R-:W-:Y:S05]  /*1de0*/  BSYNC B0 ;  /* 0x0000000000007941 */ /* 0x000fea0003800000 */
.L_x_3977:
        /* <DEDUP_REMOVED lines=22> */
.L_x_3980:
[----:B------:R-:W-:Y:S05]  /*1f50*/  BSYNC B0 ;  /* 0x0000000000007941 */ /* 0x000fea0003800000 */
.L_x_3979:
        /* <DEDUP_REMOVED lines=13> */
[----:B-1----:R-:W-:-:S04]  /*2030*/  LEA R12, P1, R9, UR6, 0x1 ;  /* 0x00000006090c7c11 */ /* 0x002fc8000f8208ff */
[----:B------:R-:W-:-:S05]  /*2040*/  LEA.HI.X R13, R9, UR7, R8, 0x1, P1 ;  /* 0x00000007090d7c11 */ /* 0x000fca00088f0c08 */
[----:B------:R-:W-:Y:S01]  /*2050*/  @!PT LDS RZ, [RZ] ;  /* 0x00000000fffff984 */ /* 0x000fe20000000800 */
[----:B------:R-:W-:Y:S01]  /*2060*/  @!PT LDS RZ, [RZ] ;  /* 0x00000000fffff984 */ /* 0x000fe20000000800 */
[----:B------:R-:W-:Y:S01]  /*2070*/  @!PT LDS RZ, [RZ] ;  /* 0x00000000fffff984 */ /* 0x000fe20000000800 */
[----:B------:R1:W-:Y:S04]  /*2080*/  LDGSTS.E.BYPASS.LTC128B.128 [R151+0x1800], desc[UR12][R12.64] ;  /* 0x018000000c977fae */ /* 0x0003e8000b901d4c */
.L_x_3982:
[----:B------:R-:W-:Y:S05]  /*2090*/  BSYNC B0 ;  /* 0x0000000000007941 */ /* 0x000fea0003800000 */
.L_x_3981:
[----:B------:R-:W-:Y:S01]  /*20a0*/  ISETP.GE.AND P1, PT, R21, R4, PT ;  /* 0x000000041500720c */ /* 0x000fe20003f26270 */
[----:B------:R-:W2:Y:S01]  /*20b0*/  LDC.64 R50, c[0x0][0x250] ;  /* 0x00009400ff327b82 */ /* 0x000ea20000000a00 */
[----:B------:R-:W-:Y:S01]  /*20c0*/  LOP3.LUT R4, R5, 0xfffffff8, RZ, 0xc0, !PT ;  /* 0xfffffff805047812 */ /* 0x000fe200078ec0ff */
[----:B------:R-:W-:Y:S01]  /*20d0*/  BSSY B0, `(.L_x_3983) ;  /* 0x0000032000007945 */ /* 0x000fe20003800000 */
[----:B-1----:R-:W-:Y:S01]  /*20e0*/  SHF.R.S32.HI R12, RZ, 0x4, R6 ;  /* 0x00000004ff0c7819 */ /* 0x002fe20000011406 */
[----:B------:R-:W-:Y:S01]  /*20f0*/  IMAD.IADD R29, R29, 0x1, R10 ;  /* 0x000000011d1d7824 */ /* 0x000fe200078e020a */
[----:B------:R-:W-:Y:S01]  /*2100*/  LEA.HI R5, R5, R2, RZ, 0x1 ;  /* 0x0000000205057211 */ /* 0x000fe200078f08ff */
[----:B------:R-:W-:Y:S01]  /*2110*/  IMAD.IADD R13, R7, 0x1, -R4 ;  /* 0x00000001070d7824 */ /* 0x000fe200078e0a04 */
[----:B------:R-:W-:Y:S02]  /*2120*/  LOP3.LUT R6, R6, 0xfffffff0, RZ, 0xc0, !PT ;  /* 0xfffffff006067812 */ /* 0x000fe400078ec0ff */
[----:B------:R-:W-:-:S02]  /*2130*/  LOP3.LUT R5, R5, 0xfffffffe, RZ, 0xc0, !PT ;  /* 0xfffffffe05057812 */ /* 0x000fc400078ec0ff */
[----:B------:R-:W-:Y:S01]  /*2140*/  LEA.HI R4, R13, R13, RZ, 0x1 ;  /* 0x0000000d0d047211 */ /* 0x000fe200078f08ff */
[----:B------:R-:W-:Y:S01]  /*2150*/  IMAD.IADD R6, R7, 0x1, -R6 ;  /* 0x0000000107067824 */ /* 0x000fe200078e0a06 */
[----:B------:R-:W-:Y:S01]  /*2160*/  LEA.HI R9, R12, R12, RZ, 0x1 ;  /* 0x0000000c0c097211 */ /* 0x000fe200078f08ff */
[----:B------:R-:W-:Y:S01]  /*2170*/  IMAD.IADD R5, R2, 0x1, -R5 ;  /* 0x0000000102057824 */ /* 0x000fe200078e0a05 */
[----:B------:R-:W-:Y:S02]  /*2180*/  LOP3.LUT R2, R4, 0xfffffffe, RZ, 0xc0, !PT ;  /* 0xfffffffe04027812 */ /* 0x000fe400078ec0ff */
[----:B----4-:R-:W-:Y:S01]  /*2190*/  LEA.HI R17, R6, R6, RZ, 0x1 ;  /* 0x0000000606117211 */ /* 0x010fe200078f08ff */
[----:B------:R-:W-:Y:S01]  /*21a0*/  IMAD.SHL.U32 R5, R5, 0x8, RZ ;  /* 0x0000000805057824 */ /* 0x000fe200078e00ff */
[----:B------:R-:W-:Y:S01]  /*21b0*/  SHF.R.S32.HI R4, RZ, 0x1, R4 ;  /* 0x00000001ff047819 */ /* 0x000fe20000011404 */
[----:B------:R-:W-:Y:S01]  /*21c0*/  IMAD.IADD R13, R13, 0x1, -R2 ;  /* 0x000000010d0d7824 */ /* 0x000fe200078e0a02 */
[----:B------:R-:W-:-:S02]  /*21d0*/  SHF.R.S32.HI R15, RZ, 0x1, R17 ;  /* 0x00000001ff0f7819 */ /* 0x000fc40000011411 */
[----:B------:R-:W-:Y:S01]  /*21e0*/  SHF.R.S32.HI R8, RZ, 0x1f, R17 ;  /* 0x0000001fff087819 */ /* 0x000fe20000011411 */
[----:B------:R-:W-:Y:S01]  /*21f0*/  IMAD.SHL.U32 R2, R4, 0x40, RZ ;  /* 0x0000004004027824 */ /* 0x000fe200078e00ff */
[----:B------:R-:W-:Y:S02]  /*2200*/  LOP3.LUT R9, R9, 0xfffffffe, RZ, 0xc0, !PT ;  /* 0xfffffffe09097812 */ /* 0x000fe400078ec0ff */
[----:B------:R-:W-:Y:S02]  /*2210*/  LEA.HI R8, R8, R15, RZ, 0x2 ;  /* 0x0000000f08087211 */ /* 0x000fe400078f10ff */
[----:B------:R-:W-:Y:S01]  /*2220*/  LOP3.LUT R2, R2, 0xc0, RZ, 0xc0, !PT ;  /* 0x000000c002027812 */ /* 0x000fe200078ec0ff */
[----:B------:R-:W-:Y:S01]  /*2230*/  IMAD.IADD R12, R12, 0x1, -R9 ;  /* 0x000000010c0c7824 */ /* 0x000fe200078e0a09 */
[----:B------:R-:W-:Y:S02]  /*2240*/  SHF.R.S32.HI R9, RZ, 0x1f, R6 ;  /* 0x0000001fff097819 */ /* 0x000fe40000011406 */
[----:B------:R-:W-:Y:S01]  /*2250*/  LOP3.LUT R8, R8, 0xfffffffc, RZ, 0xc0, !PT ;  /* 0xfffffffc08087812 */ /* 0x000fe200078ec0ff */
[----:B------:R-:W-:Y:S01]  /*2260*/  IMAD R13, R12, 0x8, R13 ;  /* 0x000000080c0d7824 */ /* 0x000fe200078e020d */
[----:B------:R-:W-:Y:S01]  /*2270*/  LOP3.LUT R5, R2, 0x8, R5, 0xf8, !PT ;  /* 0x0000000802057812 */ /* 0x000fe200078ef805 */
[----:B------:R-:W-:Y:S01]  /*2280*/  IMAD.SHL.U32 R12, R12, 0x8, RZ ;  /* 0x000000080c0c7824 */ /* 0x000fe200078e00ff */
[----:B------:R-:W-:Y:S01]  /*2290*/  SHF.R.U32.HI R2, RZ, 0x3, R2 ;  /* 0x00000003ff027819 */ /* 0x000fe20000011602 */
[----:B------:R-:W-:Y:S01]  /*22a0*/  IMAD.IADD R8, R15, 0x1, -R8 ;  /* 0x000000010f087824 */ /* 0x000fe200078e0a08 */
[----:B------:R-:W-:-:S02]  /*22b0*/  LEA.HI R9, R9, R6, RZ, 0x3 ;  /* 0x0000000609097211 */ /* 0x000fc400078f18ff */
[----:B------:R-:W-:Y:S02]  /*22c0*/  LOP3.LUT R17, R17, 0x7fffffe, RZ, 0xc0, !PT ;  /* 0x07fffffe11117812 */ /* 0x000fe400078ec0ff */
[----:B------:R-:W-:Y:S01]  /*22d0*/  LOP3.LUT R2, R5, R2, RZ, 0x3c, !PT ;  /* 0x0000000205027212 */ /* 0x000fe200078e3cff */
[----:B------:R-:W-:Y:S02]  /*22e0*/  IMAD.SHL.U32 R5, R9, 0x20, RZ ;  /* 0x0000002009057824 */ /* 0x000fe400078e00ff */
[----:B------:R-:W-:Y:S02]  /*22f0*/  IMAD.IADD R6, R6, 0x1, -R17 ;  /* 0x0000000106067824 */ /* 0x000fe400078e0a11 */
[----:B------:R-:W-:Y:S01]  /*2300*/  IMAD.SHL.U32 R9, R8, 0x40, RZ ;  /* 0x0000004008097824 */ /* 0x000fe200078e00ff */
[----:B--2---:R-:W-:Y:S05]  /*2310*/  @P0 BRA `(.L_x_3984) ;  /* 0x0000000000340947 */ /* 0x004fea0003800000 */
        /* <DEDUP_REMOVED lines=13> */
.L_x_3984:
[----:B------:R-:W-:Y:S05]  /*23f0*/  BSYNC B0 ;  /* 0x0000000000007941 */ /* 0x000fea0003800000 */
.L_x_3983:
[----:B------:R-:W-:Y:S04]  /*2400*/  BSSY B0, `(.L_x_3985) ;  /* 0x0000012000007945 */ /* 0x000fe80003800000 */
[----:B------:R-:W-:Y:S05]  /*2410*/  @P5 BRA `(.L_x_3986) ;  /* 0x0000000000405947 */ /* 0x000fea0003800000 */
[----:B------:R-:W-:Y:S02]  /*2420*/  ULDC UR5, c[0x0][0x2d0] ;  /* 0x0000b40000057ab9 */ /* 0x000fe40000000800 */
[----:B------:R-:W-:-:S13]  /*2430*/  ISETP.GE.AND P0, PT, R152, UR5, PT ;  /* 0x0000000598007c0c */ /* 0x000fda000bf06270 */
[----:B------:R4:W-:Y:S01]  /*2440*/  @P0 STS.128 [R151+0x2800], RZ ;  /* 0x002800ff97000388 */ /* 0x0009e20000000c00 */
[----:B------:R-:W-:Y:S05]  /*2450*/  @P0 BRA `(.L_x_3986) ;  /* 0x0000000000300947 */ /* 0x000fea0003800000 */
[----:B--2---:R-:W-:Y:S01]  /*2460*/  MOV R14, R52 ;  /* 0x00000034000e7202 */ /* 0x004fe20000000f00 */
        /* <DEDUP_REMOVED lines=11> */
.L_x_3986:
[----:B------:R-:W-:Y:S05]  /*2520*/  BSYNC B0 ;  /* 0x0000000000007941 */ /* 0x000fea0003800000 */
.L_x_3985:
[----:B------:R-:W0:Y:S01]  /*2530*/  LDGDEPBAR ;  /* 0x00000000000079af */ /* 0x000e220000000000 */
[----:B------:R-:W-:Y:S01]  /*2540*/  LOP3.LUT R9, R9, 0xc0, RZ, 0xc0, !PT ;  /* 0x000000c009097812 */ /* 0x000fe200078ec0ff */
[----:B------:R-:W-:Y:S01]  /*2550*/  IMAD.U32 R141, R13, 0x20, R2 ;  /* 0x000000200d8d7824 */ /* 0x000fe200078e0002 */
[----:B------:R-:W-:Y:S01]  /*2560*/  LOP3.LUT R5, R5, 0xffffff00, RZ, 0xc0, !PT ;  /* 0xffffff0005057812 */ /* 0x000fe200078ec0ff */
[-C--:B------:R-:W-:Y:S01]  /*2570*/  IMAD R25, R11, R50.reuse, RZ ;  /* 0x000000320b197224 */ /* 0x080fe200078e02ff */
[----:B------:R-:W-:Y:S01]  /*2580*/  LOP3.LUT R2, R9, 0x8, R12, 0xf8, !PT ;  /* 0x0000000809027812 */ /* 0x000fe200078ef80c */
[----:B------:R-:W-:Y:S01]  /*2590*/  ULDC.64 UR6, c[0x0][0x220] ;  /* 0x0000880000067ab9 */ /* 0x000fe20000000a00 */
[----:B------:R-:W-:Y:S01]  /*25a0*/  SHF.R.U32.HI R11, RZ, 0x3, R9 ;  /* 0x00000003ff0b7819 */ /* 0x000fe20000011609 */
[----:B------:R-:W-:Y:S01]  /*25b0*/  IMAD R9, R58, 0x200, R5 ;  /* 0x000002003a097824 */ /* 0x000fe200078e0205 */
[----:B------:R-:W-:Y:S01]  /*25c0*/  BSSY B0, `(.L_x_3987) ;  /* 0x000001d000007945 */ /* 0x000fe20003800000 */
[----:B------:R-:W-:Y:S01]  /*25d0*/  IMAD R25, R26, R51, R25 ;  /* 0x000000331a197224 */ /* 0x000fe200078e0219 */
[----:B------:R-:W-:Y:S01]  /*25e0*/  LOP3.LUT R2, R2, R11, RZ, 0x3c, !PT ;  /* 0x0000000b02027212 */ /* 0x000fe200078e3cff */
[----:B------:R-:W-:Y:S01]  /*25f0*/  IMAD.WIDE.U32 R26, R26, R50, R28 ;  /* 0x000000321a1a7225 */ /* 0x000fe200078e001c */
[----:B------:R-:W-:-:S02]  /*2600*/  SHF.L.U64.HI R148, R50, 0x5, R51 ;  /* 0x0000000532947819 */ /* 0x000fc40000010233 */
[----:B------:R-:W-:Y:S01]  /*2610*/  LEA R141, R141, UR4, 0x1 ;  /* 0x000000048d8d7c11 */ /* 0x000fe2000f8e08ff */
[----:B------:R-:W-:Y:S01]  /*2620*/  IMAD R9, R6, 0x20, R9 ;  /* 0x0000002006097824 */ /* 0x000fe200078e0209 */
[----:B------:R-:W-:Y:S01]  /*2630*/  LEA R162, P0, R26, UR6, 0x1 ;  /* 0x000000061aa27c11 */ /* 0x000fe2000f8008ff */
[----:B------:R-:W-:Y:S02]  /*2640*/  IMAD.IADD R25, R27, 0x1, R25 ;  /* 0x000000011b197824 */ /* 0x000fe400078e0219 */
[----:B------:R-:W-:Y:S02]  /*2650*/  IMAD.IADD R143, R2, 0x1, R9 ;  /* 0x00000001028f7824 */ /* 0x000fe400078e0209 */
        /* <DEDUP_REMOVED lines=19> */
.L_x_3988:
[----:B------:R-:W-:Y:S05]  /*2790*/  BSYNC B0 ;  /* 0x0000000000007941 */ /* 0x000fea0003800000 */
.L_x_3987:
        /* <DEDUP_REMOVED lines=13> */
.L_x_3990:
[----:B------:R-:W-:Y:S05]  /*2870*/  BSYNC B0 ;  /* 0x0000000000007941 */ /* 0x000fea0003800000 */
.L_x_3989:
        /* <DEDUP_REMOVED lines=13> */
.L_x_3992:
[----:B------:R-:W-:Y:S05]  /*2950*/  BSYNC B0 ;  /* 0x0000000000007941 */ /* 0x000fea0003800000 */
.L_x_3991:
[----:B------:R1:W-:Y:S01]  /*2960*/  @P1 STS.128 [R151+0x4800], RZ ;  /* 0x004800ff97001388 */ /* 0x0003e20000000c00 */
[----:B------:R-:W-:Y:S04]  /*2970*/  BSSY B0, `(.L_x_3993) ;  /* 0x000000d000007945 */ /* 0x000fe80003800000 */
[----:B------:R-:W-:Y:S05]  /*2980*/  @P1 BRA `(.L_x_3994) ;  /* 0x00000000002c1947 */ /* 0x000fea0003800000 */
[----:B------:R-:W-:Y:S02]  /*2990*/  ULDC UR5, c[0x0][0x2d0] ;  /* 0x0000b40000057ab9 */ /* 0x000fe40000000800 */
[----:B------:R-:W-:-:S13]  /*29a0*/  ISETP.GE.AND P0, PT, R152, UR5, PT ;  /* 0x0000000598007c0c */ /* 0x000fda000bf06270 */
[----:B------:R1:W-:Y:S01]  /*29b0*/  @P0 STS.128 [R151+0x4800], RZ ;  /* 0x004800ff97000388 */ /* 0x0003e20000000c00 */
[----:B------:R-:W-:Y:S05]  /*29c0*/  @P0 BRA `(.L_x_3994) ;  /* 0x00000000001c0947 */ /* 0x000fea0003800000 */
[----:B------:R-:W-:Y:S02]  /*29d0*/  IMAD R9, R51, 0xc0, RZ ;  /* 0x000000c033097824 */ /* 0x000fe400078e02ff */
[----:B-1----:R-:W-:-:S05]  /*29e0*/  IMAD.WIDE.U32 R10, R50, 0xc0, R162 ;  /* 0x000000c0320a7825 */ /* 0x002fca00078e00a2 */
[----:B------:R-:W-:-:S05]  /*29f0*/  IADD3 R11, R11, R9, RZ ;  /* 0x000000090b0b7210 */ /* 0x000fca0007ffe0ff */
[----:B------:R-:W-:Y:S01]  /*2a00*/  @!PT LDS RZ, [RZ] ;  /* 0x00000000fffff984 */ /* 0x000fe20000000800 */
[----:B------:R-:W-:Y:S01]  /*2a10*/  @!PT LDS RZ, [RZ] ;  /* 0x00000000fffff984 */ /* 0x000fe20000000800 */
[----:B------:R-:W-:Y:S01]  /*2a20*/  @!PT LDS RZ, [RZ] ;  /* 0x00000000fffff984 */ /* 0x000fe20000000800 */
[----:B------:R1:W-:Y:S02]  /*2a30*/  LDGSTS.E.BYPASS.LTC128B.128 [R151+0x4800], desc[UR12][R10.64] ;  /* 0x048000000a977fae */ /* 0x0003e4000b901d4c */
.L_x_3994:
[----:B------:R-:W-:Y:S05]  /*2a40*/  BSYNC B0 ;  /* 0x0000000000007941 */ /* 0x000fea0003800000 */
.L_x_3993:
[----:B--2---:R-:W-:Y:S01]  /*2a50*/  LDSM.16.M88.4 R12, [R143] ;  /* 0x000000008f0c783b */ /* 0x004fe20000000200 */
[----:B------:R-:W-:Y:S01]  /*2a60*/  LOP3.LUT P0, RZ, R4, 0x2, RZ, 0xc0, !PT ;  /* 0x0000000204ff7812 */ /* 0x000fe2000780c0ff */
[----:B------:R-:W-:Y:S01]  /*2a70*/  IMAD.MOV.U32 R4, RZ, RZ, 0x10 ;  /* 0x00000010ff047424 */ /* 0x000fe200078e00ff */
[----:B------:R-:W-:Y:S01]  /*2a80*/  LOP3.LUT P1, RZ, R8, 0x2, RZ, 0xc0, !PT ;  /* 0x0000000208ff7812 */ /* 0x000fe2000782c0ff */
[----:B------:R-:W2:Y:S01]  /*2a90*/  LDSM.16.M88.4 R20, [R141+0x1000] ;  /* 0x001000008d14783b */ /* 0x000ea20000000200 */
[C---:B------:R-:W-:Y:S01]  /*2aa0*/  VIADD R8, R141.reuse, 0x1000 ;  /* 0x000010008d087836 */ /* 0x040fe20000000000 */
[----:B------:R-:W-:Y:S01]  /*2ab0*/  ULDC UR10, c[0x0][0x39c] ;  /* 0x0000e700000a7ab9 */ /* 0x000fe20000000800 */
[----:B------:R-:W-:Y:S01]  /*2ac0*/  SEL R4, R4, 0xfffffff0, !P1 ;  /* 0xfffffff004047807 */ /* 0x000fe20004800000 */
[----:B------:R-:W-:Y:S01]  /*2ad0*/  VIADD R140, R141, 0x1020 ;  /* 0x000010208d8c7836 */ /* 0x000fe20000000000 */
[----:B------:R-:W5:Y:S01]  /*2ae0*/  LDSM.16.M88.4 R28, [R141+0x1400] ;  /* 0x001400008d1c783b */ /* 0x000f620000000200 */
[----:B------:R-:W-:-:S02]  /*2af0*/  IMAD R55, R58, 0x10, R55 ;  /* 0x000000103a377824 */ /* 0x000fc400078e0237 */
[----:B------:R-:W-:Y:S01]  /*2b00*/  IMAD R142, R4, 0x2, R143 ;  /* 0x00000002048e7824 */ /* 0x000fe200078e028f */
[----:B------:R-:W0:Y:S01]  /*2b10*/  LDGDEPBAR ;  /* 0x00000000000079af */ /* 0x000e220000000000 */
[----:B------:R-:W-:Y:S02]  /*2b20*/  @P0 VIADD R140, R8, 0xffffffe0 ;  /* 0xffffffe0088c0836 */ /* 0x000fe40000000000 */
[----:B------:R-:W-:Y:S01]  /*2b30*/  IMAD R139, R6, 0x20, R5 ;  /* 0x00000020068b7824 */ /* 0x000fe200078e0205 */
[----:B-1----:R-:W-:Y:S01]  /*2b40*/  LDSM.16.M88.4 R8, [R142] ;  /* 0x000000008e08783b */ /* 0x002fe20000000200 */
[----:B------:R-:W-:Y:S02]  /*2b50*/  VIADD R137, R140, 0x400 ;  /* 0x000004008c897836 */ /* 0x000fe40000000000 */
[----:B------:R-:W-:Y:S01]  /*2b60*/  IMAD.IADD R139, R2, 0x1, R139 ;  /* 0x00000001028b7824 */ /* 0x000fe200078e028b */
[----:B------:R-:W1:Y:S01]  /*2b70*/  LDSM.16.M88.4 R16, [R140] ;  /* 0x000000008c10783b */ /* 0x000e620000000200 */
[----:B------:R-:W-:-:S02]  /*2b80*/  VIADD R136, R140, 0x800 ;  /* 0x000008008c887836 */ /* 0x000fc40000000000 */
[C---:B------:R-:W-:Y:S01]  /*2b90*/  VIADD R135, R140.reuse, 0xc00 ;  /* 0x00000c008c877836 */ /* 0x040fe20000000000 */
[----:B------:R-:W3:Y:S01]  /*2ba0*/  LDSM.16.M88.4 R40, [R140+0x400] ;  /* 0x000400008c28783b */ /* 0x000ee20000000200 */
[C---:B------:R-:W-:Y:S02]  /*2bb0*/  VIADD R134, R140.reuse, 0x1000 ;  /* 0x000010008c867836 */ /* 0x040fe40000000000 */
[C---:B------:R-:W-:Y:S02]  /*2bc0*/  VIADD R133, R140.reuse, 0x1400 ;  /* 0x000014008c857836 */ /* 0x040fe40000000000 */
[C---:B------:R-:W-:Y:S02]  /*2bd0*/  VIADD R132, R140.reuse, 0x1800 ;  /* 0x000018008c847836 */ /* 0x040fe40000000000 */
[----:B------:R-:W-:Y:S01]  /*2be0*/  VIADD R86, R140, 0x1c00 ;  /* 0x00001c008c567836 */ /* 0x000fe20000000000 */
[C---:B--2---:R-:W-:Y:S06]  /*2bf0*/  HMMA.16816.F32.BF16 R36, R12.reuse, R20, RZ ;  /* 0x000000140c24723c */ /* 0x044fec00000418ff */
[C---:B------:R-:W-:Y:S06]  /*2c00*/  HMMA.16816.F32.BF16 R20, R12.reuse, R22, RZ ;  /* 0x000000160c14723c */ /* 0x040fec00000418ff */
[C---:B-----5:R-:W-:Y:S06]  /*2c10*/  HMMA.16816.F32.BF16 R32, R12.reuse, R28, RZ ;  /* 0x0000001c0c20723c */ /* 0x060fec00000418ff */
[----:B------:R-:W-:Y:S06]  /*2c20*/  HMMA.16816.F32.BF16 R28, R12, R30, RZ ;  /* 0x0000001e0c1c723c */ /* 0x000fec00000418ff */
[C---:B-1----:R-:W-:Y:S06]  /*2c30*/  HMMA.16816.F32.BF16 R36, R8.reuse, R16, R36 ;  /* 0x000000100824723c */ /* 0x042fec0000041824 */
[C---:B------:R-:W-:Y:S01]  /*2c40*/  HMMA.16816.F32.BF16 R20, R8.reuse, R18, R20 ;  /* 0x000000120814723c */ /* 0x040fe20000041814 */
[----:B------:R-:W1:Y:S05]  /*2c50*/  LDSM.16.M88.4 R16, [R141+0x1800] ;  /* 0x001800008d10783b */ /* 0x000e6a0000000200 */
[C---:B---3--:R-:W-:Y:S06]  /*2c60*/  HMMA.16816.F32.BF16 R32, R8.reuse, R40, R32 ;  /* 0x000000280820723c */ /* 0x048fec0000041820 */
[----:B------:R-:W-:Y:S01]  /*2c70*/  HMMA.16816.F32.BF16 R28, R8, R42, R28 ;  /* 0x0000002a081c723c */ /* 0x000fe2000004181c */
[----:B------:R-:W2:Y:S05]  /*2c80*/  LDSM.16.M88.4 R40, [R141+0x1c00] ;  /* 0x001c00008d28783b */ /* 0x000eaa0000000200 */
        /* <DEDUP_REMOVED lines=17> */
[----:B---3--:R-:W3:Y:S01]  /*2da0*/  LDSM.16.M88.4 R36, [R140+0x800] ;  /* 0x000800008c24783b */ /* 0x008ee20000000200 */
[----:B------:R-:W-:Y:S01]  /*2db0*/  FMUL.FTZ R76, R31, UR10 ;  /* 0x0000000a1f4c7c20 */ /* 0x000fe20008410000 */
[C---:B-1----:R-:W-:Y:S01]  /*2dc0*/  HMMA.16816.F32.BF16 R20, R12.reuse, R16, RZ ;  /* 0x000000100c14723c */ /* 0x042fe200000418ff */
[----:B------:R-:W1:Y:S05]  /*2dd0*/  MUFU.TANH R59, R59 ;  /* 0x0000003b003b7308 */ /* 0x000e6a0000002400 */
[C---:B------:R-:W-:Y:S03]  /*2de0*/  HMMA.16816.F32.BF16 R16, R12.reuse, R18, RZ ;  /* 0x000000120c10723c */ /* 0x040fe600000418ff */
[----:B------:R-:W4:Y:S01]  /*2df0*/  MUFU.TANH R77, R77 ;  /* 0x0000004d004d7308 */ /* 0x000f220000002400 */
[----:B-----5:R-:W5:Y:S02]  /*2e00*/  LDSM.16.M88.4 R32, [R140+0xc00] ;  /* 0x000c00008c20783b */ /* 0x020f640000000200 */
[C---:B--2---:R-:W-:Y:S05]  /*2e10*/  HMMA.16816.F32.BF16 R28, R12.reuse, R40, RZ ;  /* 0x000000280c1c723c */ /* 0x044fea00000418ff */
[----:B------:R-:W2:Y:S01]  /*2e20*/  MUFU.TANH R61, R61 ;  /* 0x0000003d003d7308 */ /* 0x000ea20000002400 */
[----:B------:R-:W-:Y:S07]  /*2e30*/  HMMA.16816.F32.BF16 R40, R12, R42, RZ ;  /* 0x0000002a0c28723c */ /* 0x000fee00000418ff */
[----:B------:R-:W-:Y:S08]  /*2e40*/  MUFU.TANH R63, R63 ;  /* 0x0000003f003f7308 */ /* 0x000ff00000002400 */
[----:B------:R-:W2:Y:S01]  /*2e50*/  MUFU.TANH R64, R64 ;  /* 0x0000004000407308 */ /* 0x000ea20000002400 */
[C---:B---3--:R-:W-:Y:S07]  /*2e60*/  HMMA.16816.F32.BF16 R20, R8.reuse, R36, R20 ;  /* 0x000000240814723c */ /* 0x048fee0000041814 */
[----:B------:R-:W-:Y:S01]  /*2e70*/  MUFU.TANH R60, R60 ;  /* 0x0000003c003c7308 */ /* 0x000fe20000002400 */
[C---:B------:R-:W-:Y:S01]  /*2e80*/  HMMA.16816.F32.BF16 R16, R8.reuse, R38, R16 ;  /* 0x000000260810723c */ /* 0x040fe20000041810 */
[----:B------:R-:W3:Y:S06]  /*2e90*/  LDSM.16.M88.4 R36, [R141+0x2000] ;  /* 0x002000008d24783b */ /* 0x000eec0000000200 */
[----:B------:R-:W2:Y:S01]  /*2ea0*/  MUFU.TANH R69, R69 ;  /* 0x0000004500457308 */ /* 0x000ea20000002400 */
[C---:B-----5:R-:W-:Y:S06]  /*2eb0*/  HMMA.16816.F32.BF16 R28, R8.reuse, R32, R28 ;  /* 0x00000020081c723c */ /* 0x060fec000004181c */
[----:B------:R-:W-:Y:S01]  /*2ec0*/  HMMA.16816.F32.BF16 R40, R8, R34, R40 ;  /* 0x000000220828723c */ /* 0x000fe20000041828 */
[----:B------:R-:W-:Y:S01]  /*2ed0*/  MUFU.TANH R66, R66 ;  /* 0x0000004200427308 */ /* 0x000fe20000002400 */
[----:B------:R-:W-:Y:S01]  /*2ee0*/  FMUL.FTZ R20, R20, UR10 ;  /* 0x0000000a14147c20 */ /* 0x000fe20008410000 */
[----:B------:R-:W-:Y:S01]  /*2ef0*/  FMUL.FTZ R68, R21, UR10 ;  /* 0x0000000a15447c20 */ /* 0x000fe20008410000 */
[----:B------:R-:W-:Y:S01]  /*2f00*/  FMUL.FTZ R75, R22, UR10 ;  /* 0x0000000a164b7c20 */ /* 0x000fe20008410000 */
[----:B------:R-:W-:-:S04]  /*2f10*/  FMUL.FTZ R73, R23, UR10 ;  /* 0x0000000a17497c20 */ /* 0x000fc80008410000 */
[----:B------:R5:W-:Y:S01]  /*2f20*/  MUFU.TANH R72, R20 ;  /* 0x0000001400487308 */ /* 0x000be20000002400 */
[----:B------:R-:W-:Y:S01]  /*2f30*/  FMUL.FTZ R16, R16, UR10 ;  /* 0x0000000a10107c20 */ /* 0x000fe20008410000 */
[----:B------:R-:W-:Y:S01]  /*2f40*/  FMUL.FTZ R17, R17, UR10 ;  /* 0x0000000a11117c20 */ /* 0x000fe20008410000 */
[----:B------:R-:W-:Y:S01]  /*2f50*/  FMUL.FTZ R18, R18, UR10 ;  /* 0x0000000a12127c20 */ /* 0x000fe20008410000 */
[----:B------:R-:W-:-:S04]  /*2f60*/  FMUL.FTZ R91, R19, UR10 ;  /* 0x0000000a135b7c20 */ /* 0x000fc80008410000 */
[----:B------:R-:W-:Y:S01]  /*2f70*/  MUFU.TANH R74, R16 ;  /* 0x00000010004a7308 */ /* 0x000fe20000002400 */
[----:B------:R-:W-:Y:S01]  /*2f80*/  FMUL.FTZ R28, R28, UR10 ;  /* 0x0000000a1c1c7c20 */ /* 0x000fe20008410000 */
[----:B------:R-:W-:Y:S01]  /*2f90*/  FMUL.FTZ R29, R29, UR10 ;  /* 0x0000000a1d1d7c20 */ /* 0x000fe20008410000 */
[----:B------:R-:W-:Y:S01]  /*2fa0*/  FMUL.FTZ R30, R30, UR10 ;  /* 0x0000000a1e1e7c20 */ /* 0x000fe20008410000 */
[----:B------:R-:W-:-:S03]  /*2fb0*/  FMUL.FTZ R31, R31, UR10 ;  /* 0x0000000a1f1f7c20 */ /* 0x000fc60008410000 */
[----:B------:R-:W-:Y:S01]  /*2fc0*/  FMUL.FTZ R42, R42, UR10 ;  /* 0x0000000a2a2a7c20 */ /* 0x000fe20008410000 */
[----:B------:R-:W-:Y:S01]  /*2fd0*/  FMUL.FTZ R43, R43, UR10 ;  /* 0x0000000a2b2b7c20 */ /* 0x000fe20008410000 */
[----:B------:R-:W-:Y:S01]  /*2fe0*/  MUFU.TANH R78, R17 ;  /* 0x00000011004e7308 */ /* 0x000fe20000002400 */
[----:B-----5:R-:W5:Y:S01]  /*2ff0*/  LDSM.16.M88.4 R20, [R140+0x1000] ;  /* 0x001000008c14783b */ /* 0x020f620000000200 */
[----:B------:R-:W-:Y:S01]  /*3000*/  FMUL.FTZ R40, R40, UR10 ;  /* 0x0000000a28287c20 */ /* 0x000fe20008410000 */
[----:B---3--:R-:W-:Y:S01]  /*3010*/  HMMA.16816.F32.BF16 R44, R12, R36, RZ ;  /* 0x000000240c2c723c */ /* 0x008fe200000418ff */
[----:B------:R-:W-:-:S04]  /*3020*/  FMUL.FTZ R84, R41, UR10 ;  /* 0x0000000a29547c20 */ /* 0x000fc80008410000 */
[----:B------:R3:W-:Y:S01]  /*3030*/  MUFU.TANH R157, R18 ;  /* 0x00000012009d7308 */ /* 0x0007e20000002400 */
[----:B------:R-:W-:Y:S07]  /*3040*/  HMMA.16816.F32.BF16 R36, R12, R38, RZ ;  /* 0x000000260c24723c */ /* 0x000fee00000418ff */
[----:B------:R-:W-:Y:S08]  /*3050*/  MUFU.TANH R79, R28 ;  /* 0x0000001c004f7308 */ /* 0x000ff00000002400 */
[----:B------:R-:W-:Y:S01]  /*3060*/  MUFU.TANH R80, R29 ;  /* 0x0000001d00507308 */ /* 0x000fe20000002400 */
[----:B---3--:R-:W3:Y:S07]  /*3070*/  LDSM.16.M88.4 R16, [R141+0x2400] ;  /* 0x002400008d10783b */ /* 0x008eee0000000200 */
[----:B------:R-:W-:Y:S08]  /*3080*/  MUFU.TANH R131, R30 ;  /* 0x0000001e00837308 */ /* 0x000ff00000002400 */
[----:B------:R1:W-:Y:S01]  /*3090*/  MUFU.TANH R93, R31 ;  /* 0x0000001f005d7308 */ /* 0x0003e20000002400 */
[C---:B-----5:R-:W-:Y:S06]  /*30a0*/  HMMA.16816.F32.BF16 R44, R8.reuse, R20, R44 ;  /* 0x00000014082c723c */ /* 0x060fec000004182c */
[----:B------:R-:W-:Y:S01]  /*30b0*/  HMMA.16816.F32.BF16 R36, R8, R22, R36 ;  /* 0x000000160824723c */ /* 0x000fe20000041824 */
[----:B------:R-:W-:Y:S01]  /*30c0*/  LOP3.LUT R20, R62, 0xffffffe0, RZ, 0xc0, !PT ;  /* 0xffffffe03e147812 */ /* 0x000fe200078ec0ff */
[----:B------:R5:W-:Y:S04]  /*30d0*/  MUFU.TANH R105, R42 ;  /* 0x0000002a00697308 */ /* 0x000be80000002400 */
[----:B------:R-:W-:-:S02]  /*30e0*/  IMAD.IADD R20, R7, 0x1, -R20 ;  /* 0x0000000107147824 */ /* 0x000fc400078e0a14 */
[----:B------:R-:W-:Y:S01]  /*30f0*/  IMAD.SHL.U32 R7, R7, 0x2, RZ ;  /* 0x0000000207077824 */ /* 0x000fe200078e00ff */
[----:B-1----:R-:W1:Y:S02]  /*3100*/  LDSM.16.M88.4 R28, [R140+0x1400] ;  /* 0x001400008c1c783b */ /* 0x002e640000000200 */
[----:B------:R-:W-:Y:S01]  /*3110*/  SHF.R.S32.HI R21, RZ, 0x1f, R20 ;  /* 0x0000001fff157819 */ /* 0x000fe20000011414 */
[----:B------:R-:W-:Y:S01]  /*3120*/  MUFU.TANH R129, R43 ;  /* 0x0000002b00817308 */ /* 0x000fe20000002400 */
[----:B------:R-:W-:Y:S02]  /*3130*/  LOP3.LUT R7, R7, 0x6, RZ, 0xc0, !PT ;  /* 0x0000000607077812 */ /* 0x000fe400078ec0ff */
[----:B------:R-:W-:-:S03]  /*3140*/  LEA.HI R21, R21, R20, RZ, 0x2 ;  /* 0x0000001415157211 */ /* 0x000fc600078f10ff */
[----:B------:R-:W-:Y:S01]  /*3150*/  FMUL.FTZ R41, R44, UR10 ;  /* 0x0000000a2c297c20 */ /* 0x000fe20008410000 */
[----:B------:R-:W-:Y:S01]  /*3160*/  SHF.R.S32.HI R32, RZ, 0x2, R21 ;  /* 0x00000002ff207819 */ /* 0x000fe20000011415 */
[----:B-----5:R-:W-:Y:S01]  /*3170*/  FMUL.FTZ R42, R45, UR10 ;  /* 0x0000000a2d2a7c20 */ /* 0x020fe20008410000 */
[----:B---3--:R-:W-:Y:S01]  /*3180*/  HMMA.16816.F32.BF16 R20, R12, R16, RZ ;  /* 0x000000100c14723c */ /* 0x008fe200000418ff */
[----:B------:R3:W-:Y:S01]  /*3190*/  MUFU.TANH R82, R40 ;  /* 0x0000002800527308 */ /* 0x0007e20000002400 */
[----:B------:R-:W-:Y:S01]  /*31a0*/  IADD3 R32, R55, 0x1, R32 ;  /* 0x0000000137207810 */ /* 0x000fe20007ffe020 */
[----:B------:R-:W-:Y:S01]  /*31b0*/  FMUL.FTZ R36, R36, UR10 ;  /* 0x0000000a24247c20 */ /* 0x000fe20008410000 */
[----:B------:R-:W-:Y:S01]  /*31c0*/  FMUL.FTZ R37, R37, UR10 ;  /* 0x0000000a25257c20 */ /* 0x000fe20008410000 */
[----:B------:R-:W-:Y:S01]  /*31d0*/  FMUL.FTZ R127, R38, UR10 ;  /* 0x0000000a267f7c20 */ /* 0x000fe20008410000 */
[----:B------:R-:W-:Y:S01]  /*31e0*/  FMUL.FTZ R125, R39, UR10 ;  /* 0x0000000a277d7c20 */ /* 0x000fe20008410000 */
[----:B------:R-:W-:Y:S01]  /*31f0*/  IADD3 R17, R53, R32, -R56 ;  /* 0x0000002035117210 */ /* 0x000fe20007ffe838 */
[----:B------:R-:W-:Y:S01]  /*3200*/  FMUL.FTZ R47, R47, UR10 ;  /* 0x0000000a2f2f7c20 */ /* 0x000fe20008410000 */
[----:B------:R-:W5:Y:S01]  /*3210*/  LDSM.16.M88.4 R32, [R141+0x2800] ;  /* 0x002800008d20783b */ /* 0x000f620000000200 */
[----:B------:R-:W-:Y:S01]  /*3220*/  MUFU.TANH R43, R36 ;  /* 0x00000024002b7308 */ /* 0x000fe20000002400 */
[----:B------:R-:W-:Y:S01]  /*3230*/  FMUL.FTZ R46, R46, UR10 ;  /* 0x0000000a2e2e7c20 */ /* 0x000fe20008410000 */
[----:B------:R-:W-:-:S05]  /*3240*/  IMAD.IADD R16, R17, 0x1, R54 ;  /* 0x0000000111107824 */ /* 0x000fca00078e0236 */
[C---:B------:R-:W-:Y:S01]  /*3250*/  VIMNMX R54, R16.reuse, R53, PT ;  /* 0x0000003510367248 */ /* 0x040fe20003fe0100 */
[----:B------:R4:W-:Y:S01]  /*3260*/  MUFU.TANH R45, R37 ;  /* 0x00000025002d7308 */ /* 0x0009e20000002400 */
[----:B------:R-:W-:Y:S01]  /*3270*/  VIADDMNMX R53, R16, 0x8, R53, PT ;  /* 0x0000000810357846 */ /* 0x000fe20003800135 */
[----:B---3--:R-:W-:Y:S01]  /*3280*/  IMAD.IADD R40, R0, 0x1, R7 ;  /* 0x0000000100287824 */ /* 0x008fe200078e0207 */
[----:B------:R-:W-:Y:S03]  /*3290*/  HMMA.16816.F32.BF16 R16, R12, R18, RZ ;  /* 0x000000120c10723c */ /* 0x000fe600000418ff */
[C---:B------:R-:W-:Y:S01]  /*32a0*/  VIADD R7, R40.reuse, 0x1 ;  /* 0x0000000128077836 */ /* 0x040fe20000000000 */
[CC--:B------:R-:W-:Y:S01]  /*32b0*/  ISETP.GE.AND P2, PT, R40.reuse, R54.reuse, PT ;  /* 0x000000362800720c */ /* 0x0c0fe20003f46270 */
[C---:B------:R-:W-:Y:S01]  /*32c0*/  VIADD R5, R40.reuse, 0x8 ;  /* 0x0000000828057836 */ /* 0x040fe20000000000 */
[----:B------:R-:W3:Y:S01]  /*32d0*/  MUFU.TANH R83, R83 ;  /* 0x0000005300537308 */ /* 0x000ee20000002400 */
[----:B------:R-:W-:Y:S01]  /*32e0*/  VIADD R62, R40, 0x40 ;  /* 0x00000040283e7836 */ /* 0x000fe20000000000 */
[----:B-1----:R-:W-:Y:S01]  /*32f0*/  HMMA.16816.F32.BF16 R20, R8, R28, R20 ;  /* 0x0000001c0814723c */ /* 0x002fe20000041814 */
[----:B------:R-:W-:-:S02]  /*3300*/  ISETP.GE.AND P5, PT, R7, R54, PT ;  /* 0x000000360700720c */ /* 0x000fc40003fa6270 */
[C---:B------:R-:W-:Y:S02]  /*3310*/  ISETP.GE.AND P0, PT, R5.reuse, R54, PT ;  /* 0x000000360500720c */ /* 0x040fe40003f06270 */
[-C--:B------:R-:W-:Y:S01]  /*3320*/  ISETP.GE.AND P1, PT, R5, R53.reuse, PT ;  /* 0x000000350500720c */ /* 0x080fe20003f26270 */
[----:B----4-:R-:W1:Y:S01]  /*3330*/  LDSM.16.M88.4 R36, [R140+0x1800] ;  /* 0x001800008c24783b */ /* 0x010e620000000200 */
[C---:B------:R-:W-:Y:S01]  /*3340*/  VIADD R5, R40.reuse, 0x9 ;  /* 0x0000000928057836 */ /* 0x040fe20000000000 */
[-C--:B------:R-:W-:Y:S01]  /*3350*/  ISETP.GE.AND P4, PT, R7, R53.reuse, PT ;  /* 0x000000350700720c */ /* 0x080fe20003f86270 */
[C---:B------:R-:W-:Y:S01]  /*3360*/  VIADD R7, R40.reuse, 0x10 ;  /* 0x0000001028077836 */ /* 0x040fe20000000000 */
[----:B------:R-:W-:Y:S01]  /*3370*/  FSEL R44, R59, -INF , !P5 ;  /* 0xff8000003b2c7808 */ /* 0x000fe20006800000 */
[----:B------:R-:W4:Y:S01]  /*3380*/  MUFU.TANH R81, R81 ;  /* 0x0000005100517308 */ /* 0x000f220000002400 */
[----:B------:R-:W-:Y:S02]  /*3390*/  ISETP.GE.AND P5, PT, R40, R53, PT ;  /* 0x000000352800720c */ /* 0x000fe40003fa6270 */
[----:B------:R-:W-:-:S02]  /*33a0*/  FSEL R6, R57, -INF , !P2 ;  /* 0xff80000039067808 */ /* 0x000fc40005000000 */
[----:B------:R-:W-:Y:S01]  /*33b0*/  HMMA.16816.F32.BF16 R16, R8, R30, R16 ;  /* 0x0000001e0810723c */ /* 0x000fe20000041810 */
[CC--:B------:R-:W-:Y:S02]  /*33c0*/  ISETP.GE.AND P3, PT, R5.reuse, R54.reuse, PT ;  /* 0x000000360500720c */ /* 0x0c0fe40003f66270 */
[-C--:B------:R-:W-:Y:S01]  /*33d0*/  ISETP.GE.AND P2, PT, R5, R53.reuse, PT ;  /* 0x000000350500720c */ /* 0x080fe20003f46270 */
[----:B------:R-:W-:Y:S01]  /*33e0*/  MUFU.TANH R67, R67 ;  /* 0x0000004300437308 */ /* 0x000fe20000002400 */
[----:B------:R-:W-:Y:S01]  /*33f0*/  FSEL R77, R77, -INF , !P5 ;  /* 0xff8000004d4d7808 */ /* 0x000fe20006800000 */
[C---:B-----5:R-:W-:Y:S01]  /*3400*/  HMMA.16816.F32.BF16 R28, R12.reuse, R32, RZ ;  /* 0x000000200c1c723c */ /* 0x060fe200000418ff */
[----:B--2---:R-:W-:Y:S01]  /*3410*/  FSEL R5, R61, -INF , !P4 ;  /* 0xff8000003d057808 */ /* 0x004fe20006000000 */
[----:B------:R-:W-:Y:S01]  /*3420*/  FMUL.FTZ R55, R21, UR10 ;  /* 0x0000000a15377c20 */ /* 0x000fe20008410000 */
[CC--:B------:R-:W-:Y:S01]  /*3430*/  ISETP.GE.AND P5, PT, R7.reuse, R54.reuse, PT ;  /* 0x000000360700720c */ /* 0x0c0fe20003fa6270 */
[C---:B------:R-:W-:Y:S01]  /*3440*/  VIADD R21, R40.reuse, 0x19 ;  /* 0x0000001928157836 */ /* 0x040fe20000000000 */
[-C--:B------:R-:W-:Y:S01]  /*3450*/  ISETP.GE.AND P4, PT, R7, R53.reuse, PT ;  /* 0x000000350700720c */ /* 0x080fe20003f86270 */
[----:B------:R2:W-:Y:S01]  /*3460*/  MUFU.TANH R107, R47 ;  /* 0x0000002f006b7308 */ /* 0x0005e20000002400 */
[----:B------:R-:W-:Y:S01]  /*3470*/  VIADD R7, R40, 0x11 ;  /* 0x0000001128077836 */ /* 0x000fe20000000000 */
[----:B------:R-:W-:Y:S01]  /*3480*/  FSEL R64, R64, -INF , !P3 ;  /* 0xff80000040407808 */ /* 0x000fe20005800000 */
[----:B------:R-:W-:Y:S01]  /*3490*/  FMUL.FTZ R22, R22, UR10 ;  /* 0x0000000a16167c20 */ /* 0x000fe20008410000 */
[----:B------:R-:W-:Y:S01]  /*34a0*/  FSEL R69, R69, -INF , !P2 ;  /* 0xff80000045457808 */ /* 0x000fe20005000000 */
[----:B------:R-:W-:Y:S01]  /*34b0*/  FMUL.FTZ R123, R23, UR10 ;  /* 0x0000000a177b7c20 */ /* 0x000fe20008410000 */
[----:B------:R-:W-:Y:S01]  /*34c0*/  ISETP.GE.AND P3, PT, R7, R53, PT ;  /* 0x000000350700720c */ /* 0x000fe20003f66270 */
[----:B------:R-:W-:Y:S01]  /*34d0*/  HMMA.16816.F32.BF16 R32, R12, R34, RZ ;  /* 0x000000220c20723c */ /* 0x000fe200000418ff */
[----:B------:R-:W5:Y:S01]  /*34e0*/  MUFU.TANH R70, R70 ;  /* 0x0000004600467308 */ /* 0x000f620000002400 */
[----:B------:R-:W-:Y:S01]  /*34f0*/  FSEL R56, R65, -INF , !P5 ;  /* 0xff80000041387808 */ /* 0x000fe20006800000 */
[----:B------:R-:W-:Y:S01]  /*3500*/  VIADD R61, R40, 0x41 ;  /* 0x00000041283d7836 */ /* 0x000fe20000000000 */
[----:B---3--:R-:W-:Y:S01]  /*3510*/  FSEL R83, R83, -INF , !P4 ;  /* 0xff80000053537808 */ /* 0x008fe20006000000 */
[----:B------:R-:W-:Y:S01]  /*3520*/  FMUL.FTZ R57, R16, UR10 ;  /* 0x0000000a10397c20 */ /* 0x000fe20008410000 */
[----:B----4-:R-:W-:Y:S01]  /*3530*/  FSEL R81, R81, -INF , !P3 ;  /* 0xff80000051517808 */ /* 0x010fe20005800000 */
[----:B------:R-:W-:Y:S01]  /*3540*/  VIADD R16, R40, 0x30 ;  /* 0x0000003028107836 */ /* 0x000fe20000000000 */
[----:B------:R-:W-:Y:S01]  /*3550*/  ISETP.GE.AND P5, PT, R21, R54, PT ;  /* 0x000000361500720c */ /* 0x000fe20003fa6270 */
[----:B------:R-:W3:Y:S01]  /*3560*/  MUFU.TANH R71, R71 ;  /* 0x0000004700477308 */ /* 0x000ee20000002400 */
[----:B--2---:R-:W-:Y:S01]  /*3570*/  FMUL.FTZ R47, R20, UR10 ;  /* 0x0000000a142f7c20 */ /* 0x004fe20008410000 */
[----:B------:R-:W-:-:S02]  /*3580*/  VIADD R20, R40, 0x18 ;  /* 0x0000001828147836 */ /* 0x000fc40000000000 */
[----:B------:R-:W-:Y:S01]  /*3590*/  FMUL.FTZ R17, R17, UR10 ;  /* 0x0000000a11117c20 */ /* 0x000fe20008410000 */
[----:B------:R-:W-:Y:S01]  /*35a0*/  FMUL.FTZ R18, R18, UR10 ;  /* 0x0000000a12127c20 */ /* 0x000fe20008410000 */
[----:B------:R-:W-:Y:S01]  /*35b0*/  FMUL.FTZ R109, R19, UR10 ;  /* 0x0000000a136d7c20 */ /* 0x000fe20008410000 */
[----:B------:R-:W-:Y:S01]  /*35c0*/  ISETP.GE.AND P2, PT, R20, R53, PT ;  /* 0x000000351400720c */ /* 0x000fe20003f46270 */
[----:B------:R-:W2:Y:S01]  /*35d0*/  MUFU.TANH R76, R76 ;  /* 0x0000004c004c7308 */ /* 0x000ea20000002400 */
[----:B-----5:R-:W-:-:S06]  /*35e0*/  FSEL R70, R70, -INF , !P5 ;  /* 0xff80000046467808 */ /* 0x020fcc0006800000 */
[----:B-1----:R-:W-:Y:S01]  /*35f0*/  HMMA.16816.F32.BF16 R32, R8, R38, R32 ;  /* 0x000000260820723c */ /* 0x002fe20000041820 */
[----:B------:R1:W-:Y:S01]  /*3600*/  MUFU.TANH R113, R46 ;  /* 0x0000002e00717308 */ /* 0x0003e20000002400 */
[----:B---3--:R-:W-:-:S07]  /*3610*/  FSEL R71, R71, -INF , !P2 ;  /* 0xff80000047477808 */ /* 0x008fce0005000000 */
[----:B------:R3:W-:Y:S08]  /*3620*/  MUFU.TANH R117, R22 ;  /* 0x0000001600757308 */ /* 0x0007f00000002400 */
[----:B------:R-:W4:Y:S01]  /*3630*/  MUFU.TANH R75, R75 ;  /* 0x0000004b004b7308 */ /* 0x000f220000002400 */
[----:B-1----:R-:W-:Y:S02]  /*3640*/  FSEL R46, R63, -INF , !P0 ;  /* 0xff8000003f2e7808 */ /* 0x002fe40004000000 */
[----:B------:R-:W-:-:S02]  /*3650*/  ISETP.GE.AND P0, PT, R7, R54, PT ;  /* 0x000000360700720c */ /* 0x000fc40003f06270 */
[----:B------:R-:W-:Y:S02]  /*3660*/  FSEL R7, R60, -INF , !P1 ;  /* 0xff8000003c077808 */ /* 0x000fe40004800000 */
[-C--:B------:R-:W-:Y:S01]  /*3670*/  ISETP.GE.AND P1, PT, R20, R54.reuse, PT ;  /* 0x000000361400720c */ /* 0x080fe20003f26270 */
[----:B------:R-:W-:Y:S01]  /*3680*/  VIADD R20, R40, 0x20 ;  /* 0x0000002028147836 */ /* 0x000fe20000000000 */
[----:B------:R-:W-:Y:S01]  /*3690*/  FSEL R66, R66, -INF , !P0 ;  /* 0xff80000042427808 */ /* 0x000fe20004000000 */
[----:B------:R-:W1:Y:S01]  /*36a0*/  MUFU.TANH R73, R73 ;  /* 0x0000004900497308 */ /* 0x000e620000002400 */
[-C--:B------:R-:W-:Y:S01]  /*36b0*/  ISETP.GE.AND P0, PT, R21, R53.reuse, PT ;  /* 0x000000351500720c */ /* 0x080fe20003f06270 */
[----:B------:R-:W-:Y:S01]  /*36c0*/  VIADD R21, R40, 0x21 ;  /* 0x0000002128157836 */ /* 0x000fe20000000000 */
[-C--:B------:R-:W-:Y:S01]  /*36d0*/  ISETP.GE.AND P4, PT, R20, R54.reuse, PT ;  /* 0x000000361400720c */ /* 0x080fe20003f86270 */
[----:B------:R-:W-:Y:S01]  /*36e0*/  FMUL.FTZ R32, R32, UR10 ;  /* 0x0000000a20207c20 */ /* 0x000fe20008410000 */
[-C--:B------:R-:W-:Y:S01]  /*36f0*/  ISETP.GE.AND P3, PT, R20, R53.reuse, PT ;  /* 0x000000351400720c */ /* 0x080fe20003f66270 */
[----:B------:R-:W-:Y:S01]  /*3700*/  VIADD R20, R40, 0x28 ;  /* 0x0000002828147836 */ /* 0x000fe20000000000 */
[----:B------:R-:W-:Y:S01]  /*3710*/  FSEL R58, R67, -INF , !P1 ;  /* 0xff800000433a7808 */ /* 0x000fe20004800000 */
[----:B------:R-:W5:Y:S01]  /*3720*/  MUFU.TANH R68, R68 ;  /* 0x0000004400447308 */ /* 0x000f620000002400 */
[----:B--2---:R-:W-:Y:S01]  /*3730*/  FSEL R67, R76, -INF , !P0 ;  /* 0xff8000004c437808 */ /* 0x004fe20004000000 */
[----:B------:R-:W-:Y:S01]  /*3740*/  FMUL.FTZ R34, R34, UR10 ;  /* 0x0000000a22227c20 */ /* 0x000fe20008410000 */
[-C--:B------:R-:W-:Y:S01]  /*3750*/  ISETP.GE.AND P1, PT, R21, R54.reuse, PT ;  /* 0x000000361500720c */ /* 0x080fe20003f26270 */
[----:B------:R-:W-:Y:S01]  /*3760*/  FMUL.FTZ R33, R33, UR10 ;  /* 0x0000000a21217c20 */ /* 0x000fe20008410000 */
[-C--:B------:R-:W-:Y:S01]  /*3770*/  ISETP.GE.AND P5, PT, R21, R53.reuse, PT ;  /* 0x000000351500720c */ /* 0x080fe20003fa6270 */
[----:B------:R-:W-:Y:S01]  /*3780*/  FMUL.FTZ R35, R35, UR10 ;  /* 0x0000000a23237c20 */ /* 0x000fe20008410000 */
[C---:B------:R-:W-:Y:S01]  /*3790*/  ISETP.GE.AND P2, PT, R20.reuse, R54, PT ;  /* 0x000000361400720c */ /* 0x040fe20003f46270 */
[----:B------:R-:W2:Y:S01]  /*37a0*/  MUFU.TANH R91, R91 ;  /* 0x0000005b005b7308 */ /* 0x000ea20000002400 */
[----:B------:R-:W-:-:S02]  /*37b0*/  ISETP.GE.AND P0, PT, R20, R53, PT ;  /* 0x000000351400720c */ /* 0x000fc40003f06270 */
[----:B---3--:R-:W-:Y:S01]  /*37c0*/  HMMA.16816.F32.BF16 R20, R8, R36, R28 ;  /* 0x000000240814723c */ /* 0x008fe2000004181c */
[----:B------:R-:W3:Y:S01]  /*37d0*/  LDSM.16.M88.4 R28, [R141+0x2c00] ;  /* 0x002c00008d1c783b */ /* 0x000ee20000000200 */
[----:B----4-:R-:W-:Y:S02]  /*37e0*/  FSEL R75, R75, -INF , !P3 ;  /* 0xff8000004b4b7808 */ /* 0x010fe40005800000 */
[----:B-1----:R-:W-:Y:S01]  /*37f0*/  FSEL R73, R73, -INF , !P5 ;  /* 0xff80000049497808 */ /* 0x002fe20006800000 */
[----:B------:R-:W-:Y:S01]  /*3800*/  MUFU.TANH R59, R17 ;  /* 0x00000011003b7308 */ /* 0x000fe20000002400 */
[----:B------:R-:W-:Y:S01]  /*3810*/  FSEL R72, R72, -INF , !P4 ;  /* 0xff80000048487808 */ /* 0x000fe20006000000 */
[----:B------:R-:W-:Y:S01]  /*3820*/  VIADD R36, R40, 0x29 ;  /* 0x0000002928247836 */ /* 0x000fe20000000000 */
[CC--:B------:R-:W-:Y:S02]  /*3830*/  ISETP.GE.AND P3, PT, R16.reuse, R54.reuse, PT ;  /* 0x000000361000720c */ /* 0x0c0fe40003f66270 */
[----:B------:R-:W-:Y:S01]  /*3840*/  ISETP.GE.AND P5, PT, R16, R53, PT ;  /* 0x000000351000720c */ /* 0x000fe20003fa6270 */
[----:B------:R-:W-:Y:S01]  /*3850*/  VIADD R16, R40, 0x31 ;  /* 0x0000003128107836 */ /* 0x000fe20000000000 */
[----:B------:R-:W-:Y:S01]  /*3860*/  ISETP.GE.AND P4, PT, R36, R54, PT ;  /* 0x000000362400720c */ /* 0x000fe20003f86270 */
[----:B------:R1:W-:Y:S01]  /*3870*/  MUFU.TANH R119, R18 ;  /* 0x0000001200777308 */ /* 0x0003e20000002400 */
[----:B------:R-:W-:-:S02]  /*3880*/  FSEL R74, R74, -INF , !P2 ;  /* 0xff8000004a4a7808 */ /* 0x000fc40005000000 */
[----:B------:R-:W-:Y:S02]  /*3890*/  FSEL R78, R78, -INF , !P4 ;  /* 0xff8000004e4e7808 */ /* 0x000fe40006000000 */
[CC--:B------:R-:W-:Y:S02]  /*38a0*/  ISETP.GE.AND P2, PT, R16.reuse, R54.reuse, PT ;  /* 0x000000361000720c */ /* 0x0c0fe40003f46270 */
[-C--:B------:R-:W-:Y:S01]  /*38b0*/  ISETP.GE.AND P4, PT, R16, R53.reuse, PT ;  /* 0x000000351000720c */ /* 0x080fe20003f86270 */
[----:B------:R-:W4:Y:S01]  /*38c0*/  MUFU.TANH R84, R84 ;  /* 0x0000005400547308 */ /* 0x000f220000002400 */
[----:B-----5:R-:W-:Y:S02]  /*38d0*/  FSEL R68, R68, -INF , !P1 ;  /* 0xff80000044447808 */ /* 0x020fe40004800000 */
[-C--:B------:R-:W-:Y:S01]  /*38e0*/  ISETP.GE.AND P1, PT, R36, R53.reuse, PT ;  /* 0x000000352400720c */ /* 0x080fe20003f26270 */
[----:B------:R-:W-:Y:S01]  /*38f0*/  VIADD R36, R40, 0x38 ;  /* 0x0000003828247836 */ /* 0x000fe20000000000 */
[----:B------:R-:W-:Y:S01]  /*3900*/  FSEL R157, R157, -INF , !P0 ;  /* 0xff8000009d9d7808 */ /* 0x000fe20004000000 */
[----:B------:R-:W-:Y:S01]  /*3910*/  FMUL.FTZ R60, R20, UR10 ;  /* 0x0000000a143c7c20 */ /* 0x000fe20008410000 */
[----:B--2---:R-:W-:Y:S01]  /*3920*/  FSEL R91, R91, -INF , !P1 ;  /* 0xff8000005b5b7808 */ /* 0x004fe20004800000 */
[----:B------:R-:W2:Y:S01]  /*3930*/  MUFU.TANH R41, R41 ;  /* 0x0000002900297308 */ /* 0x000ea20000002400 */
[----:B-1----:R-:W1:Y:S01]  /*3940*/  LDSM.16.M88.4 R16, [R140+0x1c00] ;  /* 0x001c00008c10783b */ /* 0x002e620000000200 */
[CC--:B------:R-:W-:Y:S01]  /*3950*/  ISETP.GE.AND P0, PT, R36.reuse, R54.reuse, PT ;  /* 0x000000362400720c */ /* 0x0c0fe20003f06270 */
[----:B------:R-:W-:Y:S01]  /*3960*/  FMUL.FTZ R87, R23, UR10 ;  /* 0x0000000a17577c20 */ /* 0x000fe20008410000 */
[-C--:B------:R-:W-:Y:S01]  /*3970*/  ISETP.GE.AND P1, PT, R36, R53.reuse, PT ;  /* 0x000000352400720c */ /* 0x080fe20003f26270 */
[C---:B------:R-:W-:Y:S01]  /*3980*/  VIADD R36, R40.reuse, 0x39 ;  /* 0x0000003928247836 */ /* 0x040fe20000000000 */
[----:B------:R-:W-:Y:S01]  /*3990*/  FSEL R20, R79, -INF , !P3 ;  /* 0xff8000004f147808 */ /* 0x000fe20005800000 */
[----:B------:R-:W-:Y:S01]  /*39a0*/  VIADD R23, R40, 0x49 ;  /* 0x0000004928177836 */ /* 0x000fe20000000000 */
[----:B------:R-:W-:Y:S01]  /*39b0*/  FSEL R80, R80, -INF , !P2 ;  /* 0xff80000050507808 */ /* 0x000fe20005000000 */
[----:B------:R-:W-:Y:S01]  /*39c0*/  MUFU.TANH R42, R42 ;  /* 0x0000002a002a7308 */ /* 0x000fe20000002400 */
[----:B------:R-:W-:Y:S01]  /*39d0*/  ISETP.GE.AND P3, PT, R36, R54, PT ;  /* 0x000000362400720c */ /* 0x000fe20003f66270 */
[----:B------:R-:W-:Y:S01]  /*39e0*/  FMUL.FTZ R22, R22, UR10 ;  /* 0x0000000a16167c20 */ /* 0x000fe20008410000 */
[----:B------:R-:W-:Y:S01]  /*39f0*/  ISETP.GE.AND P2, PT, R36, R53, PT ;  /* 0x000000352400720c */ /* 0x000fe20003f46270 */
[----:B------:R-:W-:Y:S01]  /*3a00*/  FMUL.FTZ R21, R21, UR10 ;  /* 0x0000000a15157c20 */ /* 0x000fe20008410000 */
[----:B---3--:R-:W-:Y:S01]  /*3a10*/  HMMA.16816.F32.BF16 R36, R12, R28, RZ ;  /* 0x0000001c0c24723c */ /* 0x008fe200000418ff */
[----:B------:R-:W-:Y:S01]  /*3a20*/  FSEL R131, R131, -INF , !P5 ;  /* 0xff80000083837808 */ /* 0x000fe20006800000 */
[----:B------:R-:W-:-:S04]  /*3a30*/  DEPBAR.LE SB0, 0x0 ;  /* 0x000080000000791a */ /* 0x000fc80000000000 */
[----:B------:R-:W-:Y:S01]  /*3a40*/  HMMA.16816.F32.BF16 R12, R12, R30, RZ ;  /* 0x0000001e0c0c723c */ /* 0x000fe200000418ff */
[----:B------:R-:W3:Y:S01]  /*3a50*/  MUFU.TANH R123, R123 ;  /* 0x0000007b007b7308 */ /* 0x000ee20000002400 */
[----:B------:R-:W-:Y:S01]  /*3a60*/  VIADD R28, R40, 0x48 ;  /* 0x00000048281c7836 */ /* 0x000fe20000000000 */
[----:B------:R-:W-:Y:S02]  /*3a70*/  ISETP.GE.AND P5, PT, R62, R54, PT ;  /* 0x000000363e00720c */ /* 0x000fe40003fa6270 */
[----:B------:R-:W-:Y:S02]  /*3a80*/  FSEL R93, R93, -INF , !P4 ;  /* 0xff8000005d5d7808 */ /* 0x000fe40006000000 */
[----:B----4-:R-:W-:Y:S02]  /*3a90*/  FSEL R84, R84, -INF , !P3 ;  /* 0xff80000054547808 */ /* 0x010fe40005800000 */
[----:B------:R-:W4:Y:S01]  /*3aa0*/  MUFU.TANH R127, R127 ;  /* 0x0000007f007f7308 */ /* 0x000f220000002400 */
[----:B------:R-:W-:-:S02]  /*3ab0*/  FSEL R105, R105, -INF , !P1 ;  /* 0xff80000069697808 */ /* 0x000fc40004800000 */
[----:B------:R-:W-:Y:S02]  /*3ac0*/  FSEL R129, R129, -INF , !P2 ;  /* 0xff80000081817808 */ /* 0x000fe40005000000 */
[-C--:B------:R-:W-:Y:S02]  /*3ad0*/  ISETP.GE.AND P4, PT, R62, R53.reuse, PT ;  /* 0x000000353e00720c */ /* 0x080fe40003f86270 */
[-C--:B------:R-:W-:Y:S01]  /*3ae0*/  ISETP.GE.AND P3, PT, R61, R53.reuse, PT ;  /* 0x000000353d00720c */ /* 0x080fe20003f66270 */
[----:B------:R-:W-:Y:S01]  /*3af0*/  MUFU.TANH R47, R47 ;  /* 0x0000002f002f7308 */ /* 0x000fe20000002400 */
[C---:B------:R-:W-:Y:S02]  /*3b00*/  ISETP.GE.AND P1, PT, R28.reuse, R54, PT ;  /* 0x000000361c00720c */ /* 0x040fe40003f26270 */
[----:B------:R-:W-:Y:S01]  /*3b10*/  ISETP.GE.AND P2, PT, R28, R53, PT ;  /* 0x000000351c00720c */ /* 0x000fe20003f46270 */
[----:B-1----:R-:W-:Y:S01]  /*3b20*/  HMMA.16816.F32.BF16 R36, R8, R16, R36 ;  /* 0x000000100824723c */ /* 0x002fe20000041824 */
[----:B--2---:R-:W-:-:S02]  /*3b30*/  FSEL R28, R41, -INF , !P5 ;  /* 0xff800000291c7808 */ /* 0x004fc40006800000 */
[-C--:B------:R-:W-:Y:S01]  /*3b40*/  ISETP.GE.AND P5, PT, R23, R54.reuse, PT ;  /* 0x000000361700720c */ /* 0x080fe20003fa6270 */
[----:B------:R-:W1:Y:S01]  /*3b50*/  MUFU.TANH R55, R55 ;  /* 0x0000003700377308 */ /* 0x000e620000002400 */
[----:B------:R-:W-:Y:S01]  /*3b60*/  FSEL R82, R82, -INF , !P0 ;  /* 0xff80000052527808 */ /* 0x000fe20004000000 */
[----:B------:R-:W-:Y:S01]  /*3b70*/  HMMA.16816.F32.BF16 R12, R8, R18, R12 ;  /* 0x00000012080c723c */ /* 0x000fe2000004180c */
[C---:B------:R-:W-:Y:S01]  /*3b80*/  VIADD R16, R40.reuse, 0x50 ;  /* 0x0000005028107836 */ /* 0x040fe20000000000 */
[----:B------:R-:W-:Y:S01]  /*3b90*/  FSEL R113, R113, -INF , !P4 ;  /* 0xff80000071717808 */ /* 0x000fe20006000000 */
[C---:B------:R-:W-:Y:S01]  /*3ba0*/  VIADD R17, R40.reuse, 0x51 ;  /* 0x0000005128117836 */ /* 0x040fe20000000000 */
[----:B------:R-:W-:Y:S02]  /*3bb0*/  FSEL R107, R107, -INF , !P3 ;  /* 0xff8000006b6b7808 */ /* 0x000fe40005800000 */
[----:B------:R-:W-:Y:S01]  /*3bc0*/  MUFU.TANH R125, R125 ;  /* 0x0000007d007d7308 */ /* 0x000fe20000002400 */
[-C--:B------:R-:W-:Y:S01]  /*3bd0*/  ISETP.GE.AND P0, PT, R61, R54.reuse, PT ;  /* 0x000000363d00720c */ /* 0x080fe20003f06270 */
[----:B------:R-:W-:Y:S01]  /*3be0*/  VIADD R8, R40, 0x60 ;  /* 0x0000006028087836 */ /* 0x000fe20000000000 */
[----:B------:R-:W-:Y:S01]  /*3bf0*/  ISETP.GE.AND P4, PT, R16, R54, PT ;  /* 0x000000361000720c */ /* 0x000fe20003f86270 */
[----:B------:R-:W-:Y:S01]  /*3c00*/  VIADD R9, R40, 0x59 ;  /* 0x0000005928097836 */ /* 0x000fe20000000000 */
[----:B------:R-:W-:Y:S01]  /*3c10*/  ISETP.GE.AND P3, PT, R16, R53, PT ;  /* 0x000000351000720c */ /* 0x000fe20003f66270 */
[----:B------:R-:W-:Y:S01]  /*3c20*/  VIADD R10, R40, 0x69 ;  /* 0x00000069280a7836 */ /* 0x000fe20000000000 */
[----:B------:R-:W-:Y:S01]  /*3c30*/  FSEL R30, R43, -INF , !P1 ;  /* 0xff8000002b1e7808 */ /* 0x000fe20004800000 */
[----:B------:R-:W-:Y:S01]  /*3c40*/  MUFU.TANH R57, R57 ;  /* 0x0000003900397308 */ /* 0x000fe20000002400 */
[----:B------:R-:W-:-:S02]  /*3c50*/  FSEL R16, R45, -INF , !P5 ;  /* 0xff8000002d107808 */ /* 0x000fc40006800000 */
[CC--:B------:R-:W-:Y:S01]  /*3c60*/  ISETP.GE.AND P1, PT, R17.reuse, R54.reuse, PT ;  /* 0x000000361100720c */ /* 0x0c0fe20003f26270 */
[----:B------:R-:W-:Y:S01]  /*3c70*/  FMUL.FTZ R36, R36, UR10 ;  /* 0x0000000a24247c20 */ /* 0x000fe20008410000 */
[-C--:B------:R-:W-:Y:S01]  /*3c80*/  ISETP.GE.AND P5, PT, R17, R53.reuse, PT ;  /* 0x000000351100720c */ /* 0x080fe20003fa6270 */
[----:B------:R-:W-:Y:S01]  /*3c90*/  VIADD R17, R40, 0x58 ;  /* 0x0000005828117836 */ /* 0x000fe20000000000 */
[----:B------:R-:W-:Y:S01]  /*3ca0*/  FSEL R117, R117, -INF , !P3 ;  /* 0xff80000075757808 */ /* 0x000fe20005800000 */
[----:B------:R-:W2:Y:S01]  /*3cb0*/  MUFU.TANH R109, R109 ;  /* 0x0000006d006d7308 */ /* 0x000ea20000002400 */
[----:B---3--:R-:W-:Y:S01]  /*3cc0*/  FSEL R123, R123, -INF , !P5 ;  /* 0xff8000007b7b7808 */ /* 0x008fe20006800000 */
[----:B------:R-:W-:Y:S01]  /*3cd0*/  FMUL.FTZ R12, R12, UR10 ;  /* 0x0000000a0c0c7c20 */ /* 0x000fe20008410000 */
[----:B----4-:R-:W-:Y:S01]  /*3ce0*/  FSEL R127, R127, -INF , !P2 ;  /* 0xff8000007f7f7808 */ /* 0x010fe20005000000 */
[----:B------:R-:W-:Y:S01]  /*3cf0*/  FMUL.FTZ R37, R37, UR10 ;  /* 0x0000000a25257c20 */ /* 0x000fe20008410000 */
[-C--:B------:R-:W-:Y:S01]  /*3d00*/  ISETP.GE.AND P3, PT, R8, R54.reuse, PT ;  /* 0x000000360800720c */ /* 0x080fe20003f66270 */
[----:B------:R-:W-:Y:S01]  /*3d10*/  FMUL.FTZ R43, R14, UR10 ;  /* 0x0000000a0e2b7c20 */ /* 0x000fe20008410000 */
[-C--:B------:R-:W-:Y:S01]  /*3d20*/  ISETP.GE.AND P5, PT, R8, R53.reuse, PT ;  /* 0x000000350800720c */ /* 0x080fe20003fa6270 */
[----:B------:R3:W4:Y:S01]  /*3d30*/  MUFU.TANH R95, R22 ;  /* 0x00000016005f7308 */ /* 0x0007220000002400 */
[----:B------:R-:W-:Y:S01]  /*3d40*/  ISETP.GE.AND P2, PT, R17, R54, PT ;  /* 0x000000361100720c */ /* 0x000fe20003f46270 */
[----:B------:R-:W-:Y:S01]  /*3d50*/  VIADD R8, R40, 0x61 ;  /* 0x0000006128087836 */ /* 0x000fe20000000000 */
[----:B-1----:R-:W-:Y:S01]  /*3d60*/  FSEL R18, R55, -INF , !P1 ;  /* 0xff80000037127808 */ /* 0x002fe20004800000 */
[----:B------:R-:W-:Y:S01]  /*3d70*/  FMUL.FTZ R13, R13, UR10 ;  /* 0x0000000a0d0d7c20 */ /* 0x000fe20008410000 */
[----:B------:R-:W-:Y:S01]  /*3d80*/  ISETP.GE.AND P1, PT, R9, R53, PT ;  /* 0x000000350900720c */ /* 0x000fe20003f26270 */
[----:B------:R-:W-:Y:S01]  /*3d90*/  FMUL.FTZ R38, R38, UR10 ;  /* 0x0000000a26267c20 */ /* 0x000fe20008410000 */
[----:B------:R-:W-:Y:S01]  /*3da0*/  FMUL.FTZ R39, R39, UR10 ;  /* 0x0000000a27277c20 */ /* 0x000fe20008410000 */
[----:B------:R-:W1:Y:S01]  /*3db0*/  MUFU.TANH R87, R87 ;  /* 0x0000005700577308 */ /* 0x000e620000002400 */
[----:B--2---:R-:W-:Y:S01]  /*3dc0*/  FSEL R109, R109, -INF , !P1 ;  /* 0xff8000006d6d7808 */ /* 0x004fe20004800000 */
[----:B------:R-:W-:-:S06]  /*3dd0*/  FMUL.FTZ R15, R15, UR10 ;  /* 0x0000000a0f0f7c20 */ /* 0x000fcc0008410000 */
[----:B------:R2:W-:Y:S01]  /*3de0*/  MUFU.TANH R102, R32 ;  /* 0x0000002000667308 */ /* 0x0005e20000002400 */
[----:B---3--:R-:W-:Y:S02]  /*3df0*/  FSEL R22, R42, -INF , !P0 ;  /* 0xff8000002a167808 */ /* 0x008fe40004000000 */
[-C--:B------:R-:W-:Y:S02]  /*3e00*/  ISETP.GE.AND P0, PT, R23, R53.reuse, PT ;  /* 0x000000351700720c */ /* 0x080fe40003f06270 */
[----:B----4-:R-:W-:Y:S02]  /*3e10*/  FSEL R95, R95, -INF , !P5 ;  /* 0xff8000005f5f7808 */ /* 0x010fe40006800000 */
[----:B------:R-:W-:Y:S01]  /*3e20*/  FSEL R125, R125, -INF , !P0 ;  /* 0xff8000007d7d7808 */ /* 0x000fe20004000000 */
[----:B------:R3:W4:Y:S01]  /*3e30*/  MUFU.TANH R63, R34 ;  /* 0x00000022003f7308 */ /* 0x0007220000002400 */
[----:B------:R-:W-:-:S04]  /*3e40*/  ISETP.GE.AND P0, PT, R17, R53, PT ;  /* 0x000000351100720c */ /* 0x000fc80003f06270 */
[----:B------:R-:W-:-:S03]  /*3e50*/  FSEL R119, R119, -INF , !P0 ;  /* 0xff80000077777808 */ /* 0x000fc60004000000 */
[----:B------:R-:W5:Y:S01]  /*3e60*/  MUFU.TANH R60, R60 ;  /* 0x0000003c003c7308 */ /* 0x000f620000002400 */
[----:B--2---:R-:W-:Y:S02]  /*3e70*/  FSEL R32, R47, -INF , !P4 ;  /* 0xff8000002f207808 */ /* 0x004fe40006000000 */
[----:B------:R-:W-:Y:S01]  /*3e80*/  ISETP.GE.AND P4, PT, R9, R54, PT ;  /* 0x000000360900720c */ /* 0x000fe20003f86270 */
[----:B------:R-:W-:-:S03]  /*3e90*/  VIADD R9, R40, 0x68 ;  /* 0x0000006828097836 */ /* 0x000fc60000000000 */
[----:B------:R-:W-:Y:S01]  /*3ea0*/  FSEL R76, R59, -INF , !P4 ;  /* 0xff8000003b4c7808 */ /* 0x000fe20006000000 */
[----:B------:R-:W2:Y:S01]  /*3eb0*/  MUFU.TANH R21, R21 ;  /* 0x0000001500157308 */ /* 0x000ea20000002400 */
[----:B---3--:R-:W-:Y:S02]  /*3ec0*/  FSEL R34, R57, -INF , !P2 ;  /* 0xff80000039227808 */ /* 0x008fe40005000000 */
[CC--:B------:R-:W-:Y:S02]  /*3ed0*/  ISETP.GE.AND P2, PT, R8.reuse, R54.reuse, PT ;  /* 0x000000360800720c */ /* 0x0c0fe40003f46270 */
[-C--:B------:R-:W-:Y:S02]  /*3ee0*/  ISETP.GE.AND P4, PT, R8, R53.reuse, PT ;  /* 0x000000350800720c */ /* 0x080fe40003f86270 */
[C---:B------:R-:W-:Y:S01]  /*3ef0*/  ISETP.GE.AND P0, PT, R9.reuse, R54, PT ;  /* 0x000000360900720c */ /* 0x040fe20003f06270 */
[----:B------:R-:W3:Y:S01]  /*3f00*/  MUFU.TANH R8, R12 ;  /* 0x0000000c00087308 */ /* 0x000ee20000002400 */
[----:B------:R-:W-:Y:S01]  /*3f10*/  ISETP.GE.AND P1, PT, R9, R53, PT ;  /* 0x000000350900720c */ /* 0x000fe20003f26270 */
[----:B------:R-:W-:Y:S01]  /*3f20*/  VIADD R9, R40, 0x70 ;  /* 0x0000007028097836 */ /* 0x000fe20000000000 */
[----:B-1----:R-:W-:-:S02]  /*3f30*/  FSEL R87, R87, -INF , !P4 ;  /* 0xff80000057577808 */ /* 0x002fc40006000000 */
[----:B----4-:R-:W-:Y:S02]  /*3f40*/  FSEL R63, R63, -INF , !P1 ;  /* 0xff8000003f3f7808 */ /* 0x010fe40004800000 */
[CC--:B------:R-:W-:Y:S01]  /*3f50*/  ISETP.GE.AND P5, PT, R9.reuse, R54.reuse, PT ;  /* 0x000000360900720c */ /* 0x0c0fe20003fa6270 */
[----:B------:R-:W1:Y:S01]  /*3f60*/  MUFU.TANH R90, R33 ;  /* 0x00000021005a7308 */ /* 0x000e620000002400 */
[----:B------:R-:W-:Y:S01]  /*3f70*/  ISETP.GE.AND P4, PT, R9, R53, PT ;  /* 0x000000350900720c */ /* 0x000fe20003f86270 */
[----:B------:R-:W-:Y:S01]  /*3f80*/  VIADD R9, R40, 0x78 ;  /* 0x0000007828097836 */ /* 0x000fe20000000000 */
[----:B-----5:R-:W-:Y:S02]  /*3f90*/  FSEL R94, R60, -INF , !P3 ;  /* 0xff8000003c5e7808 */ /* 0x020fe40005800000 */
[----:B--2---:R-:W-:Y:S02]  /*3fa0*/  FSEL R92, R21, -INF , !P2 ;  /* 0xff800000155c7808 */ /* 0x004fe40005000000 */
[-C--:B------:R-:W-:Y:S01]  /*3fb0*/  ISETP.GE.AND P1, PT, R9, R54.reuse, PT ;  /* 0x000000360900720c */ /* 0x080fe20003f26270 */
[----:B------:R-:W2:Y:S01]  /*3fc0*/  MUFU.TANH R61, R35 ;  /* 0x00000023003d7308 */ /* 0x000ea20000002400 */
[----:B------:R-:W-:-:S02]  /*3fd0*/  ISETP.GE.AND P3, PT, R10, R54, PT ;  /* 0x000000360a00720c */ /* 0x000fc40003f66270 */
[----:B---3--:R-:W-:Y:S02]  /*3fe0*/  FSEL R14, R8, -INF , !P1 ;  /* 0xff800000080e7808 */ /* 0x008fe40004800000 */
[----:B------:R-:W-:Y:S01]  /*3ff0*/  ISETP.GE.AND P2, PT, R10, R53, PT ;  /* 0x000000350a00720c */ /* 0x000fe20003f46270 */
[----:B------:R-:W-:Y:S01]  /*4000*/  VIADD R10, R40, 0x71 ;  /* 0x00000071280a7836 */ /* 0x000fe20000000000 */
[----:B------:R-:W-:Y:S01]  /*4010*/  ISETP.GT.AND P1, PT, R150, R145, PT ;  /* 0x000000919600720c */ /* 0x000fe20003f24270 */
[----:B------:R-:W3:Y:S01]  /*4020*/  MUFU.TANH R96, R36 ;  /* 0x0000002400607308 */ /* 0x000ee20000002400 */
[----:B------:R-:W-:Y:S01]  /*4030*/  FSEL R102, R102, -INF , !P0 ;  /* 0xff80000066667808 */ /* 0x000fe20004000000 */
[----:B------:R-:W-:Y:S01]  /*4040*/  VIADD R40, R40, 0x79 ;  /* 0x0000007928287836 */ /* 0x000fe20000000000 */
[----:B------:R-:W-:Y:S02]  /*4050*/  ISETP.GE.AND P0, PT, R10, R54, PT ;  /* 0x000000360a00720c */ /* 0x000fe40003f06270 */
[----:B-1----:R-:W-:-:S02]  /*4060*/  FSEL R90, R90, -INF , !P3 ;  /* 0xff8000005a5a7808 */ /* 0x002fc40005800000 */
[-C--:B------:R-:W-:Y:S01]  /*4070*/  ISETP.GE.AND P3, PT, R10, R53.reuse, PT ;  /* 0x000000350a00720c */ /* 0x080fe20003f66270 */
[----:B------:R-:W1:Y:S01]  /*4080*/  MUFU.TANH R88, R37 ;  /* 0x0000002500587308 */ /* 0x000e620000002400 */
[----:B--2---:R-:W-:Y:S02]  /*4090*/  FSEL R61, R61, -INF , !P2 ;  /* 0xff8000003d3d7808 */ /* 0x004fe40005000000 */
[----:B------:R-:W-:-:S05]  /*40a0*/  ISETP.GE.AND P2, PT, R9, R53, PT ;  /* 0x000000350900720c */ /* 0x000fca0003f46270 */
[----:B------:R-:W2:Y:S01]  /*40b0*/  MUFU.TANH R100, R13 ;  /* 0x0000000d00647308 */ /* 0x000ea20000002400 */
[----:B---3--:R-:W-:Y:S01]  /*40c0*/  FSEL R96, R96, -INF , !P5 ;  /* 0xff80000060607808 */ /* 0x008fe20006800000 */
[----:B------:R-:W-:Y:S01]  /*40d0*/  BAR.SYNC.DEFER_BLOCKING 0x0 ;  /* 0x0000000000007b1d */ /* 0x000fe20000010000 */
[----:B------:R-:W-:-:S05]  /*40e0*/  ISETP.GE.AND P5, PT, R40, R54, PT ;  /* 0x000000362800720c */ /* 0x000fca0003fa6270 */
[----:B------:R-:W3:Y:S01]  /*40f0*/  MUFU.TANH R55, R38 ;  /* 0x0000002600377308 */ /* 0x000ee20000002400 */
[----:B-1----:R-:W-:Y:S02]  /*4100*/  FSEL R88, R88, -INF , !P0 ;  /* 0xff80000058587808 */ /* 0x002fe40004000000 */
        /* <DEDUP_REMOVED lines=43> */
[----:B------:R-:W-:Y:S02]  /*43c0*/  ISETP.NE.AND P2, PT, R9, RZ, PT ;  /* 0x000000ff0900720c */ /* 0x000fe40003f45270 */
[----:B------:R-:W-:-:S05]  /*43d0*/  LOP3.LUT R2, RZ, R9, RZ, 0x33, !PT ;  /* 0x00000009ff027212 */ /* 0x000fca00078e33ff */
        /* <DEDUP_REMOVED lines=25> */
.L_x_3996:
[----:B------:R-:W-:-:S04]  /*4570*/  LEA R15, -R48, RZ, 0x7 ;  /* 0x000000ff300f7211 */ /* 0x000fc800078e39ff */
[----:B------:R-:W-:-:S07]  /*4580*/  SHF.R.S32.HI R2, RZ, 0x1f, R15 ;  /* 0x0000001fff027819 */ /* 0x000fce000001140f */
.L_x_3997:
        /* <DEDUP_REMOVED lines=52> */
.L_x_3999:
[----:B------:R-:W-:Y:S05]  /*48d0*/  BSYNC B0 ;  /* 0x0000000000007941 */ /* 0x000fea0003800000 */
.L_x_3998:
[----:B------:R-:W0:Y:S01]  /*48e0*/  LDGDEPBAR ;  /* 0x00000000000079af */ /* 0x000e220000000000 */
[----:B------:R-:W-:-:S04]  /*48f0*/  IADD3 R52, P0, R15, R52, RZ ;  /* 0x000000340f347210 */ /* 0x000fc80007f1e0ff */
[----:B------:R-:W-:-:S09]  /*4900*/  IADD3.X R3, R2, R3, RZ, P0, !PT ;  /* 0x0000000302037210 */ /* 0x000fd200007fe4ff */
.L_x_3995:
[----:B-12---:R-:W-:Y:S01]  /*4910*/  FMNMX.FTZ R9, R6, R44, !PT ;  /* 0x0000002c06097209 */ /* 0x006fe20007810000 */
[----:B------:R-:W-:Y:S01]  /*4920*/  ULDC UR11, c[0x0][0x2ec] ;  /* 0x0000bb00000b7ab9 */ /* 0x000fe20000000800 */
[----:B------:R-:W-:Y:S01]  /*4930*/  LEA R139, R139, UR4, 0x1 ;  /* 0x000000048b8b7c11 */ /* 0x000fe2000f8e08ff */
[----:B------:R-:W-:Y:S01]  /*4940*/  ULDC.64 UR8, c[0x0][0x218] ;  /* 0x0000860000087ab9 */ /* 0x000fe20000000a00 */
        /* <DEDUP_REMOVED lines=65> */
[----:B------:R-:W-:Y:S01]  /*4d60*/  LDSM.16.MT88.4 R16, [R139+0x3400] ;  /* 0x003400008b10783b */ /* 0x000fe20000004200 */
[----:B------:R-:W-:Y:S01]  /*4d70*/  FMNMX.FTZ R0, R113, R0, !PT ;  /* 0x0000000071007209 */ /* 0x000fe20007810000 */
[--C-:B------:R-:W-:Y:S01]  /*4d80*/  FFMA.FTZ R28, R14, UR11, -R103.reuse ;  /* 0x0000000b0e1c7c23 */ /* 0x100fe20008010867 */
[----:B------:R-:W1:Y:S01]  /*4d90*/  MUFU.EX2 R112, R112 ;  /* 0x0000007000707308 */ /* 0x000e620000000800 */
[--C-:B------:R-:W-:Y:S01]  /*4da0*/  FFMA.FTZ R97, R66, UR11, -R103.reuse ;  /* 0x0000000b42617c23 */ /* 0x100fe20008010867 */
[----:B------:R-:W-:Y:S01]  /*4db0*/  FMNMX.FTZ R0, R107, R0, !PT ;  /* 0x000000006b007209 */ /* 0x000fe20007810000 */
[--C-:B------:R-:W-:Y:S01]  /*4dc0*/  FFMA.FTZ R31, R90, UR11, -R103.reuse ;  /* 0x0000000b5a1f7c23 */ /* 0x100fe20008010867 */
[----:B------:R-:W-:Y:S01]  /*4dd0*/  LDSM.16.MT88.4 R12, [R138+0x3400] ;  /* 0x003400008a0c783b */ /* 0x000fe20000004200 */
        /* <DEDUP_REMOVED lines=32> */
[----:B------:R-:W-:Y:S01]  /*4fe0*/  FADD.FTZ R121, R121, R112 ;  /* 0x0000007079797221 */ /* 0x000fe20000010000 */
[----:B------:R-:W-:Y:S01]  /*4ff0*/  FFMA.FTZ R100, R100, UR11, -R103 ;  /* 0x0000000b64647c23 */ /* 0x000fe20008010867 */
[----:B------:R-:W-:Y:S01]  /*5000*/  FMNMX.FTZ R0, R63, R0, !PT ;  /* 0x000000003f007209 */ /* 0x000fe20007810000 */
[----:B------:R-:W-:Y:S01]  /*5010*/  MUFU.EX2 R89, R89 ;  /* 0x0000005900597308 */ /* 0x000fe20000000800 */
[----:B------:R-:W-:-:S02]  /*5020*/  FADD.FTZ R106, R106, R121 ;  /* 0x000000796a6a7221 */ /* 0x000fc40000010000 */
        /* <DEDUP_REMOVED lines=65> */
[----:B------:R-:W-:-:S07]  /*5440*/  LEA.HI.X R159, R52, UR9, R3, 0x1, P0 ;  /* 0x00000009349f7c11 */ /* 0x000fce00080f0c03 */
[----:B------:R-:W3:Y:S01]  /*5450*/  MUFU.EX2 R92, R92 ;  /* 0x0000005c005c7308 */ /* 0x000ee20000000800 */
[----:B----4-:R-:W-:-:S07]  /*5460*/  F2FP.BF16.F32.PACK_AB R71, R102, R115 ;  /* 0x000000736647723e */ /* 0x010fce00000010ff */
[----:B------:R-:W-:Y:S01]  /*5470*/  MUFU.EX2 R90, R90 ;  /* 0x0000005a005a7308 */ /* 0x000fe20000000800 */
[C---:B-1----:R-:W-:Y:S06]  /*5480*/  HMMA.16816.F32.BF16 R80, R68.reuse, R76, RZ ;  /* 0x0000004c4450723c */ /* 0x042fec00000418ff */
[C---:B------:R-:W-:Y:S01]  /*5490*/  HMMA.16816.F32.BF16 R76, R68.reuse, R78, RZ ;  /* 0x0000004e444c723c */ /* 0x040fe200000418ff */
[----:B------:R-:W1:Y:S05]  /*54a0*/  MUFU.EX2 R85, R85 ;  /* 0x0000005500557308 */ /* 0x000e6a0000000800 */
[C---:B--2---:R-:W-:Y:S03]  /*54b0*/  HMMA.16816.F32.BF16 R72, R68.reuse, R4, RZ ;  /* 0x000000044448723c */ /* 0x044fe600000418ff */
[----:B------:R-:W-:Y:S03]  /*54c0*/  MUFU.EX2 R67, R67 ;  /* 0x0000004300437308 */ /* 0x000fe60000000800 */
[----:B------:R-:W-:Y:S01]  /*54d0*/  HMMA.16816.F32.BF16 R68, R68, R6, RZ ;  /* 0x000000064444723c */ /* 0x000fe200000418ff */
[----:B------:R-:W-:-:S02]  /*54e0*/  F2FP.BF16.F32.PACK_AB R4, R97, R98 ;  /* 0x000000626104723e */ /* 0x000fc400000010ff */
[----:B---3--:R-:W-:Y:S02]  /*54f0*/  F2FP.BF16.F32.PACK_AB R5, R92, R99 ;  /* 0x000000635c05723e */ /* 0x008fe400000010ff */
[----:B------:R-:W2:Y:S02]  /*5500*/  MUFU.EX2 R64, R64 ;  /* 0x0000004000407308 */ /* 0x000ea40000000800 */
[----:B------:R-:W-:Y:S02]  /*5510*/  F2FP.BF16.F32.PACK_AB R6, R66, R89 ;  /* 0x000000594206723e */ /* 0x000fe400000010ff */
[----:B-1----:R-:W-:-:S04]  /*5520*/  F2FP.BF16.F32.PACK_AB R7, R85, R90 ;  /* 0x0000005a5507723e */ /* 0x002fc800000010ff */
[----:B------:R-:W-:Y:S03]  /*5530*/  MUFU.EX2 R91, R157 ;  /* 0x0000009d005b7308 */ /* 0x000fe60000000800 */
[C---:B------:R-:W-:Y:S05]  /*5540*/  HMMA.16816.F32.BF16 R80, R4.reuse, R16, R80 ;  /* 0x000000100450723c */ /* 0x040fea0000041850 */
[----:B------:R-:W1:Y:S01]  /*5550*/  MUFU.EX2 R84, R84 ;  /* 0x0000005400547308 */ /* 0x000e620000000800 */
[C---:B------:R-:W-:Y:S01]  /*5560*/  HMMA.16816.F32.BF16 R76, R4.reuse, R18, R76 ;  /* 0x00000012044c723c */ /* 0x040fe2000004184c */
[----:B------:R-:W3:Y:S05]  /*5570*/  LDSM.16.MT88.4 R16, [R139+0x3c00] ;  /* 0x003c00008b10783b */ /* 0x000eea0000004200 */
[C---:B------:R-:W-:Y:S01]  /*5580*/  HMMA.16816.F32.BF16 R72, R4.reuse, R12, R72 ;  /* 0x0000000c0448723c */ /* 0x040fe20000041848 */
[----:B------:R-:W-:Y:S05]  /*5590*/  MUFU.EX2 R88, R88 ;  /* 0x0000005800587308 */ /* 0x000fea0000000800 */
[----:B------:R-:W-:Y:S01]  /*55a0*/  HMMA.16816.F32.BF16 R68, R4, R14, R68 ;  /* 0x0000000e0444723c */ /* 0x000fe20000041844 */
[----:B------:R-:W4:Y:S02]  /*55b0*/  LDSM.16.MT88.4 R12, [R138+0x3c00] ;  /* 0x003c00008a0c783b */ /* 0x000f240000004200 */
[----:B------:R-:W5:Y:S04]  /*55c0*/  MUFU.EX2 R93, R93 ;  /* 0x0000005d005d7308 */ /* 0x000f680000000800 */
[----:B------:R-:W-:-:S02]  /*55d0*/  F2FP.BF16.F32.PACK_AB R4, R62, R65 ;  /* 0x000000413e04723e */ /* 0x000fc400000010ff */
[----:B--2---:R-:W-:Y:S02]  /*55e0*/  F2FP.BF16.F32.PACK_AB R5, R64, R67 ;  /* 0x000000434005723e */ /* 0x004fe400000010ff */
[----:B------:R-:W-:Y:S01]  /*55f0*/  F2FP.BF16.F32.PACK_AB R6, R59, R60 ;  /* 0x0000003c3b06723e */ /* 0x000fe200000010ff */
[----:B------:R-:W-:Y:S01]  /*5600*/  MUFU.EX2 R105, R105 ;  /* 0x0000006900697308 */ /* 0x000fe20000000800 */
[----:B-1----:R-:W-:-:S07]  /*5610*/  F2FP.BF16.F32.PACK_AB R7, R84, R91 ;  /* 0x0000005b5407723e */ /* 0x002fce00000010ff */
[----:B------:R-:W1:Y:S01]  /*5620*/  MUFU.EX2 R94, R94 ;  /* 0x0000005e005e7308 */ /* 0x000e620000000800 */
[C---:B------:R-:W-:Y:S06]  /*5630*/  HMMA.16816.F32.BF16 R80, R4.reuse, R20, R80 ;  /* 0x000000140450723c */ /* 0x040fec0000041850 */
[C---:B------:R-:W-:Y:S01]  /*5640*/  HMMA.16816.F32.BF16 R76, R4.reuse, R22, R76 ;  /* 0x00000016044c723c */ /* 0x040fe2000004184c */
[----:B------:R-:W-:Y:S01]  /*5650*/  MUFU.EX2 R40, R40 ;  /* 0x0000002800287308 */ /* 0x000fe20000000800 */
[----:B------:R-:W-:Y:S04]  /*5660*/  LDSM.16.MT88.4 R20, [R138+0x4000] ;  /* 0x004000008a14783b */ /* 0x000fe80000004200 */
[C---:B------:R-:W-:Y:S03]  /*5670*/  HMMA.16816.F32.BF16 R72, R4.reuse, R8, R72 ;  /* 0x000000080448723c */ /* 0x040fe60000041848 */
[----:B------:R-:W-:Y:S03]  /*5680*/  MUFU.EX2 R39, R39 ;  /* 0x0000002700277308 */ /* 0x000fe60000000800 */
[----:B------:R-:W-:Y:S01]  /*5690*/  HMMA.16816.F32.BF16 R68, R4, R10, R68 ;  /* 0x0000000a0444723c */ /* 0x000fe20000041844 */
[----:B------:R-:W2:Y:S04]  /*56a0*/  LDSM.16.MT88.4 R8, [R139+0x4000] ;  /* 0x004000008b08783b */ /* 0x000ea80000004200 */
[----:B------:R-:W-:Y:S02]  /*56b0*/  MUFU.EX2 R96, R96 ;  /* 0x0000006000607308 */ /* 0x000fe40000000800 */
[----:B------:R-:W-:-:S02]  /*56c0*/  F2FP.BF16.F32.PACK_AB R4, R57, R58 ;  /* 0x0000003a3904723e */ /* 0x000fc400000010ff */
[----:B-----5:R-:W-:Y:S02]  /*56d0*/  F2FP.BF16.F32.PACK_AB R5, R93, R88 ;  /* 0x000000585d05723e */ /* 0x020fe400000010ff */
[----:B------:R-:W-:Y:S02]  /*56e0*/  F2FP.BF16.F32.PACK_AB R6, R45, R56 ;  /* 0x000000382d06723e */ /* 0x000fe400000010ff */
[----:B-1----:R-:W-:Y:S01]  /*56f0*/  F2FP.BF16.F32.PACK_AB R7, R94, R105 ;  /* 0x000000695e07723e */ /* 0x002fe200000010ff */
[----:B------:R-:W1:Y:S06]  /*5700*/  MUFU.EX2 R107, R107 ;  /* 0x0000006b006b7308 */ /* 0x000e6c0000000800 */
[C---:B---3--:R-:W-:Y:S02]  /*5710*/  HMMA.16816.F32.BF16 R80, R4.reuse, R16, R80 ;  /* 0x000000100450723c */ /* 0x048fe40000041850 */
[----:B------:R-:W-:Y:S04]  /*5720*/  MUFU.EX2 R113, R113 ;  /* 0x0000007100717308 */ /* 0x000fe80000000800 */
[C---:B------:R-:W-:Y:S01]  /*5730*/  HMMA.16816.F32.BF16 R76, R4.reuse, R18, R76 ;  /* 0x00000012044c723c */ /* 0x040fe2000004184c */
[----:B------:R-:W3:Y:S03]  /*5740*/  LDSM.16.MT88.4 R16, [R139+0x4400] ;  /* 0x004400008b10783b */ /* 0x000ee60000004200 */
[----:B------:R-:W5:Y:S02]  /*5750*/  MUFU.EX2 R110, R110 ;  /* 0x0000006e006e7308 */ /* 0x000f640000000800 */
[C---:B----4-:R-:W-:Y:S06]  /*5760*/  HMMA.16816.F32.BF16 R72, R4.reuse, R12, R72 ;  /* 0x0000000c0448723c */ /* 0x050fec0000041848 */
[----:B------:R-:W-:Y:S01]  /*5770*/  HMMA.16816.F32.BF16 R68, R4, R14, R68 ;  /* 0x0000000e0444723c */ /* 0x000fe20000041844 */
[----:B------:R-:W-:Y:S01]  /*5780*/  FADD.FTZ R12, R104, R111 ;  /* 0x0000006f680c7221 */ /* 0x000fe20000010000 */
[----:B------:R-:W-:Y:S03]  /*5790*/  MUFU.EX2 R38, R38 ;  /* 0x0000002600267308 */ /* 0x000fe60000000800 */
[----:B------:R-:W-:-:S02]  /*57a0*/  FADD.FTZ R115, R115, R12 ;  /* 0x0000000c73737221 */ /* 0x000fc40000010000 */
[----:B------:R-:W-:Y:S01]  /*57b0*/  F2FP.BF16.F32.PACK_AB R4, R41, R46 ;  /* 0x0000002e2904723e */ /* 0x000fe200000010ff */
[----:B------:R-:W4:Y:S01]  /*57c0*/  LDSM.16.MT88.4 R12, [R138+0x4400] ;  /* 0x004400008a0c783b */ /* 0x000f220000004200 */
[----:B-1----:R-:W-:Y:S01]  /*57d0*/  F2FP.BF16.F32.PACK_AB R5, R107, R96 ;  /* 0x000000606b05723e */ /* 0x002fe200000010ff */
[----:B------:R-:W1:Y:S01]  /*57e0*/  MUFU.EX2 R37, R37 ;  /* 0x0000002500257308 */ /* 0x000e620000000800 */
[----:B------:R-:W-:Y:S01]  /*57f0*/  F2FP.BF16.F32.PACK_AB R6, R39, R40 ;  /* 0x000000282706723e */ /* 0x000fe200000010ff */
[----:B------:R-:W-:Y:S01]  /*5800*/  FADD.FTZ R102, R102, R115 ;  /* 0x0000007366667221 */ /* 0x000fe20000010000 */
[----:B-----5:R-:W-:-:S03]  /*5810*/  F2FP.BF16.F32.PACK_AB R7, R110, R113 ;  /* 0x000000716e07723e */ /* 0x020fc600000010ff */
[----:B------:R-:W-:Y:S02]  /*5820*/  FADD.FTZ R99, R99, R102 ;  /* 0x0000006663637221 */ /* 0x000fe40000010000 */
[----:B------:R-:W-:Y:S02]  /*5830*/  MUFU.EX2 R36, R36 ;  /* 0x0000002400247308 */ /* 0x000fe40000000800 */
[----:B--2---:R-:W-:Y:S01]  /*5840*/  HMMA.16816.F32.BF16 R80, R4, R8, R80 ;  /* 0x000000080450723c */ /* 0x004fe20000041850 */
[----:B------:R-:W-:-:S05]  /*5850*/  FADD.FTZ R99, R92, R99 ;  /* 0x000000635c637221 */ /* 0x000fca0000010000 */
[----:B------:R-:W2:Y:S01]  /*5860*/  MUFU.EX2 R35, R35 ;  /* 0x0000002300237308 */ /* 0x000ea20000000800 */
[----:B------:R-:W-:Y:S01]  /*5870*/  FADD.FTZ R9, R101, R106 ;  /* 0x0000006a65097221 */ /* 0x000fe20000010000 */
[----:B------:R-:W-:Y:S01]  /*5880*/  HMMA.16816.F32.BF16 R76, R4, R10, R76 ;  /* 0x0000000a044c723c */ /* 0x000fe2000004184c */
[----:B-1----:R-:W-:Y:S02]  /*5890*/  F2FP.BF16.F32.PACK_AB R8, R37, R38 ;  /* 0x000000262508723e */ /* 0x002fe400000010ff */
[----:B------:R-:W-:-:S03]  /*58a0*/  FADD.FTZ R98, R98, R9 ;  /* 0x0000000962627221 */ /* 0x000fc60000010000 */
[----:B------:R-:W-:Y:S01]  /*58b0*/  MUFU.EX2 R117, R117 ;  /* 0x0000007500757308 */ /* 0x000fe20000000800 */
[----:B------:R-:W-:Y:S01]  /*58c0*/  HMMA.16816.F32.BF16 R72, R4, R20, R72 ;  /* 0x000000140448723c */ /* 0x000fe20000041848 */
[----:B------:R-:W-:-:S04]  /*58d0*/  FADD.FTZ R98, R97, R98 ;  /* 0x0000006261627221 */ /* 0x000fc80000010000 */
[----:B------:R-:W-:Y:S01]  /*58e0*/  FADD.FTZ R89, R89, R98 ;  /* 0x0000006259597221 */ /* 0x000fe20000010000 */
[----:B------:R-:W-:Y:S01]  /*58f0*/  HMMA.16816.F32.BF16 R68, R4, R22, R68 ;  /* 0x000000160444723c */ /* 0x000fe20000041844 */
[----:B------:R-:W1:Y:S01]  /*5900*/  MUFU.EX2 R108, R108 ;  /* 0x0000006c006c7308 */ /* 0x000e620000000800 */
[----:B--2---:R-:W-:Y:S01]  /*5910*/  F2FP.BF16.F32.PACK_AB R10, R35, R36 ;  /* 0x00000024230a723e */ /* 0x004fe200000010ff */
[----:B------:R-:W-:Y:S01]  /*5920*/  FADD.FTZ R66, R66, R89 ;  /* 0x0000005942427221 */ /* 0x000fe20000010000 */
[----:B------:R-:W-:Y:S03]  /*5930*/  LDSM.16.MT88.4 R20, [R138+0x4800] ;  /* 0x004800008a14783b */ /* 0x000fe60000004200 */
[----:B------:R-:W-:Y:S01]  /*5940*/  FADD.FTZ R4, R90, R99 ;  /* 0x000000635a047221 */ /* 0x000fe20000010000 */
[----:B------:R-:W-:Y:S01]  /*5950*/  FADD.FTZ R65, R65, R66 ;  /* 0x0000004241417221 */ /* 0x000fe20000010000 */
[----:B------:R-:W-:Y:S03]  /*5960*/  MUFU.EX2 R119, R119 ;  /* 0x0000007700777308 */ /* 0x000fe60000000800 */
[----:B------:R-:W-:-:S05]  /*5970*/  FADD.FTZ R65, R62, R65 ;  /* 0x000000413e417221 */ /* 0x000fca0000010000 */
[----:B------:R-:W2:Y:S01]  /*5980*/  MUFU.EX2 R104, R109 ;  /* 0x0000006d00687308 */ /* 0x000ea20000000800 */
[----:B-1----:R-:W-:-:S07]  /*5990*/  F2FP.BF16.F32.PACK_AB R9, R108, R117 ;  /* 0x000000756c09723e */ /* 0x002fce00000010ff */
[----:B------:R-:W-:Y:S08]  /*59a0*/  MUFU.EX2 R34, R34 ;  /* 0x0000002200227308 */ /* 0x000ff00000000800 */
[----:B------:R-:W1:Y:S01]  /*59b0*/  MUFU.EX2 R33, R33 ;  /* 0x0000002100217308 */ /* 0x000e620000000800 */
[----:B--2---:R-:W-:-:S07]  /*59c0*/  F2FP.BF16.F32.PACK_AB R11, R104, R119 ;  /* 0x00000077680b723e */ /* 0x004fce00000010ff */
[C---:B---3--:R-:W-:Y:S01]  /*59d0*/  HMMA.16816.F32.BF16 R80, R8.reuse, R16, R80 ;  /* 0x000000100850723c */ /* 0x048fe20000041850 */
[----:B------:R-:W-:Y:S05]  /*59e0*/  MUFU.EX2 R32, R32 ;  /* 0x0000002000207308 */ /* 0x000fea0000000800 */
[C---:B----4-:R-:W-:Y:S01]  /*59f0*/  HMMA.16816.F32.BF16 R72, R8.reuse, R12, R72 ;  /* 0x0000000c0848723c */ /* 0x050fe20000041848 */
[----:B------:R-:W-:Y:S02]  /*5a00*/  FADD.FTZ R16, R85, R4 ;  /* 0x0000000455107221 */ /* 0x000fe40000010000 */
[----:B------:R-:W2:Y:S01]  /*5a10*/  LDSM.16.MT88.4 R4, [R139+0x4800] ;  /* 0x004800008b04783b */ /* 0x000ea20000004200 */
[----:B------:R-:W3:Y:S01]  /*5a20*/  MUFU.EX2 R31, R31 ;  /* 0x0000001f001f7308 */ /* 0x000ee20000000800 */
[----:B------:R-:W-:Y:S01]  /*5a30*/  FADD.FTZ R67, R67, R16 ;  /* 0x0000001043437221 */ /* 0x000fe20000010000 */
[----:B------:R-:W-:Y:S01]  /*5a40*/  FADD.FTZ R16, R60, R65 ;  /* 0x000000413c107221 */ /* 0x000fe20000010000 */
[C---:B------:R-:W-:Y:S02]  /*5a50*/  HMMA.16816.F32.BF16 R76, R8.reuse, R18, R76 ;  /* 0x00000012084c723c */ /* 0x040fe4000004184c */
[----:B------:R-:W-:Y:S01]  /*5a60*/  FADD.FTZ R64, R64, R67 ;  /* 0x0000004340407221 */ /* 0x000fe20000010000 */
[----:B------:R-:W-:Y:S01]  /*5a70*/  FADD.FTZ R59, R59, R16 ;  /* 0x000000103b3b7221 */ /* 0x000fe20000010000 */
[----:B-1----:R-:W-:Y:S01]  /*5a80*/  F2FP.BF16.F32.PACK_AB R16, R33, R34 ;  /* 0x000000222110723e */ /* 0x002fe200000010ff */
[----:B------:R-:W-:Y:S01]  /*5a90*/  MUFU.EX2 R95, R95 ;  /* 0x0000005f005f7308 */ /* 0x000fe20000000800 */
[----:B------:R-:W-:Y:S01]  /*5aa0*/  FADD.FTZ R91, R91, R64 ;  /* 0x000000405b5b7221 */ /* 0x000fe20000010000 */
[----:B------:R-:W-:Y:S01]  /*5ab0*/  FADD.FTZ R58, R58, R59 ;  /* 0x0000003b3a3a7221 */ /* 0x000fe20000010000 */
[----:B------:R-:W-:Y:S02]  /*5ac0*/  HMMA.16816.F32.BF16 R68, R8, R14, R68 ;  /* 0x0000000e0844723c */ /* 0x000fe40000041844 */
[----:B------:R-:W-:Y:S01]  /*5ad0*/  FADD.FTZ R91, R84, R91 ;  /* 0x0000005b545b7221 */ /* 0x000fe20000010000 */
[----:B------:R-:W-:-:S02]  /*5ae0*/  FADD.FTZ R57, R57, R58 ;  /* 0x0000003a39397221 */ /* 0x000fc40000010000 */
[----:B------:R-:W1:Y:S01]  /*5af0*/  MUFU.EX2 R90, R87 ;  /* 0x00000057005a7308 */ /* 0x000e620000000800 */
[----:B------:R-:W-:Y:S01]  /*5b00*/  FADD.FTZ R12, R88, R91 ;  /* 0x0000005b580c7221 */ /* 0x000fe20000010000 */
[----:B------:R-:W-:Y:S01]  /*5b10*/  FADD.FTZ R8, R56, R57 ;  /* 0x0000003938087221 */ /* 0x000fe20000010000 */
[----:B---3--:R-:W-:Y:S02]  /*5b20*/  F2FP.BF16.F32.PACK_AB R18, R31, R32 ;  /* 0x000000201f12723e */ /* 0x008fe400000010ff */
[----:B------:R-:W-:Y:S01]  /*5b30*/  FADD.FTZ R12, R93, R12 ;  /* 0x0000000c5d0c7221 */ /* 0x000fe20000010000 */
[----:B------:R-:W-:Y:S02]  /*5b40*/  FADD.FTZ R45, R45, R8 ;  /* 0x000000082d2d7221 */ /* 0x000fe40000010000 */
[----:B------:R-:W-:Y:S01]  /*5b50*/  MUFU.EX2 R63, R63 ;  /* 0x0000003f003f7308 */ /* 0x000fe20000000800 */
[----:B------:R-:W-:Y:S01]  /*5b60*/  FADD.FTZ R9, R105, R12 ;  /* 0x0000000c69097221 */ /* 0x000fe20000010000 */
[----:B------:R-:W-:Y:S01]  /*5b70*/  FADD.FTZ R46, R46, R45 ;  /* 0x0000002d2e2e7221 */ /* 0x000fe20000010000 */
[----:B------:R-:W3:Y:S02]  /*5b80*/  LDSM.16.MT88.4 R12, [R139+0x4c00] ;  /* 0x004c00008b0c783b */ /* 0x000ee40000004200 */
[----:B------:R-:W-:Y:S01]  /*5b90*/  FADD.FTZ R9, R94, R9 ;  /* 0x000000095e097221 */ /* 0x000fe20000010000 */
[----:B------:R-:W-:-:S02]  /*5ba0*/  FADD.FTZ R41, R41, R46 ;  /* 0x0000002e29297221 */ /* 0x000fc40000010000 */
[----:B------:R-:W4:Y:S01]  /*5bb0*/  MUFU.EX2 R60, R61 ;  /* 0x0000003d003c7308 */ /* 0x000f220000000800 */
[----:B-1----:R-:W-:Y:S01]  /*5bc0*/  F2FP.BF16.F32.PACK_AB R17, R90, R95 ;  /* 0x0000005f5a11723e */ /* 0x002fe200000010ff */
[----:B------:R-:W-:-:S04]  /*5bd0*/  FADD.FTZ R40, R40, R41 ;  /* 0x0000002928287221 */ /* 0x000fc80000010000 */
[----:B------:R-:W-:Y:S02]  /*5be0*/  FADD.FTZ R39, R39, R40 ;  /* 0x0000002827277221 */ /* 0x000fe40000010000 */
[----:B------:R-:W-:Y:S02]  /*5bf0*/  MUFU.EX2 R30, R30 ;  /* 0x0000001e001e7308 */ /* 0x000fe40000000800 */
[----:B------:R-:W-:-:S04]  /*5c00*/  FADD.FTZ R38, R38, R39 ;  /* 0x0000002726267221 */ /* 0x000fc80000010000 */
[----:B------:R-:W-:Y:S02]  /*5c10*/  FADD.FTZ R37, R37, R38 ;  /* 0x0000002625257221 */ /* 0x000fe40000010000 */
[----:B------:R-:W1:Y:S01]  /*5c20*/  MUFU.EX2 R29, R29 ;  /* 0x0000001d001d7308 */ /* 0x000e620000000800 */
[----:B----4-:R-:W-:Y:S01]  /*5c30*/  F2FP.BF16.F32.PACK_AB R19, R60, R63 ;  /* 0x0000003f3c13723e */ /* 0x010fe200000010ff */
        /* <DEDUP_REMOVED lines=8> */
[----:B------:R-:W2:Y:S01]  /*5cc0*/  LDSM.16.MT88.4 R8, [R138+0x4c00] ;  /* 0x004c00008a08783b */ /* 0x000ea20000004200 */
[----:B------:R-:W4:Y:S01]  /*5cd0*/  MUFU.EX2 R56, R47 ;  /* 0x0000002f00387308 */ /* 0x000f220000000800 */
[----:B------:R-:W-:Y:S01]  /*5ce0*/  FADD.FTZ R4, R107, R4 ;  /* 0x000000046b047221 */ /* 0x000fe20000010000 */
[C---:B------:R-:W-:Y:S01]  /*5cf0*/  HMMA.16816.F32.BF16 R72, R16.reuse, R20, R72 ;  /* 0x000000141048723c */ /* 0x040fe20000041848 */
[----:B------:R-:W-:Y:S02]  /*5d00*/  FADD.FTZ R32, R32, R33 ;  /* 0x0000002120207221 */ /* 0x000fe40000010000 */
[----:B------:R-:W-:Y:S01]  /*5d10*/  FADD.FTZ R113, R113, R4 ;  /* 0x0000000471717221 */ /* 0x000fe20000010000 */
[----:B-1----:R-:W-:Y:S01]  /*5d20*/  F2FP.BF16.F32.PACK_AB R4, R29, R30 ;  /* 0x0000001e1d04723e */ /* 0x002fe200000010ff */
[----:B------:R-:W-:Y:S01]  /*5d30*/  FADD.FTZ R31, R31, R32 ;  /* 0x000000201f1f7221 */ /* 0x000fe20000010000 */
[----:B------:R-:W-:Y:S01]  /*5d40*/  MUFU.EX2 R28, R28 ;  /* 0x0000001c001c7308 */ /* 0x000fe20000000800 */
[----:B------:R-:W-:Y:S01]  /*5d50*/  FADD.FTZ R110, R110, R113 ;  /* 0x000000716e6e7221 */ /* 0x000fe20000010000 */
[----:B------:R-:W-:Y:S01]  /*5d60*/  HMMA.16816.F32.BF16 R68, R16, R22, R68 ;  /* 0x000000161044723c */ /* 0x000fe20000041844 */
[----:B------:R-:W-:-:S02]  /*5d70*/  FADD.FTZ R30, R30, R31 ;  /* 0x0000001f1e1e7221 */ /* 0x000fc40000010000 */
[----:B------:R-:W-:Y:S02]  /*5d80*/  FADD.FTZ R117, R117, R110 ;  /* 0x0000006e75757221 */ /* 0x000fe40000010000 */
[----:B------:R-:W-:Y:S01]  /*5d90*/  FADD.FTZ R29, R29, R30 ;  /* 0x0000001e1d1d7221 */ /* 0x000fe20000010000 */
[----:B------:R-:W1:Y:S01]  /*5da0*/  MUFU.EX2 R101, R100 ;  /* 0x0000006400657308 */ /* 0x000e620000000800 */
[----:B------:R-:W-:Y:S01]  /*5db0*/  FADD.FTZ R108, R108, R117 ;  /* 0x000000756c6c7221 */ /* 0x000fe20000010000 */
[----:B----4-:R-:W-:-:S03]  /*5dc0*/  F2FP.BF16.F32.PACK_AB R5, R56, R55 ;  /* 0x000000373805723e */ /* 0x010fc600000010ff */
[----:B------:R-:W-:-:S03]  /*5dd0*/  FADD.FTZ R119, R119, R108 ;  /* 0x0000006c77777221 */ /* 0x000fc60000010000 */
[----:B------:R-:W-:Y:S01]  /*5de0*/  MUFU.EX2 R42, R43 ;  /* 0x0000002b002a7308 */ /* 0x000fe20000000800 */
[----:B------:R-:W-:-:S04]  /*5df0*/  FADD.FTZ R104, R104, R119 ;  /* 0x0000007768687221 */ /* 0x000fc80000010000 */
[----:B------:R-:W-:-:S03]  /*5e00*/  FADD.FTZ R95, R95, R104 ;  /* 0x000000685f5f7221 */ /* 0x000fc60000010000 */
[----:B------:R-:W4:Y:S01]  /*5e10*/  MUFU.EX2 R161, R161 ;  /* 0x000000a100a17308 */ /* 0x000f220000000800 */
[----:B------:R-:W-:Y:S01]  /*5e20*/  FADD.FTZ R90, R90, R95 ;  /* 0x0000005f5a5a7221 */ /* 0x000fe20000010000 */
[----:B-1----:R-:W-:Y:S01]  /*5e30*/  F2FP.BF16.F32.PACK_AB R6, R101, R28 ;  /* 0x0000001c6506723e */ /* 0x002fe200000010ff */
[----:B------:R-:W-:Y:S02]  /*5e40*/  FADD.FTZ R28, R28, R29 ;  /* 0x0000001d1c1c7221 */ /* 0x000fe40000010000 */
[----:B------:R-:W-:Y:S02]  /*5e50*/  FADD.FTZ R63, R63, R90 ;  /* 0x0000005a3f3f7221 */ /* 0x000fe40000010000 */
[----:B------:R-:W-:Y:S02]  /*5e60*/  FADD.FTZ R160, R101, R28 ;  /* 0x0000001c65a07221 */ /* 0x000fe40000010000 */
[----:B------:R-:W-:-:S04]  /*5e70*/  FADD.FTZ R60, R60, R63 ;  /* 0x0000003f3c3c7221 */ /* 0x000fc80000010000 */
[----:B------:R-:W-:Y:S01]  /*5e80*/  FADD.FTZ R55, R55, R60 ;  /* 0x0000003c37377221 */ /* 0x000fe20000010000 */
[----:B----4-:R-:W-:-:S03]  /*5e90*/  F2FP.BF16.F32.PACK_AB R7, R161, R42 ;  /* 0x0000002aa107723e */ /* 0x010fc600000010ff */
[----:B------:R-:W-:-:S04]  /*5ea0*/  FADD.FTZ R55, R56, R55 ;  /* 0x0000003738377221 */ /* 0x000fc80000010000 */
[----:B------:R-:W-:Y:S01]  /*5eb0*/  FADD.FTZ R42, R42, R55 ;  /* 0x000000372a2a7221 */ /* 0x000fe20000010000 */
[----:B---3--:R-:W-:Y:S03]  /*5ec0*/  HMMA.16816.F32.BF16 R80, R4, R12, R80 ;  /* 0x0000000c0450723c */ /* 0x008fe60000041850 */
[----:B------:R-:W-:-:S03]  /*5ed0*/  FADD.FTZ R161, R161, R42 ;  /* 0x0000002aa1a17221 */ /* 0x000fc60000010000 */
[C---:B------:R-:W-:Y:S06]  /*5ee0*/  HMMA.16816.F32.BF16 R76, R4.reuse, R14, R76 ;  /* 0x0000000e044c723c */ /* 0x040fec000004184c */
[C---:B--2---:R-:W-:Y:S06]  /*5ef0*/  HMMA.16816.F32.BF16 R72, R4.reuse, R8, R72 ;  /* 0x000000080448723c */ /* 0x044fec0000041848 */
        /* <DEDUP_REMOVED lines=55> */
[----:B------:R-:W-:-:S04]  /*6270*/  IMAD R5, R5, R50, RZ ;  /* 0x0000003205057224 */ /* 0x000fc800078e02ff */
[----:B------:R-:W-:Y:S02]  /*6280*/  IMAD R5, R6, R51, R5 ;  /* 0x0000003306057224 */ /* 0x000fe400078e0205 */
        /* <DEDUP_REMOVED lines=9> */
.L_x_4001:
[----:B------:R-:W-:-:S04]  /*6320*/  LEA R4, -R50, RZ, 0x7 ;  /* 0x000000ff32047211 */ /* 0x000fc800078e39ff */
[----:B------:R-:W-:-:S07]  /*6330*/  SHF.R.S32.HI R5, RZ, 0x1f, R4 ;  /* 0x0000001fff057819 */ /* 0x000fce0000011404 */
.L_x_4002:
[----:B------:R-:W-:Y:S01]  /*6340*/  ULDC UR4, c[0x0][0x2d0] ;  /* 0x0000b40000047ab9 */ /* 0x000fe20000000800 */
[----:B------:R-:W-:Y:S01]  /*6350*/  LEA R162, P4, R4, R162, 0x1 ;  /* 0x000000a204a27211 */ /* 0x000fe200078808ff */
[----:B------:R-:W1:Y:S01]  /*6360*/  S2R R45, SR_TID.X ;  /* 0x00000000002d7919 */ /* 0x000e620000002100 */
[----:B------:R-:W-:Y:S02]  /*6370*/  ISETP.GE.AND P0, PT, R152, UR4, PT ;  /* 0x0000000498007c0c */ /* 0x000fe4000bf06270 */
[----:B------:R-:W-:-:S11]  /*6380*/  LEA.HI.X R163, R4, R163, R5, 0x1, P4 ;  /* 0x000000a304a37211 */ /* 0x000fd600020f0c05 */
[-C--:B------:R-:W-:Y:S01]  /*6390*/  @!P0 LEA R7, P1, R50, R26.reuse, 0x6 ;  /* 0x0000001a32078211 */ /* 0x080fe200078230ff */
[----:B------:R-:W-:Y:S01]  /*63a0*/  @!P0 IMAD.MOV.U32 R24, RZ, RZ, R26 ;  /* 0x000000ffff188224 */ /* 0x000fe200078e001a */
[----:B------:R-:W-:Y:S01]  /*63b0*/  @!P0 IADD3 R6, P3, P2, R4, R26, R149 ;  /* 0x0000001a04068210 */ /* 0x000fe20007a7e095 */
[----:B------:R-:W-:Y:S01]  /*63c0*/  @!P0 IMAD R8, R51, 0x60, RZ ;  /* 0x0000006033088824 */ /* 0x000fe200078e02ff */
[CC--:B------:R-:W-:Y:S01]  /*63d0*/  @!P0 LEA.HI.X R10, R50.reuse, R25.reuse, R51, 0x6, P1 ;  /* 0x00000019320a8211 */ /* 0x0c0fe200008f3433 */
[----:B------:R-:W-:Y:S01]  /*63e0*/  @!P0 IMAD.WIDE.U32 R12, R50, 0x60, R24 ;  /* 0x00000060320c8825 */ /* 0x000fe200078e0018 */
[C---:B------:R-:W-:Y:S01]  /*63f0*/  @!P0 IADD3.X R25, R5.reuse, R25, R148, P3, P2 ;  /* 0x0000001905198210 */ /* 0x040fe20001fe4494 */
[----:B------:R-:W-:Y:S01]  /*6400*/  @P0 STS [R151+0x3000], RZ ;  /* 0x003000ff97000388 */ /* 0x000fe20000000800 */
[C---:B------:R-:W-:Y:S02]  /*6410*/  @!P0 IADD3 R7, P2, R4.reuse, R7, RZ ;  /* 0x0000000704078210 */ /* 0x040fe40007f5e0ff */
[----:B------:R-:W-:Y:S01]  /*6420*/  @!P0 IADD3 R9, P1, R4, R12, RZ ;  /* 0x0000000c04098210 */ /* 0x000fe20007f3e0ff */
[----:B------:R-:W-:Y:S01]  /*6430*/  @P0 STS [R151+0x3004], RZ ;  /* 0x003004ff97000388 */ /* 0x000fe20000000800 */
[----:B------:R-:W-:Y:S01]  /*6440*/  @!P0 LEA R14, P3, R6, UR6, 0x1 ;  /* 0x00000006060e8c11 */ /* 0x000fe2000f8608ff */
[----:B------:R-:W-:Y:S01]  /*6450*/  @!P0 IMAD.X R10, R5, 0x1, R10, P2 ;  /* 0x00000001050a8824 */ /* 0x000fe200010e060a */
        /* <DEDUP_REMOVED lines=8> */
[----:B------:R-:W-:Y:S01]  /*64e0*/  @!P0 LEA R12, P1, R9, UR6, 0x1 ;  /* 0x00000006090c8c11 */ /* 0x000fe2000f8208ff */
[----:B-1----:R-:W-:Y:S01]  /*64f0*/  IMAD.SHL.U32 R45, R45, 0x2, RZ ;  /* 0x000000022d2d7824 */ /* 0x002fe200078e00ff */
[----:B------:R-:W-:Y:S01]  /*6500*/  @!P0 LEA.HI.X R5, R7, UR7, R10, 0x1, P2 ;  /* 0x0000000707058c11 */ /* 0x000fe200090f0c0a */
[----:B------:R-:W-:Y:S01]  /*6510*/  @P0 STS.128 [R151+0x3800], RZ ;  /* 0x003800ff97000388 */ /* 0x000fe20000000c00 */
[----:B------:R-:W-:Y:S02]  /*6520*/  @!P0 LEA.HI.X R13, R9, UR7, R8, 0x1, P1 ;  /* 0x00000007090d8c11 */ /* 0x000fe400088f0c08 */
[----:B------:R-:W-:Y:S01]  /*6530*/  LOP3.LUT R101, R45, 0x6, RZ, 0xc0, !PT ;  /* 0x000000062d657812 */ /* 0x000fe200078ec0ff */
        /* <DEDUP_REMOVED lines=17> */
[----:B------:R-:W-:Y:S04]  /*6650*/  LDSM.16.M88.4 R28, [R142] ;  /* 0x000000008e1c783b */ /* 0x000fe80000000200 */
[----:B------:R-:W4:Y:S04]  /*6660*/  LDSM.16.M88.4 R32, [R140] ;  /* 0x000000008c20783b */ /* 0x000f280000000200 */
[----:B------:R-:W5:Y:S04]  /*6670*/  LDSM.16.M88.4 R20, [R137] ;  /* 0x000000008914783b */ /* 0x000f680000000200 */
[----:B-1----:R-:W1:Y:S04]  /*6680*/  LDSM.16.M88.4 R12, [R141+0x1800] ;  /* 0x001800008d0c783b */ /* 0x002e680000000200 */
[----:B------:R-:W-:Y:S04]  /*6690*/  LDSM.16.M88.4 R40, [R141+0x2000] ;  /* 0x002000008d28783b */ /* 0x000fe80000000200 */
[----:B------:R-:W0:Y:S01]  /*66a0*/  LDGDEPBAR ;  /* 0x00000000000079af */ /* 0x000e220000000000 */
[C---:B--2---:R-:W-:Y:S06]  /*66b0*/  HMMA.16816.F32.BF16 R8, R36.reuse, R16, RZ ;  /* 0x000000102408723c */ /* 0x044fec00000418ff */
[C---:B------:R-:W-:Y:S06]  /*66c0*/  HMMA.16816.F32.BF16 R16, R36.reuse, R18, RZ ;  /* 0x000000122410723c */ /* 0x040fec00000418ff */
[C---:B---3--:R-:W-:Y:S06]  /*66d0*/  HMMA.16816.F32.BF16 R4, R36.reuse, R24, RZ ;  /* 0x000000182404723c */ /* 0x048fec00000418ff */
[----:B------:R-:W-:Y:S06]  /*66e0*/  HMMA.16816.F32.BF16 R24, R36, R26, RZ ;  /* 0x0000001a2418723c */ /* 0x000fec00000418ff */
[C---:B----4-:R-:W-:Y:S06]  /*66f0*/  HMMA.16816.F32.BF16 R8, R28.reuse, R32, R8 ;  /* 0x000000201c08723c */ /* 0x050fec0000041808 */
[C---:B------:R-:W-:Y:S01]  /*6700*/  HMMA.16816.F32.BF16 R16, R28.reuse, R34, R16 ;  /* 0x000000221c10723c */ /* 0x040fe20000041810 */
[----:B------:R-:W2:Y:S05]  /*6710*/  LDSM.16.M88.4 R32, [R136] ;  /* 0x000000008820783b */ /* 0x000eaa0000000200 */
[C---:B-----5:R-:W-:Y:S06]  /*6720*/  HMMA.16816.F32.BF16 R4, R28.reuse, R20, R4 ;  /* 0x000000141c04723c */ /* 0x060fec0000041804 */
[----:B------:R-:W-:Y:S01]  /*6730*/  HMMA.16816.F32.BF16 R24, R28, R22, R24 ;  /* 0x000000161c18723c */ /* 0x000fe20000041818 */
[----:B------:R-:W-:Y:S05]  /*6740*/  LDSM.16.M88.4 R20, [R135] ;  /* 0x000000008714783b */ /* 0x000fea0000000200 */
        /* <DEDUP_REMOVED lines=8> */
[----:B------:R-:W-:-:S02]  /*67d0*/  FMUL.FTZ R60, R19, UR10 ;  /* 0x0000000a133c7c20 */ /* 0x000fc40008410000 */
[----:B------:R-:W3:Y:S01]  /*67e0*/  LDSM.16.M88.4 R16, [R141+0x1c00] ;  /* 0x001c00008d10783b */ /* 0x000ee20000000200 */
[----:B------:R-:W-:Y:S01]  /*67f0*/  MUFU.TANH R57, R9 ;  /* 0x0000000900397308 */ /* 0x000fe20000002400 */
[----:B------:R-:W-:Y:S01]  /*6800*/  FMUL.FTZ R67, R4, UR10 ;  /* 0x0000000a04437c20 */ /* 0x000fe20008410000 */
[----:B------:R-:W-:Y:S01]  /*6810*/  FMUL.FTZ R61, R5, UR10 ;  /* 0x0000000a053d7c20 */ /* 0x000fe20008410000 */
[----:B------:R-:W-:Y:S01]  /*6820*/  FMUL.FTZ R63, R6, UR10 ;  /* 0x0000000a063f7c20 */ /* 0x000fe20008410000 */
[----:B------:R-:W-:Y:S02]  /*6830*/  FMUL.FTZ R62, R7, UR10 ;  /* 0x0000000a073e7c20 */ /* 0x000fe40008410000 */
[----:B-1----:R-:W-:Y:S01]  /*6840*/  HMMA.16816.F32.BF16 R4, R36, R14, RZ ;  /* 0x0000000e2404723c */ /* 0x002fe200000418ff */
[----:B------:R-:W-:Y:S01]  /*6850*/  FMUL.FTZ R24, R24, UR10 ;  /* 0x0000000a18187c20 */ /* 0x000fe20008410000 */
[----:B------:R1:W-:Y:S01]  /*6860*/  MUFU.TANH R56, R10 ;  /* 0x0000000a00387308 */ /* 0x0003e20000002400 */
[----:B------:R-:W-:Y:S01]  /*6870*/  FMUL.FTZ R25, R25, UR10 ;  /* 0x0000000a19197c20 */ /* 0x000fe20008410000 */
[----:B------:R-:W-:Y:S01]  /*6880*/  FMUL.FTZ R26, R26, UR10 ;  /* 0x0000000a1a1a7c20 */ /* 0x000fe20008410000 */
[----:B------:R-:W-:-:S05]  /*6890*/  FMUL.FTZ R27, R27, UR10 ;  /* 0x0000000a1b1b7c20 */ /* 0x000fca0008410000 */
[----:B------:R-:W-:Y:S08]  /*68a0*/  MUFU.TANH R87, R24 ;  /* 0x0000001800577308 */ /* 0x000ff00000002400 */
[----:B------:R-:W-:Y:S01]  /*68b0*/  MUFU.TANH R64, R25 ;  /* 0x0000001900407308 */ /* 0x000fe20000002400 */
[----:B-1----:R-:W-:Y:S06]  /*68c0*/  HMMA.16816.F32.BF16 R8, R36, R12, RZ ;  /* 0x0000000c2408723c */ /* 0x002fec00000418ff */
[----:B--2---:R-:W-:Y:S01]  /*68d0*/  HMMA.16816.F32.BF16 R4, R28, R34, R4 ;  /* 0x000000221c04723c */ /* 0x004fe20000041804 */
[----:B------:R-:W-:Y:S05]  /*68e0*/  MUFU.TANH R84, R26 ;  /* 0x0000001a00547308 */ /* 0x000fea0000002400 */
[----:B---3--:R-:W-:Y:S03]  /*68f0*/  HMMA.16816.F32.BF16 R12, R36, R16, RZ ;  /* 0x00000010240c723c */ /* 0x008fe600000418ff */
[----:B------:R1:W-:Y:S08]  /*6900*/  MUFU.TANH R65, R27 ;  /* 0x0000001b00417308 */ /* 0x0003f00000002400 */
[----:B------:R-:W2:Y:S01]  /*6910*/  MUFU.TANH R44, R44 ;  /* 0x0000002c002c7308 */ /* 0x000ea20000002400 */
[C---:B------:R-:W-:Y:S01]  /*6920*/  HMMA.16816.F32.BF16 R8, R28.reuse, R32, R8 ;  /* 0x000000201c08723c */ /* 0x040fe20000041808 */
[----:B------:R-:W-:Y:S05]  /*6930*/  LDSM.16.M88.4 R32, [R141+0x2c00] ;  /* 0x002c00008d20783b */ /* 0x000fea0000000200 */
[----:B------:R-:W-:Y:S01]  /*6940*/  FMUL.FTZ R94, R4, UR10 ;  /* 0x0000000a045e7c20 */ /* 0x000fe20008410000 */
[----:B------:R-:W-:Y:S01]  /*6950*/  FMUL.FTZ R88, R5, UR10 ;  /* 0x0000000a05587c20 */ /* 0x000fe20008410000 */
[----:B-1----:R-:W1:Y:S01]  /*6960*/  LDSM.16.M88.4 R24, [R134] ;  /* 0x000000008618783b */ /* 0x002e620000000200 */
[----:B------:R-:W-:Y:S01]  /*6970*/  FMUL.FTZ R93, R6, UR10 ;  /* 0x0000000a065d7c20 */ /* 0x000fe20008410000 */
[----:B------:R-:W-:Y:S01]  /*6980*/  FMUL.FTZ R89, R7, UR10 ;  /* 0x0000000a07597c20 */ /* 0x000fe20008410000 */
[----:B------:R-:W3:Y:S01]  /*6990*/  MUFU.TANH R51, R51 ;  /* 0x0000003300337308 */ /* 0x000ee20000002400 */
[----:B------:R-:W4:Y:S01]  /*69a0*/  LDSM.16.M88.4 R4, [R141+0x2400] ;  /* 0x002400008d04783b */ /* 0x000f220000000200 */
[----:B------:R-:W-:Y:S06]  /*69b0*/  HMMA.16816.F32.BF16 R12, R28, R20, R12 ;  /* 0x000000141c0c723c */ /* 0x000fec000004180c */
[----:B------:R-:W5:Y:S05]  /*69c0*/  MUFU.TANH R67, R67 ;  /* 0x0000004300437308 */ /* 0x000f6a0000002400 */
[----:B------:R-:W-:Y:S01]  /*69d0*/  FMUL.FTZ R90, R8, UR10 ;  /* 0x0000000a085a7c20 */ /* 0x000fe20008410000 */
[----:B------:R-:W-:Y:S01]  /*69e0*/  FMUL.FTZ R66, R9, UR10 ;  /* 0x0000000a09427c20 */ /* 0x000fe20008410000 */
[----:B------:R-:W-:Y:S01]  /*69f0*/  FMUL.FTZ R91, R10, UR10 ;  /* 0x0000000a0a5b7c20 */ /* 0x000fe20008410000 */
[----:B------:R-:W-:Y:S01]  /*6a00*/  FMUL.FTZ R85, R11, UR10 ;  /* 0x0000000a0b557c20 */ /* 0x000fe20008410000 */
[----:B------:R-:W5:Y:S01]  /*6a10*/  MUFU.TANH R63, R63 ;  /* 0x0000003f003f7308 */ /* 0x000f620000002400 */
[C---:B------:R-:W-:Y:S06]  /*6a20*/  HMMA.16816.F32.BF16 R8, R36.reuse, R18, RZ ;  /* 0x000000122408723c */ /* 0x040fec00000418ff */
[----:B------:R-:W-:Y:S01]  /*6a30*/  HMMA.16816.F32.BF16 R16, R36, R40, RZ ;  /* 0x000000282410723c */ /* 0x000fe200000418ff */
[----:B------:R-:W5:Y:S01]  /*6a40*/  MUFU.TANH R90, R90 ;  /* 0x0000005a005a7308 */ /* 0x000f620000002400 */
[----:B------:R-:W-:Y:S01]  /*6a50*/  FMUL.FTZ R12, R12, UR10 ;  /* 0x0000000a0c0c7c20 */ /* 0x000fe20008410000 */
[----:B------:R-:W-:Y:S01]  /*6a60*/  FMUL.FTZ R13, R13, UR10 ;  /* 0x0000000a0d0d7c20 */ /* 0x000fe20008410000 */
[----:B------:R-:W-:-:S02]  /*6a70*/  FMUL.FTZ R14, R14, UR10 ;  /* 0x0000000a0e0e7c20 */ /* 0x000fc40008410000 */
[----:B------:R-:W-:Y:S01]  /*6a80*/  HMMA.16816.F32.BF16 R40, R36, R42, RZ ;  /* 0x0000002a2428723c */ /* 0x000fe200000418ff */
[----:B------:R-:W-:Y:S02]  /*6a90*/  FMUL.FTZ R96, R15, UR10 ;  /* 0x0000000a0f607c20 */ /* 0x000fe40008410000 */
[----:B------:R-:W-:Y:S08]  /*6aa0*/  MUFU.TANH R95, R12 ;  /* 0x0000000c005f7308 */ /* 0x000ff00000002400 */
[----:B------:R-:W-:Y:S01]  /*6ab0*/  MUFU.TANH R92, R13 ;  /* 0x0000000d005c7308 */ /* 0x000fe20000002400 */
[C---:B------:R-:W-:Y:S01]  /*6ac0*/  HMMA.16816.F32.BF16 R8, R28.reuse, R22, R8 ;  /* 0x000000161c08723c */ /* 0x040fe20000041808 */
[----:B------:R-:W2:Y:S05]  /*6ad0*/  LDSM.16.M88.4 R20, [R133] ;  /* 0x000000008514783b */ /* 0x000eaa0000000200 */
[C---:B-1----:R-:W-:Y:S01]  /*6ae0*/  HMMA.16816.F32.BF16 R16, R28.reuse, R24, R16 ;  /* 0x000000181c10723c */ /* 0x042fe20000041810 */
[----:B------:R1:W-:Y:S05]  /*6af0*/  MUFU.TANH R129, R14 ;  /* 0x0000000e00817308 */ /* 0x0003ea0000002400 */
[----:B------:R-:W-:Y:S01]  /*6b00*/  HMMA.16816.F32.BF16 R40, R28, R26, R40 ;  /* 0x0000001a1c28723c */ /* 0x000fe20000041828 */
[----:B------:R-:W-:Y:S02]  /*6b10*/  LDSM.16.M88.4 R24, [R132] ;  /* 0x000000008418783b */ /* 0x000fe40000000200 */
[----:B------:R-:W5:Y:S08]  /*6b20*/  MUFU.TANH R91, R91 ;  /* 0x0000005b005b7308 */ /* 0x000f700000002400 */
[----:B------:R-:W5:Y:S01]  /*6b30*/  MUFU.TANH R94, R94 ;  /* 0x0000005e005e7308 */ /* 0x000f620000002400 */
[----:B-1----:R-:W1:Y:S01]  /*6b40*/  LDSM.16.M88.4 R12, [R141+0x2800] ;  /* 0x002800008d0c783b */ /* 0x002e620000000200 */
[----:B------:R-:W-:Y:S01]  /*6b50*/  FMUL.FTZ R99, R8, UR10 ;  /* 0x0000000a08637c20 */ /* 0x000fe20008410000 */
[----:B------:R-:W-:Y:S01]  /*6b60*/  FMUL.FTZ R97, R9, UR10 ;  /* 0x0000000a09617c20 */ /* 0x000fe20008410000 */
[----:B------:R-:W-:Y:S01]  /*6b70*/  FMUL.FTZ R125, R10, UR10 ;  /* 0x0000000a0a7d7c20 */ /* 0x000fe20008410000 */
[----:B------:R-:W-:-:S02]  /*6b80*/  FMUL.FTZ R127, R11, UR10 ;  /* 0x0000000a0b7f7c20 */ /* 0x000fc40008410000 */
[C---:B----4-:R-:W-:Y:S01]  /*6b90*/  HMMA.16816.F32.BF16 R8, R36.reuse, R4, RZ ;  /* 0x000000042408723c */ /* 0x050fe200000418ff */
[----:B------:R-:W-:Y:S01]  /*6ba0*/  FMUL.FTZ R16, R16, UR10 ;  /* 0x0000000a10107c20 */ /* 0x000fe20008410000 */
[----:B------:R-:W-:Y:S01]  /*6bb0*/  FMUL.FTZ R17, R17, UR10 ;  /* 0x0000000a11117c20 */ /* 0x000fe20008410000 */
[----:B------:R-:W-:Y:S01]  /*6bc0*/  FMUL.FTZ R111, R18, UR10 ;  /* 0x0000000a126f7c20 */ /* 0x000fe20008410000 */
[----:B------:R-:W-:Y:S01]  /*6bd0*/  FMUL.FTZ R123, R19, UR10 ;  /* 0x0000000a137b7c20 */ /* 0x000fe20008410000 */
[----:B------:R-:W-:Y:S01]  /*6be0*/  MUFU.TANH R100, R16 ;  /* 0x0000001000647308 */ /* 0x000fe20000002400 */
[----:B------:R-:W-:Y:S01]  /*6bf0*/  HMMA.16816.F32.BF16 R4, R36, R6, RZ ;  /* 0x000000062404723c */ /* 0x000fe200000418ff */
[----:B------:R-:W-:Y:S01]  /*6c00*/  FMUL.FTZ R102, R40, UR10 ;  /* 0x0000000a28667c20 */ /* 0x000fe20008410000 */
[----:B------:R-:W-:Y:S02]  /*6c10*/  IMAD.SHL.U32 R40, R150, 0x80, RZ ;  /* 0x0000008096287824 */ /* 0x000fe400078e00ff */
[----:B------:R-:W-:Y:S01]  /*6c20*/  FMUL.FTZ R119, R42, UR10 ;  /* 0x0000000a2a777c20 */ /* 0x000fe20008410000 */
[----:B------:R-:W-:Y:S01]  /*6c30*/  FMUL.FTZ R41, R41, UR10 ;  /* 0x0000000a29297c20 */ /* 0x000fe20008410000 */
[----:B------:R-:W-:Y:S01]  /*6c40*/  FMUL.FTZ R43, R43, UR10 ;  /* 0x0000000a2b2b7c20 */ /* 0x000fe20008410000 */
[----:B------:R1:W-:Y:S01]  /*6c50*/  MUFU.TANH R98, R17 ;  /* 0x0000001100627308 */ /* 0x0003e20000002400 */
[----:B------:R-:W-:-:S02]  /*6c60*/  LOP3.LUT R45, R40, 0x18, R101, 0xfe, !PT ;  /* 0x00000018282d7812 */ /* 0x000fc400078efe65 */
[--C-:B------:R-:W-:Y:S02]  /*6c70*/  LOP3.LUT R42, R40, 0x10, R101.reuse, 0xfe, !PT ;  /* 0x00000010282a7812 */ /* 0x100fe400078efe65 */
[-C--:B------:R-:W-:Y:S02]  /*6c80*/  ISETP.GE.AND P3, PT, R45, R54.reuse, PT ;  /* 0x000000362d00720c */ /* 0x080fe40003f66270 */
[C---:B------:R-:W-:Y:S01]  /*6c90*/  ISETP.GE.AND P4, PT, R42.reuse, R54, PT ;  /* 0x000000362a00720c */ /* 0x040fe20003f86270 */
[----:B------:R-:W4:Y:S01]  /*6ca0*/  MUFU.TANH R93, R93 ;  /* 0x0000005d005d7308 */ /* 0x000f220000002400 */
[----:B------:R-:W-:Y:S02]  /*6cb0*/  ISETP.GE.AND P5, PT, R42, R53, PT ;  /* 0x000000352a00720c */ /* 0x000fe40003fa6270 */
[C---:B--2---:R-:W-:Y:S05]  /*6cc0*/  HMMA.16816.F32.BF16 R8, R28.reuse, R20, R8 ;  /* 0x000000141c08723c */ /* 0x044fea0000041808 */
[----:B------:R-:W2:Y:S01]  /*6cd0*/  MUFU.TANH R99, R99 ;  /* 0x0000006300637308 */ /* 0x000ea20000002400 */
[----:B------:R-:W-:Y:S01]  /*6ce0*/  HMMA.16816.F32.BF16 R4, R28, R22, R4 ;  /* 0x000000161c04723c */ /* 0x000fe20000041804 */
[----:B------:R-:W-:-:S04]  /*6cf0*/  LOP3.LUT R20, R40, 0x8, R101, 0xfe, !PT ;  /* 0x0000000828147812 */ /* 0x000fc800078efe65 */
[C---:B------:R-:W-:Y:S01]  /*6d00*/  ISETP.GE.AND P2, PT, R20.reuse, R54, PT ;  /* 0x000000361400720c */ /* 0x040fe20003f46270 */
[----:B-1----:R-:W-:Y:S01]  /*6d10*/  HMMA.16816.F32.BF16 R16, R36, R12, RZ ;  /* 0x0000000c2410723c */ /* 0x002fe200000418ff */
[----:B------:R-:W-:Y:S01]  /*6d20*/  ISETP.GE.AND P1, PT, R20, R53, PT ;  /* 0x000000351400720c */ /* 0x000fe20003f26270 */
[----:B------:R-:W1:Y:S01]  /*6d30*/  MUFU.TANH R125, R125 ;  /* 0x0000007d007d7308 */ /* 0x000e620000002400 */
[----:B------:R-:W4:Y:S01]  /*6d40*/  LDSM.16.M88.4 R20, [R86] ;  /* 0x000000005614783b */ /* 0x000f220000000200 */
[----:B------:R-:W-:-:S04]  /*6d50*/  DEPBAR.LE SB0, 0x0 ;  /* 0x000080000000791a */ /* 0x000fc80000000000 */
[C---:B------:R-:W-:Y:S02]  /*6d60*/  HMMA.16816.F32.BF16 R12, R36.reuse, R14, RZ ;  /* 0x0000000e240c723c */ /* 0x040fe400000418ff */
[----:B------:R-:W1:Y:S02]  /*6d70*/  MUFU.TANH R111, R111 ;  /* 0x0000006f006f7308 */ /* 0x000e640000002400 */
[----:B------:R-:W-:Y:S01]  /*6d80*/  FMUL.FTZ R103, R8, UR10 ;  /* 0x0000000a08677c20 */ /* 0x000fe20008410000 */
[----:B------:R-:W-:Y:S01]  /*6d90*/  FSEL R8, R44, -INF , !P2 ;  /* 0xff8000002c087808 */ /* 0x000fe20005000000 */
[----:B------:R-:W-:Y:S01]  /*6da0*/  FMUL.FTZ R113, R10, UR10 ;  /* 0x0000000a0a717c20 */ /* 0x000fe20008410000 */
[----:B------:R-:W-:Y:S01]  /*6db0*/  ISETP.GE.AND P2, PT, R45, R53, PT ;  /* 0x000000352d00720c */ /* 0x000fe20003f46270 */
[----:B------:R-:W-:Y:S01]  /*6dc0*/  FMUL.FTZ R104, R9, UR10 ;  /* 0x0000000a09687c20 */ /* 0x000fe20008410000 */
[C---:B------:R-:W-:Y:S01]  /*6dd0*/  HMMA.16816.F32.BF16 R44, R36.reuse, R32, RZ ;  /* 0x00000020242c723c */ /* 0x040fe200000418ff */
[--C-:B------:R-:W-:Y:S01]  /*6de0*/  LOP3.LUT R10, R40, 0x20, R101.reuse, 0xfe, !PT ;  /* 0x00000020280a7812 */ /* 0x100fe200078efe65 */
[----:B------:R-:W-:Y:S01]  /*6df0*/  FMUL.FTZ R107, R6, UR10 ;  /* 0x0000000a066b7c20 */ /* 0x000fe20008410000 */
[----:B------:R-:W-:Y:S01]  /*6e00*/  LOP3.LUT R6, R40, 0x30, R101, 0xfe, !PT ;  /* 0x0000003028067812 */ /* 0x000fe200078efe65 */
[----:B------:R-:W1:Y:S01]  /*6e10*/  MUFU.TANH R119, R119 ;  /* 0x0000007700777308 */ /* 0x000e620000002400 */
[----:B------:R-:W-:Y:S01]  /*6e20*/  FMUL.FTZ R115, R11, UR10 ;  /* 0x0000000a0b737c20 */ /* 0x000fe20008410000 */
[----:B------:R-:W-:Y:S01]  /*6e30*/  HMMA.16816.F32.BF16 R32, R36, R34, RZ ;  /* 0x000000222420723c */ /* 0x000fe200000418ff */
[----:B------:R-:W-:-:S05]  /*6e40*/  FMUL.FTZ R109, R7, UR10 ;  /* 0x0000000a076d7c20 */ /* 0x000fca0008410000 */
[----:B------:R-:W-:Y:S01]  /*6e50*/  HMMA.16816.F32.BF16 R16, R28, R24, R16 ;  /* 0x000000181c10723c */ /* 0x000fe20000041810 */
[----:B------:R-:W1:Y:S01]  /*6e60*/  MUFU.TANH R42, R103 ;  /* 0x00000067002a7308 */ /* 0x000e620000002400 */
[----:B------:R-:W-:-:S04]  /*6e70*/  LOP3.LUT R37, R40, 0x40, R101, 0xfe, !PT ;  /* 0x0000004028257812 */ /* 0x000fc800078efe65 */
[C---:B------:R-:W-:Y:S01]  /*6e80*/  HMMA.16816.F32.BF16 R12, R28.reuse, R26, R12 ;  /* 0x0000001a1c0c723c */ /* 0x040fe2000004180c */
[----:B---3--:R-:W-:Y:S01]  /*6e90*/  FSEL R25, R51, -INF , !P1 ;  /* 0xff80000033197808 */ /* 0x008fe20004800000 */
[----:B------:R-:W-:Y:S01]  /*6ea0*/  FMUL.FTZ R51, R4, UR10 ;  /* 0x0000000a04337c20 */ /* 0x000fe20008410000 */
[----:B------:R-:W-:Y:S01]  /*6eb0*/  LOP3.LUT R24, R40, 0x28, R101, 0xfe, !PT ;  /* 0x0000002828187812 */ /* 0x000fe200078efe65 */
[----:B------:R-:W3:Y:S01]  /*6ec0*/  MUFU.TANH R102, R102 ;  /* 0x0000006600667308 */ /* 0x000ee20000002400 */
[----:B-----5:R-:W-:Y:S02]  /*6ed0*/  FSEL R4, R67, -INF , !P4 ;  /* 0xff80000043047808 */ /* 0x020fe40006000000 */
[CC--:B------:R-:W-:Y:S01]  /*6ee0*/  ISETP.GE.AND P1, PT, R10.reuse, R54.reuse, PT ;  /* 0x000000360a00720c */ /* 0x0c0fe20003f26270 */
[C---:B----4-:R-:W-:Y:S01]  /*6ef0*/  HMMA.16816.F32.BF16 R44, R28.reuse, R20, R44 ;  /* 0x000000141c2c723c */ /* 0x050fe2000004182c */
[----:B------:R-:W-:Y:S02]  /*6f00*/  ISETP.GE.AND P4, PT, R10, R53, PT ;  /* 0x000000350a00720c */ /* 0x000fe40003f86270 */
[----:B------:R-:W-:Y:S01]  /*6f10*/  FSEL R27, R63, -INF , !P5 ;  /* 0xff8000003f1b7808 */ /* 0x000fe20006800000 */
[----:B------:R-:W4:Y:S01]  /*6f20*/  MUFU.TANH R113, R113 ;  /* 0x0000007100717308 */ /* 0x000f220000002400 */
[----:B------:R-:W-:Y:S01]  /*6f30*/  FSEL R10, R87, -INF , !P3 ;  /* 0xff800000570a7808 */ /* 0x000fe20005800000 */
[----:B------:R-:W-:Y:S01]  /*6f40*/  HMMA.16816.F32.BF16 R32, R28, R22, R32 ;  /* 0x000000161c20723c */ /* 0x000fe20000041820 */
[----:B------:R-:W-:-:S02]  /*6f50*/  ISETP.GE.AND P5, PT, R24, R54, PT ;  /* 0x000000361800720c */ /* 0x000fc40003fa6270 */
[-C--:B------:R-:W-:Y:S01]  /*6f60*/  ISETP.GE.AND P3, PT, R24, R53.reuse, PT ;  /* 0x000000351800720c */ /* 0x080fe20003f66270 */
[----:B------:R-:W-:Y:S01]  /*6f70*/  FMUL.FTZ R36, R16, UR10 ;  /* 0x0000000a10247c20 */ /* 0x000fe20008410000 */
[----:B------:R-:W-:Y:S01]  /*6f80*/  LOP3.LUT R24, R40, 0x38, R101, 0xfe, !PT ;  /* 0x0000003828187812 */ /* 0x000fe200078efe65 */
[----:B------:R-:W-:Y:S01]  /*6f90*/  FMUL.FTZ R20, R18, UR10 ;  /* 0x0000000a12147c20 */ /* 0x000fe20008410000 */
[----:B------:R-:W-:Y:S01]  /*6fa0*/  FSEL R67, R84, -INF , !P2 ;  /* 0xff80000054437808 */ /* 0x000fe20005000000 */
[----:B------:R-:W5:Y:S01]  /*6fb0*/  MUFU.TANH R26, R51 ;  /* 0x00000033001a7308 */ /* 0x000f620000002400 */
[----:B------:R-:W-:Y:S01]  /*6fc0*/  ISETP.GE.AND P2, PT, R6, R54, PT ;  /* 0x000000360600720c */ /* 0x000fe20003f46270 */
[----:B------:R-:W-:Y:S01]  /*6fd0*/  FMUL.FTZ R63, R14, UR10 ;  /* 0x0000000a0e3f7c20 */ /* 0x000fe20008410000 */
[----:B------:R-:W-:Y:S01]  /*6fe0*/  FSEL R16, R90, -INF , !P1 ;  /* 0xff8000005a107808 */ /* 0x000fe20004800000 */
[----:B------:R-:W-:Y:S01]  /*6ff0*/  FMUL.FTZ R84, R5, UR10 ;  /* 0x0000000a05547c20 */ /* 0x000fe20008410000 */
[----:B------:R-:W-:-:S02]  /*7000*/  ISETP.GE.AND P1, PT, R6, R53, PT ;  /* 0x000000350600720c */ /* 0x000fc40003f26270 */
[----:B------:R-:W-:Y:S01]  /*7010*/  FSEL R91, R91, -INF , !P4 ;  /* 0xff8000005b5b7808 */ /* 0x000fe20006000000 */
[----:B------:R-:W5:Y:S01]  /*7020*/  MUFU.TANH R107, R107 ;  /* 0x0000006b006b7308 */ /* 0x000f620000002400 */
[----:B------:R-:W-:Y:S01]  /*7030*/  FSEL R6, R94, -INF , !P5 ;  /* 0xff8000005e067808 */ /* 0x000fe20006800000 */
[----:B------:R-:W-:Y:S01]  /*7040*/  FMUL.FTZ R44, R44, UR10 ;  /* 0x0000000a2c2c7c20 */ /* 0x000fe20008410000 */
[-C--:B------:R-:W-:Y:S01]  /*7050*/  ISETP.GE.AND P4, PT, R24, R54.reuse, PT ;  /* 0x000000361800720c */ /* 0x080fe20003f86270 */
[----:B------:R-:W-:Y:S01]  /*7060*/  FMUL.FTZ R46, R46, UR10 ;  /* 0x0000000a2e2e7c20 */ /* 0x000fe20008410000 */
[-C--:B------:R-:W-:Y:S01]  /*7070*/  ISETP.GE.AND P5, PT, R24, R53.reuse, PT ;  /* 0x000000351800720c */ /* 0x080fe20003fa6270 */
[----:B------:R-:W-:Y:S01]  /*7080*/  FMUL.FTZ R47, R47, UR10 ;  /* 0x0000000a2f2f7c20 */ /* 0x000fe20008410000 */
[----:B------:R-:W-:Y:S01]  /*7090*/  LOP3.LUT R24, R40, 0x48, R101, 0xfe, !PT ;  /* 0x0000004828187812 */ /* 0x000fe200078efe65 */
[----:B------:R-:W5:Y:S01]  /*70a0*/  MUFU.TANH R36, R36 ;  /* 0x0000002400247308 */ /* 0x000f620000002400 */
[----:B------:R-:W-:Y:S01]  /*70b0*/  FSEL R21, R93, -INF , !P3 ;  /* 0xff8000005d157808 */ /* 0x000fe20005800000 */
[----:B------:R-:W-:Y:S01]  /*70c0*/  FMUL.FTZ R32, R32, UR10 ;  /* 0x0000000a20207c20 */ /* 0x000fe20008410000 */
[----:B------:R-:W-:Y:S01]  /*70d0*/  FSEL R18, R95, -INF , !P2 ;  /* 0xff8000005f127808 */ /* 0x000fe20005000000 */
[----:B------:R-:W-:Y:S01]  /*70e0*/  FMUL.FTZ R34, R34, UR10 ;  /* 0x0000000a22227c20 */ /* 0x000fe20008410000 */
[-C--:B------:R-:W-:Y:S01]  /*70f0*/  ISETP.GE.AND P3, PT, R37, R54.reuse, PT ;  /* 0x000000362500720c */ /* 0x080fe20003f66270 */
[----:B------:R-:W-:Y:S01]  /*7100*/  FMUL.FTZ R33, R33, UR10 ;  /* 0x0000000a21217c20 */ /* 0x000fe20008410000 */
[----:B------:R-:W-:Y:S01]  /*7110*/  ISETP.GE.AND P2, PT, R37, R53, PT ;  /* 0x000000352500720c */ /* 0x000fe20003f46270 */
[----:B------:R-:W-:Y:S01]  /*7120*/  FMUL.FTZ R37, R12, UR10 ;  /* 0x0000000a0c257c20 */ /* 0x000fe20008410000 */
[----:B------:R-:W-:Y:S01]  /*7130*/  FSEL R129, R129, -INF , !P1 ;  /* 0xff80000081817808 */ /* 0x000fe20004800000 */
[----:B------:R-:W5:Y:S01]  /*7140*/  MUFU.TANH R20, R20 ;  /* 0x0000001400147308 */ /* 0x000f620000002400 */
[----:B--2---:R-:W-:Y:S01]  /*7150*/  FSEL R12, R99, -INF , !P4 ;  /* 0xff800000630c7808 */ /* 0x004fe20006000000 */
[----:B------:R-:W-:Y:S01]  /*7160*/  FMUL.FTZ R99, R19, UR10 ;  /* 0x0000000a13637c20 */ /* 0x000fe20008410000 */
[----:B------:R-:W-:-:S02]  /*7170*/  ISETP.GE.AND P1, PT, R24, R54, PT ;  /* 0x000000361800720c */ /* 0x000fc40003f26270 */
[----:B------:R-:W-:Y:S02]  /*7180*/  ISETP.GE.AND P4, PT, R24, R53, PT ;  /* 0x000000351800720c */ /* 0x000fe40003f86270 */
[--C-:B------:R-:W-:Y:S01]  /*7190*/  LOP3.LUT R24, R40, 0x50, R101.reuse, 0xfe, !PT ;  /* 0x0000005028187812 */ /* 0x100fe200078efe65 */
[----:B------:R-:W2:Y:S01]  /*71a0*/  MUFU.TANH R37, R37 ;  /* 0x0000002500257308 */ /* 0x000ea20000002400 */
[----:B-1----:R-:W-:Y:S02]  /*71b0*/  FSEL R125, R125, -INF , !P5 ;  /* 0xff8000007d7d7808 */ /* 0x002fe40006800000 */
[----:B------:R-:W-:Y:S02]  /*71c0*/  ISETP.GE.AND P5, PT, R24, R54, PT ;  /* 0x000000361800720c */ /* 0x000fe40003fa6270 */
[C-C-:B------:R-:W-:Y:S02]  /*71d0*/  LOP3.LUT R14, R40.reuse, 0x58, R101.reuse, 0xfe, !PT ;  /* 0x00000058280e7812 */ /* 0x140fe400078efe65 */
[----:B------:R-:W-:Y:S01]  /*71e0*/  LOP3.LUT R22, R40, 0x60, R101, 0xfe, !PT ;  /* 0x0000006028167812 */ /* 0x000fe200078efe65 */
[----:B------:R-:W1:Y:S01]  /*71f0*/  MUFU.TANH R63, R63 ;  /* 0x0000003f003f7308 */ /* 0x000e620000002400 */
[----:B------:R-:W-:-:S02]  /*7200*/  FSEL R100, R100, -INF , !P3 ;  /* 0xff80000064647808 */ /* 0x000fc40005800000 */
[----:B------:R-:W-:Y:S02]  /*7210*/  FSEL R111, R111, -INF , !P2 ;  /* 0xff8000006f6f7808 */ /* 0x000fe40005000000 */
[----:B------:R-:W-:Y:S02]  /*7220*/  FSEL R119, R119, -INF , !P4 ;  /* 0xff80000077777808 */ /* 0x000fe40006000000 */
[----:B------:R-:W-:Y:S01]  /*7230*/  FSEL R42, R42, -INF , !P5 ;  /* 0xff8000002a2a7808 */ /* 0x000fe20006800000 */
[----:B------:R-:W-:Y:S01]  /*7240*/  MUFU.TANH R51, R46 ;  /* 0x0000002e00337308 */ /* 0x000fe20000002400 */
[----:B------:R-:W-:Y:S02]  /*7250*/  ISETP.GE.AND P3, PT, R24, R53, PT ;  /* 0x000000351800720c */ /* 0x000fe40003f66270 */
[-C--:B------:R-:W-:Y:S02]  /*7260*/  ISETP.GE.AND P2, PT, R14, R54.reuse, PT ;  /* 0x000000360e00720c */ /* 0x080fe40003f46270 */
[----:B------:R-:W-:-:S02]  /*7270*/  ISETP.GE.AND P4, PT, R22, R54, PT ;  /* 0x000000361600720c */ /* 0x000fc40003f86270 */
[-C--:B------:R-:W-:Y:S01]  /*7280*/  ISETP.GE.AND P5, PT, R22, R53.reuse, PT ;  /* 0x000000351600720c */ /* 0x080fe20003fa6270 */
[----:B------:R2:W-:Y:S01]  /*7290*/  MUFU.TANH R94, R32 ;  /* 0x00000020005e7308 */ /* 0x0005e20000002400 */
[----:B---3--:R-:W-:Y:S02]  /*72a0*/  FSEL R24, R102, -INF , !P1 ;  /* 0xff80000066187808 */ /* 0x008fe40004800000 */
[--C-:B------:R-:W-:Y:S02]  /*72b0*/  LOP3.LUT R22, R40, 0x68, R101.reuse, 0xfe, !PT ;  /* 0x0000006828167812 */ /* 0x100fe400078efe65 */
[----:B------:R-:W-:Y:S02]  /*72c0*/  ISETP.GE.AND P1, PT, R14, R53, PT ;  /* 0x000000350e00720c */ /* 0x000fe40003f26270 */
[----:B------:R-:W-:Y:S01]  /*72d0*/  LOP3.LUT R23, R40, 0x70, R101, 0xfe, !PT ;  /* 0x0000007028177812 */ /* 0x000fe200078efe65 */
[----:B------:R3:W1:Y:S01]  /*72e0*/  MUFU.TANH R14, R44 ;  /* 0x0000002c000e7308 */ /* 0x0006620000002400 */
[----:B----4-:R-:W-:-:S02]  /*72f0*/  FSEL R113, R113, -INF , !P3 ;  /* 0xff80000071717808 */ /* 0x010fc40005800000 */
[----:B-----5:R-:W-:Y:S02]  /*7300*/  FSEL R26, R26, -INF , !P2 ;  /* 0xff8000001a1a7808 */ /* 0x020fe40005000000 */
[CC--:B------:R-:W-:Y:S02]  /*7310*/  ISETP.GE.AND P3, PT, R22.reuse, R54.reuse, PT ;  /* 0x000000361600720c */ /* 0x0c0fe40003f66270 */
[----:B------:R-:W-:Y:S01]  /*7320*/  ISETP.GE.AND P2, PT, R22, R53, PT ;  /* 0x000000351600720c */ /* 0x000fe20003f46270 */
[----:B------:R-:W4:Y:S01]  /*7330*/  MUFU.TANH R46, R34 ;  /* 0x00000022002e7308 */ /* 0x000f220000002400 */
[----:B------:R-:W-:Y:S01]  /*7340*/  FSEL R107, R107, -INF , !P1 ;  /* 0xff8000006b6b7808 */ /* 0x000fe20004800000 */
[----:B--2---:R-:W-:Y:S01]  /*7350*/  FMUL.FTZ R32, R13, UR10 ;  /* 0x0000000a0d207c20 */ /* 0x004fe20008410000 */
[----:B------:R-:W-:Y:S02]  /*7360*/  FSEL R22, R36, -INF , !P4 ;  /* 0xff80000024167808 */ /* 0x000fe40006000000 */
[----:B------:R-:W-:-:S02]  /*7370*/  ISETP.GE.AND P1, PT, R23, R54, PT ;  /* 0x000000361700720c */ /* 0x000fc40003f26270 */
[----:B------:R-:W-:Y:S01]  /*7380*/  ISETP.GE.AND P4, PT, R23, R53, PT ;  /* 0x000000351700720c */ /* 0x000fe20003f86270 */
[----:B------:R-:W2:Y:S01]  /*7390*/  MUFU.TANH R58, R58 ;  /* 0x0000003a003a7308 */ /* 0x000ea20000002400 */
[C---:B------:R-:W-:Y:S01]  /*73a0*/  LOP3.LUT R23, R40.reuse, 0x78, R101, 0xfe, !PT ;  /* 0x0000007828177812 */ /* 0x040fe200078efe65 */
[----:B---3--:R-:W-:Y:S01]  /*73b0*/  FMUL.FTZ R44, R17, UR10 ;  /* 0x0000000a112c7c20 */ /* 0x008fe20008410000 */
[----:B------:R-:W-:Y:S02]  /*73c0*/  LOP3.LUT R101, R40, R101, RZ, 0xfc, !PT ;  /* 0x0000006528657212 */ /* 0x000fe400078efcff */
[----:B------:R-:W-:Y:S02]  /*73d0*/  FSEL R95, R20, -INF , !P5 ;  /* 0xff800000145f7808 */ /* 0x000fe40006800000 */
[----:B------:R-:W-:Y:S01]  /*73e0*/  FSEL R20, R37, -INF , !P3 ;  /* 0xff80000025147808 */ /* 0x000fe20005800000 */
[----:B------:R-:W3:Y:S01]  /*73f0*/  MUFU.TANH R59, R59 ;  /* 0x0000003b003b7308 */ /* 0x000ee20000002400 */
[----:B------:R-:W-:Y:S01]  /*7400*/  VIADD R28, R101, 0x1 ;  /* 0x00000001651c7836 */ /* 0x000fe20000000000 */
[-C--:B------:R-:W-:Y:S01]  /*7410*/  ISETP.GE.AND P5, PT, R23, R54.reuse, PT ;  /* 0x000000361700720c */ /* 0x080fe20003fa6270 */
[----:B------:R-:W-:Y:S01]  /*7420*/  VIADD R9, R101, 0x11 ;  /* 0x0000001165097836 */ /* 0x000fe20000000000 */
[-C--:B------:R-:W-:Y:S01]  /*7430*/  ISETP.GE.AND P3, PT, R23, R53.reuse, PT ;  /* 0x000000351700720c */ /* 0x080fe20003f66270 */
[----:B------:R-:W-:Y:S01]  /*7440*/  VIADD R23, R101, 0x9 ;  /* 0x0000000965177836 */ /* 0x000fe20000000000 */
[----:B-1----:R-:W-:Y:S01]  /*7450*/  FSEL R63, R63, -INF , !P2 ;  /* 0xff8000003f3f7808 */ /* 0x002fe20005000000 */
[C---:B------:R-:W-:Y:S01]  /*7460*/  VIADD R11, R101.reuse, 0x19 ;  /* 0x00000019650b7836 */ /* 0x040fe20000000000 */
[----:B------:R-:W1:Y:S01]  /*7470*/  MUFU.TANH R60, R60 ;  /* 0x0000003c003c7308 */ /* 0x000e620000002400 */
[-C--:B------:R-:W-:Y:S01]  /*7480*/  ISETP.GE.AND P2, PT, R28, R54.reuse, PT ;  /* 0x000000361c00720c */ /* 0x080fe20003f46270 */
[C---:B------:R-:W-:Y:S01]  /*7490*/  VIADD R5, R101.reuse, 0x31 ;  /* 0x0000003165057836 */ /* 0x040fe20000000000 */
[----:B------:R-:W-:Y:S01]  /*74a0*/  FSEL R14, R14, -INF , !P1 ;  /* 0xff8000000e0e7808 */ /* 0x000fe20004800000 */
[----:B------:R-:W-:Y:S01]  /*74b0*/  VIADD R17, R101, 0x39 ;  /* 0x0000003965117836 */ /* 0x000fe20000000000 */
[----:B------:R-:W-:Y:S01]  /*74c0*/  FSEL R51, R51, -INF , !P4 ;  /* 0xff80000033337808 */ /* 0x000fe20006000000 */
[----:B------:R-:W-:Y:S01]  /*74d0*/  VIADD R19, R101, 0x41 ;  /* 0x0000004165137836 */ /* 0x000fe20000000000 */
[-C--:B------:R-:W-:Y:S01]  /*74e0*/  ISETP.GE.AND P1, PT, R28, R53.reuse, PT ;  /* 0x000000351c00720c */ /* 0x080fe20003f26270 */
[----:B------:R-:W5:Y:S01]  /*74f0*/  MUFU.TANH R61, R61 ;  /* 0x0000003d003d7308 */ /* 0x000f620000002400 */
[-C--:B------:R-:W-:Y:S01]  /*7500*/  ISETP.GE.AND P4, PT, R23, R54.reuse, PT ;  /* 0x000000361700720c */ /* 0x080fe20003f86270 */
[----:B------:R-:W-:Y:S01]  /*7510*/  VIADD R13, R101, 0x59 ;  /* 0x00000059650d7836 */ /* 0x000fe20000000000 */
[----:B------:R-:W-:Y:S01]  /*7520*/  FSEL R94, R94, -INF , !P5 ;  /* 0xff8000005e5e7808 */ /* 0x000fe20006800000 */
[----:B------:R-:W-:Y:S01]  /*7530*/  FMUL.FTZ R28, R45, UR10 ;  /* 0x0000000a2d1c7c20 */ /* 0x000fe20008410000 */
[----:B------:R-:W-:Y:S01]  /*7540*/  ISETP.GE.AND P5, PT, R23, R53, PT ;  /* 0x000000351700720c */ /* 0x000fe20003fa6270 */
[----:B------:R-:W-:Y:S01]  /*7550*/  VIADD R23, R101, 0x21 ;  /* 0x0000002165177836 */ /* 0x000fe20000000000 */
[----:B----4-:R-:W-:Y:S01]  /*7560*/  FSEL R46, R46, -INF , !P3 ;  /* 0xff8000002e2e7808 */ /* 0x010fe20005800000 */
[----:B------:R-:W4:Y:S01]  /*7570*/  MUFU.TANH R62, R62 ;  /* 0x0000003e003e7308 */ /* 0x000f220000002400 */
[----:B------:R-:W-:-:S02]  /*7580*/  ISETP.GE.AND P3, PT, R9, R54, PT ;  /* 0x000000360900720c */ /* 0x000fc40003f66270 */
[----:B------:R-:W-:Y:S02]  /*7590*/  FSEL R30, R57, -INF , !P2 ;  /* 0xff800000391e7808 */ /* 0x000fe40005000000 */
[-C--:B------:R-:W-:Y:S02]  /*75a0*/  ISETP.GE.AND P2, PT, R9, R53.reuse, PT ;  /* 0x000000350900720c */ /* 0x080fe40003f46270 */
[----:B--2---:R-:W-:Y:S01]  /*75b0*/  FSEL R9, R58, -INF , !P1 ;  /* 0xff8000003a097808 */ /* 0x004fe20004800000 */
[----:B------:R-:W2:Y:S01]  /*75c0*/  MUFU.TANH R66, R66 ;  /* 0x0000004200427308 */ /* 0x000ea20000002400 */
[----:B---3--:R-:W-:Y:S02]  /*75d0*/  FSEL R36, R59, -INF , !P4 ;  /* 0xff8000003b247808 */ /* 0x008fe40006000000 */
[C---:B------:R-:W-:Y:S02]  /*75e0*/  ISETP.GE.AND P1, PT, R11.reuse, R54, PT ;  /* 0x000000360b00720c */ /* 0x040fe40003f26270 */
[----:B------:R-:W-:-:S02]  /*75f0*/  ISETP.GE.AND P4, PT, R11, R53, PT ;  /* 0x000000350b00720c */ /* 0x000fc40003f86270 */
[----:B-1----:R-:W-:Y:S01]  /*7600*/  FSEL R11, R60, -INF , !P5 ;  /* 0xff8000003c0b7808 */ /* 0x002fe20006800000 */
[----:B------:R-:W1:Y:S01]  /*7610*/  MUFU.TANH R85, R85 ;  /* 0x0000005500557308 */ /* 0x000e620000002400 */
[----:B-----5:R-:W-:Y:S02]  /*7620*/  FSEL R34, R61, -INF , !P3 ;  /* 0xff8000003d227808 */ /* 0x020fe40005800000 */
[CC--:B------:R-:W-:Y:S02]  /*7630*/  ISETP.GE.AND P5, PT, R23.reuse, R54.reuse, PT ;  /* 0x000000361700720c */ /* 0x0c0fe40003fa6270 */
[----:B------:R-:W-:Y:S01]  /*7640*/  ISETP.GE.AND P3, PT, R23, R53, PT ;  /* 0x000000351700720c */ /* 0x000fe20003f66270 */
[----:B------:R-:W-:Y:S01]  /*7650*/  VIADD R23, R101, 0x29 ;  /* 0x0000002965177836 */ /* 0x000fe20000000000 */
[----:B----4-:R-:W-:Y:S01]  /*7660*/  FSEL R29, R62, -INF , !P2 ;  /* 0xff8000003e1d7808 */ /* 0x010fe20005000000 */
[----:B------:R-:W3:Y:S01]  /*7670*/  MUFU.TANH R88, R88 ;  /* 0x0000005800587308 */ /* 0x000ee20000002400 */
[----:B------:R-:W-:Y:S01]  /*7680*/  FSEL R7, R65, -INF , !P4 ;  /* 0xff80000041077808 */ /* 0x000fe20006000000 */
[----:B------:R-:W-:Y:S01]  /*7690*/  FMUL.FTZ R65, R15, UR10 ;  /* 0x0000000a0f417c20 */ /* 0x000fe20008410000 */
[----:B------:R-:W-:Y:S01]  /*76a0*/  ISETP.GE.AND P2, PT, R23, R54, PT ;  /* 0x000000361700720c */ /* 0x000fe20003f46270 */
[----:B------:R-:W-:Y:S01]  /*76b0*/  VIADD R15, R101, 0x61 ;  /* 0x00000061650f7836 */ /* 0x000fe20000000000 */
[----:B--2---:R-:W-:-:S02]  /*76c0*/  FSEL R38, R66, -INF , !P5 ;  /* 0xff80000042267808 */ /* 0x004fc40006800000 */
[CC--:B------:R-:W-:Y:S01]  /*76d0*/  ISETP.GE.AND P4, PT, R5.reuse, R54.reuse, PT ;  /* 0x000000360500720c */ /* 0x0c0fe20003f86270 */
[----:B------:R-:W2:Y:S01]  /*76e0*/  MUFU.TANH R96, R96 ;  /* 0x0000006000607308 */ /* 0x000ea20000002400 */
[----:B------:R-:W-:Y:S02]  /*76f0*/  ISETP.GE.AND P5, PT, R5, R53, PT ;  /* 0x000000350500720c */ /* 0x000fe40003fa6270 */
[----:B-1----:R-:W-:Y:S02]  /*7700*/  FSEL R5, R85, -INF , !P3 ;  /* 0xff80000055057808 */ /* 0x002fe40005800000 */
[----:B------:R-:W-:Y:S02]  /*7710*/  ISETP.GE.AND P3, PT, R17, R54, PT ;  /* 0x000000361100720c */ /* 0x000fe40003f66270 */
[----:B------:R-:W-:Y:S01]  /*7720*/  FSEL R64, R64, -INF , !P1 ;  /* 0xff80000040407808 */ /* 0x000fe20004800000 */
[----:B------:R-:W1:Y:S01]  /*7730*/  MUFU.TANH R97, R97 ;  /* 0x0000006100617308 */ /* 0x000e620000002400 */
[----:B---3--:R-:W-:-:S02]  /*7740*/  FSEL R88, R88, -INF , !P2 ;  /* 0xff80000058587808 */ /* 0x008fc40005000000 */
[-C--:B------:R-:W-:Y:S01]  /*7750*/  ISETP.GE.AND P2, PT, R17, R53.reuse, PT ;  /* 0x000000351100720c */ /* 0x080fe20003f46270 */
[----:B------:R-:W-:Y:S01]  /*7760*/  VIADD R17, R101, 0x49 ;  /* 0x0000004965117836 */ /* 0x000fe20000000000 */
[-C--:B------:R-:W-:Y:S02]  /*7770*/  ISETP.GE.AND P1, PT, R23, R53.reuse, PT ;  /* 0x000000351700720c */ /* 0x080fe40003f26270 */
[----:B------:R-:W-:Y:S01]  /*7780*/  FSEL R58, R92, -INF , !P4 ;  /* 0xff8000005c3a7808 */ /* 0x000fe20006000000 */
[----:B------:R-:W3:Y:S01]  /*7790*/  MUFU.TANH R89, R89 ;  /* 0x0000005900597308 */ /* 0x000ee20000002400 */
[----:B--2---:R-:W-:Y:S02]  /*77a0*/  FSEL R131, R96, -INF , !P5 ;  /* 0xff80000060837808 */ /* 0x004fe40006800000 */
[----:B------:R-:W-:Y:S02]  /*77b0*/  ISETP.GE.AND P4, PT, R19, R53, PT ;  /* 0x000000351300720c */ /* 0x000fe40003f86270 */
[----:B------:R-:W-:-:S03]  /*77c0*/  ISETP.GE.AND P5, PT, R17, R54, PT ;  /* 0x000000361100720c */ /* 0x000fc60003fa6270 */
[----:B------:R-:W2:Y:S01]  /*77d0*/  MUFU.TANH R123, R123 ;  /* 0x0000007b007b7308 */ /* 0x000ea20000002400 */
[----:B-1----:R-:W-:Y:S02]  /*77e0*/  FSEL R96, R97, -INF , !P3 ;  /* 0xff80000061607808 */ /* 0x002fe40005800000 */
[----:B------:R-:W-:Y:S01]  /*77f0*/  ISETP.GE.AND P3, PT, R17, R53, PT ;  /* 0x000000351100720c */ /* 0x000fe20003f66270 */
[----:B------:R-:W-:-:S04]  /*7800*/  VIADD R17, R101, 0x51 ;  /* 0x0000005165117836 */ /* 0x000fc80000000000 */
[----:B------:R-:W1:Y:S01]  /*7810*/  MUFU.TANH R41, R41 ;  /* 0x0000002900297308 */ /* 0x000e620000002400 */
[----:B---3--:R-:W-:Y:S02]  /*7820*/  FSEL R23, R89, -INF , !P1 ;  /* 0xff80000059177808 */ /* 0x008fe40004800000 */
[----:B------:R-:W-:-:S04]  /*7830*/  ISETP.GE.AND P1, PT, R19, R54, PT ;  /* 0x000000361300720c */ /* 0x000fc80003f26270 */
        /* <DEDUP_REMOVED lines=11> */
[----:B------:R-:W-:-:S05]  /*78f0*/  ISETP.GE.AND P2, PT, R17, R54, PT ;  /* 0x000000361100720c */ /* 0x000fca0003f46270 */
[----:B------:R-:W3:Y:S01]  /*7900*/  MUFU.TANH R121, R43 ;  /* 0x0000002b00797308 */ /* 0x000ee20000002400 */
[----:B--2---:R-:W-:Y:S02]  /*7910*/  FSEL R115, R115, -INF , !P1 ;  /* 0xff80000073737808 */ /* 0x004fe40004800000 */
[----:B------:R-:W-:-:S05]  /*7920*/  ISETP.GE.AND P1, PT, R13, R54, PT ;  /* 0x000000360d00720c */ /* 0x000fca0003f26270 */
        /* <DEDUP_REMOVED lines=9> */
[----:B------:R-:W-:Y:S01]  /*79c0*/  ISETP.GE.AND P2, PT, R15, R53, PT ;  /* 0x000000350f00720c */ /* 0x000fe20003f46270 */
[----:B------:R-:W-:-:S04]  /*79d0*/  FMUL.FTZ R15, R35, UR10 ;  /* 0x0000000a230f7c20 */ /* 0x000fc80008410000 */
[----:B------:R-:W2:Y:S01]  /*79e0*/  MUFU.TANH R109, R109 ;  /* 0x0000006d006d7308 */ /* 0x000ea20000002400 */
[----:B-1----:R-:W-:Y:S02]  /*79f0*/  FSEL R32, R32, -INF , !P1 ;  /* 0xff80000020207808 */ /* 0x002fe40004800000 */
[----:B------:R-:W-:-:S05]  /*7a00*/  ISETP.GE.AND P1, PT, R13, R53, PT ;  /* 0x000000350d00720c */ /* 0x000fca0003f26270 */
[----:B------:R-:W1:Y:S01]  /*7a10*/  MUFU.TANH R44, R44 ;  /* 0x0000002c002c7308 */ /* 0x000e620000002400 */
[----:B---3--:R-:W-:Y:S02]  /*7a20*/  FSEL R59, R59, -INF , !P1 ;  /* 0xff8000003b3b7808 */ /* 0x008fe40004800000 */
[----:B------:R-:W-:-:S05]  /*7a30*/  ISETP.GT.AND P1, PT, R150, R145, PT ;  /* 0x000000919600720c */ /* 0x000fca0003f24270 */
[----:B------:R-:W3:Y:S01]  /*7a40*/  MUFU.TANH R99, R99 ;  /* 0x0000006300637308 */ /* 0x000ee20000002400 */
[----:B--2---:R-:W-:Y:S01]  /*7a50*/  FSEL R109, R109, -INF , !P5 ;  /* 0xff8000006d6d7808 */ /* 0x004fe20006800000 */
[----:B------:R-:W-:Y:S01]  /*7a60*/  BAR.SYNC.DEFER_BLOCKING 0x0 ;  /* 0x0000000000007b1d */ /* 0x000fe20000010000 */
[----:B------:R-:W-:-:S05]  /*7a70*/  ISETP.GE.AND P5, PT, R101, R54, PT ;  /* 0x000000366500720c */ /* 0x000fca0003fa6270 */
[----:B------:R-:W2:Y:S01]  /*7a80*/  MUFU.TANH R65, R65 ;  /* 0x0000004100417308 */ /* 0x000ea20000002400 */
[----:B-1----:R-:W-:Y:S02]  /*7a90*/  FSEL R44, R44, -INF , !P3 ;  /* 0xff8000002c2c7808 */ /* 0x002fe40005800000 */
[C---:B------:R-:W-:Y:S01]  /*7aa0*/  ISETP.GE.AND P3, PT, R101.reuse, R53, PT ;  /* 0x000000356500720c */ /* 0x040fe20003f66270 */
[----:B------:R-:W-:-:S04]  /*7ab0*/  VIADD R101, R101, 0x79 ;  /* 0x0000007965657836 */ /* 0x000fc80000000000 */
[----:B------:R-:W1:Y:S01]  /*7ac0*/  MUFU.TANH R28, R28 ;  /* 0x0000001c001c7308 */ /* 0x000e620000002400 */
[----:B---3--:R-:W-:Y:S02]  /*7ad0*/  FSEL R99, R99, -INF , !P2 ;  /* 0xff80000063637808 */ /* 0x008fe40005000000 */
[----:B------:R-:W-:Y:S02]  /*7ae0*/  ISETP.GE.AND P2, PT, R13, R54, PT ;  /* 0x000000360d00720c */ /* 0x000fe40003f46270 */
[----:B------:R-:W-:-:S03]  /*7af0*/  FSEL R13, R56, -INF , !P3 ;  /* 0xff800000380d7808 */ /* 0x000fc60005800000 */
[----:B------:R-:W3:Y:S01]  /*7b00*/  MUFU.TANH R66, R33 ;  /* 0x0000002100427308 */ /* 0x000ee20000002400 */
[----:B--2---:R-:W-:Y:S02]  /*7b10*/  FSEL R65, R65, -INF , !P4 ;  /* 0xff80000041417808 */ /* 0x004fe40006000000 */
[----:B------:R-:W-:Y:S02]  /*7b20*/  ISETP.GE.AND P4, PT, R101, R54, PT ;  /* 0x000000366500720c */ /* 0x000fe40003f86270 */
[----:B------:R-:W-:-:S03]  /*7b30*/  FSEL R54, R55, -INF , !P5 ;  /* 0xff80000037367808 */ /* 0x000fc60006800000 */
[----:B------:R-:W2:Y:S01]  /*7b40*/  MUFU.TANH R15, R15 ;  /* 0x0000000f000f7308 */ /* 0x000ea20000002400 */
[----:B-1----:R-:W-:Y:S02]  /*7b50*/  FSEL R28, R28, -INF , !P2 ;  /* 0xff8000001c1c7808 */ /* 0x002fe40005000000 */
[----:B------:R-:W-:Y:S02]  /*7b60*/  ISETP.GE.AND P2, PT, R101, R53, PT ;  /* 0x000000356500720c */ /* 0x000fe40003f46270 */
[----:B---3--:R-:W-:Y:S02]  /*7b70*/  FSEL R66, R66, -INF , !P4 ;  /* 0xff80000042427808 */ /* 0x008fe40006000000 */
[----:B--2---:R-:W-:Y:S01]  /*7b80*/  FSEL R53, R15, -INF , !P2 ;  /* 0xff8000000f357808 */ /* 0x004fe20005000000 */
[----:B------:R-:W-:Y:S08]  /*7b90*/  @!P1 BRA `(.L_x_4003) ;  /* 0x0000000400c09947 */ /* 0x000ff00003800000 */
[----:B------:R-:W-:Y:S05]  /*7ba0*/  @!P6 BRA `(.L_x_4004) ;  /* 0x0000000000f4e947 */ /* 0x000fea0003800000 */
[----:B------:R-:W1:Y:S01]  /*7bb0*/  LDC R19, c[0x0][0x380] ;  /* 0x0000e000ff137b82 */ /* 0x000e620000000800 */
[----:B------:R-:W-:Y:S01]  /*7bc0*/  MOV R56, RZ ;  /* 0x000000ff00387202 */ /* 0x000fe20000000f00 */
[C---:B------:R-:W-:Y:S01]  /*7bd0*/  VIADD R90, R40.reuse, 0xffffff80 ;  /* 0xffffff80285a7836 */ /* 0x040fe20000000000 */
[----:B------:R-:W-:Y:S01]  /*7be0*/  IABS R62, R40 ;  /* 0x00000028003e7213 */ /* 0x000fe20000000000 */
[----:B------:R-:W-:Y:S01]  /*7bf0*/  ULDC.64 UR4, c[0x0][0x230] ;  /* 0x00008c0000047ab9 */ /* 0x000fe20000000a00 */
[-C--:B-1----:R-:W-:Y:S02]  /*7c00*/  IABS R17, R19.reuse ;  /* 0x0000001300117213 */ /* 0x082fe40000000000 */
[----:B------:R-:W-:Y:S02]  /*7c10*/  LOP3.LUT R40, R40, R19, RZ, 0x3c, !PT ;  /* 0x0000001328287212 */ /* 0x000fe400078e3cff */
[----:B------:R-:W1:Y:S08]  /*7c20*/  I2F.RP R31, R17 ;  /* 0x00000011001f7306 */ /* 0x000e700000209400 */
[----:B-1----:R-:W1:Y:S02]  /*7c30*/  MUFU.RCP R57, R31 ;  /* 0x0000001f00397308 */ /* 0x002e640000001000 */
[----:B-1----:R-:W-:-:S06]  /*7c40*/  VIADD R57, R57, 0xffffffe ;  /* 0x0ffffffe39397836 */ /* 0x002fcc0000000000 */
[----:B------:R-:W1:Y:S02]  /*7c50*/  F2I.FTZ.U32.TRUNC.NTZ R57, R57 ;  /* 0x0000003900397305 */ /* 0x000e64000021f000 */
[----:B-1----:R-:W-:-:S05]  /*7c60*/  IADD3 R15, RZ, -R57, RZ ;  /* 0x80000039ff0f7210 */ /* 0x002fca0007ffe0ff */
[----:B------:R-:W-:-:S04]  /*7c70*/  IMAD R15, R15, R17, RZ ;  /* 0x000000110f0f7224 */ /* 0x000fc800078e02ff */
[----:B------:R-:W-:Y:S01]  /*7c80*/  IMAD.HI.U32 R15, R57, R15, R56 ;  /* 0x0000000f390f7227 */ /* 0x000fe200078e0038 */
[----:B------:R-:W-:Y:S02]  /*7c90*/  IABS R56, R90 ;  /* 0x0000005a00387213 */ /* 0x000fe40000000000 */
[----:B------:R-:W-:-:S03]  /*7ca0*/  LOP3.LUT R90, R90, R19, RZ, 0x3c, !PT ;  /* 0x000000135a5a7212 */ /* 0x000fc600078e3cff */
[----:B------:R-:W-:-:S04]  /*7cb0*/  IMAD.HI.U32 R31, R15, R62, RZ ;  /* 0x0000003e0f1f7227 */ /* 0x000fc800078e00ff */
[----:B------:R-:W-:Y:S02]  /*7cc0*/  IMAD.MOV R60, RZ, RZ, -R31 ;  /* 0x000000ffff3c7224 */ /* 0x000fe400078e0a1f */
[----:B------:R-:W-:-:S04]  /*7cd0*/  IMAD.HI.U32 R15, R15, R56, RZ ;  /* 0x000000380f0f7227 */ /* 0x000fc800078e00ff */
[----:B------:R-:W-:Y:S01]  /*7ce0*/  IMAD R60, R17, R60, R62 ;  /* 0x0000003c113c7224 */ /* 0x000fe200078e023e */
[----:B------:R-:W-:-:S04]  /*7cf0*/  IADD3 R33, -R15, RZ, RZ ;  /* 0x000000ff0f217210 */ /* 0x000fc80007ffe1ff */
[C---:B------:R-:W-:Y:S01]  /*7d00*/  ISETP.GT.U32.AND P4, PT, R17.reuse, R60, PT ;  /* 0x0000003c1100720c */ /* 0x040fe20003f84070 */
[----:B------:R-:W-:-:S05]  /*7d10*/  IMAD R56, R17, R33, R56 ;  /* 0x0000002111387224 */ /* 0x000fca00078e0238 */
[----:B------:R-:W-:-:S07]  /*7d20*/  ISETP.GT.U32.AND P3, PT, R17, R56, PT ;  /* 0x000000381100720c */ /* 0x000fce0003f64070 */
[----:B------:R-:W-:Y:S02]  /*7d30*/  @!P4 IMAD.IADD R60, R60, 0x1, -R17 ;  /* 0x000000013c3cc824 */ /* 0x000fe400078e0a11 */
[----:B------:R-:W-:Y:S01]  /*7d40*/  @!P4 VIADD R31, R31, 0x1 ;  /* 0x000000011f1fc836 */ /* 0x000fe20000000000 */
[----:B------:R-:W-:Y:S02]  /*7d50*/  ISETP.GE.AND P4, PT, R40, RZ, PT ;  /* 0x000000ff2800720c */ /* 0x000fe40003f86270 */
[-C--:B------:R-:W-:Y:S01]  /*7d60*/  ISETP.GE.U32.AND P2, PT, R60, R17.reuse, PT ;  /* 0x000000113c00720c */ /* 0x080fe20003f46070 */
[----:B------:R-:W-:Y:S01]  /*7d70*/  @!P3 VIADD R15, R15, 0x1 ;  /* 0x000000010f0fb836 */ /* 0x000fe20000000000 */
[-C--:B------:R-:W-:Y:S02]  /*7d80*/  @!P3 IADD3 R56, R56, -R17.reuse, RZ ;  /* 0x800000113838b210 */ /* 0x080fe40007ffe0ff */
[----:B------:R-:W-:Y:S02]  /*7d90*/  ISETP.NE.AND P3, PT, R19, RZ, PT ;  /* 0x000000ff1300720c */ /* 0x000fe40003f65270 */
[----:B------:R-:W-:-:S07]  /*7da0*/  ISETP.GE.U32.AND P5, PT, R56, R17, PT ;  /* 0x000000113800720c */ /* 0x000fce0003fa6070 */
[----:B------:R-:W-:Y:S02]  /*7db0*/  @P2 IADD3 R31, R31, 0x1, RZ ;  /* 0x000000011f1f2810 */ /* 0x000fe40007ffe0ff */
[----:B------:R-:W-:-:S03]  /*7dc0*/  ISETP.GE.AND P2, PT, R90, RZ, PT ;  /* 0x000000ff5a00720c */ /* 0x000fc60003f46270 */
[----:B------:R-:W-:Y:S01]  /*7dd0*/  IMAD.MOV.U32 R56, RZ, RZ, R31 ;  /* 0x000000ffff387224 */ /* 0x000fe200078e001f */
[----:B------:R-:W-:Y:S02]  /*7de0*/  @P5 IADD3 R15, R15, 0x1, RZ ;  /* 0x000000010f0f5810 */ /* 0x000fe40007ffe0ff */
[----:B------:R-:W-:Y:S01]  /*7df0*/  LOP3.LUT R31, RZ, R19, RZ, 0x33, !PT ;  /* 0x00000013ff1f7212 */ /* 0x000fe200078e33ff */
[----:B------:R-:W-:Y:S01]  /*7e00*/  @!P4 IMAD.MOV R56, RZ, RZ, -R56 ;  /* 0x000000ffff38c224 */ /* 0x000fe200078e0a38 */
[----:B------:R-:W-:-:S04]  /*7e10*/  MOV R40, R15 ;  /* 0x0000000f00287202 */ /* 0x000fc80000000f00 */
[----:B------:R-:W-:Y:S02]  /*7e20*/  SEL R15, R31, R56, !P3 ;  /* 0x000000381f0f7207 */ /* 0x000fe40005800000 */
[----:B------:R-:W-:-:S03]  /*7e30*/  @!P2 IADD3 R40, -R40, RZ, RZ ;  /* 0x000000ff2828a210 */ /* 0x000fc60007ffe1ff */
[----:B------:R-:W-:Y:S01]  /*7e40*/  IMAD.WIDE R60, R15, 0x4, R154 ;  /* 0x000000040f3c7825 */ /* 0x000fe200078e029a */
[----:B------:R-:W-:-:S04]  /*7e50*/  SEL R31, R31, R40, !P3 ;  /* 0x000000281f1f7207 */ /* 0x000fc80005800000 */
[----:B------:R-:W2:Y:S01]  /*7e60*/  LDG.E R40, desc[UR12][R60.64] ;  /* 0x0000000c3c287981 */ /* 0x000ea2000c1e1900 */
[----:B------:R-:W-:-:S05]  /*7e70*/  IMAD.WIDE R92, R31, 0x4, R154 ;  /* 0x000000041f5c7825 */ /* 0x000fca00078e029a */
[----:B------:R-:W2:Y:S01]  /*7e80*/  LDG.E R17, desc[UR12][R92.64] ;  /* 0x0000000c5c117981 */ /* 0x000ea2000c1e1900 */
[----:B------:R-:W-:-:S04]  /*7e90*/  IMAD.IADD R56, R15, 0x1, -R31 ;  /* 0x000000010f387824 */ /* 0x000fc800078e0a1f */
[----:B------:R-:W-:-:S05]  /*7ea0*/  IMAD R19, R56, R19, -0x80 ;  /* 0xffffff8038137424 */ /* 0x000fca00078e0213 */
[----:B------:R-:W-:Y:S01]  /*7eb0*/  SHF.R.S32.HI R15, RZ, 0x1f, R19 ;  /* 0x0000001fff0f7819 */ /* 0x000fe20000011413 */
[----:B------:R-:W-:Y:S01]  /*7ec0*/  IMAD.WIDE.U32 R56, R19, R48, RZ ;  /* 0x0000003013387225 */ /* 0x000fe200078e00ff */
        /* <DEDUP_REMOVED lines=11> */
.L_x_4004:
[----:B------:R-:W-:-:S04]  /*7f80*/  LEA R15, -R48, RZ, 0x7 ;  /* 0x000000ff300f7211 */ /* 0x000fc800078e39ff */
[----:B------:R-:W-:-:S07]  /*7f90*/  SHF.R.S32.HI R40, RZ, 0x1f, R15 ;  /* 0x0000001fff287819 */ /* 0x000fce000001140f */
.L_x_4005:
[CC--:B------:R-:W-:Y:S01]  /*7fa0*/  @!P0 LEA R60, P3, R48.reuse, R52.reuse, 0x6 ;  /* 0x00000034303c8211 */ /* 0x0c0fe200078630ff */
[----:B------:R1:W-:Y:S01]  /*7fb0*/  @P0 STS [R151+0x1000], RZ ;  /* 0x001000ff97000388 */ /* 0x0003e20000000800 */
[C---:B------:R-:W-:Y:S01]  /*7fc0*/  @!P0 IADD3 R56, P5, P4, R15.reuse, R52, R147 ;  /* 0x000000340f388210 */ /* 0x040fe20007cbe093 */
[----:B------:R-:W-:Y:S01]  /*7fd0*/  BSSY B0, `(.L_x_4006) ;  /* 0x0000029000007945 */ /* 0x000fe20003800000 */
[C---:B------:R-:W-:Y:S01]  /*7fe0*/  @!P0 IADD3 R31, P2, R15.reuse, R60, RZ ;  /* 0x0000003c0f1f8210 */ /* 0x040fe20007f5e0ff */
[----:B------:R1:W-:Y:S01]  /*7ff0*/  @P0 STS [R151+0x1004], RZ ;  /* 0x001004ff97000388 */ /* 0x0003e20000000800 */
[-C--:B------:R-:W-:Y:S02]  /*8000*/  @!P0 LEA.HI.X R19, R48, R3.reuse, R49, 0x6, P3 ;  /* 0x0000000330138211 */ /* 0x080fe400018f3431 */
        /* <DEDUP_REMOVED lines=37> */
.L_x_4007:
[----:B------:R-:W-:Y:S05]  /*8260*/  BSYNC B0 ;  /* 0x0000000000007941 */ /* 0x000fea0003800000 */
.L_x_4006:
[----:B------:R-:W0:Y:S01]  /*8270*/  LDGDEPBAR ;  /* 0x00000000000079af */ /* 0x000e220000000000 */
[----:B------:R-:W-:-:S04]  /*8280*/  LEA R158, P0, R15, R158, 0x1 ;  /* 0x0000009e0f9e7211 */ /* 0x000fc800078008ff */
[----:B------:R-:W-:-:S09]  /*8290*/  LEA.HI.X R159, R15, R159, R40, 0x1, P0 ;  /* 0x0000009f0f9f7211 */ /* 0x000fd200000f0c28 */
.L_x_4003:
[----:B------:R-:W-:Y:S02]  /*82a0*/  FMNMX.FTZ R3, R2, R54, !PT ;  /* 0x0000003602037209 */ /* 0x000fe40007810000 */
[----:B------:R-:W-:Y:S02]  /*82b0*/  FMNMX.FTZ R40, R0, R13, !PT ;  /* 0x0000000d00287209 */ /* 0x000fe40007810000 */
[----:B------:R-:W-:Y:S02]  /*82c0*/  FMNMX.FTZ R3, R30, R3, !PT ;  /* 0x000000031e037209 */ /* 0x000fe40007810000 */
        /* <DEDUP_REMOVED lines=31> */
[----:B--2---:R-:W2:Y:S02]  /*84c0*/  SHFL.BFLY PT, R48, R3, 0x2, 0x1f ;  /* 0x0c401f0003307f89 */ /* 0x004ea400000e0000 */
[----:B--2---:R-:W-:-:S05]  /*84d0*/  FMNMX.FTZ R48, R3, R48, !PT ;  /* 0x0000003003307209 */ /* 0x004fca0007810000 */
[----:B------:R-:W2:Y:S02]  /*84e0*/  SHFL.BFLY PT, R45, R48, 0x1, 0x1f ;  /* 0x0c201f00302d7f89 */ /* 0x000ea400000e0000 */
[----:B--2---:R-:W-:-:S04]  /*84f0*/  FMNMX.FTZ R45, R48, R45, !PT ;  /* 0x0000002d302d7209 */ /* 0x004fc80007810000 */
[C---:B------:R-:W-:Y:S01]  /*8500*/  FSETP.NEU.FTZ.AND P2, PT, R45.reuse, -INF , PT ;  /* 0xff8000002d00780b */ /* 0x040fe20003f5d000 */
[----:B------:R-:W-:-:S05]  /*8510*/  FMUL.FTZ R89, R45, UR11 ;  /* 0x0000000b2d597c20 */ /* 0x000fca0008410000 */
[----:B------:R-:W-:-:S05]  /*8520*/  FSEL R89, R89, RZ, P2 ;  /* 0x000000ff59597208 */ /* 0x000fca0001000000 */
        /* <DEDUP_REMOVED lines=44> */
[----:B------:R-:W2:Y:S01]  /*87f0*/  MUFU.EX2 R98, R98 ;  /* 0x0000006200627308 */ /* 0x000ea20000000800 */
[----:B------:R-:W-:-:S02]  /*8800*/  FMNMX.FTZ R4, R131, R4, !PT ;  /* 0x0000000483047209 */ /* 0x000fc40007810000 */
[----:B-1----:R-:W-:Y:S02]  /*8810*/  F2FP.BF16.F32.PACK_AB R12, R102, R117 ;  /* 0x00000075660c723e */ /* 0x002fe400000010ff */
[----:B------:R-:W-:-:S03]  /*8820*/  FMNMX.FTZ R4, R125, R4, !PT ;  /* 0x000000047d047209 */ /* 0x000fc60007810000 */
[----:B------:R-:W-:Y:S01]  /*8830*/  MUFU.EX2 R101, R101 ;  /* 0x0000006500657308 */ /* 0x000fe20000000800 */
[----:B------:R-:W-:-:S04]  /*8840*/  FMNMX.FTZ R4, R127, R4, !PT ;  /* 0x000000047f047209 */ /* 0x000fc80007810000 */
[----:B------:R-:W-:-:S03]  /*8850*/  FMNMX.FTZ R4, R111, R4, !PT ;  /* 0x000000046f047209 */ /* 0x000fc60007810000 */
[----:B------:R-:W1:Y:S01]  /*8860*/  MUFU.EX2 R92, R92 ;  /* 0x0000005c005c7308 */ /* 0x000e620000000800 */
[----:B------:R-:W-:Y:S02]  /*8870*/  FMNMX.FTZ R4, R123, R4, !PT ;  /* 0x000000047b047209 */ /* 0x000fe40007810000 */
[----:B--2---:R-:W-:Y:S02]  /*8880*/  F2FP.BF16.F32.PACK_AB R14, R98, R105 ;  /* 0x00000069620e723e */ /* 0x004fe400000010ff */
[----:B------:R-:W-:-:S03]  /*8890*/  FMNMX.FTZ R4, R119, R4, !PT ;  /* 0x0000000477047209 */ /* 0x000fc60007810000 */
[----:B------:R-:W-:Y:S01]  /*88a0*/  MUFU.EX2 R90, R90 ;  /* 0x0000005a005a7308 */ /* 0x000fe20000000800 */
[----:B------:R-:W-:-:S04]  /*88b0*/  FMNMX.FTZ R4, R121, R4, !PT ;  /* 0x0000000479047209 */ /* 0x000fc80007810000 */
[----:B------:R-:W-:-:S03]  /*88c0*/  FMNMX.FTZ R4, R113, R4, !PT ;  /* 0x0000000471047209 */ /* 0x000fc60007810000 */
[----:B------:R-:W2:Y:S01]  /*88d0*/  MUFU.EX2 R87, R87 ;  /* 0x0000005700577308 */ /* 0x000ea20000000800 */
[----:B------:R-:W-:Y:S02]  /*88e0*/  FMNMX.FTZ R4, R115, R4, !PT ;  /* 0x0000000473047209 */ /* 0x000fe40007810000 */
[----:B-1----:R-:W-:Y:S02]  /*88f0*/  F2FP.BF16.F32.PACK_AB R32, R92, R101 ;  /* 0x000000655c20723e */ /* 0x002fe400000010ff */
[----:B------:R-:W-:-:S03]  /*8900*/  FMNMX.FTZ R4, R107, R4, !PT ;  /* 0x000000046b047209 */ /* 0x000fc60007810000 */
[----:B------:R-:W-:Y:S01]  /*8910*/  MUFU.EX2 R85, R85 ;  /* 0x0000005500557308 */ /* 0x000fe20000000800 */
[----:B------:R-:W-:-:S04]  /*8920*/  FMNMX.FTZ R4, R109, R4, !PT ;  /* 0x000000046d047209 */ /* 0x000fc80007810000 */
[----:B------:R-:W-:-:S03]  /*8930*/  FMNMX.FTZ R4, R95, R4, !PT ;  /* 0x000000045f047209 */ /* 0x000fc60007810000 */
[----:B------:R-:W-:Y:S01]  /*8940*/  MUFU.EX2 R64, R64 ;  /* 0x0000004000407308 */ /* 0x000fe20000000800 */
[----:B------:R-:W-:Y:S02]  /*8950*/  FMNMX.FTZ R4, R99, R4, !PT ;  /* 0x0000000463047209 */ /* 0x000fe40007810000 */
[----:B--2---:R-:W-:Y:S02]  /*8960*/  F2FP.BF16.F32.PACK_AB R34, R87, R90 ;  /* 0x0000005a5722723e */ /* 0x004fe400000010ff */
        /* <DEDUP_REMOVED lines=25> */
[----:B------:R-:W-:Y:S01]  /*8b00*/  MUFU.EX2 R43, R43 ;  /* 0x0000002b002b7308 */ /* 0x000fe20000000800 */
[--C-:B------:R-:W-:Y:S01]  /*8b10*/  FFMA.FTZ R100, R9, UR11, -R56.reuse ;  /* 0x0000000b09647c23 */ /* 0x100fe20008010838 */
[--C-:B------:R-:W-:Y:S01]  /*8b20*/  FFMA.FTZ R84, R7, UR11, -R56.reuse ;  /* 0x0000000b07547c23 */ /* 0x100fe20008010838 */
[----:B------:R-:W-:Y:S01]  /*8b30*/  FSEL R9, R45, RZ, P2 ;  /* 0x000000ff2d097208 */ /* 0x000fe20001000000 */
[--C-:B------:R-:W-:Y:S01]  /*8b40*/  FFMA.FTZ R96, R11, UR11, -R56.reuse ;  /* 0x0000000b0b607c23 */ /* 0x100fe20008010838 */
[----:B------:R-:W-:Y:S01]  /*8b50*/  FSEL R7, R44, RZ, P0 ;  /* 0x000000ff2c077208 */ /* 0x000fe20000000000 */
[--C-:B------:R-:W-:Y:S01]  /*8b60*/  FFMA.FTZ R106, R13, UR11, -R56.reuse ;  /* 0x0000000b0d6a7c23 */ /* 0x100fe20008010838 */
[--C-:B------:R-:W-:Y:S01]  /*8b70*/  FFMA.FTZ R103, R25, UR11, -R56.reuse ;  /* 0x0000000b19677c23 */ /* 0x100fe20008010838 */
[----:B------:R-:W-:Y:S01]  /*8b80*/  FADD.FTZ R2, R2, -R9 ;  /* 0x8000000902027221 */ /* 0x000fe20000010000 */
[----:B------:R-:W-:Y:S01]  /*8b90*/  MUFU.EX2 R100, R100 ;  /* 0x0000006400647308 */ /* 0x000fe20000000800 */
[----:B------:R-:W-:Y:S01]  /*8ba0*/  FADD.FTZ R7, R0, -R7 ;  /* 0x8000000700077221 */ /* 0x000fe20000010000 */
[----:B------:R-:W1:Y:S01]  /*8bb0*/  LDSM.16.MT88.4 R8, [R138+0x3000] ;  /* 0x003000008a08783b */ /* 0x000e620000004200 */
[----:B------:R-:W-:Y:S01]  /*8bc0*/  FMUL.FTZ R110, R2, UR11 ;  /* 0x0000000b026e7c20 */ /* 0x000fe20008410000 */
[--C-:B------:R-:W-:Y:S01]  /*8bd0*/  FFMA.FTZ R2, R5, UR11, -R56.reuse ;  /* 0x0000000b05027c23 */ /* 0x100fe20008010838 */
[----:B------:R-:W-:Y:S01]  /*8be0*/  FMUL.FTZ R108, R7, UR11 ;  /* 0x0000000b076c7c20 */ /* 0x000fe20008410000 */
[--C-:B------:R-:W-:Y:S01]  /*8bf0*/  FFMA.FTZ R97, R27, UR11, -R56.reuse ;  /* 0x0000000b1b617c23 */ /* 0x100fe20008010838 */
[----:B------:R-:W2:Y:S01]  /*8c00*/  LDSM.16.MT88.4 R4, [R139+0x3400] ;  /* 0x003400008b04783b */ /* 0x000ea20000004200 */
[----:B------:R-:W3:Y:S01]  /*8c10*/  MUFU.EX2 R106, R106 ;  /* 0x0000006a006a7308 */ /* 0x000ee20000000800 */
[--C-:B------:R-:W-:Y:S01]  /*8c20*/  FFMA.FTZ R93, R67, UR11, -R56.reuse ;  /* 0x0000000b435d7c23 */ /* 0x100fe20008010838 */
[--C-:B------:R-:W-:Y:S01]  /*8c30*/  FFMA.FTZ R67, R21, UR11, -R56.reuse ;  /* 0x0000000b15437c23 */ /* 0x100fe20008010838 */
[--C-:B------:R-:W-:Y:S01]  /*8c40*/  FFMA.FTZ R0, R23, UR11, -R56.reuse ;  /* 0x0000000b17007c23 */ /* 0x100fe20008010838 */
[----:B------:R-:W4:Y:S01]  /*8c50*/  LDSM.16.MT88.4 R24, [R138+0x3400] ;  /* 0x003400008a18783b */ /* 0x000f220000004200 */
[--C-:B------:R-:W-:Y:S01]  /*8c60*/  FFMA.FTZ R88, R29, UR11, -R56.reuse ;  /* 0x0000000b1d587c23 */ /* 0x100fe20008010838 */
[--C-:B------:R-:W-:Y:S01]  /*8c70*/  FFMA.FTZ R91, R91, UR11, -R56.reuse ;  /* 0x0000000b5b5b7c23 */ /* 0x100fe20008010838 */
[--C-:B------:R-:W-:Y:S01]  /*8c80*/  FFMA.FTZ R129, R129, UR11, -R56.reuse ;  /* 0x0000000b81817c23 */ /* 0x100fe20008010838 */
[----:B------:R-:W-:Y:S01]  /*8c90*/  MUFU.EX2 R103, R103 ;  /* 0x0000006700677308 */ /* 0x000fe20000000800 */
[----:B------:R-:W5:Y:S01]  /*8ca0*/  LDSM.16.MT88.4 R28, [R139+0x3800] ;  /* 0x003800008b1c783b */ /* 0x000f620000004200 */
        /* <DEDUP_REMOVED lines=10> */
[----:B------:R-:W-:-:S04]  /*8d50*/  FFMA.FTZ R51, R51, UR11, -R56 ;  /* 0x0000000b33337c23 */ /* 0x000fc80008010838 */
[----:B------:R-:W3:Y:S08]  /*8d60*/  MUFU.EX2 R110, R110 ;  /* 0x0000006e006e7308 */ /* 0x000ef00000000800 */
[----:B------:R-:W2:Y:S01]  /*8d70*/  MUFU.EX2 R108, R108 ;  /* 0x0000006c006c7308 */ /* 0x000ea20000000800 */
[----:B-1----:R-:W-:-:S07]  /*8d80*/  F2FP.BF16.F32.PACK_AB R15, R96, R103 ;  /* 0x00000067600f723e */ /* 0x002fce00000010ff */
        /* <DEDUP_REMOVED lines=8> */
[----:B------:R-:W1:Y:S01]  /*8e10*/  MUFU.EX2 R88, R88 ;  /* 0x0000005800587308 */ /* 0x000e620000000800 */
[-C--:B--2---:R-:W-:Y:S01]  /*8e20*/  FMUL.FTZ R22, R82, R108.reuse ;  /* 0x0000006c52167220 */ /* 0x084fe20000410000 */
        /* <DEDUP_REMOVED lines=9> */
[-C--:B------:R-:W-:Y:S01]  /*8ec0*/  FMUL.FTZ R71, R71, R108.reuse ;  /* 0x0000006c47477220 */ /* 0x080fe20000410000 */
[--C-:B------:R-:W-:Y:S01]  /*8ed0*/  FFMA.FTZ R81, R131, UR11, -R56.reuse ;  /* 0x0000000b83517c23 */ /* 0x100fe20008010838 */
[--C-:B------:R-:W-:Y:S01]  /*8ee0*/  FFMA.FTZ R80, R125, UR11, -R56.reuse ;  /* 0x0000000b7d507c23 */ /* 0x100fe20008010838 */
[--C-:B------:R-:W-:Y:S01]  /*8ef0*/  FFMA.FTZ R83, R127, UR11, -R56.reuse ;  /* 0x0000000b7f537c23 */ /* 0x100fe20008010838 */
[C---:B------:R-:W-:Y:S01]  /*8f00*/  HMMA.16816.F32.BF16 R16, R12.reuse, R18, R76 ;  /* 0x000000120c10723c */ /* 0x040fe2000004184c */
[----:B------:R-:W2:Y:S01]  /*8f10*/  MUFU.EX2 R84, R84 ;  /* 0x0000005400547308 */ /* 0x000ea20000000800 */
[----:B-1----:R-:W-:Y:S01]  /*8f20*/  F2FP.BF16.F32.PACK_AB R33, R88, R97 ;  /* 0x000000615821723e */ /* 0x002fe200000010ff */
[--C-:B------:R-:W-:Y:S01]  /*8f30*/  FFMA.FTZ R82, R111, UR11, -R56.reuse ;  /* 0x0000000b6f527c23 */ /* 0x100fe20008010838 */
        /* <DEDUP_REMOVED lines=8> */
[----:B------:R-:W1:Y:S01]  /*8fc0*/  LDSM.16.MT88.4 R8, [R138+0x3800] ;  /* 0x003800008a08783b */ /* 0x000e620000004200 */
[----:B------:R-:W-:Y:S01]  /*8fd0*/  FADD.FTZ R103, R103, R100 ;  /* 0x0000006467677221 */ /* 0x000fe20000010000 */
[----:B------:R-:W-:Y:S01]  /*8fe0*/  FADD.FTZ R105, R105, R102 ;  /* 0x0000006669697221 */ /* 0x000fe20000010000 */
[----:B------:R-:W-:Y:S01]  /*8ff0*/  FFMA.FTZ R161, R53, UR11, -R56 ;  /* 0x0000000b35a17c23 */ /* 0x000fe20008010838 */
        /* <DEDUP_REMOVED lines=9> */
[----:B------:R-:W-:Y:S01]  /*9090*/  FADD.FTZ R101, R101, R98 ;  /* 0x0000006265657221 */ /* 0x000fe20000010000 */
[----:B------:R-:W-:-:S03]  /*90a0*/  FADD.FTZ R88, R88, R97 ;  /* 0x0000006158587221 */ /* 0x000fc60000010000 */
[----:B------:R-:W-:Y:S01]  /*90b0*/  FADD.FTZ R101, R92, R101 ;  /* 0x000000655c657221 */ /* 0x000fe20000010000 */
[C---:B------:R-:W-:Y:S01]  /*90c0*/  HMMA.16816.F32.BF16 R16, R32.reuse, R6, R16 ;  /* 0x000000062010723c */ /* 0x040fe20000041810 */
[----:B------:R-:W2:Y:S01]  /*90d0*/  MUFU.EX2 R0, R0 ;  /* 0x0000000000007308 */ /* 0x000ea20000000800 */
[----:B------:R-:W1:Y:S01]  /*90e0*/  LDSM.16.MT88.4 R4, [R139+0x3c00] ;  /* 0x003c00008b04783b */ /* 0x000e620000004200 */
[----:B---3--:R-:W-:Y:S01]  /*90f0*/  F2FP.BF16.F32.PACK_AB R13, R2, R91 ;  /* 0x0000005b020d723e */ /* 0x008fe200000010ff */
[----:B------:R-:W-:Y:S01]  /*9100*/  FADD.FTZ R93, R93, R88 ;  /* 0x000000585d5d7221 */ /* 0x000fe20000010000 */
[----:B------:R-:W-:Y:S01]  /*9110*/  FADD.FTZ R90, R90, R101 ;  /* 0x000000655a5a7221 */ /* 0x000fe20000010000 */
[----:B----4-:R-:W-:Y:S02]  /*9120*/  HMMA.16816.F32.BF16 R72, R32, R24, R72 ;  /* 0x000000182048723c */ /* 0x010fe40000041848 */
[----:B------:R-:W-:Y:S01]  /*9130*/  FADD.FTZ R84, R84, R93 ;  /* 0x0000005d54547221 */ /* 0x000fe20000010000 */
[----:B------:R-:W-:Y:S01]  /*9140*/  MUFU.EX2 R76, R129 ;  /* 0x00000081004c7308 */ /* 0x000fe20000000800 */
[----:B------:R-:W-:-:S02]  /*9150*/  FADD.FTZ R90, R87, R90 ;  /* 0x0000005a575a7221 */ /* 0x000fc40000010000 */
[----:B------:R-:W-:Y:S01]  /*9160*/  HMMA.16816.F32.BF16 R68, R32, R26, R68 ;  /* 0x0000001a2044723c */ /* 0x000fe20000041844 */
[----:B------:R-:W3:Y:S01]  /*9170*/  LDSM.16.MT88.4 R24, [R138+0x3c00] ;  /* 0x003c00008a18783b */ /* 0x000ee20000004200 */
[----:B------:R-:W-:Y:S01]  /*9180*/  FADD.FTZ R91, R91, R84 ;  /* 0x000000545b5b7221 */ /* 0x000fe20000010000 */
[----:B------:R-:W-:Y:S02]  /*9190*/  FADD.FTZ R85, R85, R90 ;  /* 0x0000005a55557221 */ /* 0x000fe40000010000 */
[----:B------:R-:W4:Y:S01]  /*91a0*/  MUFU.EX2 R81, R81 ;  /* 0x0000005100517308 */ /* 0x000f220000000800 */
[----:B--2---:R-:W-:Y:S01]  /*91b0*/  F2FP.BF16.F32.PACK_AB R15, R0, R67 ;  /* 0x00000043000f723e */ /* 0x004fe200000010ff */
[----:B------:R-:W-:Y:S01]  /*91c0*/  FADD.FTZ R2, R2, R91 ;  /* 0x0000005b02027221 */ /* 0x000fe20000010000 */
[----:B------:R-:W-:Y:S01]  /*91d0*/  F2FP.BF16.F32.PACK_AB R32, R57, R60 ;  /* 0x0000003c3920723e */ /* 0x000fe200000010ff */
[----:B------:R-:W-:Y:S01]  /*91e0*/  FADD.FTZ R85, R64, R85 ;  /* 0x0000005540557221 */ /* 0x000fe20000010000 */
[----:B------:R-:W-:Y:S01]  /*91f0*/  F2FP.BF16.F32.PACK_AB R34, R55, R58 ;  /* 0x0000003a3722723e */ /* 0x000fe200000010ff */
[----:B------:R-:W-:-:S02]  /*9200*/  FADD.FTZ R67, R67, R2 ;  /* 0x0000000243437221 */ /* 0x000fc40000010000 */
[----:B-----5:R-:W-:Y:S01]  /*9210*/  HMMA.16816.F32.BF16 R20, R12, R28, R20 ;  /* 0x0000001c0c14723c */ /* 0x020fe20000041814 */
[----:B------:R-:W-:Y:S01]  /*9220*/  MUFU.EX2 R80, R80 ;  /* 0x0000005000507308 */ /* 0x000fe20000000800 */
[----:B------:R-:W-:Y:S01]  /*9230*/  FADD.FTZ R62, R62, R85 ;  /* 0x000000553e3e7221 */ /* 0x000fe20000010000 */
[----:B------:R-:W-:-:S03]  /*9240*/  FADD.FTZ R67, R0, R67 ;  /* 0x0000004300437221 */ /* 0x000fc60000010000 */
[C---:B------:R-:W-:Y:S01]  /*9250*/  HMMA.16816.F32.BF16 R28, R12.reuse, R30, R16 ;  /* 0x0000001e0c1c723c */ /* 0x040fe20000041810 */
[----:B------:R-:W2:Y:S01]  /*9260*/  LDSM.16.MT88.4 R16, [R139+0x4000] ;  /* 0x004000008b10783b */ /* 0x000ea20000004200 */
[----:B------:R-:W-:Y:S01]  /*9270*/  FADD.FTZ R61, R61, R62 ;  /* 0x0000003e3d3d7221 */ /* 0x000fe20000010000 */
[----:B------:R-:W5:Y:S01]  /*9280*/  MUFU.EX2 R83, R83 ;  /* 0x0000005300537308 */ /* 0x000f620000000800 */
[C---:B----4-:R-:W-:Y:S01]  /*9290*/  F2FP.BF16.F32.PACK_AB R33, R81.reuse, R76 ;  /* 0x0000004c5121723e */ /* 0x050fe200000010ff */
[----:B------:R-:W-:Y:S01]  /*92a0*/  FADD.FTZ R2, R76, R67 ;  /* 0x000000434c027221 */ /* 0x000fe20000010000 */
[C---:B-1----:R-:W-:Y:S01]  /*92b0*/  HMMA.16816.F32.BF16 R72, R12.reuse, R8, R72 ;  /* 0x000000080c48723c */ /* 0x042fe20000041848 */
[----:B------:R-:W-:Y:S01]  /*92c0*/  FADD.FTZ R60, R60, R61 ;  /* 0x0000003d3c3c7221 */ /* 0x000fe20000010000 */
[----:B------:R-:W-:Y:S01]  /*92d0*/  LDSM.16.MT88.4 R76, [R139+0x4c00] ;  /* 0x004c00008b4c783b */ /* 0x000fe20000004200 */
[----:B------:R-:W-:Y:S01]  /*92e0*/  FADD.FTZ R81, R81, R2 ;  /* 0x0000000251517221 */ /* 0x000fe20000010000 */
[----:B------:R-:W-:Y:S01]  /*92f0*/  FFMA.FTZ R2, R46, UR11, -R56 ;  /* 0x0000000b2e027c23 */ /* 0x000fe20008010838 */
[----:B------:R-:W-:Y:S01]  /*9300*/  MUFU.EX2 R82, R82 ;  /* 0x0000005200527308 */ /* 0x000fe20000000800 */
[----:B------:R-:W-:Y:S01]  /*9310*/  HMMA.16816.F32.BF16 R68, R12, R10, R68 ;  /* 0x0000000a0c44723c */ /* 0x000fe20000041844 */
[----:B------:R-:W1:Y:S01]  /*9320*/  LDSM.16.MT88.4 R8, [R138+0x4000] ;  /* 0x004000008a08783b */ /* 0x000e620000004200 */
[----:B------:R-:W-:-:S04]  /*9330*/  FADD.FTZ R57, R57, R60 ;  /* 0x0000003c39397221 */ /* 0x000fc80000010000 */
[----:B------:R-:W-:Y:S01]  /*9340*/  FADD.FTZ R58, R58, R57 ;  /* 0x000000393a3a7221 */ /* 0x000fe20000010000 */
[----:B------:R-:W4:Y:S01]  /*9350*/  MUFU.EX2 R111, R111 ;  /* 0x0000006f006f7308 */ /* 0x000f220000000800 */
[----:B-----5:R-:W-:Y:S01]  /*9360*/  F2FP.BF16.F32.PACK_AB R35, R83, R80 ;  /* 0x000000505323723e */ /* 0x020fe200000010ff */
[----:B------:R-:W-:Y:S01]  /*9370*/  FADD.FTZ R80, R80, R81 ;  /* 0x0000005150507221 */ /* 0x000fe20000010000 */
[----:B------:R-:W-:Y:S01]  /*9380*/  F2FP.BF16.F32.PACK_AB R12, R49, R54 ;  /* 0x00000036310c723e */ /* 0x000fe200000010ff */
[----:B------:R-:W-:Y:S01]  /*9390*/  FADD.FTZ R55, R55, R58 ;  /* 0x0000003a37377221 */ /* 0x000fe20000010000 */
[----:B------:R-:W-:Y:S01]  /*93a0*/  F2FP.BF16.F32.PACK_AB R14, R47, R52 ;  /* 0x000000342f0e723e */ /* 0x000fe200000010ff */
[----:B------:R-:W-:Y:S02]  /*93b0*/  FADD.FTZ R83, R83, R80 ;  /* 0x0000005053537221 */ /* 0x000fe40000010000 */
[----:B------:R-:W-:Y:S01]  /*93c0*/  MUFU.EX2 R104, R104 ;  /* 0x0000006800687308 */ /* 0x000fe20000000800 */
[----:B------:R-:W-:Y:S01]  /*93d0*/  HMMA.16816.F32.BF16 R20, R32, R4, R20 ;  /* 0x000000042014723c */ /* 0x000fe20000041814 */
[----:B------:R-:W-:-:S04]  /*93e0*/  FADD.FTZ R54, R54, R55 ;  /* 0x0000003736367221 */ /* 0x000fc80000010000 */
[----:B------:R-:W-:Y:S01]  /*93f0*/  FADD.FTZ R49, R49, R54 ;  /* 0x0000003631317221 */ /* 0x000fe20000010000 */
[C---:B------:R-:W-:Y:S01]  /*9400*/  HMMA.16816.F32.BF16 R28, R32.reuse, R6, R28 ;  /* 0x00000006201c723c */ /* 0x040fe2000004181c */
[----:B------:R-:W5:Y:S01]  /*9410*/  MUFU.EX2 R119, R119 ;  /* 0x0000007700777308 */ /* 0x000f620000000800 */
[----:B------:R-:W1:Y:S01]  /*9420*/  LDSM.16.MT88.4 R4, [R139+0x4400] ;  /* 0x004400008b04783b */ /* 0x000e620000004200 */
[C---:B----4-:R-:W-:Y:S01]  /*9430*/  F2FP.BF16.F32.PACK_AB R13, R111.reuse, R82 ;  /* 0x000000526f0d723e */ /* 0x050fe200000010ff */
[----:B------:R-:W-:Y:S01]  /*9440*/  FADD.FTZ R82, R82, R83 ;  /* 0x0000005352527221 */ /* 0x000fe20000010000 */
[----:B------:R-:W-:Y:S01]  /*9450*/  FADD.FTZ R52, R52, R49 ;  /* 0x0000003134347221 */ /* 0x000fe20000010000 */
[----:B---3--:R-:W-:Y:S02]  /*9460*/  HMMA.16816.F32.BF16 R72, R32, R24, R72 ;  /* 0x000000182048723c */ /* 0x008fe40000041848 */
[----:B------:R-:W-:Y:S01]  /*9470*/  FADD.FTZ R111, R111, R82 ;  /* 0x000000526f6f7221 */ /* 0x000fe20000010000 */
[----:B------:R-:W-:Y:S01]  /*9480*/  MUFU.EX2 R42, R42 ;  /* 0x0000002a002a7308 */ /* 0x000fe20000000800 */
[----:B------:R-:W-:-:S02]  /*9490*/  FADD.FTZ R47, R47, R52 ;  /* 0x000000342f2f7221 */ /* 0x000fc40000010000 */
[----:B------:R-:W-:Y:S01]  /*94a0*/  HMMA.16816.F32.BF16 R68, R32, R26, R68 ;  /* 0x0000001a2044723c */ /* 0x000fe20000041844 */
[----:B------:R-:W3:Y:S04]  /*94b0*/  LDSM.16.MT88.4 R24, [R138+0x4400] ;  /* 0x004400008a18783b */ /* 0x000ee80000004200 */
[----:B------:R-:W4:Y:S01]  /*94c0*/  MUFU.EX2 R41, R41 ;  /* 0x0000002900297308 */ /* 0x000f220000000800 */
[----:B-----5:R-:W-:Y:S01]  /*94d0*/  F2FP.BF16.F32.PACK_AB R15, R119, R104 ;  /* 0x00000068770f723e */ /* 0x020fe200000010ff */
[--C-:B------:R-:W-:Y:S01]  /*94e0*/  FFMA.FTZ R34, R95, UR11, -R56.reuse ;  /* 0x0000000b5f227c23 */ /* 0x100fe20008010838 */
[----:B------:R-:W-:Y:S01]  /*94f0*/  FFMA.FTZ R35, R99, UR11, -R56 ;  /* 0x0000000b63237c23 */ /* 0x000fe20008010838 */
[--C-:B------:R-:W-:Y:S01]  /*9500*/  FFMA.FTZ R32, R94, UR11, -R89.reuse ;  /* 0x0000000b5e207c23 */ /* 0x100fe20008010859 */
[----:B------:R-:W-:Y:S01]  /*9510*/  FFMA.FTZ R89, R66, UR11, -R89 ;  /* 0x0000000b42597c23 */ /* 0x000fe20008010859 */
[----:B------:R-:W-:-:S02]  /*9520*/  FADD.FTZ R104, R104, R111 ;  /* 0x0000006f68687221 */ /* 0x000fc40000010000 */
[----:B------:R-:W-:Y:S01]  /*9530*/  MUFU.EX2 R112, R112 ;  /* 0x0000007000707308 */ /* 0x000fe20000000800 */
[----:B--2---:R-:W-:Y:S01]  /*9540*/  HMMA.16816.F32.BF16 R20, R12, R16, R20 ;  /* 0x000000100c14723c */ /* 0x004fe20000041814 */
[----:B------:R-:W-:-:S05]  /*9550*/  FADD.FTZ R119, R119, R104 ;  /* 0x0000006877777221 */ /* 0x000fca0000010000 */
[----:B------:R-:W-:Y:S01]  /*9560*/  HMMA.16816.F32.BF16 R28, R12, R18, R28 ;  /* 0x000000120c1c723c */ /* 0x000fe2000004181c */
[----:B------:R-:W2:Y:S01]  /*9570*/  MUFU.EX2 R113, R113 ;  /* 0x0000007100717308 */ /* 0x000ea20000000800 */
[----:B------:R-:W-:Y:S01]  /*9580*/  F2FP.BF16.F32.PACK_AB R16, R43, R48 ;  /* 0x000000302b10723e */ /* 0x000fe200000010ff */
[----:B------:R-:W-:-:S03]  /*9590*/  FADD.FTZ R48, R48, R47 ;  /* 0x0000002f30307221 */ /* 0x000fc60000010000 */
[C---:B-1----:R-:W-:Y:S01]  /*95a0*/  HMMA.16816.F32.BF16 R72, R12.reuse, R8, R72 ;  /* 0x000000080c48723c */ /* 0x042fe20000041848 */
[----:B----4-:R-:W-:Y:S01]  /*95b0*/  F2FP.BF16.F32.PACK_AB R18, R41, R42 ;  /* 0x0000002a2912723e */ /* 0x010fe200000010ff */
        /* <DEDUP_REMOVED lines=15> */
[----:B------:R-:W-:Y:S01]  /*96b0*/  MUFU.EX2 R38, R38 ;  /* 0x0000002600267308 */ /* 0x000fe20000000800 */
[C---:B------:R-:W-:Y:S06]  /*96c0*/  HMMA.16816.F32.BF16 R20, R16.reuse, R4, R20 ;  /* 0x000000041014723c */ /* 0x040fec0000041814 */
[----:B------:R-:W-:Y:S01]  /*96d0*/  HMMA.16816.F32.BF16 R28, R16, R6, R28 ;  /* 0x00000006101c723c */ /* 0x000fe2000004181c */
[----:B------:R-:W4:Y:S01]  /*96e0*/  MUFU.EX2 R37, R37 ;  /* 0x0000002500257308 */ /* 0x000f220000000800 */
[----:B------:R-:W5:Y:S01]  /*96f0*/  LDSM.16.MT88.4 R4, [R138+0x4800] ;  /* 0x004800008a04783b */ /* 0x000f620000004200 */
[----:B--2---:R-:W-:Y:S01]  /*9700*/  F2FP.BF16.F32.PACK_AB R12, R39, R40 ;  /* 0x00000028270c723e */ /* 0x004fe200000010ff */
[----:B------:R-:W-:-:S02]  /*9710*/  FADD.FTZ R40, R40, R41 ;  /* 0x0000002928287221 */ /* 0x000fc40000010000 */
[C---:B---3--:R-:W-:Y:S02]  /*9720*/  HMMA.16816.F32.BF16 R72, R16.reuse, R24, R72 ;  /* 0x000000181048723c */ /* 0x048fe40000041848 */
[----:B------:R-:W-:Y:S01]  /*9730*/  FADD.FTZ R39, R39, R40 ;  /* 0x0000002827277221 */ /* 0x000fe20000010000 */
[----:B------:R-:W-:Y:S03]  /*9740*/  MUFU.EX2 R34, R34 ;  /* 0x0000002200227308 */ /* 0x000fe60000000800 */
[----:B------:R-:W-:Y:S05]  /*9750*/  HMMA.16816.F32.BF16 R68, R16, R26, R68 ;  /* 0x0000001a1044723c */ /* 0x000fea0000041844 */
[----:B------:R-:W2:Y:S01]  /*9760*/  MUFU.EX2 R35, R35 ;  /* 0x0000002300237308 */ /* 0x000ea20000000800 */
[----:B----4-:R-:W-:Y:S01]  /*9770*/  F2FP.BF16.F32.PACK_AB R14, R37, R38 ;  /* 0x00000026250e723e */ /* 0x010fe200000010ff */
[----:B------:R-:W-:Y:S01]  /*9780*/  FFMA.FTZ R17, R59, UR11, -R56 ;  /* 0x0000000b3b117c23 */ /* 0x000fe20008010838 */
[----:B------:R-:W-:-:S04]  /*9790*/  FADD.FTZ R38, R38, R39 ;  /* 0x0000002726267221 */ /* 0x000fc80000010000 */
[----:B------:R-:W-:Y:S01]  /*97a0*/  FADD.FTZ R37, R37, R38 ;  /* 0x0000002625257221 */ /* 0x000fe20000010000 */
[----:B------:R-:W-:Y:S08]  /*97b0*/  MUFU.EX2 R63, R63 ;  /* 0x0000003f003f7308 */ /* 0x000ff00000000800 */
        /* <DEDUP_REMOVED lines=13> */
[----:B--2---:R-:W-:Y:S01]  /*9890*/  F2FP.BF16.F32.PACK_AB R4, R3, R36 ;  /* 0x000000240304723e */ /* 0x004fe200000010ff */
[----:B------:R-:W-:-:S04]  /*98a0*/  FADD.FTZ R36, R36, R37 ;  /* 0x0000002524247221 */ /* 0x000fc80000010000 */
[----:B------:R-:W-:Y:S01]  /*98b0*/  FADD.FTZ R3, R3, R36 ;  /* 0x0000002403037221 */ /* 0x000fe20000010000 */
[----:B------:R-:W2:Y:S01]  /*98c0*/  MUFU.EX2 R17, R17 ;  /* 0x0000001100117308 */ /* 0x000ea20000000800 */
[----:B---3--:R-:W-:Y:S01]  /*98d0*/  F2FP.BF16.F32.PACK_AB R6, R25, R32 ;  /* 0x000000201906723e */ /* 0x008fe200000010ff */
[----:B------:R-:W-:Y:S01]  /*98e0*/  FADD.FTZ R12, R34, R33 ;  /* 0x00000021220c7221 */ /* 0x000fe20000010000 */
[----:B------:R-:W-:-:S03]  /*98f0*/  FADD.FTZ R32, R32, R3 ;  /* 0x0000000320207221 */ /* 0x000fc60000010000 */
[----:B------:R-:W-:Y:S01]  /*9900*/  FADD.FTZ R12, R35, R12 ;  /* 0x0000000c230c7221 */ /* 0x000fe20000010000 */
[----:B------:R-:W-:Y:S01]  /*9910*/  FADD.FTZ R160, R25, R32 ;  /* 0x0000002019a07221 */ /* 0x000fe20000010000 */
[----:B------:R-:W-:Y:S08]  /*9920*/  MUFU.EX2 R2, R2 ;  /* 0x0000000200027308 */ /* 0x000ff00000000800 */
[----:B------:R-:W3:Y:S01]  /*9930*/  MUFU.EX2 R161, R161 ;  /* 0x000000a100a17308 */ /* 0x000ee20000000800 */
[----:B--2---:R-:W-:-:S02]  /*9940*/  F2FP.BF16.F32.PACK_AB R5, R17, R0 ;  /* 0x000000001105723e */ /* 0x004fc400000010ff */
[----:B---3--:R-:W-:-:S07]  /*9950*/  F2FP.BF16.F32.PACK_AB R7, R161, R2 ;  /* 0x00000002a107723e */ /* 0x008fce00000010ff */
[C---:B-1----:R-:W-:Y:S06]  /*9960*/  HMMA.16816.F32.BF16 R72, R4.reuse, R8, R72 ;  /* 0x000000080448723c */ /* 0x042fec0000041848 */
[----:B------:R-:W-:Y:S01]  /*9970*/  HMMA.16816.F32.BF16 R80, R4, R76, R20 ;  /* 0x0000004c0450723c */ /* 0x000fe20000041814 */
[----:B------:R-:W-:-:S04]  /*9980*/  FADD.FTZ R9, R63, R12 ;  /* 0x0000000c3f097221 */ /* 0x000fc80000010000 */
[----:B------:R-:W-:Y:S01]  /*9990*/  FADD.FTZ R9, R66, R9 ;  /* 0x0000000942097221 */ /* 0x000fe20000010000 */
[----:B------:R-:W-:Y:S03]  /*99a0*/  HMMA.16816.F32.BF16 R76, R4, R78, R28 ;  /* 0x0000004e044c723c */ /* 0x000fe6000004181c */
[----:B------:R-:W-:-:S03]  /*99b0*/  FADD.FTZ R0, R0, R9 ;  /* 0x0000000900007221 */ /* 0x000fc60000010000 */
[----:B------:R-:W-:Y:S01]  /*99c0*/  HMMA.16816.F32.BF16 R68, R4, R10, R68 ;  /* 0x0000000a0444723c */ /* 0x000fe20000041844 */
[----:B------:R-:W-:Y:S01]  /*99d0*/  FADD.FTZ R17, R17, R0 ;  /* 0x0000000011117221 */ /* 0x000fe20000010000 */
[----:B------:R-:W-:-:S03]  /*99e0*/  MOV R0, R44 ;  /* 0x0000002c00007202 */ /* 0x000fc60000000f00 */
[----:B------:R-:W-:-:S04]  /*99f0*/  FADD.FTZ R2, R2, R17 ;  /* 0x0000001102027221 */ /* 0x000fc80000010000 */
[----:B------:R-:W-:Y:S01]  /*9a00*/  FADD.FTZ R161, R161, R2 ;  /* 0x00000002a1a17221 */ /* 0x000fe20000010000 */
[----:B------:R-:W-:-:S14]  /*9a10*/  MOV R2, R45 ;  /* 0x0000002d00027202 */ /* 0x000fdc0000000f00 */
.L_x_4000:
        /* <DEDUP_REMOVED lines=8> */
.L_x_4012:
        /* <DEDUP_REMOVED lines=9> */
[----:B------:R-:W3:Y:S02]  /*9b30*/  LDC R0, c[0x0][0x380] ;  /* 0x0000e000ff007b82 */ /* 0x000ee40000000800 */
[-C--:B---3--:R-:W-:Y:S04]  /*9b40*/  IABS R2, R0.reuse ;  /* 0x0000000000027213 */ /* 0x088fe80000000000 */
[----:B------:R-:W3:Y:S10]  /*9b50*/  I2F.RP R7, R2 ;  /* 0x0000000200077306 */ /* 0x000ef40000209400 */
[----:B---3--:R-:W3:Y:S02]  /*9b60*/  MUFU.RCP R3, R7 ;  /* 0x0000000700037308 */ /* 0x008ee40000001000 */
[----:B---3--:R-:W-:Y:S01]  /*9b70*/  VIADD R8, R3, 0xffffffe ;  /* 0x0ffffffe03087836 */ /* 0x008fe20000000000 */
[----:B------:R-:W-:Y:S07]  /*9b80*/  SHF.L.U32 R3, R150, 0x7, RZ ;  /* 0x0000000796037819 */ /* 0x000fee00000006ff */
[----:B------:R-:W3:Y:S01]  /*9b90*/  F2I.FTZ.U32.TRUNC.NTZ R9, R8 ;  /* 0x0000000800097305 */ /* 0x000ee2000021f000 */
[----:B------:R-:W-:Y:S01]  /*9ba0*/  IABS R4, R3 ;  /* 0x0000000300047213 */ /* 0x000fe20000000000 */
[C---:B------:R-:W-:Y:S01]  /*9bb0*/  VIADD R11, R3.reuse, 0x80 ;  /* 0x00000080030b7836 */ /* 0x040fe20000000000 */
[-C--:B------:R-:W-:Y:S04]  /*9bc0*/  LOP3.LUT R3, R3, R0.reuse, RZ, 0x3c, !PT ;  /* 0x0000000003037212 */ /* 0x080fe800078e3cff */
[----:B------:R-:W-:Y:S02]  /*9bd0*/  IABS R6, R11 ;  /* 0x0000000b00067213 */ /* 0x000fe40000000000 */
[----:B------:R-:W-:Y:S02]  /*9be0*/  ISETP.GE.AND P1, PT, R3, RZ, PT ;  /* 0x000000ff0300720c */ /* 0x000fe40003f26270 */
[----:B------:R-:W-:Y:S01]  /*9bf0*/  LOP3.LUT R11, R11, R0, RZ, 0x3c, !PT ;  /* 0x000000000b0b7212 */ /* 0x000fe200078e3cff */
        /* <DEDUP_REMOVED lines=36> */
[----:B------:R-:W4:Y:S02]  /*9e40*/  LDG.E R7, desc[UR12][R12.64] ;  /* 0x0000000c0c077981 */ /* 0x000f24000c1e1900 */
[-C--:B---3--:R-:W-:Y:S01]  /*9e50*/  IMAD.WIDE.U32 R168, R9, R4.reuse, RZ ;  /* 0x0000000409a87225 */ /* 0x088fe200078e00ff */
[----:B------:R-:W-:Y:S05]  /*9e60*/  SHF.R.S32.HI R11, RZ, 0x1f, R9 ;  /* 0x0000001fff0b7819 */ /* 0x000fea0000011409 */
[----:B------:R-:W-:Y:S04]  /*9e70*/  IMAD R0, R11, R4, RZ ;  /* 0x000000040b007224 */ /* 0x000fe800078e02ff */
[----:B------:R-:W-:Y:S04]  /*9e80*/  IMAD R0, R9, R5, R0 ;  /* 0x0000000509007224 */ /* 0x000fe800078e0200 */
[----:B------:R-:W-:Y:S01]  /*9e90*/  IMAD.IADD R169, R169, 0x1, R0 ;  /* 0x00000001a9a97824 */ /* 0x000fe200078e0200 */
[----:B----4-:R-:W-:Y:S04]  /*9ea0*/  IADD3 R7, -R7, R6, RZ ;  /* 0x0000000607077210 */ /* 0x010fe80007ffe1ff */
[----:B------:R-:W-:Y:S01]  /*9eb0*/  SHF.R.S32.HI R5, RZ, 0x1f, R7 ;  /* 0x0000001fff057819 */ /* 0x000fe20000011407 */
[-C--:B-----5:R-:W-:Y:S04]  /*9ec0*/  IMAD.WIDE.U32 R168, R7, R2.reuse, R168 ;  /* 0x0000000207a87225 */ /* 0x0a0fe800078e00a8 */
[----:B------:R-:W-:Y:S04]  /*9ed0*/  IMAD R0, R5, R2, RZ ;  /* 0x0000000205007224 */ /* 0x000fe800078e02ff */
[----:B------:R-:W-:Y:S05]  /*9ee0*/  IMAD R0, R7, R3, R0 ;  /* 0x0000000307007224 */ /* 0x000fea00078e0200 */
[----:B------:R-:W-:Y:S07]  /*9ef0*/  IADD3 R169, R169, R0, RZ ;  /* 0x00000000a9a97210 */ /* 0x000fee0007ffe0ff */
.L_x_4009:
[----:B------:R-:W-:Y:S01]  /*9f00*/  @P0 STS.64 [R151+0x3008], RZ ;  /* 0x003008ff97000388 */ /* 0x000fe20000000a00 */
[-C--:B-1----:R-:W-:Y:S01]  /*9f10*/  @!P0 LEA R0, P2, R166, R168.reuse, 0x6 ;  /* 0x000000a8a6008211 */ /* 0x082fe200078430ff */
[----:B--2---:R-:W-:Y:S01]  /*9f20*/  @!P0 IMAD.WIDE.U32 R174, R164, 0x60, R168 ;  /* 0x00000060a4ae8825 */ /* 0x004fe200078e00a8 */
[----:B------:R-:W-:Y:S02]  /*9f30*/  @!P0 IADD3 R2, P1, R149, R168, RZ ;  /* 0x000000a895028210 */ /* 0x000fe40007f3e0ff */
[----:B------:R-:W-:Y:S01]  /*9f40*/  @!P0 LEA.HI.X R170, R166, R169, R167, 0x6, P2 ;  /* 0x000000a9a6aa8211 */ /* 0x000fe200010f34a7 */
[----:B------:R-:W-:Y:S01]  /*9f50*/  @P0 STS [R151+0x3000], RZ ;  /* 0x003000ff97000388 */ /* 0x000fe20000000800 */
[-C--:B------:R-:W-:Y:S01]  /*9f60*/  LEA R166, P4, R168, R162.reuse, 0x1 ;  /* 0x000000a2a8a67211 */ /* 0x080fe200078808ff */
[----:B------:R-:W-:Y:S01]  /*9f70*/  @!P0 IMAD R165, R165, 0x60, RZ ;  /* 0x00000060a5a58824 */ /* 0x000fe200078e02ff */
[-C--:B------:R-:W-:Y:S01]  /*9f80*/  @!P0 LEA R178, P3, R2, R162.reuse, 0x1 ;  /* 0x000000a202b28211 */ /* 0x080fe200078608ff */
[----:B------:R-:W-:Y:S01]  /*9f90*/  @P0 STS [R151+0x3004], RZ ;  /* 0x003004ff97000388 */ /* 0x000fe20000000800 */
[----:B------:R-:W-:Y:S02]  /*9fa0*/  LEA.HI.X R167, R168, R163, R169, 0x1, P4 ;  /* 0x000000a3a8a77211 */ /* 0x000fe400020f0ca9 */
[-C--:B------:R-:W-:Y:S02]  /*9fb0*/  @!P0 LEA R176, P2, R0, R162.reuse, 0x1 ;  /* 0x000000a200b08211 */ /* 0x080fe400078408ff */
[----:B------:R-:W-:Y:S01]  /*9fc0*/  @!P0 IADD3.X R164, R148, R169, RZ, P1, !PT ;  /* 0x000000a994a48210 */ /* 0x000fe20000ffe4ff */
[----:B------:R-:W-:Y:S01]  /*9fd0*/  @!PT LDS RZ, [RZ] ;  /* 0x00000000fffff984 */ /* 0x000fe20000000800 */
[----:B------:R-:W-:Y:S01]  /*9fe0*/  @!PT LDS RZ, [RZ] ;  /* 0x00000000fffff984 */ /* 0x000fe20000000800 */
[----:B------:R-:W-:Y:S01]  /*9ff0*/  @!PT LDS RZ, [RZ] ;  /* 0x00000000fffff984 */ /* 0x000fe20000000800 */
[----:B------:R-:W-:Y:S01]  /*a000*/  @!P0 LDGSTS.E.BYPASS.LTC128B.128 [R151+0x3000], desc[UR12][R166.64] ;  /* 0x03000000a6978fae */ /* 0x000fe2000b901d4c */
[-C--:B------:R-:W-:Y:S02]  /*a010*/  @!P0 LEA.HI.X R177, R0, R163.reuse, R170, 0x1, P2 ;  /* 0x000000a300b18211 */ /* 0x080fe400010f0caa */
[----:B------:R-:W-:Y:S02]  /*a020*/  @!P0 LEA.HI.X R179, R2, R163, R164, 0x1, P3 ;  /* 0x000000a302b38211 */ /* 0x000fe400018f0ca4 */
[C---:B------:R-:W-:Y:S02]  /*a030*/  @!P0 LEA R162, P1, R174.reuse, R162, 0x1 ;  /* 0x000000a2aea28211 */ /* 0x040fe400078208ff */
[----:B------:R-:W-:Y:S01]  /*a040*/  @!P0 IADD3 R172, R165, R175, RZ ;  /* 0x000000afa5ac8210 */ /* 0x000fe20007ffe0ff */
[----:B------:R-:W-:Y:S03]  /*a050*/  @P0 STS.128 [R151+0x3800], RZ ;  /* 0x003800ff97000388 */ /* 0x000fe60000000c00 */
[----:B------:R-:W-:Y:S02]  /*a060*/  @!P0 LEA.HI.X R163, R174, R163, R172, 0x1, P1 ;  /* 0x000000a3aea38211 */ /* 0x000fe400008f0cac */
[----:B------:R-:W-:Y:S03]  /*a070*/  ISETP.GT.AND P1, PT, R150, R145, PT ;  /* 0x000000919600720c */ /* 0x000fe60003f24270 */
        /* <DEDUP_REMOVED lines=18> */
[----:B------:R-:W1:Y:S01]  /*a1a0*/  LDSM.16.M88.4 R96, [R141+0x1400] ;  /* 0x001400008d60783b */ /* 0x000e620000000200 */
[----:B------:R-:W-:Y:S07]  /*a1b0*/  MOV R163, R167 ;  /* 0x000000a700a37202 */ /* 0x000fee0000000f00 */
[----:B------:R-:W3:Y:S08]  /*a1c0*/  LDSM.16.M88.4 R100, [R141+0x1800] ;  /* 0x001800008d64783b */ /* 0x000ef00000000200 */
[----:B------:R-:W4:Y:S08]  /*a1d0*/  LDSM.16.M88.4 R104, [R141+0x1c00] ;  /* 0x001c00008d68783b */ /* 0x000f300000000200 */
[----:B------:R-:W5:Y:S08]  /*a1e0*/  LDSM.16.M88.4 R108, [R141+0x2000] ;  /* 0x002000008d6c783b */ /* 0x000f700000000200 */
[----:B------:R-:W5:Y:S08]  /*a1f0*/  LDSM.16.M88.4 R112, [R141+0x2400] ;  /* 0x002400008d70783b */ /* 0x000f700000000200 */
[----:B------:R-:W5:Y:S08]  /*a200*/  LDSM.16.M88.4 R116, [R141+0x2800] ;  /* 0x002800008d74783b */ /* 0x000f700000000200 */
[----:B------:R-:W5:Y:S08]  /*a210*/  LDSM.16.M88.4 R120, [R141+0x2c00] ;  /* 0x002c00008d78783b */ /* 0x000f700000000200 */
[----:B------:R-:W-:Y:S08]  /*a220*/  LDSM.16.M88.4 R124, [R142] ;  /* 0x000000008e7c783b */ /* 0x000ff00000000200 */
[----:B------:R-:W5:Y:S01]  /*a230*/  LDSM.16.M88.4 R128, [R140] ;  /* 0x000000008c80783b */ /* 0x000f620000000200 */
[C---:B--2---:R-:W-:Y:S06]  /*a240*/  HMMA.16816.F32.BF16 R4, R88.reuse, R92, RZ ;  /* 0x0000005c5804723c */ /* 0x044fec00000418ff */
[C---:B------:R-:W-:Y:S01]  /*a250*/  HMMA.16816.F32.BF16 R8, R88.reuse, R94, RZ ;  /* 0x0000005e5808723c */ /* 0x040fe200000418ff */
[----:B------:R-:W-:Y:S05]  /*a260*/  LDSM.16.M88.4 R92, [R136] ;  /* 0x00000000885c783b */ /* 0x000fea0000000200 */
[C---:B-1----:R-:W-:Y:S06]  /*a270*/  HMMA.16816.F32.BF16 R12, R88.reuse, R96, RZ ;  /* 0x00000060580c723c */ /* 0x042fec00000418ff */
        /* <DEDUP_REMOVED lines=20> */
[----:B------:R-:W-:Y:S03]  /*a3c0*/  FMUL.FTZ R195, R7, UR5 ;  /* 0x0000000507c37c20 */ /* 0x000fe60008410000 */
[----:B------:R-:W2:Y:S01]  /*a3d0*/  MUFU.TANH R187, R187 ;  /* 0x000000bb00bb7308 */ /* 0x000ea20000002400 */
[----:B------:R-:W-:Y:S01]  /*a3e0*/  FMUL.FTZ R197, R8, UR5 ;  /* 0x0000000508c57c20 */ /* 0x000fe20008410000 */
[----:B------:R-:W-:Y:S01]  /*a3f0*/  FMUL.FTZ R199, R9, UR5 ;  /* 0x0000000509c77c20 */ /* 0x000fe20008410000 */
[----:B------:R-:W-:Y:S01]  /*a400*/  FMUL.FTZ R201, R10, UR5 ;  /* 0x000000050ac97c20 */ /* 0x000fe20008410000 */
[----:B------:R-:W-:Y:S01]  /*a410*/  FMUL.FTZ R207, R11, UR5 ;  /* 0x000000050bcf7c20 */ /* 0x000fe20008410000 */
[C---:B-1----:R-:W-:Y:S05]  /*a420*/  HMMA.16816.F32.BF16 R12, R124.reuse, R88, R12 ;  /* 0x000000587c0c723c */ /* 0x042fea000004180c */
[----:B------:R-:W1:Y:S01]  /*a430*/  MUFU.TANH R185, R185 ;  /* 0x000000b900b97308 */ /* 0x000e620000002400 */
[C---:B------:R-:W-:Y:S01]  /*a440*/  HMMA.16816.F32.BF16 R16, R124.reuse, R90, R16 ;  /* 0x0000005a7c10723c */ /* 0x040fe20000041810 */
[----:B------:R-:W3:Y:S08]  /*a450*/  LDSM.16.M88.4 R88, [R135] ;  /* 0x000000008758783b */ /* 0x000ef00000000200 */
[----:B------:R-:W4:Y:S01]  /*a460*/  MUFU.TANH R189, R189 ;  /* 0x000000bd00bd7308 */ /* 0x000f220000002400 */
[C---:B------:R-:W-:Y:S06]  /*a470*/  HMMA.16816.F32.BF16 R20, R124.reuse, R92, R20 ;  /* 0x0000005c7c14723c */ /* 0x040fec0000041814 */
[C---:B------:R-:W-:Y:S03]  /*a480*/  HMMA.16816.F32.BF16 R24, R124.reuse, R94, R24 ;  /* 0x0000005e7c18723c */ /* 0x040fe60000041818 */
[----:B------:R-:W1:Y:S01]  /*a490*/  MUFU.TANH R195, R195 ;  /* 0x000000c300c37308 */ /* 0x000e620000002400 */
[----:B------:R-:W5:Y:S01]  /*a4a0*/  LDSM.16.M88.4 R92, [R134] ;  /* 0x00000000865c783b */ /* 0x000f620000000200 */
        /* <DEDUP_REMOVED lines=19> */
[C---:B---3--:R-:W-:Y:S06]  /*a5e0*/  HMMA.16816.F32.BF16 R28, R124.reuse, R88, R28 ;  /* 0x000000587c1c723c */ /* 0x048fec000004181c */
[----:B------:R-:W3:Y:S01]  /*a5f0*/  MUFU.TANH R207, R207 ;  /* 0x000000cf00cf7308 */ /* 0x000ee20000002400 */
[C---:B------:R-:W-:Y:S01]  /*a600*/  HMMA.16816.F32.BF16 R32, R124.reuse, R90, R32 ;  /* 0x0000005a7c20723c */ /* 0x040fe20000041820 */
[----:B------:R-:W2:Y:S08]  /*a610*/  LDSM.16.M88.4 R88, [R133] ;  /* 0x000000008558783b */ /* 0x000eb00000000200 */
[----:B------:R-:W1:Y:S01]  /*a620*/  MUFU.TANH R209, R209 ;  /* 0x000000d100d17308 */ /* 0x000e620000002400 */
[C---:B-----5:R-:W-:Y:S06]  /*a630*/  HMMA.16816.F32.BF16 R36, R124.reuse, R92, R36 ;  /* 0x0000005c7c24723c */ /* 0x060fec0000041824 */
        /* <DEDUP_REMOVED lines=21> */
[C---:B--2---:R-:W-:Y:S03]  /*a790*/  HMMA.16816.F32.BF16 R44, R124.reuse, R88, R44 ;  /* 0x000000587c2c723c */ /* 0x044fe6000004182c */
[----:B------:R-:W-:Y:S04]  /*a7a0*/  FMUL.FTZ R200, R43, UR5 ;  /* 0x000000052bc87c20 */ /* 0x000fe80008410000 */
[----:B------:R-:W2:Y:S01]  /*a7b0*/  MUFU.TANH R223, R223 ;  /* 0x000000df00df7308 */ /* 0x000ea20000002400 */
[C---:B------:R-:W-:Y:S01]  /*a7c0*/  HMMA.16816.F32.BF16 R48, R124.reuse, R90, R48 ;  /* 0x0000005a7c30723c */ /* 0x040fe20000041830 */
[----:B------:R-:W4:Y:S01]  /*a7d0*/  LDSM.16.M88.4 R88, [R86] ;  /* 0x000000005658783b */ /* 0x000f220000000200 */
[----:B------:R-:W-:Y:S07]  /*a7e0*/  DEPBAR.LE SB0, 0x0 ;  /* 0x000080000000791a */ /* 0x000fee0000000000 */
[----:B------:R-:W1:Y:S01]  /*a7f0*/  MUFU.TANH R221, R221 ;  /* 0x000000dd00dd7308 */ /* 0x000e620000002400 */
[C---:B-----5:R-:W-:Y:S01]  /*a800*/  HMMA.16816.F32.BF16 R52, R124.reuse, R92, R52 ;  /* 0x0000005c7c34723c */ /* 0x060fe20000041834 */
[----:B------:R-:W-:Y:S05]  /*a810*/  BAR.SYNC.DEFER_BLOCKING 0x0 ;  /* 0x0000000000007b1d */ /* 0x000fea0000010000 */
[C---:B------:R-:W-:Y:S03]  /*a820*/  HMMA.16816.F32.BF16 R56, R124.reuse, R94, R56 ;  /* 0x0000005e7c38723c */ /* 0x040fe60000041838 */
[----:B------:R-:W1:Y:S02]  /*a830*/  MUFU.TANH R219, R219 ;  /* 0x000000db00db7308 */ /* 0x000e640000002400 */
        /* <DEDUP_REMOVED lines=17> */
[C---:B----4-:R-:W-:Y:S03]  /*a950*/  HMMA.16816.F32.BF16 R60, R124.reuse, R88, R60 ;  /* 0x000000587c3c723c */ /* 0x050fe6000004183c */
[----:B------:R-:W-:Y:S01]  /*a960*/  FMUL.FTZ R177, R58, UR5 ;  /* 0x000000053ab17c20 */ /* 0x000fe20008410000 */
[----:B------:R-:W-:Y:S04]  /*a970*/  FMUL.FTZ R173, R59, UR5 ;  /* 0x000000053bad7c20 */ /* 0x000fe80008410000 */
[----:B------:R-:W4:Y:S01]  /*a980*/  MUFU.TANH R227, R227 ;  /* 0x000000e300e37308 */ /* 0x000f220000002400 */
[----:B------:R-:W-:Y:S09]  /*a990*/  HMMA.16816.F32.BF16 R64, R124, R90, R64 ;  /* 0x0000005a7c40723c */ /* 0x000ff20000041840 */
        /* <DEDUP_REMOVED lines=51> */
[----:B------:R-:W1:Y:S01]  /*acd0*/  MUFU.TANH R3, R3 ;  /* 0x0000000300037308 */ /* 0x000e620000002400 */
[----:B--234-:R-:W-:Y:S05]  /*ace0*/  @!P1 BRA `(.L_x_4010) ;  /* 0x0000000400b09947 */ /* 0x01cfea0003800000 */
[----:B------:R-:W2:Y:S08]  /*acf0*/  LDC R7, c[0x0][0x248] ;  /* 0x00009200ff077b82 */ /* 0x000eb00000000800 */
[----:B-1----:R-:W1:Y:S08]  /*ad00*/  @!P0 LDC R2, c[0x0][0x24c] ;  /* 0x00009300ff028b82 */ /* 0x002e700000000800 */
[----:B------:R-:W3:Y:S01]  /*ad10*/  @!P0 LDC R0, c[0x0][0x24c] ;  /* 0x00009300ff008b82 */ /* 0x000ee20000000800 */
[----:B--2---:R-:W-:Y:S04]  /*ad20*/  LEA R4, -R7, RZ, 0x7 ;  /* 0x000000ff07047211 */ /* 0x004fe800078e39ff */
[----:B------:R-:W-:Y:S01]  /*ad30*/  SHF.R.S32.HI R5, RZ, 0x1f, R4 ;  /* 0x0000001fff057819 */ /* 0x000fe20000011404 */
[----:B------:R-:W-:Y:S06]  /*ad40*/  @!P6 BRA `(.L_x_4011) ;  /* 0x0000000000f8e947 */ /* 0x000fec0003800000 */
[----:B------:R-:W2:Y:S02]  /*ad50*/  LDC R6, c[0x0][0x380] ;  /* 0x0000e000ff067b82 */ /* 0x000ea40000000800 */
[-C--:B--2---:R-:W-:Y:S04]  /*ad60*/  IABS R4, R6.reuse ;  /* 0x0000000600047213 */ /* 0x084fe80000000000 */
[----:B------:R-:W2:Y:S10]  /*ad70*/  I2F.RP R11, R4 ;  /* 0x00000004000b7306 */ /* 0x000eb40000209400 */
[----:B--2---:R-:W2:Y:S02]  /*ad80*/  MUFU.RCP R5, R11 ;  /* 0x0000000b00057308 */ /* 0x004ea40000001000 */
[----:B--2---:R-:W-:Y:S01]  /*ad90*/  VIADD R14, R5, 0xffffffe ;  /* 0x0ffffffe050e7836 */ /* 0x004fe20000000000 */
[----:B------:R-:W-:Y:S07]  /*ada0*/  SHF.L.U32 R5, R150, 0x7, RZ ;  /* 0x0000000796057819 */ /* 0x000fee00000006ff */
[----:B------:R-:W2:Y:S01]  /*adb0*/  F2I.FTZ.U32.TRUNC.NTZ R15, R14 ;  /* 0x0000000e000f7305 */ /* 0x000ea2000021f000 */
[----:B------:R-:W-:Y:S01]  /*adc0*/  IABS R10, R5 ;  /* 0x00000005000a7213 */ /* 0x000fe20000000000 */
[C---:B------:R-:W-:Y:S01]  /*add0*/  VIADD R13, R5.reuse, 0xffffff80 ;  /* 0xffffff80050d7836 */ /* 0x040fe20000000000 */
[-C--:B------:R-:W-:Y:S04]  /*ade0*/  LOP3.LUT R5, R5, R6.reuse, RZ, 0x3c, !PT ;  /* 0x0000000605057212 */ /* 0x080fe800078e3cff */
[----:B------:R-:W-:Y:S02]  /*adf0*/  IABS R8, R13 ;  /* 0x0000000d00087213 */ /* 0x000fe40000000000 */
[----:B------:R-:W-:Y:S04]  /*ae00*/  LOP3.LUT R13, R13, R6, RZ, 0x3c, !PT ;  /* 0x000000060d0d7212 */ /* 0x000fe800078e3cff */
        /* <DEDUP_REMOVED lines=38> */
[-C--:B------:R-:W-:Y:S01]  /*b070*/  IMAD.WIDE.U32 R14, R6, R7.reuse, RZ ;  /* 0x00000007060e7225 */ /* 0x080fe200078e00ff */
[----:B------:R-:W-:Y:S05]  /*b080*/  SHF.R.S32.HI R12, RZ, 0x1f, R6 ;  /* 0x0000001fff0c7819 */ /* 0x000fea0000011406 */
[----:B------:R-:W-:Y:S04]  /*b090*/  IMAD R11, R12, R7, RZ ;  /* 0x000000070c0b7224 */ /* 0x000fe800078e02ff */
[----:B--2---:R-:W-:Y:S05]  /*b0a0*/  IMAD R11, R6, R8, R11 ;  /* 0x00000008060b7224 */ /* 0x004fea00078e020b */
[----:B------:R-:W-:Y:S01]  /*b0b0*/  IADD3 R15, R15, R11, RZ ;  /* 0x0000000b0f0f7210 */ /* 0x000fe20007ffe0ff */
[----:B----4-:R-:W-:Y:S04]  /*b0c0*/  IMAD.IADD R9, R9, 0x1, -R10 ;  /* 0x0000000109097824 */ /* 0x010fe800078e0a0a */
[-C--:B-----5:R-:W-:Y:S01]  /*b0d0*/  IMAD.WIDE.U32 R14, R9, R4.reuse, R14 ;  /* 0x00000004090e7225 */ /* 0x0a0fe200078e000e */
[----:B------:R-:W-:Y:S05]  /*b0e0*/  SHF.R.S32.HI R13, RZ, 0x1f, R9 ;  /* 0x0000001fff0d7819 */ /* 0x000fea0000011409 */
[----:B------:R-:W-:Y:S01]  /*b0f0*/  IMAD R6, R13, R4, RZ ;  /* 0x000000040d067224 */ /* 0x000fe200078e02ff */
[----:B------:R-:W-:Y:S03]  /*b100*/  MOV R4, R14 ;  /* 0x0000000e00047202 */ /* 0x000fe60000000f00 */
[----:B------:R-:W-:Y:S04]  /*b110*/  IMAD R6, R9, R5, R6 ;  /* 0x0000000509067224 */ /* 0x000fe800078e0206 */
[----:B------:R-:W-:Y:S07]  /*b120*/  IMAD.IADD R5, R15, 0x1, R6 ;  /* 0x000000010f057824 */ /* 0x000fee00078e0206 */
.L_x_4011:
[----:B------:R2:W-:Y:S01]  /*b130*/  @P0 STS [R151+0x1000], RZ ;  /* 0x001000ff97000388 */ /* 0x0005e20000000800 */
[C---:B------:R-:W-:Y:S01]  /*b140*/  LEA R16, P4, R4.reuse, R158, 0x1 ;  /* 0x0000009e04107211 */ /* 0x040fe200078808ff */
[C---:B------:R-:W-:Y:S01]  /*b150*/  @!P0 IMAD.WIDE.U32 R10, R7.reuse, 0x60, R4 ;  /* 0x00000060070a8825 */ /* 0x040fe200078e0004 */
[-C--:B------:R-:W-:Y:S01]  /*b160*/  @!P0 LEA R8, P2, R7, R4.reuse, 0x6 ;  /* 0x0000000407088211 */ /* 0x080fe200078430ff */
[----:B------:R2:W-:Y:S01]  /*b170*/  @P0 STS [R151+0x1004], RZ ;  /* 0x001004ff97000388 */ /* 0x0005e20000000800 */
[----:B------:R-:W-:Y:S02]  /*b180*/  @!P0 IADD3 R6, P1, R147, R4, RZ ;  /* 0x0000000493068210 */ /* 0x000fe40007f3e0ff */
[--C-:B------:R-:W-:Y:S01]  /*b190*/  LEA.HI.X R17, R4, R159, R5.reuse, 0x1, P4 ;  /* 0x0000009f04117211 */ /* 0x100fe200020f0c05 */
[----:B------:R2:W-:Y:S01]  /*b1a0*/  @P0 STS.64 [R151+0x1008], RZ ;  /* 0x001008ff97000388 */ /* 0x0005e20000000a00 */
[----:B-1----:R-:W-:Y:S01]  /*b1b0*/  @!P0 LEA.HI.X R2, R7, R5, R2, 0x6, P2 ;  /* 0x0000000507028211 */ /* 0x002fe200010f3402 */
[----:B---3--:R-:W-:Y:S01]  /*b1c0*/  @!P0 IMAD R7, R0, 0x60, RZ ;  /* 0x0000006000078824 */ /* 0x008fe200078e02ff */
[-C--:B------:R-:W-:Y:S01]  /*b1d0*/  @!P0 LEA R14, P3, R6, R158.reuse, 0x1 ;  /* 0x0000009e060e8211 */ /* 0x080fe200078608ff */
[----:B------:R-:W-:Y:S01]  /*b1e0*/  @!PT LDS RZ, [RZ] ;  /* 0x00000000fffff984 */ /* 0x000fe20000000800 */
[----:B------:R-:W-:Y:S01]  /*b1f0*/  @!PT LDS RZ, [RZ] ;  /* 0x00000000fffff984 */ /* 0x000fe20000000800 */
[----:B------:R-:W-:Y:S01]  /*b200*/  @!PT LDS RZ, [RZ] ;  /* 0x00000000fffff984 */ /* 0x000fe20000000800 */
[----:B------:R2:W-:Y:S01]  /*b210*/  @!P0 LDGSTS.E.BYPASS.LTC128B.128 [R151+0x1000], desc[UR12][R16.64] ;  /* 0x0100000010978fae */ /* 0x0005e2000b901d4c */
[----:B------:R-:W-:Y:S01]  /*b220*/  @!P0 IMAD.X R0, R146, 0x1, R5, P1 ;  /* 0x0000000192008824 */ /* 0x000fe200008e0605 */
[-C--:B------:R-:W-:Y:S01]  /*b230*/  @!P0 LEA R12, P2, R8, R158.reuse, 0x1 ;  /* 0x0000009e080c8211 */ /* 0x080fe200078408ff */
[----:B------:R-:W-:Y:S01]  /*b240*/  @!P0 IMAD.IADD R7, R7, 0x1, R11 ;  /* 0x0000000107078824 */ /* 0x000fe200078e020b */
[----:B------:R2:W-:Y:S01]  /*b250*/  @P0 STS.128 [R151+0x1800], RZ ;  /* 0x001800ff97000388 */ /* 0x0005e20000000c00 */
[----:B------:R-:W-:Y:S01]  /*b260*/  @!P0 LEA R18, P1, R10, R158, 0x1 ;  /* 0x0000009e0a128211 */ /* 0x000fe200078208ff */
[----:B------:R-:W-:Y:S01]  /*b270*/  IMAD.MOV.U32 R158, RZ, RZ, R16 ;  /* 0x000000ffff9e7224 */ /* 0x000fe200078e0010 */
[-C--:B------:R-:W-:Y:S02]  /*b280*/  @!P0 LEA.HI.X R15, R6, R159.reuse, R0, 0x1, P3 ;  /* 0x0000009f060f8211 */ /* 0x080fe400018f0c00 */
        /* <DEDUP_REMOVED lines=18> */
.L_x_4010:
[----:B--2---:R-:W-:Y:S01]  /*b3b0*/  LDSM.16.MT88.4 R16, [R139+0x3000] ;  /* 0x003000008b10783b */ /* 0x004fe20000004200 */
[----:B------:R-:W-:Y:S02]  /*b3c0*/  FMNMX.FTZ R4, R187, R87, !PT ;  /* 0x00000057bb047209 */ /* 0x000fe40007810000 */
[----:B-1----:R-:W-:Y:S02]  /*b3d0*/  FMNMX.FTZ R0, R189, R85, !PT ;  /* 0x00000055bd007209 */ /* 0x002fe40007810000 */
[----:B------:R-:W-:Y:S02]  /*b3e0*/  FMNMX.FTZ R4, R185, R4, !PT ;  /* 0x00000004b9047209 */ /* 0x000fe40007810000 */
[----:B------:R-:W-:Y:S01]  /*b3f0*/  FMNMX.FTZ R0, R195, R0, !PT ;  /* 0x00000000c3007209 */ /* 0x000fe20007810000 */
[----:B------:R-:W-:Y:S01]  /*b400*/  LDSM.16.MT88.4 R28, [R138+0x3000] ;  /* 0x003000008a1c783b */ /* 0x000fe20000004200 */
[----:B------:R-:W-:Y:S02]  /*b410*/  FMNMX.FTZ R4, R197, R4, !PT ;  /* 0x00000004c5047209 */ /* 0x000fe40007810000 */
[----:B------:R-:W-:Y:S02]  /*b420*/  FMNMX.FTZ R0, R201, R0, !PT ;  /* 0x00000000c9007209 */ /* 0x000fe40007810000 */
        /* <DEDUP_REMOVED lines=71> */
[C---:B------:R-:W-:Y:S01]  /*b8a0*/  FADD.FTZ R4, -R2.reuse, R87 ;  /* 0x0000005702047221 */ /* 0x040fe20000010100 */
[----:B------:R-:W-:Y:S01]  /*b8b0*/  FMUL.FTZ R60, R2, UR4 ;  /* 0x00000004023c7c20 */ /* 0x000fe20008410000 */
[----:B------:R-:W-:Y:S02]  /*b8c0*/  MOV R87, R2 ;  /* 0x0000000200577202 */ /* 0x000fe40000000f00 */
[----:B------:R-:W-:Y:S01]  /*b8d0*/  FMUL.FTZ R21, R4, UR4 ;  /* 0x0000000404157c20 */ /* 0x000fe20008410000 */
[----:B------:R-:W-:Y:S01]  /*b8e0*/  FADD.FTZ R4, -R0, R85 ;  /* 0x0000005500047221 */ /* 0x000fe20000010100 */
[----:B------:R-:W-:Y:S02]  /*b8f0*/  FSEL R60, R60, RZ, P0 ;  /* 0x000000ff3c3c7208 */ /* 0x000fe40000000000 */
[----:B------:R-:W-:Y:S01]  /*b900*/  FSETP.NEU.FTZ.AND P0, PT, R0, -INF , PT ;  /* 0xff8000000000780b */ /* 0x000fe20003f1d000 */
        /* <DEDUP_REMOVED lines=15> */
[----:B------:R-:W-:Y:S01]  /*ba00*/  FSEL R52, R52, RZ, P0 ;  /* 0x000000ff34347208 */ /* 0x000fe20000000000 */
[----:B------:R-:W-:Y:S03]  /*ba10*/  FFMA.FTZ R101, R233, UR4, -R60 ;  /* 0x00000004e9657c23 */ /* 0x000fe6000801083c */
[----:B------:R-:W-:Y:S01]  /*ba20*/  MUFU.EX2 R116, R116 ;  /* 0x0000007400747308 */ /* 0x000fe20000000800 */
[C---:B-1----:R-:W-:Y:S01]  /*ba30*/  FMUL.FTZ R8, R21.reuse, R76 ;  /* 0x0000004c15087220 */ /* 0x042fe20000410000 */
[C---:B------:R-:W-:Y:S01]  /*ba40*/  FMUL.FTZ R9, R21.reuse, R77 ;  /* 0x0000004d15097220 */ /* 0x040fe20000410000 */
[C---:B------:R-:W-:Y:S01]  /*ba50*/  FMUL.FTZ R4, R21.reuse, R80 ;  /* 0x0000005015047220 */ /* 0x040fe20000410000 */
[C---:B------:R-:W-:Y:S01]  /*ba60*/  FMUL.FTZ R5, R21.reuse, R81 ;  /* 0x0000005115057220 */ /* 0x040fe20000410000 */
[C---:B------:R-:W-:Y:S01]  /*ba70*/  FMUL.FTZ R12, R21.reuse, R72 ;  /* 0x00000048150c7220 */ /* 0x040fe20000410000 */
[----:B------:R-:W-:Y:S01]  /*ba80*/  FMUL.FTZ R13, R21, R73 ;  /* 0x00000049150d7220 */ /* 0x000fe20000410000 */
[--C-:B------:R-:W-:Y:S03]  /*ba90*/  FFMA.FTZ R23, R189, UR4, -R52.reuse ;  /* 0x00000004bd177c23 */ /* 0x100fe60008010834 */
[----:B------:R-:W1:Y:S01]  /*baa0*/  MUFU.EX2 R22, R22 ;  /* 0x0000001600167308 */ /* 0x000e620000000800 */
[C---:B--2---:R-:W-:Y:S01]  /*bab0*/  FMUL.FTZ R10, R20.reuse, R78 ;  /* 0x0000004e140a7220 */ /* 0x044fe20000410000 */
[C---:B------:R-:W-:Y:S01]  /*bac0*/  FMUL.FTZ R11, R20.reuse, R79 ;  /* 0x0000004f140b7220 */ /* 0x040fe20000410000 */
[C---:B------:R-:W-:Y:S01]  /*bad0*/  FMUL.FTZ R6, R20.reuse, R82 ;  /* 0x0000005214067220 */ /* 0x040fe20000410000 */
[----:B------:R-:W-:Y:S01]  /*bae0*/  LDSM.16.MT88.4 R76, [R139+0x4c00] ;  /* 0x004c00008b4c783b */ /* 0x000fe20000004200 */
[C---:B------:R-:W-:Y:S01]  /*baf0*/  FMUL.FTZ R7, R20.reuse, R83 ;  /* 0x0000005314077220 */ /* 0x040fe20000410000 */
[C---:B------:R-:W-:Y:S01]  /*bb00*/  FMUL.FTZ R14, R20.reuse, R74 ;  /* 0x0000004a140e7220 */ /* 0x040fe20000410000 */
[----:B------:R-:W-:Y:S03]  /*bb10*/  FMUL.FTZ R15, R20, R75 ;  /* 0x0000004b140f7220 */ /* 0x000fe60000410000 */
        /* <DEDUP_REMOVED lines=9> */
[----:B-1----:R-:W-:Y:S01]  /*bbb0*/  F2FP.BF16.F32.PACK_AB R24, R22, R116 ;  /* 0x000000741618723e */ /* 0x002fe200000010ff */
[----:B------:R-:W-:Y:S01]  /*bbc0*/  FFMA.FTZ R116, R21, R160, R116 ;  /* 0x000000a015747223 */ /* 0x000fe20000010074 */
[--C-:B------:R-:W-:Y:S01]  /*bbd0*/  FFMA.FTZ R49, R178, UR4, -R52.reuse ;  /* 0x00000004b2317c23 */ /* 0x100fe20008010834 */
[--C-:B------:R-:W-:Y:S01]  /*bbe0*/  FFMA.FTZ R56, R245, UR4, -R52.reuse ;  /* 0x00000004f5387c23 */ /* 0x100fe20008010834 */
[--C-:B------:R-:W-:Y:S01]  /*bbf0*/  FFMA.FTZ R63, R217, UR4, -R52.reuse ;  /* 0x00000004d93f7c23 */ /* 0x100fe20008010834 */
[----:B------:R-:W-:Y:S01]  /*bc00*/  FFMA.FTZ R66, R205, UR4, -R52 ;  /* 0x00000004cd427c23 */ /* 0x000fe20008010834 */
        /* <DEDUP_REMOVED lines=9> */
[----:B------:R-:W1:Y:S01]  /*bca0*/  MUFU.EX2 R111, R111 ;  /* 0x0000006f006f7308 */ /* 0x000e620000000800 */
[----:B--2---:R-:W-:Y:S01]  /*bcb0*/  F2FP.BF16.F32.PACK_AB R25, R115, R23 ;  /* 0x000000177319723e */ /* 0x004fe200000010ff */
[----:B------:R-:W-:Y:S01]  /*bcc0*/  FFMA.FTZ R91, R249, UR4, -R60 ;  /* 0x00000004f95b7c23 */ /* 0x000fe2000801083c */
[--C-:B------:R-:W-:Y:S01]  /*bcd0*/  FFMA.FTZ R92, R247, UR4, -R52.reuse ;  /* 0x00000004f75c7c23 */ /* 0x100fe20008010834 */
[----:B------:R-:W-:Y:S01]  /*bce0*/  FFMA.FTZ R89, R176, UR4, -R52 ;  /* 0x00000004b0597c23 */ /* 0x000fe20008010834 */
[--C-:B------:R-:W-:Y:S01]  /*bcf0*/  FFMA.FTZ R90, R174, UR4, -R60.reuse ;  /* 0x00000004ae5a7c23 */ /* 0x100fe2000801083c */
[----:B------:R-:W-:Y:S01]  /*bd00*/  FFMA.FTZ R67, R172, UR4, -R60 ;  /* 0x00000004ac437c23 */ /* 0x000fe2000801083c */
        /* <DEDUP_REMOVED lines=8> */
[----:B------:R-:W-:Y:S03]  /*bd90*/  FFMA.FTZ R54, R190, UR4, -R60 ;  /* 0x00000004be367c23 */ /* 0x000fe6000801083c */
[----:B------:R-:W2:Y:S01]  /*bda0*/  MUFU.EX2 R112, R112 ;  /* 0x0000007000707308 */ /* 0x000ea20000000800 */
[----:B-1----:R-:W-:Y:S01]  /*bdb0*/  F2FP.BF16.F32.PACK_AB R26, R111, R114 ;  /* 0x000000726f1a723e */ /* 0x002fe200000010ff */
[--C-:B------:R-:W-:Y:S01]  /*bdc0*/  FFMA.FTZ R51, R188, UR4, -R52.reuse ;  /* 0x00000004bc337c23 */ /* 0x100fe20008010834 */
[----:B------:R-:W-:Y:S01]  /*bdd0*/  FFMA.FTZ R50, R200, UR4, -R52 ;  /* 0x00000004c8327c23 */ /* 0x000fe20008010834 */
[--C-:B------:R-:W-:Y:S01]  /*bde0*/  FFMA.FTZ R72, R203, UR4, -R60.reuse ;  /* 0x00000004cb487c23 */ /* 0x100fe2000801083c */
[----:B------:R-:W-:Y:S01]  /*bdf0*/  ISETP.GT.AND P0, PT, R150, R145, PT ;  /* 0x000000919600720c */ /* 0x000fe20003f04270 */
[----:B------:R-:W-:Y:S01]  /*be00*/  FFMA.FTZ R73, R193, UR4, -R60 ;  /* 0x00000004c1497c23 */ /* 0x000fe2000801083c */
[----:B------:R-:W-:Y:S03]  /*be10*/  FFMA.FTZ R74, R191, UR4, -R52 ;  /* 0x00000004bf4a7c23 */ /* 0x000fe60008010834 */
[----:B------:R-:W-:Y:S01]  /*be20*/  MUFU.EX2 R110, R110 ;  /* 0x0000006e006e7308 */ /* 0x000fe20000000800 */
[--C-:B------:R-:W-:Y:S01]  /*be30*/  FFMA.FTZ R175, R175, UR4, -R60.reuse ;  /* 0x00000004afaf7c23 */ /* 0x100fe2000801083c */
[----:B------:R-:W-:Y:S01]  /*be40*/  FFMA.FTZ R171, R171, UR4, -R60 ;  /* 0x00000004abab7c23 */ /* 0x000fe2000801083c */
[--C-:B------:R-:W-:Y:S01]  /*be50*/  FFMA.FTZ R169, R169, UR4, -R52.reuse ;  /* 0x00000004a9a97c23 */ /* 0x100fe20008010834 */
[----:B------:R-:W-:Y:S01]  /*be60*/  FFMA.FTZ R97, R97, UR4, -R52 ;  /* 0x0000000461617c23 */ /* 0x000fe20008010834 */
[----:B------:R-:W-:Y:S05]  /*be70*/  MOV R85, R0 ;  /* 0x0000000000557202 */ /* 0x000fea0000000f00 */
[----:B------:R-:W1:Y:S01]  /*be80*/  MUFU.EX2 R107, R107 ;  /* 0x0000006b006b7308 */ /* 0x000e620000000800 */
[----:B--2---:R-:W-:Y:S09]  /*be90*/  F2FP.BF16.F32.PACK_AB R27, R112, R113 ;  /* 0x00000071701b723e */ /* 0x004ff200000010ff */
[----:B------:R-:W-:Y:S01]  /*bea0*/  MUFU.EX2 R109, R109 ;  /* 0x0000006d006d7308 */ /* 0x000fe20000000800 */
[C---:B------:R-:W-:Y:S06]  /*beb0*/  HMMA.16816.F32.BF16 R4, R24.reuse, R16, R4 ;  /* 0x000000101804723c */ /* 0x040fec0000041804 */
[C---:B------:R-:W-:Y:S03]  /*bec0*/  HMMA.16816.F32.BF16 R8, R24.reuse, R18, R8 ;  /* 0x000000121808723c */ /* 0x040fe60000041808 */
[----:B------:R-:W2:Y:S02]  /*bed0*/  MUFU.EX2 R106, R106 ;  /* 0x0000006a006a7308 */ /* 0x000ea40000000800 */
[----:B-1----:R-:W-:Y:S01]  /*bee0*/  F2FP.BF16.F32.PACK_AB R32, R107, R110 ;  /* 0x0000006e6b20723e */ /* 0x002fe200000010ff */
[C---:B------:R-:W-:Y:S07]  /*bef0*/  HMMA.16816.F32.BF16 R12, R24.reuse, R28, R12 ;  /* 0x0000001c180c723c */ /* 0x040fee000004180c */
[----:B------:R-:W-:Y:S01]  /*bf00*/  MUFU.EX2 R108, R108 ;  /* 0x0000006c006c7308 */ /* 0x000fe20000000800 */
[C---:B------:R-:W-:Y:S03]  /*bf10*/  FMUL.FTZ R16, R21.reuse, R68 ;  /* 0x0000004415107220 */ /* 0x040fe60000410000 */
[----:B------:R-:W-:Y:S01]  /*bf20*/  FMUL.FTZ R17, R21, R69 ;  /* 0x0000004515117220 */ /* 0x000fe20000410000 */
[C---:B------:R-:W-:Y:S01]  /*bf30*/  FMUL.FTZ R18, R20.reuse, R70 ;  /* 0x0000004614127220 */ /* 0x040fe20000410000 */
[----:B------:R-:W-:Y:S04]  /*bf40*/  FMUL.FTZ R19, R20, R71 ;  /* 0x0000004714137220 */ /* 0x000fe80000410000 */
[----:B------:R-:W1:Y:S01]  /*bf50*/  MUFU.EX2 R105, R105 ;  /* 0x0000006900697308 */ /* 0x000e620000000800 */
[----:B--2---:R-:W-:Y:S01]  /*bf60*/  F2FP.BF16.F32.PACK_AB R33, R106, R109 ;  /* 0x0000006d6a21723e */ /* 0x004fe200000010ff */
[----:B------:R-:W-:Y:S01]  /*bf70*/  FFMA.FTZ R28, R20, R161, R23 ;  /* 0x000000a1141c7223 */ /* 0x000fe20000010017 */
[----:B------:R-:W-:Y:S01]  /*bf80*/  FADD.FTZ R29, R22, R116 ;  /* 0x00000074161d7221 */ /* 0x000fe20000010000 */
[----:B------:R-:W-:Y:S01]  /*bf90*/  HMMA.16816.F32.BF16 R16, R24, R30, R16 ;  /* 0x0000001e1810723c */ /* 0x000fe20000041810 */
[----:B------:R-:W2:Y:S02]  /*bfa0*/  LDSM.16.MT88.4 R24, [R138+0x3800] ;  /* 0x003800008a18783b */ /* 0x000ea40000004200 */
[----:B------:R-:W-:Y:S03]  /*bfb0*/  FADD.FTZ R28, R115, R28 ;  /* 0x0000001c731c7221 */ /* 0x000fe60000010000 */
[----:B------:R-:W-:Y:S01]  /*bfc0*/  MUFU.EX2 R104, R104 ;  /* 0x0000006800687308 */ /* 0x000fe20000000800 */
[----:B------:R-:W-:Y:S01]  /*bfd0*/  FADD.FTZ R114, R114, R29 ;  /* 0x0000001d72727221 */ /* 0x000fe20000010000 */
[----:B------:R-:W-:Y:S04]  /*bfe0*/  FADD.FTZ R113, R113, R28 ;  /* 0x0000001c71717221 */ /* 0x000fe80000010000 */
[----:B------:R-:W-:Y:S04]  /*bff0*/  FADD.FTZ R112, R112, R113 ;  /* 0x0000007170707221 */ /* 0x000fe80000010000 */
[----:B------:R-:W3:Y:S01]  /*c000*/  MUFU.EX2 R103, R103 ;  /* 0x0000006700677308 */ /* 0x000ee20000000800 */
[----:B-1----:R-:W-:Y:S01]  /*c010*/  F2FP.BF16.F32.PACK_AB R34, R105, R108 ;  /* 0x0000006c6922723e */ /* 0x002fe200000010ff */
[----:B------:R-:W-:Y:S01]  /*c020*/  FADD.FTZ R111, R111, R114 ;  /* 0x000000726f6f7221 */ /* 0x000fe20000010000 */
[----:B------:R-:W-:Y:S03]  /*c030*/  FADD.FTZ R109, R109, R112 ;  /* 0x000000706d6d7221 */ /* 0x000fe60000010000 */
[----:B------:R-:W-:Y:S01]  /*c040*/  FADD.FTZ R110, R110, R111 ;  /* 0x0000006f6e6e7221 */ /* 0x000fe20000010000 */
[----:B------:R-:W-:Y:S03]  /*c050*/  FADD.FTZ R109, R106, R109 ;  /* 0x0000006d6a6d7221 */ /* 0x000fe60000010000 */
[----:B------:R-:W1:Y:S01]  /*c060*/  MUFU.EX2 R101, R101 ;  /* 0x0000006500657308 */ /* 0x000e620000000800 */
[----:B------:R-:W-:Y:S04]  /*c070*/  FADD.FTZ R107, R107, R110 ;  /* 0x0000006e6b6b7221 */ /* 0x000fe80000010000 */
[----:B------:R-:W-:Y:S05]  /*c080*/  FADD.FTZ R108, R108, R107 ;  /* 0x0000006b6c6c7221 */ /* 0x000fea0000010000 */
[----:B------:R-:W4:Y:S01]  /*c090*/  MUFU.EX2 R100, R100 ;  /* 0x0000006400647308 */ /* 0x000f220000000800 */
[----:B---3--:R-:W-:Y:S01]  /*c0a0*/  F2FP.BF16.F32.PACK_AB R35, R103, R104 ;  /* 0x000000686723723e */ /* 0x008fe200000010ff */
[----:B------:R-:W-:Y:S01]  /*c0b0*/  FADD.FTZ R104, R104, R109 ;  /* 0x0000006d68687221 */ /* 0x000fe20000010000 */
[----:B------:R-:W-:Y:S03]  /*c0c0*/  FADD.FTZ R108, R105, R108 ;  /* 0x0000006c696c7221 */ /* 0x000fe60000010000 */
[----:B------:R-:W-:Y:S04]  /*c0d0*/  FADD.FTZ R103, R103, R104 ;  /* 0x0000006867677221 */ /* 0x000fe80000010000 */
[----:B------:R-:W-:Y:S01]  /*c0e0*/  MUFU.EX2 R102, R102 ;  /* 0x0000006600667308 */ /* 0x000fe20000000800 */
[C---:B------:R-:W-:Y:S05]  /*c0f0*/  HMMA.16816.F32.BF16 R4, R32.reuse, R36, R4 ;  /* 0x000000242004723c */ /* 0x040fea0000041804 */
[----:B-1----:R-:W-:Y:S01]  /*c100*/  FADD.FTZ R69, R101, R108 ;  /* 0x0000006c65457221 */ /* 0x002fe20000010000 */
[C---:B------:R-:W-:Y:S03]  /*c110*/  HMMA.16816.F32.BF16 R8, R32.reuse, R38, R8 ;  /* 0x000000262008723c */ /* 0x040fe60000041808 */
[----:B------:R-:W1:Y:S01]  /*c120*/  MUFU.EX2 R99, R99 ;  /* 0x0000006300637308 */ /* 0x000e620000000800 */
[----:B------:R-:W3:Y:S01]  /*c130*/  LDSM.16.MT88.4 R36, [R139+0x3c00] ;  /* 0x003c00008b24783b */ /* 0x000ee20000004200 */
[C---:B----4-:R-:W-:Y:S01]  /*c140*/  F2FP.BF16.F32.PACK_AB R20, R100.reuse, R101 ;  /* 0x000000656414723e */ /* 0x050fe200000010ff */
[C---:B------:R-:W-:Y:S07]  /*c150*/  HMMA.16816.F32.BF16 R12, R32.reuse, R40, R12 ;  /* 0x00000028200c723c */ /* 0x040fee000004180c */
[----:B------:R-:W-:Y:S01]  /*c160*/  MUFU.EX2 R98, R98 ;  /* 0x0000006200627308 */ /* 0x000fe20000000800 */
[----:B------:R-:W-:Y:S01]  /*c170*/  FADD.FTZ R69, R100, R69 ;  /* 0x0000004564457221 */ /* 0x000fe20000010000 */
[----:B------:R-:W-:Y:S01]  /*c180*/  HMMA.16816.F32.BF16 R16, R32, R42, R16 ;  /* 0x0000002a2010723c */ /* 0x000fe20000041810 */
[----:B------:R-:W4:Y:S07]  /*c190*/  LDSM.16.MT88.4 R32, [R138+0x3c00] ;  /* 0x003c00008a20783b */ /* 0x000f2e0000004200 */
[----:B------:R-:W5:Y:S03]  /*c1a0*/  MUFU.EX2 R95, R95 ;  /* 0x0000005f005f7308 */ /* 0x000f660000000800 */
[----:B-1----:R-:W-:Y:S01]  /*c1b0*/  F2FP.BF16.F32.PACK_AB R21, R99, R102 ;  /* 0x000000666315723e */ /* 0x002fe200000010ff */
[----:B------:R-:W-:Y:S01]  /*c1c0*/  FADD.FTZ R102, R102, R103 ;  /* 0x0000006766667221 */ /* 0x000fe20000010000 */
[----:B------:R-:W-:Y:S01]  /*c1d0*/  FFMA.FTZ R101, R173, UR4, -R52 ;  /* 0x00000004ad657c23 */ /* 0x000fe20008010834 */
[----:B------:R-:W1:Y:S04]  /*c1e0*/  LDSM.16.MT88.4 R40, [R139+0x4000] ;  /* 0x004000008b28783b */ /* 0x000e680000004200 */
[----:B------:R-:W-:Y:S10]  /*c1f0*/  MUFU.EX2 R96, R96 ;  /* 0x0000006000607308 */ /* 0x000ff40000000800 */
[----:B------:R-:W2:Y:S01]  /*c200*/  MUFU.EX2 R93, R93 ;  /* 0x0000005d005d7308 */ /* 0x000ea20000000800 */
[C---:B-----5:R-:W-:Y:S01]  /*c210*/  F2FP.BF16.F32.PACK_AB R22, R95.reuse, R98 ;  /* 0x000000625f16723e */ /* 0x060fe200000010ff */
[----:B------:R-:W-:Y:S04]  /*c220*/  FADD.FTZ R98, R98, R69 ;  /* 0x0000004562627221 */ /* 0x000fe80000010000 */
[----:B------:R-:W-:Y:S04]  /*c230*/  FADD.FTZ R95, R95, R98 ;  /* 0x000000625f5f7221 */ /* 0x000fe80000010000 */
[----:B------:R-:W-:Y:S10]  /*c240*/  MUFU.EX2 R94, R94 ;  /* 0x0000005e005e7308 */ /* 0x000ff40000000800 */
[----:B------:R-:W5:Y:S01]  /*c250*/  MUFU.EX2 R91, R91 ;  /* 0x0000005b005b7308 */ /* 0x000f620000000800 */
[----:B--2---:R-:W-:Y:S09]  /*c260*/  F2FP.BF16.F32.PACK_AB R23, R93, R96 ;  /* 0x000000605d17723e */ /* 0x004ff200000010ff */
[----:B------:R-:W-:Y:S01]  /*c270*/  MUFU.EX2 R92, R92 ;  /* 0x0000005c005c7308 */ /* 0x000fe20000000800 */
[C---:B------:R-:W-:Y:S06]  /*c280*/  HMMA.16816.F32.BF16 R4, R20.reuse, R44, R4 ;  /* 0x0000002c1404723c */ /* 0x040fec0000041804 */
[C---:B------:R-:W-:Y:S03]  /*c290*/  HMMA.16816.F32.BF16 R8, R20.reuse, R46, R8 ;  /* 0x0000002e1408723c */ /* 0x040fe60000041808 */
[----:B------:R-:W2:Y:S02]  /*c2a0*/  MUFU.EX2 R89, R89 ;  /* 0x0000005900597308 */ /* 0x000ea40000000800 */
[----:B-----5:R-:W-:Y:S01]  /*c2b0*/  F2FP.BF16.F32.PACK_AB R28, R91, R94 ;  /* 0x0000005e5b1c723e */ /* 0x020fe200000010ff */
[C---:B------:R-:W-:Y:S07]  /*c2c0*/  HMMA.16816.F32.BF16 R12, R20.reuse, R24, R12 ;  /* 0x00000018140c723c */ /* 0x040fee000004180c */
[----:B------:R-:W-:Y:S01]  /*c2d0*/  MUFU.EX2 R90, R90 ;  /* 0x0000005a005a7308 */ /* 0x000fe20000000800 */
[----:B------:R-:W-:Y:S01]  /*c2e0*/  FFMA.FTZ R45, R181, UR4, -R52 ;  /* 0x00000004b52d7c23 */ /* 0x000fe20008010834 */
[----:B------:R-:W-:Y:S01]  /*c2f0*/  HMMA.16816.F32.BF16 R16, R20, R26, R16 ;  /* 0x0000001a1410723c */ /* 0x000fe20000041810 */
[----:B------:R-:W5:Y:S07]  /*c300*/  LDSM.16.MT88.4 R24, [R138+0x4000] ;  /* 0x004000008a18783b */ /* 0x000f6e0000004200 */
[----:B------:R-:W3:Y:S03]  /*c310*/  MUFU.EX2 R67, R67 ;  /* 0x0000004300437308 */ /* 0x000ee60000000800 */
[----:B--2---:R-:W-:Y:S01]  /*c320*/  F2FP.BF16.F32.PACK_AB R29, R89, R92 ;  /* 0x0000005c591d723e */ /* 0x004fe200000010ff */
[--C-:B------:R-:W-:Y:S01]  /*c330*/  FFMA.FTZ R44, R183, UR4, -R60.reuse ;  /* 0x00000004b72c7c23 */ /* 0x100fe2000801083c */
[----:B------:R-:W-:Y:S01]  /*c340*/  FFMA.FTZ R47, R179, UR4, -R60 ;  /* 0x00000004b32f7c23 */ /* 0x000fe2000801083c */
[----:B------:R-:W-:Y:S01]  /*c350*/  FFMA.FTZ R46, R177, UR4, -R52 ;  /* 0x00000004b12e7c23 */ /* 0x000fe20008010834 */
[----:B------:R-:W-:Y:S03]  /*c360*/  FADD.FTZ R94, R94, R95 ;  /* 0x0000005f5e5e7221 */ /* 0x000fe60000010000 */
[----:B------:R-:W-:Y:S01]  /*c370*/  MUFU.EX2 R88, R88 ;  /* 0x0000005800587308 */ /* 0x000fe20000000800 */
[----:B------:R-:W-:Y:S09]  /*c380*/  FADD.FTZ R69, R91, R94 ;  /* 0x0000005e5b457221 */ /* 0x000ff20000010000 */
[----:B------:R-:W2:Y:S01]  /*c390*/  MUFU.EX2 R65, R65 ;  /* 0x0000004100417308 */ /* 0x000ea20000000800 */
[----:B---3--:R-:W-:Y:S09]  /*c3a0*/  F2FP.BF16.F32.PACK_AB R30, R67, R90 ;  /* 0x0000005a431e723e */ /* 0x008ff200000010ff */
[----:B------:R-:W-:Y:S10]  /*c3b0*/  MUFU.EX2 R64, R64 ;  /* 0x0000004000407308 */ /* 0x000ff40000000800 */
[----:B------:R-:W3:Y:S01]  /*c3c0*/  MUFU.EX2 R61, R61 ;  /* 0x0000003d003d7308 */ /* 0x000ee20000000800 */
[----:B--2---:R-:W-:Y:S09]  /*c3d0*/  F2FP.BF16.F32.PACK_AB R31, R65, R88 ;  /* 0x00000058411f723e */ /* 0x004ff200000010ff */
[----:B------:R-:W-:Y:S01]  /*c3e0*/  MUFU.EX2 R62, R62 ;  /* 0x0000003e003e7308 */ /* 0x000fe20000000800 */
[C---:B------:R-:W-:Y:S06]  /*c3f0*/  HMMA.16816.F32.BF16 R4, R28.reuse, R36, R4 ;  /* 0x000000241c04723c */ /* 0x040fec0000041804 */
[C---:B------:R-:W-:Y:S03]  /*c400*/  HMMA.16816.F32.BF16 R8, R28.reuse, R38, R8 ;  /* 0x000000261c08723c */ /* 0x040fe60000041808 */
[----:B------:R-:W2:Y:S01]  /*c410*/  MUFU.EX2 R55, R55 ;  /* 0x0000003700377308 */ /* 0x000ea20000000800 */
[----:B------:R-:W5:Y:S01]  /*c420*/  LDSM.16.MT88.4 R36, [R139+0x4400] ;  /* 0x004400008b24783b */ /* 0x000f620000004200 */
[----:B---3--:R-:W-:Y:S01]  /*c430*/  F2FP.BF16.F32.PACK_AB R20, R61, R64 ;  /* 0x000000403d14723e */ /* 0x008fe200000010ff */
[C---:B----4-:R-:W-:Y:S07]  /*c440*/  HMMA.16816.F32.BF16 R12, R28.reuse, R32, R12 ;  /* 0x000000201c0c723c */ /* 0x050fee000004180c */
[----:B------:R-:W-:Y:S01]  /*c450*/  MUFU.EX2 R57, R57 ;  /* 0x0000003900397308 */ /* 0x000fe20000000800 */
[----:B------:R-:W-:Y:S01]  /*c460*/  HMMA.16816.F32.BF16 R16, R28, R34, R16 ;  /* 0x000000221c10723c */ /* 0x000fe20000041810 */
[----:B------:R-:W3:Y:S08]  /*c470*/  LDSM.16.MT88.4 R32, [R138+0x4400] ;  /* 0x004400008a20783b */ /* 0x000ef00000004200 */
[----:B------:R-:W4:Y:S02]  /*c480*/  MUFU.EX2 R54, R54 ;  /* 0x0000003600367308 */ /* 0x000f240000000800 */
[----:B--2---:R-:W-:Y:S01]  /*c490*/  F2FP.BF16.F32.PACK_AB R21, R55, R62 ;  /* 0x0000003e3715723e */ /* 0x004fe200000010ff */
[----:B------:R-:W-:Y:S04]  /*c4a0*/  FADD.FTZ R29, R99, R102 ;  /* 0x00000066631d7221 */ /* 0x000fe80000010000 */
[----:B------:R-:W-:Y:S03]  /*c4b0*/  FADD.FTZ R96, R96, R29 ;  /* 0x0000001d60607221 */ /* 0x000fe60000010000 */
[----:B------:R-:W-:Y:S01]  /*c4c0*/  MUFU.EX2 R51, R51 ;  /* 0x0000003300337308 */ /* 0x000fe20000000800 */
[----:B------:R-:W-:Y:S04]  /*c4d0*/  FADD.FTZ R93, R93, R96 ;  /* 0x000000605d5d7221 */ /* 0x000fe80000010000 */
[----:B------:R-:W-:Y:S05]  /*c4e0*/  FADD.FTZ R92, R92, R93 ;  /* 0x0000005d5c5c7221 */ /* 0x000fea0000010000 */
[----:B------:R-:W2:Y:S01]  /*c4f0*/  MUFU.EX2 R50, R50 ;  /* 0x0000003200327308 */ /* 0x000ea20000000800 */
[----:B----4-:R-:W-:Y:S01]  /*c500*/  F2FP.BF16.F32.PACK_AB R22, R54, R57 ;  /* 0x000000393616723e */ /* 0x010fe200000010ff */
[----:B------:R-:W-:Y:S04]  /*c510*/  FADD.FTZ R89, R89, R92 ;  /* 0x0000005c59597221 */ /* 0x000fe80000010000 */
[----:B------:R-:W-:Y:S04]  /*c520*/  FADD.FTZ R88, R88, R89 ;  /* 0x0000005958587221 */ /* 0x000fe80000010000 */
[----:B------:R-:W-:Y:S01]  /*c530*/  MUFU.EX2 R48, R48 ;  /* 0x0000003000307308 */ /* 0x000fe20000000800 */
[----:B------:R-:W-:Y:S04]  /*c540*/  FADD.FTZ R65, R65, R88 ;  /* 0x0000005841417221 */ /* 0x000fe80000010000 */
[----:B------:R-:W-:Y:S05]  /*c550*/  FADD.FTZ R62, R62, R65 ;  /* 0x000000413e3e7221 */ /* 0x000fea0000010000 */
[----:B------:R-:W4:Y:S01]  /*c560*/  MUFU.EX2 R53, R53 ;  /* 0x0000003500357308 */ /* 0x000f220000000800 */
[C---:B--2---:R-:W-:Y:S01]  /*c570*/  F2FP.BF16.F32.PACK_AB R23, R50.reuse, R51 ;  /* 0x000000333217723e */ /* 0x044fe200000010ff */
[----:B------:R-:W-:Y:S04]  /*c580*/  FADD.FTZ R62, R55, R62 ;  /* 0x0000003e373e7221 */ /* 0x000fe80000010000 */
[----:B------:R-:W-:Y:S04]  /*c590*/  FADD.FTZ R51, R51, R62 ;  /* 0x0000003e33337221 */ /* 0x000fe80000010000 */
[----:B------:R-:W-:Y:S01]  /*c5a0*/  MUFU.EX2 R49, R49 ;  /* 0x0000003100317308 */ /* 0x000fe20000000800 */
[C---:B-1----:R-:W-:Y:S05]  /*c5b0*/  HMMA.16816.F32.BF16 R4, R20.reuse, R40, R4 ;  /* 0x000000281404723c */ /* 0x042fea0000041804 */
[----:B------:R-:W-:Y:S01]  /*c5c0*/  FADD.FTZ R50, R50, R51 ;  /* 0x0000003332327221 */ /* 0x000fe20000010000 */
[C---:B------:R-:W-:Y:S03]  /*c5d0*/  HMMA.16816.F32.BF16 R8, R20.reuse, R42, R8 ;  /* 0x0000002a1408723c */ /* 0x040fe60000041808 */
[----:B------:R-:W1:Y:S01]  /*c5e0*/  MUFU.EX2 R56, R56 ;  /* 0x0000003800387308 */ /* 0x000e620000000800 */
[----:B------:R-:W2:Y:S01]  /*c5f0*/  LDSM.16.MT88.4 R40, [R139+0x4800] ;  /* 0x004800008b28783b */ /* 0x000ea20000004200 */
[----:B----4-:R-:W-:Y:S01]  /*c600*/  F2FP.BF16.F32.PACK_AB R28, R53, R48 ;  /* 0x00000030351c723e */ /* 0x010fe200000010ff */
[C---:B-----5:R-:W-:Y:S07]  /*c610*/  HMMA.16816.F32.BF16 R12, R20.reuse, R24, R12 ;  /* 0x00000018140c723c */ /* 0x060fee000004180c */
[----:B------:R-:W-:Y:S01]  /*c620*/  MUFU.EX2 R58, R58 ;  /* 0x0000003a003a7308 */ /* 0x000fe20000000800 */
[----:B------:R-:W-:Y:S01]  /*c630*/  HMMA.16816.F32.BF16 R16, R20, R26, R16 ;  /* 0x0000001a1410723c */ /* 0x000fe20000041810 */
[----:B------:R-:W4:Y:S08]  /*c640*/  LDSM.16.MT88.4 R24, [R138+0x4800] ;  /* 0x004800008a18783b */ /* 0x000f300000004200 */
[----:B------:R-:W5:Y:S02]  /*c650*/  MUFU.EX2 R59, R59 ;  /* 0x0000003b003b7308 */ /* 0x000f640000000800 */
[----:B-1----:R-:W-:Y:S01]  /*c660*/  F2FP.BF16.F32.PACK_AB R29, R56, R49 ;  /* 0x00000031381d723e */ /* 0x002fe200000010ff */
[----:B------:R-:W-:Y:S01]  /*c670*/  FADD.FTZ R20, R90, R69 ;  /* 0x000000455a147221 */ /* 0x000fe20000010000 */
[----:B------:R-:W-:Y:S03]  /*c680*/  FADD.FTZ R49, R49, R50 ;  /* 0x0000003231317221 */ /* 0x000fe60000010000 */
[----:B------:R-:W-:Y:S01]  /*c690*/  FADD.FTZ R67, R67, R20 ;  /* 0x0000001443437221 */ /* 0x000fe20000010000 */
[----:B------:R-:W-:Y:S02]  /*c6a0*/  FADD.FTZ R56, R56, R49 ;  /* 0x0000003138387221 */ /* 0x000fe40000010000 */
[----:B------:R-:W-:Y:S10]  /*c6b0*/  MUFU.EX2 R63, R63 ;  /* 0x0000003f003f7308 */ /* 0x000ff40000000800 */
[----:B------:R-:W1:Y:S01]  /*c6c0*/  MUFU.EX2 R66, R66 ;  /* 0x0000004200427308 */ /* 0x000e620000000800 */
[----:B-----5:R-:W-:Y:S09]  /*c6d0*/  F2FP.BF16.F32.PACK_AB R30, R59, R58 ;  /* 0x0000003a3b1e723e */ /* 0x020ff200000010ff */
        /* <DEDUP_REMOVED lines=8> */
[----:B------:R-:W1:Y:S02]  /*c760*/  MUFU.EX2 R45, R45 ;  /* 0x0000002d002d7308 */ /* 0x000e640000000800 */
[----:B-----5:R-:W-:Y:S01]  /*c770*/  F2FP.BF16.F32.PACK_AB R20, R73, R72 ;  /* 0x000000484914723e */ /* 0x020fe200000010ff */
[C---:B---3--:R-:W-:Y:S07]  /*c780*/  HMMA.16816.F32.BF16 R12, R28.reuse, R32, R12 ;  /* 0x000000201c0c723c */ /* 0x048fee000004180c */
[----:B------:R-:W-:Y:S01]  /*c790*/  MUFU.EX2 R44, R44 ;  /* 0x0000002c002c7308 */ /* 0x000fe20000000800 */
[----:B------:R-:W-:Y:S01]  /*c7a0*/  FFMA.FTZ R36, R165, UR4, -R60 ;  /* 0x00000004a5247c23 */ /* 0x000fe2000801083c */
[----:B------:R-:W-:Y:S01]  /*c7b0*/  HMMA.16816.F32.BF16 R16, R28, R34, R16 ;  /* 0x000000221c10723c */ /* 0x000fe20000041810 */
[----:B------:R-:W3:Y:S07]  /*c7c0*/  LDSM.16.MT88.4 R28, [R138+0x4c00] ;  /* 0x004c00008a1c783b */ /* 0x000eee0000004200 */
[----:B------:R-:W5:Y:S03]  /*c7d0*/  MUFU.EX2 R47, R47 ;  /* 0x0000002f002f7308 */ /* 0x000f660000000800 */
[----:B-1----:R-:W-:Y:S01]  /*c7e0*/  F2FP.BF16.F32.PACK_AB R21, R45, R74 ;  /* 0x0000004a2d15723e */ /* 0x002fe200000010ff */
[----:B------:R-:W-:Y:S01]  /*c7f0*/  FADD.FTZ R38, R64, R67 ;  /* 0x0000004340267221 */ /* 0x000fe20000010000 */
[----:B------:R-:W-:Y:S01]  /*c800*/  FFMA.FTZ R32, R84, UR4, -R52 ;  /* 0x0000000454207c23 */ /* 0x000fe20008010834 */
[----:B------:R-:W-:Y:S01]  /*c810*/  FFMA.FTZ R60, R164, UR4, -R60 ;  /* 0x00000004a43c7c23 */ /* 0x000fe2000801083c */
[----:B------:R-:W-:Y:S03]  /*c820*/  FFMA.FTZ R52, R3, UR4, -R52 ;  /* 0x0000000403347c23 */ /* 0x000fe60008010834 */
[----:B------:R-:W-:Y:S01]  /*c830*/  MUFU.EX2 R46, R46 ;  /* 0x0000002e002e7308 */ /* 0x000fe20000000800 */
        /* <DEDUP_REMOVED lines=8> */
[----:B------:R-:W-:Y:S01]  /*c8c0*/  MUFU.EX2 R99, R175 ;  /* 0x000000af00637308 */ /* 0x000fe20000000800 */
[----:B------:R-:W-:Y:S04]  /*c8d0*/  FADD.FTZ R53, R53, R48 ;  /* 0x0000003035357221 */ /* 0x000fe80000010000 */
[----:B------:R-:W-:Y:S05]  /*c8e0*/  FADD.FTZ R58, R58, R53 ;  /* 0x000000353a3a7221 */ /* 0x000fea0000010000 */
[----:B------:R-:W5:Y:S01]  /*c8f0*/  MUFU.EX2 R96, R171 ;  /* 0x000000ab00607308 */ /* 0x000f620000000800 */
[----:B-1----:R-:W-:Y:S01]  /*c900*/  F2FP.BF16.F32.PACK_AB R23, R101, R46 ;  /* 0x0000002e6517723e */ /* 0x002fe200000010ff */
[----:B------:R-:W-:Y:S01]  /*c910*/  FADD.FTZ R59, R59, R58 ;  /* 0x0000003a3b3b7221 */ /* 0x000fe20000010000 */
[----:B------:R-:W-:Y:S03]  /*c920*/  FADD.FTZ R46, R46, R45 ;  /* 0x0000002d2e2e7221 */ /* 0x000fe60000010000 */
[----:B------:R-:W-:Y:S01]  /*c930*/  FADD.FTZ R72, R72, R59 ;  /* 0x0000003b48487221 */ /* 0x000fe20000010000 */
[----:B------:R-:W-:Y:S03]  /*c940*/  FADD.FTZ R46, R101, R46 ;  /* 0x0000002e652e7221 */ /* 0x000fe60000010000 */
[----:B------:R-:W-:Y:S01]  /*c950*/  MUFU.EX2 R91, R169 ;  /* 0x000000a9005b7308 */ /* 0x000fe20000000800 */
[C---:B--2---:R-:W-:Y:S05]  /*c960*/  HMMA.16816.F32.BF16 R4, R20.reuse, R40, R4 ;  /* 0x000000281404723c */ /* 0x044fea0000041804 */
[----:B------:R-:W-:Y:S01]  /*c970*/  FADD.FTZ R73, R73, R72 ;  /* 0x0000004849497221 */ /* 0x000fe20000010000 */
[C---:B------:R-:W-:Y:S03]  /*c980*/  HMMA.16816.F32.BF16 R8, R20.reuse, R42, R8 ;  /* 0x0000002a1408723c */ /* 0x040fe60000041808 */
[----:B------:R-:W1:Y:S02]  /*c990*/  MUFU.EX2 R90, R97 ;  /* 0x00000061005a7308 */ /* 0x000e640000000800 */
[----:B-----5:R-:W-:Y:S01]  /*c9a0*/  F2FP.BF16.F32.PACK_AB R68, R96, R99 ;  /* 0x000000636044723e */ /* 0x020fe200000010ff */
[C---:B----4-:R-:W-:Y:S07]  /*c9b0*/  HMMA.16816.F32.BF16 R12, R20.reuse, R24, R12 ;  /* 0x00000018140c723c */ /* 0x050fee000004180c */
[----:B------:R-:W-:Y:S01]  /*c9c0*/  MUFU.EX2 R36, R36 ;  /* 0x0000002400247308 */ /* 0x000fe20000000800 */
[----:B------:R-:W-:Y:S01]  /*c9d0*/  FADD.FTZ R44, R44, R73 ;  /* 0x000000492c2c7221 */ /* 0x000fe20000010000 */
[----:B------:R-:W-:Y:S08]  /*c9e0*/  HMMA.16816.F32.BF16 R16, R20, R26, R16 ;  /* 0x0000001a1410723c */ /* 0x000ff00000041810 */
[----:B------:R-:W2:Y:S03]  /*c9f0*/  MUFU.EX2 R33, R60 ;  /* 0x0000003c00217308 */ /* 0x000ea60000000800 */
[C---:B-1----:R-:W-:Y:S01]  /*ca00*/  F2FP.BF16.F32.PACK_AB R69, R90.reuse, R91 ;  /* 0x0000005b5a45723e */ /* 0x042fe200000010ff */
[----:B------:R-:W-:Y:S01]  /*ca10*/  FADD.FTZ R44, R47, R44 ;  /* 0x0000002c2f2c7221 */ /* 0x000fe20000010000 */
[----:B------:R-:W-:Y:S03]  /*ca20*/  FADD.FTZ R91, R91, R46 ;  /* 0x0000002e5b5b7221 */ /* 0x000fe60000010000 */
[----:B------:R-:W-:Y:S01]  /*ca30*/  FADD.FTZ R99, R99, R44 ;  /* 0x0000002c63637221 */ /* 0x000fe20000010000 */
[----:B------:R-:W-:Y:S01]  /*ca40*/  FADD.FTZ R91, R90, R91 ;  /* 0x0000005b5a5b7221 */ /* 0x000fe20000010000 */
[----:B------:R-:W-:Y:S02]  /*ca50*/  MUFU.EX2 R32, R32 ;  /* 0x0000002000207308 */ /* 0x000fe40000000800 */
[----:B------:R-:W-:Y:S08]  /*ca60*/  FADD.FTZ R99, R96, R99 ;  /* 0x0000006360637221 */ /* 0x000ff00000010000 */
        /* <DEDUP_REMOVED lines=14> */
.L_x_4008:
        /* <DEDUP_REMOVED lines=16> */
[----:B-----5:R-:W-:-:S04]  /*cc50*/  SHF.R.S32.HI R6, RZ, 0x1f, R7 ;  /* 0x0000001fff067819 */ /* 0x020fc80000011407 */
[CC--:B------:R-:W-:Y:S02]  /*cc60*/  LEA.HI R14, R6.reuse, R7.reuse, RZ, 0x2 ;  /* 0x00000007060e7211 */ /* 0x0c0fe400078f10ff */
[----:B------:R-:W-:Y:S02]  /*cc70*/  LEA.HI R5, R6, R7, RZ, 0x5 ;  /* 0x0000000706057211 */ /* 0x000fe400078f28ff */
[----:B------:R-:W-:Y:S01]  /*cc80*/  LOP3.LUT R16, R14, 0xfffffffc, RZ, 0xc0, !PT ;  /* 0xfffffffc0e107812 */ /* 0x000fe200078ec0ff */
[----:B--2---:R-:W-:Y:S01]  /*cc90*/  FADD.FTZ R9, R4, R9 ;  /* 0x0000000904097221 */ /* 0x004fe20000010000 */
[----:B------:R-:W-:Y:S02]  /*cca0*/  SHF.R.S32.HI R14, RZ, 0x2, R14 ;  /* 0x00000002ff0e7819 */ /* 0x000fe4000001140e */
[----:B------:R-:W-:Y:S01]  /*ccb0*/  SHF.R.S32.HI R15, RZ, 0x5, R5 ;  /* 0x00000005ff0f7819 */ /* 0x000fe20000011405 */
[----:B---3--:R-:W-:Y:S01]  /*ccc0*/  FADD.FTZ R8, R3, R8 ;  /* 0x0000000803087221 */ /* 0x008fe20000010000 */
[----:B----4-:R-:W-:Y:S01]  /*ccd0*/  SHF.R.S32.HI R3, RZ, 0x1f, R18 ;  /* 0x0000001fff037819 */ /* 0x010fe20000011412 */
[----:B------:R-:W-:Y:S01]  /*cce0*/  IMAD.IADD R16, R7, 0x1, -R16 ;  /* 0x0000000107107824 */ /* 0x000fe200078e0a10 */
[----:B------:R-:W-:-:S02]  /*ccf0*/  FSETP.NE.FTZ.AND P3, PT, R9, RZ, PT ;  /* 0x000000ff0900720b */ /* 0x000fc40003f75000 */
[-C--:B------:R-:W-:Y:S01]  /*cd00*/  LEA.HI R13, R3, R18.reuse, RZ, 0x3 ;  /* 0x00000012030d7211 */ /* 0x080fe200078f18ff */
[----:B------:R-:W-:Y:S01]  /*cd10*/  IMAD R15, R15, 0x100, R16 ;  /* 0x000001000f0f7824 */ /* 0x000fe200078e0210 */
[----:B------:R-:W-:Y:S02]  /*cd20*/  LEA.HI R4, R3, R18, RZ, 0x5 ;  /* 0x0000001203047211 */ /* 0x000fe400078f28ff */
[----:B------:R-:W-:Y:S02]  /*cd30*/  LOP3.LUT R17, R13, 0xfffffff8, RZ, 0xc0, !PT ;  /* 0xfffffff80d117812 */ /* 0x000fe400078ec0ff */
[----:B------:R-:W-:Y:S02]  /*cd40*/  LOP3.LUT R3, R4, 0xffffffe0, RZ, 0xc0, !PT ;  /* 0xffffffe004037812 */ /* 0x000fe400078ec0ff */
[----:B------:R-:W-:Y:S01]  /*cd50*/  FSETP.NE.FTZ.AND P2, PT, R8, RZ, PT ;  /* 0x000000ff0800720b */ /* 0x000fe20003f55000 */
[C---:B------:R-:W-:Y:S01]  /*cd60*/  IMAD.IADD R12, R18.reuse, 0x1, -R17 ;  /* 0x00000001120c7824 */ /* 0x040fe200078e0a11 */
[----:B------:R-:W-:Y:S01]  /*cd70*/  SHF.R.S32.HI R17, RZ, 0x1f, R14 ;  /* 0x0000001fff117819 */ /* 0x000fe2000001140e */
[----:B------:R-:W-:Y:S01]  /*cd80*/  IMAD.IADD R3, R18, 0x1, -R3 ;  /* 0x0000000112037824 */ /* 0x000fe200078e0a03 */
[----:B------:R-:W2:Y:S01]  /*cd90*/  @P3 MUFU.RCP R11, R9 ;  /* 0x00000009000b3308 */ /* 0x000ea20000001000 */
[----:B------:R-:W-:Y:S01]  /*cda0*/  LEA.HI R20, R6, R7, RZ, 0x6 ;  /* 0x0000000706147211 */ /* 0x000fe200078f30ff */
[----:B------:R-:W3:Y:S01]  /*cdb0*/  @P3 LDC R37, c[0x0][0x2e8] ;  /* 0x0000ba00ff253b82 */ /* 0x000ee20000000800 */
[----:B------:R-:W-:-:S02]  /*cdc0*/  LEA.HI R17, R17, R14, RZ, 0x3 ;  /* 0x0000000e11117211 */ /* 0x000fc400078f18ff */
[----:B------:R-:W-:Y:S01]  /*cdd0*/  LEA.HI R18, R12, R12, RZ, 0x1 ;  /* 0x0000000c0c127211 */ /* 0x000fe200078f08ff */
[----:B------:R-:W-:Y:S01]  /*cde0*/  IMAD.SHL.U32 R20, R20, 0x4, RZ ;  /* 0x0000000414147824 */ /* 0x000fe200078e00ff */
[----:B------:R-:W-:Y:S01]  /*cdf0*/  LOP3.LUT R17, R17, 0xfffffff8, RZ, 0xc0, !PT ;  /* 0xfffffff811117812 */ /* 0x000fe200078ec0ff */
[----:B------:R-:W-:Y:S01]  /*ce00*/  @P3 MUFU.LG2 R9, R9 ;  /* 0x0000000900093308 */ /* 0x000fe20000000c00 */
[----:B------:R-:W-:Y:S01]  /*ce10*/  LOP3.LUT R19, R18, 0xfffffffe, RZ, 0xc0, !PT ;  /* 0xfffffffe12137812 */ /* 0x000fe200078ec0ff */
[----:B------:R-:W4:Y:S01]  /*ce20*/  @P2 LDC R35, c[0x0][0x2e8] ;  /* 0x0000ba00ff232b82 */ /* 0x000f220000000800 */
[----:B------:R-:W-:Y:S02]  /*ce30*/  IADD3 R16, R14, -R17, RZ ;  /* 0x800000110e107210 */ /* 0x000fe40007ffe0ff */
[----:B------:R-:W-:Y:S01]  /*ce40*/  LEA.HI R17, R6, R7, RZ, 0x4 ;  /* 0x0000000706117211 */ /* 0x000fe200078f20ff */
[----:B------:R-:W-:Y:S01]  /*ce50*/  IMAD.IADD R12, R12, 0x1, -R19 ;  /* 0x000000010c0c7824 */ /* 0x000fe200078e0a13 */
[C---:B------:R-:W-:Y:S01]  /*ce60*/  LEA.HI R23, R16.reuse, R16, RZ, 0x1 ;  /* 0x0000001010177211 */ /* 0x040fe200078f08ff */
[----:B------:R-:W5:Y:S01]  /*ce70*/  @P2 MUFU.RCP R10, R8 ;  /* 0x00000008000a2308 */ /* 0x000f620000001000 */
[----:B------:R-:W-:Y:S01]  /*ce80*/  SHF.R.S32.HI R14, RZ, 0x3, R13 ;  /* 0x00000003ff0e7819 */ /* 0x000fe2000001140d */
[C---:B--2---:R-:W-:Y:S01]  /*ce90*/  FMUL.FTZ R80, R11.reuse, R80 ;  /* 0x000000500b507220 */ /* 0x044fe20000410000 */
[----:B------:R-:W-:Y:S01]  /*cea0*/  SHF.R.S32.HI R17, RZ, 0x4, R17 ;  /* 0x00000004ff117819 */ /* 0x000fe20000011411 */
[C---:B------:R-:W-:Y:S01]  /*ceb0*/  FMUL.FTZ R81, R11.reuse, R81 ;  /* 0x000000510b517220 */ /* 0x040fe20000410000 */
[----:B------:R-:W-:Y:S01]  /*cec0*/  SHF.R.S32.HI R19, RZ, 0x1, R23 ;  /* 0x00000001ff137819 */ /* 0x000fe20000011417 */
[----:B------:R-:W-:Y:S01]  /*ced0*/  FMUL.FTZ R76, R11, R76 ;  /* 0x0000004c0b4c7220 */ /* 0x000fe20000410000 */
[----:B------:R-:W-:Y:S01]  /*cee0*/  LEA.HI R21, R13, R14, RZ, 0x1 ;  /* 0x0000000e0d157211 */ /* 0x000fe200078f08ff */
[----:B------:R-:W-:Y:S01]  /*cef0*/  IMAD.SHL.U32 R13, R17, 0x40, RZ ;  /* 0x00000040110d7824 */ /* 0x000fe200078e00ff */
[----:B------:R-:W-:Y:S01]  /*cf00*/  LOP3.LUT R23, R23, 0x1fffffe, RZ, 0xc0, !PT ;  /* 0x01fffffe17177812 */ /* 0x000fe200078ec0ff */
[C---:B------:R-:W-:Y:S01]  /*cf10*/  IMAD.SHL.U32 R17, R19.reuse, 0x40, RZ ;  /* 0x0000004013117824 */ /* 0x040fe200078e00ff */
[----:B------:R-:W-:Y:S01]  /*cf20*/  LOP3.LUT P0, RZ, R19, 0x2, RZ, 0xc0, !PT ;  /* 0x0000000213ff7812 */ /* 0x000fe2000780c0ff */
[----:B------:R-:W-:Y:S01]  /*cf30*/  FMUL.FTZ R77, R11, R77 ;  /* 0x0000004d0b4d7220 */ /* 0x000fe20000410000 */
[----:B------:R-:W-:Y:S01]  /*cf40*/  SHF.R.S32.HI R18, RZ, 0x1, R18 ;  /* 0x00000001ff127819 */ /* 0x000fe20000011412 */
[----:B------:R-:W-:Y:S01]  /*cf50*/  IMAD.IADD R16, R16, 0x1, -R23 ;  /* 0x0000000110107824 */ /* 0x000fe200078e0a17 */
[----:B------:R-:W-:Y:S01]  /*cf60*/  LOP3.LUT R17, R17, 0xc0, RZ, 0xc0, !PT ;  /* 0x000000c011117812 */ /* 0x000fe200078ec0ff */
[----:B------:R-:W-:Y:S01]  /*cf70*/  FMUL.FTZ R72, R11, R72 ;  /* 0x000000480b487220 */ /* 0x000fe20000410000 */
[----:B------:R-:W-:Y:S01]  /*cf80*/  LOP3.LUT R13, R13, 0xc0, RZ, 0xc0, !PT ;  /* 0x000000c00d0d7812 */ /* 0x000fe200078ec0ff */
[----:B------:R-:W-:Y:S01]  /*cf90*/  IMAD R15, R16, 0x10, R15 ;  /* 0x00000010100f7824 */ /* 0x000fe200078e020f */
[----:B------:R-:W-:Y:S01]  /*cfa0*/  LEA.HI R16, R17, R17, RZ, 0x1d ;  /* 0x0000001111107211 */ /* 0x000fe200078fe8ff */
[----:B------:R-:W-:Y:S01]  /*cfb0*/  IMAD.SHL.U32 R18, R18, 0x8, RZ ;  /* 0x0000000812127824 */ /* 0x000fe200078e00ff */
[----:B------:R-:W-:Y:S01]  /*cfc0*/  LOP3.LUT R17, R19, 0x1, RZ, 0xc0, !PT ;  /* 0x0000000113117812 */ /* 0x000fe200078ec0ff */
[C---:B------:R-:W-:Y:S01]  /*cfd0*/  FMUL.FTZ R73, R11.reuse, R73 ;  /* 0x000000490b497220 */ /* 0x040fe20000410000 */
[----:B------:R-:W-:Y:S01]  /*cfe0*/  FMUL.FTZ R68, R11, R68 ;  /* 0x000000440b447220 */ /* 0x000fe20000410000 */
[----:B------:R-:W-:Y:S01]  /*cff0*/  IMAD.U32 R16, R15, 0x2, R16 ;  /* 0x000000020f107824 */ /* 0x000fe200078e0010 */
[----:B------:R-:W-:Y:S01]  /*d000*/  ISETP.NE.U32.AND P1, PT, R17, 0x1, PT ;  /* 0x000000011100780c */ /* 0x000fe20003f25070 */
[----:B------:R-:W-:Y:S01]  /*d010*/  FMUL.FTZ R69, R11, R69 ;  /* 0x000000450b457220 */ /* 0x000fe20000410000 */
[----:B------:R-:W-:Y:S01]  /*d020*/  MOV R15, 0xffffffe0 ;  /* 0xffffffe0000f7802 */ /* 0x000fe20000000f00 */
[----:B-----5:R-:W-:Y:S01]  /*d030*/  FMUL.FTZ R83, R10, R83 ;  /* 0x000000530a537220 */ /* 0x020fe20000410000 */
[----:B------:R-:W-:Y:S01]  /*d040*/  LEA R16, R16, UR5, 0x2 ;  /* 0x0000000510107c11 */ /* 0x000fe2000f8e10ff */
[C---:B------:R-:W-:Y:S01]  /*d050*/  FMUL.FTZ R82, R10.reuse, R82 ;  /* 0x000000520a527220 */ /* 0x040fe20000410000 */
[----:B------:R-:W-:Y:S01]  /*d060*/  SEL R11, R15, 0x20, !P1 ;  /* 0x000000200f0b7807 */ /* 0x000fe20004800000 */
[----:B------:R-:W-:Y:S01]  /*d070*/  FMUL.FTZ R79, R10, R79 ;  /* 0x0000004f0a4f7220 */ /* 0x000fe20000410000 */
[----:B------:R-:W-:Y:S01]  /*d080*/  LOP3.LUT R18, R13, 0x18, R18, 0xf8, !PT ;  /* 0x000000180d127812 */ /* 0x000fe200078ef812 */
[C---:B------:R-:W-:Y:S01]  /*d090*/  VIADD R15, R16.reuse, 0x40 ;  /* 0x00000040100f7836 */ /* 0x040fe20000000000 */
[----:B------:R-:W-:Y:S01]  /*d0a0*/  SHF.R.U32.HI R13, RZ, 0x3, R13 ;  /* 0x00000003ff0d7819 */ /* 0x000fe2000001160d */
[----:B------:R-:W-:-:S02]  /*d0b0*/  @P0 VIADD R15, R16, 0xffffffc0 ;  /* 0xffffffc0100f0836 */ /* 0x000fc40000000000 */
[----:B------:R-:W-:Y:S01]  /*d0c0*/  FMUL.FTZ R78, R10, R78 ;  /* 0x0000004e0a4e7220 */ /* 0x000fe20000410000 */
[----:B------:R-:W-:Y:S02]  /*d0d0*/  IMAD.IADD R17, R16, 0x1, R11 ;  /* 0x0000000110117824 */ /* 0x000fe400078e020b */
[C---:B------:R-:W-:Y:S01]  /*d0e0*/  FMUL.FTZ R75, R10.reuse, R75 ;  /* 0x0000004b0a4b7220 */ /* 0x040fe20000410000 */
[----:B------:R-:W-:Y:S01]  /*d0f0*/  FMUL.FTZ R74, R10, R74 ;  /* 0x0000004a0a4a7220 */ /* 0x000fe20000410000 */
[----:B------:R-:W-:Y:S01]  /*d100*/  LOP3.LUT R13, R18, R13, RZ, 0x3c, !PT ;  /* 0x0000000d120d7212 */ /* 0x000fe200078e3cff */
[C---:B------:R-:W-:Y:S01]  /*d110*/  FMUL.FTZ R71, R10.reuse, R71 ;  /* 0x000000470a477220 */ /* 0x040fe20000410000 */
[----:B------:R-:W-:Y:S01]  /*d120*/  FMUL.FTZ R70, R10, R70 ;  /* 0x000000460a467220 */ /* 0x000fe20000410000 */
[----:B------:R-:W-:Y:S01]  /*d130*/  IMAD.IADD R18, R11, 0x1, R15 ;  /* 0x000000010b127824 */ /* 0x000fe200078e020f */
[----:B------:R-:W-:Y:S01]  /*d140*/  LOP3.LUT R21, R21, 0xfffffffe, RZ, 0xc0, !PT ;  /* 0xfffffffe15157812 */ /* 0x000fe200078ec0ff */
[----:B------:R-:W-:Y:S01]  /*d150*/  STS.64 [R16], R80 ;  /* 0x0000005010007388 */ /* 0x000fe20000000a00 */
[----:B------:R-:W-:Y:S01]  /*d160*/  LOP3.LUT R20, R20, 0x3fffff00, RZ, 0xc0, !PT ;  /* 0x3fffff0014147812 */ /* 0x000fe200078ec0ff */
[----:B------:R-:W2:Y:S01]  /*d170*/  LDC.64 R10, c[0x0][0x2c0] ;  /* 0x0000b000ff0a7b82 */ /* 0x000ea20000000a00 */
[----:B------:R-:W-:Y:S01]  /*d180*/  SHF.R.S32.HI R4, RZ, 0x5, R4 ;  /* 0x00000005ff047819 */ /* 0x000fe20000011404 */
[----:B------:R-:W-:Y:S01]  /*d190*/  STS.64 [R16+0x400], R82 ;  /* 0x0004005210007388 */ /* 0x000fe20000000a00 */
[----:B------:R-:W-:Y:S01]  /*d1a0*/  IMAD.IADD R21, R14, 0x1, -R21 ;  /* 0x000000010e157824 */ /* 0x000fe200078e0a15 */
[----:B------:R-:W-:Y:S01]  /*d1b0*/  LOP3.LUT R34, R5, 0xffffffe0, RZ, 0xc0, !PT ;  /* 0xffffffe005227812 */ /* 0x000fe200078ec0ff */
[----:B------:R-:W5:Y:S01]  /*d1c0*/  @P2 MUFU.LG2 R8, R8 ;  /* 0x0000000800082308 */ /* 0x000f620000000c00 */
[----:B------:R-:W-:Y:S01]  /*d1d0*/  STS.64 [R17], R76 ;  /* 0x0000004c11007388 */ /* 0x000fe20000000a00 */
[----:B------:R-:W-:Y:S01]  /*d1e0*/  SHF.R.S32.HI R33, RZ, 0x1f, R4 ;  /* 0x0000001fff217819 */ /* 0x000fe20000011404 */
[----:B------:R-:W-:Y:S01]  /*d1f0*/  @P3 FMUL.FTZ R9, R9, 0.69314718246459960938 ;  /* 0x3f31721809093820 */ /* 0x000fe20000410000 */
[----:B------:R-:W-:Y:S01]  /*d200*/  LEA R21, R21, R20, 0x5 ;  /* 0x0000001415157211 */ /* 0x000fe200078e28ff */
[----:B------:R-:W-:Y:S01]  /*d210*/  STS.64 [R17+0x400], R78 ;  /* 0x0004004e11007388 */ /* 0x000fe20000000a00 */
[----:B------:R-:W-:Y:S01]  /*d220*/  LEA.HI R33, R33, R4, RZ, 0x2 ;  /* 0x0000000421217211 */ /* 0x000fe200078f10ff */
[----:B------:R-:W-:Y:S01]  /*d230*/  IMAD.IADD R34, R7, 0x1, -R34 ;  /* 0x0000000107227824 */ /* 0x000fe200078e0a22 */
[----:B------:R-:W-:Y:S01]  /*d240*/  LEA.HI R32, R6, R7, RZ, 0x3 ;  /* 0x0000000706207211 */ /* 0x000fe200078f18ff */
[----:B------:R-:W-:Y:S01]  /*d250*/  STS.64 [R15], R72 ;  /* 0x000000480f007388 */ /* 0x000fe20000000a00 */
[----:B------:R-:W-:Y:S01]  /*d260*/  IMAD R12, R12, 0x4, R21 ;  /* 0x000000040c0c7824 */ /* 0x000fe200078e0215 */
[----:B------:R-:W-:Y:S01]  /*d270*/  SHF.R.S32.HI R6, RZ, 0x1f, R3 ;  /* 0x0000001fff067819 */ /* 0x000fe20000011403 */
[----:B------:R-:W-:Y:S01]  /*d280*/  IMAD.MOV.U32 R5, RZ, RZ, -0x800000 ;  /* 0xff800000ff057424 */ /* 0x000fe200078e00ff */
[----:B------:R1:W-:Y:S01]  /*d290*/  STS.64 [R15+0x400], R74 ;  /* 0x0004004a0f007388 */ /* 0x0003e20000000a00 */
[----:B------:R-:W-:Y:S01]  /*d2a0*/  IMAD.IADD R13, R12, 0x1, R13 ;  /* 0x000000010c0d7824 */ /* 0x000fe200078e020d */
[----:B------:R-:W-:-:S02]  /*d2b0*/  LOP3.LUT R33, R33, 0xfffffffc, RZ, 0xc0, !PT ;  /* 0xfffffffc21217812 */ /* 0x000fc400078ec0ff */
[----:B------:R2:W-:Y:S01]  /*d2c0*/  STS.64 [R18], R68 ;  /* 0x0000004412007388 */ /* 0x0005e20000000a00 */
[----:B------:R-:W-:Y:S02]  /*d2d0*/  LOP3.LUT P0, RZ, R34, 0x3, RZ, 0xc0, !PT ;  /* 0x0000000322ff7812 */ /* 0x000fe4000780c0ff */
[----:B------:R-:W-:Y:S01]  /*d2e0*/  LEA R36, R13, UR5, 0x2 ;  /* 0x000000050d247c11 */ /* 0x000fe2000f8e10ff */
[----:B------:R2:W-:Y:S01]  /*d2f0*/  STS.64 [R18+0x400], R70 ;  /* 0x0004004612007388 */ /* 0x0005e20000000a00 */
[----:B------:R-:W-:Y:S02]  /*d300*/  LEA.HI R6, R6, R3, RZ, 0x2 ;  /* 0x0000000306067211 */ /* 0x000fe400078f10ff */
[----:B------:R-:W-:Y:S01]  /*d310*/  LOP3.LUT R32, R32, 0xfffffff8, RZ, 0xc0, !PT ;  /* 0xfffffff820207812 */ /* 0x000fe200078ec0ff */
[----:B------:R-:W-:Y:S01]  /*d320*/  BAR.SYNC.DEFER_BLOCKING 0x0 ;  /* 0x0000000000007b1d */ /* 0x000fe20000010000 */
[----:B------:R-:W-:Y:S01]  /*d330*/  IADD3 R33, R4, -R33, RZ ;  /* 0x8000002104217210 */ /* 0x000fe20007ffe0ff */
[----:B------:R-:W-:Y:S01]  /*d340*/  IMAD.MOV R4, RZ, RZ, -R153 ;  /* 0x000000ffff047224 */ /* 0x000fe200078e0a99 */
[----:B------:R-:W-:Y:S01]  /*d350*/  SHF.R.S32.HI R6, RZ, 0x2, R6 ;  /* 0x00000002ff067819 */ /* 0x000fe20000011406 */
[----:B------:R-:W-:-:S02]  /*d360*/  IMAD.IADD R32, R7, 0x1, -R32 ;  /* 0x0000000107207824 */ /* 0x000fc400078e0a20 */
[----:B-----5:R-:W-:Y:S01]  /*d370*/  @P2 FMUL.FTZ R7, R8, 0.69314718246459960938 ;  /* 0x3f31721808072820 */ /* 0x020fe20000410000 */
[----:B------:R-:W-:Y:S01]  /*d380*/  MOV R3, 0xff800000 ;  /* 0xff80000000037802 */ /* 0x000fe20000000f00 */
[----:B---3--:R-:W-:Y:S01]  /*d390*/  @P3 FFMA.FTZ R3, R2, R37, R9 ;  /* 0x0000002502033223 */ /* 0x008fe20000010009 */
[----:B------:R-:W2:Y:S01]  /*d3a0*/  S2R R12, SR_CTAID.Y ;  /* 0x00000000000c7919 */ /* 0x000ea20000002600 */
[----:B------:R-:W-:Y:S02]  /*d3b0*/  IMAD R33, R33, 0x10, R6 ;  /* 0x0000001021217824 */ /* 0x000fe400078e0206 */
[----:B----4-:R-:W-:Y:S01]  /*d3c0*/  @P2 FFMA.FTZ R5, R0, R35, R7 ;  /* 0x0000002300052223 */ /* 0x010fe20000010007 */
[----:B------:R-:W-:Y:S01]  /*d3d0*/  IMAD.SHL.U32 R8, R32, 0x4, RZ ;  /* 0x0000000420087824 */ /* 0x000fe200078e00ff */
[----:B------:R-:W3:Y:S01]  /*d3e0*/  S2R R13, SR_CTAID.X ;  /* 0x00000000000d7919 */ /* 0x000ee20000002500 */
[----:B-1----:R-:W1:Y:S03]  /*d3f0*/  LDC R15, c[0x0][0x270] ;  /* 0x00009c00ff0f7b82 */ /* 0x002e660000000800 */
[----:B------:R-:W-:Y:S01]  /*d400*/  SHF.R.S32.HI R9, RZ, 0x1f, R8 ;  /* 0x0000001fff097819 */ /* 0x000fe20000011408 */
[----:B------:R4:W1:Y:S04]  /*d410*/  LDS.128 R28, [R36] ;  /* 0x00000000241c7984 */ /* 0x0008680000000c00 */
[----:B------:R4:W1:Y:S04]  /*d420*/  LDS.128 R24, [R36+0x800] ;  /* 0x0008000024187984 */ /* 0x0008680000000c00 */
[----:B------:R4:W3:Y:S04]  /*d430*/  LDS.128 R20, [R36+0x1000] ;  /* 0x0010000024147984 */ /* 0x0008e80000000c00 */
[----:B------:R4:W4:Y:S01]  /*d440*/  LDS.128 R16, [R36+0x1800] ;  /* 0x0018000024107984 */ /* 0x0009220000000c00 */
[----:B-1----:R-:W-:-:S02]  /*d450*/  IMAD R4, R15, R4, UR4 ;  /* 0x000000040f047e24 */ /* 0x002fc4000f8e0204 */
[----:B--2---:R-:W-:Y:S02]  /*d460*/  IMAD R10, R12, R10, R153 ;  /* 0x0000000a0c0a7224 */ /* 0x004fe400078e0299 */
[----:B---3--:R-:W-:Y:S02]  /*d470*/  IMAD.SHL.U32 R6, R13, 0x40, RZ ;  /* 0x000000400d067824 */ /* 0x008fe400078e00ff */
        /* <DEDUP_REMOVED lines=14> */
.L_x_4014:
[----:B------:R-:W-:Y:S05]  /*d560*/  BSYNC B0 ;  /* 0x0000000000007941 */ /* 0x000fea0003800000 */
.L_x_4013:
[----:B------:R-:W-:Y:S01]  /*d570*/  ULDC UR4, c[0x0][0x2d0] ;  /* 0x0000b40000047ab9 */ /* 0x000fe20000000800 */
[----:B-1----:R-:W-:Y:S01]  /*d580*/  VIADD R5, R14, 0x20 ;  /* 0x000000200e057836 */ /* 0x002fe20000000000 */
[----:B------:R-:W-:Y:S01]  /*d590*/  ISETP.GE.AND P1, PT, R8, UR4, PT ;  /* 0x0000000408007c0c */ /* 0x000fe2000bf26270 */
[----:B------:R-:W-:Y:S01]  /*d5a0*/  ULDC UR4, c[0x0][0x2dc] ;  /* 0x0000b70000047ab9 */ /* 0x000fe20000000800 */
[----:B------:R-:W-:Y:S02]  /*d5b0*/  IMAD.WIDE R8, R14, 0x20, R8 ;  /* 0x000000200e087825 */ /* 0x000fe400078e0208 */
[-C--:B------:R-:W-:Y:S02]  /*d5c0*/  ISETP.GE.OR P2, PT, R5, R144.reuse, P1 ;  /* 0x000000900500720c */ /* 0x080fe40000f46670 */
[----:B------:R-:W-:Y:S01]  /*d5d0*/  IMAD R4, R4, UR4, RZ ;  /* 0x0000000404047c24 */ /* 0x000fe2000f8e02ff */
[C---:B------:R-:W-:Y:S01]  /*d5e0*/  ISETP.GE.OR P4, PT, R14.reuse, R144, P1 ;  /* 0x000000900e00720c */ /* 0x040fe20000f86670 */
        /* <DEDUP_REMOVED lines=16> */
.L_x_4015:
        /* <DEDUP_REMOVED lines=9> */
.L_x_5365:


//--------------------- .text._ZN5flash24flash_fwd_splitkv_kernelI23Flash_fwd_kernel_traitsILi32ELi64ELi128ELi4ELb0ELb0EN7cutlass10bfloat16_tE19Flash_kernel_traitsILi32ELi64ELi128ELi4ES3_EELb1ELb0ELb0ELb0ELb0ELb0ELb1ELb1EEEvNS_16Flash_fwd_paramsE --------------------------
	.section	.text._ZN5flash24flash_fwd_splitkv_kernelI23Flash_fwd_kernel_traitsILi32ELi64ELi128ELi4ELb0ELb0EN7cutlass10bfloat16_tE19Flash_kernel_traitsILi32ELi64ELi128ELi4ES3_EELb1ELb0ELb0ELb0ELb0ELb0ELb1ELb1EEEvNS_16Flash_fwd_paramsE,"ax",@progbits
	.align	128
        .global         _ZN5flash24flash_fwd_splitkv_kernelI23Flash_fwd_kernel_traitsILi32ELi64ELi128ELi4ELb0ELb0EN7cutlass10bfloat16_tE19Flash_kernel_traitsILi32ELi64ELi128ELi4ES3_EELb1ELb0ELb0ELb0ELb0ELb0ELb1ELb1EEEvNS_16Flash_fwd_paramsE
        .type           _ZN5flash24flash_fwd_splitkv_kernelI23Flash_fwd_kernel_traitsILi32ELi64ELi128ELi4ELb0ELb0EN7cutlass10bfloat16_tE19Flash_kernel_traitsILi32ELi64ELi128ELi4ES3_EELb1ELb0ELb0ELb0ELb0ELb0ELb1ELb1EEEvNS_16Flash_fwd_paramsE,@function
        .size           _ZN5flash24flash_fwd_splitkv_kernelI23Flash_fwd_kernel_traitsILi32ELi64ELi128ELi4ELb0ELb0EN7cutlass10bfloat16_tE19Flash_kernel_traitsILi32ELi64ELi128ELi4ES3_EELb1ELb0ELb0ELb0ELb0ELb0ELb1ELb1EEEvNS_16Flash_fwd_paramsE,(.L_x_5366 - _ZN5flash24flash_fwd_splitkv_kernelI23Flash_fwd_kernel_traitsILi32ELi64ELi128ELi4ELb0ELb0EN7cutlass10bfloat16_tE19Flash_kernel_traitsILi32ELi64ELi128ELi4ES3_EELb1ELb0ELb0ELb0ELb0ELb0ELb1ELb1EEEvNS_16Flash_fwd_paramsE)
        .other          _ZN5flash24flash_fwd_splitkv_kernelI23Flash_fwd_kernel_traitsILi32ELi64ELi128ELi4ELb0ELb0EN7cutlass10bfloat16_tE19Flash_kernel_traitsILi32ELi64ELi128ELi4ES3_EELb1ELb0ELb0ELb0ELb0ELb0ELb1ELb1EEEvNS_16Flash_fwd_paramsE,@"STO_CUDA_ENTRY STV_DEFAULT"
_ZN5flash24flash_fwd_splitkv_kernelI23Flash_fwd_kernel_traitsILi32ELi64ELi128ELi4ELb0ELb0EN7cutlass10bfloat16_tE19Flash_kernel_traitsILi32ELi64ELi128ELi4ES3_EELb1ELb0ELb0ELb0ELb0ELb0ELb1ELb1EEEvNS_16Flash_fwd_paramsE:
.text._ZN5flash24flash_fwd_splitkv_kernelI23Flash_fwd_kernel_traitsILi32ELi64ELi128ELi4ELb0ELb0EN7cutlass10bfloat16_tE19Flash_kernel_traitsILi32ELi64ELi128ELi4ES3_EELb1ELb0ELb0ELb0ELb0ELb0ELb1ELb1EEEvNS_16Flash_fwd_paramsE:
        /* <DEDUP_REMOVED lines=48> */
[----:B------:R-:W-:-:S06]  /*0300*/  @P0 IMAD.IADD R142, R9, 0x1, -R8 ;  /* 0x00000001098e0824 */ /* 0x000fcc00078e0a08 */
[----:B------:R-:W4:Y:S01]  /*0310*/  @!P0 LDC R142, c[0x0][0x2c4] ;  /* 0x0000b100ff8e8b82 */ /* 0x000f220000000800 */
[----:B------:R-:W-:Y:S02]  /*0320*/  ISETP.NE.U32.AND P0, PT, R2, RZ, PT ;  /* 0x000000ff0200720c */ /* 0x000fe40003f05070 */
[----:B------:R-:W-:Y:S02]  /*0330*/  IADD3 R2, -R143, RZ, RZ ;  /* 0x000000ff8f027210 */ /* 0x000fe40007ffe1ff */
[----:B------:R-:W-:-:S03]  /*0340*/  ISETP.NE.AND.EX P0, PT, R3, RZ, PT, P0 ;  /* 0x000000ff0300720c */ /* 0x000fc60003f05300 */
[----:B------:R-:W-:-:S10]  /*0350*/  IMAD R108, R5, R2, R108 ;  /* 0x00000002056c7224 */ /* 0x000fd400078e026c */
[----:B-123--:R-:W-:Y:S05]  /*0360*/  @!P0 BRA `(.L_x_4016) ;  /* 0x0000000000108947 */ /* 0x00efea0003800000 */
[----:B------:R-:W2:Y:S02]  /*0370*/  @P1 LDG.E R2, desc[UR6][R6.64+0x4] ;  /* 0x0000040606021981 */ /* 0x000ea4000c1e1900 */
[----:B--2--5:R-:W-:-:S06]  /*0380*/  @P1 IADD3 R11, R2, -R13, RZ ;  /* 0x8000000d020b1210 */ /* 0x024fcc0007ffe0ff */
[----:B------:R2:W5:Y:S01]  /*0390*/  @!P1 LDG.E R11, desc[UR6][R6.64] ;  /* 0x00000006060b9981 */ /* 0x000562000c1e1900 */
[----:B------:R-:W-:Y:S05]  /*03a0*/  BRA `(.L_x_4017) ;  /* 0x0000000000047947 */ /* 0x000fea0003800000 */
.L_x_4016:
[----:B------:R-:W1:Y:S02]  /*03b0*/  LDC R11, c[0x0][0x2c8] ;  /* 0x0000b200ff0b7b82 */ /* 0x000e640000000800 */
.L_x_4017:
[----:B------:R-:W3:Y:S02]  /*03c0*/  LDC.64 R2, c[0x0][0x308] ;  /* 0x0000c200ff027b82 */ /* 0x000ee40000000a00 */
[----:B---3--:R-:W-:-:S04]  /*03d0*/  ISETP.NE.U32.AND P3, PT, R2, RZ, PT ;  /* 0x000000ff0200720c */ /* 0x008fc80003f65070 */
[----:B------:R-:W-:-:S13]  /*03e0*/  ISETP.NE.AND.EX P3, PT, R3, RZ, PT, P3 ;  /* 0x000000ff0300720c */ /* 0x000fda0003f65330 */
[----:B------:R-:W3:Y:S02]  /*03f0*/  @P3 LDC.64 R2, c[0x0][0x308] ;  /* 0x0000c200ff023b82 */ /* 0x000ee40000000a00 */
[----:B---3--:R-:W-:-:S05]  /*0400*/  @P3 IMAD.WIDE R2, R143, 0x4, R2 ;  /* 0x000000048f023825 */ /* 0x008fca00078e0202 */
[----:B------:R3:W5:Y:S01]  /*0410*/  @P3 LDG.E R53, desc[UR6][R2.64] ;  /* 0x0000000602353981 */ /* 0x000762000c1e1900 */
[----:B--2---:R-:W-:-:S05]  /*0420*/  IMAD.SHL.U32 R7, R17, 0x40, RZ ;  /* 0x0000004011077824 */ /* 0x004fca00078e00ff */
[----:B----4-:R-:W-:-:S13]  /*0430*/  ISETP.GT.AND P0, PT, R142, R7, PT ;  /* 0x000000078e00720c */ /* 0x010fda0003f04270 */
[----:B------:R-:W-:Y:S05]  /*0440*/  @!P0 EXIT ;  /* 0x000000000000894d */ /* 0x000fea0003800000 */
[----:B------:R-:W2:Y:S01]  /*0450*/  LDC R9, c[0x0][0x10] ;  /* 0x00000400ff097b82 */ /* 0x000ea20000000800 */
[--C-:B-1---5:R-:W-:Y:S01]  /*0460*/  IMAD.IADD R56, R11, 0x1, -R14.reuse ;  /* 0x000000010b387824 */ /* 0x122fe200078e0a0e */
[----:B------:R-:W1:Y:S01]  /*0470*/  S2R R54, SR_TID.X ;  /* 0x0000000000367919 */ /* 0x000e620000002100 */
[----:B------:R-:W-:-:S05]  /*0480*/  @P3 IMAD.IADD R53, R53, 0x1, -R14 ;  /* 0x0000000135353824 */ /* 0x000fca00078e0a0e */
[----:B---3--:R-:W3:Y:S08]  /*0490*/  LDC R3, c[0x0][0x2c8] ;  /* 0x0000b200ff037b82 */ /* 0x008ef00000000800 */
[----:B------:R-:W4:Y:S01]  /*04a0*/  @!P3 LDC R6, c[0x0][0x2cc] ;  /* 0x0000b300ff06bb82 */ /* 0x000f220000000800 */
[-C--:B--2---:R-:W-:Y:S02]  /*04b0*/  IABS R12, R9.reuse ;  /* 0x00000009000c7213 */ /* 0x084fe40000000000 */
[----:B------:R-:W-:-:S02]  /*04c0*/  IABS R15, R9 ;  /* 0x00000009000f7213 */ /* 0x000fc40000000000 */
[----:B------:R-:W2:Y:S03]  /*04d0*/  I2F.RP R2, R12 ;  /* 0x0000000c00027306 */ /* 0x000ea60000209400 */
[----:B------:R-:W-:Y:S02]  /*04e0*/  IMAD.MOV R15, RZ, RZ, -R15 ;  /* 0x000000ffff0f7224 */ /* 0x000fe400078e0a0f */
[----:B---3--:R-:W-:-:S05]  /*04f0*/  VIADD R3, R3, 0x7f ;  /* 0x0000007f03037836 */ /* 0x008fca0000000000 */
[----:B------:R-:W-:-:S04]  /*0500*/  SHF.R.S32.HI R16, RZ, 0x1f, R3 ;  /* 0x0000001fff107819 */ /* 0x000fc80000011403 */
[----:B------:R-:W-:Y:S01]  /*0510*/  LEA.HI R16, R16, R3, RZ, 0x7 ;  /* 0x0000000310107211 */ /* 0x000fe200078f38ff */
[----:B--2---:R-:W2:Y:S03]  /*0520*/  MUFU.RCP R18, R2 ;  /* 0x0000000200127308 */ /* 0x004ea60000001000 */
[----:B------:R-:W-:-:S05]  /*0530*/  LEA.HI.SX32 R16, R16, R9, 0x19 ;  /* 0x0000000910107211 */ /* 0x000fca00078fcaff */
        /* <DEDUP_REMOVED lines=11> */
[----:B------:R-:W2:Y:S02]  /*05f0*/  @!P3 LDC.64 R2, c[0x0][0x318] ;  /* 0x0000c600ff02bb82 */ /* 0x000ea40000000a00 */
[----:B------:R-:W-:-:S05]  /*0600*/  IMAD R15, R10, R15, R4 ;  /* 0x0000000f0a0f7224 */ /* 0x000fca00078e0204 */
[----:B------:R-:W-:Y:S01]  /*0610*/  ISETP.GT.U32.AND P1, PT, R12, R15, PT ;  /* 0x0000000f0c00720c */ /* 0x000fe20003f24070 */
[----:B------:R-:W3:-:S12]  /*0620*/  LDC R4, c[0x0][0x398] ;  /* 0x0000e600ff047b82 */ /* 0x000ed80000000800 */
[----:B------:R-:W-:Y:S02]  /*0630*/  @!P1 IMAD.IADD R15, R15, 0x1, -R12 ;  /* 0x000000010f0f9824 */ /* 0x000fe400078e0a0c */
[----:B------:R-:W-:Y:S01]  /*0640*/  @!P1 VIADD R10, R10, 0x1 ;  /* 0x000000010a0a9836 */ /* 0x000fe20000000000 */
[----:B------:R-:W-:Y:S02]  /*0650*/  ISETP.NE.AND P1, PT, R9, RZ, PT ;  /* 0x000000ff0900720c */ /* 0x000fe40003f25270 */
[----:B--2---:R-:W-:Y:S02]  /*0660*/  @!P3 ISETP.NE.U32.AND P2, PT, R2, RZ, PT ;  /* 0x000000ff0200b20c */ /* 0x004fe40003f45070 */
[----:B------:R-:W-:Y:S02]  /*0670*/  ISETP.GE.U32.AND P4, PT, R15, R12, PT ;  /* 0x0000000c0f00720c */ /* 0x000fe40003f86070 */
[----:B------:R-:W-:Y:S02]  /*0680*/  @!P3 ISETP.NE.AND.EX P2, PT, R3, RZ, PT, P2 ;  /* 0x000000ff0300b20c */ /* 0x000fe40003f45320 */
[----:B------:R-:W-:-:S02]  /*0690*/  IADD3 R2, -R142, 0xbf, R7 ;  /* 0x000000bf8e027810 */ /* 0x000fc40007ffe107 */
[----:B----4-:R-:W-:-:S05]  /*06a0*/  @!P3 SEL R3, R6, RZ, P2 ;  /* 0x000000ff0603b207 */ /* 0x010fca0001000000 */
[----:B------:R-:W-:Y:S02]  /*06b0*/  @!P3 IMAD.IADD R53, R56, 0x1, R3 ;  /* 0x000000013835b824 */ /* 0x000fe400078e0203 */
        /* <DEDUP_REMOVED lines=56> */
[----:B------:R-:W-:Y:S02]  /*0a40*/  LEA R6, P2, R0, UR4, 0x2 ;  /* 0x0000000400067c11 */ /* 0x000fe4000f8410ff */
[----:B------:R-:W-:-:S02]  /*0a50*/  ISETP.NE.OR P1, PT, R9, RZ, P1 ;  /* 0x000000ff0900720c */ /* 0x000fc40000f25670 */
        /* <DEDUP_REMOVED lines=15> */
.L_x_4018:
        /* <DEDUP_REMOVED lines=11> */
[----:B------:R-:W-:Y:S02]  /*0c00*/  ISETP.NE.AND.EX P0, PT, RZ, UR5, PT, P0 ;  /* 0x00000005ff007c0c */ /* 0x000fe4000bf05300 */
[----:B------:R-:W-:-:S11]  /*0c10*/  SHF.R.S32.HI R11, RZ, 0x1f, R143 ;  /* 0x0000001fff0b7819 */ /* 0x000fd6000001148f */
        /* <DEDUP_REMOVED lines=11> */
.L_x_4019:
[----:B------:R-:W-:Y:S05]  /*0cd0*/  @!P2 BRA `(.L_x_4020) ;  /* 0x000000040044a947 */ /* 0x000fea0003800000 */
[----:B------:R-:W1:Y:S01]  /*0ce0*/  LDC R10, c[0x0][0x380] ;  /* 0x0000e000ff0a7b82 */ /* 0x000e620000000800 */
        /* <DEDUP_REMOVED lines=29> */
[----:B-1----:R-:W-:Y:S02]  /*0ec0*/  IABS R2, R5 ;  /* 0x0000000500027213 */ /* 0x002fe40000000000 */
[----:B------:R-:W-:Y:S02]  /*0ed0*/  MOV R6, RZ ;  /* 0x000000ff00067202 */ /* 0x000fe40000000f00 */
[----:B-----5:R-:W1:Y:S08]  /*0ee0*/  I2F.RP R12, R2 ;  /* 0x00000002000c7306 */ /* 0x020e700000209400 */
[----:B-1----:R-:W1:Y:S02]  /*0ef0*/  MUFU.RCP R7, R12 ;  /* 0x0000000c00077308 */ /* 0x002e640000001000 */
[----:B-1----:R-:W-:-:S06]  /*0f00*/  IADD3 R7, R7, 0xffffffe, RZ ;  /* 0x0ffffffe07077810 */ /* 0x002fcc0007ffe0ff */
[----:B------:R-:W1:Y:S02]  /*0f10*/  F2I.FTZ.U32.TRUNC.NTZ R7, R7 ;  /* 0x0000000700077305 */ /* 0x000e64000021f000 */
[----:B-1----:R-:W-:-:S04]  /*0f20*/  IMAD.MOV R0, RZ, RZ, -R7 ;  /* 0x000000ffff007224 */ /* 0x002fc800078e0a07 */
[----:B------:R-:W-:Y:S01]  /*0f30*/  IMAD R3, R0, R2, RZ ;  /* 0x0000000200037224 */ /* 0x000fe200078e02ff */
[----:B------:R-:W-:-:S03]  /*0f40*/  IABS R0, R108 ;  /* 0x0000006c00007213 */ /* 0x000fc60000000000 */
[----:B------:R-:W-:-:S04]  /*0f50*/  IMAD.HI.U32 R3, R7, R3, R6 ;  /* 0x0000000307037227 */ /* 0x000fc800078e0006 */
[----:B------:R-:W-:-:S04]  /*0f60*/  IMAD.MOV.U32 R6, RZ, RZ, R0 ;  /* 0x000000ffff067224 */ /* 0x000fc800078e0000 */
[----:B------:R-:W-:-:S05]  /*0f70*/  IMAD.HI.U32 R0, R3, R6, RZ ;  /* 0x0000000603007227 */ /* 0x000fca00078e00ff */
[----:B------:R-:W-:-:S05]  /*0f80*/  IADD3 R3, -R0, RZ, RZ ;  /* 0x000000ff00037210 */ /* 0x000fca0007ffe1ff */
[----:B------:R-:W-:Y:S02]  /*0f90*/  IMAD R3, R2, R3, R6 ;  /* 0x0000000302037224 */ /* 0x000fe400078e0206 */
[----:B------:R-:W-:-:S03]  /*0fa0*/  IMAD.MOV R6, RZ, RZ, -R13 ;  /* 0x000000ffff067224 */ /* 0x000fc600078e0a0d */
[----:B------:R-:W-:Y:S01]  /*0fb0*/  ISETP.GT.U32.AND P1, PT, R2, R3, PT ;  /* 0x000000030200720c */ /* 0x000fe20003f24070 */
[----:B------:R-:W-:-:S12]  /*0fc0*/  IMAD R19, R10, R6, R9 ;  /* 0x000000060a137224 */ /* 0x000fd800078e0209 */
        /* <DEDUP_REMOVED lines=20> */
[----:B--2---:R-:W-:-:S02]  /*1110*/  IMAD R6, R15, R112, RZ ;  /* 0x000000700f067224 */ /* 0x004fc400078e02ff */
[----:B------:R-:W-:-:S04]  /*1120*/  IMAD.WIDE.U32 R12, R19, R112, R12 ;  /* 0x00000070130c7225 */ /* 0x000fc800078e000c */
[----:B------:R-:W-:Y:S01]  /*1130*/  IMAD R6, R19, R113, R6 ;  /* 0x0000007113067224 */ /* 0x000fe200078e0206 */
[----:B------:R-:W-:-:S03]  /*1140*/  MOV R20, R12 ;  /* 0x0000000c00147202 */ /* 0x000fc60000000f00 */
[----:B------:R-:W-:Y:S02]  /*1150*/  IMAD.IADD R21, R13, 0x1, R6 ;  /* 0x000000010d157824 */ /* 0x000fe400078e0206 */
[----:B------:R-:W-:Y:S02]  /*1160*/  IMAD R13, R5, UR4, RZ ;  /* 0x00000004050d7c24 */ /* 0x000fe4000f8e02ff */
[----:B------:R-:W-:-:S04]  /*1170*/  IMAD.WIDE.U32 R6, R4, R2, RZ ;  /* 0x0000000204067225 */ /* 0x000fc800078e00ff */
[C---:B------:R-:W-:Y:S01]  /*1180*/  IMAD R13, R0.reuse, UR5, R13 ;  /* 0x00000005000d7c24 */ /* 0x040fe2000f8e020d */
[----:B------:R-:W-:Y:S01]  /*1190*/  MOV R10, R6 ;  /* 0x00000006000a7202 */ /* 0x000fe20000000f00 */
[----:B------:R-:W-:-:S04]  /*11a0*/  IMAD.WIDE.U32 R22, R0, UR4, R20 ;  /* 0x0000000400167c25 */ /* 0x000fc8000f8e0014 */
[----:B------:R-:W-:Y:S01]  /*11b0*/  IMAD.IADD R21, R7, 0x1, R3 ;  /* 0x0000000107157824 */ /* 0x000fe200078e0203 */
[----:B------:R-:W-:Y:S02]  /*11c0*/  IADD3 R13, R23, R13, RZ ;  /* 0x0000000d170d7210 */ /* 0x000fe40007ffe0ff */
[----:B------:R-:W-:Y:S01]  /*11d0*/  MOV R4, R22 ;  /* 0x0000001600047202 */ /* 0x000fe20000000f00 */
[----:B------:R-:W-:Y:S06]  /*11e0*/  BRA `(.L_x_4021) ;  /* 0x0000000400447947 */ /* 0x000fec0003800000 */
.L_x_4020:
        /* <DEDUP_REMOVED lines=13> */
[----:B------:R-:W1:Y:S03]  /*12c0*/  @P4 LDC.64 R6, c[0x0][0x250] ;  /* 0x00009400ff064b82 */ /* 0x000e660000000a00 */
        /* <DEDUP_REMOVED lines=35> */
.L_x_4022:
        /* <DEDUP_REMOVED lines=32> */
.L_x_4021:
[----:B------:R1:W5:Y:S01]  /*1700*/  @P5 LDG.E R44, desc[UR6][R44.64] ;  /* 0x000000062c2c5981 */ /* 0x000362000c1e1900 */
[----:B------:R-:W-:Y:S01]  /*1710*/  ISETP.NE.AND P0, PT, R8, -0x1, PT ;  /* 0xffffffff0800780c */ /* 0x000fe20003f05270 */
[----:B------:R-:W2:Y:S01]  /*1720*/  LDC.64 R2, c[0x0][0x240] ;  /* 0x00009000ff027b82 */ /* 0x000ea20000000a00 */
[----:B------:R-:W-:Y:S01]  /*1730*/  SHF.R.S32.HI R27, RZ, 0x1f, R54 ;  /* 0x0000001fff1b7819 */ /* 0x000fe20000011436 */
[----:B------:R-:W-:Y:S01]  /*1740*/  ULDC.64 UR4, c[0x0][0x268] ;  /* 0x00009a0000047ab9 */ /* 0x000fe20000000a00 */
[C---:B------:R-:W-:Y:S01]  /*1750*/  SHF.L.U64.HI R138, R112.reuse, 0x5, R113 ;  /* 0x00000005708a7819 */ /* 0x040fe20000010271 */
[----:B------:R-:W-:Y:S01]  /*1760*/  IMAD.SHL.U32 R139, R112, 0x20, RZ ;  /* 0x00000020708b7824 */ /* 0x000fe200078e00ff */
[CC--:B------:R-:W-:Y:S02]  /*1770*/  LEA.HI R97, R27.reuse, R54.reuse, RZ, 0x2 ;  /* 0x000000361b617211 */ /* 0x0c0fe400078f10ff */
[----:B------:R-:W-:Y:S01]  /*1780*/  LEA.HI R25, R27, R54, RZ, 0x4 ;  /* 0x000000361b197211 */ /* 0x000fe200078f20ff */
[----:B------:R-:W3:Y:S01]  /*1790*/  LDC R62, c[0x0][0x2e0] ;  /* 0x0000b800ff3e7b82 */ /* 0x000ee20000000800 */
[----:B------:R-:W-:-:S02]  /*17a0*/  LOP3.LUT R29, R97, 0xfffffffc, RZ, 0xc0, !PT ;  /* 0xfffffffc611d7812 */ /* 0x000fc400078ec0ff */
[----:B------:R-:W-:Y:S02]  /*17b0*/  SHF.R.S32.HI R106, RZ, 0x2, R97 ;  /* 0x00000002ff6a7819 */ /* 0x000fe40000011461 */
[CC--:B-----5:R-:W-:Y:S01]  /*17c0*/  LEA.HI R12, R27.reuse, R54.reuse, RZ, 0x5 ;  /* 0x000000361b0c7211 */ /* 0x0e0fe200078f28ff */
[----:B------:R-:W-:Y:S01]  /*17d0*/  IMAD.IADD R60, R54, 0x1, -R29 ;  /* 0x00000001363c7824 */ /* 0x000fe200078e0a1d */
[--C-:B------:R-:W-:Y:S01]  /*17e0*/  SHF.R.S32.HI R107, RZ, 0x1f, R106.reuse ;  /* 0x0000001fff6b7819 */ /* 0x100fe2000001146a */
[----:B------:R-:W4:Y:S01]  /*17f0*/  @!P0 LDC.64 R6, c[0x0][0x228] ;  /* 0x00008a00ff068b82 */ /* 0x000f220000000a00 */
[----:B------:R-:W-:Y:S02]  /*1800*/  LEA.HI R27, R27, R54, RZ, 0x3 ;  /* 0x000000361b1b7211 */ /* 0x000fe400078f18ff */
[----:B------:R-:W-:Y:S01]  /*1810*/  SHF.L.U32 R84, R60, 0x3, RZ ;  /* 0x000000033c547819 */ /* 0x000fe200000006ff */
[----:B------:R-:W-:Y:S01]  /*1820*/  IMAD.WIDE R16, R17, 0x40, R106 ;  /* 0x0000004011107825 */ /* 0x000fe200078e026a */
[----:B------:R-:W-:-:S02]  /*1830*/  SHF.R.S32.HI R27, RZ, 0x3, R27 ;  /* 0x00000003ff1b7819 */ /* 0x000fc4000001141b */
[----:B------:R-:W-:Y:S01]  /*1840*/  SHF.R.S32.HI R85, RZ, 0x1f, R84 ;  /* 0x0000001fff557819 */ /* 0x000fe20000011454 */
[C---:B--2---:R-:W-:Y:S01]  /*1850*/  @P0 IMAD.WIDE.U32 R22, R8.reuse, R2, RZ ;  /* 0x0000000208160225 */ /* 0x044fe200078e00ff */
[----:B------:R-:W2:Y:S01]  /*1860*/  LDC.64 R110, c[0x0][0x250] ;  /* 0x00009400ff6e7b82 */ /* 0x000ea20000000a00 */
[----:B------:R-:W-:Y:S02]  /*1870*/  LEA.HI R97, R97, R106, RZ, 0x1 ;  /* 0x0000006a61617211 */ /* 0x000fe400078f08ff */
[----:B------:R-:W-:Y:S01]  /*1880*/  @P0 IMAD R23, R8, R3, R23 ;  /* 0x0000000308170224 */ /* 0x000fe200078e0217 */
[----:B------:R-:W-:Y:S01]  /*1890*/  LOP3.LUT R25, R25, 0xfffffff0, RZ, 0xc0, !PT ;  /* 0xfffffff019197812 */ /* 0x000fe200078ec0ff */
[----:B------:R-:W-:Y:S01]  /*18a0*/  @P0 IMAD.MOV.U32 R8, RZ, RZ, R22 ;  /* 0x000000ffff080224 */ /* 0x000fe200078e0016 */
[----:B------:R-:W-:Y:S01]  /*18b0*/  LOP3.LUT R97, R97, 0x7fffffe, RZ, 0xc0, !PT ;  /* 0x07fffffe61617812 */ /* 0x000fe200078ec0ff */
[----:B------:R-:W-:Y:S01]  /*18c0*/  IMAD.SHL.U32 R27, R27, 0x40, RZ ;  /* 0x000000401b1b7824 */ /* 0x000fe200078e00ff */
[----:B---3--:R-:W-:Y:S01]  /*18d0*/  LEA.HI R62, R62, R62, RZ, 0x1 ;  /* 0x0000003e3e3e7211 */ /* 0x008fe200078f08ff */
[----:B------:R-:W-:Y:S01]  /*18e0*/  IMAD.SHL.U32 R60, R60, 0x4, RZ ;  /* 0x000000043c3c7824 */ /* 0x000fe200078e00ff */
[----:B------:R-:W-:Y:S01]  /*18f0*/  SHF.R.S32.HI R12, RZ, 0x5, R12 ;  /* 0x00000005ff0c7819 */ /* 0x000fe2000001140c */
[----:B------:R-:W-:Y:S01]  /*1900*/  IMAD.IADD R54, R54, 0x1, -R25 ;  /* 0x0000000136367824 */ /* 0x000fe200078e0a19 */
[----:B------:R-:W-:Y:S01]  /*1910*/  SHF.R.S32.HI R59, RZ, 0x1, R62 ;  /* 0x00000001ff3b7819 */ /* 0x000fe2000001143e */
[----:B------:R-:W-:Y:S01]  /*1920*/  IMAD.IADD R97, R106, 0x1, -R97 ;  /* 0x000000016a617824 */ /* 0x000fe200078e0a61 */
[----:B------:R-:W-:Y:S01]  /*1930*/  LOP3.LUT R27, R27, 0xc0, RZ, 0xc0, !PT ;  /* 0x000000c01b1b7812 */ /* 0x000fe200078ec0ff */
[----:B----4-:R-:W-:Y:S01]  /*1940*/  @!P0 IMAD R14, R11, R6, RZ ;  /* 0x000000060b0e8224 */ /* 0x010fe200078e02ff */
[----:B------:R-:W-:Y:S01]  /*1950*/  LEA.HI R54, R54, R54, RZ, 0x1 ;  /* 0x0000003636367211 */ /* 0x000fe200078f08ff */
[----:B------:R-:W-:Y:S01]  /*1960*/  @!P0 IMAD.WIDE.U32 R28, R143, R6, RZ ;  /* 0x000000068f1c8225 */ /* 0x000fe200078e00ff */
[----:B------:R-:W-:-:S02]  /*1970*/  LOP3.LUT R25, R27, 0x18, R84, 0xf8, !PT ;  /* 0x000000181b197812 */ /* 0x000fc400078ef854 */
[----:B------:R-:W-:Y:S01]  /*1980*/  SHF.R.U32.HI R6, RZ, 0x3, R27 ;  /* 0x00000003ff067819 */ /* 0x000fe2000001161b */
[----:B------:R-:W-:Y:S02]  /*1990*/  @!P0 IMAD R7, R143, R7, R14 ;  /* 0x000000078f078224 */ /* 0x000fe400078e020e */
[----:B------:R-:W-:Y:S01]  /*19a0*/  @!P0 IMAD.MOV.U32 R8, RZ, RZ, R28 ;  /* 0x000000ffff088224 */ /* 0x000fe200078e001c */
[----:B------:R-:W-:Y:S01]  /*19b0*/  LOP3.LUT R6, R25, R6, RZ, 0x3c, !PT ;  /* 0x0000000619067212 */ /* 0x000fe200078e3cff */
[----:B------:R-:W-:Y:S01]  /*19c0*/  IMAD R61, R106, R59, R60 ;  /* 0x0000003b6a3d7224 */ /* 0x000fe200078e023c */
[----:B------:R-:W-:Y:S01]  /*19d0*/  @!P0 IADD3 R23, R29, R7, RZ ;  /* 0x000000071d178210 */ /* 0x000fe20007ffe0ff */
[----:B------:R-:W-:Y:S01]  /*19e0*/  IMAD R7, R5, UR4, RZ ;  /* 0x0000000405077c24 */ /* 0x000fe2000f8e02ff */
[C---:B------:R-:W-:Y:S01]  /*19f0*/  IADD3 R22, P1, R84.reuse, R8, RZ ;  /* 0x0000000854167210 */ /* 0x040fe20007f3e0ff */
[----:B------:R-:W-:Y:S01]  /*1a00*/  IMAD R8, R17, R2, RZ ;  /* 0x0000000211087224 */ /* 0x000fe200078e02ff */
[----:B------:R-:W-:Y:S01]  /*1a10*/  IADD3 R20, P0, R84, R10, RZ ;  /* 0x0000000a54147210 */ /* 0x000fe20007f1e0ff */
[----:B------:R-:W-:Y:S01]  /*1a20*/  IMAD R7, R0, UR5, R7 ;  /* 0x0000000500077c24 */ /* 0x000fe2000f8e0207 */
[C---:B--2---:R-:W-:Y:S01]  /*1a30*/  SHF.L.U64.HI R140, R110.reuse, 0x5, R111 ;  /* 0x000000056e8c7819 */ /* 0x044fe2000001026f */
[C---:B------:R-:W-:Y:S01]  /*1a40*/  IMAD.X R23, R85.reuse, 0x1, R23, P1 ;  /* 0x0000000155177824 */ /* 0x040fe200008e0617 */
[----:B------:R-:W-:Y:S01]  /*1a50*/  SHF.L.U32 R141, R110, 0x5, RZ ;  /* 0x000000056e8d7819 */ /* 0x000fe200000006ff */
[----:B------:R-:W-:Y:S01]  /*1a60*/  IMAD.X R21, R85, 0x1, R21, P0 ;  /* 0x0000000155157824 */ /* 0x000fe200000e0615 */
[----:B------:R-:W-:Y:S01]  /*1a70*/  IADD3 R98, P0, R106, R19, RZ ;  /* 0x000000136a627210 */ /* 0x000fe20007f1e0ff */
[----:B------:R-:W-:Y:S01]  /*1a80*/  IMAD.WIDE.U32 R22, R16, R2, R22 ;  /* 0x0000000210167225 */ /* 0x000fe200078e0016 */
[----:B------:R-:W-:-:S02]  /*1a90*/  SHF.R.S32.HI R2, RZ, 0x1f, R108 ;  /* 0x0000001fff027819 */ /* 0x000fc4000001146c */
[----:B------:R-:W-:Y:S01]  /*1aa0*/  IADD3.X R15, R107, R15, RZ, P0, !PT ;  /* 0x0000000f6b0f7210 */ /* 0x000fe200007fe4ff */
[----:B------:R-:W-:Y:S01]  /*1ab0*/  IMAD R8, R16, R3, R8 ;  /* 0x0000000310087224 */ /* 0x000fe200078e0208 */
[----:B------:R-:W-:Y:S01]  /*1ac0*/  SHF.R.S32.HI R3, RZ, 0x1f, R56 ;  /* 0x0000001fff037819 */ /* 0x000fe20000011438 */
[----:B------:R-:W-:Y:S01]  /*1ad0*/  IMAD.WIDE.U32 R20, R0, UR4, R20 ;  /* 0x0000000400147c25 */ /* 0x000fe2000f8e0014 */
[----:B------:R-:W-:Y:S01]  /*1ae0*/  ULDC.64 UR4, c[0x0][0x258] ;  /* 0x0000960000047ab9 */ /* 0x000fe20000000a00 */
[----:B------:R-:W-:Y:S02]  /*1af0*/  IADD3 R102, P0, R84, R4, RZ ;  /* 0x0000000454667210 */ /* 0x000fe40007f1e0ff */
[----:B------:R-:W-:Y:S01]  /*1b00*/  IMAD R55, R2, UR4, RZ ;  /* 0x0000000402377c24 */ /* 0x000fe2000f8e02ff */
[----:B------:R-:W-:Y:S01]  /*1b10*/  LEA.HI R2, R3, R56, RZ, 0x7 ;  /* 0x0000003803027211 */ /* 0x000fe200078f38ff */
[----:B------:R-:W-:Y:S01]  /*1b20*/  IMAD.IADD R23, R23, 0x1, R8 ;  /* 0x0000000117177824 */ /* 0x000fe200078e0208 */
[----:B------:R-:W-:Y:S01]  /*1b30*/  SHF.R.S32.HI R58, RZ, 0x1f, R61 ;  /* 0x0000001fff3a7819 */ /* 0x000fe2000001143d */
[----:B------:R-:W-:Y:S01]  /*1b40*/  IMAD.X R103, R85, 0x1, R13, P0 ;  /* 0x0000000155677824 */ /* 0x000fe200000e060d */
[----:B------:R-:W-:Y:S01]  /*1b50*/  SHF.R.S32.HI R2, RZ, 0x7, R2 ;  /* 0x00000007ff027819 */ /* 0x000fe20000011402 */
[----:B------:R-:W-:-:S02]  /*1b60*/  IMAD R15, R15, R110, RZ ;  /* 0x0000006e0f0f7224 */ /* 0x000fc400078e02ff */
[----:B------:R-:W-:Y:S01]  /*1b70*/  IMAD.IADD R21, R21, 0x1, R7 ;  /* 0x0000000115157824 */ /* 0x000fe200078e0207 */
[----:B------:R-:W-:Y:S01]  /*1b80*/  VIMNMX R69, R137, R2, !PT ;  /* 0x0000000289457248 */ /* 0x000fe20007fe0100 */
[----:B------:R-:W-:Y:S02]  /*1b90*/  IMAD R105, R107, R112, RZ ;  /* 0x000000706b697224 */ /* 0x000fe400078e02ff */
[----:B------:R-:W-:Y:S01]  /*1ba0*/  IMAD R55, R108, UR5, R55 ;  /* 0x000000056c377c24 */ /* 0x000fe2000f8e0237 */
[----:B------:R-:W-:Y:S01]  /*1bb0*/  ISETP.GT.AND P0, PT, R52, R69, PT ;  /* 0x000000453400720c */ /* 0x000fe20003f04270 */
[----:B------:R-:W-:-:S04]  /*1bc0*/  IMAD.WIDE.U32 R108, R108, UR4, R22 ;  /* 0x000000046c6c7c25 */ /* 0x000fc8000f8e0016 */
[----:B------:R-:W-:Y:S01]  /*1bd0*/  IMAD R101, R98, R111, R15 ;  /* 0x0000006f62657224 */ /* 0x000fe200078e020f */
[----:B------:R-:W-:Y:S01]  /*1be0*/  IADD3 R55, R109, R55, RZ ;  /* 0x000000376d377210 */ /* 0x000fe20007ffe0ff */
[----:B------:R-:W-:Y:S02]  /*1bf0*/  IMAD.IADD R60, R60, 0x1, R61 ;  /* 0x000000013c3c7824 */ /* 0x000fe400078e023d */
[----:B------:R-:W-:Y:S02]  /*1c00*/  IMAD R97, R12, 0x8, R97 ;  /* 0x000000080c617824 */ /* 0x000fe400078e0261 */
[----:B------:R-:W-:Y:S01]  /*1c10*/  IMAD.WIDE.U32 R98, R98, R110, R20 ;  /* 0x0000006e62627225 */ /* 0x000fe200078e0014 */
[----:B------:R-:W-:-:S03]  /*1c20*/  SHF.R.S32.HI R57, RZ, 0x1f, R60 ;  /* 0x0000001fff397819 */ /* 0x000fc6000001143c */
[C---:B------:R-:W-:Y:S02]  /*1c30*/  IMAD R105, R106.reuse, R113, R105 ;  /* 0x000000716a697224 */ /* 0x040fe400078e0269 */
[----:B------:R-:W-:-:S04]  /*1c40*/  IMAD.WIDE.U32 R102, R106, R112, R102 ;  /* 0x000000706a667225 */ /* 0x000fc800078e0066 */
[----:B------:R-:W-:Y:S02]  /*1c50*/  IMAD.U32 R97, R97, 0x20, R6 ;  /* 0x0000002061617824 */ /* 0x000fe400078e0006 */
[----:B------:R-:W-:Y:S02]  /*1c60*/  IMAD.IADD R105, R103, 0x1, R105 ;  /* 0x0000000167697824 */ /* 0x000fe400078e0269 */
[----:B------:R-:W-:Y:S01]  /*1c70*/  IMAD.IADD R101, R99, 0x1, R101 ;  /* 0x0000000163657824 */ /* 0x000fe200078e0265 */
[----:B------:R-:W-:Y:S01]  /*1c80*/  @!P5 MOV R44, RZ ;  /* 0x000000ff002cd202 */ /* 0x000fe20000000f00 */
        /* <DEDUP_REMOVED lines=16> */
[----:B------:R-:W-:Y:S01]  /*1d90*/  USHF.L.U32 UR12, UR4, 0x6, URZ ;  /* 0x00000006040c7899 */ /* 0x000fe2000800063f */
[----:B------:R-:W-:Y:S01]  /*1da0*/  SHF.L.U32 R74, R111, 0x6, RZ ;  /* 0x000000066f4a7819 */ /* 0x000fe200000006ff */
[----:B------:R-:W-:Y:S01]  /*1db0*/  USHF.L.U64.HI UR13, UR4, 0x5, UR5 ;  /* 0x00000005040d7899 */ /* 0x000fe20008010205 */
[----:B------:R-:W-:Y:S01]  /*1dc0*/  IMAD R6, R143, UR9, R6 ;  /* 0x000000098f067c24 */ /* 0x000fe2000f8e0206 */
[----:B------:R-:W-:Y:S01]  /*1dd0*/  ULDC.64 UR8, c[0x0][0x348] ;  /* 0x0000d20000087ab9 */ /* 0x000fe20000000a00 */
[----:B------:R-:W-:Y:S01]  /*1de0*/  IMAD.IADD R15, R15, 0x1, R4 ;  /* 0x000000010f0f7824 */ /* 0x000fe200078e0204 */
[----:B------:R-:W-:Y:S01]  /*1df0*/  USHF.L.U32 UR18, UR4, 0x5, URZ ;  /* 0x0000000504127899 */ /* 0x000fe2000800063f */
[----:B------:R-:W-:Y:S01]  /*1e00*/  IMAD.IADD R13, R13, 0x1, R6 ;  /* 0x000000010d0d7824 */ /* 0x000fe200078e0206 */
[----:B------:R-:W-:Y:S01]  /*1e10*/  UIMAD.WIDE.U32 UR16, UR4, 0xc0, URZ ;  /* 0x000000c0041078a5 */ /* 0x000fe2000f8e003f */
[----:B------:R-:W-:Y:S01]  /*1e20*/  IMAD R11, R7, UR4, RZ ;  /* 0x00000004070b7c24 */ /* 0x000fe2000f8e02ff */
[----:B------:R-:W-:Y:S01]  /*1e30*/  SHF.L.U32 R66, R59, 0x6, RZ ;  /* 0x000000063b427819 */ /* 0x000fe200000006ff */
[-C--:B-1----:R-:W-:Y:S01]  /*1e40*/  IMAD R4, R7, R2.reuse, RZ ;  /* 0x0000000207047224 */ /* 0x082fe200078e02ff */
[----:B------:R-:W-:Y:S01]  /*1e50*/  ULDC UR23, c[0x0][0x2d0] ;  /* 0x0000b40000177ab9 */ /* 0x000fe20000000800 */
        /* <DEDUP_REMOVED lines=9> */
[----:B------:R-:W-:Y:S01]  /*1ef0*/  IADD3 R94, R106, 0x60, RZ ;  /* 0x000000606a5e7810 */ /* 0x000fe20007ffe0ff */
[----:B------:R-:W-:Y:S01]  /*1f00*/  USHF.L.U32 UR24, UR12, 0x1, URZ ;  /* 0x000000010c187899 */ /* 0x000fe2000800063f */
[----:B------:R-:W-:Y:S01]  /*1f10*/  SHF.R.S32.HI R65, RZ, 0x1f, R66 ;  /* 0x0000001fff417819 */ /* 0x000fe20000011442 */
[----:B------:R-:W-:Y:S01]  /*1f20*/  IMAD.IADD R44, R44, 0x1, R9 ;  /* 0x000000012c2c7824 */ /* 0x000fe200078e0209 */
[----:B--2---:R-:W-:Y:S01]  /*1f30*/  LEA R70, -R70, RZ, 0x7 ;  /* 0x000000ff46467211 */ /* 0x004fe200078e39ff */
[----:B------:R-:W-:Y:S01]  /*1f40*/  IMAD.IADD R7, R7, 0x1, R4 ;  /* 0x0000000107077824 */ /* 0x000fe200078e0204 */
[----:B------:R-:W-:Y:S01]  /*1f50*/  ULDC.U8 UR20, c[0x0][0x3c3] ;  /* 0x0000f0c000147ab9 */ /* 0x000fe20000000000 */
[C---:B------:R-:W-:Y:S01]  /*1f60*/  IMAD R87, R5.reuse, UR8, RZ ;  /* 0x0000000805577c24 */ /* 0x040fe2000f8e02ff */
[----:B------:R-:W-:Y:S01]  /*1f70*/  ULDC UR19, c[0x0][0x2e0] ;  /* 0x0000b80000137ab9 */ /* 0x000fe20000000800 */
[----:B------:R-:W-:Y:S01]  /*1f80*/  IMAD R83, R5, UR10, RZ ;  /* 0x0000000a05537c24 */ /* 0x000fe2000f8e02ff */
[----:B------:R-:W-:Y:S01]  /*1f90*/  ULDC.64 UR14, c[0x0][0x250] ;  /* 0x00009400000e7ab9 */ /* 0x000fe20000000a00 */
[----:B------:R-:W-:Y:S01]  /*1fa0*/  IMAD R44, R59, R44, RZ ;  /* 0x0000002c3b2c7224 */ /* 0x000fe200078e02ff */
[----:B------:R-:W-:Y:S01]  /*1fb0*/  USHF.L.U32 UR18, UR18, 0x1, URZ ;  /* 0x0000000112127899 */ /* 0x000fe2000800063f */
[----:B------:R-:W-:-:S02]  /*1fc0*/  IMAD R87, R0, UR9, R87 ;  /* 0x0000000900577c24 */ /* 0x000fc4000f8e0257 */
[C---:B------:R-:W-:Y:S01]  /*1fd0*/  IMAD.WIDE.U32 R6, R0.reuse, UR8, R6 ;  /* 0x0000000800067c25 */ /* 0x040fe2000f8e0006 */
[----:B------:R-:W-:Y:S01]  /*1fe0*/  ULDC.64 UR8, c[0x0][0x318] ;  /* 0x0000c60000087ab9 */ /* 0x000fe20000000a00 */
[----:B------:R-:W-:Y:S02]  /*1ff0*/  SHF.R.S32.HI R45, RZ, 0x1f, R44 ;  /* 0x0000001fff2d7819 */ /* 0x000fe4000001142c */
[----:B------:R-:W-:Y:S01]  /*2000*/  IMAD R83, R0, UR11, R83 ;  /* 0x0000000b00537c24 */ /* 0x000fe2000f8e0253 */
[-C--:B------:R-:W-:Y:S01]  /*2010*/  IADD3 R90, P3, R60, R44.reuse, RZ ;  /* 0x0000002c3c5a7210 */ /* 0x080fe20007f7e0ff */
[----:B------:R-:W-:Y:S01]  /*2020*/  IMAD.WIDE.U32 R4, R0, UR10, R12 ;  /* 0x0000000a00047c25 */ /* 0x000fe2000f8e000c */
[----:B------:R-:W-:Y:S01]  /*2030*/  IADD3 R44, P4, R61, R44, RZ ;  /* 0x0000002c3d2c7210 */ /* 0x000fe20007f9e0ff */
[----:B------:R-:W-:Y:S01]  /*2040*/  ULDC.64 UR10, c[0x0][0x320] ;  /* 0x0000c800000a7ab9 */ /* 0x000fe20000000a00 */
[----:B------:R-:W-:Y:S01]  /*2050*/  IADD3 R87, R7, R87, RZ ;  /* 0x0000005707577210 */ /* 0x000fe20007ffe0ff */
[----:B------:R-:W-:Y:S01]  /*2060*/  IMAD.IADD R83, R5, 0x1, R83 ;  /* 0x0000000105537824 */ /* 0x000fe200078e0253 */
[----:B------:R-:W-:Y:S01]  /*2070*/  LEA R86, P0, R6, UR8, 0x1 ;  /* 0x0000000806567c11 */ /* 0x000fe2000f8008ff */
[----:B------:R-:W-:Y:S01]  /*2080*/  IMAD.WIDE.U32 R8, R110, 0x40, RZ ;  /* 0x000000406e087825 */ /* 0x000fe200078e00ff */
[----:B------:R-:W-:Y:S01]  /*2090*/  LEA R82, P1, R4, UR10, 0x1 ;  /* 0x0000000a04527c11 */ /* 0x000fe2000f8208ff */
[----:B------:R-:W-:Y:S01]  /*20a0*/  UIMAD UR10, UR5, 0xc0, URZ ;  /* 0x000000c0050a78a4 */ /* 0x000fe2000f8e023f */
        /* <DEDUP_REMOVED lines=13> */
[----:B------:R-:W-:Y:S01]  /*2180*/  SHF.L.U64.HI R91, R90, 0x1, R91 ;  /* 0x000000015a5b7819 */ /* 0x000fe2000001025b */
[----:B------:R-:W-:Y:S01]  /*2190*/  USHF.L.U64.HI UR22, UR12, 0x1, UR11 ;  /* 0x000000010c167899 */ /* 0x000fe2000801020b */
[----:B------:R-:W-:Y:S01]  /*21a0*/  SHF.L.U32 R44, R44, 0x1, RZ ;  /* 0x000000012c2c7819 */ /* 0x000fe200000006ff */
[----:B------:R-:W-:Y:S01]  /*21b0*/  IMAD.SHL.U32 R90, R90, 0x2, RZ ;  /* 0x000000025a5a7824 */ /* 0x000fe200078e00ff */
[----:B------:R-:W-:Y:S01]  /*21c0*/  LEA.HI.X R77, R102, UR9, R105, 0x1, P1 ;  /* 0x00000009664d7c11 */ /* 0x000fe200088f0c69 */
[----:B------:R-:W-:Y:S01]  /*21d0*/  ULDC.64 UR8, c[0x0][0x360] ;  /* 0x0000d80000087ab9 */ /* 0x000fe20000000a00 */
[----:B------:R-:W-:Y:S01]  /*21e0*/  IMAD R5, R111, 0xc0, RZ ;  /* 0x000000c06f057824 */ /* 0x000fe200078e02ff */
[----:B------:R-:W-:Y:S01]  /*21f0*/  LEA.HI.X R81, R98, UR5, R101, 0x1, P0 ;  /* 0x0000000562517c11 */ /* 0x000fe200080f0c65 */
[C---:B------:R-:W-:Y:S01]  /*2200*/  IMAD.SHL.U32 R68, R59.reuse, 0x20, RZ ;  /* 0x000000203b447824 */ /* 0x040fe200078e00ff */
[----:B------:R-:W-:Y:S01]  /*2210*/  IADD3 R10, P1, R44, UR8, RZ ;  /* 0x000000082c0a7c10 */ /* 0x000fe2000ff3e0ff */
[----:B------:R-:W-:Y:S01]  /*2220*/  IMAD R64, R59, 0x60, RZ ;  /* 0x000000603b407824 */ /* 0x000fe200078e02ff */
[----:B------:R-:W-:Y:S01]  /*2230*/  ULDC.64 UR4, c[0x0][0x358] ;  /* 0x0000d60000047ab9 */ /* 0x000fe20000000a00 */
[----:B------:R-:W-:Y:S01]  /*2240*/  IMAD.WIDE.U32 R110, R110, 0xc0, RZ ;  /* 0x000000c06e6e7825 */ /* 0x000fe200078e00ff */
[C---:B------:R-:W-:Y:S01]  /*2250*/  IADD3 R88, P4, R90.reuse, UR8, RZ ;  /* 0x000000085a587c10 */ /* 0x040fe2000ff9e0ff */
[----:B------:R-:W-:Y:S01]  /*2260*/  UIADD3 UR25, UR17, UR10, URZ ;  /* 0x0000000a11197290 */ /* 0x000fe2000fffe03f */
        /* <DEDUP_REMOVED lines=18> */
[----:B------:R-:W-:Y:S01]  /*2390*/  IADD3.X R91, R91, UR5, RZ, P3, !PT ;  /* 0x000000055b5b7c10 */ /* 0x000fe20009ffe4ff */
[----:B------:R-:W-:Y:S01]  /*23a0*/  ULDC.64 UR12, c[0x0][0x238] ;  /* 0x00008e00000c7ab9 */ /* 0x000fe20000000a00 */
[----:B------:R-:W-:Y:S01]  /*23b0*/  IADD3.X R45, R45, UR5, RZ, P0, !PT ;  /* 0x000000052d2d7c10 */ /* 0x000fe200087fe4ff */
[----:B------:R-:W-:-:S06]  /*23c0*/  ULDC UR5, c[0x0][0x2e0] ;  /* 0x0000b80000057ab9 */ /* 0x000fcc0000000800 */
.L_x_4053:
[----:B------:R-:W-:Y:S05]  /*23d0*/  LEA R3, R11, 0xffffff80, 0x7 ;  /* 0xffffff800b037811 */ /* 0x000fea00078e38ff */
        /* <DEDUP_REMOVED lines=9> */
[C---:B------:R-:W-:Y:S02]  /*2470*/  @!P5 IADD3 R26, P0, R82.reuse, UR18, RZ ;  /* 0x00000012521adc10 */ /* 0x040fe4000ff1e0ff */
[----:B------:R-:W-:Y:S02]  /*2480*/  @!P5 LEA R24, P3, R141, R80, 0x1 ;  /* 0x000000508d18d211 */ /* 0x000fe400078608ff */
[----:B------:R-:W-:Y:S02]  /*2490*/  @!P5 IADD3.X R27, R83, UR21, RZ, P0, !PT ;  /* 0x00000015531bdc10 */ /* 0x000fe400087fe4ff */
        /* <DEDUP_REMOVED lines=79> */
.L_x_4027:
[----:B------:R-:W-:Y:S05]  /*2990*/  BSYNC B0 ;  /* 0x0000000000007941 */ /* 0x000fea0003800000 */
.L_x_4026:
        /* <DEDUP_REMOVED lines=57> */
.L_x_4029:
[----:B------:R-:W-:Y:S05]  /*2d30*/  BSYNC B0 ;  /* 0x0000000000007941 */ /* 0x000fea0003800000 */
.L_x_4028:
        /* <DEDUP_REMOVED lines=57> */
.L_x_4031:
[----:B------:R-:W-:Y:S05]  /*30d0*/  BSYNC B0 ;  /* 0x0000000000007941 */ /* 0x000fea0003800000 */
.L_x_4030:
        /* <DEDUP_REMOVED lines=62> */
.L_x_4033:
[----:B------:R-:W-:Y:S05]  /*34c0*/  BSYNC B0 ;  /* 0x0000000000007941 */ /* 0x000fea0003800000 */
.L_x_4032:
[C---:B------:R-:W-:Y:S01]  /*34d0*/  LEA R44, P3, R29.reuse, R44, 0x1 ;  /* 0x0000002c1d2c7211 */ /* 0x040fe200078608ff */
[----:B------:R-:W-:Y:S01]  /*34e0*/  IMAD.MOV.U32 R8, RZ, RZ, R10 ;  /* 0x000000ffff087224 */ /* 0x000fe200078e000a */
[----:B------:R-:W-:Y:S02]  /*34f0*/  UMOV UR4, UR19 ;  /* 0x0000001300047c82 */ /* 0x000fe40008000000 */
[C---:B------:R-:W-:Y:S02]  /*3500*/  LEA.HI.X.SX32 R45, R29.reuse, R45, 0x1, P3 ;  /* 0x0000002d1d2d7211 */ /* 0x040fe400018f0eff */
[C---:B------:R-:W-:Y:S04]  /*3510*/  LEA R10, P0, R29.reuse, R8, 0x1 ;  /* 0x000000081d0a7211 */ /* 0x040fe800078008ff */
[----:B------:R-:W-:Y:S01]  /*3520*/  LEA.HI.X.SX32 R9, R29, R9, 0x1, P0 ;  /* 0x000000091d097211 */ /* 0x000fe200000f0eff */
[----:B------:R-:W-:Y:S08]  /*3530*/  BRA `(.L_x_4034) ;  /* 0x00000018005c7947 */ /* 0x000ff00003800000 */
.L_x_4025:
        /* <DEDUP_REMOVED lines=14> */
[----:B------:R-:W-:Y:S02]  /*3620*/  MOV R121, RZ ;  /* 0x000000ff00797202 */ /* 0x000fe40000000f00 */
[C---:B------:R-:W-:Y:S02]  /*3630*/  SHF.L.U32 R29, R40.reuse, 0x10, RZ ;  /* 0x00000010281d7819 */ /* 0x040fe400000006ff */
[----:B------:R-:W-:Y:S01]  /*3640*/  LOP3.LUT R31, R40, 0xffff0000, RZ, 0xc0, !PT ;  /* 0xffff0000281f7812 */ /* 0x000fe200078ec0ff */
[----:B------:R-:W-:Y:S01]  /*3650*/  IMAD.U32 R40, R43, 0x10000, RZ ;  /* 0x000100002b287824 */ /* 0x000fe200078e00ff */
[----:B------:R-:W-:Y:S02]  /*3660*/  LOP3.LUT R35, R41, 0xffff0000, RZ, 0xc0, !PT ;  /* 0xffff000029237812 */ /* 0x000fe400078ec0ff */
[C---:B------:R-:W-:Y:S01]  /*3670*/  SHF.L.U32 R36, R42.reuse, 0x10, RZ ;  /* 0x000000102a247819 */ /* 0x040fe200000006ff */
[----:B------:R-:W-:Y:S01]  /*3680*/  @P6 IMAD R119, RZ, RZ, -UR23 ;  /* 0x80000017ff776e24 */ /* 0x000fe2000f8e02ff */
[----:B------:R-:W-:Y:S01]  /*3690*/  LOP3.LUT R39, R42, 0xffff0000, RZ, 0xc0, !PT ;  /* 0xffff00002a277812 */ /* 0x000fe200078ec0ff */
[----:B------:R-:W-:Y:S01]  /*36a0*/  @P6 IMAD R117, RZ, RZ, -UR23 ;  /* 0x80000017ff756e24 */ /* 0x000fe2000f8e02ff */
[----:B------:R-:W-:Y:S01]  /*36b0*/  LOP3.LUT R43, R43, 0xffff0000, RZ, 0xc0, !PT ;  /* 0xffff00002b2b7812 */ /* 0x000fe200078ec0ff */
[----:B------:R-:W-:Y:S01]  /*36c0*/  @P6 IMAD R121, RZ, RZ, -UR23 ;  /* 0x80000017ff796e24 */ /* 0x000fe2000f8e02ff */
[C---:B--2---:R-:W-:Y:S04]  /*36d0*/  LEA R12, P0, R119.reuse, R86, 0x1 ;  /* 0x00000056770c7211 */ /* 0x044fe800078008ff */
[----:B------:R-:W-:Y:S02]  /*36e0*/  LEA.HI.X.SX32 R13, R119, R87, 0x1, P0 ;  /* 0x00000057770d7211 */ /* 0x000fe400000f0eff */
[C---:B------:R-:W-:Y:S03]  /*36f0*/  LEA R122, P0, R117.reuse, R88, 0x1 ;  /* 0x00000058757a7211 */ /* 0x040fe600078008ff */
[----:B------:R-:W2:Y:S01]  /*3700*/  LDG.E.128 R20, desc[UR6][R12.64] ;  /* 0x000000060c147981 */ /* 0x000ea2000c1e1d00 */
[----:B------:R-:W-:Y:S02]  /*3710*/  LEA.HI.X.SX32 R123, R117, R89, 0x1, P0 ;  /* 0x00000059757b7211 */ /* 0x000fe400000f0eff */
[C---:B------:R-:W-:Y:S04]  /*3720*/  LEA R46, P0, R121.reuse, R90, 0x1 ;  /* 0x0000005a792e7211 */ /* 0x040fe800078008ff */
[----:B------:R-:W-:Y:S01]  /*3730*/  LEA.HI.X.SX32 R47, R121, R91, 0x1, P0 ;  /* 0x0000005b792f7211 */ /* 0x000fe200000f0eff */
[----:B------:R-:W3:Y:S08]  /*3740*/  LDG.E.128 R116, desc[UR6][R122.64] ;  /* 0x000000067a747981 */ /* 0x000ef0000c1e1d00 */
        /* <DEDUP_REMOVED lines=8> */
[----:B------:R-:W-:Y:S01]  /*37d0*/  IMAD.U32 R14, R119, 0x10000, RZ ;  /* 0x00010000770e7824 */ /* 0x000fe200078e00ff */
[----:B------:R-:W-:Y:S02]  /*37e0*/  LOP3.LUT R27, R116, 0xffff0000, RZ, 0xc0, !PT ;  /* 0xffff0000741b7812 */ /* 0x000fe400078ec0ff */
        /* <DEDUP_REMOVED lines=43> */
.L_x_4038:
[----:B------:R-:W-:Y:S05]  /*3aa0*/  BSYNC B0 ;  /* 0x0000000000007941 */ /* 0x000fea0003800000 */
.L_x_4037:
[----:B-----5:R3:W-:Y:S02]  /*3ab0*/  STG.E.128 desc[UR6][R78.64], R40 ;  /* 0x000000284e007986 */ /* 0x0207e4000c101d06 */
.L_x_4036:
[----:B------:R-:W-:Y:S05]  /*3ac0*/  BSYNC B1 ;  /* 0x0000000000017941 */ /* 0x000fea0003800000 */
.L_x_4035:
        /* <DEDUP_REMOVED lines=23> */
[----:B--2---:R-:W-:Y:S02]  /*3c40*/  LEA R12, P0, R116, R118, 0x1 ;  /* 0x00000076740c7211 */ /* 0x004fe400078008ff */
[----:B------:R-:W-:Y:S02]  /*3c50*/  IADD3 R79, P6, R68, R114, RZ ;  /* 0x00000072444f7210 */ /* 0x000fe40007fde0ff */
[----:B------:R-:W-:Y:S02]  /*3c60*/  LEA.HI.X.SX32 R13, R116, R119, 0x1, P0 ;  /* 0x00000077740d7211 */ /* 0x000fe400000f0eff */
[----:B------:R-:W-:Y:S02]  /*3c70*/  LEA.HI.X.SX32 R114, R114, R67, 0x1, P6 ;  /* 0x0000004372727211 */ /* 0x000fe400030f0eff */
[C---:B---3--:R-:W-:Y:S01]  /*3c80*/  LEA R118, P0, R79.reuse, R88, 0x1 ;  /* 0x000000584f767211 */ /* 0x048fe200078008ff */
[----:B------:R-:W2:Y:S03]  /*3c90*/  LDG.E.128 R20, desc[UR6][R12.64] ;  /* 0x000000060c147981 */ /* 0x000ea6000c1e1d00 */
        /* <DEDUP_REMOVED lines=15> */
[----:B------:R-:W-:Y:S02]  /*3d90*/  SHF.L.U32 R20, R21, 0x10, RZ ;  /* 0x0000001015147819 */ /* 0x000fe400000006ff */
[C---:B---3--:R-:W-:Y:S01]  /*3da0*/  LOP3.LUT R27, R116.reuse, 0xffff0000, RZ, 0xc0, !PT ;  /* 0xffff0000741b7812 */ /* 0x048fe200078ec0ff */
[----:B------:R-:W-:Y:S01]  /*3db0*/  IMAD.U32 R26, R116, 0x10000, RZ ;  /* 0x00010000741a7824 */ /* 0x000fe200078e00ff */
[C---:B------:R-:W-:Y:S02]  /*3dc0*/  SHF.L.U32 R23, R117.reuse, 0x10, RZ ;  /* 0x0000001075177819 */ /* 0x040fe400000006ff */
[----:B------:R-:W-:Y:S01]  /*3dd0*/  LOP3.LUT R22, R117, 0xffff0000, RZ, 0xc0, !PT ;  /* 0xffff000075167812 */ /* 0x000fe200078ec0ff */
[----:B------:R-:W-:Y:S01]  /*3de0*/  @!P5 FADD.FTZ R26, -R26, -RZ ;  /* 0x800000ff1a1ad221 */ /* 0x000fe20000010100 */
[----:B------:R-:W-:Y:S01]  /*3df0*/  LOP3.LUT R19, R21, 0xffff0000, RZ, 0xc0, !PT ;  /* 0xffff000015137812 */ /* 0x000fe200078ec0ff */
[C---:B------:R-:W-:Y:S01]  /*3e00*/  IMAD.U32 R21, R118.reuse, 0x10000, RZ ;  /* 0x0001000076157824 */ /* 0x040fe200078e00ff */
[----:B------:R-:W-:Y:S01]  /*3e10*/  LOP3.LUT R16, R118, 0xffff0000, RZ, 0xc0, !PT ;  /* 0xffff000076107812 */ /* 0x000fe200078ec0ff */
[----:B------:R-:W-:Y:S01]  /*3e20*/  @!P5 FADD.FTZ R27, -R27, -RZ ;  /* 0x800000ff1b1bd221 */ /* 0x000fe20000010100 */
[----:B------:R-:W-:Y:S01]  /*3e30*/  SHF.L.U32 R14, R119, 0x10, RZ ;  /* 0x00000010770e7819 */ /* 0x000fe200000006ff */
        /* <DEDUP_REMOVED lines=8> */
[C---:B------:R-:W-:Y:S01]  /*3ec0*/  SHF.L.U32 R33, R49.reuse, 0x10, RZ ;  /* 0x0000001031217819 */ /* 0x040fe200000006ff */
        /* <DEDUP_REMOVED lines=26> */
.L_x_4042:
[----:B------:R-:W-:Y:S05]  /*4070*/  BSYNC B0 ;  /* 0x0000000000007941 */ /* 0x000fea0003800000 */
.L_x_4041:
[----:B-----5:R4:W-:Y:S02]  /*4080*/  STG.E.128 desc[UR6][R120.64], R40 ;  /* 0x0000002878007986 */ /* 0x0209e4000c101d06 */
.L_x_4040:
[----:B------:R-:W-:Y:S05]  /*4090*/  BSYNC B1 ;  /* 0x0000000000017941 */ /* 0x000fea0003800000 */
.L_x_4039:
        /* <DEDUP_REMOVED lines=90> */
.L_x_4046:
[----:B------:R-:W-:Y:S05]  /*4640*/  BSYNC B0 ;  /* 0x0000000000007941 */ /* 0x000fea0003800000 */
.L_x_4045:
[----:B-----5:R4:W-:Y:S02]  /*4650*/  STG.E.128 desc[UR6][R120.64], R40 ;  /* 0x0000002878007986 */ /* 0x0209e4000c101d06 */
.L_x_4044:
[----:B------:R-:W-:Y:S05]  /*4660*/  BSYNC B1 ;  /* 0x0000000000017941 */ /* 0x000fea0003800000 */
.L_x_4043:
[----:B------:R-:W-:Y:S04]  /*4670*/  BSSY B1, `(.L_x_4047) ;  /* 0x0000060000017945 */ /* 0x000fe80003800000 */
[----:B------:R-:W-:Y:S05]  /*4680*/  @P3 BRA `(.L_x_4048) ;  /* 0x0000000400783947 */ /* 0x000fea0003800000 */
[----:B--2---:R-:W2:Y:S01]  /*4690*/  LDC.64 R2, c[0x0][0x338] ;  /* 0x0000ce00ff027b82 */ /* 0x004ea20000000a00 */
[----:B------:R-:W-:Y:S01]  /*46a0*/  ISETP.GE.AND P0, PT, R84, UR4, PT ;  /* 0x0000000454007c0c */ /* 0x000fe2000bf06270 */
[----:B------:R-:W-:Y:S01]  /*46b0*/  BSSY B0, `(.L_x_4049) ;  /* 0x000005a000007945 */ /* 0x000fe20003800000 */
[----:B---3--:R-:W-:Y:S01]  /*46c0*/  MOV R79, R77 ;  /* 0x0000004d004f7202 */ /* 0x008fe20000000f00 */
[----:B--2---:R-:W-:Y:S04]  /*46d0*/  IMAD.WIDE.U32 R116, R2, 0xc0, R86 ;  /* 0x000000c002747825 */ /* 0x004fe800078e0056 */
[----:B------:R-:W-:Y:S05]  /*46e0*/  IMAD R3, R3, 0xc0, RZ ;  /* 0x000000c003037824 */ /* 0x000fea00078e02ff */
[----:B------:R-:W-:Y:S02]  /*46f0*/  IADD3 R117, R117, R3, RZ ;  /* 0x0000000375757210 */ /* 0x000fe40007ffe0ff */
[----:B------:R-:W2:Y:S03]  /*4700*/  LDC.64 R2, c[0x0][0x248] ;  /* 0x00009200ff027b82 */ /* 0x000ea60000000a00 */
[----:B----4-:R3:W5:Y:S01]  /*4710*/  LDG.E.128 R40, desc[UR6][R116.64] ;  /* 0x0000000674287981 */ /* 0x010762000c1e1d00 */
[----:B--2---:R-:W-:Y:S04]  /*4720*/  IMAD.WIDE.U32 R120, R2, 0xc0, R78 ;  /* 0x000000c002787825 */ /* 0x004fe800078e004e */
[----:B------:R-:W-:Y:S05]  /*4730*/  IMAD R3, R3, 0xc0, RZ ;  /* 0x000000c003037824 */ /* 0x000fea00078e02ff */
[----:B------:R-:W-:Y:S01]  /*4740*/  IADD3 R121, R121, R3, RZ ;  /* 0x0000000379797210 */ /* 0x000fe20007ffe0ff */
[----:B---3--:R-:W-:Y:S06]  /*4750*/  @P0 BRA `(.L_x_4050) ;  /* 0x00000004003c0947 */ /* 0x008fec0003800000 */
        /* <DEDUP_REMOVED lines=12> */
[C---:B------:R-:W-:Y:S02]  /*4820*/  LEA R12, P0, R115.reuse, R116, 0x1 ;  /* 0x00000074730c7211 */ /* 0x040fe400078008ff */
[----:B------:R-:W-:Y:S02]  /*4830*/  IADD3 R79, P4, R64, R114, RZ ;  /* 0x00000072404f7210 */ /* 0x000fe40007f9e0ff */
[----:B------:R-:W-:Y:S02]  /*4840*/  LEA.HI.X.SX32 R13, R115, R117, 0x1, P0 ;  /* 0x00000075730d7211 */ /* 0x000fe400000f0eff */
[----:B------:R-:W-:Y:S02]  /*4850*/  LEA.HI.X.SX32 R114, R114, R63, 0x1, P4 ;  /* 0x0000003f72727211 */ /* 0x000fe400020f0eff */
[C---:B------:R-:W-:Y:S01]  /*4860*/  LEA R116, P0, R79.reuse, R88, 0x1 ;  /* 0x000000584f747211 */ /* 0x040fe200078008ff */
[----:B------:R-:W2:Y:S03]  /*4870*/  LDG.E.128 R20, desc[UR6][R12.64] ;  /* 0x000000060c147981 */ /* 0x000ea6000c1e1d00 */
[----:B------:R-:W-:Y:S01]  /*4880*/  LEA.HI.X R117, R79, R89, R114, 0x1, P0 ;  /* 0x000000594f757211 */ /* 0x000fe200000f0c72 */
[----:B------:R-:W-:Y:S02]  /*4890*/  IMAD.MOV.U32 R114, RZ, RZ, RZ ;  /* 0x000000ffff727224 */ /* 0x000fe400078e00ff */
[----:B------:R-:W-:Y:S03]  /*48a0*/  @P3 IMAD R114, RZ, RZ, -UR23 ;  /* 0x80000017ff723e24 */ /* 0x000fe6000f8e02ff */
[----:B------:R-:W3:Y:S02]  /*48b0*/  LDG.E.128 R116, desc[UR6][R116.64] ;  /* 0x0000000674747981 */ /* 0x000ee4000c1e1d00 */
[----:B------:R-:W-:Y:S04]  /*48c0*/  IADD3 R79, P0, R64, R114, RZ ;  /* 0x00000072404f7210 */ /* 0x000fe80007f1e0ff */
[----:B------:R-:W-:Y:S02]  /*48d0*/  LEA.HI.X.SX32 R114, R114, R63, 0x1, P0 ;  /* 0x0000003f72727211 */ /* 0x000fe400000f0eff */
[C---:B------:R-:W-:Y:S04]  /*48e0*/  LEA R46, P0, R79.reuse, R90, 0x1 ;  /* 0x0000005a4f2e7211 */ /* 0x040fe800078008ff */
[----:B------:R-:W-:Y:S05]  /*48f0*/  LEA.HI.X R47, R79, R91, R114, 0x1, P0 ;  /* 0x0000005b4f2f7211 */ /* 0x000fea00000f0c72 */
[----:B------:R-:W4:Y:S01]  /*4900*/  LDG.E.128 R48, desc[UR6][R46.64] ;  /* 0x000000062e307981 */ /* 0x000f22000c1e1d00 */
[C---:B--2---:R-:W-:Y:S01]  /*4910*/  LOP3.LUT R13, R23.reuse, 0xffff0000, RZ, 0xc0, !PT ;  /* 0xffff0000170d7812 */ /* 0x044fe200078ec0ff */
[----:B------:R-:W-:Y:S01]  /*4920*/  IMAD.U32 R15, R23, 0x10000, RZ ;  /* 0x00010000170f7824 */ /* 0x000fe200078e00ff */
[----:B------:R-:W-:Y:S01]  /*4930*/  SHF.L.U32 R18, R22, 0x10, RZ ;  /* 0x0000001016127819 */ /* 0x000fe200000006ff */
[----:B------:R-:W-:Y:S01]  /*4940*/  IMAD.U32 R25, R20, 0x10000, RZ ;  /* 0x0001000014197824 */ /* 0x000fe200078e00ff */
[----:B------:R-:W-:Y:S02]  /*4950*/  LOP3.LUT R17, R22, 0xffff0000, RZ, 0xc0, !PT ;  /* 0xffff000016117812 */ /* 0x000fe400078ec0ff */
[----:B------:R-:W-:Y:S01]  /*4960*/  LOP3.LUT R24, R20, 0xffff0000, RZ, 0xc0, !PT ;  /* 0xffff000014187812 */ /* 0x000fe200078ec0ff */
[C---:B------:R-:W-:Y:S01]  /*4970*/  IMAD.U32 R20, R21.reuse, 0x10000, RZ ;  /* 0x0001000015147824 */ /* 0x040fe200078e00ff */
[----:B------:R-:W-:Y:S01]  /*4980*/  LOP3.LUT R19, R21, 0xffff0000, RZ, 0xc0, !PT ;  /* 0xffff000015137812 */ /* 0x000fe200078ec0ff */
        /* <DEDUP_REMOVED lines=19> */
[C---:B------:R-:W-:Y:S01]  /*4ac0*/  SHF.L.U32 R33, R49.reuse, 0x10, RZ ;  /* 0x0000001031217819 */ /* 0x040fe200000006ff */
[----:B------:R-:W-:Y:S01]  /*4ad0*/  @!P3 FADD.FTZ R14, -R14, -RZ ;  /* 0x800000ff0e0eb221 */ /* 0x000fe20000010100 */
[----:B------:R-:W-:Y:S01]  /*4ae0*/  LOP3.LUT R34, R49, 0xffff0000, RZ, 0xc0, !PT ;  /* 0xffff000031227812 */ /* 0x000fe200078ec0ff */
        /* <DEDUP_REMOVED lines=22> */
.L_x_4050:
[----:B------:R-:W-:Y:S05]  /*4c50*/  BSYNC B0 ;  /* 0x0000000000007941 */ /* 0x000fea0003800000 */
.L_x_4049:
[----:B-----5:R2:W-:Y:S02]  /*4c60*/  STG.E.128 desc[UR6][R120.64], R40 ;  /* 0x0000002878007986 */ /* 0x0205e4000c101d06 */
.L_x_4048:
[----:B------:R-:W-:Y:S05]  /*4c70*/  BSYNC B1 ;  /* 0x0000000000017941 */ /* 0x000fea0003800000 */
.L_x_4047:
        /* <DEDUP_REMOVED lines=8> */
.L_x_4024:
        /* <DEDUP_REMOVED lines=10> */
[-C--:B------:R-:W-:Y:S02]  /*4da0*/  @!P5 LEA R22, P6, R139, R78.reuse, 0x1 ;  /* 0x0000004e8b16d211 */ /* 0x080fe400078c08ff */
        /* <DEDUP_REMOVED lines=9> */
[----:B------:R-:W-:Y:S04]  /*4e40*/  @!P3 IMAD.WIDE.U32 R16, R2, 0xc0, R78 ;  /* 0x000000c00210b825 */ /* 0x000fe800078e004e */
[----:B------:R-:W-:Y:S01]  /*4e50*/  @!P3 IMAD.IADD R17, R17, 0x1, R3 ;  /* 0x000000011111b824 */ /* 0x000fe200078e0203 */
[----:B---3--:R1:W-:Y:S04]  /*4e60*/  @!P5 STG.E.128 desc[UR6][R22.64], R4 ;  /* 0x000000041600d986 */ /* 0x0083e8000c101d06 */
[----:B------:R-:W2:Y:S04]  /*4e70*/  @!P4 LDG.E.128 R12, desc[UR6][R12.64] ;  /* 0x000000060c0cc981 */ /* 0x000ea8000c1e1d00 */
[----:B--2---:R2:W-:Y:S04]  /*4e80*/  @!P4 STG.E.128 desc[UR6][R18.64], R12 ;  /* 0x0000000c1200c986 */ /* 0x0045e8000c101d06 */
[----:B-1----:R-:W3:Y:S04]  /*4e90*/  @!P3 LDG.E.128 R4, desc[UR6][R20.64] ;  /* 0x000000061404b981 */ /* 0x002ee8000c1e1d00 */
[----:B---3--:R2:W-:Y:S02]  /*4ea0*/  @!P3 STG.E.128 desc[UR6][R16.64], R4 ;  /* 0x000000041000b986 */ /* 0x0085e4000c101d06 */
.L_x_4034:
        /* <DEDUP_REMOVED lines=9> */
[----:B------:R-:W1:Y:S01]  /*4f40*/  LDC R4, c[0x0][0x380] ;  /* 0x0000e000ff047b82 */ /* 0x000e620000000800 */
[----:B------:R-:W-:Y:S02]  /*4f50*/  SHF.L.U32 R3, R11, 0x7, RZ ;  /* 0x000000070b037819 */ /* 0x000fe400000006ff */
[----:B------:R-:W-:Y:S03]  /*4f60*/  MOV R18, RZ ;  /* 0x000000ff00127202 */ /* 0x000fe60000000f00 */
[C---:B------:R-:W-:Y:S02]  /*4f70*/  VIADD R2, R3.reuse, 0xffffff00 ;  /* 0xffffff0003027836 */ /* 0x040fe40000000000 */
[----:B------:R-:W-:Y:S03]  /*4f80*/  VIADD R3, R3, 0xffffff80 ;  /* 0xffffff8003037836 */ /* 0x000fe60000000000 */
[-C--:B---34-:R-:W-:Y:S02]  /*4f90*/  IABS R13, R2.reuse ;  /* 0x00000002000d7213 */ /* 0x098fe40000000000 */
[----:B------:R-:W-:Y:S02]  /*4fa0*/  IABS R15, R3 ;  /* 0x00000003000f7213 */ /* 0x000fe40000000000 */
[----:B------:R-:W-:Y:S02]  /*4fb0*/  IADD3 R0, -R3, R2, RZ ;  /* 0x0000000203007210 */ /* 0x000fe40007ffe1ff */
[-C--:B-1----:R-:W-:Y:S02]  /*4fc0*/  IABS R7, R4.reuse ;  /* 0x0000000400077213 */ /* 0x082fe40000000000 */
[----:B------:R-:W-:Y:S02]  /*4fd0*/  LOP3.LUT R5, RZ, R4, RZ, 0x33, !PT ;  /* 0x00000004ff057212 */ /* 0x000fe400078e33ff */
[----:B------:R-:W1:Y:S10]  /*4fe0*/  I2F.RP R16, R7 ;  /* 0x0000000700107306 */ /* 0x000e740000209400 */
[----:B-1----:R-:W1:Y:S02]  /*4ff0*/  MUFU.RCP R12, R16 ;  /* 0x00000010000c7308 */ /* 0x002e640000001000 */
[----:B-1----:R-:W-:Y:S08]  /*5000*/  VIADD R14, R12, 0xffffffe ;  /* 0x0ffffffe0c0e7836 */ /* 0x002ff00000000000 */
[----:B------:R-:W1:Y:S02]  /*5010*/  F2I.FTZ.U32.TRUNC.NTZ R19, R14 ;  /* 0x0000000e00137305 */ /* 0x000e64000021f000 */
[--C-:B-1----:R-:W-:Y:S04]  /*5020*/  IMAD.MOV R12, RZ, RZ, -R19.reuse ;  /* 0x000000ffff0c7224 */ /* 0x102fe800078e0a13 */
[----:B------:R-:W-:Y:S04]  /*5030*/  IMAD R12, R12, R7, RZ ;  /* 0x000000070c0c7224 */ /* 0x000fe800078e02ff */
[----:B------:R-:W-:Y:S06]  /*5040*/  IMAD.HI.U32 R12, R19, R12, R18 ;  /* 0x0000000c130c7227 */ /* 0x000fec00078e0012 */
[C---:B------:R-:W-:Y:S04]  /*5050*/  IMAD.HI.U32 R8, R12.reuse, R15, RZ ;  /* 0x0000000f0c087227 */ /* 0x040fe800078e00ff */
[----:B------:R-:W-:Y:S04]  /*5060*/  IMAD.HI.U32 R6, R12, R13, RZ ;  /* 0x0000000d0c067227 */ /* 0x000fe800078e00ff */
[----:B------:R-:W-:Y:S02]  /*5070*/  IMAD.MOV R14, RZ, RZ, -R8 ;  /* 0x000000ffff0e7224 */ /* 0x000fe400078e0a08 */
[----:B------:R-:W-:Y:S02]  /*5080*/  IMAD.MOV R12, RZ, RZ, -R6 ;  /* 0x000000ffff0c7224 */ /* 0x000fe400078e0a06 */
[C---:B------:R-:W-:Y:S02]  /*5090*/  IMAD R15, R7.reuse, R14, R15 ;  /* 0x0000000e070f7224 */ /* 0x040fe400078e020f */
[----:B------:R-:W-:Y:S01]  /*50a0*/  IMAD R13, R7, R12, R13 ;  /* 0x0000000c070d7224 */ /* 0x000fe200078e020d */
[-C--:B------:R-:W-:Y:S02]  /*50b0*/  LOP3.LUT R12, R3, R4.reuse, RZ, 0x3c, !PT ;  /* 0x00000004030c7212 */ /* 0x080fe400078e3cff */
[C---:B------:R-:W-:Y:S02]  /*50c0*/  ISETP.GT.U32.AND P0, PT, R7.reuse, R15, PT ;  /* 0x0000000f0700720c */ /* 0x040fe40003f04070 */
[----:B------:R-:W-:Y:S11]  /*50d0*/  ISETP.GT.U32.AND P4, PT, R7, R13, PT ;  /* 0x0000000d0700720c */ /* 0x000ff60003f84070 */
[----:B------:R-:W-:Y:S02]  /*50e0*/  @!P0 IMAD.IADD R15, R15, 0x1, -R7 ;  /* 0x000000010f0f8824 */ /* 0x000fe400078e0a07 */
[-C--:B------:R-:W-:Y:S01]  /*50f0*/  @!P4 IADD3 R13, R13, -R7.reuse, RZ ;  /* 0x800000070d0dc210 */ /* 0x080fe20007ffe0ff */
[----:B------:R-:W-:Y:S01]  /*5100*/  @!P0 VIADD R8, R8, 0x1 ;  /* 0x0000000108088836 */ /* 0x000fe20000000000 */
[----:B------:R-:W-:Y:S02]  /*5110*/  @!P4 IADD3 R6, R6, 0x1, RZ ;  /* 0x000000010606c810 */ /* 0x000fe40007ffe0ff */
[-C--:B------:R-:W-:Y:S02]  /*5120*/  ISETP.GE.U32.AND P5, PT, R13, R7.reuse, PT ;  /* 0x000000070d00720c */ /* 0x080fe40003fa6070 */
[----:B------:R-:W-:Y:S02]  /*5130*/  ISETP.GE.U32.AND P6, PT, R15, R7, PT ;  /* 0x000000070f00720c */ /* 0x000fe40003fc6070 */
[----:B------:R-:W-:Y:S02]  /*5140*/  LOP3.LUT R7, R2, R4, RZ, 0x3c, !PT ;  /* 0x0000000402077212 */ /* 0x000fe400078e3cff */
[----:B------:R-:W-:Y:S02]  /*5150*/  ISETP.GE.AND P4, PT, R12, RZ, PT ;  /* 0x000000ff0c00720c */ /* 0x000fe40003f86270 */
[----:B------:R-:W-:Y:S02]  /*5160*/  ISETP.GE.AND P3, PT, R7, RZ, PT ;  /* 0x000000ff0700720c */ /* 0x000fe40003f66270 */
[----:B------:R-:W-:Y:S03]  /*5170*/  ISETP.NE.AND P0, PT, R4, RZ, PT ;  /* 0x000000ff0400720c */ /* 0x000fe60003f05270 */
[----:B------:R-:W-:Y:S02]  /*5180*/  @P5 IADD3 R6, R6, 0x1, RZ ;  /* 0x0000000106065810 */ /* 0x000fe40007ffe0ff */
[----:B------:R-:W-:Y:S04]  /*5190*/  @P6 VIADD R8, R8, 0x1 ;  /* 0x0000000108086836 */ /* 0x000fe80000000000 */
[----:B------:R-:W-:Y:S02]  /*51a0*/  @!P4 IMAD.MOV R8, RZ, RZ, -R8 ;  /* 0x000000ffff08c224 */ /* 0x000fe400078e0a08 */
[----:B------:R-:W-:Y:S04]  /*51b0*/  @!P3 IADD3 R6, -R6, RZ, RZ ;  /* 0x000000ff0606b210 */ /* 0x000fe80007ffe1ff */
        /* <DEDUP_REMOVED lines=11> */
[----:B------:R-:W-:Y:S02]  /*5270*/  SHF.R.S32.HI R13, RZ, 0x1f, R0 ;  /* 0x0000001fff0d7819 */ /* 0x000fe40000011400 */
[----:B--2---:R-:W-:Y:S03]  /*5280*/  IADD3 R16, -R12, R7, RZ ;  /* 0x000000070c107210 */ /* 0x004fe60007ffe1ff */
[C---:B------:R-:W-:Y:S02]  /*5290*/  IMAD R12, R13.reuse, UR14, RZ ;  /* 0x0000000e0d0c7c24 */ /* 0x040fe4000f8e02ff */
[----:B------:R-:W-:Y:S01]  /*52a0*/  IMAD R13, R13, UR8, RZ ;  /* 0x000000080d0d7c24 */ /* 0x000fe2000f8e02ff */
[----:B------:R-:W-:Y:S01]  /*52b0*/  SHF.R.S32.HI R14, RZ, 0x1f, R16 ;  /* 0x0000001fff0e7819 */ /* 0x000fe20000011410 */
[----:B------:R-:W-:Y:S04]  /*52c0*/  IMAD.WIDE.U32 R18, R16, UR10, RZ ;  /* 0x0000000a10127c25 */ /* 0x000fe8000f8e00ff */
[----:B------:R-:W-:Y:S02]  /*52d0*/  IMAD R7, R14, UR10, RZ ;  /* 0x0000000a0e077c24 */ /* 0x000fe4000f8e02ff */
[----:B------:R-:W-:Y:S02]  /*52e0*/  IMAD R12, R0, UR15, R12 ;  /* 0x0000000f000c7c24 */ /* 0x000fe4000f8e020c */
[----:B------:R-:W-:Y:S02]  /*52f0*/  IMAD R7, R16, UR11, R7 ;  /* 0x0000000b10077c24 */ /* 0x000fe4000f8e0207 */
[----:B------:R-:W-:Y:S02]  /*5300*/  IMAD.IADD R21, R21, 0x1, R12 ;  /* 0x0000000115157824 */ /* 0x000fe400078e020c */
[----:B------:R-:W-:Y:S01]  /*5310*/  IMAD R13, R0, UR9, R13 ;  /* 0x00000009000d7c24 */ /* 0x000fe2000f8e020d */
[----:B------:R-:W-:Y:S01]  /*5320*/  IADD3 R19, R19, R7, RZ ;  /* 0x0000000713137210 */ /* 0x000fe20007ffe0ff */
[----:B------:R-:W-:Y:S02]  /*5330*/  IMAD R7, R14, UR12, RZ ;  /* 0x0000000c0e077c24 */ /* 0x000fe4000f8e02ff */
[----:B------:R-:W-:Y:S04]  /*5340*/  IMAD.WIDE.U32 R20, R16, UR12, R20 ;  /* 0x0000000c10147c25 */ /* 0x000fe8000f8e0014 */
[----:B------:R-:W-:Y:S01]  /*5350*/  IMAD.WIDE.U32 R18, R0, UR8, R18 ;  /* 0x0000000800127c25 */ /* 0x000fe2000f8e0012 */
[----:B------:R-:W-:Y:S03]  /*5360*/  LEA R80, P3, R20, R80, 0x1 ;  /* 0x0000005014507211 */ /* 0x000fe600078608ff */
[----:B------:R-:W-:Y:S01]  /*5370*/  IMAD R7, R16, UR13, R7 ;  /* 0x0000000d10077c24 */ /* 0x000fe2000f8e0207 */
[C---:B------:R-:W-:Y:S02]  /*5380*/  LEA R78, P0, R18.reuse, R78, 0x1 ;  /* 0x0000004e124e7211 */ /* 0x040fe400078008ff */
[----:B------:R-:W-:Y:S01]  /*5390*/  IADD3 R14, R19, R13, RZ ;  /* 0x0000000d130e7210 */ /* 0x000fe20007ffe0ff */
[----:B------:R-:W-:Y:S03]  /*53a0*/  IMAD.IADD R12, R21, 0x1, R7 ;  /* 0x00000001150c7824 */ /* 0x000fe600078e0207 */
[----:B------:R-:W-:Y:S02]  /*53b0*/  LEA.HI.X R77, R18, R77, R14, 0x1, P0 ;  /* 0x0000004d124d7211 */ /* 0x000fe400000f0c0e */
[----:B------:R-:W-:Y:S01]  /*53c0*/  LEA.HI.X R81, R20, R81, R12, 0x1, P3 ;  /* 0x0000005114517211 */ /* 0x000fe200018f0c0c */
[----:B------:R-:W-:Y:S06]  /*53d0*/  BRA `(.L_x_4052) ;  /* 0x0000000000247947 */ /* 0x000fec0003800000 */
.L_x_4051:
        /* <DEDUP_REMOVED lines=9> */
.L_x_4052:
[----:B------:R-:W-:Y:S04]  /*5470*/  IADD3 R11, R11, -0x1, RZ ;  /* 0xffffffff0b0b7810 */ /* 0x000fe80007ffe0ff */
[----:B------:R-:W-:Y:S11]  /*5480*/  ISETP.GT.AND P0, PT, R11, R69, PT ;  /* 0x000000450b00720c */ /* 0x000ff60003f04270 */
[----:B------:R-:W-:Y:S02]  /*5490*/  @!UPT UIADD3 URZ, URZ, URZ, URZ ;  /* 0x0000003f3f3ff290 */ /* 0x000fe4000fffe03f */
[----:B------:R-:W-:Y:S05]  /*54a0*/  @P0 BRA `(.L_x_4053) ;  /* 0xffffffcc00c80947 */ /* 0x000fea000383ffff */
.L_x_4023:
[----:B------:R-:W1:Y:S01]  /*54b0*/  S2UR UR4, SR_CgaCtaId ;  /* 0x00000000000479c3 */ /* 0x000e620000008800 */
[----:B------:R-:W-:Y:S01]  /*54c0*/  ULDC UR5, c[0x0][0x2e0] ;  /* 0x0000b80000057ab9 */ /* 0x000fe20000000800 */
[----:B------:R-:W-:-:S06]  /*54d0*/  UMOV UR10, 0x400 ;  /* 0x00000400000a7882 */ /* 0x000fcc0000000000 */
[----:B------:R-:W-:Y:S01]  /*54e0*/  BAR.SYNC.DEFER_BLOCKING 0x0 ;  /* 0x0000000000007b1d */ /* 0x000fe20000010000 */
[----:B------:R-:W-:-:S05]  /*54f0*/  ISETP.NE.AND P0, PT, RZ, UR5, PT ;  /* 0x00000005ff007c0c */ /* 0x000fca000bf05270 */
[----:B------:R-:W-:Y:S01]  /*5500*/  ULDC.64 UR8, c[0x0][0x240] ;  /* 0x0000900000087ab9 */ /* 0x000fe20000000a00 */
[----:B------:R-:W-:Y:S01]  /*5510*/  BSSY B2, `(.L_x_4054) ;  /* 0x0000192000027945 */ /* 0x000fe20003800000 */
[----:B------:R-:W-:Y:S02]  /*5520*/  USHF.L.U32 UR11, UR8, 0x5, URZ ;  /* 0x00000005080b7899 */ /* 0x000fe4000800063f */
[----:B-1----:R-:W-:Y:S02]  /*5530*/  ULEA UR4, UR4, UR10, 0x18 ;  /* 0x0000000a04047291 */ /* 0x002fe4000f8ec03f */
[----:B------:R-:W-:-:S04]  /*5540*/  USHF.L.U64.HI UR10, UR8, 0x5, UR9 ;  /* 0x00000005080a7899 */ /* 0x000fc80008010209 */
[----:B------:R-:W-:Y:S01]  /*5550*/  LEA R149, R97, UR4, 0x1 ;  /* 0x0000000461957c11 */ /* 0x000fe2000f8e08ff */
[----:B------:R-:W-:Y:S07]  /*5560*/  @!P0 BRA `(.L_x_4055) ;  /* 0x0000001400a48947 */ /* 0x000fee0003800000 */
[----:B------:R-:W1:Y:S01]  /*5570*/  LDC.64 R2, c[0x0][0x300] ;  /* 0x0000c000ff027b82 */ /* 0x000e620000000a00 */
[----:B------:R-:W-:Y:S01]  /*5580*/  IMAD.MOV.U32 R4, RZ, RZ, RZ ;  /* 0x000000ffff047224 */ /* 0x000fe200078e00ff */
[----:B------:R-:W2:Y:S01]  /*5590*/  S2R R87, SR_CTAID.X ;  /* 0x0000000000577919 */ /* 0x000ea20000002500 */
[----:B------:R-:W-:Y:S01]  /*55a0*/  ULDC.64 UR8, c[0x0][0x210] ;  /* 0x0000840000087ab9 */ /* 0x000fe20000000a00 */
[----:B-1----:R-:W-:-:S04]  /*55b0*/  ISETP.NE.U32.AND P0, PT, R2, RZ, PT ;  /* 0x000000ff0200720c */ /* 0x002fc80003f05070 */
[----:B------:R-:W-:-:S13]  /*55c0*/  ISETP.NE.AND.EX P0, PT, R3, RZ, PT, P0 ;  /* 0x000000ff0300720c */ /* 0x000fda0003f05300 */
[----:B------:R-:W1:Y:S02]  /*55d0*/  @P0 LDC.64 R6, c[0x0][0x300] ;  /* 0x0000c000ff060b82 */ /* 0x000e640000000a00 */
[----:B-1----:R-:W-:-:S05]  /*55e0*/  @P0 IMAD.WIDE R6, R143, 0x4, R6 ;  /* 0x000000048f060825 */ /* 0x002fca00078e0206 */
[----:B------:R-:W5:Y:S01]  /*55f0*/  @P0 LDG.E R4, desc[UR6][R6.64] ;  /* 0x0000000606040981 */ /* 0x000f62000c1e1900 */
[----:B--2---:R-:W-:Y:S01]  /*5600*/  IMAD R3, R87, 0x40, R56 ;  /* 0x0000004057037824 */ /* 0x004fe200078e0238 */
[C---:B------:R-:W-:Y:S01]  /*5610*/  LEA R10, P3, R108.reuse, UR8, 0x1 ;  /* 0x000000086c0a7c11 */ /* 0x040fe2000f8608ff */
[----:B------:R-:W-:Y:S02]  /*5620*/  IMAD.SHL.U32 R21, R59, 0x20, RZ ;  /* 0x000000203b157824 */ /* 0x000fe400078e00ff */
[----:B------:R-:W-:Y:S01]  /*5630*/  IMAD R23, R87, -0x40, R142 ;  /* 0xffffffc057177824 */ /* 0x000fe200078e028e */
[C---:B------:R-:W-:Y:S01]  /*5640*/  LEA.HI.X R11, R108.reuse, UR9, R55, 0x1, P3 ;  /* 0x000000096c0b7c11 */ /* 0x040fe200098f0c37 */
[----:B-----5:R-:W-:Y:S01]  /*5650*/  IMAD.IADD R4, R3, 0x1, R4 ;  /* 0x0000000103047824 */ /* 0x020fe200078e0204 */
        /* <DEDUP_REMOVED lines=9> */
[----:B------:R-:W-:-:S03]  /*56f0*/  LEA.HI.X R29, R3, UR9, R2, 0x1, P1 ;  /* 0x00000009031d7c11 */ /* 0x000fc600088f0c02 */
[--C-:B------:R-:W-:Y:S02]  /*5700*/  IMAD.X R58, R58, 0x1, R4.reuse, P5 ;  /* 0x000000013a3a7824 */ /* 0x100fe400028e0604 */
[----:B------:R-:W-:Y:S01]  /*5710*/  IMAD.X R20, R57, 0x1, R4, P4 ;  /* 0x0000000139147824 */ /* 0x000fe200020e0604 */
[----:B------:R-:W-:Y:S06]  /*5720*/  @!P0 BRA `(.L_x_4056) ;  /* 0x0000000800008947 */ /* 0x000fec0003800000 */
[----:B------:R-:W1:Y:S01]  /*5730*/  S2R R0, SR_TID.X ;  /* 0x0000000000007919 */ /* 0x000e620000002100 */
[----:B------:R-:W-:Y:S01]  /*5740*/  ISETP.GE.AND P0, PT, R106, R23, PT ;  /* 0x000000176a00720c */ /* 0x000fe20003f06270 */
[----:B------:R-:W-:Y:S03]  /*5750*/  BSSY B1, `(.L_x_4057) ;  /* 0x000003e000017945 */ /* 0x000fe60003800000 */
[----:B-1----:R-:W-:-:S13]  /*5760*/  ISETP.LT.OR P0, PT, R0, -0x3, P0 ;  /* 0xfffffffd0000780c */ /* 0x002fda0000701670 */
        /* <DEDUP_REMOVED lines=21> */
[C---:B---345:R-:W-:Y:S01]  /*58c0*/  SHF.L.U32 R12, R9.reuse, 0x10, RZ ;  /* 0x00000010090c7819 */ /* 0x078fe200000006ff */
        /* <DEDUP_REMOVED lines=10> */
[----:B------:R-:W-:Y:S01]  /*5970*/  LOP3.LUT R16, R5, 0xffff0000, RZ, 0xc0, !PT ;  /* 0xffff000005107812 */ /* 0x000fe200078ec0ff */
[-C--:B------:R-:W-:Y:S01]  /*5980*/  FMUL.FTZ R17, R7, R8.reuse ;  /* 0x0000000807117220 */ /* 0x080fe20000410000 */
[----:B------:R-:W-:Y:S01]  /*5990*/  FMUL.FTZ R20, R12, R8 ;  /* 0x000000080c147220 */ /* 0x000fe20000410000 */
[-C--:B------:R-:W-:Y:S01]  /*59a0*/  FMUL.FTZ R8, R11, R10.reuse ;  /* 0x0000000a0b087220 */ /* 0x080fe20000410000 */
[----:B------:R-:W-:Y:S01]  /*59b0*/  FMUL.FTZ R10, R13, R10 ;  /* 0x0000000a0d0a7220 */ /* 0x000fe20000410000 */
[----:B------:R-:W-:Y:S01]  /*59c0*/  SHF.L.U32 R2, R2, 0x10, RZ ;  /* 0x0000001002027819 */ /* 0x000fe200000006ff */
[----:B------:R-:W-:Y:S01]  /*59d0*/  IMAD.U32 R5, R5, 0x10000, RZ ;  /* 0x0001000005057824 */ /* 0x000fe200078e00ff */
[C---:B------:R-:W-:Y:S01]  /*59e0*/  LOP3.LUT R18, R4.reuse, 0xffff0000, RZ, 0xc0, !PT ;  /* 0xffff000004127812 */ /* 0x040fe200078ec0ff */
[----:B------:R-:W-:Y:S01]  /*59f0*/  FFMA.FTZ R11, R11, R16, R10 ;  /* 0x000000100b0b7223 */ /* 0x000fe2000001000a */
[----:B------:R-:W-:Y:S01]  /*5a00*/  SHF.L.U32 R4, R4, 0x10, RZ ;  /* 0x0000001004047819 */ /* 0x000fe200000006ff */
[-C--:B------:R-:W-:Y:S01]  /*5a10*/  FMUL.FTZ R10, R15, R2.reuse ;  /* 0x000000020f0a7220 */ /* 0x080fe20000410000 */
[----:B------:R-:W-:Y:S01]  /*5a20*/  FMUL.FTZ R2, R9, R2 ;  /* 0x0000000209027220 */ /* 0x000fe20000410000 */
[-C--:B------:R-:W-:Y:S01]  /*5a30*/  FFMA.FTZ R17, R12, R18.reuse, -R17 ;  /* 0x000000120c117223 */ /* 0x080fe20000010811 */
[----:B------:R-:W-:Y:S01]  /*5a40*/  FFMA.FTZ R20, R7, R18, R20 ;  /* 0x0000001207147223 */ /* 0x000fe20000010014 */
[-C--:B------:R-:W-:Y:S01]  /*5a50*/  FMUL.FTZ R7, R19, R3.reuse ;  /* 0x0000000313077220 */ /* 0x080fe20000410000 */
[C---:B------:R-:W-:Y:S01]  /*5a60*/  FMUL.FTZ R12, R14.reuse, R3 ;  /* 0x000000030e0c7220 */ /* 0x040fe20000410000 */
[----:B------:R-:W-:Y:S01]  /*5a70*/  FFMA.FTZ R8, R13, R16, -R8 ;  /* 0x000000100d087223 */ /* 0x000fe20000010808 */
        /* <DEDUP_REMOVED lines=8> */
.L_x_4060:
[----:B------:R-:W-:Y:S05]  /*5b00*/  BSYNC B0 ;  /* 0x0000000000007941 */ /* 0x000fea0003800000 */
.L_x_4059:
[----:B-----5:R2:W-:Y:S04]  /*5b10*/  STS.64 [R149], R8 ;  /* 0x0000000895007388 */ /* 0x0205e80000000a00 */
[----:B------:R2:W-:Y:S02]  /*5b20*/  STS.64 [R149+0x8], R10 ;  /* 0x0000080a95007388 */ /* 0x0005e40000000a00 */
.L_x_4058:
[----:B------:R-:W-:Y:S05]  /*5b30*/  BSYNC B1 ;  /* 0x0000000000017941 */ /* 0x000fea0003800000 */
.L_x_4057:
[----:B--2---:R-:W-:-:S05]  /*5b40*/  VIADD R8, R106, 0x20 ;  /* 0x000000206a087836 */ /* 0x004fca0000000000 */
        /* <DEDUP_REMOVED lines=22> */
[----:B------:R-:W2:Y:S01]  /*5cb0*/  LDG.E.64 R4, desc[UR6][R4.64] ;  /* 0x0000000604047981 */ /* 0x000ea2000c1e1b00 */
[C---:B-----5:R-:W-:Y:S01]  /*5cc0*/  LOP3.LUT R0, R29.reuse, 0xffff0000, RZ, 0xc0, !PT ;  /* 0xffff00001d007812 */ /* 0x060fe200078ec0ff */
[----:B------:R-:W-:Y:S01]  /*5cd0*/  IMAD.U32 R6, R29, 0x10000, RZ ;  /* 0x000100001d067824 */ /* 0x000fe200078e00ff */
[C---:B------:R-:W-:Y:S01]  /*5ce0*/  LOP3.LUT R10, R31.reuse, 0xffff0000, RZ, 0xc0, !PT ;  /* 0xffff00001f0a7812 */ /* 0x040fe200078ec0ff */
[----:B------:R-:W-:Y:S01]  /*5cf0*/  IMAD.U32 R11, R31, 0x10000, RZ ;  /* 0x000100001f0b7824 */ /* 0x000fe200078e00ff */
[----:B---34-:R-:W-:Y:S02]  /*5d00*/  SHF.L.U32 R12, R30, 0x10, RZ ;  /* 0x000000101e0c7819 */ /* 0x018fe400000006ff */
[----:B------:R-:W-:-:S02]  /*5d10*/  SHF.L.U32 R7, R28, 0x10, RZ ;  /* 0x000000101c077819 */ /* 0x000fc400000006ff */
[----:B------:R-:W-:Y:S02]  /*5d20*/  LOP3.LUT R30, R30, 0xffff0000, RZ, 0xc0, !PT ;  /* 0xffff00001e1e7812 */ /* 0x000fe400078ec0ff */
[----:B------:R-:W-:Y:S02]  /*5d30*/  LOP3.LUT R28, R28, 0xffff0000, RZ, 0xc0, !PT ;  /* 0xffff00001c1c7812 */ /* 0x000fe400078ec0ff */
[C---:B--2---:R-:W-:Y:S01]  /*5d40*/  LOP3.LUT R9, R2.reuse, 0xffff0000, RZ, 0xc0, !PT ;  /* 0xffff000002097812 */ /* 0x044fe200078ec0ff */
[----:B------:R-:W-:Y:S01]  /*5d50*/  IMAD.U32 R2, R2, 0x10000, RZ ;  /* 0x0001000002027824 */ /* 0x000fe200078e00ff */
[----:B------:R-:W-:Y:S02]  /*5d60*/  LOP3.LUT R14, R3, 0xffff0000, RZ, 0xc0, !PT ;  /* 0xffff0000030e7812 */ /* 0x000fe400078ec0ff */
[----:B------:R-:W-:Y:S01]  /*5d70*/  LOP3.LUT R17, R4, 0xffff0000, RZ, 0xc0, !PT ;  /* 0xffff000004117812 */ /* 0x000fe200078ec0ff */
[-C--:B------:R-:W-:Y:S01]  /*5d80*/  FMUL.FTZ R13, R0, R9.reuse ;  /* 0x00000009000d7220 */ /* 0x080fe20000410000 */
[----:B------:R-:W-:Y:S01]  /*5d90*/  LOP3.LUT R15, R5, 0xffff0000, RZ, 0xc0, !PT ;  /* 0xffff0000050f7812 */ /* 0x000fe200078ec0ff */
[----:B------:R-:W-:Y:S01]  /*5da0*/  FMUL.FTZ R9, R6, R9 ;  /* 0x0000000906097220 */ /* 0x000fe20000410000 */
[----:B------:R-:W-:Y:S01]  /*5db0*/  SHF.L.U32 R3, R3, 0x10, RZ ;  /* 0x0000001003037819 */ /* 0x000fe200000006ff */
[-C--:B------:R-:W-:Y:S01]  /*5dc0*/  FMUL.FTZ R16, R10, R14.reuse ;  /* 0x0000000e0a107220 */ /* 0x080fe20000410000 */
[-C--:B------:R-:W-:Y:S01]  /*5dd0*/  FFMA.FTZ R13, R6, R17.reuse, -R13 ;  /* 0x00000011060d7223 */ /* 0x080fe2000001080d */
[----:B------:R-:W-:Y:S01]  /*5de0*/  FFMA.FTZ R0, R0, R17, R9 ;  /* 0x0000001100007223 */ /* 0x000fe20000010009 */
[C---:B------:R-:W-:Y:S01]  /*5df0*/  FMUL.FTZ R19, R11.reuse, R14 ;  /* 0x0000000e0b137220 */ /* 0x040fe20000410000 */
[----:B------:R-:W-:Y:S01]  /*5e00*/  FFMA.FTZ R16, R11, R15, -R16 ;  /* 0x0000000f0b107223 */ /* 0x000fe20000010810 */
[----:B------:R-:W-:Y:S01]  /*5e10*/  SHF.L.U32 R5, R5, 0x10, RZ ;  /* 0x0000001005057819 */ /* 0x000fe200000006ff */
[----:B------:R-:W-:Y:S01]  /*5e20*/  FMUL.FTZ R9, R30, R3 ;  /* 0x000000031e097220 */ /* 0x000fe20000410000 */
[----:B------:R-:W-:-:S02]  /*5e30*/  IMAD.U32 R4, R4, 0x10000, RZ ;  /* 0x0001000004047824 */ /* 0x000fc400078e00ff */
[-C--:B------:R-:W-:Y:S01]  /*5e40*/  FMUL.FTZ R6, R28, R2.reuse ;  /* 0x000000021c067220 */ /* 0x080fe20000410000 */
[C---:B------:R-:W-:Y:S01]  /*5e50*/  FMUL.FTZ R11, R7.reuse, R2 ;  /* 0x00000002070b7220 */ /* 0x040fe20000410000 */
[----:B------:R-:W-:Y:S01]  /*5e60*/  FMUL.FTZ R3, R12, R3 ;  /* 0x000000030c037220 */ /* 0x000fe20000410000 */
        /* <DEDUP_REMOVED lines=9> */
.L_x_4063:
[----:B------:R-:W-:Y:S05]  /*5f00*/  BSYNC B0 ;  /* 0x0000000000007941 */ /* 0x000fea0003800000 */
.L_x_4062:
[----:B-----5:R1:W-:Y:S01]  /*5f10*/  STS.128 [R149+0x800], R28 ;  /* 0x0008001c95007388 */ /* 0x0203e20000000c00 */
[----:B------:R-:W-:Y:S05]  /*5f20*/  BRA `(.L_x_4061) ;  /* 0x0000000c00c07947 */ /* 0x000fea0003800000 */
.L_x_4056:
        /* <DEDUP_REMOVED lines=51> */
[----:B------:R-:W-:Y:S01]  /*6260*/  LOP3.LUT R31, R5, 0xffff0000, RZ, 0xc0, !PT ;  /* 0xffff0000051f7812 */ /* 0x000fe200078ec0ff */
[C---:B------:R-:W-:Y:S01]  /*6270*/  IMAD.U32 R5, R7.reuse, 0x10000, RZ ;  /* 0x0001000007057824 */ /* 0x040fe200078e00ff */
[----:B------:R-:W-:Y:S01]  /*6280*/  LOP3.LUT R32, R7, 0xffff0000, RZ, 0xc0, !PT ;  /* 0xffff000007207812 */ /* 0x000fe200078ec0ff */
[C---:B---3--:R-:W-:Y:S01]  /*6290*/  IMAD.U32 R7, R9.reuse, 0x10000, RZ ;  /* 0x0001000009077824 */ /* 0x048fe200078e00ff */
[----:B------:R-:W-:Y:S02]  /*62a0*/  LOP3.LUT R34, R9, 0xffff0000, RZ, 0xc0, !PT ;  /* 0xffff000009227812 */ /* 0x000fe400078ec0ff */
[C---:B------:R-:W-:Y:S01]  /*62b0*/  SHF.L.U32 R35, R10.reuse, 0x10, RZ ;  /* 0x000000100a237819 */ /* 0x040fe200000006ff */
        /* <DEDUP_REMOVED lines=15> */
[C---:B----4-:R-:W-:Y:S01]  /*63b0*/  IMAD.U32 R5, R13.reuse, 0x10000, RZ ;  /* 0x000100000d057824 */ /* 0x050fe200078e00ff */
[----:B------:R-:W-:Y:S01]  /*63c0*/  LOP3.LUT R13, R13, 0xffff0000, RZ, 0xc0, !PT ;  /* 0xffff00000d0d7812 */ /* 0x000fe200078ec0ff */
[----:B------:R-:W-:Y:S01]  /*63d0*/  @!P0 FADD.FTZ R33, -R33, -RZ ;  /* 0x800000ff21218221 */ /* 0x000fe20000010100 */
[----:B------:R-:W-:Y:S01]  /*63e0*/  FMUL.FTZ R34, R31, R34 ;  /* 0x000000221f227220 */ /* 0x000fe20000410000 */
[----:B------:R-:W-:Y:S01]  /*63f0*/  @!P0 FADD.FTZ R35, -R35, -RZ ;  /* 0x800000ff23238221 */ /* 0x000fe20000010100 */
[----:B------:R-:W-:Y:S01]  /*6400*/  FMUL.FTZ R32, R32, R11 ;  /* 0x0000000b20207220 */ /* 0x000fe20000410000 */
[C---:B------:R-:W-:Y:S01]  /*6410*/  SHF.L.U32 R7, R12.reuse, 0x10, RZ ;  /* 0x000000100c077819 */ /* 0x040fe200000006ff */
[----:B------:R-:W-:Y:S01]  /*6420*/  FMUL.FTZ R19, R19, R8 ;  /* 0x0000000813137220 */ /* 0x000fe20000410000 */
[----:B------:R-:W-:Y:S01]  /*6430*/  LOP3.LUT R6, R12, 0xffff0000, RZ, 0xc0, !PT ;  /* 0xffff00000c067812 */ /* 0x000fe200078ec0ff */
[C---:B------:R-:W-:Y:S01]  /*6440*/  IMAD.U32 R8, R15.reuse, 0x10000, RZ ;  /* 0x000100000f087824 */ /* 0x040fe200078e00ff */
[----:B------:R-:W-:Y:S01]  /*6450*/  SHF.L.U32 R12, R14, 0x10, RZ ;  /* 0x000000100e0c7819 */ /* 0x000fe200000006ff */
[----:B------:R-:W-:Y:S01]  /*6460*/  FMUL.FTZ R33, R26, R33 ;  /* 0x000000211a217220 */ /* 0x000fe20000410000 */
[----:B------:R-:W-:Y:S01]  /*6470*/  LOP3.LUT R11, R14, 0xffff0000, RZ, 0xc0, !PT ;  /* 0xffff00000e0b7812 */ /* 0x000fe200078ec0ff */
        /* <DEDUP_REMOVED lines=14> */
[----:B------:R-:W-:Y:S02]  /*6560*/  MOV R17, R3 ;  /* 0x0000000300117202 */ /* 0x000fe40000000f00 */
.L_x_4067:
[----:B------:R-:W-:Y:S05]  /*6570*/  BSYNC B0 ;  /* 0x0000000000007941 */ /* 0x000fea0003800000 */
.L_x_4066:
[----:B-----5:R1:W-:Y:S04]  /*6580*/  STS.64 [R149], R16 ;  /* 0x0000001095007388 */ /* 0x0203e80000000a00 */
[----:B------:R1:W-:Y:S02]  /*6590*/  STS.64 [R149+0x8], R18 ;  /* 0x0000081295007388 */ /* 0x0003e40000000a00 */
.L_x_4065:
[----:B------:R-:W-:Y:S05]  /*65a0*/  BSYNC B1 ;  /* 0x0000000000017941 */ /* 0x000fea0003800000 */
.L_x_4064:
        /* <DEDUP_REMOVED lines=20> */
[----:B------:R-:W-:Y:S02]  /*66f0*/  @P0 SHF.R.S32.HI R62, RZ, 0x1, R62 ;  /* 0x00000001ff3e0819 */ /* 0x000fe4000001143e */
[----:B------:R-:W-:Y:S02]  /*6700*/  @P0 IADD3 R59, -R9, RZ, RZ ;  /* 0x000000ff093b0210 */ /* 0x000fe40007ffe1ff */
[----:B------:R-:W-:-:S03]  /*6710*/  IADD3 R2, P1, R3, R0, RZ ;  /* 0x0000000003027210 */ /* 0x000fc60007f3e0ff */
[----:B---34-:R-:W-:Y:S01]  /*6720*/  IMAD.WIDE R12, R59, 0x2, R28 ;  /* 0x000000023b0c7825 */ /* 0x018fe200078e021c */
[----:B------:R-:W-:Y:S02]  /*6730*/  LEA.HI.X.SX32 R3, R3, R20, 0x1, P1 ;  /* 0x0000001403037211 */ /* 0x000fe400008f0eff */
[----:B-1----:R-:W-:-:S03]  /*6740*/  LEA R16, P1, R2, UR8, 0x1 ;  /* 0x0000000802107c11 */ /* 0x002fc6000f8208ff */
[----:B------:R-:W3:Y:S01]  /*6750*/  LDG.E.128 R12, desc[UR6][R12.64] ;  /* 0x000000060c0c7981 */ /* 0x000ee2000c1e1d00 */
        /* <DEDUP_REMOVED lines=10> */
[C---:B-----5:R-:W-:Y:S01]  /*6800*/  SHF.L.U32 R3, R4.reuse, 0x10, RZ ;  /* 0x0000001004037819 */ /* 0x060fe200000006ff */
[C---:B--2---:R-:W-:Y:S01]  /*6810*/  IMAD.U32 R10, R5.reuse, 0x10000, RZ ;  /* 0x00010000050a7824 */ /* 0x044fe200078e00ff */
[----:B------:R-:W-:Y:S01]  /*6820*/  LOP3.LUT R2, R4, 0xffff0000, RZ, 0xc0, !PT ;  /* 0xffff000004027812 */ /* 0x000fe200078ec0ff */
[C---:B------:R-:W-:Y:S01]  /*6830*/  IMAD.U32 R9, R6.reuse, 0x10000, RZ ;  /* 0x0001000006097824 */ /* 0x040fe200078e00ff */
[----:B------:R-:W-:Y:S02]  /*6840*/  LOP3.LUT R0, R5, 0xffff0000, RZ, 0xc0, !PT ;  /* 0xffff000005007812 */ /* 0x000fe400078ec0ff */
[----:B------:R-:W-:Y:S02]  /*6850*/  LOP3.LUT R5, R6, 0xffff0000, RZ, 0xc0, !PT ;  /* 0xffff000006057812 */ /* 0x000fe400078ec0ff */
[C---:B------:R-:W-:Y:S02]  /*6860*/  LOP3.LUT R4, R7.reuse, 0xffff0000, RZ, 0xc0, !PT ;  /* 0xffff000007047812 */ /* 0x040fe400078ec0ff */
[----:B------:R-:W-:Y:S01]  /*6870*/  SHF.L.U32 R24, R7, 0x10, RZ ;  /* 0x0000001007187819 */ /* 0x000fe200000006ff */
[C---:B---3--:R-:W-:Y:S01]  /*6880*/  IMAD.U32 R11, R12.reuse, 0x10000, RZ ;  /* 0x000100000c0b7824 */ /* 0x048fe200078e00ff */
[----:B------:R-:W-:Y:S01]  /*6890*/  LOP3.LUT R7, R12, 0xffff0000, RZ, 0xc0, !PT ;  /* 0xffff00000c077812 */ /* 0x000fe200078ec0ff */
[C---:B------:R-:W-:Y:S01]  /*68a0*/  IMAD.U32 R6, R13.reuse, 0x10000, RZ ;  /* 0x000100000d067824 */ /* 0x040fe200078e00ff */
[----:B------:R-:W-:Y:S01]  /*68b0*/  LOP3.LUT R26, R13, 0xffff0000, RZ, 0xc0, !PT ;  /* 0xffff00000d1a7812 */ /* 0x000fe200078ec0ff */
[----:B------:R-:W-:Y:S01]  /*68c0*/  IMAD.U32 R12, R15, 0x10000, RZ ;  /* 0x000100000f0c7824 */ /* 0x000fe200078e00ff */
[----:B------:R-:W-:-:S02]  /*68d0*/  SHF.L.U32 R25, R14, 0x10, RZ ;  /* 0x000000100e197819 */ /* 0x000fc400000006ff */
[----:B------:R-:W-:Y:S01]  /*68e0*/  LOP3.LUT R13, R14, 0xffff0000, RZ, 0xc0, !PT ;  /* 0xffff00000e0d7812 */ /* 0x000fe200078ec0ff */
[----:B----4-:R-:W-:Y:S01]  /*68f0*/  IMAD.U32 R28, R16, 0x10000, RZ ;  /* 0x00010000101c7824 */ /* 0x010fe200078e00ff */
[----:B------:R-:W-:Y:S01]  /*6900*/  LOP3.LUT R27, R15, 0xffff0000, RZ, 0xc0, !PT ;  /* 0xffff00000f1b7812 */ /* 0x000fe200078ec0ff */
        /* <DEDUP_REMOVED lines=12> */
[----:B------:R-:W-:Y:S01]  /*69d0*/  FMUL.FTZ R28, R11, R28 ;  /* 0x0000001c0b1c7220 */ /* 0x000fe20000410000 */
[----:B------:R-:W-:Y:S01]  /*69e0*/  @!P0 FADD.FTZ R16, -R16, -RZ ;  /* 0x800000ff10108221 */ /* 0x000fe20000010100 */
[----:B------:R-:W-:Y:S01]  /*69f0*/  @!P0 FADD.FTZ R18, -R18, -RZ ;  /* 0x800000ff12128221 */ /* 0x000fe20000010100 */
[----:B------:R-:W-:Y:S01]  /*6a00*/  FMUL.FTZ R17, R12, R17 ;  /* 0x000000110c117220 */ /* 0x000fe20000410000 */
[----:B------:R-:W-:Y:S01]  /*6a10*/  @!P0 FADD.FTZ R29, -R29, -RZ ;  /* 0x800000ff1d1d8221 */ /* 0x000fe20000010100 */
[C---:B------:R-:W-:Y:S01]  /*6a20*/  SHF.L.U32 R12, R20.reuse, 0x10, RZ ;  /* 0x00000010140c7819 */ /* 0x040fe200000006ff */
[----:B------:R-:W-:Y:S01]  /*6a30*/  FMUL.FTZ R7, R7, R14 ;  /* 0x0000000e07077220 */ /* 0x000fe20000410000 */
[----:B------:R-:W-:Y:S01]  /*6a40*/  LOP3.LUT R11, R20, 0xffff0000, RZ, 0xc0, !PT ;  /* 0xffff0000140b7812 */ /* 0x000fe200078ec0ff */
[----:B------:R-:W-:Y:S01]  /*6a50*/  FMUL.FTZ R27, R27, R18 ;  /* 0x000000121b1b7220 */ /* 0x000fe20000410000 */
[----:B------:R-:W-:Y:S01]  /*6a60*/  SHF.L.U32 R18, R22, 0x10, RZ ;  /* 0x0000001016127819 */ /* 0x000fe200000006ff */
[----:B------:R-:W-:Y:S01]  /*6a70*/  FMUL.FTZ R15, R6, R15 ;  /* 0x0000000f060f7220 */ /* 0x000fe20000410000 */
[----:B------:R-:W-:Y:S01]  /*6a80*/  LOP3.LUT R14, R22, 0xffff0000, RZ, 0xc0, !PT ;  /* 0xffff0000160e7812 */ /* 0x000fe200078ec0ff */
[----:B------:R-:W-:Y:S01]  /*6a90*/  FMUL.FTZ R16, R13, R16 ;  /* 0x000000100d107220 */ /* 0x000fe20000410000 */
[----:B------:R-:W-:Y:S01]  /*6aa0*/  LOP3.LUT R20, R21, 0xffff0000, RZ, 0xc0, !PT ;  /* 0xffff000015147812 */ /* 0x000fe200078ec0ff */
[----:B------:R-:W-:Y:S01]  /*6ab0*/  FMUL.FTZ R29, R26, R29 ;  /* 0x0000001d1a1d7220 */ /* 0x000fe20000410000 */
[----:B------:R-:W-:Y:S01]  /*6ac0*/  LOP3.LUT R22, R23, 0xffff0000, RZ, 0xc0, !PT ;  /* 0xffff000017167812 */ /* 0x000fe200078ec0ff */
[----:B------:R-:W-:-:S02]  /*6ad0*/  IMAD.U32 R6, R21, 0x10000, RZ ;  /* 0x0001000015067824 */ /* 0x000fc400078e00ff */
[----:B------:R-:W-:Y:S01]  /*6ae0*/  FMUL.FTZ R30, R25, R30 ;  /* 0x0000001e191e7220 */ /* 0x000fe20000410000 */
[----:B------:R-:W-:Y:S02]  /*6af0*/  IMAD.U32 R13, R23, 0x10000, RZ ;  /* 0x00010000170d7824 */ /* 0x000fe400078e00ff */
        /* <DEDUP_REMOVED lines=13> */
.L_x_4069:
[----:B------:R-:W-:Y:S05]  /*6bd0*/  BSYNC B0 ;  /* 0x0000000000007941 */ /* 0x000fea0003800000 */
.L_x_4068:
[----:B-----5:R1:W-:Y:S01]  /*6be0*/  STS.128 [R149+0x800], R4 ;  /* 0x0008000495007388 */ /* 0x0203e20000000c00 */
[----:B------:R-:W-:Y:S05]  /*6bf0*/  BRA `(.L_x_4061) ;  /* 0x00000000008c7947 */ /* 0x000fea0003800000 */
.L_x_4055:
[----:B------:R-:W1:Y:S01]  /*6c00*/  S2R R87, SR_CTAID.X ;  /* 0x0000000000577919 */ /* 0x000e620000002500 */
[----:B------:R-:W-:Y:S01]  /*6c10*/  IADD3 R8, R106, 0x20, RZ ;  /* 0x000000206a087810 */ /* 0x000fe20007ffe0ff */
[----:B------:R-:W-:Y:S01]  /*6c20*/  BSSY B0, `(.L_x_4070) ;  /* 0x0000012000007945 */ /* 0x000fe20003800000 */
[----:B-1----:R-:W-:-:S05]  /*6c30*/  IMAD R3, R87, -0x40, R142 ;  /* 0xffffffc057037824 */ /* 0x002fca00078e028e */
        /* <DEDUP_REMOVED lines=16> */
.L_x_4071:
[----:B------:R-:W-:Y:S05]  /*6d40*/  BSYNC B0 ;  /* 0x0000000000007941 */ /* 0x000fea0003800000 */
.L_x_4070:
        /* <DEDUP_REMOVED lines=14> */
.L_x_4061:
[----:B------:R-:W-:Y:S05]  /*6e30*/  BSYNC B2 ;  /* 0x0000000000027941 */ /* 0x000fea0003800000 */
.L_x_4054:
[----:B------:R-:W5:Y:S01]  /*6e40*/  S2R R55, SR_TID.X ;  /* 0x0000000000377919 */ /* 0x000f620000002100 */
[----:B------:R-:W-:Y:S01]  /*6e50*/  VIADD R148, R52, 0xffffffff ;  /* 0xffffffff34947836 */ /* 0x000fe20000000000 */
[--C-:B------:R-:W-:Y:S01]  /*6e60*/  SHF.R.S32.HI R9, RZ, 0x1, R54.reuse ;  /* 0x00000001ff097819 */ /* 0x100fe20000011436 */
[----:B------:R-:W-:Y:S01]  /*6e70*/  ULDC.64 UR12, c[0x0][0x218] ;  /* 0x00008600000c7ab9 */ /* 0x000fe20000000a00 */
[----:B-1----:R-:W-:Y:S01]  /*6e80*/  SHF.R.S32.HI R6, RZ, 0x1f, R54 ;  /* 0x0000001fff067819 */ /* 0x002fe20000011436 */
[----:B------:R-:W-:Y:S01]  /*6e90*/  IMAD.SHL.U32 R0, R148, 0x80, RZ ;  /* 0x0000008094007824 */ /* 0x000fe200078e00ff */
[----:B------:R-:W-:Y:S01]  /*6ea0*/  LOP3.LUT R54, R54, 0x7fffffe, RZ, 0xc0, !PT ;  /* 0x07fffffe36367812 */ /* 0x000fe200078ec0ff */
[----:B------:R-:W-:Y:S01]  /*6eb0*/  BSSY B0, `(.L_x_4072) ;  /* 0x0000038000007945 */ /* 0x000fe20003800000 */
[----:B------:R-:W-:Y:S01]  /*6ec0*/  LEA.HI R6, R6, R9, RZ, 0x2 ;  /* 0x0000000906067211 */ /* 0x000fe200078f10ff */
[----:B------:R-:W-:Y:S01]  /*6ed0*/  IMAD.IADD R5, R53, 0x1, -R0 ;  /* 0x0000000135057824 */ /* 0x000fe200078e0a00 */
[----:B------:R-:W-:-:S02]  /*6ee0*/  LEA R146, P4, R102, UR12, 0x1 ;  /* 0x0000000c66927c11 */ /* 0x000fc4000f8808ff */
[----:B------:R-:W-:Y:S02]  /*6ef0*/  LOP3.LUT R6, R6, 0xfffffffc, RZ, 0xc0, !PT ;  /* 0xfffffffc06067812 */ /* 0x000fe400078ec0ff */
[CC--:B------:R-:W-:Y:S02]  /*6f00*/  ISETP.GE.AND P6, PT, R8.reuse, R5.reuse, PT ;  /* 0x000000050800720c */ /* 0x0c0fe40003fc6270 */
[-C--:B------:R-:W-:Y:S01]  /*6f10*/  ISETP.GE.AND P1, PT, R8, R5.reuse, PT ;  /* 0x000000050800720c */ /* 0x080fe20003f26270 */
[----:B------:R-:W-:Y:S01]  /*6f20*/  IMAD.IADD R6, R9, 0x1, -R6 ;  /* 0x0000000109067824 */ /* 0x000fe200078e0a06 */
[CC--:B------:R-:W-:Y:S02]  /*6f30*/  ISETP.GE.AND P0, PT, R106.reuse, R5.reuse, PT ;  /* 0x000000056a00720c */ /* 0x0c0fe40003f06270 */
[----:B------:R-:W-:Y:S01]  /*6f40*/  ISETP.GE.AND P3, PT, R106, R5, PT ;  /* 0x000000056a00720c */ /* 0x000fe20003f66270 */
[----:B--2---:R-:W-:Y:S01]  /*6f50*/  IMAD.SHL.U32 R11, R6, 0x40, RZ ;  /* 0x00000040060b7824 */ /* 0x004fe200078e00ff */
[----:B------:R-:W-:-:S04]  /*6f60*/  LEA.HI.X R147, R102, UR13, R105, 0x1, P4 ;  /* 0x0000000d66937c11 */ /* 0x000fc8000a0f0c69 */
[----:B------:R-:W-:Y:S02]  /*6f70*/  LOP3.LUT R11, R11, 0xc0, RZ, 0xc0, !PT ;  /* 0x000000c00b0b7812 */ /* 0x000fe400078ec0ff */
[----:B-----5:R-:W-:-:S04]  /*6f80*/  SHF.R.S32.HI R96, RZ, 0x1f, R55 ;  /* 0x0000001fff607819 */ /* 0x020fc80000011437 */
[CC--:B------:R-:W-:Y:S02]  /*6f90*/  LEA.HI R2, R96.reuse, R55.reuse, RZ, 0x4 ;  /* 0x0000003760027211 */ /* 0x0c0fe400078f20ff */
[----:B------:R-:W-:Y:S02]  /*6fa0*/  LEA.HI R3, R96, R55, RZ, 0x3 ;  /* 0x0000003760037211 */ /* 0x000fe400078f18ff */
[----:B------:R-:W-:Y:S02]  /*6fb0*/  SHF.R.S32.HI R4, RZ, 0x4, R2 ;  /* 0x00000004ff047819 */ /* 0x000fe40000011402 */
[----:B------:R-:W-:Y:S02]  /*6fc0*/  LOP3.LUT R2, R2, 0xfffffff0, RZ, 0xc0, !PT ;  /* 0xfffffff002027812 */ /* 0x000fe400078ec0ff */
[----:B------:R-:W-:Y:S02]  /*6fd0*/  LEA.HI R7, R4, R4, RZ, 0x1 ;  /* 0x0000000404077211 */ /* 0x000fe400078f08ff */
[----:B------:R-:W-:Y:S01]  /*6fe0*/  LOP3.LUT R8, R3, 0xfffffff8, RZ, 0xc0, !PT ;  /* 0xfffffff803087812 */ /* 0x000fe200078ec0ff */
[----:B------:R-:W-:Y:S01]  /*6ff0*/  IMAD.IADD R97, R55, 0x1, -R2 ;  /* 0x0000000137617824 */ /* 0x000fe200078e0a02 */
[----:B------:R-:W-:-:S02]  /*7000*/  LOP3.LUT R7, R7, 0xfffffffe, RZ, 0xc0, !PT ;  /* 0xfffffffe07077812 */ /* 0x000fc400078ec0ff */
[----:B------:R-:W-:Y:S01]  /*7010*/  SHF.R.S32.HI R10, RZ, 0x3, R3 ;  /* 0x00000003ff0a7819 */ /* 0x000fe20000011403 */
[----:B------:R-:W-:Y:S01]  /*7020*/  IMAD.IADD R9, R55, 0x1, -R8 ;  /* 0x0000000137097824 */ /* 0x000fe200078e0a08 */
[----:B------:R-:W-:Y:S01]  /*7030*/  LEA.HI R96, R96, R55, RZ, 0x5 ;  /* 0x0000003760607211 */ /* 0x000fe200078f28ff */
[----:B------:R-:W-:Y:S01]  /*7040*/  IMAD.IADD R8, R4, 0x1, -R7 ;  /* 0x0000000104087824 */ /* 0x000fe200078e0a07 */
[----:B------:R-:W-:Y:S01]  /*7050*/  LEA.HI R3, R3, R10, RZ, 0x1 ;  /* 0x0000000a03037211 */ /* 0x000fe200078f08ff */
[----:B------:R-:W-:Y:S01]  /*7060*/  IMAD.IADD R54, R97, 0x1, -R54 ;  /* 0x0000000161367824 */ /* 0x000fe200078e0a36 */
[----:B------:R-:W-:Y:S01]  /*7070*/  SHF.R.S32.HI R4, RZ, 0x1f, R97 ;  /* 0x0000001fff047819 */ /* 0x000fe20000011461 */
[----:B---34-:R-:W-:Y:S01]  /*7080*/  IMAD.SHL.U32 R14, R8, 0x8, RZ ;  /* 0x00000008080e7824 */ /* 0x018fe200078e00ff */
[----:B------:R-:W-:Y:S02]  /*7090*/  LEA.HI R7, R9, R9, RZ, 0x1 ;  /* 0x0000000909077211 */ /* 0x000fe400078f08ff */
[----:B------:R-:W-:-:S02]  /*70a0*/  LOP3.LUT R3, R3, 0xfffffffe, RZ, 0xc0, !PT ;  /* 0xfffffffe03037812 */ /* 0x000fc400078ec0ff */
[----:B------:R-:W-:Y:S01]  /*70b0*/  LEA.HI R97, R4, R97, RZ, 0x3 ;  /* 0x0000006104617211 */ /* 0x000fe200078f18ff */
[C---:B------:R-:W-:Y:S01]  /*70c0*/  VIADD R4, R106.reuse, 0x40 ;  /* 0x000000406a047836 */ /* 0x040fe20000000000 */
[----:B------:R-:W-:Y:S01]  /*70d0*/  LOP3.LUT R2, R7, 0xfffffffe, RZ, 0xc0, !PT ;  /* 0xfffffffe07027812 */ /* 0x000fe200078ec0ff */
[----:B------:R-:W-:Y:S01]  /*70e0*/  VIADD R106, R106, 0x60 ;  /* 0x000000606a6a7836 */ /* 0x000fe20000000000 */
[----:B------:R-:W-:Y:S01]  /*70f0*/  SHF.R.S32.HI R7, RZ, 0x1, R7 ;  /* 0x00000001ff077819 */ /* 0x000fe20000011407 */
[----:B------:R-:W-:Y:S01]  /*7100*/  IMAD.IADD R10, R10, 0x1, -R3 ;  /* 0x000000010a0a7824 */ /* 0x000fe200078e0a03 */
[-C--:B------:R-:W-:Y:S01]  /*7110*/  ISETP.GE.AND P5, PT, R4, R5.reuse, PT ;  /* 0x000000050400720c */ /* 0x080fe20003fa6270 */
[----:B------:R-:W-:Y:S01]  /*7120*/  IMAD.IADD R9, R9, 0x1, -R2 ;  /* 0x0000000109097824 */ /* 0x000fe200078e0a02 */
[----:B------:R-:W-:Y:S01]  /*7130*/  ISETP.GE.AND P4, PT, R106, R5, PT ;  /* 0x000000056a00720c */ /* 0x000fe20003f86270 */
[----:B------:R-:W-:Y:S01]  /*7140*/  IMAD.SHL.U32 R97, R97, 0x20, RZ ;  /* 0x0000002061617824 */ /* 0x000fe200078e00ff */
[----:B------:R-:W-:Y:S01]  /*7150*/  SHF.R.S32.HI R86, RZ, 0x5, R96 ;  /* 0x00000005ff567819 */ /* 0x000fe20000011460 */
[----:B------:R-:W-:-:S02]  /*7160*/  IMAD.SHL.U32 R10, R10, 0x8, RZ ;  /* 0x000000080a0a7824 */ /* 0x000fc400078e00ff */
[----:B------:R-:W-:Y:S01]  /*7170*/  IMAD.SHL.U32 R12, R7, 0x40, RZ ;  /* 0x00000040070c7824 */ /* 0x000fe200078e00ff */
[----:B------:R-:W-:Y:S07]  /*7180*/  @P0 BRA `(.L_x_4073) ;  /* 0x0000000000280947 */ /* 0x000fee0003800000 */
        /* <DEDUP_REMOVED lines=10> */
.L_x_4073:
[----:B------:R-:W-:Y:S05]  /*7230*/  BSYNC B0 ;  /* 0x0000000000007941 */ /* 0x000fea0003800000 */
.L_x_4072:
        /* <DEDUP_REMOVED lines=12> */
.L_x_4075:
[----:B------:R-:W-:Y:S05]  /*7300*/  BSYNC B0 ;  /* 0x0000000000007941 */ /* 0x000fea0003800000 */
.L_x_4074:
[----:B------:R-:W-:Y:S04]  /*7310*/  BSSY B0, `(.L_x_4076) ;  /* 0x000000d000007945 */ /* 0x000fe80003800000 */
[----:B------:R-:W-:Y:S05]  /*7320*/  @P5 BRA `(.L_x_4077) ;  /* 0x00000000002c5947 */ /* 0x000fea0003800000 */
[----:B------:R-:W-:Y:S02]  /*7330*/  ULDC UR5, c[0x0][0x2d0] ;  /* 0x0000b40000057ab9 */ /* 0x000fe40000000800 */
[----:B------:R-:W-:-:S13]  /*7340*/  ISETP.GE.AND P0, PT, R84, UR5, PT ;  /* 0x0000000554007c0c */ /* 0x000fda000bf06270 */
[----:B------:R1:W-:Y:S01]  /*7350*/  @P0 STS.128 [R149+0x2000], RZ ;  /* 0x002000ff95000388 */ /* 0x0003e20000000c00 */
[----:B------:R-:W-:Y:S05]  /*7360*/  @P0 BRA `(.L_x_4077) ;  /* 0x00000000001c0947 */ /* 0x000fea0003800000 */
[----:B----4-:R-:W4:Y:S02]  /*7370*/  LDC.64 R2, c[0x0][0x248] ;  /* 0x00009200ff027b82 */ /* 0x010f240000000a00 */
[----:B----4-:R-:W-:-:S04]  /*7380*/  LEA R16, P0, R2, R146, 0x7 ;  /* 0x0000009202107211 */ /* 0x010fc800078038ff */
[----:B------:R-:W-:-:S05]  /*7390*/  LEA.HI.X R17, R2, R147, R3, 0x7, P0 ;  /* 0x0000009302117211 */ /* 0x000fca00000f3c03 */
[----:B------:R-:W-:Y:S01]  /*73a0*/  @!PT LDS RZ, [RZ] ;  /* 0x00000000fffff984 */ /* 0x000fe20000000800 */
[----:B------:R-:W-:Y:S01]  /*73b0*/  @!PT LDS RZ, [RZ] ;  /* 0x00000000fffff984 */ /* 0x000fe20000000800 */
[----:B------:R-:W-:Y:S01]  /*73c0*/  @!PT LDS RZ, [RZ] ;  /* 0x00000000fffff984 */ /* 0x000fe20000000800 */
[----:B------:R4:W-:Y:S04]  /*73d0*/  LDGSTS.E.BYPASS.LTC128B.128 [R149+0x2000], desc[UR6][R16.64] ;  /* 0x0200000010957fae */ /* 0x0009e8000b901d46 */
.L_x_4077:
[----:B------:R-:W-:Y:S05]  /*73e0*/  BSYNC B0 ;  /* 0x0000000000007941 */ /* 0x000fea0003800000 */
.L_x_4076:
[----:B------:R-:W-:Y:S04]  /*73f0*/  BSSY B0, `(.L_x_4078) ;  /* 0x000000e000007945 */ /* 0x000fe80003800000 */
[----:B------:R-:W-:Y:S05]  /*7400*/  @P4 BRA `(.L_x_4079) ;  /* 0x0000000000304947 */ /* 0x000fea0003800000 */
[----:B------:R-:W-:Y:S02]  /*7410*/  ULDC UR5, c[0x0][0x2d0] ;  /* 0x0000b40000057ab9 */ /* 0x000fe40000000800 */
[----:B------:R-:W-:-:S13]  /*7420*/  ISETP.GE.AND P0, PT, R84, UR5, PT ;  /* 0x0000000554007c0c */ /* 0x000fda000bf06270 */
[----:B------:R1:W-:Y:S01]  /*7430*/  @P0 STS.128 [R149+0x2800], RZ ;  /* 0x002800ff95000388 */ /* 0x0003e20000000c00 */
[----:B------:R-:W-:Y:S05]  /*7440*/  @P0 BRA `(.L_x_4079) ;  /* 0x0000000000200947 */ /* 0x000fea0003800000 */
[----:B----4-:R-:W4:Y:S02]  /*7450*/  LDC.64 R2, c[0x0][0x248] ;  /* 0x00009200ff027b82 */ /* 0x010f240000000a00 */
[----:B----4-:R-:W-:-:S04]  /*7460*/  IMAD.WIDE.U32 R16, R2, 0xc0, R146 ;  /* 0x000000c002107825 */ /* 0x010fc800078e0092 */
[----:B------:R-:W-:-:S05]  /*7470*/  IMAD R3, R3, 0xc0, RZ ;  /* 0x000000c003037824 */ /* 0x000fca00078e02ff */
[----:B------:R-:W-:-:S05]  /*7480*/  IADD3 R17, R3, R17, RZ ;  /* 0x0000001103117210 */ /* 0x000fca0007ffe0ff */
[----:B------:R-:W-:Y:S01]  /*7490*/  @!PT LDS RZ, [RZ] ;  /* 0x00000000fffff984 */ /* 0x000fe20000000800 */
[----:B------:R-:W-:Y:S01]  /*74a0*/  @!PT LDS RZ, [RZ] ;  /* 0x00000000fffff984 */ /* 0x000fe20000000800 */
[----:B------:R-:W-:Y:S01]  /*74b0*/  @!PT LDS RZ, [RZ] ;  /* 0x00000000fffff984 */ /* 0x000fe20000000800 */
[----:B------:R4:W-:Y:S02]  /*74c0*/  LDGSTS.E.BYPASS.LTC128B.128 [R149+0x2800], desc[UR6][R16.64] ;  /* 0x0280000010957fae */ /* 0x0009e4000b901d46 */
.L_x_4079:
[----:B------:R-:W-:Y:S05]  /*74d0*/  BSYNC B0 ;  /* 0x0000000000007941 */ /* 0x000fea0003800000 */
.L_x_4078:
[----:B------:R-:W0:Y:S01]  /*74e0*/  LDGDEPBAR ;  /* 0x00000000000079af */ /* 0x000e220000000000 */
[----:B----4-:R-:W-:Y:S01]  /*74f0*/  LOP3.LUT R3, R12, 0xc0, RZ, 0xc0, !PT ;  /* 0x000000c00c037812 */ /* 0x010fe200078ec0ff */
[----:B------:R-:W-:Y:S01]  /*7500*/  IMAD R9, R8, 0x8, R9 ;  /* 0x0000000808097824 */ /* 0x000fe200078e0209 */
[----:B------:R-:W-:Y:S01]  /*7510*/  LOP3.LUT R97, R97, 0xffffff00, RZ, 0xc0, !PT ;  /* 0xffffff0061617812 */ /* 0x000fe200078ec0ff */
[----:B------:R-:W-:Y:S01]  /*7520*/  ULDC.64 UR10, c[0x0][0x220] ;  /* 0x00008800000a7ab9 */ /* 0x000fe20000000a00 */
[----:B------:R-:W-:Y:S01]  /*7530*/  LOP3.LUT R2, R11, 0x8, R14, 0xf8, !PT ;  /* 0x000000080b027812 */ /* 0x000fe200078ef80e */
[----:B------:R-:W-:Y:S01]  /*7540*/  BSSY B0, `(.L_x_4080) ;  /* 0x0000021000007945 */ /* 0x000fe20003800000 */
[----:B------:R-:W-:Y:S01]  /*7550*/  LOP3.LUT R10, R3, 0x8, R10, 0xf8, !PT ;  /* 0x00000008030a7812 */ /* 0x000fe200078ef80a */
[----:B------:R-:W-:Y:S01]  /*7560*/  IMAD R13, R86, 0x200, R97 ;  /* 0x00000200560d7824 */ /* 0x000fe200078e0261 */
[----:B------:R-:W-:Y:S02]  /*7570*/  SHF.R.U32.HI R11, RZ, 0x3, R11 ;  /* 0x00000003ff0b7819 */ /* 0x000fe4000001160b */
[----:B------:R-:W-:Y:S01]  /*7580*/  SHF.R.U32.HI R3, RZ, 0x3, R3 ;  /* 0x00000003ff037819 */ /* 0x000fe20000011603 */
[----:B------:R-:W-:Y:S01]  /*7590*/  IMAD R13, R54, 0x20, R13 ;  /* 0x00000020360d7824 */ /* 0x000fe200078e020d */
[----:B------:R-:W-:-:S02]  /*75a0*/  LOP3.LUT R2, R2, R11, RZ, 0x3c, !PT ;  /* 0x0000000b02027212 */ /* 0x000fc400078e3cff */
[----:B------:R-:W-:Y:S02]  /*75b0*/  LOP3.LUT R10, R10, R3, RZ, 0x3c, !PT ;  /* 0x000000030a0a7212 */ /* 0x000fe400078e3cff */
[----:B------:R-:W-:Y:S01]  /*75c0*/  LEA R154, P0, R98, UR10, 0x1 ;  /* 0x0000000a629a7c11 */ /* 0x000fe2000f8008ff */
[----:B------:R-:W-:Y:S01]  /*75d0*/  IMAD.IADD R136, R2, 0x1, R13 ;  /* 0x0000000102887824 */ /* 0x000fe200078e020d */
[-C--:B------:R-:W-:Y:S01]  /*75e0*/  ISETP.GE.AND P5, PT, R4, R5.reuse, PT ;  /* 0x000000050400720c */ /* 0x080fe20003fa6270 */
[----:B------:R-:W-:Y:S01]  /*75f0*/  IMAD.U32 R134, R9, 0x20, R10 ;  /* 0x0000002009867824 */ /* 0x000fe200078e000a */
[----:B------:R-:W-:Y:S02]  /*7600*/  ISETP.GE.AND P4, PT, R106, R5, PT ;  /* 0x000000056a00720c */ /* 0x000fe40003f86270 */
        /* <DEDUP_REMOVED lines=20> */
.L_x_4081:
[----:B------:R-:W-:Y:S05]  /*7750*/  BSYNC B0 ;  /* 0x0000000000007941 */ /* 0x000fea0003800000 */
.L_x_4080:
        /* <DEDUP_REMOVED lines=13> */
.L_x_4083:
[----:B------:R-:W-:Y:S05]  /*7830*/  BSYNC B0 ;  /* 0x0000000000007941 */ /* 0x000fea0003800000 */
.L_x_4082:
        /* <DEDUP_REMOVED lines=14> */
.L_x_4085:
[----:B------:R-:W-:Y:S05]  /*7920*/  BSYNC B0 ;  /* 0x0000000000007941 */ /* 0x000fea0003800000 */
.L_x_4084:
        /* <DEDUP_REMOVED lines=8> */
[----:B------:R-:W-:-:S05]  /*79b0*/  MOV R152, R154 ;  /* 0x0000009a00987202 */ /* 0x000fca0000000f00 */
[----:B-1----:R-:W-:-:S04]  /*79c0*/  IMAD.WIDE.U32 R8, R4, 0xc0, R152 ;  /* 0x000000c004087825 */ /* 0x002fc800078e0098 */
[----:B------:R-:W-:-:S05]  /*79d0*/  IMAD R5, R5, 0xc0, RZ ;  /* 0x000000c005057824 */ /* 0x000fca00078e02ff */
[----:B------:R-:W-:-:S05]  /*79e0*/  IADD3 R9, R5, R9, RZ ;  /* 0x0000000905097210 */ /* 0x000fca0007ffe0ff */
[----:B------:R-:W-:Y:S01]  /*79f0*/  @!PT LDS RZ, [RZ] ;  /* 0x00000000fffff984 */ /* 0x000fe20000000800 */
[----:B------:R-:W-:Y:S01]  /*7a00*/  @!PT LDS RZ, [RZ] ;  /* 0x00000000fffff984 */ /* 0x000fe20000000800 */
[----:B------:R-:W-:Y:S01]  /*7a10*/  @!PT LDS RZ, [RZ] ;  /* 0x00000000fffff984 */ /* 0x000fe20000000800 */
[----:B------:R1:W-:Y:S02]  /*7a20*/  LDGSTS.E.BYPASS.LTC128B.128 [R149+0x4800], desc[UR6][R8.64] ;  /* 0x0480000008957fae */ /* 0x0003e4000b901d46 */
.L_x_4087:
[----:B------:R-:W-:Y:S05]  /*7a30*/  BSYNC B0 ;  /* 0x0000000000007941 */ /* 0x000fea0003800000 */
.L_x_4086:
[----:B------:R-:W-:Y:S01]  /*7a40*/  LDSM.16.M88.4 R24, [R136] ;  /* 0x000000008818783b */ /* 0x000fe20000000200 */
[----:B------:R-:W-:Y:S01]  /*7a50*/  LOP3.LUT P0, RZ, R7, 0x2, RZ, 0xc0, !PT ;  /* 0x0000000207ff7812 */ /* 0x000fe2000780c0ff */
[----:B------:R-:W-:Y:S01]  /*7a60*/  IMAD.MOV.U32 R3, RZ, RZ, 0x20 ;  /* 0x00000020ff037424 */ /* 0x000fe200078e00ff */
[----:B------:R-:W-:Y:S01]  /*7a70*/  LOP3.LUT P1, RZ, R6, 0x2, RZ, 0xc0, !PT ;  /* 0x0000000206ff7812 */ /* 0x000fe2000782c0ff */
[----:B------:R-:W5:Y:S01]  /*7a80*/  LDSM.16.M88.4 R68, [R134+0x1800] ;  /* 0x001800008644783b */ /* 0x000f620000000200 */
[----:B-1----:R-:W-:Y:S01]  /*7a90*/  VIADD R4, R134, 0x1000 ;  /* 0x0000100086047836 */ /* 0x002fe20000000000 */
[----:B------:R-:W-:Y:S01]  /*7aa0*/  LOP3.LUT R96, R96, 0xffffffe0, RZ, 0xc0, !PT ;  /* 0xffffffe060607812 */ /* 0x000fe200078ec0ff */
[----:B------:R-:W-:Y:S01]  /*7ab0*/  VIADD R133, R134, 0x1020 ;  /* 0x0000102086857836 */ /* 0x000fe20000000000 */
[----:B------:R-:W-:Y:S01]  /*7ac0*/  SEL R3, R3, 0xffffffe0, !P1 ;  /* 0xffffffe003037807 */ /* 0x000fe20004800000 */
[----:B------:R-:W1:Y:S01]  /*7ad0*/  LDSM.16.M88.4 R60, [R134+0x1c00] ;  /* 0x001c0000863c783b */ /* 0x000e620000000200 */
[----:B------:R-:W-:Y:S01]  /*7ae0*/  IMAD R87, R87, 0x4, R86 ;  /* 0x0000000457577824 */ /* 0x000fe200078e0256 */
[----:B------:R-:W-:Y:S01]  /*7af0*/  ULDC UR5, c[0x0][0x398] ;  /* 0x0000e60000057ab9 */ /* 0x000fe20000000800 */
[----:B------:R-:W-:Y:S01]  /*7b00*/  IMAD.SHL.U32 R86, R55, 0x2, RZ ;  /* 0x0000000237567824 */ /* 0x000fe200078e00ff */
[----:B------:R-:W-:Y:S01]  /*7b10*/  LDSM.16.M88.4 R48, [R134+0x2000] ;  /* 0x002000008630783b */ /* 0x000fe20000000200 */
[----:B------:R-:W-:-:S02]  /*7b20*/  IMAD.IADD R135, R136, 0x1, R3 ;  /* 0x0000000188877824 */ /* 0x000fc400078e0203 */
[----:B------:R-:W-:Y:S01]  /*7b30*/  @P0 VIADD R133, R4, 0xffffffe0 ;  /* 0xffffffe004850836 */ /* 0x000fe20000000000 */
[----:B------:R-:W-:Y:S01]  /*7b40*/  LDSM.16.M88.4 R16, [R134+0x1000] ;  /* 0x001000008610783b */ /* 0x000fe20000000200 */
[----:B------:R-:W-:Y:S01]  /*7b50*/  LOP3.LUT R86, R86, 0x6, RZ, 0xc0, !PT ;  /* 0x0000000656567812 */ /* 0x000fe200078ec0ff */
[----:B------:R-:W-:Y:S02]  /*7b60*/  IMAD R97, R54, 0x20, R97 ;  /* 0x0000002036617824 */ /* 0x000fe400078e0261 */
[----:B------:R-:W-:Y:S01]  /*7b70*/  LDSM.16.M88.4 R28, [R135] ;  /* 0x00000000871c783b */ /* 0x000fe20000000200 */
[C---:B------:R-:W-:Y:S02]  /*7b80*/  VIADD R130, R133.reuse, 0x400 ;  /* 0x0000040085827836 */ /* 0x040fe40000000000 */
[C---:B------:R-:W-:Y:S01]  /*7b90*/  VIADD R129, R133.reuse, 0x800 ;  /* 0x0000080085817836 */ /* 0x040fe20000000000 */
[----:B------:R-:W2:Y:S01]  /*7ba0*/  LDSM.16.M88.4 R88, [R133+0x800] ;  /* 0x000800008558783b */ /* 0x000ea20000000200 */
[----:B------:R-:W-:-:S02]  /*7bb0*/  VIADD R128, R133, 0xc00 ;  /* 0x00000c0085807836 */ /* 0x000fc40000000000 */
[C---:B------:R-:W-:Y:S01]  /*7bc0*/  VIADD R127, R133.reuse, 0x1000 ;  /* 0x00001000857f7836 */ /* 0x040fe20000000000 */
[----:B------:R-:W3:Y:S01]  /*7bd0*/  LDSM.16.M88.4 R40, [R134+0x2400] ;  /* 0x002400008628783b */ /* 0x000ee20000000200 */
[C---:B------:R-:W-:Y:S02]  /*7be0*/  VIADD R126, R133.reuse, 0x1400 ;  /* 0x00001400857e7836 */ /* 0x040fe40000000000 */
[C---:B------:R-:W-:Y:S01]  /*7bf0*/  VIADD R125, R133.reuse, 0x1800 ;  /* 0x00001800857d7836 */ /* 0x040fe20000000000 */
[----:B------:R-:W4:Y:S01]  /*7c00*/  LDSM.16.M88.4 R80, [R133+0xc00] ;  /* 0x000c00008550783b */ /* 0x000f220000000200 */
[----:B------:R-:W-:-:S03]  /*7c10*/  VIADD R124, R133, 0x1c00 ;  /* 0x00001c00857c7836 */ /* 0x000fc60000000000 */
[----:B------:R-:W4:Y:S04]  /*7c20*/  LDSM.16.M88.4 R76, [R133+0x1000] ;  /* 0x00100000854c783b */ /* 0x000f280000000200 */
[----:B------:R-:W4:Y:S01]  /*7c30*/  LDSM.16.M88.4 R8, [R134+0x1400] ;  /* 0x001400008608783b */ /* 0x000f220000000200 */
[C---:B-----5:R-:W-:Y:S03]  /*7c40*/  HMMA.16816.F32.BF16 R72, R24.reuse, R68, RZ ;  /* 0x000000441848723c */ /* 0x060fe600000418ff */
[----:B------:R-:W5:Y:S04]  /*7c50*/  LDSM.16.M88.4 R32, [R134+0x2800] ;  /* 0x002800008620783b */ /* 0x000f680000000200 */
[----:B------:R-:W-:Y:S01]  /*7c60*/  LDSM.16.M88.4 R4, [R133] ;  /* 0x000000008504783b */ /* 0x000fe20000000200 */
[C---:B------:R-:W-:Y:S03]  /*7c70*/  HMMA.16816.F32.BF16 R68, R24.reuse, R70, RZ ;  /* 0x000000461844723c */ /* 0x040fe600000418ff */
[----:B------:R-:W-:Y:S03]  /*7c80*/  LDSM.16.M88.4 R92, [R134+0x2c00] ;  /* 0x002c0000865c783b */ /* 0x000fe60000000200 */
[C---:B-1----:R-:W-:Y:S01]  /*7c90*/  HMMA.16816.F32.BF16 R64, R24.reuse, R60, RZ ;  /* 0x0000003c1840723c */ /* 0x042fe200000418ff */
[----:B------:R-:W-:Y:S04]  /*7ca0*/  LDSM.16.M88.4 R108, [R133+0x400] ;  /* 0x00040000856c783b */ /* 0x000fe80000000200 */
[----:B------:R-:W0:Y:S01]  /*7cb0*/  LDGDEPBAR ;  /* 0x00000000000079af */ /* 0x000e220000000000 */
[----:B------:R-:W-:Y:S06]  /*7cc0*/  HMMA.16816.F32.BF16 R60, R24, R62, RZ ;  /* 0x0000003e183c723c */ /* 0x000fec00000418ff */
[C---:B--2---:R-:W-:Y:S06]  /*7cd0*/  HMMA.16816.F32.BF16 R72, R28.reuse, R88, R72 ;  /* 0x000000581c48723c */ /* 0x044fec0000041848 */
[----:B------:R-:W-:Y:S01]  /*7ce0*/  HMMA.16816.F32.BF16 R68, R28, R90, R68 ;  /* 0x0000005a1c44723c */ /* 0x000fe20000041844 */
[----:B------:R-:W1:Y:S05]  /*7cf0*/  LDSM.16.M88.4 R88, [R133+0x1400] ;  /* 0x001400008558783b */ /* 0x000e6a0000000200 */
[C---:B------:R-:W-:Y:S06]  /*7d00*/  HMMA.16816.F32.BF16 R56, R24.reuse, R48, RZ ;  /* 0x000000301838723c */ /* 0x040fec00000418ff */
[C---:B------:R-:W-:Y:S06]  /*7d10*/  HMMA.16816.F32.BF16 R48, R24.reuse, R50, RZ ;  /* 0x000000321830723c */ /* 0x040fec00000418ff */
[C---:B------:R-:W-:Y:S06]  /*7d20*/  HMMA.16816.F32.BF16 R20, R24.reuse, R16, RZ ;  /* 0x000000101814723c */ /* 0x040fec00000418ff */
[C---:B---3--:R-:W-:Y:S06]  /*7d30*/  HMMA.16816.F32.BF16 R44, R24.reuse, R40, RZ ;  /* 0x00000028182c723c */ /* 0x048fec00000418ff */
[----:B------:R-:W-:Y:S06]  /*7d40*/  HMMA.16816.F32.BF16 R16, R24, R18, RZ ;  /* 0x000000121810723c */ /* 0x000fec00000418ff */
[C---:B----4-:R-:W-:Y:S06]  /*7d50*/  HMMA.16816.F32.BF16 R64, R28.reuse, R80, R64 ;  /* 0x000000501c40723c */ /* 0x050fec0000041840 */
[C---:B------:R-:W-:Y:S01]  /*7d60*/  HMMA.16816.F32.BF16 R60, R28.reuse, R82, R60 ;  /* 0x000000521c3c723c */ /* 0x040fe2000004183c */
[----:B------:R-:W2:Y:S05]  /*7d70*/  LDSM.16.M88.4 R80, [R133+0x1800] ;  /* 0x001800008550783b */ /* 0x000eaa0000000200 */
[C---:B------:R-:W-:Y:S06]  /*7d80*/  HMMA.16816.F32.BF16 R56, R28.reuse, R76, R56 ;  /* 0x0000004c1c38723c */ /* 0x040fec0000041838 */
[----:B------:R-:W-:Y:S01]  /*7d90*/  HMMA.16816.F32.BF16 R48, R28, R78, R48 ;  /* 0x0000004e1c30723c */ /* 0x000fe20000041830 */
[----:B------:R-:W3:Y:S01]  /*7da0*/  LDSM.16.M88.4 R76, [R133+0x1c00] ;  /* 0x001c0000854c783b */ /* 0x000ee20000000200 */
[----:B------:R-:W-:-:S04]  /*7db0*/  DEPBAR.LE SB0, 0x0 ;  /* 0x000080000000791a */ /* 0x000fc80000000000 */
[C---:B------:R-:W-:Y:S06]  /*7dc0*/  HMMA.16816.F32.BF16 R12, R24.reuse, R8, RZ ;  /* 0x00000008180c723c */ /* 0x040fec00000418ff */
[----:B-----5:R-:W-:Y:S06]  /*7dd0*/  HMMA.16816.F32.BF16 R36, R24, R32, RZ ;  /* 0x000000201824723c */ /* 0x020fec00000418ff */
[C---:B-1----:R-:W-:Y:S06]  /*7de0*/  HMMA.16816.F32.BF16 R44, R28.reuse, R88, R44 ;  /* 0x000000581c2c723c */ /* 0x042fec000004182c */
[----:B------:R-:W-:Y:S01]  /*7df0*/  HMMA.16816.F32.BF16 R20, R28, R4, R20 ;  /* 0x000000041c14723c */ /* 0x000fe20000041814 */
[----:B------:R-:W-:-:S05]  /*7e00*/  IMAD.IADD R89, R55, 0x1, -R96 ;  /* 0x0000000137597824 */ /* 0x000fca00078e0a60 */
[----:B------:R-:W-:Y:S01]  /*7e10*/  HMMA.16816.F32.BF16 R16, R28, R6, R16 ;  /* 0x000000061c10723c */ /* 0x000fe20000041810 */
[----:B------:R-:W-:-:S04]  /*7e20*/  SHF.R.S32.HI R150, RZ, 0x1f, R89 ;  /* 0x0000001fff967819 */ /* 0x000fc80000011459 */
[----:B------:R-:W-:Y:S01]  /*7e30*/  LEA.HI R150, R150, R89, RZ, 0x2 ;  /* 0x0000005996967211 */ /* 0x000fe200078f10ff */
[----:B------:R-:W-:Y:S03]  /*7e40*/  HMMA.16816.F32.BF16 R32, R24, R34, RZ ;  /* 0x000000221820723c */ /* 0x000fe600000418ff */
[----:B------:R-:W-:-:S03]  /*7e50*/  SHF.R.S32.HI R150, RZ, 0x2, R150 ;  /* 0x00000002ff967819 */ /* 0x000fc60000011496 */
[----:B------:R-:W-:Y:S02]  /*7e60*/  HMMA.16816.F32.BF16 R4, R24, R92, RZ ;  /* 0x0000005c1804723c */ /* 0x000fe400000418ff */
[----:B------:R-:W-:-:S04]  /*7e70*/  IMAD.U32 R87, R87, 0x10, R150 ;  /* 0x0000001057577824 */ /* 0x000fc800078e0096 */
[----:B------:R-:W-:Y:S01]  /*7e80*/  HMMA.16816.F32.BF16 R8, R24, R10, RZ ;  /* 0x0000000a1808723c */ /* 0x000fe200000418ff */
[----:B------:R-:W-:-:S04]  /*7e90*/  IADD3 R54, -R142, 0x1, R87 ;  /* 0x000000018e367810 */ /* 0x000fc80007ffe157 */
[--C-:B------:R-:W-:Y:S01]  /*7ea0*/  IADD3 R54, R54, UR5, R53.reuse ;  /* 0x0000000536367c10 */ /* 0x100fe2000fffe035 */
[C---:B------:R-:W-:Y:S03]  /*7eb0*/  HMMA.16816.F32.BF16 R40, R24.reuse, R42, RZ ;  /* 0x0000002a1828723c */ /* 0x040fe600000418ff */
[C---:B------:R-:W-:Y:S02]  /*7ec0*/  VIMNMX R87, R54.reuse, R53, PT ;  /* 0x0000003536577248 */ /* 0x040fe40003fe0100 */
[----:B------:R-:W-:Y:S01]  /*7ed0*/  VIADDMNMX R96, R54, 0x8, R53, PT ;  /* 0x0000000836607846 */ /* 0x000fe20003800135 */
[----:B------:R-:W-:Y:S06]  /*7ee0*/  HMMA.16816.F32.BF16 R24, R24, R94, RZ ;  /* 0x0000005e1818723c */ /* 0x000fec00000418ff */
[C---:B------:R-:W-:Y:S06]  /*7ef0*/  HMMA.16816.F32.BF16 R12, R28.reuse, R108, R12 ;  /* 0x0000006c1c0c723c */ /* 0x040fec000004180c */
[C---:B--2---:R-:W-:Y:S06]  /*7f00*/  HMMA.16816.F32.BF16 R36, R28.reuse, R80, R36 ;  /* 0x000000501c24723c */ /* 0x044fec0000041824 */
[C---:B------:R-:W-:Y:S06]  /*7f10*/  HMMA.16816.F32.BF16 R32, R28.reuse, R82, R32 ;  /* 0x000000521c20723c */ /* 0x040fec0000041820 */
[C---:B---3--:R-:W-:Y:S06]  /*7f20*/  HMMA.16816.F32.BF16 R80, R28.reuse, R76, R4 ;  /* 0x0000004c1c50723c */ /* 0x048fec0000041804 */
[----:B------:R-:W-:Y:S01]  /*7f30*/  HMMA.16816.F32.BF16 R8, R28, R110, R8 ;  /* 0x0000006e1c08723c */ /* 0x000fe20000041808 */
[----:B------:R-:W-:-:S02]  /*7f40*/  IMAD.IADD R77, R0, 0x1, R86 ;  /* 0x00000001004d7824 */ /* 0x000fc400078e0256 */
[----:B------:R-:W-:Y:S02]  /*7f50*/  IMAD.IADD R4, R2, 0x1, R97 ;  /* 0x0000000102047824 */ /* 0x000fe400078e0261 */
[C---:B------:R-:W-:Y:S01]  /*7f60*/  VIADD R2, R77.reuse, 0x1 ;  /* 0x000000014d027836 */ /* 0x040fe20000000000 */
[C---:B------:R-:W-:Y:S01]  /*7f70*/  HMMA.16816.F32.BF16 R40, R28.reuse, R90, R40 ;  /* 0x0000005a1c28723c */ /* 0x040fe20000041828 */
[C---:B------:R-:W-:Y:S02]  /*7f80*/  VIADD R6, R77.reuse, 0x8 ;  /* 0x000000084d067836 */ /* 0x040fe40000000000 */
[C---:B------:R-:W-:Y:S01]  /*7f90*/  VIADD R5, R77.reuse, 0x9 ;  /* 0x000000094d057836 */ /* 0x040fe20000000000 */
[----:B------:R-:W-:Y:S01]  /*7fa0*/  BAR.SYNC.DEFER_BLOCKING 0x0 ;  /* 0x0000000000007b1d */ /* 0x000fe20000010000 */
[CC--:B------:R-:W-:Y:S01]  /*7fb0*/  ISETP.GE.AND P5, PT, R2.reuse, R87.reuse, PT ;  /* 0x000000570200720c */ /* 0x0c0fe20003fa6270 */
[----:B------:R-:W-:Y:S01]  /*7fc0*/  HMMA.16816.F32.BF16 R24, R28, R78, R24 ;  /* 0x0000004e1c18723c */ /* 0x000fe20000041818 */
[----:B------:R-:W-:Y:S01]  /*7fd0*/  ISETP.GE.AND P6, PT, R2, R96, PT ;  /* 0x000000600200720c */ /* 0x000fe20003fc6270 */
[----:B------:R-:W-:Y:S01]  /*7fe0*/  VIADD R2, R77, 0x10 ;  /* 0x000000104d027836 */ /* 0x000fe20000000000 */
[----:B------:R-:W-:-:S02]  /*7ff0*/  ISETP.GE.AND P3, PT, R6, R87, PT ;  /* 0x000000570600720c */ /* 0x000fc40003f66270 */
[CC--:B------:R-:W-:Y:S02]  /*8000*/  ISETP.GE.AND P0, PT, R5.reuse, R87.reuse, PT ;  /* 0x000000570500720c */ /* 0x0c0fe40003f06270 */
[-C--:B------:R-:W-:Y:S02]  /*8010*/  ISETP.GE.AND P4, PT, R5, R96.reuse, PT ;  /* 0x000000600500720c */ /* 0x080fe40003f86270 */
[----:B------:R-:W-:Y:S02]  /*8020*/  FSEL R21, R21, -INF , !P5 ;  /* 0xff80000015157808 */ /* 0x000fe40006800000 */
[----:B------:R-:W-:Y:S02]  /*8030*/  FSEL R5, R16, -INF , !P3 ;  /* 0xff80000010057808 */ /* 0x000fe40005800000 */
[----:B------:R-:W-:Y:S01]  /*8040*/  ISETP.GE.AND P1, PT, R6, R96, PT ;  /* 0x000000600600720c */ /* 0x000fe20003f26270 */
[----:B------:R-:W-:Y:S01]  /*8050*/  VIADD R6, R77, 0x11 ;  /* 0x000000114d067836 */ /* 0x000fe20000000000 */
[----:B------:R-:W-:-:S02]  /*8060*/  ISETP.GE.AND P5, PT, R2, R87, PT ;  /* 0x000000570200720c */ /* 0x000fc40003fa6270 */
[-C--:B------:R-:W-:Y:S01]  /*8070*/  ISETP.GE.AND P3, PT, R2, R96.reuse, PT ;  /* 0x000000600200720c */ /* 0x080fe20003f66270 */
[----:B------:R-:W-:Y:S01]  /*8080*/  VIADD R2, R77, 0x18 ;  /* 0x000000184d027836 */ /* 0x000fe20000000000 */
[----:B------:R-:W-:Y:S02]  /*8090*/  FSEL R7, R17, -INF , !P0 ;  /* 0xff80000011077808 */ /* 0x000fe40004000000 */
[----:B------:R-:W-:Y:S02]  /*80a0*/  FSEL R92, R19, -INF , !P4 ;  /* 0xff800000135c7808 */ /* 0x000fe40006000000 */
[----:B------:R-:W-:Y:S01]  /*80b0*/  FSEL R31, R12, -INF , !P5 ;  /* 0xff8000000c1f7808 */ /* 0x000fe20006800000 */
[----:B------:R-:W-:Y:S01]  /*80c0*/  VIADD R12, R77, 0x21 ;  /* 0x000000214d0c7836 */ /* 0x000fe20000000000 */
[----:B------:R-:W-:Y:S02]  /*80d0*/  FSEL R78, R18, -INF , !P1 ;  /* 0xff800000124e7808 */ /* 0x000fe40004800000 */
[----:B------:R-:W-:-:S02]  /*80e0*/  ISETP.GE.AND P0, PT, R6, R96, PT ;  /* 0x000000600600720c */ /* 0x000fc40003f06270 */
[CC--:B------:R-:W-:Y:S02]  /*80f0*/  ISETP.GE.AND P4, PT, R2.reuse, R87.reuse, PT ;  /* 0x000000570200720c */ /* 0x0c0fe40003f86270 */
[----:B------:R-:W-:Y:S01]  /*8100*/  ISETP.GE.AND P5, PT, R2, R96, PT ;  /* 0x000000600200720c */ /* 0x000fe20003fa6270 */
[C---:B------:R-:W-:Y:S01]  /*8110*/  VIADD R2, R77.reuse, 0x20 ;  /* 0x000000204d027836 */ /* 0x040fe20000000000 */
[----:B------:R-:W-:Y:S01]  /*8120*/  ISETP.GE.AND P1, PT, R6, R87, PT ;  /* 0x000000570600720c */ /* 0x000fe20003f26270 */
[----:B------:R-:W-:Y:S01]  /*8130*/  VIADD R6, R77, 0x19 ;  /* 0x000000194d067836 */ /* 0x000fe20000000000 */
[----:B------:R-:W-:Y:S02]  /*8140*/  FSEL R122, R15, -INF , !P0 ;  /* 0xff8000000f7a7808 */ /* 0x000fe40004000000 */
[----:B------:R-:W-:Y:S01]  /*8150*/  FSEL R15, R8, -INF , !P4 ;  /* 0xff800000080f7808 */ /* 0x000fe20006000000 */
[----:B------:R-:W-:Y:S01]  /*8160*/  VIADD R8, R77, 0x29 ;  /* 0x000000294d087836 */ /* 0x000fe20000000000 */
[----:B------:R-:W-:-:S02]  /*8170*/  FSEL R29, R13, -INF , !P1 ;  /* 0xff8000000d1d7808 */ /* 0x000fc40004800000 */
[CC--:B------:R-:W-:Y:S02]  /*8180*/  ISETP.GE.AND P0, PT, R2.reuse, R87.reuse, PT ;  /* 0x000000570200720c */ /* 0x0c0fe40003f06270 */
[-C--:B------:R-:W-:Y:S01]  /*8190*/  ISETP.GE.AND P4, PT, R2, R96.reuse, PT ;  /* 0x000000600200720c */ /* 0x080fe20003f86270 */
[----:B------:R-:W-:Y:S01]  /*81a0*/  VIADD R2, R77, 0x28 ;  /* 0x000000284d027836 */ /* 0x000fe20000000000 */
[----:B------:R-:W-:Y:S02]  /*81b0*/  FSEL R116, R14, -INF , !P3 ;  /* 0xff8000000e747808 */ /* 0x000fe40005800000 */
[C---:B------:R-:W-:Y:S02]  /*81c0*/  ISETP.GE.AND P1, PT, R6.reuse, R96, PT ;  /* 0x000000600600720c */ /* 0x040fe40003f26270 */
[----:B------:R-:W-:Y:S02]  /*81d0*/  ISETP.GE.AND P3, PT, R6, R87, PT ;  /* 0x000000570600720c */ /* 0x000fe40003f66270 */
[----:B------:R-:W-:-:S02]  /*81e0*/  FSEL R76, R11, -INF , !P1 ;  /* 0xff8000000b4c7808 */ /* 0x000fc40004800000 */
[----:B------:R-:W-:Y:S02]  /*81f0*/  FSEL R91, R72, -INF , !P0 ;  /* 0xff800000485b7808 */ /* 0x000fe40004000000 */
[----:B------:R-:W-:Y:S02]  /*8200*/  FSEL R9, R9, -INF , !P3 ;  /* 0xff80000009097808 */ /* 0x000fe40005800000 */
[C---:B------:R-:W-:Y:S02]  /*8210*/  ISETP.GE.AND P1, PT, R2.reuse, R87, PT ;  /* 0x000000570200720c */ /* 0x040fe40003f26270 */
[-C--:B------:R-:W-:Y:S01]  /*8220*/  ISETP.GE.AND P0, PT, R2, R96.reuse, PT ;  /* 0x000000600200720c */ /* 0x080fe20003f06270 */
[----:B------:R-:W-:Y:S01]  /*8230*/  VIADD R2, R77, 0x30 ;  /* 0x000000304d027836 */ /* 0x000fe20000000000 */
[----:B------:R-:W-:Y:S02]  /*8240*/  FSEL R6, R10, -INF , !P5 ;  /* 0xff8000000a067808 */ /* 0x000fe40006800000 */
        /* <DEDUP_REMOVED lines=91> */
[----:B------:R-:W-:Y:S02]  /*8800*/  ISETP.GE.AND P1, PT, R2, R96, PT ;  /* 0x000000600200720c */ /* 0x000fe40003f26270 */
[----:B------:R-:W-:Y:S01]  /*8810*/  ISETP.GE.AND P3, PT, R8, R87, PT ;  /* 0x000000570800720c */ /* 0x000fe20003f66270 */
[----:B------:R-:W-:Y:S01]  /*8820*/  VIADD R8, R77, 0x71 ;  /* 0x000000714d087836 */ /* 0x000fe20000000000 */
[----:B------:R-:W-:Y:S02]  /*8830*/  FSEL R26, R26, -INF , !P1 ;  /* 0xff8000001a1a7808 */ /* 0x000fe40004800000 */
[----:B------:R-:W-:Y:S02]  /*8840*/  ISETP.GT.AND P1, PT, R148, R137, PT ;  /* 0x000000899400720c */ /* 0x000fe40003f24270 */
[----:B------:R-:W-:-:S02]  /*8850*/  FSEL R17, R80, -INF , !P0 ;  /* 0xff80000050117808 */ /* 0x000fc40004000000 */
[----:B------:R-:W-:Y:S02]  /*8860*/  FSEL R28, R82, -INF , !P4 ;  /* 0xff800000521c7808 */ /* 0x000fe40006000000 */
[----:B------:R-:W-:Y:S02]  /*8870*/  FSEL R34, R34, -INF , !P5 ;  /* 0xff80000022227808 */ /* 0x000fe40006800000 */
[CC--:B------:R-:W-:Y:S02]  /*8880*/  ISETP.GE.AND P0, PT, R77.reuse, R87.reuse, PT ;  /* 0x000000574d00720c */ /* 0x0c0fe40003f06270 */
[C---:B------:R-:W-:Y:S01]  /*8890*/  ISETP.GE.AND P4, PT, R77.reuse, R96, PT ;  /* 0x000000604d00720c */ /* 0x040fe20003f86270 */
[----:B------:R-:W-:Y:S01]  /*88a0*/  VIADD R77, R77, 0x79 ;  /* 0x000000794d4d7836 */ /* 0x000fe20000000000 */
[----:B------:R-:W-:Y:S02]  /*88b0*/  ISETP.GE.AND P5, PT, R8, R87, PT ;  /* 0x000000570800720c */ /* 0x000fe40003fa6270 */
[----:B------:R-:W-:-:S02]  /*88c0*/  FSEL R33, R33, -INF , !P3 ;  /* 0xff80000021217808 */ /* 0x000fc40005800000 */
[----:B------:R-:W-:Y:S02]  /*88d0*/  ISETP.GE.AND P3, PT, R8, R96, PT ;  /* 0x000000600800720c */ /* 0x000fe40003f66270 */
[----:B------:R-:W-:Y:S02]  /*88e0*/  FSEL R8, R23, -INF , !P6 ;  /* 0xff80000017087808 */ /* 0x000fe40007000000 */
[----:B------:R-:W-:Y:S02]  /*88f0*/  FSEL R19, R81, -INF , !P5 ;  /* 0xff80000051137808 */ /* 0x000fe40006800000 */
[----:B------:R-:W-:Y:S02]  /*8900*/  FSEL R11, R20, -INF , !P0 ;  /* 0xff800000140b7808 */ /* 0x000fe40004000000 */
[-C--:B------:R-:W-:Y:S02]  /*8910*/  ISETP.GE.AND P6, PT, R2, R87.reuse, PT ;  /* 0x000000570200720c */ /* 0x080fe40003fc6270 */
[----:B------:R-:W-:-:S02]  /*8920*/  ISETP.GE.AND P5, PT, R77, R87, PT ;  /* 0x000000574d00720c */ /* 0x000fc40003fa6270 */
[----:B------:R-:W-:Y:S02]  /*8930*/  ISETP.GE.AND P0, PT, R77, R96, PT ;  /* 0x000000604d00720c */ /* 0x000fe40003f06270 */
        /* <DEDUP_REMOVED lines=8> */
[C---:B------:R-:W-:Y:S01]  /*89c0*/  IADD3 R48, R0.reuse, -0x80, RZ ;  /* 0xffffff8000307810 */ /* 0x040fe20007ffe0ff */
        /* <DEDUP_REMOVED lines=59> */
.L_x_4089:
[----:B------:R-:W1:Y:S02]  /*8d80*/  LDC R23, c[0x0][0x248] ;  /* 0x00009200ff177b82 */ /* 0x000e640000000800 */
[----:B-1----:R-:W-:-:S05]  /*8d90*/  IMAD.SHL.U32 R35, R23, 0x80, RZ ;  /* 0x0000008017237824 */ /* 0x002fca00078e00ff */
[----:B------:R-:W-:-:S04]  /*8da0*/  IADD3 R35, -R35, RZ, RZ ;  /* 0x000000ff23237210 */ /* 0x000fc80007ffe1ff */
[----:B------:R-:W-:-:S07]  /*8db0*/  SHF.R.S32.HI R0, RZ, 0x1f, R35 ;  /* 0x0000001fff007819 */ /* 0x000fce0000011423 */
.L_x_4090:
        /* <DEDUP_REMOVED lines=47> */
.L_x_4092:
[----:B------:R-:W-:Y:S05]  /*90b0*/  BSYNC B0 ;  /* 0x0000000000007941 */ /* 0x000fea0003800000 */
.L_x_4091:
[----:B------:R-:W0:Y:S01]  /*90c0*/  LDGDEPBAR ;  /* 0x00000000000079af */ /* 0x000e220000000000 */
[----:B------:R-:W-:-:S04]  /*90d0*/  LEA R146, P0, R35, R146, 0x1 ;  /* 0x0000009223927211 */ /* 0x000fc800078008ff */
[----:B------:R-:W-:-:S09]  /*90e0*/  LEA.HI.X R147, R35, R147, R0, 0x1, P0 ;  /* 0x0000009323937211 */ /* 0x000fd200000f0c00 */
.L_x_4088:
        /* <DEDUP_REMOVED lines=64> */
[----:B------:R-:W1:Y:S03]  /*94f0*/  SHFL.BFLY PT, R35, R0, 0x2, 0x1f ;  /* 0x0c401f0000237f89 */ /* 0x000e6600000e0000 */
[----:B------:R-:W-:Y:S01]  /*9500*/  IADD3 R131, R3, R132, RZ ;  /* 0x0000008403837210 */ /* 0x000fe20007ffe0ff */
[----:B------:R-:W3:Y:S04]  /*9510*/  SHFL.BFLY PT, R23, R48, 0x2, 0x1f ;  /* 0x0c401f0030177f89 */ /* 0x000ee800000e0000 */
[----:B------:R-:W-:Y:S01]  /*9520*/  LDSM.16.MT88.4 R72, [R132+0x3000] ;  /* 0x003000008448783b */ /* 0x000fe20000004200 */
[----:B-1----:R-:W-:-:S02]  /*9530*/  FMNMX.FTZ R35, R0, R35, !PT ;  /* 0x0000002300237209 */ /* 0x002fc40007810000 */
[----:B---3--:R-:W-:-:S03]  /*9540*/  FMNMX.FTZ R23, R48, R23, !PT ;  /* 0x0000001730177209 */ /* 0x008fc60007810000 */
[----:B------:R-:W1:Y:S04]  /*9550*/  SHFL.BFLY PT, R2, R35, 0x1, 0x1f ;  /* 0x0c201f0023027f89 */ /* 0x000e6800000e0000 */
[----:B------:R-:W3:Y:S01]  /*9560*/  SHFL.BFLY PT, R0, R23, 0x1, 0x1f ;  /* 0x0c201f0017007f89 */ /* 0x000ee200000e0000 */
[----:B-1----:R-:W-:-:S04]  /*9570*/  FMNMX.FTZ R2, R35, R2, !PT ;  /* 0x0000000223027209 */ /* 0x002fc80007810000 */
[C---:B------:R-:W-:Y:S01]  /*9580*/  FSETP.NEU.FTZ.AND P0, PT, R2.reuse, -INF , PT ;  /* 0xff8000000200780b */ /* 0x040fe20003f1d000 */
[----:B------:R-:W-:Y:S01]  /*9590*/  FMUL.FTZ R22, R2, UR8 ;  /* 0x0000000802167c20 */ /* 0x000fe20008410000 */
[----:B---3--:R-:W-:-:S04]  /*95a0*/  FMNMX.FTZ R0, R23, R0, !PT ;  /* 0x0000000017007209 */ /* 0x008fc80007810000 */
[----:B------:R-:W-:Y:S02]  /*95b0*/  FSEL R22, R22, RZ, P0 ;  /* 0x000000ff16167208 */ /* 0x000fe40000000000 */
[----:B------:R-:W-:-:S03]  /*95c0*/  FSETP.NEU.FTZ.AND P0, PT, R0, -INF , PT ;  /* 0xff8000000000780b */ /* 0x000fc60003f1d000 */
[--C-:B------:R-:W-:Y:S01]  /*95d0*/  FFMA.FTZ R67, R21, UR8, -R22.reuse ;  /* 0x0000000815437c23 */ /* 0x100fe20008010816 */
        /* <DEDUP_REMOVED lines=13> */
[--C-:B--2---:R-:W-:Y:S01]  /*96b0*/  FFMA.FTZ R63, R92, UR8, -R21.reuse ;  /* 0x000000085c3f7c23 */ /* 0x104fe20008010815 */
[----:B------:R-:W1:Y:S01]  /*96c0*/  MUFU.EX2 R110, R110 ;  /* 0x0000006e006e7308 */ /* 0x000e620000000800 */
        /* <DEDUP_REMOVED lines=34> */
[----:B------:R-:W-:Y:S01]  /*98f0*/  FFMA.FTZ R30, R30, UR8, -R21 ;  /* 0x000000081e1e7c23 */ /* 0x000fe20008010815 */
[----:B------:R-:W-:Y:S01]  /*9900*/  FADD.FTZ R67, R110, R67 ;  /* 0x000000436e437221 */ /* 0x000fe20000010000 */
        /* <DEDUP_REMOVED lines=9> */
[--C-:B------:R-:W-:Y:S01]  /*99a0*/  FFMA.FTZ R28, R28, UR8, -R21.reuse ;  /* 0x000000081c1c7c23 */ /* 0x100fe20008010815 */
[----:B------:R-:W-:Y:S01]  /*99b0*/  FFMA.FTZ R26, R26, UR8, -R21 ;  /* 0x000000081a1a7c23 */ /* 0x000fe20008010815 */
[----:B------:R-:W3:Y:S01]  /*99c0*/  MUFU.EX2 R63, R63 ;  /* 0x0000003f003f7308 */ /* 0x000ee20000000800 */
[----:B-1----:R-:W-:Y:S01]  /*99d0*/  F2FP.BF16.F32.PACK_AB R5, R89, R114 ;  /* 0x000000725905723e */ /* 0x002fe200000010ff */
[----:B------:R-:W-:-:S06]  /*99e0*/  FADD.FTZ R89, R114, R89 ;  /* 0x0000005972597221 */ /* 0x000fcc0000010000 */
[----:B------:R-:W-:Y:S08]  /*99f0*/  MUFU.EX2 R102, R102 ;  /* 0x0000006600667308 */ /* 0x000ff00000000800 */
[----:B------:R-:W1:Y:S01]  /*9a00*/  MUFU.EX2 R29, R29 ;  /* 0x0000001d001d7308 */ /* 0x000e620000000800 */
[----:B---3--:R-:W-:Y:S01]  /*9a10*/  F2FP.BF16.F32.PACK_AB R7, R63, R112 ;  /* 0x000000703f07723e */ /* 0x008fe200000010ff */
[----:B------:R-:W-:-:S04]  /*9a20*/  FADD.FTZ R112, R112, R89 ;  /* 0x0000005970707221 */ /* 0x000fc80000010000 */
[----:B------:R-:W-:Y:S02]  /*9a30*/  FADD.FTZ R63, R63, R112 ;  /* 0x000000703f3f7221 */ /* 0x000fe40000010000 */
[C---:B------:R-:W-:Y:S01]  /*9a40*/  HMMA.16816.F32.BF16 R68, R4.reuse, R72, RZ ;  /* 0x000000480444723c */ /* 0x040fe200000418ff */
[----:B------:R-:W-:Y:S05]  /*9a50*/  MUFU.EX2 R48, R48 ;  /* 0x0000003000307308 */ /* 0x000fea0000000800 */
[----:B------:R-:W-:Y:S03]  /*9a60*/  HMMA.16816.F32.BF16 R72, R4, R74, RZ ;  /* 0x0000004a0448723c */ /* 0x000fe600000418ff */
[----:B------:R-:W3:Y:S01]  /*9a70*/  MUFU.EX2 R15, R15 ;  /* 0x0000000f000f7308 */ /* 0x000ee20000000800 */
[----:B-1----:R-:W-:Y:S01]  /*9a80*/  F2FP.BF16.F32.PACK_AB R80, R29, R102 ;  /* 0x000000661d50723e */ /* 0x002fe200000010ff */
[----:B------:R-:W-:Y:S01]  /*9a90*/  FADD.FTZ R102, R102, R59 ;  /* 0x0000003b66667221 */ /* 0x000fe20000010000 */
[--C-:B------:R-:W-:Y:S01]  /*9aa0*/  FFMA.FTZ R59, R44, UR8, -R22.reuse ;  /* 0x000000082c3b7c23 */ /* 0x100fe20008010816 */
[--C-:B------:R-:W-:Y:S01]  /*9ab0*/  FFMA.FTZ R44, R45, UR8, -R22.reuse ;  /* 0x000000082d2c7c23 */ /* 0x100fe20008010816 */
[----:B------:R-:W-:Y:S01]  /*9ac0*/  FFMA.FTZ R45, R40, UR8, -R22 ;  /* 0x00000008282d7c23 */ /* 0x000fe20008010816 */
[----:B------:R-:W-:Y:S01]  /*9ad0*/  FADD.FTZ R29, R29, R102 ;  /* 0x000000661d1d7221 */ /* 0x000fe20000010000 */
[--C-:B------:R-:W-:Y:S01]  /*9ae0*/  FFMA.FTZ R40, R41, UR8, -R22.reuse ;  /* 0x0000000829287c23 */ /* 0x100fe20008010816 */
[----:B------:R-:W-:Y:S01]  /*9af0*/  MUFU.EX2 R104, R104 ;  /* 0x0000006800687308 */ /* 0x000fe20000000800 */
[--C-:B------:R-:W-:Y:S01]  /*9b00*/  FFMA.FTZ R41, R36, UR8, -R22.reuse ;  /* 0x0000000824297c23 */ /* 0x100fe20008010816 */
[--C-:B------:R-:W-:Y:S01]  /*9b10*/  FFMA.FTZ R36, R37, UR8, -R22.reuse ;  /* 0x0000000825247c23 */ /* 0x100fe20008010816 */
[----:B------:R-:W-:Y:S01]  /*9b20*/  FFMA.FTZ R37, R42, UR8, -R21 ;  /* 0x000000082a257c23 */ /* 0x000fe20008010815 */
[----:B------:R-:W-:-:S04]  /*9b30*/  FFMA.FTZ R42, R25, UR8, -R22 ;  /* 0x00000008192a7c23 */ /* 0x000fc80008010816 */
[----:B------:R-:W1:Y:S01]  /*9b40*/  MUFU.EX2 R31, R31 ;  /* 0x0000001f001f7308 */ /* 0x000e620000000800 */
[----:B---3--:R-:W-:Y:S01]  /*9b50*/  F2FP.BF16.F32.PACK_AB R82, R15, R48 ;  /* 0x000000300f52723e */ /* 0x008fe200000010ff */
[----:B------:R-:W-:Y:S01]  /*9b60*/  FADD.FTZ R48, R48, R29 ;  /* 0x0000001d30307221 */ /* 0x000fe20000010000 */
[----:B------:R-:W-:-:S05]  /*9b70*/  FFMA.FTZ R29, R32, UR8, -R22 ;  /* 0x00000008201d7c23 */ /* 0x000fca0008010816 */
[----:B------:R-:W-:Y:S08]  /*9b80*/  MUFU.EX2 R60, R60 ;  /* 0x0000003c003c7308 */ /* 0x000ff00000000800 */
[----:B------:R-:W3:Y:S01]  /*9b90*/  MUFU.EX2 R23, R23 ;  /* 0x0000001700177308 */ /* 0x000ee20000000800 */
[----:B-1----:R-:W-:Y:S01]  /*9ba0*/  F2FP.BF16.F32.PACK_AB R81, R31, R104 ;  /* 0x000000681f51723e */ /* 0x002fe200000010ff */
[----:B------:R-:W-:Y:S01]  /*9bb0*/  FADD.FTZ R104, R104, R63 ;  /* 0x0000003f68687221 */ /* 0x000fe20000010000 */
[--C-:B------:R-:W-:Y:S01]  /*9bc0*/  FFMA.FTZ R63, R34, UR8, -R21.reuse ;  /* 0x00000008223f7c23 */ /* 0x100fe20008010815 */
[----:B------:R-:W-:-:S04]  /*9bd0*/  FFMA.FTZ R34, R16, UR8, -R21 ;  /* 0x0000000810227c23 */ /* 0x000fc80008010815 */
[----:B------:R-:W-:Y:S08]  /*9be0*/  MUFU.EX2 R116, R116 ;  /* 0x0000007400747308 */ /* 0x000ff00000000800 */
[----:B------:R-:W1:Y:S01]  /*9bf0*/  MUFU.EX2 R43, R43 ;  /* 0x0000002b002b7308 */ /* 0x000e620000000800 */
[----:B---3--:R-:W-:-:S07]  /*9c00*/  F2FP.BF16.F32.PACK_AB R83, R23, R60 ;  /* 0x0000003c1753723e */ /* 0x008fce00000010ff */
[C---:B--2---:R-:W-:Y:S01]  /*9c10*/  HMMA.16816.F32.BF16 R68, R80.reuse, R8, R68 ;  /* 0x000000085044723c */ /* 0x044fe20000041844 */
[----:B------:R-:W-:Y:S05]  /*9c20*/  MUFU.EX2 R92, R92 ;  /* 0x0000005c005c7308 */ /* 0x000fea0000000800 */
[----:B------:R-:W-:Y:S01]  /*9c30*/  HMMA.16816.F32.BF16 R72, R80, R10, R72 ;  /* 0x0000000a5048723c */ /* 0x000fe20000041848 */
[----:B------:R-:W2:Y:S02]  /*9c40*/  LDSM.16.MT88.4 R8, [R131+0x3000] ;  /* 0x003000008308783b */ /* 0x000ea40000004200 */
[----:B------:R-:W-:Y:S08]  /*9c50*/  MUFU.EX2 R35, R35 ;  /* 0x0000002300237308 */ /* 0x000ff00000000800 */
[----:B------:R-:W-:Y:S08]  /*9c60*/  MUFU.EX2 R90, R90 ;  /* 0x0000005a005a7308 */ /* 0x000ff00000000800 */
[----:B------:R-:W3:Y:S08]  /*9c70*/  MUFU.EX2 R39, R39 ;  /* 0x0000002700277308 */ /* 0x000ef00000000800 */
[----:B------:R-:W-:Y:S08]  /*9c80*/  MUFU.EX2 R62, R62 ;  /* 0x0000003e003e7308 */ /* 0x000ff00000000800 */
[----:B------:R-:W4:Y:S01]  /*9c90*/  MUFU.EX2 R3, R3 ;  /* 0x0000000300037308 */ /* 0x000f220000000800 */
[C---:B--2---:R-:W-:Y:S07]  /*9ca0*/  HMMA.16816.F32.BF16 R76, R4.reuse, R8, RZ ;  /* 0x00000008044c723c */ /* 0x044fee00000418ff */
[----:B------:R-:W-:Y:S01]  /*9cb0*/  MUFU.EX2 R118, R118 ;  /* 0x0000007600767308 */ /* 0x000fe20000000800 */
[----:B------:R-:W-:Y:S01]  /*9cc0*/  HMMA.16816.F32.BF16 R4, R4, R10, RZ ;  /* 0x0000000a0404723c */ /* 0x000fe200000418ff */
[----:B------:R-:W2:Y:S06]  /*9cd0*/  LDSM.16.MT88.4 R8, [R131+0x3400] ;  /* 0x003400008308783b */ /* 0x000eac0000004200 */
[----:B------:R-:W5:Y:S08]  /*9ce0*/  MUFU.EX2 R51, R51 ;  /* 0x0000003300337308 */ /* 0x000f700000000800 */
[----:B------:R-:W-:Y:S08]  /*9cf0*/  MUFU.EX2 R106, R106 ;  /* 0x0000006a006a7308 */ /* 0x000ff00000000800 */
[----:B------:R-:W-:Y:S08]  /*9d00*/  MUFU.EX2 R47, R47 ;  /* 0x0000002f002f7308 */ /* 0x000ff00000000800 */
[----:B------:R-:W-:Y:S08]  /*9d10*/  MUFU.EX2 R66, R66 ;  /* 0x0000004200427308 */ /* 0x000ff00000000800 */
[----:B------:R-:W5:Y:S01]  /*9d20*/  MUFU.EX2 R55, R55 ;  /* 0x0000003700377308 */ /* 0x000f620000000800 */
[C---:B--2---:R-:W-:Y:S07]  /*9d30*/  HMMA.16816.F32.BF16 R76, R80.reuse, R8, R76 ;  /* 0x00000008504c723c */ /* 0x044fee000004184c */
[----:B------:R-:W-:Y:S01]  /*9d40*/  MUFU.EX2 R64, R64 ;  /* 0x0000004000407308 */ /* 0x000fe20000000800 */
[----:B------:R-:W-:Y:S01]  /*9d50*/  HMMA.16816.F32.BF16 R80, R80, R10, R4 ;  /* 0x0000000a5050723c */ /* 0x000fe20000041804 */
[----:B------:R-:W2:Y:S06]  /*9d60*/  LDSM.16.MT88.4 R8, [R132+0x3800] ;  /* 0x003800008408783b */ /* 0x000eac0000004200 */
[----:B------:R-:W5:Y:S01]  /*9d70*/  MUFU.EX2 R53, R53 ;  /* 0x0000003500357308 */ /* 0x000f620000000800 */
[----:B-1----:R-:W-:-:S02]  /*9d80*/  F2FP.BF16.F32.PACK_AB R4, R43, R116 ;  /* 0x000000742b04723e */ /* 0x002fc400000010ff */
[----:B---3--:R-:W-:Y:S02]  /*9d90*/  F2FP.BF16.F32.PACK_AB R5, R39, R90 ;  /* 0x0000005a2705723e */ /* 0x008fe400000010ff */
[----:B------:R-:W-:Y:S02]  /*9da0*/  F2FP.BF16.F32.PACK_AB R6, R35, R92 ;  /* 0x0000005c2306723e */ /* 0x000fe400000010ff */
[----:B----4-:R-:W-:Y:S01]  /*9db0*/  F2FP.BF16.F32.PACK_AB R7, R3, R62 ;  /* 0x0000003e0307723e */ /* 0x010fe200000010ff */
[----:B------:R-:W-:Y:S08]  /*9dc0*/  MUFU.EX2 R61, R61 ;  /* 0x0000003d003d7308 */ /* 0x000ff00000000800 */
[----:B------:R-:W1:Y:S08]  /*9dd0*/  MUFU.EX2 R56, R56 ;  /* 0x0000003800387308 */ /* 0x000e700000000800 */
[----:B------:R-:W-:Y:S08]  /*9de0*/  MUFU.EX2 R88, R88 ;  /* 0x0000005800587308 */ /* 0x000ff00000000800 */
[----:B------:R-:W-:Y:S01]  /*9df0*/  MUFU.EX2 R49, R49 ;  /* 0x0000003100317308 */ /* 0x000fe20000000800 */
[C---:B--2---:R-:W-:Y:S07]  /*9e00*/  HMMA.16816.F32.BF16 R68, R4.reuse, R8, R68 ;  /* 0x000000080444723c */ /* 0x044fee0000041844 */
[----:B------:R-:W-:Y:S01]  /*9e10*/  MUFU.EX2 R58, R58 ;  /* 0x0000003a003a7308 */ /* 0x000fe20000000800 */
[C---:B------:R-:W-:Y:S01]  /*9e20*/  HMMA.16816.F32.BF16 R72, R4.reuse, R10, R72 ;  /* 0x0000000a0448723c */ /* 0x040fe20000041848 */
[----:B------:R-:W2:Y:S06]  /*9e30*/  LDSM.16.MT88.4 R8, [R131+0x3800] ;  /* 0x003800008308783b */ /* 0x000eac0000004200 */
[----:B------:R-:W3:Y:S08]  /*9e40*/  MUFU.EX2 R65, R65 ;  /* 0x0000004100417308 */ /* 0x000ef00000000800 */
[----:B------:R-:W-:Y:S08]  /*9e50*/  MUFU.EX2 R57, R57 ;  /* 0x0000003900397308 */ /* 0x000ff00000000800 */
[----:B------:R-:W4:Y:S08]  /*9e60*/  MUFU.EX2 R30, R30 ;  /* 0x0000001e001e7308 */ /* 0x000f300000000800 */
[----:B------:R-:W-:Y:S08]  /*9e70*/  MUFU.EX2 R59, R59 ;  /* 0x0000003b003b7308 */ /* 0x000ff00000000800 */
[----:B------:R-:W-:Y:S01]  /*9e80*/  MUFU.EX2 R44, R44 ;  /* 0x0000002c002c7308 */ /* 0x000fe20000000800 */
[C---:B--2---:R-:W-:Y:S06]  /*9e90*/  HMMA.16816.F32.BF16 R76, R4.reuse, R8, R76 ;  /* 0x00000008044c723c */ /* 0x044fec000004184c */
[----:B------:R-:W-:Y:S01]  /*9ea0*/  HMMA.16816.F32.BF16 R80, R4, R10, R80 ;  /* 0x0000000a0450723c */ /* 0x000fe20000041850 */
[----:B------:R-:W2:Y:S01]  /*9eb0*/  LDSM.16.MT88.4 R8, [R132+0x3c00] ;  /* 0x003c00008408783b */ /* 0x000ea20000004200 */
[----:B------:R-:W-:Y:S05]  /*9ec0*/  MUFU.EX2 R45, R45 ;  /* 0x0000002d002d7308 */ /* 0x000fea0000000800 */
[----:B-----5:R-:W-:-:S02]  /*9ed0*/  F2FP.BF16.F32.PACK_AB R4, R51, R118 ;  /* 0x000000763304723e */ /* 0x020fc400000010ff */
[----:B------:R-:W-:Y:S01]  /*9ee0*/  F2FP.BF16.F32.PACK_AB R5, R55, R66 ;  /* 0x000000423705723e */ /* 0x000fe200000010ff */
[----:B------:R-:W-:Y:S01]  /*9ef0*/  MUFU.EX2 R40, R40 ;  /* 0x0000002800287308 */ /* 0x000fe20000000800 */
[----:B------:R-:W-:Y:S02]  /*9f00*/  F2FP.BF16.F32.PACK_AB R6, R47, R106 ;  /* 0x0000006a2f06723e */ /* 0x000fe400000010ff */
[----:B------:R-:W-:-:S05]  /*9f10*/  F2FP.BF16.F32.PACK_AB R7, R53, R64 ;  /* 0x000000403507723e */ /* 0x000fca00000010ff */
[----:B------:R-:W-:Y:S08]  /*9f20*/  MUFU.EX2 R46, R46 ;  /* 0x0000002e002e7308 */ /* 0x000ff00000000800 */
[----:B------:R-:W-:Y:S08]  /*9f30*/  MUFU.EX2 R37, R37 ;  /* 0x0000002500257308 */ /* 0x000ff00000000800 */
[----:B------:R-:W-:Y:S01]  /*9f40*/  MUFU.EX2 R41, R41 ;  /* 0x0000002900297308 */ /* 0x000fe20000000800 */
[C---:B--2---:R-:W-:Y:S07]  /*9f50*/  HMMA.16816.F32.BF16 R68, R4.reuse, R8, R68 ;  /* 0x000000080444723c */ /* 0x044fee0000041844 */
[----:B------:R-:W-:Y:S01]  /*9f60*/  MUFU.EX2 R36, R36 ;  /* 0x0000002400247308 */ /* 0x000fe20000000800 */
[C---:B------:R-:W-:Y:S01]  /*9f70*/  HMMA.16816.F32.BF16 R72, R4.reuse, R10, R72 ;  /* 0x0000000a0448723c */ /* 0x040fe20000041848 */
[----:B------:R-:W2:Y:S06]  /*9f80*/  LDSM.16.MT88.4 R8, [R131+0x3c00] ;  /* 0x003c00008308783b */ /* 0x000eac0000004200 */
[----:B------:R-:W-:Y:S08]  /*9f90*/  MUFU.EX2 R29, R29 ;  /* 0x0000001d001d7308 */ /* 0x000ff00000000800 */
[----:B------:R-:W-:Y:S08]  /*9fa0*/  MUFU.EX2 R38, R38 ;  /* 0x0000002600267308 */ /* 0x000ff00000000800 */
[----:B------:R-:W-:Y:S08]  /*9fb0*/  MUFU.EX2 R63, R63 ;  /* 0x0000003f003f7308 */ /* 0x000ff00000000800 */
[----:B------:R-:W-:Y:S08]  /*9fc0*/  MUFU.EX2 R34, R34 ;  /* 0x0000002200227308 */ /* 0x000ff00000000800 */
[----:B------:R-:W-:Y:S01]  /*9fd0*/  MUFU.EX2 R20, R20 ;  /* 0x0000001400147308 */ /* 0x000fe20000000800 */
[C---:B--2---:R-:W-:Y:S07]  /*9fe0*/  HMMA.16816.F32.BF16 R76, R4.reuse, R8, R76 ;  /* 0x00000008044c723c */ /* 0x044fee000004184c */
[----:B------:R-:W-:Y:S01]  /*9ff0*/  MUFU.EX2 R42, R42 ;  /* 0x0000002a002a7308 */ /* 0x000fe20000000800 */
[----:B------:R-:W-:Y:S01]  /*a000*/  HMMA.16816.F32.BF16 R80, R4, R10, R80 ;  /* 0x0000000a0450723c */ /* 0x000fe20000041850 */
[----:B------:R-:W2:Y:S06]  /*a010*/  LDSM.16.MT88.4 R8, [R132+0x4000] ;  /* 0x004000008408783b */ /* 0x000eac0000004200 */
[----:B------:R-:W-:Y:S01]  /*a020*/  MUFU.EX2 R26, R26 ;  /* 0x0000001a001a7308 */ /* 0x000fe20000000800 */
[----:B-1----:R-:W-:-:S02]  /*a030*/  F2FP.BF16.F32.PACK_AB R4, R56, R61 ;  /* 0x0000003d3804723e */ /* 0x002fc400000010ff */
[----:B---3--:R-:W-:Y:S02]  /*a040*/  F2FP.BF16.F32.PACK_AB R5, R65, R58 ;  /* 0x0000003a4105723e */ /* 0x008fe400000010ff */
[----:B------:R-:W-:Y:S02]  /*a050*/  F2FP.BF16.F32.PACK_AB R6, R49, R88 ;  /* 0x000000583106723e */ /* 0x000fe400000010ff */
[----:B----4-:R-:W-:-:S07]  /*a060*/  F2FP.BF16.F32.PACK_AB R7, R30, R57 ;  /* 0x000000391e07723e */ /* 0x010fce00000010ff */
[C---:B--2---:R-:W-:Y:S06]  /*a070*/  HMMA.16816.F32.BF16 R68, R4.reuse, R8, R68 ;  /* 0x000000080444723c */ /* 0x044fec0000041844 */
[C---:B------:R-:W-:Y:S01]  /*a080*/  HMMA.16816.F32.BF16 R72, R4.reuse, R10, R72 ;  /* 0x0000000a0448723c */ /* 0x040fe20000041848 */
[----:B------:R-:W1:Y:S05]  /*a090*/  LDSM.16.MT88.4 R8, [R131+0x4000] ;  /* 0x004000008308783b */ /* 0x000e6a0000004200 */
[C---:B-1----:R-:W-:Y:S06]  /*a0a0*/  HMMA.16816.F32.BF16 R76, R4.reuse, R8, R76 ;  /* 0x00000008044c723c */ /* 0x042fec000004184c */
[----:B------:R-:W-:Y:S01]  /*a0b0*/  HMMA.16816.F32.BF16 R80, R4, R10, R80 ;  /* 0x0000000a0450723c */ /* 0x000fe20000041850 */
[----:B------:R-:W1:Y:S06]  /*a0c0*/  LDSM.16.MT88.4 R8, [R132+0x4400] ;  /* 0x004400008408783b */ /* 0x000e6c0000004200 */
[----:B------:R-:W-:Y:S01]  /*a0d0*/  FADD.FTZ R5, R31, R104 ;  /* 0x000000681f057221 */ /* 0x000fe20000010000 */
[--C-:B------:R-:W-:Y:S01]  /*a0e0*/  FFMA.FTZ R6, R14, UR8, -R21.reuse ;  /* 0x000000080e067c23 */ /* 0x100fe20008010815 */
[--C-:B------:R-:W-:Y:S01]  /*a0f0*/  FFMA.FTZ R4, R12, UR8, -R21.reuse ;  /* 0x000000080c047c23 */ /* 0x100fe20008010815 */
[----:B------:R-:W-:Y:S01]  /*a100*/  FFMA.FTZ R21, R27, UR8, -R21 ;  /* 0x000000081b157c23 */ /* 0x000fe20008010815 */
[----:B------:R-:W-:Y:S01]  /*a110*/  FADD.FTZ R60, R60, R5 ;  /* 0x000000053c3c7221 */ /* 0x000fe20000010000 */
[----:B------:R-:W-:Y:S01]  /*a120*/  FADD.FTZ R5, R15, R48 ;  /* 0x000000300f057221 */ /* 0x000fe20000010000 */
[----:B------:R-:W2:Y:S01]  /*a130*/  MUFU.EX2 R31, R6 ;  /* 0x00000006001f7308 */ /* 0x000ea20000000800 */
[----:B------:R-:W3:Y:S01]  /*a140*/  LDSM.16.MT88.4 R12, [R131+0x4400] ;  /* 0x00440000830c783b */ /* 0x000ee20000004200 */
[--C-:B------:R-:W-:Y:S01]  /*a150*/  FFMA.FTZ R48, R19, UR8, -R22.reuse ;  /* 0x0000000813307c23 */ /* 0x100fe20008010816 */
[----:B------:R-:W-:Y:S01]  /*a160*/  FFMA.FTZ R19, R24, UR8, -R22 ;  /* 0x0000000818137c23 */ /* 0x000fe20008010816 */
[----:B------:R-:W-:Y:S01]  /*a170*/  FADD.FTZ R17, R23, R60 ;  /* 0x0000003c17117221 */ /* 0x000fe20000010000 */
[----:B------:R-:W-:-:S03]  /*a180*/  FADD.FTZ R116, R116, R5 ;  /* 0x0000000574747221 */ /* 0x000fc60000010000 */
[----:B------:R4:W5:Y:S01]  /*a190*/  MUFU.EX2 R32, R4 ;  /* 0x0000000400207308 */ /* 0x0009620000000800 */
[----:B------:R-:W-:Y:S01]  /*a1a0*/  FADD.FTZ R90, R90, R17 ;  /* 0x000000115a5a7221 */ /* 0x000fe20000010000 */
[----:B------:R-:W-:-:S03]  /*a1b0*/  FADD.FTZ R43, R43, R116 ;  /* 0x000000742b2b7221 */ /* 0x000fc60000010000 */
[----:B------:R-:W-:Y:S01]  /*a1c0*/  FADD.FTZ R39, R39, R90 ;  /* 0x0000005a27277221 */ /* 0x000fe20000010000 */
[----:B------:R-:W-:Y:S02]  /*a1d0*/  FADD.FTZ R92, R92, R43 ;  /* 0x0000002b5c5c7221 */ /* 0x000fe40000010000 */
[----:B------:R1:W-:Y:S01]  /*a1e0*/  MUFU.EX2 R25, R19 ;  /* 0x0000001300197308 */ /* 0x0003e20000000800 */
[----:B--2---:R-:W-:Y:S01]  /*a1f0*/  F2FP.BF16.F32.PACK_AB R5, R31, R46 ;  /* 0x0000002e1f05723e */ /* 0x004fe200000010ff */
[----:B------:R-:W-:Y:S01]  /*a200*/  FADD.FTZ R62, R62, R39 ;  /* 0x000000273e3e7221 */ /* 0x000fe20000010000 */
[----:B------:R-:W-:Y:S01]  /*a210*/  F2FP.BF16.F32.PACK_AB R6, R40, R45 ;  /* 0x0000002d2806723e */ /* 0x000fe200000010ff */
[----:B------:R-:W-:Y:S02]  /*a220*/  FADD.FTZ R35, R35, R92 ;  /* 0x0000005c23237221 */ /* 0x000fe40000010000 */
[----:B------:R-:W-:Y:S02]  /*a230*/  FADD.FTZ R39, R3, R62 ;  /* 0x0000003e03277221 */ /* 0x000fe40000010000 */
[----:B------:R-:W-:Y:S01]  /*a240*/  MUFU.EX2 R22, R33 ;  /* 0x0000002100167308 */ /* 0x000fe20000000800 */
[----:B----4-:R-:W-:Y:S01]  /*a250*/  F2FP.BF16.F32.PACK_AB R4, R44, R59 ;  /* 0x0000003b2c04723e */ /* 0x010fe200000010ff */
[----:B------:R-:W-:Y:S01]  /*a260*/  FADD.FTZ R118, R118, R35 ;  /* 0x0000002376767221 */ /* 0x000fe20000010000 */
[----:B-----5:R-:W-:Y:S01]  /*a270*/  F2FP.BF16.F32.PACK_AB R7, R32, R37 ;  /* 0x000000252007723e */ /* 0x020fe200000010ff */
[----:B------:R-:W-:-:S02]  /*a280*/  FADD.FTZ R66, R66, R39 ;  /* 0x0000002742427221 */ /* 0x000fc40000010000 */
[----:B------:R-:W-:Y:S02]  /*a290*/  FADD.FTZ R51, R51, R118 ;  /* 0x0000007633337221 */ /* 0x000fe40000010000 */
[----:B------:R-:W2:Y:S01]  /*a2a0*/  MUFU.EX2 R33, R54 ;  /* 0x0000003600217308 */ /* 0x000ea20000000800 */
[----:B-1----:R-:W1:Y:S01]  /*a2b0*/  LDSM.16.MT88.4 R16, [R131+0x4800] ;  /* 0x004800008310783b */ /* 0x002e620000004200 */
[----:B------:R-:W-:Y:S01]  /*a2c0*/  HMMA.16816.F32.BF16 R68, R4, R8, R68 ;  /* 0x000000080444723c */ /* 0x000fe20000041844 */
[----:B------:R-:W-:Y:S01]  /*a2d0*/  FADD.FTZ R55, R55, R66 ;  /* 0x0000004237377221 */ /* 0x000fe20000010000 */
[----:B------:R-:W-:-:S03]  /*a2e0*/  FADD.FTZ R106, R106, R51 ;  /* 0x000000336a6a7221 */ /* 0x000fc60000010000 */
[----:B------:R-:W-:Y:S01]  /*a2f0*/  FADD.FTZ R64, R64, R55 ;  /* 0x0000003740407221 */ /* 0x000fe20000010000 */
[C---:B------:R-:W-:Y:S01]  /*a300*/  HMMA.16816.F32.BF16 R72, R4.reuse, R10, R72 ;  /* 0x0000000a0448723c */ /* 0x040fe20000041848 */
[----:B------:R-:W4:Y:S01]  /*a310*/  LDSM.16.MT88.4 R8, [R132+0x4800] ;  /* 0x004800008408783b */ /* 0x000f220000004200 */
[----:B------:R-:W-:Y:S01]  /*a320*/  FADD.FTZ R106, R47, R106 ;  /* 0x0000006a2f6a7221 */ /* 0x000fe20000010000 */
[----:B------:R-:W-:Y:S01]  /*a330*/  FADD.FTZ R53, R53, R64 ;  /* 0x0000004035357221 */ /* 0x000fe20000010000 */
[----:B------:R-:W-:Y:S02]  /*a340*/  MUFU.EX2 R24, R50 ;  /* 0x0000003200187308 */ /* 0x000fe40000000800 */
[----:B---3--:R-:W-:Y:S01]  /*a350*/  HMMA.16816.F32.BF16 R76, R4, R12, R76 ;  /* 0x0000000c044c723c */ /* 0x008fe2000004184c */
[----:B------:R-:W-:-:S04]  /*a360*/  FADD.FTZ R61, R61, R106 ;  /* 0x0000006a3d3d7221 */ /* 0x000fc80000010000 */
[----:B------:R-:W-:Y:S01]  /*a370*/  FADD.FTZ R61, R56, R61 ;  /* 0x0000003d383d7221 */ /* 0x000fe20000010000 */
[----:B------:R-:W-:Y:S01]  /*a380*/  HMMA.16816.F32.BF16 R80, R4, R14, R80 ;  /* 0x0000000e0450723c */ /* 0x000fe20000041850 */
[----:B------:R-:W3:Y:S01]  /*a390*/  LDSM.16.MT88.4 R12, [R132+0x4c00] ;  /* 0x004c0000840c783b */ /* 0x000ee20000004200 */
[----:B------:R-:W5:Y:S01]  /*a3a0*/  MUFU.EX2 R23, R48 ;  /* 0x0000003000177308 */ /* 0x000f620000000800 */
[----:B------:R-:W-:-:S04]  /*a3b0*/  FADD.FTZ R88, R88, R61 ;  /* 0x0000003d58587221 */ /* 0x000fc80000010000 */
[----:B------:R-:W-:Y:S01]  /*a3c0*/  F2FP.BF16.F32.PACK_AB R4, R36, R41 ;  /* 0x000000292404723e */ /* 0x000fe200000010ff */
[----:B------:R-:W-:Y:S01]  /*a3d0*/  FADD.FTZ R88, R49, R88 ;  /* 0x0000005831587221 */ /* 0x000fe20000010000 */
[----:B--2---:R-:W-:Y:S01]  /*a3e0*/  F2FP.BF16.F32.PACK_AB R5, R38, R33 ;  /* 0x000000212605723e */ /* 0x004fe200000010ff */
[----:B------:R-:W2:Y:S01]  /*a3f0*/  MUFU.EX2 R3, R28 ;  /* 0x0000001c00037308 */ /* 0x000ea20000000800 */
[----:B------:R-:W-:Y:S01]  /*a400*/  F2FP.BF16.F32.PACK_AB R6, R22, R29 ;  /* 0x0000001d1606723e */ /* 0x000fe200000010ff */
[----:B------:R-:W-:Y:S01]  /*a410*/  FADD.FTZ R59, R59, R88 ;  /* 0x000000583b3b7221 */ /* 0x000fe20000010000 */
[----:B------:R-:W-:-:S03]  /*a420*/  F2FP.BF16.F32.PACK_AB R7, R34, R63 ;  /* 0x0000003f2207723e */ /* 0x000fc600000010ff */
[----:B------:R-:W-:Y:S02]  /*a430*/  FADD.FTZ R44, R44, R59 ;  /* 0x0000003b2c2c7221 */ /* 0x000fe40000010000 */
[----:B------:R-:W2:Y:S02]  /*a440*/  MUFU.EX2 R21, R21 ;  /* 0x0000001500157308 */ /* 0x000ea40000000800 */
[----:B------:R-:W-:Y:S01]  /*a450*/  FADD.FTZ R45, R45, R44 ;  /* 0x0000002c2d2d7221 */ /* 0x000fe20000010000 */
[----:B-1----:R-:W-:Y:S03]  /*a460*/  HMMA.16816.F32.BF16 R76, R4, R16, R76 ;  /* 0x00000010044c723c */ /* 0x002fe6000004184c */
[----:B------:R-:W-:-:S03]  /*a470*/  FADD.FTZ R40, R40, R45 ;  /* 0x0000002d28287221 */ /* 0x000fc60000010000 */
[----:B------:R-:W-:Y:S01]  /*a480*/  HMMA.16816.F32.BF16 R80, R4, R18, R80 ;  /* 0x000000120450723c */ /* 0x000fe20000041850 */
[----:B------:R-:W-:Y:S01]  /*a490*/  FADD.FTZ R16, R58, R53 ;  /* 0x000000353a107221 */ /* 0x000fe20000010000 */
[----:B------:R-:W-:-:S03]  /*a4a0*/  FADD.FTZ R41, R41, R40 ;  /* 0x0000002829297221 */ /* 0x000fc60000010000 */
[----:B------:R-:W-:Y:S01]  /*a4b0*/  FADD.FTZ R16, R65, R16 ;  /* 0x0000001041107221 */ /* 0x000fe20000010000 */
[C---:B----4-:R-:W-:Y:S01]  /*a4c0*/  HMMA.16816.F32.BF16 R68, R4.reuse, R8, R68 ;  /* 0x000000080444723c */ /* 0x050fe20000041844 */
[----:B------:R-:W-:Y:S02]  /*a4d0*/  FADD.FTZ R36, R36, R41 ;  /* 0x0000002924247221 */ /* 0x000fe40000010000 */
[----:B------:R-:W-:Y:S02]  /*a4e0*/  FADD.FTZ R57, R57, R16 ;  /* 0x0000001039397221 */ /* 0x000fe40000010000 */
[----:B------:R-:W-:Y:S01]  /*a4f0*/  FADD.FTZ R29, R29, R36 ;  /* 0x000000241d1d7221 */ /* 0x000fe20000010000 */
[----:B------:R-:W-:Y:S01]  /*a500*/  HMMA.16816.F32.BF16 R72, R4, R10, R72 ;  /* 0x0000000a0448723c */ /* 0x000fe20000041848 */
[----:B------:R-:W-:Y:S01]  /*a510*/  FADD.FTZ R57, R30, R57 ;  /* 0x000000391e397221 */ /* 0x000fe20000010000 */
[----:B------:R-:W1:Y:S01]  /*a520*/  LDSM.16.MT88.4 R8, [R131+0x4c00] ;  /* 0x004c00008308783b */ /* 0x000e620000004200 */
[----:B------:R-:W-:-:S02]  /*a530*/  FADD.FTZ R29, R22, R29 ;  /* 0x0000001d161d7221 */ /* 0x000fc40000010000 */
[----:B------:R-:W-:Y:S02]  /*a540*/  FADD.FTZ R46, R46, R57 ;  /* 0x000000392e2e7221 */ /* 0x000fe40000010000 */
[----:B-----5:R-:W-:Y:S01]  /*a550*/  F2FP.BF16.F32.PACK_AB R4, R23, R24 ;  /* 0x000000181704723e */ /* 0x020fe200000010ff */
[----:B------:R-:W-:Y:S01]  /*a560*/  FADD.FTZ R24, R24, R29 ;  /* 0x0000001d18187221 */ /* 0x000fe20000010000 */
[----:B------:R-:W-:Y:S01]  /*a570*/  FADD.FTZ R46, R31, R46 ;  /* 0x0000002e1f2e7221 */ /* 0x000fe20000010000 */
[----:B--2---:R-:W-:Y:S02]  /*a580*/  F2FP.BF16.F32.PACK_AB R5, R20, R3 ;  /* 0x000000031405723e */ /* 0x004fe400000010ff */
[----:B------:R-:W-:Y:S01]  /*a590*/  F2FP.BF16.F32.PACK_AB R6, R42, R25 ;  /* 0x000000192a06723e */ /* 0x000fe200000010ff */
[----:B------:R-:W-:Y:S01]  /*a5a0*/  FADD.FTZ R37, R37, R46 ;  /* 0x0000002e25257221 */ /* 0x000fe20000010000 */
[----:B------:R-:W-:Y:S01]  /*a5b0*/  F2FP.BF16.F32.PACK_AB R7, R21, R26 ;  /* 0x0000001a1507723e */ /* 0x000fe200000010ff */
[----:B------:R-:W-:-:S02]  /*a5c0*/  FADD.FTZ R24, R23, R24 ;  /* 0x0000001817187221 */ /* 0x000fc40000010000 */
[----:B------:R-:W-:Y:S02]  /*a5d0*/  FADD.FTZ R32, R32, R37 ;  /* 0x0000002520207221 */ /* 0x000fe40000010000 */
[----:B------:R-:W-:Y:S02]  /*a5e0*/  FADD.FTZ R25, R25, R24 ;  /* 0x0000001819197221 */ /* 0x000fe40000010000 */
[----:B------:R-:W-:Y:S01]  /*a5f0*/  FADD.FTZ R33, R33, R32 ;  /* 0x0000002021217221 */ /* 0x000fe20000010000 */
[----:B---3--:R-:W-:Y:S01]  /*a600*/  HMMA.16816.F32.BF16 R68, R4, R12, R68 ;  /* 0x0000000c0444723c */ /* 0x008fe20000041844 */
[----:B------:R-:W-:Y:S02]  /*a610*/  FADD.FTZ R155, R42, R25 ;  /* 0x000000192a9b7221 */ /* 0x000fe40000010000 */
[----:B------:R-:W-:-:S03]  /*a620*/  FADD.FTZ R38, R38, R33 ;  /* 0x0000002126267221 */ /* 0x000fc60000010000 */
[----:B------:R-:W-:Y:S01]  /*a630*/  HMMA.16816.F32.BF16 R72, R4, R14, R72 ;  /* 0x0000000e0448723c */ /* 0x000fe20000041848 */
        /* <DEDUP_REMOVED lines=8> */
[----:B------:R-:W-:-:S07]  /*a6c0*/  NOP ;  /* 0x0000000000007918 */ /* 0x000fce0000000000 */
        /* <DEDUP_REMOVED lines=67> */
.L_x_4094:
[----:B------:R-:W1:Y:S02]  /*ab00*/  LDC R7, c[0x0][0x250] ;  /* 0x00009400ff077b82 */ /* 0x000e640000000800 */
[----:B-1----:R-:W-:-:S05]  /*ab10*/  IMAD.SHL.U32 R4, R7, 0x80, RZ ;  /* 0x0000008007047824 */ /* 0x002fca00078e00ff */
[----:B------:R-:W-:-:S04]  /*ab20*/  IADD3 R4, -R4, RZ, RZ ;  /* 0x000000ff04047210 */ /* 0x000fc80007ffe1ff */
[----:B------:R-:W-:-:S07]  /*ab30*/  SHF.R.S32.HI R9, RZ, 0x1f, R4 ;  /* 0x0000001fff097819 */ /* 0x000fce0000011404 */
.L_x_4095:
[----:B------:R-:W-:Y:S01]  /*ab40*/  ULDC UR4, c[0x0][0x2d0] ;  /* 0x0000b40000047ab9 */ /* 0x000fe20000000800 */
[----:B------:R-:W-:Y:S01]  /*ab50*/  LEA R154, P5, R4, R154, 0x1 ;  /* 0x0000009a049a7211 */ /* 0x000fe200078a08ff */
[----:B------:R-:W-:Y:S01]  /*ab60*/  IMAD.SHL.U32 R99, R148, 0x80, RZ ;  /* 0x0000008094637824 */ /* 0x000fe200078e00ff */
[----:B------:R-:W-:Y:S02]  /*ab70*/  ISETP.GE.AND P0, PT, R84, UR4, PT ;  /* 0x0000000454007c0c */ /* 0x000fe4000bf06270 */
[----:B------:R-:W-:-:S11]  /*ab80*/  LEA.HI.X R153, R4, R153, R9, 0x1, P5 ;  /* 0x0000009904997211 */ /* 0x000fd600028f0c09 */
[----:B------:R-:W1:Y:S01]  /*ab90*/  @!P0 LDC R5, c[0x0][0x254] ;  /* 0x00009500ff058b82 */ /* 0x000e620000000800 */
[CC--:B------:R-:W-:Y:S01]  /*aba0*/  @!P0 LEA R11, P4, R7.reuse, R98.reuse, 0x6 ;  /* 0x00000062070b8211 */ /* 0x0c0fe200078830ff */
[----:B------:R-:W-:Y:S01]  /*abb0*/  @!P0 IMAD.MOV.U32 R100, RZ, RZ, R98 ;  /* 0x000000ffff648224 */ /* 0x000fe200078e0062 */
[----:B------:R-:W-:Y:S01]  /*abc0*/  @!P0 IADD3 R6, P3, P1, R4, R98, R141 ;  /* 0x0000006204068210 */ /* 0x000fe2000797e08d */
[----:B------:R-:W-:Y:S01]  /*abd0*/  @!P0 IMAD.MOV.U32 R152, RZ, RZ, R154 ;  /* 0x000000ffff988224 */ /* 0x000fe200078e009a */
[----:B------:R-:W-:Y:S01]  /*abe0*/  @P0 STS [R149+0x3000], RZ ;  /* 0x003000ff95000388 */ /* 0x000fe20000000800 */
        /* <DEDUP_REMOVED lines=11> */
[----:B------:R-:W-:Y:S02]  /*aca0*/  @!P0 IADD3 R11, P3, R4, R11, RZ ;  /* 0x0000000b040b8210 */ /* 0x000fe40007f7e0ff */
[----:B------:R-:W-:Y:S01]  /*acb0*/  @!P0 LEA R14, P4, R6, UR10, 0x1 ;  /* 0x0000000a060e8c11 */ /* 0x000fe2000f8808ff */
[----:B--2---:R-:W-:Y:S01]  /*acc0*/  @!P0 IMAD R3, R3, 0x60, RZ ;  /* 0x0000006003038824 */ /* 0x004fe200078e02ff */
[----:B------:R-:W-:Y:S01]  /*acd0*/  @!P0 IADD3 R5, P1, R4, R12, RZ ;  /* 0x0000000c04058210 */ /* 0x000fe20007f3e0ff */
[----:B------:R-:W-:Y:S01]  /*ace0*/  @!P0 IMAD.X R8, R9, 0x1, R8, P3 ;  /* 0x0000000109088824 */ /* 0x000fe200018e0608 */
[----:B------:R-:W-:Y:S02]  /*acf0*/  @!P0 LEA.HI.X R15, R6, UR11, R101, 0x1, P4 ;  /* 0x0000000b060f8c11 */ /* 0x000fe4000a0f0c65 */
[----:B------:R-:W-:-:S02]  /*ad00*/  @!P0 LEA R6, P3, R11, UR10, 0x1 ;  /* 0x0000000a0b068c11 */ /* 0x000fc4000f8608ff */
[----:B------:R-:W-:Y:S01]  /*ad10*/  @!P0 IADD3.X R12, R9, R13, R3, P1, !PT ;  /* 0x0000000d090c8210 */ /* 0x000fe20000ffe403 */
[----:B------:R-:W-:Y:S01]  /*ad20*/  @!PT LDS RZ, [RZ] ;  /* 0x00000000fffff984 */ /* 0x000fe20000000800 */
[----:B------:R-:W-:Y:S01]  /*ad30*/  @!PT LDS RZ, [RZ] ;  /* 0x00000000fffff984 */ /* 0x000fe20000000800 */
[----:B------:R-:W-:Y:S01]  /*ad40*/  @!PT LDS RZ, [RZ] ;  /* 0x00000000fffff984 */ /* 0x000fe20000000800 */
[----:B------:R-:W-:Y:S01]  /*ad50*/  @!P0 LDGSTS.E.BYPASS.LTC128B.128 [R149+0x3800], desc[UR6][R14.64] ;  /* 0x038000000e958fae */ /* 0x000fe2000b901d46 */
[----:B------:R-:W-:Y:S02]  /*ad60*/  @!P0 LEA R4, P1, R5, UR10, 0x1 ;  /* 0x0000000a05048c11 */ /* 0x000fe4000f8208ff */
[----:B------:R-:W-:Y:S01]  /*ad70*/  @!P0 LEA.HI.X R7, R11, UR11, R8, 0x1, P3 ;  /* 0x0000000b0b078c11 */ /* 0x000fe200098f0c08 */
[----:B------:R-:W-:Y:S01]  /*ad80*/  @P0 STS.128 [R149+0x4000], RZ ;  /* 0x004000ff95000388 */ /* 0x000fe20000000c00 */
[----:B------:R-:W-:Y:S02]  /*ad90*/  @!P0 LEA.HI.X R5, R5, UR11, R12, 0x1, P1 ;  /* 0x0000000b05058c11 */ /* 0x000fe400088f0c0c */
[----:B------:R-:W-:Y:S01]  /*ada0*/  LOP3.LUT R3, R99, R86, RZ, 0xfc, !PT ;  /* 0x0000005663037212 */ /* 0x000fe200078efcff */
[----:B------:R-:W-:Y:S01]  /*adb0*/  @!PT LDS RZ, [RZ] ;  /* 0x00000000fffff984 */ /* 0x000fe20000000800 */
[----:B------:R-:W-:Y:S01]  /*adc0*/  @!PT LDS RZ, [RZ] ;  /* 0x00000000fffff984 */ /* 0x000fe20000000800 */
[----:B------:R-:W-:Y:S01]  /*add0*/  @!PT LDS RZ, [RZ] ;  /* 0x00000000fffff984 */ /* 0x000fe20000000800 */
[----:B------:R-:W-:Y:S03]  /*ade0*/  @!P0 LDGSTS.E.BYPASS.LTC128B.128 [R149+0x4000], desc[UR6][R6.64] ;  /* 0x0400000006958fae */ /* 0x000fe6000b901d46 */
[C---:B------:R-:W-:Y:S01]  /*adf0*/  ISETP.GE.AND P6, PT, R3.reuse, R87, PT ;  /* 0x000000570300720c */ /* 0x040fe20003fc6270 */
[----:B------:R-:W-:Y:S01]  /*ae00*/  @P0 STS.128 [R149+0x4800], RZ ;  /* 0x004800ff95000388 */ /* 0x000fe20000000c00 */
[----:B------:R-:W-:-:S02]  /*ae10*/  ISETP.GE.AND P5, PT, R3, R96, PT ;  /* 0x000000600300720c */ /* 0x000fc40003fa6270 */
[----:B------:R-:W-:Y:S01]  /*ae20*/  LOP3.LUT R3, R99, 0x1, R86, 0xfe, !PT ;  /* 0x0000000163037812 */ /* 0x000fe200078efe56 */
[----:B------:R-:W-:Y:S01]  /*ae30*/  @!PT LDS RZ, [RZ] ;  /* 0x00000000fffff984 */ /* 0x000fe20000000800 */
[----:B------:R-:W-:Y:S01]  /*ae40*/  @!PT LDS RZ, [RZ] ;  /* 0x00000000fffff984 */ /* 0x000fe20000000800 */
[----:B------:R-:W-:Y:S01]  /*ae50*/  @!PT LDS RZ, [RZ] ;  /* 0x00000000fffff984 */ /* 0x000fe20000000800 */
[----:B------:R1:W-:Y:S03]  /*ae60*/  @!P0 LDGSTS.E.BYPASS.LTC128B.128 [R149+0x4800], desc[UR6][R4.64] ;  /* 0x0480000004958fae */ /* 0x0003e6000b901d46 */
[C---:B------:R-:W-:Y:S01]  /*ae70*/  ISETP.GE.AND P4, PT, R3.reuse, R87, PT ;  /* 0x000000570300720c */ /* 0x040fe20003f86270 */
[----:B------:R-:W-:Y:S01]  /*ae80*/  LDSM.16.M88.4 R60, [R136] ;  /* 0x00000000883c783b */ /* 0x000fe20000000200 */
[----:B------:R-:W-:-:S03]  /*ae90*/  ISETP.GE.AND P3, PT, R3, R96, PT ;  /* 0x000000600300720c */ /* 0x000fc60003f66270 */
[----:B------:R-:W2:Y:S04]  /*aea0*/  LDSM.16.M88.4 R52, [R134+0x1000] ;  /* 0x001000008634783b */ /* 0x000ea80000000200 */
[----:B------:R-:W3:Y:S04]  /*aeb0*/  LDSM.16.M88.4 R44, [R134+0x1400] ;  /* 0x00140000862c783b */ /* 0x000ee80000000200 */
[----:B------:R-:W4:Y:S04]  /*aec0*/  LDSM.16.M88.4 R28, [R134+0x1c00] ;  /* 0x001c0000861c783b */ /* 0x000f280000000200 */
[----:B------:R-:W5:Y:S04]  /*aed0*/  LDSM.16.M88.4 R36, [R134+0x1800] ;  /* 0x001800008624783b */ /* 0x000f680000000200 */
[----:B------:R-:W-:Y:S04]  /*aee0*/  LDSM.16.M88.4 R92, [R135] ;  /* 0x00000000875c783b */ /* 0x000fe80000000200 */
[----:B------:R-:W5:Y:S04]  /*aef0*/  LDSM.16.M88.4 R24, [R133] ;  /* 0x000000008518783b */ /* 0x000f680000000200 */
[----:B------:R-:W5:Y:S04]  /*af00*/  LDSM.16.M88.4 R8, [R130] ;  /* 0x000000008208783b */ /* 0x000f680000000200 */
[----:B-1----:R-:W1:Y:S04]  /*af10*/  LDSM.16.M88.4 R4, [R128] ;  /* 0x000000008004783b */ /* 0x002e680000000200 */
[----:B------:R-:W1:Y:S04]  /*af20*/  LDSM.16.M88.4 R20, [R134+0x2000] ;  /* 0x002000008614783b */ /* 0x000e680000000200 */
[----:B------:R-:W1:Y:S01]  /*af30*/  LDSM.16.M88.4 R16, [R129] ;  /* 0x000000008110783b */ /* 0x000e620000000200 */
[C---:B--2---:R-:W-:Y:S03]  /*af40*/  HMMA.16816.F32.BF16 R56, R60.reuse, R52, RZ ;  /* 0x000000343c38723c */ /* 0x044fe600000418ff */
[----:B------:R-:W2:Y:S04]  /*af50*/  LDSM.16.M88.4 R12, [R134+0x2400] ;  /* 0x00240000860c783b */ /* 0x000ea80000000200 */
[----:B------:R-:W2:Y:S01]  /*af60*/  LDSM.16.M88.4 R64, [R127] ;  /* 0x000000007f40783b */ /* 0x000ea20000000200 */
[C---:B---3--:R-:W-:Y:S03]  /*af70*/  HMMA.16816.F32.BF16 R48, R60.reuse, R44, RZ ;  /* 0x0000002c3c30723c */ /* 0x048fe600000418ff */
[----:B------:R-:W-:Y:S03]  /*af80*/  LDSM.16.M88.4 R88, [R134+0x2c00] ;  /* 0x002c00008658783b */ /* 0x000fe60000000200 */
[C---:B------:R-:W-:Y:S01]  /*af90*/  HMMA.16816.F32.BF16 R52, R60.reuse, R54, RZ ;  /* 0x000000363c34723c */ /* 0x040fe200000418ff */
[----:B------:R-:W0:Y:S05]  /*afa0*/  LDGDEPBAR ;  /* 0x00000000000079af */ /* 0x000e2a0000000000 */
[C---:B------:R-:W-:Y:S06]  /*afb0*/  HMMA.16816.F32.BF16 R44, R60.reuse, R46, RZ ;  /* 0x0000002e3c2c723c */ /* 0x040fec00000418ff */
[C---:B----4-:R-:W-:Y:S06]  /*afc0*/  HMMA.16816.F32.BF16 R32, R60.reuse, R28, RZ ;  /* 0x0000001c3c20723c */ /* 0x050fec00000418ff */
[C---:B------:R-:W-:Y:S06]  /*afd0*/  HMMA.16816.F32.BF16 R28, R60.reuse, R30, RZ ;  /* 0x0000001e3c1c723c */ /* 0x040fec00000418ff */
[C---:B-----5:R-:W-:Y:S06]  /*afe0*/  HMMA.16816.F32.BF16 R40, R60.reuse, R36, RZ ;  /* 0x000000243c28723c */ /* 0x060fec00000418ff */
[----:B------:R-:W-:Y:S06]  /*aff0*/  HMMA.16816.F32.BF16 R36, R60, R38, RZ ;  /* 0x000000263c24723c */ /* 0x000fec00000418ff */
[C---:B------:R-:W-:Y:S06]  /*b000*/  HMMA.16816.F32.BF16 R56, R92.reuse, R24, R56 ;  /* 0x000000185c38723c */ /* 0x040fec0000041838 */
[C---:B------:R-:W-:Y:S06]  /*b010*/  HMMA.16816.F32.BF16 R52, R92.reuse, R26, R52 ;  /* 0x0000001a5c34723c */ /* 0x040fec0000041834 */
[C---:B------:R-:W-:Y:S06]  /*b020*/  HMMA.16816.F32.BF16 R48, R92.reuse, R8, R48 ;  /* 0x000000085c30723c */ /* 0x040fec0000041830 */
[C---:B------:R-:W-:Y:S01]  /*b030*/  HMMA.16816.F32.BF16 R44, R92.reuse, R10, R44 ;  /* 0x0000000a5c2c723c */ /* 0x040fe2000004182c */
[----:B------:R-:W3:Y:S05]  /*b040*/  LDSM.16.M88.4 R8, [R126] ;  /* 0x000000007e08783b */ /* 0x000eea0000000200 */
[----:B-1----:R-:W-:Y:S01]  /*b050*/  HMMA.16816.F32.BF16 R32, R92, R4, R32 ;  /* 0x000000045c20723c */ /* 0x002fe20000041820 */
[----:B------:R-:W-:-:S02]  /*b060*/  FSEL R3, R56, -INF , !P6 ;  /* 0xff80000038037808 */ /* 0x000fc40007000000 */
[----:B------:R-:W-:Y:S02]  /*b070*/  LOP3.LUT R56, R99, 0x9, R86, 0xfe, !PT ;  /* 0x0000000963387812 */ /* 0x000fe400078efe56 */
[----:B------:R-:W-:Y:S01]  /*b080*/  FSEL R104, R58, -INF , !P5 ;  /* 0xff8000003a687808 */ /* 0x000fe20006800000 */
[----:B------:R-:W-:Y:S01]  /*b090*/  HMMA.16816.F32.BF16 R28, R92, R6, R28 ;  /* 0x000000065c1c723c */ /* 0x000fe2000004181c */
[----:B------:R-:W1:Y:S01]  /*b0a0*/  LDSM.16.M88.4 R4, [R134+0x2800] ;  /* 0x002800008604783b */ /* 0x000e620000000200 */
[----:B------:R-:W-:Y:S02]  /*b0b0*/  ISETP.GE.AND P5, PT, R56, R87, PT ;  /* 0x000000573800720c */ /* 0x000fe40003fa6270 */
[----:B------:R-:W-:Y:S02]  /*b0c0*/  FSEL R108, R59, -INF , !P3 ;  /* 0xff8000003b6c7808 */ /* 0x000fe40005800000 */
[----:B------:R-:W-:Y:S01]  /*b0d0*/  HMMA.16816.F32.BF16 R24, R60, R20, RZ ;  /* 0x000000143c18723c */ /* 0x000fe200000418ff */
[----:B------:R-:W-:-:S05]  /*b0e0*/  FSEL R101, R53, -INF , !P5 ;  /* 0xff80000035657808 */ /* 0x000fca0006800000 */
[----:B------:R-:W-:Y:S06]  /*b0f0*/  HMMA.16816.F32.BF16 R20, R60, R22, RZ ;  /* 0x000000163c14723c */ /* 0x000fec00000418ff */
[C---:B------:R-:W-:Y:S06]  /*b100*/  HMMA.16816.F32.BF16 R40, R92.reuse, R16, R40 ;  /* 0x000000105c28723c */ /* 0x040fec0000041828 */
[----:B------:R-:W-:Y:S06]  /*b110*/  HMMA.16816.F32.BF16 R36, R92, R18, R36 ;  /* 0x000000125c24723c */ /* 0x000fec0000041824 */
[C---:B--2---:R-:W-:Y:S06]  /*b120*/  HMMA.16816.F32.BF16 R16, R60.reuse, R12, RZ ;  /* 0x0000000c3c10723c */ /* 0x044fec00000418ff */
[----:B------:R-:W-:Y:S06]  /*b130*/  HMMA.16816.F32.BF16 R12, R60, R14, RZ ;  /* 0x0000000e3c0c723c */ /* 0x000fec00000418ff */
[C---:B------:R-:W-:Y:S06]  /*b140*/  HMMA.16816.F32.BF16 R24, R92.reuse, R64, R24 ;  /* 0x000000405c18723c */ /* 0x040fec0000041818 */
[C---:B------:R-:W-:Y:S01]  /*b150*/  HMMA.16816.F32.BF16 R20, R92.reuse, R66, R20 ;  /* 0x000000425c14723c */ /* 0x040fe20000041814 */
[----:B------:R-:W2:Y:S05]  /*b160*/  LDSM.16.M88.4 R64, [R125] ;  /* 0x000000007d40783b */ /* 0x000eaa0000000200 */
[C---:B---3--:R-:W-:Y:S06]  /*b170*/  HMMA.16816.F32.BF16 R16, R92.reuse, R8, R16 ;  /* 0x000000085c10723c */ /* 0x048fec0000041810 */
[----:B------:R-:W-:Y:S06]  /*b180*/  HMMA.16816.F32.BF16 R12, R92, R10, R12 ;  /* 0x0000000a5c0c723c */ /* 0x000fec000004180c */
[C---:B-1----:R-:W-:Y:S06]  /*b190*/  HMMA.16816.F32.BF16 R8, R60.reuse, R4, RZ ;  /* 0x000000043c08723c */ /* 0x042fec00000418ff */
[----:B------:R-:W-:-:S15]  /*b1a0*/  HMMA.16816.F32.BF16 R4, R60, R6, RZ ;  /* 0x000000063c04723c */ /* 0x000fde00000418ff */
[----:B------:R-:W-:-:S03]  /*b1b0*/  NOP ;  /* 0x0000000000007918 */ /* 0x000fc60000000000 */
[C---:B--2---:R-:W-:Y:S06]  /*b1c0*/  HMMA.16816.F32.BF16 R8, R92.reuse, R64, R8 ;  /* 0x000000405c08723c */ /* 0x044fec0000041808 */
[----:B------:R-:W-:Y:S06]  /*b1d0*/  HMMA.16816.F32.BF16 R4, R92, R66, R4 ;  /* 0x000000425c04723c */ /* 0x000fec0000041804 */
[C---:B------:R-:W-:Y:S06]  /*b1e0*/  HMMA.16816.F32.BF16 R64, R60.reuse, R88, RZ ;  /* 0x000000583c40723c */ /* 0x040fec00000418ff */
[----:B------:R-:W-:Y:S01]  /*b1f0*/  HMMA.16816.F32.BF16 R60, R60, R90, RZ ;  /* 0x0000005a3c3c723c */ /* 0x000fe200000418ff */
[----:B------:R-:W1:Y:S01]  /*b200*/  LDSM.16.M88.4 R88, [R124] ;  /* 0x000000007c58783b */ /* 0x000e620000000200 */
[----:B------:R-:W-:-:S15]  /*b210*/  DEPBAR.LE SB0, 0x0 ;  /* 0x000080000000791a */ /* 0x000fde0000000000 */
[----:B------:R-:W-:-:S01]  /*b220*/  NOP ;  /* 0x0000000000007918 */ /* 0x000fc20000000000 */
[C---:B-1----:R-:W-:Y:S06]  /*b230*/  HMMA.16816.F32.BF16 R64, R92.reuse, R88, R64 ;  /* 0x000000585c40723c */ /* 0x042fec0000041840 */
[----:B------:R-:W-:Y:S01]  /*b240*/  HMMA.16816.F32.BF16 R60, R92, R90, R60 ;  /* 0x0000005a5c3c723c */ /* 0x000fe2000004183c */
[----:B------:R-:W-:Y:S01]  /*b250*/  LOP3.LUT R88, R99, 0x8, R86, 0xfe, !PT ;  /* 0x0000000863587812 */ /* 0x000fe200078efe56 */
[----:B------:R-:W-:Y:S03]  /*b260*/  BAR.SYNC.DEFER_BLOCKING 0x0 ;  /* 0x0000000000007b1d */ /* 0x000fe60000010000 */
[----:B------:R-:W-:-:S02]  /*b270*/  ISETP.GE.AND P1, PT, R88, R87, PT ;  /* 0x000000575800720c */ /* 0x000fc40003f26270 */
[----:B------:R-:W-:Y:S02]  /*b280*/  FSEL R93, R57, -INF , !P4 ;  /* 0xff800000395d7808 */ /* 0x000fe40006000000 */
[-C--:B------:R-:W-:Y:S02]  /*b290*/  ISETP.GE.AND P6, PT, R88, R96.reuse, PT ;  /* 0x000000605800720c */ /* 0x080fe40003fc6270 */
[----:B------:R-:W-:Y:S02]  /*b2a0*/  ISETP.GE.AND P4, PT, R56, R96, PT ;  /* 0x000000603800720c */ /* 0x000fe40003f86270 */
[----:B------:R-:W-:Y:S02]  /*b2b0*/  FSEL R103, R52, -INF , !P1 ;  /* 0xff80000034677808 */ /* 0x000fe40004800000 */
[C-C-:B------:R-:W-:Y:S02]  /*b2c0*/  LOP3.LUT R56, R99.reuse, 0x10, R86.reuse, 0xfe, !PT ;  /* 0x0000001063387812 */ /* 0x140fe400078efe56 */
[----:B------:R-:W-:-:S02]  /*b2d0*/  LOP3.LUT R52, R99, 0x11, R86, 0xfe, !PT ;  /* 0x0000001163347812 */ /* 0x000fc400078efe56 */
[----:B------:R-:W-:Y:S02]  /*b2e0*/  FSEL R110, R54, -INF , !P6 ;  /* 0xff800000366e7808 */ /* 0x000fe40007000000 */
[-C--:B------:R-:W-:Y:S02]  /*b2f0*/  ISETP.GE.AND P3, PT, R56, R87.reuse, PT ;  /* 0x000000573800720c */ /* 0x080fe40003f66270 */
[C---:B------:R-:W-:Y:S02]  /*b300*/  ISETP.GE.AND P6, PT, R52.reuse, R87, PT ;  /* 0x000000573400720c */ /* 0x040fe40003fc6270 */
[-C--:B------:R-:W-:Y:S02]  /*b310*/  ISETP.GE.AND P5, PT, R52, R96.reuse, PT ;  /* 0x000000603400720c */ /* 0x080fe40003fa6270 */
[----:B------:R-:W-:Y:S02]  /*b320*/  LOP3.LUT R52, R99, 0x18, R86, 0xfe, !PT ;  /* 0x0000001863347812 */ /* 0x000fe400078efe56 */
[----:B------:R-:W-:-:S02]  /*b330*/  ISETP.GE.AND P1, PT, R56, R96, PT ;  /* 0x000000603800720c */ /* 0x000fc40003f26270 */
[----:B------:R-:W-:Y:S02]  /*b340*/  FSEL R106, R55, -INF , !P4 ;  /* 0xff800000376a7808 */ /* 0x000fe40006000000 */
[----:B------:R-:W-:Y:S02]  /*b350*/  FSEL R89, R48, -INF , !P3 ;  /* 0xff80000030597808 */ /* 0x000fe40005800000 */
[----:B------:R-:W-:Y:S02]  /*b360*/  ISETP.GE.AND P4, PT, R52, R87, PT ;  /* 0x000000573400720c */ /* 0x000fe40003f86270 */
[----:B------:R-:W-:Y:S02]  /*b370*/  LOP3.LUT R48, R99, 0x19, R86, 0xfe, !PT ;  /* 0x0000001963307812 */ /* 0x000fe400078efe56 */
[----:B------:R-:W-:Y:S02]  /*b380*/  FSEL R94, R50, -INF , !P1 ;  /* 0xff800000325e7808 */ /* 0x000fe40004800000 */
[----:B------:R-:W-:-:S02]  /*b390*/  FSEL R91, R49, -INF , !P6 ;  /* 0xff800000315b7808 */ /* 0x000fc40007000000 */
[-C--:B------:R-:W-:Y:S02]  /*b3a0*/  ISETP.GE.AND P3, PT, R52, R96.reuse, PT ;  /* 0x000000603400720c */ /* 0x080fe40003f66270 */
[C---:B------:R-:W-:Y:S02]  /*b3b0*/  ISETP.GE.AND P1, PT, R48.reuse, R87, PT ;  /* 0x000000573000720c */ /* 0x040fe40003f26270 */
[----:B------:R-:W-:Y:S02]  /*b3c0*/  ISETP.GE.AND P6, PT, R48, R96, PT ;  /* 0x000000603000720c */ /* 0x000fe40003fc6270 */
[----:B------:R-:W-:Y:S02]  /*b3d0*/  FSEL R95, R44, -INF , !P4 ;  /* 0xff8000002c5f7808 */ /* 0x000fe40006000000 */
[C-C-:B------:R-:W-:Y:S02]  /*b3e0*/  LOP3.LUT R48, R99.reuse, 0x20, R86.reuse, 0xfe, !PT ;  /* 0x0000002063307812 */ /* 0x140fe400078efe56 */
[----:B------:R-:W-:-:S02]  /*b3f0*/  LOP3.LUT R44, R99, 0x21, R86, 0xfe, !PT ;  /* 0x00000021632c7812 */ /* 0x000fc400078efe56 */
[----:B------:R-:W-:Y:S02]  /*b400*/  FSEL R98, R51, -INF , !P5 ;  /* 0xff80000033627808 */ /* 0x000fe40006800000 */
[----:B------:R-:W-:Y:S02]  /*b410*/  FSEL R100, R46, -INF , !P3 ;  /* 0xff8000002e647808 */ /* 0x000fe40005800000 */
[----:B------:R-:W-:Y:S02]  /*b420*/  FSEL R97, R45, -INF , !P1 ;  /* 0xff8000002d617808 */ /* 0x000fe40004800000 */
[-C--:B------:R-:W-:Y:S02]  /*b430*/  ISETP.GE.AND P5, PT, R48, R87.reuse, PT ;  /* 0x000000573000720c */ /* 0x080fe40003fa6270 */
[C---:B------:R-:W-:Y:S02]  /*b440*/  ISETP.GE.AND P3, PT, R44.reuse, R87, PT ;  /* 0x000000572c00720c */ /* 0x040fe40003f66270 */
[----:B------:R-:W-:-:S02]  /*b450*/  ISETP.GE.AND P1, PT, R44, R96, PT ;  /* 0x000000602c00720c */ /* 0x000fc40003f26270 */
[--C-:B------:R-:W-:Y:S02]  /*b460*/  LOP3.LUT R44, R99, 0x28, R86.reuse, 0xfe, !PT ;  /* 0x00000028632c7812 */ /* 0x100fe400078efe56 */
[----:B------:R-:W-:Y:S02]  /*b470*/  ISETP.GE.AND P4, PT, R48, R96, PT ;  /* 0x000000603000720c */ /* 0x000fe40003f86270 */
[----:B------:R-:W-:Y:S02]  /*b480*/  FSEL R92, R47, -INF , !P6 ;  /* 0xff8000002f5c7808 */ /* 0x000fe40007000000 */
[----:B------:R-:W-:Y:S02]  /*b490*/  FSEL R45, R40, -INF , !P5 ;  /* 0xff800000282d7808 */ /* 0x000fe40006800000 */
[----:B------:R-:W-:Y:S02]  /*b4a0*/  ISETP.GE.AND P6, PT, R44, R87, PT ;  /* 0x000000572c00720c */ /* 0x000fe40003fc6270 */
[----:B------:R-:W-:-:S02]  /*b4b0*/  LOP3.LUT R40, R99, 0x29, R86, 0xfe, !PT ;  /* 0x0000002963287812 */ /* 0x000fc400078efe56 */
[----:B------:R-:W-:Y:S02]  /*b4c0*/  FSEL R58, R42, -INF , !P4 ;  /* 0xff8000002a3a7808 */ /* 0x000fe40006000000 */
[----:B------:R-:W-:Y:S02]  /*b4d0*/  FSEL R51, R41, -INF , !P3 ;  /* 0xff80000029337808 */ /* 0x000fe40005800000 */
[-C--:B------:R-:W-:Y:S02]  /*b4e0*/  ISETP.GE.AND P5, PT, R44, R96.reuse, PT ;  /* 0x000000602c00720c */ /* 0x080fe40003fa6270 */
[C---:B------:R-:W-:Y:S02]  /*b4f0*/  ISETP.GE.AND P4, PT, R40.reuse, R87, PT ;  /* 0x000000572800720c */ /* 0x040fe40003f86270 */
[----:B------:R-:W-:Y:S02]  /*b500*/  ISETP.GE.AND P3, PT, R40, R96, PT ;  /* 0x000000602800720c */ /* 0x000fe40003f66270 */
[----:B------:R-:W-:-:S02]  /*b510*/  FSEL R55, R36, -INF , !P6 ;  /* 0xff80000024377808 */ /* 0x000fc40007000000 */
[C-C-:B------:R-:W-:Y:S02]  /*b520*/  LOP3.LUT R40, R99.reuse, 0x30, R86.reuse, 0xfe, !PT ;  /* 0x0000003063287812 */ /* 0x140fe400078efe56 */
[----:B------:R-:W-:Y:S02]  /*b530*/  LOP3.LUT R36, R99, 0x31, R86, 0xfe, !PT ;  /* 0x0000003163247812 */ /* 0x000fe400078efe56 */
[----:B------:R-:W-:Y:S02]  /*b540*/  FSEL R88, R43, -INF , !P1 ;  /* 0xff8000002b587808 */ /* 0x000fe40004800000 */
[----:B------:R-:W-:Y:S02]  /*b550*/  FSEL R90, R38, -INF , !P5 ;  /* 0xff800000265a7808 */ /* 0x000fe40006800000 */
[----:B------:R-:W-:Y:S02]  /*b560*/  FSEL R59, R37, -INF , !P4 ;  /* 0xff800000253b7808 */ /* 0x000fe40006000000 */
[----:B------:R-:W-:-:S02]  /*b570*/  ISETP.GE.AND P1, PT, R40, R87, PT ;  /* 0x000000572800720c */ /* 0x000fc40003f26270 */
[C---:B------:R-:W-:Y:S02]  /*b580*/  ISETP.GE.AND P5, PT, R36.reuse, R87, PT ;  /* 0x000000572400720c */ /* 0x040fe40003fa6270 */
[-C--:B------:R-:W-:Y:S02]  /*b590*/  ISETP.GE.AND P4, PT, R36, R96.reuse, PT ;  /* 0x000000602400720c */ /* 0x080fe40003f86270 */
[----:B------:R-:W-:Y:S02]  /*b5a0*/  LOP3.LUT R36, R99, 0x38, R86, 0xfe, !PT ;  /* 0x0000003863247812 */ /* 0x000fe400078efe56 */
[----:B------:R-:W-:Y:S02]  /*b5b0*/  ISETP.GE.AND P6, PT, R40, R96, PT ;  /* 0x000000602800720c */ /* 0x000fe40003fc6270 */
[----:B------:R-:W-:Y:S02]  /*b5c0*/  FSEL R56, R39, -INF , !P3 ;  /* 0xff80000027387808 */ /* 0x000fe40005800000 */
[----:B------:R-:W-:-:S02]  /*b5d0*/  FSEL R37, R32, -INF , !P1 ;  /* 0xff80000020257808 */ /* 0x000fc40004800000 */
        /* <DEDUP_REMOVED lines=8> */
[----:B------:R-:W-:Y:S02]  /*b660*/  FSEL R35, R28, -INF , !P3 ;  /* 0xff8000001c237808 */ /* 0x000fe40005800000 */
[C-C-:B------:R-:W-:Y:S02]  /*b670*/  LOP3.LUT R32, R99.reuse, 0x40, R86.reuse, 0xfe, !PT ;  /* 0x0000004063207812 */ /* 0x140fe400078efe56 */
[----:B------:R-:W-:Y:S02]  /*b680*/  LOP3.LUT R28, R99, 0x41, R86, 0xfe, !PT ;  /* 0x00000041631c7812 */ /* 0x000fe400078efe56 */
[----:B------:R-:W-:-:S02]  /*b690*/  FSEL R50, R30, -INF , !P1 ;  /* 0xff8000001e327808 */ /* 0x000fc40004800000 */
[----:B------:R-:W-:Y:S02]  /*b6a0*/  FSEL R29, R29, -INF , !P6 ;  /* 0xff8000001d1d7808 */ /* 0x000fe40007000000 */
[-C--:B------:R-:W-:Y:S02]  /*b6b0*/  ISETP.GE.AND P4, PT, R32, R87.reuse, PT ;  /* 0x000000572000720c */ /* 0x080fe40003f86270 */
[C---:B------:R-:W-:Y:S02]  /*b6c0*/  ISETP.GE.AND P1, PT, R28.reuse, R87, PT ;  /* 0x000000571c00720c */ /* 0x040fe40003f26270 */
[----:B------:R-:W-:Y:S02]  /*b6d0*/  ISETP.GE.AND P6, PT, R28, R96, PT ;  /* 0x000000601c00720c */ /* 0x000fe40003fc6270 */
[----:B------:R-:W-:Y:S02]  /*b6e0*/  LOP3.LUT R28, R99, 0x48, R86, 0xfe, !PT ;  /* 0x00000048631c7812 */ /* 0x000fe400078efe56 */
[----:B------:R-:W-:-:S02]  /*b6f0*/  FSEL R54, R31, -INF , !P5 ;  /* 0xff8000001f367808 */ /* 0x000fc40006800000 */
[----:B------:R-:W-:Y:S02]  /*b700*/  ISETP.GE.AND P3, PT, R32, R96, PT ;  /* 0x000000602000720c */ /* 0x000fe40003f66270 */
[----:B------:R-:W-:Y:S02]  /*b710*/  FSEL R31, R24, -INF , !P4 ;  /* 0xff800000181f7808 */ /* 0x000fe40006000000 */
[----:B------:R-:W-:Y:S02]  /*b720*/  ISETP.GE.AND P5, PT, R28, R87, PT ;  /* 0x000000571c00720c */ /* 0x000fe40003fa6270 */
[----:B------:R-:W-:Y:S02]  /*b730*/  LOP3.LUT R24, R99, 0x49, R86, 0xfe, !PT ;  /* 0x0000004963187812 */ /* 0x000fe400078efe56 */
        /* <DEDUP_REMOVED lines=8> */
[----:B------:R-:W-:Y:S02]  /*b7c0*/  LOP3.LUT R20, R99, 0x51, R86, 0xfe, !PT ;  /* 0x0000005163147812 */ /* 0x000fe400078efe56 */
        /* <DEDUP_REMOVED lines=12> */
[----:B------:R-:W-:Y:S02]  /*b890*/  ISETP.GE.AND P6, PT, R20, R96, PT ;  /* 0x000000601400720c */ /* 0x000fe40003fc6270 */
[----:B------:R-:W-:Y:S02]  /*b8a0*/  ISETP.GE.AND P5, PT, R16, R87, PT ;  /* 0x000000571000720c */ /* 0x000fe40003fa6270 */
[----:B------:R-:W-:Y:S02]  /*b8b0*/  FSEL R43, R12, -INF , !P1 ;  /* 0xff8000000c2b7808 */ /* 0x000fe40004800000 */
[C-C-:B------:R-:W-:Y:S02]  /*b8c0*/  LOP3.LUT R20, R99.reuse, 0x60, R86.reuse, 0xfe, !PT ;  /* 0x0000006063147812 */ /* 0x140fe400078efe56 */
[----:B------:R-:W-:-:S02]  /*b8d0*/  LOP3.LUT R12, R99, 0x61, R86, 0xfe, !PT ;  /* 0x00000061630c7812 */ /* 0x000fc400078efe56 */
[----:B------:R-:W-:Y:S02]  /*b8e0*/  FSEL R17, R17, -INF , !P4 ;  /* 0xff80000011117808 */ /* 0x000fe40006000000 */
[----:B------:R-:W-:Y:S02]  /*b8f0*/  ISETP.GE.AND P4, PT, R16, R96, PT ;  /* 0x000000601000720c */ /* 0x000fe40003f86270 */
        /* <DEDUP_REMOVED lines=10> */
[-C--:B------:R-:W-:Y:S02]  /*b9a0*/  ISETP.GE.AND P4, PT, R12, R87.reuse, PT ;  /* 0x000000570c00720c */ /* 0x080fe40003f86270 */
[C-C-:B------:R-:W-:Y:S02]  /*b9b0*/  LOP3.LUT R8, R99.reuse, 0x69, R86.reuse, 0xfe, !PT ;  /* 0x0000006963087812 */ /* 0x140fe400078efe56 */
[----:B------:R-:W-:Y:S02]  /*b9c0*/  FSEL R34, R10, -INF , !P1 ;  /* 0xff8000000a227808 */ /* 0x000fe40004800000 */
[----:B------:R-:W-:Y:S02]  /*b9d0*/  ISETP.GE.AND P1, PT, R8, R87, PT ;  /* 0x000000570800720c */ /* 0x000fe40003f26270 */
[----:B------:R-:W-:Y:S02]  /*b9e0*/  FSEL R53, R4, -INF , !P4 ;  /* 0xff80000004357808 */ /* 0x000fe40006000000 */
[----:B------:R-:W-:-:S02]  /*b9f0*/  LOP3.LUT R4, R99, 0x71, R86, 0xfe, !PT ;  /* 0x0000007163047812 */ /* 0x000fc400078efe56 */
[----:B------:R-:W-:Y:S02]  /*ba00*/  FSEL R57, R5, -INF , !P1 ;  /* 0xff80000005397808 */ /* 0x000fe40004800000 */
[-C--:B------:R-:W-:Y:S02]  /*ba10*/  ISETP.GE.AND P1, PT, R4, R96.reuse, PT ;  /* 0x000000600400720c */ /* 0x080fe40003f26270 */
[----:B------:R-:W-:Y:S02]  /*ba20*/  ISETP.GE.AND P3, PT, R12, R96, PT ;  /* 0x000000600c00720c */ /* 0x000fe40003f66270 */
[----:B------:R-:W-:Y:S02]  /*ba30*/  FSEL R26, R67, -INF , !P1 ;  /* 0xff800000431a7808 */ /* 0x000fe40004800000 */
[----:B------:R-:W-:Y:S02]  /*ba40*/  FSEL R47, R9, -INF , !P6 ;  /* 0xff800000092f7808 */ /* 0x000fe40007000000 */
[----:B------:R-:W-:-:S02]  /*ba50*/  ISETP.GT.AND P1, PT, R148, R137, PT ;  /* 0x000000899400720c */ /* 0x000fc40003f24270 */
[----:B------:R-:W-:Y:S02]  /*ba60*/  ISETP.GE.AND P6, PT, R8, R96, PT ;  /* 0x000000600800720c */ /* 0x000fe40003fc6270 */
[----:B------:R-:W-:Y:S02]  /*ba70*/  LOP3.LUT R8, R99, 0x70, R86, 0xfe, !PT ;  /* 0x0000007063087812 */ /* 0x000fe400078efe56 */
[----:B------:R-:W-:Y:S02]  /*ba80*/  FSEL R30, R6, -INF , !P3 ;  /* 0xff800000061e7808 */ /* 0x000fe40005800000 */
[----:B------:R-:W-:Y:S02]  /*ba90*/  FSEL R32, R11, -INF , !P5 ;  /* 0xff8000000b207808 */ /* 0x000fe40006800000 */
[-C--:B------:R-:W-:Y:S02]  /*baa0*/  ISETP.GE.AND P3, PT, R4, R87.reuse, PT ;  /* 0x000000570400720c */ /* 0x080fe40003f66270 */
        /* <DEDUP_REMOVED lines=9> */
[----:B------:R-:W-:Y:S02]  /*bb40*/  ISETP.GE.AND P5, PT, R86, R87, PT ;  /* 0x000000575600720c */ /* 0x000fe40003fa6270 */
[-C--:B------:R-:W-:Y:S02]  /*bb50*/  ISETP.GE.AND P4, PT, R4, R96.reuse, PT ;  /* 0x000000600400720c */ /* 0x080fe40003f86270 */
[----:B------:R-:W-:Y:S02]  /*bb60*/  ISETP.GE.AND P3, PT, R86, R96, PT ;  /* 0x000000605600720c */ /* 0x000fe40003f66270 */
[----:B------:R-:W-:-:S02]  /*bb70*/  FSEL R66, R60, -INF , !P6 ;  /* 0xff8000003c427808 */ /* 0x000fc40007000000 */
[----:B------:R-:W-:Y:S02]  /*bb80*/  FSEL R61, R61, -INF , !P5 ;  /* 0xff8000003d3d7808 */ /* 0x000fe40006800000 */
[----:B------:R-:W-:Y:S02]  /*bb90*/  FSEL R21, R62, -INF , !P4 ;  /* 0xff8000003e157808 */ /* 0x000fe40006000000 */
[----:B------:R-:W-:Y:S01]  /*bba0*/  FSEL R22, R63, -INF , !P3 ;  /* 0xff8000003f167808 */ /* 0x000fe20005800000 */
[----:B------:R-:W-:Y:S06]  /*bbb0*/  @!P1 BRA `(.L_x_4096) ;  /* 0x0000000400c89947 */ /* 0x000fec0003800000 */
[----:B------:R-:W-:Y:S05]  /*bbc0*/  @!P2 BRA `(.L_x_4097) ;  /* 0x0000000000f8a947 */ /* 0x000fea0003800000 */
[----:B------:R-:W1:Y:S01]  /*bbd0*/  LDC R6, c[0x0][0x380] ;  /* 0x0000e000ff067b82 */ /* 0x000e620000000800 */
[----:B------:R-:W-:Y:S01]  /*bbe0*/  IMAD.MOV.U32 R8, RZ, RZ, RZ ;  /* 0x000000ffff087224 */ /* 0x000fe200078e00ff */
[----:B------:R-:W-:Y:S01]  /*bbf0*/  ULDC.64 UR4, c[0x0][0x248] ;  /* 0x0000920000047ab9 */ /* 0x000fe20000000a00 */
[----:B-1----:R-:W-:-:S04]  /*bc00*/  IABS R5, R6 ;  /* 0x0000000600057213 */ /* 0x002fc80000000000 */
[----:B------:R-:W1:Y:S08]  /*bc10*/  I2F.RP R11, R5 ;  /* 0x00000005000b7306 */ /* 0x000e700000209400 */
[----:B-1----:R-:W1:Y:S02]  /*bc20*/  MUFU.RCP R10, R11 ;  /* 0x0000000b000a7308 */ /* 0x002e640000001000 */
[----:B-1----:R-:W-:-:S06]  /*bc30*/  VIADD R10, R10, 0xffffffe ;  /* 0x0ffffffe0a0a7836 */ /* 0x002fcc0000000000 */
[----:B------:R-:W1:Y:S02]  /*bc40*/  F2I.FTZ.U32.TRUNC.NTZ R9, R10 ;  /* 0x0000000a00097305 */ /* 0x000e64000021f000 */
[----:B-1----:R-:W-:-:S05]  /*bc50*/  IADD3 R4, RZ, -R9, RZ ;  /* 0x80000009ff047210 */ /* 0x002fca0007ffe0ff */
[----:B------:R-:W-:-:S04]  /*bc60*/  IMAD R4, R4, R5, RZ ;  /* 0x0000000504047224 */ /* 0x000fc800078e02ff */
[----:B------:R-:W-:Y:S01]  /*bc70*/  IMAD.HI.U32 R4, R9, R4, R8 ;  /* 0x0000000409047227 */ /* 0x000fe200078e0008 */
[----:B------:R-:W-:-:S05]  /*bc80*/  IABS R9, R99 ;  /* 0x0000006300097213 */ /* 0x000fca0000000000 */
[----:B------:R-:W-:-:S05]  /*bc90*/  IMAD.HI.U32 R7, R4, R9, RZ ;  /* 0x0000000904077227 */ /* 0x000fca00078e00ff */
[----:B------:R-:W-:-:S05]  /*bca0*/  IADD3 R8, -R7, RZ, RZ ;  /* 0x000000ff07087210 */ /* 0x000fca0007ffe1ff */
[----:B------:R-:W-:Y:S01]  /*bcb0*/  IMAD R8, R5, R8, R9 ;  /* 0x0000000805087224 */ /* 0x000fe200078e0209 */
[C---:B------:R-:W-:Y:S01]  /*bcc0*/  LOP3.LUT R9, R99.reuse, R6, RZ, 0x3c, !PT ;  /* 0x0000000663097212 */ /* 0x040fe200078e3cff */
[----:B------:R-:W-:-:S03]  /*bcd0*/  VIADD R99, R99, 0xffffff80 ;  /* 0xffffff8063637836 */ /* 0x000fc60000000000 */
[----:B------:R-:W-:Y:S02]  /*bce0*/  ISETP.GT.U32.AND P6, PT, R5, R8, PT ;  /* 0x000000080500720c */ /* 0x000fe40003fc4070 */
[----:B------:R-:W-:Y:S02]  /*bcf0*/  ISETP.GE.AND P5, PT, R9, RZ, PT ;  /* 0x000000ff0900720c */ /* 0x000fe40003fa6270 */
[----:B------:R-:W-:Y:S02]  /*bd00*/  IABS R9, R99 ;  /* 0x0000006300097213 */ /* 0x000fe40000000000 */
[----:B------:R-:W-:-:S03]  /*bd10*/  LOP3.LUT R99, R99, R6, RZ, 0x3c, !PT ;  /* 0x0000000663637212 */ /* 0x000fc600078e3cff */
[----:B------:R-:W-:-:S04]  /*bd20*/  IMAD.HI.U32 R4, R4, R9, RZ ;  /* 0x0000000904047227 */ /* 0x000fc800078e00ff */
[----:B------:R-:W-:Y:S01]  /*bd30*/  @!P6 IADD3 R8, R8, -R5, RZ ;  /* 0x800000050808e210 */ /* 0x000fe20007ffe0ff */
[----:B------:R-:W-:-:S03]  /*bd40*/  @!P6 VIADD R7, R7, 0x1 ;  /* 0x000000010707e836 */ /* 0x000fc60000000000 */
[----:B------:R-:W-:Y:S01]  /*bd50*/  ISETP.GE.U32.AND P3, PT, R8, R5, PT ;  /* 0x000000050800720c */ /* 0x000fe20003f66070 */
[----:B------:R-:W-:-:S04]  /*bd60*/  IMAD.MOV R8, RZ, RZ, -R4 ;  /* 0x000000ffff087224 */ /* 0x000fc800078e0a04 */
[----:B------:R-:W-:-:S05]  /*bd70*/  IMAD R8, R5, R8, R9 ;  /* 0x0000000805087224 */ /* 0x000fca00078e0209 */
[----:B------:R-:W-:-:S03]  /*bd80*/  ISETP.GT.U32.AND P4, PT, R5, R8, PT ;  /* 0x000000080500720c */ /* 0x000fc60003f84070 */
[----:B------:R-:W-:Y:S02]  /*bd90*/  @P3 IADD3 R7, R7, 0x1, RZ ;  /* 0x0000000107073810 */ /* 0x000fe40007ffe0ff */
[----:B------:R-:W-:-:S03]  /*bda0*/  ISETP.GE.AND P3, PT, R99, RZ, PT ;  /* 0x000000ff6300720c */ /* 0x000fc60003f66270 */
[----:B------:R-:W-:-:S05]  /*bdb0*/  @!P5 IMAD.MOV R7, RZ, RZ, -R7 ;  /* 0x000000ffff07d224 */ /* 0x000fca00078e0a07 */
[-C--:B------:R-:W-:Y:S01]  /*bdc0*/  @!P4 IADD3 R8, R8, -R5.reuse, RZ ;  /* 0x800000050808c210 */ /* 0x080fe20007ffe0ff */
[----:B------:R-:W-:Y:S01]  /*bdd0*/  @!P4 VIADD R4, R4, 0x1 ;  /* 0x000000010404c836 */ /* 0x000fe20000000000 */
[----:B------:R-:W-:Y:S02]  /*bde0*/  ISETP.NE.AND P4, PT, R6, RZ, PT ;  /* 0x000000ff0600720c */ /* 0x000fe40003f85270 */
[----:B------:R-:W-:Y:S02]  /*bdf0*/  ISETP.GE.U32.AND P6, PT, R8, R5, PT ;  /* 0x000000050800720c */ /* 0x000fe40003fc6070 */
[----:B------:R-:W-:-:S04]  /*be00*/  LOP3.LUT R8, RZ, R6, RZ, 0x33, !PT ;  /* 0x00000006ff087212 */ /* 0x000fc800078e33ff */
[----:B------:R-:W-:-:S05]  /*be10*/  SEL R5, R8, R7, !P4 ;  /* 0x0000000708057207 */ /* 0x000fca0006000000 */
[----:B------:R-:W-:Y:S02]  /*be20*/  IMAD.WIDE R14, R5, 0x4, R144 ;  /* 0x00000004050e7825 */ /* 0x000fe400078e0290 */
[----:B------:R-:W-:-:S04]  /*be30*/  @P6 IADD3 R4, R4, 0x1, RZ ;  /* 0x0000000104046810 */ /* 0x000fc80007ffe0ff */
[----:B------:R-:W-:-:S04]  /*be40*/  @!P3 IADD3 R4, -R4, RZ, RZ ;  /* 0x000000ff0404b210 */ /* 0x000fc80007ffe1ff */
[----:B------:R-:W-:Y:S02]  /*be50*/  SEL R8, R8, R4, !P4 ;  /* 0x0000000408087207 */ /* 0x000fe40006000000 */
[----:B------:R-:W2:Y:S03]  /*be60*/  LDG.E R4, desc[UR6][R14.64] ;  /* 0x000000060e047981 */ /* 0x000ea6000c1e1900 */
[----:B------:R-:W-:-:S05]  /*be70*/  IMAD.WIDE R12, R8, 0x4, R144 ;  /* 0x00000004080c7825 */ /* 0x000fca00078e0290 */
[----:B------:R-:W2:Y:S01]  /*be80*/  LDG.E R7, desc[UR6][R12.64] ;  /* 0x000000060c077981 */ /* 0x000ea2000c1e1900 */
[----:B------:R-:W-:-:S04]  /*be90*/  IMAD.IADD R9, R5, 0x1, -R8 ;  /* 0x0000000105097824 */ /* 0x000fc800078e0a08 */
[----:B------:R-:W-:Y:S02]  /*bea0*/  IMAD R9, R9, R6, -0x80 ;  /* 0xffffff8009097424 */ /* 0x000fe400078e0206 */
[----:B------:R-:W-:-:S03]  /*beb0*/  IMAD.U32 R6, RZ, RZ, UR4 ;  /* 0x00000004ff067e24 */ /* 0x000fc6000f8e00ff */
[----:B------:R-:W-:-:S05]  /*bec0*/  SHF.R.S32.HI R5, RZ, 0x1f, R9 ;  /* 0x0000001fff057819 */ /* 0x000fca0000011409 */
[----:B------:R-:W-:-:S04]  /*bed0*/  IMAD R10, R5, R6, RZ ;  /* 0x00000006050a7224 */ /* 0x000fc800078e02ff */
[C---:B------:R-:W-:Y:S02]  /*bee0*/  IMAD R10, R9.reuse, UR5, R10 ;  /* 0x00000005090a7c24 */ /* 0x040fe4000f8e020a */
[----:B------:R-:W-:-:S05]  /*bef0*/  IMAD.WIDE.U32 R8, R9, R6, RZ ;  /* 0x0000000609087225 */ /* 0x000fca00078e00ff */
[----:B------:R-:W-:Y:S01]  /*bf00*/  IADD3 R11, R9, R10, RZ ;  /* 0x0000000a090b7210 */ /* 0x000fe20007ffe0ff */
[----:B------:R-:W-:Y:S01]  /*bf10*/  IMAD.MOV.U32 R10, RZ, RZ, R8 ;  /* 0x000000ffff0a7224 */ /* 0x000fe200078e0008 */
[----:B--2---:R-:W-:Y:S02]  /*bf20*/  IADD3 R7, -R4, R7, RZ ;  /* 0x0000000704077210 */ /* 0x004fe40007ffe1ff */
[----:B------:R-:W1:Y:S02]  /*bf30*/  LDC.64 R4, c[0x0][0x230] ;  /* 0x00008c00ff047b82 */ /* 0x000e640000000a00 */
[----:B------:R-:W-:-:S05]  /*bf40*/  SHF.R.S32.HI R9, RZ, 0x1f, R7 ;  /* 0x0000001fff097819 */ /* 0x000fca0000011407 */
[-C--:B-1----:R-:W-:Y:S02]  /*bf50*/  IMAD R8, R9, R4.reuse, RZ ;  /* 0x0000000409087224 */ /* 0x082fe400078e02ff */
[----:B------:R-:W-:-:S04]  /*bf60*/  IMAD.WIDE.U32 R10, R7, R4, R10 ;  /* 0x00000004070a7225 */ /* 0x000fc800078e000a */
[----:B------:R-:W-:Y:S02]  /*bf70*/  IMAD R5, R7, R5, R8 ;  /* 0x0000000507057224 */ /* 0x000fe400078e0208 */
[----:B------:R-:W-:-:S03]  /*bf80*/  IMAD.MOV.U32 R7, RZ, RZ, R10 ;  /* 0x000000ffff077224 */ /* 0x000fc600078e000a */
[----:B------:R-:W-:Y:S01]  /*bf90*/  IADD3 R4, R11, R5, RZ ;  /* 0x000000050b047210 */ /* 0x000fe20007ffe0ff */
[----:B------:R-:W-:Y:S06]  /*bfa0*/  BRA `(.L_x_4098) ;  /* 0x0000000000107947 */ /* 0x000fec0003800000 */
.L_x_4097:
[----:B------:R-:W1:Y:S02]  /*bfb0*/  LDC R6, c[0x0][0x248] ;  /* 0x00009200ff067b82 */ /* 0x000e640000000800 */
[----:B-1----:R-:W-:-:S05]  /*bfc0*/  IMAD.SHL.U32 R7, R6, 0x80, RZ ;  /* 0x0000008006077824 */ /* 0x002fca00078e00ff */
[----:B------:R-:W-:-:S04]  /*bfd0*/  IADD3 R7, -R7, RZ, RZ ;  /* 0x000000ff07077210 */ /* 0x000fc80007ffe1ff */
[----:B------:R-:W-:-:S07]  /*bfe0*/  SHF.R.S32.HI R4, RZ, 0x1f, R7 ;  /* 0x0000001fff047819 */ /* 0x000fce0000011407 */
.L_x_4098:
        /* <DEDUP_REMOVED lines=43> */
.L_x_4100:
[----:B------:R-:W-:Y:S05]  /*c2a0*/  BSYNC B0 ;  /* 0x0000000000007941 */ /* 0x000fea0003800000 */
.L_x_4099:
[----:B------:R-:W0:Y:S01]  /*c2b0*/  LDGDEPBAR ;  /* 0x00000000000079af */ /* 0x000e220000000000 */
[----:B------:R-:W-:-:S04]  /*c2c0*/  LEA R146, P0, R7, R146, 0x1 ;  /* 0x0000009207927211 */ /* 0x000fc800078008ff */
[----:B------:R-:W-:-:S09]  /*c2d0*/  LEA.HI.X R147, R7, R147, R4, 0x1, P0 ;  /* 0x0000009307937211 */ /* 0x000fd200000f0c04 */
.L_x_4096:
        /* <DEDUP_REMOVED lines=69> */
[----:B------:R-:W3:Y:S04]  /*c730*/  SHFL.BFLY PT, R5, R6, 0x1, 0x1f ;  /* 0x0c201f0006057f89 */ /* 0x000ee800000e0000 */
[----:B--2---:R-:W2:Y:S01]  /*c740*/  LDSM.16.MT88.4 R8, [R132+0x3000] ;  /* 0x003000008408783b */ /* 0x004ea20000004200 */
[----:B-1----:R-:W-:-:S04]  /*c750*/  FMNMX.FTZ R20, R7, R20, !PT ;  /* 0x0000001407147209 */ /* 0x002fc80007810000 */
[C---:B------:R-:W-:Y:S01]  /*c760*/  FSETP.NEU.FTZ.AND P3, PT, R20.reuse, -INF , PT ;  /* 0xff8000001400780b */ /* 0x040fe20003f7d000 */
[----:B------:R-:W-:-:S05]  /*c770*/  FMUL.FTZ R86, R20, UR8 ;  /* 0x0000000814567c20 */ /* 0x000fca0008410000 */
[----:B------:R-:W-:-:S05]  /*c780*/  FSEL R86, R86, RZ, P3 ;  /* 0x000000ff56567208 */ /* 0x000fca0001800000 */
[--C-:B------:R-:W-:Y:S01]  /*c790*/  FFMA.FTZ R4, R3, UR8, -R86.reuse ;  /* 0x0000000803047c23 */ /* 0x100fe20008010856 */
[----:B---3--:R-:W-:Y:S01]  /*c7a0*/  FMNMX.FTZ R3, R6, R5, !PT ;  /* 0x0000000506037209 */ /* 0x008fe20007810000 */
        /* <DEDUP_REMOVED lines=10> */
[--C-:B------:R-:W-:Y:S01]  /*c850*/  FFMA.FTZ R93, R91, UR8, -R86.reuse ;  /* 0x000000085b5d7c23 */ /* 0x100fe20008010856 */
[--C-:B------:R-:W-:Y:S01]  /*c860*/  FFMA.FTZ R87, R95, UR8, -R86.reuse ;  /* 0x000000085f577c23 */ /* 0x100fe20008010856 */
[----:B------:R-:W-:Y:S01]  /*c870*/  FADD.FTZ R5, R0, -R5 ;  /* 0x8000000500057221 */ /* 0x000fe20000010000 */
[----:B------:R-:W-:Y:S01]  /*c880*/  FMUL.FTZ R0, R2, UR8 ;  /* 0x0000000802007c20 */ /* 0x000fe20008410000 */
[--C-:B------:R-:W-:Y:S01]  /*c890*/  FFMA.FTZ R13, R104, UR8, -R23.reuse ;  /* 0x00000008680d7c23 */ /* 0x100fe20008010817 */
[--C-:B------:R-:W-:Y:S01]  /*c8a0*/  FFMA.FTZ R99, R108, UR8, -R23.reuse ;  /* 0x000000086c637c23 */ /* 0x100fe20008010817 */
[--C-:B------:R-:W-:Y:S01]  /*c8b0*/  FFMA.FTZ R104, R110, UR8, -R23.reuse ;  /* 0x000000086e687c23 */ /* 0x100fe20008010817 */
[----:B------:R-:W-:Y:S01]  /*c8c0*/  FMUL.FTZ R14, R5, UR8 ;  /* 0x00000008050e7c20 */ /* 0x000fe20008410000 */
        /* <DEDUP_REMOVED lines=17> */
[----:B------:R-:W-:Y:S01]  /*c9e0*/  MUFU.EX2 R102, R102 ;  /* 0x0000006600667308 */ /* 0x000fe20000000800 */
        /* <DEDUP_REMOVED lines=8> */
[----:B---3--:R-:W-:Y:S01]  /*ca70*/  F2FP.BF16.F32.PACK_AB R4, R12, R4 ;  /* 0x000000040c04723e */ /* 0x008fe200000010ff */
[-C--:B------:R-:W-:Y:S01]  /*ca80*/  FMUL.FTZ R80, R80, R0.reuse ;  /* 0x0000000050507220 */ /* 0x080fe20000410000 */
[----:B------:R-:W-:Y:S01]  /*ca90*/  FMUL.FTZ R81, R81, R0 ;  /* 0x0000000051517220 */ /* 0x000fe20000410000 */
[----:B------:R-:W-:Y:S01]  /*caa0*/  FFMA.FTZ R0, R92, UR8, -R23 ;  /* 0x000000085c007c23 */ /* 0x000fe20008010817 */
[----:B------:R-:W-:Y:S01]  /*cab0*/  FADD.FTZ R155, R12, R155 ;  /* 0x0000009b0c9b7221 */ /* 0x000fe20000010000 */
        /* <DEDUP_REMOVED lines=31> */
[----:B------:R-:W-:Y:S01]  /*ccb0*/  LDSM.16.MT88.4 R16, [R132+0x4400] ;  /* 0x004400008410783b */ /* 0x000fe20000004200 */
[--C-:B------:R-:W-:Y:S01]  /*ccc0*/  FFMA.FTZ R36, R36, UR8, -R23.reuse ;  /* 0x0000000824247c23 */ /* 0x100fe20008010817 */
[----:B------:R-:W-:Y:S01]  /*ccd0*/  FFMA.FTZ R53, R38, UR8, -R23 ;  /* 0x0000000826357c23 */ /* 0x000fe20008010817 */
[----:B------:R-:W3:Y:S01]  /*cce0*/  MUFU.EX2 R63, R63 ;  /* 0x0000003f003f7308 */ /* 0x000ee20000000800 */
[----:B------:R-:W-:Y:S01]  /*ccf0*/  FADD.FTZ R102, R102, R155 ;  /* 0x0000009b66667221 */ /* 0x000fe20000010000 */
[----:B------:R-:W-:Y:S01]  /*cd00*/  FFMA.FTZ R65, R65, UR8, -R86 ;  /* 0x0000000841417c23 */ /* 0x000fe20008010856 */
[--C-:B------:R-:W-:Y:S01]  /*cd10*/  FFMA.FTZ R30, R30, UR8, -R23.reuse ;  /* 0x000000081e1e7c23 */ /* 0x100fe20008010817 */
[----:B------:R-:W-:Y:S01]  /*cd20*/  FFMA.FTZ R34, R34, UR8, -R23 ;  /* 0x0000000822227c23 */ /* 0x000fe20008010817 */
[----:B------:R-:W-:Y:S01]  /*cd30*/  FADD.FTZ R101, R101, R102 ;  /* 0x0000006665657221 */ /* 0x000fe20000010000 */
[--C-:B------:R-:W-:Y:S01]  /*cd40*/  FFMA.FTZ R39, R64, UR8, -R86.reuse ;  /* 0x0000000840277c23 */ /* 0x100fe20008010856 */
[----:B------:R-:W-:Y:S01]  /*cd50*/  FFMA.FTZ R61, R61, UR8, -R86 ;  /* 0x000000083d3d7c23 */ /* 0x000fe20008010856 */
[----:B------:R-:W-:Y:S01]  /*cd60*/  MUFU.EX2 R106, R106 ;  /* 0x0000006a006a7308 */ /* 0x000fe20000000800 */
[-C--:B-1----:R-:W-:Y:S01]  /*cd70*/  FMUL.FTZ R70, R70, R14.reuse ;  /* 0x0000000e46467220 */ /* 0x082fe20000410000 */
        /* <DEDUP_REMOVED lines=8> */
[----:B------:R-:W1:Y:S01]  /*ce00*/  MUFU.EX2 R93, R93 ;  /* 0x0000005d005d7308 */ /* 0x000e620000000800 */
[----:B------:R-:W-:Y:S01]  /*ce10*/  FFMA.FTZ R156, R156, R14, R13 ;  /* 0x0000000e9c9c7223 */ /* 0x000fe2000001000d */
[--C-:B------:R-:W-:Y:S01]  /*ce20*/  FFMA.FTZ R24, R24, UR8, -R23.reuse ;  /* 0x0000000818187c23 */ /* 0x100fe20008010817 */
[----:B------:R-:W-:Y:S01]  /*ce30*/  LDSM.16.MT88.4 R12, [R132+0x3800] ;  /* 0x00380000840c783b */ /* 0x000fe20000004200 */
[--C-:B------:R-:W-:Y:S01]  /*ce40*/  FFMA.FTZ R21, R21, UR8, -R23.reuse ;  /* 0x0000000815157c23 */ /* 0x100fe20008010817 */
[----:B------:R-:W-:Y:S01]  /*ce50*/  FADD.FTZ R99, R99, R156 ;  /* 0x0000009c63637221 */ /* 0x000fe20000010000 */
[----:B--2---:R-:W-:Y:S01]  /*ce60*/  HMMA.16816.F32.BF16 R68, R4, R8, R68 ;  /* 0x000000080444723c */ /* 0x004fe20000041844 */
[----:B------:R-:W-:Y:S01]  /*ce70*/  FFMA.FTZ R156, R22, UR8, -R23 ;  /* 0x00000008169c7c23 */ /* 0x000fe20008010817 */
[----:B------:R-:W-:Y:S01]  /*ce80*/  MUFU.EX2 R87, R87 ;  /* 0x0000005700577308 */ /* 0x000fe20000000800 */
[----:B------:R-:W-:Y:S01]  /*ce90*/  FADD.FTZ R104, R104, R99 ;  /* 0x0000006368687221 */ /* 0x000fe20000010000 */
[----:B------:R-:W-:-:S02]  /*cea0*/  FFMA.FTZ R66, R66, UR8, -R86 ;  /* 0x0000000842427c23 */ /* 0x000fc40008010856 */
[C---:B------:R-:W-:Y:S01]  /*ceb0*/  HMMA.16816.F32.BF16 R72, R4.reuse, R10, R72 ;  /* 0x0000000a0448723c */ /* 0x040fe20000041848 */
[----:B------:R-:W2:Y:S01]  /*cec0*/  LDSM.16.MT88.4 R8, [R131+0x3000] ;  /* 0x003000008308783b */ /* 0x000ea20000004200 */
[----:B------:R-:W-:Y:S02]  /*ced0*/  FADD.FTZ R63, R63, R104 ;  /* 0x000000683f3f7221 */ /* 0x000fe40000010000 */
[----:B------:R-:W-:Y:S08]  /*cee0*/  MUFU.EX2 R2, R2 ;  /* 0x0000000200027308 */ /* 0x000ff00000000800 */
[----:B------:R-:W-:Y:S08]  /*cef0*/  MUFU.EX2 R108, R108 ;  /* 0x0000006c006c7308 */ /* 0x000ff00000000800 */
[----:B------:R-:W3:Y:S08]  /*cf00*/  MUFU.EX2 R91, R91 ;  /* 0x0000005b005b7308 */ /* 0x000ef00000000800 */
[----:B------:R-:W-:Y:S08]  /*cf10*/  MUFU.EX2 R67, R67 ;  /* 0x0000004300437308 */ /* 0x000ff00000000800 */
[----:B------:R-:W4:Y:S01]  /*cf20*/  MUFU.EX2 R0, R0 ;  /* 0x0000000000007308 */ /* 0x000f220000000800 */
[C---:B--2---:R-:W-:Y:S07]  /*cf30*/  HMMA.16816.F32.BF16 R76, R4.reuse, R8, R76 ;  /* 0x00000008044c723c */ /* 0x044fee000004184c */
[----:B------:R-:W-:Y:S01]  /*cf40*/  MUFU.EX2 R96, R96 ;  /* 0x0000006000607308 */ /* 0x000fe20000000800 */
[----:B------:R-:W-:Y:S01]  /*cf50*/  HMMA.16816.F32.BF16 R80, R4, R10, R80 ;  /* 0x0000000a0450723c */ /* 0x000fe20000041850 */
[----:B------:R-:W2:Y:S06]  /*cf60*/  LDSM.16.MT88.4 R8, [R132+0x3400] ;  /* 0x003400008408783b */ /* 0x000eac0000004200 */
[----:B------:R-:W5:Y:S01]  /*cf70*/  MUFU.EX2 R51, R51 ;  /* 0x0000003300337308 */ /* 0x000f620000000800 */
[----:B-1----:R-:W-:Y:S01]  /*cf80*/  F2FP.BF16.F32.PACK_AB R4, R93, R106 ;  /* 0x0000006a5d04723e */ /* 0x002fe200000010ff */
[----:B------:R-:W-:Y:S01]  /*cf90*/  FADD.FTZ R106, R106, R101 ;  /* 0x000000656a6a7221 */ /* 0x000fe20000010000 */
[----:B---3--:R-:W-:Y:S01]  /*cfa0*/  F2FP.BF16.F32.PACK_AB R5, R91, R108 ;  /* 0x0000006c5b05723e */ /* 0x008fe200000010ff */
[----:B------:R-:W-:Y:S01]  /*cfb0*/  FADD.FTZ R108, R108, R63 ;  /* 0x0000003f6c6c7221 */ /* 0x000fe20000010000 */
[----:B------:R-:W-:Y:S01]  /*cfc0*/  F2FP.BF16.F32.PACK_AB R6, R2, R87 ;  /* 0x000000570206723e */ /* 0x000fe200000010ff */
[----:B------:R-:W-:Y:S01]  /*cfd0*/  FADD.FTZ R106, R93, R106 ;  /* 0x0000006a5d6a7221 */ /* 0x000fe20000010000 */
[----:B----4-:R-:W-:Y:S01]  /*cfe0*/  F2FP.BF16.F32.PACK_AB R7, R0, R67 ;  /* 0x000000430007723e */ /* 0x010fe200000010ff */
[----:B------:R-:W-:Y:S01]  /*cff0*/  MUFU.EX2 R60, R60 ;  /* 0x0000003c003c7308 */ /* 0x000fe20000000800 */
[----:B------:R-:W-:Y:S01]  /*d000*/  FADD.FTZ R108, R91, R108 ;  /* 0x0000006c5b6c7221 */ /* 0x000fe20000010000 */
[----:B------:R-:W-:Y:S01]  /*d010*/  FADD.FTZ R87, R87, R106 ;  /* 0x0000006a57577221 */ /* 0x000fe20000010000 */
[----:B------:R-:W-:-:S02]  /*d020*/  FFMA.FTZ R63, R32, UR8, -R23 ;  /* 0x00000008203f7c23 */ /* 0x000fc40008010817 */
[----:B------:R-:W-:Y:S01]  /*d030*/  FADD.FTZ R67, R67, R108 ;  /* 0x0000006c43437221 */ /* 0x000fe20000010000 */
[----:B------:R-:W-:Y:S02]  /*d040*/  FADD.FTZ R87, R2, R87 ;  /* 0x0000005702577221 */ /* 0x000fe40000010000 */
[----:B------:R-:W-:Y:S01]  /*d050*/  MUFU.EX2 R45, R45 ;  /* 0x0000002d002d7308 */ /* 0x000fe20000000800 */
[----:B------:R-:W-:-:S07]  /*d060*/  FADD.FTZ R0, R0, R67 ;  /* 0x0000004300007221 */ /* 0x000fce0000010000 */
[----:B------:R-:W-:Y:S08]  /*d070*/  MUFU.EX2 R89, R89 ;  /* 0x0000005900597308 */ /* 0x000ff00000000800 */
[----:B------:R-:W1:Y:S01]  /*d080*/  MUFU.EX2 R58, R58 ;  /* 0x0000003a003a7308 */ /* 0x000e620000000800 */
        /* <DEDUP_REMOVED lines=13> */
[----:B-----5:R-:W-:Y:S01]  /*d160*/  F2FP.BF16.F32.PACK_AB R4, R51, R96 ;  /* 0x000000603304723e */ /* 0x020fe200000010ff */
[----:B------:R-:W-:Y:S01]  /*d170*/  FADD.FTZ R96, R96, R87 ;  /* 0x0000005760607221 */ /* 0x000fe20000010000 */
[----:B-1----:R-:W-:Y:S01]  /*d180*/  F2FP.BF16.F32.PACK_AB R5, R58, R89 ;  /* 0x000000593a05723e */ /* 0x002fe200000010ff */
[----:B------:R-:W1:Y:S01]  /*d190*/  MUFU.EX2 R43, R43 ;  /* 0x0000002b002b7308 */ /* 0x000e620000000800 */
[----:B------:R-:W-:Y:S01]  /*d1a0*/  F2FP.BF16.F32.PACK_AB R6, R45, R60 ;  /* 0x0000003c2d06723e */ /* 0x000fe200000010ff */
[----:B------:R-:W-:Y:S01]  /*d1b0*/  FADD.FTZ R89, R89, R0 ;  /* 0x0000000059597221 */ /* 0x000fe20000010000 */
[----:B---3--:R-:W-:Y:S01]  /*d1c0*/  F2FP.BF16.F32.PACK_AB R7, R55, R62 ;  /* 0x0000003e3707723e */ /* 0x008fe200000010ff */
[----:B------:R-:W-:-:S02]  /*d1d0*/  FADD.FTZ R51, R51, R96 ;  /* 0x0000006033337221 */ /* 0x000fc40000010000 */
[----:B------:R-:W-:Y:S02]  /*d1e0*/  FADD.FTZ R89, R58, R89 ;  /* 0x000000593a597221 */ /* 0x000fe40000010000 */
[----:B------:R-:W-:Y:S01]  /*d1f0*/  MUFU.EX2 R41, R41 ;  /* 0x0000002900297308 */ /* 0x000fe20000000800 */
[----:B------:R-:W-:Y:S01]  /*d200*/  FADD.FTZ R60, R60, R51 ;  /* 0x000000333c3c7221 */ /* 0x000fe20000010000 */
[----:B------:R-:W-:Y:S01]  /*d210*/  HMMA.16816.F32.BF16 R68, R4, R12, R68 ;  /* 0x0000000c0444723c */ /* 0x000fe20000041844 */
[----:B------:R-:W-:-:S04]  /*d220*/  FADD.FTZ R62, R62, R89 ;  /* 0x000000593e3e7221 */ /* 0x000fc80000010000 */
[----:B------:R-:W-:Y:S01]  /*d230*/  FADD.FTZ R55, R55, R62 ;  /* 0x0000003e37377221 */ /* 0x000fe20000010000 */
[C---:B------:R-:W-:Y:S01]  /*d240*/  HMMA.16816.F32.BF16 R72, R4.reuse, R14, R72 ;  /* 0x0000000e0448723c */ /* 0x040fe20000041848 */
[----:B------:R-:W3:Y:S01]  /*d250*/  LDSM.16.MT88.4 R12, [R132+0x3c00] ;  /* 0x003c0000840c783b */ /* 0x000ee20000004200 */
[----:B------:R-:W5:Y:S08]  /*d260*/  MUFU.EX2 R52, R52 ;  /* 0x0000003400347308 */ /* 0x000f700000000800 */
[----:B------:R-:W-:Y:S01]  /*d270*/  MUFU.EX2 R92, R92 ;  /* 0x0000005c005c7308 */ /* 0x000fe20000000800 */
[C---:B--2---:R-:W-:Y:S07]  /*d280*/  HMMA.16816.F32.BF16 R76, R4.reuse, R8, R76 ;  /* 0x00000008044c723c */ /* 0x044fee000004184c */
[----:B------:R-:W2:Y:S01]  /*d290*/  MUFU.EX2 R33, R33 ;  /* 0x0000002100217308 */ /* 0x000ea20000000800 */
[----:B------:R-:W-:Y:S01]  /*d2a0*/  HMMA.16816.F32.BF16 R80, R4, R10, R80 ;  /* 0x0000000a0450723c */ /* 0x000fe20000041850 */
[----:B------:R-:W2:Y:S06]  /*d2b0*/  LDSM.16.MT88.4 R8, [R131+0x3c00] ;  /* 0x003c00008308783b */ /* 0x000eac0000004200 */
[----:B------:R-:W-:Y:S01]  /*d2c0*/  MUFU.EX2 R31, R31 ;  /* 0x0000001f001f7308 */ /* 0x000fe20000000800 */
[----:B----4-:R-:W-:-:S02]  /*d2d0*/  F2FP.BF16.F32.PACK_AB R4, R59, R98 ;  /* 0x000000623b04723e */ /* 0x010fc400000010ff */
[----:B-1----:R-:W-:Y:S02]  /*d2e0*/  F2FP.BF16.F32.PACK_AB R5, R43, R100 ;  /* 0x000000642b05723e */ /* 0x002fe400000010ff */
[----:B------:R-:W-:Y:S02]  /*d2f0*/  F2FP.BF16.F32.PACK_AB R6, R94, R37 ;  /* 0x000000255e06723e */ /* 0x000fe400000010ff */
[----:B-----5:R-:W-:Y:S01]  /*d300*/  F2FP.BF16.F32.PACK_AB R7, R52, R41 ;  /* 0x000000293407723e */ /* 0x020fe200000010ff */
[----:B------:R-:W-:Y:S06]  /*d310*/  MUFU.EX2 R90, R90 ;  /* 0x0000005a005a7308 */ /* 0x000fec0000000800 */
[C---:B---3--:R-:W-:Y:S02]  /*d320*/  HMMA.16816.F32.BF16 R68, R4.reuse, R12, R68 ;  /* 0x0000000c0444723c */ /* 0x048fe40000041844 */
[----:B------:R-:W-:Y:S04]  /*d330*/  MUFU.EX2 R49, R49 ;  /* 0x0000003100317308 */ /* 0x000fe80000000800 */
[C---:B------:R-:W-:Y:S01]  /*d340*/  HMMA.16816.F32.BF16 R72, R4.reuse, R14, R72 ;  /* 0x0000000e0448723c */ /* 0x040fe20000041848 */
[----:B------:R-:W1:Y:S03]  /*d350*/  LDSM.16.MT88.4 R12, [R132+0x4000] ;  /* 0x00400000840c783b */ /* 0x000e660000004200 */
[----:B------:R-:W3:Y:S08]  /*d360*/  MUFU.EX2 R46, R46 ;  /* 0x0000002e002e7308 */ /* 0x000ef00000000800 */
[----:B------:R-:W-:Y:S01]  /*d370*/  MUFU.EX2 R47, R47 ;  /* 0x0000002f002f7308 */ /* 0x000fe20000000800 */
[C---:B--2---:R-:W-:Y:S07]  /*d380*/  HMMA.16816.F32.BF16 R76, R4.reuse, R8, R76 ;  /* 0x00000008044c723c */ /* 0x044fee000004184c */
[----:B------:R-:W2:Y:S01]  /*d390*/  MUFU.EX2 R40, R40 ;  /* 0x0000002800287308 */ /* 0x000ea20000000800 */
[----:B------:R-:W-:Y:S01]  /*d3a0*/  HMMA.16816.F32.BF16 R80, R4, R10, R80 ;  /* 0x0000000a0450723c */ /* 0x000fe20000041850 */
[----:B------:R-:W4:Y:S06]  /*d3b0*/  LDSM.16.MT88.4 R8, [R131+0x4000] ;  /* 0x004000008308783b */ /* 0x000f2c0000004200 */
[----:B------:R-:W-:Y:S01]  /*d3c0*/  F2FP.BF16.F32.PACK_AB R4, R33, R92 ;  /* 0x0000005c2104723e */ /* 0x000fe200000010ff */
[----:B------:R-:W-:Y:S01]  /*d3d0*/  MUFU.EX2 R88, R88 ;  /* 0x0000005800587308 */ /* 0x000fe20000000800 */
[----:B---3--:R-:W-:-:S02]  /*d3e0*/  F2FP.BF16.F32.PACK_AB R5, R46, R49 ;  /* 0x000000312e05723e */ /* 0x008fc400000010ff */
[----:B------:R-:W-:Y:S02]  /*d3f0*/  F2FP.BF16.F32.PACK_AB R6, R90, R31 ;  /* 0x0000001f5a06723e */ /* 0x000fe400000010ff */
[----:B--2---:R-:W-:-:S03]  /*d400*/  F2FP.BF16.F32.PACK_AB R7, R40, R47 ;  /* 0x0000002f2807723e */ /* 0x004fc600000010ff */
[----:B------:R-:W2:Y:S04]  /*d410*/  MUFU.EX2 R27, R27 ;  /* 0x0000001b001b7308 */ /* 0x000ea80000000800 */
[C---:B-1----:R-:W-:Y:S04]  /*d420*/  HMMA.16816.F32.BF16 R68, R4.reuse, R12, R68 ;  /* 0x0000000c0444723c */ /* 0x042fe80000041844 */
[----:B------:R-:W-:Y:S02]  /*d430*/  MUFU.EX2 R25, R25 ;  /* 0x0000001900197308 */ /* 0x000fe40000000800 */
[C---:B------:R-:W-:Y:S01]  /*d440*/  HMMA.16816.F32.BF16 R72, R4.reuse, R14, R72 ;  /* 0x0000000e0448723c */ /* 0x040fe20000041848 */
[----:B------:R-:W1:Y:S05]  /*d450*/  LDSM.16.MT88.4 R12, [R131+0x4400] ;  /* 0x00440000830c783b */ /* 0x000e6a0000004200 */
[----:B------:R-:W3:Y:S08]  /*d460*/  MUFU.EX2 R56, R56 ;  /* 0x0000003800387308 */ /* 0x000ef00000000800 */
[----:B------:R-:W-:Y:S01]  /*d470*/  MUFU.EX2 R44, R44 ;  /* 0x0000002c002c7308 */ /* 0x000fe20000000800 */
[C---:B----4-:R-:W-:Y:S06]  /*d480*/  HMMA.16816.F32.BF16 R76, R4.reuse, R8, R76 ;  /* 0x00000008044c723c */ /* 0x050fec000004184c */
[----:B------:R-:W-:Y:S01]  /*d490*/  HMMA.16816.F32.BF16 R80, R4, R10, R80 ;  /* 0x0000000a0450723c */ /* 0x000fe20000041850 */
[----:B------:R-:W4:Y:S01]  /*d4a0*/  MUFU.EX2 R57, R57 ;  /* 0x0000003900397308 */ /* 0x000f220000000800 */
[----:B------:R-:W5:Y:S05]  /*d4b0*/  LDSM.16.MT88.4 R8, [R132+0x4800] ;  /* 0x004800008408783b */ /* 0x000f6a0000004200 */
[----:B--2---:R-:W-:-:S02]  /*d4c0*/  F2FP.BF16.F32.PACK_AB R4, R27, R88 ;  /* 0x000000581b04723e */ /* 0x004fc400000010ff */
[----:B------:R-:W-:Y:S01]  /*d4d0*/  MUFU.EX2 R36, R36 ;  /* 0x0000002400247308 */ /* 0x000fe20000000800 */
[----:B---3--:R-:W-:-:S07]  /*d4e0*/  F2FP.BF16.F32.PACK_AB R6, R56, R25 ;  /* 0x000000193806723e */ /* 0x008fce00000010ff */
[----:B------:R-:W2:Y:S01]  /*d4f0*/  MUFU.EX2 R53, R53 ;  /* 0x0000003500357308 */ /* 0x000ea20000000800 */
[----:B----4-:R-:W-:-:S07]  /*d500*/  F2FP.BF16.F32.PACK_AB R5, R57, R44 ;  /* 0x0000002c3905723e */ /* 0x010fce00000010ff */
[----:B------:R3:W-:Y:S08]  /*d510*/  MUFU.EX2 R42, R65 ;  /* 0x00000041002a7308 */ /* 0x0007f00000000800 */
[----:B------:R-:W-:Y:S01]  /*d520*/  MUFU.EX2 R29, R29 ;  /* 0x0000001d001d7308 */ /* 0x000fe20000000800 */
[----:B--2---:R-:W-:-:S07]  /*d530*/  F2FP.BF16.F32.PACK_AB R7, R53, R36 ;  /* 0x000000243507723e */ /* 0x004fce00000010ff */
[----:B------:R-:W-:Y:S01]  /*d540*/  HMMA.16816.F32.BF16 R68, R4, R16, R68 ;  /* 0x000000100444723c */ /* 0x000fe20000041844 */
[----:B---3--:R-:W-:Y:S01]  /*d550*/  FFMA.FTZ R65, R28, UR8, -R23 ;  /* 0x000000081c417c23 */ /* 0x008fe20008010817 */
[----:B------:R-:W2:Y:S01]  /*d560*/  MUFU.EX2 R48, R48 ;  /* 0x0000003000307308 */ /* 0x000ea20000000800 */
[----:B------:R-:W-:-:S03]  /*d570*/  FADD.FTZ R28, R100, R55 ;  /* 0x00000037641c7221 */ /* 0x000fc60000010000 */
[C---:B------:R-:W-:Y:S01]  /*d580*/  HMMA.16816.F32.BF16 R72, R4.reuse, R18, R72 ;  /* 0x000000120448723c */ /* 0x040fe20000041848 */
[----:B------:R-:W3:Y:S01]  /*d590*/  LDSM.16.MT88.4 R16, [R131+0x4800] ;  /* 0x004800008310783b */ /* 0x000ee20000004200 */
[----:B------:R-:W-:Y:S02]  /*d5a0*/  FADD.FTZ R28, R43, R28 ;  /* 0x0000001c2b1c7221 */ /* 0x000fe40000010000 */
[----:B------:R-:W-:Y:S02]  /*d5b0*/  MUFU.EX2 R35, R35 ;  /* 0x0000002300237308 */ /* 0x000fe40000000800 */
[----:B-1----:R-:W-:Y:S01]  /*d5c0*/  HMMA.16816.F32.BF16 R76, R4, R12, R76 ;  /* 0x0000000c044c723c */ /* 0x002fe2000004184c */
[----:B------:R-:W-:-:S04]  /*d5d0*/  FADD.FTZ R41, R41, R28 ;  /* 0x0000001c29297221 */ /* 0x000fc80000010000 */
[----:B------:R-:W-:Y:S01]  /*d5e0*/  FADD.FTZ R52, R52, R41 ;  /* 0x0000002934347221 */ /* 0x000fe20000010000 */
[----:B------:R-:W1:Y:S01]  /*d5f0*/  MUFU.EX2 R50, R50 ;  /* 0x0000003200327308 */ /* 0x000e620000000800 */
[----:B------:R-:W-:Y:S01]  /*d600*/  FADD.FTZ R13, R45, R60 ;  /* 0x0000003c2d0d7221 */ /* 0x000fe20000010000 */
[----:B------:R-:W-:Y:S01]  /*d610*/  HMMA.16816.F32.BF16 R80, R4, R14, R80 ;  /* 0x0000000e0450723c */ /* 0x000fe20000041850 */
[----:B------:R-:W-:Y:S01]  /*d620*/  FFMA.FTZ R45, R26, UR8, -R23 ;  /* 0x000000081a2d7c23 */ /* 0x000fe20008010817 */
[----:B------:R-:W-:Y:S01]  /*d630*/  FADD.FTZ R49, R49, R52 ;  /* 0x0000003431317221 */ /* 0x000fe20000010000 */
[----:B------:R-:W-:Y:S02]  /*d640*/  FADD.FTZ R26, R98, R13 ;  /* 0x0000000d621a7221 */ /* 0x000fe40000010000 */
[----:B------:R-:W4:Y:S01]  /*d650*/  LDSM.16.MT88.4 R12, [R132+0x4c00] ;  /* 0x004c0000840c783b */ /* 0x000f220000004200 */
[----:B------:R-:W-:Y:S01]  /*d660*/  MUFU.EX2 R0, R34 ;  /* 0x0000002200007308 */ /* 0x000fe20000000800 */
[----:B--2---:R-:W-:Y:S01]  /*d670*/  F2FP.BF16.F32.PACK_AB R4, R48, R29 ;  /* 0x0000001d3004723e */ /* 0x004fe200000010ff */
[----:B------:R-:W-:Y:S01]  /*d680*/  FADD.FTZ R26, R59, R26 ;  /* 0x0000001a3b1a7221 */ /* 0x000fe20000010000 */
[----:B------:R-:W-:-:S04]  /*d690*/  FADD.FTZ R46, R46, R49 ;  /* 0x000000312e2e7221 */ /* 0x000fc80000010000 */
[----:B------:R-:W-:Y:S01]  /*d6a0*/  FADD.FTZ R47, R47, R46 ;  /* 0x0000002e2f2f7221 */ /* 0x000fe20000010000 */
[----:B------:R-:W2:Y:S01]  /*d6b0*/  MUFU.EX2 R63, R63 ;  /* 0x0000003f003f7308 */ /* 0x000ea20000000800 */
[----:B-1----:R-:W-:Y:S02]  /*d6c0*/  F2FP.BF16.F32.PACK_AB R6, R50, R35 ;  /* 0x000000233206723e */ /* 0x002fe400000010ff */
[----:B------:R-:W-:-:S04]  /*d6d0*/  FADD.FTZ R47, R40, R47 ;  /* 0x0000002f282f7221 */ /* 0x000fc80000010000 */
[----:B------:R-:W-:Y:S01]  /*d6e0*/  FADD.FTZ R44, R44, R47 ;  /* 0x0000002f2c2c7221 */ /* 0x000fe20000010000 */
[----:B------:R-:W-:Y:S03]  /*d6f0*/  MUFU.EX2 R30, R30 ;  /* 0x0000001e001e7308 */ /* 0x000fe60000000800 */
[----:B------:R-:W-:-:S04]  /*d700*/  FADD.FTZ R57, R57, R44 ;  /* 0x0000002c39397221 */ /* 0x000fc80000010000 */
[----:B------:R-:W-:Y:S01]  /*d710*/  FADD.FTZ R36, R36, R57 ;  /* 0x0000003924247221 */ /* 0x000fe20000010000 */
[----:B------:R-:W1:Y:S01]  /*d720*/  MUFU.EX2 R65, R65 ;  /* 0x0000004100417308 */ /* 0x000e620000000800 */
[----:B--2---:R-:W-:Y:S02]  /*d730*/  F2FP.BF16.F32.PACK_AB R5, R63, R0 ;  /* 0x000000003f05723e */ /* 0x004fe400000010ff */
[----:B------:R-:W-:-:S04]  /*d740*/  FADD.FTZ R53, R53, R36 ;  /* 0x0000002435357221 */ /* 0x000fc80000010000 */
[----:B------:R-:W-:Y:S01]  /*d750*/  FADD.FTZ R0, R0, R53 ;  /* 0x0000003500007221 */ /* 0x000fe20000010000 */
[----:B------:R-:W2:Y:S03]  /*d760*/  MUFU.EX2 R39, R39 ;  /* 0x0000002700277308 */ /* 0x000ea60000000800 */
[----:B------:R-:W-:Y:S01]  /*d770*/  FADD.FTZ R63, R63, R0 ;  /* 0x000000003f3f7221 */ /* 0x000fe20000010000 */
[----:B------:R-:W-:-:S04]  /*d780*/  MOV R0, R3 ;  /* 0x0000000300007202 */ /* 0x000fc80000000f00 */
[----:B------:R-:W-:Y:S01]  /*d790*/  MUFU.EX2 R2, R66 ;  /* 0x0000004200027308 */ /* 0x000fe20000000800 */
[----:B-1----:R-:W-:Y:S01]  /*d7a0*/  F2FP.BF16.F32.PACK_AB R7, R65, R30 ;  /* 0x0000001e4107723e */ /* 0x002fe200000010ff */
[----:B------:R-:W-:-:S04]  /*d7b0*/  FADD.FTZ R30, R30, R63 ;  /* 0x0000003f1e1e7221 */ /* 0x000fc80000010000 */
[----:B------:R-:W-:Y:S02]  /*d7c0*/  FADD.FTZ R65, R65, R30 ;  /* 0x0000001e41417221 */ /* 0x000fe40000010000 */
[C---:B-----5:R-:W-:Y:S01]  /*d7d0*/  HMMA.16816.F32.BF16 R68, R4.reuse, R8, R68 ;  /* 0x000000080444723c */ /* 0x060fe20000041844 */
[----:B------:R-:W1:Y:S05]  /*d7e0*/  MUFU.EX2 R61, R61 ;  /* 0x0000003d003d7308 */ /* 0x000e6a0000000800 */
[C---:B------:R-:W-:Y:S01]  /*d7f0*/  HMMA.16816.F32.BF16 R72, R4.reuse, R10, R72 ;  /* 0x0000000a0448723c */ /* 0x040fe20000041848 */
[----:B------:R-:W-:Y:S02]  /*d800*/  FADD.FTZ R9, R37, R26 ;  /* 0x0000001a25097221 */ /* 0x000fe40000010000 */
[----:B------:R-:W-:Y:S02]  /*d810*/  MUFU.EX2 R24, R24 ;  /* 0x0000001800187308 */ /* 0x000fe40000000800 */
[----:B------:R-:W-:Y:S01]  /*d820*/  FADD.FTZ R9, R94, R9 ;  /* 0x000000095e097221 */ /* 0x000fe20000010000 */
[----:B---3--:R-:W-:Y:S03]  /*d830*/  HMMA.16816.F32.BF16 R76, R4, R16, R76 ;  /* 0x00000010044c723c */ /* 0x008fe6000004184c */
[----:B------:R-:W-:-:S02]  /*d840*/  FADD.FTZ R22, R92, R9 ;  /* 0x000000095c167221 */ /* 0x000fc40000010000 */
[----:B------:R-:W3:Y:S01]  /*d850*/  LDSM.16.MT88.4 R8, [R131+0x4c00] ;  /* 0x004c00008308783b */ /* 0x000ee20000004200 */
[----:B------:R-:W5:Y:S01]  /*d860*/  MUFU.EX2 R45, R45 ;  /* 0x0000002d002d7308 */ /* 0x000f620000000800 */
[----:B------:R-:W-:Y:S01]  /*d870*/  FADD.FTZ R22, R33, R22 ;  /* 0x0000001621167221 */ /* 0x000fe20000010000 */
[----:B------:R-:W-:Y:S03]  /*d880*/  HMMA.16816.F32.BF16 R80, R4, R18, R80 ;  /* 0x000000120450723c */ /* 0x000fe60000041850 */
[----:B------:R-:W-:-:S03]  /*d890*/  FADD.FTZ R17, R31, R22 ;  /* 0x000000161f117221 */ /* 0x000fc60000010000 */
[----:B------:R-:W-:Y:S01]  /*d8a0*/  MUFU.EX2 R21, R21 ;  /* 0x0000001500157308 */ /* 0x000fe20000000800 */
[----:B------:R-:W-:Y:S01]  /*d8b0*/  FADD.FTZ R17, R90, R17 ;  /* 0x000000115a117221 */ /* 0x000fe20000010000 */
[----:B--2---:R-:W-:Y:S02]  /*d8c0*/  F2FP.BF16.F32.PACK_AB R4, R42, R39 ;  /* 0x000000272a04723e */ /* 0x004fe400000010ff */
[----:B-1----:R-:W-:Y:S01]  /*d8d0*/  F2FP.BF16.F32.PACK_AB R6, R61, R2 ;  /* 0x000000023d06723e */ /* 0x002fe200000010ff */
[----:B------:R-:W-:-:S03]  /*d8e0*/  FADD.FTZ R16, R88, R17 ;  /* 0x0000001158107221 */ /* 0x000fc60000010000 */
[----:B------:R-:W1:Y:S01]  /*d8f0*/  MUFU.EX2 R156, R156 ;  /* 0x0000009c009c7308 */ /* 0x000e620000000800 */
[----:B------:R-:W-:Y:S01]  /*d900*/  FADD.FTZ R16, R27, R16 ;  /* 0x000000101b107221 */ /* 0x000fe20000010000 */
[----:B-----5:R-:W-:Y:S01]  /*d910*/  F2FP.BF16.F32.PACK_AB R5, R45, R24 ;  /* 0x000000182d05723e */ /* 0x020fe200000010ff */
[----:B------:R-:W-:Y:S02]  /*d920*/  FADD.FTZ R24, R24, R65 ;  /* 0x0000004118187221 */ /* 0x000fe40000010000 */
[----:B------:R-:W-:Y:S02]  /*d930*/  FADD.FTZ R25, R25, R16 ;  /* 0x0000001019197221 */ /* 0x000fe40000010000 */
[----:B------:R-:W-:Y:S02]  /*d940*/  FADD.FTZ R24, R45, R24 ;  /* 0x000000182d187221 */ /* 0x000fe40000010000 */
[----:B------:R-:W-:-:S04]  /*d950*/  FADD.FTZ R56, R56, R25 ;  /* 0x0000001938387221 */ /* 0x000fc80000010000 */
[----:B------:R-:W-:Y:S01]  /*d960*/  FADD.FTZ R29, R29, R56 ;  /* 0x000000381d1d7221 */ /* 0x000fe20000010000 */
[----:B-1----:R-:W-:-:S03]  /*d970*/  F2FP.BF16.F32.PACK_AB R7, R156, R21 ;  /* 0x000000159c07723e */ /* 0x002fc600000010ff */
[----:B------:R-:W-:Y:S01]  /*d980*/  FADD.FTZ R48, R48, R29 ;  /* 0x0000001d30307221 */ /* 0x000fe20000010000 */
[----:B------:R-:W-:-:S03]  /*d990*/  FADD.FTZ R21, R21, R24 ;  /* 0x0000001815157221 */ /* 0x000fc60000010000 */
[----:B------:R-:W-:Y:S01]  /*d9a0*/  FADD.FTZ R35, R35, R48 ;  /* 0x0000003023237221 */ /* 0x000fe20000010000 */
[----:B------:R-:W-:Y:S01]  /*d9b0*/  FADD.FTZ R156, R156, R21 ;  /* 0x000000159c9c7221 */ /* 0x000fe20000010000 */
[----:B----4-:R-:W-:Y:S02]  /*d9c0*/  HMMA.16816.F32.BF16 R68, R4, R12, R68 ;  /* 0x0000000c0444723c */ /* 0x010fe40000041844 */
[----:B------:R-:W-:-:S04]  /*d9d0*/  FADD.FTZ R50, R50, R35 ;  /* 0x0000002332327221 */ /* 0x000fc80000010000 */
[----:B------:R-:W-:Y:S01]  /*d9e0*/  HMMA.16816.F32.BF16 R72, R4, R14, R72 ;  /* 0x0000000e0448723c */ /* 0x000fe20000041848 */
[----:B------:R-:W-:-:S04]  /*d9f0*/  FADD.FTZ R39, R39, R50 ;  /* 0x0000003227277221 */ /* 0x000fc80000010000 */
[----:B------:R-:W-:Y:S01]  /*da00*/  FADD.FTZ R39, R42, R39 ;  /* 0x000000272a277221 */ /* 0x000fe20000010000 */
[----:B---3--:R-:W-:Y:S03]  /*da10*/  HMMA.16816.F32.BF16 R76, R4, R8, R76 ;  /* 0x00000008044c723c */ /* 0x008fe6000004184c */
[----:B------:R-:W-:-:S03]  /*da20*/  FADD.FTZ R2, R2, R39 ;  /* 0x0000002702027221 */ /* 0x000fc60000010000 */
[----:B------:R-:W-:Y:S01]  /*da30*/  HMMA.16816.F32.BF16 R80, R4, R10, R80 ;  /* 0x0000000a0450723c */ /* 0x000fe20000041850 */
[----:B------:R-:W-:Y:S01]  /*da40*/  FADD.FTZ R155, R61, R2 ;  /* 0x000000023d9b7221 */ /* 0x000fe20000010000 */
[----:B------:R-:W-:-:S15]  /*da50*/  MOV R2, R20 ;  /* 0x0000001400027202 */ /* 0x000fde0000000f00 */
[----:B------:R-:W-:-:S07]  /*da60*/  NOP ;  /* 0x0000000000007918 */ /* 0x000fce0000000000 */
.L_x_4093:
        /* <DEDUP_REMOVED lines=10> */
.L_x_4105:
        /* <DEDUP_REMOVED lines=10> */
[----:B------:R-:W-:Y:S05]  /*dbb0*/  SHF.L.U32 R5, R148, 0x7, RZ ;  /* 0x0000000794057819 */ /* 0x000fea00000006ff */
[----:B------:R-:W-:Y:S05]  /*dbc0*/  VIADD R11, R5, 0x80 ;  /* 0x00000080050b7836 */ /* 0x000fea0000000000 */
[----:B------:R-:W-:Y:S02]  /*dbd0*/  IABS R6, R11 ;  /* 0x0000000b00067213 */ /* 0x000fe40000000000 */
        /* <DEDUP_REMOVED lines=57> */
.L_x_4102:
        /* <DEDUP_REMOVED lines=21> */
[----:B------:R-:W-:Y:S01]  /*e0c0*/  @P0 STS.128 [R149+0x3800], RZ ;  /* 0x003800ff95000388 */ /* 0x000fe20000000c00 */
[----:B------:R-:W-:Y:S02]  /*e0d0*/  IMAD.MOV.U32 R154, RZ, RZ, R158 ;  /* 0x000000ffff9a7224 */ /* 0x000fe400078e009e */
[----:B------:R-:W-:Y:S01]  /*e0e0*/  @!P0 LEA.HI.X R11, R162, R153, R160, 0x1, P1 ;  /* 0x00000099a20b8211 */ /* 0x000fe200008f0ca0 */
[----:B------:R-:W-:Y:S01]  /*e0f0*/  @!PT LDS RZ, [RZ] ;  /* 0x00000000fffff984 */ /* 0x000fe20000000800 */
[----:B------:R-:W-:Y:S01]  /*e100*/  @!PT LDS RZ, [RZ] ;  /* 0x00000000fffff984 */ /* 0x000fe20000000800 */
[----:B------:R-:W-:Y:S01]  /*e110*/  @!PT LDS RZ, [RZ] ;  /* 0x00000000fffff984 */ /* 0x000fe20000000800 */
[----:B------:R1:W-:Y:S01]  /*e120*/  @!P0 LDGSTS.E.BYPASS.LTC128B.128 [R149+0x3800], desc[UR6][R114.64] ;  /* 0x0380000072958fae */ /* 0x0003e2000b901d46 */
[----:B------:R-:W-:Y:S01]  /*e130*/  ISETP.GT.AND P1, PT, R148, R137, PT ;  /* 0x000000899400720c */ /* 0x000fe20003f24270 */
[----:B------:R-:W-:Y:S02]  /*e140*/  IMAD.MOV.U32 R153, RZ, RZ, R159 ;  /* 0x000000ffff997224 */ /* 0x000fe400078e009f */
        /* <DEDUP_REMOVED lines=14> */
[----:B------:R-:W5:Y:S04]  /*e230*/  LDSM.16.M88.4 R104, [R134+0x1c00] ;  /* 0x001c00008668783b */ /* 0x000f680000000200 */
[----:B------:R-:W0:Y:S04]  /*e240*/  LDGDEPBAR ;  /* 0x00000000000079af */ /* 0x000e280000000000 */
[----:B------:R-:W5:Y:S04]  /*e250*/  LDSM.16.M88.4 R108, [R134+0x2000] ;  /* 0x00200000866c783b */ /* 0x000f680000000200 */
[----:B-1----:R-:W1:Y:S04]  /*e260*/  LDSM.16.M88.4 R112, [R134+0x2400] ;  /* 0x002400008670783b */ /* 0x002e680000000200 */
[----:B------:R-:W1:Y:S04]  /*e270*/  LDSM.16.M88.4 R116, [R134+0x2800] ;  /* 0x002800008674783b */ /* 0x000e680000000200 */
[----:B------:R-:W1:Y:S01]  /*e280*/  LDSM.16.M88.4 R120, [R134+0x2c00] ;  /* 0x002c00008678783b */ /* 0x000e620000000200 */
[C---:B---3--:R-:W-:Y:S06]  /*e290*/  HMMA.16816.F32.BF16 R4, R88.reuse, R92, RZ ;  /* 0x0000005c5804723c */ /* 0x048fec00000418ff */
[C---:B--2---:R-:W-:Y:S01]  /*e2a0*/  HMMA.16816.F32.BF16 R8, R88.reuse, R94, RZ ;  /* 0x0000005e5808723c */ /* 0x044fe200000418ff */
[----:B------:R-:W-:Y:S05]  /*e2b0*/  LDSM.16.M88.4 R92, [R133] ;  /* 0x00000000855c783b */ /* 0x000fea0000000200 */
        /* <DEDUP_REMOVED lines=49> */
[----:B------:R-:W-:Y:S03]  /*e5d0*/  MOV R90, RZ ;  /* 0x000000ff005a7202 */ /* 0x000fe60000000f00 */
[----:B------:R-:W-:Y:S02]  /*e5e0*/  IABS R93, R89 ;  /* 0x00000059005d7213 */ /* 0x000fe40000000000 */
[----:B-1----:R-:W-:Y:S04]  /*e5f0*/  IABS R86, R88 ;  /* 0x0000005800567213 */ /* 0x002fe80000000000 */
[----:B------:R-:W1:Y:S10]  /*e600*/  I2F.RP R94, R86 ;  /* 0x00000056005e7306 */ /* 0x000e740000209400 */
[----:B-1----:R-:W1:Y:S02]  /*e610*/  MUFU.RCP R2, R94 ;  /* 0x0000005e00027308 */ /* 0x002e640000001000 */
[----:B-1----:R-:W-:Y:S08]  /*e620*/  VIADD R92, R2, 0xffffffe ;  /* 0x0ffffffe025c7836 */ /* 0x002ff00000000000 */
[----:B------:R-:W1:Y:S02]  /*e630*/  F2I.FTZ.U32.TRUNC.NTZ R91, R92 ;  /* 0x0000005c005b7305 */ /* 0x000e64000021f000 */
[--C-:B-1----:R-:W-:Y:S04]  /*e640*/  IMAD.MOV R2, RZ, RZ, -R91.reuse ;  /* 0x000000ffff027224 */ /* 0x102fe800078e0a5b */
[----:B------:R-:W-:Y:S04]  /*e650*/  IMAD R2, R2, R86, RZ ;  /* 0x0000005602027224 */ /* 0x000fe800078e02ff */
[----:B------:R-:W-:Y:S06]  /*e660*/  IMAD.HI.U32 R2, R91, R2, R90 ;  /* 0x000000025b027227 */ /* 0x000fec00078e005a */
[----:B------:R-:W-:Y:S04]  /*e670*/  IMAD.HI.U32 R90, R2, R93, RZ ;  /* 0x0000005d025a7227 */ /* 0x000fe800078e00ff */
[----:B------:R-:W-:Y:S04]  /*e680*/  IMAD.MOV R91, RZ, RZ, -R90 ;  /* 0x000000ffff5b7224 */ /* 0x000fe800078e0a5a */
[C---:B------:R-:W-:Y:S01]  /*e690*/  IMAD R93, R86.reuse, R91, R93 ;  /* 0x0000005b565d7224 */ /* 0x040fe200078e025d */
[-C--:B------:R-:W-:Y:S04]  /*e6a0*/  LOP3.LUT R91, R89, R88.reuse, RZ, 0x3c, !PT ;  /* 0x00000058595b7212 */ /* 0x080fe800078e3cff */
[----:B------:R-:W-:Y:S01]  /*e6b0*/  ISETP.GE.AND P4, PT, R91, RZ, PT ;  /* 0x000000ff5b00720c */ /* 0x000fe20003f86270 */
[----:B------:R-:W-:Y:S01]  /*e6c0*/  VIADD R91, R89, 0xffffff80 ;  /* 0xffffff80595b7836 */ /* 0x000fe20000000000 */
[----:B------:R-:W-:Y:S04]  /*e6d0*/  ISETP.GT.U32.AND P5, PT, R86, R93, PT ;  /* 0x0000005d5600720c */ /* 0x000fe80003fa4070 */
[----:B------:R-:W-:Y:S02]  /*e6e0*/  IABS R89, R91 ;  /* 0x0000005b00597213 */ /* 0x000fe40000000000 */
[----:B------:R-:W-:Y:S03]  /*e6f0*/  LOP3.LUT R91, R91, R88, RZ, 0x3c, !PT ;  /* 0x000000585b5b7212 */ /* 0x000fe600078e3cff */
[----:B------:R-:W-:Y:S01]  /*e700*/  IMAD.HI.U32 R2, R2, R89, RZ ;  /* 0x0000005902027227 */ /* 0x000fe200078e00ff */
[----:B------:R-:W-:Y:S03]  /*e710*/  ISETP.GE.AND P1, PT, R91, RZ, PT ;  /* 0x000000ff5b00720c */ /* 0x000fe60003f26270 */
[-C--:B------:R-:W-:Y:S01]  /*e720*/  @!P5 IADD3 R93, R93, -R86.reuse, RZ ;  /* 0x800000565d5dd210 */ /* 0x080fe20007ffe0ff */
[----:B------:R-:W-:Y:S02]  /*e730*/  IMAD.MOV R91, RZ, RZ, -R2 ;  /* 0x000000ffff5b7224 */ /* 0x000fe400078e0a02 */
[----:B------:R-:W-:Y:S01]  /*e740*/  @!P5 VIADD R90, R90, 0x1 ;  /* 0x000000015a5ad836 */ /* 0x000fe20000000000 */
[----:B------:R-:W-:Y:S01]  /*e750*/  ISETP.GE.U32.AND P6, PT, R93, R86, PT ;  /* 0x000000565d00720c */ /* 0x000fe20003fc6070 */
[C---:B------:R-:W-:Y:S01]  /*e760*/  IMAD R89, R86.reuse, R91, R89 ;  /* 0x0000005b56597224 */ /* 0x040fe200078e0259 */
[----:B------:R-:W-:Y:S04]  /*e770*/  LOP3.LUT R91, RZ, R88, RZ, 0x33, !PT ;  /* 0x00000058ff5b7212 */ /* 0x000fe800078e33ff */
[----:B------:R-:W-:Y:S07]  /*e780*/  ISETP.GT.U32.AND P3, PT, R86, R89, PT ;  /* 0x000000595600720c */ /* 0x000fee0003f64070 */
[----:B------:R-:W-:Y:S05]  /*e790*/  @P6 VIADD R90, R90, 0x1 ;  /* 0x000000015a5a6836 */ /* 0x000fea0000000000 */
[----:B------:R-:W-:Y:S01]  /*e7a0*/  @!P4 IADD3 R90, -R90, RZ, RZ ;  /* 0x000000ff5a5ac210 */ /* 0x000fe20007ffe1ff */
[----:B------:R-:W-:Y:S01]  /*e7b0*/  @!P3 VIADD R2, R2, 0x1 ;  /* 0x000000010202b836 */ /* 0x000fe20000000000 */
[-C--:B------:R-:W-:Y:S04]  /*e7c0*/  @!P3 IADD3 R89, R89, -R86.reuse, RZ ;  /* 0x800000565959b210 */ /* 0x080fe80007ffe0ff */
[----:B------:R-:W-:Y:S02]  /*e7d0*/  ISETP.GE.U32.AND P3, PT, R89, R86, PT ;  /* 0x000000565900720c */ /* 0x000fe40003f66070 */
[----:B------:R-:W1:Y:S11]  /*e7e0*/  LDC R86, c[0x0][0x24c] ;  /* 0x00009300ff567b82 */ /* 0x000e760000000800 */
[----:B------:R-:W-:Y:S02]  /*e7f0*/  @P3 IADD3 R2, R2, 0x1, RZ ;  /* 0x0000000102023810 */ /* 0x000fe40007ffe0ff */
[----:B------:R-:W-:Y:S03]  /*e800*/  ISETP.NE.AND P3, PT, R88, RZ, PT ;  /* 0x000000ff5800720c */ /* 0x000fe60003f65270 */
[----:B------:R-:W-:Y:S05]  /*e810*/  @!P1 IMAD.MOV R2, RZ, RZ, -R2 ;  /* 0x000000ffff029224 */ /* 0x000fea00078e0a02 */
[C---:B------:R-:W-:Y:S02]  /*e820*/  SEL R93, R91.reuse, R2, !P3 ;  /* 0x000000025b5d7207 */ /* 0x040fe40005800000 */
[----:B------:R-:W-:Y:S02]  /*e830*/  SEL R91, R91, R90, !P3 ;  /* 0x0000005a5b5b7207 */ /* 0x000fe40005800000 */
[CC--:B------:R-:W-:Y:S04]  /*e840*/  LEA R96, P1, R93.reuse, R144.reuse, 0x2 ;  /* 0x000000905d607211 */ /* 0x0c0fe800078210ff */
[-C--:B------:R-:W-:Y:S01]  /*e850*/  LEA.HI.X.SX32 R97, R93, R145.reuse, 0x2, P1 ;  /* 0x000000915d617211 */ /* 0x080fe200008f16ff */
[C---:B------:R-:W-:Y:S01]  /*e860*/  IMAD.IADD R93, R91.reuse, 0x1, -R93 ;  /* 0x000000015b5d7824 */ /* 0x040fe200078e0a5d */
[----:B------:R-:W-:Y:S03]  /*e870*/  LEA R94, P1, R91, R144, 0x2 ;  /* 0x000000905b5e7211 */ /* 0x000fe600078210ff */
[----:B------:R-:W-:Y:S01]  /*e880*/  IMAD R93, R93, R88, -0x80 ;  /* 0xffffff805d5d7424 */ /* 0x000fe200078e0258 */
[----:B------:R-:W-:Y:S01]  /*e890*/  LEA.HI.X.SX32 R95, R91, R145, 0x2, P1 ;  /* 0x000000915b5f7211 */ /* 0x000fe200008f16ff */
[----:B------:R-:W2:Y:S04]  /*e8a0*/  LDG.E R2, desc[UR6][R96.64] ;  /* 0x0000000660027981 */ /* 0x000ea8000c1e1900 */
[----:B------:R-:W2:Y:S02]  /*e8b0*/  LDG.E R89, desc[UR6][R94.64] ;  /* 0x000000065e597981 */ /* 0x000ea4000c1e1900 */
[----:B--2---:R-:W-:Y:S01]  /*e8c0*/  IMAD.IADD R2, R2, 0x1, -R89 ;  /* 0x0000000102027824 */ /* 0x004fe200078e0a59 */
[----:B------:R-:W-:Y:S04]  /*e8d0*/  SHF.R.S32.HI R89, RZ, 0x1f, R93 ;  /* 0x0000001fff597819 */ /* 0x000fe8000001145d */
[----:B------:R-:W-:Y:S01]  /*e8e0*/  SHF.R.S32.HI R91, RZ, 0x1f, R2 ;  /* 0x0000001fff5b7819 */ /* 0x000fe20000011402 */
[----:B------:R-:W-:Y:S04]  /*e8f0*/  IMAD R88, R89, R0, RZ ;  /* 0x0000000059587224 */ /* 0x000fe800078e02ff */
[C---:B-1----:R-:W-:Y:S02]  /*e900*/  IMAD R88, R93.reuse, R86, R88 ;  /* 0x000000565d587224 */ /* 0x042fe400078e0258 */
[----:B------:R-:W-:Y:S05]  /*e910*/  IMAD.WIDE.U32 R92, R93, R0, RZ ;  /* 0x000000005d5c7225 */ /* 0x000fea00078e00ff */
[----:B------:R-:W-:Y:S02]  /*e920*/  IADD3 R93, R93, R88, RZ ;  /* 0x000000585d5d7210 */ /* 0x000fe40007ffe0ff */
[----:B------:R-:W1:Y:S02]  /*e930*/  LDC.64 R88, c[0x0][0x230] ;  /* 0x00008c00ff587b82 */ /* 0x000e640000000a00 */
[-C--:B-1----:R-:W-:Y:S02]  /*e940*/  IMAD R91, R91, R88.reuse, RZ ;  /* 0x000000585b5b7224 */ /* 0x082fe400078e02ff */
[C---:B------:R-:W-:Y:S04]  /*e950*/  IMAD.WIDE.U32 R92, R2.reuse, R88, R92 ;  /* 0x00000058025c7225 */ /* 0x040fe800078e005c */
[----:B------:R-:W-:Y:S01]  /*e960*/  IMAD R91, R2, R89, R91 ;  /* 0x00000059025b7224 */ /* 0x000fe200078e025b */
[----:B------:R-:W-:Y:S03]  /*e970*/  MOV R88, R92 ;  /* 0x0000005c00587202 */ /* 0x000fe60000000f00 */
[----:B------:R-:W-:Y:S07]  /*e980*/  IMAD.IADD R89, R93, 0x1, R91 ;  /* 0x000000015d597824 */ /* 0x000fee00078e025b */
.L_x_4104:
[----:B------:R1:W-:Y:S01]  /*e990*/  @P0 STS [R149+0x1000], RZ ;  /* 0x001000ff95000388 */ /* 0x0003e20000000800 */
[----:B------:R-:W-:Y:S02]  /*e9a0*/  LEA R92, P1, R88, R146, 0x1 ;  /* 0x00000092585c7211 */ /* 0x000fe400078208ff */
[-C--:B------:R-:W-:Y:S01]  /*e9b0*/  @!P0 LEA R86, P3, R0, R88.reuse, 0x6 ;  /* 0x0000005800568211 */ /* 0x080fe200078630ff */
        /* <DEDUP_REMOVED lines=9> */
[CC--:B------:R-:W-:Y:S02]  /*ea50*/  @!P0 LEA R94, P1, R91.reuse, R146.reuse, 0x1 ;  /* 0x000000925b5e8211 */ /* 0x0c0fe400078208ff */
[----:B------:R1:W-:Y:S02]  /*ea60*/  @P0 STS.128 [R149+0x1800], RZ ;  /* 0x001800ff95000388 */ /* 0x0003e40000000c00 */
[----:B------:R-:W-:Y:S02]  /*ea70*/  @!P0 LEA.HI.X R95, R91, R147, R2, 0x1, P1 ;  /* 0x000000935b5f8211 */ /* 0x000fe400008f0c02 */
[----:B------:R-:W2:Y:S01]  /*ea80*/  @!P0 LDC R2, c[0x0][0x24c] ;  /* 0x00009300ff028b82 */ /* 0x000ea20000000800 */
[-C--:B------:R-:W-:Y:S02]  /*ea90*/  @!P0 LEA R90, P1, R86, R146.reuse, 0x1 ;  /* 0x00000092565a8211 */ /* 0x080fe400078208ff */
[----:B------:R-:W-:Y:S01]  /*eaa0*/  @!PT LDS RZ, [RZ] ;  /* 0x00000000fffff984 */ /* 0x000fe20000000800 */
[----:B------:R-:W-:Y:S01]  /*eab0*/  @!PT LDS RZ, [RZ] ;  /* 0x00000000fffff984 */ /* 0x000fe20000000800 */
[----:B------:R-:W-:Y:S01]  /*eac0*/  @!PT LDS RZ, [RZ] ;  /* 0x00000000fffff984 */ /* 0x000fe20000000800 */
[----:B------:R3:W-:Y:S04]  /*ead0*/  @!P0 LDGSTS.E.BYPASS.LTC128B.128 [R149+0x1800], desc[UR6][R94.64] ;  /* 0x018000005e958fae */ /* 0x0007e8000b901d46 */
[----:B------:R1:W-:Y:S01]  /*eae0*/  @P0 STS.128 [R149+0x2000], RZ ;  /* 0x002000ff95000388 */ /* 0x0003e20000000c00 */
[C---:B--2---:R-:W-:Y:S01]  /*eaf0*/  @!P0 LEA.HI.X R2, R0.reuse, R89, R2, 0x6, P3 ;  /* 0x0000005900028211 */ /* 0x044fe200018f3402 */
[----:B------:R-:W-:Y:S02]  /*eb00*/  @!P0 IMAD.WIDE.U32 R88, R0, 0x60, R88 ;  /* 0x0000006000588825 */ /* 0x000fe400078e0058 */
[----:B------:R-:W3:Y:S01]  /*eb10*/  @!P0 LDC R0, c[0x0][0x24c] ;  /* 0x00009300ff008b82 */ /* 0x000ee20000000800 */
        /* <DEDUP_REMOVED lines=17> */
.L_x_4103:
        /* <DEDUP_REMOVED lines=83> */
[----:B------:R-:W-:Y:S01]  /*f160*/  ISETP.GT.AND P0, PT, R148, R137, PT ;  /* 0x000000899400720c */ /* 0x000fe20003f04270 */
        /* <DEDUP_REMOVED lines=32> */
[----:B------:R-:W3:Y:S01]  /*f370*/  MUFU.EX2 R98, R98 ;  /* 0x0000006200627308 */ /* 0x000ee20000000800 */
[----:B------:R-:W-:Y:S01]  /*f380*/  FMUL.FTZ R81, R86, R81 ;  /* 0x0000005156517220 */ /* 0x000fe20000410000 */
[----:B------:R-:W-:Y:S01]  /*f390*/  FMUL.FTZ R83, R3, R83 ;  /* 0x0000005303537220 */ /* 0x000fe20000410000 */
[--C-:B------:R-:W-:Y:S01]  /*f3a0*/  FFMA.FTZ R110, R9, UR4, -R97.reuse ;  /* 0x00000004096e7c23 */ /* 0x100fe20008010861 */
[--C-:B------:R-:W-:Y:S01]  /*f3b0*/  FFMA.FTZ R115, R10, UR4, -R96.reuse ;  /* 0x000000040a737c23 */ /* 0x100fe20008010860 */
[----:B------:R-:W-:Y:S01]  /*f3c0*/  FFMA.FTZ R123, R12, UR4, -R97 ;  /* 0x000000040c7b7c23 */ /* 0x000fe20008010861 */
[--C-:B------:R-:W-:Y:S01]  /*f3d0*/  FFMA.FTZ R157, R15, UR4, -R96.reuse ;  /* 0x000000040f9d7c23 */ /* 0x100fe20008010860 */
[--C-:B------:R-:W-:Y:S03]  /*f3e0*/  FFMA.FTZ R159, R18, UR4, -R96.reuse ;  /* 0x00000004129f7c23 */ /* 0x100fe60008010860 */
[----:B------:R-:W4:Y:S01]  /*f3f0*/  MUFU.EX2 R90, R90 ;  /* 0x0000005a005a7308 */ /* 0x000f220000000800 */
[----:B--2---:R-:W-:Y:S01]  /*f400*/  FFMA.FTZ R109, R86, R155, R89 ;  /* 0x0000009b566d7223 */ /* 0x004fe20000010059 */
[--C-:B------:R-:W-:Y:S01]  /*f410*/  FFMA.FTZ R155, R20, UR4, -R97.reuse ;  /* 0x00000004149b7c23 */ /* 0x100fe20008010861 */
[--C-:B------:R-:W-:Y:S01]  /*f420*/  FFMA.FTZ R118, R21, UR4, -R97.reuse ;  /* 0x0000000415767c23 */ /* 0x100fe20008010861 */
[--C-:B------:R-:W-:Y:S01]  /*f430*/  FFMA.FTZ R121, R22, UR4, -R96.reuse ;  /* 0x0000000416797c23 */ /* 0x100fe20008010860 */
[--C-:B------:R-:W-:Y:S01]  /*f440*/  FFMA.FTZ R108, R23, UR4, -R96.reuse ;  /* 0x00000004176c7c23 */ /* 0x100fe20008010860 */
[--C-:B------:R-:W-:Y:S01]  /*f450*/  FFMA.FTZ R107, R24, UR4, -R97.reuse ;  /* 0x00000004186b7c23 */ /* 0x100fe20008010861 */
[----:B------:R-:W-:Y:S03]  /*f460*/  FFMA.FTZ R102, R25, UR4, -R97 ;  /* 0x0000000419667c23 */ /* 0x000fe60008010861 */
[----:B------:R-:W2:Y:S01]  /*f470*/  MUFU.EX2 R101, R101 ;  /* 0x0000006500657308 */ /* 0x000ea20000000800 */
[C---:B---3--:R-:W-:Y:S01]  /*f480*/  F2FP.BF16.F32.PACK_AB R88, R98.reuse, R89 ;  /* 0x000000596258723e */ /* 0x048fe200000010ff */
[----:B------:R-:W-:Y:S01]  /*f490*/  FADD.FTZ R98, R98, R109 ;  /* 0x0000006d62627221 */ /* 0x000fe20000010000 */
[--C-:B------:R-:W-:Y:S01]  /*f4a0*/  FFMA.FTZ R109, R36, UR4, -R97.reuse ;  /* 0x00000004246d7c23 */ /* 0x100fe20008010861 */
[--C-:B------:R-:W-:Y:S01]  /*f4b0*/  FFMA.FTZ R106, R26, UR4, -R96.reuse ;  /* 0x000000041a6a7c23 */ /* 0x100fe20008010860 */
[----:B------:R-:W-:Y:S01]  /*f4c0*/  FFMA.FTZ R111, R27, UR4, -R96 ;  /* 0x000000041b6f7c23 */ /* 0x000fe20008010860 */
[--C-:B------:R-:W-:Y:S01]  /*f4d0*/  FFMA.FTZ R117, R28, UR4, -R97.reuse ;  /* 0x000000041c757c23 */ /* 0x100fe20008010861 */
[--C-:B------:R-:W-:Y:S03]  /*f4e0*/  FFMA.FTZ R114, R29, UR4, -R97.reuse ;  /* 0x000000041d727c23 */ /* 0x100fe60008010861 */
[----:B------:R-:W3:Y:S01]  /*f4f0*/  MUFU.EX2 R110, R110 ;  /* 0x0000006e006e7308 */ /* 0x000ee20000000800 */
[----:B----4-:R-:W-:Y:S01]  /*f500*/  FFMA.FTZ R86, R3, R156, R90 ;  /* 0x0000009c03567223 */ /* 0x010fe2000001005a */
[----:B------:R-:W-:Y:S01]  /*f510*/  F2FP.BF16.F32.PACK_AB R89, R99, R90 ;  /* 0x0000005a6359723e */ /* 0x000fe200000010ff */
[--C-:B------:R-:W-:Y:S01]  /*f520*/  FFMA.FTZ R156, R19, UR4, -R96.reuse ;  /* 0x00000004139c7c23 */ /* 0x100fe20008010860 */
[----:B------:R-:W-:Y:S01]  /*f530*/  FFMA.FTZ R120, R30, UR4, -R96 ;  /* 0x000000041e787c23 */ /* 0x000fe20008010860 */
[----:B------:R-:W-:Y:S01]  /*f540*/  FADD.FTZ R162, R99, R86 ;  /* 0x0000005663a27221 */ /* 0x000fe20000010000 */
[--C-:B------:R-:W-:Y:S01]  /*f550*/  FFMA.FTZ R99, R40, UR4, -R97.reuse ;  /* 0x0000000428637c23 */ /* 0x100fe20008010861 */
[----:B------:R-:W-:Y:S03]  /*f560*/  FFMA.FTZ R86, R43, UR4, -R96 ;  /* 0x000000042b567c23 */ /* 0x000fe60008010860 */
[----:B------:R-:W-:Y:S01]  /*f570*/  MUFU.EX2 R115, R115 ;  /* 0x0000007300737308 */ /* 0x000fe20000000800 */
[----:B--2---:R-:W-:Y:S01]  /*f580*/  FADD.FTZ R161, R101, R98 ;  /* 0x0000006265a17221 */ /* 0x004fe20000010000 */
[--C-:B------:R-:W-:Y:S01]  /*f590*/  FFMA.FTZ R98, R39, UR4, -R96.reuse ;  /* 0x0000000427627c23 */ /* 0x100fe20008010860 */
[--C-:B------:R-:W-:Y:S01]  /*f5a0*/  FFMA.FTZ R103, R31, UR4, -R96.reuse ;  /* 0x000000041f677c23 */ /* 0x100fe20008010860 */
[--C-:B------:R-:W-:Y:S01]  /*f5b0*/  FFMA.FTZ R105, R32, UR4, -R97.reuse ;  /* 0x0000000420697c23 */ /* 0x100fe20008010861 */
[--C-:B------:R-:W-:Y:S01]  /*f5c0*/  FFMA.FTZ R100, R33, UR4, -R97.reuse ;  /* 0x0000000421647c23 */ /* 0x100fe20008010861 */
[--C-:B------:R-:W-:Y:S01]  /*f5d0*/  FFMA.FTZ R60, R60, UR4, -R97.reuse ;  /* 0x000000043c3c7c23 */ /* 0x100fe20008010861 */
[----:B------:R-:W-:Y:S03]  /*f5e0*/  MOV R3, R0 ;  /* 0x0000000000037202 */ /* 0x000fe60000000f00 */
[----:B------:R-:W2:Y:S01]  /*f5f0*/  MUFU.EX2 R160, R160 ;  /* 0x000000a000a07308 */ /* 0x000ea20000000800 */
[----:B---3--:R-:W-:Y:S01]  /*f600*/  F2FP.BF16.F32.PACK_AB R90, R110, R101 ;  /* 0x000000656e5a723e */ /* 0x008fe200000010ff */
[--C-:B------:R-:W-:Y:S01]  /*f610*/  FFMA.FTZ R101, R34, UR4, -R96.reuse ;  /* 0x0000000422657c23 */ /* 0x100fe20008010860 */
[----:B------:R-:W-:Y:S01]  /*f620*/  FFMA.FTZ R34, R41, UR4, -R97 ;  /* 0x0000000429227c23 */ /* 0x000fe20008010861 */
[----:B------:R-:W-:Y:S01]  /*f630*/  FADD.FTZ R110, R110, R161 ;  /* 0x000000a16e6e7221 */ /* 0x000fe20000010000 */
[----:B------:R-:W-:Y:S01]  /*f640*/  LDSM.16.MT88.4 R40, [R132+0x3800] ;  /* 0x003800008428783b */ /* 0x000fe20000004200 */
[--C-:B------:R-:W-:Y:S01]  /*f650*/  FFMA.FTZ R61, R61, UR4, -R97.reuse ;  /* 0x000000043d3d7c23 */ /* 0x100fe20008010861 */
[----:B------:R-:W-:Y:S03]  /*f660*/  MOV R87, R2 ;  /* 0x0000000200577202 */ /* 0x000fe60000000f00 */
[----:B------:R-:W-:Y:S01]  /*f670*/  MUFU.EX2 R123, R123 ;  /* 0x0000007b007b7308 */ /* 0x000fe20000000800 */
[--C-:B------:R-:W-:Y:S01]  /*f680*/  FFMA.FTZ R64, R64, UR4, -R97.reuse ;  /* 0x0000000440407c23 */ /* 0x100fe20008010861 */
[--C-:B------:R-:W-:Y:S01]  /*f690*/  FFMA.FTZ R62, R62, UR4, -R96.reuse ;  /* 0x000000043e3e7c23 */ /* 0x100fe20008010860 */
[----:B------:R-:W-:Y:S07]  /*f6a0*/  FFMA.FTZ R63, R63, UR4, -R96 ;  /* 0x000000043f3f7c23 */ /* 0x000fee0008010860 */
[----:B------:R-:W3:Y:S01]  /*f6b0*/  MUFU.EX2 R116, R116 ;  /* 0x0000007400747308 */ /* 0x000ee20000000800 */
[----:B--2---:R-:W-:Y:S01]  /*f6c0*/  F2FP.BF16.F32.PACK_AB R91, R160, R115 ;  /* 0x00000073a05b723e */ /* 0x004fe200000010ff */
[----:B------:R-:W-:Y:S08]  /*f6d0*/  FADD.FTZ R115, R115, R162 ;  /* 0x000000a273737221 */ /* 0x000ff00000010000 */
        /* <DEDUP_REMOVED lines=12> */
[----:B------:R-:W2:Y:S01]  /*f7a0*/  MUFU.EX2 R118, R118 ;  /* 0x0000007600767308 */ /* 0x000ea20000000800 */
[----:B------:R-:W2:Y:S03]  /*f7b0*/  LDSM.16.MT88.4 R92, [R132+0x3400] ;  /* 0x00340000845c783b */ /* 0x000ea60000004200 */
[C---:B---3--:R-:W-:Y:S01]  /*f7c0*/  F2FP.BF16.F32.PACK_AB R88, R116.reuse, R123 ;  /* 0x0000007b7458723e */ /* 0x048fe200000010ff */
[----:B------:R-:W-:Y:S05]  /*f7d0*/  FADD.FTZ R123, R123, R110 ;  /* 0x0000006e7b7b7221 */ /* 0x000fea0000010000 */
[----:B------:R-:W-:Y:S01]  /*f7e0*/  MUFU.EX2 R121, R121 ;  /* 0x0000007900797308 */ /* 0x000fe20000000800 */
[----:B-1----:R-:W-:Y:S01]  /*f7f0*/  F2FP.BF16.F32.PACK_AB R89, R157, R158 ;  /* 0x0000009e9d59723e */ /* 0x002fe200000010ff */
[----:B------:R-:W-:Y:S01]  /*f800*/  FFMA.FTZ R110, R53, UR4, -R97 ;  /* 0x00000004356e7c23 */ /* 0x000fe20008010861 */
[----:B------:R-:W-:Y:S01]  /*f810*/  FADD.FTZ R53, R116, R123 ;  /* 0x0000007b74357221 */ /* 0x000fe20000010000 */
[--C-:B------:R-:W-:Y:S01]  /*f820*/  FFMA.FTZ R123, R54, UR4, -R96.reuse ;  /* 0x00000004367b7c23 */ /* 0x100fe20008010860 */
[--C-:B------:R-:W-:Y:S01]  /*f830*/  FFMA.FTZ R116, R55, UR4, -R96.reuse ;  /* 0x0000000437747c23 */ /* 0x100fe20008010860 */
[----:B----4-:R-:W-:Y:S04]  /*f840*/  F2FP.BF16.F32.PACK_AB R90, R119, R122 ;  /* 0x0000007a775a723e */ /* 0x010fe800000010ff */
[----:B------:R-:W1:Y:S01]  /*f850*/  MUFU.EX2 R108, R108 ;  /* 0x0000006c006c7308 */ /* 0x000e620000000800 */
[----:B-----5:R-:W-:Y:S02]  /*f860*/  F2FP.BF16.F32.PACK_AB R91, R156, R159 ;  /* 0x0000009f9c5b723e */ /* 0x020fe400000010ff */
[----:B--2---:R-:W-:Y:S07]  /*f870*/  F2FP.BF16.F32.PACK_AB R36, R118, R155 ;  /* 0x0000009b7624723e */ /* 0x004fee00000010ff */
[----:B------:R-:W-:Y:S10]  /*f880*/  MUFU.EX2 R107, R107 ;  /* 0x0000006b006b7308 */ /* 0x000ff40000000800 */
[----:B------:R-:W2:Y:S01]  /*f890*/  MUFU.EX2 R102, R102 ;  /* 0x0000006600667308 */ /* 0x000ea20000000800 */
[----:B-1----:R-:W-:Y:S09]  /*f8a0*/  F2FP.BF16.F32.PACK_AB R37, R108, R121 ;  /* 0x000000796c25723e */ /* 0x002ff200000010ff */
[----:B------:R-:W-:Y:S01]  /*f8b0*/  MUFU.EX2 R106, R106 ;  /* 0x0000006a006a7308 */ /* 0x000fe20000000800 */
[C---:B------:R-:W-:Y:S06]  /*f8c0*/  HMMA.16816.F32.BF16 R68, R88.reuse, R92, R68 ;  /* 0x0000005c5844723c */ /* 0x040fec0000041844 */
[C---:B------:R-:W-:Y:S03]  /*f8d0*/  HMMA.16816.F32.BF16 R72, R88.reuse, R94, R72 ;  /* 0x0000005e5848723c */ /* 0x040fe60000041848 */
[----:B------:R-:W1:Y:S01]  /*f8e0*/  MUFU.EX2 R111, R111 ;  /* 0x0000006f006f7308 */ /* 0x000e620000000800 */
[----:B------:R-:W3:Y:S01]  /*f8f0*/  LDSM.16.MT88.4 R92, [R131+0x3400] ;  /* 0x00340000835c783b */ /* 0x000ee20000004200 */
[----:B--2---:R-:W-:Y:S08]  /*f900*/  F2FP.BF16.F32.PACK_AB R38, R102, R107 ;  /* 0x0000006b6626723e */ /* 0x004ff000000010ff */
[----:B------:R-:W-:Y:S10]  /*f910*/  MUFU.EX2 R117, R117 ;  /* 0x0000007500757308 */ /* 0x000ff40000000800 */
[----:B------:R-:W2:Y:S01]  /*f920*/  MUFU.EX2 R114, R114 ;  /* 0x0000007200727308 */ /* 0x000ea20000000800 */
[----:B-1----:R-:W-:Y:S09]  /*f930*/  F2FP.BF16.F32.PACK_AB R39, R111, R106 ;  /* 0x0000006a6f27723e */ /* 0x002ff200000010ff */
[----:B------:R-:W-:Y:S10]  /*f940*/  MUFU.EX2 R120, R120 ;  /* 0x0000007800787308 */ /* 0x000ff40000000800 */
[----:B------:R-:W1:Y:S10]  /*f950*/  MUFU.EX2 R103, R103 ;  /* 0x0000006700677308 */ /* 0x000e740000000800 */
[----:B------:R-:W-:Y:S01]  /*f960*/  MUFU.EX2 R105, R105 ;  /* 0x0000006900697308 */ /* 0x000fe20000000800 */
[C---:B---3--:R-:W-:Y:S06]  /*f970*/  HMMA.16816.F32.BF16 R76, R88.reuse, R92, R76 ;  /* 0x0000005c584c723c */ /* 0x048fec000004184c */
[----:B------:R-:W-:Y:S03]  /*f980*/  HMMA.16816.F32.BF16 R80, R88, R94, R80 ;  /* 0x0000005e5850723c */ /* 0x000fe60000041850 */
[----:B------:R-:W3:Y:S02]  /*f990*/  MUFU.EX2 R100, R100 ;  /* 0x0000006400647308 */ /* 0x000ee40000000800 */
[--C-:B------:R-:W-:Y:S01]  /*f9a0*/  FFMA.FTZ R92, R44, UR4, -R97.reuse ;  /* 0x000000042c5c7c23 */ /* 0x100fe20008010861 */
[--C-:B------:R-:W-:Y:S01]  /*f9b0*/  FFMA.FTZ R93, R45, UR4, -R97.reuse ;  /* 0x000000042d5d7c23 */ /* 0x100fe20008010861 */
[--C-:B------:R-:W-:Y:S01]  /*f9c0*/  FFMA.FTZ R94, R46, UR4, -R96.reuse ;  /* 0x000000042e5e7c23 */ /* 0x100fe20008010860 */
[--C-:B------:R-:W-:Y:S05]  /*f9d0*/  FFMA.FTZ R89, R47, UR4, -R96.reuse ;  /* 0x000000042f597c23 */ /* 0x100fea0008010860 */
[----:B------:R-:W-:Y:S01]  /*f9e0*/  MUFU.EX2 R101, R101 ;  /* 0x0000006500657308 */ /* 0x000fe20000000800 */
[----:B------:R-:W4:Y:S01]  /*f9f0*/  LDSM.16.MT88.4 R44, [R131+0x3800] ;  /* 0x00380000832c783b */ /* 0x000f220000004200 */
[C---:B------:R-:W-:Y:S05]  /*fa00*/  HMMA.16816.F32.BF16 R68, R36.reuse, R40, R68 ;  /* 0x000000282444723c */ /* 0x040fea0000041844 */
[--C-:B------:R-:W-:Y:S03]  /*fa10*/  FFMA.FTZ R91, R48, UR4, -R97.reuse ;  /* 0x00000004305b7c23 */ /* 0x100fe60008010861 */
[----:B------:R-:W5:Y:S01]  /*fa20*/  MUFU.EX2 R104, R104 ;  /* 0x0000006800687308 */ /* 0x000f620000000800 */
[C---:B------:R-:W-:Y:S01]  /*fa30*/  HMMA.16816.F32.BF16 R72, R36.reuse, R42, R72 ;  /* 0x0000002a2448723c */ /* 0x040fe20000041848 */
[----:B------:R-:W5:Y:S02]  /*fa40*/  LDSM.16.MT88.4 R40, [R132+0x3c00] ;  /* 0x003c00008428783b */ /* 0x000f640000004200 */
[--C-:B------:R-:W-:Y:S01]  /*fa50*/  FFMA.FTZ R95, R50, UR4, -R96.reuse ;  /* 0x00000004325f7c23 */ /* 0x100fe20008010860 */
[----:B------:R-:W-:Y:S01]  /*fa60*/  FFMA.FTZ R90, R51, UR4, -R96 ;  /* 0x00000004335a7c23 */ /* 0x000fe20008010860 */
[----:B------:R-:W-:Y:S04]  /*fa70*/  FFMA.FTZ R88, R49, UR4, -R97 ;  /* 0x0000000431587c23 */ /* 0x000fe80008010861 */
[----:B------:R-:W-:Y:S02]  /*fa80*/  MUFU.EX2 R109, R109 ;  /* 0x0000006d006d7308 */ /* 0x000fe40000000800 */
[----:B------:R-:W-:Y:S01]  /*fa90*/  FADD.FTZ R49, R160, R115 ;  /* 0x00000073a0317221 */ /* 0x000fe20000010000 */
[----:B------:R-:W-:Y:S03]  /*faa0*/  FFMA.FTZ R115, R52, UR4, -R97 ;  /* 0x0000000434737c23 */ /* 0x000fe60008010861 */
[----:B------:R-:W-:Y:S02]  /*fab0*/  FADD.FTZ R158, R158, R49 ;  /* 0x000000319e9e7221 */ /* 0x000fe40000010000 */
[----:B------:R-:W5:Y:S02]  /*fac0*/  LDSM.16.MT88.4 R48, [R131+0x3c00] ;  /* 0x003c00008330783b */ /* 0x000f640000004200 */
[----:B------:R-:W-:Y:S01]  /*fad0*/  MUFU.EX2 R112, R112 ;  /* 0x0000007000707308 */ /* 0x000fe20000000800 */
[----:B------:R-:W-:Y:S01]  /*fae0*/  FADD.FTZ R158, R157, R158 ;  /* 0x0000009e9d9e7221 */ /* 0x000fe20000010000 */
[----:B------:R-:W-:Y:S01]  /*faf0*/  FFMA.FTZ R157, R56, UR4, -R97 ;  /* 0x00000004389d7c23 */ /* 0x000fe20008010861 */
[----:B------:R-:W-:Y:S02]  /*fb00*/  FADD.FTZ R56, R122, R53 ;  /* 0x000000357a387221 */ /* 0x000fe40000010000 */
[----:B------:R-:W-:Y:S01]  /*fb10*/  FADD.FTZ R159, R159, R158 ;  /* 0x0000009e9f9f7221 */ /* 0x000fe20000010000 */
[----:B------:R-:W-:Y:S01]  /*fb20*/  FFMA.FTZ R158, R58, UR4, -R96 ;  /* 0x000000043a9e7c23 */ /* 0x000fe20008010860 */
[----:B------:R-:W-:Y:S03]  /*fb30*/  LDSM.16.MT88.4 R52, [R131+0x4000] ;  /* 0x004000008334783b */ /* 0x000fe60000004200 */
[----:B------:R2:W-:Y:S01]  /*fb40*/  MUFU.EX2 R122, R157 ;  /* 0x0000009d007a7308 */ /* 0x0005e20000000800 */
[----:B------:R-:W-:Y:S01]  /*fb50*/  FADD.FTZ R56, R119, R56 ;  /* 0x0000003877387221 */ /* 0x000fe20000010000 */
[--C-:B------:R-:W-:Y:S01]  /*fb60*/  FFMA.FTZ R119, R57, UR4, -R97.reuse ;  /* 0x0000000439777c23 */ /* 0x100fe20008010861 */
[----:B------:R-:W-:Y:S01]  /*fb70*/  FFMA.FTZ R97, R65, UR4, -R97 ;  /* 0x0000000441617c23 */ /* 0x000fe20008010861 */
[--C-:B------:R-:W-:Y:S06]  /*fb80*/  FFMA.FTZ R65, R66, UR4, -R96.reuse ;  /* 0x0000000442417c23 */ /* 0x100fec0008010860 */
[----:B------:R-:W-:Y:S01]  /*fb90*/  MUFU.EX2 R113, R113 ;  /* 0x0000007100717308 */ /* 0x000fe20000000800 */
[C---:B----4-:R-:W-:Y:S06]  /*fba0*/  HMMA.16816.F32.BF16 R76, R36.reuse, R44, R76 ;  /* 0x0000002c244c723c */ /* 0x050fec000004184c */
[----:B------:R-:W-:Y:S03]  /*fbb0*/  HMMA.16816.F32.BF16 R80, R36, R46, R80 ;  /* 0x0000002e2450723c */ /* 0x000fe60000041850 */
[----:B------:R-:W-:Y:S01]  /*fbc0*/  MUFU.EX2 R98, R98 ;  /* 0x0000006200627308 */ /* 0x000fe20000000800 */
[----:B------:R-:W4:Y:S01]  /*fbd0*/  LDSM.16.MT88.4 R44, [R132+0x4000] ;  /* 0x00400000842c783b */ /* 0x000f220000004200 */
[--C-:B--2---:R-:W-:Y:S01]  /*fbe0*/  FFMA.FTZ R157, R59, UR4, -R96.reuse ;  /* 0x000000043b9d7c23 */ /* 0x104fe20008010860 */
[----:B------:R-:W-:Y:S01]  /*fbf0*/  FFMA.FTZ R96, R67, UR4, -R96 ;  /* 0x0000000443607c23 */ /* 0x000fe20008010860 */
[----:B------:R-:W-:Y:S06]  /*fc00*/  F2FP.BF16.F32.PACK_AB R36, R114, R117 ;  /* 0x000000757224723e */ /* 0x000fec00000010ff */
[----:B------:R-:W-:Y:S01]  /*fc10*/  MUFU.EX2 R99, R99 ;  /* 0x0000006300637308 */ /* 0x000fe20000000800 */
[----:B-1----:R-:W-:Y:S02]  /*fc20*/  F2FP.BF16.F32.PACK_AB R37, R103, R120 ;  /* 0x000000786725723e */ /* 0x002fe400000010ff */
[----:B---3--:R-:W-:Y:S02]  /*fc30*/  F2FP.BF16.F32.PACK_AB R38, R100, R105 ;  /* 0x000000696426723e */ /* 0x008fe400000010ff */
[----:B-----5:R-:W-:Y:S05]  /*fc40*/  F2FP.BF16.F32.PACK_AB R39, R104, R101 ;  /* 0x000000656827723e */ /* 0x020fea00000010ff */
[----:B------:R-:W1:Y:S02]  /*fc50*/  MUFU.EX2 R34, R34 ;  /* 0x0000002200227308 */ /* 0x000e640000000800 */
[C---:B------:R-:W-:Y:S08]  /*fc60*/  HMMA.16816.F32.BF16 R68, R36.reuse, R40, R68 ;  /* 0x000000282444723c */ /* 0x040ff00000041844 */
[----:B------:R-:W-:Y:S01]  /*fc70*/  MUFU.EX2 R35, R35 ;  /* 0x0000002300237308 */ /* 0x000fe20000000800 */
[C---:B------:R-:W-:Y:S09]  /*fc80*/  HMMA.16816.F32.BF16 R72, R36.reuse, R42, R72 ;  /* 0x0000002a2448723c */ /* 0x040ff20000041848 */
[----:B------:R-:W2:Y:S02]  /*fc90*/  MUFU.EX2 R86, R86 ;  /* 0x0000005600567308 */ /* 0x000ea40000000800 */
[----:B------:R-:W-:Y:S01]  /*fca0*/  FADD.FTZ R41, R155, R56 ;  /* 0x000000389b297221 */ /* 0x000fe20000010000 */
[C---:B------:R-:W-:Y:S01]  /*fcb0*/  HMMA.16816.F32.BF16 R76, R36.reuse, R48, R76 ;  /* 0x00000030244c723c */ /* 0x040fe2000004184c */
[----:B------:R-:W3:Y:S02]  /*fcc0*/  LDSM.16.MT88.4 R56, [R132+0x4400] ;  /* 0x004400008438783b */ /* 0x000ee40000004200 */
[----:B-1----:R-:W-:Y:S01]  /*fcd0*/  F2FP.BF16.F32.PACK_AB R42, R34, R99 ;  /* 0x00000063222a723e */ /* 0x002fe200000010ff */
[----:B------:R-:W-:Y:S03]  /*fce0*/  FADD.FTZ R40, R156, R159 ;  /* 0x0000009f9c287221 */ /* 0x000fe60000010000 */
[----:B------:R-:W-:Y:S01]  /*fcf0*/  MUFU.EX2 R92, R92 ;  /* 0x0000005c005c7308 */ /* 0x000fe20000000800 */
[----:B------:R-:W-:Y:S01]  /*fd00*/  HMMA.16816.F32.BF16 R80, R36, R50, R80 ;  /* 0x000000322450723c */ /* 0x000fe20000041850 */
[----:B------:R-:W1:Y:S02]  /*fd10*/  LDSM.16.MT88.4 R48, [R131+0x4400] ;  /* 0x004400008330783b */ /* 0x000e640000004200 */
[----:B------:R-:W-:Y:S01]  /*fd20*/  FADD.FTZ R155, R121, R40 ;  /* 0x00000028799b7221 */ /* 0x000fe20000010000 */
[----:B------:R-:W-:Y:S01]  /*fd30*/  F2FP.BF16.F32.PACK_AB R40, R112, R109 ;  /* 0x0000006d7028723e */ /* 0x000fe200000010ff */
[----:B------:R-:W-:Y:S04]  /*fd40*/  FADD.FTZ R118, R118, R41 ;  /* 0x0000002976767221 */ /* 0x000fe80000010000 */
[----:B------:R-:W5:Y:S02]  /*fd50*/  MUFU.EX2 R93, R93 ;  /* 0x0000005d005d7308 */ /* 0x000f640000000800 */
[----:B------:R-:W-:Y:S02]  /*fd60*/  F2FP.BF16.F32.PACK_AB R41, R98, R113 ;  /* 0x000000716229723e */ /* 0x000fe400000010ff */
[----:B--2---:R-:W-:Y:S01]  /*fd70*/  F2FP.BF16.F32.PACK_AB R43, R86, R35 ;  /* 0x00000023562b723e */ /* 0x004fe200000010ff */
[----:B------:R-:W-:Y:S01]  /*fd80*/  FADD.FTZ R155, R108, R155 ;  /* 0x0000009b6c9b7221 */ /* 0x000fe20000010000 */
[----:B------:R-:W-:Y:S04]  /*fd90*/  FADD.FTZ R107, R107, R118 ;  /* 0x000000766b6b7221 */ /* 0x000fe80000010000 */
[----:B------:R-:W-:Y:S01]  /*fda0*/  MUFU.EX2 R94, R94 ;  /* 0x0000005e005e7308 */ /* 0x000fe20000000800 */
[----:B------:R-:W-:Y:S01]  /*fdb0*/  FADD.FTZ R106, R106, R155 ;  /* 0x0000009b6a6a7221 */ /* 0x000fe20000010000 */
[----:B------:R-:W-:Y:S01]  /*fdc0*/  FADD.FTZ R102, R102, R107 ;  /* 0x0000006b66667221 */ /* 0x000fe20000010000 */
[C---:B----4-:R-:W-:Y:S07]  /*fdd0*/  HMMA.16816.F32.BF16 R68, R40.reuse, R44, R68 ;  /* 0x0000002c2844723c */ /* 0x050fee0000041844 */
[----:B------:R-:W2:Y:S01]  /*fde0*/  MUFU.EX2 R89, R89 ;  /* 0x0000005900597308 */ /* 0x000ea20000000800 */
[C---:B------:R-:W-:Y:S01]  /*fdf0*/  HMMA.16816.F32.BF16 R72, R40.reuse, R46, R72 ;  /* 0x0000002e2848723c */ /* 0x040fe20000041848 */
[----:B------:R-:W4:Y:S02]  /*fe00*/  LDSM.16.MT88.4 R44, [R132+0x4800] ;  /* 0x00480000842c783b */ /* 0x000f240000004200 */
[----:B-----5:R-:W-:Y:S03]  /*fe10*/  F2FP.BF16.F32.PACK_AB R36, R93, R92 ;  /* 0x0000005c5d24723e */ /* 0x020fe600000010ff */
[C---:B------:R-:W-:Y:S03]  /*fe20*/  HMMA.16816.F32.BF16 R76, R40.reuse, R52, R76 ;  /* 0x00000034284c723c */ /* 0x040fe6000004184c */
[----:B------:R-:W-:Y:S02]  /*fe30*/  MUFU.EX2 R91, R91 ;  /* 0x0000005b005b7308 */ /* 0x000fe40000000800 */
[----:B------:R-:W-:Y:S01]  /*fe40*/  FADD.FTZ R111, R111, R106 ;  /* 0x0000006a6f6f7221 */ /* 0x000fe20000010000 */
[----:B------:R-:W-:Y:S01]  /*fe50*/  HMMA.16816.F32.BF16 R80, R40, R54, R80 ;  /* 0x000000362850723c */ /* 0x000fe20000041850 */
[----:B------:R-:W5:Y:S06]  /*fe60*/  LDSM.16.MT88.4 R52, [R131+0x4800] ;  /* 0x004800008334783b */ /* 0x000f6c0000004200 */
[----:B------:R-:W3:Y:S01]  /*fe70*/  MUFU.EX2 R88, R88 ;  /* 0x0000005800587308 */ /* 0x000ee20000000800 */
[----:B--2---:R-:W-:Y:S03]  /*fe80*/  F2FP.BF16.F32.PACK_AB R37, R89, R94 ;  /* 0x0000005e5925723e */ /* 0x004fe600000010ff */
[----:B------:R-:W-:Y:S01]  /*fe90*/  FADD.FTZ R117, R117, R102 ;  /* 0x0000006675757221 */ /* 0x000fe20000010000 */
[----:B------:R-:W-:Y:S05]  /*fea0*/  FADD.FTZ R120, R120, R111 ;  /* 0x0000006f78787221 */ /* 0x000fea0000010000 */
        /* <DEDUP_REMOVED lines=28> */
[----:B---3--:R-:W-:Y:S01]  /*10070*/  F2FP.BF16.F32.PACK_AB R40, R110, R115 ;  /* 0x000000736e28723e */ /* 0x008fe200000010ff */
[C---:B-1----:R-:W-:Y:S07]  /*10080*/  HMMA.16816.F32.BF16 R76, R36.reuse, R48, R76 ;  /* 0x00000030244c723c */ /* 0x042fee000004184c */
[----:B------:R-:W1:Y:S01]  /*10090*/  MUFU.EX2 R119, R119 ;  /* 0x0000007700777308 */ /* 0x000e620000000800 */
[----:B------:R-:W-:Y:S01]  /*100a0*/  FADD.FTZ R94, R89, R94 ;  /* 0x0000005e595e7221 */ /* 0x000fe20000010000 */
[----:B------:R-:W-:Y:S01]  /*100b0*/  HMMA.16816.F32.BF16 R80, R36, R50, R80 ;  /* 0x000000322450723c */ /* 0x000fe20000041850 */
[----:B------:R-:W3:Y:S07]  /*100c0*/  LDSM.16.MT88.4 R48, [R131+0x4c00] ;  /* 0x004c00008330783b */ /* 0x000eee0000004200 */
[----:B------:R-:W-:Y:S03]  /*100d0*/  MUFU.EX2 R156, R158 ;  /* 0x0000009e009c7308 */ /* 0x000fe60000000800 */
[----:B--2---:R-:W-:Y:S01]  /*100e0*/  F2FP.BF16.F32.PACK_AB R41, R116, R123 ;  /* 0x0000007b7429723e */ /* 0x004fe200000010ff */
[----:B------:R-:W-:Y:S01]  /*100f0*/  FADD.FTZ R91, R91, R34 ;  /* 0x000000225b5b7221 */ /* 0x000fe20000010000 */
[----:B------:R-:W-:Y:S03]  /*10100*/  FADD.FTZ R95, R95, R94 ;  /* 0x0000005e5f5f7221 */ /* 0x000fe60000010000 */
[----:B------:R-:W-:Y:S01]  /*10110*/  FADD.FTZ R88, R88, R91 ;  /* 0x0000005b58587221 */ /* 0x000fe20000010000 */
[----:B------:R-:W-:Y:S01]  /*10120*/  FADD.FTZ R90, R90, R95 ;  /* 0x0000005f5a5a7221 */ /* 0x000fe20000010000 */
[----:B------:R-:W2:Y:S01]  /*10130*/  MUFU.EX2 R121, R157 ;  /* 0x0000009d00797308 */ /* 0x000ea20000000800 */
[----:B-1----:R-:W-:Y:S01]  /*10140*/  F2FP.BF16.F32.PACK_AB R42, R119, R122 ;  /* 0x0000007a772a723e */ /* 0x002fe200000010ff */
[----:B------:R-:W-:Y:S01]  /*10150*/  FADD.FTZ R115, R115, R88 ;  /* 0x0000005873737221 */ /* 0x000fe20000010000 */
[----:B------:R-:W-:Y:S03]  /*10160*/  FADD.FTZ R123, R123, R90 ;  /* 0x0000005a7b7b7221 */ /* 0x000fe60000010000 */
[----:B------:R-:W-:Y:S01]  /*10170*/  FADD.FTZ R115, R110, R115 ;  /* 0x000000736e737221 */ /* 0x000fe20000010000 */
[----:B------:R-:W-:Y:S03]  /*10180*/  FADD.FTZ R123, R116, R123 ;  /* 0x0000007b747b7221 */ /* 0x000fe60000010000 */
[----:B------:R-:W-:Y:S01]  /*10190*/  MUFU.EX2 R60, R60 ;  /* 0x0000003c003c7308 */ /* 0x000fe20000000800 */
[----:B------:R-:W-:Y:S04]  /*101a0*/  FADD.FTZ R122, R122, R115 ;  /* 0x000000737a7a7221 */ /* 0x000fe80000010000 */
[----:B------:R-:W-:Y:S05]  /*101b0*/  FADD.FTZ R119, R119, R122 ;  /* 0x0000007a77777221 */ /* 0x000fea0000010000 */
[----:B------:R-:W1:Y:S01]  /*101c0*/  MUFU.EX2 R61, R61 ;  /* 0x0000003d003d7308 */ /* 0x000e620000000800 */
[C---:B--2---:R-:W-:Y:S01]  /*101d0*/  F2FP.BF16.F32.PACK_AB R43, R121.reuse, R156 ;  /* 0x0000009c792b723e */ /* 0x044fe200000010ff */
[----:B------:R-:W-:Y:S04]  /*101e0*/  FADD.FTZ R156, R156, R123 ;  /* 0x0000007b9c9c7221 */ /* 0x000fe80000010000 */
[----:B------:R-:W-:Y:S04]  /*101f0*/  FADD.FTZ R121, R121, R156 ;  /* 0x0000009c79797221 */ /* 0x000fe80000010000 */
[----:B------:R-:W-:Y:S01]  /*10200*/  MUFU.EX2 R62, R62 ;  /* 0x0000003e003e7308 */ /* 0x000fe20000000800 */
[C---:B----4-:R-:W-:Y:S06]  /*10210*/  HMMA.16816.F32.BF16 R68, R40.reuse, R44, R68 ;  /* 0x0000002c2844723c */ /* 0x050fec0000041844 */
[C---:B------:R-:W-:Y:S03]  /*10220*/  HMMA.16816.F32.BF16 R72, R40.reuse, R46, R72 ;  /* 0x0000002e2848723c */ /* 0x040fe60000041848 */
[----:B------:R-:W2:Y:S02]  /*10230*/  MUFU.EX2 R63, R63 ;  /* 0x0000003f003f7308 */ /* 0x000ea40000000800 */
[----:B-1----:R-:W-:Y:S01]  /*10240*/  F2FP.BF16.F32.PACK_AB R36, R61, R60 ;  /* 0x0000003c3d24723e */ /* 0x002fe200000010ff */
[C---:B-----5:R-:W-:Y:S07]  /*10250*/  HMMA.16816.F32.BF16 R76, R40.reuse, R52, R76 ;  /* 0x00000034284c723c */ /* 0x060fee000004184c */
[----:B------:R-:W-:Y:S01]  /*10260*/  MUFU.EX2 R64, R64 ;  /* 0x0000004000407308 */ /* 0x000fe20000000800 */
[----:B------:R-:W-:Y:S01]  /*10270*/  FADD.FTZ R60, R60, R119 ;  /* 0x000000773c3c7221 */ /* 0x000fe20000010000 */
[----:B------:R-:W-:Y:S08]  /*10280*/  HMMA.16816.F32.BF16 R80, R40, R54, R80 ;  /* 0x000000362850723c */ /* 0x000ff00000041850 */
[----:B------:R-:W1:Y:S03]  /*10290*/  MUFU.EX2 R97, R97 ;  /* 0x0000006100617308 */ /* 0x000e660000000800 */
[----:B--2---:R-:W-:Y:S01]  /*102a0*/  F2FP.BF16.F32.PACK_AB R37, R63, R62 ;  /* 0x0000003e3f25723e */ /* 0x004fe200000010ff */
        /* <DEDUP_REMOVED lines=18> */
.L_x_4101:
[----:B------:R-:W1:Y:S01]  /*103d0*/  SHFL.BFLY PT, R4, R155, 0x2, 0x1f ;  /* 0x0c401f009b047f89 */ /* 0x000e6200000e0000 */
[----:B------:R-:W2:Y:S01]  /*103e0*/  S2UR UR5, SR_CgaCtaId ;  /* 0x00000000000579c3 */ /* 0x000ea20000008800 */
[----:B------:R-:W-:Y:S01]  /*103f0*/  IMAD.MOV.U32 R11, RZ, RZ, 0x3f800000 ;  /* 0x3f800000ff0b7424 */ /* 0x000fe200078e00ff */
[----:B------:R-:W-:Y:S01]  /*10400*/  UMOV UR4, 0x400 ;  /* 0x0000040000047882 */ /* 0x000fe20000000000 */
[----:B------:R-:W3:Y:S01]  /*10410*/  SHFL.BFLY PT, R5, R156, 0x2, 0x1f ;  /* 0x0c401f009c057f89 */ /* 0x000ee200000e0000 */
[----:B------:R-:W-:Y:S01]  /*10420*/  IMAD.MOV.U32 R10, RZ, RZ, 0x3f800000 ;  /* 0x3f800000ff0a7424 */ /* 0x000fe200078e00ff */
[----:B------:R-:W-:Y:S03]  /*10430*/  BSSY B0, `(.L_x_4106) ;  /* 0x0000091000007945 */ /* 0x000fe60003800000 */
[----:B------:R-:W-:Y:S06]  /*10440*/  BAR.SYNC.DEFER_BLOCKING 0x0 ;  /* 0x0000000000007b1d */ /* 0x000fec0000010000 */
[----:B------:R-:W4:Y:S01]  /*10450*/  S2R R28, SR_CTAID.Y ;  /* 0x00000000001c7919 */ /* 0x000f220000002600 */
[----:B------:R-:W5:Y:S01]  /*10460*/  S2R R29, SR_CTAID.X ;  /* 0x00000000001d7919 */ /* 0x000f620000002500 */
[----:B-1----:R-:W-:Y:S01]  /*10470*/  FADD.FTZ R3, R4, R155 ;  /* 0x0000009b04037221 */ /* 0x002fe20000010000 */
[----:B--2---:R-:W-:Y:S01]  /*10480*/  ULEA UR5, UR5, UR4, 0x18 ;  /* 0x0000000405057291 */ /* 0x004fe2000f8ec03f */
[----:B------:R-:W1:Y:S01]  /*10490*/  S2R R4, SR_TID.X ;  /* 0x0000000000047919 */ /* 0x000e620000002100 */
        /* <DEDUP_REMOVED lines=9> */
[----:B------:R-:W-:Y:S02]  /*10530*/  LEA.HI R8, R13, R4, RZ, 0x3 ;  /* 0x000000040d087211 */ /* 0x000fe400078f18ff */
[----:B------:R-:W-:Y:S02]  /*10540*/  SHF.R.S32.HI R9, RZ, 0x2, R7 ;  /* 0x00000002ff097819 */ /* 0x000fe40000011407 */
[----:B------:R-:W-:Y:S02]  /*10550*/  SHF.R.S32.HI R3, RZ, 0x3, R8 ;  /* 0x00000003ff037819 */ /* 0x000fe40000011408 */
[----:B------:R-:W-:-:S02]  /*10560*/  SHF.R.S32.HI R14, RZ, 0x1f, R9 ;  /* 0x0000001fff0e7819 */ /* 0x000fc40000011409 */
[-C--:B------:R-:W-:Y:S01]  /*10570*/  LEA.HI R15, R13, R4.reuse, RZ, 0x6 ;  /* 0x000000040d0f7211 */ /* 0x080fe200078f30ff */
[----:B------:R-:W1:Y:S01]  /*10580*/  @P3 MUFU.RCP R11, R6 ;  /* 0x00000006000b3308 */ /* 0x000e620000001000 */
[----:B------:R-:W-:Y:S01]  /*10590*/  LEA.HI R14, R14, R9, RZ, 0x3 ;  /* 0x000000090e0e7211 */ /* 0x000fe200078f18ff */
[----:B------:R-:W3:Y:S01]  /*105a0*/  @P3 LDC R31, c[0x0][0x2e8] ;  /* 0x0000ba00ff1f3b82 */ /* 0x000ee20000000800 */
[----:B------:R-:W-:Y:S02]  /*105b0*/  LEA.HI R12, R8, R3, RZ, 0x1 ;  /* 0x00000003080c7211 */ /* 0x000fe400078f08ff */
[----:B------:R-:W-:Y:S02]  /*105c0*/  LOP3.LUT R14, R14, 0xfffffff8, RZ, 0xc0, !PT ;  /* 0xfffffff80e0e7812 */ /* 0x000fe400078ec0ff */
[----:B------:R-:W-:Y:S01]  /*105d0*/  LOP3.LUT R12, R12, 0xfffffffe, RZ, 0xc0, !PT ;  /* 0xfffffffe0c0c7812 */ /* 0x000fe200078ec0ff */
[----:B------:R-:W-:Y:S01]  /*105e0*/  @P3 MUFU.LG2 R6, R6 ;  /* 0x0000000600063308 */ /* 0x000fe20000000c00 */
[----:B------:R-:W-:Y:S01]  /*105f0*/  LOP3.LUT R17, R8, 0xfffffff8, RZ, 0xc0, !PT ;  /* 0xfffffff808117812 */ /* 0x000fe200078ec0ff */
[----:B------:R-:W-:Y:S01]  /*10600*/  IMAD.IADD R14, R9, 0x1, -R14 ;  /* 0x00000001090e7824 */ /* 0x000fe200078e0a0e */
[----:B------:R-:W-:Y:S01]  /*10610*/  SHF.L.U32 R9, R15, 0x2, RZ ;  /* 0x000000020f097819 */ /* 0x000fe200000006ff */
[----:B------:R-:W-:Y:S01]  /*10620*/  IMAD.IADD R12, R3, 0x1, -R12 ;  /* 0x00000001030c7824 */ /* 0x000fe200078e0a0c */
[----:B------:R-:W-:-:S02]  /*10630*/  LEA.HI R8, R13, R4, RZ, 0x4 ;  /* 0x000000040d087211 */ /* 0x000fc400078f20ff */
[----:B------:R-:W-:Y:S02]  /*10640*/  LOP3.LUT R9, R9, 0x3fffff00, RZ, 0xc0, !PT ;  /* 0x3fffff0009097812 */ /* 0x000fe400078ec0ff */
[----:B------:R-:W-:Y:S01]  /*10650*/  LEA.HI R16, R14, R14, RZ, 0x1 ;  /* 0x0000000e0e107211 */ /* 0x000fe200078f08ff */
[----:B-1----:R-:W-:Y:S01]  /*10660*/  FMUL.FTZ R68, R11, R68 ;  /* 0x000000440b447220 */ /* 0x002fe20000410000 */
[----:B------:R-:W-:Y:S01]  /*10670*/  FSETP.NE.FTZ.AND P2, PT, R5, RZ, PT ;  /* 0x000000ff0500720b */ /* 0x000fe20003f55000 */
[----:B------:R-:W-:Y:S01]  /*10680*/  IMAD R12, R12, 0x20, R9 ;  /* 0x000000200c0c7824 */ /* 0x000fe200078e0209 */
[----:B------:R-:W-:Y:S01]  /*10690*/  LOP3.LUT R15, R16, 0x1fffffe, RZ, 0xc0, !PT ;  /* 0x01fffffe100f7812 */ /* 0x000fe200078ec0ff */
[C---:B------:R-:W-:Y:S01]  /*106a0*/  IMAD.IADD R9, R4.reuse, 0x1, -R17 ;  /* 0x0000000104097824 */ /* 0x040fe200078e0a11 */
[----:B------:R-:W-:Y:S01]  /*106b0*/  SHF.R.S32.HI R17, RZ, 0x4, R8 ;  /* 0x00000004ff117819 */ /* 0x000fe20000011408 */
[----:B------:R-:W-:Y:S01]  /*106c0*/  FMUL.FTZ R69, R11, R69 ;  /* 0x000000450b457220 */ /* 0x000fe20000410000 */
[----:B------:R-:W-:Y:S01]  /*106d0*/  LEA.HI R8, R13, R4, RZ, 0x5 ;  /* 0x000000040d087211 */ /* 0x000fe200078f28ff */
[----:B------:R-:W-:Y:S01]  /*106e0*/  FMUL.FTZ R72, R11, R72 ;  /* 0x000000480b487220 */ /* 0x000fe20000410000 */
[----:B------:R-:W-:Y:S01]  /*106f0*/  LEA.HI R22, R9, R9, RZ, 0x1 ;  /* 0x0000000909167211 */ /* 0x000fe200078f08ff */
[----:B------:R-:W-:Y:S01]  /*10700*/  IMAD.SHL.U32 R17, R17, 0x40, RZ ;  /* 0x0000004011117824 */ /* 0x000fe200078e00ff */
[----:B------:R-:W-:Y:S01]  /*10710*/  LOP3.LUT R13, R7, 0xfffffffc, RZ, 0xc0, !PT ;  /* 0xfffffffc070d7812 */ /* 0x000fe200078ec0ff */
[----:B------:R-:W-:Y:S01]  /*10720*/  FMUL.FTZ R73, R11, R73 ;  /* 0x000000490b497220 */ /* 0x000fe20000410000 */
[----:B------:R-:W-:Y:S01]  /*10730*/  SHF.R.S32.HI R16, RZ, 0x1, R16 ;  /* 0x00000001ff107819 */ /* 0x000fe20000011410 */
[----:B------:R-:W1:Y:S01]  /*10740*/  @P2 MUFU.RCP R10, R5 ;  /* 0x00000005000a2308 */ /* 0x000e620000001000 */
[----:B------:R-:W-:Y:S01]  /*10750*/  SHF.R.S32.HI R18, RZ, 0x1, R22 ;  /* 0x00000001ff127819 */ /* 0x000fe20000011416 */
[----:B------:R-:W-:Y:S01]  /*10760*/  IMAD.IADD R20, R4, 0x1, -R13 ;  /* 0x0000000104147824 */ /* 0x000fe200078e0a0d */
[----:B------:R-:W-:Y:S01]  /*10770*/  SHF.R.S32.HI R7, RZ, 0x5, R8 ;  /* 0x00000005ff077819 */ /* 0x000fe20000011408 */
[----:B------:R-:W-:Y:S01]  /*10780*/  IMAD.SHL.U32 R19, R16, 0x40, RZ ;  /* 0x0000004010137824 */ /* 0x000fe200078e00ff */
[----:B------:R-:W-:Y:S01]  /*10790*/  IADD3 R14, R14, -R15, RZ ;  /* 0x8000000f0e0e7210 */ /* 0x000fe20007ffe0ff */
[----:B------:R-:W-:Y:S01]  /*107a0*/  IMAD.SHL.U32 R18, R18, 0x8, RZ ;  /* 0x0000000812127824 */ /* 0x000fe200078e00ff */
[----:B------:R-:W-:Y:S01]  /*107b0*/  LOP3.LUT R17, R17, 0xc0, RZ, 0xc0, !PT ;  /* 0x000000c011117812 */ /* 0x000fe200078ec0ff */
[----:B------:R-:W-:Y:S01]  /*107c0*/  IMAD R15, R7, 0x100, R20 ;  /* 0x00000100070f7824 */ /* 0x000fe200078e0214 */
[----:B------:R-:W-:Y:S01]  /*107d0*/  LOP3.LUT R22, R22, 0xfffffffe, RZ, 0xc0, !PT ;  /* 0xfffffffe16167812 */ /* 0x000fe200078ec0ff */
[----:B------:R-:W-:Y:S01]  /*107e0*/  FMUL.FTZ R76, R11, R76 ;  /* 0x0000004c0b4c7220 */ /* 0x000fe20000410000 */
[----:B------:R-:W-:Y:S01]  /*107f0*/  LOP3.LUT R19, R19, 0xc0, RZ, 0xc0, !PT ;  /* 0x000000c013137812 */ /* 0x000fe200078ec0ff */
[----:B------:R-:W-:Y:S01]  /*10800*/  IMAD R14, R14, 0x10, R15 ;  /* 0x000000100e0e7824 */ /* 0x000fe200078e020f */
[----:B------:R-:W-:Y:S01]  /*10810*/  IADD3 R13, R9, -R22, RZ ;  /* 0x80000016090d7210 */ /* 0x000fe20007ffe0ff */
[----:B------:R-:W-:Y:S01]  /*10820*/  FMUL.FTZ R77, R11, R77 ;  /* 0x0000004d0b4d7220 */ /* 0x000fe20000410000 */
[----:B------:R-:W-:Y:S01]  /*10830*/  LOP3.LUT R18, R17, 0x18, R18, 0xf8, !PT ;  /* 0x0000001811127812 */ /* 0x000fe200078ef812 */
[----:B------:R-:W-:Y:S01]  /*10840*/  FMUL.FTZ R80, R11, R80 ;  /* 0x000000500b507220 */ /* 0x000fe20000410000 */
[----:B------:R-:W-:Y:S01]  /*10850*/  LEA.HI R15, R19, R19, RZ, 0x1d ;  /* 0x00000013130f7211 */ /* 0x000fe200078fe8ff */
[----:B------:R-:W-:Y:S01]  /*10860*/  FMUL.FTZ R81, R11, R81 ;  /* 0x000000510b517220 */ /* 0x000fe20000410000 */
[----:B------:R-:W-:Y:S01]  /*10870*/  SHF.R.U32.HI R17, RZ, 0x3, R17 ;  /* 0x00000003ff117819 */ /* 0x000fe20000011611 */
[----:B-1----:R-:W-:Y:S01]  /*10880*/  FMUL.FTZ R71, R10, R71 ;  /* 0x000000470a477220 */ /* 0x002fe20000410000 */
[----:B------:R-:W-:Y:S01]  /*10890*/  LOP3.LUT P0, RZ, R16, 0x2, RZ, 0xc0, !PT ;  /* 0x0000000210ff7812 */ /* 0x000fe2000780c0ff */
[----:B------:R-:W-:Y:S01]  /*108a0*/  IMAD.U32 R15, R14, 0x2, R15 ;  /* 0x000000020e0f7824 */ /* 0x000fe200078e000f */
[----:B------:R-:W-:Y:S01]  /*108b0*/  LEA R13, R13, R12, 0x2 ;  /* 0x0000000c0d0d7211 */ /* 0x000fe200078e10ff */
[----:B------:R-:W-:Y:S01]  /*108c0*/  FMUL.FTZ R70, R10, R70 ;  /* 0x000000460a467220 */ /* 0x000fe20000410000 */
[----:B------:R-:W-:Y:S01]  /*108d0*/  LOP3.LUT R12, R18, R17, RZ, 0x3c, !PT ;  /* 0x00000011120c7212 */ /* 0x000fe200078e3cff */
[----:B------:R-:W-:Y:S01]  /*108e0*/  FMUL.FTZ R75, R10, R75 ;  /* 0x0000004b0a4b7220 */ /* 0x000fe20000410000 */
[----:B------:R-:W-:Y:S01]  /*108f0*/  LOP3.LUT R17, R16, 0x1, RZ, 0xc0, !PT ;  /* 0x0000000110117812 */ /* 0x000fe200078ec0ff */
[C---:B------:R-:W-:Y:S01]  /*10900*/  FMUL.FTZ R74, R10.reuse, R74 ;  /* 0x0000004a0a4a7220 */ /* 0x040fe20000410000 */
[----:B------:R-:W-:Y:S01]  /*10910*/  MOV R14, 0x20 ;  /* 0x00000020000e7802 */ /* 0x000fe20000000f00 */
[----:B------:R-:W-:Y:S01]  /*10920*/  IMAD.IADD R12, R13, 0x1, R12 ;  /* 0x000000010d0c7824 */ /* 0x000fe200078e020c */
[----:B------:R-:W-:Y:S01]  /*10930*/  ISETP.NE.U32.AND P1, PT, R17, 0x1, PT ;  /* 0x000000011100780c */ /* 0x000fe20003f25070 */
[C---:B------:R-:W-:Y:S01]  /*10940*/  FMUL.FTZ R79, R10.reuse, R79 ;  /* 0x0000004f0a4f7220 */ /* 0x040fe20000410000 */
[----:B------:R-:W-:Y:S01]  /*10950*/  LEA R15, R15, UR5, 0x2 ;  /* 0x000000050f0f7c11 */ /* 0x000fe2000f8e10ff */
[----:B------:R-:W-:Y:S01]  /*10960*/  FMUL.FTZ R78, R10, R78 ;  /* 0x0000004e0a4e7220 */ /* 0x000fe20000410000 */
[----:B------:R-:W-:Y:S01]  /*10970*/  SEL R11, R14, 0xffffffe0, P1 ;  /* 0xffffffe00e0b7807 */ /* 0x000fe20000800000 */
[C---:B------:R-:W-:Y:S01]  /*10980*/  FMUL.FTZ R83, R10.reuse, R83 ;  /* 0x000000530a537220 */ /* 0x040fe20000410000 */
[----:B------:R-:W-:Y:S01]  /*10990*/  FMUL.FTZ R82, R10, R82 ;  /* 0x000000520a527220 */ /* 0x000fe20000410000 */
[C---:B------:R-:W-:Y:S01]  /*109a0*/  VIADD R14, R15.reuse, 0x40 ;  /* 0x000000400f0e7836 */ /* 0x040fe20000000000 */
[C---:B------:R-:W-:Y:S01]  /*109b0*/  IADD3 R13, R15.reuse, R11, RZ ;  /* 0x0000000b0f0d7210 */ /* 0x040fe20007ffe0ff */
[----:B------:R-:W-:Y:S01]  /*109c0*/  @P0 VIADD R14, R15, 0xffffffc0 ;  /* 0xffffffc00f0e0836 */ /* 0x000fe20000000000 */
[----:B------:R-:W-:Y:S01]  /*109d0*/  STS.64 [R15], R68 ;  /* 0x000000440f007388 */ /* 0x000fe20000000a00 */
[----:B------:R-:W-:Y:S01]  /*109e0*/  LEA R34, R12, UR5, 0x2 ;  /* 0x000000050c227c11 */ /* 0x000fe2000f8e10ff */
[----:B------:R-:W1:Y:S01]  /*109f0*/  @P2 LDC R33, c[0x0][0x2e8] ;  /* 0x0000ba00ff212b82 */ /* 0x000e620000000800 */
[----:B------:R-:W-:Y:S01]  /*10a00*/  IMAD.IADD R30, R11, 0x1, R14 ;  /* 0x000000010b1e7824 */ /* 0x000fe200078e020e */
[----:B------:R-:W-:Y:S01]  /*10a10*/  STS.64 [R15+0x400], R70 ;  /* 0x000400460f007388 */ /* 0x000fe20000000a00 */
[----:B------:R-:W-:Y:S01]  /*10a20*/  LOP3.LUT R35, R8, 0xffffffe0, RZ, 0xc0, !PT ;  /* 0xffffffe008237812 */ /* 0x000fe200078ec0ff */
[----:B------:R-:W4:Y:S01]  /*10a30*/  @P2 MUFU.LG2 R5, R5 ;  /* 0x0000000500052308 */ /* 0x000f220000000c00 */
[----:B------:R-:W-:Y:S01]  /*10a40*/  SHF.R.S32.HI R32, RZ, 0x1f, R7 ;  /* 0x0000001fff207819 */ /* 0x000fe20000011407 */
[----:B------:R-:W-:Y:S01]  /*10a50*/  STS.64 [R13], R72 ;  /* 0x000000480d007388 */ /* 0x000fe20000000a00 */
[----:B------:R-:W-:Y:S01]  /*10a60*/  IADD3 R35, -R35, R4, RZ ;  /* 0x0000000423237210 */ /* 0x000fe20007ffe1ff */
[----:B------:R-:W2:Y:S01]  /*10a70*/  LDC.64 R10, c[0x0][0x2c0] ;  /* 0x0000b000ff0a7b82 */ /* 0x000ea20000000a00 */
[----:B------:R-:W-:Y:S01]  /*10a80*/  LEA.HI R32, R32, R7, RZ, 0x2 ;  /* 0x0000000720207211 */ /* 0x000fe200078f10ff */
[----:B------:R-:W-:Y:S01]  /*10a90*/  STS.64 [R13+0x400], R74 ;  /* 0x0004004a0d007388 */ /* 0x000fe20000000a00 */
[----:B------:R-:W-:Y:S01]  /*10aa0*/  LOP3.LUT P0, RZ, R35, 0x3, RZ, 0xc0, !PT ;  /* 0x0000000323ff7812 */ /* 0x000fe2000780c0ff */
[----:B------:R-:W-:Y:S01]  /*10ab0*/  @P3 FMUL.FTZ R37, R6, 0.69314718246459960938 ;  /* 0x3f31721806253820 */ /* 0x000fe20000410000 */
[----:B------:R-:W-:Y:S01]  /*10ac0*/  IADD3 R35, -R143, RZ, RZ ;  /* 0x000000ff8f237210 */ /* 0x000fe20007ffe1ff */
[----:B------:R-:W-:Y:S01]  /*10ad0*/  STS.64 [R14], R76 ;  /* 0x0000004c0e007388 */ /* 0x000fe20000000a00 */
[----:B------:R-:W-:Y:S01]  /*10ae0*/  LOP3.LUT R32, R32, 0xffffffc, RZ, 0xc0, !PT ;  /* 0x0ffffffc20207812 */ /* 0x000fe200078ec0ff */
[----:B------:R-:W-:Y:S01]  /*10af0*/  IMAD.SHL.U32 R8, R9, 0x4, RZ ;  /* 0x0000000409087824 */ /* 0x000fe200078e00ff */
[----:B-----5:R-:W-:Y:S01]  /*10b00*/  SHF.L.U32 R6, R29, 0x6, RZ ;  /* 0x000000061d067819 */ /* 0x020fe200000006ff */
[----:B------:R-:W-:Y:S01]  /*10b10*/  STS.64 [R14+0x400], R78 ;  /* 0x0004004e0e007388 */ /* 0x000fe20000000a00 */
[----:B------:R-:W-:-:S02]  /*10b20*/  IMAD.MOV.U32 R4, RZ, RZ, -0x800000 ;  /* 0xff800000ff047424 */ /* 0x000fc400078e00ff */
[----:B---3--:R-:W-:Y:S01]  /*10b30*/  @P3 FFMA.FTZ R4, R2, R31, R37 ;  /* 0x0000001f02043223 */ /* 0x008fe20000010025 */
[----:B----4-:R-:W-:Y:S01]  /*10b40*/  @P2 FMUL.FTZ R5, R5, 0.69314718246459960938 ;  /* 0x3f31721805052820 */ /* 0x010fe20000410000 */
[----:B------:R-:W-:Y:S01]  /*10b50*/  STS.64 [R30], R80 ;  /* 0x000000501e007388 */ /* 0x000fe20000000a00 */
[----:B------:R-:W-:Y:S01]  /*10b60*/  IMAD.IADD R7, R7, 0x1, -R32 ;  /* 0x0000000107077824 */ /* 0x000fe200078e0a20 */
[----:B------:R-:W-:Y:S01]  /*10b70*/  SHF.R.S32.HI R9, RZ, 0x1f, R8 ;  /* 0x0000001fff097819 */ /* 0x000fe20000011408 */
[----:B------:R-:W-:Y:S01]  /*10b80*/  IMAD.MOV.U32 R2, RZ, RZ, -0x800000 ;  /* 0xff800000ff027424 */ /* 0x000fe200078e00ff */
[----:B------:R3:W-:Y:S01]  /*10b90*/  STS.64 [R30+0x400], R82 ;  /* 0x000400521e007388 */ /* 0x0007e20000000a00 */
[----:B-1----:R-:W-:Y:S01]  /*10ba0*/  @P2 FFMA.FTZ R2, R0, R33, R5 ;  /* 0x0000002100022223 */ /* 0x002fe20000010005 */
[----:B------:R-:W-:Y:S01]  /*10bb0*/  IMAD R7, R7, 0x10, R150 ;  /* 0x0000001007077824 */ /* 0x000fe200078e0296 */
[----:B------:R-:W-:Y:S01]  /*10bc0*/  BAR.SYNC.DEFER_BLOCKING 0x0 ;  /* 0x0000000000007b1d */ /* 0x000fe20000010000 */
[----:B------:R-:W-:-:S02]  /*10bd0*/  IMAD R0, R29, -0x40, R142 ;  /* 0xffffffc01d007824 */ /* 0x000fc400078e028e */
[----:B--2---:R-:W-:-:S05]  /*10be0*/  IMAD R143, R28, R10, R143 ;  /* 0x0000000a1c8f7224 */ /* 0x004fca00078e028f */
[----:B---3--:R-:W1:Y:S01]  /*10bf0*/  LDC R30, c[0x0][0x270] ;  /* 0x00009c00ff1e7b82 */ /* 0x008e620000000800 */
[----:B------:R2:W3:Y:S04]  /*10c00*/  LDS.128 R24, [R34] ;  /* 0x0000000022187984 */ /* 0x0004e80000000c00 */
[----:B------:R2:W4:Y:S04]  /*10c10*/  LDS.128 R20, [R34+0x800] ;  /* 0x0008000022147984 */ /* 0x0005280000000c00 */
[----:B------:R2:W2:Y:S04]  /*10c20*/  LDS.128 R16, [R34+0x1000] ;  /* 0x0010000022107984 */ /* 0x0004a80000000c00 */
[----:B------:R1:W2:Y:S02]  /*10c30*/  LDS.128 R12, [R34+0x1800] ;  /* 0x00180000220c7984 */ /* 0x0002a40000000c00 */
[----:B-1----:R-:W-:-:S04]  /*10c40*/  IMAD R35, R30, R35, UR4 ;  /* 0x000000041e237e24 */ /* 0x002fc8000f8e0223 */
[----:B------:R-:W-:-:S04]  /*10c50*/  IMAD R35, R143, R30, R35 ;  /* 0x0000001e8f237224 */ /* 0x000fc800078e0223 */
[----:B------:R-:W-:Y:S01]  /*10c60*/  IMAD R6, R35, R11, R6 ;  /* 0x0000000b23067224 */ /* 0x000fe200078e0206 */
[----:B--234-:R-:W-:Y:S06]  /*10c70*/  @P0 BRA `(.L_x_4107) ;  /* 0x0000000000300947 */ /* 0x01cfec0003800000 */
        /* <DEDUP_REMOVED lines=12> */
.L_x_4107:
[----:B------:R-:W-:Y:S05]  /*10d40*/  BSYNC B0 ;  /* 0x0000000000007941 */ /* 0x000fea0003800000 */
.L_x_4106:
[----:B------:R-:W-:Y:S01]  /*10d50*/  ULDC UR4, c[0x0][0x2d0] ;  /* 0x0000b40000047ab9 */ /* 0x000fe20000000800 */
[C---:B------:R-:W-:Y:S01]  /*10d60*/  VIADD R5, R3.reuse, 0x10 ;  /* 0x0000001003057836 */ /* 0x040fe20000000000 */
        /* <DEDUP_REMOVED lines=9> */
[----:B-1----:R-:W-:-:S02]  /*10e00*/  IADD3 R2, P0, R6, R8, RZ ;  /* 0x0000000806027210 */ /* 0x002fc40007f1e0ff */
        /* <DEDUP_REMOVED lines=12> */
.L_x_4108:
        /* <DEDUP_REMOVED lines=11> */
.L_x_5366:


//--------------------- .text._ZN5flash24flash_fwd_splitkv_kernelI23Flash_fwd_kernel_traitsILi32ELi64ELi128ELi4ELb0ELb0EN7cutlass10bfloat16_tE19Flash_kernel_traitsILi32ELi64ELi128ELi4ES3_EELb1ELb0ELb0ELb0ELb0ELb1ELb1ELb1EEEvNS_16Flash_fwd_paramsE --------------------------
	.section	.text._ZN5flash24flash_fwd_splitkv_kernelI23Flash_fwd_kernel_traitsILi32ELi64ELi128ELi4ELb0ELb0EN7cutlass10bfloat16_tE19Flash_kernel_traitsILi32ELi64ELi128ELi4ES3_EELb1ELb0ELb0ELb0ELb0ELb1ELb1ELb1EEEvNS_16Flash_fwd_paramsE,"ax",@progbits
	.align	128
        .global         _ZN5flash24flash_fwd_splitkv_kernelI23Flash_fwd_kernel_traitsILi32ELi64ELi128ELi4ELb0ELb0EN7cutlass10bfloat16_tE19Flash_kernel_traitsILi32ELi64ELi128ELi4ES3_EELb1ELb0ELb0ELb0ELb0ELb1ELb1ELb1EEEvNS_16Flash_fwd_paramsE
        .type           _ZN5flash24flash_fwd_splitkv_kernelI23Flash_fwd_kernel_traitsILi32ELi64ELi128ELi4ELb0ELb0EN7cutlass10bfloat16_tE19Flash_kernel_traitsILi32ELi64ELi128ELi4ES3_EELb1ELb0ELb0ELb0ELb0ELb1ELb1ELb1EEEvNS_16Flash_fwd_paramsE,@function
        .size           _ZN5flash24flash_fwd_splitkv_kernelI23Flash_fwd_kernel_traitsILi32ELi64ELi128ELi4ELb0ELb0EN7cutlass10bfloat16_tE19Flash_kernel_traitsILi32ELi64ELi128ELi4ES3_EELb1ELb0ELb0ELb0ELb0ELb1ELb1ELb1EEEvNS_16Flash_fwd_paramsE,(.L_x_5367 - _ZN5flash24flash_fwd_splitkv_kernelI23Flash_fwd_kernel_traitsILi32ELi64ELi128ELi4ELb0ELb0EN7cutlass10bfloat16_tE19Flash_kernel_traitsILi32ELi64ELi128ELi4ES3_EELb1ELb0ELb0ELb0ELb0ELb1ELb1ELb1EEEvNS_16Flash_fwd_paramsE)
        .other          _ZN5flash24flash_fwd_splitkv_kernelI23Flash_fwd_kernel_traitsILi32ELi64ELi128ELi4ELb0ELb0EN7cutlass10bfloat16_tE19Flash_kernel_traitsILi32ELi64ELi128ELi4ES3_EELb1ELb0ELb0ELb0ELb0ELb1ELb1ELb1EEEvNS_16Flash_fwd_paramsE,@"STO_CUDA_ENTRY STV_DEFAULT"
_ZN5flash24flash_fwd_splitkv_kernelI23Flash_fwd_kernel_traitsILi32ELi64ELi128ELi4ELb0ELb0EN7cutlass10bfloat16_tE19Flash_kernel_traitsILi32ELi64ELi128ELi4ES3_EELb1ELb0ELb0ELb0ELb0ELb1ELb1ELb1EEEvNS_16Flash_fwd_paramsE:
.text._ZN5flash24flash_fwd_splitkv_kernelI23Flash_fwd_kernel_traitsILi32ELi64ELi128ELi4ELb0ELb0EN7cutlass10bfloat16_tE19Flash_kernel_traitsILi32ELi64ELi128ELi4ES3_EELb1ELb0ELb0ELb0ELb0ELb1ELb1ELb1EEEvNS_16Flash_fwd_paramsE:
[----:B------:R-:W-:Y:S08]  /*0000*/  LDC R1, c[0x0][0x28] ;  /* 0x00000a00ff017b82 */ /* 0x000ff00000000800 */
[----:B------:R-:W1:Y:S01]  /*0010*/  LDC R0, c[0x0][0x270] ;  /* 0x00009c00ff007b82 */ /* 0x000e620000000800 */
[----:B------:R-:W2:Y:S01]  /*0020*/  S2R R90, SR_CTAID.Z ;  /* 0x00000000005a7919 */ /* 0x000ea20000002700 */
[----:B------:R-:W-:Y:S01]  /*0030*/  MOV R13, 0xffffffff ;  /* 0xffffffff000d7802 */ /* 0x000fe20000000f00 */
[----:B------:R-:W-:Y:S01]  /*0040*/  ULDC.64 UR6, c[0x0][0x208] ;  /* 0x0000820000067ab9 */ /* 0x000fe20000000a00 */
[----:B------:R-:W-:-:S04]  /*0050*/  ULDC.64 UR4, c[0x0][0x300] ;  /* 0x0000c00000047ab9 */ /* 0x000fc80000000a00 */
[----:B------:R-:W3:Y:S08]  /*0060*/  LDC.64 R6, c[0x0][0x2f0] ;  /* 0x0000bc00ff067b82 */ /* 0x000ef00000000a00 */
[----:B------:R-:W4:Y:S01]  /*0070*/  LDC.64 R8, c[0x0][0x2f8] ;  /* 0x0000be00ff087b82 */ /* 0x000f220000000a00 */
[----:B-1----:R-:W1:Y:S01]  /*0080*/  I2F.U32.RP R2, R0 ;  /* 0x0000000000027306 */ /* 0x002e620000209000 */
[----:B------:R-:W-:-:S06]  /*0090*/  ISETP.NE.U32.AND P1, PT, R0, RZ, PT ;  /* 0x000000ff0000720c */ /* 0x000fcc0003f25070 */
[----:B------:R-:W4:Y:S01]  /*00a0*/  LDC.64 R18, c[0x0][0x300] ;  /* 0x0000c000ff127b82 */ /* 0x000f220000000a00 */
        /* <DEDUP_REMOVED lines=18> */
[----:B------:R-:W2:Y:S08]  /*01d0*/  LDC.U8 R4, c[0x0][0x3c2] ;  /* 0x0000f080ff047b82 */ /* 0x000eb00000000000 */
[----:B------:R-:W-:Y:S01]  /*01e0*/  @P2 VIADD R115, R115, 0x1 ;  /* 0x0000000173732836 */ /* 0x000fe20000000000 */
[----:B------:R-:W-:-:S05]  /*01f0*/  @!P1 LOP3.LUT R115, RZ, R0, RZ, 0x33, !PT ;  /* 0x00000000ff739212 */ /* 0x000fca00078e33ff */
[----:B---3--:R-:W-:-:S05]  /*0200*/  IMAD.WIDE R6, R115, 0x4, R6 ;  /* 0x0000000473067825 */ /* 0x008fca00078e0206 */
[----:B------:R-:W3:Y:S04]  /*0210*/  @P0 LDG.E R13, desc[UR6][R6.64] ;  /* 0x00000006060d0981 */ /* 0x000ee8000c1e1900 */
[----:B------:R1:W3:Y:S01]  /*0220*/  @P0 LDG.E R114, desc[UR6][R6.64+0x4] ;  /* 0x0000040606720981 */ /* 0x0002e2000c1e1900 */
[----:B--2---:R-:W-:Y:S01]  /*0230*/  ISETP.NE.AND P1, PT, R4, RZ, PT ;  /* 0x000000ff0400720c */ /* 0x004fe20003f25270 */
[C---:B----4-:R-:W-:Y:S01]  /*0240*/  IMAD.WIDE R8, R115.reuse, 0x4, R8 ;  /* 0x0000000473087825 */ /* 0x050fe200078e0208 */
[----:B-1----:R-:W-:Y:S02]  /*0250*/  ISETP.EQ.U32.AND P2, PT, R2, RZ, PT ;  /* 0x000000ff0200720c */ /* 0x002fe40003f42070 */
[----:B------:R-:W-:Y:S01]  /*0260*/  ISETP.NE.U32.AND P5, PT, RZ, UR4, PT ;  /* 0x00000004ff007c0c */ /* 0x000fe2000bfa5070 */
[----:B------:R-:W-:Y:S01]  /*0270*/  IMAD.WIDE R18, R115, 0x4, R18 ;  /* 0x0000000473127825 */ /* 0x000fe200078e0212 */
[----:B------:R-:W-:-:S02]  /*0280*/  ISETP.EQ.OR.EX P2, PT, R3, RZ, !P1, P2 ;  /* 0x000000ff0300720c */ /* 0x000fc40004f42720 */
[----:B------:R-:W-:Y:S02]  /*0290*/  ISETP.NE.AND.EX P5, PT, RZ, UR5, PT, P5 ;  /* 0x00000005ff007c0c */ /* 0x000fe4000bfa5350 */
[----:B------:R-:W-:-:S11]  /*02a0*/  MOV R17, RZ ;  /* 0x000000ff00117202 */ /* 0x000fd60000000f00 */
[----:B------:R1:W5:Y:S01]  /*02b0*/  @P5 LDG.E R17, desc[UR6][R18.64] ;  /* 0x0000000612115981 */ /* 0x000362000c1e1900 */
[----:B------:R-:W-:-:S06]  /*02c0*/  IMAD.MOV.U32 R7, RZ, RZ, -0x1 ;  /* 0xffffffffff077424 */ /* 0x000fcc00078e00ff */
[----:B------:R1:W5:Y:S01]  /*02d0*/  @!P2 LDG.E R7, desc[UR6][R8.64] ;  /* 0x000000060807a981 */ /* 0x000362000c1e1900 */
[----:B------:R-:W2:Y:S01]  /*02e0*/  S2R R12, SR_CTAID.X ;  /* 0x00000000000c7919 */ /* 0x000ea20000002500 */
[----:B------:R-:W4:Y:S01]  /*02f0*/  S2R R4, SR_CTAID.Y ;  /* 0x0000000000047919 */ /* 0x000f220000002600 */
[----:B---3--:R-:W-:-:S06]  /*0300*/  @P0 IMAD.IADD R114, R114, 0x1, -R13 ;  /* 0x0000000172720824 */ /* 0x008fcc00078e0a0d */
[----:B------:R-:W3:Y:S01]  /*0310*/  @!P0 LDC R114, c[0x0][0x2c4] ;  /* 0x0000b100ff728b82 */ /* 0x000ee20000000800 */
[----:B------:R-:W-:-:S04]  /*0320*/  ISETP.NE.U32.AND P0, PT, R2, RZ, PT ;  /* 0x000000ff0200720c */ /* 0x000fc80003f05070 */
[----:B------:R-:W-:Y:S02]  /*0330*/  ISETP.NE.AND.EX P0, PT, R3, RZ, PT, P0 ;  /* 0x000000ff0300720c */ /* 0x000fe40003f05300 */
[----:B------:R-:W-:-:S05]  /*0340*/  IADD3 R2, -R115, RZ, RZ ;  /* 0x000000ff73027210 */ /* 0x000fca0007ffe1ff */
[----:B------:R-:W-:-:S06]  /*0350*/  IMAD R90, R0, R2, R90 ;  /* 0x00000002005a7224 */ /* 0x000fcc00078e025a */
[----:B-12-4-:R-:W-:Y:S05]  /*0360*/  @!P0 BRA `(.L_x_4109) ;  /* 0x0000000000108947 */ /* 0x016fea0003800000 */
[----:B------:R-:W2:Y:S02]  /*0370*/  @P1 LDG.E R38, desc[UR6][R8.64+0x4] ;  /* 0x0000040608261981 */ /* 0x000ea4000c1e1900 */
[----:B--2--5:R-:W-:-:S06]  /*0380*/  @P1 IADD3 R38, R38, -R7, RZ ;  /* 0x8000000726261210 */ /* 0x024fcc0007ffe0ff */
[----:B------:R2:W5:Y:S01]  /*0390*/  @!P1 LDG.E R38, desc[UR6][R8.64] ;  /* 0x0000000608269981 */ /* 0x000562000c1e1900 */
[----:B------:R-:W-:Y:S05]  /*03a0*/  BRA `(.L_x_4110) ;  /* 0x0000000000047947 */ /* 0x000fea0003800000 */
.L_x_4109:
[----:B------:R-:W1:Y:S02]  /*03b0*/  LDC R38, c[0x0][0x2c8] ;  /* 0x0000b200ff267b82 */ /* 0x000e640000000800 */
.L_x_4110:
[----:B------:R-:W4:Y:S02]  /*03c0*/  LDC.64 R2, c[0x0][0x308] ;  /* 0x0000c200ff027b82 */ /* 0x000f240000000a00 */
[----:B----4-:R-:W-:-:S04]  /*03d0*/  ISETP.NE.U32.AND P3, PT, R2, RZ, PT ;  /* 0x000000ff0200720c */ /* 0x010fc80003f65070 */
[----:B------:R-:W-:-:S13]  /*03e0*/  ISETP.NE.AND.EX P3, PT, R3, RZ, PT, P3 ;  /* 0x000000ff0300720c */ /* 0x000fda0003f65330 */
[----:B------:R-:W4:Y:S02]  /*03f0*/  @P3 LDC.64 R2, c[0x0][0x308] ;  /* 0x0000c200ff023b82 */ /* 0x000f240000000a00 */
[----:B----4-:R-:W-:-:S05]  /*0400*/  @P3 IMAD.WIDE R2, R115, 0x4, R2 ;  /* 0x0000000473023825 */ /* 0x010fca00078e0202 */
[----:B------:R4:W5:Y:S01]  /*0410*/  @P3 LDG.E R31, desc[UR6][R2.64] ;  /* 0x00000006021f3981 */ /* 0x000962000c1e1900 */
[----:B------:R-:W-:-:S05]  /*0420*/  IMAD.SHL.U32 R5, R12, 0x40, RZ ;  /* 0x000000400c057824 */ /* 0x000fca00078e00ff */
[----:B---3--:R-:W-:-:S13]  /*0430*/  ISETP.GT.AND P0, PT, R114, R5, PT ;  /* 0x000000057200720c */ /* 0x008fda0003f04270 */
[----:B------:R-:W-:Y:S05]  /*0440*/  @!P0 EXIT ;  /* 0x000000000000894d */ /* 0x000fea0003800000 */
[----:B--2---:R-:W2:Y:S01]  /*0450*/  LDC R9, c[0x0][0x10] ;  /* 0x00000400ff097b82 */ /* 0x004ea20000000800 */
[--C-:B-1---5:R-:W-:Y:S01]  /*0460*/  IMAD.IADD R38, R38, 0x1, -R17.reuse ;  /* 0x0000000126267824 */ /* 0x122fe200078e0a11 */
[----:B------:R-:W1:Y:S01]  /*0470*/  S2R R36, SR_TID.X ;  /* 0x0000000000247919 */ /* 0x000e620000002100 */
[----:B------:R-:W-:-:S05]  /*0480*/  @P3 IMAD.IADD R31, R31, 0x1, -R17 ;  /* 0x000000011f1f3824 */ /* 0x000fca00078e0a11 */
[----:B----4-:R-:W3:Y:S08]  /*0490*/  LDC R2, c[0x0][0x2c8] ;  /* 0x0000b200ff027b82 */ /* 0x010ef00000000800 */
        /* <DEDUP_REMOVED lines=8> */
[----:B--2---:R-:W2:Y:S01]  /*0520*/  MUFU.RCP R3, R3 ;  /* 0x0000000300037308 */ /* 0x004ea20000001000 */
[----:B------:R-:W-:Y:S02]  /*0530*/  IMAD.MOV.U32 R2, RZ, RZ, RZ ;  /* 0x000000ffff027224 */ /* 0x000fe400078e00ff */
[----:B------:R-:W-:-:S05]  /*0540*/  LEA.HI.SX32 R15, R15, R9, 0x19 ;  /* 0x000000090f0f7211 */ /* 0x000fca00078fcaff */
[----:B------:R-:W-:-:S05]  /*0550*/  VIADD R15, R15, 0xffffffff ;  /* 0xffffffff0f0f7836 */ /* 0x000fca0000000000 */
[----:B------:R-:W-:Y:S02]  /*0560*/  IABS R6, R15 ;  /* 0x0000000f00067213 */ /* 0x000fe40000000000 */
[----:B------:R-:W-:Y:S01]  /*0570*/  LOP3.LUT R15, R15, R9, RZ, 0x3c, !PT ;  /* 0x000000090f0f7212 */ /* 0x000fe200078e3cff */
[----:B--2---:R-:W-:-:S03]  /*0580*/  VIADD R3, R3, 0xffffffe ;  /* 0x0ffffffe03037836 */ /* 0x004fc60000000000 */
[----:B------:R-:W-:-:S03]  /*0590*/  ISETP.GE.AND P0, PT, R15, RZ, PT ;  /* 0x000000ff0f00720c */ /* 0x000fc60003f06270 */
[----:B------:R-:W2:Y:S02]  /*05a0*/  F2I.FTZ.U32.TRUNC.NTZ R3, R3 ;  /* 0x0000000300037305 */ /* 0x000ea4000021f000 */
[----:B--2---:R-:W-:-:S04]  /*05b0*/  IMAD.MOV R10, RZ, RZ, -R3 ;  /* 0x000000ffff0a7224 */ /* 0x004fc800078e0a03 */
[----:B------:R-:W-:-:S04]  /*05c0*/  IMAD R10, R10, R11, RZ ;  /* 0x0000000b0a0a7224 */ /* 0x000fc800078e02ff */
[----:B------:R-:W-:Y:S02]  /*05d0*/  IMAD.HI.U32 R10, R3, R10, R2 ;  /* 0x0000000a030a7227 */ /* 0x000fe400078e0002 */
[----:B------:R-:W2:Y:S04]  /*05e0*/  @!P3 LDC.64 R2, c[0x0][0x318] ;  /* 0x0000c600ff02bb82 */ /* 0x000ea80000000a00 */
[----:B------:R-:W-:-:S04]  /*05f0*/  IMAD.HI.U32 R10, R10, R6, RZ ;  /* 0x000000060a0a7227 */ /* 0x000fc800078e00ff */
[----:B------:R-:W-:Y:S02]  /*0600*/  IMAD R14, R10, R14, R6 ;  /* 0x0000000e0a0e7224 */ /* 0x000fe400078e0206 */
[----:B------:R-:W3:Y:S03]  /*0610*/  LDC R6, c[0x0][0x398] ;  /* 0x0000e600ff067b82 */ /* 0x000ee60000000800 */
[----:B------:R-:W-:Y:S02]  /*0620*/  ISETP.GT.U32.AND P1, PT, R11, R14, PT ;  /* 0x0000000e0b00720c */ /* 0x000fe40003f24070 */
[----:B--2---:R-:W-:-:S11]  /*0630*/  @!P3 ISETP.NE.U32.AND P2, PT, R2, RZ, PT ;  /* 0x000000ff0200b20c */ /* 0x004fd60003f45070 */
[----:B------:R-:W-:Y:S01]  /*0640*/  @!P1 IMAD.IADD R14, R14, 0x1, -R11 ;  /* 0x000000010e0e9824 */ /* 0x000fe200078e0a0b */
[----:B------:R-:W-:Y:S01]  /*0650*/  IADD3 R2, -R114, 0xbf, R5 ;  /* 0x000000bf72027810 */ /* 0x000fe20007ffe105 */
[----:B------:R-:W-:Y:S01]  /*0660*/  @!P1 VIADD R10, R10, 0x1 ;  /* 0x000000010a0a9836 */ /* 0x000fe20000000000 */
[----:B------:R-:W-:Y:S02]  /*0670*/  @!P3 ISETP.NE.AND.EX P2, PT, R3, RZ, PT, P2 ;  /* 0x000000ff0300b20c */ /* 0x000fe40003f45320 */
[----:B------:R-:W-:Y:S02]  /*0680*/  ISETP.GE.U32.AND P4, PT, R14, R11, PT ;  /* 0x0000000b0e00720c */ /* 0x000fe40003f86070 */
[----:B----4-:R-:W-:Y:S02]  /*0690*/  @!P3 SEL R8, R8, RZ, P2 ;  /* 0x000000ff0808b207 */ /* 0x010fe40001000000 */
[----:B------:R-:W-:-:S03]  /*06a0*/  ISETP.NE.AND P1, PT, R9, RZ, PT ;  /* 0x000000ff0900720c */ /* 0x000fc60003f25270 */
[----:B------:R-:W-:-:S04]  /*06b0*/  @!P3 IMAD.IADD R31, R38, 0x1, R8 ;  /* 0x00000001261fb824 */ /* 0x000fc800078e0208 */
[----:B------:R-:W-:Y:S01]  /*06c0*/  VIADD R3, R31, 0x7f ;  /* 0x0000007f1f037836 */ /* 0x000fe20000000000 */
[----:B---3--:R-:W-:Y:S01]  /*06d0*/  IADD3 R6, R2, R6, R31 ;  /* 0x0000000602067210 */ /* 0x008fe20007ffe01f */
[----:B------:R-:W-:-:S03]  /*06e0*/  @P4 VIADD R10, R10, 0x1 ;  /* 0x000000010a0a4836 */ /* 0x000fc60000000000 */
[----:B------:R-:W-:Y:S01]  /*06f0*/  SHF.R.S32.HI R8, RZ, 0x1f, R3 ;  /* 0x0000001fff087819 */ /* 0x000fe20000011403 */
[----:B------:R-:W-:Y:S01]  /*0700*/  @!P0 IMAD.MOV R10, RZ, RZ, -R10 ;  /* 0x000000ffff0a8224 */ /* 0x000fe200078e0a0a */
[----:B------:R-:W-:Y:S02]  /*0710*/  @!P1 LOP3.LUT R10, RZ, R9, RZ, 0x33, !PT ;  /* 0x00000009ff0a9212 */ /* 0x000fe400078e33ff */
[----:B------:R-:W-:Y:S02]  /*0720*/  SHF.R.S32.HI R2, RZ, 0x1f, R6 ;  /* 0x0000001fff027819 */ /* 0x000fe40000011406 */
[----:B------:R-:W-:Y:S01]  /*0730*/  LEA.HI R8, R8, R3, RZ, 0x7 ;  /* 0x0000000308087211 */ /* 0x000fe200078f38ff */
[----:B------:R-:W-:Y:S01]  /*0740*/  IMAD R109, R10, R4, RZ ;  /* 0x000000040a6d7224 */ /* 0x000fe200078e02ff */
[----:B------:R-:W-:Y:S02]  /*0750*/  LEA.HI R2, R2, R6, RZ, 0x7 ;  /* 0x0000000602027211 */ /* 0x000fe400078f38ff */
[----:B------:R-:W-:-:S02]  /*0760*/  SHF.R.S32.HI R8, RZ, 0x7, R8 ;  /* 0x00000007ff087819 */ /* 0x000fc40000011408 */
[----:B------:R-:W-:Y:S02]  /*0770*/  SHF.R.S32.HI R2, RZ, 0x7, R2 ;  /* 0x00000007ff027819 */ /* 0x000fe40000011402 */
[----:B------:R-:W-:-:S04]  /*0780*/  VIADDMNMX R8, R109, R10, R8, PT ;  /* 0x0000000a6d087246 */ /* 0x000fc80003800108 */
[----:B------:R-:W-:-:S04]  /*0790*/  VIMNMX R30, R8, R2, PT ;  /* 0x00000002081e7248 */ /* 0x000fc80003fe0100 */
[----:B------:R-:W-:-:S13]  /*07a0*/  ISETP.GE.AND P0, PT, R109, R30, PT ;  /* 0x0000001e6d00720c */ /* 0x000fda0003f06270 */
[----:B-1----:R-:W-:Y:S05]  /*07b0*/  @!P0 BRA `(.L_x_4111) ;  /* 0x0000000000e48947 */ /* 0x002fea0003800000 */
[----:B------:R-:W1:Y:S01]  /*07c0*/  LDC.64 R2, c[0x0][0x2c0] ;  /* 0x0000b000ff027b82 */ /* 0x000e620000000a00 */
[----:B------:R-:W-:Y:S01]  /*07d0*/  SHF.R.S32.HI R7, RZ, 0x1f, R36 ;  /* 0x0000001fff077819 */ /* 0x000fe20000011424 */
[----:B------:R-:W-:-:S03]  /*07e0*/  ULDC UR4, c[0x0][0x2dc] ;  /* 0x0000b70000047ab9 */ /* 0x000fc60000000800 */
[----:B------:R-:W-:-:S04]  /*07f0*/  LEA.HI R7, R7, R36, RZ, 0x3 ;  /* 0x0000002407077211 */ /* 0x000fc800078f18ff */
[----:B------:R-:W-:Y:S02]  /*0800*/  LOP3.LUT R6, R7, 0xfffffff8, RZ, 0xc0, !PT ;  /* 0xfffffff807067812 */ /* 0x000fe400078ec0ff */
[----:B------:R-:W-:-:S03]  /*0810*/  SHF.R.S32.HI R7, RZ, 0x3, R7 ;  /* 0x00000003ff077819 */ /* 0x000fc60000011407 */
[----:B------:R-:W-:-:S05]  /*0820*/  IMAD.IADD R6, R36, 0x1, -R6 ;  /* 0x0000000124067824 */ /* 0x000fca00078e0a06 */
        /* <DEDUP_REMOVED lines=17> */
[----:B------:R-:W-:Y:S02]  /*0940*/  LEA.HI.X.SX32 R4, R4, R9, 0x1, P0 ;  /* 0x0000000904047211 */ /* 0x000fe400000f0eff */
[C---:B------:R-:W-:Y:S02]  /*0950*/  LEA R10, P0, R3.reuse, UR4, 0x2 ;  /* 0x00000004030a7c11 */ /* 0x040fe4000f8010ff */
[-C--:B------:R-:W-:Y:S02]  /*0960*/  ISETP.GE.OR P4, PT, R8, R5.reuse, P6 ;  /* 0x000000050800720c */ /* 0x080fe40003786670 */
[----:B------:R-:W-:Y:S01]  /*0970*/  LEA.HI.X R11, R3, UR5, R4, 0x2, P0 ;  /* 0x00000005030b7c11 */ /* 0x000fe200080f1404 */
[----:B------:R-:W-:Y:S01]  /*0980*/  VIADD R4, R7, 0x30 ;  /* 0x0000003007047836 */ /* 0x000fe20000000000 */
[----:B------:R-:W-:Y:S01]  /*0990*/  ISETP.GE.AND P0, PT, R2, R5, PT ;  /* 0x000000050200720c */ /* 0x000fe20003f06270 */
[----:B------:R-:W-:Y:S01]  /*09a0*/  ULDC.64 UR4, c[0x0][0x2b8] ;  /* 0x0000ae0000047ab9 */ /* 0x000fe20000000a00 */
[----:B------:R-:W-:Y:S01]  /*09b0*/  SHF.R.S32.HI R3, RZ, 0x1f, R0 ;  /* 0x0000001fff037819 */ /* 0x000fe20000011400 */
[----:B------:R1:W-:Y:S01]  /*09c0*/  @!P5 STG.E.128 desc[UR6][R10.64], RZ ;  /* 0x000000ff0a00d986 */ /* 0x0003e2000c101d06 */
[----:B------:R-:W-:-:S02]  /*09d0*/  ISETP.NE.OR P0, PT, R6, RZ, P0 ;  /* 0x000000ff0600720c */ /* 0x000fc40000705670 */
[----:B------:R-:W-:Y:S02]  /*09e0*/  IADD3 R0, P2, R0, R7, RZ ;  /* 0x0000000700007210 */ /* 0x000fe40007f5e0ff */
[-C--:B------:R-:W-:Y:S01]  /*09f0*/  ISETP.GE.OR P5, PT, R2, R5.reuse, P6 ;  /* 0x000000050200720c */ /* 0x080fe200037a6670 */
[----:B------:R1:W-:Y:S01]  /*0a00*/  @!P4 STG.E.128 desc[UR6][R10.64+0x800], RZ ;  /* 0x000800ff0a00c986 */ /* 0x0003e2000c101d06 */
[-C--:B------:R-:W-:Y:S02]  /*0a10*/  ISETP.GE.OR P6, PT, R4, R5.reuse, P6 ;  /* 0x000000050400720c */ /* 0x080fe400037c6670 */
[----:B------:R-:W-:Y:S02]  /*0a20*/  ISETP.GE.AND P1, PT, R8, R5, PT ;  /* 0x000000050800720c */ /* 0x000fe40003f26270 */
[----:B------:R-:W-:Y:S02]  /*0a30*/  LEA.HI.X.SX32 R3, R7, R3, 0x1, P2 ;  /* 0x0000000307037211 */ /* 0x000fe400010f0eff */
[----:B------:R-:W-:-:S02]  /*0a40*/  LEA R8, P2, R0, UR4, 0x2 ;  /* 0x0000000400087c11 */ /* 0x000fc4000f8410ff */
[----:B------:R-:W-:Y:S02]  /*0a50*/  ISETP.NE.OR P1, PT, R6, RZ, P1 ;  /* 0x000000ff0600720c */ /* 0x000fe40000f25670 */
[----:B------:R-:W-:Y:S01]  /*0a60*/  LEA.HI.X R9, R0, UR5, R3, 0x2, P2 ;  /* 0x0000000500097c11 */ /* 0x000fe200090f1403 */
[----:B------:R-:W-:Y:S01]  /*0a70*/  @!P0 IMAD.MOV.U32 R0, RZ, RZ, -0x800000 ;  /* 0xff800000ff008424 */ /* 0x000fe200078e00ff */
        /* <DEDUP_REMOVED lines=13> */
.L_x_4111:
        /* <DEDUP_REMOVED lines=24> */
.L_x_4112:
        /* <DEDUP_REMOVED lines=29> */
[----:B------:R-:W-:-:S05]  /*0ea0*/  IMAD.WIDE R2, R14, 0x4, R116 ;  /* 0x000000040e027825 */ /* 0x000fca00078e0274 */
[----:B------:R2:W3:Y:S01]  /*0eb0*/  LDG.E R7, desc[UR6][R2.64] ;  /* 0x0000000602077981 */ /* 0x0004e2000c1e1900 */
[----:B------:R-:W-:-:S04]  /*0ec0*/  IMAD.MOV R14, RZ, RZ, -R14 ;  /* 0x000000ffff0e7224 */ /* 0x000fc800078e0a0e */
[----:B------:R-:W-:Y:S01]  /*0ed0*/  IMAD R14, R9, R14, R29 ;  /* 0x0000000e090e7224 */ /* 0x000fe200078e021d */
[----:B--2---:R-:W-:-:S04]  /*0ee0*/  IABS R2, R0 ;  /* 0x0000000000027213 */ /* 0x004fc80000000000 */
[----:B-----5:R-:W2:Y:S08]  /*0ef0*/  I2F.RP R10, R2 ;  /* 0x00000002000a7306 */ /* 0x020eb00000209400 */
        /* <DEDUP_REMOVED lines=31> */
[----:B------:R-:W-:-:S03]  /*10f0*/  IMAD.WIDE.U32 R20, R7, R2, RZ ;  /* 0x0000000207147225 */ /* 0x000fc600078e00ff */
[----:B------:R-:W-:Y:S01]  /*1100*/  IADD3 R17, R17, R8, RZ ;  /* 0x0000000811117210 */ /* 0x000fe20007ffe0ff */
[-C--:B-1----:R-:W-:Y:S02]  /*1110*/  IMAD R8, R11, R94.reuse, RZ ;  /* 0x0000005e0b087224 */ /* 0x082fe400078e02ff */
[----:B------:R-:W-:Y:S02]  /*1120*/  IMAD R3, R7, R3, R5 ;  /* 0x0000000307037224 */ /* 0x000fe400078e0205 */
[C---:B------:R-:W-:Y:S02]  /*1130*/  IMAD R8, R14.reuse, R95, R8 ;  /* 0x0000005f0e087224 */ /* 0x040fe400078e0208 */
[----:B------:R-:W-:-:S04]  /*1140*/  IMAD.WIDE.U32 R16, R14, R94, R16 ;  /* 0x0000005e0e107225 */ /* 0x000fc800078e0010 */
[----:B------:R-:W-:Y:S02]  /*1150*/  IMAD.IADD R17, R17, 0x1, R8 ;  /* 0x0000000111117824 */ /* 0x000fe400078e0208 */
[----:B------:R-:W-:Y:S02]  /*1160*/  IMAD R8, R0, UR4, RZ ;  /* 0x0000000400087c24 */ /* 0x000fe4000f8e02ff */
[----:B------:R-:W-:Y:S01]  /*1170*/  IMAD.WIDE.U32 R22, R4, UR4, R16 ;  /* 0x0000000404167c25 */ /* 0x000fe2000f8e0010 */
[----:B------:R-:W-:-:S03]  /*1180*/  MOV R16, R20 ;  /* 0x0000001400107202 */ /* 0x000fc60000000f00 */
[----:B------:R-:W-:Y:S01]  /*1190*/  IMAD R8, R4, UR5, R8 ;  /* 0x0000000504087c24 */ /* 0x000fe2000f8e0208 */
[----:B------:R-:W-:Y:S01]  /*11a0*/  MOV R7, R22 ;  /* 0x0000001600077202 */ /* 0x000fe20000000f00 */
[----:B------:R-:W-:-:S03]  /*11b0*/  IMAD.IADD R15, R21, 0x1, R3 ;  /* 0x00000001150f7824 */ /* 0x000fc600078e0203 */
[----:B------:R-:W-:Y:S01]  /*11c0*/  IADD3 R5, R23, R8, RZ ;  /* 0x0000000817057210 */ /* 0x000fe20007ffe0ff */
[----:B------:R-:W-:Y:S06]  /*11d0*/  BRA `(.L_x_4114) ;  /* 0x0000000400387947 */ /* 0x000fec0003800000 */
.L_x_4113:
[----:B------:R-:W1:Y:S01]  /*11e0*/  LDC R0, c[0x0][0x278] ;  /* 0x00009e00ff007b82 */ /* 0x000e620000000800 */
[----:B------:R-:W-:Y:S02]  /*11f0*/  ISETP.NE.AND P4, PT, R7, -0x1, PT ;  /* 0xffffffff0700780c */ /* 0x000fe40003f85270 */
[----:B------:R-:W-:-:S04]  /*1200*/  LEA R29, R30, 0xffffff80, 0x7 ;  /* 0xffffff801e1d7811 */ /* 0x000fc800078e38ff */
[----:B------:R-:W-:-:S07]  /*1210*/  SHF.R.S32.HI R11, RZ, 0x1f, R29 ;  /* 0x0000001fff0b7819 */ /* 0x000fce000001141d */
[----:B------:R-:W2:Y:S01]  /*1220*/  @P4 LDC.64 R94, c[0x0][0x248] ;  /* 0x00009200ff5e4b82 */ /* 0x000ea20000000a00 */
[----:B------:R-:W-:Y:S02]  /*1230*/  @P4 IADD3 R14, R17, R7, RZ ;  /* 0x00000007110e4210 */ /* 0x000fe40007ffe0ff */
        /* <DEDUP_REMOVED lines=10> */
[----:B------:R-:W-:Y:S02]  /*12e0*/  IMAD.MOV.U32 R4, RZ, RZ, R2 ;  /* 0x000000ffff047224 */ /* 0x000fe400078e0002 */
[----:B--2---:R-:W-:Y:S02]  /*12f0*/  @P4 IMAD R9, R14, R95, RZ ;  /* 0x0000005f0e094224 */ /* 0x004fe400078e02ff */
[----:B------:R-:W-:Y:S01]  /*1300*/  IMAD.HI.U32 R20, R8, R4, RZ ;  /* 0x0000000408147227 */ /* 0x000fe200078e00ff */
[----:B------:R-:W-:-:S03]  /*1310*/  LOP3.LUT R8, R90, R0, RZ, 0x3c, !PT ;  /* 0x000000005a087212 */ /* 0x000fc600078e3cff */
[----:B------:R-:W-:Y:S01]  /*1320*/  @P4 IMAD.WIDE.U32 R14, R14, R94, RZ ;  /* 0x0000005e0e0e4225 */ /* 0x000fe200078e00ff */
[----:B------:R-:W-:Y:S02]  /*1330*/  IADD3 R2, -R20, RZ, RZ ;  /* 0x000000ff14027210 */ /* 0x000fe40007ffe1ff */
[----:B------:R-:W-:Y:S01]  /*1340*/  ISETP.GE.AND P1, PT, R8, RZ, PT ;  /* 0x000000ff0800720c */ /* 0x000fe20003f26270 */
[----:B------:R-:W-:Y:S02]  /*1350*/  @P4 IMAD.IADD R9, R15, 0x1, R9 ;  /* 0x000000010f094824 */ /* 0x000fe400078e0209 */
[C---:B------:R-:W-:Y:S02]  /*1360*/  IMAD R2, R3.reuse, R2, R4 ;  /* 0x0000000203027224 */ /* 0x040fe400078e0204 */
[----:B------:R-:W1:Y:S03]  /*1370*/  @P4 LDC.64 R4, c[0x0][0x250] ;  /* 0x00009400ff044b82 */ /* 0x000e660000000a00 */
[----:B------:R-:W-:-:S13]  /*1380*/  ISETP.GT.U32.AND P0, PT, R3, R2, PT ;  /* 0x000000020300720c */ /* 0x000fda0003f04070 */
[----:B------:R-:W-:Y:S02]  /*1390*/  @!P0 IMAD.IADD R2, R2, 0x1, -R3 ;  /* 0x0000000102028824 */ /* 0x000fe400078e0a03 */
[----:B------:R-:W-:Y:S01]  /*13a0*/  @!P0 VIADD R20, R20, 0x1 ;  /* 0x0000000114148836 */ /* 0x000fe20000000000 */
[----:B------:R-:W-:Y:S02]  /*13b0*/  ISETP.NE.AND P0, PT, R0, RZ, PT ;  /* 0x000000ff0000720c */ /* 0x000fe40003f05270 */
[----:B------:R-:W-:Y:S02]  /*13c0*/  ISETP.GE.U32.AND P3, PT, R2, R3, PT ;  /* 0x000000030200720c */ /* 0x000fe40003f66070 */
[----:B------:R-:W2:Y:S11]  /*13d0*/  LDC.64 R2, c[0x0][0x260] ;  /* 0x00009800ff027b82 */ /* 0x000eb60000000a00 */
[----:B------:R-:W-:-:S04]  /*13e0*/  @P3 IADD3 R20, R20, 0x1, RZ ;  /* 0x0000000114143810 */ /* 0x000fc80007ffe0ff */
[----:B------:R-:W-:Y:S01]  /*13f0*/  @!P1 IADD3 R20, -R20, RZ, RZ ;  /* 0x000000ff14149210 */ /* 0x000fe20007ffe1ff */
        /* <DEDUP_REMOVED lines=12> */
[----:B------:R-:W-:-:S07]  /*14c0*/  IADD3 R9, R15, R9, RZ ;  /* 0x000000090f097210 */ /* 0x000fce0007ffe0ff */
.L_x_4115:
[----:B------:R-:W-:Y:S01]  /*14d0*/  MOV R15, R9 ;  /* 0x00000009000f7202 */ /* 0x000fe20000000f00 */
[----:B------:R-:W-:Y:S01]  /*14e0*/  IMAD R8, R11, R94, RZ ;  /* 0x0000005e0b087224 */ /* 0x000fe200078e02ff */
[----:B------:R-:W-:Y:S02]  /*14f0*/  @!P0 LOP3.LUT R20, RZ, R0, RZ, 0x33, !PT ;  /* 0x00000000ff148212 */ /* 0x000fe400078e33ff */
[----:B------:R-:W-:Y:S01]  /*1500*/  @P4 IADD3 R7, R17, R7, RZ ;  /* 0x0000000711074210 */ /* 0x000fe20007ffe0ff */
[----:B------:R-:W-:Y:S01]  /*1510*/  IMAD.WIDE.U32 R14, R94, R29, R14 ;  /* 0x0000001d5e0e7225 */ /* 0x000fe200078e000e */
[----:B------:R-:W-:-:S03]  /*1520*/  SHF.R.S32.HI R0, RZ, 0x1f, R20 ;  /* 0x0000001fff007819 */ /* 0x000fc60000011414 */
[-C--:B------:R-:W-:Y:S02]  /*1530*/  IMAD R8, R95, R29.reuse, R8 ;  /* 0x0000001d5f087224 */ /* 0x080fe400078e0208 */
[----:B-1----:R-:W-:Y:S01]  /*1540*/  @P4 IMAD.WIDE.U32 R22, R7, R4, RZ ;  /* 0x0000000407164225 */ /* 0x002fe200078e00ff */
[----:B------:R-:W-:Y:S02]  /*1550*/  MOV R4, R20 ;  /* 0x0000001400047202 */ /* 0x000fe40000000f00 */
[----:B------:R-:W-:Y:S01]  /*1560*/  IADD3 R15, R15, R8, RZ ;  /* 0x000000080f0f7210 */ /* 0x000fe20007ffe0ff */
[----:B--2---:R-:W-:Y:S01]  /*1570*/  IMAD R8, R0, R2, RZ ;  /* 0x0000000200087224 */ /* 0x004fe200078e02ff */
[----:B------:R-:W-:Y:S01]  /*1580*/  @P4 MOV R16, R22 ;  /* 0x0000001600104202 */ /* 0x000fe20000000f00 */
[----:B------:R-:W-:Y:S01]  /*1590*/  IMAD.WIDE.U32 R24, R20, R2, R14 ;  /* 0x0000000214187225 */ /* 0x000fe200078e000e */
[----:B------:R-:W-:-:S03]  /*15a0*/  MOV R14, R29 ;  /* 0x0000001d000e7202 */ /* 0x000fc60000000f00 */
[----:B------:R-:W-:Y:S02]  /*15b0*/  IMAD R3, R20, R3, R8 ;  /* 0x0000000314037224 */ /* 0x000fe400078e0208 */
        /* <DEDUP_REMOVED lines=16> */
.L_x_4114:
[----:B-----5:R1:W5:Y:S01]  /*16c0*/  @P5 LDG.E R10, desc[UR6][R18.64] ;  /* 0x00000006120a5981 */ /* 0x020362000c1e1900 */
[----:B------:R-:W-:Y:S01]  /*16d0*/  ISETP.NE.AND P0, PT, R13, -0x1, PT ;  /* 0xffffffff0d00780c */ /* 0x000fe20003f05270 */
[----:B------:R-:W2:Y:S01]  /*16e0*/  LDC.64 R2, c[0x0][0x240] ;  /* 0x00009000ff027b82 */ /* 0x000ea20000000a00 */
[----:B------:R-:W-:Y:S01]  /*16f0*/  SHF.R.S32.HI R22, RZ, 0x1f, R36 ;  /* 0x0000001fff167819 */ /* 0x000fe20000011424 */
[----:B------:R-:W-:Y:S01]  /*1700*/  ULDC.64 UR4, c[0x0][0x268] ;  /* 0x00009a0000047ab9 */ /* 0x000fe20000000a00 */
[----:B------:R-:W-:Y:S01]  /*1710*/  SHF.R.S32.HI R51, RZ, 0x1f, R38 ;  /* 0x0000001fff337819 */ /* 0x000fe20000011426 */
[----:B------:R-:W-:Y:S01]  /*1720*/  IMAD.SHL.U32 R111, R94, 0x20, RZ ;  /* 0x000000205e6f7824 */ /* 0x000fe200078e00ff */
[----:B------:R-:W-:Y:S02]  /*1730*/  LEA.HI R17, R22, R36, RZ, 0x4 ;  /* 0x0000002416117211 */ /* 0x000fe400078f20ff */
[----:B------:R-:W-:Y:S01]  /*1740*/  LEA.HI R51, R51, R38, RZ, 0x7 ;  /* 0x0000002633337211 */ /* 0x000fe200078f38ff */
[----:B------:R-:W3:Y:S01]  /*1750*/  LDC R44, c[0x0][0x2e0] ;  /* 0x0000b800ff2c7b82 */ /* 0x000ee20000000800 */
[----:B------:R-:W-:-:S02]  /*1760*/  LOP3.LUT R17, R17, 0xfffffff0, RZ, 0xc0, !PT ;  /* 0xfffffff011117812 */ /* 0x000fc400078ec0ff */
[----:B------:R-:W-:Y:S02]  /*1770*/  SHF.R.S32.HI R51, RZ, 0x7, R51 ;  /* 0x00000007ff337819 */ /* 0x000fe40000011433 */
[----:B------:R-:W-:Y:S02]  /*1780*/  SHF.L.U64.HI R110, R94, 0x5, R95 ;  /* 0x000000055e6e7819 */ /* 0x000fe4000001025f */
[----:B------:R-:W-:Y:S01]  /*1790*/  VIMNMX R51, R109, R51, !PT ;  /* 0x000000336d337248 */ /* 0x000fe20007fe0100 */
[----:B------:R-:W4:Y:S01]  /*17a0*/  @!P0 LDC.64 R8, c[0x0][0x228] ;  /* 0x00008a00ff088b82 */ /* 0x000f220000000a00 */
[C---:B-1----:R-:W-:Y:S01]  /*17b0*/  LEA.HI R19, R22.reuse, R36, RZ, 0x2 ;  /* 0x0000002416137211 */ /* 0x042fe200078f10ff */
[----:B--2---:R-:W-:Y:S01]  /*17c0*/  @P0 IMAD.WIDE.U32 R24, R13, R2, RZ ;  /* 0x000000020d180225 */ /* 0x004fe200078e00ff */
[----:B------:R-:W-:-:S05]  /*17d0*/  LEA.HI R18, R22, R36, RZ, 0x5 ;  /* 0x0000002416127211 */ /* 0x000fca00078f28ff */
[----:B------:R-:W1:Y:S01]  /*17e0*/  LDC.64 R92, c[0x0][0x250] ;  /* 0x00009400ff5c7b82 */ /* 0x000e620000000a00 */
[----:B------:R-:W-:Y:S01]  /*17f0*/  LEA.HI R22, R22, R36, RZ, 0x3 ;  /* 0x0000002416167211 */ /* 0x000fe200078f18ff */
[----:B------:R-:W-:Y:S01]  /*1800*/  @P0 IMAD R13, R13, R3, R25 ;  /* 0x000000030d0d0224 */ /* 0x000fe200078e0219 */
[C---:B------:R-:W-:Y:S02]  /*1810*/  LOP3.LUT R42, R19.reuse, 0xfffffffc, RZ, 0xc0, !PT ;  /* 0xfffffffc132a7812 */ /* 0x040fe400078ec0ff */
[----:B------:R-:W-:Y:S02]  /*1820*/  SHF.R.S32.HI R22, RZ, 0x3, R22 ;  /* 0x00000003ff167819 */ /* 0x000fe40000011416 */
[----:B------:R-:W-:Y:S01]  /*1830*/  SHF.R.S32.HI R82, RZ, 0x2, R19 ;  /* 0x00000002ff527819 */ /* 0x000fe20000011413 */
[----:B------:R-:W-:Y:S01]  /*1840*/  IMAD.IADD R42, R36, 0x1, -R42 ;  /* 0x00000001242a7824 */ /* 0x000fe200078e0a2a */
[----:B------:R-:W-:Y:S01]  /*1850*/  SHF.L.U32 R22, R22, 0x6, RZ ;  /* 0x0000000616167819 */ /* 0x000fe200000006ff */
[----:B------:R-:W-:Y:S01]  /*1860*/  IMAD.IADD R36, R36, 0x1, -R17 ;  /* 0x0000000124247824 */ /* 0x000fe200078e0a11 */
[----:B------:R-:W-:Y:S01]  /*1870*/  SHF.R.S32.HI R77, RZ, 0x5, R18 ;  /* 0x00000005ff4d7819 */ /* 0x000fe20000011412 */
[----:B------:R-:W-:Y:S01]  /*1880*/  IMAD.SHL.U32 R84, R42, 0x8, RZ ;  /* 0x000000082a547824 */ /* 0x000fe200078e00ff */
[----:B------:R-:W-:Y:S01]  /*1890*/  LEA.HI R19, R19, R82, RZ, 0x1 ;  /* 0x0000005213137211 */ /* 0x000fe200078f08ff */
[-C--:B----4-:R-:W-:Y:S01]  /*18a0*/  @!P0 IMAD R20, R6, R8.reuse, RZ ;  /* 0x0000000806148224 */ /* 0x090fe200078e02ff */
[----:B------:R-:W-:Y:S01]  /*18b0*/  SHF.R.S32.HI R83, RZ, 0x1f, R82 ;  /* 0x0000001fff537819 */ /* 0x000fe20000011452 */
[----:B------:R-:W-:Y:S01]  /*18c0*/  @P0 IMAD.MOV.U32 R17, RZ, RZ, R24 ;  /* 0x000000ffff110224 */ /* 0x000fe200078e0018 */
[----:B------:R-:W-:Y:S01]  /*18d0*/  SHF.R.S32.HI R85, RZ, 0x1f, R84 ;  /* 0x0000001fff557819 */ /* 0x000fe20000011454 */
[----:B------:R-:W-:Y:S01]  /*18e0*/  @!P0 IMAD R9, R115, R9, R20 ;  /* 0x0000000973098224 */ /* 0x000fe200078e0214 */
[----:B------:R-:W-:Y:S01]  /*18f0*/  LOP3.LUT R19, R19, 0x7fffffe, RZ, 0xc0, !PT ;  /* 0x07fffffe13137812 */ /* 0x000fe200078ec0ff */
[----:B------:R-:W-:Y:S01]  /*1900*/  @!P0 IMAD.WIDE.U32 R20, R115, R8, RZ ;  /* 0x0000000873148225 */ /* 0x000fe200078e00ff */
[----:B------:R-:W-:-:S02]  /*1910*/  LOP3.LUT R8, R22, 0xc0, RZ, 0xc0, !PT ;  /* 0x000000c016087812 */ /* 0x000fc400078ec0ff */
[----:B---3--:R-:W-:Y:S01]  /*1920*/  LEA.HI R44, R44, R44, RZ, 0x1 ;  /* 0x0000002c2c2c7211 */ /* 0x008fe200078f08ff */
[----:B------:R-:W-:Y:S01]  /*1930*/  @!P0 IMAD.IADD R13, R21, 0x1, R9 ;  /* 0x00000001150d8824 */ /* 0x000fe200078e0209 */
[----:B------:R-:W-:Y:S01]  /*1940*/  LOP3.LUT R18, R8, 0x18, R84, 0xf8, !PT ;  /* 0x0000001808127812 */ /* 0x000fe200078ef854 */
[----:B------:R-:W-:Y:S01]  /*1950*/  IMAD.IADD R19, R82, 0x1, -R19 ;  /* 0x0000000152137824 */ /* 0x000fe200078e0a13 */
[----:B------:R-:W-:Y:S01]  /*1960*/  SHF.R.U32.HI R8, RZ, 0x3, R8 ;  /* 0x00000003ff087819 */ /* 0x000fe20000011608 */
[----:B------:R-:W-:Y:S01]  /*1970*/  IMAD.WIDE R22, R12, 0x40, R82 ;  /* 0x000000400c167825 */ /* 0x000fe200078e0252 */
[----:B------:R-:W-:Y:S02]  /*1980*/  @!P0 MOV R17, R20 ;  /* 0x0000001400118202 */ /* 0x000fe40000000f00 */
[----:B------:R-:W-:Y:S01]  /*1990*/  IADD3 R16, P0, R84, R16, RZ ;  /* 0x0000001054107210 */ /* 0x000fe20007f1e0ff */
[----:B------:R-:W-:Y:S01]  /*19a0*/  IMAD R77, R77, 0x8, R19 ;  /* 0x000000084d4d7824 */ /* 0x000fe200078e0213 */
[----:B------:R-:W-:Y:S01]  /*19b0*/  LOP3.LUT R8, R18, R8, RZ, 0x3c, !PT ;  /* 0x0000000812087212 */ /* 0x000fe200078e3cff */
[----:B------:R-:W-:Y:S01]  /*19c0*/  IMAD R9, R0, UR4, RZ ;  /* 0x0000000400097c24 */ /* 0x000fe2000f8e02ff */
[----:B------:R-:W-:Y:S01]  /*19d0*/  IADD3 R18, P1, R84, R17, RZ ;  /* 0x0000001154127210 */ /* 0x000fe20007f3e0ff */
[----:B------:R-:W-:Y:S01]  /*19e0*/  IMAD.X R17, R85, 0x1, R15, P0 ;  /* 0x0000000155117824 */ /* 0x000fe200000e060f */
[----:B------:R-:W-:Y:S01]  /*19f0*/  IADD3 R86, P0, R82, R14, RZ ;  /* 0x0000000e52567210 */ /* 0x000fe20007f1e0ff */
[----:B------:R-:W-:Y:S01]  /*1a00*/  IMAD R12, R23, R2, RZ ;  /* 0x00000002170c7224 */ /* 0x000fe200078e02ff */
[----:B------:R-:W-:Y:S01]  /*1a10*/  SHF.R.S32.HI R41, RZ, 0x1, R44 ;  /* 0x00000001ff297819 */ /* 0x000fe2000001142c */
[----:B------:R-:W-:Y:S01]  /*1a20*/  IMAD.X R19, R85, 0x1, R13, P1 ;  /* 0x0000000155137824 */ /* 0x000fe200008e060d */
[----:B------:R-:W-:Y:S01]  /*1a30*/  LEA R77, R77, R8, 0x5 ;  /* 0x000000084d4d7211 */ /* 0x000fe200078e28ff */
[----:B------:R-:W-:Y:S01]  /*1a40*/  IMAD.X R11, R83, 0x1, R11, P0 ;  /* 0x00000001530b7824 */ /* 0x000fe200000e060b */
[----:B------:R-:W-:Y:S01]  /*1a50*/  IADD3 R78, P0, R84, R7, RZ ;  /* 0x00000007544e7210 */ /* 0x000fe20007f1e0ff */
[----:B------:R-:W-:Y:S01]  /*1a60*/  IMAD.WIDE.U32 R18, R22, R2, R18 ;  /* 0x0000000216127225 */ /* 0x000fe200078e0012 */
[----:B------:R-:W-:-:S02]  /*1a70*/  SHF.R.S32.HI R2, RZ, 0x1f, R90 ;  /* 0x0000001fff027819 */ /* 0x000fc4000001145a */
[----:B-1----:R-:W-:Y:S01]  /*1a80*/  SHF.L.U64.HI R112, R92, 0x5, R93 ;  /* 0x000000055c707819 */ /* 0x002fe2000001025d */
[----:B------:R-:W-:Y:S01]  /*1a90*/  IMAD.X R79, R85, 0x1, R5, P0 ;  /* 0x00000001554f7824 */ /* 0x000fe200000e0605 */
[----:B------:R-:W-:Y:S01]  /*1aa0*/  ISETP.GT.AND P0, PT, R30, R51, PT ;  /* 0x000000331e00720c */ /* 0x000fe20003f04270 */
[----:B------:R-:W-:Y:S01]  /*1ab0*/  IMAD R12, R22, R3, R12 ;  /* 0x00000003160c7224 */ /* 0x000fe200078e020c */
[----:B------:R-:W-:Y:S01]  /*1ac0*/  SHF.L.U32 R113, R92, 0x5, RZ ;  /* 0x000000055c717819 */ /* 0x000fe200000006ff */
[----:B------:R-:W-:Y:S01]  /*1ad0*/  IMAD R9, R4, UR5, R9 ;  /* 0x0000000504097c24 */ /* 0x000fe2000f8e0209 */
[----:B------:R-:W-:Y:S01]  /*1ae0*/  LEA.HI R36, R36, R36, RZ, 0x1 ;  /* 0x0000002424247211 */ /* 0x000fe200078f08ff */
[----:B------:R-:W-:Y:S01]  /*1af0*/  IMAD.WIDE.U32 R16, R4, UR4, R16 ;  /* 0x0000000404107c25 */ /* 0x000fe2000f8e0010 */
[----:B------:R-:W-:-:S03]  /*1b00*/  ULDC.64 UR4, c[0x0][0x258] ;  /* 0x0000960000047ab9 */ /* 0x000fc60000000a00 */
[----:B------:R-:W-:Y:S01]  /*1b10*/  IMAD.SHL.U32 R42, R42, 0x4, RZ ;  /* 0x000000042a2a7824 */ /* 0x000fe200078e00ff */
[----:B------:R-:W-:Y:S01]  /*1b20*/  IADD3 R17, R17, R9, RZ ;  /* 0x0000000911117210 */ /* 0x000fe20007ffe0ff */
[----:B------:R-:W-:Y:S02]  /*1b30*/  IMAD.IADD R13, R19, 0x1, R12 ;  /* 0x00000001130d7824 */ /* 0x000fe400078e020c */
[----:B------:R-:W-:Y:S02]  /*1b40*/  IMAD R2, R2, UR4, RZ ;  /* 0x0000000402027c24 */ /* 0x000fe4000f8e02ff */
[----:B------:R-:W-:Y:S02]  /*1b50*/  IMAD R11, R11, R92, RZ ;  /* 0x0000005c0b0b7224 */ /* 0x000fe400078e02ff */
[----:B------:R-:W-:Y:S02]  /*1b60*/  IMAD.MOV.U32 R12, RZ, RZ, R18 ;  /* 0x000000ffff0c7224 */ /* 0x000fe400078e0012 */
[----:B------:R-:W-:-:S02]  /*1b70*/  IMAD R43, R82, R41, R42 ;  /* 0x00000029522b7224 */ /* 0x000fc400078e022a */
[----:B------:R-:W-:Y:S02]  /*1b80*/  IMAD R80, R83, R94, RZ ;  /* 0x0000005e53507224 */ /* 0x000fe400078e02ff */
[C---:B------:R-:W-:Y:S01]  /*1b90*/  IMAD R37, R90.reuse, UR5, R2 ;  /* 0x000000055a257c24 */ /* 0x040fe2000f8e0202 */
[----:B------:R-:W-:Y:S01]  /*1ba0*/  SHF.R.S32.HI R40, RZ, 0x1f, R43 ;  /* 0x0000001fff287819 */ /* 0x000fe2000001142b */
[----:B------:R-:W-:-:S04]  /*1bb0*/  IMAD.WIDE.U32 R90, R90, UR4, R12 ;  /* 0x000000045a5a7c25 */ /* 0x000fc8000f8e000c */
[----:B------:R-:W-:Y:S01]  /*1bc0*/  IMAD R88, R86, R93, R11 ;  /* 0x0000005d56587224 */ /* 0x000fe200078e020b */
[----:B------:R-:W-:Y:S01]  /*1bd0*/  IADD3 R37, R91, R37, RZ ;  /* 0x000000255b257210 */ /* 0x000fe20007ffe0ff */
[----:B------:R-:W-:Y:S02]  /*1be0*/  IMAD.IADD R42, R42, 0x1, R43 ;  /* 0x000000012a2a7824 */ /* 0x000fe400078e022b */
[----:B------:R-:W-:-:S03]  /*1bf0*/  IMAD.WIDE.U32 R86, R86, R92, R16 ;  /* 0x0000005c56567225 */ /* 0x000fc600078e0010 */
[----:B------:R-:W-:Y:S01]  /*1c00*/  SHF.R.S32.HI R39, RZ, 0x1f, R42 ;  /* 0x0000001fff277819 */ /* 0x000fe2000001142a */
[C---:B------:R-:W-:Y:S02]  /*1c10*/  IMAD R80, R82.reuse, R95, R80 ;  /* 0x0000005f52507224 */ /* 0x040fe400078e0250 */
[----:B------:R-:W-:-:S04]  /*1c20*/  IMAD.WIDE.U32 R78, R82, R94, R78 ;  /* 0x0000005e524e7225 */ /* 0x000fc800078e004e */
[----:B------:R-:W-:Y:S02]  /*1c30*/  IMAD.IADD R81, R79, 0x1, R80 ;  /* 0x000000014f517824 */ /* 0x000fe400078e0250 */
[----:B------:R-:W-:Y:S01]  /*1c40*/  IMAD.IADD R89, R87, 0x1, R88 ;  /* 0x0000000157597824 */ /* 0x000fe200078e0258 */
[----:B------:R-:W-:Y:S01]  /*1c50*/  @!P5 MOV R10, RZ ;  /* 0x000000ff000ad202 */ /* 0x000fe20000000f00 */
[----:B------:R-:W-:Y:S06]  /*1c60*/  @!P0 BRA `(.L_x_4116) ;  /* 0x0000003800888947 */ /* 0x000fec0003800000 */
[----:B------:R-:W1:Y:S01]  /*1c70*/  LDC.64 R2, c[0x0][0x338] ;  /* 0x0000ce00ff027b82 */ /* 0x000e620000000a00 */
[----:B------:R-:W-:Y:S01]  /*1c80*/  ULDC.64 UR8, c[0x0][0x330] ;  /* 0x0000cc0000087ab9 */ /* 0x000fe20000000a00 */
[----:B------:R-:W-:Y:S01]  /*1c90*/  SHF.R.S32.HI R5, RZ, 0x1f, R29 ;  /* 0x0000001fff057819 */ /* 0x000fe2000001141d */
[C---:B------:R-:W-:Y:S01]  /*1ca0*/  IMAD R7, R6.reuse, UR8, RZ ;  /* 0x0000000806077c24 */ /* 0x040fe2000f8e02ff */
[--C-:B------:R-:W-:Y:S01]  /*1cb0*/  SHF.R.S32.HI R9, RZ, 0x1f, R38.reuse ;  /* 0x0000001fff097819 */ /* 0x100fe20000011426 */
[----:B------:R-:W-:Y:S01]  /*1cc0*/  ULDC.64 UR4, c[0x0][0x328] ;  /* 0x0000ca0000047ab9 */ /* 0x000fe20000000a00 */
        /* <DEDUP_REMOVED lines=9> */
[C---:B------:R-:W-:Y:S01]  /*1d60*/  IMAD.WIDE.U32 R14, R115.reuse, UR4, R84 ;  /* 0x00000004730e7c25 */ /* 0x040fe2000f8e0054 */
[----:B------:R-:W-:Y:S01]  /*1d70*/  ULDC UR23, c[0x0][0x2d0] ;  /* 0x0000b40000177ab9 */ /* 0x000fe20000000800 */
[----:B------:R-:W-:Y:S01]  /*1d80*/  IADD3 R76, R82, 0x20, RZ ;  /* 0x00000020524c7810 */ /* 0x000fe20007ffe0ff */
[----:B------:R-:W-:Y:S01]  /*1d90*/  ULDC.U8 UR20, c[0x0][0x3c3] ;  /* 0x0000f0c000147ab9 */ /* 0x000fe20000000000 */
[----:B------:R-:W-:Y:S01]  /*1da0*/  IMAD R6, R115, UR5, R6 ;  /* 0x0000000573067c24 */ /* 0x000fe2000f8e0206 */
[----:B------:R-:W-:Y:S01]  /*1db0*/  ULDC.64 UR4, c[0x0][0x340] ;  /* 0x0000d00000047ab9 */ /* 0x000fe20000000a00 */
[----:B------:R-:W-:Y:S01]  /*1dc0*/  IMAD.IADD R13, R13, 0x1, R7 ;  /* 0x000000010d0d7824 */ /* 0x000fe200078e0207 */
[----:B------:R-:W-:Y:S01]  /*1dd0*/  USHF.L.U32 UR12, UR4, 0x6, URZ ;  /* 0x00000006040c7899 */ /* 0x000fe2000800063f */
[C---:B------:R-:W-:Y:S01]  /*1de0*/  IMAD R7, R5.reuse, UR4, RZ ;  /* 0x0000000405077c24 */ /* 0x040fe2000f8e02ff */
[----:B------:R-:W-:Y:S01]  /*1df0*/  USHF.L.U64.HI UR13, UR4, 0x5, UR5 ;  /* 0x00000005040d7899 */ /* 0x000fe20008010205 */
[-C--:B-1----:R-:W-:Y:S01]  /*1e00*/  IMAD R5, R5, R2.reuse, RZ ;  /* 0x0000000205057224 */ /* 0x082fe200078e02ff */
[----:B------:R-:W-:Y:S01]  /*1e10*/  USHF.L.U32 UR18, UR4, 0x5, URZ ;  /* 0x0000000504127899 */ /* 0x000fe2000800063f */
[----:B------:R-:W-:Y:S01]  /*1e20*/  IMAD.IADD R15, R15, 0x1, R6 ;  /* 0x000000010f0f7824 */ /* 0x000fe200078e0206 */
[----:B------:R-:W-:Y:S01]  /*1e30*/  UIMAD.WIDE.U32 UR16, UR4, 0xc0, URZ ;  /* 0x000000c0041078a5 */ /* 0x000fe2000f8e003f */
[----:B------:R-:W-:Y:S01]  /*1e40*/  IMAD R7, R8, UR5, R7 ;  /* 0x0000000508077c24 */ /* 0x000fe2000f8e0207 */
[----:B------:R-:W-:Y:S01]  /*1e50*/  SHF.L.U64.HI R53, R2, 0x6, R3 ;  /* 0x0000000602357819 */ /* 0x000fe20000010203 */
[----:B------:R-:W-:Y:S01]  /*1e60*/  IMAD.WIDE.U32 R12, R8, UR4, R12 ;  /* 0x00000004080c7c25 */ /* 0x000fe2000f8e000c */
[C---:B------:R-:W-:Y:S01]  /*1e70*/  SHF.L.U64.HI R72, R2.reuse, 0x5, R3 ;  /* 0x0000000502487819 */ /* 0x040fe20000010203 */
[----:B------:R-:W-:Y:S01]  /*1e80*/  USHF.L.U64.HI UR21, UR18, 0x1, UR13 ;  /* 0x0000000112157899 */ /* 0x000fe2000801020d */
[----:B------:R-:W-:Y:S01]  /*1e90*/  SHF.L.U32 R54, R2, 0x6, RZ ;  /* 0x0000000602367819 */ /* 0x000fe200000006ff */
[C---:B------:R-:W-:Y:S01]  /*1ea0*/  IMAD R5, R8.reuse, R3, R5 ;  /* 0x0000000308057224 */ /* 0x040fe200078e0205 */
[----:B------:R-:W-:Y:S01]  /*1eb0*/  IADD3 R7, R13, R7, RZ ;  /* 0x000000070d077210 */ /* 0x000fe20007ffe0ff */
[----:B------:R-:W-:Y:S01]  /*1ec0*/  IMAD.WIDE.U32 R8, R8, R2, R14 ;  /* 0x0000000208087225 */ /* 0x000fe200078e000e */
[----:B------:R-:W-:Y:S01]  /*1ed0*/  MOV R6, R12 ;  /* 0x0000000c00067202 */ /* 0x000fe20000000f00 */
[----:B------:R-:W-:Y:S01]  /*1ee0*/  USHF.L.U32 UR24, UR12, 0x1, URZ ;  /* 0x000000010c187899 */ /* 0x000fe2000800063f */
[----:B------:R-:W-:Y:S01]  /*1ef0*/  IADD3 R74, R82, 0x60, RZ ;  /* 0x00000060524a7810 */ /* 0x000fe20007ffe0ff */
[----:B-----5:R-:W-:Y:S01]  /*1f00*/  IMAD.IADD R29, R10, 0x1, R29 ;  /* 0x000000010a1d7824 */ /* 0x020fe200078e021d */
[----:B------:R-:W-:Y:S01]  /*1f10*/  SHF.R.S32.HI R47, RZ, 0x1f, R48 ;  /* 0x0000001fff2f7819 */ /* 0x000fe20000011430 */
[----:B------:R-:W-:Y:S01]  /*1f20*/  IMAD R64, R0, UR10, RZ ;  /* 0x0000000a00407c24 */ /* 0x000fe2000f8e02ff */
[----:B--2---:R-:W-:Y:S01]  /*1f30*/  LEA R52, -R52, RZ, 0x7 ;  /* 0x000000ff34347211 */ /* 0x004fe200078e39ff */
[----:B------:R-:W-:Y:S01]  /*1f40*/  IMAD R66, R0, UR8, RZ ;  /* 0x0000000800427c24 */ /* 0x000fe2000f8e02ff */
[----:B------:R-:W-:Y:S01]  /*1f50*/  ULDC UR19, c[0x0][0x2e0] ;  /* 0x0000b80000137ab9 */ /* 0x000fe20000000800 */
[----:B------:R-:W-:Y:S01]  /*1f60*/  IMAD.IADD R11, R9, 0x1, R5 ;  /* 0x00000001090b7824 */ /* 0x000fe200078e0205 */
[----:B------:R-:W-:Y:S01]  /*1f70*/  ULDC.64 UR14, c[0x0][0x250] ;  /* 0x00009400000e7ab9 */ /* 0x000fe20000000a00 */
[----:B------:R-:W-:Y:S01]  /*1f80*/  IMAD.MOV.U32 R10, RZ, RZ, R8 ;  /* 0x000000ffff0a7224 */ /* 0x000fe200078e0008 */
[----:B------:R-:W-:Y:S01]  /*1f90*/  USHF.L.U32 UR18, UR18, 0x1, URZ ;  /* 0x0000000112127899 */ /* 0x000fe2000800063f */
[----:B------:R-:W-:-:S02]  /*1fa0*/  IMAD R29, R41, R29, RZ ;  /* 0x0000001d291d7224 */ /* 0x000fc400078e02ff */
[C---:B------:R-:W-:Y:S02]  /*1fb0*/  IMAD R64, R4.reuse, UR11, R64 ;  /* 0x0000000b04407c24 */ /* 0x040fe4000f8e0240 */
        /* <DEDUP_REMOVED lines=8> */
[----:B------:R-:W-:Y:S01]  /*2040*/  LEA R65, P1, R6, UR10, 0x1 ;  /* 0x0000000a06417c11 */ /* 0x000fe2000f8208ff */
[----:B------:R-:W-:Y:S01]  /*2050*/  UIMAD UR10, UR5, 0xc0, URZ ;  /* 0x000000c0050a78a4 */ /* 0x000fe2000f8e023f */
[----:B------:R-:W-:Y:S01]  /*2060*/  IMAD.IADD R66, R5, 0x1, R66 ;  /* 0x0000000105427824 */ /* 0x000fe200078e0242 */
[C---:B------:R-:W-:Y:S01]  /*2070*/  LEA R67, P0, R4.reuse, UR8, 0x1 ;  /* 0x0000000804437c11 */ /* 0x040fe2000f8008ff */
[----:B------:R-:W-:Y:S01]  /*2080*/  IMAD.IADD R64, R7, 0x1, R64 ;  /* 0x0000000107407824 */ /* 0x000fe200078e0240 */
[----:B------:R-:W-:Y:S01]  /*2090*/  UIADD3 UR25, UR17, UR10, URZ ;  /* 0x0000000a11197290 */ /* 0x000fe2000fffe03f */
[----:B------:R-:W-:Y:S01]  /*20a0*/  IMAD.X R70, R39, 0x1, R28, P3 ;  /* 0x0000000127467824 */ /* 0x000fe200018e061c */
[----:B------:R-:W-:Y:S01]  /*20b0*/  LEA.HI.X R66, R4, UR9, R66, 0x1, P0 ;  /* 0x0000000904427c11 */ /* 0x000fe200080f0c42 */
[----:B------:R-:W-:Y:S01]  /*20c0*/  ULDC.64 UR8, c[0x0][0x218] ;  /* 0x0000860000087ab9 */ /* 0x000fe20000000a00 */
[----:B------:R-:W-:Y:S01]  /*20d0*/  IADD3.X R28, R40, R28, RZ, P4, !PT ;  /* 0x0000001c281c7210 */ /* 0x000fe200027fe4ff */
[----:B------:R-:W-:Y:S01]  /*20e0*/  IMAD.SHL.U32 R56, R93, 0x40, RZ ;  /* 0x000000405d387824 */ /* 0x000fe200078e00ff */
[----:B------:R-:W-:Y:S01]  /*20f0*/  LEA.HI.X R64, R6, UR11, R64, 0x1, P1 ;  /* 0x0000000b06407c11 */ /* 0x000fe200088f0c40 */
[----:B------:R-:W-:Y:S01]  /*2100*/  USHF.L.U64.HI UR11, UR4, 0x6, UR5 ;  /* 0x00000006040b7899 */ /* 0x000fe20008010205 */
[----:B------:R-:W-:Y:S01]  /*2110*/  LEA R60, P1, R78, UR8, 0x1 ;  /* 0x000000084e3c7c11 */ /* 0x000fe2000f8208ff */
[----:B------:R-:W-:Y:S01]  /*2120*/  IMAD.WIDE.U32 R8, R92, 0x40, RZ ;  /* 0x000000405c087825 */ /* 0x000fe200078e00ff */
[----:B------:R-:W-:Y:S01]  /*2130*/  ULDC.64 UR4, c[0x0][0x220] ;  /* 0x0000880000047ab9 */ /* 0x000fe20000000a00 */
[C---:B------:R-:W-:Y:S01]  /*2140*/  SHF.L.U64.HI R28, R29.reuse, 0x1, R28 ;  /* 0x000000011d1c7819 */ /* 0x040fe2000001021c */
[----:B------:R-:W-:Y:S01]  /*2150*/  USHF.L.U64.HI UR22, UR12, 0x1, UR11 ;  /* 0x000000010c167899 */ /* 0x000fe2000801020b */
[----:B------:R-:W-:Y:S01]  /*2160*/  IMAD.SHL.U32 R29, R29, 0x2, RZ ;  /* 0x000000021d1d7824 */ /* 0x000fe200078e00ff */
[----:B------:R-:W-:Y:S01]  /*2170*/  LEA R63, P0, R86, UR4, 0x1 ;  /* 0x00000004563f7c11 */ /* 0x000fe2000f8008ff */
[----:B------:R-:W-:Y:S01]  /*2180*/  IMAD.SHL.U32 R55, R95, 0x40, RZ ;  /* 0x000000405f377824 */ /* 0x000fe200078e00ff */
[C---:B------:R-:W-:Y:S01]  /*2190*/  SHF.L.U64.HI R70, R71.reuse, 0x1, R70 ;  /* 0x0000000147467819 */ /* 0x040fe20000010246 */
[----:B------:R-:W-:Y:S01]  /*21a0*/  IMAD.SHL.U32 R71, R71, 0x2, RZ ;  /* 0x0000000247477824 */ /* 0x000fe200078e00ff */
[----:B------:R-:W-:Y:S01]  /*21b0*/  LEA.HI.X R59, R78, UR9, R81, 0x1, P1 ;  /* 0x000000094e3b7c11 */ /* 0x000fe200088f0c51 */
[----:B------:R-:W-:Y:S01]  /*21c0*/  ULDC.64 UR8, c[0x0][0x360] ;  /* 0x0000d80000087ab9 */ /* 0x000fe20000000a00 */
[----:B------:R-:W-:Y:S01]  /*21d0*/  IMAD.WIDE.U32 R94, R94, 0x40, RZ ;  /* 0x000000405e5e7825 */ /* 0x000fe200078e00ff */
[----:B------:R-:W-:Y:S01]  /*21e0*/  LEA.HI.X R62, R86, UR5, R89, 0x1, P0 ;  /* 0x00000005563e7c11 */ /* 0x000fe200080f0c59 */
[----:B------:R-:W-:Y:S01]  /*21f0*/  ULDC.64 UR4, c[0x0][0x358] ;  /* 0x0000d60000047ab9 */ /* 0x000fe20000000a00 */
[----:B------:R-:W-:Y:S01]  /*2200*/  IADD3 R10, P1, R29, UR8, RZ ;  /* 0x000000081d0a7c10 */ /* 0x000fe2000ff3e0ff */
[----:B------:R-:W-:Y:S01]  /*2210*/  IMAD R58, R93, 0xc0, RZ ;  /* 0x000000c05d3a7824 */ /* 0x000fe200078e02ff */
[----:B------:R-:W-:Y:S01]  /*2220*/  IADD3 R56, R9, R56, RZ ;  /* 0x0000003809387210 */ /* 0x000fe20007ffe0ff */
[----:B------:R-:W-:Y:S01]  /*2230*/  IMAD.SHL.U32 R50, R41, 0x20, RZ ;  /* 0x0000002029327824 */ /* 0x000fe200078e00ff */
[----:B------:R-:W-:Y:S01]  /*2240*/  IADD3 R69, P4, R71, UR8, RZ ;  /* 0x0000000847457c10 */ /* 0x000fe2000ff9e0ff */
[----:B------:R-:W-:Y:S01]  /*2250*/  IMAD R46, R41, 0x60, RZ ;  /* 0x00000060292e7824 */ /* 0x000fe200078e02ff */
[----:B------:R-:W-:Y:S01]  /*2260*/  IADD3 R71, P3, R71, UR4, RZ ;  /* 0x0000000447477c10 */ /* 0x000fe2000ff7e0ff */
[----:B------:R-:W-:Y:S01]  /*2270*/  IMAD.WIDE.U32 R92, R92, 0xc0, RZ ;  /* 0x000000c05c5c7825 */ /* 0x000fe200078e00ff */
[----:B------:R-:W-:Y:S01]  /*2280*/  IADD3 R29, P0, R29, UR4, RZ ;  /* 0x000000041d1d7c10 */ /* 0x000fe2000ff1e0ff */
[----:B------:R-:W-:Y:S01]  /*2290*/  ULDC UR4, c[0x0][0x2e0] ;  /* 0x0000b80000047ab9 */ /* 0x000fe20000000800 */
[----:B------:R-:W-:Y:S01]  /*22a0*/  IADD3.X R9, R28, UR9, RZ, P1, !PT ;  /* 0x000000091c097c10 */ /* 0x000fe20008ffe4ff */
[----:B------:R-:W-:Y:S01]  /*22b0*/  IMAD.SHL.U32 R73, R2, 0x20, RZ ;  /* 0x0000002002497824 */ /* 0x000fe200078e00ff */
[----:B------:R-:W-:Y:S01]  /*22c0*/  SHF.L.U32 R57, R8, 0x1, RZ ;  /* 0x0000000108397819 */ /* 0x000fe200000006ff */
[----:B------:R-:W-:Y:S01]  /*22d0*/  VIADD R75, R82, 0x40 ;  /* 0x00000040524b7836 */ /* 0x000fe20000000000 */
[----:B------:R-:W-:Y:S01]  /*22e0*/  SHF.L.U64.HI R56, R8, 0x1, R56 ;  /* 0x0000000108387819 */ /* 0x000fe20000010238 */
[----:B------:R-:W-:Y:S01]  /*22f0*/  IMAD.MOV.U32 R11, RZ, RZ, R30 ;  /* 0x000000ffff0b7224 */ /* 0x000fe200078e001e */
[----:B------:R-:W-:Y:S01]  /*2300*/  IADD3 R55, R95, R55, RZ ;  /* 0x000000375f377210 */ /* 0x000fe20007ffe0ff */
[----:B------:R-:W-:Y:S01]  /*2310*/  IMAD.IADD R58, R93, 0x1, R58 ;  /* 0x000000015d3a7824 */ /* 0x000fe200078e023a */
[----:B------:R-:W-:Y:S01]  /*2320*/  ISETP.GE.AND P1, PT, R84, UR23, PT ;  /* 0x0000001754007c0c */ /* 0x000fe2000bf26270 */
[----:B------:R-:W-:Y:S01]  /*2330*/  ULDC.64 UR10, c[0x0][0x230] ;  /* 0x00008c00000a7ab9 */ /* 0x000fe20000000a00 */
[----:B------:R-:W-:Y:S01]  /*2340*/  SHF.R.S32.HI R49, RZ, 0x1f, R50 ;  /* 0x0000001fff317819 */ /* 0x000fe20000011432 */
[----:B------:R-:W-:Y:S01]  /*2350*/  ULDC.64 UR12, c[0x0][0x238] ;  /* 0x00008e00000c7ab9 */ /* 0x000fe20000000a00 */
[----:B------:R-:W-:-:S02]  /*2360*/  SHF.R.S32.HI R45, RZ, 0x1f, R46 ;  /* 0x0000001fff2d7819 */ /* 0x000fc4000001142e */
[C---:B------:R-:W-:Y:S01]  /*2370*/  IADD3.X R68, R70.reuse, UR9, RZ, P4, !PT ;  /* 0x0000000946447c10 */ /* 0x040fe2000a7fe4ff */
[----:B------:R-:W-:Y:S01]  /*2380*/  ULDC.64 UR8, c[0x0][0x248] ;  /* 0x0000920000087ab9 */ /* 0x000fe20000000a00 */
[----:B------:R-:W-:Y:S02]  /*2390*/  IADD3.X R70, R70, UR5, RZ, P3, !PT ;  /* 0x0000000546467c10 */ /* 0x000fe40009ffe4ff */
[----:B------:R-:W-:Y:S01]  /*23a0*/  IADD3.X R28, R28, UR5, RZ, P0, !PT ;  /* 0x000000051c1c7c10 */ /* 0x000fe200087fe4ff */
[----:B------:R-:W-:-:S06]  /*23b0*/  ULDC UR5, c[0x0][0x2e0] ;  /* 0x0000b80000057ab9 */ /* 0x000fcc0000000800 */
.L_x_4146:
[----:B------:R-:W-:Y:S01]  /*23c0*/  LEA R0, R11, 0xffffff80, 0x7 ;  /* 0xffffff800b007811 */ /* 0x000fe200078e38ff */
[----:B--234-:R-:W-:Y:S02]  /*23d0*/  IMAD.MOV.U32 R12, RZ, RZ, R65 ;  /* 0x000000ffff0c7224 */ /* 0x01cfe400078e0041 */
[----:B------:R-:W-:Y:S02]  /*23e0*/  IMAD.MOV.U32 R13, RZ, RZ, R64 ;  /* 0x000000ffff0d7224 */ /* 0x000fe400078e0040 */
        /* <DEDUP_REMOVED lines=8> */
[----:B------:R-:W2:Y:S01]  /*2470*/  @!P6 LDG.E.128 R4, desc[UR6][R12.64] ;  /* 0x000000060c04e981 */ /* 0x000ea2000c1e1d00 */
[----:B------:R-:W-:Y:S01]  /*2480*/  @!P6 IMAD.MOV.U32 R16, RZ, RZ, R63 ;  /* 0x000000ffff10e224 */ /* 0x000fe200078e003f */
[----:B------:R-:W-:Y:S01]  /*2490*/  @!P5 IADD3 R14, P0, R65, UR18, RZ ;  /* 0x00000012410edc10 */ /* 0x000fe2000ff1e0ff */
        /* <DEDUP_REMOVED lines=31> */
[----:B------:R-:W-:Y:S01]  /*2690*/  MOV R25, R28 ;  /* 0x0000001c00197202 */ /* 0x000fe20000000f00 */
[----:B------:R-:W-:Y:S01]  /*26a0*/  BSSY B0, `(.L_x_4119) ;  /* 0x0000036000007945 */ /* 0x000fe20003800000 */
[----:B--2---:R-:W-:Y:S03]  /*26b0*/  LEA R21, -R21, RZ, 0x6 ;  /* 0x000000ff15157211 */ /* 0x004fe600078e31ff */
[----:B------:R-:W-:Y:S05]  /*26c0*/  @P6 BRA `(.L_x_4120) ;  /* 0x0000000000cc6947 */ /* 0x000fea0003800000 */
[----:B------:R-:W-:Y:S01]  /*26d0*/  ISETP.GE.AND P0, PT, R84, UR4, PT ;  /* 0x0000000454007c0c */ /* 0x000fe2000bf06270 */
[----:B-1----:R-:W-:Y:S01]  /*26e0*/  IMAD.MOV.U32 R5, RZ, RZ, R66 ;  /* 0x000000ffff057224 */ /* 0x002fe200078e0042 */
[----:B------:R-:W-:Y:S01]  /*26f0*/  MOV R4, R67 ;  /* 0x0000004300047202 */ /* 0x000fe20000000f00 */
[----:B------:R-:W-:Y:S04]  /*2700*/  IMAD.MOV.U32 R61, RZ, RZ, R59 ;  /* 0x000000ffff3d7224 */ /* 0x000fe800078e003b */
        /* <DEDUP_REMOVED lines=22> */
[-C--:B------:R-:W-:Y:S01]  /*2870*/  @!P0 FMUL.FTZ R27, R17, R5.reuse ;  /* 0x00000005111b8220 */ /* 0x080fe20000410000 */
        /* <DEDUP_REMOVED lines=10> */
[-C--:B------:R-:W-:Y:S01]  /*2920*/  @!P0 FFMA.FTZ R23, R3, R16.reuse, -R23 ;  /* 0x0000001003178223 */ /* 0x080fe20000010817 */
        /* <DEDUP_REMOVED lines=13> */
.L_x_4120:
[----:B------:R-:W-:Y:S05]  /*2a00*/  BSYNC B0 ;  /* 0x0000000000007941 */ /* 0x000fea0003800000 */
.L_x_4119:
        /* <DEDUP_REMOVED lines=34> */
[-C--:B------:R-:W-:Y:S01]  /*2c30*/  @!P0 FMUL.FTZ R27, R17, R5.reuse ;  /* 0x00000005111b8220 */ /* 0x080fe20000410000 */
[----:B------:R-:W-:Y:S01]  /*2c40*/  @!P0 FMUL.FTZ R26, R19, R4 ;  /* 0x00000004131a8220 */ /* 0x000fe20000410000 */
[----:B------:R-:W-:Y:S01]  /*2c50*/  @!P0 F2FP.BF16.F32.PACK_AB R0, R0, R22 ;  /* 0x000000160000823e */ /* 0x000fe200000010ff */
[-C--:B------:R-:W-:Y:S01]  /*2c60*/  @!P0 FMUL.FTZ R23, R8, R2.reuse ;  /* 0x0000000208178220 */ /* 0x080fe20000410000 */
[----:B------:R-:W-:Y:S01]  /*2c70*/  @!P0 FMUL.FTZ R2, R3, R2 ;  /* 0x0000000203028220 */ /* 0x000fe20000410000 */
        /* <DEDUP_REMOVED lines=18> */
.L_x_4122:
[----:B------:R-:W-:Y:S05]  /*2da0*/  BSYNC B0 ;  /* 0x0000000000007941 */ /* 0x000fea0003800000 */
.L_x_4121:
        /* <DEDUP_REMOVED lines=57> */
.L_x_4124:
[----:B------:R-:W-:Y:S05]  /*3140*/  BSYNC B0 ;  /* 0x0000000000007941 */ /* 0x000fea0003800000 */
.L_x_4123:
[----:B------:R-:W-:Y:S04]  /*3150*/  BSSY B0, `(.L_x_4125) ;  /* 0x0000040000007945 */ /* 0x000fe80003800000 */
[----:B------:R-:W-:Y:S05]  /*3160*/  @P3 BRA `(.L_x_4126) ;  /* 0x0000000000f83947 */ /* 0x000fea0003800000 */
[----:B------:R-:W-:Y:S01]  /*3170*/  ISETP.GE.AND P0, PT, R84, UR4, PT ;  /* 0x0000000454007c0c */ /* 0x000fe2000bf06270 */
[----:B-1----:R-:W1:Y:S01]  /*3180*/  LDC.64 R2, c[0x0][0x338] ;  /* 0x0000ce00ff027b82 */ /* 0x002e620000000a00 */
[----:B------:R-:W-:Y:S01]  /*3190*/  MOV R4, R67 ;  /* 0x0000004300047202 */ /* 0x000fe20000000f00 */
[----:B------:R-:W-:Y:S02]  /*31a0*/  IMAD.MOV.U32 R5, RZ, RZ, R66 ;  /* 0x000000ffff057224 */ /* 0x000fe400078e0042 */
[----:B--2---:R-:W-:Y:S04]  /*31b0*/  IMAD.MOV.U32 R61, RZ, RZ, R59 ;  /* 0x000000ffff3d7224 */ /* 0x004fe800078e003b */
[----:B------:R-:W2:Y:S04]  /*31c0*/  LDC.64 R22, c[0x0][0x248] ;  /* 0x00009200ff167b82 */ /* 0x000ea80000000a00 */
[----:B------:R-:W-:Y:S01]  /*31d0*/  @!P0 SHF.L.U64.HI R0, R46, 0x1, R45 ;  /* 0x000000012e008819 */ /* 0x000fe2000001022d */
[----:B--2---:R-:W-:Y:S02]  /*31e0*/  IMAD R23, R23, 0xc0, RZ ;  /* 0x000000c017177824 */ /* 0x004fe400078e02ff */
        /* <DEDUP_REMOVED lines=22> */
[----:B------:R-:W-:Y:S01]  /*3350*/  @!P0 LOP3.LUT R20, R17, 0xffff0000, RZ, 0xc0, !PT ;  /* 0xffff000011148812 */ /* 0x000fe200078ec0ff */
[-C--:B------:R-:W-:Y:S01]  /*3360*/  @!P0 FFMA.FTZ R26, R6, R8.reuse, -R26 ;  /* 0x00000008061a8223 */ /* 0x080fe2000001081a */
[----:B------:R-:W-:Y:S01]  /*3370*/  @!P0 SHF.L.U32 R6, R15, 0x10, RZ ;  /* 0x000000100f068819 */ /* 0x000fe200000006ff */
[----:B------:R-:W-:Y:S01]  /*3380*/  @!P0 FFMA.FTZ R0, R7, R8, R0 ;  /* 0x0000000807008223 */ /* 0x000fe20000010000 */
[C---:B------:R-:W-:Y:S01]  /*3390*/  @!P0 LOP3.LUT R8, R13.reuse, 0xffff0000, RZ, 0xc0, !PT ;  /* 0xffff00000d088812 */ /* 0x040fe200078ec0ff */
[----:B------:R-:W-:Y:S01]  /*33a0*/  @!P0 IMAD.U32 R3, R13, 0x10000, RZ ;  /* 0x000100000d038824 */ /* 0x000fe200078e00ff */
[C---:B------:R-:W-:Y:S01]  /*33b0*/  @!P0 SHF.L.U32 R7, R14.reuse, 0x10, RZ ;  /* 0x000000100e078819 */ /* 0x040fe200000006ff */
[----:B------:R-:W-:Y:S01]  /*33c0*/  @!P0 IMAD.U32 R18, R17, 0x10000, RZ ;  /* 0x0001000011128824 */ /* 0x000fe200078e00ff */
[----:B------:R-:W-:Y:S01]  /*33d0*/  @!P0 LOP3.LUT R17, R14, 0xffff0000, RZ, 0xc0, !PT ;  /* 0xffff00000e118812 */ /* 0x000fe200078ec0ff */
        /* <DEDUP_REMOVED lines=23> */
.L_x_4126:
[----:B------:R-:W-:Y:S05]  /*3550*/  BSYNC B0 ;  /* 0x0000000000007941 */ /* 0x000fea0003800000 */
.L_x_4125:
[C---:B------:R-:W-:Y:S01]  /*3560*/  LEA R29, P3, R21.reuse, R24, 0x1 ;  /* 0x00000018151d7211 */ /* 0x040fe200078608ff */
[----:B------:R-:W-:Y:S01]  /*3570*/  IMAD.MOV.U32 R8, RZ, RZ, R10 ;  /* 0x000000ffff087224 */ /* 0x000fe200078e000a */
[----:B------:R-:W-:Y:S02]  /*3580*/  UMOV UR4, UR19 ;  /* 0x0000001300047c82 */ /* 0x000fe40008000000 */
[C---:B------:R-:W-:Y:S02]  /*3590*/  LEA.HI.X.SX32 R28, R21.reuse, R25, 0x1, P3 ;  /* 0x00000019151c7211 */ /* 0x040fe400018f0eff */
[C---:B------:R-:W-:Y:S04]  /*35a0*/  LEA R10, P0, R21.reuse, R8, 0x1 ;  /* 0x00000008150a7211 */ /* 0x040fe800078008ff */
[----:B------:R-:W-:Y:S01]  /*35b0*/  LEA.HI.X.SX32 R9, R21, R9, 0x1, P0 ;  /* 0x0000000915097211 */ /* 0x000fe200000f0eff */
[----:B------:R-:W-:Y:S08]  /*35c0*/  BRA `(.L_x_4127) ;  /* 0x00000018009c7947 */ /* 0x000ff00003800000 */
.L_x_4118:
        /* <DEDUP_REMOVED lines=40> */
[C---:B--2---:R-:W-:Y:S01]  /*3850*/  SHF.L.U32 R0, R4.reuse, 0x10, RZ ;  /* 0x0000001004007819 */ /* 0x044fe200000006ff */
[----:B-1----:R-:W-:Y:S01]  /*3860*/  IMAD.U32 R3, R5, 0x10000, RZ ;  /* 0x0001000005037824 */ /* 0x002fe200078e00ff */
        /* <DEDUP_REMOVED lines=50> */
.L_x_4131:
[----:B------:R-:W-:Y:S05]  /*3b90*/  BSYNC B0 ;  /* 0x0000000000007941 */ /* 0x000fea0003800000 */
.L_x_4130:
[----:B-----5:R2:W-:Y:S02]  /*3ba0*/  STG.E.128 desc[UR6][R60.64], R12 ;  /* 0x0000000c3c007986 */ /* 0x0205e4000c101d06 */
.L_x_4129:
[----:B------:R-:W-:Y:S05]  /*3bb0*/  BSYNC B1 ;  /* 0x0000000000017941 */ /* 0x000fea0003800000 */
.L_x_4128:
[----:B------:R-:W-:Y:S04]  /*3bc0*/  BSSY B1, `(.L_x_4132) ;  /* 0x000005c000017945 */ /* 0x000fe80003800000 */
[----:B------:R-:W-:Y:S05]  /*3bd0*/  @P5 BRA `(.L_x_4133) ;  /* 0x0000000400685947 */ /* 0x000fea0003800000 */
[C---:B-1----:R-:W-:Y:S01]  /*3be0*/  LEA R4, P0, R73.reuse, R67, 0x1 ;  /* 0x0000004349047211 */ /* 0x042fe200078008ff */
[----:B------:R-:W-:Y:S01]  /*3bf0*/  BSSY B0, `(.L_x_4134) ;  /* 0x0000057000007945 */ /* 0x000fe20003800000 */
[----:B------:R-:W-:Y:S02]  /*3c00*/  ISETP.GE.AND P5, PT, R84, UR4, PT ;  /* 0x0000000454007c0c */ /* 0x000fe4000bfa6270 */
[----:B------:R-:W-:Y:S02]  /*3c10*/  LEA.HI.X R5, R73, R66, R72, 0x1, P0 ;  /* 0x0000004249057211 */ /* 0x000fe400000f0c48 */
[C---:B------:R-:W-:Y:S03]  /*3c20*/  LEA R98, P0, R111.reuse, R60, 0x1 ;  /* 0x0000003c6f627211 */ /* 0x040fe600078008ff */
        /* <DEDUP_REMOVED lines=30> */
[----:B------:R2:W4:Y:S02]  /*3e10*/  LDG.E.128 R32, desc[UR6][R2.64] ;  /* 0x0000000602207981 */ /* 0x000524000c1e1d00 */
[C---:B--2---:R-:W-:Y:S01]  /*3e20*/  LOP3.LUT R2, R4.reuse, 0xffff0000, RZ, 0xc0, !PT ;  /* 0xffff000004027812 */ /* 0x044fe200078ec0ff */
[----:B------:R-:W-:Y:S01]  /*3e30*/  IMAD.U32 R0, R4, 0x10000, RZ ;  /* 0x0001000004007824 */ /* 0x000fe200078e00ff */
[C---:B------:R-:W-:Y:S02]  /*3e40*/  SHF.L.U32 R3, R5.reuse, 0x10, RZ ;  /* 0x0000001005037819 */ /* 0x040fe400000006ff */
[----:B------:R-:W-:Y:S01]  /*3e50*/  LOP3.LUT R4, R5, 0xffff0000, RZ, 0xc0, !PT ;  /* 0xffff000005047812 */ /* 0x000fe200078ec0ff */
[----:B------:R-:W-:Y:S01]  /*3e60*/  IMAD.U32 R5, R6, 0x10000, RZ ;  /* 0x0001000006057824 */ /* 0x000fe200078e00ff */
[C---:B------:R-:W-:Y:S02]  /*3e70*/  SHF.L.U32 R13, R7.reuse, 0x10, RZ ;  /* 0x00000010070d7819 */ /* 0x040fe400000006ff */
[----:B------:R-:W-:Y:S01]  /*3e80*/  LOP3.LUT R12, R7, 0xffff0000, RZ, 0xc0, !PT ;  /* 0xffff0000070c7812 */ /* 0x000fe200078ec0ff */
[----:B---3--:R-:W-:Y:S01]  /*3e90*/  IMAD.U32 R19, R100, 0x10000, RZ ;  /* 0x0001000064137824 */ /* 0x008fe200078e00ff */
        /* <DEDUP_REMOVED lines=44> */
.L_x_4135:
[----:B------:R-:W-:Y:S05]  /*4160*/  BSYNC B0 ;  /* 0x0000000000007941 */ /* 0x000fea0003800000 */
.L_x_4134:
[----:B-----5:R3:W-:Y:S02]  /*4170*/  STG.E.128 desc[UR6][R98.64], R12 ;  /* 0x0000000c62007986 */ /* 0x0207e4000c101d06 */
.L_x_4133:
[----:B------:R-:W-:Y:S05]  /*4180*/  BSYNC B1 ;  /* 0x0000000000017941 */ /* 0x000fea0003800000 */
.L_x_4132:
[----:B------:R-:W-:Y:S04]  /*4190*/  BSSY B1, `(.L_x_4136) ;  /* 0x000005c000017945 */ /* 0x000fe80003800000 */
[----:B------:R-:W-:Y:S05]  /*41a0*/  @P4 BRA `(.L_x_4137) ;  /* 0x0000000400684947 */ /* 0x000fea0003800000 */
[----:B-1----:R-:W-:Y:S01]  /*41b0*/  LEA R4, P0, R54, R67, 0x1 ;  /* 0x0000004336047211 */ /* 0x002fe200078008ff */
[----:B------:R-:W-:Y:S01]  /*41c0*/  BSSY B0, `(.L_x_4138) ;  /* 0x0000057000007945 */ /* 0x000fe20003800000 */
[----:B------:R-:W-:Y:S02]  /*41d0*/  ISETP.GE.AND P4, PT, R84, UR4, PT ;  /* 0x0000000454007c0c */ /* 0x000fe4000bf86270 */
[----:B------:R-:W-:Y:S02]  /*41e0*/  LEA.HI.X R5, R54, R66, R53, 0x1, P0 ;  /* 0x0000004236057211 */ /* 0x000fe400000f0c35 */
[C---:B---3--:R-:W-:Y:S03]  /*41f0*/  LEA R98, P0, R94.reuse, R60, 0x1 ;  /* 0x0000003c5e627211 */ /* 0x048fe600078008ff */
        /* <DEDUP_REMOVED lines=83> */
.L_x_4139:
[----:B------:R-:W-:Y:S05]  /*4730*/  BSYNC B0 ;  /* 0x0000000000007941 */ /* 0x000fea0003800000 */
.L_x_4138:
[----:B-----5:R4:W-:Y:S02]  /*4740*/  STG.E.128 desc[UR6][R98.64], R12 ;  /* 0x0000000c62007986 */ /* 0x0209e4000c101d06 */
.L_x_4137:
[----:B------:R-:W-:Y:S05]  /*4750*/  BSYNC B1 ;  /* 0x0000000000017941 */ /* 0x000fea0003800000 */
.L_x_4136:
[----:B------:R-:W-:Y:S04]  /*4760*/  BSSY B1, `(.L_x_4140) ;  /* 0x0000062000017945 */ /* 0x000fe80003800000 */
[----:B------:R-:W-:Y:S05]  /*4770*/  @P3 BRA `(.L_x_4141) ;  /* 0x0000000400803947 */ /* 0x000fea0003800000 */
[----:B-1----:R-:W1:Y:S01]  /*4780*/  LDC.64 R2, c[0x0][0x338] ;  /* 0x0000ce00ff027b82 */ /* 0x002e620000000a00 */
[----:B------:R-:W-:Y:S01]  /*4790*/  MOV R4, R67 ;  /* 0x0000004300047202 */ /* 0x000fe20000000f00 */
[----:B------:R-:W-:Y:S01]  /*47a0*/  BSSY B0, `(.L_x_4142) ;  /* 0x000005c000007945 */ /* 0x000fe20003800000 */
[----:B------:R-:W-:Y:S02]  /*47b0*/  MOV R5, R66 ;  /* 0x0000004200057202 */ /* 0x000fe40000000f00 */
[----:B------:R-:W-:Y:S02]  /*47c0*/  ISETP.GE.AND P0, PT, R84, UR4, PT ;  /* 0x0000000454007c0c */ /* 0x000fe4000bf06270 */
[----:B--2---:R-:W-:Y:S01]  /*47d0*/  MOV R61, R59 ;  /* 0x0000003b003d7202 */ /* 0x004fe20000000f00 */
        /* <DEDUP_REMOVED lines=35> */
[----:B------:R2:W4:Y:S02]  /*4a10*/  LDG.E.128 R32, desc[UR6][R2.64] ;  /* 0x0000000602207981 */ /* 0x000524000c1e1d00 */
[C---:B--2---:R-:W-:Y:S01]  /*4a20*/  LOP3.LUT R2, R4.reuse, 0xffff0000, RZ, 0xc0, !PT ;  /* 0xffff000004027812 */ /* 0x044fe200078ec0ff */
[----:B------:R-:W-:Y:S01]  /*4a30*/  IMAD.U32 R0, R4, 0x10000, RZ ;  /* 0x0001000004007824 */ /* 0x000fe200078e00ff */
[C---:B------:R-:W-:Y:S01]  /*4a40*/  LOP3.LUT R4, R5.reuse, 0xffff0000, RZ, 0xc0, !PT ;  /* 0xffff000005047812 */ /* 0x040fe200078ec0ff */
        /* <DEDUP_REMOVED lines=49> */
.L_x_4143:
[----:B------:R-:W-:Y:S05]  /*4d60*/  BSYNC B0 ;  /* 0x0000000000007941 */ /* 0x000fea0003800000 */
.L_x_4142:
[----:B-----5:R1:W-:Y:S02]  /*4d70*/  STG.E.128 desc[UR6][R100.64], R12 ;  /* 0x0000000c64007986 */ /* 0x0203e4000c101d06 */
.L_x_4141:
[----:B------:R-:W-:Y:S05]  /*4d80*/  BSYNC B1 ;  /* 0x0000000000017941 */ /* 0x000fea0003800000 */
.L_x_4140:
        /* <DEDUP_REMOVED lines=12> */
.L_x_4117:
[----:B-1----:R-:W-:Y:S01]  /*4e50*/  @!P6 IMAD.MOV.U32 R2, RZ, RZ, R67 ;  /* 0x000000ffff02e224 */ /* 0x002fe200078e0043 */
[----:B------:R-:W-:Y:S01]  /*4e60*/  @!P6 MOV R61, R59 ;  /* 0x0000003b003de202 */ /* 0x000fe20000000f00 */
[----:B------:R-:W-:Y:S01]  /*4e70*/  @!P6 IMAD.MOV.U32 R3, RZ, RZ, R66 ;  /* 0x000000ffff03e224 */ /* 0x000fe200078e0042 */
[----:B------:R-:W-:Y:S04]  /*4e80*/  UMOV UR4, URZ ;  /* 0x0000003f00047c82 */ /* 0x000fe80008000000 */
[----:B------:R1:W2:Y:S02]  /*4e90*/  @!P6 LDG.E.128 R4, desc[UR6][R2.64] ;  /* 0x000000060204e981 */ /* 0x0002a4000c1e1d00 */
[C---:B-1----:R-:W-:Y:S04]  /*4ea0*/  @!P5 LEA R2, P0, R73.reuse, R67, 0x1 ;  /* 0x000000434902d211 */ /* 0x042fe800078008ff */
[----:B------:R-:W-:Y:S01]  /*4eb0*/  @!P5 LEA.HI.X R3, R73, R66, R72, 0x1, P0 ;  /* 0x000000424903d211 */ /* 0x000fe200000f0c48 */
[----:B--2---:R1:W-:Y:S01]  /*4ec0*/  @!P6 STG.E.128 desc[UR6][R60.64], R4 ;  /* 0x000000043c00e986 */ /* 0x0043e2000c101d06 */
[C---:B------:R-:W-:Y:S04]  /*4ed0*/  @!P5 LEA R12, P6, R111.reuse, R60, 0x1 ;  /* 0x0000003c6f0cd211 */ /* 0x040fe800078c08ff */
[----:B------:R-:W-:Y:S01]  /*4ee0*/  @!P5 LEA.HI.X R13, R111, R59, R110, 0x1, P6 ;  /* 0x0000003b6f0dd211 */ /* 0x000fe200030f0c6e */
[----:B-1----:R1:W2:Y:S01]  /*4ef0*/  @!P5 LDG.E.128 R4, desc[UR6][R2.64] ;  /* 0x000000060204d981 */ /* 0x0022a2000c1e1d00 */
[----:B------:R-:W-:Y:S01]  /*4f00*/  @!P3 IMAD.MOV.U32 R61, RZ, RZ, R59 ;  /* 0x000000ffff3db224 */ /* 0x000fe200078e003b */
[C---:B-1----:R-:W-:Y:S04]  /*4f10*/  @!P4 LEA R2, P0, R54.reuse, R67, 0x1 ;  /* 0x000000433602c211 */ /* 0x042fe800078008ff */
[----:B------:R-:W-:Y:S02]  /*4f20*/  @!P4 LEA.HI.X R3, R54, R66, R53, 0x1, P0 ;  /* 0x000000423603c211 */ /* 0x000fe400000f0c35 */
[C---:B------:R-:W-:Y:S04]  /*4f30*/  @!P4 LEA R14, P0, R94.reuse, R60, 0x1 ;  /* 0x0000003c5e0ec211 */ /* 0x040fe800078008ff */
[----:B------:R-:W-:Y:S01]  /*4f40*/  @!P4 LEA.HI.X R15, R94, R59, R55, 0x1, P0 ;  /* 0x0000003b5e0fc211 */ /* 0x000fe200000f0c37 */
[----:B--2---:R1:W-:Y:S04]  /*4f50*/  @!P5 STG.E.128 desc[UR6][R12.64], R4 ;  /* 0x000000040c00d986 */ /* 0x0043e8000c101d06 */
[----:B-1----:R1:W2:Y:S01]  /*4f60*/  @!P4 LDG.E.128 R4, desc[UR6][R2.64] ;  /* 0x000000060204c981 */ /* 0x0022a2000c1e1d00 */
[----:B------:R-:W-:Y:S02]  /*4f70*/  @!P3 IMAD.MOV.U32 R12, RZ, RZ, R67 ;  /* 0x000000ffff0cb224 */ /* 0x000fe400078e0043 */
[----:B------:R-:W-:Y:S01]  /*4f80*/  @!P3 IMAD.MOV.U32 R13, RZ, RZ, R66 ;  /* 0x000000ffff0db224 */ /* 0x000fe200078e0042 */
[----:B-1----:R-:W1:Y:S02]  /*4f90*/  @!P3 LDC.64 R2, c[0x0][0x338] ;  /* 0x0000ce00ff02bb82 */ /* 0x002e640000000a00 */
[----:B-1----:R-:W-:Y:S04]  /*4fa0*/  @!P3 IMAD.WIDE.U32 R12, R2, 0xc0, R12 ;  /* 0x000000c0020cb825 */ /* 0x002fe800078e000c */
[----:B------:R-:W-:Y:S05]  /*4fb0*/  @!P3 IMAD R3, R3, 0xc0, RZ ;  /* 0x000000c00303b824 */ /* 0x000fea00078e02ff */
[----:B------:R-:W-:Y:S02]  /*4fc0*/  @!P3 IADD3 R13, R13, R3, RZ ;  /* 0x000000030d0db210 */ /* 0x000fe40007ffe0ff */
[----:B------:R-:W1:Y:S02]  /*4fd0*/  @!P3 LDC.64 R2, c[0x0][0x248] ;  /* 0x00009200ff02bb82 */ /* 0x000e640000000a00 */
[----:B-1----:R-:W-:Y:S01]  /*4fe0*/  @!P3 IMAD R3, R3, 0xc0, RZ ;  /* 0x000000c00303b824 */ /* 0x002fe200078e02ff */
[----:B--2---:R1:W-:Y:S04]  /*4ff0*/  @!P4 STG.E.128 desc[UR6][R14.64], R4 ;  /* 0x000000040e00c986 */ /* 0x0043e8000c101d06 */
[----:B-1----:R1:W2:Y:S02]  /*5000*/  @!P3 LDG.E.128 R4, desc[UR6][R12.64] ;  /* 0x000000060c04b981 */ /* 0x0022a4000c1e1d00 */
[----:B-1----:R-:W-:Y:S05]  /*5010*/  @!P3 IMAD.WIDE.U32 R12, R2, 0xc0, R60 ;  /* 0x000000c0020cb825 */ /* 0x002fea00078e003c */
[----:B------:R-:W-:Y:S05]  /*5020*/  @!P3 IADD3 R13, R13, R3, RZ ;  /* 0x000000030d0db210 */ /* 0x000fea0007ffe0ff */
[----:B--2---:R1:W-:Y:S02]  /*5030*/  @!P3 STG.E.128 desc[UR6][R12.64], R4 ;  /* 0x000000040c00b986 */ /* 0x0043e4000c101d06 */
.L_x_4127:
        /* <DEDUP_REMOVED lines=13> */
[----:B--234-:R-:W-:Y:S02]  /*5110*/  MOV R14, RZ ;  /* 0x000000ff000e7202 */ /* 0x01cfe40000000f00 */
[----:B-1----:R-:W-:Y:S04]  /*5120*/  IABS R4, R3 ;  /* 0x0000000300047213 */ /* 0x002fe80000000000 */
[----:B------:R-:W1:Y:S10]  /*5130*/  I2F.RP R0, R4 ;  /* 0x0000000400007306 */ /* 0x000e740000209400 */
[----:B-1----:R-:W1:Y:S02]  /*5140*/  MUFU.RCP R0, R0 ;  /* 0x0000000000007308 */ /* 0x002e640000001000 */
[----:B-1----:R-:W-:Y:S08]  /*5150*/  VIADD R0, R0, 0xffffffe ;  /* 0x0ffffffe00007836 */ /* 0x002ff00000000000 */
[----:B------:R-:W1:Y:S02]  /*5160*/  F2I.FTZ.U32.TRUNC.NTZ R15, R0 ;  /* 0x00000000000f7305 */ /* 0x000e64000021f000 */
[--C-:B-1----:R-:W-:Y:S02]  /*5170*/  IMAD.MOV R6, RZ, RZ, -R15.reuse ;  /* 0x000000ffff067224 */ /* 0x102fe400078e0a0f */
[----:B------:R-:W-:Y:S02]  /*5180*/  VIADD R0, R2, 0xffffff00 ;  /* 0xffffff0002007836 */ /* 0x000fe40000000000 */
[----:B------:R-:W-:Y:S02]  /*5190*/  IMAD R6, R6, R4, RZ ;  /* 0x0000000406067224 */ /* 0x000fe400078e02ff */
[----:B------:R-:W-:Y:S01]  /*51a0*/  VIADD R2, R2, 0xffffff80 ;  /* 0xffffff8002027836 */ /* 0x000fe20000000000 */
[----:B------:R-:W-:Y:S01]  /*51b0*/  IABS R8, R0 ;  /* 0x0000000000087213 */ /* 0x000fe20000000000 */
[----:B------:R-:W-:Y:S03]  /*51c0*/  IMAD.HI.U32 R6, R15, R6, R14 ;  /* 0x000000060f067227 */ /* 0x000fe600078e000e */
[----:B------:R-:W-:Y:S03]  /*51d0*/  IABS R13, R2 ;  /* 0x00000002000d7213 */ /* 0x000fe60000000000 */
[C---:B------:R-:W-:Y:S04]  /*51e0*/  IMAD.HI.U32 R5, R6.reuse, R8, RZ ;  /* 0x0000000806057227 */ /* 0x040fe800078e00ff */
[----:B------:R-:W-:Y:S04]  /*51f0*/  IMAD.HI.U32 R6, R6, R13, RZ ;  /* 0x0000000d06067227 */ /* 0x000fe800078e00ff */
[----:B------:R-:W-:Y:S02]  /*5200*/  IMAD.MOV R12, RZ, RZ, -R6 ;  /* 0x000000ffff0c7224 */ /* 0x000fe400078e0a06 */
[----:B------:R-:W-:Y:S02]  /*5210*/  IMAD.MOV R7, RZ, RZ, -R5 ;  /* 0x000000ffff077224 */ /* 0x000fe400078e0a05 */
[C---:B------:R-:W-:Y:S02]  /*5220*/  IMAD R13, R4.reuse, R12, R13 ;  /* 0x0000000c040d7224 */ /* 0x040fe400078e020d */
[----:B------:R-:W-:Y:S01]  /*5230*/  IMAD R8, R4, R7, R8 ;  /* 0x0000000704087224 */ /* 0x000fe200078e0208 */
[----:B------:R-:W-:Y:S02]  /*5240*/  LOP3.LUT R7, R2, R3, RZ, 0x3c, !PT ;  /* 0x0000000302077212 */ /* 0x000fe400078e3cff */
        /* <DEDUP_REMOVED lines=20> */
[CC--:B------:R-:W-:Y:S02]  /*5390*/  LEA R6, P3, R5.reuse, R116.reuse, 0x2 ;  /* 0x0000007405067211 */ /* 0x0c0fe400078610ff */
[C---:B------:R-:W-:Y:S02]  /*53a0*/  LEA R12, P0, R4.reuse, R116, 0x2 ;  /* 0x00000074040c7211 */ /* 0x040fe400078010ff */
[-C--:B------:R-:W-:Y:S02]  /*53b0*/  LEA.HI.X.SX32 R7, R5, R117.reuse, 0x2, P3 ;  /* 0x0000007505077211 */ /* 0x080fe400018f16ff */
[C---:B------:R-:W-:Y:S02]  /*53c0*/  LEA.HI.X.SX32 R13, R4.reuse, R117, 0x2, P0 ;  /* 0x00000075040d7211 */ /* 0x040fe400000f16ff */
[----:B------:R-:W-:Y:S01]  /*53d0*/  IADD3 R2, R4, -R5, RZ ;  /* 0x8000000504027210 */ /* 0x000fe20007ffe0ff */
[----:B------:R-:W2:Y:S04]  /*53e0*/  LDG.E R6, desc[UR6][R6.64] ;  /* 0x0000000606067981 */ /* 0x000ea8000c1e1900 */
[----:B------:R-:W-:Y:S05]  /*53f0*/  IMAD R0, R2, R3, R0 ;  /* 0x0000000302007224 */ /* 0x000fea00078e0200 */
[----:B------:R-:W-:Y:S05]  /*5400*/  SHF.R.S32.HI R4, RZ, 0x1f, R0 ;  /* 0x0000001fff047819 */ /* 0x000fea0000011400 */
[C---:B------:R-:W-:Y:S02]  /*5410*/  IMAD R3, R4.reuse, UR14, RZ ;  /* 0x0000000e04037c24 */ /* 0x040fe4000f8e02ff */
[----:B------:R-:W-:Y:S02]  /*5420*/  IMAD R4, R4, UR8, RZ ;  /* 0x0000000804047c24 */ /* 0x000fe4000f8e02ff */
[C---:B------:R-:W-:Y:S02]  /*5430*/  IMAD R3, R0.reuse, UR15, R3 ;  /* 0x0000000f00037c24 */ /* 0x040fe4000f8e0203 */
[C---:B------:R-:W-:Y:S01]  /*5440*/  IMAD R4, R0.reuse, UR9, R4 ;  /* 0x0000000900047c24 */ /* 0x040fe2000f8e0204 */
[----:B------:R1:W2:Y:S02]  /*5450*/  LDG.E R7, desc[UR6][R12.64] ;  /* 0x000000060c077981 */ /* 0x0002a4000c1e1900 */
[----:B-1----:R-:W-:Y:S05]  /*5460*/  IMAD.WIDE.U32 R12, R0, UR14, RZ ;  /* 0x0000000e000c7c25 */ /* 0x002fea000f8e00ff */
        /* <DEDUP_REMOVED lines=19> */
.L_x_4144:
[----:B------:R-:W-:Y:S01]  /*55a0*/  MOV R4, R63 ;  /* 0x0000003f00047202 */ /* 0x000fe20000000f00 */
[----:B------:R-:W1:Y:S01]  /*55b0*/  LDC R2, c[0x0][0x250] ;  /* 0x00009400ff027b82 */ /* 0x000e620000000800 */
[----:B--2---:R-:W-:Y:S01]  /*55c0*/  MOV R61, R59 ;  /* 0x0000003b003d7202 */ /* 0x004fe20000000f00 */
        /* <DEDUP_REMOVED lines=8> */
.L_x_4145:
[----:B------:R-:W-:Y:S04]  /*5650*/  IADD3 R11, R11, -0x1, RZ ;  /* 0xffffffff0b0b7810 */ /* 0x000fe80007ffe0ff */
[----:B------:R-:W-:Y:S11]  /*5660*/  ISETP.GT.AND P0, PT, R11, R51, PT ;  /* 0x000000330b00720c */ /* 0x000ff60003f04270 */
[----:B------:R-:W-:Y:S02]  /*5670*/  @!UPT UIADD3 URZ, URZ, URZ, URZ ;  /* 0x0000003f3f3ff290 */ /* 0x000fe4000fffe03f */
[----:B------:R-:W-:Y:S05]  /*5680*/  @P0 BRA `(.L_x_4146) ;  /* 0xffffffcc004c0947 */ /* 0x000fea000383ffff */
.L_x_4116:
        /* <DEDUP_REMOVED lines=14> */
[----:B------:R-:W-:Y:S01]  /*5770*/  ULDC.64 UR8, c[0x0][0x210] ;  /* 0x0000840000087ab9 */ /* 0x000fe20000000a00 */
[----:B-1----:R-:W-:-:S04]  /*5780*/  ISETP.NE.U32.AND P0, PT, R2, RZ, PT ;  /* 0x000000ff0200720c */ /* 0x002fc80003f05070 */
[----:B------:R-:W-:-:S13]  /*5790*/  ISETP.NE.AND.EX P0, PT, R3, RZ, PT, P0 ;  /* 0x000000ff0300720c */ /* 0x000fda0003f05300 */
[----:B------:R-:W1:Y:S02]  /*57a0*/  @P0 LDC.64 R2, c[0x0][0x300] ;  /* 0x0000c000ff020b82 */ /* 0x000e640000000a00 */
[----:B-1----:R-:W-:-:S05]  /*57b0*/  @P0 IMAD.WIDE R2, R115, 0x4, R2 ;  /* 0x0000000473020825 */ /* 0x002fca00078e0202 */
[----:B------:R1:W2:Y:S01]  /*57c0*/  @P0 LDG.E R5, desc[UR6][R2.64] ;  /* 0x0000000602050981 */ /* 0x0002a2000c1e1900 */
[C---:B------:R-:W-:Y:S01]  /*57d0*/  IADD3 R4, P0, R90.reuse, UR11, RZ ;  /* 0x0000000b5a047c10 */ /* 0x040fe2000ff1e0ff */
[----:B------:R-:W-:Y:S01]  /*57e0*/  ULDC.U8 UR11, c[0x0][0x3c3] ;  /* 0x0000f0c0000b7ab9 */ /* 0x000fe20000000000 */
[----:B-----5:R-:W-:Y:S02]  /*57f0*/  LEA R10, P3, R90, UR8, 0x1 ;  /* 0x000000085a0a7c11 */ /* 0x020fe4000f8608ff */
[----:B------:R-:W-:Y:S02]  /*5800*/  LEA R32, P1, R4, UR8, 0x1 ;  /* 0x0000000804207c11 */ /* 0x000fe4000f8208ff */
[----:B------:R-:W-:Y:S01]  /*5810*/  LEA.HI.X R11, R90, UR9, R37, 0x1, P3 ;  /* 0x000000095a0b7c11 */ /* 0x000fe200098f0c25 */
[----:B-1----:R-:W1:Y:S01]  /*5820*/  S2R R2, SR_CTAID.X ;  /* 0x0000000000027919 */ /* 0x002e620000002500 */
[----:B------:R-:W-:Y:S02]  /*5830*/  IADD3.X R3, R37, UR10, RZ, P0, !PT ;  /* 0x0000000a25037c10 */ /* 0x000fe400087fe4ff */
[----:B------:R-:W-:-:S02]  /*5840*/  ISETP.NE.AND P0, PT, RZ, UR11, PT ;  /* 0x0000000bff007c0c */ /* 0x000fc4000bf05270 */
[----:B------:R-:W-:Y:S01]  /*5850*/  LEA.HI.X R33, R4, UR9, R3, 0x1, P1 ;  /* 0x0000000904217c11 */ /* 0x000fe200088f0c03 */
[----:B------:R-:W-:Y:S02]  /*5860*/  IMAD.SHL.U32 R3, R41, 0x20, RZ ;  /* 0x0000002029037824 */ /* 0x000fe400078e00ff */
[C---:B-1----:R-:W-:Y:S02]  /*5870*/  IMAD R38, R2.reuse, 0x40, R38 ;  /* 0x0000004002267824 */ /* 0x042fe400078e0226 */
[----:B------:R-:W-:Y:S02]  /*5880*/  IMAD R20, R2, -0x40, R114 ;  /* 0xffffffc002147824 */ /* 0x000fe400078e0272 */
[----:B--2---:R-:W-:-:S04]  /*5890*/  IMAD.IADD R5, R38, 0x1, R5 ;  /* 0x0000000126057824 */ /* 0x004fc800078e0205 */
[----:B------:R-:W-:-:S05]  /*58a0*/  IMAD R5, R41, R5, RZ ;  /* 0x0000000529057224 */ /* 0x000fca00078e02ff */
[-C--:B------:R-:W-:Y:S02]  /*58b0*/  IADD3 R43, P5, R43, R5.reuse, RZ ;  /* 0x000000052b2b7210 */ /* 0x080fe40007fbe0ff */
[----:B------:R-:W-:Y:S02]  /*58c0*/  IADD3 R0, P4, R42, R5, RZ ;  /* 0x000000052a007210 */ /* 0x000fe40007f9e0ff */
[----:B------:R-:W-:-:S05]  /*58d0*/  SHF.R.S32.HI R5, RZ, 0x1f, R5 ;  /* 0x0000001fff057819 */ /* 0x000fca0000011405 */
        /* <DEDUP_REMOVED lines=26> */
[----:B------:R2:W3:Y:S04]  /*5a80*/  LDG.E.64 R4, desc[UR6][R12.64] ;  /* 0x000000060c047981 */ /* 0x0004e8000c1e1b00 */
[----:B------:R-:W4:Y:S01]  /*5a90*/  LDG.E.64 R6, desc[UR6][R6.64] ;  /* 0x0000000606067981 */ /* 0x000f22000c1e1b00 */
[----:B-----5:R-:W-:Y:S01]  /*5aa0*/  LOP3.LUT R16, R8, 0xffff0000, RZ, 0xc0, !PT ;  /* 0xffff000008107812 */ /* 0x020fe200078ec0ff */
[C---:B------:R-:W-:Y:S01]  /*5ab0*/  IMAD.U32 R15, R10.reuse, 0x10000, RZ ;  /* 0x000100000a0f7824 */ /* 0x040fe200078e00ff */
[C---:B------:R-:W-:Y:S02]  /*5ac0*/  SHF.L.U32 R14, R11.reuse, 0x10, RZ ;  /* 0x000000100b0e7819 */ /* 0x040fe400000006ff */
[----:B------:R-:W-:Y:S02]  /*5ad0*/  LOP3.LUT R11, R11, 0xffff0000, RZ, 0xc0, !PT ;  /* 0xffff00000b0b7812 */ /* 0x000fe400078ec0ff */
[----:B------:R-:W-:-:S02]  /*5ae0*/  LOP3.LUT R21, R10, 0xffff0000, RZ, 0xc0, !PT ;  /* 0xffff00000a157812 */ /* 0x000fc400078ec0ff */
[C---:B--2---:R-:W-:Y:S01]  /*5af0*/  SHF.L.U32 R12, R9.reuse, 0x10, RZ ;  /* 0x00000010090c7819 */ /* 0x044fe200000006ff */
[----:B------:R-:W-:Y:S01]  /*5b00*/  IMAD.U32 R13, R8, 0x10000, RZ ;  /* 0x00010000080d7824 */ /* 0x000fe200078e00ff */
[----:B------:R-:W-:Y:S02]  /*5b10*/  LOP3.LUT R9, R9, 0xffff0000, RZ, 0xc0, !PT ;  /* 0xffff000009097812 */ /* 0x000fe400078ec0ff */
[----:B---3--:R-:W-:Y:S02]  /*5b20*/  LOP3.LUT R8, R4, 0xffff0000, RZ, 0xc0, !PT ;  /* 0xffff000004087812 */ /* 0x008fe400078ec0ff */
[C---:B------:R-:W-:Y:S01]  /*5b30*/  LOP3.LUT R17, R5.reuse, 0xffff0000, RZ, 0xc0, !PT ;  /* 0xffff000005117812 */ /* 0x040fe200078ec0ff */
[----:B------:R-:W-:Y:S01]  /*5b40*/  IMAD.U32 R5, R5, 0x10000, RZ ;  /* 0x0001000005057824 */ /* 0x000fe200078e00ff */
[----:B----4-:R-:W-:Y:S01]  /*5b50*/  LOP3.LUT R19, R6, 0xffff0000, RZ, 0xc0, !PT ;  /* 0xffff000006137812 */ /* 0x010fe200078ec0ff */
[-C--:B------:R-:W-:Y:S01]  /*5b60*/  FMUL.FTZ R10, R9, R8.reuse ;  /* 0x00000008090a7220 */ /* 0x080fe20000410000 */
[----:B------:R-:W-:Y:S01]  /*5b70*/  FMUL.FTZ R22, R12, R8 ;  /* 0x000000080c167220 */ /* 0x000fe20000410000 */
[----:B------:R-:W-:Y:S01]  /*5b80*/  LOP3.LUT R18, R7, 0xffff0000, RZ, 0xc0, !PT ;  /* 0xffff000007127812 */ /* 0x000fe200078ec0ff */
[-C--:B------:R-:W-:Y:S01]  /*5b90*/  FMUL.FTZ R8, R11, R17.reuse ;  /* 0x000000110b087220 */ /* 0x080fe20000410000 */
[----:B------:R-:W-:Y:S01]  /*5ba0*/  FMUL.FTZ R17, R14, R17 ;  /* 0x000000110e117220 */ /* 0x000fe20000410000 */
[----:B------:R-:W-:Y:S01]  /*5bb0*/  SHF.L.U32 R4, R4, 0x10, RZ ;  /* 0x0000001004047819 */ /* 0x000fe200000006ff */
[----:B------:R-:W-:Y:S01]  /*5bc0*/  FFMA.FTZ R22, R9, R19, R22 ;  /* 0x0000001309167223 */ /* 0x000fe20000010016 */
[----:B------:R-:W-:-:S02]  /*5bd0*/  IMAD.U32 R9, R7, 0x10000, RZ ;  /* 0x0001000007097824 */ /* 0x000fc400078e00ff */
[----:B------:R-:W-:Y:S01]  /*5be0*/  FFMA.FTZ R17, R11, R18, R17 ;  /* 0x000000120b117223 */ /* 0x000fe20000010011 */
[----:B------:R-:W-:Y:S01]  /*5bf0*/  SHF.L.U32 R6, R6, 0x10, RZ ;  /* 0x0000001006067819 */ /* 0x000fe200000006ff */
[-C--:B------:R-:W-:Y:S01]  /*5c00*/  FMUL.FTZ R7, R16, R4.reuse ;  /* 0x0000000410077220 */ /* 0x080fe20000410000 */
[----:B------:R-:W-:Y:S01]  /*5c10*/  FMUL.FTZ R11, R13, R4 ;  /* 0x000000040d0b7220 */ /* 0x000fe20000410000 */
[-C--:B------:R-:W-:Y:S01]  /*5c20*/  FMUL.FTZ R4, R21, R5.reuse ;  /* 0x0000000515047220 */ /* 0x080fe20000410000 */
[----:B------:R-:W-:Y:S01]  /*5c30*/  FMUL.FTZ R5, R15, R5 ;  /* 0x000000050f057220 */ /* 0x000fe20000410000 */
[----:B------:R-:W-:Y:S01]  /*5c40*/  FFMA.FTZ R10, R12, R19, -R10 ;  /* 0x000000130c0a7223 */ /* 0x000fe2000001080a */
[----:B------:R-:W-:Y:S01]  /*5c50*/  FFMA.FTZ R8, R14, R18, -R8 ;  /* 0x000000120e087223 */ /* 0x000fe20000010808 */
[-C--:B------:R-:W-:Y:S01]  /*5c60*/  FFMA.FTZ R7, R13, R6.reuse, -R7 ;  /* 0x000000060d077223 */ /* 0x080fe20000010807 */
[----:B------:R-:W-:Y:S01]  /*5c70*/  FFMA.FTZ R11, R16, R6, R11 ;  /* 0x00000006100b7223 */ /* 0x000fe2000001000b */
[-C--:B------:R-:W-:Y:S01]  /*5c80*/  FFMA.FTZ R4, R15, R9.reuse, -R4 ;  /* 0x000000090f047223 */ /* 0x080fe20000010804 */
        /* <DEDUP_REMOVED lines=9> */
.L_x_4153:
[----:B------:R-:W-:Y:S05]  /*5d20*/  BSYNC B0 ;  /* 0x0000000000007941 */ /* 0x000fea0003800000 */
.L_x_4152:
[----:B-----5:R2:W-:Y:S04]  /*5d30*/  STS.64 [R121], R8 ;  /* 0x0000000879007388 */ /* 0x0205e80000000a00 */
[----:B------:R2:W-:Y:S02]  /*5d40*/  STS.64 [R121+0x8], R10 ;  /* 0x0000080a79007388 */ /* 0x0005e40000000a00 */
.L_x_4151:
[----:B------:R-:W-:Y:S05]  /*5d50*/  BSYNC B1 ;  /* 0x0000000000017941 */ /* 0x000fea0003800000 */
.L_x_4150:
        /* <DEDUP_REMOVED lines=19> */
[----:B---34-:R-:W-:Y:S02]  /*5e90*/  IADD3 R6, P1, R0, UR10, RZ ;  /* 0x0000000a00067c10 */ /* 0x018fe4000ff3e0ff */
[C---:B------:R-:W-:Y:S02]  /*5ea0*/  IADD3.X R5, R3.reuse, UR9, RZ, P0, !PT ;  /* 0x0000000903057c10 */ /* 0x040fe400087fe4ff */
[----:B------:R-:W-:-:S04]  /*5eb0*/  IADD3.X R7, R3, UR11, RZ, P1, !PT ;  /* 0x0000000b03077c10 */ /* 0x000fc80008ffe4ff */
[----:B------:R-:W3:Y:S04]  /*5ec0*/  LDG.E.64 R4, desc[UR6][R4.64] ;  /* 0x0000000604047981 */ /* 0x000ee8000c1e1b00 */
[----:B------:R-:W4:Y:S01]  /*5ed0*/  LDG.E.64 R6, desc[UR6][R6.64] ;  /* 0x0000000606067981 */ /* 0x000f22000c1e1b00 */
[C---:B-----5:R-:W-:Y:S01]  /*5ee0*/  LOP3.LUT R0, R33.reuse, 0xffff0000, RZ, 0xc0, !PT ;  /* 0xffff000021007812 */ /* 0x060fe200078ec0ff */
[----:B------:R-:W-:Y:S01]  /*5ef0*/  IMAD.U32 R3, R33, 0x10000, RZ ;  /* 0x0001000021037824 */ /* 0x000fe200078e00ff */
[----:B------:R-:W-:Y:S01]  /*5f00*/  SHF.L.U32 R9, R32, 0x10, RZ ;  /* 0x0000001020097819 */ /* 0x000fe200000006ff */
[----:B------:R-:W-:Y:S01]  /*5f10*/  IMAD.U32 R12, R35, 0x10000, RZ ;  /* 0x00010000230c7824 */ /* 0x000fe200078e00ff */
[----:B------:R-:W-:Y:S02]  /*5f20*/  SHF.L.U32 R13, R34, 0x10, RZ ;  /* 0x00000010220d7819 */ /* 0x000fe400000006ff */
[----:B------:R-:W-:-:S02]  /*5f30*/  LOP3.LUT R32, R32, 0xffff0000, RZ, 0xc0, !PT ;  /* 0xffff000020207812 */ /* 0x000fc400078ec0ff */
        /* <DEDUP_REMOVED lines=10> */
[----:B------:R-:W-:Y:S01]  /*5fe0*/  LOP3.LUT R16, R7, 0xffff0000, RZ, 0xc0, !PT ;  /* 0xffff000007107812 */ /* 0x000fe200078ec0ff */
[-C--:B------:R-:W-:Y:S01]  /*5ff0*/  FFMA.FTZ R14, R3, R17.reuse, -R14 ;  /* 0x00000011030e7223 */ /* 0x080fe2000001080e */
[----:B------:R-:W-:Y:S01]  /*6000*/  FFMA.FTZ R18, R0, R17, R18 ;  /* 0x0000001100127223 */ /* 0x000fe20000010012 */
[----:B------:R-:W-:Y:S01]  /*6010*/  SHF.L.U32 R7, R7, 0x10, RZ ;  /* 0x0000001007077819 */ /* 0x000fe200000006ff */
[----:B------:R-:W-:Y:S01]  /*6020*/  FMUL.FTZ R0, R32, R4 ;  /* 0x0000000420007220 */ /* 0x000fe20000410000 */
[----:B------:R-:W-:Y:S01]  /*6030*/  FMUL.FTZ R3, R34, R5 ;  /* 0x0000000522037220 */ /* 0x000fe20000410000 */
[----:B------:R-:W-:-:S02]  /*6040*/  IMAD.U32 R6, R6, 0x10000, RZ ;  /* 0x0001000006067824 */ /* 0x000fc400078e00ff */
[----:B------:R-:W-:Y:S01]  /*6050*/  FMUL.FTZ R4, R9, R4 ;  /* 0x0000000409047220 */ /* 0x000fe20000410000 */
        /* <DEDUP_REMOVED lines=10> */
[----:B------:R-:W-:Y:S01]  /*6100*/  F2FP.BF16.F32.PACK_AB R14, R18, R14 ;  /* 0x0000000e120e723e */ /* 0x000fe200000010ff */
[----:B------:R-:W-:Y:S01]  /*6110*/  IMAD.MOV.U32 R32, RZ, RZ, R0 ;  /* 0x000000ffff207224 */ /* 0x000fe200078e0000 */
[----:B------:R-:W-:Y:S01]  /*6120*/  F2FP.BF16.F32.PACK_AB R10, R15, R10 ;  /* 0x0000000a0f0a723e */ /* 0x000fe200000010ff */
[----:B------:R-:W-:Y:S01]  /*6130*/  IMAD.MOV.U32 R34, RZ, RZ, R3 ;  /* 0x000000ffff227224 */ /* 0x000fe200078e0003 */
[----:B------:R-:W-:Y:S02]  /*6140*/  MOV R33, R14 ;  /* 0x0000000e00217202 */ /* 0x000fe40000000f00 */
[----:B------:R-:W-:Y:S02]  /*6150*/  MOV R35, R10 ;  /* 0x0000000a00237202 */ /* 0x000fe40000000f00 */
.L_x_4156:
[----:B------:R-:W-:Y:S05]  /*6160*/  BSYNC B0 ;  /* 0x0000000000007941 */ /* 0x000fea0003800000 */
.L_x_4155:
[----:B-----5:R1:W-:Y:S01]  /*6170*/  STS.128 [R121+0x800], R32 ;  /* 0x0008002079007388 */ /* 0x0203e20000000c00 */
[----:B------:R-:W-:Y:S05]  /*6180*/  BRA `(.L_x_4154) ;  /* 0x0000000c00d87947 */ /* 0x000fea0003800000 */
.L_x_4149:
        /* <DEDUP_REMOVED lines=20> */
[----:B---34-:R-:W-:Y:S02]  /*62d0*/  @P0 SHF.R.S32.HI R6, RZ, 0x1, R44 ;  /* 0x00000001ff060819 */ /* 0x018fe4000001142c */
[----:B------:R-:W-:-:S03]  /*62e0*/  @P0 IADD3 R8, -R5, RZ, RZ ;  /* 0x000000ff05080210 */ /* 0x000fc60007ffe1ff */
[----:B------:R-:W-:Y:S01]  /*62f0*/  @P0 IMAD.MOV R4, RZ, RZ, -R6 ;  /* 0x000000ffff040224 */ /* 0x000fe200078e0a06 */
[----:B------:R-:W-:Y:S02]  /*6300*/  IADD3 R9, P1, R8, R0, RZ ;  /* 0x0000000008097210 */ /* 0x000fe40007f3e0ff */
[----:B------:R-:W-:Y:S01]  /*6310*/  @P0 SHF.R.S32.HI R12, RZ, 0x1, R44 ;  /* 0x00000001ff0c0819 */ /* 0x000fe2000001142c */
[----:B------:R-:W-:Y:S01]  /*6320*/  IMAD.WIDE R4, R4, 0x2, R10 ;  /* 0x0000000204047825 */ /* 0x000fe200078e020a */
[----:B------:R-:W-:Y:S02]  /*6330*/  LEA.HI.X.SX32 R8, R8, R22, 0x1, P1 ;  /* 0x0000001608087211 */ /* 0x000fe400008f0eff */
[C---:B--2---:R-:W-:Y:S01]  /*6340*/  LEA R10, P1, R9.reuse, UR8, 0x1 ;  /* 0x00000008090a7c11 */ /* 0x044fe2000f8208ff */
[----:B------:R-:W-:Y:S01]  /*6350*/  IMAD.MOV.U32 R13, RZ, RZ, RZ ;  /* 0x000000ffff0d7224 */ /* 0x000fe200078e00ff */
[----:B------:R-:W-:Y:S01]  /*6360*/  @P0 IADD3 R13, -R12, RZ, RZ ;  /* 0x000000ff0c0d0210 */ /* 0x000fe20007ffe1ff */
[----:B------:R-:W2:Y:S01]  /*6370*/  LDG.E.128 R4, desc[UR6][R4.64] ;  /* 0x0000000604047981 */ /* 0x000ea2000c1e1d00 */
[----:B------:R-:W-:Y:S01]  /*6380*/  LEA.HI.X R11, R9, UR9, R8, 0x1, P1 ;  /* 0x00000009090b7c11 */ /* 0x000fe200088f0c08 */
[----:B------:R-:W-:Y:S01]  /*6390*/  ULDC.64 UR8, c[0x0][0x358] ;  /* 0x0000d60000087ab9 */ /* 0x000fe20000000a00 */
[----:B------:R-:W-:-:S04]  /*63a0*/  IADD3 R12, P1, R13, R0, RZ ;  /* 0x000000000d0c7210 */ /* 0x000fc80007f3e0ff */
[----:B------:R-:W3:Y:S01]  /*63b0*/  LDG.E.128 R8, desc[UR6][R10.64] ;  /* 0x000000060a087981 */ /* 0x000ee2000c1e1d00 */
        /* <DEDUP_REMOVED lines=9> */
[----:B------:R-:W-:Y:S02]  /*6450*/  LOP3.LUT R17, R19, 0xffff0000, RZ, 0xc0, !PT ;  /* 0xffff000013117812 */ /* 0x000fe400078ec0ff */
[C---:B------:R-:W-:Y:S02]  /*6460*/  SHF.L.U32 R25, R18.reuse, 0x10, RZ ;  /* 0x0000001012197819 */ /* 0x040fe400000006ff */
        /* <DEDUP_REMOVED lines=57> */
.L_x_4160:
[----:B------:R-:W-:Y:S05]  /*6800*/  BSYNC B0 ;  /* 0x0000000000007941 */ /* 0x000fea0003800000 */
.L_x_4159:
[----:B-----5:R1:W-:Y:S04]  /*6810*/  STS.64 [R121], R16 ;  /* 0x0000001079007388 */ /* 0x0203e80000000a00 */
[----:B------:R1:W-:Y:S02]  /*6820*/  STS.64 [R121+0x8], R18 ;  /* 0x0000081279007388 */ /* 0x0003e40000000a00 */
.L_x_4158:
[----:B------:R-:W-:Y:S05]  /*6830*/  BSYNC B1 ;  /* 0x0000000000017941 */ /* 0x000fea0003800000 */
.L_x_4157:
        /* <DEDUP_REMOVED lines=21> */
[C---:B------:R-:W-:Y:S01]  /*6990*/  IADD3 R9, P1, R10.reuse, R0, RZ ;  /* 0x000000000a097210 */ /* 0x040fe20007f3e0ff */
[----:B------:R-:W-:Y:S01]  /*69a0*/  IMAD.WIDE R12, R41, 0x2, R32 ;  /* 0x00000002290c7825 */ /* 0x000fe200078e0220 */
[----:B------:R-:W-:Y:S02]  /*69b0*/  @P0 SHF.R.S32.HI R44, RZ, 0x1, R44 ;  /* 0x00000001ff2c0819 */ /* 0x000fe4000001142c */
[----:B------:R-:W-:Y:S02]  /*69c0*/  LEA.HI.X.SX32 R10, R10, R3, 0x1, P1 ;  /* 0x000000030a0a7211 */ /* 0x000fe400008f0eff */
[C---:B-1----:R-:W-:Y:S01]  /*69d0*/  LEA R16, P1, R9.reuse, UR8, 0x1 ;  /* 0x0000000809107c11 */ /* 0x042fe2000f8208ff */
[----:B------:R-:W2:Y:S03]  /*69e0*/  LDG.E.128 R12, desc[UR6][R12.64] ;  /* 0x000000060c0c7981 */ /* 0x000ea6000c1e1d00 */
        /* <DEDUP_REMOVED lines=9> */
[----:B------:R-:W3:Y:S01]  /*6a80*/  LDG.E.128 R20, desc[UR6][R20.64] ;  /* 0x0000000614147981 */ /* 0x000ee2000c1e1d00 */
        /* <DEDUP_REMOVED lines=15> */
[C---:B----4-:R-:W-:Y:S01]  /*6b80*/  SHF.L.U32 R14, R17.reuse, 0x10, RZ ;  /* 0x00000010110e7819 */ /* 0x050fe200000006ff */
[----:B---3--:R-:W-:Y:S01]  /*6b90*/  IMAD.U32 R32, R18, 0x10000, RZ ;  /* 0x0001000012207824 */ /* 0x008fe200078e00ff */
        /* <DEDUP_REMOVED lines=47> */
.L_x_4162:
[----:B------:R-:W-:Y:S05]  /*6e90*/  BSYNC B0 ;  /* 0x0000000000007941 */ /* 0x000fea0003800000 */
.L_x_4161:
[----:B-----5:R4:W-:Y:S01]  /*6ea0*/  STS.128 [R121+0x800], R4 ;  /* 0x0008000479007388 */ /* 0x0209e20000000c00 */
[----:B------:R-:W-:Y:S05]  /*6eb0*/  BRA `(.L_x_4154) ;  /* 0x00000000008c7947 */ /* 0x000fea0003800000 */
.L_x_4148:
        /* <DEDUP_REMOVED lines=20> */
.L_x_4164:
[----:B------:R-:W-:Y:S05]  /*7000*/  BSYNC B0 ;  /* 0x0000000000007941 */ /* 0x000fea0003800000 */
.L_x_4163:
        /* <DEDUP_REMOVED lines=14> */
.L_x_4154:
[----:B------:R-:W-:Y:S05]  /*70f0*/  BSYNC B2 ;  /* 0x0000000000027941 */ /* 0x000fea0003800000 */
.L_x_4147:
[----:B------:R-:W1:Y:S01]  /*7100*/  S2R R68, SR_TID.X ;  /* 0x0000000000447919 */ /* 0x000e620000002100 */
[----:B------:R-:W-:Y:S01]  /*7110*/  VIADD R120, R30, 0xffffffff ;  /* 0xffffffff1e787836 */ /* 0x000fe20000000000 */
[--C-:B---34-:R-:W-:Y:S01]  /*7120*/  SHF.R.S32.HI R6, RZ, 0x1, R36.reuse ;  /* 0x00000001ff067819 */ /* 0x118fe20000011424 */
[----:B------:R-:W-:Y:S01]  /*7130*/  ULDC.64 UR12, c[0x0][0x218] ;  /* 0x00008600000c7ab9 */ /* 0x000fe20000000a00 */
[----:B------:R-:W-:Y:S01]  /*7140*/  SHF.R.S32.HI R3, RZ, 0x1f, R36 ;  /* 0x0000001fff037819 */ /* 0x000fe20000011424 */
[----:B------:R-:W-:Y:S01]  /*7150*/  IMAD.SHL.U32 R0, R120, 0x80, RZ ;  /* 0x0000008078007824 */ /* 0x000fe200078e00ff */
[----:B------:R-:W-:Y:S01]  /*7160*/  LOP3.LUT R69, R36, 0x7fffffe, RZ, 0xc0, !PT ;  /* 0x07fffffe24457812 */ /* 0x000fe200078ec0ff */
[----:B------:R-:W-:Y:S01]  /*7170*/  BSSY B0, `(.L_x_4165) ;  /* 0x000003a000007945 */ /* 0x000fe20003800000 */
[----:B------:R-:W-:Y:S01]  /*7180*/  LEA.HI R3, R3, R6, RZ, 0x2 ;  /* 0x0000000603037211 */ /* 0x000fe200078f10ff */
[----:B------:R-:W-:Y:S01]  /*7190*/  IMAD.IADD R7, R31, 0x1, -R0 ;  /* 0x000000011f077824 */ /* 0x000fe200078e0a00 */
[----:B------:R-:W-:-:S02]  /*71a0*/  LEA R119, P4, R78, UR12, 0x1 ;  /* 0x0000000c4e777c11 */ /* 0x000fc4000f8808ff */
[----:B------:R-:W-:Y:S02]  /*71b0*/  LOP3.LUT R3, R3, 0xfffffffc, RZ, 0xc0, !PT ;  /* 0xfffffffc03037812 */ /* 0x000fe400078ec0ff */
[-C--:B------:R-:W-:Y:S02]  /*71c0*/  ISETP.GE.AND P0, PT, R82, R7.reuse, PT ;  /* 0x000000075200720c */ /* 0x080fe40003f06270 */
[-C--:B------:R-:W-:Y:S01]  /*71d0*/  ISETP.GE.AND P6, PT, R8, R7.reuse, PT ;  /* 0x000000070800720c */ /* 0x080fe20003fc6270 */
[----:B------:R-:W-:Y:S01]  /*71e0*/  IMAD.IADD R3, R6, 0x1, -R3 ;  /* 0x0000000106037824 */ /* 0x000fe200078e0a03 */
[-C--:B------:R-:W-:Y:S02]  /*71f0*/  ISETP.GE.AND P1, PT, R8, R7.reuse, PT ;  /* 0x000000070800720c */ /* 0x080fe40003f26270 */
[----:B------:R-:W-:Y:S01]  /*7200*/  ISETP.GE.AND P3, PT, R82, R7, PT ;  /* 0x000000075200720c */ /* 0x000fe20003f66270 */
[----:B--2---:R-:W-:Y:S01]  /*7210*/  IMAD.SHL.U32 R12, R3, 0x40, RZ ;  /* 0x00000040030c7824 */ /* 0x004fe200078e00ff */
[----:B------:R-:W-:-:S04]  /*7220*/  LEA.HI.X R118, R78, UR13, R81, 0x1, P4 ;  /* 0x0000000d4e767c11 */ /* 0x000fc8000a0f0c51 */
[----:B------:R-:W-:Y:S02]  /*7230*/  LOP3.LUT R12, R12, 0xc0, RZ, 0xc0, !PT ;  /* 0x000000c00c0c7812 */ /* 0x000fe400078ec0ff */
[----:B-1----:R-:W-:-:S04]  /*7240*/  SHF.R.S32.HI R73, RZ, 0x1f, R68 ;  /* 0x0000001fff497819 */ /* 0x002fc80000011444 */
[CC--:B------:R-:W-:Y:S02]  /*7250*/  LEA.HI R70, R73.reuse, R68.reuse, RZ, 0x4 ;  /* 0x0000004449467211 */ /* 0x0c0fe400078f20ff */
[----:B------:R-:W-:Y:S02]  /*7260*/  LEA.HI R5, R73, R68, RZ, 0x3 ;  /* 0x0000004449057211 */ /* 0x000fe400078f18ff */
[----:B------:R-:W-:Y:S02]  /*7270*/  SHF.R.S32.HI R9, RZ, 0x4, R70 ;  /* 0x00000004ff097819 */ /* 0x000fe40000011446 */
[----:B------:R-:W-:Y:S02]  /*7280*/  LOP3.LUT R70, R70, 0xfffffff0, RZ, 0xc0, !PT ;  /* 0xfffffff046467812 */ /* 0x000fe400078ec0ff */
[----:B-----5:R-:W-:Y:S02]  /*7290*/  LOP3.LUT R10, R5, 0xfffffff8, RZ, 0xc0, !PT ;  /* 0xfffffff8050a7812 */ /* 0x020fe400078ec0ff */
[----:B------:R-:W-:Y:S01]  /*72a0*/  SHF.R.S32.HI R11, RZ, 0x3, R5 ;  /* 0x00000003ff0b7819 */ /* 0x000fe20000011405 */
[C---:B------:R-:W-:Y:S01]  /*72b0*/  IMAD.IADD R70, R68.reuse, 0x1, -R70 ;  /* 0x0000000144467824 */ /* 0x040fe200078e0a46 */
[----:B------:R-:W-:Y:S01]  /*72c0*/  LEA.HI R4, R9, R9, RZ, 0x1 ;  /* 0x0000000909047211 */ /* 0x000fe200078f08ff */
[----:B------:R-:W-:Y:S01]  /*72d0*/  IMAD.IADD R10, R68, 0x1, -R10 ;  /* 0x00000001440a7824 */ /* 0x000fe200078e0a0a */
[----:B------:R-:W-:Y:S01]  /*72e0*/  LEA.HI R5, R5, R11, RZ, 0x1 ;  /* 0x0000000b05057211 */ /* 0x000fe200078f08ff */
[----:B------:R-:W-:Y:S01]  /*72f0*/  IMAD.IADD R69, R70, 0x1, -R69 ;  /* 0x0000000146457824 */ /* 0x000fe200078e0a45 */
[----:B------:R-:W-:-:S02]  /*7300*/  LOP3.LUT R4, R4, 0xfffffffe, RZ, 0xc0, !PT ;  /* 0xfffffffe04047812 */ /* 0x000fc400078ec0ff */
[----:B------:R-:W-:Y:S02]  /*7310*/  SHF.R.S32.HI R8, RZ, 0x1f, R70 ;  /* 0x0000001fff087819 */ /* 0x000fe40000011446 */
[----:B------:R-:W-:Y:S01]  /*7320*/  LEA.HI R6, R10, R10, RZ, 0x1 ;  /* 0x0000000a0a067211 */ /* 0x000fe200078f08ff */
[----:B------:R-:W-:Y:S01]  /*7330*/  IMAD.IADD R9, R9, 0x1, -R4 ;  /* 0x0000000109097824 */ /* 0x000fe200078e0a04 */
[----:B------:R-:W-:Y:S02]  /*7340*/  LOP3.LUT R5, R5, 0xfffffffe, RZ, 0xc0, !PT ;  /* 0xfffffffe05057812 */ /* 0x000fe400078ec0ff */
[----:B------:R-:W-:Y:S01]  /*7350*/  LEA.HI R70, R8, R70, RZ, 0x3 ;  /* 0x0000004608467211 */ /* 0x000fe200078f18ff */
[----:B------:R-:W-:Y:S01]  /*7360*/  VIADD R8, R82, 0x40 ;  /* 0x0000004052087836 */ /* 0x000fe20000000000 */
[----:B------:R-:W-:Y:S01]  /*7370*/  LOP3.LUT R4, R6, 0xfffffffe, RZ, 0xc0, !PT ;  /* 0xfffffffe06047812 */ /* 0x000fe200078ec0ff */
[----:B------:R-:W-:Y:S01]  /*7380*/  VIADD R82, R82, 0x60 ;  /* 0x0000006052527836 */ /* 0x000fe20000000000 */
[----:B------:R-:W-:Y:S01]  /*7390*/  SHF.R.S32.HI R6, RZ, 0x1, R6 ;  /* 0x00000001ff067819 */ /* 0x000fe20000011406 */
[----:B------:R-:W-:Y:S01]  /*73a0*/  IMAD.IADD R11, R11, 0x1, -R5 ;  /* 0x000000010b0b7824 */ /* 0x000fe200078e0a05 */
[----:B------:R-:W-:Y:S01]  /*73b0*/  LEA.HI R73, R73, R68, RZ, 0x5 ;  /* 0x0000004449497211 */ /* 0x000fe200078f28ff */
[----:B------:R-:W-:Y:S01]  /*73c0*/  IMAD.IADD R10, R10, 0x1, -R4 ;  /* 0x000000010a0a7824 */ /* 0x000fe200078e0a04 */
[-C--:B------:R-:W-:Y:S01]  /*73d0*/  ISETP.GE.AND P5, PT, R8, R7.reuse, PT ;  /* 0x000000070800720c */ /* 0x080fe20003fa6270 */
[----:B------:R-:W-:Y:S01]  /*73e0*/  IMAD.SHL.U32 R70, R70, 0x20, RZ ;  /* 0x0000002046467824 */ /* 0x000fe200078e00ff */
        /* <DEDUP_REMOVED lines=18> */
.L_x_4166:
[----:B------:R-:W-:Y:S05]  /*7510*/  BSYNC B0 ;  /* 0x0000000000007941 */ /* 0x000fea0003800000 */
.L_x_4165:
        /* <DEDUP_REMOVED lines=12> */
.L_x_4168:
[----:B------:R-:W-:Y:S05]  /*75e0*/  BSYNC B0 ;  /* 0x0000000000007941 */ /* 0x000fea0003800000 */
.L_x_4167:
        /* <DEDUP_REMOVED lines=13> */
.L_x_4170:
[----:B------:R-:W-:Y:S05]  /*76c0*/  BSYNC B0 ;  /* 0x0000000000007941 */ /* 0x000fea0003800000 */
.L_x_4169:
        /* <DEDUP_REMOVED lines=16> */
.L_x_4172:
[----:B------:R-:W-:Y:S05]  /*77d0*/  BSYNC B0 ;  /* 0x0000000000007941 */ /* 0x000fea0003800000 */
.L_x_4171:
[----:B------:R-:W0:Y:S01]  /*77e0*/  LDGDEPBAR ;  /* 0x00000000000079af */ /* 0x000e220000000000 */
[----:B------:R-:W-:Y:S01]  /*77f0*/  LOP3.LUT R13, R13, 0xc0, RZ, 0xc0, !PT ;  /* 0x000000c00d0d7812 */ /* 0x000fe200078ec0ff */
[----:B------:R-:W-:Y:S01]  /*7800*/  IMAD R10, R9, 0x8, R10 ;  /* 0x00000008090a7824 */ /* 0x000fe200078e020a */
[----:B------:R-:W-:Y:S01]  /*7810*/  LOP3.LUT R70, R70, 0xffffff00, RZ, 0xc0, !PT ;  /* 0xffffff0046467812 */ /* 0x000fe200078ec0ff */
[----:B------:R-:W-:Y:S01]  /*7820*/  ULDC.64 UR10, c[0x0][0x220] ;  /* 0x00008800000a7ab9 */ /* 0x000fe20000000a00 */
[----:B------:R-:W-:Y:S01]  /*7830*/  LOP3.LUT R11, R13, 0x8, R11, 0xf8, !PT ;  /* 0x000000080d0b7812 */ /* 0x000fe200078ef80b */
[----:B------:R-:W-:Y:S01]  /*7840*/  BSSY B0, `(.L_x_4173) ;  /* 0x0000022000007945 */ /* 0x000fe20003800000 */
[----:B------:R-:W-:Y:S01]  /*7850*/  LOP3.LUT R14, R12, 0x8, R14, 0xf8, !PT ;  /* 0x000000080c0e7812 */ /* 0x000fe200078ef80e */
[----:B--2-4-:R-:W-:Y:S01]  /*7860*/  IMAD R4, R72, 0x200, R70 ;  /* 0x0000020048047824 */ /* 0x014fe200078e0246 */
        /* <DEDUP_REMOVED lines=31> */
.L_x_4174:
[----:B------:R-:W-:Y:S05]  /*7a60*/  BSYNC B0 ;  /* 0x0000000000007941 */ /* 0x000fea0003800000 */
.L_x_4173:
        /* <DEDUP_REMOVED lines=13> */
.L_x_4176:
[----:B------:R-:W-:Y:S05]  /*7b40*/  BSYNC B0 ;  /* 0x0000000000007941 */ /* 0x000fea0003800000 */
.L_x_4175:
        /* <DEDUP_REMOVED lines=14> */
.L_x_4178:
[----:B------:R-:W-:Y:S05]  /*7c30*/  BSYNC B0 ;  /* 0x0000000000007941 */ /* 0x000fea0003800000 */
.L_x_4177:
        /* <DEDUP_REMOVED lines=17> */
.L_x_4180:
[----:B------:R-:W-:Y:S05]  /*7d50*/  BSYNC B0 ;  /* 0x0000000000007941 */ /* 0x000fea0003800000 */
.L_x_4179:
[----:B------:R-:W-:Y:S01]  /*7d60*/  LDSM.16.M88.4 R52, [R108] ;  /* 0x000000006c34783b */ /* 0x000fe20000000200 */
[----:B------:R-:W-:Y:S01]  /*7d70*/  LOP3.LUT P0, RZ, R6, 0x2, RZ, 0xc0, !PT ;  /* 0x0000000206ff7812 */ /* 0x000fe2000780c0ff */
[C---:B-1----:R-:W-:Y:S01]  /*7d80*/  VIADD R4, R106.reuse, 0x1000 ;  /* 0x000010006a047836 */ /* 0x042fe20000000000 */
[----:B------:R-:W-:Y:S01]  /*7d90*/  LOP3.LUT P1, RZ, R3, 0x2, RZ, 0xc0, !PT ;  /* 0x0000000203ff7812 */ /* 0x000fe2000782c0ff */
[----:B------:R-:W1:Y:S01]  /*7da0*/  LDSM.16.M88.4 R12, [R106+0x1000] ;  /* 0x001000006a0c783b */ /* 0x000e620000000200 */
[----:B------:R-:W-:Y:S01]  /*7db0*/  IMAD.MOV.U32 R3, RZ, RZ, 0x20 ;  /* 0x00000020ff037424 */ /* 0x000fe200078e00ff */
[----:B------:R-:W-:Y:S01]  /*7dc0*/  ULDC.64 UR14, c[0x0][0x398] ;  /* 0x0000e600000e7ab9 */ /* 0x000fe20000000a00 */
[----:B------:R-:W-:Y:S01]  /*7dd0*/  VIADD R105, R106, 0x1020 ;  /* 0x000010206a697836 */ /* 0x000fe20000000000 */
[----:B------:R-:W5:Y:S01]  /*7de0*/  LDSM.16.M88.4 R20, [R106+0x1400] ;  /* 0x001400006a14783b */ /* 0x000f620000000200 */
[----:B------:R-:W-:Y:S01]  /*7df0*/  IMAD R2, R2, 0x4, R72 ;  /* 0x0000000402027824 */ /* 0x000fe200078e0248 */
[----:B------:R-:W-:Y:S01]  /*7e00*/  SEL R3, R3, 0xffffffe0, !P1 ;  /* 0xffffffe003037807 */ /* 0x000fe20004800000 */
[----:B------:R-:W-:Y:S01]  /*7e10*/  IMAD.SHL.U32 R123, R68, 0x2, RZ ;  /* 0x00000002447b7824 */ /* 0x000fe200078e00ff */
[----:B------:R-:W-:Y:S01]  /*7e20*/  LDSM.16.M88.4 R56, [R106+0x1800] ;  /* 0x001800006a38783b */ /* 0x000fe20000000200 */
[----:B------:R-:W-:-:S02]  /*7e30*/  IMAD R69, R69, 0x20, R70 ;  /* 0x0000002045457824 */ /* 0x000fc400078e0246 */
[----:B------:R-:W-:Y:S01]  /*7e40*/  IMAD.IADD R107, R108, 0x1, R3 ;  /* 0x000000016c6b7824 */ /* 0x000fe200078e0203 */
[----:B------:R-:W-:Y:S01]  /*7e50*/  LDSM.16.M88.4 R44, [R106+0x1c00] ;  /* 0x001c00006a2c783b */ /* 0x000fe20000000200 */
[----:B------:R-:W-:Y:S01]  /*7e60*/  @P0 VIADD R105, R4, 0xffffffe0 ;  /* 0xffffffe004690836 */ /* 0x000fe20000000000 */
[----:B------:R-:W-:Y:S02]  /*7e70*/  LOP3.LUT R123, R123, 0x6, RZ, 0xc0, !PT ;  /* 0x000000067b7b7812 */ /* 0x000fe400078ec0ff */
[----:B------:R-:W-:Y:S01]  /*7e80*/  LDSM.16.M88.4 R8, [R107] ;  /* 0x000000006b08783b */ /* 0x000fe20000000200 */
[C---:B------:R-:W-:Y:S02]  /*7e90*/  VIADD R102, R105.reuse, 0x400 ;  /* 0x0000040069667836 */ /* 0x040fe40000000000 */
[C---:B------:R-:W-:Y:S01]  /*7ea0*/  VIADD R101, R105.reuse, 0x800 ;  /* 0x0000080069657836 */ /* 0x040fe20000000000 */
[----:B------:R-:W2:Y:S01]  /*7eb0*/  LDSM.16.M88.4 R24, [R105] ;  /* 0x000000006918783b */ /* 0x000ea20000000200 */
[----:B------:R-:W-:-:S02]  /*7ec0*/  VIADD R100, R105, 0xc00 ;  /* 0x00000c0069647836 */ /* 0x000fc40000000000 */
[C---:B------:R-:W-:Y:S01]  /*7ed0*/  VIADD R99, R105.reuse, 0x1000 ;  /* 0x0000100069637836 */ /* 0x040fe20000000000 */
[----:B------:R-:W3:Y:S01]  /*7ee0*/  LDSM.16.M88.4 R4, [R105+0x400] ;  /* 0x000400006904783b */ /* 0x000ee20000000200 */
[C---:B------:R-:W-:Y:S02]  /*7ef0*/  VIADD R98, R105.reuse, 0x1400 ;  /* 0x0000140069627836 */ /* 0x040fe40000000000 */
[C---:B------:R-:W-:Y:S01]  /*7f00*/  VIADD R97, R105.reuse, 0x1800 ;  /* 0x0000180069617836 */ /* 0x040fe20000000000 */
[----:B------:R-:W-:Y:S01]  /*7f10*/  LDSM.16.M88.4 R64, [R105+0xc00] ;  /* 0x000c00006940783b */ /* 0x000fe20000000200 */
[----:B------:R-:W-:-:S03]  /*7f20*/  VIADD R96, R105, 0x1c00 ;  /* 0x00001c0069607836 */ /* 0x000fc60000000000 */
[----:B------:R-:W4:Y:S04]  /*7f30*/  LDSM.16.M88.4 R36, [R106+0x2000] ;  /* 0x002000006a24783b */ /* 0x000f280000000200 */
[----:B------:R-:W-:Y:S01]  /*7f40*/  LDSM.16.M88.4 R60, [R106+0x2c00] ;  /* 0x002c00006a3c783b */ /* 0x000fe20000000200 */
[C---:B-1----:R-:W-:Y:S03]  /*7f50*/  HMMA.16816.F32.BF16 R16, R52.reuse, R12, RZ ;  /* 0x0000000c3410723c */ /* 0x042fe600000418ff */
[----:B------:R-:W1:Y:S04]  /*7f60*/  LDSM.16.M88.4 R48, [R105+0x1000] ;  /* 0x001000006930783b */ /* 0x000e680000000200 */
[----:B------:R-:W0:Y:S01]  /*7f70*/  LDGDEPBAR ;  /* 0x00000000000079af */ /* 0x000e220000000000 */
[C---:B-----5:R-:W-:Y:S06]  /*7f80*/  HMMA.16816.F32.BF16 R32, R52.reuse, R20, RZ ;  /* 0x000000143420723c */ /* 0x060fec00000418ff */
[C---:B------:R-:W-:Y:S06]  /*7f90*/  HMMA.16816.F32.BF16 R20, R52.reuse, R22, RZ ;  /* 0x000000163414723c */ /* 0x040fec00000418ff */
[----:B------:R-:W-:Y:S06]  /*7fa0*/  HMMA.16816.F32.BF16 R12, R52, R14, RZ ;  /* 0x0000000e340c723c */ /* 0x000fec00000418ff */
[C---:B--2---:R-:W-:Y:S06]  /*7fb0*/  HMMA.16816.F32.BF16 R16, R8.reuse, R24, R16 ;  /* 0x000000180810723c */ /* 0x044fec0000041810 */
[C---:B---3--:R-:W-:Y:S06]  /*7fc0*/  HMMA.16816.F32.BF16 R32, R8.reuse, R4, R32 ;  /* 0x000000040820723c */ /* 0x048fec0000041820 */
[----:B------:R-:W-:Y:S06]  /*7fd0*/  HMMA.16816.F32.BF16 R20, R8, R6, R20 ;  /* 0x000000060814723c */ /* 0x000fec0000041814 */
[C---:B------:R-:W-:Y:S06]  /*7fe0*/  HMMA.16816.F32.BF16 R4, R52.reuse, R56, RZ ;  /* 0x000000383404723c */ /* 0x040fec00000418ff */
        /* <DEDUP_REMOVED lines=10> */
[----:B------:R-:W-:Y:S01]  /*8090*/  HMMA.16816.F32.BF16 R12, R8, R26, R12 ;  /* 0x0000001a080c723c */ /* 0x000fe2000004180c */
[----:B------:R-:W2:Y:S01]  /*80a0*/  MUFU.TANH R74, R17 ;  /* 0x00000011004a7308 */ /* 0x000ea20000002400 */
[----:B------:R-:W-:Y:S01]  /*80b0*/  LDSM.16.M88.4 R24, [R106+0x2400] ;  /* 0x002400006a18783b */ /* 0x000fe20000000200 */
[----:B------:R-:W-:Y:S01]  /*80c0*/  FMUL.FTZ R20, R20, UR15 ;  /* 0x0000000f14147c20 */ /* 0x000fe20008410000 */
[----:B------:R-:W-:Y:S01]  /*80d0*/  FMUL.FTZ R21, R21, UR15 ;  /* 0x0000000f15157c20 */ /* 0x000fe20008410000 */
[----:B------:R-:W-:Y:S01]  /*80e0*/  FMUL.FTZ R22, R22, UR15 ;  /* 0x0000000f16167c20 */ /* 0x000fe20008410000 */
[----:B------:R-:W-:Y:S01]  /*80f0*/  FMUL.FTZ R23, R23, UR15 ;  /* 0x0000000f17177c20 */ /* 0x000fe20008410000 */
[C---:B----4-:R-:W-:Y:S02]  /*8100*/  HMMA.16816.F32.BF16 R40, R52.reuse, R36, RZ ;  /* 0x000000243428723c */ /* 0x050fe400000418ff */
[----:B------:R-:W-:Y:S04]  /*8110*/  MUFU.TANH R71, R18 ;  /* 0x0000001200477308 */ /* 0x000fe80000002400 */
[----:B------:R-:W-:Y:S04]  /*8120*/  HMMA.16816.F32.BF16 R36, R52, R38, RZ ;  /* 0x000000263424723c */ /* 0x000fe800000418ff */
[----:B------:R3:W4:Y:S07]  /*8130*/  MUFU.TANH R75, R19 ;  /* 0x00000013004b7308 */ /* 0x00072e0000002400 */
[----:B------:R-:W-:Y:S01]  /*8140*/  FMUL.FTZ R12, R12, UR15 ;  /* 0x0000000f0c0c7c20 */ /* 0x000fe20008410000 */
[----:B------:R-:W-:Y:S01]  /*8150*/  FMUL.FTZ R13, R13, UR15 ;  /* 0x0000000f0d0d7c20 */ /* 0x000fe20008410000 */
[----:B------:R-:W-:Y:S01]  /*8160*/  FMUL.FTZ R14, R14, UR15 ;  /* 0x0000000f0e0e7c20 */ /* 0x000fe20008410000 */
[----:B------:R-:W-:Y:S01]  /*8170*/  FMUL.FTZ R15, R15, UR15 ;  /* 0x0000000f0f0f7c20 */ /* 0x000fe20008410000 */
[----:B------:R-:W-:Y:S03]  /*8180*/  MUFU.TANH R76, R12 ;  /* 0x0000000c004c7308 */ /* 0x000fe60000002400 */
[C---:B-1----:R-:W-:Y:S01]  /*8190*/  HMMA.16816.F32.BF16 R40, R8.reuse, R48, R40 ;  /* 0x000000300828723c */ /* 0x042fe20000041828 */
[----:B---3--:R-:W1:Y:S04]  /*81a0*/  LDSM.16.M88.4 R16, [R105+0x800] ;  /* 0x000800006910783b */ /* 0x008e680000000200 */
[----:B------:R-:W3:Y:S01]  /*81b0*/  MUFU.TANH R77, R13 ;  /* 0x0000000d004d7308 */ /* 0x000ee20000002400 */
[----:B------:R-:W-:Y:S07]  /*81c0*/  HMMA.16816.F32.BF16 R36, R8, R50, R36 ;  /* 0x000000320824723c */ /* 0x000fee0000041824 */
[----:B------:R-:W-:Y:S08]  /*81d0*/  MUFU.TANH R82, R14 ;  /* 0x0000000e00527308 */ /* 0x000ff00000002400 */
[----:B------:R5:W3:Y:S03]  /*81e0*/  MUFU.TANH R83, R15 ;  /* 0x0000000f00537308 */ /* 0x000ae60000002400 */
[----:B------:R-:W-:Y:S01]  /*81f0*/  FMUL.FTZ R40, R40, UR15 ;  /* 0x0000000f28287c20 */ /* 0x000fe20008410000 */
[----:B------:R-:W-:-:S04]  /*8200*/  FMUL.FTZ R42, R42, UR15 ;  /* 0x0000000f2a2a7c20 */ /* 0x000fc80008410000 */
[----:B------:R-:W3:Y:S01]  /*8210*/  MUFU.TANH R90, R32 ;  /* 0x00000020005a7308 */ /* 0x000ee20000002400 */
[----:B------:R-:W-:Y:S01]  /*8220*/  FMUL.FTZ R39, R39, UR15 ;  /* 0x0000000f27277c20 */ /* 0x000fe20008410000 */
[----:B------:R-:W-:Y:S01]  /*8230*/  FMUL.FTZ R38, R38, UR15 ;  /* 0x0000000f26267c20 */ /* 0x000fe20008410000 */
[----:B------:R-:W-:Y:S01]  /*8240*/  FMUL.FTZ R36, R36, UR15 ;  /* 0x0000000f24247c20 */ /* 0x000fe20008410000 */
[----:B------:R-:W-:-:S04]  /*8250*/  FMUL.FTZ R37, R37, UR15 ;  /* 0x0000000f25257c20 */ /* 0x000fc80008410000 */
[----:B------:R-:W-:Y:S01]  /*8260*/  MUFU.TANH R91, R33 ;  /* 0x00000021005b7308 */ /* 0x000fe20000002400 */
[----:B-----5:R-:W-:Y:S06]  /*8270*/  HMMA.16816.F32.BF16 R12, R52, R44, RZ ;  /* 0x0000002c340c723c */ /* 0x020fec00000418ff */
[C---:B-1----:R-:W-:Y:S01]  /*8280*/  HMMA.16816.F32.BF16 R4, R8.reuse, R16, R4 ;  /* 0x000000100804723c */ /* 0x042fe20000041804 */
[----:B------:R-:W1:Y:S05]  /*8290*/  MUFU.TANH R92, R34 ;  /* 0x00000022005c7308 */ /* 0x000e6a0000002400 */
[----:B------:R-:W-:Y:S01]  /*82a0*/  HMMA.16816.F32.BF16 R56, R8, R18, R56 ;  /* 0x000000120838723c */ /* 0x000fe20000041838 */
[----:B------:R-:W5:Y:S02]  /*82b0*/  LDSM.16.M88.4 R16, [R106+0x2800] ;  /* 0x002800006a10783b */ /* 0x000f640000000200 */
[----:B------:R2:W1:Y:S03]  /*82c0*/  MUFU.TANH R93, R35 ;  /* 0x00000023005d7308 */ /* 0x0004660000002400 */
[----:B------:R-:W-:Y:S05]  /*82d0*/  HMMA.16816.F32.BF16 R44, R52, R46, RZ ;  /* 0x0000002e342c723c */ /* 0x000fea00000418ff */
[----:B------:R-:W1:Y:S01]  /*82e0*/  MUFU.TANH R94, R20 ;  /* 0x00000014005e7308 */ /* 0x000e620000002400 */
[----:B------:R-:W-:Y:S06]  /*82f0*/  HMMA.16816.F32.BF16 R12, R8, R64, R12 ;  /* 0x00000040080c723c */ /* 0x000fec000004180c */
[----:B------:R-:W-:Y:S01]  /*8300*/  FMUL.FTZ R4, R4, UR15 ;  /* 0x0000000f04047c20 */ /* 0x000fe20008410000 */
[----:B------:R-:W-:Y:S01]  /*8310*/  FMUL.FTZ R5, R5, UR15 ;  /* 0x0000000f05057c20 */ /* 0x000fe20008410000 */
[----:B------:R-:W-:Y:S01]  /*8320*/  FMUL.FTZ R6, R6, UR15 ;  /* 0x0000000f06067c20 */ /* 0x000fe20008410000 */
[----:B------:R-:W-:Y:S01]  /*8330*/  FMUL.FTZ R7, R7, UR15 ;  /* 0x0000000f07077c20 */ /* 0x000fe20008410000 */
[----:B------:R-:W-:Y:S01]  /*8340*/  MUFU.TANH R64, R21 ;  /* 0x0000001500407308 */ /* 0x000fe20000002400 */
[----:B--2---:R-:W-:Y:S01]  /*8350*/  HMMA.16816.F32.BF16 R32, R52, R24, RZ ;  /* 0x000000183420723c */ /* 0x004fe200000418ff */
[----:B------:R-:W-:Y:S01]  /*8360*/  FMUL.FTZ R56, R56, UR15 ;  /* 0x0000000f38387c20 */ /* 0x000fe20008410000 */
[----:B------:R-:W-:Y:S01]  /*8370*/  FMUL.FTZ R58, R58, UR15 ;  /* 0x0000000f3a3a7c20 */ /* 0x000fe20008410000 */
[----:B------:R-:W-:-:S03]  /*8380*/  FMUL.FTZ R59, R59, UR15 ;  /* 0x0000000f3b3b7c20 */ /* 0x000fc60008410000 */
[----:B------:R-:W-:Y:S01]  /*8390*/  HMMA.16816.F32.BF16 R24, R52, R26, RZ ;  /* 0x0000001a3418723c */ /* 0x000fe200000418ff */
[----:B------:R-:W2:Y:S05]  /*83a0*/  MUFU.TANH R65, R22 ;  /* 0x0000001600417308 */ /* 0x000eaa0000002400 */
[----:B------:R-:W-:Y:S01]  /*83b0*/  HMMA.16816.F32.BF16 R44, R8, R66, R44 ;  /* 0x00000042082c723c */ /* 0x000fe2000004182c */
[----:B------:R-:W-:Y:S01]  /*83c0*/  FMUL.FTZ R12, R12, UR15 ;  /* 0x0000000f0c0c7c20 */ /* 0x000fe20008410000 */
[----:B------:R-:W-:Y:S01]  /*83d0*/  FMUL.FTZ R13, R13, UR15 ;  /* 0x0000000f0d0d7c20 */ /* 0x000fe20008410000 */
[----:B------:R5:W2:Y:S01]  /*83e0*/  MUFU.TANH R95, R23 ;  /* 0x00000017005f7308 */ /* 0x000aa20000002400 */
[----:B------:R-:W-:Y:S01]  /*83f0*/  FMUL.FTZ R14, R14, UR15 ;  /* 0x0000000f0e0e7c20 */ /* 0x000fe20008410000 */
[----:B------:R-:W-:-:S06]  /*8400*/  FMUL.FTZ R15, R15, UR15 ;  /* 0x0000000f0f0f7c20 */ /* 0x000fcc0008410000 */
[----:B------:R-:W2:Y:S08]  /*8410*/  MUFU.TANH R131, R4 ;  /* 0x0000000400837308 */ /* 0x000eb00000002400 */
[----:B------:R-:W-:Y:S01]  /*8420*/  MUFU.TANH R136, R5 ;  /* 0x0000000500887308 */ /* 0x000fe20000002400 */
[C---:B-----5:R-:W-:Y:S04]  /*8430*/  HMMA.16816.F32.BF16 R20, R52.reuse, R16, RZ ;  /* 0x000000103414723c */ /* 0x060fe800000418ff */
[----:B------:R-:W-:Y:S01]  /*8440*/  FMUL.FTZ R44, R44, UR15 ;  /* 0x0000000f2c2c7c20 */ /* 0x000fe20008410000 */
[----:B------:R-:W-:Y:S01]  /*8450*/  FMUL.FTZ R45, R45, UR15 ;  /* 0x0000000f2d2d7c20 */ /* 0x000fe20008410000 */
[----:B------:R-:W-:Y:S01]  /*8460*/  HMMA.16816.F32.BF16 R16, R52, R18, RZ ;  /* 0x000000123410723c */ /* 0x000fe200000418ff */
[----:B------:R-:W5:Y:S01]  /*8470*/  MUFU.TANH R134, R6 ;  /* 0x0000000600867308 */ /* 0x000f620000002400 */
[----:B------:R-:W-:Y:S01]  /*8480*/  FMUL.FTZ R46, R46, UR15 ;  /* 0x0000000f2e2e7c20 */ /* 0x000fe20008410000 */
[----:B------:R-:W-:-:S06]  /*8490*/  FMUL.FTZ R51, R47, UR15 ;  /* 0x0000000f2f337c20 */ /* 0x000fcc0008410000 */
[----:B------:R4:W5:Y:S08]  /*84a0*/  MUFU.TANH R133, R7 ;  /* 0x0000000700857308 */ /* 0x0009700000002400 */
[----:B------:R3:W5:Y:S08]  /*84b0*/  MUFU.TANH R135, R56 ;  /* 0x0000003800877308 */ /* 0x0007700000002400 */
[----:B------:R-:W5:Y:S01]  /*84c0*/  MUFU.TANH R66, R58 ;  /* 0x0000003a00427308 */ /* 0x000f620000002400 */
[C---:B----4-:R-:W-:Y:S06]  /*84d0*/  HMMA.16816.F32.BF16 R4, R52.reuse, R60, RZ ;  /* 0x0000003c3404723c */ /* 0x050fec00000418ff */
[----:B------:R-:W-:Y:S01]  /*84e0*/  HMMA.16816.F32.BF16 R52, R52, R62, RZ ;  /* 0x0000003e3434723c */ /* 0x000fe200000418ff */
[----:B------:R-:W4:Y:S01]  /*84f0*/  LDSM.16.M88.4 R60, [R105+0x1400] ;  /* 0x00140000693c783b */ /* 0x000f220000000200 */
[----:B---3--:R-:W-:Y:S01]  /*8500*/  FMUL.FTZ R56, R57, UR15 ;  /* 0x0000000f39387c20 */ /* 0x008fe20008410000 */
[----:B------:R-:W-:Y:S08]  /*8510*/  MUFU.TANH R132, R59 ;  /* 0x0000003b00847308 */ /* 0x000ff00000002400 */
[----:B------:R-:W3:Y:S08]  /*8520*/  MUFU.TANH R130, R12 ;  /* 0x0000000c00827308 */ /* 0x000ef00000002400 */
[----:B------:R-:W-:Y:S08]  /*8530*/  MUFU.TANH R57, R13 ;  /* 0x0000000d00397308 */ /* 0x000ff00000002400 */
[----:B------:R-:W3:Y:S08]  /*8540*/  MUFU.TANH R59, R14 ;  /* 0x0000000e003b7308 */ /* 0x000ef00000002400 */
[----:B------:R1:W-:Y:S01]  /*8550*/  MUFU.TANH R58, R15 ;  /* 0x0000000f003a7308 */ /* 0x0003e20000002400 */
[C---:B----4-:R-:W-:Y:S07]  /*8560*/  HMMA.16816.F32.BF16 R32, R8.reuse, R60, R32 ;  /* 0x0000003c0820723c */ /* 0x050fee0000041820 */
[----:B------:R-:W-:Y:S01]  /*8570*/  MUFU.TANH R48, R44 ;  /* 0x0000002c00307308 */ /* 0x000fe20000002400 */
[----:B------:R-:W-:Y:S01]  /*8580*/  HMMA.16816.F32.BF16 R24, R8, R62, R24 ;  /* 0x0000003e0818723c */ /* 0x000fe20000041818 */
[----:B------:R-:W-:-:S06]  /*8590*/  LOP3.LUT R60, R73, 0xffffffe0, RZ, 0xc0, !PT ;  /* 0xffffffe0493c7812 */ /* 0x000fcc00078ec0ff */
[----:B------:R-:W-:Y:S01]  /*85a0*/  MUFU.TANH R49, R45 ;  /* 0x0000002d00317308 */ /* 0x000fe20000002400 */
[----:B-1----:R-:W1:Y:S01]  /*85b0*/  LDSM.16.M88.4 R12, [R105+0x1800] ;  /* 0x00180000690c783b */ /* 0x002e620000000200 */
[----:B------:R-:W-:-:S06]  /*85c0*/  IMAD.IADD R60, R68, 0x1, -R60 ;  /* 0x00000001443c7824 */ /* 0x000fcc00078e0a3c */
[----:B------:R4:W-:Y:S01]  /*85d0*/  MUFU.TANH R61, R46 ;  /* 0x0000002e003d7308 */ /* 0x0009e20000002400 */
[----:B------:R-:W-:Y:S01]  /*85e0*/  FMUL.FTZ R33, R33, UR15 ;  /* 0x0000000f21217c20 */ /* 0x000fe20008410000 */
[----:B------:R-:W-:-:S06]  /*85f0*/  FMUL.FTZ R32, R32, UR15 ;  /* 0x0000000f20207c20 */ /* 0x000fcc0008410000 */
[----:B------:R2:W-:Y:S01]  /*8600*/  MUFU.TANH R50, R40 ;  /* 0x0000002800327308 */ /* 0x0005e20000002400 */
[----:B------:R-:W-:Y:S01]  /*8610*/  FMUL.FTZ R26, R26, UR15 ;  /* 0x0000000f1a1a7c20 */ /* 0x000fe20008410000 */
[----:B------:R-:W-:-:S06]  /*8620*/  FMUL.FTZ R24, R24, UR15 ;  /* 0x0000000f18187c20 */ /* 0x000fcc0008410000 */
[----:B------:R-:W3:Y:S01]  /*8630*/  MUFU.TANH R56, R56 ;  /* 0x0000003800387308 */ /* 0x000ee20000002400 */
[----:B----4-:R-:W4:Y:S01]  /*8640*/  LDSM.16.M88.4 R44, [R105+0x1c00] ;  /* 0x001c0000692c783b */ /* 0x010f220000000200 */
[----:B------:R-:W-:-:S06]  /*8650*/  DEPBAR.LE SB0, 0x0 ;  /* 0x000080000000791a */ /* 0x000fcc0000000000 */
[----:B------:R-:W3:Y:S01]  /*8660*/  MUFU.TANH R42, R42 ;  /* 0x0000002a002a7308 */ /* 0x000ee20000002400 */
[----:B--2---:R-:W-:Y:S01]  /*8670*/  FMUL.FTZ R40, R41, UR15 ;  /* 0x0000000f29287c20 */ /* 0x004fe20008410000 */
[----:B------:R-:W-:Y:S01]  /*8680*/  FMUL.FTZ R41, R43, UR15 ;  /* 0x0000000f2b297c20 */ /* 0x000fe20008410000 */
[----:B------:R-:W-:-:S04]  /*8690*/  SHF.R.S32.HI R43, RZ, 0x1f, R60 ;  /* 0x0000001fff2b7819 */ /* 0x000fc8000001143c */
[----:B------:R-:W-:Y:S01]  /*86a0*/  LEA.HI R43, R43, R60, RZ, 0x2 ;  /* 0x0000003c2b2b7211 */ /* 0x000fe200078f10ff */
[----:B------:R-:W2:Y:S01]  /*86b0*/  MUFU.TANH R51, R51 ;  /* 0x0000003300337308 */ /* 0x000ea20000002400 */
[----:B-1----:R-:W-:Y:S02]  /*86c0*/  HMMA.16816.F32.BF16 R20, R8, R12, R20 ;  /* 0x0000000c0814723c */ /* 0x002fe40000041814 */
[----:B------:R-:W-:-:S04]  /*86d0*/  SHF.R.S32.HI R122, RZ, 0x2, R43 ;  /* 0x00000002ff7a7819 */ /* 0x000fc8000001142b */
[----:B------:R-:W-:Y:S01]  /*86e0*/  HMMA.16816.F32.BF16 R16, R8, R14, R16 ;  /* 0x0000000e0810723c */ /* 0x000fe20000041810 */
[----:B------:R-:W-:Y:S01]  /*86f0*/  IMAD.U32 R2, R2, 0x10, R122 ;  /* 0x0000001002027824 */ /* 0x000fe200078e007a */
[----:B------:R-:W1:Y:S04]  /*8700*/  MUFU.TANH R36, R36 ;  /* 0x0000002400247308 */ /* 0x000e680000002400 */
[----:B------:R-:W-:Y:S01]  /*8710*/  IADD3 R129, -R114, 0x1, R2 ;  /* 0x0000000172817810 */ /* 0x000fe20007ffe102 */
[----:B------:R-:W-:-:S03]  /*8720*/  IMAD.IADD R2, R0, 0x1, R123 ;  /* 0x0000000100027824 */ /* 0x000fc600078e027b */
[--C-:B------:R-:W-:Y:S01]  /*8730*/  IADD3 R129, R129, UR14, R31.reuse ;  /* 0x0000000e81817c10 */ /* 0x100fe2000fffe01f */
[----:B------:R-:W-:Y:S03]  /*8740*/  MUFU.TANH R37, R37 ;  /* 0x0000002500257308 */ /* 0x000fe60000002400 */
[C---:B------:R-:W-:Y:S02]  /*8750*/  VIMNMX R124, R129.reuse, R31, PT ;  /* 0x0000001f817c7248 */ /* 0x040fe40003fe0100 */
[----:B------:R-:W-:Y:S01]  /*8760*/  VIADDMNMX R129, R129, 0x8, R31, PT ;  /* 0x0000000881817846 */ /* 0x000fe2000380011f */
[----:B------:R-:W-:Y:S01]  /*8770*/  FMUL.FTZ R31, R34, UR15 ;  /* 0x0000000f221f7c20 */ /* 0x000fe20008410000 */
[C---:B----4-:R-:W-:Y:S01]  /*8780*/  HMMA.16816.F32.BF16 R12, R8.reuse, R44, R4 ;  /* 0x0000002c080c723c */ /* 0x050fe20000041804 */
[----:B------:R-:W-:Y:S01]  /*8790*/  VIADD R34, R2, 0x28 ;  /* 0x0000002802227836 */ /* 0x000fe20000000000 */
[----:B------:R-:W-:Y:S01]  /*87a0*/  MUFU.TANH R45, R39 ;  /* 0x00000027002d7308 */ /* 0x000fe20000002400 */
[----:B------:R-:W-:Y:S01]  /*87b0*/  FMUL.FTZ R22, R22, UR15 ;  /* 0x0000000f16167c20 */ /* 0x000fe20008410000 */
[----:B------:R-:W-:Y:S01]  /*87c0*/  FMUL.FTZ R20, R20, UR15 ;  /* 0x0000000f14147c20 */ /* 0x000fe20008410000 */
[----:B------:R-:W-:Y:S01]  /*87d0*/  FMUL.FTZ R21, R21, UR15 ;  /* 0x0000000f15157c20 */ /* 0x000fe20008410000 */
[----:B------:R-:W-:Y:S01]  /*87e0*/  HMMA.16816.F32.BF16 R52, R8, R46, R52 ;  /* 0x0000002e0834723c */ /* 0x000fe20000041834 */
[----:B------:R-:W-:-:S02]  /*87f0*/  VIADD R5, R2, 0x1 ;  /* 0x0000000102057836 */ /* 0x000fc40000000000 */
[----:B------:R-:W-:Y:S01]  /*8800*/  FMUL.FTZ R18, R18, UR15 ;  /* 0x0000000f12127c20 */ /* 0x000fe20008410000 */
[C---:B------:R-:W-:Y:S01]  /*8810*/  VIADD R6, R2.reuse, 0x8 ;  /* 0x0000000802067836 */ /* 0x040fe20000000000 */
[----:B------:R4:W1:Y:S01]  /*8820*/  MUFU.TANH R11, R38 ;  /* 0x00000026000b7308 */ /* 0x0008620000002400 */
[C---:B------:R-:W-:Y:S01]  /*8830*/  VIADD R7, R2.reuse, 0x19 ;  /* 0x0000001902077836 */ /* 0x040fe20000000000 */
[CC--:B------:R-:W-:Y:S01]  /*8840*/  ISETP.GE.AND P6, PT, R5.reuse, R124.reuse, PT ;  /* 0x0000007c0500720c */ /* 0x0c0fe20003fc6270 */
[C---:B------:R-:W-:Y:S01]  /*8850*/  VIADD R10, R2.reuse, 0x21 ;  /* 0x00000021020a7836 */ /* 0x040fe20000000000 */
[-C--:B------:R-:W-:Y:S01]  /*8860*/  ISETP.GE.AND P4, PT, R5, R129.reuse, PT ;  /* 0x000000810500720c */ /* 0x080fe20003f86270 */
[----:B------:R-:W-:Y:S01]  /*8870*/  VIADD R5, R2, 0x9 ;  /* 0x0000000902057836 */ /* 0x000fe20000000000 */
[----:B------:R-:W-:Y:S01]  /*8880*/  FSEL R74, R74, -INF , !P6 ;  /* 0xff8000004a4a7808 */ /* 0x000fe20007000000 */
[----:B------:R-:W-:Y:S01]  /*8890*/  IMAD.IADD R4, R28, 0x1, R69 ;  /* 0x000000011c047824 */ /* 0x000fe200078e0245 */
[----:B------:R-:W-:Y:S01]  /*88a0*/  FSEL R75, R75, -INF , !P4 ;  /* 0xff8000004b4b7808 */ /* 0x000fe20006000000 */
[----:B------:R-:W-:Y:S01]  /*88b0*/  FMUL.FTZ R28, R35, UR15 ;  /* 0x0000000f231c7c20 */ /* 0x000fe20008410000 */
[-C--:B------:R-:W-:Y:S01]  /*88c0*/  ISETP.GE.AND P1, PT, R5, R124.reuse, PT ;  /* 0x0000007c0500720c */ /* 0x080fe20003f26270 */
[----:B------:R-:W-:Y:S01]  /*88d0*/  FMUL.FTZ R35, R25, UR15 ;  /* 0x0000000f19237c20 */ /* 0x000fe20008410000 */
[-C--:B------:R-:W-:Y:S01]  /*88e0*/  ISETP.GE.AND P3, PT, R5, R129.reuse, PT ;  /* 0x000000810500720c */ /* 0x080fe20003f66270 */
[----:B------:R-:W-:Y:S01]  /*88f0*/  VIADD R5, R2, 0x10 ;  /* 0x0000001002057836 */ /* 0x000fe20000000000 */
[-C--:B------:R-:W-:Y:S01]  /*8900*/  ISETP.GE.AND P5, PT, R6, R124.reuse, PT ;  /* 0x0000007c0600720c */ /* 0x080fe20003fa6270 */
[----:B------:R-:W-:Y:S01]  /*8910*/  VIADD R25, R2, 0x29 ;  /* 0x0000002902197836 */ /* 0x000fe20000000000 */
[-C--:B------:R-:W-:Y:S01]  /*8920*/  ISETP.GE.AND P0, PT, R6, R129.reuse, PT ;  /* 0x000000810600720c */ /* 0x080fe20003f06270 */
[C---:B------:R-:W-:Y:S01]  /*8930*/  VIADD R6, R2.reuse, 0x11 ;  /* 0x0000001102067836 */ /* 0x040fe20000000000 */
[CC--:B------:R-:W-:Y:S01]  /*8940*/  ISETP.GE.AND P6, PT, R5.reuse, R124.reuse, PT ;  /* 0x0000007c0500720c */ /* 0x0c0fe20003fc6270 */
[C---:B----4-:R-:W-:Y:S01]  /*8950*/  VIADD R38, R2.reuse, 0x30 ;  /* 0x0000003002267836 */ /* 0x050fe20000000000 */
[-C--:B------:R-:W-:Y:S01]  /*8960*/  ISETP.GE.AND P4, PT, R5, R129.reuse, PT ;  /* 0x000000810500720c */ /* 0x080fe20003f86270 */
[----:B------:R-:W-:Y:S01]  /*8970*/  VIADD R5, R2, 0x18 ;  /* 0x0000001802057836 */ /* 0x000fe20000000000 */
[----:B------:R-:W-:Y:S01]  /*8980*/  FSEL R77, R77, -INF , !P1 ;  /* 0xff8000004d4d7808 */ /* 0x000fe20004800000 */
[----:B------:R-:W4:Y:S01]  /*8990*/  MUFU.TANH R40, R40 ;  /* 0x0000002800287308 */ /* 0x000f220000002400 */
[----:B------:R-:W-:Y:S01]  /*89a0*/  FSEL R83, R83, -INF , !P3 ;  /* 0xff80000053537808 */ /* 0x000fe20005800000 */
[----:B------:R-:W-:Y:S01]  /*89b0*/  FMUL.FTZ R23, R23, UR15 ;  /* 0x0000000f17177c20 */ /* 0x000fe20008410000 */
[----:B------:R-:W-:Y:S01]  /*89c0*/  FSEL R76, R76, -INF , !P5 ;  /* 0xff8000004c4c7808 */ /* 0x000fe20006800000 */
[----:B------:R-:W-:Y:S01]  /*89d0*/  FMUL.FTZ R16, R16, UR15 ;  /* 0x0000000f10107c20 */ /* 0x000fe20008410000 */
[----:B------:R-:W-:Y:S01]  /*89e0*/  FSEL R82, R82, -INF , !P0 ;  /* 0xff80000052527808 */ /* 0x000fe20004000000 */
[----:B------:R-:W-:Y:S01]  /*89f0*/  FMUL.FTZ R14, R14, UR15 ;  /* 0x0000000f0e0e7c20 */ /* 0x000fe20008410000 */
[CC--:B------:R-:W-:Y:S01]  /*8a00*/  ISETP.GE.AND P1, PT, R5.reuse, R124.reuse, PT ;  /* 0x0000007c0500720c */ /* 0x0c0fe20003f26270 */
[----:B------:R-:W4:Y:S01]  /*8a10*/  MUFU.TANH R41, R41 ;  /* 0x0000002900297308 */ /* 0x000f220000002400 */
[-C--:B------:R-:W-:Y:S01]  /*8a20*/  ISETP.GE.AND P3, PT, R5, R129.reuse, PT ;  /* 0x000000810500720c */ /* 0x080fe20003f66270 */
[----:B------:R-:W-:Y:S01]  /*8a30*/  VIADD R5, R2, 0x20 ;  /* 0x0000002002057836 */ /* 0x000fe20000000000 */
[C---:B------:R-:W-:Y:S01]  /*8a40*/  ISETP.GE.AND P5, PT, R6.reuse, R124, PT ;  /* 0x0000007c0600720c */ /* 0x040fe20003fa6270 */
[----:B------:R-:W-:Y:S01]  /*8a50*/  FMUL.FTZ R53, R53, UR15 ;  /* 0x0000000f35357c20 */ /* 0x000fe20008410000 */
[----:B------:R-:W-:Y:S01]  /*8a60*/  ISETP.GE.AND P0, PT, R6, R129, PT ;  /* 0x000000810600720c */ /* 0x000fe20003f06270 */
[----:B------:R-:W-:Y:S01]  /*8a70*/  FMUL.FTZ R55, R55, UR15 ;  /* 0x0000000f37377c20 */ /* 0x000fe20008410000 */
[----:B------:R-:W-:Y:S01]  /*8a80*/  FSEL R90, R90, -INF , !P6 ;  /* 0xff8000005a5a7808 */ /* 0x000fe20007000000 */
[----:B------:R-:W4:Y:S01]  /*8a90*/  MUFU.TANH R33, R33 ;  /* 0x0000002100217308 */ /* 0x000f220000002400 */
[----:B------:R-:W-:-:S02]  /*8aa0*/  FSEL R6, R92, -INF , !P4 ;  /* 0xff8000005c067808 */ /* 0x000fc40006000000 */
[CC--:B------:R-:W-:Y:S02]  /*8ab0*/  ISETP.GE.AND P6, PT, R7.reuse, R124.reuse, PT ;  /* 0x0000007c0700720c */ /* 0x0c0fe40003fc6270 */
[-C--:B------:R-:W-:Y:S02]  /*8ac0*/  ISETP.GE.AND P4, PT, R7, R129.reuse, PT ;  /* 0x000000810700720c */ /* 0x080fe40003f86270 */
[----:B------:R-:W-:Y:S01]  /*8ad0*/  FSEL R8, R91, -INF , !P5 ;  /* 0xff8000005b087808 */ /* 0x000fe20006800000 */
[----:B------:R-:W4:Y:S01]  /*8ae0*/  MUFU.TANH R28, R28 ;  /* 0x0000001c001c7308 */ /* 0x000f220000002400 */
[----:B------:R-:W-:Y:S02]  /*8af0*/  FSEL R7, R93, -INF , !P0 ;  /* 0xff8000005d077808 */ /* 0x000fe40004000000 */
[C---:B------:R-:W-:Y:S02]  /*8b00*/  ISETP.GE.AND P5, PT, R5.reuse, R124, PT ;  /* 0x0000007c0500720c */ /* 0x040fe40003fa6270 */
[----:B------:R-:W-:-:S02]  /*8b10*/  ISETP.GE.AND P0, PT, R5, R129, PT ;  /* 0x000000810500720c */ /* 0x000fc40003f06270 */
[----:B------:R-:W-:Y:S01]  /*8b20*/  FSEL R9, R94, -INF , !P1 ;  /* 0xff8000005e097808 */ /* 0x000fe20004800000 */
[----:B------:R-:W4:Y:S01]  /*8b30*/  MUFU.TANH R32, R32 ;  /* 0x0000002000207308 */ /* 0x000f220000002400 */
[----:B------:R-:W-:Y:S02]  /*8b40*/  FSEL R5, R65, -INF , !P3 ;  /* 0xff80000041057808 */ /* 0x000fe40005800000 */
[C---:B------:R-:W-:Y:S02]  /*8b50*/  ISETP.GE.AND P1, PT, R10.reuse, R124, PT ;  /* 0x0000007c0a00720c */ /* 0x040fe40003f26270 */
[----:B------:R-:W-:Y:S02]  /*8b60*/  ISETP.GE.AND P3, PT, R10, R129, PT ;  /* 0x000000810a00720c */ /* 0x000fe40003f66270 */
[----:B------:R-:W-:Y:S01]  /*8b70*/  FSEL R10, R64, -INF , !P6 ;  /* 0xff800000400a7808 */ /* 0x000fe20007000000 */
[----:B------:R-:W4:Y:S01]  /*8b80*/  MUFU.TANH R31, R31 ;  /* 0x0000001f001f7308 */ /* 0x000f220000002400 */
[----:B------:R-:W-:-:S02]  /*8b90*/  FSEL R39, R95, -INF , !P4 ;  /* 0xff8000005f277808 */ /* 0x000fc40006000000 */
[CC--:B------:R-:W-:Y:S02]  /*8ba0*/  ISETP.GE.AND P6, PT, R34.reuse, R124.reuse, PT ;  /* 0x0000007c2200720c */ /* 0x0c0fe40003fc6270 */
[-C--:B------:R-:W-:Y:S02]  /*8bb0*/  ISETP.GE.AND P4, PT, R34, R129.reuse, PT ;  /* 0x000000812200720c */ /* 0x080fe40003f86270 */
[----:B------:R-:W-:Y:S01]  /*8bc0*/  FSEL R131, R131, -INF , !P5 ;  /* 0xff80000083837808 */ /* 0x000fe20006800000 */
[----:B------:R3:W-:Y:S01]  /*8bd0*/  MUFU.TANH R34, R26 ;  /* 0x0000001a00227308 */ /* 0x0007e20000002400 */
[----:B-----5:R-:W-:Y:S02]  /*8be0*/  FSEL R134, R134, -INF , !P0 ;  /* 0xff80000086867808 */ /* 0x020fe40004000000 */
[C---:B------:R-:W-:Y:S02]  /*8bf0*/  ISETP.GE.AND P5, PT, R25.reuse, R124, PT ;  /* 0x0000007c1900720c */ /* 0x040fe40003fa6270 */
[----:B------:R-:W-:Y:S01]  /*8c00*/  ISETP.GE.AND P0, PT, R25, R129, PT ;  /* 0x000000811900720c */ /* 0x000fe20003f06270 */
[----:B------:R-:W-:Y:S01]  /*8c10*/  FMUL.FTZ R25, R27, UR15 ;  /* 0x0000000f1b197c20 */ /* 0x000fe20008410000 */
[----:B------:R-:W-:Y:S01]  /*8c20*/  FSEL R136, R136, -INF , !P1 ;  /* 0xff80000088887808 */ /* 0x000fe20004800000 */
[----:B------:R-:W-:Y:S01]  /*8c30*/  VIADD R27, R2, 0x39 ;  /* 0x00000039021b7836 */ /* 0x000fe20000000000 */
[----:B------:R-:W-:Y:S01]  /*8c40*/  FSEL R133, R133, -INF , !P3 ;  /* 0xff80000085857808 */ /* 0x000fe20005800000 */
[----:B------:R-:W5:Y:S01]  /*8c50*/  MUFU.TANH R24, R24 ;  /* 0x0000001800187308 */ /* 0x000f620000002400 */
[----:B------:R-:W-:-:S02]  /*8c60*/  FSEL R135, R135, -INF , !P6 ;  /* 0xff80000087877808 */ /* 0x000fc40007000000 */
[----:B------:R-:W-:Y:S02]  /*8c70*/  FSEL R46, R66, -INF , !P4 ;  /* 0xff800000422e7808 */ /* 0x000fe40006000000 */
[-C--:B------:R-:W-:Y:S01]  /*8c80*/  ISETP.GE.AND P1, PT, R38, R124.reuse, PT ;  /* 0x0000007c2600720c */ /* 0x080fe20003f26270 */
[----:B---3--:R-:W-:Y:S01]  /*8c90*/  VIADD R26, R2, 0x31 ;  /* 0x00000031021a7836 */ /* 0x008fe20000000000 */
[-C--:B------:R-:W-:Y:S01]  /*8ca0*/  ISETP.GE.AND P3, PT, R38, R129.reuse, PT ;  /* 0x000000812600720c */ /* 0x080fe20003f66270 */
[----:B------:R-:W-:Y:S01]  /*8cb0*/  MUFU.TANH R35, R35 ;  /* 0x0000002300237308 */ /* 0x000fe20000002400 */
[----:B------:R-:W-:Y:S01]  /*8cc0*/  FSEL R130, R130, -INF , !P1 ;  /* 0xff80000082827808 */ /* 0x000fe20004800000 */
[----:B------:R-:W-:Y:S01]  /*8cd0*/  FMUL.FTZ R38, R13, UR15 ;  /* 0x0000000f0d267c20 */ /* 0x000fe20008410000 */
[C---:B------:R-:W-:Y:S02]  /*8ce0*/  ISETP.GE.AND P6, PT, R26.reuse, R124, PT ;  /* 0x0000007c1a00720c */ /* 0x040fe40003fc6270 */
[----:B------:R-:W-:Y:S01]  /*8cf0*/  ISETP.GE.AND P4, PT, R26, R129, PT ;  /* 0x000000811a00720c */ /* 0x000fe20003f86270 */
[----:B------:R-:W-:Y:S01]  /*8d00*/  VIADD R26, R2, 0x38 ;  /* 0x00000038021a7836 */ /* 0x000fe20000000000 */
[----:B------:R-:W-:Y:S01]  /*8d10*/  FSEL R91, R59, -INF , !P3 ;  /* 0xff8000003b5b7808 */ /* 0x000fe20005800000 */
[----:B------:R-:W-:Y:S01]  /*8d20*/  MUFU.TANH R25, R25 ;  /* 0x0000001900197308 */ /* 0x000fe20000002400 */
[----:B------:R-:W-:-:S02]  /*8d30*/  FSEL R47, R56, -INF , !P5 ;  /* 0xff800000382f7808 */ /* 0x000fc40006800000 */
[----:B------:R-:W-:Y:S02]  /*8d40*/  FSEL R132, R132, -INF , !P0 ;  /* 0xff80000084847808 */ /* 0x000fe40004000000 */
[CC--:B------:R-:W-:Y:S02]  /*8d50*/  ISETP.GE.AND P1, PT, R27.reuse, R124.reuse, PT ;  /* 0x0000007c1b00720c */ /* 0x0c0fe40003f26270 */
[-C--:B------:R-:W-:Y:S01]  /*8d60*/  ISETP.GE.AND P3, PT, R27, R129.reuse, PT ;  /* 0x000000811b00720c */ /* 0x080fe20003f66270 */
[----:B------:R-:W-:Y:S01]  /*8d70*/  VIADD R27, R2, 0x41 ;  /* 0x00000041021b7836 */ /* 0x000fe20000000000 */
[C---:B------:R-:W-:Y:S01]  /*8d80*/  ISETP.GE.AND P5, PT, R26.reuse, R124, PT ;  /* 0x0000007c1a00720c */ /* 0x040fe20003fa6270 */
[----:B------:R-:W-:Y:S01]  /*8d90*/  MUFU.TANH R22, R22 ;  /* 0x0000001600167308 */ /* 0x000fe20000002400 */
[----:B------:R-:W-:Y:S01]  /*8da0*/  ISETP.GE.AND P0, PT, R26, R129, PT ;  /* 0x000000811a00720c */ /* 0x000fe20003f06270 */
[----:B------:R-:W-:Y:S01]  /*8db0*/  VIADD R26, R2, 0x40 ;  /* 0x00000040021a7836 */ /* 0x000fe20000000000 */
[----:B------:R-:W-:-:S02]  /*8dc0*/  FSEL R63, R48, -INF , !P5 ;  /* 0xff800000303f7808 */ /* 0x000fc40006800000 */
[----:B------:R-:W-:Y:S02]  /*8dd0*/  FSEL R61, R61, -INF , !P0 ;  /* 0xff8000003d3d7808 */ /* 0x000fe40004000000 */
[----:B------:R-:W-:Y:S01]  /*8de0*/  FSEL R64, R57, -INF , !P6 ;  /* 0xff80000039407808 */ /* 0x000fe20007000000 */
[----:B------:R-:W3:Y:S01]  /*8df0*/  MUFU.TANH R20, R20 ;  /* 0x0000001400147308 */ /* 0x000ee20000002400 */
[----:B------:R-:W-:Y:S02]  /*8e00*/  FSEL R62, R58, -INF , !P4 ;  /* 0xff8000003a3e7808 */ /* 0x000fe40006000000 */
[CC--:B------:R-:W-:Y:S02]  /*8e10*/  ISETP.GE.AND P5, PT, R27.reuse, R124.reuse, PT ;  /* 0x0000007c1b00720c */ /* 0x0c0fe40003fa6270 */
[-C--:B------:R-:W-:Y:S01]  /*8e20*/  ISETP.GE.AND P0, PT, R27, R129.reuse, PT ;  /* 0x000000811b00720c */ /* 0x080fe20003f06270 */
[----:B------:R-:W-:Y:S01]  /*8e30*/  VIADD R27, R2, 0x49 ;  /* 0x00000049021b7836 */ /* 0x000fe20000000000 */
[C---:B------:R-:W-:Y:S01]  /*8e40*/  ISETP.GE.AND P6, PT, R26.reuse, R124, PT ;  /* 0x0000007c1a00720c */ /* 0x040fe20003fc6270 */
[----:B------:R-:W3:Y:S01]  /*8e50*/  MUFU.TANH R21, R21 ;  /* 0x0000001500157308 */ /* 0x000ee20000002400 */
[----:B------:R-:W-:Y:S01]  /*8e60*/  BAR.SYNC.DEFER_BLOCKING 0x0 ;  /* 0x0000000000007b1d */ /* 0x000fe20000010000 */
[----:B------:R-:W-:Y:S01]  /*8e70*/  ISETP.GE.AND P4, PT, R26, R129, PT ;  /* 0x000000811a00720c */ /* 0x000fe20003f86270 */
[----:B------:R-:W-:Y:S01]  /*8e80*/  VIADD R26, R2, 0x48 ;  /* 0x00000048021a7836 */ /* 0x000fe20000000000 */
[----:B------:R-:W-:-:S02]  /*8e90*/  FSEL R60, R49, -INF , !P1 ;  /* 0xff800000313c7808 */ /* 0x000fc40004800000 */
[----:B------:R-:W-:Y:S02]  /*8ea0*/  FSEL R49, R50, -INF , !P6 ;  /* 0xff80000032317808 */ /* 0x000fe40007000000 */
[----:B------:R-:W-:Y:S01]  /*8eb0*/  FSEL R48, R42, -INF , !P4 ;  /* 0xff8000002a307808 */ /* 0x000fe20006000000 */
[----:B------:R-:W3:Y:S01]  /*8ec0*/  MUFU.TANH R23, R23 ;  /* 0x0000001700177308 */ /* 0x000ee20000002400 */
[----:B--2---:R-:W-:Y:S02]  /*8ed0*/  FSEL R59, R51, -INF , !P3 ;  /* 0xff800000333b7808 */ /* 0x004fe40005800000 */
[CC--:B------:R-:W-:Y:S02]  /*8ee0*/  ISETP.GE.AND P6, PT, R27.reuse, R124.reuse, PT ;  /* 0x0000007c1b00720c */ /* 0x0c0fe40003fc6270 */
[-C--:B------:R-:W-:Y:S01]  /*8ef0*/  ISETP.GE.AND P4, PT, R27, R129.reuse, PT ;  /* 0x000000811b00720c */ /* 0x080fe20003f86270 */
[----:B------:R-:W-:Y:S01]  /*8f00*/  VIADD R27, R2, 0x51 ;  /* 0x00000051021b7836 */ /* 0x000fe20000000000 */
[CC--:B------:R-:W-:Y:S01]  /*8f10*/  ISETP.GE.AND P1, PT, R26.reuse, R124.reuse, PT ;  /* 0x0000007c1a00720c */ /* 0x0c0fe20003f26270 */
[----:B------:R-:W2:Y:S01]  /*8f20*/  MUFU.TANH R16, R16 ;  /* 0x0000001000107308 */ /* 0x000ea20000002400 */
[-C--:B------:R-:W-:Y:S01]  /*8f30*/  ISETP.GE.AND P3, PT, R26, R129.reuse, PT ;  /* 0x000000811a00720c */ /* 0x080fe20003f66270 */
[----:B------:R-:W-:Y:S01]  /*8f40*/  FMUL.FTZ R26, R17, UR15 ;  /* 0x0000000f111a7c20 */ /* 0x000fe20008410000 */
[----:B-1----:R-:W-:Y:S01]  /*8f50*/  FSEL R56, R36, -INF , !P1 ;  /* 0xff80000024387808 */ /* 0x002fe20004800000 */
[C---:B------:R-:W-:Y:S01]  /*8f60*/  VIADD R17, R2.reuse, 0x50 ;  /* 0x0000005002117836 */ /* 0x040fe20000000000 */
[----:B------:R-:W-:Y:S01]  /*8f70*/  FSEL R50, R11, -INF , !P3 ;  /* 0xff8000000b327808 */ /* 0x000fe20005800000 */
[----:B------:R-:W-:Y:S01]  /*8f80*/  FMUL.FTZ R11, R19, UR15 ;  /* 0x0000000f130b7c20 */ /* 0x000fe20008410000 */
[C---:B------:R-:W-:Y:S01]  /*8f90*/  ISETP.GE.AND P1, PT, R27.reuse, R124, PT ;  /* 0x0000007c1b00720c */ /* 0x040fe20003f26270 */
[----:B------:R-:W1:Y:S01]  /*8fa0*/  MUFU.TANH R26, R26 ;  /* 0x0000001a001a7308 */ /* 0x000e620000002400 */
[----:B------:R-:W-:Y:S01]  /*8fb0*/  ISETP.GE.AND P3, PT, R27, R129, PT ;  /* 0x000000811b00720c */ /* 0x000fe20003f66270 */
[C---:B------:R-:W-:Y:S01]  /*8fc0*/  VIADD R27, R2.reuse, 0x58 ;  /* 0x00000058021b7836 */ /* 0x040fe20000000000 */
[----:B------:R-:W-:Y:S01]  /*8fd0*/  FSEL R58, R37, -INF , !P6 ;  /* 0xff800000253a7808 */ /* 0x000fe20007000000 */
[----:B------:R-:W-:Y:S01]  /*8fe0*/  VIADD R19, R2, 0x69 ;  /* 0x0000006902137836 */ /* 0x000fe20000000000 */
[----:B------:R-:W-:-:S02]  /*8ff0*/  FSEL R45, R45, -INF , !P4 ;  /* 0xff8000002d2d7808 */ /* 0x000fc40006000000 */
[CC--:B------:R-:W-:Y:S01]  /*9000*/  ISETP.GE.AND P6, PT, R27.reuse, R124.reuse, PT ;  /* 0x0000007c1b00720c */ /* 0x0c0fe20003fc6270 */
[----:B------:R-:W1:Y:S01]  /*9010*/  MUFU.TANH R11, R11 ;  /* 0x0000000b000b7308 */ /* 0x000e620000002400 */
[-C--:B------:R-:W-:Y:S01]  /*9020*/  ISETP.GE.AND P4, PT, R27, R129.reuse, PT ;  /* 0x000000811b00720c */ /* 0x080fe20003f86270 */
[----:B------:R-:W-:Y:S01]  /*9030*/  FMUL.FTZ R27, R12, UR15 ;  /* 0x0000000f0c1b7c20 */ /* 0x000fe20008410000 */
[----:B----4-:R-:W-:Y:S01]  /*9040*/  FSEL R57, R40, -INF , !P5 ;  /* 0xff80000028397808 */ /* 0x010fe20006800000 */
[----:B------:R-:W-:Y:S01]  /*9050*/  VIADD R12, R2, 0x60 ;  /* 0x00000060020c7836 */ /* 0x000fe20000000000 */
[----:B------:R-:W-:Y:S01]  /*9060*/  FSEL R51, R41, -INF , !P0 ;  /* 0xff80000029337808 */ /* 0x000fe20004000000 */
[----:B------:R-:W-:Y:S01]  /*9070*/  FMUL.FTZ R40, R15, UR15 ;  /* 0x0000000f0f287c20 */ /* 0x000fe20008410000 */
[C---:B------:R-:W-:Y:S01]  /*9080*/  ISETP.GE.AND P5, PT, R17.reuse, R124, PT ;  /* 0x0000007c1100720c */ /* 0x040fe20003fa6270 */
[----:B------:R-:W-:Y:S01]  /*9090*/  MUFU.TANH R27, R27 ;  /* 0x0000001b001b7308 */ /* 0x000fe20000002400 */
[----:B------:R-:W-:-:S02]  /*90a0*/  ISETP.GE.AND P0, PT, R17, R129, PT ;  /* 0x000000811100720c */ /* 0x000fc40003f06270 */
[----:B------:R-:W-:Y:S02]  /*90b0*/  FSEL R33, R33, -INF , !P1 ;  /* 0xff80000021217808 */ /* 0x000fe40004800000 */
[----:B------:R-:W-:Y:S02]  /*90c0*/  FSEL R13, R28, -INF , !P3 ;  /* 0xff8000001c0d7808 */ /* 0x000fe40005800000 */
[C---:B------:R-:W-:Y:S01]  /*90d0*/  ISETP.GE.AND P1, PT, R12.reuse, R124, PT ;  /* 0x0000007c0c00720c */ /* 0x040fe20003f26270 */
[----:B------:R4:W1:Y:S01]  /*90e0*/  MUFU.TANH R17, R18 ;  /* 0x0000001200117308 */ /* 0x0008620000002400 */
[----:B------:R-:W-:Y:S01]  /*90f0*/  ISETP.GE.AND P3, PT, R12, R129, PT ;  /* 0x000000810c00720c */ /* 0x000fe20003f66270 */
[----:B------:R-:W-:Y:S01]  /*9100*/  VIADD R12, R2, 0x61 ;  /* 0x00000061020c7836 */ /* 0x000fe20000000000 */
[----:B------:R-:W-:Y:S02]  /*9110*/  FSEL R32, R32, -INF , !P5 ;  /* 0xff80000020207808 */ /* 0x000fe40006800000 */
[----:B------:R-:W-:-:S02]  /*9120*/  FSEL R31, R31, -INF , !P0 ;  /* 0xff8000001f1f7808 */ /* 0x000fc40004000000 */
[----:B-----5:R-:W-:Y:S01]  /*9130*/  FSEL R36, R24, -INF , !P6 ;  /* 0xff80000018247808 */ /* 0x020fe20007000000 */
[----:B------:R-:W-:Y:S01]  /*9140*/  MUFU.TANH R38, R38 ;  /* 0x0000002600267308 */ /* 0x000fe20000002400 */
[----:B------:R-:W-:Y:S02]  /*9150*/  FSEL R34, R34, -INF , !P4 ;  /* 0xff80000022227808 */ /* 0x000fe40006000000 */
[CC--:B------:R-:W-:Y:S02]  /*9160*/  ISETP.GE.AND P6, PT, R12.reuse, R124.reuse, PT ;  /* 0x0000007c0c00720c */ /* 0x0c0fe40003fc6270 */
[----:B------:R-:W-:Y:S02]  /*9170*/  ISETP.GE.AND P4, PT, R12, R129, PT ;  /* 0x000000810c00720c */ /* 0x000fe40003f86270 */
[----:B---3--:R-:W-:Y:S01]  /*9180*/  FSEL R15, R20, -INF , !P1 ;  /* 0xff800000140f7808 */ /* 0x008fe20004800000 */
[----:B------:R3:W5:Y:S01]  /*9190*/  MUFU.TANH R24, R14 ;  /* 0x0000000e00187308 */ /* 0x0007620000002400 */
[C---:B----4-:R-:W-:Y:S01]  /*91a0*/  VIADD R18, R2.reuse, 0x59 ;  /* 0x0000005902127836 */ /* 0x050fe20000000000 */
[----:B------:R-:W-:Y:S01]  /*91b0*/  FSEL R37, R21, -INF , !P6 ;  /* 0xff80000015257808 */ /* 0x000fe20007000000 */
[C---:B------:R-:W-:Y:S01]  /*91c0*/  VIADD R21, R2.reuse, 0x78 ;  /* 0x0000007802157836 */ /* 0x040fe20000000000 */
[-C--:B------:R-:W-:Y:S01]  /*91d0*/  ISETP.GE.AND P1, PT, R19, R124.reuse, PT ;  /* 0x0000007c1300720c */ /* 0x080fe20003f26270 */
[----:B------:R-:W-:Y:S01]  /*91e0*/  VIADD R20, R2, 0x71 ;  /* 0x0000007102147836 */ /* 0x000fe20000000000 */
[----:B------:R-:W-:-:S02]  /*91f0*/  ISETP.GE.AND P5, PT, R18, R124, PT ;  /* 0x0000007c1200720c */ /* 0x000fc40003fa6270 */
[-C--:B------:R-:W-:Y:S01]  /*9200*/  ISETP.GE.AND P0, PT, R18, R129.reuse, PT ;  /* 0x000000811200720c */ /* 0x080fe20003f06270 */
[----:B------:R-:W-:Y:S01]  /*9210*/  VIADD R18, R2, 0x68 ;  /* 0x0000006802127836 */ /* 0x000fe20000000000 */
[----:B------:R-:W-:Y:S01]  /*9220*/  FSEL R35, R35, -INF , !P5 ;  /* 0xff80000023237808 */ /* 0x000fe20006800000 */
[----:B------:R-:W-:Y:S01]  /*9230*/  MUFU.TANH R40, R40 ;  /* 0x0000002800287308 */ /* 0x000fe20000002400 */
[----:B------:R-:W-:Y:S02]  /*9240*/  FSEL R12, R25, -INF , !P0 ;  /* 0xff800000190c7808 */ /* 0x000fe40004000000 */
[C---:B------:R-:W-:Y:S02]  /*9250*/  ISETP.GE.AND P5, PT, R18.reuse, R124, PT ;  /* 0x0000007c1200720c */ /* 0x040fe40003fa6270 */
[-C--:B------:R-:W-:Y:S01]  /*9260*/  ISETP.GE.AND P0, PT, R18, R129.reuse, PT ;  /* 0x000000811200720c */ /* 0x080fe20003f06270 */
[----:B---3--:R-:W-:Y:S01]  /*9270*/  VIADD R14, R2, 0x70 ;  /* 0x00000070020e7836 */ /* 0x008fe20000000000 */
[----:B------:R-:W-:Y:S01]  /*9280*/  FSEL R18, R22, -INF , !P3 ;  /* 0xff80000016127808 */ /* 0x000fe20005800000 */
[----:B------:R-:W-:Y:S01]  /*9290*/  FMUL.FTZ R22, R52, UR15 ;  /* 0x0000000f34167c20 */ /* 0x000fe20008410000 */
[----:B------:R-:W-:-:S02]  /*92a0*/  ISETP.GE.AND P3, PT, R19, R129, PT ;  /* 0x000000811300720c */ /* 0x000fc40003f66270 */
[----:B------:R-:W-:Y:S02]  /*92b0*/  FSEL R19, R23, -INF , !P4 ;  /* 0xff80000017137808 */ /* 0x000fe40006000000 */
[CC--:B------:R-:W-:Y:S01]  /*92c0*/  ISETP.GE.AND P6, PT, R14.reuse, R124.reuse, PT ;  /* 0x0000007c0e00720c */ /* 0x0c0fe20003fc6270 */
[----:B------:R-:W3:Y:S01]  /*92d0*/  MUFU.TANH R22, R22 ;  /* 0x0000001600167308 */ /* 0x000ee20000002400 */
[----:B------:R-:W-:Y:S02]  /*92e0*/  ISETP.GE.AND P4, PT, R14, R129, PT ;  /* 0x000000810e00720c */ /* 0x000fe40003f86270 */
[----:B--2---:R-:W-:Y:S02]  /*92f0*/  FSEL R14, R16, -INF , !P5 ;  /* 0xff800000100e7808 */ /* 0x004fe40006800000 */
[----:B-1----:R-:W-:Y:S02]  /*9300*/  FSEL R25, R26, -INF , !P1 ;  /* 0xff8000001a197808 */ /* 0x002fe40004800000 */
[----:B------:R-:W-:Y:S01]  /*9310*/  FSEL R16, R11, -INF , !P3 ;  /* 0xff8000000b107808 */ /* 0x000fe20005800000 */
[----:B------:R-:W-:Y:S01]  /*9320*/  VIADD R11, R2, 0x79 ;  /* 0x00000079020b7836 */ /* 0x000fe20000000000 */
[----:B------:R-:W-:-:S02]  /*9330*/  ISETP.GE.AND P1, PT, R21, R124, PT ;  /* 0x0000007c1500720c */ /* 0x000fc40003f26270 */
[-C--:B------:R-:W-:Y:S01]  /*9340*/  ISETP.GE.AND P3, PT, R21, R129.reuse, PT ;  /* 0x000000811500720c */ /* 0x080fe20003f66270 */
[----:B------:R-:W-:Y:S01]  /*9350*/  FMUL.FTZ R21, R54, UR15 ;  /* 0x0000000f36157c20 */ /* 0x000fe20008410000 */
[----:B------:R-:W-:Y:S02]  /*9360*/  FSEL R17, R17, -INF , !P0 ;  /* 0xff80000011117808 */ /* 0x000fe40004000000 */
[C---:B------:R-:W-:Y:S02]  /*9370*/  ISETP.GE.AND P5, PT, R20.reuse, R124, PT ;  /* 0x0000007c1400720c */ /* 0x040fe40003fa6270 */
[----:B------:R-:W-:Y:S01]  /*9380*/  ISETP.GE.AND P0, PT, R20, R129, PT ;  /* 0x000000811400720c */ /* 0x000fe20003f06270 */
[----:B------:R-:W1:Y:S01]  /*9390*/  MUFU.TANH R21, R21 ;  /* 0x0000001500157308 */ /* 0x000e620000002400 */
[----:B------:R-:W-:Y:S02]  /*93a0*/  FSEL R28, R27, -INF , !P6 ;  /* 0xff8000001b1c7808 */ /* 0x000fe40007000000 */
[----:B-----5:R-:W-:-:S02]  /*93b0*/  FSEL R24, R24, -INF , !P4 ;  /* 0xff80000018187808 */ /* 0x020fc40006000000 */
[CC--:B------:R-:W-:Y:S02]  /*93c0*/  ISETP.GE.AND P6, PT, R2.reuse, R124.reuse, PT ;  /* 0x0000007c0200720c */ /* 0x0c0fe40003fc6270 */
[----:B------:R-:W-:Y:S01]  /*93d0*/  ISETP.GE.AND P4, PT, R2, R129, PT ;  /* 0x000000810200720c */ /* 0x000fe20003f86270 */
[----:B------:R-:W2:Y:S01]  /*93e0*/  MUFU.TANH R20, R53 ;  /* 0x0000003500147308 */ /* 0x000ea20000002400 */
[----:B---3--:R-:W-:Y:S02]  /*93f0*/  FSEL R26, R22, -INF , !P1 ;  /* 0xff800000161a7808 */ /* 0x008fe40004800000 */
[----:B------:R-:W-:Y:S02]  /*9400*/  ISETP.GT.AND P1, PT, R120, R109, PT ;  /* 0x0000006d7800720c */ /* 0x000fe40003f24270 */
[----:B------:R-:W-:Y:S02]  /*9410*/  FSEL R27, R38, -INF , !P5 ;  /* 0xff800000261b7808 */ /* 0x000fe40006800000 */
[----:B------:R-:W-:Y:S01]  /*9420*/  ISETP.GE.AND P5, PT, R11, R124, PT ;  /* 0x0000007c0b00720c */ /* 0x000fe20003fa6270 */
[----:B------:R-:W3:Y:S01]  /*9430*/  MUFU.TANH R2, R55 ;  /* 0x0000003700027308 */ /* 0x000ee20000002400 */
[----:B------:R-:W-:-:S02]  /*9440*/  FSEL R23, R40, -INF , !P0 ;  /* 0xff80000028177808 */ /* 0x000fc40004000000 */
[----:B------:R-:W-:Y:S02]  /*9450*/  ISETP.GE.AND P0, PT, R11, R129, PT ;  /* 0x000000810b00720c */ /* 0x000fe40003f06270 */
[----:B------:R-:W-:Y:S02]  /*9460*/  FSEL R11, R29, -INF , !P6 ;  /* 0xff8000001d0b7808 */ /* 0x000fe40007000000 */
[----:B-1----:R-:W-:Y:S02]  /*9470*/  FSEL R21, R21, -INF , !P3 ;  /* 0xff80000015157808 */ /* 0x002fe40005800000 */
[----:B--2---:R-:W-:Y:S02]  /*9480*/  FSEL R29, R20, -INF , !P5 ;  /* 0xff800000141d7808 */ /* 0x004fe40006800000 */
[----:B------:R-:W-:Y:S02]  /*9490*/  FSEL R71, R71, -INF , !P4 ;  /* 0xff80000047477808 */ /* 0x000fe40006000000 */
        /* <DEDUP_REMOVED lines=65> */
.L_x_4182:
[----:B------:R-:W1:Y:S02]  /*98b0*/  LDC R0, c[0x0][0x248] ;  /* 0x00009200ff007b82 */ /* 0x000e640000000800 */
[----:B-1----:R-:W-:-:S05]  /*98c0*/  IMAD.SHL.U32 R22, R0, 0x80, RZ ;  /* 0x0000008000167824 */ /* 0x002fca00078e00ff */
[----:B------:R-:W-:-:S04]  /*98d0*/  IADD3 R22, -R22, RZ, RZ ;  /* 0x000000ff16167210 */ /* 0x000fc80007ffe1ff */
[----:B------:R-:W-:-:S07]  /*98e0*/  SHF.R.S32.HI R2, RZ, 0x1f, R22 ;  /* 0x0000001fff027819 */ /* 0x000fce0000011416 */
.L_x_4183:
        /* <DEDUP_REMOVED lines=16> */
[----:B------:R-:W-:Y:S02]  /*99f0*/  @!P0 LEA R66, P3, R42, UR12, 0x1 ;  /* 0x0000000c2a428c11 */ /* 0x000fe4000f8608ff */
        /* <DEDUP_REMOVED lines=30> */
.L_x_4185:
[----:B------:R-:W-:Y:S05]  /*9be0*/  BSYNC B0 ;  /* 0x0000000000007941 */ /* 0x000fea0003800000 */
.L_x_4184:
[----:B------:R-:W0:Y:S01]  /*9bf0*/  LDGDEPBAR ;  /* 0x00000000000079af */ /* 0x000e220000000000 */
[----:B------:R-:W-:-:S04]  /*9c00*/  LEA R119, P0, R22, R119, 0x1 ;  /* 0x0000007716777211 */ /* 0x000fc800078008ff */
[----:B------:R-:W-:-:S09]  /*9c10*/  LEA.HI.X R118, R22, R118, R2, 0x1, P0 ;  /* 0x0000007616767211 */ /* 0x000fd200000f0c02 */
.L_x_4181:
        /* <DEDUP_REMOVED lines=65> */
[----:B------:R-:W-:Y:S02]  /*a030*/  IADD3 R103, R3, R104, RZ ;  /* 0x0000006803677210 */ /* 0x000fe40007ffe0ff */
        /* <DEDUP_REMOVED lines=13> */
[--C-:B--2---:R-:W-:Y:S01]  /*a110*/  FFMA.FTZ R66, R77, UR8, -R38.reuse ;  /* 0x000000084d427c23 */ /* 0x104fe20008010826 */
[----:B------:R-:W-:Y:S01]  /*a120*/  MUFU.EX2 R94, R94 ;  /* 0x0000005e005e7308 */ /* 0x000fe20000000800 */
[--C-:B------:R-:W-:Y:S01]  /*a130*/  FFMA.FTZ R43, R8, UR8, -R38.reuse ;  /* 0x00000008082b7c23 */ /* 0x100fe20008010826 */
[--C-:B-1----:R-:W-:Y:S01]  /*a140*/  FFMA.FTZ R41, R9, UR8, -R38.reuse ;  /* 0x0000000809297c23 */ /* 0x102fe20008010826 */
[--C-:B------:R-:W-:Y:S01]  /*a150*/  FFMA.FTZ R40, R10, UR8, -R38.reuse ;  /* 0x000000080a287c23 */ /* 0x100fe20008010826 */
        /* <DEDUP_REMOVED lines=15> */
[----:B------:R-:W-:Y:S02]  /*a250*/  LDSM.16.MT88.4 R8, [R104+0x3400] ;  /* 0x003400006808783b */ /* 0x000fe40000004200 */
[C---:B------:R-:W-:Y:S01]  /*a260*/  FSETP.NEU.FTZ.AND P0, PT, R0.reuse, -INF , PT ;  /* 0xff8000000000780b */ /* 0x040fe20003f1d000 */
[----:B------:R-:W-:Y:S01]  /*a270*/  FMUL.FTZ R22, R0, UR8 ;  /* 0x0000000800167c20 */ /* 0x000fe20008410000 */
[----:B------:R-:W2:Y:S01]  /*a280*/  MUFU.EX2 R66, R66 ;  /* 0x0000004200427308 */ /* 0x000ea20000000800 */
[----:B-1----:R-:W-:Y:S01]  /*a290*/  F2FP.BF16.F32.PACK_AB R4, R93, R94 ;  /* 0x0000005e5d04723e */ /* 0x002fe200000010ff */
[----:B------:R-:W-:Y:S02]  /*a2a0*/  FADD.FTZ R93, R94, R93 ;  /* 0x0000005d5e5d7221 */ /* 0x000fe40000010000 */
[----:B------:R-:W-:-:S04]  /*a2b0*/  FSEL R22, R22, RZ, P0 ;  /* 0x000000ff16167208 */ /* 0x000fc80000000000 */
        /* <DEDUP_REMOVED lines=10> */
[----:B--2---:R-:W-:Y:S01]  /*a360*/  F2FP.BF16.F32.PACK_AB R6, R66, R92 ;  /* 0x0000005c4206723e */ /* 0x004fe200000010ff */
        /* <DEDUP_REMOVED lines=9> */
[----:B------:R-:W-:Y:S01]  /*a400*/  FFMA.FTZ R59, R59, UR8, -R22 ;  /* 0x000000083b3b7c23 */ /* 0x000fe20008010816 */
        /* <DEDUP_REMOVED lines=11> */
[----:B------:R-:W3:Y:S01]  /*a4c0*/  MUFU.EX2 R90, R90 ;  /* 0x0000005a005a7308 */ /* 0x000ee20000000800 */
[----:B--2---:R-:W-:Y:S01]  /*a4d0*/  F2FP.BF16.F32.PACK_AB R5, R127, R128 ;  /* 0x000000807f05723e */ /* 0x004fe200000010ff */
[----:B------:R-:W-:Y:S01]  /*a4e0*/  FADD.FTZ R127, R128, R127 ;  /* 0x0000007f807f7221 */ /* 0x000fe20000010000 */
[----:B------:R-:W-:Y:S01]  /*a4f0*/  FADD.FTZ R92, R66, R92 ;  /* 0x0000005c425c7221 */ /* 0x000fe20000010000 */
[----:B------:R-:W-:Y:S01]  /*a500*/  FFMA.FTZ R66, R31, UR8, -R22 ;  /* 0x000000081f427c23 */ /* 0x000fe20008010816 */
[--C-:B------:R-:W-:Y:S01]  /*a510*/  FFMA.FTZ R31, R14, UR8, -R38.reuse ;  /* 0x000000080e1f7c23 */ /* 0x100fe20008010826 */
[----:B------:R-:W-:Y:S01]  /*a520*/  FFMA.FTZ R128, R29, UR8, -R38 ;  /* 0x000000081d807c23 */ /* 0x000fe20008010826 */
[--C-:B------:R-:W-:Y:S01]  /*a530*/  FFMA.FTZ R29, R18, UR8, -R22.reuse ;  /* 0x00000008121d7c23 */ /* 0x100fe20008010816 */
[----:B------:R-:W2:Y:S01]  /*a540*/  MUFU.EX2 R43, R43 ;  /* 0x0000002b002b7308 */ /* 0x000ea20000000800 */
[--C-:B------:R-:W-:Y:S01]  /*a550*/  FFMA.FTZ R23, R23, UR8, -R22.reuse ;  /* 0x0000000817177c23 */ /* 0x100fe20008010816 */
[----:B------:R-:W-:-:S06]  /*a560*/  FFMA.FTZ R21, R21, UR8, -R22 ;  /* 0x0000000815157c23 */ /* 0x000fcc0008010816 */
[----:B------:R-:W-:Y:S01]  /*a570*/  MUFU.EX2 R41, R41 ;  /* 0x0000002900297308 */ /* 0x000fe20000000800 */
[----:B---3--:R-:W-:Y:S01]  /*a580*/  F2FP.BF16.F32.PACK_AB R7, R90, R95 ;  /* 0x0000005f5a07723e */ /* 0x008fe200000010ff */
        /* <DEDUP_REMOVED lines=12> */
[----:B------:R-:W-:Y:S08]  /*a650*/  MUFU.EX2 R67, R67 ;  /* 0x0000004300437308 */ /* 0x000ff00000000800 */
[----:B------:R-:W2:Y:S01]  /*a660*/  MUFU.EX2 R44, R44 ;  /* 0x0000002c002c7308 */ /* 0x000ea20000000800 */
[----:B-1----:R-:W-:-:S07]  /*a670*/  F2FP.BF16.F32.PACK_AB R82, R40, R41 ;  /* 0x000000292852723e */ /* 0x002fce00000010ff */
[----:B------:R-:W-:Y:S08]  /*a680*/  MUFU.EX2 R42, R42 ;  /* 0x0000002a002a7308 */ /* 0x000ff00000000800 */
[----:B------:R-:W1:Y:S01]  /*a690*/  MUFU.EX2 R39, R39 ;  /* 0x0000002700277308 */ /* 0x000e620000000800 */
[----:B--2---:R-:W-:Y:S01]  /*a6a0*/  F2FP.BF16.F32.PACK_AB R81, R44, R67 ;  /* 0x000000432c51723e */ /* 0x004fe200000010ff */
[----:B------:R-:W-:-:S06]  /*a6b0*/  FADD.FTZ R67, R67, R95 ;  /* 0x0000005f43437221 */ /* 0x000fcc0000010000 */
[----:B------:R-:W-:Y:S08]  /*a6c0*/  MUFU.EX2 R131, R131 ;  /* 0x0000008300837308 */ /* 0x000ff00000000800 */
[----:B------:R-:W2:Y:S01]  /*a6d0*/  MUFU.EX2 R55, R55 ;  /* 0x0000003700377308 */ /* 0x000ea20000000800 */
[----:B-1----:R-:W-:-:S07]  /*a6e0*/  F2FP.BF16.F32.PACK_AB R83, R39, R42 ;  /* 0x0000002a2753723e */ /* 0x002fce00000010ff */
[C---:B------:R-:W-:Y:S01]  /*a6f0*/  HMMA.16816.F32.BF16 R68, R80.reuse, R8, R68 ;  /* 0x000000085044723c */ /* 0x040fe20000041844 */
        /* <DEDUP_REMOVED lines=22> */
[----:B--2---:R-:W-:-:S02]  /*a860*/  F2FP.BF16.F32.PACK_AB R4, R55, R131 ;  /* 0x000000833704723e */ /* 0x004fc400000010ff */
[----:B---3--:R-:W-:Y:S02]  /*a870*/  F2FP.BF16.F32.PACK_AB R5, R52, R53 ;  /* 0x000000353405723e */ /* 0x008fe400000010ff */
[----:B------:R-:W-:Y:S02]  /*a880*/  F2FP.BF16.F32.PACK_AB R6, R47, R54 ;  /* 0x000000362f06723e */ /* 0x000fe400000010ff */
[----:B----4-:R-:W-:Y:S01]  /*a890*/  F2FP.BF16.F32.PACK_AB R7, R3, R46 ;  /* 0x0000002e0307723e */ /* 0x010fe200000010ff */
[----:B------:R-:W-:Y:S08]  /*a8a0*/  MUFU.EX2 R132, R132 ;  /* 0x0000008400847308 */ /* 0x000ff00000000800 */
        /* <DEDUP_REMOVED lines=11> */
[--C-:B------:R-:W-:Y:S01]  /*a960*/  FFMA.FTZ R33, R35, UR8, -R38.reuse ;  /* 0x0000000823217c23 */ /* 0x100fe20008010826 */
[----:B------:R-:W-:-:S05]  /*a970*/  FFMA.FTZ R35, R15, UR8, -R38 ;  /* 0x000000080f237c23 */ /* 0x000fca0008010826 */
        /* <DEDUP_REMOVED lines=8> */
[----:B------:R-:W3:Y:S01]  /*aa00*/  MUFU.EX2 R33, R33 ;  /* 0x0000002100217308 */ /* 0x000ee20000000800 */
[----:B------:R-:W-:Y:S02]  /*aa10*/  F2FP.BF16.F32.PACK_AB R6, R60, R63 ;  /* 0x0000003f3c06723e */ /* 0x000fe400000010ff */
[----:B------:R-:W-:-:S05]  /*aa20*/  F2FP.BF16.F32.PACK_AB R7, R59, R61 ;  /* 0x0000003d3b07723e */ /* 0x000fca00000010ff */
[----:B------:R-:W-:Y:S08]  /*aa30*/  MUFU.EX2 R66, R66 ;  /* 0x0000004200427308 */ /* 0x000ff00000000800 */
[----:B------:R-:W5:Y:S08]  /*aa40*/  MUFU.EX2 R37, R37 ;  /* 0x0000002500257308 */ /* 0x000f700000000800 */
        /* <DEDUP_REMOVED lines=10> */
[C---:B-1----:R-:W-:Y:S07]  /*aaf0*/  HMMA.16816.F32.BF16 R76, R4.reuse, R8, R76 ;  /* 0x00000008044c723c */ /* 0x042fee000004184c */
[----:B------:R-:W-:Y:S01]  /*ab00*/  MUFU.EX2 R21, R21 ;  /* 0x0000001500157308 */ /* 0x000fe20000000800 */
[----:B------:R-:W-:Y:S01]  /*ab10*/  HMMA.16816.F32.BF16 R80, R4, R10, R80 ;  /* 0x0000000a0450723c */ /* 0x000fe20000041850 */
[----:B------:R-:W1:Y:S06]  /*ab20*/  LDSM.16.MT88.4 R8, [R104+0x4000] ;  /* 0x004000006808783b */ /* 0x000e6c0000004200 */
[----:B------:R-:W-:Y:S01]  /*ab30*/  MUFU.EX2 R127, R127 ;  /* 0x0000007f007f7308 */ /* 0x000fe20000000800 */
[----:B--2---:R-:W-:-:S02]  /*ab40*/  F2FP.BF16.F32.PACK_AB R4, R57, R132 ;  /* 0x000000843904723e */ /* 0x004fc400000010ff */
[----:B----4-:R-:W-:Y:S02]  /*ab50*/  F2FP.BF16.F32.PACK_AB R5, R50, R58 ;  /* 0x0000003a3205723e */ /* 0x010fe400000010ff */
[----:B------:R-:W-:Y:S02]  /*ab60*/  F2FP.BF16.F32.PACK_AB R6, R49, R56 ;  /* 0x000000383106723e */ /* 0x000fe400000010ff */
[----:B------:R-:W-:-:S07]  /*ab70*/  F2FP.BF16.F32.PACK_AB R7, R45, R48 ;  /* 0x000000302d07723e */ /* 0x000fce00000010ff */
[C---:B-1----:R-:W-:Y:S06]  /*ab80*/  HMMA.16816.F32.BF16 R68, R4.reuse, R8, R68 ;  /* 0x000000080444723c */ /* 0x042fec0000041844 */
[C---:B------:R-:W-:Y:S01]  /*ab90*/  HMMA.16816.F32.BF16 R72, R4.reuse, R10, R72 ;  /* 0x0000000a0448723c */ /* 0x040fe20000041848 */
[----:B------:R-:W1:Y:S05]  /*aba0*/  LDSM.16.MT88.4 R8, [R103+0x4000] ;  /* 0x004000006708783b */ /* 0x000e6a0000004200 */
[C---:B-1----:R-:W-:Y:S06]  /*abb0*/  HMMA.16816.F32.BF16 R76, R4.reuse, R8, R76 ;  /* 0x00000008044c723c */ /* 0x042fec000004184c */
[----:B------:R-:W-:Y:S01]  /*abc0*/  HMMA.16816.F32.BF16 R80, R4, R10, R80 ;  /* 0x0000000a0450723c */ /* 0x000fe20000041850 */
[----:B------:R-:W1:Y:S06]  /*abd0*/  LDSM.16.MT88.4 R8, [R104+0x4400] ;  /* 0x004400006808783b */ /* 0x000e6c0000004200 */
[----:B------:R-:W-:Y:S01]  /*abe0*/  FADD.FTZ R5, R41, R90 ;  /* 0x0000005a29057221 */ /* 0x000fe20000010000 */
[----:B------:R-:W-:Y:S01]  /*abf0*/  FADD.FTZ R4, R44, R67 ;  /* 0x000000432c047221 */ /* 0x000fe20000010000 */
[----:B------:R2:W-:Y:S01]  /*ac00*/  MUFU.EX2 R41, R34 ;  /* 0x0000002200297308 */ /* 0x0005e20000000800 */
[----:B---3--:R-:W-:Y:S01]  /*ac10*/  F2FP.BF16.F32.PACK_AB R6, R33, R36 ;  /* 0x000000242106723e */ /* 0x008fe200000010ff */
[----:B------:R-:W-:Y:S01]  /*ac20*/  FADD.FTZ R5, R40, R5 ;  /* 0x0000000528057221 */ /* 0x000fe20000010000 */
[----:B------:R-:W-:Y:S01]  /*ac30*/  FADD.FTZ R4, R42, R4 ;  /* 0x000000042a047221 */ /* 0x000fe20000010000 */
[--C-:B------:R-:W-:Y:S01]  /*ac40*/  FFMA.FTZ R40, R27, UR8, -R38.reuse ;  /* 0x000000081b287c23 */ /* 0x100fe20008010826 */
[----:B------:R-:W-:Y:S01]  /*ac50*/  FFMA.FTZ R42, R28, UR8, -R38 ;  /* 0x000000081c2a7c23 */ /* 0x000fe20008010826 */
[----:B------:R-:W-:Y:S01]  /*ac60*/  FADD.FTZ R131, R131, R5 ;  /* 0x0000000583837221 */ /* 0x000fe20000010000 */
[----:B------:R-:W-:Y:S01]  /*ac70*/  FADD.FTZ R39, R39, R4 ;  /* 0x0000000427277221 */ /* 0x000fe20000010000 */
[----:B------:R-:W-:Y:S01]  /*ac80*/  F2FP.BF16.F32.PACK_AB R4, R51, R65 ;  /* 0x000000413304723e */ /* 0x000fe200000010ff */
[----:B------:R-:W-:Y:S01]  /*ac90*/  FFMA.FTZ R28, R26, UR8, -R38 ;  /* 0x000000081a1c7c23 */ /* 0x000fe20008010826 */
[----:B-----5:R-:W-:Y:S01]  /*aca0*/  F2FP.BF16.F32.PACK_AB R5, R37, R66 ;  /* 0x000000422505723e */ /* 0x020fe200000010ff */
[----:B------:R-:W-:Y:S01]  /*acb0*/  FADD.FTZ R39, R53, R39 ;  /* 0x0000002735277221 */ /* 0x000fe20000010000 */
[----:B------:R-:W-:Y:S01]  /*acc0*/  FADD.FTZ R131, R55, R131 ;  /* 0x0000008337837221 */ /* 0x000fe20000010000 */
[----:B------:R3:W-:Y:S01]  /*acd0*/  MUFU.EX2 R26, R40 ;  /* 0x00000028001a7308 */ /* 0x0007e20000000800 */
[--C-:B------:R-:W-:Y:S01]  /*ace0*/  FFMA.FTZ R38, R19, UR8, -R22.reuse ;  /* 0x0000000813267c23 */ /* 0x100fe20008010816 */
[----:B------:R-:W-:Y:S01]  /*acf0*/  FADD.FTZ R52, R52, R39 ;  /* 0x0000002734347221 */ /* 0x000fe20000010000 */
[----:B------:R-:W-:Y:S01]  /*ad00*/  FADD.FTZ R54, R54, R131 ;  /* 0x0000008336367221 */ /* 0x000fe20000010000 */
[----:B--2---:R-:W-:-:S02]  /*ad10*/  FFMA.FTZ R34, R12, UR8, -R22 ;  /* 0x000000080c227c23 */ /* 0x004fc40008010816 */
[----:B------:R-:W2:Y:S01]  /*ad20*/  LDSM.16.MT88.4 R12, [R103+0x4400] ;  /* 0x00440000670c783b */ /* 0x000ea20000004200 */
        /* <DEDUP_REMOVED lines=8> */
[----:B---3--:R-:W-:Y:S01]  /*adb0*/  FFMA.FTZ R40, R17, UR8, -R22 ;  /* 0x0000000811287c23 */ /* 0x008fe20008010816 */
        /* <DEDUP_REMOVED lines=9> */
[----:B------:R3:W5:Y:S01]  /*ae50*/  MUFU.EX2 R39, R16 ;  /* 0x0000001000277308 */ /* 0x0007620000000800 */
[----:B----4-:R-:W-:Y:S01]  /*ae60*/  F2FP.BF16.F32.PACK_AB R7, R34, R41 ;  /* 0x000000292207723e */ /* 0x010fe200000010ff */
[----:B------:R-:W-:Y:S01]  /*ae70*/  FADD.FTZ R50, R50, R61 ;  /* 0x0000003d32327221 */ /* 0x000fe20000010000 */
[----:B------:R-:W-:-:S03]  /*ae80*/  FADD.FTZ R56, R56, R132 ;  /* 0x0000008438387221 */ /* 0x000fc60000010000 */
[----:B------:R-:W-:Y:S01]  /*ae90*/  FADD.FTZ R50, R48, R50 ;  /* 0x0000003230327221 */ /* 0x000fe20000010000 */
[----:B------:R-:W-:Y:S01]  /*aea0*/  FADD.FTZ R56, R49, R56 ;  /* 0x0000003831387221 */ /* 0x000fe20000010000 */
[----:B-1----:R-:W-:Y:S01]  /*aeb0*/  HMMA.16816.F32.BF16 R68, R4, R8, R68 ;  /* 0x000000080444723c */ /* 0x002fe20000041844 */
[----:B------:R-:W1:Y:S01]  /*aec0*/  MUFU.EX2 R27, R42 ;  /* 0x0000002a001b7308 */ /* 0x000e620000000800 */
[----:B------:R-:W-:Y:S01]  /*aed0*/  FADD.FTZ R50, R45, R50 ;  /* 0x000000322d327221 */ /* 0x000fe20000010000 */
[----:B------:R-:W-:-:S03]  /*aee0*/  FADD.FTZ R65, R65, R56 ;  /* 0x0000003841417221 */ /* 0x000fc60000010000 */
[C---:B------:R-:W-:Y:S01]  /*aef0*/  HMMA.16816.F32.BF16 R72, R4.reuse, R10, R72 ;  /* 0x0000000a0448723c */ /* 0x040fe20000041848 */
[----:B------:R-:W4:Y:S01]  /*af00*/  LDSM.16.MT88.4 R8, [R104+0x4800] ;  /* 0x004800006808783b */ /* 0x000f220000004200 */
[----:B------:R-:W-:Y:S01]  /*af10*/  FADD.FTZ R66, R66, R50 ;  /* 0x0000003242427221 */ /* 0x000fe20000010000 */
[----:B------:R-:W-:Y:S01]  /*af20*/  FADD.FTZ R65, R51, R65 ;  /* 0x0000004133417221 */ /* 0x000fe20000010000 */
[----:B------:R-:W1:Y:S01]  /*af30*/  MUFU.EX2 R3, R24 ;  /* 0x0000001800037308 */ /* 0x000e620000000800 */
[----:B---3--:R-:W3:Y:S01]  /*af40*/  LDSM.16.MT88.4 R16, [R103+0x4800] ;  /* 0x004800006710783b */ /* 0x008ee20000004200 */
[----:B--2---:R-:W-:Y:S01]  /*af50*/  HMMA.16816.F32.BF16 R76, R4, R12, R76 ;  /* 0x0000000c044c723c */ /* 0x004fe2000004184c */
[----:B------:R-:W-:Y:S01]  /*af60*/  FADD.FTZ R66, R37, R66 ;  /* 0x0000004225427221 */ /* 0x000fe20000010000 */
[----:B------:R-:W-:-:S03]  /*af70*/  FADD.FTZ R36, R36, R65 ;  /* 0x0000004124247221 */ /* 0x000fc60000010000 */
[----:B------:R-:W-:Y:S01]  /*af80*/  FADD.FTZ R41, R41, R66 ;  /* 0x0000004229297221 */ /* 0x000fe20000010000 */
[----:B------:R-:W-:Y:S01]  /*af90*/  HMMA.16816.F32.BF16 R80, R4, R14, R80 ;  /* 0x0000000e0450723c */ /* 0x000fe20000041850 */
[----:B------:R-:W2:Y:S01]  /*afa0*/  LDSM.16.MT88.4 R12, [R104+0x4c00] ;  /* 0x004c0000680c783b */ /* 0x000ea20000004200 */
[----:B------:R-:W-:Y:S01]  /*afb0*/  FADD.FTZ R36, R33, R36 ;  /* 0x0000002421247221 */ /* 0x000fe20000010000 */
[----:B------:R-:W-:Y:S01]  /*afc0*/  FADD.FTZ R41, R34, R41 ;  /* 0x0000002922297221 */ /* 0x000fe20000010000 */
[----:B------:R-:W4:Y:S03]  /*afd0*/  MUFU.EX2 R28, R28 ;  /* 0x0000001c001c7308 */ /* 0x000f260000000800 */
[----:B------:R-:W-:Y:S01]  /*afe0*/  F2FP.BF16.F32.PACK_AB R4, R32, R35 ;  /* 0x000000232004723e */ /* 0x000fe200000010ff */
[----:B------:R-:W-:Y:S01]  /*aff0*/  FADD.FTZ R35, R35, R36 ;  /* 0x0000002423237221 */ /* 0x000fe20000010000 */
[----:B------:R-:W-:Y:S01]  /*b000*/  F2FP.BF16.F32.PACK_AB R5, R38, R29 ;  /* 0x0000001d2605723e */ /* 0x000fe200000010ff */
[----:B------:R-:W-:Y:S01]  /*b010*/  FADD.FTZ R29, R29, R41 ;  /* 0x000000291d1d7221 */ /* 0x000fe20000010000 */
[----:B------:R-:W-:Y:S01]  /*b020*/  F2FP.BF16.F32.PACK_AB R6, R25, R31 ;  /* 0x0000001f1906723e */ /* 0x000fe200000010ff */
[----:B------:R-:W-:Y:S01]  /*b030*/  FADD.FTZ R35, R32, R35 ;  /* 0x0000002320237221 */ /* 0x000fe20000010000 */
[----:B-----5:R-:W-:Y:S01]  /*b040*/  F2FP.BF16.F32.PACK_AB R7, R39, R40 ;  /* 0x000000282707723e */ /* 0x020fe200000010ff */
[----:B------:R-:W-:-:S02]  /*b050*/  FADD.FTZ R29, R38, R29 ;  /* 0x0000001d261d7221 */ /* 0x000fc40000010000 */
[----:B------:R-:W-:Y:S02]  /*b060*/  FADD.FTZ R31, R31, R35 ;  /* 0x000000231f1f7221 */ /* 0x000fe40000010000 */
[----:B------:R-:W-:Y:S02]  /*b070*/  FADD.FTZ R40, R40, R29 ;  /* 0x0000001d28287221 */ /* 0x000fe40000010000 */
[----:B------:R-:W-:Y:S02]  /*b080*/  FADD.FTZ R31, R25, R31 ;  /* 0x0000001f191f7221 */ /* 0x000fe40000010000 */
[----:B------:R-:W-:Y:S02]  /*b090*/  FADD.FTZ R40, R39, R40 ;  /* 0x0000002827287221 */ /* 0x000fe40000010000 */
[----:B-1----:R-:W-:Y:S02]  /*b0a0*/  FADD.FTZ R31, R27, R31 ;  /* 0x0000001f1b1f7221 */ /* 0x002fe40000010000 */
[----:B------:R-:W-:-:S02]  /*b0b0*/  FADD.FTZ R40, R3, R40 ;  /* 0x0000002803287221 */ /* 0x000fc40000010000 */
[----:B------:R-:W-:Y:S01]  /*b0c0*/  FADD.FTZ R31, R26, R31 ;  /* 0x0000001f1a1f7221 */ /* 0x000fe20000010000 */
[C---:B----4-:R-:W-:Y:S01]  /*b0d0*/  HMMA.16816.F32.BF16 R68, R4.reuse, R8, R68 ;  /* 0x000000080444723c */ /* 0x050fe20000041844 */
[----:B------:R-:W-:Y:S02]  /*b0e0*/  FADD.FTZ R40, R23, R40 ;  /* 0x0000002817287221 */ /* 0x000fe40000010000 */
[----:B------:R-:W-:Y:S02]  /*b0f0*/  FADD.FTZ R31, R28, R31 ;  /* 0x0000001f1c1f7221 */ /* 0x000fe40000010000 */
[----:B------:R-:W-:Y:S01]  /*b100*/  FADD.FTZ R40, R21, R40 ;  /* 0x0000002815287221 */ /* 0x000fe20000010000 */
[C---:B------:R-:W-:Y:S01]  /*b110*/  HMMA.16816.F32.BF16 R72, R4.reuse, R10, R72 ;  /* 0x0000000a0448723c */ /* 0x040fe20000041848 */
[----:B------:R-:W1:Y:S05]  /*b120*/  LDSM.16.MT88.4 R8, [R103+0x4c00] ;  /* 0x004c00006708783b */ /* 0x000e6a0000004200 */
[C---:B---3--:R-:W-:Y:S06]  /*b130*/  HMMA.16816.F32.BF16 R76, R4.reuse, R16, R76 ;  /* 0x00000010044c723c */ /* 0x048fec000004184c */
[----:B------:R-:W-:Y:S07]  /*b140*/  HMMA.16816.F32.BF16 R80, R4, R18, R80 ;  /* 0x000000120450723c */ /* 0x000fee0000041850 */
[----:B------:R-:W-:-:S02]  /*b150*/  F2FP.BF16.F32.PACK_AB R4, R26, R27 ;  /* 0x0000001b1a04723e */ /* 0x000fc400000010ff */
[----:B------:R-:W-:Y:S02]  /*b160*/  F2FP.BF16.F32.PACK_AB R5, R23, R3 ;  /* 0x000000031705723e */ /* 0x000fe400000010ff */
[C---:B------:R-:W-:Y:S01]  /*b170*/  F2FP.BF16.F32.PACK_AB R6, R128.reuse, R28 ;  /* 0x0000001c8006723e */ /* 0x040fe200000010ff */
[----:B------:R-:W-:Y:S01]  /*b180*/  FADD.FTZ R128, R128, R31 ;  /* 0x0000001f80807221 */ /* 0x000fe20000010000 */
[C---:B------:R-:W-:Y:S01]  /*b190*/  F2FP.BF16.F32.PACK_AB R7, R127.reuse, R21 ;  /* 0x000000157f07723e */ /* 0x040fe200000010ff */
[----:B------:R-:W-:-:S06]  /*b1a0*/  FADD.FTZ R127, R127, R40 ;  /* 0x000000287f7f7221 */ /* 0x000fcc0000010000 */
[C---:B--2---:R-:W-:Y:S06]  /*b1b0*/  HMMA.16816.F32.BF16 R68, R4.reuse, R12, R68 ;  /* 0x0000000c0444723c */ /* 0x044fec0000041844 */
        /* <DEDUP_REMOVED lines=72> */
.L_x_4187:
[----:B------:R-:W1:Y:S02]  /*b640*/  LDC R5, c[0x0][0x250] ;  /* 0x00009400ff057b82 */ /* 0x000e640000000800 */
[----:B-1----:R-:W-:-:S05]  /*b650*/  IMAD.SHL.U32 R7, R5, 0x80, RZ ;  /* 0x0000008005077824 */ /* 0x002fca00078e00ff */
[----:B------:R-:W-:-:S04]  /*b660*/  IADD3 R7, -R7, RZ, RZ ;  /* 0x000000ff07077210 */ /* 0x000fc80007ffe1ff */
[----:B------:R-:W-:-:S07]  /*b670*/  SHF.R.S32.HI R6, RZ, 0x1f, R7 ;  /* 0x0000001fff067819 */ /* 0x000fce0000011407 */
.L_x_4188:
[----:B------:R-:W-:Y:S01]  /*b680*/  ULDC UR4, c[0x0][0x2d0] ;  /* 0x0000b40000047ab9 */ /* 0x000fe20000000800 */
[C---:B------:R-:W-:Y:S01]  /*b690*/  LEA R126, P5, R7.reuse, R126, 0x1 ;  /* 0x0000007e077e7211 */ /* 0x040fe200078a08ff */
[----:B------:R-:W-:Y:S01]  /*b6a0*/  IMAD.SHL.U32 R135, R120, 0x80, RZ ;  /* 0x0000008078877824 */ /* 0x000fe200078e00ff */
[----:B------:R-:W-:Y:S02]  /*b6b0*/  ISETP.GE.AND P0, PT, R84, UR4, PT ;  /* 0x0000000454007c0c */ /* 0x000fe4000bf06270 */
[----:B------:R-:W-:-:S11]  /*b6c0*/  LEA.HI.X R125, R7, R125, R6, 0x1, P5 ;  /* 0x0000007d077d7211 */ /* 0x000fd600028f0c06 */
        /* <DEDUP_REMOVED lines=27> */
[----:B------:R-:W-:-:S03]  /*b880*/  @!P0 LEA.HI.X R7, R5, UR11, R3, 0x1, P1 ;  /* 0x0000000b05078c11 */ /* 0x000fc600088f0c03 */
        /* <DEDUP_REMOVED lines=20> */
[----:B------:R-:W-:Y:S04]  /*b9d0*/  LDSM.16.M88.4 R92, [R107] ;  /* 0x000000006b5c783b */ /* 0x000fe80000000200 */
[----:B------:R-:W5:Y:S04]  /*b9e0*/  LDSM.16.M88.4 R24, [R105] ;  /* 0x000000006918783b */ /* 0x000f680000000200 */
[----:B-1----:R-:W1:Y:S04]  /*b9f0*/  LDSM.16.M88.4 R8, [R102] ;  /* 0x000000006608783b */ /* 0x002e680000000200 */
[----:B--2---:R-:W2:Y:S04]  /*ba00*/  LDSM.16.M88.4 R4, [R100] ;  /* 0x000000006404783b */ /* 0x004ea80000000200 */
[----:B------:R-:W2:Y:S04]  /*ba10*/  LDSM.16.M88.4 R20, [R106+0x2000] ;  /* 0x002000006a14783b */ /* 0x000ea80000000200 */
[----:B------:R-:W2:Y:S01]  /*ba20*/  LDSM.16.M88.4 R16, [R101] ;  /* 0x000000006510783b */ /* 0x000ea20000000200 */
[C---:B---3--:R-:W-:Y:S03]  /*ba30*/  HMMA.16816.F32.BF16 R56, R60.reuse, R52, RZ ;  /* 0x000000343c38723c */ /* 0x048fe600000418ff */
[----:B------:R-:W3:Y:S04]  /*ba40*/  LDSM.16.M88.4 R12, [R106+0x2400] ;  /* 0x002400006a0c783b */ /* 0x000ee80000000200 */
[----:B------:R-:W3:Y:S01]  /*ba50*/  LDSM.16.M88.4 R64, [R99] ;  /* 0x000000006340783b */ /* 0x000ee20000000200 */
[C---:B----4-:R-:W-:Y:S03]  /*ba60*/  HMMA.16816.F32.BF16 R48, R60.reuse, R44, RZ ;  /* 0x0000002c3c30723c */ /* 0x050fe600000418ff */
[----:B------:R-:W-:Y:S03]  /*ba70*/  LDSM.16.M88.4 R88, [R106+0x2c00] ;  /* 0x002c00006a58783b */ /* 0x000fe60000000200 */
[C---:B------:R-:W-:Y:S01]  /*ba80*/  HMMA.16816.F32.BF16 R52, R60.reuse, R54, RZ ;  /* 0x000000363c34723c */ /* 0x040fe200000418ff */
[----:B------:R-:W0:Y:S05]  /*ba90*/  LDGDEPBAR ;  /* 0x00000000000079af */ /* 0x000e2a0000000000 */
[C---:B------:R-:W-:Y:S06]  /*baa0*/  HMMA.16816.F32.BF16 R44, R60.reuse, R46, RZ ;  /* 0x0000002e3c2c723c */ /* 0x040fec00000418ff */
[C---:B-----5:R-:W-:Y:S06]  /*bab0*/  HMMA.16816.F32.BF16 R32, R60.reuse, R28, RZ ;  /* 0x0000001c3c20723c */ /* 0x060fec00000418ff */
[C---:B------:R-:W-:Y:S06]  /*bac0*/  HMMA.16816.F32.BF16 R28, R60.reuse, R30, RZ ;  /* 0x0000001e3c1c723c */ /* 0x040fec00000418ff */
[C---:B------:R-:W-:Y:S06]  /*bad0*/  HMMA.16816.F32.BF16 R40, R60.reuse, R36, RZ ;  /* 0x000000243c28723c */ /* 0x040fec00000418ff */
[----:B------:R-:W-:Y:S06]  /*bae0*/  HMMA.16816.F32.BF16 R36, R60, R38, RZ ;  /* 0x000000263c24723c */ /* 0x000fec00000418ff */
[C---:B------:R-:W-:Y:S06]  /*baf0*/  HMMA.16816.F32.BF16 R56, R92.reuse, R24, R56 ;  /* 0x000000185c38723c */ /* 0x040fec0000041838 */
[C---:B------:R-:W-:Y:S06]  /*bb00*/  HMMA.16816.F32.BF16 R52, R92.reuse, R26, R52 ;  /* 0x0000001a5c34723c */ /* 0x040fec0000041834 */
[C---:B-1----:R-:W-:Y:S06]  /*bb10*/  HMMA.16816.F32.BF16 R48, R92.reuse, R8, R48 ;  /* 0x000000085c30723c */ /* 0x042fec0000041830 */
[C---:B------:R-:W-:Y:S01]  /*bb20*/  HMMA.16816.F32.BF16 R44, R92.reuse, R10, R44 ;  /* 0x0000000a5c2c723c */ /* 0x040fe2000004182c */
[----:B------:R-:W1:Y:S05]  /*bb30*/  LDSM.16.M88.4 R8, [R98] ;  /* 0x000000006208783b */ /* 0x000e6a0000000200 */
[----:B--2---:R-:W-:Y:S01]  /*bb40*/  HMMA.16816.F32.BF16 R32, R92, R4, R32 ;  /* 0x000000045c20723c */ /* 0x004fe20000041820 */
[----:B------:R-:W-:Y:S01]  /*bb50*/  FMUL.FTZ R3, R56, UR15 ;  /* 0x0000000f38037c20 */ /* 0x000fe20008410000 */
[----:B------:R-:W-:Y:S01]  /*bb60*/  FMUL.FTZ R58, R58, UR15 ;  /* 0x0000000f3a3a7c20 */ /* 0x000fe20008410000 */
[----:B------:R-:W-:Y:S01]  /*bb70*/  FMUL.FTZ R59, R59, UR15 ;  /* 0x0000000f3b3b7c20 */ /* 0x000fe20008410000 */
[----:B------:R-:W-:-:S02]  /*bb80*/  FMUL.FTZ R57, R57, UR15 ;  /* 0x0000000f39397c20 */ /* 0x000fc40008410000 */
[----:B------:R-:W-:Y:S01]  /*bb90*/  HMMA.16816.F32.BF16 R28, R92, R6, R28 ;  /* 0x000000065c1c723c */ /* 0x000fe2000004181c */
[----:B------:R-:W2:Y:S01]  /*bba0*/  LDSM.16.M88.4 R4, [R106+0x2800] ;  /* 0x002800006a04783b */ /* 0x000ea20000000200 */
[----:B------:R-:W-:Y:S01]  /*bbb0*/  MUFU.TANH R3, R3 ;  /* 0x0000000300037308 */ /* 0x000fe20000002400 */
[----:B------:R-:W-:Y:S01]  /*bbc0*/  FMUL.FTZ R52, R52, UR15 ;  /* 0x0000000f34347c20 */ /* 0x000fe20008410000 */
[----:B------:R-:W-:Y:S01]  /*bbd0*/  FMUL.FTZ R53, R53, UR15 ;  /* 0x0000000f35357c20 */ /* 0x000fe20008410000 */
[----:B------:R-:W-:Y:S01]  /*bbe0*/  FMUL.FTZ R54, R54, UR15 ;  /* 0x0000000f36367c20 */ /* 0x000fe20008410000 */
[C---:B------:R-:W-:Y:S01]  /*bbf0*/  HMMA.16816.F32.BF16 R24, R60.reuse, R20, RZ ;  /* 0x000000143c18723c */ /* 0x040fe200000418ff */
[----:B------:R-:W-:Y:S01]  /*bc00*/  FMUL.FTZ R51, R51, UR15 ;  /* 0x0000000f33337c20 */ /* 0x000fe20008410000 */
[----:B------:R-:W-:Y:S01]  /*bc10*/  FMUL.FTZ R55, R55, UR15 ;  /* 0x0000000f37377c20 */ /* 0x000fe20008410000 */
[----:B------:R-:W-:Y:S01]  /*bc20*/  FMUL.FTZ R48, R48, UR15 ;  /* 0x0000000f30307c20 */ /* 0x000fe20008410000 */
[----:B------:R-:W-:Y:S01]  /*bc30*/  MUFU.TANH R131, R58 ;  /* 0x0000003a00837308 */ /* 0x000fe20000002400 */
[----:B------:R-:W-:Y:S01]  /*bc40*/  FMUL.FTZ R50, R50, UR15 ;  /* 0x0000000f32327c20 */ /* 0x000fe20008410000 */
[----:B------:R-:W-:Y:S01]  /*bc50*/  HMMA.16816.F32.BF16 R20, R60, R22, RZ ;  /* 0x000000163c14723c */ /* 0x000fe200000418ff */
[----:B------:R-:W-:Y:S01]  /*bc60*/  FMUL.FTZ R44, R44, UR15 ;  /* 0x0000000f2c2c7c20 */ /* 0x000fe20008410000 */
[----:B------:R-:W-:Y:S01]  /*bc70*/  FMUL.FTZ R45, R45, UR15 ;  /* 0x0000000f2d2d7c20 */ /* 0x000fe20008410000 */
[----:B------:R-:W-:Y:S01]  /*bc80*/  FMUL.FTZ R49, R49, UR15 ;  /* 0x0000000f31317c20 */ /* 0x000fe20008410000 */
[----:B------:R-:W-:-:S02]  /*bc90*/  FMUL.FTZ R46, R46, UR15 ;  /* 0x0000000f2e2e7c20 */ /* 0x000fc40008410000 */
[C---:B------:R-:W-:Y:S01]  /*bca0*/  HMMA.16816.F32.BF16 R40, R92.reuse, R16, R40 ;  /* 0x000000105c28723c */ /* 0x040fe20000041828 */
[----:B------:R4:W-:Y:S01]  /*bcb0*/  MUFU.TANH R130, R59 ;  /* 0x0000003b00827308 */ /* 0x0009e20000002400 */
[----:B------:R-:W-:Y:S01]  /*bcc0*/  FMUL.FTZ R32, R32, UR15 ;  /* 0x0000000f20207c20 */ /* 0x000fe20008410000 */
[----:B------:R-:W-:Y:S01]  /*bcd0*/  FMUL.FTZ R34, R34, UR15 ;  /* 0x0000000f22227c20 */ /* 0x000fe20008410000 */
[----:B------:R-:W-:Y:S02]  /*bce0*/  FMUL.FTZ R35, R35, UR15 ;  /* 0x0000000f23237c20 */ /* 0x000fe40008410000 */
[----:B------:R-:W-:Y:S01]  /*bcf0*/  HMMA.16816.F32.BF16 R36, R92, R18, R36 ;  /* 0x000000125c24723c */ /* 0x000fe20000041824 */
[----:B------:R-:W-:Y:S01]  /*bd00*/  FMUL.FTZ R28, R28, UR15 ;  /* 0x0000000f1c1c7c20 */ /* 0x000fe20008410000 */
[----:B------:R-:W-:Y:S01]  /*bd10*/  FMUL.FTZ R29, R29, UR15 ;  /* 0x0000000f1d1d7c20 */ /* 0x000fe20008410000 */
[----:B------:R-:W5:Y:S01]  /*bd20*/  MUFU.TANH R133, R52 ;  /* 0x0000003400857308 */ /* 0x000f620000002400 */
[----:B------:R-:W-:-:S02]  /*bd30*/  FMUL.FTZ R31, R31, UR15 ;  /* 0x0000000f1f1f7c20 */ /* 0x000fc40008410000 */
[C---:B---3--:R-:W-:Y:S05]  /*bd40*/  HMMA.16816.F32.BF16 R16, R60.reuse, R12, RZ ;  /* 0x0000000c3c10723c */ /* 0x048fea00000418ff */
[----:B------:R-:W3:Y:S01]  /*bd50*/  MUFU.TANH R134, R57 ;  /* 0x0000003900867308 */ /* 0x000ee20000002400 */
[----:B------:R-:W-:Y:S06]  /*bd60*/  HMMA.16816.F32.BF16 R12, R60, R14, RZ ;  /* 0x0000000e3c0c723c */ /* 0x000fec00000418ff */
[C---:B------:R-:W-:Y:S01]  /*bd70*/  HMMA.16816.F32.BF16 R24, R92.reuse, R64, R24 ;  /* 0x000000405c18723c */ /* 0x040fe20000041818 */
[----:B------:R-:W-:Y:S01]  /*bd80*/  MUFU.TANH R132, R53 ;  /* 0x0000003500847308 */ /* 0x000fe20000002400 */
[----:B------:R-:W-:Y:S01]  /*bd90*/  FMUL.FTZ R43, R43, UR15 ;  /* 0x0000000f2b2b7c20 */ /* 0x000fe20008410000 */
[----:B------:R-:W-:Y:S01]  /*bda0*/  FMUL.FTZ R41, R41, UR15 ;  /* 0x0000000f29297c20 */ /* 0x000fe20008410000 */
[----:B------:R-:W-:Y:S01]  /*bdb0*/  FMUL.FTZ R42, R42, UR15 ;  /* 0x0000000f2a2a7c20 */ /* 0x000fe20008410000 */
[----:B------:R-:W-:Y:S01]  /*bdc0*/  FMUL.FTZ R40, R40, UR15 ;  /* 0x0000000f28287c20 */ /* 0x000fe20008410000 */
[C---:B------:R-:W-:Y:S01]  /*bdd0*/  HMMA.16816.F32.BF16 R20, R92.reuse, R66, R20 ;  /* 0x000000425c14723c */ /* 0x040fe20000041814 */
[----:B------:R-:W5:Y:S01]  /*bde0*/  LDSM.16.M88.4 R64, [R97] ;  /* 0x000000006140783b */ /* 0x000f620000000200 */
[----:B------:R-:W-:Y:S01]  /*bdf0*/  FMUL.FTZ R36, R36, UR15 ;  /* 0x0000000f24247c20 */ /* 0x000fe20008410000 */
[----:B------:R-:W-:Y:S01]  /*be00*/  MUFU.TANH R45, R45 ;  /* 0x0000002d002d7308 */ /* 0x000fe20000002400 */
[----:B------:R-:W-:Y:S01]  /*be10*/  FMUL.FTZ R39, R39, UR15 ;  /* 0x0000000f27277c20 */ /* 0x000fe20008410000 */
[----:B------:R-:W-:Y:S01]  /*be20*/  FMUL.FTZ R38, R38, UR15 ;  /* 0x0000000f26267c20 */ /* 0x000fe20008410000 */
[C---:B-1----:R-:W-:Y:S05]  /*be30*/  HMMA.16816.F32.BF16 R16, R92.reuse, R8, R16 ;  /* 0x000000085c10723c */ /* 0x042fea0000041810 */
[----:B------:R-:W-:Y:S01]  /*be40*/  MUFU.TANH R52, R38 ;  /* 0x0000002600347308 */ /* 0x000fe20000002400 */
[----:B------:R-:W-:Y:S06]  /*be50*/  HMMA.16816.F32.BF16 R12, R92, R10, R12 ;  /* 0x0000000a5c0c723c */ /* 0x000fec000004180c */
[----:B--2---:R-:W-:Y:S01]  /*be60*/  HMMA.16816.F32.BF16 R8, R60, R4, RZ ;  /* 0x000000043c08723c */ /* 0x004fe200000418ff */
[----:B------:R-:W-:Y:S01]  /*be70*/  FMUL.FTZ R25, R25, UR15 ;  /* 0x0000000f19197c20 */ /* 0x000fe20008410000 */
[----:B------:R-:W-:Y:S01]  /*be80*/  MUFU.TANH R38, R35 ;  /* 0x0000002300267308 */ /* 0x000fe20000002400 */
[----:B------:R-:W-:-:S03]  /*be90*/  FMUL.FTZ R27, R27, UR15 ;  /* 0x0000000f1b1b7c20 */ /* 0x000fc60008410000 */
[----:B------:R-:W-:Y:S01]  /*bea0*/  HMMA.16816.F32.BF16 R4, R60, R6, RZ ;  /* 0x000000063c04723c */ /* 0x000fe200000418ff */
[----:B------:R-:W-:-:S03]  /*beb0*/  FMUL.FTZ R21, R21, UR15 ;  /* 0x0000000f15157c20 */ /* 0x000fc60008410000 */
[----:B------:R1:W-:Y:S02]  /*bec0*/  MUFU.TANH R53, R25 ;  /* 0x0000001900357308 */ /* 0x0003e40000002400 */
[----:B------:R-:W-:Y:S01]  /*bed0*/  FMUL.FTZ R87, R16, UR15 ;  /* 0x0000000f10577c20 */ /* 0x000fe20008410000 */
[----:B------:R-:W-:Y:S01]  /*bee0*/  LOP3.LUT R16, R135, 0x20, R123, 0xfe, !PT ;  /* 0x0000002087107812 */ /* 0x000fe200078efe7b */
[----:B------:R-:W-:-:S04]  /*bef0*/  FMUL.FTZ R17, R17, UR15 ;  /* 0x0000000f11117c20 */ /* 0x000fc80008410000 */
[----:B------:R2:W-:Y:S01]  /*bf00*/  MUFU.TANH R57, R21 ;  /* 0x0000001500397308 */ /* 0x0005e20000002400 */
[----:B----4-:R-:W-:Y:S01]  /*bf10*/  FMUL.FTZ R59, R12, UR15 ;  /* 0x0000000f0c3b7c20 */ /* 0x010fe20008410000 */
[--C-:B------:R-:W-:Y:S01]  /*bf20*/  LOP3.LUT R12, R135, 0x30, R123.reuse, 0xfe, !PT ;  /* 0x00000030870c7812 */ /* 0x100fe200078efe7b */
[----:B------:R-:W-:Y:S01]  /*bf30*/  FMUL.FTZ R13, R13, UR15 ;  /* 0x0000000f0d0d7c20 */ /* 0x000fe20008410000 */
[----:B------:R-:W-:Y:S02]  /*bf40*/  FMUL.FTZ R15, R15, UR15 ;  /* 0x0000000f0f0f7c20 */ /* 0x000fe40008410000 */
[----:B-----5:R-:W-:Y:S02]  /*bf50*/  HMMA.16816.F32.BF16 R8, R92, R64, R8 ;  /* 0x000000405c08723c */ /* 0x020fe40000041808 */
[----:B------:R4:W-:Y:S01]  /*bf60*/  MUFU.TANH R86, R17 ;  /* 0x0000001100567308 */ /* 0x0009e20000002400 */
[----:B-1----:R-:W-:-:S03]  /*bf70*/  LOP3.LUT R25, R135, 0x8, R123, 0xfe, !PT ;  /* 0x0000000887197812 */ /* 0x002fc600078efe7b */
[----:B------:R-:W-:Y:S01]  /*bf80*/  HMMA.16816.F32.BF16 R4, R92, R66, R4 ;  /* 0x000000425c04723c */ /* 0x000fe20000041804 */
[----:B------:R-:W-:-:S03]  /*bf90*/  ISETP.GE.AND P1, PT, R25, R124, PT ;  /* 0x0000007c1900720c */ /* 0x000fc60003f26270 */
[----:B------:R-:W-:Y:S01]  /*bfa0*/  MUFU.TANH R58, R13 ;  /* 0x0000000d003a7308 */ /* 0x000fe20000002400 */
[----:B------:R-:W-:Y:S01]  /*bfb0*/  FSEL R133, R133, -INF , !P1 ;  /* 0xff80000085857808 */ /* 0x000fe20004800000 */
[----:B------:R-:W-:Y:S01]  /*bfc0*/  HMMA.16816.F32.BF16 R64, R60, R88, RZ ;  /* 0x000000583c40723c */ /* 0x000fe200000418ff */
[----:B--2---:R-:W-:-:S05]  /*bfd0*/  LOP3.LUT R21, R135, 0x18, R123, 0xfe, !PT ;  /* 0x0000001887157812 */ /* 0x004fca00078efe7b */
[----:B------:R-:W-:Y:S01]  /*bfe0*/  HMMA.16816.F32.BF16 R60, R60, R90, RZ ;  /* 0x0000005a3c3c723c */ /* 0x000fe200000418ff */
[----:B------:R-:W1:Y:S01]  /*bff0*/  LDSM.16.M88.4 R88, [R96] ;  /* 0x000000006058783b */ /* 0x000e620000000200 */
[----:B----4-:R-:W-:Y:S01]  /*c000*/  FMUL.FTZ R17, R18, UR15 ;  /* 0x0000000f12117c20 */ /* 0x010fe20008410000 */
[----:B------:R-:W-:Y:S01]  /*c010*/  LOP3.LUT R18, R135, 0x29, R123, 0xfe, !PT ;  /* 0x0000002987127812 */ /* 0x000fe200078efe7b */
[----:B------:R-:W-:Y:S01]  /*c020*/  MUFU.TANH R87, R87 ;  /* 0x0000005700577308 */ /* 0x000fe20000002400 */
[----:B------:R-:W-:-:S04]  /*c030*/  DEPBAR.LE SB0, 0x0 ;  /* 0x000080000000791a */ /* 0x000fc80000000000 */
[----:B------:R-:W-:Y:S01]  /*c040*/  FMUL.FTZ R10, R10, UR15 ;  /* 0x0000000f0a0a7c20 */ /* 0x000fe20008410000 */
[----:B------:R-:W-:Y:S01]  /*c050*/  FMUL.FTZ R9, R9, UR15 ;  /* 0x0000000f09097c20 */ /* 0x000fe20008410000 */
[----:B------:R-:W-:Y:S01]  /*c060*/  FMUL.FTZ R11, R11, UR15 ;  /* 0x0000000f0b0b7c20 */ /* 0x000fe20008410000 */
[----:B------:R-:W-:Y:S01]  /*c070*/  FMUL.FTZ R56, R4, UR15 ;  /* 0x0000000f04387c20 */ /* 0x000fe20008410000 */
[----:B------:R-:W-:Y:S01]  /*c080*/  LOP3.LUT R4, R135, 0x50, R123, 0xfe, !PT ;  /* 0x0000005087047812 */ /* 0x000fe200078efe7b */
[----:B------:R-:W-:Y:S01]  /*c090*/  MUFU.TANH R17, R17 ;  /* 0x0000001100117308 */ /* 0x000fe20000002400 */
[----:B------:R-:W-:Y:S01]  /*c0a0*/  FMUL.FTZ R5, R5, UR15 ;  /* 0x0000000f05057c20 */ /* 0x000fe20008410000 */
[----:B------:R-:W-:Y:S01]  /*c0b0*/  FMUL.FTZ R6, R6, UR15 ;  /* 0x0000000f06067c20 */ /* 0x000fe20008410000 */
[----:B------:R-:W-:-:S05]  /*c0c0*/  FMUL.FTZ R7, R7, UR15 ;  /* 0x0000000f07077c20 */ /* 0x000fca0008410000 */
[----:B------:R-:W-:Y:S08]  /*c0d0*/  MUFU.TANH R59, R59 ;  /* 0x0000003b003b7308 */ /* 0x000ff00000002400 */
[----:B------:R-:W-:Y:S01]  /*c0e0*/  MUFU.TANH R56, R56 ;  /* 0x0000003800387308 */ /* 0x000fe20000002400 */
[C---:B-1----:R-:W-:Y:S07]  /*c0f0*/  HMMA.16816.F32.BF16 R64, R92.reuse, R88, R64 ;  /* 0x000000585c40723c */ /* 0x042fee0000041840 */
[----:B------:R1:W-:Y:S01]  /*c100*/  MUFU.TANH R88, R51 ;  /* 0x0000003300587308 */ /* 0x0003e20000002400 */
[----:B------:R-:W-:Y:S07]  /*c110*/  HMMA.16816.F32.BF16 R60, R92, R90, R60 ;  /* 0x0000005a5c3c723c */ /* 0x000fee000004183c */
[----:B------:R2:W4:Y:S08]  /*c120*/  MUFU.TANH R95, R54 ;  /* 0x00000036005f7308 */ /* 0x0005300000002400 */
[----:B------:R-:W5:Y:S01]  /*c130*/  MUFU.TANH R94, R55 ;  /* 0x00000037005e7308 */ /* 0x000f620000002400 */
[----:B-1----:R-:W-:Y:S01]  /*c140*/  FMUL.FTZ R51, R24, UR15 ;  /* 0x0000000f18337c20 */ /* 0x002fe20008410000 */
[----:B------:R-:W-:-:S04]  /*c150*/  LOP3.LUT R24, R135, R123, RZ, 0xfc, !PT ;  /* 0x0000007b87187212 */ /* 0x000fc800078efcff */
[CC--:B------:R-:W-:Y:S02]  /*c160*/  ISETP.GE.AND P6, PT, R24.reuse, R124.reuse, PT ;  /* 0x0000007c1800720c */ /* 0x0c0fe40003fc6270 */
[-C--:B------:R-:W-:Y:S01]  /*c170*/  ISETP.GE.AND P5, PT, R24, R129.reuse, PT ;  /* 0x000000811800720c */ /* 0x080fe20003fa6270 */
[----:B------:R-:W1:Y:S01]  /*c180*/  MUFU.TANH R93, R48 ;  /* 0x00000030005d7308 */ /* 0x000e620000002400 */
[--C-:B------:R-:W-:Y:S01]  /*c190*/  LOP3.LUT R24, R135, 0x1, R123.reuse, 0xfe, !PT ;  /* 0x0000000187187812 */ /* 0x100fe200078efe7b */
[----:B--2---:R-:W-:Y:S01]  /*c1a0*/  FMUL.FTZ R54, R20, UR15 ;  /* 0x0000000f14367c20 */ /* 0x004fe20008410000 */
[----:B------:R-:W-:Y:S01]  /*c1b0*/  FSEL R3, R3, -INF , !P6 ;  /* 0xff80000003037808 */ /* 0x000fe20007000000 */
[----:B------:R-:W-:Y:S01]  /*c1c0*/  FMUL.FTZ R61, R61, UR15 ;  /* 0x0000000f3d3d7c20 */ /* 0x000fe20008410000 */
[CC--:B------:R-:W-:Y:S02]  /*c1d0*/  ISETP.GE.AND P3, PT, R24.reuse, R129.reuse, PT ;  /* 0x000000811800720c */ /* 0x0c0fe40003f66270 */
[----:B------:R-:W-:Y:S01]  /*c1e0*/  ISETP.GE.AND P6, PT, R25, R129, PT ;  /* 0x000000811900720c */ /* 0x000fe20003fc6270 */
[----:B------:R-:W2:Y:S01]  /*c1f0*/  MUFU.TANH R89, R50 ;  /* 0x0000003200597308 */ /* 0x000ea20000002400 */
[----:B------:R-:W-:Y:S01]  /*c200*/  ISETP.GE.AND P4, PT, R24, R124, PT ;  /* 0x0000007c1800720c */ /* 0x000fe20003f86270 */
[----:B------:R-:W-:Y:S01]  /*c210*/  FMUL.FTZ R24, R26, UR15 ;  /* 0x0000000f1a187c20 */ /* 0x000fe20008410000 */
[----:B------:R-:W-:-:S02]  /*c220*/  LOP3.LUT R25, R135, 0x9, R123, 0xfe, !PT ;  /* 0x0000000987197812 */ /* 0x000fc400078efe7b */
[----:B------:R-:W-:Y:S02]  /*c230*/  LOP3.LUT R20, R135, 0x10, R123, 0xfe, !PT ;  /* 0x0000001087147812 */ /* 0x000fe400078efe7b */
[----:B------:R-:W-:Y:S01]  /*c240*/  FSEL R131, R131, -INF , !P5 ;  /* 0xff80000083837808 */ /* 0x000fe20006800000 */
[----:B------:R5:W2:Y:S01]  /*c250*/  MUFU.TANH R91, R44 ;  /* 0x0000002c005b7308 */ /* 0x000aa20000002400 */
[----:B------:R-:W-:Y:S02]  /*c260*/  FSEL R130, R130, -INF , !P3 ;  /* 0xff80000082827808 */ /* 0x000fe40005800000 */
[-C--:B------:R-:W-:Y:S02]  /*c270*/  ISETP.GE.AND P5, PT, R25, R124.reuse, PT ;  /* 0x0000007c1900720c */ /* 0x080fe40003fa6270 */
[----:B---3--:R-:W-:Y:S02]  /*c280*/  FSEL R134, R134, -INF , !P4 ;  /* 0xff80000086867808 */ /* 0x008fe40006000000 */
[C---:B------:R-:W-:Y:S01]  /*c290*/  ISETP.GE.AND P3, PT, R20.reuse, R124, PT ;  /* 0x0000007c1400720c */ /* 0x040fe20003f66270 */
[----:B------:R-:W3:Y:S01]  /*c2a0*/  MUFU.TANH R92, R49 ;  /* 0x00000031005c7308 */ /* 0x000ee20000002400 */
[----:B------:R-:W-:-:S02]  /*c2b0*/  ISETP.GE.AND P1, PT, R20, R129, PT ;  /* 0x000000811400720c */ /* 0x000fc40003f26270 */
[-C--:B------:R-:W-:Y:S01]  /*c2c0*/  ISETP.GE.AND P4, PT, R25, R129.reuse, PT ;  /* 0x000000811900720c */ /* 0x080fe20003f86270 */
[----:B------:R-:W-:Y:S01]  /*c2d0*/  FMUL.FTZ R25, R67, UR15 ;  /* 0x0000000f43197c20 */ /* 0x000fe20008410000 */
[----:B------:R-:W-:Y:S02]  /*c2e0*/  LOP3.LUT R20, R135, 0x11, R123, 0xfe, !PT ;  /* 0x0000001187147812 */ /* 0x000fe400078efe7b */
[----:B----4-:R-:W-:Y:S01]  /*c2f0*/  FSEL R95, R95, -INF , !P6 ;  /* 0xff8000005f5f7808 */ /* 0x010fe20007000000 */
[----:B------:R-:W4:Y:S01]  /*c300*/  MUFU.TANH R90, R46 ;  /* 0x0000002e005a7308 */ /* 0x000f220000002400 */
[----:B-----5:R-:W-:Y:S01]  /*c310*/  FMUL.FTZ R44, R47, UR15 ;  /* 0x0000000f2f2c7c20 */ /* 0x020fe20008410000 */
[----:B------:R-:W-:Y:S02]  /*c320*/  FSEL R132, R132, -INF , !P5 ;  /* 0xff80000084847808 */ /* 0x000fe40006800000 */
[C---:B------:R-:W-:Y:S02]  /*c330*/  ISETP.GE.AND P6, PT, R20.reuse, R124, PT ;  /* 0x0000007c1400720c */ /* 0x040fe40003fc6270 */
[----:B------:R-:W-:Y:S01]  /*c340*/  ISETP.GE.AND P5, PT, R20, R129, PT ;  /* 0x000000811400720c */ /* 0x000fe20003fa6270 */
[----:B------:R-:W-:Y:S01]  /*c350*/  FMUL.FTZ R20, R22, UR15 ;  /* 0x0000000f16147c20 */ /* 0x000fe20008410000 */
[----:B------:R-:W5:Y:S01]  /*c360*/  MUFU.TANH R44, R44 ;  /* 0x0000002c002c7308 */ /* 0x000f620000002400 */
[----:B------:R-:W-:-:S02]  /*c370*/  FSEL R94, R94, -INF , !P4 ;  /* 0xff8000005e5e7808 */ /* 0x000fc40006000000 */
[----:B------:R-:W-:Y:S02]  /*c380*/  ISETP.GE.AND P4, PT, R21, R124, PT ;  /* 0x0000007c1500720c */ /* 0x000fe40003f86270 */
[----:B------:R-:W-:Y:S02]  /*c390*/  LOP3.LUT R22, R135, 0x19, R123, 0xfe, !PT ;  /* 0x0000001987167812 */ /* 0x000fe400078efe7b */
[----:B-1----:R-:W-:Y:S01]  /*c3a0*/  FSEL R93, R93, -INF , !P3 ;  /* 0xff8000005d5d7808 */ /* 0x002fe20005800000 */
[----:B------:R-:W1:Y:S01]  /*c3b0*/  MUFU.TANH R46, R43 ;  /* 0x0000002b002e7308 */ /* 0x000e620000002400 */
[----:B--2---:R-:W-:Y:S02]  /*c3c0*/  FSEL R89, R89, -INF , !P1 ;  /* 0xff80000059597808 */ /* 0x004fe40004800000 */
[----:B------:R-:W-:Y:S02]  /*c3d0*/  FSEL R88, R88, -INF , !P5 ;  /* 0xff80000058587808 */ /* 0x000fe40006800000 */
[----:B------:R-:W-:-:S02]  /*c3e0*/  FSEL R91, R91, -INF , !P4 ;  /* 0xff8000005b5b7808 */ /* 0x000fc40006000000 */
[-C--:B------:R-:W-:Y:S01]  /*c3f0*/  ISETP.GE.AND P3, PT, R21, R129.reuse, PT ;  /* 0x000000811500720c */ /* 0x080fe20003f66270 */
[----:B------:R2:W-:Y:S01]  /*c400*/  MUFU.TANH R43, R36 ;  /* 0x00000024002b7308 */ /* 0x0005e20000002400 */
[-C--:B------:R-:W-:Y:S01]  /*c410*/  ISETP.GE.AND P1, PT, R22, R124.reuse, PT ;  /* 0x0000007c1600720c */ /* 0x080fe20003f26270 */
[----:B------:R-:W-:Y:S01]  /*c420*/  FMUL.FTZ R21, R23, UR15 ;  /* 0x0000000f17157c20 */ /* 0x000fe20008410000 */
[C---:B------:R-:W-:Y:S02]  /*c430*/  ISETP.GE.AND P5, PT, R16.reuse, R124, PT ;  /* 0x0000007c1000720c */ /* 0x040fe40003fa6270 */
[----:B------:R-:W-:Y:S02]  /*c440*/  ISETP.GE.AND P4, PT, R16, R129, PT ;  /* 0x000000811000720c */ /* 0x000fe40003f86270 */
[----:B------:R-:W-:Y:S01]  /*c450*/  LOP3.LUT R16, R135, 0x21, R123, 0xfe, !PT ;  /* 0x0000002187107812 */ /* 0x000fe200078efe7b */
[----:B------:R-:W1:Y:S01]  /*c460*/  MUFU.TANH R48, R41 ;  /* 0x0000002900307308 */ /* 0x000e620000002400 */
[----:B---3--:R-:W-:-:S02]  /*c470*/  FSEL R92, R92, -INF , !P6 ;  /* 0xff8000005c5c7808 */ /* 0x008fc40007000000 */
[----:B----4-:R-:W-:Y:S02]  /*c480*/  FSEL R90, R90, -INF , !P3 ;  /* 0xff8000005a5a7808 */ /* 0x010fe40005800000 */
[----:B------:R-:W-:Y:S02]  /*c490*/  FSEL R45, R45, -INF , !P1 ;  /* 0xff8000002d2d7808 */ /* 0x000fe40004800000 */
[-C--:B------:R-:W-:Y:S01]  /*c4a0*/  ISETP.GE.AND P6, PT, R22, R129.reuse, PT ;  /* 0x000000811600720c */ /* 0x080fe20003fc6270 */
[----:B------:R-:W3:Y:S01]  /*c4b0*/  MUFU.TANH R47, R42 ;  /* 0x0000002a002f7308 */ /* 0x000ee20000002400 */
[----:B--2---:R-:W-:Y:S01]  /*c4c0*/  FMUL.FTZ R36, R37, UR15 ;  /* 0x0000000f25247c20 */ /* 0x004fe20008410000 */
[----:B------:R-:W-:Y:S01]  /*c4d0*/  ISETP.GE.AND P3, PT, R16, R124, PT ;  /* 0x0000007c1000720c */ /* 0x000fe20003f66270 */
[----:B------:R-:W-:Y:S01]  /*c4e0*/  FMUL.FTZ R22, R62, UR15 ;  /* 0x0000000f3e167c20 */ /* 0x000fe20008410000 */
[----:B------:R-:W-:Y:S02]  /*c4f0*/  ISETP.GE.AND P1, PT, R16, R129, PT ;  /* 0x000000811000720c */ /* 0x000fe40003f26270 */
[----:B------:R-:W-:-:S02]  /*c500*/  LOP3.LUT R16, R135, 0x28, R123, 0xfe, !PT ;  /* 0x0000002887107812 */ /* 0x000fc400078efe7b */
[----:B------:R-:W2:Y:S01]  /*c510*/  MUFU.TANH R49, R40 ;  /* 0x0000002800317308 */ /* 0x000ea20000002400 */
[----:B-----5:R-:W-:Y:S02]  /*c520*/  FSEL R44, R44, -INF , !P6 ;  /* 0xff8000002c2c7808 */ /* 0x020fe40007000000 */
[-C--:B------:R-:W-:Y:S02]  /*c530*/  ISETP.GE.AND P6, PT, R16, R124.reuse, PT ;  /* 0x0000007c1000720c */ /* 0x080fe40003fc6270 */
[----:B-1----:R-:W-:Y:S02]  /*c540*/  FSEL R46, R46, -INF , !P1 ;  /* 0xff8000002e2e7808 */ /* 0x002fe40004800000 */
[----:B------:R-:W-:Y:S01]  /*c550*/  FSEL R48, R48, -INF , !P3 ;  /* 0xff80000030307808 */ /* 0x000fe20005800000 */
[----:B------:R1:W-:Y:S01]  /*c560*/  MUFU.TANH R40, R32 ;  /* 0x0000002000287308 */ /* 0x0003e20000002400 */
[----:B---3--:R-:W-:Y:S02]  /*c570*/  FSEL R47, R47, -INF , !P4 ;  /* 0xff8000002f2f7808 */ /* 0x008fe40006000000 */
[----:B------:R-:W-:-:S02]  /*c580*/  ISETP.GE.AND P1, PT, R12, R124, PT ;  /* 0x0000007c0c00720c */ /* 0x000fc40003f26270 */
[----:B------:R-:W-:Y:S02]  /*c590*/  FSEL R43, R43, -INF , !P6 ;  /* 0xff8000002b2b7808 */ /* 0x000fe40007000000 */
[C---:B------:R-:W-:Y:S01]  /*c5a0*/  ISETP.GE.AND P4, PT, R18.reuse, R124, PT ;  /* 0x0000007c1200720c */ /* 0x040fe20003f86270 */
[----:B------:R-:W3:Y:S01]  /*c5b0*/  MUFU.TANH R36, R36 ;  /* 0x0000002400247308 */ /* 0x000ee20000002400 */
[-C--:B------:R-:W-:Y:S02]  /*c5c0*/  ISETP.GE.AND P3, PT, R18, R129.reuse, PT ;  /* 0x000000811200720c */ /* 0x080fe40003f66270 */
[-C--:B------:R-:W-:Y:S02]  /*c5d0*/  ISETP.GE.AND P6, PT, R12, R129.reuse, PT ;  /* 0x000000810c00720c */ /* 0x080fe40003fc6270 */
[----:B------:R-:W-:Y:S02]  /*c5e0*/  LOP3.LUT R18, R135, 0x31, R123, 0xfe, !PT ;  /* 0x0000003187127812 */ /* 0x000fe400078efe7b */
[----:B--2---:R-:W-:Y:S01]  /*c5f0*/  FSEL R49, R49, -INF , !P5 ;  /* 0xff80000031317808 */ /* 0x004fe20006800000 */
[----:B------:R-:W2:Y:S01]  /*c600*/  MUFU.TANH R41, R39 ;  /* 0x0000002700297308 */ /* 0x000ea20000002400 */
[----:B-1----:R-:W-:Y:S01]  /*c610*/  FMUL.FTZ R32, R33, UR15 ;  /* 0x0000000f21207c20 */ /* 0x002fe20008410000 */
[----:B------:R-:W-:Y:S01]  /*c620*/  ISETP.GE.AND P5, PT, R16, R129, PT ;  /* 0x000000811000720c */ /* 0x000fe20003fa6270 */
[----:B------:R-:W-:-:S03]  /*c630*/  FMUL.FTZ R16, R19, UR15 ;  /* 0x0000000f13107c20 */ /* 0x000fc60008410000 */
[----:B------:R-:W-:Y:S02]  /*c640*/  FSEL R12, R52, -INF , !P5 ;  /* 0xff800000340c7808 */ /* 0x000fe40006800000 */
[----:B------:R1:W4:Y:S01]  /*c650*/  MUFU.TANH R50, R34 ;  /* 0x0000002200327308 */ /* 0x0003220000002400 */
[----:B---3--:R-:W-:Y:S02]  /*c660*/  FSEL R13, R36, -INF , !P4 ;  /* 0xff800000240d7808 */ /* 0x008fe40006000000 */
[C---:B------:R-:W-:Y:S02]  /*c670*/  ISETP.GE.AND P4, PT, R18.reuse, R129, PT ;  /* 0x000000811200720c */ /* 0x040fe40003f86270 */
[----:B------:R-:W-:Y:S02]  /*c680*/  ISETP.GE.AND P5, PT, R18, R124, PT ;  /* 0x0000007c1200720c */ /* 0x000fe40003fa6270 */
[----:B------:R-:W-:Y:S01]  /*c690*/  FSEL R36, R38, -INF , !P4 ;  /* 0xff80000026247808 */ /* 0x000fe20006000000 */
[----:B------:R3:W5:Y:S01]  /*c6a0*/  MUFU.TANH R37, R28 ;  /* 0x0000001c00257308 */ /* 0x0007620000002400 */
[----:B--2---:R-:W-:-:S07]  /*c6b0*/  FSEL R41, R41, -INF , !P3 ;  /* 0xff80000029297808 */ /* 0x004fce0005800000 */
[----:B------:R-:W2:Y:S01]  /*c6c0*/  MUFU.TANH R32, R32 ;  /* 0x0000002000207308 */ /* 0x000ea20000002400 */
[----:B-1----:R-:W-:Y:S02]  /*c6d0*/  FSEL R34, R40, -INF , !P1 ;  /* 0xff80000028227808 */ /* 0x002fe40004800000 */
[----:B----4-:R-:W-:Y:S01]  /*c6e0*/  FSEL R40, R50, -INF , !P6 ;  /* 0xff80000032287808 */ /* 0x010fe20007000000 */
[----:B------:R-:W-:Y:S01]  /*c6f0*/  FMUL.FTZ R50, R8, UR15 ;  /* 0x0000000f08327c20 */ /* 0x000fe20008410000 */
[----:B------:R-:W-:-:S03]  /*c700*/  LOP3.LUT R8, R135, 0x40, R123, 0xfe, !PT ;  /* 0x0000004087087812 */ /* 0x000fc600078efe7b */
[----:B------:R-:W1:Y:S01]  /*c710*/  MUFU.TANH R42, R29 ;  /* 0x0000001d002a7308 */ /* 0x000e620000002400 */
[----:B---3--:R-:W-:Y:S01]  /*c720*/  FMUL.FTZ R28, R30, UR15 ;  /* 0x0000000f1e1c7c20 */ /* 0x008fe20008410000 */
[----:B------:R-:W-:Y:S01]  /*c730*/  FMUL.FTZ R30, R14, UR15 ;  /* 0x0000000f0e1e7c20 */ /* 0x000fe20008410000 */
[C-C-:B------:R-:W-:Y:S02]  /*c740*/  LOP3.LUT R14, R135.reuse, 0x38, R123.reuse, 0xfe, !PT ;  /* 0x00000038870e7812 */ /* 0x140fe400078efe7b */
[-C--:B------:R-:W-:Y:S02]  /*c750*/  ISETP.GE.AND P4, PT, R8, R124.reuse, PT ;  /* 0x0000007c0800720c */ /* 0x080fe40003f86270 */
[C---:B------:R-:W-:Y:S01]  /*c760*/  ISETP.GE.AND P3, PT, R14.reuse, R124, PT ;  /* 0x0000007c0e00720c */ /* 0x040fe20003f66270 */
[----:B------:R-:W3:Y:S01]  /*c770*/  MUFU.TANH R28, R28 ;  /* 0x0000001c001c7308 */ /* 0x000ee20000002400 */
[----:B------:R-:W-:Y:S02]  /*c780*/  ISETP.GE.AND P1, PT, R14, R129, PT ;  /* 0x000000810e00720c */ /* 0x000fe40003f26270 */
[----:B------:R-:W-:-:S02]  /*c790*/  LOP3.LUT R14, R135, 0x39, R123, 0xfe, !PT ;  /* 0x00000039870e7812 */ /* 0x000fc400078efe7b */
[----:B-----5:R-:W-:Y:S02]  /*c7a0*/  FSEL R37, R37, -INF , !P3 ;  /* 0xff80000025257808 */ /* 0x020fe40005800000 */
[----:B------:R-:W-:Y:S01]  /*c7b0*/  ISETP.GE.AND P6, PT, R14, R124, PT ;  /* 0x0000007c0e00720c */ /* 0x000fe20003fc6270 */
[----:B------:R-:W4:Y:S01]  /*c7c0*/  MUFU.TANH R39, R31 ;  /* 0x0000001f00277308 */ /* 0x000f220000002400 */
[----:B------:R-:W-:Y:S02]  /*c7d0*/  ISETP.GE.AND P3, PT, R8, R129, PT ;  /* 0x000000810800720c */ /* 0x000fe40003f66270 */
[----:B------:R-:W-:Y:S02]  /*c7e0*/  LOP3.LUT R8, R135, 0x41, R123, 0xfe, !PT ;  /* 0x0000004187087812 */ /* 0x000fe400078efe7b */
[----:B--2---:R-:W-:Y:S02]  /*c7f0*/  FSEL R35, R32, -INF , !P5 ;  /* 0xff80000020237808 */ /* 0x004fe40006800000 */
[----:B-1----:R-:W-:Y:S01]  /*c800*/  FSEL R42, R42, -INF , !P6 ;  /* 0xff8000002a2a7808 */ /* 0x002fe20007000000 */
[----:B------:R-:W1:Y:S01]  /*c810*/  MUFU.TANH R51, R51 ;  /* 0x0000003300337308 */ /* 0x000e620000002400 */
[----:B---3--:R-:W-:-:S02]  /*c820*/  FSEL R38, R28, -INF , !P1 ;  /* 0xff8000001c267808 */ /* 0x008fc40004800000 */
[-C--:B------:R-:W-:Y:S02]  /*c830*/  ISETP.GE.AND P5, PT, R14, R129.reuse, PT ;  /* 0x000000810e00720c */ /* 0x080fe40003fa6270 */
[CC--:B------:R-:W-:Y:S02]  /*c840*/  ISETP.GE.AND P1, PT, R8.reuse, R124.reuse, PT ;  /* 0x0000007c0800720c */ /* 0x0c0fe40003f26270 */
[----:B------:R-:W-:Y:S01]  /*c850*/  ISETP.GE.AND P6, PT, R8, R129, PT ;  /* 0x000000810800720c */ /* 0x000fe20003fc6270 */
[----:B------:R-:W2:Y:S01]  /*c860*/  MUFU.TANH R24, R24 ;  /* 0x0000001800187308 */ /* 0x000ea20000002400 */
[----:B------:R-:W-:Y:S02]  /*c870*/  LOP3.LUT R8, R135, 0x48, R123, 0xfe, !PT ;  /* 0x0000004887087812 */ /* 0x000fe400078efe7b */
[----:B----4-:R-:W-:Y:S02]  /*c880*/  FSEL R39, R39, -INF , !P5 ;  /* 0xff80000027277808 */ /* 0x010fe40006800000 */
[----:B------:R-:W-:-:S02]  /*c890*/  ISETP.GE.AND P5, PT, R8, R124, PT ;  /* 0x0000007c0800720c */ /* 0x000fc40003fa6270 */
[----:B------:R-:W-:Y:S01]  /*c8a0*/  FSEL R53, R53, -INF , !P1 ;  /* 0xff80000035357808 */ /* 0x000fe20004800000 */
[----:B------:R-:W3:Y:S01]  /*c8b0*/  MUFU.TANH R33, R27 ;  /* 0x0000001b00217308 */ /* 0x000ee20000002400 */
[----:B-1----:R-:W-:Y:S02]  /*c8c0*/  FSEL R51, R51, -INF , !P4 ;  /* 0xff80000033337808 */ /* 0x002fe40006000000 */
[----:B------:R-:W-:Y:S02]  /*c8d0*/  ISETP.GE.AND P4, PT, R8, R129, PT ;  /* 0x000000810800720c */ /* 0x000fe40003f86270 */
[----:B------:R-:W-:-:S03]  /*c8e0*/  LOP3.LUT R8, R135, 0x49, R123, 0xfe, !PT ;  /* 0x0000004987087812 */ /* 0x000fc600078efe7b */
[----:B------:R-:W1:Y:S01]  /*c8f0*/  MUFU.TANH R54, R54 ;  /* 0x0000003600367308 */ /* 0x000e620000002400 */
[----:B--2---:R-:W-:Y:S01]  /*c900*/  FSEL R32, R24, -INF , !P3 ;  /* 0xff80000018207808 */ /* 0x004fe20005800000 */
[----:B------:R-:W-:Y:S01]  /*c910*/  FMUL.FTZ R24, R66, UR15 ;  /* 0x0000000f42187c20 */ /* 0x000fe20008410000 */
[CC--:B------:R-:W-:Y:S02]  /*c920*/  ISETP.GE.AND P3, PT, R8.reuse, R124.reuse, PT ;  /* 0x0000007c0800720c */ /* 0x0c0fe40003f66270 */
[----:B------:R-:W-:Y:S02]  /*c930*/  ISETP.GE.AND P1, PT, R8, R129, PT ;  /* 0x000000810800720c */ /* 0x000fe40003f26270 */
[----:B------:R-:W-:Y:S01]  /*c940*/  FSEL R57, R57, -INF , !P3 ;  /* 0xff80000039397808 */ /* 0x000fe20005800000 */
[----:B------:R-:W2:Y:S01]  /*c950*/  MUFU.TANH R20, R20 ;  /* 0x0000001400147308 */ /* 0x000ea20000002400 */
[----:B---3--:R-:W-:Y:S02]  /*c960*/  FSEL R33, R33, -INF , !P6 ;  /* 0xff80000021217808 */ /* 0x008fe40007000000 */
[----:B------:R-:W-:-:S02]  /*c970*/  ISETP.GE.AND P6, PT, R4, R124, PT ;  /* 0x0000007c0400720c */ /* 0x000fc40003fc6270 */
[--C-:B------:R-:W-:Y:S02]  /*c980*/  LOP3.LUT R8, R135, 0x71, R123.reuse, 0xfe, !PT ;  /* 0x0000007187087812 */ /* 0x100fe400078efe7b */
[----:B------:R-:W-:Y:S01]  /*c990*/  FSEL R87, R87, -INF , !P6 ;  /* 0xff80000057577808 */ /* 0x000fe20007000000 */
[----:B------:R-:W3:Y:S01]  /*c9a0*/  MUFU.TANH R21, R21 ;  /* 0x0000001500157308 */ /* 0x000ee20000002400 */
[----:B-1----:R-:W-:Y:S02]  /*c9b0*/  FSEL R54, R54, -INF , !P5 ;  /* 0xff80000036367808 */ /* 0x002fe40006800000 */
[----:B------:R-:W-:Y:S02]  /*c9c0*/  ISETP.GE.AND P5, PT, R4, R129, PT ;  /* 0x000000810400720c */ /* 0x000fe40003fa6270 */
[----:B------:R-:W-:Y:S02]  /*c9d0*/  LOP3.LUT R4, R135, 0x51, R123, 0xfe, !PT ;  /* 0x0000005187047812 */ /* 0x000fe400078efe7b */
[----:B------:R-:W-:Y:S01]  /*c9e0*/  FSEL R17, R17, -INF , !P5 ;  /* 0xff80000011117808 */ /* 0x000fe20006800000 */
[----:B------:R-:W1:Y:S01]  /*c9f0*/  MUFU.TANH R16, R16 ;  /* 0x0000001000107308 */ /* 0x000e620000002400 */
[----:B--2---:R-:W-:-:S02]  /*ca00*/  FSEL R18, R20, -INF , !P4 ;  /* 0xff80000014127808 */ /* 0x004fc40006000000 */
[CC--:B------:R-:W-:Y:S02]  /*ca10*/  ISETP.GE.AND P4, PT, R4.reuse, R124.reuse, PT ;  /* 0x0000007c0400720c */ /* 0x0c0fe40003f86270 */
[-C--:B------:R-:W-:Y:S02]  /*ca20*/  ISETP.GE.AND P3, PT, R4, R129.reuse, PT ;  /* 0x000000810400720c */ /* 0x080fe40003f66270 */
[----:B------:R-:W-:Y:S01]  /*ca30*/  LOP3.LUT R4, R135, 0x58, R123, 0xfe, !PT ;  /* 0x0000005887047812 */ /* 0x000fe200078efe7b */
[----:B------:R-:W2:Y:S01]  /*ca40*/  MUFU.TANH R30, R30 ;  /* 0x0000001e001e7308 */ /* 0x000ea20000002400 */
[----:B---3--:R-:W-:Y:S01]  /*ca50*/  FSEL R19, R21, -INF , !P1 ;  /* 0xff80000015137808 */ /* 0x008fe20004800000 */
[----:B------:R-:W-:Y:S01]  /*ca60*/  FMUL.FTZ R21, R63, UR15 ;  /* 0x0000000f3f157c20 */ /* 0x000fe20008410000 */
[C---:B------:R-:W-:Y:S02]  /*ca70*/  ISETP.GE.AND P1, PT, R4.reuse, R124, PT ;  /* 0x0000007c0400720c */ /* 0x040fe40003f26270 */
[----:B------:R-:W-:-:S02]  /*ca80*/  ISETP.GE.AND P6, PT, R4, R129, PT ;  /* 0x000000810400720c */ /* 0x000fc40003fc6270 */
[----:B------:R-:W-:Y:S01]  /*ca90*/  LOP3.LUT R4, R135, 0x59, R123, 0xfe, !PT ;  /* 0x0000005987047812 */ /* 0x000fe200078efe7b */
[----:B------:R-:W3:Y:S01]  /*caa0*/  MUFU.TANH R31, R15 ;  /* 0x0000000f001f7308 */ /* 0x000ee20000002400 */
[----:B------:R-:W-:Y:S02]  /*cab0*/  FSEL R86, R86, -INF , !P4 ;  /* 0xff80000056567808 */ /* 0x000fe40006000000 */
[----:B------:R-:W-:Y:S02]  /*cac0*/  ISETP.GE.AND P5, PT, R4, R124, PT ;  /* 0x0000007c0400720c */ /* 0x000fe40003fa6270 */
[----:B-1----:R-:W-:Y:S02]  /*cad0*/  FSEL R16, R16, -INF , !P3 ;  /* 0xff80000010107808 */ /* 0x002fe40005800000 */
[----:B------:R-:W-:Y:S01]  /*cae0*/  FSEL R58, R58, -INF , !P5 ;  /* 0xff8000003a3a7808 */ /* 0x000fe20006800000 */
[----:B------:R-:W1:Y:S01]  /*caf0*/  MUFU.TANH R50, R50 ;  /* 0x0000003200327308 */ /* 0x000e620000002400 */
[----:B--2---:R-:W-:-:S02]  /*cb00*/  FSEL R30, R30, -INF , !P6 ;  /* 0xff8000001e1e7808 */ /* 0x004fc40007000000 */
[----:B------:R-:W-:Y:S01]  /*cb10*/  ISETP.GE.AND P4, PT, R4, R129, PT ;  /* 0x000000810400720c */ /* 0x000fe20003f86270 */
[----:B------:R-:W-:Y:S01]  /*cb20*/  FMUL.FTZ R4, R64, UR15 ;  /* 0x0000000f40047c20 */ /* 0x000fe20008410000 */
[----:B------:R-:W-:-:S03]  /*cb30*/  FSEL R59, R59, -INF , !P1 ;  /* 0xff8000003b3b7808 */ /* 0x000fc60004800000 */
[----:B------:R-:W2:Y:S01]  /*cb40*/  MUFU.TANH R29, R10 ;  /* 0x0000000a001d7308 */ /* 0x000ea20000002400 */
[----:B---3--:R-:W-:-:S07]  /*cb50*/  FSEL R31, R31, -INF , !P4 ;  /* 0xff8000001f1f7808 */ /* 0x008fce0006000000 */
[----:B------:R-:W3:Y:S08]  /*cb60*/  MUFU.TANH R52, R9 ;  /* 0x0000000900347308 */ /* 0x000ef00000002400 */
[----:B------:R4:W5:Y:S08]  /*cb70*/  MUFU.TANH R55, R5 ;  /* 0x0000000500377308 */ /* 0x0009700000002400 */
[----:B------:R1:W-:Y:S08]  /*cb80*/  MUFU.TANH R27, R6 ;  /* 0x00000006001b7308 */ /* 0x0003f00000002400 */
[----:B------:R-:W5:Y:S01]  /*cb90*/  MUFU.TANH R28, R11 ;  /* 0x0000000b001c7308 */ /* 0x000f620000002400 */
[----:B----4-:R-:W-:-:S04]  /*cba0*/  LOP3.LUT R5, R135, 0x60, R123, 0xfe, !PT ;  /* 0x0000006087057812 */ /* 0x010fc800078efe7b */
[CC--:B------:R-:W-:Y:S02]  /*cbb0*/  ISETP.GE.AND P3, PT, R5.reuse, R124.reuse, PT ;  /* 0x0000007c0500720c */ /* 0x0c0fe40003f66270 */
[-C--:B------:R-:W-:Y:S01]  /*cbc0*/  ISETP.GE.AND P1, PT, R5, R129.reuse, PT ;  /* 0x000000810500720c */ /* 0x080fe20003f26270 */
[----:B------:R-:W4:Y:S01]  /*cbd0*/  MUFU.TANH R25, R25 ;  /* 0x0000001900197308 */ /* 0x000f220000002400 */
[--C-:B-1----:R-:W-:Y:S01]  /*cbe0*/  LOP3.LUT R6, R135, 0x61, R123.reuse, 0xfe, !PT ;  /* 0x0000006187067812 */ /* 0x102fe200078efe7b */
[----:B------:R-:W-:Y:S01]  /*cbf0*/  FMUL.FTZ R5, R65, UR15 ;  /* 0x0000000f41057c20 */ /* 0x000fe20008410000 */
[----:B------:R-:W-:Y:S02]  /*cc00*/  FSEL R50, R50, -INF , !P3 ;  /* 0xff80000032327808 */ /* 0x000fe40005800000 */
[C---:B------:R-:W-:Y:S02]  /*cc10*/  ISETP.GE.AND P6, PT, R6.reuse, R124, PT ;  /* 0x0000007c0600720c */ /* 0x040fe40003fc6270 */
[----:B------:R-:W-:Y:S01]  /*cc20*/  ISETP.GE.AND P5, PT, R6, R129, PT ;  /* 0x000000810600720c */ /* 0x000fe20003fa6270 */
[----:B------:R1:W4:Y:S01]  /*cc30*/  MUFU.TANH R26, R7 ;  /* 0x00000007001a7308 */ /* 0x0003220000002400 */
[----:B------:R-:W-:-:S02]  /*cc40*/  LOP3.LUT R6, R135, 0x68, R123, 0xfe, !PT ;  /* 0x0000006887067812 */ /* 0x000fc400078efe7b */
[----:B--2---:R-:W-:Y:S02]  /*cc50*/  FSEL R29, R29, -INF , !P1 ;  /* 0xff8000001d1d7808 */ /* 0x004fe40004800000 */
[CC--:B------:R-:W-:Y:S02]  /*cc60*/  ISETP.GE.AND P4, PT, R6.reuse, R124.reuse, PT ;  /* 0x0000007c0600720c */ /* 0x0c0fe40003f86270 */
[----:B------:R-:W-:Y:S01]  /*cc70*/  ISETP.GE.AND P3, PT, R6, R129, PT ;  /* 0x000000810600720c */ /* 0x000fe20003f66270 */
[----:B------:R-:W2:Y:S01]  /*cc80*/  MUFU.TANH R4, R4 ;  /* 0x0000000400047308 */ /* 0x000ea20000002400 */
[----:B------:R-:W-:Y:S02]  /*cc90*/  LOP3.LUT R6, R135, 0x69, R123, 0xfe, !PT ;  /* 0x0000006987067812 */ /* 0x000fe400078efe7b */
[----:B---3--:R-:W-:Y:S02]  /*cca0*/  FSEL R52, R52, -INF , !P6 ;  /* 0xff80000034347808 */ /* 0x008fe40007000000 */
[----:B------:R-:W-:-:S02]  /*ccb0*/  ISETP.GE.AND P1, PT, R6, R124, PT ;  /* 0x0000007c0600720c */ /* 0x000fc40003f26270 */
[-C--:B------:R-:W-:Y:S01]  /*ccc0*/  ISETP.GE.AND P6, PT, R6, R129.reuse, PT ;  /* 0x000000810600720c */ /* 0x080fe20003fc6270 */
[----:B------:R-:W-:Y:S01]  /*ccd0*/  FMUL.FTZ R6, R60, UR15 ;  /* 0x0000000f3c067c20 */ /* 0x000fe20008410000 */
[----:B-1----:R-:W-:Y:S01]  /*cce0*/  LOP3.LUT R7, R135, 0x70, R123, 0xfe, !PT ;  /* 0x0000007087077812 */ /* 0x002fe200078efe7b */
[----:B------:R-:W-:Y:S01]  /*ccf0*/  MUFU.TANH R5, R5 ;  /* 0x0000000500057308 */ /* 0x000fe20000002400 */
[----:B-----5:R-:W-:Y:S02]  /*cd00*/  FSEL R55, R55, -INF , !P1 ;  /* 0xff80000037377808 */ /* 0x020fe40004800000 */
[----:B------:R-:W-:Y:S02]  /*cd10*/  ISETP.GE.AND P1, PT, R8, R129, PT ;  /* 0x000000810800720c */ /* 0x000fe40003f26270 */
[----:B------:R-:W-:Y:S02]  /*cd20*/  FSEL R28, R28, -INF , !P5 ;  /* 0xff8000001c1c7808 */ /* 0x000fe40006800000 */
[----:B------:R-:W-:Y:S01]  /*cd30*/  FSEL R56, R56, -INF , !P4 ;  /* 0xff80000038387808 */ /* 0x000fe20006000000 */
[----:B------:R-:W1:Y:S01]  /*cd40*/  MUFU.TANH R24, R24 ;  /* 0x0000001800187308 */ /* 0x000e620000002400 */
[----:B------:R-:W-:-:S02]  /*cd50*/  ISETP.GE.AND P5, PT, R7, R124, PT ;  /* 0x0000007c0700720c */ /* 0x000fc40003fa6270 */
[----:B------:R-:W-:Y:S02]  /*cd60*/  ISETP.GE.AND P4, PT, R7, R129, PT ;  /* 0x000000810700720c */ /* 0x000fe40003f86270 */
[----:B----4-:R-:W-:Y:S02]  /*cd70*/  FSEL R25, R25, -INF , !P1 ;  /* 0xff80000019197808 */ /* 0x010fe40004800000 */
[----:B------:R-:W-:Y:S01]  /*cd80*/  ISETP.GT.AND P1, PT, R120, R109, PT ;  /* 0x0000006d7800720c */ /* 0x000fe20003f24270 */
[----:B------:R-:W3:Y:S01]  /*cd90*/  MUFU.TANH R6, R6 ;  /* 0x0000000600067308 */ /* 0x000ee20000002400 */
[----:B------:R-:W-:Y:S01]  /*cda0*/  FSEL R27, R27, -INF , !P3 ;  /* 0xff8000001b1b7808 */ /* 0x000fe20005800000 */
[----:B------:R-:W-:Y:S01]  /*cdb0*/  BAR.SYNC.DEFER_BLOCKING 0x0 ;  /* 0x0000000000007b1d */ /* 0x000fe20000010000 */
[----:B------:R-:W-:Y:S02]  /*cdc0*/  ISETP.GE.AND P3, PT, R8, R124, PT ;  /* 0x0000007c0800720c */ /* 0x000fe40003f66270 */
[----:B------:R-:W-:-:S02]  /*cdd0*/  LOP3.LUT R8, R135, 0x78, R123, 0xfe, !PT ;  /* 0x0000007887087812 */ /* 0x000fc400078efe7b */
[----:B------:R-:W-:Y:S01]  /*cde0*/  LOP3.LUT R123, R135, 0x79, R123, 0xfe, !PT ;  /* 0x00000079877b7812 */ /* 0x000fe200078efe7b */
[----:B------:R4:W5:Y:S01]  /*cdf0*/  MUFU.TANH R7, R61 ;  /* 0x0000003d00077308 */ /* 0x0009620000002400 */
[----:B------:R-:W-:Y:S02]  /*ce00*/  FSEL R26, R26, -INF , !P6 ;  /* 0xff8000001a1a7808 */ /* 0x000fe40007000000 */
[----:B--2---:R-:W-:Y:S02]  /*ce10*/  FSEL R60, R4, -INF , !P5 ;  /* 0xff800000043c7808 */ /* 0x004fe40006800000 */
[----:B-1----:R-:W-:Y:S02]  /*ce20*/  FSEL R24, R24, -INF , !P4 ;  /* 0xff80000018187808 */ /* 0x002fe40006000000 */
[-C--:B------:R-:W-:Y:S01]  /*ce30*/  ISETP.GE.AND P6, PT, R8, R124.reuse, PT ;  /* 0x0000007c0800720c */ /* 0x080fe20003fc6270 */
[----:B------:R-:W1:Y:S01]  /*ce40*/  MUFU.TANH R22, R22 ;  /* 0x0000001600167308 */ /* 0x000e620000002400 */
[----:B------:R-:W-:-:S02]  /*ce50*/  ISETP.GE.AND P5, PT, R123, R124, PT ;  /* 0x0000007c7b00720c */ /* 0x000fc40003fa6270 */
[----:B------:R-:W-:Y:S02]  /*ce60*/  ISETP.GE.AND P4, PT, R8, R129, PT ;  /* 0x000000810800720c */ /* 0x000fe40003f86270 */
[----:B---3--:R-:W-:-:S03]  /*ce70*/  FSEL R63, R6, -INF , !P6 ;  /* 0xff800000063f7808 */ /* 0x008fc60007000000 */
[----:B------:R-:W2:Y:S01]  /*ce80*/  MUFU.TANH R21, R21 ;  /* 0x0000001500157308 */ /* 0x000ea20000002400 */
[----:B----4-:R-:W-:Y:S02]  /*ce90*/  FSEL R61, R5, -INF , !P3 ;  /* 0xff800000053d7808 */ /* 0x010fe40005800000 */
[----:B------:R-:W-:Y:S02]  /*cea0*/  ISETP.GE.AND P3, PT, R123, R129, PT ;  /* 0x000000817b00720c */ /* 0x000fe40003f66270 */
[----:B-----5:R-:W-:Y:S02]  /*ceb0*/  FSEL R62, R7, -INF , !P5 ;  /* 0xff800000073e7808 */ /* 0x020fe40006800000 */
[----:B-1----:R-:W-:Y:S02]  /*cec0*/  FSEL R22, R22, -INF , !P4 ;  /* 0xff80000016167808 */ /* 0x002fe40006000000 */
[----:B--2---:R-:W-:Y:S01]  /*ced0*/  FSEL R21, R21, -INF , !P3 ;  /* 0xff80000015157808 */ /* 0x004fe20005800000 */
[----:B------:R-:W-:Y:S06]  /*cee0*/  @!P1 BRA `(.L_x_4189) ;  /* 0x0000000400c89947 */ /* 0x000fec0003800000 */
[----:B------:R-:W-:Y:S05]  /*cef0*/  @!P2 BRA `(.L_x_4190) ;  /* 0x0000000000fca947 */ /* 0x000fea0003800000 */
[----:B------:R-:W1:Y:S01]  /*cf00*/  LDC R6, c[0x0][0x380] ;  /* 0x0000e000ff067b82 */ /* 0x000e620000000800 */
        /* <DEDUP_REMOVED lines=9> */
[----:B------:R-:W-:Y:S01]  /*cfa0*/  IMAD.HI.U32 R4, R9, R4, R8 ;  /* 0x0000000409047227 */ /* 0x000fe200078e0008 */
[----:B------:R-:W-:-:S05]  /*cfb0*/  IABS R9, R135 ;  /* 0x0000008700097213 */ /* 0x000fca0000000000 */
[----:B------:R-:W-:-:S04]  /*cfc0*/  IMAD.HI.U32 R8, R4, R9, RZ ;  /* 0x0000000904087227 */ /* 0x000fc800078e00ff */
[----:B------:R-:W-:-:S04]  /*cfd0*/  IMAD.MOV R7, RZ, RZ, -R8 ;  /* 0x000000ffff077224 */ /* 0x000fc800078e0a08 */
[----:B------:R-:W-:Y:S01]  /*cfe0*/  IMAD R7, R5, R7, R9 ;  /* 0x0000000705077224 */ /* 0x000fe200078e0209 */
[CC--:B------:R-:W-:Y:S02]  /*cff0*/  LOP3.LUT R9, R135.reuse, R6.reuse, RZ, 0x3c, !PT ;  /* 0x0000000687097212 */ /* 0x0c0fe400078e3cff */
[----:B------:R-:W-:Y:S02]  /*d000*/  IADD3 R135, R135, -0x80, RZ ;  /* 0xffffff8087877810 */ /* 0x000fe40007ffe0ff */
[----:B------:R-:W-:Y:S02]  /*d010*/  ISETP.GT.U32.AND P6, PT, R5, R7, PT ;  /* 0x000000070500720c */ /* 0x000fe40003fc4070 */
[----:B------:R-:W-:Y:S02]  /*d020*/  ISETP.GE.AND P5, PT, R9, RZ, PT ;  /* 0x000000ff0900720c */ /* 0x000fe40003fa6270 */
[----:B------:R-:W-:Y:S02]  /*d030*/  IABS R9, R135 ;  /* 0x0000008700097213 */ /* 0x000fe40000000000 */
[----:B------:R-:W-:-:S03]  /*d040*/  LOP3.LUT R135, R135, R6, RZ, 0x3c, !PT ;  /* 0x0000000687877212 */ /* 0x000fc600078e3cff */
[----:B------:R-:W-:-:S04]  /*d050*/  IMAD.HI.U32 R4, R4, R9, RZ ;  /* 0x0000000904047227 */ /* 0x000fc800078e00ff */
[----:B------:R-:W-:Y:S01]  /*d060*/  @!P6 IMAD.IADD R7, R7, 0x1, -R5 ;  /* 0x000000010707e824 */ /* 0x000fe200078e0a05 */
[----:B------:R-:W-:-:S04]  /*d070*/  @!P6 IADD3 R8, R8, 0x1, RZ ;  /* 0x000000010808e810 */ /* 0x000fc80007ffe0ff */
[----:B------:R-:W-:Y:S02]  /*d080*/  ISETP.GE.U32.AND P3, PT, R7, R5, PT ;  /* 0x000000050700720c */ /* 0x000fe40003f66070 */
[----:B------:R-:W-:-:S05]  /*d090*/  IADD3 R7, -R4, RZ, RZ ;  /* 0x000000ff04077210 */ /* 0x000fca0007ffe1ff */
[----:B------:R-:W-:-:S05]  /*d0a0*/  IMAD R7, R5, R7, R9 ;  /* 0x0000000705077224 */ /* 0x000fca00078e0209 */
[----:B------:R-:W-:Y:S01]  /*d0b0*/  ISETP.GT.U32.AND P4, PT, R5, R7, PT ;  /* 0x000000070500720c */ /* 0x000fe20003f84070 */
[----:B------:R-:W-:Y:S01]  /*d0c0*/  @P3 VIADD R8, R8, 0x1 ;  /* 0x0000000108083836 */ /* 0x000fe20000000000 */
[----:B------:R-:W-:-:S11]  /*d0d0*/  ISETP.GE.AND P3, PT, R135, RZ, PT ;  /* 0x000000ff8700720c */ /* 0x000fd60003f66270 */
[----:B------:R-:W-:Y:S01]  /*d0e0*/  @!P4 IMAD.IADD R7, R7, 0x1, -R5 ;  /* 0x000000010707c824 */ /* 0x000fe200078e0a05 */
[----:B------:R-:W-:Y:S02]  /*d0f0*/  @!P4 IADD3 R4, R4, 0x1, RZ ;  /* 0x000000010404c810 */ /* 0x000fe40007ffe0ff */
        /* <DEDUP_REMOVED lines=20> */
[----:B------:R-:W-:Y:S01]  /*d240*/  IADD3 R11, R15, R10, RZ ;  /* 0x0000000a0f0b7210 */ /* 0x000fe20007ffe0ff */
[----:B------:R-:W-:Y:S01]  /*d250*/  IMAD.MOV.U32 R10, RZ, RZ, R14 ;  /* 0x000000ffff0a7224 */ /* 0x000fe200078e000e */
[----:B--2---:R-:W-:Y:S02]  /*d260*/  IADD3 R8, -R4, R8, RZ ;  /* 0x0000000804087210 */ /* 0x004fe40007ffe1ff */
[----:B------:R-:W1:Y:S02]  /*d270*/  LDC.64 R4, c[0x0][0x230] ;  /* 0x00008c00ff047b82 */ /* 0x000e640000000a00 */
[----:B------:R-:W-:-:S05]  /*d280*/  SHF.R.S32.HI R7, RZ, 0x1f, R8 ;  /* 0x0000001fff077819 */ /* 0x000fca0000011408 */
[----:B-1----:R-:W-:-:S04]  /*d290*/  IMAD R7, R7, R4, RZ ;  /* 0x0000000407077224 */ /* 0x002fc800078e02ff */
[C---:B------:R-:W-:Y:S02]  /*d2a0*/  IMAD R5, R8.reuse, R5, R7 ;  /* 0x0000000508057224 */ /* 0x040fe400078e0207 */
[----:B------:R-:W-:-:S04]  /*d2b0*/  IMAD.WIDE.U32 R8, R8, R4, R10 ;  /* 0x0000000408087225 */ /* 0x000fc800078e000a */
[----:B------:R-:W-:Y:S01]  /*d2c0*/  IMAD.MOV.U32 R7, RZ, RZ, R8 ;  /* 0x000000ffff077224 */ /* 0x000fe200078e0008 */
[----:B------:R-:W-:Y:S01]  /*d2d0*/  IADD3 R5, R9, R5, RZ ;  /* 0x0000000509057210 */ /* 0x000fe20007ffe0ff */
[----:B------:R-:W-:Y:S06]  /*d2e0*/  BRA `(.L_x_4191) ;  /* 0x0000000000107947 */ /* 0x000fec0003800000 */
.L_x_4190:
[----:B------:R-:W1:Y:S02]  /*d2f0*/  LDC R6, c[0x0][0x248] ;  /* 0x00009200ff067b82 */ /* 0x000e640000000800 */
[----:B-1----:R-:W-:-:S05]  /*d300*/  IMAD.SHL.U32 R7, R6, 0x80, RZ ;  /* 0x0000008006077824 */ /* 0x002fca00078e00ff */
[----:B------:R-:W-:-:S04]  /*d310*/  IADD3 R7, -R7, RZ, RZ ;  /* 0x000000ff07077210 */ /* 0x000fc80007ffe1ff */
[----:B------:R-:W-:-:S07]  /*d320*/  SHF.R.S32.HI R5, RZ, 0x1f, R7 ;  /* 0x0000001fff057819 */ /* 0x000fce0000011407 */
.L_x_4191:
        /* <DEDUP_REMOVED lines=21> */
[----:B-1----:R-:W-:-:S03]  /*d480*/  @!P0 LEA.HI.X R4, R6, R5, R4, 0x6, P3 ;  /* 0x0000000506048211 */ /* 0x002fc600018f3404 */
[----:B------:R2:W-:Y:S01]  /*d490*/  @P0 STS.128 [R121+0x2000], RZ ;  /* 0x002000ff79000388 */ /* 0x0005e20000000c00 */
[----:B---3--:R-:W-:-:S04]  /*d4a0*/  @!P0 LEA R10, P3, R8, R119, 0x1 ;  /* 0x00000077080a8211 */ /* 0x008fc800078608ff */
        /* <DEDUP_REMOVED lines=18> */
.L_x_4193:
[----:B------:R-:W-:Y:S05]  /*d5d0*/  BSYNC B0 ;  /* 0x0000000000007941 */ /* 0x000fea0003800000 */
.L_x_4192:
[----:B------:R-:W0:Y:S01]  /*d5e0*/  LDGDEPBAR ;  /* 0x00000000000079af */ /* 0x000e220000000000 */
[----:B------:R-:W-:-:S04]  /*d5f0*/  LEA R119, P0, R7, R119, 0x1 ;  /* 0x0000007707777211 */ /* 0x000fc800078008ff */
[----:B------:R-:W-:-:S09]  /*d600*/  LEA.HI.X R118, R7, R118, R5, 0x1, P0 ;  /* 0x0000007607767211 */ /* 0x000fd200000f0c05 */
.L_x_4189:
[----:B------:R-:W-:Y:S01]  /*d610*/  FMNMX.FTZ R7, R2, R3, !PT ;  /* 0x0000000302077209 */ /* 0x000fe20007810000 */
[----:B-12---:R-:W-:Y:S01]  /*d620*/  LDSM.16.MT88.4 R8, [R104+0x3000] ;  /* 0x003000006808783b */ /* 0x006fe20000004200 */
        /* <DEDUP_REMOVED lines=63> */
[----:B------:R-:W1:Y:S04]  /*da20*/  SHFL.BFLY PT, R4, R7, 0x2, 0x1f ;  /* 0x0c401f0007047f89 */ /* 0x000e6800000e0000 */
[----:B------:R-:W2:Y:S01]  /*da30*/  SHFL.BFLY PT, R6, R5, 0x2, 0x1f ;  /* 0x0c401f0005067f89 */ /* 0x000ea200000e0000 */
[----:B-1----:R-:W-:Y:S02]  /*da40*/  FMNMX.FTZ R4, R7, R4, !PT ;  /* 0x0000000407047209 */ /* 0x002fe40007810000 */
[----:B--2---:R-:W-:-:S03]  /*da50*/  FMNMX.FTZ R6, R5, R6, !PT ;  /* 0x0000000605067209 */ /* 0x004fc60007810000 */
        /* <DEDUP_REMOVED lines=12> */
[C---:B------:R-:W-:Y:S01]  /*db20*/  FMUL.FTZ R23, R3.reuse, UR8 ;  /* 0x0000000803177c20 */ /* 0x040fe20008410000 */
[--C-:B------:R-:W-:Y:S01]  /*db30*/  FFMA.FTZ R66, R132, UR8, -R64.reuse ;  /* 0x0000000884427c23 */ /* 0x100fe20008010840 */
[----:B------:R-:W-:Y:S01]  /*db40*/  FADD.FTZ R5, R2, -R5 ;  /* 0x8000000502057221 */ /* 0x000fe20000010000 */
[----:B------:R-:W-:Y:S01]  /*db50*/  FSEL R6, R3, RZ, P0 ;  /* 0x000000ff03067208 */ /* 0x000fe20000000000 */
[----:B------:R-:W-:Y:S01]  /*db60*/  MUFU.EX2 R4, R4 ;  /* 0x0000000400047308 */ /* 0x000fe20000000800 */
[----:B------:R-:W-:Y:S01]  /*db70*/  FSEL R23, R23, RZ, P0 ;  /* 0x000000ff17177208 */ /* 0x000fe20000000000 */
[----:B------:R-:W-:Y:S01]  /*db80*/  FMUL.FTZ R5, R5, UR8 ;  /* 0x0000000805057c20 */ /* 0x000fe20008410000 */
[----:B------:R-:W-:Y:S01]  /*db90*/  FFMA.FTZ R123, R92, UR8, -R64 ;  /* 0x000000085c7b7c23 */ /* 0x000fe20008010840 */
[----:B------:R-:W-:Y:S01]  /*dba0*/  FADD.FTZ R6, R0, -R6 ;  /* 0x8000000600067221 */ /* 0x000fe20000010000 */
[--C-:B------:R-:W-:Y:S01]  /*dbb0*/  FFMA.FTZ R45, R45, UR8, -R64.reuse ;  /* 0x000000082d2d7c23 */ /* 0x100fe20008010840 */
        /* <DEDUP_REMOVED lines=20> */
[----:B------:R-:W-:Y:S01]  /*dd00*/  FFMA.FTZ R34, R58, UR8, -R64 ;  /* 0x000000083a227c23 */ /* 0x000fe20008010840 */
[----:B------:R-:W3:Y:S01]  /*dd10*/  MUFU.EX2 R67, R67 ;  /* 0x0000004300437308 */ /* 0x000ee20000000800 */
[-C--:B-1----:R-:W-:Y:S01]  /*dd20*/  FFMA.FTZ R130, R128, R95.reuse, R4 ;  /* 0x0000005f80827223 */ /* 0x082fe20000010004 */
[-C--:B------:R-:W-:Y:S01]  /*dd30*/  FMUL.FTZ R68, R68, R95.reuse ;  /* 0x0000005f44447220 */ /* 0x080fe20000410000 */
[-C--:B------:R-:W-:Y:S01]  /*dd40*/  FMUL.FTZ R69, R69, R95.reuse ;  /* 0x0000005f45457220 */ /* 0x080fe20000410000 */
[-C--:B------:R-:W-:Y:S01]  /*dd50*/  FMUL.FTZ R72, R72, R95.reuse ;  /* 0x0000005f48487220 */ /* 0x080fe20000410000 */
[-C--:B------:R-:W-:Y:S01]  /*dd60*/  FMUL.FTZ R73, R73, R95.reuse ;  /* 0x0000005f49497220 */ /* 0x080fe20000410000 */
[-C--:B------:R-:W-:Y:S01]  /*dd70*/  FMUL.FTZ R76, R76, R95.reuse ;  /* 0x0000005f4c4c7220 */ /* 0x080fe20000410000 */
[-C--:B------:R-:W-:Y:S01]  /*dd80*/  FMUL.FTZ R77, R77, R95.reuse ;  /* 0x0000005f4d4d7220 */ /* 0x080fe20000410000 */
[----:B------:R-:W1:Y:S01]  /*dd90*/  MUFU.EX2 R66, R66 ;  /* 0x0000004200427308 */ /* 0x000e620000000800 */
[----:B--2---:R-:W-:Y:S01]  /*dda0*/  F2FP.BF16.F32.PACK_AB R4, R15, R4 ;  /* 0x000000040f04723e */ /* 0x004fe200000010ff */
[-C--:B------:R-:W-:Y:S01]  /*ddb0*/  FMUL.FTZ R80, R80, R95.reuse ;  /* 0x0000005f50507220 */ /* 0x080fe20000410000 */
[----:B------:R-:W-:Y:S01]  /*ddc0*/  FMUL.FTZ R81, R81, R95 ;  /* 0x0000005f51517220 */ /* 0x000fe20000410000 */
[--C-:B------:R-:W-:Y:S01]  /*ddd0*/  FFMA.FTZ R128, R93, UR8, -R64.reuse ;  /* 0x000000085d807c23 */ /* 0x100fe20008010840 */
[--C-:B------:R-:W-:Y:S01]  /*dde0*/  FFMA.FTZ R95, R88, UR8, -R23.reuse ;  /* 0x00000008585f7c23 */ /* 0x100fe20008010817 */
[--C-:B------:R-:W-:Y:S01]  /*ddf0*/  FFMA.FTZ R93, R49, UR8, -R64.reuse ;  /* 0x00000008315d7c23 */ /* 0x100fe20008010840 */
[--C-:B------:R-:W-:Y:S01]  /*de00*/  FFMA.FTZ R49, R48, UR8, -R64.reuse ;  /* 0x0000000830317c23 */ /* 0x100fe20008010840 */
[----:B------:R-:W-:Y:S01]  /*de10*/  MUFU.EX2 R14, R14 ;  /* 0x0000000e000e7308 */ /* 0x000fe20000000800 */
[----:B------:R-:W-:Y:S01]  /*de20*/  FFMA.FTZ R48, R43, UR8, -R64 ;  /* 0x000000082b307c23 */ /* 0x000fe20008010840 */
[----:B------:R-:W-:Y:S01]  /*de30*/  FADD.FTZ R130, R15, R130 ;  /* 0x000000820f827221 */ /* 0x000fe20000010000 */
[--C-:B------:R-:W-:Y:S01]  /*de40*/  FFMA.FTZ R43, R13, UR8, -R64.reuse ;  /* 0x000000080d2b7c23 */ /* 0x100fe20008010840 */
[----:B------:R-:W-:Y:S01]  /*de50*/  FFMA.FTZ R88, R42, UR8, -R64 ;  /* 0x000000082a587c23 */ /* 0x000fe20008010840 */
[--C-:B------:R-:W-:Y:S01]  /*de60*/  FFMA.FTZ R58, R17, UR8, -R23.reuse ;  /* 0x00000008113a7c23 */ /* 0x100fe20008010817 */
[----:B---3--:R-:W-:Y:S01]  /*de70*/  FADD.FTZ R130, R67, R130 ;  /* 0x0000008243827221 */ /* 0x008fe20000010000 */
        /* <DEDUP_REMOVED lines=19> */
[----:B------:R-:W-:Y:S01]  /*dfb0*/  FFMA.FTZ R22, R22, UR8, -R23 ;  /* 0x0000000816167c23 */ /* 0x000fe20008010817 */
[----:B------:R-:W-:-:S05]  /*dfc0*/  FFMA.FTZ R63, R63, UR8, -R64 ;  /* 0x000000083f3f7c23 */ /* 0x000fca0008010840 */
[----:B------:R-:W2:Y:S08]  /*dfd0*/  MUFU.EX2 R0, R0 ;  /* 0x0000000000007308 */ /* 0x000eb00000000800 */
        /* <DEDUP_REMOVED lines=18> */
[----:B------:R-:W-:Y:S01]  /*e100*/  FADD.FTZ R127, R66, R130 ;  /* 0x00000082427f7221 */ /* 0x000fe20000010000 */
[--C-:B------:R-:W-:Y:S01]  /*e110*/  FFMA.FTZ R66, R51, UR8, -R64.reuse ;  /* 0x0000000833427c23 */ /* 0x100fe20008010840 */
[----:B------:R-:W-:Y:S01]  /*e120*/  HMMA.16816.F32.BF16 R72, R4, R10, R72 ;  /* 0x0000000a0448723c */ /* 0x000fe20000041848 */
[----:B------:R-:W2:Y:S01]  /*e130*/  LDSM.16.MT88.4 R8, [R103+0x3000] ;  /* 0x003000006708783b */ /* 0x000ea20000004200 */
[--C-:B------:R-:W-:Y:S01]  /*e140*/  FFMA.FTZ R53, R57, UR8, -R64.reuse ;  /* 0x0000000839357c23 */ /* 0x100fe20008010840 */
[----:B------:R-:W-:Y:S01]  /*e150*/  FFMA.FTZ R51, R54, UR8, -R64 ;  /* 0x0000000836337c23 */ /* 0x000fe20008010840 */
[----:B------:R-:W-:Y:S01]  /*e160*/  MUFU.EX2 R45, R45 ;  /* 0x0000002d002d7308 */ /* 0x000fe20000000800 */
[--C-:B------:R-:W-:Y:S01]  /*e170*/  FFMA.FTZ R57, R40, UR8, -R23.reuse ;  /* 0x0000000828397c23 */ /* 0x100fe20008010817 */
[--C-:B------:R-:W-:Y:S01]  /*e180*/  FFMA.FTZ R54, R36, UR8, -R23.reuse ;  /* 0x0000000824367c23 */ /* 0x100fe20008010817 */
[--C-:B------:R-:W-:Y:S01]  /*e190*/  FFMA.FTZ R40, R38, UR8, -R23.reuse ;  /* 0x0000000826287c23 */ /* 0x100fe20008010817 */
[----:B------:R-:W-:Y:S01]  /*e1a0*/  FADD.FTZ R0, R0, R2 ;  /* 0x0000000200007221 */ /* 0x000fe20000010000 */
[--C-:B------:R-:W-:Y:S01]  /*e1b0*/  FFMA.FTZ R36, R56, UR8, -R64.reuse ;  /* 0x0000000838247c23 */ /* 0x100fe20008010840 */
[----:B------:R-:W-:Y:S01]  /*e1c0*/  FFMA.FTZ R38, R55, UR8, -R64 ;  /* 0x0000000837267c23 */ /* 0x000fe20008010840 */
[--C-:B------:R-:W-:Y:S01]  /*e1d0*/  FFMA.FTZ R56, R32, UR8, -R23.reuse ;  /* 0x0000000820387c23 */ /* 0x100fe20008010817 */
[----:B------:R-:W-:Y:S01]  /*e1e0*/  MUFU.EX2 R124, R124 ;  /* 0x0000007c007c7308 */ /* 0x000fe20000000800 */
[----:B------:R-:W-:Y:S01]  /*e1f0*/  FFMA.FTZ R55, R18, UR8, -R23 ;  /* 0x0000000812377c23 */ /* 0x000fe20008010817 */
[----:B---3--:R-:W-:-:S04]  /*e200*/  FADD.FTZ R127, R128, R127 ;  /* 0x0000007f807f7221 */ /* 0x008fc80000010000 */
[C---:B-1----:R-:W-:Y:S02]  /*e210*/  FADD.FTZ R127, R123.reuse, R127 ;  /* 0x0000007f7b7f7221 */ /* 0x042fe40000010000 */
[----:B------:R-:W1:Y:S08]  /*e220*/  MUFU.EX2 R95, R95 ;  /* 0x0000005f005f7308 */ /* 0x000e700000000800 */
[----:B------:R-:W-:Y:S08]  /*e230*/  MUFU.EX2 R91, R91 ;  /* 0x0000005b005b7308 */ /* 0x000ff00000000800 */
[----:B------:R-:W3:Y:S01]  /*e240*/  MUFU.EX2 R44, R44 ;  /* 0x0000002c002c7308 */ /* 0x000ee20000000800 */
[C---:B--2---:R-:W-:Y:S07]  /*e250*/  HMMA.16816.F32.BF16 R76, R4.reuse, R8, R76 ;  /* 0x00000008044c723c */ /* 0x044fee000004184c */
[----:B------:R-:W-:Y:S01]  /*e260*/  MUFU.EX2 R93, R93 ;  /* 0x0000005d005d7308 */ /* 0x000fe20000000800 */
[----:B------:R-:W-:Y:S01]  /*e270*/  HMMA.16816.F32.BF16 R80, R4, R10, R80 ;  /* 0x0000000a0450723c */ /* 0x000fe20000041850 */
[----:B------:R-:W2:Y:S06]  /*e280*/  LDSM.16.MT88.4 R8, [R104+0x3400] ;  /* 0x003400006808783b */ /* 0x000eac0000004200 */
[----:B------:R-:W4:Y:S01]  /*e290*/  MUFU.EX2 R49, R49 ;  /* 0x0000003100317308 */ /* 0x000f220000000800 */
[----:B------:R-:W-:-:S02]  /*e2a0*/  F2FP.BF16.F32.PACK_AB R4, R123, R128 ;  /* 0x000000807b04723e */ /* 0x000fc400000010ff */
[----:B-1----:R-:W-:Y:S01]  /*e2b0*/  F2FP.BF16.F32.PACK_AB R5, R95, R124 ;  /* 0x0000007c5f05723e */ /* 0x002fe200000010ff */
[----:B------:R-:W-:Y:S01]  /*e2c0*/  FADD.FTZ R124, R124, R0 ;  /* 0x000000007c7c7221 */ /* 0x000fe20000010000 */
[----:B------:R-:W-:Y:S01]  /*e2d0*/  F2FP.BF16.F32.PACK_AB R6, R45, R94 ;  /* 0x0000005e2d06723e */ /* 0x000fe200000010ff */
[----:B------:R-:W-:Y:S01]  /*e2e0*/  FADD.FTZ R94, R94, R127 ;  /* 0x0000007f5e5e7221 */ /* 0x000fe20000010000 */
[----:B---3--:R-:W-:Y:S01]  /*e2f0*/  F2FP.BF16.F32.PACK_AB R7, R44, R91 ;  /* 0x0000005b2c07723e */ /* 0x008fe200000010ff */
[----:B------:R-:W-:Y:S01]  /*e300*/  MUFU.EX2 R48, R48 ;  /* 0x0000003000307308 */ /* 0x000fe20000000800 */
[----:B------:R-:W-:Y:S01]  /*e310*/  FADD.FTZ R124, R95, R124 ;  /* 0x0000007c5f7c7221 */ /* 0x000fe20000010000 */
[----:B------:R-:W-:Y:S01]  /*e320*/  FADD.FTZ R94, R45, R94 ;  /* 0x0000005e2d5e7221 */ /* 0x000fe20000010000 */
[----:B------:R-:W-:Y:S02]  /*e330*/  FFMA.FTZ R127, R21, UR8, -R23 ;  /* 0x00000008157f7c23 */ /* 0x000fe40008010817 */
[----:B------:R-:W-:-:S03]  /*e340*/  FADD.FTZ R91, R91, R124 ;  /* 0x0000007c5b5b7221 */ /* 0x000fc60000010000 */
        /* <DEDUP_REMOVED lines=10> */
[----:B------:R-:W5:Y:S08]  /*e3f0*/  MUFU.EX2 R89, R89 ;  /* 0x0000005900597308 */ /* 0x000f700000000800 */
[----:B------:R-:W-:Y:S08]  /*e400*/  MUFU.EX2 R67, R67 ;  /* 0x0000004300437308 */ /* 0x000ff00000000800 */
[----:B------:R-:W-:Y:S01]  /*e410*/  MUFU.EX2 R88, R88 ;  /* 0x0000005800587308 */ /* 0x000fe20000000800 */
[C---:B--2---:R-:W-:Y:S06]  /*e420*/  HMMA.16816.F32.BF16 R76, R4.reuse, R8, R76 ;  /* 0x00000008044c723c */ /* 0x044fec000004184c */
[----:B------:R-:W-:Y:S01]  /*e430*/  HMMA.16816.F32.BF16 R80, R4, R10, R80 ;  /* 0x0000000a0450723c */ /* 0x000fe20000041850 */
[----:B------:R-:W2:Y:S01]  /*e440*/  LDSM.16.MT88.4 R8, [R103+0x3800] ;  /* 0x003800006708783b */ /* 0x000ea20000004200 */
[----:B------:R-:W-:Y:S05]  /*e450*/  MUFU.EX2 R57, R57 ;  /* 0x0000003900397308 */ /* 0x000fea0000000800 */
[----:B----4-:R-:W-:Y:S01]  /*e460*/  F2FP.BF16.F32.PACK_AB R4, R49, R93 ;  /* 0x0000005d3104723e */ /* 0x010fe200000010ff */
        /* <DEDUP_REMOVED lines=10> */
[C---:B------:R-:W-:Y:S01]  /*e510*/  HMMA.16816.F32.BF16 R68, R4.reuse, R12, R68 ;  /* 0x0000000c0444723c */ /* 0x040fe20000041844 */
[----:B------:R-:W-:Y:S02]  /*e520*/  FADD.FTZ R46, R46, R92 ;  /* 0x0000005c2e2e7221 */ /* 0x000fe40000010000 */
[----:B------:R-:W-:Y:S02]  /*e530*/  FADD.FTZ R48, R43, R48 ;  /* 0x000000302b307221 */ /* 0x000fe40000010000 */
[----:B------:R-:W-:Y:S01]  /*e540*/  FADD.FTZ R46, R41, R46 ;  /* 0x0000002e292e7221 */ /* 0x000fe20000010000 */
[C---:B------:R-:W-:Y:S01]  /*e550*/  HMMA.16816.F32.BF16 R72, R4.reuse, R14, R72 ;  /* 0x0000000e0448723c */ /* 0x040fe20000041848 */
[----:B------:R-:W3:Y:S01]  /*e560*/  LDSM.16.MT88.4 R12, [R104+0x3c00] ;  /* 0x003c0000680c783b */ /* 0x000ee20000004200 */
[----:B------:R-:W4:Y:S08]  /*e570*/  MUFU.EX2 R39, R39 ;  /* 0x0000002700277308 */ /* 0x000f300000000800 */
[----:B------:R5:W-:Y:S01]  /*e580*/  MUFU.EX2 R0, R52 ;  /* 0x0000003400007308 */ /* 0x000be20000000800 */
[C---:B--2---:R-:W-:Y:S07]  /*e590*/  HMMA.16816.F32.BF16 R76, R4.reuse, R8, R76 ;  /* 0x00000008044c723c */ /* 0x044fee000004184c */
[----:B------:R-:W2:Y:S01]  /*e5a0*/  MUFU.EX2 R66, R66 ;  /* 0x0000004200427308 */ /* 0x000ea20000000800 */
[----:B------:R-:W-:Y:S01]  /*e5b0*/  HMMA.16816.F32.BF16 R80, R4, R10, R80 ;  /* 0x0000000a0450723c */ /* 0x000fe20000041850 */
[----:B------:R-:W2:Y:S06]  /*e5c0*/  LDSM.16.MT88.4 R8, [R103+0x3c00] ;  /* 0x003c00006708783b */ /* 0x000eac0000004200 */
[----:B------:R-:W-:Y:S01]  /*e5d0*/  MUFU.EX2 R65, R65 ;  /* 0x0000004100417308 */ /* 0x000fe20000000800 */
[--C-:B-----5:R-:W-:Y:S01]  /*e5e0*/  FFMA.FTZ R52, R33, UR8, -R23.reuse ;  /* 0x0000000821347c23 */ /* 0x120fe20008010817 */
[----:B------:R-:W-:Y:S01]  /*e5f0*/  F2FP.BF16.F32.PACK_AB R4, R89, R90 ;  /* 0x0000005a5904723e */ /* 0x000fe200000010ff */
[----:B------:R-:W-:Y:S01]  /*e600*/  FFMA.FTZ R33, R19, UR8, -R23 ;  /* 0x0000000813217c23 */ /* 0x000fe20008010817 */
[----:B-1----:R-:W-:Y:S01]  /*e610*/  F2FP.BF16.F32.PACK_AB R5, R54, R57 ;  /* 0x000000393605723e */ /* 0x002fe200000010ff */
[----:B------:R-:W-:Y:S01]  /*e620*/  FADD.FTZ R90, R90, R48 ;  /* 0x000000305a5a7221 */ /* 0x000fe20000010000 */
[----:B------:R-:W-:Y:S01]  /*e630*/  F2FP.BF16.F32.PACK_AB R6, R88, R67 ;  /* 0x000000435806723e */ /* 0x000fe200000010ff */
[----:B------:R-:W-:Y:S01]  /*e640*/  FADD.FTZ R57, R57, R46 ;  /* 0x0000002e39397221 */ /* 0x000fe20000010000 */
[----:B----4-:R-:W-:Y:S01]  /*e650*/  F2FP.BF16.F32.PACK_AB R7, R39, R40 ;  /* 0x000000282707723e */ /* 0x010fe200000010ff */
[----:B------:R-:W-:Y:S01]  /*e660*/  MUFU.EX2 R51, R51 ;  /* 0x0000003300337308 */ /* 0x000fe20000000800 */
        /* <DEDUP_REMOVED lines=9> */
[----:B------:R-:W1:Y:S01]  /*e700*/  LDSM.16.MT88.4 R12, [R104+0x4000] ;  /* 0x00400000680c783b */ /* 0x000e620000004200 */
[----:B--2---:R-:W-:Y:S02]  /*e710*/  FADD.FTZ R88, R66, R88 ;  /* 0x0000005842587221 */ /* 0x004fe40000010000 */
[----:B------:R-:W2:Y:S08]  /*e720*/  MUFU.EX2 R56, R56 ;  /* 0x0000003800387308 */ /* 0x000eb00000000800 */
[----:B------:R-:W3:Y:S01]  /*e730*/  MUFU.EX2 R52, R52 ;  /* 0x0000003400347308 */ /* 0x000ee20000000800 */
[C---:B------:R-:W-:Y:S07]  /*e740*/  HMMA.16816.F32.BF16 R76, R4.reuse, R8, R76 ;  /* 0x00000008044c723c */ /* 0x040fee000004184c */
[----:B------:R-:W-:Y:S01]  /*e750*/  MUFU.EX2 R55, R55 ;  /* 0x0000003700377308 */ /* 0x000fe20000000800 */
[----:B------:R-:W-:Y:S01]  /*e760*/  HMMA.16816.F32.BF16 R80, R4, R10, R80 ;  /* 0x0000000a0450723c */ /* 0x000fe20000041850 */
[----:B------:R-:W4:Y:S01]  /*e770*/  LDSM.16.MT88.4 R8, [R103+0x4000] ;  /* 0x004000006708783b */ /* 0x000f220000004200 */
[----:B--2---:R-:W-:-:S05]  /*e780*/  FADD.FTZ R39, R56, R39 ;  /* 0x0000002738277221 */ /* 0x004fca0000010000 */
[----:B------:R-:W2:Y:S01]  /*e790*/  MUFU.EX2 R33, R33 ;  /* 0x0000002100217308 */ /* 0x000ea20000000800 */
[C---:B------:R-:W-:Y:S01]  /*e7a0*/  F2FP.BF16.F32.PACK_AB R4, R65.reuse, R66 ;  /* 0x000000424104723e */ /* 0x040fe200000010ff */
[----:B------:R-:W-:Y:S01]  /*e7b0*/  FADD.FTZ R65, R65, R88 ;  /* 0x0000005841417221 */ /* 0x000fe20000010000 */
[C---:B---3--:R-:W-:Y:S01]  /*e7c0*/  F2FP.BF16.F32.PACK_AB R5, R52.reuse, R56 ;  /* 0x000000383405723e */ /* 0x048fe200000010ff */
[----:B------:R-:W-:Y:S01]  /*e7d0*/  FADD.FTZ R39, R52, R39 ;  /* 0x0000002734277221 */ /* 0x000fe20000010000 */
[----:B------:R-:W-:Y:S01]  /*e7e0*/  F2FP.BF16.F32.PACK_AB R6, R53, R51 ;  /* 0x000000333506723e */ /* 0x000fe200000010ff */
[----:B------:R-:W-:Y:S02]  /*e7f0*/  FADD.FTZ R65, R51, R65 ;  /* 0x0000004133417221 */ /* 0x000fe40000010000 */
[----:B------:R3:W-:Y:S02]  /*e800*/  MUFU.EX2 R32, R60 ;  /* 0x0000003c00207308 */ /* 0x0007e40000000800 */
[----:B------:R-:W-:-:S06]  /*e810*/  FADD.FTZ R53, R53, R65 ;  /* 0x0000004135357221 */ /* 0x000fcc0000010000 */
[----:B------:R-:W5:Y:S01]  /*e820*/  MUFU.EX2 R42, R42 ;  /* 0x0000002a002a7308 */ /* 0x000f620000000800 */
[----:B--2---:R-:W-:Y:S01]  /*e830*/  F2FP.BF16.F32.PACK_AB R7, R33, R55 ;  /* 0x000000372107723e */ /* 0x004fe200000010ff */
[----:B------:R-:W-:-:S04]  /*e840*/  FADD.FTZ R55, R55, R39 ;  /* 0x0000002737377221 */ /* 0x000fc80000010000 */
[----:B------:R-:W-:Y:S02]  /*e850*/  FADD.FTZ R55, R33, R55 ;  /* 0x0000003721377221 */ /* 0x000fe40000010000 */
[C---:B-1----:R-:W-:Y:S01]  /*e860*/  HMMA.16816.F32.BF16 R68, R4.reuse, R12, R68 ;  /* 0x0000000c0444723c */ /* 0x042fe20000041844 */
[----:B---3--:R-:W-:Y:S01]  /*e870*/  FFMA.FTZ R60, R16, UR8, -R23 ;  /* 0x00000008103c7c23 */ /* 0x008fe20008010817 */
[----:B------:R-:W1:Y:S01]  /*e880*/  MUFU.EX2 R37, R37 ;  /* 0x0000002500257308 */ /* 0x000e620000000800 */
[----:B------:R-:W2:Y:S03]  /*e890*/  LDSM.16.MT88.4 R16, [R104+0x4400] ;  /* 0x004400006810783b */ /* 0x000ea60000004200 */
[----:B------:R-:W-:Y:S01]  /*e8a0*/  HMMA.16816.F32.BF16 R72, R4, R14, R72 ;  /* 0x0000000e0448723c */ /* 0x000fe20000041848 */
[----:B------:R-:W3:Y:S01]  /*e8b0*/  LDSM.16.MT88.4 R12, [R103+0x4400] ;  /* 0x00440000670c783b */ /* 0x000ee20000004200 */
[----:B-----5:R-:W-:-:S02]  /*e8c0*/  FADD.FTZ R53, R42, R53 ;  /* 0x000000352a357221 */ /* 0x020fc40000010000 */
[----:B------:R-:W5:Y:S02]  /*e8d0*/  MUFU.EX2 R35, R35 ;  /* 0x0000002300237308 */ /* 0x000f640000000800 */
[C---:B----4-:R-:W-:Y:S06]  /*e8e0*/  HMMA.16816.F32.BF16 R76, R4.reuse, R8, R76 ;  /* 0x00000008044c723c */ /* 0x050fec000004184c */
[----:B------:R-:W4:Y:S01]  /*e8f0*/  MUFU.EX2 R34, R34 ;  /* 0x0000002200227308 */ /* 0x000f220000000800 */
[----:B------:R-:W-:Y:S01]  /*e900*/  HMMA.16816.F32.BF16 R80, R4, R10, R80 ;  /* 0x0000000a0450723c */ /* 0x000fe20000041850 */
[----:B------:R-:W3:Y:S06]  /*e910*/  LDSM.16.MT88.4 R8, [R104+0x4800] ;  /* 0x004800006808783b */ /* 0x000eec0000004200 */
[----:B------:R-:W2:Y:S01]  /*e920*/  MUFU.EX2 R58, R58 ;  /* 0x0000003a003a7308 */ /* 0x000ea20000000800 */
[C---:B-1----:R-:W-:Y:S01]  /*e930*/  F2FP.BF16.F32.PACK_AB R4, R37.reuse, R42 ;  /* 0x0000002a2504723e */ /* 0x042fe200000010ff */
[----:B------:R-:W-:-:S04]  /*e940*/  FADD.FTZ R37, R37, R53 ;  /* 0x0000003525257221 */ /* 0x000fc80000010000 */
[----:B-----5:R-:W-:Y:S02]  /*e950*/  FADD.FTZ R37, R35, R37 ;  /* 0x0000002523257221 */ /* 0x020fe40000010000 */
[----:B------:R-:W1:Y:S01]  /*e960*/  MUFU.EX2 R60, R60 ;  /* 0x0000003c003c7308 */ /* 0x000e620000000800 */
[C---:B----4-:R-:W-:Y:S01]  /*e970*/  F2FP.BF16.F32.PACK_AB R6, R34.reuse, R35 ;  /* 0x000000232206723e */ /* 0x050fe200000010ff */
[----:B------:R-:W-:-:S06]  /*e980*/  FADD.FTZ R34, R34, R37 ;  /* 0x0000002522227221 */ /* 0x000fcc0000010000 */
[----:B------:R-:W4:Y:S01]  /*e990*/  MUFU.EX2 R59, R59 ;  /* 0x0000003b003b7308 */ /* 0x000f220000000800 */
[----:B--2---:R-:W-:-:S07]  /*e9a0*/  FADD.FTZ R55, R58, R55 ;  /* 0x000000373a377221 */ /* 0x004fce0000010000 */
[----:B------:R-:W2:Y:S01]  /*e9b0*/  MUFU.EX2 R31, R31 ;  /* 0x0000001f001f7308 */ /* 0x000ea20000000800 */
[C---:B-1----:R-:W-:Y:S01]  /*e9c0*/  F2FP.BF16.F32.PACK_AB R5, R60.reuse, R58 ;  /* 0x0000003a3c05723e */ /* 0x042fe200000010ff */
[----:B------:R-:W-:-:S06]  /*e9d0*/  FADD.FTZ R60, R60, R55 ;  /* 0x000000373c3c7221 */ /* 0x000fcc0000010000 */
[----:B------:R1:W5:Y:S01]  /*e9e0*/  MUFU.EX2 R2, R50 ;  /* 0x0000003200027308 */ /* 0x0003620000000800 */
[----:B----4-:R-:W-:-:S07]  /*e9f0*/  FADD.FTZ R60, R59, R60 ;  /* 0x0000003c3b3c7221 */ /* 0x010fce0000010000 */
[----:B------:R-:W-:Y:S01]  /*ea00*/  MUFU.EX2 R36, R36 ;  /* 0x0000002400247308 */ /* 0x000fe20000000800 */
[C---:B--2---:R-:W-:Y:S01]  /*ea10*/  F2FP.BF16.F32.PACK_AB R7, R31.reuse, R59 ;  /* 0x0000003b1f07723e */ /* 0x044fe200000010ff */
[----:B------:R-:W-:-:S06]  /*ea20*/  FADD.FTZ R31, R31, R60 ;  /* 0x0000003c1f1f7221 */ /* 0x000fcc0000010000 */
[----:B------:R-:W-:Y:S01]  /*ea30*/  MUFU.EX2 R38, R38 ;  /* 0x0000002600267308 */ /* 0x000fe20000000800 */
[----:B------:R-:W-:Y:S01]  /*ea40*/  HMMA.16816.F32.BF16 R68, R4, R16, R68 ;  /* 0x000000100444723c */ /* 0x000fe20000041844 */
[----:B-1----:R-:W-:Y:S01]  /*ea50*/  FFMA.FTZ R50, R61, UR8, -R64 ;  /* 0x000000083d327c23 */ /* 0x002fe20008010840 */
        /* <DEDUP_REMOVED lines=19> */
[----:B------:R-:W-:-:S03]  /*eb90*/  MOV R0, R3 ;  /* 0x0000000300007202 */ /* 0x000fc60000000f00 */
[----:B------:R-:W-:Y:S01]  /*eba0*/  FADD.FTZ R38, R32, R38 ;  /* 0x0000002620267221 */ /* 0x000fe20000010000 */
        /* <DEDUP_REMOVED lines=18> */
[----:B----4-:R-:W-:Y:S01]  /*ecd0*/  FADD.FTZ R26, R24, R26 ;  /* 0x0000001a181a7221 */ /* 0x010fe20000010000 */
[----:B------:R-:W-:-:S05]  /*ece0*/  F2FP.BF16.F32.PACK_AB R6, R62, R30 ;  /* 0x0000001e3e06723e */ /* 0x000fca00000010ff */
[----:B------:R-:W4:Y:S01]  /*ecf0*/  MUFU.EX2 R127, R127 ;  /* 0x0000007f007f7308 */ /* 0x000f220000000800 */
[C---:B--2---:R-:W-:Y:S01]  /*ed00*/  F2FP.BF16.F32.PACK_AB R5, R25.reuse, R24 ;  /* 0x000000181905723e */ /* 0x044fe200000010ff */
[----:B------:R-:W-:-:S04]  /*ed10*/  FADD.FTZ R26, R25, R26 ;  /* 0x0000001a191a7221 */ /* 0x000fc80000010000 */
[----:B-1----:R-:W-:Y:S01]  /*ed20*/  FADD.FTZ R26, R22, R26 ;  /* 0x0000001a161a7221 */ /* 0x002fe20000010000 */
[----:B----4-:R-:W-:-:S03]  /*ed30*/  F2FP.BF16.F32.PACK_AB R7, R127, R22 ;  /* 0x000000167f07723e */ /* 0x010fc600000010ff */
[----:B------:R-:W-:-:S04]  /*ed40*/  FADD.FTZ R127, R127, R26 ;  /* 0x0000001a7f7f7221 */ /* 0x000fc80000010000 */
[C---:B------:R-:W-:Y:S06]  /*ed50*/  HMMA.16816.F32.BF16 R68, R4.reuse, R12, R68 ;  /* 0x0000000c0444723c */ /* 0x040fec0000041844 */
[C---:B------:R-:W-:Y:S06]  /*ed60*/  HMMA.16816.F32.BF16 R72, R4.reuse, R14, R72 ;  /* 0x0000000e0448723c */ /* 0x040fec0000041848 */
[C---:B---3--:R-:W-:Y:S06]  /*ed70*/  HMMA.16816.F32.BF16 R76, R4.reuse, R8, R76 ;  /* 0x00000008044c723c */ /* 0x048fec000004184c */
[----:B------:R-:W-:-:S15]  /*ed80*/  HMMA.16816.F32.BF16 R80, R4, R10, R80 ;  /* 0x0000000a0450723c */ /* 0x000fde0000041850 */
[----:B------:R-:W-:-:S09]  /*ed90*/  NOP ;  /* 0x0000000000007918 */ /* 0x000fd20000000000 */
.L_x_4186:
        /* <DEDUP_REMOVED lines=11> */
.L_x_4198:
        /* <DEDUP_REMOVED lines=70> */
.L_x_4195:
[----:B------:R-:W-:Y:S01]  /*f2b0*/  LEA R130, P5, R14, R126, 0x1 ;  /* 0x0000007e0e827211 */ /* 0x000fe200078a08ff */
[----:B------:R-:W-:Y:S01]  /*f2c0*/  @P0 STS.64 [R121+0x3008], RZ ;  /* 0x003008ff79000388 */ /* 0x000fe20000000a00 */
[----:B------:R-:W-:Y:S01]  /*f2d0*/  @!P0 IADD3 R6, P1, R113, R14, RZ ;  /* 0x0000000e71068210 */ /* 0x000fe20007f3e0ff */
[----:B--2---:R-:W-:Y:S01]  /*f2e0*/  @!P0 IMAD.WIDE.U32 R8, R2, 0x60, R14 ;  /* 0x0000006002088825 */ /* 0x004fe200078e000e */
[----:B------:R-:W-:Y:S02]  /*f2f0*/  LEA.HI.X R131, R14, R125, R15, 0x1, P5 ;  /* 0x0000007d0e837211 */ /* 0x000fe400028f0c0f */
[----:B------:R-:W-:Y:S01]  /*f300*/  @!P0 LEA R10, P4, R6, R126, 0x1 ;  /* 0x0000007e060a8211 */ /* 0x000fe200078808ff */
[----:B------:R-:W-:Y:S01]  /*f310*/  @P0 STS [R121+0x3000], RZ ;  /* 0x003000ff79000388 */ /* 0x000fe20000000800 */
[----:B------:R-:W-:Y:S01]  /*f320*/  @!P0 IADD3.X R2, R112, R15, RZ, P1, !PT ;  /* 0x0000000f70028210 */ /* 0x000fe20000ffe4ff */
[----:B------:R-:W-:Y:S01]  /*f330*/  @!P0 IMAD R3, R3, 0x60, RZ ;  /* 0x0000006003038824 */ /* 0x000fe200078e02ff */
[----:B-1----:R-:W-:Y:S01]  /*f340*/  @!P0 LEA R0, P3, R4, R14, 0x6 ;  /* 0x0000000e04008211 */ /* 0x002fe200078630ff */
[----:B------:R-:W-:Y:S01]  /*f350*/  @P0 STS [R121+0x3004], RZ ;  /* 0x003004ff79000388 */ /* 0x000fe20000000800 */
[----:B------:R-:W-:Y:S02]  /*f360*/  @!P0 LEA.HI.X R11, R6, R125, R2, 0x1, P4 ;  /* 0x0000007d060b8211 */ /* 0x000fe400020f0c02 */
[----:B------:R-:W-:Y:S01]  /*f370*/  @!P0 LEA.HI.X R5, R4, R15, R5, 0x6, P3 ;  /* 0x0000000f04058211 */ /* 0x000fe200018f3405 */
[----:B------:R-:W-:Y:S01]  /*f380*/  @!PT LDS RZ, [RZ] ;  /* 0x00000000fffff984 */ /* 0x000fe20000000800 */
[----:B------:R-:W-:Y:S01]  /*f390*/  @!PT LDS RZ, [RZ] ;  /* 0x00000000fffff984 */ /* 0x000fe20000000800 */
[----:B------:R-:W-:Y:S01]  /*f3a0*/  @!PT LDS RZ, [RZ] ;  /* 0x00000000fffff984 */ /* 0x000fe20000000800 */
[----:B------:R-:W-:Y:S01]  /*f3b0*/  @!P0 LDGSTS.E.BYPASS.LTC128B.128 [R121+0x3000], desc[UR6][R130.64] ;  /* 0x0300000082798fae */ /* 0x000fe2000b901d46 */
[CC--:B------:R-:W-:Y:S02]  /*f3c0*/  @!P0 LEA R4, P3, R0.reuse, R126.reuse, 0x1 ;  /* 0x0000007e00048211 */ /* 0x0c0fe400078608ff */
[----:B------:R-:W-:Y:S02]  /*f3d0*/  @!P0 IADD3 R3, R3, R9, RZ ;  /* 0x0000000903038210 */ /* 0x000fe40007ffe0ff */
[-C--:B------:R-:W-:Y:S02]  /*f3e0*/  @!P0 LEA.HI.X R5, R0, R125.reuse, R5, 0x1, P3 ;  /* 0x0000007d00058211 */ /* 0x080fe400018f0c05 */
[C---:B------:R-:W-:Y:S01]  /*f3f0*/  @!P0 LEA R12, P1, R8.reuse, R126, 0x1 ;  /* 0x0000007e080c8211 */ /* 0x040fe200078208ff */
[----:B------:R-:W-:Y:S01]  /*f400*/  @P0 STS.128 [R121+0x3800], RZ ;  /* 0x003800ff79000388 */ /* 0x000fe20000000c00 */
[----:B------:R-:W-:Y:S02]  /*f410*/  MOV R126, R130 ;  /* 0x00000082007e7202 */ /* 0x000fe40000000f00 */
[----:B------:R-:W-:Y:S02]  /*f420*/  @!P0 LEA.HI.X R13, R8, R125, R3, 0x1, P1 ;  /* 0x0000007d080d8211 */ /* 0x000fe400008f0c03 */
[----:B------:R-:W-:Y:S02]  /*f430*/  ISETP.GT.AND P1, PT, R120, R109, PT ;  /* 0x0000006d7800720c */ /* 0x000fe40003f24270 */
        /* <DEDUP_REMOVED lines=101> */
[----:B------:R-:W-:Y:S08]  /*fa90*/  FMUL.FTZ R32, R32, UR5 ;  /* 0x0000000520207c20 */ /* 0x000ff00008410000 */
[----:B------:R3:W1:Y:S10]  /*faa0*/  MUFU.TANH R150, R34 ;  /* 0x0000002200967308 */ /* 0x0006740000002400 */
[----:B------:R4:W1:Y:S01]  /*fab0*/  MUFU.TANH R154, R33 ;  /* 0x00000021009a7308 */ /* 0x0008620000002400 */
[C---:B-----5:R-:W-:Y:S06]  /*fac0*/  HMMA.16816.F32.BF16 R36, R88.reuse, R4, R36 ;  /* 0x000000045824723c */ /* 0x060fec0000041824 */
[C---:B------:R-:W-:Y:S03]  /*fad0*/  HMMA.16816.F32.BF16 R40, R88.reuse, R6, R40 ;  /* 0x000000065828723c */ /* 0x040fe60000041828 */
[----:B------:R5:W1:Y:S01]  /*fae0*/  MUFU.TANH R153, R32 ;  /* 0x0000002000997308 */ /* 0x000a620000002400 */
[----:B------:R-:W2:Y:S01]  /*faf0*/  LDSM.16.M88.4 R4, [R98] ;  /* 0x000000006204783b */ /* 0x000ea20000000200 */
[----:B---3--:R-:W-:Y:S08]  /*fb00*/  FMUL.FTZ R34, R35, UR5 ;  /* 0x0000000523227c20 */ /* 0x008ff00008410000 */
[----:B------:R-:W3:Y:S10]  /*fb10*/  MUFU.TANH R141, R16 ;  /* 0x00000010008d7308 */ /* 0x000ef40000002400 */
[----:B------:R-:W1:Y:S01]  /*fb20*/  MUFU.TANH R133, R17 ;  /* 0x0000001100857308 */ /* 0x000e620000002400 */
[----:B------:R-:W-:Y:S01]  /*fb30*/  FMUL.FTZ R39, R39, UR5 ;  /* 0x0000000527277c20 */ /* 0x000fe20008410000 */
[----:B----4-:R-:W-:Y:S01]  /*fb40*/  FMUL.FTZ R33, R37, UR5 ;  /* 0x0000000525217c20 */ /* 0x010fe20008410000 */
[----:B------:R-:W-:Y:S01]  /*fb50*/  FMUL.FTZ R35, R38, UR5 ;  /* 0x0000000526237c20 */ /* 0x000fe20008410000 */
[----:B-----5:R-:W-:Y:S01]  /*fb60*/  FMUL.FTZ R32, R36, UR5 ;  /* 0x0000000524207c20 */ /* 0x020fe20008410000 */
[----:B------:R-:W-:Y:S05]  /*fb70*/  FMUL.FTZ R42, R42, UR5 ;  /* 0x000000052a2a7c20 */ /* 0x000fea0008410000 */
[----:B------:R4:W1:Y:S01]  /*fb80*/  MUFU.TANH R155, R39 ;  /* 0x00000027009b7308 */ /* 0x0008620000002400 */
[----:B------:R-:W-:Y:S01]  /*fb90*/  FMUL.FTZ R40, R40, UR5 ;  /* 0x0000000528287c20 */ /* 0x000fe20008410000 */
[----:B------:R-:W-:Y:S01]  /*fba0*/  FMUL.FTZ R41, R41, UR5 ;  /* 0x0000000529297c20 */ /* 0x000fe20008410000 */
[----:B------:R-:W-:Y:S07]  /*fbb0*/  FMUL.FTZ R43, R43, UR5 ;  /* 0x000000052b2b7c20 */ /* 0x000fee0008410000 */
[----:B------:R5:W1:Y:S10]  /*fbc0*/  MUFU.TANH R159, R42 ;  /* 0x0000002a009f7308 */ /* 0x000a740000002400 */
[----:B------:R-:W1:Y:S01]  /*fbd0*/  MUFU.TANH R157, R40 ;  /* 0x00000028009d7308 */ /* 0x000e620000002400 */
[C---:B--2---:R-:W-:Y:S06]  /*fbe0*/  HMMA.16816.F32.BF16 R44, R88.reuse, R4, R44 ;  /* 0x00000004582c723c */ /* 0x044fec000004182c */
[C---:B------:R-:W-:Y:S03]  /*fbf0*/  HMMA.16816.F32.BF16 R48, R88.reuse, R6, R48 ;  /* 0x000000065830723c */ /* 0x040fe60000041830 */
[----:B------:R-:W2:Y:S01]  /*fc00*/  MUFU.TANH R158, R41 ;  /* 0x00000029009e7308 */ /* 0x000ea20000002400 */
[----:B------:R-:W3:Y:S09]  /*fc10*/  LDSM.16.M88.4 R4, [R97] ;  /* 0x000000006104783b */ /* 0x000ef20000000200 */
        /* <DEDUP_REMOVED lines=13> */
[C---:B---3--:R-:W-:Y:S06]  /*fcf0*/  HMMA.16816.F32.BF16 R52, R88.reuse, R4, R52 ;  /* 0x000000045834723c */ /* 0x048fec0000041834 */
[C---:B------:R-:W-:Y:S03]  /*fd00*/  HMMA.16816.F32.BF16 R56, R88.reuse, R6, R56 ;  /* 0x000000065838723c */ /* 0x040fe60000041838 */
[----:B------:R3:W1:Y:S01]  /*fd10*/  MUFU.TANH R142, R21 ;  /* 0x00000015008e7308 */ /* 0x0006620000002400 */
[----:B------:R-:W3:Y:S02]  /*fd20*/  LDSM.16.M88.4 R4, [R96] ;  /* 0x000000006004783b */ /* 0x000ee40000000200 */
[----:B------:R-:W-:Y:S07]  /*fd30*/  DEPBAR.LE SB0, 0x0 ;  /* 0x000080000000791a */ /* 0x000fee0000000000 */
[----:B------:R2:W2:Y:S01]  /*fd40*/  MUFU.TANH R147, R24 ;  /* 0x0000001800937308 */ /* 0x0004a20000002400 */
[----:B------:R-:W-:Y:S09]  /*fd50*/  BAR.SYNC.DEFER_BLOCKING 0x0 ;  /* 0x0000000000007b1d */ /* 0x000ff20000010000 */
[----:B------:R3:W3:Y:S01]  /*fd60*/  MUFU.TANH R148, R25 ;  /* 0x0000001900947308 */ /* 0x0006e20000002400 */
[----:B----4-:R-:W-:Y:S01]  /*fd70*/  FMUL.FTZ R39, R52, UR5 ;  /* 0x0000000534277c20 */ /* 0x010fe20008410000 */
[----:B------:R-:W-:Y:S01]  /*fd80*/  FMUL.FTZ R36, R53, UR5 ;  /* 0x0000000535247c20 */ /* 0x000fe20008410000 */
[----:B-----5:R-:W-:Y:S01]  /*fd90*/  FMUL.FTZ R42, R54, UR5 ;  /* 0x00000005362a7c20 */ /* 0x020fe20008410000 */
[----:B-1----:R-:W-:Y:S01]  /*fda0*/  FMUL.FTZ R43, R55, UR5 ;  /* 0x00000005372b7c20 */ /* 0x002fe20008410000 */
[----:B------:R-:W-:Y:S01]  /*fdb0*/  FMUL.FTZ R41, R56, UR5 ;  /* 0x0000000538297c20 */ /* 0x000fe20008410000 */
[----:B------:R-:W-:Y:S04]  /*fdc0*/  FMUL.FTZ R40, R57, UR5 ;  /* 0x0000000539287c20 */ /* 0x000fe80008410000 */
[----:B------:R1:W4:Y:S01]  /*fdd0*/  MUFU.TANH R149, R26 ;  /* 0x0000001a00957308 */ /* 0x0003220000002400 */
[----:B--2---:R-:W-:Y:S01]  /*fde0*/  FMUL.FTZ R44, R58, UR5 ;  /* 0x000000053a2c7c20 */ /* 0x004fe20008410000 */
[----:B------:R-:W-:Y:S08]  /*fdf0*/  FMUL.FTZ R53, R59, UR5 ;  /* 0x000000053b357c20 */ /* 0x000ff00008410000 */
[----:B------:R1:W2:Y:S10]  /*fe00*/  MUFU.TANH R145, R27 ;  /* 0x0000001b00917308 */ /* 0x0002b40000002400 */
[----:B------:R1:W1:Y:S01]  /*fe10*/  MUFU.TANH R140, R28 ;  /* 0x0000001c008c7308 */ /* 0x0002620000002400 */
[C---:B---3--:R-:W-:Y:S06]  /*fe20*/  HMMA.16816.F32.BF16 R60, R88.reuse, R4, R60 ;  /* 0x00000004583c723c */ /* 0x048fec000004183c */
[----:B------:R-:W-:Y:S03]  /*fe30*/  HMMA.16816.F32.BF16 R64, R88, R6, R64 ;  /* 0x000000065840723c */ /* 0x000fe60000041840 */
[----:B------:R3:W1:Y:S10]  /*fe40*/  MUFU.TANH R144, R29 ;  /* 0x0000001d00907308 */ /* 0x0006740000002400 */
[----:B------:R3:W1:Y:S10]  /*fe50*/  MUFU.TANH R151, R30 ;  /* 0x0000001e00977308 */ /* 0x0006740000002400 */
[----:B------:R3:W1:Y:S01]  /*fe60*/  MUFU.TANH R152, R31 ;  /* 0x0000001f00987308 */ /* 0x0006620000002400 */
        /* <DEDUP_REMOVED lines=49> */
[----:B------:R-:W-:Y:S05]  /*10180*/  IMAD.SHL.U32 R6, R120, 0x80, RZ ;  /* 0x0000008078067824 */ /* 0x000fea00078e00ff */
[----:B------:R-:W-:Y:S05]  /*10190*/  IABS R11, R6 ;  /* 0x00000006000b7213 */ /* 0x000fea0000000000 */
[----:B------:R-:W-:Y:S04]  /*101a0*/  IMAD.HI.U32 R12, R2, R11, RZ ;  /* 0x0000000b020c7227 */ /* 0x000fe800078e00ff */
[----:B------:R-:W-:Y:S04]  /*101b0*/  IMAD.MOV R7, RZ, RZ, -R12 ;  /* 0x000000ffff077224 */ /* 0x000fe800078e0a0c */
[----:B------:R-:W-:Y:S01]  /*101c0*/  IMAD R11, R4, R7, R11 ;  /* 0x00000007040b7224 */ /* 0x000fe200078e020b */
[C---:B------:R-:W-:Y:S04]  /*101d0*/  LOP3.LUT R7, R6.reuse, R5, RZ, 0x3c, !PT ;  /* 0x0000000506077212 */ /* 0x040fe800078e3cff */
        /* <DEDUP_REMOVED lines=11> */
[C---:B------:R-:W-:Y:S05]  /*10290*/  IMAD R6, R4.reuse, R7, R6 ;  /* 0x0000000704067224 */ /* 0x040fea00078e0206 */
[----:B------:R-:W-:Y:S07]  /*102a0*/  ISETP.GT.U32.AND P3, PT, R4, R6, PT ;  /* 0x000000060400720c */ /* 0x000fee0003f64070 */
[----:B------:R-:W-:Y:S05]  /*102b0*/  @P6 VIADD R12, R12, 0x1 ;  /* 0x000000010c0c6836 */ /* 0x000fea0000000000 */
[----:B------:R-:W-:Y:S01]  /*102c0*/  @!P4 IADD3 R12, -R12, RZ, RZ ;  /* 0x000000ff0c0cc210 */ /* 0x000fe20007ffe1ff */
[----:B------:R-:W-:Y:S01]  /*102d0*/  @!P3 VIADD R2, R2, 0x1 ;  /* 0x000000010202b836 */ /* 0x000fe20000000000 */
[-C--:B------:R-:W-:Y:S04]  /*102e0*/  @!P3 IADD3 R6, R6, -R4.reuse, RZ ;  /* 0x800000040606b210 */ /* 0x080fe80007ffe0ff */
[----:B------:R-:W-:Y:S02]  /*102f0*/  ISETP.GE.U32.AND P3, PT, R6, R4, PT ;  /* 0x000000040600720c */ /* 0x000fe40003f66070 */
[----:B------:R-:W-:Y:S11]  /*10300*/  LOP3.LUT R4, RZ, R5, RZ, 0x33, !PT ;  /* 0x00000005ff047212 */ /* 0x000ff600078e33ff */
[----:B------:R-:W-:Y:S02]  /*10310*/  @P3 IADD3 R2, R2, 0x1, RZ ;  /* 0x0000000102023810 */ /* 0x000fe40007ffe0ff */
[----:B------:R-:W-:Y:S03]  /*10320*/  ISETP.NE.AND P3, PT, R5, RZ, PT ;  /* 0x000000ff0500720c */ /* 0x000fe60003f65270 */
[----:B------:R-:W-:Y:S01]  /*10330*/  @!P1 IMAD.MOV R2, RZ, RZ, -R2 ;  /* 0x000000ffff029224 */ /* 0x000fe200078e0a02 */
[C---:B------:R-:W-:Y:S04]  /*10340*/  SEL R12, R4.reuse, R12, !P3 ;  /* 0x0000000c040c7207 */ /* 0x040fe80005800000 */
[----:B------:R-:W-:Y:S04]  /*10350*/  SEL R2, R4, R2, !P3 ;  /* 0x0000000204027207 */ /* 0x000fe80005800000 */
[CC--:B------:R-:W-:Y:S04]  /*10360*/  LEA R6, P1, R2.reuse, R116.reuse, 0x2 ;  /* 0x0000007402067211 */ /* 0x0c0fe800078210ff */
[----:B------:R-:W-:Y:S01]  /*10370*/  LEA.HI.X.SX32 R7, R2, R117, 0x2, P1 ;  /* 0x0000007502077211 */ /* 0x000fe200008f16ff */
[C---:B------:R-:W-:Y:S01]  /*10380*/  IMAD.IADD R2, R12.reuse, 0x1, -R2 ;  /* 0x000000010c027824 */ /* 0x040fe200078e0a02 */
[----:B------:R-:W-:Y:S03]  /*10390*/  LEA R14, P1, R12, R116, 0x2 ;  /* 0x000000740c0e7211 */ /* 0x000fe600078210ff */
[----:B------:R-:W-:Y:S01]  /*103a0*/  IMAD R5, R2, R5, -0x80 ;  /* 0xffffff8002057424 */ /* 0x000fe200078e0205 */
[----:B------:R-:W-:Y:S01]  /*103b0*/  LEA.HI.X.SX32 R15, R12, R117, 0x2, P1 ;  /* 0x000000750c0f7211 */ /* 0x000fe200008f16ff */
[----:B------:R-:W2:Y:S01]  /*103c0*/  LDG.E R6, desc[UR6][R6.64] ;  /* 0x0000000606067981 */ /* 0x000ea2000c1e1900 */
[----:B------:R-:W3:Y:S01]  /*103d0*/  LDC R2, c[0x0][0x24c] ;  /* 0x00009300ff027b82 */ /* 0x000ee20000000800 */
[CC--:B------:R-:W-:Y:S02]  /*103e0*/  IMAD.WIDE.U32 R12, R5.reuse, R0.reuse, RZ ;  /* 0x00000000050c7225 */ /* 0x0c0fe400078e00ff */
[----:B------:R-:W2:Y:S02]  /*103f0*/  LDG.E R4, desc[UR6][R14.64] ;  /* 0x000000060e047981 */ /* 0x000ea4000c1e1900 */
[----:B--2---:R-:W-:Y:S01]  /*10400*/  IMAD.IADD R6, R6, 0x1, -R4 ;  /* 0x0000000106067824 */ /* 0x004fe200078e0a04 */
[----:B------:R-:W-:Y:S05]  /*10410*/  SHF.R.S32.HI R4, RZ, 0x1f, R5 ;  /* 0x0000001fff047819 */ /* 0x000fea0000011405 */
[----:B------:R-:W-:Y:S04]  /*10420*/  IMAD R4, R4, R0, RZ ;  /* 0x0000000004047224 */ /* 0x000fe800078e02ff */
[----:B---3--:R-:W-:Y:S01]  /*10430*/  IMAD R4, R5, R2, R4 ;  /* 0x0000000205047224 */ /* 0x008fe200078e0204 */
[----:B------:R-:W-:Y:S04]  /*10440*/  SHF.R.S32.HI R2, RZ, 0x1f, R6 ;  /* 0x0000001fff027819 */ /* 0x000fe80000011406 */
[----:B------:R-:W-:Y:S02]  /*10450*/  IADD3 R13, R13, R4, RZ ;  /* 0x000000040d0d7210 */ /* 0x000fe40007ffe0ff */
[----:B------:R-:W2:Y:S02]  /*10460*/  LDC.64 R4, c[0x0][0x230] ;  /* 0x00008c00ff047b82 */ /* 0x000ea40000000a00 */
[-C--:B--2---:R-:W-:Y:S02]  /*10470*/  IMAD R2, R2, R4.reuse, RZ ;  /* 0x0000000402027224 */ /* 0x084fe400078e02ff */
[C---:B------:R-:W-:Y:S04]  /*10480*/  IMAD.WIDE.U32 R12, R6.reuse, R4, R12 ;  /* 0x00000004060c7225 */ /* 0x040fe800078e000c */
[----:B------:R-:W-:Y:S01]  /*10490*/  IMAD R2, R6, R5, R2 ;  /* 0x0000000506027224 */ /* 0x000fe200078e0202 */
[----:B------:R-:W-:Y:S03]  /*104a0*/  MOV R4, R12 ;  /* 0x0000000c00047202 */ /* 0x000fe60000000f00 */
[----:B------:R-:W-:Y:S07]  /*104b0*/  IMAD.IADD R2, R13, 0x1, R2 ;  /* 0x000000010d027824 */ /* 0x000fee00078e0202 */
.L_x_4197:
[----:B------:R2:W-:Y:S01]  /*104c0*/  @P0 STS [R121+0x1000], RZ ;  /* 0x001000ff79000388 */ /* 0x0005e20000000800 */
[CC--:B------:R-:W-:Y:S03]  /*104d0*/  LEA R12, P1, R4.reuse, R119.reuse, 0x1 ;  /* 0x00000077040c7211 */ /* 0x0c0fe600078208ff */
[----:B------:R2:W-:Y:S01]  /*104e0*/  @P0 STS [R121+0x1004], RZ ;  /* 0x001004ff79000388 */ /* 0x0005e20000000800 */
[--C-:B------:R-:W-:Y:S02]  /*104f0*/  LEA.HI.X R13, R4, R118, R2.reuse, 0x1, P1 ;  /* 0x00000076040d7211 */ /* 0x100fe400008f0c02 */
        /* <DEDUP_REMOVED lines=39> */
.L_x_4196:
        /* <DEDUP_REMOVED lines=76> */
[C---:B------:R-:W-:Y:S01]  /*10c30*/  FADD.FTZ R4, -R2.reuse, R87 ;  /* 0x0000005702047221 */ /* 0x040fe20000010100 */
[C---:B------:R-:W-:Y:S01]  /*10c40*/  FMUL.FTZ R50, R2.reuse, UR4 ;  /* 0x0000000402327c20 */ /* 0x040fe20008410000 */
[----:B------:R-:W-:Y:S02]  /*10c50*/  FSETP.NEU.FTZ.AND P1, PT, R2, -INF , PT ;  /* 0xff8000000200780b */ /* 0x000fe40003f3d000 */
[--C-:B------:R-:W-:Y:S01]  /*10c60*/  FFMA.FTZ R64, R46, UR4, -R48.reuse ;  /* 0x000000042e407c23 */ /* 0x100fe20008010830 */
[--C-:B------:R-:W-:Y:S01]  /*10c70*/  FFMA.FTZ R10, R10, UR4, -R48.reuse ;  /* 0x000000040a0a7c23 */ /* 0x100fe20008010830 */
[----:B------:R-:W-:Y:S01]  /*10c80*/  FSEL R50, R50, RZ, P1 ;  /* 0x000000ff32327208 */ /* 0x000fe20000800000 */
[----:B------:R-:W-:Y:S01]  /*10c90*/  FFMA.FTZ R89, R151, UR4, -R48 ;  /* 0x0000000497597c23 */ /* 0x000fe20008010830 */
[----:B--2---:R-:W-:Y:S01]  /*10ca0*/  FMUL.FTZ R6, R4, UR4 ;  /* 0x0000000404067c20 */ /* 0x004fe20008410000 */
[----:B------:R-:W-:Y:S01]  /*10cb0*/  FADD.FTZ R4, -R0, R86 ;  /* 0x0000005600047221 */ /* 0x000fe20000010100 */
        /* <DEDUP_REMOVED lines=19> */
[----:B------:R-:W-:Y:S01]  /*10df0*/  FFMA.FTZ R52, R52, UR4, -R50 ;  /* 0x0000000434347c23 */ /* 0x000fe20008010832 */
[----:B------:R-:W-:Y:S01]  /*10e00*/  FMUL.FTZ R4, R4, UR4 ;  /* 0x0000000404047c20 */ /* 0x000fe20008410000 */
[--C-:B------:R-:W-:Y:S01]  /*10e10*/  FFMA.FTZ R25, R137, UR4, -R48.reuse ;  /* 0x0000000489197c23 */ /* 0x100fe20008010830 */
[--C-:B------:R-:W-:Y:S01]  /*10e20*/  FFMA.FTZ R56, R139, UR4, -R48.reuse ;  /* 0x000000048b387c23 */ /* 0x100fe20008010830 */
[--C-:B------:R-:W-:Y:S03]  /*10e30*/  FFMA.FTZ R65, R152, UR4, -R48.reuse ;  /* 0x0000000498417c23 */ /* 0x100fe60008010830 */
[----:B------:R3:W4:Y:S01]  /*10e40*/  MUFU.EX2 R21, R4 ;  /* 0x0000000400157308 */ /* 0x0007220000000800 */
[C---:B-1----:R-:W-:Y:S01]  /*10e50*/  FMUL.FTZ R12, R6.reuse, R76 ;  /* 0x0000004c060c7220 */ /* 0x042fe20000410000 */
[C---:B------:R-:W-:Y:S01]  /*10e60*/  FMUL.FTZ R5, R6.reuse, R69 ;  /* 0x0000004506057220 */ /* 0x040fe20000410000 */
[C---:B------:R-:W-:Y:S01]  /*10e70*/  FMUL.FTZ R8, R6.reuse, R72 ;  /* 0x0000004806087220 */ /* 0x040fe20000410000 */
[C---:B------:R-:W-:Y:S01]  /*10e80*/  FMUL.FTZ R9, R6.reuse, R73 ;  /* 0x0000004906097220 */ /* 0x040fe20000410000 */
[C---:B------:R-:W-:Y:S01]  /*10e90*/  FMUL.FTZ R13, R6.reuse, R77 ;  /* 0x0000004d060d7220 */ /* 0x040fe20000410000 */
[C---:B------:R-:W-:Y:S01]  /*10ea0*/  FMUL.FTZ R16, R6.reuse, R80 ;  /* 0x0000005006107220 */ /* 0x040fe20000410000 */
[--C-:B------:R-:W-:Y:S03]  /*10eb0*/  FFMA.FTZ R80, R35, UR4, -R48.reuse ;  /* 0x0000000423507c23 */ /* 0x100fe60008010830 */
[----:B------:R1:W-:Y:S01]  /*10ec0*/  MUFU.EX2 R69, R10 ;  /* 0x0000000a00457308 */ /* 0x0003e20000000800 */
[----:B------:R-:W-:Y:S01]  /*10ed0*/  FMUL.FTZ R17, R6, R81 ;  /* 0x0000005106117220 */ /* 0x000fe20000410000 */
[----:B------:R-:W-:Y:S01]  /*10ee0*/  FFMA.FTZ R73, R146, UR4, -R48 ;  /* 0x0000000492497c23 */ /* 0x000fe20008010830 */
[----:B------:R-:W-:Y:S01]  /*10ef0*/  FFMA.FTZ R81, R144, UR4, -R50 ;  /* 0x0000000490517c23 */ /* 0x000fe20008010832 */
[----:B------:R-:W-:Y:S01]  /*10f00*/  FFMA.FTZ R76, R93, UR4, -R48 ;  /* 0x000000045d4c7c23 */ /* 0x000fe20008010830 */
[----:B------:R-:W-:Y:S01]  /*10f10*/  FFMA.FTZ R93, R141, UR4, -R50 ;  /* 0x000000048d5d7c23 */ /* 0x000fe20008010832 */
[C---:B--2---:R-:W-:Y:S01]  /*10f20*/  FFMA.FTZ R58, R6.reuse, R128, R24 ;  /* 0x00000080063a7223 */ /* 0x044fe20000010018 */
[--C-:B------:R-:W-:Y:S03]  /*10f30*/  FFMA.FTZ R128, R95, UR4, -R48.reuse ;  /* 0x000000045f807c23 */ /* 0x100fe60008010830 */
[----:B------:R-:W2:Y:S01]  /*10f40*/  MUFU.EX2 R25, R25 ;  /* 0x0000001900197308 */ /* 0x000ea20000000800 */
[----:B---3--:R-:W-:Y:S01]  /*10f50*/  FMUL.FTZ R4, R6, R68 ;  /* 0x0000004406047220 */ /* 0x008fe20000410000 */
[C---:B----4-:R-:W-:Y:S01]  /*10f60*/  FMUL.FTZ R6, R21.reuse, R70 ;  /* 0x0000004615067220 */ /* 0x050fe20000410000 */
[----:B------:R-:W-:Y:S01]  /*10f70*/  FFMA.FTZ R70, R34, UR4, -R48 ;  /* 0x0000000422467c23 */ /* 0x000fe20008010830 */
[C---:B------:R-:W-:Y:S01]  /*10f80*/  FMUL.FTZ R7, R21.reuse, R71 ;  /* 0x0000004715077220 */ /* 0x040fe20000410000 */
[C---:B------:R-:W-:Y:S01]  /*10f90*/  FMUL.FTZ R11, R21.reuse, R75 ;  /* 0x0000004b150b7220 */ /* 0x040fe20000410000 */
[C---:B------:R-:W-:Y:S01]  /*10fa0*/  FMUL.FTZ R14, R21.reuse, R78 ;  /* 0x0000004e150e7220 */ /* 0x040fe20000410000 */
[----:B------:R-:W-:Y:S03]  /*10fb0*/  FMUL.FTZ R15, R21, R79 ;  /* 0x0000004f150f7220 */ /* 0x000fe60000410000 */
[----:B------:R-:W3:Y:S01]  /*10fc0*/  MUFU.EX2 R55, R55 ;  /* 0x0000003700377308 */ /* 0x000ee20000000800 */
[--C-:B------:R-:W-:Y:S01]  /*10fd0*/  FFMA.FTZ R79, R33, UR4, -R50.reuse ;  /* 0x00000004214f7c23 */ /* 0x100fe20008010832 */
[C---:B-1----:R-:W-:Y:S01]  /*10fe0*/  FMUL.FTZ R10, R21.reuse, R74 ;  /* 0x0000004a150a7220 */ /* 0x042fe20000410000 */
[--C-:B------:R-:W-:Y:S01]  /*10ff0*/  FFMA.FTZ R74, R32, UR4, -R50.reuse ;  /* 0x00000004204a7c23 */ /* 0x100fe20008010832 */
[C---:B------:R-:W-:Y:S01]  /*11000*/  FMUL.FTZ R18, R21.reuse, R82 ;  /* 0x0000005215127220 */ /* 0x040fe20000410000 */
[----:B------:R-:W-:Y:S01]  /*11010*/  LDSM.16.MT88.4 R32, [R103+0x3800] ;  /* 0x003800006720783b */ /* 0x000fe20000004200 */
[----:B------:R-:W-:Y:S01]  /*11020*/  FMUL.FTZ R19, R21, R83 ;  /* 0x0000005315137220 */ /* 0x000fe20000410000 */
[--C-:B------:R-:W-:Y:S03]  /*11030*/  FFMA.FTZ R83, R142, UR4, -R50.reuse ;  /* 0x000000048e537c23 */ /* 0x100fe60008010832 */
[----:B------:R-:W1:Y:S01]  /*11040*/  MUFU.EX2 R56, R56 ;  /* 0x0000003800387308 */ /* 0x000e620000000800 */
[----:B------:R-:W-:Y:S01]  /*11050*/  FFMA.FTZ R68, R147, UR4, -R50 ;  /* 0x0000000493447c23 */ /* 0x000fe20008010832 */
[----:B------:R-:W-:Y:S01]  /*11060*/  FFMA.FTZ R75, R145, UR4, -R48 ;  /* 0x00000004914b7c23 */ /* 0x000fe20008010830 */
[--C-:B------:R-:W-:Y:S01]  /*11070*/  FFMA.FTZ R71, R37, UR4, -R50.reuse ;  /* 0x0000000425477c23 */ /* 0x100fe20008010832 */
[----:B------:R-:W-:Y:S01]  /*11080*/  FFMA.FTZ R82, R140, UR4, -R50 ;  /* 0x000000048c527c23 */ /* 0x000fe20008010832 */
[----:B--2---:R-:W-:Y:S01]  /*11090*/  FFMA.FTZ R21, R21, R127, R25 ;  /* 0x0000007f15157223 */ /* 0x004fe20000010019 */
[--C-:B------:R-:W-:Y:S01]  /*110a0*/  FFMA.FTZ R78, R136, UR4, -R48.reuse ;  /* 0x00000004884e7c23 */ /* 0x100fe20008010830 */
[--C-:B------:R-:W-:Y:S03]  /*110b0*/  FFMA.FTZ R127, R138, UR4, -R48.reuse ;  /* 0x000000048a7f7c23 */ /* 0x100fe60008010830 */
[----:B------:R-:W2:Y:S01]  /*110c0*/  MUFU.EX2 R57, R57 ;  /* 0x0000003900397308 */ /* 0x000ea20000000800 */
[----:B---3--:R-:W-:Y:S01]  /*110d0*/  F2FP.BF16.F32.PACK_AB R24, R55, R24 ;  /* 0x000000183718723e */ /* 0x008fe200000010ff */
[----:B------:R-:W-:Y:S01]  /*110e0*/  FFMA.FTZ R72, R149, UR4, -R48 ;  /* 0x0000000495487c23 */ /* 0x000fe20008010830 */
[----:B------:R-:W-:Y:S01]  /*110f0*/  FADD.FTZ R58, R55, R58 ;  /* 0x0000003a373a7221 */ /* 0x000fe20000010000 */
[----:B------:R-:W-:Y:S01]  /*11100*/  FFMA.FTZ R55, R158, UR4, -R50 ;  /* 0x000000049e377c23 */ /* 0x000fe20008010832 */
[--C-:B------:R-:W-:Y:S01]  /*11110*/  FFMA.FTZ R77, R38, UR4, -R48.reuse ;  /* 0x00000004264d7c23 */ /* 0x100fe20008010830 */
[--C-:B------:R-:W-:Y:S01]  /*11120*/  FFMA.FTZ R95, R92, UR4, -R48.reuse ;  /* 0x000000045c5f7c23 */ /* 0x100fe20008010830 */
[--C-:B------:R-:W-:Y:S03]  /*11130*/  FFMA.FTZ R92, R143, UR4, -R48.reuse ;  /* 0x000000048f5c7c23 */ /* 0x100fe60008010830 */
[----:B------:R-:W3:Y:S01]  /*11140*/  MUFU.EX2 R62, R62 ;  /* 0x0000003e003e7308 */ /* 0x000ee20000000800 */
[C---:B-1----:R-:W-:Y:S01]  /*11150*/  F2FP.BF16.F32.PACK_AB R25, R56.reuse, R25 ;  /* 0x000000193819723e */ /* 0x042fe200000010ff */
[----:B------:R-:W-:Y:S01]  /*11160*/  FADD.FTZ R90, R56, R21 ;  /* 0x00000015385a7221 */ /* 0x000fe20000010000 */
[--C-:B------:R-:W-:Y:S01]  /*11170*/  FFMA.FTZ R21, R155, UR4, -R48.reuse ;  /* 0x000000049b157c23 */ /* 0x100fe20008010830 */
[--C-:B------:R-:W-:Y:S01]  /*11180*/  FFMA.FTZ R61, R150, UR4, -R48.reuse ;  /* 0x00000004963d7c23 */ /* 0x100fe20008010830 */
[----:B------:R-:W-:Y:S01]  /*11190*/  FFMA.FTZ R56, R159, UR4, -R48 ;  /* 0x000000049f387c23 */ /* 0x000fe20008010830 */
[----:B------:R-:W-:Y:S01]  /*111a0*/  FADD.FTZ R37, R69, R90 ;  /* 0x0000005a45257221 */ /* 0x000fe20000010000 */
[----:B------:R-:W-:Y:S03]  /*111b0*/  FFMA.FTZ R90, R42, UR4, -R48 ;  /* 0x000000042a5a7c23 */ /* 0x000fe60008010830 */
[----:B------:R-:W1:Y:S01]  /*111c0*/  MUFU.EX2 R76, R76 ;  /* 0x0000004c004c7308 */ /* 0x000e620000000800 */
[----:B--2---:R-:W-:Y:S01]  /*111d0*/  FADD.FTZ R94, R57, R58 ;  /* 0x0000003a395e7221 */ /* 0x004fe20000010000 */
[----:B------:R-:W-:Y:S01]  /*111e0*/  FFMA.FTZ R58, R156, UR4, -R50 ;  /* 0x000000049c3a7c23 */ /* 0x000fe20008010832 */
[--C-:B------:R-:W-:Y:S01]  /*111f0*/  FFMA.FTZ R53, R53, UR4, -R48.reuse ;  /* 0x0000000435357c23 */ /* 0x100fe20008010830 */
[----:B------:R-:W-:Y:S01]  /*11200*/  ISETP.GT.AND P0, PT, R120, R109, PT ;  /* 0x0000006d7800720c */ /* 0x000fe20003f04270 */
[--C-:B------:R-:W-:Y:S01]  /*11210*/  FFMA.FTZ R51, R51, UR4, -R48.reuse ;  /* 0x0000000433337c23 */ /* 0x100fe20008010830 */
[----:B------:R-:W-:Y:S04]  /*11220*/  FFMA.FTZ R49, R49, UR4, -R48 ;  /* 0x0000000431317c23 */ /* 0x000fe80008010830 */
[----:B------:R-:W2:Y:S01]  /*11230*/  MUFU.EX2 R86, R86 ;  /* 0x0000005600567308 */ /* 0x000ea20000000800 */
[C---:B---3--:R-:W-:Y:S01]  /*11240*/  F2FP.BF16.F32.PACK_AB R26, R62.reuse, R57 ;  /* 0x000000393e1a723e */ /* 0x048fe200000010ff */
[----:B------:R-:W-:Y:S01]  /*11250*/  FADD.FTZ R38, R62, R94 ;  /* 0x0000005e3e267221 */ /* 0x000fe20000010000 */
[----:B------:R-:W-:Y:S01]  /*11260*/  FFMA.FTZ R94, R44, UR4, -R48 ;  /* 0x000000042c5e7c23 */ /* 0x000fe20008010830 */
[----:B------:R-:W-:Y:S01]  /*11270*/  FFMA.FTZ R62, R162, UR4, -R50 ;  /* 0x00000004a23e7c23 */ /* 0x000fe20008010832 */
[--C-:B------:R-:W-:Y:S05]  /*11280*/  FFMA.FTZ R57, R160, UR4, -R48.reuse ;  /* 0x00000004a0397c23 */ /* 0x100fea0008010830 */
[----:B------:R-:W3:Y:S01]  /*11290*/  MUFU.EX2 R87, R87 ;  /* 0x0000005700577308 */ /* 0x000ee20000000800 */
[C---:B-1----:R-:W-:Y:S01]  /*112a0*/  FADD.FTZ R37, R76.reuse, R37 ;  /* 0x000000254c257221 */ /* 0x042fe20000010000 */
[----:B------:R-:W-:Y:S01]  /*112b0*/  F2FP.BF16.F32.PACK_AB R27, R76, R69 ;  /* 0x000000454c1b723e */ /* 0x000fe200000010ff */
[--C-:B------:R-:W-:Y:S01]  /*112c0*/  FFMA.FTZ R76, R47, UR4, -R48.reuse ;  /* 0x000000042f4c7c23 */ /* 0x100fe20008010830 */
[----:B------:R-:W-:Y:S06]  /*112d0*/  FFMA.FTZ R69, R45, UR4, -R48 ;  /* 0x000000042d457c23 */ /* 0x000fec0008010830 */
[----:B------:R-:W1:Y:S01]  /*112e0*/  MUFU.EX2 R78, R78 ;  /* 0x0000004e004e7308 */ /* 0x000e620000000800 */
[C---:B------:R-:W-:Y:S05]  /*112f0*/  HMMA.16816.F32.BF16 R4, R24.reuse, R28, R4 ;  /* 0x0000001c1804723c */ /* 0x040fea0000041804 */
[----:B--2---:R-:W-:Y:S01]  /*11300*/  FADD.FTZ R38, R86, R38 ;  /* 0x0000002656267221 */ /* 0x004fe20000010000 */
[C---:B------:R-:W-:Y:S03]  /*11310*/  HMMA.16816.F32.BF16 R8, R24.reuse, R30, R8 ;  /* 0x0000001e1808723c */ /* 0x040fe60000041808 */
[----:B------:R-:W2:Y:S01]  /*11320*/  MUFU.EX2 R127, R127 ;  /* 0x0000007f007f7308 */ /* 0x000ea20000000800 */
[----:B------:R-:W4:Y:S01]  /*11330*/  LDSM.16.MT88.4 R28, [R103+0x3000] ;  /* 0x00300000671c783b */ /* 0x000f220000004200 */
[----:B---3--:R-:W-:Y:S08]  /*11340*/  FADD.FTZ R45, R87, R38 ;  /* 0x00000026572d7221 */ /* 0x008ff00000010000 */
[----:B------:R-:W3:Y:S01]  /*11350*/  MUFU.EX2 R93, R93 ;  /* 0x0000005d005d7308 */ /* 0x000ee20000000800 */
[----:B-1----:R-:W-:Y:S09]  /*11360*/  FADD.FTZ R46, R78, R37 ;  /* 0x000000254e2e7221 */ /* 0x002ff20000010000 */
[----:B------:R-:W1:Y:S01]  /*11370*/  MUFU.EX2 R88, R88 ;  /* 0x0000005800587308 */ /* 0x000e620000000800 */
[----:B--2---:R-:W-:Y:S09]  /*11380*/  FADD.FTZ R46, R127, R46 ;  /* 0x0000002e7f2e7221 */ /* 0x004ff20000010000 */
[----:B------:R-:W-:Y:S01]  /*11390*/  MUFU.EX2 R128, R128 ;  /* 0x0000008000807308 */ /* 0x000fe20000000800 */
[----:B---3--:R-:W-:Y:S09]  /*113a0*/  FADD.FTZ R45, R93, R45 ;  /* 0x0000002d5d2d7221 */ /* 0x008ff20000010000 */
[----:B------:R-:W2:Y:S01]  /*113b0*/  MUFU.EX2 R95, R95 ;  /* 0x0000005f005f7308 */ /* 0x000ea20000000800 */
[C---:B-1----:R-:W-:Y:S09]  /*113c0*/  FADD.FTZ R45, R88.reuse, R45 ;  /* 0x0000002d582d7221 */ /* 0x042ff20000010000 */
[----:B------:R-:W-:Y:S01]  /*113d0*/  MUFU.EX2 R91, R91 ;  /* 0x0000005b005b7308 */ /* 0x000fe20000000800 */
[C---:B----4-:R-:W-:Y:S06]  /*113e0*/  HMMA.16816.F32.BF16 R12, R24.reuse, R28, R12 ;  /* 0x0000001c180c723c */ /* 0x050fec000004180c */
[----:B------:R-:W-:Y:S03]  /*113f0*/  HMMA.16816.F32.BF16 R16, R24, R30, R16 ;  /* 0x0000001e1810723c */ /* 0x000fe60000041810 */
[----:B------:R-:W-:Y:S01]  /*11400*/  MUFU.EX2 R83, R83 ;  /* 0x0000005300537308 */ /* 0x000fe20000000800 */
[----:B------:R-:W1:Y:S03]  /*11410*/  LDSM.16.MT88.4 R28, [R104+0x3400] ;  /* 0x00340000681c783b */ /* 0x000e660000004200 */
[----:B------:R-:W-:Y:S01]  /*11420*/  F2FP.BF16.F32.PACK_AB R24, R87, R86 ;  /* 0x000000565718723e */ /* 0x000fe200000010ff */
[----:B------:R-:W-:Y:S05]  /*11430*/  FFMA.FTZ R86, R39, UR4, -R50 ;  /* 0x0000000427567c23 */ /* 0x000fea0008010832 */
[----:B------:R-:W-:Y:S01]  /*11440*/  MUFU.EX2 R92, R92 ;  /* 0x0000005c005c7308 */ /* 0x000fe20000000800 */
[----:B------:R-:W-:Y:S01]  /*11450*/  FFMA.FTZ R87, R43, UR4, -R48 ;  /* 0x000000042b577c23 */ /* 0x000fe20008010830 */
[----:B------:R-:W-:Y:S02]  /*11460*/  F2FP.BF16.F32.PACK_AB R25, R127, R78 ;  /* 0x0000004e7f19723e */ /* 0x000fe400000010ff */
[----:B------:R-:W-:Y:S01]  /*11470*/  F2FP.BF16.F32.PACK_AB R26, R88, R93 ;  /* 0x0000005d581a723e */ /* 0x000fe200000010ff */
[----:B------:R-:W-:Y:S01]  /*11480*/  FFMA.FTZ R88, R40, UR4, -R50 ;  /* 0x0000000428587c23 */ /* 0x000fe20008010832 */
[C---:B--2---:R-:W-:Y:S04]  /*11490*/  F2FP.BF16.F32.PACK_AB R27, R95.reuse, R128 ;  /* 0x000000805f1b723e */ /* 0x044fe800000010ff */
[----:B------:R-:W2:Y:S01]  /*114a0*/  MUFU.EX2 R73, R73 ;  /* 0x0000004900497308 */ /* 0x000ea20000000800 */
[----:B------:R-:W-:Y:S04]  /*114b0*/  FADD.FTZ R128, R128, R46 ;  /* 0x0000002e80807221 */ /* 0x000fe80000010000 */
[----:B------:R-:W-:Y:S05]  /*114c0*/  FADD.FTZ R128, R95, R128 ;  /* 0x000000805f807221 */ /* 0x000fea0000010000 */
[----:B------:R-:W-:Y:S10]  /*114d0*/  MUFU.EX2 R68, R68 ;  /* 0x0000004400447308 */ /* 0x000ff40000000800 */
[----:B------:R-:W-:Y:S10]  /*114e0*/  MUFU.EX2 R63, R63 ;  /* 0x0000003f003f7308 */ /* 0x000ff40000000800 */
[----:B------:R-:W-:Y:S01]  /*114f0*/  MUFU.EX2 R72, R72 ;  /* 0x0000004800487308 */ /* 0x000fe20000000800 */
[C---:B-1----:R-:W-:Y:S06]  /*11500*/  HMMA.16816.F32.BF16 R4, R24.reuse, R28, R4 ;  /* 0x0000001c1804723c */ /* 0x042fec0000041804 */
[C---:B------:R-:W-:Y:S03]  /*11510*/  HMMA.16816.F32.BF16 R8, R24.reuse, R30, R8 ;  /* 0x0000001e1808723c */ /* 0x040fe60000041808 */
[----:B------:R-:W1:Y:S01]  /*11520*/  MUFU.EX2 R75, R75 ;  /* 0x0000004b004b7308 */ /* 0x000e620000000800 */
[----:B------:R-:W3:Y:S09]  /*11530*/  LDSM.16.MT88.4 R28, [R103+0x3400] ;  /* 0x00340000671c783b */ /* 0x000ef20000004200 */
[----:B------:R4:W-:Y:S10]  /*11540*/  MUFU.EX2 R78, R36 ;  /* 0x00000024004e7308 */ /* 0x0009f40000000800 */
[----:B------:R-:W5:Y:S10]  /*11550*/  MUFU.EX2 R82, R82 ;  /* 0x0000005200527308 */ /* 0x000f740000000800 */
[----:B------:R-:W5:Y:S01]  /*11560*/  MUFU.EX2 R81, R81 ;  /* 0x0000005100517308 */ /* 0x000f620000000800 */
[----:B----4-:R-:W-:Y:S09]  /*11570*/  LDSM.16.MT88.4 R36, [R103+0x3c00] ;  /* 0x003c00006724783b */ /* 0x010ff20000004200 */
[----:B------:R-:W-:Y:S10]  /*11580*/  MUFU.EX2 R89, R89 ;  /* 0x0000005900597308 */ /* 0x000ff40000000800 */
[----:B------:R-:W4:Y:S01]  /*11590*/  MUFU.EX2 R65, R65 ;  /* 0x0000004100417308 */ /* 0x000f220000000800 */
[C---:B---3--:R-:W-:Y:S06]  /*115a0*/  HMMA.16816.F32.BF16 R12, R24.reuse, R28, R12 ;  /* 0x0000001c180c723c */ /* 0x048fec000004180c */
[----:B------:R-:W-:Y:S03]  /*115b0*/  HMMA.16816.F32.BF16 R16, R24, R30, R16 ;  /* 0x0000001e1810723c */ /* 0x000fe60000041810 */
[----:B------:R-:W-:Y:S01]  /*115c0*/  MUFU.EX2 R67, R67 ;  /* 0x0000004300437308 */ /* 0x000fe20000000800 */
[----:B------:R-:W3:Y:S03]  /*115d0*/  LDSM.16.MT88.4 R28, [R104+0x3800] ;  /* 0x00380000681c783b */ /* 0x000ee60000004200 */
[----:B--2---:R-:W-:Y:S01]  /*115e0*/  F2FP.BF16.F32.PACK_AB R25, R73, R92 ;  /* 0x0000005c4919723e */ /* 0x004fe200000010ff */
[----:B------:R-:W-:Y:S05]  /*115f0*/  FADD.FTZ R92, R92, R128 ;  /* 0x000000805c5c7221 */ /* 0x000fea0000010000 */
[----:B------:R-:W2:Y:S01]  /*11600*/  MUFU.EX2 R60, R60 ;  /* 0x0000003c003c7308 */ /* 0x000ea20000000800 */
[----:B-1----:R-:W-:Y:S01]  /*11610*/  F2FP.BF16.F32.PACK_AB R27, R75, R72 ;  /* 0x000000484b1b723e */ /* 0x002fe200000010ff */
[----:B------:R-:W-:Y:S01]  /*11620*/  FADD.FTZ R92, R73, R92 ;  /* 0x0000005c495c7221 */ /* 0x000fe20000010000 */
[----:B------:R-:W-:Y:S01]  /*11630*/  F2FP.BF16.F32.PACK_AB R24, R83, R91 ;  /* 0x0000005b5318723e */ /* 0x000fe200000010ff */
[----:B------:R-:W-:Y:S01]  /*11640*/  FADD.FTZ R91, R91, R45 ;  /* 0x0000002d5b5b7221 */ /* 0x000fe20000010000 */
[----:B------:R-:W-:Y:S01]  /*11650*/  F2FP.BF16.F32.PACK_AB R26, R63, R68 ;  /* 0x000000443f1a723e */ /* 0x000fe200000010ff */
        /* <DEDUP_REMOVED lines=8> */
[----:B-----5:R-:W-:Y:S05]  /*116e0*/  FADD.FTZ R83, R82, R83 ;  /* 0x0000005352537221 */ /* 0x020fea0000010000 */
[----:B------:R5:W-:Y:S10]  /*116f0*/  MUFU.EX2 R93, R41 ;  /* 0x00000029005d7308 */ /* 0x000bf40000000800 */
[----:B------:R-:W1:Y:S01]  /*11700*/  MUFU.EX2 R74, R74 ;  /* 0x0000004a004a7308 */ /* 0x000e620000000800 */
[C---:B---3--:R-:W-:Y:S06]  /*11710*/  HMMA.16816.F32.BF16 R4, R24.reuse, R28, R4 ;  /* 0x0000001c1804723c */ /* 0x048fec0000041804 */
[C---:B------:R-:W-:Y:S03]  /*11720*/  HMMA.16816.F32.BF16 R8, R24.reuse, R30, R8 ;  /* 0x0000001e1808723c */ /* 0x040fe60000041808 */
[----:B------:R-:W3:Y:S01]  /*11730*/  MUFU.EX2 R79, R79 ;  /* 0x0000004f004f7308 */ /* 0x000ee20000000800 */
[----:B------:R-:W3:Y:S02]  /*11740*/  LDSM.16.MT88.4 R28, [R104+0x3c00] ;  /* 0x003c0000681c783b */ /* 0x000ee40000004200 */
[C---:B------:R-:W-:Y:S07]  /*11750*/  HMMA.16816.F32.BF16 R12, R24.reuse, R32, R12 ;  /* 0x00000020180c723c */ /* 0x040fee000004180c */
[----:B------:R-:W-:Y:S01]  /*11760*/  MUFU.EX2 R80, R80 ;  /* 0x0000005000507308 */ /* 0x000fe20000000800 */
[----:B-----5:R-:W-:Y:S01]  /*11770*/  LDSM.16.MT88.4 R40, [R103+0x4000] ;  /* 0x004000006728783b */ /* 0x020fe20000004200 */
[----:B------:R-:W-:Y:S08]  /*11780*/  HMMA.16816.F32.BF16 R16, R24, R34, R16 ;  /* 0x000000221810723c */ /* 0x000ff00000041810 */
[----:B------:R-:W5:Y:S01]  /*11790*/  MUFU.EX2 R21, R21 ;  /* 0x0000001500157308 */ /* 0x000f620000000800 */
[----:B------:R-:W5:Y:S02]  /*117a0*/  LDSM.16.MT88.4 R32, [R104+0x4000] ;  /* 0x004000006820783b */ /* 0x000f640000004200 */
[C---:B------:R-:W-:Y:S01]  /*117b0*/  F2FP.BF16.F32.PACK_AB R24, R81.reuse, R82 ;  /* 0x000000525118723e */ /* 0x040fe200000010ff */
[----:B------:R-:W-:Y:S01]  /*117c0*/  FADD.FTZ R81, R81, R83 ;  /* 0x0000005351517221 */ /* 0x000fe20000010000 */
[----:B----4-:R-:W-:Y:S01]  /*117d0*/  F2FP.BF16.F32.PACK_AB R25, R65, R89 ;  /* 0x000000594119723e */ /* 0x010fe200000010ff */
[----:B------:R-:W-:Y:S04]  /*117e0*/  FADD.FTZ R89, R89, R72 ;  /* 0x0000004859597221 */ /* 0x000fe80000010000 */
[----:B------:R-:W-:Y:S01]  /*117f0*/  MUFU.EX2 R59, R59 ;  /* 0x0000003b003b7308 */ /* 0x000fe20000000800 */
[----:B--2---:R-:W-:Y:S01]  /*11800*/  F2FP.BF16.F32.PACK_AB R26, R60, R67 ;  /* 0x000000433c1a723e */ /* 0x004fe200000010ff */
[----:B------:R-:W-:Y:S01]  /*11810*/  FADD.FTZ R81, R67, R81 ;  /* 0x0000005143517221 */ /* 0x000fe20000010000 */
[----:B-1----:R-:W-:Y:S01]  /*11820*/  F2FP.BF16.F32.PACK_AB R27, R70, R61 ;  /* 0x0000003d461b723e */ /* 0x002fe200000010ff */
[----:B------:R-:W-:Y:S02]  /*11830*/  FADD.FTZ R89, R65, R89 ;  /* 0x0000005941597221 */ /* 0x000fe40000010000 */
[----:B------:R-:W-:Y:S04]  /*11840*/  FADD.FTZ R81, R60, R81 ;  /* 0x000000513c517221 */ /* 0x000fe80000010000 */
[----:B------:R-:W1:Y:S01]  /*11850*/  MUFU.EX2 R55, R55 ;  /* 0x0000003700377308 */ /* 0x000e620000000800 */
[----:B------:R-:W-:Y:S01]  /*11860*/  FADD.FTZ R89, R61, R89 ;  /* 0x000000593d597221 */ /* 0x000fe20000010000 */
[----:B------:R-:W-:Y:S03]  /*11870*/  FADD.FTZ R81, R74, R81 ;  /* 0x000000514a517221 */ /* 0x000fe60000010000 */
[----:B------:R-:W-:Y:S05]  /*11880*/  FADD.FTZ R70, R70, R89 ;  /* 0x0000005946467221 */ /* 0x000fea0000010000 */
[----:B------:R-:W-:Y:S01]  /*11890*/  MUFU.EX2 R56, R56 ;  /* 0x0000003800387308 */ /* 0x000fe20000000800 */
[C---:B---3--:R-:W-:Y:S06]  /*118a0*/  HMMA.16816.F32.BF16 R4, R24.reuse, R28, R4 ;  /* 0x0000001c1804723c */ /* 0x048fec0000041804 */
[C---:B------:R-:W-:Y:S03]  /*118b0*/  HMMA.16816.F32.BF16 R8, R24.reuse, R30, R8 ;  /* 0x0000001e1808723c */ /* 0x040fe60000041808 */
[----:B------:R-:W2:Y:S02]  /*118c0*/  MUFU.EX2 R57, R57 ;  /* 0x0000003900397308 */ /* 0x000ea40000000800 */
[----:B------:R-:W-:Y:S01]  /*118d0*/  F2FP.BF16.F32.PACK_AB R28, R79, R74 ;  /* 0x0000004a4f1c723e */ /* 0x000fe200000010ff */
[C---:B------:R-:W-:Y:S01]  /*118e0*/  HMMA.16816.F32.BF16 R12, R24.reuse, R36, R12 ;  /* 0x00000024180c723c */ /* 0x040fe2000004180c */
[----:B------:R-:W-:Y:S06]  /*118f0*/  LDSM.16.MT88.4 R72, [R104+0x4c00] ;  /* 0x004c00006848783b */ /* 0x000fec0000004200 */
[----:B------:R-:W-:Y:S01]  /*11900*/  MUFU.EX2 R58, R58 ;  /* 0x0000003a003a7308 */ /* 0x000fe20000000800 */
[----:B-----5:R-:W-:Y:S01]  /*11910*/  F2FP.BF16.F32.PACK_AB R29, R21, R80 ;  /* 0x00000050151d723e */ /* 0x020fe200000010ff */
[----:B------:R-:W-:Y:S01]  /*11920*/  HMMA.16816.F32.BF16 R16, R24, R38, R16 ;  /* 0x000000261810723c */ /* 0x000fe20000041810 */
[----:B------:R-:W3:Y:S07]  /*11930*/  LDSM.16.MT88.4 R36, [R103+0x4400] ;  /* 0x004400006724783b */ /* 0x000eee0000004200 */
[----:B------:R-:W4:Y:S03]  /*11940*/  MUFU.EX2 R71, R71 ;  /* 0x0000004700477308 */ /* 0x000f260000000800 */
[----:B-1----:R-:W-:Y:S01]  /*11950*/  F2FP.BF16.F32.PACK_AB R30, R55, R59 ;  /* 0x0000003b371e723e */ /* 0x002fe200000010ff */
[----:B------:R-:W-:Y:S01]  /*11960*/  FADD.FTZ R80, R80, R70 ;  /* 0x0000004650507221 */ /* 0x000fe20000010000 */
[----:B--2---:R-:W-:Y:S03]  /*11970*/  F2FP.BF16.F32.PACK_AB R31, R57, R56 ;  /* 0x00000038391f723e */ /* 0x004fe600000010ff */
[----:B------:R-:W-:Y:S01]  /*11980*/  FADD.FTZ R80, R21, R80 ;  /* 0x0000005015507221 */ /* 0x000fe20000010000 */
[----:B------:R-:W-:Y:S01]  /*11990*/  FADD.FTZ R79, R79, R81 ;  /* 0x000000514f4f7221 */ /* 0x000fe20000010000 */
[----:B------:R-:W1:Y:S02]  /*119a0*/  MUFU.EX2 R77, R77 ;  /* 0x0000004d004d7308 */ /* 0x000e640000000800 */
[C---:B------:R-:W-:Y:S05]  /*119b0*/  HMMA.16816.F32.BF16 R4, R28.reuse, R32, R4 ;  /* 0x000000201c04723c */ /* 0x040fea0000041804 */
[----:B------:R-:W-:Y:S03]  /*119c0*/  FADD.FTZ R79, R59, R79 ;  /* 0x0000004f3b4f7221 */ /* 0x000fe60000010000 */
[----:B------:R-:W-:Y:S01]  /*119d0*/  MUFU.EX2 R66, R66 ;  /* 0x0000004200427308 */ /* 0x000fe20000000800 */
[C---:B------:R-:W-:Y:S01]  /*119e0*/  HMMA.16816.F32.BF16 R8, R28.reuse, R34, R8 ;  /* 0x000000221c08723c */ /* 0x040fe20000041808 */
[----:B------:R-:W2:Y:S02]  /*119f0*/  LDSM.16.MT88.4 R32, [R104+0x4800] ;  /* 0x004800006820783b */ /* 0x000ea40000004200 */
[----:B----4-:R-:W-:Y:S01]  /*11a00*/  F2FP.BF16.F32.PACK_AB R24, R71, R58 ;  /* 0x0000003a4718723e */ /* 0x010fe200000010ff */
[----:B------:R-:W-:Y:S02]  /*11a10*/  FADD.FTZ R80, R56, R80 ;  /* 0x0000005038507221 */ /* 0x000fe40000010000 */
[C---:B------:R-:W-:Y:S03]  /*11a20*/  HMMA.16816.F32.BF16 R12, R28.reuse, R40, R12 ;  /* 0x000000281c0c723c */ /* 0x040fe6000004180c */
[----:B------:R-:W4:Y:S02]  /*11a30*/  MUFU.EX2 R62, R62 ;  /* 0x0000003e003e7308 */ /* 0x000f240000000800 */
[----:B-1----:R-:W-:Y:S01]  /*11a40*/  F2FP.BF16.F32.PACK_AB R25, R64, R77 ;  /* 0x0000004d4019723e */ /* 0x002fe200000010ff */
[----:B------:R-:W-:Y:S01]  /*11a50*/  HMMA.16816.F32.BF16 R16, R28, R42, R16 ;  /* 0x0000002a1c10723c */ /* 0x000fe20000041810 */
[----:B------:R-:W1:Y:S06]  /*11a60*/  LDSM.16.MT88.4 R40, [R103+0x4800] ;  /* 0x004800006728783b */ /* 0x000e6c0000004200 */
[----:B------:R-:W-:Y:S01]  /*11a70*/  MUFU.EX2 R76, R76 ;  /* 0x0000004c004c7308 */ /* 0x000fe20000000800 */
[----:B------:R-:W-:Y:S03]  /*11a80*/  FADD.FTZ R79, R55, R79 ;  /* 0x0000004f374f7221 */ /* 0x000fe60000010000 */
[----:B------:R-:W-:Y:S06]  /*11a90*/  FADD.FTZ R57, R57, R80 ;  /* 0x0000005039397221 */ /* 0x000fec0000010000 */
[----:B------:R-:W5:Y:S01]  /*11aa0*/  MUFU.EX2 R69, R69 ;  /* 0x0000004500457308 */ /* 0x000f620000000800 */
[----:B----4-:R-:W-:Y:S01]  /*11ab0*/  F2FP.BF16.F32.PACK_AB R26, R62, R66 ;  /* 0x000000423e1a723e */ /* 0x010fe200000010ff */
[----:B------:R-:W-:Y:S01]  /*11ac0*/  FADD.FTZ R79, R58, R79 ;  /* 0x0000004f3a4f7221 */ /* 0x000fe20000010000 */
[----:B------:R-:W-:Y:S03]  /*11ad0*/  FADD.FTZ R57, R77, R57 ;  /* 0x000000394d397221 */ /* 0x000fe60000010000 */
[----:B------:R-:W-:Y:S01]  /*11ae0*/  FADD.FTZ R71, R71, R79 ;  /* 0x0000004f47477221 */ /* 0x000fe20000010000 */
[----:B------:R-:W-:Y:S03]  /*11af0*/  FADD.FTZ R57, R64, R57 ;  /* 0x0000003940397221 */ /* 0x000fe60000010000 */
[----:B------:R-:W4:Y:S01]  /*11b00*/  MUFU.EX2 R86, R86 ;  /* 0x0000005600567308 */ /* 0x000f220000000800 */
[----:B------:R-:W-:Y:S04]  /*11b10*/  FADD.FTZ R71, R66, R71 ;  /* 0x0000004742477221 */ /* 0x000fe80000010000 */
[----:B------:R-:W-:Y:S05]  /*11b20*/  FADD.FTZ R71, R62, R71 ;  /* 0x000000473e477221 */ /* 0x000fea0000010000 */
[----:B------:R-:W-:Y:S01]  /*11b30*/  MUFU.EX2 R90, R90 ;  /* 0x0000005a005a7308 */ /* 0x000fe20000000800 */
[C---:B-----5:R-:W-:Y:S01]  /*11b40*/  F2FP.BF16.F32.PACK_AB R27, R69.reuse, R76 ;  /* 0x0000004c451b723e */ /* 0x060fe200000010ff */
[----:B------:R-:W-:Y:S04]  /*11b50*/  FADD.FTZ R76, R76, R57 ;  /* 0x000000394c4c7221 */ /* 0x000fe80000010000 */
[----:B------:R-:W-:Y:S04]  /*11b60*/  FADD.FTZ R76, R69, R76 ;  /* 0x0000004c454c7221 */ /* 0x000fe80000010000 */
[----:B------:R-:W5:Y:S01]  /*11b70*/  MUFU.EX2 R87, R87 ;  /* 0x0000005700577308 */ /* 0x000f620000000800 */
[C---:B------:R-:W-:Y:S05]  /*11b80*/  HMMA.16816.F32.BF16 R4, R24.reuse, R44, R4 ;  /* 0x0000002c1804723c */ /* 0x040fea0000041804 */
[----:B----4-:R-:W-:Y:S01]  /*11b90*/  F2FP.BF16.F32.PACK_AB R28, R78, R86 ;  /* 0x000000564e1c723e */ /* 0x010fe200000010ff */
[C---:B------:R-:W-:Y:S03]  /*11ba0*/  HMMA.16816.F32.BF16 R8, R24.reuse, R46, R8 ;  /* 0x0000002e1808723c */ /* 0x040fe60000041808 */
[----:B------:R-:W4:Y:S02]  /*11bb0*/  MUFU.EX2 R88, R88 ;  /* 0x0000005800587308 */ /* 0x000f240000000800 */
[--C-:B------:R-:W-:Y:S01]  /*11bc0*/  FFMA.FTZ R44, R23, UR4, -R50.reuse ;  /* 0x00000004172c7c23 */ /* 0x100fe20008010832 */
[----:B------:R-:W-:Y:S01]  /*11bd0*/  FFMA.FTZ R50, R22, UR4, -R50 ;  /* 0x0000000416327c23 */ /* 0x000fe20008010832 */
[C---:B---3--:R-:W-:Y:S06]  /*11be0*/  HMMA.16816.F32.BF16 R12, R24.reuse, R36, R12 ;  /* 0x00000024180c723c */ /* 0x048fec000004180c */
[----:B------:R-:W3:Y:S01]  /*11bf0*/  MUFU.EX2 R94, R94 ;  /* 0x0000005e005e7308 */ /* 0x000ee20000000800 */
[----:B------:R-:W-:Y:S01]  /*11c00*/  FADD.FTZ R86, R86, R71 ;  /* 0x0000004756567221 */ /* 0x000fe20000010000 */
[----:B-----5:R-:W-:Y:S01]  /*11c10*/  F2FP.BF16.F32.PACK_AB R29, R87, R90 ;  /* 0x0000005a571d723e */ /* 0x020fe200000010ff */
[----:B------:R-:W-:Y:S07]  /*11c20*/  HMMA.16816.F32.BF16 R16, R24, R38, R16 ;  /* 0x000000261810723c */ /* 0x000fee0000041810 */
[----:B------:R-:W5:Y:S01]  /*11c30*/  MUFU.EX2 R53, R53 ;  /* 0x0000003500357308 */ /* 0x000f620000000800 */
[----:B----4-:R-:W-:Y:S03]  /*11c40*/  F2FP.BF16.F32.PACK_AB R30, R88, R93 ;  /* 0x0000005d581e723e */ /* 0x010fe600000010ff */
[----:B------:R-:W-:Y:S01]  /*11c50*/  FADD.FTZ R90, R90, R76 ;  /* 0x0000004c5a5a7221 */ /* 0x000fe20000010000 */
[--C-:B------:R-:W-:Y:S01]  /*11c60*/  FFMA.FTZ R24, R20, UR4, -R48.reuse ;  /* 0x0000000414187c23 */ /* 0x100fe20008010830 */
[----:B------:R-:W-:Y:S01]  /*11c70*/  FFMA.FTZ R48, R3, UR4, -R48 ;  /* 0x0000000403307c23 */ /* 0x000fe20008010830 */
[----:B------:R-:W4:Y:S01]  /*11c80*/  LDSM.16.MT88.4 R20, [R103+0x4c00] ;  /* 0x004c00006714783b */ /* 0x000f220000004200 */
[----:B------:R-:W-:Y:S02]  /*11c90*/  FADD.FTZ R86, R78, R86 ;  /* 0x000000564e567221 */ /* 0x000fe40000010000 */
[----:B------:R-:W1:Y:S01]  /*11ca0*/  MUFU.EX2 R54, R54 ;  /* 0x0000003600367308 */ /* 0x000e620000000800 */
[----:B------:R-:W-:Y:S01]  /*11cb0*/  FADD.FTZ R90, R87, R90 ;  /* 0x0000005a575a7221 */ /* 0x000fe20000010000 */
[----:B------:R-:W-:Y:S01]  /*11cc0*/  MOV R87, R2 ;  /* 0x0000000200577202 */ /* 0x000fe20000000f00 */
[----:B------:R-:W-:Y:S02]  /*11cd0*/  FADD.FTZ R86, R93, R86 ;  /* 0x000000565d567221 */ /* 0x000fe40000010000 */
[----:B---3--:R-:W-:Y:S02]  /*11ce0*/  FADD.FTZ R90, R94, R90 ;  /* 0x0000005a5e5a7221 */ /* 0x008fe40000010000 */
[----:B------:R-:W-:Y:S03]  /*11cf0*/  FADD.FTZ R86, R88, R86 ;  /* 0x0000005658567221 */ /* 0x000fe60000010000 */
[----:B------:R-:W3:Y:S01]  /*11d00*/  MUFU.EX2 R52, R52 ;  /* 0x0000003400347308 */ /* 0x000ee20000000800 */
[C---:B-----5:R-:W-:Y:S01]  /*11d10*/  F2FP.BF16.F32.PACK_AB R31, R53.reuse, R94 ;  /* 0x0000005e351f723e */ /* 0x060fe200000010ff */
[----:B------:R-:W-:Y:S08]  /*11d20*/  FADD.FTZ R90, R53, R90 ;  /* 0x0000005a355a7221 */ /* 0x000ff00000010000 */
[----:B------:R-:W5:Y:S01]  /*11d30*/  MUFU.EX2 R51, R51 ;  /* 0x0000003300337308 */ /* 0x000f620000000800 */
[C---:B--2---:R-:W-:Y:S05]  /*11d40*/  HMMA.16816.F32.BF16 R4, R28.reuse, R32, R4 ;  /* 0x000000201c04723c */ /* 0x044fea0000041804 */
[----:B-1----:R-:W-:Y:S01]  /*11d50*/  FADD.FTZ R86, R54, R86 ;  /* 0x0000005636567221 */ /* 0x002fe20000010000 */
[C---:B------:R-:W-:Y:S03]  /*11d60*/  HMMA.16816.F32.BF16 R8, R28.reuse, R34, R8 ;  /* 0x000000221c08723c */ /* 0x040fe60000041808 */
[----:B------:R-:W1:Y:S02]  /*11d70*/  MUFU.EX2 R49, R49 ;  /* 0x0000003100317308 */ /* 0x000e640000000800 */
[C---:B---3--:R-:W-:Y:S01]  /*11d80*/  F2FP.BF16.F32.PACK_AB R80, R52.reuse, R54 ;  /* 0x000000363450723e */ /* 0x048fe200000010ff */
[C---:B------:R-:W-:Y:S07]  /*11d90*/  HMMA.16816.F32.BF16 R12, R28.reuse, R40, R12 ;  /* 0x000000281c0c723c */ /* 0x040fee000004180c */
[----:B------:R-:W2:Y:S01]  /*11da0*/  MUFU.EX2 R44, R44 ;  /* 0x0000002c002c7308 */ /* 0x000ea20000000800 */
[----:B-----5:R-:W-:Y:S01]  /*11db0*/  FADD.FTZ R90, R51, R90 ;  /* 0x0000005a335a7221 */ /* 0x020fe20000010000 */
[----:B------:R-:W-:Y:S08]  /*11dc0*/  HMMA.16816.F32.BF16 R16, R28, R42, R16 ;  /* 0x0000002a1c10723c */ /* 0x000ff00000041810 */
[----:B------:R-:W3:Y:S03]  /*11dd0*/  MUFU.EX2 R50, R50 ;  /* 0x0000003200327308 */ /* 0x000ee60000000800 */
[C---:B-1----:R-:W-:Y:S01]  /*11de0*/  F2FP.BF16.F32.PACK_AB R81, R49.reuse, R51 ;  /* 0x000000333151723e */ /* 0x042fe200000010ff */
[----:B------:R-:W-:Y:S01]  /*11df0*/  FADD.FTZ R86, R52, R86 ;  /* 0x0000005634567221 */ /* 0x000fe20000010000 */
[----:B------:R-:W-:Y:S05]  /*11e00*/  FADD.FTZ R90, R49, R90 ;  /* 0x0000005a315a7221 */ /* 0x000fea0000010000 */
[----:B------:R-:W1:Y:S01]  /*11e10*/  MUFU.EX2 R24, R24 ;  /* 0x0000001800187308 */ /* 0x000e620000000800 */
[----:B--2---:R-:W-:Y:S09]  /*11e20*/  FADD.FTZ R86, R44, R86 ;  /* 0x000000562c567221 */ /* 0x004ff20000010000 */
[----:B------:R-:W2:Y:S01]  /*11e30*/  MUFU.EX2 R48, R48 ;  /* 0x0000003000307308 */ /* 0x000ea20000000800 */
[C---:B---3--:R-:W-:Y:S01]  /*11e40*/  F2FP.BF16.F32.PACK_AB R82, R50.reuse, R44 ;  /* 0x0000002c3252723e */ /* 0x048fe200000010ff */
[----:B------:R-:W-:Y:S01]  /*11e50*/  FADD.FTZ R128, R50, R86 ;  /* 0x0000005632807221 */ /* 0x000fe20000010000 */
[----:B------:R-:W-:Y:S01]  /*11e60*/  MOV R86, R0 ;  /* 0x0000000000567202 */ /* 0x000fe20000000f00 */
[----:B-1----:R-:W-:Y:S01]  /*11e70*/  FADD.FTZ R90, R24, R90 ;  /* 0x0000005a185a7221 */ /* 0x002fe20000010000 */
[C---:B--2---:R-:W-:Y:S03]  /*11e80*/  F2FP.BF16.F32.PACK_AB R83, R48.reuse, R24 ;  /* 0x000000183053723e */ /* 0x044fe600000010ff */
        /* <DEDUP_REMOVED lines=8> */
.L_x_4194:
[----:B------:R-:W1:Y:S01]  /*11f10*/  SHFL.BFLY PT, R6, R128, 0x2, 0x1f ;  /* 0x0c401f0080067f89 */ /* 0x000e6200000e0000 */
[----:B------:R-:W2:Y:S01]  /*11f20*/  S2UR UR5, SR_CgaCtaId ;  /* 0x00000000000579c3 */ /* 0x000ea20000008800 */
[----:B------:R-:W-:Y:S01]  /*11f30*/  IMAD.MOV.U32 R11, RZ, RZ, 0x3f800000 ;  /* 0x3f800000ff0b7424 */ /* 0x000fe200078e00ff */
[----:B------:R-:W-:Y:S01]  /*11f40*/  UMOV UR4, 0x400 ;  /* 0x0000040000047882 */ /* 0x000fe20000000000 */
[----:B------:R-:W3:Y:S01]  /*11f50*/  S2R R4, SR_TID.X ;  /* 0x0000000000047919 */ /* 0x000ee20000002100 */
[----:B------:R-:W-:Y:S01]  /*11f60*/  IMAD.MOV.U32 R10, RZ, RZ, 0x3f800000 ;  /* 0x3f800000ff0a7424 */ /* 0x000fe200078e00ff */
[----:B------:R-:W-:Y:S01]  /*11f70*/  BSSY B0, `(.L_x_4199) ;  /* 0x0000091000007945 */ /* 0x000fe20003800000 */
[----:B------:R-:W4:Y:S02]  /*11f80*/  SHFL.BFLY PT, R3, R127, 0x2, 0x1f ;  /* 0x0c401f007f037f89 */ /* 0x000f2400000e0000 */
[----:B------:R-:W5:Y:S01]  /*11f90*/  LDC R30, c[0x0][0x270] ;  /* 0x00009c00ff1e7b82 */ /* 0x000f620000000800 */
[----:B------:R-:W5:Y:S01]  /*11fa0*/  S2R R28, SR_CTAID.Y ;  /* 0x00000000001c7919 */ /* 0x000f620000002600 */
[----:B------:R-:W5:Y:S01]  /*11fb0*/  S2R R29, SR_CTAID.X ;  /* 0x00000000001d7919 */ /* 0x000f620000002500 */
[----:B-1----:R-:W-:Y:S01]  /*11fc0*/  FADD.FTZ R6, R6, R128 ;  /* 0x0000008006067221 */ /* 0x002fe20000010000 */
[----:B--2---:R-:W-:-:S04]  /*11fd0*/  ULEA UR5, UR5, UR4, 0x18 ;  /* 0x0000000405057291 */ /* 0x004fc8000f8ec03f */
[----:B------:R-:W5:Y:S01]  /*11fe0*/  S2UR UR4, SR_CTAID.Z ;  /* 0x00000000000479c3 */ /* 0x000f620000002700 */
[----:B----4-:R-:W-:Y:S02]  /*11ff0*/  FADD.FTZ R127, R3, R127 ;  /* 0x0000007f037f7221 */ /* 0x010fe40000010000 */
[----:B------:R-:W1:Y:S01]  /*12000*/  SHFL.BFLY PT, R3, R6, 0x1, 0x1f ;  /* 0x0c201f0006037f89 */ /* 0x000e6200000e0000 */
[----:B---3--:R-:W-:-:S03]  /*12010*/  SHF.R.S32.HI R8, RZ, 0x1f, R4 ;  /* 0x0000001fff087819 */ /* 0x008fc60000011404 */
[----:B------:R-:W2:Y:S01]  /*12020*/  SHFL.BFLY PT, R5, R127, 0x1, 0x1f ;  /* 0x0c201f007f057f89 */ /* 0x000ea200000e0000 */
[CC--:B------:R-:W-:Y:S02]  /*12030*/  LEA.HI R7, R8.reuse, R4.reuse, RZ, 0x2 ;  /* 0x0000000408077211 */ /* 0x0c0fe400078f10ff */
[CC--:B------:R-:W-:Y:S02]  /*12040*/  LEA.HI R9, R8.reuse, R4.reuse, RZ, 0x3 ;  /* 0x0000000408097211 */ /* 0x0c0fe400078f18ff */
[----:B------:R-:W-:Y:S02]  /*12050*/  SHF.R.S32.HI R12, RZ, 0x2, R7 ;  /* 0x00000002ff0c7819 */ /* 0x000fe40000011407 */
[----:B------:R-:W-:Y:S02]  /*12060*/  LEA.HI R14, R8, R4, RZ, 0x6 ;  /* 0x00000004080e7211 */ /* 0x000fe400078f30ff */
[----:B------:R-:W-:Y:S02]  /*12070*/  SHF.R.S32.HI R15, RZ, 0x1f, R12 ;  /* 0x0000001fff0f7819 */ /* 0x000fe4000001140c */
[----:B------:R-:W-:-:S02]  /*12080*/  SHF.L.U32 R14, R14, 0x2, RZ ;  /* 0x000000020e0e7819 */ /* 0x000fc400000006ff */
[----:B------:R-:W-:Y:S02]  /*12090*/  LEA.HI R15, R15, R12, RZ, 0x3 ;  /* 0x0000000c0f0f7211 */ /* 0x000fe400078f18ff */
[----:B------:R-:W-:Y:S02]  /*120a0*/  LOP3.LUT R14, R14, 0x3fffff00, RZ, 0xc0, !PT ;  /* 0x3fffff000e0e7812 */ /* 0x000fe400078ec0ff */
[----:B------:R-:W-:Y:S01]  /*120b0*/  LOP3.LUT R15, R15, 0xfffffff8, RZ, 0xc0, !PT ;  /* 0xfffffff80f0f7812 */ /* 0x000fe200078ec0ff */
[----:B-1----:R-:W-:Y:S01]  /*120c0*/  FADD.FTZ R6, R6, R3 ;  /* 0x0000000306067221 */ /* 0x002fe20000010000 */
[----:B------:R-:W-:-:S03]  /*120d0*/  SHF.R.S32.HI R3, RZ, 0x3, R9 ;  /* 0x00000003ff037819 */ /* 0x000fc60000011409 */
[----:B------:R-:W-:Y:S02]  /*120e0*/  IMAD.IADD R12, R12, 0x1, -R15 ;  /* 0x000000010c0c7824 */ /* 0x000fe400078e0a0f */
[----:B--2---:R-:W-:Y:S01]  /*120f0*/  FADD.FTZ R5, R127, R5 ;  /* 0x000000057f057221 */ /* 0x004fe20000010000 */
[C---:B------:R-:W-:Y:S02]  /*12100*/  LEA.HI R13, R9.reuse, R3, RZ, 0x1 ;  /* 0x00000003090d7211 */ /* 0x040fe400078f08ff */
[----:B------:R-:W-:Y:S02]  /*12110*/  LOP3.LUT R9, R9, 0xfffffff8, RZ, 0xc0, !PT ;  /* 0xfffffff809097812 */ /* 0x000fe400078ec0ff */
[----:B------:R-:W-:Y:S02]  /*12120*/  LOP3.LUT R13, R13, 0xfffffffe, RZ, 0xc0, !PT ;  /* 0xfffffffe0d0d7812 */ /* 0x000fe400078ec0ff */
[----:B------:R-:W-:Y:S01]  /*12130*/  LEA.HI R16, R12, R12, RZ, 0x1 ;  /* 0x0000000c0c107211 */ /* 0x000fe200078f08ff */
[----:B------:R-:W-:Y:S01]  /*12140*/  IMAD.IADD R9, R4, 0x1, -R9 ;  /* 0x0000000104097824 */ /* 0x000fe200078e0a09 */
[----:B------:R-:W-:Y:S01]  /*12150*/  LEA.HI R15, R8, R4, RZ, 0x4 ;  /* 0x00000004080f7211 */ /* 0x000fe200078f20ff */
[----:B------:R-:W-:Y:S01]  /*12160*/  IMAD.IADD R13, R3, 0x1, -R13 ;  /* 0x00000001030d7824 */ /* 0x000fe200078e0a0d */
[----:B------:R-:W-:Y:S01]  /*12170*/  LOP3.LUT R17, R16, 0x1fffffe, RZ, 0xc0, !PT ;  /* 0x01fffffe10117812 */ /* 0x000fe200078ec0ff */
[----:B------:R-:W-:Y:S01]  /*12180*/  BAR.SYNC.DEFER_BLOCKING 0x0 ;  /* 0x0000000000007b1d */ /* 0x000fe20000010000 */
[----:B------:R-:W-:Y:S01]  /*12190*/  FSETP.NE.FTZ.AND P3, PT, R6, RZ, PT ;  /* 0x000000ff0600720b */ /* 0x000fe20003f75000 */
[----:B------:R-:W-:Y:S01]  /*121a0*/  IMAD R13, R13, 0x20, R14 ;  /* 0x000000200d0d7824 */ /* 0x000fe200078e020e */
[----:B------:R-:W-:-:S02]  /*121b0*/  IADD3 R14, R12, -R17, RZ ;  /* 0x800000110c0e7210 */ /* 0x000fc40007ffe0ff */
[----:B------:R-:W-:Y:S02]  /*121c0*/  SHF.R.S32.HI R12, RZ, 0x4, R15 ;  /* 0x00000004ff0c7819 */ /* 0x000fe4000001140f */
[----:B------:R-:W-:Y:S02]  /*121d0*/  LEA.HI R19, R9, R9, RZ, 0x1 ;  /* 0x0000000909137211 */ /* 0x000fe400078f08ff */
[----:B------:R-:W-:Y:S01]  /*121e0*/  FSETP.NE.FTZ.AND P2, PT, R5, RZ, PT ;  /* 0x000000ff0500720b */ /* 0x000fe20003f55000 */
[----:B------:R-:W-:Y:S01]  /*121f0*/  IMAD.SHL.U32 R12, R12, 0x40, RZ ;  /* 0x000000400c0c7824 */ /* 0x000fe200078e00ff */
[----:B------:R-:W-:Y:S02]  /*12200*/  LEA.HI R8, R8, R4, RZ, 0x5 ;  /* 0x0000000408087211 */ /* 0x000fe400078f28ff */
[----:B------:R-:W-:Y:S01]  /*12210*/  LOP3.LUT R15, R7, 0xfffffffc, RZ, 0xc0, !PT ;  /* 0xfffffffc070f7812 */ /* 0x000fe200078ec0ff */
[----:B------:R-:W1:Y:S01]  /*12220*/  @P3 MUFU.RCP R11, R6 ;  /* 0x00000006000b3308 */ /* 0x000e620000001000 */
[----:B------:R-:W-:Y:S01]  /*12230*/  SHF.R.S32.HI R16, RZ, 0x1, R16 ;  /* 0x00000001ff107819 */ /* 0x000fe20000011410 */
[----:B------:R-:W2:Y:S01]  /*12240*/  @P3 LDC R31, c[0x0][0x2e8] ;  /* 0x0000ba00ff1f3b82 */ /* 0x000ea20000000800 */
[----:B------:R-:W-:Y:S01]  /*12250*/  SHF.R.S32.HI R17, RZ, 0x1, R19 ;  /* 0x00000001ff117819 */ /* 0x000fe20000011413 */
[----:B------:R-:W-:Y:S01]  /*12260*/  IMAD.IADD R15, R4, 0x1, -R15 ;  /* 0x00000001040f7824 */ /* 0x000fe200078e0a0f */
[----:B------:R-:W-:Y:S01]  /*12270*/  SHF.R.S32.HI R7, RZ, 0x5, R8 ;  /* 0x00000005ff077819 */ /* 0x000fe20000011408 */
[----:B------:R-:W-:Y:S01]  /*12280*/  IMAD.SHL.U32 R18, R16, 0x40, RZ ;  /* 0x0000004010127824 */ /* 0x000fe200078e00ff */
[----:B------:R-:W-:Y:S01]  /*12290*/  LOP3.LUT R12, R12, 0xc0, RZ, 0xc0, !PT ;  /* 0x000000c00c0c7812 */ /* 0x000fe200078ec0ff */
[----:B------:R-:W-:Y:S01]  /*122a0*/  IMAD.SHL.U32 R17, R17, 0x8, RZ ;  /* 0x0000000811117824 */ /* 0x000fe200078e00ff */
[----:B------:R-:W3:Y:S01]  /*122b0*/  @P2 MUFU.RCP R10, R5 ;  /* 0x00000005000a2308 */ /* 0x000ee20000001000 */
[----:B------:R-:W-:Y:S01]  /*122c0*/  IMAD R15, R7, 0x100, R15 ;  /* 0x00000100070f7824 */ /* 0x000fe200078e020f */
[----:B------:R-:W-:-:S02]  /*122d0*/  LOP3.LUT R18, R18, 0xc0, RZ, 0xc0, !PT ;  /* 0x000000c012127812 */ /* 0x000fc400078ec0ff */
[----:B------:R-:W-:Y:S01]  /*122e0*/  LOP3.LUT R17, R12, 0x18, R17, 0xf8, !PT ;  /* 0x000000180c117812 */ /* 0x000fe200078ef811 */
[----:B------:R-:W-:Y:S01]  /*122f0*/  IMAD R14, R14, 0x10, R15 ;  /* 0x000000100e0e7824 */ /* 0x000fe200078e020f */
[----:B------:R-:W-:Y:S02]  /*12300*/  SHF.R.U32.HI R12, RZ, 0x3, R12 ;  /* 0x00000003ff0c7819 */ /* 0x000fe4000001160c */
[----:B------:R-:W-:Y:S01]  /*12310*/  LEA.HI R15, R18, R18, RZ, 0x1d ;  /* 0x00000012120f7211 */ /* 0x000fe200078fe8ff */
[C---:B-1----:R-:W-:Y:S01]  /*12320*/  FMUL.FTZ R68, R11.reuse, R68 ;  /* 0x000000440b447220 */ /* 0x042fe20000410000 */
[----:B------:R-:W-:Y:S01]  /*12330*/  LOP3.LUT P0, RZ, R16, 0x2, RZ, 0xc0, !PT ;  /* 0x0000000210ff7812 */ /* 0x000fe2000780c0ff */
[----:B------:R-:W-:Y:S01]  /*12340*/  FMUL.FTZ R69, R11, R69 ;  /* 0x000000450b457220 */ /* 0x000fe20000410000 */
[----:B------:R-:W-:Y:S01]  /*12350*/  LOP3.LUT R12, R17, R12, RZ, 0x3c, !PT ;  /* 0x0000000c110c7212 */ /* 0x000fe200078e3cff */
[----:B------:R-:W-:Y:S01]  /*12360*/  IMAD.U32 R15, R14, 0x2, R15 ;  /* 0x000000020e0f7824 */ /* 0x000fe200078e000f */
[----:B------:R-:W-:Y:S01]  /*12370*/  LOP3.LUT R17, R16, 0x1, RZ, 0xc0, !PT ;  /* 0x0000000110117812 */ /* 0x000fe200078ec0ff */
[C---:B------:R-:W-:Y:S01]  /*12380*/  FMUL.FTZ R72, R11.reuse, R72 ;  /* 0x000000480b487220 */ /* 0x040fe20000410000 */
[----:B------:R-:W-:Y:S01]  /*12390*/  MOV R14, 0x20 ;  /* 0x00000020000e7802 */ /* 0x000fe20000000f00 */
[----:B------:R-:W-:Y:S01]  /*123a0*/  FMUL.FTZ R73, R11, R73 ;  /* 0x000000490b497220 */ /* 0x000fe20000410000 */
[----:B------:R-:W-:Y:S01]  /*123b0*/  ISETP.NE.U32.AND P1, PT, R17, 0x1, PT ;  /* 0x000000011100780c */ /* 0x000fe20003f25070 */
[----:B------:R-:W-:Y:S01]  /*123c0*/  FMUL.FTZ R76, R11, R76 ;  /* 0x0000004c0b4c7220 */ /* 0x000fe20000410000 */
[----:B------:R-:W-:Y:S01]  /*123d0*/  LEA R15, R15, UR5, 0x2 ;  /* 0x000000050f0f7c11 */ /* 0x000fe2000f8e10ff */
[C---:B------:R-:W-:Y:S01]  /*123e0*/  FMUL.FTZ R77, R11.reuse, R77 ;  /* 0x0000004d0b4d7220 */ /* 0x040fe20000410000 */
[----:B------:R-:W-:Y:S01]  /*123f0*/  SEL R14, R14, 0xffffffe0, P1 ;  /* 0xffffffe00e0e7807 */ /* 0x000fe20000800000 */
[C---:B------:R-:W-:Y:S01]  /*12400*/  FMUL.FTZ R80, R11.reuse, R80 ;  /* 0x000000500b507220 */ /* 0x040fe20000410000 */
[----:B------:R-:W-:Y:S01]  /*12410*/  FMUL.FTZ R81, R11, R81 ;  /* 0x000000510b517220 */ /* 0x000fe20000410000 */
[----:B------:R-:W-:-:S02]  /*12420*/  VIADD R11, R15, 0x40 ;  /* 0x000000400f0b7836 */ /* 0x000fc40000000000 */
        /* <DEDUP_REMOVED lines=8> */
[C---:B------:R-:W-:Y:S01]  /*124b0*/  @P0 VIADD R11, R15.reuse, 0xffffffc0 ;  /* 0xffffffc00f0b0836 */ /* 0x040fe20000000000 */
[----:B------:R-:W-:Y:S01]  /*124c0*/  IADD3 R10, R15, R14, RZ ;  /* 0x0000000e0f0a7210 */ /* 0x000fe20007ffe0ff */
[----:B------:R-:W-:Y:S01]  /*124d0*/  STS.64 [R15], R68 ;  /* 0x000000440f007388 */ /* 0x000fe20000000a00 */
[----:B------:R-:W-:Y:S01]  /*124e0*/  LOP3.LUT R19, R19, 0xfffffffe, RZ, 0xc0, !PT ;  /* 0xfffffffe13137812 */ /* 0x000fe200078ec0ff */
[----:B------:R-:W-:Y:S01]  /*124f0*/  IMAD.IADD R14, R14, 0x1, R11 ;  /* 0x000000010e0e7824 */ /* 0x000fe200078e020b */
[----:B------:R-:W-:Y:S01]  /*12500*/  SHF.R.S32.HI R32, RZ, 0x1f, R7 ;  /* 0x0000001fff207819 */ /* 0x000fe20000011407 */
[----:B------:R-:W-:Y:S01]  /*12510*/  STS.64 [R15+0x400], R70 ;  /* 0x000400460f007388 */ /* 0x000fe20000000a00 */
[----:B------:R1:W3:Y:S01]  /*12520*/  @P3 MUFU.LG2 R33, R6 ;  /* 0x0000000600213308 */ /* 0x0002e20000000c00 */
[----:B------:R-:W-:-:S02]  /*12530*/  IADD3 R19, R9, -R19, RZ ;  /* 0x8000001309137210 */ /* 0x000fc40007ffe0ff */
[----:B------:R-:W-:Y:S01]  /*12540*/  STS.64 [R10], R72 ;  /* 0x000000480a007388 */ /* 0x000fe20000000a00 */
[----:B------:R-:W-:Y:S02]  /*12550*/  LEA.HI R32, R32, R7, RZ, 0x2 ;  /* 0x0000000720207211 */ /* 0x000fe400078f10ff */
[----:B------:R-:W-:Y:S01]  /*12560*/  LOP3.LUT R8, R8, 0xffffffe0, RZ, 0xc0, !PT ;  /* 0xffffffe008087812 */ /* 0x000fe200078ec0ff */
[----:B------:R-:W-:Y:S01]  /*12570*/  STS.64 [R10+0x400], R74 ;  /* 0x0004004a0a007388 */ /* 0x000fe20000000a00 */
[----:B------:R-:W4:Y:S01]  /*12580*/  @P2 MUFU.LG2 R5, R5 ;  /* 0x0000000500052308 */ /* 0x000f220000000c00 */
[----:B------:R-:W-:Y:S02]  /*12590*/  LEA R13, R19, R13, 0x2 ;  /* 0x0000000d130d7211 */ /* 0x000fe400078e10ff */
[----:B------:R-:W-:Y:S01]  /*125a0*/  STS.64 [R11], R76 ;  /* 0x0000004c0b007388 */ /* 0x000fe20000000a00 */
[----:B------:R-:W-:Y:S02]  /*125b0*/  LOP3.LUT R32, R32, 0xffffffc, RZ, 0xc0, !PT ;  /* 0x0ffffffc20207812 */ /* 0x000fe400078ec0ff */
[----:B------:R-:W-:Y:S01]  /*125c0*/  IADD3 R8, -R8, R4, RZ ;  /* 0x0000000408087210 */ /* 0x000fe20007ffe1ff */
[----:B------:R2:W-:Y:S01]  /*125d0*/  STS.64 [R11+0x400], R78 ;  /* 0x0004004e0b007388 */ /* 0x0005e20000000a00 */
[----:B------:R-:W-:Y:S01]  /*125e0*/  IMAD.IADD R12, R13, 0x1, R12 ;  /* 0x000000010d0c7824 */ /* 0x000fe200078e020c */
[----:B-1----:R-:W1:Y:S01]  /*125f0*/  @P2 LDC R6, c[0x0][0x2e8] ;  /* 0x0000ba00ff062b82 */ /* 0x002e620000000800 */
[----:B------:R-:W-:Y:S01]  /*12600*/  LOP3.LUT P0, RZ, R8, 0x3, RZ, 0xc0, !PT ;  /* 0x0000000308ff7812 */ /* 0x000fe2000780c0ff */
[----:B------:R-:W-:Y:S01]  /*12610*/  STS.64 [R14], R80 ;  /* 0x000000500e007388 */ /* 0x000fe20000000a00 */
[----:B------:R-:W-:Y:S01]  /*12620*/  IMAD.IADD R32, R7, 0x1, -R32 ;  /* 0x0000000107207824 */ /* 0x000fe200078e0a20 */
[----:B------:R-:W-:Y:S01]  /*12630*/  IADD3 R7, -R115, RZ, RZ ;  /* 0x000000ff73077210 */ /* 0x000fe20007ffe1ff */
[----:B---3--:R-:W-:Y:S01]  /*12640*/  @P3 FMUL.FTZ R33, R33, 0.69314718246459960938 ;  /* 0x3f31721821213820 */ /* 0x008fe20000410000 */
[----:B------:R-:W-:Y:S01]  /*12650*/  STS.64 [R14+0x400], R82 ;  /* 0x000400520e007388 */ /* 0x000fe20000000a00 */
[----:B------:R-:W-:Y:S01]  /*12660*/  LEA R34, R12, UR5, 0x2 ;  /* 0x000000050c227c11 */ /* 0x000fe2000f8e10ff */
[----:B----4-:R-:W-:Y:S01]  /*12670*/  @P2 FMUL.FTZ R8, R5, 0.69314718246459960938 ;  /* 0x3f31721805082820 */ /* 0x010fe20000410000 */
[----:B-----5:R-:W-:Y:S01]  /*12680*/  IMAD R7, R30, R7, UR4 ;  /* 0x000000041e077e24 */ /* 0x020fe2000f8e0207 */
[----:B------:R-:W-:Y:S01]  /*12690*/  BAR.SYNC.DEFER_BLOCKING 0x0 ;  /* 0x0000000000007b1d */ /* 0x000fe20000010000 */
[----:B------:R-:W-:Y:S01]  /*126a0*/  SHF.L.U32 R5, R29, 0x6, RZ ;  /* 0x000000061d057819 */ /* 0x000fe200000006ff */
[----:B------:R-:W-:-:S02]  /*126b0*/  IMAD.MOV.U32 R4, RZ, RZ, -0x800000 ;  /* 0xff800000ff047424 */ /* 0x000fc400078e00ff */
[----:B--2---:R-:W-:Y:S01]  /*126c0*/  @P3 FFMA.FTZ R4, R2, R31, R33 ;  /* 0x0000001f02043223 */ /* 0x004fe20000010021 */
[----:B------:R-:W-:Y:S02]  /*126d0*/  IMAD.MOV.U32 R2, RZ, RZ, -0x800000 ;  /* 0xff800000ff027424 */ /* 0x000fe400078e00ff */
[----:B------:R-:W-:Y:S02]  /*126e0*/  IMAD R32, R32, 0x10, R122 ;  /* 0x0000001020207824 */ /* 0x000fe400078e027a */
[----:B-1----:R-:W-:Y:S01]  /*126f0*/  @P2 FFMA.FTZ R2, R0, R6, R8 ;  /* 0x0000000600022223 */ /* 0x002fe20000010008 */
[----:B------:R-:W1:Y:S01]  /*12700*/  LDC.64 R10, c[0x0][0x2c0] ;  /* 0x0000b000ff0a7b82 */ /* 0x000e620000000a00 */
[----:B------:R-:W-:Y:S01]  /*12710*/  IMAD R0, R29, -0x40, R114 ;  /* 0xffffffc01d007824 */ /* 0x000fe200078e0272 */
[----:B------:R-:W2:Y:S04]  /*12720*/  LDS.128 R24, [R34] ;  /* 0x0000000022187984 */ /* 0x000ea80000000c00 */
[----:B------:R-:W3:Y:S04]  /*12730*/  LDS.128 R20, [R34+0x800] ;  /* 0x0008000022147984 */ /* 0x000ee80000000c00 */
[----:B------:R-:W4:Y:S04]  /*12740*/  LDS.128 R16, [R34+0x1000] ;  /* 0x0010000022107984 */ /* 0x000f280000000c00 */
[----:B------:R5:W2:Y:S01]  /*12750*/  LDS.128 R12, [R34+0x1800] ;  /* 0x00180000220c7984 */ /* 0x000aa20000000c00 */
[----:B-1----:R-:W-:-:S04]  /*12760*/  IMAD R10, R28, R10, R115 ;  /* 0x0000000a1c0a7224 */ /* 0x002fc800078e0273 */
[----:B------:R-:W-:-:S04]  /*12770*/  IMAD R7, R10, R30, R7 ;  /* 0x0000001e0a077224 */ /* 0x000fc800078e0207 */
[----:B------:R-:W-:Y:S02]  /*12780*/  IMAD R5, R7, R11, R5 ;  /* 0x0000000b07057224 */ /* 0x000fe400078e0205 */
[----:B-----5:R-:W-:-:S05]  /*12790*/  IMAD.SHL.U32 R34, R9, 0x4, RZ ;  /* 0x0000000409227824 */ /* 0x020fca00078e00ff */
[----:B------:R-:W-:Y:S01]  /*127a0*/  SHF.R.S32.HI R35, RZ, 0x1f, R34 ;  /* 0x0000001fff237819 */ /* 0x000fe20000011422 */
        /* <DEDUP_REMOVED lines=13> */
.L_x_4200:
[----:B------:R-:W-:Y:S05]  /*12880*/  BSYNC B0 ;  /* 0x0000000000007941 */ /* 0x000fea0003800000 */
.L_x_4199:
[----:B------:R-:W-:Y:S01]  /*12890*/  ULDC UR4, c[0x0][0x2d0] ;  /* 0x0000b40000047ab9 */ /* 0x000fe20000000800 */
[C---:B-1----:R-:W-:Y:S01]  /*128a0*/  VIADD R2, R3.reuse, 0x10 ;  /* 0x0000001003027836 */ /* 0x042fe20000000000 */
        /* <DEDUP_REMOVED lines=22> */
.L_x_4201:
        /* <DEDUP_REMOVED lines=15> */
.L_x_5367:


//--------------------- .text._ZN5flash24flash_fwd_splitkv_kernelI23Flash_fwd_kernel_traitsILi32ELi64ELi128ELi4ELb0ELb0EN7cutlass10bfloat16_tE19Flash_kernel_traitsILi32ELi64ELi128ELi4ES3_EELb1ELb0ELb0ELb1ELb1ELb0ELb0ELb0EEEvNS_16Flash_fwd_paramsE --------------------------
	.section	.text._ZN5flash24flash_fwd_splitkv_kernelI23Flash_fwd_kernel_traitsILi32ELi64ELi128ELi4ELb0ELb0EN7cutlass10bfloat16_tE19Flash_kernel_traitsILi32ELi64ELi128ELi4ES3_EELb1ELb0ELb0ELb1ELb1ELb0ELb0ELb0EEEvNS_16Flash_fwd_paramsE,"ax",@progbits
	.align	128
        .global         _ZN5flash24flash_fwd_splitkv_kernelI23Flash_fwd_kernel_traitsILi32ELi64ELi128ELi4ELb0ELb0EN7cutlass10bfloat16_tE19Flash_kernel_traitsILi32ELi64ELi128ELi4ES3_EELb1ELb0ELb0ELb1ELb1ELb0ELb0ELb0EEEvNS_16Flash_fwd_paramsE
        .type           _ZN5flash24flash_fwd_splitkv_kernelI23Flash_fwd_kernel_traitsILi32ELi64ELi128ELi4ELb0ELb0EN7cutlass10bfloat16_tE19Flash_kernel_traitsILi32ELi64ELi128ELi4ES3_EELb1ELb0ELb0ELb1ELb1ELb0ELb0ELb0EEEvNS_16Flash_fwd_paramsE,@function
        .size           _ZN5flash24flash_fwd_splitkv_kernelI23Flash_fwd_kernel_traitsILi32ELi64ELi128ELi4ELb0ELb0EN7cutlass10bfloat16_tE19Flash_kernel_traitsILi32ELi64ELi128ELi4ES3_EELb1ELb0ELb0ELb1ELb1ELb0ELb0ELb0EEEvNS_16Flash_fwd_paramsE,(.L_x_5368 - _ZN5flash24flash_fwd_splitkv_kernelI23Flash_fwd_kernel_traitsILi32ELi64ELi128ELi4ELb0ELb0EN7cutlass10bfloat16_tE19Flash_kernel_traitsILi32ELi64ELi128ELi4ES3_EELb1ELb0ELb0ELb1ELb1ELb0ELb0ELb0EEEvNS_16Flash_fwd_paramsE)
        .other          _ZN5flash24flash_fwd_splitkv_kernelI23Flash_fwd_kernel_traitsILi32ELi64ELi128ELi4ELb0ELb0EN7cutlass10bfloat16_tE19Flash_kernel_traitsILi32ELi64ELi128ELi4ES3_EELb1ELb0ELb0ELb1ELb1ELb0ELb0ELb0EEEvNS_16Flash_fwd_paramsE,@"STO_CUDA_ENTRY STV_DEFAULT"
_ZN5flash24flash_fwd_splitkv_kernelI23Flash_fwd_kernel_traitsILi32ELi64ELi128ELi4ELb0ELb0EN7cutlass10bfloat16_tE19Flash_kernel_traitsILi32ELi64ELi128ELi4ES3_EELb1ELb0ELb0ELb1ELb1ELb0ELb0ELb0EEEvNS_16Flash_fwd_paramsE:
.text._ZN5flash24flash_fwd_splitkv_kernelI23Flash_fwd_kernel_traitsILi32ELi64ELi128ELi4ELb0ELb0EN7cutlass10bfloat16_tE19Flash_kernel_traitsILi32ELi64ELi128ELi4ES3_EELb1ELb0ELb0ELb1ELb1ELb0ELb0ELb0EEEvNS_16Flash_fwd_paramsE:
        /* <DEDUP_REMOVED lines=52> */
[----:B------:R-:W-:Y:S02]  /*0340*/  LOP3.LUT P3, RZ, R20, 0x3, RZ, 0xc0, !PT ;  /* 0x0000000314ff7812 */ /* 0x000fe4000786c0ff */
[----:B------:R-:W-:-:S04]  /*0350*/  LEA.HI R0, R5, R20, RZ, 0x2 ;  /* 0x0000001405007211 */ /* 0x000fc800078f10ff */
[----:B------:R-:W-:Y:S02]  /*0360*/  LOP3.LUT R5, R0, 0x1ffffffc, RZ, 0xc0, !PT ;  /* 0x1ffffffc00057812 */ /* 0x000fe400078ec0ff */
[----:B------:R-:W-:-:S03]  /*0370*/  SHF.R.S32.HI R0, RZ, 0x2, R0 ;  /* 0x00000002ff007819 */ /* 0x000fc60000011400 */
[----:B------:R-:W-:Y:S01]  /*0380*/  IMAD.IADD R6, R20, 0x1, -R5 ;  /* 0x0000000114067824 */ /* 0x000fe200078e0a05 */
[----:B------:R-:W-:-:S03]  /*0390*/  SHF.R.S32.HI R5, RZ, 0x1f, R23 ;  /* 0x0000001fff057819 */ /* 0x000fc60000011417 */
[----:B------:R-:W-:-:S05]  /*03a0*/  IMAD.SHL.U32 R6, R6, 0x8, RZ ;  /* 0x0000000806067824 */ /* 0x000fca00078e00ff */
[----:B------:R-:W-:Y:S01]  /*03b0*/  SHF.R.S32.HI R7, RZ, 0x1f, R6 ;  /* 0x0000001fff077819 */ /* 0x000fe20000011406 */
[----:B-1----:R-:W-:Y:S01]  /*03c0*/  IMAD R4, R5, R2, RZ ;  /* 0x0000000205047224 */ /* 0x002fe200078e02ff */
[----:B------:R-:W-:Y:S01]  /*03d0*/  SHF.R.S32.HI R5, RZ, 0x1f, R32 ;  /* 0x0000001fff057819 */ /* 0x000fe20000011420 */
[----:B------:R-:W-:-:S04]  /*03e0*/  IMAD.WIDE.U32 R10, R2, 0x40, RZ ;  /* 0x00000040020a7825 */ /* 0x000fc800078e00ff */
[C---:B------:R-:W-:Y:S01]  /*03f0*/  IMAD R9, R23.reuse, R3, R4 ;  /* 0x0000000317097224 */ /* 0x040fe200078e0204 */
[----:B------:R-:W-:Y:S01]  /*0400*/  SHF.R.S32.HI R4, RZ, 0x1f, R15 ;  /* 0x0000001fff047819 */ /* 0x000fe2000001140f */
[----:B------:R-:W-:-:S04]  /*0410*/  IMAD.WIDE.U32 R6, R23, R2, R6 ;  /* 0x0000000217067225 */ /* 0x000fc800078e0006 */
[----:B------:R-:W-:Y:S02]  /*0420*/  IMAD R5, R5, UR4, RZ ;  /* 0x0000000405057c24 */ /* 0x000fe4000f8e02ff */
        /* <DEDUP_REMOVED lines=40> */
.L_x_4202:
        /* <DEDUP_REMOVED lines=22> */
.L_x_4203:
[----:B------:R-:W-:Y:S05]  /*0810*/  @P6 BRA `(.L_x_4204) ;  /* 0x0000000400406947 */ /* 0x000fea0003800000 */
[----:B-1----:R-:W1:Y:S01]  /*0820*/  LDC R2, c[0x0][0x380] ;  /* 0x0000e000ff027b82 */ /* 0x002e620000000800 */
[----:B------:R-:W-:Y:S01]  /*0830*/  LEA R29, R84, 0xffffff80, 0x7 ;  /* 0xffffff80541d7811 */ /* 0x000fe200078e38ff */
[----:B------:R-:W-:Y:S01]  /*0840*/  ULDC.64 UR8, c[0x0][0x230] ;  /* 0x00008c0000087ab9 */ /* 0x000fe20000000a00 */
[----:B------:R-:W-:Y:S01]  /*0850*/  MOV R8, RZ ;  /* 0x000000ff00087202 */ /* 0x000fe20000000f00 */
[----:B------:R-:W-:Y:S01]  /*0860*/  ULDC.64 UR6, c[0x0][0x248] ;  /* 0x0000920000067ab9 */ /* 0x000fe20000000a00 */
[----:B-----5:R-:W-:Y:S01]  /*0870*/  IABS R0, R29 ;  /* 0x0000001d00007213 */ /* 0x020fe20000000000 */
        /* <DEDUP_REMOVED lines=16> */
[----:B------:R-:W-:Y:S02]  /*0980*/  ISETP.GE.AND P0, PT, R0, RZ, PT ;  /* 0x000000ff0000720c */ /* 0x000fe40003f06270 */
[----:B------:R-:W1:Y:S09]  /*0990*/  LDC R0, c[0x0][0x278] ;  /* 0x00009e00ff007b82 */ /* 0x000e720000000800 */
[----:B------:R-:W-:Y:S01]  /*09a0*/  @!P1 IADD3 R3, R3, -R4, RZ ;  /* 0x8000000403039210 */ /* 0x000fe20007ffe0ff */
[----:B------:R-:W-:Y:S01]  /*09b0*/  @!P1 VIADD R5, R5, 0x1 ;  /* 0x0000000105059836 */ /* 0x000fe20000000000 */
[----:B------:R-:W-:-:S02]  /*09c0*/  ISETP.NE.AND P1, PT, R2, RZ, PT ;  /* 0x000000ff0200720c */ /* 0x000fc40003f25270 */
[----:B------:R-:W-:-:S13]  /*09d0*/  ISETP.GE.U32.AND P2, PT, R3, R4, PT ;  /* 0x000000040300720c */ /* 0x000fda0003f46070 */
[----:B------:R-:W-:-:S05]  /*09e0*/  @P2 IADD3 R5, R5, 0x1, RZ ;  /* 0x0000000105052810 */ /* 0x000fca0007ffe0ff */
[----:B------:R-:W-:Y:S01]  /*09f0*/  @!P0 IMAD.MOV R5, RZ, RZ, -R5 ;  /* 0x000000ffff058224 */ /* 0x000fe200078e0a05 */
[----:B------:R-:W-:-:S05]  /*0a00*/  @!P1 LOP3.LUT R5, RZ, R2, RZ, 0x33, !PT ;  /* 0x00000002ff059212 */ /* 0x000fca00078e33ff */
[----:B------:R-:W-:-:S05]  /*0a10*/  IMAD.WIDE R12, R5, 0x4, R146 ;  /* 0x00000004050c7825 */ /* 0x000fca00078e0292 */
[----:B------:R-:W3:Y:S01]  /*0a20*/  LDG.E R6, desc[UR16][R12.64] ;  /* 0x000000100c067981 */ /* 0x000ee2000c1e1900 */
[----:B-1----:R-:W-:Y:S02]  /*0a30*/  IABS R3, R0 ;  /* 0x0000000000037213 */ /* 0x002fe40000000000 */
[----:B------:R-:W-:Y:S02]  /*0a40*/  IADD3 R5, -R5, RZ, RZ ;  /* 0x000000ff05057210 */ /* 0x000fe40007ffe1ff */
[----:B------:R-:W1:Y:S03]  /*0a50*/  I2F.RP R10, R3 ;  /* 0x00000003000a7306 */ /* 0x000e660000209400 */
[----:B------:R-:W-:-:S05]  /*0a60*/  IMAD R29, R2, R5, R29 ;  /* 0x00000005021d7224 */ /* 0x000fca00078e021d */
[----:B-1----:R-:W1:Y:S02]  /*0a70*/  MUFU.RCP R9, R10 ;  /* 0x0000000a00097308 */ /* 0x002e640000001000 */
[----:B-1----:R-:W-:Y:S02]  /*0a80*/  IADD3 R9, R9, 0xffffffe, RZ ;  /* 0x0ffffffe09097810 */ /* 0x002fe40007ffe0ff */
[----:B------:R-:W-:-:S04]  /*0a90*/  SHF.R.S32.HI R10, RZ, 0x1f, R29 ;  /* 0x0000001fff0a7819 */ /* 0x000fc8000001141d */
[----:B------:R-:W1:Y:S01]  /*0aa0*/  F2I.FTZ.U32.TRUNC.NTZ R9, R9 ;  /* 0x0000000900097305 */ /* 0x000e62000021f000 */
[----:B------:R-:W-:Y:S02]  /*0ab0*/  IMAD R2, R10, UR6, RZ ;  /* 0x000000060a027c24 */ /* 0x000fe4000f8e02ff */
[----:B-1----:R-:W-:-:S04]  /*0ac0*/  IMAD.MOV R4, RZ, RZ, -R9 ;  /* 0x000000ffff047224 */ /* 0x002fc800078e0a09 */
        /* <DEDUP_REMOVED lines=8> */
[----:B------:R-:W-:Y:S02]  /*0b50*/  @!P0 IMAD.IADD R4, R4, 0x1, -R3 ;  /* 0x0000000104048824 */ /* 0x000fe400078e0a03 */
[----:B------:R-:W-:-:S03]  /*0b60*/  @!P0 VIADD R11, R11, 0x1 ;  /* 0x000000010b0b8836 */ /* 0x000fc60000000000 */
[----:B------:R-:W-:Y:S02]  /*0b70*/  ISETP.GE.U32.AND P1, PT, R4, R3, PT ;  /* 0x000000030400720c */ /* 0x000fe40003f26070 */
[----:B------:R-:W-:-:S04]  /*0b80*/  LOP3.LUT R3, R15, R0, RZ, 0x3c, !PT ;  /* 0x000000000f037212 */ /* 0x000fc800078e3cff */
[----:B------:R-:W-:-:S07]  /*0b90*/  ISETP.GE.AND P0, PT, R3, RZ, PT ;  /* 0x000000ff0300720c */ /* 0x000fce0003f06270 */
[----:B------:R-:W-:Y:S02]  /*0ba0*/  @P1 IADD3 R11, R11, 0x1, RZ ;  /* 0x000000010b0b1810 */ /* 0x000fe40007ffe0ff */
[----:B------:R-:W-:-:S04]  /*0bb0*/  ISETP.NE.AND P1, PT, R0, RZ, PT ;  /* 0x000000ff0000720c */ /* 0x000fc80003f25270 */
[----:B------:R-:W-:-:S09]  /*0bc0*/  @!P0 IMAD.MOV R11, RZ, RZ, -R11 ;  /* 0x000000ffff0b8224 */ /* 0x000fd200078e0a0b */
[----:B------:R-:W-:-:S04]  /*0bd0*/  @!P1 LOP3.LUT R11, RZ, R0, RZ, 0x33, !PT ;  /* 0x00000000ff0b9212 */ /* 0x000fc800078e33ff */
[----:B------:R-:W-:-:S05]  /*0be0*/  SHF.R.S32.HI R27, RZ, 0x1f, R11 ;  /* 0x0000001fff1b7819 */ /* 0x000fca000001140b */
[----:B------:R-:W-:Y:S01]  /*0bf0*/  IMAD R0, R27, UR10, RZ ;  /* 0x0000000a1b007c24 */ /* 0x000fe2000f8e02ff */
[----:B---3--:R-:W-:Y:S01]  /*0c00*/  SHF.R.S32.HI R25, RZ, 0x1f, R6 ;  /* 0x0000001fff197819 */ /* 0x008fe20000011406 */
[----:B------:R-:W-:-:S04]  /*0c10*/  IMAD.WIDE.U32 R4, R6, UR8, RZ ;  /* 0x0000000806047c25 */ /* 0x000fc8000f8e00ff */
[C---:B------:R-:W-:Y:S02]  /*0c20*/  IMAD R3, R25.reuse, UR8, RZ ;  /* 0x0000000819037c24 */ /* 0x040fe4000f8e02ff */
[----:B------:R-:W-:Y:S02]  /*0c30*/  IMAD R25, R25, UR4, RZ ;  /* 0x0000000419197c24 */ /* 0x000fe4000f8e02ff */
[C---:B------:R-:W-:Y:S02]  /*0c40*/  IMAD R3, R6.reuse, UR9, R3 ;  /* 0x0000000906037c24 */ /* 0x040fe4000f8e0203 */
[C---:B------:R-:W-:Y:S02]  /*0c50*/  IMAD R25, R6.reuse, UR5, R25 ;  /* 0x0000000506197c24 */ /* 0x040fe4000f8e0219 */
[----:B------:R-:W-:Y:S01]  /*0c60*/  IMAD.WIDE.U32 R6, R6, UR4, RZ ;  /* 0x0000000406067c25 */ /* 0x000fe2000f8e00ff */
[----:B------:R-:W-:-:S03]  /*0c70*/  IADD3 R5, R5, R3, RZ ;  /* 0x0000000305057210 */ /* 0x000fc60007ffe0ff */
[C---:B------:R-:W-:Y:S01]  /*0c80*/  IMAD R3, R29.reuse, UR7, R2 ;  /* 0x000000071d037c24 */ /* 0x040fe2000f8e0202 */
[----:B------:R-:W-:Y:S01]  /*0c90*/  MOV R28, R6 ;  /* 0x00000006001c7202 */ /* 0x000fe20000000f00 */
[----:B------:R-:W-:-:S04]  /*0ca0*/  IMAD.WIDE.U32 R4, R29, UR6, R4 ;  /* 0x000000061d047c25 */ /* 0x000fc8000f8e0004 */
[----:B------:R-:W-:Y:S02]  /*0cb0*/  IMAD.IADD R5, R5, 0x1, R3 ;  /* 0x0000000105057824 */ /* 0x000fe400078e0203 */
[C---:B------:R-:W-:Y:S02]  /*0cc0*/  IMAD R3, R11.reuse, UR11, R0 ;  /* 0x0000000b0b037c24 */ /* 0x040fe4000f8e0200 */
[----:B------:R-:W-:-:S04]  /*0cd0*/  IMAD.WIDE.U32 R4, R11, UR10, R4 ;  /* 0x0000000a0b047c25 */ /* 0x000fc8000f8e0004 */
[----:B------:R-:W-:Y:S01]  /*0ce0*/  IMAD.IADD R25, R7, 0x1, R25 ;  /* 0x0000000107197824 */ /* 0x000fe200078e0219 */
[----:B------:R-:W-:Y:S02]  /*0cf0*/  IADD3 R3, R5, R3, RZ ;  /* 0x0000000305037210 */ /* 0x000fe40007ffe0ff */
[----:B------:R-:W-:Y:S01]  /*0d00*/  MOV R24, R4 ;  /* 0x0000000400187202 */ /* 0x000fe20000000f00 */
[----:B------:R-:W-:Y:S06]  /*0d10*/  BRA `(.L_x_4205) ;  /* 0x0000000000ec7947 */ /* 0x000fec0003800000 */
.L_x_4204:
[----:B------:R-:W1:Y:S01]  /*0d20*/  LDC R8, c[0x0][0x278] ;  /* 0x00009e00ff087b82 */ /* 0x000e620000000800 */
[----:B------:R-:W-:Y:S01]  /*0d30*/  LEA R29, R84, 0xffffff80, 0x7 ;  /* 0xffffff80541d7811 */ /* 0x000fe200078e38ff */
[----:B------:R-:W-:Y:S01]  /*0d40*/  ULDC.64 UR6, c[0x0][0x248] ;  /* 0x0000920000067ab9 */ /* 0x000fe20000000a00 */
[----:B------:R-:W-:Y:S01]  /*0d50*/  SHF.R.S32.HI R9, RZ, 0x1f, R19 ;  /* 0x0000001fff097819 */ /* 0x000fe20000011413 */
[----:B------:R-:W-:Y:S01]  /*0d60*/  ULDC.64 UR8, c[0x0][0x230] ;  /* 0x00008c0000087ab9 */ /* 0x000fe20000000a00 */
[----:B------:R-:W-:Y:S02]  /*0d70*/  SHF.R.S32.HI R10, RZ, 0x1f, R29 ;  /* 0x0000001fff0a7819 */ /* 0x000fe4000001141d */
[----:B------:R-:W-:-:S04]  /*0d80*/  IADD3 R24, P1, R19, R29, RZ ;  /* 0x0000001d13187210 */ /* 0x000fc80007f3e0ff */
[----:B------:R-:W-:-:S05]  /*0d90*/  IADD3.X R13, R9, R10, RZ, P1, !PT ;  /* 0x0000000a090d7210 */ /* 0x000fca0000ffe4ff */
[----:B------:R-:W-:-:S04]  /*0da0*/  IMAD R13, R13, UR6, RZ ;  /* 0x000000060d0d7c24 */ /* 0x000fc8000f8e02ff */
[C---:B------:R-:W-:Y:S02]  /*0db0*/  IMAD R13, R24.reuse, UR7, R13 ;  /* 0x00000007180d7c24 */ /* 0x040fe4000f8e020d */
[----:B------:R-:W-:Y:S01]  /*0dc0*/  IMAD.WIDE.U32 R24, R24, UR6, RZ ;  /* 0x0000000618187c25 */ /* 0x000fe2000f8e00ff */
[----:B-1----:R-:W-:-:S04]  /*0dd0*/  IABS R3, R8 ;  /* 0x0000000800037213 */ /* 0x002fc80000000000 */
[----:B------:R-:W-:Y:S01]  /*0de0*/  IADD3 R25, R25, R13, RZ ;  /* 0x0000000d19197210 */ /* 0x000fe20007ffe0ff */
[----:B------:R-:W1:Y:S02]  /*0df0*/  I2F.RP R5, R3 ;  /* 0x0000000300057306 */ /* 0x000e640000209400 */
[----:B-----5:R-:W-:-:S06]  /*0e00*/  IMAD.WIDE.U32 R24, R0, UR8, R24 ;  /* 0x0000000800187c25 */ /* 0x020fcc000f8e0018 */
        /* <DEDUP_REMOVED lines=10> */
[----:B------:R-:W1:Y:S03]  /*0eb0*/  LDC.64 R6, c[0x0][0x250] ;  /* 0x00009400ff067b82 */ /* 0x000e660000000a00 */
[----:B------:R-:W-:-:S05]  /*0ec0*/  IADD3 R2, -R11, RZ, RZ ;  /* 0x000000ff0b027210 */ /* 0x000fca0007ffe1ff */
[C---:B------:R-:W-:Y:S02]  /*0ed0*/  IMAD R2, R3.reuse, R2, R4 ;  /* 0x0000000203027224 */ /* 0x040fe400078e0204 */
[----:B------:R-:W3:Y:S03]  /*0ee0*/  LDC.64 R4, c[0x0][0x260] ;  /* 0x00009800ff047b82 */ /* 0x000ee60000000a00 */
[----:B------:R-:W-:Y:S01]  /*0ef0*/  ISETP.GT.U32.AND P0, PT, R3, R2, PT ;  /* 0x000000020300720c */ /* 0x000fe20003f04070 */
[----:B-1----:R-:W-:Y:S01]  /*0f00*/  IMAD R12, R9, R6, RZ ;  /* 0x00000006090c7224 */ /* 0x002fe200078e02ff */
[----:B------:R-:W-:-:S11]  /*0f10*/  SHF.R.S32.HI R9, RZ, 0x1f, R0 ;  /* 0x0000001fff097819 */ /* 0x000fd60000011400 */
[----:B------:R-:W-:Y:S01]  /*0f20*/  @!P0 IMAD.IADD R2, R2, 0x1, -R3 ;  /* 0x0000000102028824 */ /* 0x000fe200078e0a03 */
[----:B------:R-:W-:Y:S01]  /*0f30*/  @!P0 IADD3 R11, R11, 0x1, RZ ;  /* 0x000000010b0b8810 */ /* 0x000fe20007ffe0ff */
[----:B------:R-:W-:Y:S01]  /*0f40*/  IMAD R7, R19, R7, R12 ;  /* 0x0000000713077224 */ /* 0x000fe200078e020c */
[----:B------:R-:W-:Y:S01]  /*0f50*/  ISETP.NE.AND P0, PT, R8, RZ, PT ;  /* 0x000000ff0800720c */ /* 0x000fe20003f05270 */
[----:B------:R-:W-:Y:S01]  /*0f60*/  IMAD R13, R9, UR8, RZ ;  /* 0x00000008090d7c24 */ /* 0x000fe2000f8e02ff */
[----:B------:R-:W-:Y:S01]  /*0f70*/  ISETP.GE.U32.AND P2, PT, R2, R3, PT ;  /* 0x000000030200720c */ /* 0x000fe20003f46070 */
[----:B------:R-:W-:Y:S01]  /*0f80*/  IMAD.WIDE.U32 R18, R19, R6, RZ ;  /* 0x0000000613127225 */ /* 0x000fe200078e00ff */
[----:B------:R-:W-:-:S03]  /*0f90*/  LOP3.LUT R2, R15, R8, RZ, 0x3c, !PT ;  /* 0x000000080f027212 */ /* 0x000fc600078e3cff */
[----:B------:R-:W-:Y:S01]  /*0fa0*/  IMAD R13, R0, UR9, R13 ;  /* 0x00000009000d7c24 */ /* 0x000fe2000f8e020d */
[----:B------:R-:W-:Y:S01]  /*0fb0*/  ISETP.GE.AND P1, PT, R2, RZ, PT ;  /* 0x000000ff0200720c */ /* 0x000fe20003f26270 */
[----:B------:R-:W-:Y:S01]  /*0fc0*/  IMAD.IADD R19, R19, 0x1, R7 ;  /* 0x0000000113137824 */ /* 0x000fe200078e0207 */
[----:B------:R-:W1:Y:S02]  /*0fd0*/  LDC.64 R2, c[0x0][0x238] ;  /* 0x00008e00ff027b82 */ /* 0x000e640000000a00 */
[----:B------:R-:W-:-:S03]  /*0fe0*/  IADD3 R25, R25, R13, RZ ;  /* 0x0000000d19197210 */ /* 0x000fc60007ffe0ff */
[----:B------:R-:W-:-:S06]  /*0ff0*/  @P2 VIADD R11, R11, 0x1 ;  /* 0x000000010b0b2836 */ /* 0x000fcc0000000000 */
[----:B------:R-:W-:Y:S02]  /*1000*/  @!P1 IADD3 R11, -R11, RZ, RZ ;  /* 0x000000ff0b0b9210 */ /* 0x000fe40007ffe1ff */
[----:B------:R-:W-:-:S04]  /*1010*/  @!P0 LOP3.LUT R11, RZ, R8, RZ, 0x33, !PT ;  /* 0x00000008ff0b8212 */ /* 0x000fc800078e33ff */
[----:B------:R-:W-:-:S05]  /*1020*/  SHF.R.S32.HI R27, RZ, 0x1f, R11 ;  /* 0x0000001fff1b7819 */ /* 0x000fca000001140b */
[----:B---3--:R-:W-:Y:S02]  /*1030*/  IMAD R6, R27, R4, RZ ;  /* 0x000000041b067224 */ /* 0x008fe400078e02ff */
[-C--:B-1----:R-:W-:Y:S02]  /*1040*/  IMAD R9, R9, R2.reuse, RZ ;  /* 0x0000000209097224 */ /* 0x082fe400078e02ff */
[----:B------:R-:W-:-:S04]  /*1050*/  IMAD.WIDE.U32 R18, R0, R2, R18 ;  /* 0x0000000200127225 */ /* 0x000fc800078e0012 */
[----:B------:R-:W-:Y:S02]  /*1060*/  IMAD R3, R0, R3, R9 ;  /* 0x0000000300037224 */ /* 0x000fe400078e0209 */
[----:B------:R-:W-:-:S03]  /*1070*/  IMAD.WIDE.U32 R8, R11, R4, R24 ;  /* 0x000000040b087225 */ /* 0x000fc600078e0018 */
[----:B------:R-:W-:Y:S01]  /*1080*/  IADD3 R25, R19, R3, RZ ;  /* 0x0000000313197210 */ /* 0x000fe20007ffe0ff */
[----:B------:R-:W-:Y:S01]  /*1090*/  IMAD R5, R11, R5, R6 ;  /* 0x000000050b057224 */ /* 0x000fe200078e0206 */
[----:B------:R-:W-:Y:S01]  /*10a0*/  MOV R24, R8 ;  /* 0x0000000800187202 */ /* 0x000fe20000000f00 */
[----:B------:R-:W-:-:S03]  /*10b0*/  IMAD.MOV.U32 R28, RZ, RZ, R18 ;  /* 0x000000ffff1c7224 */ /* 0x000fc600078e0012 */
[----:B------:R-:W-:-:S07]  /*10c0*/  IADD3 R3, R9, R5, RZ ;  /* 0x0000000509037210 */ /* 0x000fce0007ffe0ff */
.L_x_4205:
[----:B--2---:R-:W-:Y:S01]  /*10d0*/  SHF.R.S32.HI R21, RZ, 0x1f, R20 ;  /* 0x0000001fff157819 */ /* 0x004fe20000011414 */
[----:B------:R-:W-:Y:S01]  /*10e0*/  ULDC.64 UR4, c[0x0][0x228] ;  /* 0x00008a0000047ab9 */ /* 0x000fe20000000a00 */
[----:B------:R-:W-:Y:S01]  /*10f0*/  SHF.R.S32.HI R31, RZ, 0x1f, R32 ;  /* 0x0000001fff1f7819 */ /* 0x000fe20000011420 */
[----:B------:R-:W1:Y:S01]  /*1100*/  S2UR UR18, SR_CgaCtaId ;  /* 0x00000000001279c3 */ /* 0x000e620000008800 */
[CC--:B------:R-:W-:Y:S01]  /*1110*/  LEA.HI R143, R21.reuse, R20.reuse, RZ, 0x2 ;  /* 0x00000014158f7211 */ /* 0x0c0fe200078f10ff */
[----:B------:R-:W-:Y:S01]  /*1120*/  ULDC.64 UR10, c[0x0][0x268] ;  /* 0x00009a00000a7ab9 */ /* 0x000fe20000000a00 */
[-C--:B------:R-:W-:Y:S01]  /*1130*/  LEA.HI R9, R21, R20.reuse, RZ, 0x3 ;  /* 0x0000001415097211 */ /* 0x080fe200078f18ff */
[----:B------:R-:W-:Y:S01]  /*1140*/  IMAD R31, R31, UR4, RZ ;  /* 0x000000041f1f7c24 */ /* 0x000fe2000f8e02ff */
[----:B------:R-:W-:Y:S01]  /*1150*/  LOP3.LUT R5, R143, 0xfffffffc, RZ, 0xc0, !PT ;  /* 0xfffffffc8f057812 */ /* 0x000fe200078ec0ff */
[----:B------:R-:W-:Y:S01]  /*1160*/  IMAD R14, R27, UR10, RZ ;  /* 0x0000000a1b0e7c24 */ /* 0x000fe2000f8e02ff */
[----:B------:R-:W-:Y:S01]  /*1170*/  SHF.R.S32.HI R19, RZ, 0x3, R9 ;  /* 0x00000003ff137819 */ /* 0x000fe20000011409 */
[----:B------:R-:W-:Y:S01]  /*1180*/  IMAD R30, R32, UR5, R31 ;  /* 0x00000005201e7c24 */ /* 0x000fe2000f8e021f */
[----:B------:R-:W-:Y:S01]  /*1190*/  SHF.R.S32.HI R12, RZ, 0x2, R143 ;  /* 0x00000002ff0c7819 */ /* 0x000fe2000001148f */
[----:B------:R-:W-:Y:S01]  /*11a0*/  IMAD.IADD R144, R20, 0x1, -R5 ;  /* 0x0000000114907824 */ /* 0x000fe200078e0a05 */
[----:B------:R-:W-:Y:S01]  /*11b0*/  LEA.HI R0, R21, R20, RZ, 0x4 ;  /* 0x0000001415007211 */ /* 0x000fe200078f20ff */
[----:B------:R-:W-:Y:S01]  /*11c0*/  IMAD.SHL.U32 R19, R19, 0x40, RZ ;  /* 0x0000004013137824 */ /* 0x000fe200078e00ff */
[----:B------:R-:W-:Y:S01]  /*11d0*/  LEA.HI R143, R143, R12, RZ, 0x1 ;  /* 0x0000000c8f8f7211 */ /* 0x000fe200078f08ff */
[----:B------:R-:W-:Y:S01]  /*11e0*/  IMAD.SHL.U32 R144, R144, 0x8, RZ ;  /* 0x0000000890907824 */ /* 0x000fe200078e00ff */
[----:B------:R-:W-:Y:S01]  /*11f0*/  LEA.HI R21, R21, R20, RZ, 0x5 ;  /* 0x0000001415157211 */ /* 0x000fe200078f28ff */
[----:B------:R-:W-:Y:S01]  /*1200*/  IMAD R14, R11, UR11, R14 ;  /* 0x0000000b0b0e7c24 */ /* 0x000fe2000f8e020e */
[----:B------:R-:W-:Y:S01]  /*1210*/  LOP3.LUT R19, R19, 0xc0, RZ, 0xc0, !PT ;  /* 0x000000c013137812 */ /* 0x000fe200078ec0ff */
[----:B------:R-:W-:Y:S01]  /*1220*/  ULDC.64 UR12, c[0x0][0x210] ;  /* 0x00008400000c7ab9 */ /* 0x000fe20000000a00 */
[----:B------:R-:W-:Y:S01]  /*1230*/  LOP3.LUT R143, R143, 0x7fffffe, RZ, 0xc0, !PT ;  /* 0x07fffffe8f8f7812 */ /* 0x000fe200078ec0ff */
[----:B------:R-:W-:Y:S01]  /*1240*/  USHF.L.U32 UR19, UR6, 0x6, URZ ;  /* 0x0000000606137899 */ /* 0x000fe2000800063f */
[----:B------:R-:W-:-:S02]  /*1250*/  SHF.R.S32.HI R7, RZ, 0x4, R0 ;  /* 0x00000004ff077819 */ /* 0x000fc40000011400 */
[----:B------:R-:W-:Y:S01]  /*1260*/  LOP3.LUT R35, R0, 0xfffffff0, RZ, 0xc0, !PT ;  /* 0xfffffff000237812 */ /* 0x000fe200078ec0ff */
[----:B------:R-:W-:Y:S01]  /*1270*/  IMAD.IADD R143, R12, 0x1, -R143 ;  /* 0x000000010c8f7824 */ /* 0x000fe200078e0a8f */
[--C-:B------:R-:W-:Y:S02]  /*1280*/  LOP3.LUT R5, R19, 0x18, R144.reuse, 0xf8, !PT ;  /* 0x0000001813057812 */ /* 0x100fe400078ef890 */
[----:B------:R-:W-:Y:S01]  /*1290*/  SHF.R.U32.HI R2, RZ, 0x3, R19 ;  /* 0x00000003ff027819 */ /* 0x000fe20000011613 */
[----:B------:R-:W-:Y:S01]  /*12a0*/  IMAD.IADD R35, R20, 0x1, -R35 ;  /* 0x0000000114237824 */ /* 0x000fe200078e0a23 */
[----:B------:R-:W-:Y:S02]  /*12b0*/  SHF.R.S32.HI R90, RZ, 0x5, R21 ;  /* 0x00000005ff5a7819 */ /* 0x000fe40000011415 */
[----:B------:R-:W-:Y:S02]  /*12c0*/  LEA.HI R0, R0, R7, RZ, 0x1 ;  /* 0x0000000700007211 */ /* 0x000fe400078f08ff */
[----:B------:R-:W-:Y:S01]  /*12d0*/  LOP3.LUT R33, R9, 0xfffffff8, RZ, 0xc0, !PT ;  /* 0xfffffff809217812 */ /* 0x000fe200078ec0ff */
[----:B------:R-:W-:Y:S01]  /*12e0*/  IMAD R143, R90, 0x8, R143 ;  /* 0x000000085a8f7824 */ /* 0x000fe200078e028f */
[----:B------:R-:W-:Y:S01]  /*12f0*/  IADD3 R28, P0, R144, R28, RZ ;  /* 0x0000001c901c7210 */ /* 0x000fe20007f1e0ff */
[----:B------:R-:W-:Y:S01]  /*1300*/  IMAD R85, R90, 0x10, R23 ;  /* 0x000000105a557824 */ /* 0x000fe200078e0217 */
[----:B------:R-:W-:Y:S01]  /*1310*/  SHF.R.S32.HI R145, RZ, 0x1f, R144 ;  /* 0x0000001fff917819 */ /* 0x000fe20000011490 */
[----:B------:R-:W-:Y:S01]  /*1320*/  IMAD.IADD R33, R20, 0x1, -R33 ;  /* 0x0000000114217824 */ /* 0x000fe200078e0a21 */
[----:B------:R-:W-:-:S02]  /*1330*/  LOP3.LUT R2, R5, R2, RZ, 0x3c, !PT ;  /* 0x0000000205027212 */ /* 0x000fc400078e3cff */
[----:B------:R-:W-:Y:S02]  /*1340*/  IADD3 R24, P2, R144, R24, RZ ;  /* 0x0000001890187210 */ /* 0x000fe40007f5e0ff */
[----:B------:R-:W-:Y:S01]  /*1350*/  LOP3.LUT R0, R0, 0xfffffffe, RZ, 0xc0, !PT ;  /* 0xfffffffe00007812 */ /* 0x000fe200078ec0ff */
[----:B------:R-:W-:Y:S01]  /*1360*/  IMAD.U32 R143, R143, 0x20, R2 ;  /* 0x000000208f8f7824 */ /* 0x000fe200078e0002 */
[C---:B------:R-:W-:Y:S01]  /*1370*/  IADD3 R6, P1, R12.reuse, R29, RZ ;  /* 0x0000001d0c067210 */ /* 0x040fe20007f3e0ff */
[----:B------:R-:W-:Y:S01]  /*1380*/  IMAD.X R29, R145, 0x1, R25, P0 ;  /* 0x00000001911d7824 */ /* 0x000fe200000e0619 */
[----:B------:R-:W-:Y:S01]  /*1390*/  LEA.HI R8, R33, R33, RZ, 0x1 ;  /* 0x0000002121087211 */ /* 0x000fe200078f08ff */
[----:B------:R-:W-:Y:S01]  /*13a0*/  IMAD.X R25, R145, 0x1, R3, P2 ;  /* 0x0000000191197824 */ /* 0x000fe200010e0603 */
[----:B------:R-:W-:Y:S01]  /*13b0*/  SHF.R.S32.HI R13, RZ, 0x1f, R12 ;  /* 0x0000001fff0d7819 */ /* 0x000fe2000001140c */
[----:B------:R-:W-:Y:S01]  /*13c0*/  IMAD.IADD R7, R7, 0x1, -R0 ;  /* 0x0000000107077824 */ /* 0x000fe200078e0a00 */
[----:B------:R-:W2:Y:S01]  /*13d0*/  LDC.64 R2, c[0x0][0x240] ;  /* 0x00009000ff027b82 */ /* 0x000ea20000000a00 */
[----:B------:R-:W-:Y:S01]  /*13e0*/  SHF.R.S32.HI R0, RZ, 0x1f, R35 ;  /* 0x0000001fff007819 */ /* 0x000fe20000011423 */
[----:B------:R-:W-:Y:S01]  /*13f0*/  IMAD.WIDE.U32 R24, R12, UR6, R24 ;  /* 0x000000060c187c25 */ /* 0x000fe2000f8e0018 */
[----:B------:R-:W-:-:S02]  /*1400*/  SHF.R.S32.HI R4, RZ, 0x1f, R15 ;  /* 0x0000001fff047819 */ /* 0x000fc4000001140f */
[-C--:B------:R-:W-:Y:S01]  /*1410*/  LEA.HI R5, R0, R35.reuse, RZ, 0x3 ;  /* 0x0000002300057211 */ /* 0x080fe200078f18ff */
[----:B------:R-:W-:Y:S01]  /*1420*/  IMAD.WIDE R16, R17, 0x40, R12 ;  /* 0x0000004011107825 */ /* 0x000fe200078e020c */
[----:B------:R-:W-:Y:S02]  /*1430*/  LOP3.LUT R0, R8, 0x3fffffe, RZ, 0xc0, !PT ;  /* 0x03fffffe08007812 */ /* 0x000fe400078ec0ff */
[----:B------:R-:W-:Y:S01]  /*1440*/  LEA.HI R19, R35, R35, RZ, 0x1 ;  /* 0x0000002323137211 */ /* 0x000fe200078f08ff */
[----:B------:R-:W-:Y:S01]  /*1450*/  IMAD.X R10, R13, 0x1, R10, P1 ;  /* 0x000000010d0a7824 */ /* 0x000fe200008e060a */
[----:B------:R-:W-:Y:S01]  /*1460*/  SHF.R.S32.HI R149, RZ, 0x1f, R21 ;  /* 0x0000001fff957819 */ /* 0x000fe20000011415 */
[----:B------:R-:W-:Y:S01]  /*1470*/  IMAD.IADD R0, R33, 0x1, -R0 ;  /* 0x0000000121007824 */ /* 0x000fe200078e0a00 */
[----:B------:R-:W-:Y:S01]  /*1480*/  LOP3.LUT R86, R19, 0x7fffffe, RZ, 0xc0, !PT ;  /* 0x07fffffe13567812 */ /* 0x000fe200078ec0ff */
[----:B------:R-:W-:Y:S01]  /*1490*/  IMAD.WIDE.U32 R32, R32, UR4, R144 ;  /* 0x0000000420207c25 */ /* 0x000fe2000f8e0090 */
[----:B------:R-:W-:Y:S01]  /*14a0*/  ULDC.64 UR4, c[0x0][0x258] ;  /* 0x0000960000047ab9 */ /* 0x000fe20000000a00 */
[----:B------:R-:W-:-:S02]  /*14b0*/  LEA.HI R149, R149, R90, RZ, 0x2 ;  /* 0x0000005a95957211 */ /* 0x000fc400078f10ff */
[----:B------:R-:W-:Y:S02]  /*14c0*/  IMAD.IADD R31, R33, 0x1, R30 ;  /* 0x00000001211f7824 */ /* 0x000fe400078e021e */
[----:B------:R-:W-:Y:S01]  /*14d0*/  IMAD.MOV.U32 R30, RZ, RZ, R32 ;  /* 0x000000ffff1e7224 */ /* 0x000fe200078e0020 */
[----:B------:R-:W-:Y:S01]  /*14e0*/  LOP3.LUT R149, R149, 0xfffffffc, RZ, 0xc0, !PT ;  /* 0xfffffffc95957812 */ /* 0x000fe200078ec0ff */
[----:B------:R-:W-:Y:S02]  /*14f0*/  IMAD R4, R4, UR4, RZ ;  /* 0x0000000404047c24 */ /* 0x000fe4000f8e02ff */
[----:B------:R-:W-:Y:S02]  /*1500*/  IMAD R13, R13, UR6, RZ ;  /* 0x000000060d0d7c24 */ /* 0x000fe4000f8e02ff */
[C---:B------:R-:W-:Y:S02]  /*1510*/  IMAD R4, R15.reuse, UR5, R4 ;  /* 0x000000050f047c24 */ /* 0x040fe4000f8e0204 */
[----:B------:R-:W-:Y:S01]  /*1520*/  IMAD.WIDE.U32 R30, R15, UR4, R30 ;  /* 0x000000040f1e7c25 */ /* 0x000fe2000f8e001e */
[----:B------:R-:W-:-:S02]  /*1530*/  ULDC.64 UR4, c[0x0][0x218] ;  /* 0x0000860000047ab9 */ /* 0x000fc40000000a00 */
[----:B------:R-:W-:Y:S01]  /*1540*/  LEA R140, P0, R24, UR4, 0x1 ;  /* 0x00000004188c7c11 */ /* 0x000fe2000f8008ff */
[----:B------:R-:W-:Y:S01]  /*1550*/  IMAD R13, R12, UR7, R13 ;  /* 0x000000070c0d7c24 */ /* 0x000fe2000f8e020d */
[----:B------:R-:W-:Y:S01]  /*1560*/  SHF.R.S32.HI R12, RZ, 0x1, R19 ;  /* 0x00000001ff0c7819 */ /* 0x000fe20000011413 */
[----:B------:R-:W-:Y:S01]  /*1570*/  IMAD.WIDE.U32 R28, R11, UR10, R28 ;  /* 0x0000000a0b1c7c25 */ /* 0x000fe2000f8e001c */
[----:B------:R-:W-:Y:S01]  /*1580*/  SHF.R.S32.HI R19, RZ, 0x1f, R19 ;  /* 0x0000001fff137819 */ /* 0x000fe20000011413 */
[----:B------:R-:W-:Y:S02]  /*1590*/  ULDC.64 UR10, c[0x0][0x250] ;  /* 0x00009400000a7ab9 */ /* 0x000fe40000000a00 */
[----:B--2---:R-:W-:Y:S01]  /*15a0*/  IMAD R11, R17, R2, RZ ;  /* 0x00000002110b7224 */ /* 0x004fe200078e02ff */
[----:B------:R-:W-:Y:S01]  /*15b0*/  LEA.HI R15, R19, R12, RZ, 0x2 ;  /* 0x0000000c130f7211 */ /* 0x000fe200078f10ff */
[----:B------:R-:W-:Y:S02]  /*15c0*/  IMAD.IADD R31, R31, 0x1, R4 ;  /* 0x000000011f1f7824 */ /* 0x000fe400078e0204 */
[----:B------:R-:W-:Y:S01]  /*15d0*/  IMAD.IADD R13, R25, 0x1, R13 ;  /* 0x00000001190d7824 */ /* 0x000fe200078e020d */
[----:B------:R-:W-:Y:S01]  /*15e0*/  LOP3.LUT R15, R15, 0xfffffffc, RZ, 0xc0, !PT ;  /* 0xfffffffc0f0f7812 */ /* 0x000fe200078ec0ff */
[----:B------:R-:W-:-:S02]  /*15f0*/  IMAD R11, R16, R3, R11 ;  /* 0x00000003100b7224 */ /* 0x000fc400078e020b */
[----:B------:R-:W-:Y:S01]  /*1600*/  IMAD.WIDE.U32 R16, R16, R2, R30 ;  /* 0x0000000210107225 */ /* 0x000fe200078e001e */
[----:B------:R-:W-:Y:S01]  /*1610*/  LEA.HI.X R141, R24, UR5, R13, 0x1, P0 ;  /* 0x00000005188d7c11 */ /* 0x000fe200080f0c0d */
[----:B------:R-:W-:Y:S02]  /*1620*/  UMOV UR5, 0x400 ;  /* 0x0000040000057882 */ /* 0x000fe40000000000 */
[----:B------:R-:W-:Y:S01]  /*1630*/  IMAD.IADD R29, R29, 0x1, R14 ;  /* 0x000000011d1d7824 */ /* 0x000fe200078e020e */
[----:B------:R-:W-:Y:S01]  /*1640*/  LEA R14, P0, R16, UR12, 0x1 ;  /* 0x0000000c100e7c11 */ /* 0x000fe2000f8008ff */
[----:B------:R-:W-:Y:S01]  /*1650*/  IMAD.IADD R11, R17, 0x1, R11 ;  /* 0x00000001110b7824 */ /* 0x000fe200078e020b */
[----:B-1----:R-:W-:Y:S01]  /*1660*/  ULEA UR5, UR18, UR5, 0x18 ;  /* 0x0000000512057291 */ /* 0x002fe2000f8ec03f */
[----:B------:R-:W-:Y:S01]  /*1670*/  IMAD.IADD R4, R12, 0x1, -R15 ;  /* 0x000000010c047824 */ /* 0x000fe200078e0a0f */
[----:B------:R-:W-:Y:S01]  /*1680*/  USHF.L.U64.HI UR18, UR6, 0x6, UR7 ;  /* 0x0000000606127899 */ /* 0x000fe20008010207 */
[----:B------:R-:W-:Y:S01]  /*1690*/  IMAD R13, R10, UR10, RZ ;  /* 0x0000000a0a0d7c24 */ /* 0x000fe2000f8e02ff */
[----:B------:R-:W-:Y:S01]  /*16a0*/  LEA.HI.X R15, R16, UR13, R11, 0x1, P0 ;  /* 0x0000000d100f7c11 */ /* 0x000fe200080f0c0b */
[----:B------:R-:W-:Y:S01]  /*16b0*/  IMAD.WIDE.U32 R28, R6, UR10, R28 ;  /* 0x0000000a061c7c25 */ /* 0x000fe2000f8e001c */
[----:B------:R-:W-:Y:S01]  /*16c0*/  LEA R10, P0, R2, R14, 0x6 ;  /* 0x0000000e020a7211 */ /* 0x000fe200078030ff */
[----:B------:R-:W-:Y:S01]  /*16d0*/  ULDC.64 UR12, c[0x0][0x220] ;  /* 0x00008800000c7ab9 */ /* 0x000fe20000000a00 */
[----:B------:R-:W-:Y:S01]  /*16e0*/  LEA R143, R143, UR5, 0x1 ;  /* 0x000000058f8f7c11 */ /* 0x000fe2000f8e08ff */
[----:B------:R-:W-:Y:S01]  /*16f0*/  IMAD R13, R6, UR11, R13 ;  /* 0x0000000b060d7c24 */ /* 0x000fe2000f8e020d */
[----:B------:R-:W-:Y:S01]  /*1700*/  LEA.HI.X R11, R2, R15, R3, 0x6, P0 ;  /* 0x0000000f020b7211 */ /* 0x000fe200000f3403 */
[----:B------:R-:W-:Y:S01]  /*1710*/  IMAD.SHL.U32 R6, R4, 0x40, RZ ;  /* 0x0000004004067824 */ /* 0x000fe200078e00ff */
[----:B------:R-:W-:Y:S01]  /*1720*/  IADD3 R18, P0, R140, UR19, RZ ;  /* 0x000000138c127c10 */ /* 0x000fe2000ff1e0ff */
[----:B------:R-:W-:Y:S01]  /*1730*/  @!PT LDS RZ, [RZ] ;  /* 0x00000000fffff984 */ /* 0x000fe20000000800 */
[----:B------:R-:W-:Y:S01]  /*1740*/  @!PT LDS RZ, [RZ] ;  /* 0x00000000fffff984 */ /* 0x000fe20000000800 */
[----:B------:R-:W-:Y:S01]  /*1750*/  @!PT LDS RZ, [RZ] ;  /* 0x00000000fffff984 */ /* 0x000fe20000000800 */
[----:B------:R1:W-:Y:S01]  /*1760*/  LDGSTS.E.BYPASS.LTC128B.128 [R143], desc[UR16][R14.64] ;  /* 0x000000000e8f7fae */ /* 0x0003e2000b901d50 */
[----:B------:R-:W-:Y:S01]  /*1770*/  SHF.R.S32.HI R3, RZ, 0x1, R8 ;  /* 0x00000001ff037819 */ /* 0x000fe20000011408 */
[----:B------:R-:W-:Y:S01]  /*1780*/  IMAD.SHL.U32 R5, R5, 0x20, RZ ;  /* 0x0000002005057824 */ /* 0x000fe200078e00ff */
[----:B------:R-:W-:Y:S01]  /*1790*/  IADD3.X R19, R141, UR18, RZ, P0, !PT ;  /* 0x000000128d137c10 */ /* 0x000fe200087fe4ff */
[----:B------:R-:W-:Y:S01]  /*17a0*/  LDGSTS.E.BYPASS.LTC128B.128 [R143+0x800], desc[UR16][R10.64] ;  /* 0x008000000a8f7fae */ /* 0x000fe2000b901d50 */
[----:B------:R-:W-:Y:S01]  /*17b0*/  IADD3 R16, P0, R18, UR19, RZ ;  /* 0x0000001312107c10 */ /* 0x000fe2000ff1e0ff */
[----:B------:R-:W-:Y:S01]  /*17c0*/  IMAD.SHL.U32 R2, R3, 0x40, RZ ;  /* 0x0000004003027824 */ /* 0x000fe200078e00ff */
[----:B------:R-:W-:Y:S01]  /*17d0*/  LOP3.LUT R6, R6, 0xc0, RZ, 0xc0, !PT ;  /* 0x000000c006067812 */ /* 0x000fe200078ec0ff */
[----:B------:R-:W-:Y:S01]  /*17e0*/  LDGSTS.E.BYPASS.LTC128B.128 [R143+0x1000], desc[UR16][R140.64] ;  /* 0x010000008c8f7fae */ /* 0x000fe2000b901d50 */
[----:B------:R-:W-:Y:S01]  /*17f0*/  IADD3.X R17, R19, UR18, RZ, P0, !PT ;  /* 0x0000001213117c10 */ /* 0x000fe200087fe4ff */
[----:B------:R-:W-:Y:S01]  /*1800*/  IMAD.IADD R13, R29, 0x1, R13 ;  /* 0x000000011d0d7824 */ /* 0x000fe200078e020d */
[----:B------:R-:W-:Y:S01]  /*1810*/  LOP3.LUT R2, R2, 0xc0, RZ, 0xc0, !PT ;  /* 0x000000c002027812 */ /* 0x000fe200078ec0ff */
[----:B------:R-:W-:Y:S01]  /*1820*/  LDGSTS.E.BYPASS.LTC128B.128 [R143+0x1800], desc[UR16][R18.64] ;  /* 0x01800000128f7fae */ /* 0x000fe2000b901d50 */
[----:B------:R-:W-:Y:S01]  /*1830*/  LOP3.LUT R91, R5, 0xffffff00, RZ, 0xc0, !PT ;  /* 0xffffff00055b7812 */ /* 0x000fe200078ec0ff */
[----:B------:R-:W-:Y:S01]  /*1840*/  USHF.L.U64.HI UR11, UR10, 0x6, UR11 ;  /* 0x000000060a0b7899 */ /* 0x000fe2000801020b */
[----:B------:R-:W-:Y:S01]  /*1850*/  LOP3.LUT R9, R2, 0x8, R9, 0xf8, !PT ;  /* 0x0000000802097812 */ /* 0x000fe200078ef809 */
[----:B------:R-:W-:Y:S01]  /*1860*/  LDGSTS.E.BYPASS.LTC128B.128 [R143+0x2000], desc[UR16][R16.64] ;  /* 0x02000000108f7fae */ /* 0x000fe2000b901d50 */
[----:B------:R-:W-:Y:S01]  /*1870*/  SHF.R.U32.HI R2, RZ, 0x3, R2 ;  /* 0x00000003ff027819 */ /* 0x000fe20000011602 */
[----:B------:R-:W-:Y:S01]  /*1880*/  IMAD.IADD R86, R35, 0x1, -R86 ;  /* 0x0000000123567824 */ /* 0x000fe200078e0a56 */
[----:B------:R-:W-:Y:S01]  /*1890*/  UIADD3 UR4, UR5, 0x1000, URZ ;  /* 0x0000100005047890 */ /* 0x000fe2000fffe03f */
[----:B------:R-:W-:Y:S01]  /*18a0*/  IMAD R5, R90, 0x200, R91 ;  /* 0x000002005a057824 */ /* 0x000fe200078e025b */
[----:B------:R-:W-:Y:S01]  /*18b0*/  LOP3.LUT R2, R9, R2, RZ, 0x3c, !PT ;  /* 0x0000000209027212 */ /* 0x000fe200078e3cff */
[C---:B------:R-:W-:Y:S01]  /*18c0*/  IMAD R9, R7.reuse, 0x8, R0 ;  /* 0x0000000807097824 */ /* 0x040fe200078e0200 */
[----:B------:R-:W-:Y:S01]  /*18d0*/  LOP3.LUT P1, RZ, R4, 0x2, RZ, 0xc0, !PT ;  /* 0x0000000204ff7812 */ /* 0x000fe2000782c0ff */
[----:B------:R-:W-:Y:S01]  /*18e0*/  IMAD.SHL.U32 R7, R7, 0x8, RZ ;  /* 0x0000000807077824 */ /* 0x000fe200078e00ff */
[----:B------:R-:W-:Y:S01]  /*18f0*/  LOP3.LUT R29, R21, 0xffffffe0, RZ, 0xc0, !PT ;  /* 0xffffffe0151d7812 */ /* 0x000fe200078ec0ff */
[----:B------:R-:W-:Y:S01]  /*1900*/  IMAD.U32 R0, R9, 0x20, R2 ;  /* 0x0000002009007824 */ /* 0x000fe200078e0002 */
[----:B-1----:R-:W-:Y:S01]  /*1910*/  IADD3 R14, P0, R16, UR19, RZ ;  /* 0x00000013100e7c10 */ /* 0x002fe2000ff1e0ff */
[----:B------:R-:W-:Y:S01]  /*1920*/  IMAD R5, R86, 0x20, R5 ;  /* 0x0000002056057824 */ /* 0x000fe200078e0205 */
[----:B------:R-:W-:Y:S01]  /*1930*/  LOP3.LUT R7, R6, 0x8, R7, 0xf8, !PT ;  /* 0x0000000806077812 */ /* 0x000fe200078ef807 */
[----:B------:R-:W-:Y:S01]  /*1940*/  IMAD.SHL.U32 R21, R20, 0x2, RZ ;  /* 0x0000000214157824 */ /* 0x000fe200078e00ff */
[----:B------:R-:W-:Y:S01]  /*1950*/  IADD3.X R15, R17, UR18, RZ, P0, !PT ;  /* 0x00000012110f7c10 */ /* 0x000fe200087fe4ff */
[----:B------:R-:W-:Y:S01]  /*1960*/  IMAD.IADD R149, R90, 0x1, -R149 ;  /* 0x000000015a957824 */ /* 0x000fe200078e0a95 */
[C---:B------:R-:W-:Y:S01]  /*1970*/  LEA R138, P0, R28.reuse, UR12, 0x1 ;  /* 0x0000000c1c8a7c11 */ /* 0x040fe2000f8008ff */
[----:B------:R-:W-:Y:S01]  /*1980*/  USHF.L.U32 UR12, UR10, 0x6, URZ ;  /* 0x000000060a0c7899 */ /* 0x000fe2000800063f */
[----:B------:R-:W-:Y:S01]  /*1990*/  SHF.R.U32.HI R6, RZ, 0x3, R6 ;  /* 0x00000003ff067819 */ /* 0x000fe20000011606 */
[----:B------:R1:W-:Y:S01]  /*19a0*/  LDGSTS.E.BYPASS.LTC128B.128 [R143+0x2800], desc[UR16][R14.64] ;  /* 0x028000000e8f7fae */ /* 0x0003e2000b901d50 */
[----:B------:R-:W-:Y:S01]  /*19b0*/  LEA.HI.X R137, R28, UR13, R13, 0x1, P0 ;  /* 0x0000000d1c897c11 */ /* 0x000fe200080f0c0d */
[----:B------:R-:W-:Y:S01]  /*19c0*/  IMAD R91, R86, 0x20, R91 ;  /* 0x00000020565b7824 */ /* 0x000fe200078e025b */
[----:B------:R-:W-:Y:S01]  /*19d0*/  LOP3.LUT R2, R7, R6, RZ, 0x3c, !PT ;  /* 0x0000000607027212 */ /* 0x000fe200078e3cff */
[----:B------:R-:W0:Y:S01]  /*19e0*/  LDGDEPBAR ;  /* 0x00000000000079af */ /* 0x000e220000000000 */
[----:B------:R-:W-:Y:S01]  /*19f0*/  IADD3 R12, P0, R138, UR12, RZ ;  /* 0x0000000c8a0c7c10 */ /* 0x000fe2000ff1e0ff */
[----:B------:R-:W-:Y:S01]  /*1a00*/  IMAD.MOV.U32 R139, RZ, RZ, R137 ;  /* 0x000000ffff8b7224 */ /* 0x000fe200078e0089 */
[----:B------:R-:W-:Y:S01]  /*1a10*/  LEA R22, R0, UR5, 0x1 ;  /* 0x0000000500167c11 */ /* 0x000fe2000f8e08ff */
[----:B------:R-:W-:Y:S01]  /*1a20*/  IMAD.IADD R136, R2, 0x1, R5 ;  /* 0x0000000102887824 */ /* 0x000fe200078e0205 */
[----:B------:R-:W-:-:S02]  /*1a30*/  IADD3.X R13, R137, UR11, RZ, P0, !PT ;  /* 0x0000000b890d7c10 */ /* 0x000fc400087fe4ff */
[----:B------:R-:W-:Y:S01]  /*1a40*/  LEA R135, R0, UR4, 0x1 ;  /* 0x0000000400877c11 */ /* 0x000fe2000f8e08ff */
[----:B------:R-:W-:Y:S01]  /*1a50*/  IMAD.IADD R0, R20, 0x1, -R29 ;  /* 0x0000000114007824 */ /* 0x000fe200078e0a1d */
[----:B------:R-:W-:-:S03]  /*1a60*/  LEA R136, R136, UR5, 0x1 ;  /* 0x0000000588887c11 */ /* 0x000fc6000f8e08ff */
[----:B------:R-:W-:Y:S01]  /*1a70*/  VIADD R133, R135, 0x20 ;  /* 0x0000002087857836 */ /* 0x000fe20000000000 */
[----:B------:R-:W-:-:S04]  /*1a80*/  SHF.R.S32.HI R29, RZ, 0x1f, R0 ;  /* 0x0000001fff1d7819 */ /* 0x000fc80000011400 */
[----:B------:R-:W-:Y:S01]  /*1a90*/  LEA.HI R29, R29, R0, RZ, 0x2 ;  /* 0x000000001d1d7211 */ /* 0x000fe200078f10ff */
[----:B------:R-:W-:-:S03]  /*1aa0*/  IMAD.SHL.U32 R0, R84, 0x80, RZ ;  /* 0x0000008054007824 */ /* 0x000fc600078e00ff */
[----:B------:R-:W-:Y:S02]  /*1ab0*/  SHF.R.S32.HI R142, RZ, 0x2, R29 ;  /* 0x00000002ff8e7819 */ /* 0x000fe4000001141d */
[----:B-1----:R-:W-:Y:S01]  /*1ac0*/  IADD3 R14, P0, R12, UR12, RZ ;  /* 0x0000000c0c0e7c10 */ /* 0x002fe2000ff1e0ff */
[----:B------:R-:W-:-:S04]  /*1ad0*/  DEPBAR.LE SB0, 0x0 ;  /* 0x000080000000791a */ /* 0x000fc80000000000 */
[----:B------:R-:W-:Y:S01]  /*1ae0*/  BAR.SYNC.DEFER_BLOCKING 0x0 ;  /* 0x0000000000007b1d */ /* 0x000fe20000010000 */
[----:B------:R-:W-:Y:S02]  /*1af0*/  IADD3.X R15, R13, UR11, RZ, P0, !PT ;  /* 0x0000000b0d0f7c10 */ /* 0x000fe400087fe4ff */
[----:B------:R-:W-:Y:S02]  /*1b00*/  IADD3 R6, P0, R14, UR12, RZ ;  /* 0x0000000c0e067c10 */ /* 0x000fe4000ff1e0ff */
[----:B------:R-:W-:Y:S02]  /*1b10*/  IADD3 R85, R85, 0x1, R142 ;  /* 0x0000000155557810 */ /* 0x000fe40007ffe08e */
[----:B------:R-:W-:Y:S02]  /*1b20*/  IADD3.X R7, R15, UR11, RZ, P0, !PT ;  /* 0x0000000b0f077c10 */ /* 0x000fe400087fe4ff */
[----:B------:R-:W-:Y:S01]  /*1b30*/  LOP3.LUT P0, RZ, R3, 0x2, RZ, 0xc0, !PT ;  /* 0x0000000203ff7812 */ /* 0x000fe2000780c0ff */
[----:B------:R-:W-:Y:S01]  /*1b40*/  IMAD.MOV.U32 R3, RZ, RZ, 0x20 ;  /* 0x00000020ff037424 */ /* 0x000fe200078e00ff */
[----:B------:R-:W-:-:S02]  /*1b50*/  IADD3 R85, R88, -UR15, R85 ;  /* 0x8000000f58557c10 */ /* 0x000fc4000fffe055 */
[----:B------:R-:W-:Y:S02]  /*1b60*/  LOP3.LUT R92, R0, 0x6, R21, 0xf8, !PT ;  /* 0x00000006005c7812 */ /* 0x000fe400078ef815 */
[----:B------:R-:W-:Y:S01]  /*1b70*/  SEL R3, R3, 0xffffffe0, !P1 ;  /* 0xffffffe003037807 */ /* 0x000fe20004800000 */
[----:B------:R-:W-:-:S04]  /*1b80*/  VIADD R85, R85, UR14 ;  /* 0x0000000e55557c36 */ /* 0x000fc80008000000 */
[----:B------:R-:W-:Y:S01]  /*1b90*/  IMAD.IADD R134, R136, 0x1, R3 ;  /* 0x0000000188867824 */ /* 0x000fe200078e0203 */
[----:B------:R-:W-:Y:S01]  /*1ba0*/  VIMNMX R90, R85, R88, PT ;  /* 0x00000058555a7248 */ /* 0x000fe20003fe0100 */
[----:B------:R-:W-:Y:S01]  /*1bb0*/  @P0 VIADD R133, R135, 0xffffffe0 ;  /* 0xffffffe087850836 */ /* 0x000fe20000000000 */
[----:B------:R-:W-:Y:S01]  /*1bc0*/  VIADDMNMX R88, R85, 0x8, R88, PT ;  /* 0x0000000855587846 */ /* 0x000fe20003800158 */
[----:B------:R-:W-:Y:S01]  /*1bd0*/  @!PT LDS RZ, [RZ] ;  /* 0x00000000fffff984 */ /* 0x000fe20000000800 */
[----:B------:R-:W-:Y:S01]  /*1be0*/  @!PT LDS RZ, [RZ] ;  /* 0x00000000fffff984 */ /* 0x000fe20000000800 */
[----:B------:R-:W-:Y:S01]  /*1bf0*/  @!PT LDS RZ, [RZ] ;  /* 0x00000000fffff984 */ /* 0x000fe20000000800 */
[----:B------:R-:W-:Y:S01]  /*1c00*/  LDGSTS.E.BYPASS.LTC128B.128 [R143+0x3000], desc[UR16][R138.64] ;  /* 0x030000008a8f7fae */ /* 0x000fe2000b901d50 */
[----:B------:R-:W-:Y:S02]  /*1c10*/  VIADD R85, R92, 0xffffff88 ;  /* 0xffffff885c557836 */ /* 0x000fe40000000000 */
[C---:B------:R-:W-:Y:S01]  /*1c20*/  VIADD R130, R133.reuse, 0x400 ;  /* 0x0000040085827836 */ /* 0x040fe20000000000 */
[----:B------:R-:W-:Y:S01]  /*1c30*/  LDGSTS.E.BYPASS.LTC128B.128 [R143+0x3800], desc[UR16][R12.64] ;  /* 0x038000000c8f7fae */ /* 0x000fe2000b901d50 */
[----:B------:R-:W-:Y:S01]  /*1c40*/  VIADD R129, R133, 0x800 ;  /* 0x0000080085817836 */ /* 0x000fe20000000000 */
[----:B------:R-:W-:Y:S01]  /*1c50*/  ISETP.GE.AND P5, PT, R85, R90, PT ;  /* 0x0000005a5500720c */ /* 0x000fe20003fa6270 */
[----:B------:R-:W-:Y:S01]  /*1c60*/  VIADD R128, R133, 0xc00 ;  /* 0x00000c0085807836 */ /* 0x000fe20000000000 */
[----:B------:R-:W-:Y:S01]  /*1c70*/  LDGSTS.E.BYPASS.LTC128B.128 [R143+0x4000], desc[UR16][R14.64] ;  /* 0x040000000e8f7fae */ /* 0x000fe2000b901d50 */
[----:B------:R-:W-:Y:S01]  /*1c80*/  ISETP.GE.AND P2, PT, R85, R88, PT ;  /* 0x000000585500720c */ /* 0x000fe20003f46270 */
[----:B------:R-:W-:-:S02]  /*1c90*/  VIADD R127, R133, 0x1000 ;  /* 0x00001000857f7836 */ /* 0x000fc40000000000 */
[----:B------:R1:W-:Y:S01]  /*1ca0*/  LDGSTS.E.BYPASS.LTC128B.128 [R143+0x4800], desc[UR16][R6.64] ;  /* 0x04800000068f7fae */ /* 0x0003e2000b901d50 */
[C---:B------:R-:W-:Y:S02]  /*1cb0*/  VIADD R126, R133.reuse, 0x1400 ;  /* 0x00001400857e7836 */ /* 0x040fe40000000000 */
[C---:B------:R-:W-:Y:S01]  /*1cc0*/  VIADD R125, R133.reuse, 0x1800 ;  /* 0x00001800857d7836 */ /* 0x040fe20000000000 */
[----:B------:R-:W-:Y:S01]  /*1cd0*/  LDSM.16.M88.4 R16, [R136] ;  /* 0x000000008810783b */ /* 0x000fe20000000200 */
[----:B------:R-:W-:-:S03]  /*1ce0*/  VIADD R124, R133, 0x1c00 ;  /* 0x00001c00857c7836 */ /* 0x000fc60000000000 */
[----:B------:R-:W2:Y:S04]  /*1cf0*/  LDSM.16.M88.4 R8, [R22+0x1000] ;  /* 0x001000001608783b */ /* 0x000ea80000000200 */
[----:B------:R-:W-:Y:S04]  /*1d00*/  LDSM.16.M88.4 R76, [R134] ;  /* 0x00000000864c783b */ /* 0x000fe80000000200 */
[----:B------:R-:W-:Y:S04]  /*1d10*/  LDSM.16.M88.4 R64, [R22+0x1400] ;  /* 0x001400001640783b */ /* 0x000fe80000000200 */
[----:B------:R-:W3:Y:S04]  /*1d20*/  LDSM.16.M88.4 R56, [R22+0x1800] ;  /* 0x001800001638783b */ /* 0x000ee80000000200 */
[----:B------:R-:W4:Y:S04]  /*1d30*/  LDSM.16.M88.4 R48, [R22+0x1c00] ;  /* 0x001c00001630783b */ /* 0x000f280000000200 */
[----:B-1----:R-:W1:Y:S04]  /*1d40*/  LDSM.16.M88.4 R4, [R133] ;  /* 0x000000008504783b */ /* 0x002e680000000200 */
        /* <DEDUP_REMOVED lines=8> */
[----:B------:R-:W0:Y:S03]  /*1dd0*/  LDGDEPBAR ;  /* 0x00000000000079af */ /* 0x000e260000000000 */
[C---:B---3--:R-:W-:Y:S06]  /*1de0*/  HMMA.16816.F32.BF16 R60, R16.reuse, R56, RZ ;  /* 0x00000038103c723c */ /* 0x048fec00000418ff */
[----:B----4-:R-:W-:Y:S06]  /*1df0*/  HMMA.16816.F32.BF16 R52, R16, R48, RZ ;  /* 0x000000301034723c */ /* 0x010fec00000418ff */
[C---:B-1----:R-:W-:Y:S06]  /*1e00*/  HMMA.16816.F32.BF16 R12, R76.reuse, R4, R12 ;  /* 0x000000044c0c723c */ /* 0x042fec000004180c */
[----:B------:R-:W-:Y:S06]  /*1e10*/  HMMA.16816.F32.BF16 R8, R76, R6, R8 ;  /* 0x000000064c08723c */ /* 0x000fec0000041808 */
[C---:B------:R-:W-:Y:S06]  /*1e20*/  HMMA.16816.F32.BF16 R4, R16.reuse, R64, RZ ;  /* 0x000000401004723c */ /* 0x040fec00000418ff */
[C---:B------:R-:W-:Y:S06]  /*1e30*/  HMMA.16816.F32.BF16 R64, R16.reuse, R66, RZ ;  /* 0x000000421040723c */ /* 0x040fec00000418ff */
[C---:B-----5:R-:W-:Y:S06]  /*1e40*/  HMMA.16816.F32.BF16 R44, R16.reuse, R40, RZ ;  /* 0x00000028102c723c */ /* 0x060fec00000418ff */
[----:B------:R-:W-:Y:S01]  /*1e50*/  HMMA.16816.F32.BF16 R36, R16, R32, RZ ;  /* 0x000000201024723c */ /* 0x000fe200000418ff */
[----:B------:R-:W-:-:S05]  /*1e60*/  FSEL R94, R8, -INF , !P5 ;  /* 0xff800000085e7808 */ /* 0x000fca0006800000 */
        /* <DEDUP_REMOVED lines=8> */
[----:B------:R-:W-:-:S05]  /*1ef0*/  VIADD R69, R92, 0xffffff80 ;  /* 0xffffff805c457836 */ /* 0x000fca0000000000 */
[C---:B------:R-:W-:Y:S01]  /*1f00*/  ISETP.GE.AND P4, PT, R69.reuse, R90, PT ;  /* 0x0000005a4500720c */ /* 0x040fe20003f86270 */
[C---:B------:R-:W-:Y:S01]  /*1f10*/  VIADD R71, R92.reuse, 0xffffff81 ;  /* 0xffffff815c477836 */ /* 0x040fe20000000000 */
[----:B------:R-:W-:Y:S01]  /*1f20*/  ISETP.GE.AND P3, PT, R69, R88, PT ;  /* 0x000000584500720c */ /* 0x000fe20003f66270 */
[C---:B--2---:R-:W-:Y:S03]  /*1f30*/  HMMA.16816.F32.BF16 R4, R76.reuse, R80, R4 ;  /* 0x000000504c04723c */ /* 0x044fe60000041804 */
[C---:B------:R-:W-:Y:S02]  /*1f40*/  ISETP.GE.AND P1, PT, R71.reuse, R90, PT ;  /* 0x0000005a4700720c */ /* 0x040fe40003f26270 */
[----:B------:R-:W-:Y:S01]  /*1f50*/  ISETP.GE.AND P0, PT, R71, R88, PT ;  /* 0x000000584700720c */ /* 0x000fe20003f06270 */
[----:B------:R-:W-:Y:S01]  /*1f60*/  HMMA.16816.F32.BF16 R64, R76, R82, R64 ;  /* 0x000000524c40723c */ /* 0x000fe20000041840 */
[----:B------:R-:W1:Y:S01]  /*1f70*/  LDSM.16.M88.4 R68, [R133+0xc00] ;  /* 0x000c00008544783b */ /* 0x000e620000000200 */
[----:B------:R-:W-:Y:S01]  /*1f80*/  VIADD R81, R92, 0xffffff89 ;  /* 0xffffff895c517836 */ /* 0x000fe20000000000 */
[----:B------:R-:W-:-:S02]  /*1f90*/  FSEL R80, R12, -INF , !P4 ;  /* 0xff8000000c507808 */ /* 0x000fc40006000000 */
[----:B------:R-:W-:Y:S01]  /*1fa0*/  FSEL R87, R14, -INF , !P3 ;  /* 0xff8000000e577808 */ /* 0x000fe20005800000 */
[C---:B------:R-:W-:Y:S01]  /*1fb0*/  HMMA.16816.F32.BF16 R60, R76.reuse, R72, R60 ;  /* 0x000000484c3c723c */ /* 0x040fe2000004183c */
[C---:B------:R-:W-:Y:S02]  /*1fc0*/  ISETP.GE.AND P4, PT, R81.reuse, R90, PT ;  /* 0x0000005a5100720c */ /* 0x040fe40003f86270 */
[----:B------:R-:W-:Y:S01]  /*1fd0*/  ISETP.GE.AND P3, PT, R81, R88, PT ;  /* 0x000000585100720c */ /* 0x000fe20003f66270 */
[C---:B------:R-:W-:Y:S01]  /*1fe0*/  VIADD R81, R92.reuse, 0xffffff90 ;  /* 0xffffff905c517836 */ /* 0x040fe20000000000 */
[----:B------:R-:W-:Y:S01]  /*1ff0*/  FSEL R82, R13, -INF , !P1 ;  /* 0xff8000000d527808 */ /* 0x000fe20004800000 */
[C---:B------:R-:W-:Y:S01]  /*2000*/  VIADD R13, R92.reuse, 0xffffff91 ;  /* 0xffffff915c0d7836 */ /* 0x040fe20000000000 */
[----:B------:R-:W-:Y:S01]  /*2010*/  FSEL R83, R15, -INF , !P0 ;  /* 0xff8000000f537808 */ /* 0x000fe20004000000 */
[----:B------:R-:W-:Y:S01]  /*2020*/  HMMA.16816.F32.BF16 R56, R76, R74, R56 ;  /* 0x0000004a4c38723c */ /* 0x000fe20000041838 */
[C---:B------:R-:W-:Y:S01]  /*2030*/  ISETP.GE.AND P1, PT, R81.reuse, R90, PT ;  /* 0x0000005a5100720c */ /* 0x040fe20003f26270 */
[----:B------:R-:W-:Y:S01]  /*2040*/  VIADD R15, R92, 0xffffff98 ;  /* 0xffffff985c0f7836 */ /* 0x000fe20000000000 */
[----:B------:R-:W-:-:S02]  /*2050*/  ISETP.GE.AND P0, PT, R81, R88, PT ;  /* 0x000000585100720c */ /* 0x000fc40003f06270 */
[----:B------:R-:W-:Y:S02]  /*2060*/  FSEL R81, R10, -INF , !P2 ;  /* 0xff8000000a517808 */ /* 0x000fe40005000000 */
[----:B------:R-:W-:Y:S02]  /*2070*/  FSEL R72, R9, -INF , !P4 ;  /* 0xff80000009487808 */ /* 0x000fe40006000000 */
[----:B------:R-:W-:Y:S02]  /*2080*/  FSEL R93, R11, -INF , !P3 ;  /* 0xff8000000b5d7808 */ /* 0x000fe40005800000 */
[----:B------:R-:W2:Y:S01]  /*2090*/  LDSM.16.M88.4 R8, [R133+0x1000] ;  /* 0x001000008508783b */ /* 0x000ea20000000200 */
[C---:B------:R-:W-:Y:S02]  /*20a0*/  ISETP.GE.AND P5, PT, R13.reuse, R90, PT ;  /* 0x0000005a0d00720c */ /* 0x040fe40003fa6270 */
[----:B------:R-:W-:Y:S01]  /*20b0*/  ISETP.GE.AND P2, PT, R13, R88, PT ;  /* 0x000000580d00720c */ /* 0x000fe20003f46270 */
[----:B------:R-:W-:Y:S01]  /*20c0*/  VIADD R13, R92, 0xffffff99 ;  /* 0xffffff995c0d7836 */ /* 0x000fe20000000000 */
[----:B------:R-:W-:-:S02]  /*20d0*/  FSEL R100, R4, -INF , !P1 ;  /* 0xff80000004647808 */ /* 0x000fc40004800000 */
[----:B------:R-:W-:Y:S02]  /*20e0*/  FSEL R103, R6, -INF , !P0 ;  /* 0xff80000006677808 */ /* 0x000fe40004000000 */
[C---:B------:R-:W-:Y:S02]  /*20f0*/  ISETP.GE.AND P1, PT, R13.reuse, R90, PT ;  /* 0x0000005a0d00720c */ /* 0x040fe40003f26270 */
[----:B------:R-:W-:Y:S01]  /*2100*/  ISETP.GE.AND P0, PT, R13, R88, PT ;  /* 0x000000580d00720c */ /* 0x000fe20003f06270 */
[C---:B------:R-:W-:Y:S01]  /*2110*/  VIADD R13, R92.reuse, 0xffffffa0 ;  /* 0xffffffa05c0d7836 */ /* 0x040fe20000000000 */
[----:B------:R-:W-:Y:S01]  /*2120*/  FSEL R74, R5, -INF , !P5 ;  /* 0xff800000054a7808 */ /* 0x000fe20006800000 */
[C---:B------:R-:W-:Y:S01]  /*2130*/  VIADD R5, R92.reuse, 0xffffffa1 ;  /* 0xffffffa15c057836 */ /* 0x040fe20000000000 */
[C---:B------:R-:W-:Y:S01]  /*2140*/  ISETP.GE.AND P4, PT, R15.reuse, R90, PT ;  /* 0x0000005a0f00720c */ /* 0x040fe20003f86270 */
[----:B-1----:R-:W-:Y:S01]  /*2150*/  HMMA.16816.F32.BF16 R52, R76, R68, R52 ;  /* 0x000000444c34723c */ /* 0x002fe20000041834 */
[----:B------:R-:W-:Y:S01]  /*2160*/  ISETP.GE.AND P3, PT, R15, R88, PT ;  /* 0x000000580f00720c */ /* 0x000fe20003f66270 */
[----:B------:R-:W-:Y:S01]  /*2170*/  VIADD R15, R92, 0xffffffa8 ;  /* 0xffffffa85c0f7836 */ /* 0x000fe20000000000 */
[----:B------:R-:W-:-:S02]  /*2180*/  FSEL R105, R7, -INF , !P2 ;  /* 0xff80000007697808 */ /* 0x000fc40005000000 */
[----:B------:R-:W-:Y:S01]  /*2190*/  FSEL R106, R64, -INF , !P4 ;  /* 0xff800000406a7808 */ /* 0x000fe20006000000 */
[----:B------:R-:W-:Y:S01]  /*21a0*/  HMMA.16816.F32.BF16 R48, R76, R70, R48 ;  /* 0x000000464c30723c */ /* 0x000fe20000041830 */
[----:B------:R-:W-:Y:S02]  /*21b0*/  FSEL R99, R66, -INF , !P3 ;  /* 0xff80000042637808 */ /* 0x000fe40005800000 */
[C---:B------:R-:W-:Y:S02]  /*21c0*/  ISETP.GE.AND P5, PT, R13.reuse, R90, PT ;  /* 0x0000005a0d00720c */ /* 0x040fe40003fa6270 */
[----:B------:R-:W-:Y:S01]  /*21d0*/  ISETP.GE.AND P2, PT, R13, R88, PT ;  /* 0x000000580d00720c */ /* 0x000fe20003f46270 */
[----:B------:R-:W-:Y:S01]  /*21e0*/  VIADD R13, R92, 0xffffffa9 ;  /* 0xffffffa95c0d7836 */ /* 0x000fe20000000000 */
[C---:B------:R-:W-:Y:S02]  /*21f0*/  ISETP.GE.AND P4, PT, R5.reuse, R90, PT ;  /* 0x0000005a0500720c */ /* 0x040fe40003f86270 */
[----:B------:R-:W-:-:S02]  /*2200*/  ISETP.GE.AND P3, PT, R5, R88, PT ;  /* 0x000000580500720c */ /* 0x000fc40003f66270 */
[----:B------:R-:W1:Y:S01]  /*2210*/  LDSM.16.M88.4 R4, [R133+0x1400] ;  /* 0x001400008504783b */ /* 0x000e620000000200 */
[----:B------:R-:W-:Y:S02]  /*2220*/  FSEL R68, R65, -INF , !P1 ;  /* 0xff80000041447808 */ /* 0x000fe40004800000 */
[----:B------:R-:W-:Y:S02]  /*2230*/  FSEL R101, R67, -INF , !P0 ;  /* 0xff80000043657808 */ /* 0x000fe40004000000 */
        /* <DEDUP_REMOVED lines=9> */
[C---:B------:R-:W-:Y:S01]  /*22d0*/  VIADD R13, R92.reuse, 0xffffffb1 ;  /* 0xffffffb15c0d7836 */ /* 0x040fe20000000000 */
[----:B------:R-:W-:Y:S01]  /*22e0*/  FSEL R62, R61, -INF , !P4 ;  /* 0xff8000003d3e7808 */ /* 0x000fe20006000000 */
[C---:B------:R-:W-:Y:S01]  /*22f0*/  VIADD R9, R92.reuse, 0xffffffb9 ;  /* 0xffffffb95c097836 */ /* 0x040fe20000000000 */
[----:B------:R-:W-:Y:S01]  /*2300*/  FSEL R89, R63, -INF , !P3 ;  /* 0xff8000003f597808 */ /* 0x000fe20005800000 */
[----:B------:R-:W-:Y:S01]  /*2310*/  VIADD R63, R92, 0xffffffb8 ;  /* 0xffffffb85c3f7836 */ /* 0x000fe20000000000 */
[----:B------:R-:W-:Y:S01]  /*2320*/  FSEL R86, R56, -INF , !P1 ;  /* 0xff80000038567808 */ /* 0x000fe20004800000 */
[----:B------:R-:W-:Y:S01]  /*2330*/  VIADD R11, R92, 0xffffffc0 ;  /* 0xffffffc05c0b7836 */ /* 0x000fe20000000000 */
[----:B------:R-:W-:-:S02]  /*2340*/  FSEL R61, R58, -INF , !P0 ;  /* 0xff8000003a3d7808 */ /* 0x000fc40004000000 */
[C---:B------:R-:W-:Y:S02]  /*2350*/  ISETP.GE.AND P4, PT, R15.reuse, R90, PT ;  /* 0x0000005a0f00720c */ /* 0x040fe40003f86270 */
[----:B------:R-:W-:Y:S02]  /*2360*/  ISETP.GE.AND P3, PT, R15, R88, PT ;  /* 0x000000580f00720c */ /* 0x000fe40003f66270 */
[C---:B------:R-:W-:Y:S02]  /*2370*/  ISETP.GE.AND P1, PT, R13.reuse, R90, PT ;  /* 0x0000005a0d00720c */ /* 0x040fe40003f26270 */
[----:B------:R-:W-:Y:S02]  /*2380*/  ISETP.GE.AND P0, PT, R13, R88, PT ;  /* 0x000000580d00720c */ /* 0x000fe40003f06270 */
[----:B------:R-:W2:Y:S01]  /*2390*/  LDSM.16.M88.4 R12, [R133+0x1800] ;  /* 0x00180000850c783b */ /* 0x000ea20000000200 */
[----:B------:R-:W-:Y:S02]  /*23a0*/  FSEL R104, R57, -INF , !P5 ;  /* 0xff80000039687808 */ /* 0x000fe40006800000 */
[----:B------:R-:W-:-:S02]  /*23b0*/  FSEL R52, R52, -INF , !P4 ;  /* 0xff80000034347808 */ /* 0x000fc40006000000 */
[----:B------:R-:W-:Y:S02]  /*23c0*/  FSEL R57, R54, -INF , !P3 ;  /* 0xff80000036397808 */ /* 0x000fe40005800000 */
        /* <DEDUP_REMOVED lines=10> */
[----:B------:R-:W-:Y:S01]  /*2470*/  IMAD.IADD R4, R2, 0x1, R91 ;  /* 0x0000000102047824 */ /* 0x000fe200078e025b */
        /* <DEDUP_REMOVED lines=10> */
[----:B------:R-:W-:Y:S01]  /*2520*/  FSEL R66, R49, -INF , !P4 ;  /* 0xff80000031427808 */ /* 0x000fe20006000000 */
[----:B------:R-:W-:-:S04]  /*2530*/  DEPBAR.LE SB0, 0x0 ;  /* 0x000080000000791a */ /* 0x000fc80000000000 */
[----:B------:R-:W-:Y:S01]  /*2540*/  FSEL R44, R44, -INF , !P1 ;  /* 0xff8000002c2c7808 */ /* 0x000fe20004800000 */
[C---:B--2---:R-:W-:Y:S01]  /*2550*/  HMMA.16816.F32.BF16 R28, R76.reuse, R12, R28 ;  /* 0x0000000c4c1c723c */ /* 0x044fe2000004181c */
[----:B------:R-:W-:Y:S02]  /*2560*/  FSEL R49, R46, -INF , !P0 ;  /* 0xff8000002e317808 */ /* 0x000fe40004000000 */
[----:B------:R-:W-:Y:S02]  /*2570*/  FSEL R59, R51, -INF , !P3 ;  /* 0xff800000333b7808 */ /* 0x000fe40005800000 */
[C---:B------:R-:W-:Y:S01]  /*2580*/  ISETP.GE.AND P1, PT, R5.reuse, R90, PT ;  /* 0x0000005a0500720c */ /* 0x040fe20003f26270 */
[----:B------:R-:W-:Y:S01]  /*2590*/  HMMA.16816.F32.BF16 R12, R76, R14, R24 ;  /* 0x0000000e4c0c723c */ /* 0x000fe20000041818 */
        /* <DEDUP_REMOVED lines=16> */
[----:B------:R-:W-:Y:S01]  /*26a0*/  FSEL R41, R38, -INF , !P2 ;  /* 0xff80000026297808 */ /* 0x000fe20005000000 */
[----:B-1----:R-:W-:Y:S01]  /*26b0*/  HMMA.16816.F32.BF16 R20, R76, R8, R20 ;  /* 0x000000084c14723c */ /* 0x002fe20000041814 */
[----:B------:R-:W-:Y:S01]  /*26c0*/  FSEL R43, R43, -INF , !P0 ;  /* 0xff8000002b2b7808 */ /* 0x000fe20004000000 */
[----:B------:R-:W-:Y:S01]  /*26d0*/  BAR.SYNC.DEFER_BLOCKING 0x0 ;  /* 0x0000000000007b1d */ /* 0x000fe20000010000 */
        /* <DEDUP_REMOVED lines=38> */
[----:B------:R-:W-:Y:S02]  /*2940*/  ISETP.GE.AND P0, PT, R5, R88, PT ;  /* 0x000000580500720c */ /* 0x000fe40003f06270 */
[----:B------:R-:W-:-:S02]  /*2950*/  FSEL R96, R20, -INF , !P1 ;  /* 0xff80000014607808 */ /* 0x000fc40004800000 */
[----:B------:R-:W-:Y:S02]  /*2960*/  FSEL R20, R19, -INF , !P0 ;  /* 0xff80000013147808 */ /* 0x000fe40004000000 */
[----:B------:R-:W-:Y:S02]  /*2970*/  ISETP.GE.AND P0, PT, R84, 0x2, PT ;  /* 0x000000025400780c */ /* 0x000fe40003f06270 */
        /* <DEDUP_REMOVED lines=71> */
.L_x_4207:
[----:B------:R-:W-:-:S04]  /*2df0*/  ULEA UR6, -UR6, URZ, 0x7 ;  /* 0x0000003f06067291 */ /* 0x000fc8000f8e393f */
[----:B------:R-:W-:Y:S02]  /*2e00*/  USHF.R.S32.HI UR4, URZ, 0x1f, UR6 ;  /* 0x0000001f3f047899 */ /* 0x000fe40008011406 */
[----:B------:R-:W-:-:S04]  /*2e10*/  MOV R2, UR6 ;  /* 0x0000000600027c02 */ /* 0x000fc80008000f00 */
[----:B------:R-:W-:-:S07]  /*2e20*/  MOV R0, UR4 ;  /* 0x0000000400007c02 */ /* 0x000fce0008000f00 */
.L_x_4208:
        /* <DEDUP_REMOVED lines=16> */
.L_x_4206:
        /* <DEDUP_REMOVED lines=60> */
[----:B------:R-:W-:-:S02]  /*32f0*/  LEA R132, R4, UR5, 0x1 ;  /* 0x0000000504847c11 */ /* 0x000fc4000f8e08ff */
[----:B-1----:R-:W-:Y:S02]  /*3300*/  FMNMX.FTZ R6, R28, R5, !PT ;  /* 0x000000051c067209 */ /* 0x002fe40007810000 */
[----:B------:R-:W-:Y:S01]  /*3310*/  FMNMX.FTZ R5, R21, R0, !PT ;  /* 0x0000000015057209 */ /* 0x000fe20007810000 */
[----:B------:R-:W-:Y:S01]  /*3320*/  LDSM.16.MT88.4 R12, [R132+0x3400] ;  /* 0x00340000840c783b */ /* 0x000fe20000004200 */
[----:B------:R-:W-:-:S03]  /*3330*/  IADD3 R131, R3, R132, RZ ;  /* 0x0000008403837210 */ /* 0x000fc60007ffe0ff */
[----:B------:R-:W1:Y:S04]  /*3340*/  SHFL.BFLY PT, R7, R6, 0x2, 0x1f ;  /* 0x0c401f0006077f89 */ /* 0x000e6800000e0000 */
[----:B------:R-:W-:Y:S04]  /*3350*/  LDSM.16.MT88.4 R8, [R131+0x3400] ;  /* 0x003400008308783b */ /* 0x000fe80000004200 */
[----:B------:R-:W-:Y:S01]  /*3360*/  LDSM.16.MT88.4 R16, [R132+0x4400] ;  /* 0x004400008410783b */ /* 0x000fe20000004200 */
        /* <DEDUP_REMOVED lines=13> */
[----:B------:R-:W2:Y:S01]  /*3440*/  LDSM.16.MT88.4 R72, [R132+0x3000] ;  /* 0x003000008448783b */ /* 0x000ea20000004200 */
        /* <DEDUP_REMOVED lines=14> */
[----:B-1----:R-:W-:-:S02]  /*3530*/  FMNMX.FTZ R0, R5, R0, !PT ;  /* 0x0000000005007209 */ /* 0x002fc40007810000 */
[----:B------:R-:W1:Y:S02]  /*3540*/  LDSM.16.MT88.4 R4, [R131+0x3000] ;  /* 0x003000008304783b */ /* 0x000e640000004200 */
[C---:B------:R-:W-:Y:S01]  /*3550*/  FSETP.NEU.FTZ.AND P1, PT, R0.reuse, -INF , PT ;  /* 0xff8000000000780b */ /* 0x040fe20003f3d000 */
[----:B------:R-:W-:Y:S01]  /*3560*/  FMUL.FTZ R22, R0, UR4 ;  /* 0x0000000400167c20 */ /* 0x000fe20008410000 */
[----:B------:R-:W3:Y:S04]  /*3570*/  MUFU.EX2 R95, R95 ;  /* 0x0000005f005f7308 */ /* 0x000ee80000000800 */
[----:B------:R-:W-:-:S04]  /*3580*/  FSEL R22, R22, RZ, P1 ;  /* 0x000000ff16167208 */ /* 0x000fc80000800000 */
        /* <DEDUP_REMOVED lines=33> */
[----:B---3--:R-:W-:Y:S01]  /*37a0*/  F2FP.BF16.F32.PACK_AB R81, R100, R97 ;  /* 0x000000616451723e */ /* 0x008fe200000010ff */
[--C-:B------:R-:W-:Y:S01]  /*37b0*/  FFMA.FTZ R46, R49, UR4, -R22.reuse ;  /* 0x00000004312e7c23 */ /* 0x100fe20008010816 */
[--C-:B------:R-:W-:Y:S01]  /*37c0*/  FFMA.FTZ R47, R47, UR4, -R22.reuse ;  /* 0x000000042f2f7c23 */ /* 0x100fe20008010816 */
[--C-:B------:R-:W-:Y:S01]  /*37d0*/  FFMA.FTZ R50, R45, UR4, -R22.reuse ;  /* 0x000000042d327c23 */ /* 0x100fe20008010816 */
[----:B------:R-:W-:Y:S01]  /*37e0*/  FFMA.FTZ R43, R43, UR4, -R22 ;  /* 0x000000042b2b7c23 */ /* 0x000fe20008010816 */
[----:B------:R-:W-:Y:S01]  /*37f0*/  FADD.FTZ R98, R98, R95 ;  /* 0x0000005f62627221 */ /* 0x000fe20000010000 */
[----:B------:R-:W-:Y:S01]  /*3800*/  FADD.FTZ R97, R97, R100 ;  /* 0x0000006461617221 */ /* 0x000fe20000010000 */
[----:B------:R-:W-:Y:S01]  /*3810*/  MUFU.EX2 R67, R67 ;  /* 0x0000004300437308 */ /* 0x000fe20000000800 */
[--C-:B------:R-:W-:Y:S01]  /*3820*/  FFMA.FTZ R103, R34, UR4, -R51.reuse ;  /* 0x0000000422677c23 */ /* 0x100fe20008010833 */
[----:B------:R-:W-:Y:S01]  /*3830*/  FADD.FTZ R91, R91, R98 ;  /* 0x000000625b5b7221 */ /* 0x000fe20000010000 */
[--C-:B------:R-:W-:Y:S01]  /*3840*/  FFMA.FTZ R34, R41, UR4, -R22.reuse ;  /* 0x0000000429227c23 */ /* 0x100fe20008010816 */
[----:B------:R-:W-:Y:S01]  /*3850*/  FFMA.FTZ R105, R24, UR4, -R51 ;  /* 0x0000000418697c23 */ /* 0x000fe20008010833 */
[--C-:B------:R-:W-:Y:S01]  /*3860*/  FFMA.FTZ R41, R27, UR4, -R22.reuse ;  /* 0x000000041b297c23 */ /* 0x100fe20008010816 */
[----:B------:R-:W-:Y:S01]  /*3870*/  FADD.FTZ R88, R88, R91 ;  /* 0x0000005b58587221 */ /* 0x000fe20000010000 */
        /* <DEDUP_REMOVED lines=9> */
[C---:B--2---:R-:W-:Y:S01]  /*3910*/  HMMA.16816.F32.BF16 R68, R80.reuse, R72, RZ ;  /* 0x000000485044723c */ /* 0x044fe200000418ff */
[----:B------:R-:W-:Y:S01]  /*3920*/  MUFU.EX2 R55, R55 ;  /* 0x0000003700377308 */ /* 0x000fe20000000800 */
[--C-:B------:R-:W-:Y:S01]  /*3930*/  FFMA.FTZ R31, R31, UR4, -R22.reuse ;  /* 0x000000041f1f7c23 */ /* 0x100fe20008010816 */
[--C-:B------:R-:W-:Y:S01]  /*3940*/  FFMA.FTZ R45, R102, UR4, -R51.reuse ;  /* 0x00000004662d7c23 */ /* 0x100fe20008010833 */
[--C-:B------:R-:W-:Y:S01]  /*3950*/  FFMA.FTZ R27, R90, UR4, -R51.reuse ;  /* 0x000000045a1b7c23 */ /* 0x100fe20008010833 */
[----:B------:R-:W-:Y:S01]  /*3960*/  FFMA.FTZ R51, R28, UR4, -R51 ;  /* 0x000000041c337c23 */ /* 0x000fe20008010833 */
[----:B------:R-:W-:Y:S01]  /*3970*/  HMMA.16816.F32.BF16 R72, R80, R74, RZ ;  /* 0x0000004a5048723c */ /* 0x000fe200000418ff */
[--C-:B------:R-:W-:Y:S01]  /*3980*/  FFMA.FTZ R25, R25, UR4, -R22.reuse ;  /* 0x0000000419197c23 */ /* 0x100fe20008010816 */
[--C-:B------:R-:W-:Y:S01]  /*3990*/  FFMA.FTZ R21, R21, UR4, -R22.reuse ;  /* 0x0000000415157c23 */ /* 0x100fe20008010816 */
[----:B------:R-:W2:Y:S01]  /*39a0*/  MUFU.EX2 R30, R30 ;  /* 0x0000001e001e7308 */ /* 0x000ea20000000800 */
[----:B------:R-:W-:-:S02]  /*39b0*/  FFMA.FTZ R152, R20, UR4, -R22 ;  /* 0x0000000414987c23 */ /* 0x000fc40008010816 */
[C---:B-1----:R-:W-:Y:S05]  /*39c0*/  HMMA.16816.F32.BF16 R76, R80.reuse, R4, RZ ;  /* 0x00000004504c723c */ /* 0x042fea00000418ff */
[----:B------:R-:W-:Y:S01]  /*39d0*/  MUFU.EX2 R87, R87 ;  /* 0x0000005700577308 */ /* 0x000fe20000000800 */
[----:B------:R-:W-:Y:S01]  /*39e0*/  HMMA.16816.F32.BF16 R80, R80, R6, RZ ;  /* 0x000000065050723c */ /* 0x000fe200000418ff */
[----:B---3--:R-:W-:Y:S01]  /*39f0*/  F2FP.BF16.F32.PACK_AB R4, R38, R67 ;  /* 0x000000432604723e */ /* 0x008fe200000010ff */
[----:B------:R-:W-:-:S04]  /*3a00*/  FADD.FTZ R67, R67, R88 ;  /* 0x0000005843437221 */ /* 0x000fc80000010000 */
[----:B------:R-:W-:Y:S01]  /*3a10*/  FADD.FTZ R38, R38, R67 ;  /* 0x0000004326267221 */ /* 0x000fe20000010000 */
[----:B------:R-:W1:Y:S01]  /*3a20*/  MUFU.EX2 R48, R48 ;  /* 0x0000003000307308 */ /* 0x000e620000000800 */
[----:B--2---:R-:W-:Y:S02]  /*3a30*/  F2FP.BF16.F32.PACK_AB R6, R30, R55 ;  /* 0x000000371e06723e */ /* 0x004fe400000010ff */
[----:B------:R-:W-:Y:S01]  /*3a40*/  FADD.FTZ R55, R55, R38 ;  /* 0x0000002637377221 */ /* 0x000fe20000010000 */
[----:B------:R-:W-:-:S03]  /*3a50*/  FFMA.FTZ R38, R23, UR4, -R22 ;  /* 0x0000000417267c23 */ /* 0x000fc60008010816 */
[----:B------:R-:W-:Y:S01]  /*3a60*/  FADD.FTZ R30, R30, R55 ;  /* 0x000000371e1e7221 */ /* 0x000fe20000010000 */
[----:B------:R-:W-:Y:S08]  /*3a70*/  MUFU.EX2 R42, R42 ;  /* 0x0000002a002a7308 */ /* 0x000ff00000000800 */
[----:B------:R-:W2:Y:S01]  /*3a80*/  MUFU.EX2 R3, R3 ;  /* 0x0000000300037308 */ /* 0x000ea20000000800 */
[----:B-1----:R-:W-:-:S07]  /*3a90*/  F2FP.BF16.F32.PACK_AB R5, R48, R87 ;  /* 0x000000573005723e */ /* 0x002fce00000010ff */
[----:B------:R-:W-:Y:S08]  /*3aa0*/  MUFU.EX2 R101, R101 ;  /* 0x0000006500657308 */ /* 0x000ff00000000800 */
[----:B------:R-:W1:Y:S01]  /*3ab0*/  MUFU.EX2 R62, R62 ;  /* 0x0000003e003e7308 */ /* 0x000e620000000800 */
[----:B--2---:R-:W-:-:S07]  /*3ac0*/  F2FP.BF16.F32.PACK_AB R7, R3, R42 ;  /* 0x0000002a0307723e */ /* 0x004fce00000010ff */
[C---:B------:R-:W-:Y:S01]  /*3ad0*/  HMMA.16816.F32.BF16 R76, R4.reuse, R8, R76 ;  /* 0x00000008044c723c */ /* 0x040fe2000004184c */
[----:B------:R-:W-:Y:S05]  /*3ae0*/  MUFU.EX2 R99, R99 ;  /* 0x0000006300637308 */ /* 0x000fea0000000800 */
[C---:B------:R-:W-:Y:S01]  /*3af0*/  HMMA.16816.F32.BF16 R80, R4.reuse, R10, R80 ;  /* 0x0000000a0450723c */ /* 0x040fe20000041850 */
[----:B------:R-:W2:Y:S02]  /*3b00*/  LDSM.16.MT88.4 R8, [R131+0x3800] ;  /* 0x003800008308783b */ /* 0x000ea40000004200 */
[----:B------:R-:W3:Y:S03]  /*3b10*/  MUFU.EX2 R60, R60 ;  /* 0x0000003c003c7308 */ /* 0x000ee60000000800 */
[C---:B------:R-:W-:Y:S05]  /*3b20*/  HMMA.16816.F32.BF16 R68, R4.reuse, R12, R68 ;  /* 0x0000000c0444723c */ /* 0x040fea0000041844 */
[----:B------:R-:W-:Y:S01]  /*3b30*/  MUFU.EX2 R65, R65 ;  /* 0x0000004100417308 */ /* 0x000fe20000000800 */
[----:B------:R-:W-:Y:S01]  /*3b40*/  HMMA.16816.F32.BF16 R72, R4, R14, R72 ;  /* 0x0000000e0448723c */ /* 0x000fe20000041848 */
[----:B------:R-:W4:Y:S06]  /*3b50*/  LDSM.16.MT88.4 R12, [R132+0x3800] ;  /* 0x00380000840c783b */ /* 0x000f2c0000004200 */
[----:B------:R-:W5:Y:S01]  /*3b60*/  MUFU.EX2 R104, R104 ;  /* 0x0000006800687308 */ /* 0x000f620000000800 */
[----:B-1----:R-:W-:Y:S01]  /*3b70*/  F2FP.BF16.F32.PACK_AB R4, R62, R101 ;  /* 0x000000653e04723e */ /* 0x002fe200000010ff */
[----:B------:R-:W-:Y:S01]  /*3b80*/  FADD.FTZ R101, R101, R30 ;  /* 0x0000001e65657221 */ /* 0x000fe20000010000 */
[----:B---3--:R-:W-:-:S03]  /*3b90*/  F2FP.BF16.F32.PACK_AB R6, R60, R99 ;  /* 0x000000633c06723e */ /* 0x008fc600000010ff */
[----:B------:R-:W-:Y:S02]  /*3ba0*/  FADD.FTZ R62, R62, R101 ;  /* 0x000000653e3e7221 */ /* 0x000fe40000010000 */
[----:B------:R-:W-:Y:S02]  /*3bb0*/  MUFU.EX2 R86, R86 ;  /* 0x0000005600567308 */ /* 0x000fe40000000800 */
[----:B------:R-:W-:-:S04]  /*3bc0*/  FADD.FTZ R99, R99, R62 ;  /* 0x0000003e63637221 */ /* 0x000fc80000010000 */
[----:B------:R-:W-:Y:S02]  /*3bd0*/  FADD.FTZ R60, R60, R99 ;  /* 0x000000633c3c7221 */ /* 0x000fe40000010000 */
[----:B------:R-:W1:Y:S01]  /*3be0*/  MUFU.EX2 R61, R61 ;  /* 0x0000003d003d7308 */ /* 0x000e620000000800 */
[----:B-----5:R-:W-:-:S07]  /*3bf0*/  F2FP.BF16.F32.PACK_AB R5, R104, R65 ;  /* 0x000000416805723e */ /* 0x020fce00000010ff */
[----:B------:R-:W-:Y:S08]  /*3c00*/  MUFU.EX2 R89, R89 ;  /* 0x0000005900597308 */ /* 0x000ff00000000800 */
[----:B------:R-:W3:Y:S01]  /*3c10*/  MUFU.EX2 R54, R54 ;  /* 0x0000003600367308 */ /* 0x000ee20000000800 */
[----:B-1----:R-:W-:-:S07]  /*3c20*/  F2FP.BF16.F32.PACK_AB R7, R61, R86 ;  /* 0x000000563d07723e */ /* 0x002fce00000010ff */
[C---:B--2---:R-:W-:Y:S01]  /*3c30*/  HMMA.16816.F32.BF16 R76, R4.reuse, R8, R76 ;  /* 0x00000008044c723c */ /* 0x044fe2000004184c */
[----:B------:R-:W-:Y:S05]  /*3c40*/  MUFU.EX2 R85, R85 ;  /* 0x0000005500557308 */ /* 0x000fea0000000800 */
[C---:B------:R-:W-:Y:S01]  /*3c50*/  HMMA.16816.F32.BF16 R80, R4.reuse, R10, R80 ;  /* 0x0000000a0450723c */ /* 0x040fe20000041850 */
[----:B------:R-:W1:Y:S02]  /*3c60*/  LDSM.16.MT88.4 R8, [R131+0x3c00] ;  /* 0x003c00008308783b */ /* 0x000e640000004200 */
[----:B------:R-:W2:Y:S03]  /*3c70*/  MUFU.EX2 R52, R52 ;  /* 0x0000003400347308 */ /* 0x000ea60000000800 */
[C---:B----4-:R-:W-:Y:S05]  /*3c80*/  HMMA.16816.F32.BF16 R68, R4.reuse, R12, R68 ;  /* 0x0000000c0444723c */ /* 0x050fea0000041844 */
[----:B------:R-:W-:Y:S01]  /*3c90*/  MUFU.EX2 R56, R56 ;  /* 0x0000003800387308 */ /* 0x000fe20000000800 */
[----:B------:R-:W-:Y:S01]  /*3ca0*/  HMMA.16816.F32.BF16 R72, R4, R14, R72 ;  /* 0x0000000e0448723c */ /* 0x000fe20000041848 */
[----:B------:R-:W4:Y:S06]  /*3cb0*/  LDSM.16.MT88.4 R12, [R132+0x3c00] ;  /* 0x003c0000840c783b */ /* 0x000f2c0000004200 */
[----:B------:R-:W5:Y:S01]  /*3cc0*/  MUFU.EX2 R57, R57 ;  /* 0x0000003900397308 */ /* 0x000f620000000800 */
[----:B---3--:R-:W-:Y:S01]  /*3cd0*/  F2FP.BF16.F32.PACK_AB R4, R54, R89 ;  /* 0x000000593604723e */ /* 0x008fe200000010ff */
[----:B------:R-:W-:Y:S01]  /*3ce0*/  FADD.FTZ R89, R89, R60 ;  /* 0x0000003c59597221 */ /* 0x000fe20000010000 */
[----:B--2---:R-:W-:-:S03]  /*3cf0*/  F2FP.BF16.F32.PACK_AB R6, R52, R85 ;  /* 0x000000553406723e */ /* 0x004fc600000010ff */
        /* <DEDUP_REMOVED lines=33> */
[C---:B----4-:R-:W-:Y:S01]  /*3f10*/  HMMA.16816.F32.BF16 R68, R4.reuse, R12, R68 ;  /* 0x0000000c0444723c */ /* 0x050fe20000041844 */
        /* <DEDUP_REMOVED lines=9> */
[----:B------:R-:W4:Y:S03]  /*3fb0*/  LDSM.16.MT88.4 R8, [R132+0x4800] ;  /* 0x004800008408783b */ /* 0x000f260000004200 */
[----:B------:R-:W-:Y:S02]  /*3fc0*/  FADD.FTZ R42, R42, R87 ;  /* 0x000000572a2a7221 */ /* 0x000fe40000010000 */
[----:B------:R-:W5:Y:S01]  /*3fd0*/  MUFU.EX2 R41, R41 ;  /* 0x0000002900297308 */ /* 0x000f620000000800 */
[----:B---3--:R-:W-:Y:S01]  /*3fe0*/  F2FP.BF16.F32.PACK_AB R4, R105, R106 ;  /* 0x0000006a6904723e */ /* 0x008fe200000010ff */
        /* <DEDUP_REMOVED lines=40> */
[----:B------:R-:W-:-:S03]  /*4270*/  FADD.FTZ R103, R103, R36 ;  /* 0x0000002467677221 */ /* 0x000fc60000010000 */
[----:B------:R-:W-:Y:S01]  /*4280*/  MUFU.EX2 R29, R29 ;  /* 0x0000001d001d7308 */ /* 0x000fe20000000800 */
[----:B------:R-:W-:-:S04]  /*4290*/  FADD.FTZ R32, R32, R103 ;  /* 0x0000006720207221 */ /* 0x000fc80000010000 */
        /* <DEDUP_REMOVED lines=18> */
[----:B------:R-:W-:Y:S07]  /*43c0*/  HMMA.16816.F32.BF16 R80, R4, R18, R80 ;  /* 0x000000120450723c */ /* 0x000fee0000041850 */
[----:B------:R-:W5:Y:S01]  /*43d0*/  MUFU.EX2 R30, R51 ;  /* 0x00000033001e7308 */ /* 0x000f620000000800 */
[----:B---3--:R-:W-:Y:S01]  /*43e0*/  F2FP.BF16.F32.PACK_AB R4, R45, R26 ;  /* 0x0000001a2d04723e */ /* 0x008fe200000010ff */
[----:B------:R-:W-:Y:S01]  /*43f0*/  FADD.FTZ R26, R26, R49 ;  /* 0x000000311a1a7221 */ /* 0x000fe20000010000 */
[----:B----4-:R-:W-:Y:S01]  /*4400*/  F2FP.BF16.F32.PACK_AB R5, R38, R3 ;  /* 0x000000032605723e */ /* 0x010fe200000010ff */
[----:B------:R-:W-:-:S02]  /*4410*/  FADD.FTZ R3, R3, R28 ;  /* 0x0000001c03037221 */ /* 0x000fc40000010000 */
[----:B------:R-:W-:Y:S02]  /*4420*/  FADD.FTZ R26, R45, R26 ;  /* 0x0000001a2d1a7221 */ /* 0x000fe40000010000 */
[----:B------:R-:W-:Y:S01]  /*4430*/  MUFU.EX2 R21, R21 ;  /* 0x0000001500157308 */ /* 0x000fe20000000800 */
[----:B------:R-:W-:-:S07]  /*4440*/  FADD.FTZ R38, R38, R3 ;  /* 0x0000000326267221 */ /* 0x000fce0000010000 */
[----:B------:R-:W3:Y:S01]  /*4450*/  MUFU.EX2 R152, R152 ;  /* 0x0000009800987308 */ /* 0x000ee20000000800 */
[----:B-----5:R-:W-:Y:S01]  /*4460*/  F2FP.BF16.F32.PACK_AB R6, R30, R27 ;  /* 0x0000001b1e06723e */ /* 0x020fe200000010ff */
[----:B------:R-:W-:-:S04]  /*4470*/  FADD.FTZ R27, R27, R26 ;  /* 0x0000001a1b1b7221 */ /* 0x000fc80000010000 */
[----:B------:R-:W-:Y:S01]  /*4480*/  FADD.FTZ R153, R30, R27 ;  /* 0x0000001b1e997221 */ /* 0x000fe20000010000 */
[----:B---3--:R-:W-:Y:S01]  /*4490*/  F2FP.BF16.F32.PACK_AB R7, R152, R21 ;  /* 0x000000159807723e */ /* 0x008fe200000010ff */
[----:B------:R-:W-:-:S04]  /*44a0*/  FADD.FTZ R21, R21, R38 ;  /* 0x0000002615157221 */ /* 0x000fc80000010000 */
[----:B------:R-:W-:Y:S02]  /*44b0*/  FADD.FTZ R152, R152, R21 ;  /* 0x0000001598987221 */ /* 0x000fe40000010000 */
[C---:B--2---:R-:W-:Y:S06]  /*44c0*/  HMMA.16816.F32.BF16 R68, R4.reuse, R12, R68 ;  /* 0x0000000c0444723c */ /* 0x044fec0000041844 */
        /* <DEDUP_REMOVED lines=14> */
.L_x_4213:
        /* <DEDUP_REMOVED lines=66> */
.L_x_4210:
        /* <DEDUP_REMOVED lines=15> */
[----:B------:R-:W-:Y:S03]  /*4ac0*/  ISETP.GE.AND P0, PT, R151, 0x1, PT ;  /* 0x000000019700780c */ /* 0x000fe60003f06270 */
[----:B------:R1:W-:Y:S04]  /*4ad0*/  LDGSTS.E.BYPASS.LTC128B.128 [R143+0x4800], desc[UR16][R86.64] ;  /* 0x04800000568f7fae */ /* 0x0003e8000b901d50 */
[----:B------:R-:W-:Y:S04]  /*4ae0*/  LDSM.16.M88.4 R88, [R136] ;  /* 0x000000008858783b */ /* 0x000fe80000000200 */
[----:B------:R-:W2:Y:S04]  /*4af0*/  LDSM.16.M88.4 R92, [R135] ;  /* 0x00000000875c783b */ /* 0x000ea80000000200 */
[----:B------:R-:W3:Y:S04]  /*4b00*/  LDSM.16.M88.4 R96, [R135+0x400] ;  /* 0x000400008760783b */ /* 0x000ee80000000200 */
[----:B------:R-:W4:Y:S04]  /*4b10*/  LDSM.16.M88.4 R100, [R135+0x800] ;  /* 0x000800008764783b */ /* 0x000f280000000200 */
[----:B------:R-:W5:Y:S04]  /*4b20*/  LDSM.16.M88.4 R104, [R135+0xc00] ;  /* 0x000c00008768783b */ /* 0x000f680000000200 */
[----:B------:R-:W0:Y:S04]  /*4b30*/  LDGDEPBAR ;  /* 0x00000000000079af */ /* 0x000e280000000000 */
[----:B------:R-:W1:Y:S04]  /*4b40*/  LDSM.16.M88.4 R108, [R135+0x1000] ;  /* 0x00100000876c783b */ /* 0x000e680000000200 */
        /* <DEDUP_REMOVED lines=22> */
[C---:B--2---:R-:W-:Y:S06]  /*4cb0*/  HMMA.16816.F32.BF16 R4, R92.reuse, R96, R4 ;  /* 0x000000605c04723c */ /* 0x044fec0000041804 */
[C---:B------:R-:W-:Y:S01]  /*4cc0*/  HMMA.16816.F32.BF16 R8, R92.reuse, R98, R8 ;  /* 0x000000625c08723c */ /* 0x040fe20000041808 */
[----:B------:R-:W2:Y:S05]  /*4cd0*/  LDSM.16.M88.4 R96, [R129] ;  /* 0x000000008160783b */ /* 0x000eaa0000000200 */
[C---:B-1----:R-:W-:Y:S06]  /*4ce0*/  HMMA.16816.F32.BF16 R12, R92.reuse, R88, R12 ;  /* 0x000000585c0c723c */ /* 0x042fec000004180c */
[C---:B------:R-:W-:Y:S01]  /*4cf0*/  HMMA.16816.F32.BF16 R16, R92.reuse, R90, R16 ;  /* 0x0000005a5c10723c */ /* 0x040fe20000041810 */
        /* <DEDUP_REMOVED lines=12> */
[----:B------:R-:W1:Y:S01]  /*4dc0*/  LDSM.16.M88.4 R88, [R124] ;  /* 0x000000007c58783b */ /* 0x000e620000000200 */
        /* <DEDUP_REMOVED lines=75> */
.L_x_4212:
        /* <DEDUP_REMOVED lines=16> */
.L_x_4211:
[----:B------:R-:W-:Y:S01]  /*5380*/  FMNMX.FTZ R0, R4, R85, !PT ;  /* 0x0000005504007209 */ /* 0x000fe20007810000 */
[----:B------:R-:W-:Y:S01]  /*5390*/  LDSM.16.MT88.4 R96, [R132+0x3000] ;  /* 0x003000008460783b */ /* 0x000fe20000004200 */
        /* <DEDUP_REMOVED lines=74> */
[C---:B------:R-:W-:Y:S01]  /*5840*/  FADD.FTZ R84, -R2.reuse, R85 ;  /* 0x0000005502547221 */ /* 0x040fe20000010100 */
[----:B------:R-:W-:Y:S01]  /*5850*/  FMUL.FTZ R88, R2, UR4 ;  /* 0x0000000402587c20 */ /* 0x000fe20008410000 */
[----:B------:R-:W-:Y:S02]  /*5860*/  FMUL.FTZ R86, R3, UR4 ;  /* 0x0000000403567c20 */ /* 0x000fe40008410000 */
[----:B------:R-:W-:Y:S02]  /*5870*/  FMUL.FTZ R85, R84, UR4 ;  /* 0x0000000454557c20 */ /* 0x000fe40008410000 */
[----:B------:R-:W1:Y:S01]  /*5880*/  MUFU.EX2 R3, R86 ;  /* 0x0000005600037308 */ /* 0x000e620000000800 */
[----:B------:R-:W-:Y:S02]  /*5890*/  FSEL R88, R88, RZ, P0 ;  /* 0x000000ff58587208 */ /* 0x000fe40000000000 */
[----:B------:R-:W-:Y:S03]  /*58a0*/  FSETP.NEU.FTZ.AND P0, PT, R0, -INF , PT ;  /* 0xff8000000000780b */ /* 0x000fe60003f1d000 */
[--C-:B------:R-:W-:Y:S01]  /*58b0*/  FFMA.FTZ R101, R4, UR4, -R88.reuse ;  /* 0x0000000404657c23 */ /* 0x100fe20008010858 */
[----:B------:R-:W-:Y:S03]  /*58c0*/  FSEL R87, R87, RZ, P0 ;  /* 0x000000ff57577208 */ /* 0x000fe60000000000 */
[----:B------:R-:W2:Y:S01]  /*58d0*/  MUFU.EX2 R84, R85 ;  /* 0x0000005500547308 */ /* 0x000ea20000000800 */
[--C-:B------:R-:W-:Y:S01]  /*58e0*/  FFMA.FTZ R106, R5, UR4, -R88.reuse ;  /* 0x00000004056a7c23 */ /* 0x100fe20008010858 */
[--C-:B------:R-:W-:Y:S01]  /*58f0*/  FFMA.FTZ R105, R8, UR4, -R88.reuse ;  /* 0x0000000408697c23 */ /* 0x100fe20008010858 */
[--C-:B------:R-:W-:Y:S01]  /*5900*/  FFMA.FTZ R93, R13, UR4, -R88.reuse ;  /* 0x000000040d5d7c23 */ /* 0x100fe20008010858 */
[--C-:B------:R-:W-:Y:S01]  /*5910*/  FFMA.FTZ R104, R7, UR4, -R87.reuse ;  /* 0x0000000407687c23 */ /* 0x100fe20008010857 */
[----:B------:R-:W-:Y:S01]  /*5920*/  FFMA.FTZ R108, R11, UR4, -R87 ;  /* 0x000000040b6c7c23 */ /* 0x000fe20008010857 */
[--C-:B------:R-:W-:Y:S01]  /*5930*/  FFMA.FTZ R92, R16, UR4, -R88.reuse ;  /* 0x00000004105c7c23 */ /* 0x100fe20008010858 */
[--C-:B------:R-:W-:Y:S03]  /*5940*/  FFMA.FTZ R109, R12, UR4, -R88.reuse ;  /* 0x000000040c6d7c23 */ /* 0x100fe60008010858 */
[----:B------:R-:W3:Y:S01]  /*5950*/  MUFU.EX2 R101, R101 ;  /* 0x0000006500657308 */ /* 0x000ee20000000800 */
[C---:B-1----:R-:W-:Y:S01]  /*5960*/  FMUL.FTZ R70, R3.reuse, R70 ;  /* 0x0000004603467220 */ /* 0x042fe20000410000 */
[C---:B------:R-:W-:Y:S01]  /*5970*/  FMUL.FTZ R71, R3.reuse, R71 ;  /* 0x0000004703477220 */ /* 0x040fe20000410000 */
[C---:B------:R-:W-:Y:S01]  /*5980*/  FMUL.FTZ R74, R3.reuse, R74 ;  /* 0x0000004a034a7220 */ /* 0x040fe20000410000 */
        /* <DEDUP_REMOVED lines=13> */
[C---:B---3--:R-:W-:Y:S01]  /*5a60*/  FFMA.FTZ R107, R84.reuse, R153, R101 ;  /* 0x00000099546b7223 */ /* 0x048fe20000010065 */
        /* <DEDUP_REMOVED lines=39> */
[----:B-1----:R-:W-:Y:S01]  /*5ce0*/  F2FP.BF16.F32.PACK_AB R94, R110, R105 ;  /* 0x000000696e5e723e */ /* 0x002fe200000010ff */
[--C-:B------:R-:W-:Y:S01]  /*5cf0*/  FFMA.FTZ R7, R48, UR4, -R88.reuse ;  /* 0x0000000430077c23 */ /* 0x100fe20008010858 */
[--C-:B------:R-:W-:Y:S01]  /*5d00*/  FFMA.FTZ R6, R51, UR4, -R87.reuse ;  /* 0x0000000433067c23 */ /* 0x100fe20008010857 */
[--C-:B------:R-:W-:Y:S01]  /*5d10*/  FFMA.FTZ R49, R49, UR4, -R88.reuse ;  /* 0x0000000431317c23 */ /* 0x100fe20008010858 */
[--C-:B------:R-:W-:Y:S01]  /*5d20*/  FFMA.FTZ R18, R52, UR4, -R88.reuse ;  /* 0x0000000434127c23 */ /* 0x100fe20008010858 */
[----:B------:R-:W-:Y:S01]  /*5d30*/  ISETP.GT.AND P0, PT, R151, RZ, PT ;  /* 0x000000ff9700720c */ /* 0x000fe20003f04270 */
[--C-:B------:R-:W-:Y:S03]  /*5d40*/  FFMA.FTZ R13, R53, UR4, -R88.reuse ;  /* 0x00000004350d7c23 */ /* 0x100fe60008010858 */
[----:B------:R1:W-:Y:S01]  /*5d50*/  MUFU.EX2 R10, R93 ;  /* 0x0000005d000a7308 */ /* 0x0003e20000000800 */
[--C-:B------:R-:W-:Y:S01]  /*5d60*/  FFMA.FTZ R15, R54, UR4, -R87.reuse ;  /* 0x00000004360f7c23 */ /* 0x100fe20008010857 */
[----:B------:R-:W-:Y:S01]  /*5d70*/  FFMA.FTZ R26, R57, UR4, -R88 ;  /* 0x00000004391a7c23 */ /* 0x000fe20008010858 */
[--C-:B------:R-:W-:Y:S01]  /*5d80*/  FFMA.FTZ R55, R55, UR4, -R87.reuse ;  /* 0x0000000437377c23 */ /* 0x100fe20008010857 */
[--C-:B------:R-:W-:Y:S01]  /*5d90*/  FFMA.FTZ R58, R58, UR4, -R87.reuse ;  /* 0x000000043a3a7c23 */ /* 0x100fe20008010857 */
[--C-:B------:R-:W-:Y:S05]  /*5da0*/  FFMA.FTZ R59, R59, UR4, -R87.reuse ;  /* 0x000000043b3b7c23 */ /* 0x100fea0008010857 */
[----:B------:R3:W-:Y:S01]  /*5db0*/  MUFU.EX2 R9, R92 ;  /* 0x0000005c00097308 */ /* 0x0007e20000000800 */
[----:B--2---:R-:W-:Y:S09]  /*5dc0*/  F2FP.BF16.F32.PACK_AB R95, R108, R111 ;  /* 0x0000006f6c5f723e */ /* 0x004ff200000010ff */
[----:B------:R-:W2:Y:S01]  /*5dd0*/  MUFU.EX2 R109, R109 ;  /* 0x0000006d006d7308 */ /* 0x000ea20000000800 */
[----:B-1----:R-:W-:Y:S01]  /*5de0*/  F2FP.BF16.F32.PACK_AB R93, R104, R162 ;  /* 0x000000a2685d723e */ /* 0x002fe200000010ff */
[----:B------:R-:W-:Y:S01]  /*5df0*/  FFMA.FTZ R162, R3, R152, R162 ;  /* 0x0000009803a27223 */ /* 0x000fe200000100a2 */
[----:B------:R-:W-:Y:S01]  /*5e00*/  FFMA.FTZ R152, R46, UR4, -R87 ;  /* 0x000000042e987c23 */ /* 0x000fe20008010857 */
[----:B------:R-:W-:Y:S02]  /*5e10*/  MOV R3, R0 ;  /* 0x0000000000037202 */ /* 0x000fe40000000f00 */
[----:B------:R-:W-:Y:S04]  /*5e20*/  FADD.FTZ R22, R104, R162 ;  /* 0x000000a268167221 */ /* 0x000fe80000010000 */
[----:B------:R1:W-:Y:S01]  /*5e30*/  MUFU.EX2 R85, R90 ;  /* 0x0000005a00557308 */ /* 0x0003e20000000800 */
[C---:B---3--:R-:W-:Y:S01]  /*5e40*/  F2FP.BF16.F32.PACK_AB R92, R106.reuse, R101 ;  /* 0x000000656a5c723e */ /* 0x048fe200000010ff */
[----:B------:R-:W-:Y:S01]  /*5e50*/  FADD.FTZ R106, R106, R107 ;  /* 0x0000006b6a6a7221 */ /* 0x000fe20000010000 */
[----:B------:R-:W-:Y:S01]  /*5e60*/  LDSM.16.MT88.4 R100, [R131+0x3400] ;  /* 0x003400008364783b */ /* 0x000fe20000004200 */
[----:B------:R-:W-:Y:S02]  /*5e70*/  FADD.FTZ R111, R111, R22 ;  /* 0x000000166f6f7221 */ /* 0x000fe40000010000 */
[----:B------:R-:W-:Y:S04]  /*5e80*/  FADD.FTZ R17, R105, R106 ;  /* 0x0000006a69117221 */ /* 0x000fe80000010000 */
[----:B------:R3:W4:Y:S01]  /*5e90*/  MUFU.EX2 R11, R89 ;  /* 0x00000059000b7308 */ /* 0x0007220000000800 */
[C---:B------:R-:W-:Y:S01]  /*5ea0*/  HMMA.16816.F32.BF16 R68, R92.reuse, R96, R68 ;  /* 0x000000605c44723c */ /* 0x040fe20000041844 */
[----:B------:R-:W-:Y:S04]  /*5eb0*/  LDSM.16.MT88.4 R104, [R131+0x3800] ;  /* 0x003800008368783b */ /* 0x000fe80000004200 */
[----:B------:R-:W-:Y:S01]  /*5ec0*/  FADD.FTZ R110, R110, R17 ;  /* 0x000000116e6e7221 */ /* 0x000fe20000010000 */
[C---:B------:R-:W-:Y:S03]  /*5ed0*/  HMMA.16816.F32.BF16 R72, R92.reuse, R98, R72 ;  /* 0x000000625c48723c */ /* 0x040fe60000041848 */
[----:B------:R-:W5:Y:S01]  /*5ee0*/  MUFU.EX2 R112, R112 ;  /* 0x0000007000707308 */ /* 0x000f620000000800 */
[----:B------:R-:W2:Y:S01]  /*5ef0*/  LDSM.16.MT88.4 R96, [R131+0x3000] ;  /* 0x003000008360783b */ /* 0x000ea20000004200 */
[--C-:B-1----:R-:W-:Y:S01]  /*5f00*/  FFMA.FTZ R90, R37, UR4, -R88.reuse ;  /* 0x00000004255a7c23 */ /* 0x102fe20008010858 */
[----:B------:R-:W-:Y:S07]  /*5f10*/  FFMA.FTZ R17, R56, UR4, -R88 ;  /* 0x0000000438117c23 */ /* 0x000fee0008010858 */
[----:B------:R1:W-:Y:S01]  /*5f20*/  MUFU.EX2 R14, R86 ;  /* 0x00000056000e7308 */ /* 0x0003e20000000800 */
[--C-:B---3--:R-:W-:Y:S09]  /*5f30*/  FFMA.FTZ R89, R39, UR4, -R87.reuse ;  /* 0x0000000427597c23 */ /* 0x108ff20008010857 */
[----:B------:R-:W3:Y:S10]  /*5f40*/  MUFU.EX2 R115, R115 ;  /* 0x0000007300737308 */ /* 0x000ef40000000800 */
[----:B------:R-:W-:Y:S01]  /*5f50*/  MUFU.EX2 R113, R113 ;  /* 0x0000007100717308 */ /* 0x000fe20000000800 */
[--C-:B-1----:R-:W-:Y:S09]  /*5f60*/  FFMA.FTZ R86, R31, UR4, -R87.reuse ;  /* 0x000000041f567c23 */ /* 0x102ff20008010857 */
[----:B------:R-:W1:Y:S10]  /*5f70*/  MUFU.EX2 R164, R164 ;  /* 0x000000a400a47308 */ /* 0x000e740000000800 */
[----:B------:R-:W-:Y:S01]  /*5f80*/  MUFU.EX2 R114, R114 ;  /* 0x0000007200727308 */ /* 0x000fe20000000800 */
[C---:B--2---:R-:W-:Y:S09]  /*5f90*/  HMMA.16816.F32.BF16 R76, R92.reuse, R96, R76 ;  /* 0x000000605c4c723c */ /* 0x044ff2000004184c */
[----:B------:R-:W2:Y:S01]  /*5fa0*/  MUFU.EX2 R159, R159 ;  /* 0x0000009f009f7308 */ /* 0x000ea20000000800 */
[----:B------:R-:W-:Y:S01]  /*5fb0*/  HMMA.16816.F32.BF16 R80, R92, R98, R80 ;  /* 0x000000625c50723c */ /* 0x000fe20000041850 */
[----:B------:R-:W1:Y:S08]  /*5fc0*/  LDSM.16.MT88.4 R96, [R132+0x3400] ;  /* 0x003400008460783b */ /* 0x000e700000004200 */
[----:B------:R-:W-:Y:S02]  /*5fd0*/  MUFU.EX2 R163, R163 ;  /* 0x000000a300a37308 */ /* 0x000fe40000000800 */
[----:B------:R-:W-:Y:S02]  /*5fe0*/  F2FP.BF16.F32.PACK_AB R92, R10, R109 ;  /* 0x0000006d0a5c723e */ /* 0x000fe400000010ff */
[----:B----4-:R-:W-:Y:S02]  /*5ff0*/  F2FP.BF16.F32.PACK_AB R93, R11, R85 ;  /* 0x000000550b5d723e */ /* 0x010fe400000010ff */
[----:B-----5:R-:W-:Y:S04]  /*6000*/  F2FP.BF16.F32.PACK_AB R94, R112, R9 ;  /* 0x00000009705e723e */ /* 0x020fe800000010ff */
[----:B------:R-:W4:Y:S01]  /*6010*/  MUFU.EX2 R122, R122 ;  /* 0x0000007a007a7308 */ /* 0x000f220000000800 */
[----:B---3--:R-:W-:Y:S09]  /*6020*/  F2FP.BF16.F32.PACK_AB R95, R115, R14 ;  /* 0x0000000e735f723e */ /* 0x008ff200000010ff */
[----:B------:R-:W-:Y:S10]  /*6030*/  MUFU.EX2 R123, R123 ;  /* 0x0000007b007b7308 */ /* 0x000ff40000000800 */
[----:B------:R-:W3:Y:S10]  /*6040*/  MUFU.EX2 R154, R154 ;  /* 0x0000009a009a7308 */ /* 0x000ef40000000800 */
[----:B------:R-:W-:Y:S01]  /*6050*/  MUFU.EX2 R121, R121 ;  /* 0x0000007900797308 */ /* 0x000fe20000000800 */
[C---:B-1----:R-:W-:Y:S09]  /*6060*/  HMMA.16816.F32.BF16 R68, R92.reuse, R96, R68 ;  /* 0x000000605c44723c */ /* 0x042ff20000041844 */
[----:B------:R-:W1:Y:S01]  /*6070*/  MUFU.EX2 R116, R116 ;  /* 0x0000007400747308 */ /* 0x000e620000000800 */
[C---:B------:R-:W-:Y:S01]  /*6080*/  HMMA.16816.F32.BF16 R72, R92.reuse, R98, R72 ;  /* 0x000000625c48723c */ /* 0x040fe20000041848 */
[----:B------:R-:W5:Y:S05]  /*6090*/  LDSM.16.MT88.4 R96, [R132+0x3800] ;  /* 0x003800008460783b */ /* 0x000f6a0000004200 */
[C---:B------:R-:W-:Y:S03]  /*60a0*/  HMMA.16816.F32.BF16 R76, R92.reuse, R100, R76 ;  /* 0x000000645c4c723c */ /* 0x040fe6000004184c */
[----:B------:R-:W-:Y:S03]  /*60b0*/  MUFU.EX2 R155, R155 ;  /* 0x0000009b009b7308 */ /* 0x000fe60000000800 */
[----:B------:R-:W-:Y:S07]  /*60c0*/  HMMA.16816.F32.BF16 R80, R92, R102, R80 ;  /* 0x000000665c50723c */ /* 0x000fee0000041850 */
[----:B------:R-:W1:Y:S01]  /*60d0*/  MUFU.EX2 R86, R86 ;  /* 0x0000005600567308 */ /* 0x000e620000000800 */
[----:B------:R-:W-:Y:S03]  /*60e0*/  FFMA.FTZ R100, R50, UR4, -R87 ;  /* 0x0000000432647c23 */ /* 0x000fe60008010857 */
[----:B------:R-:W-:Y:S06]  /*60f0*/  F2FP.BF16.F32.PACK_AB R92, R164, R113 ;  /* 0x00000071a45c723e */ /* 0x000fec00000010ff */
[----:B------:R1:W-:Y:S01]  /*6100*/  MUFU.EX2 R5, R100 ;  /* 0x0000006400057308 */ /* 0x0003e20000000800 */
[----:B--2---:R-:W-:Y:S02]  /*6110*/  F2FP.BF16.F32.PACK_AB R93, R159, R114 ;  /* 0x000000729f5d723e */ /* 0x004fe400000010ff */
[----:B----4-:R-:W-:Y:S02]  /*6120*/  F2FP.BF16.F32.PACK_AB R94, R122, R163 ;  /* 0x000000a37a5e723e */ /* 0x010fe400000010ff */
[----:B---3--:R-:W-:Y:S05]  /*6130*/  F2FP.BF16.F32.PACK_AB R95, R154, R123 ;  /* 0x0000007b9a5f723e */ /* 0x008fea00000010ff */
[----:B------:R-:W-:Y:S10]  /*6140*/  MUFU.EX2 R117, R117 ;  /* 0x0000007500757308 */ /* 0x000ff40000000800 */
[----:B------:R-:W2:Y:S01]  /*6150*/  MUFU.EX2 R120, R120 ;  /* 0x0000007800787308 */ /* 0x000ea20000000800 */
[----:B-1----:R-:W1:Y:S01]  /*6160*/  LDSM.16.MT88.4 R100, [R132+0x3c00] ;  /* 0x003c00008464783b */ /* 0x002e620000004200 */
[C---:B-----5:R-:W-:Y:S08]  /*6170*/  HMMA.16816.F32.BF16 R68, R92.reuse, R96, R68 ;  /* 0x000000605c44723c */ /* 0x060ff00000041844 */
[----:B------:R-:W-:Y:S01]  /*6180*/  MUFU.EX2 R158, R158 ;  /* 0x0000009e009e7308 */ /* 0x000fe20000000800 */
[C---:B------:R-:W-:Y:S01]  /*6190*/  HMMA.16816.F32.BF16 R72, R92.reuse, R98, R72 ;  /* 0x000000625c48723c */ /* 0x040fe20000041848 */
[----:B------:R-:W3:Y:S05]  /*61a0*/  LDSM.16.MT88.4 R96, [R131+0x3c00] ;  /* 0x003c00008360783b */ /* 0x000eea0000004200 */
[C---:B------:R-:W-:Y:S03]  /*61b0*/  HMMA.16816.F32.BF16 R76, R92.reuse, R104, R76 ;  /* 0x000000685c4c723c */ /* 0x040fe6000004184c */
[----:B------:R-:W4:Y:S03]  /*61c0*/  MUFU.EX2 R139, R139 ;  /* 0x0000008b008b7308 */ /* 0x000f260000000800 */
[----:B------:R-:W-:Y:S07]  /*61d0*/  HMMA.16816.F32.BF16 R80, R92, R106, R80 ;  /* 0x0000006a5c50723c */ /* 0x000fee0000041850 */
[----:B------:R-:W-:Y:S01]  /*61e0*/  MUFU.EX2 R119, R119 ;  /* 0x0000007700777308 */ /* 0x000fe20000000800 */
[----:B------:R-:W-:Y:S03]  /*61f0*/  FADD.FTZ R104, R108, R111 ;  /* 0x0000006f6c687221 */ /* 0x000fe60000010000 */
[----:B------:R-:W-:Y:S01]  /*6200*/  FADD.FTZ R105, R109, R110 ;  /* 0x0000006e6d697221 */ /* 0x000fe20000010000 */
[----:B------:R-:W-:Y:S01]  /*6210*/  F2FP.BF16.F32.PACK_AB R92, R116, R121 ;  /* 0x00000079745c723e */ /* 0x000fe200000010ff */
[----:B------:R-:W5:Y:S04]  /*6220*/  LDSM.16.MT88.4 R108, [R132+0x4000] ;  /* 0x00400000846c783b */ /* 0x000f680000004200 */
[----:B------:R-:W3:Y:S01]  /*6230*/  MUFU.EX2 R90, R90 ;  /* 0x0000005a005a7308 */ /* 0x000ee20000000800 */
[----:B------:R-:W-:Y:S01]  /*6240*/  FADD.FTZ R104, R85, R104 ;  /* 0x0000006855687221 */ /* 0x000fe20000010000 */
[----:B------:R-:W-:Y:S01]  /*6250*/  FADD.FTZ R30, R10, R105 ;  /* 0x000000690a1e7221 */ /* 0x000fe20000010000 */
[----:B------:R-:W-:Y:S02]  /*6260*/  F2FP.BF16.F32.PACK_AB R93, R86, R155 ;  /* 0x0000009b565d723e */ /* 0x000fe400000010ff */
[----:B------:R-:W-:Y:S01]  /*6270*/  FADD.FTZ R11, R11, R104 ;  /* 0x000000680b0b7221 */ /* 0x000fe20000010000 */
[----:B--2---:R-:W-:Y:S01]  /*6280*/  F2FP.BF16.F32.PACK_AB R94, R120, R117 ;  /* 0x00000075785e723e */ /* 0x004fe200000010ff */
[----:B------:R-:W2:Y:S03]  /*6290*/  LDSM.16.MT88.4 R104, [R131+0x4000] ;  /* 0x004000008368783b */ /* 0x000ea60000004200 */
[----:B------:R-:W-:Y:S01]  /*62a0*/  MUFU.EX2 R118, R118 ;  /* 0x0000007600767308 */ /* 0x000fe20000000800 */
[----:B----4-:R-:W-:Y:S01]  /*62b0*/  F2FP.BF16.F32.PACK_AB R95, R139, R158 ;  /* 0x0000009e8b5f723e */ /* 0x010fe200000010ff */
[----:B------:R-:W-:Y:S01]  /*62c0*/  FADD.FTZ R9, R9, R30 ;  /* 0x0000001e09097221 */ /* 0x000fe20000010000 */
[----:B------:R-:W-:Y:S01]  /*62d0*/  FADD.FTZ R14, R14, R11 ;  /* 0x0000000b0e0e7221 */ /* 0x000fe20000010000 */
[----:B------:R-:W-:Y:S01]  /*62e0*/  FFMA.FTZ R11, R60, UR4, -R88 ;  /* 0x000000043c0b7c23 */ /* 0x000fe20008010858 */
[----:B------:R-:W-:Y:S01]  /*62f0*/  MOV R85, R2 ;  /* 0x0000000200557202 */ /* 0x000fe20000000f00 */
[----:B------:R-:W-:Y:S01]  /*6300*/  FADD.FTZ R112, R112, R9 ;  /* 0x0000000970707221 */ /* 0x000fe20000010000 */
[----:B------:R-:W-:Y:S03]  /*6310*/  FADD.FTZ R115, R115, R14 ;  /* 0x0000000e73737221 */ /* 0x000fe60000010000 */
[----:B------:R-:W4:Y:S01]  /*6320*/  MUFU.EX2 R89, R89 ;  /* 0x0000005900597308 */ /* 0x000f220000000800 */
[C---:B-1----:R-:W-:Y:S03]  /*6330*/  HMMA.16816.F32.BF16 R68, R92.reuse, R100, R68 ;  /* 0x000000645c44723c */ /* 0x042fe60000041844 */
[----:B------:R-:W-:Y:S03]  /*6340*/  FADD.FTZ R14, R114, R115 ;  /* 0x00000073720e7221 */ /* 0x000fe60000010000 */
[C---:B------:R-:W-:Y:S03]  /*6350*/  HMMA.16816.F32.BF16 R72, R92.reuse, R102, R72 ;  /* 0x000000665c48723c */ /* 0x040fe60000041848 */
[----:B------:R-:W-:Y:S02]  /*6360*/  MUFU.EX2 R161, R161 ;  /* 0x000000a100a17308 */ /* 0x000fe40000000800 */
[----:B------:R-:W-:Y:S01]  /*6370*/  FADD.FTZ R101, R113, R112 ;  /* 0x0000007071657221 */ /* 0x000fe20000010000 */
[C---:B---3--:R-:W-:Y:S01]  /*6380*/  HMMA.16816.F32.BF16 R76, R92.reuse, R96, R76 ;  /* 0x000000605c4c723c */ /* 0x048fe2000004184c */
[----:B------:R-:W1:Y:S06]  /*6390*/  LDSM.16.MT88.4 R112, [R132+0x4400] ;  /* 0x004400008470783b */ /* 0x000e6c0000004200 */
[----:B------:R-:W3:Y:S01]  /*63a0*/  MUFU.EX2 R156, R156 ;  /* 0x0000009c009c7308 */ /* 0x000ee20000000800 */
[----:B------:R-:W-:Y:S01]  /*63b0*/  F2FP.BF16.F32.PACK_AB R100, R90, R119 ;  /* 0x000000775a64723e */ /* 0x000fe200000010ff */
[----:B------:R-:W-:Y:S01]  /*63c0*/  HMMA.16816.F32.BF16 R80, R92, R98, R80 ;  /* 0x000000625c50723c */ /* 0x000fe20000041850 */
[----:B------:R-:W1:Y:S07]  /*63d0*/  LDSM.16.MT88.4 R96, [R131+0x4400] ;  /* 0x004400008360783b */ /* 0x000e6e0000004200 */
[----:B------:R-:W-:Y:S03]  /*63e0*/  MUFU.EX2 R160, R160 ;  /* 0x000000a000a07308 */ /* 0x000fe60000000800 */
[----:B------:R-:W-:Y:S01]  /*63f0*/  FADD.FTZ R30, R164, R101 ;  /* 0x00000065a41e7221 */ /* 0x000fe20000010000 */
[----:B----4-:R-:W-:Y:S01]  /*6400*/  F2FP.BF16.F32.PACK_AB R101, R89, R118 ;  /* 0x000000765965723e */ /* 0x010fe200000010ff */
[----:B------:R-:W-:Y:S01]  /*6410*/  FFMA.FTZ R93, R61, UR4, -R88 ;  /* 0x000000043d5d7c23 */ /* 0x000fe20008010858 */
[----:B------:R-:W-:Y:S01]  /*6420*/  FFMA.FTZ R94, R62, UR4, -R87 ;  /* 0x000000043e5e7c23 */ /* 0x000fe20008010857 */
[----:B------:R-:W-:Y:S03]  /*6430*/  FADD.FTZ R92, R159, R14 ;  /* 0x0000000e9f5c7221 */ /* 0x000fe60000010000 */
[----:B------:R-:W4:Y:S01]  /*6440*/  MUFU.EX2 R157, R157 ;  /* 0x0000009d009d7308 */ /* 0x000f220000000800 */
[----:B---3--:R-:W-:Y:S01]  /*6450*/  F2FP.BF16.F32.PACK_AB R102, R156, R161 ;  /* 0x000000a19c66723e */ /* 0x008fe200000010ff */
[----:B------:R-:W-:Y:S01]  /*6460*/  FADD.FTZ R163, R163, R30 ;  /* 0x0000001ea3a37221 */ /* 0x000fe20000010000 */
[----:B------:R-:W-:Y:S03]  /*6470*/  FADD.FTZ R123, R123, R92 ;  /* 0x0000005c7b7b7221 */ /* 0x000fe60000010000 */
        /* <DEDUP_REMOVED lines=20> */
[----:B------:R-:W-:Y:S01]  /*65c0*/  MUFU.EX2 R165, R165 ;  /* 0x000000a500a57308 */ /* 0x000fe20000000800 */
[----:B------:R-:W4:Y:S01]  /*65d0*/  LDSM.16.MT88.4 R108, [R132+0x4800] ;  /* 0x00480000846c783b */ /* 0x000f220000004200 */
[----:B---3--:R-:W-:Y:S01]  /*65e0*/  F2FP.BF16.F32.PACK_AB R92, R84, R153 ;  /* 0x00000099545c723e */ /* 0x008fe200000010ff */
[C---:B--2---:R-:W-:Y:S07]  /*65f0*/  HMMA.16816.F32.BF16 R76, R100.reuse, R104, R76 ;  /* 0x00000068644c723c */ /* 0x044fee000004184c */
[----:B------:R-:W-:Y:S01]  /*6600*/  MUFU.EX2 R7, R7 ;  /* 0x0000000700077308 */ /* 0x000fe20000000800 */
[----:B------:R-:W-:Y:S01]  /*6610*/  FADD.FTZ R89, R89, R118 ;  /* 0x0000007659597221 */ /* 0x000fe20000010000 */
[----:B------:R-:W-:Y:S01]  /*6620*/  HMMA.16816.F32.BF16 R80, R100, R106, R80 ;  /* 0x0000006a6450723c */ /* 0x000fe20000041850 */
[----:B------:R-:W2:Y:S07]  /*6630*/  LDSM.16.MT88.4 R104, [R131+0x4800] ;  /* 0x004800008368783b */ /* 0x000eae0000004200 */
[----:B------:R-:W-:Y:S03]  /*6640*/  MUFU.EX2 R162, R49 ;  /* 0x0000003100a27308 */ /* 0x000fe60000000800 */
[----:B------:R-:W-:Y:S01]  /*6650*/  FADD.FTZ R160, R160, R89 ;  /* 0x00000059a0a07221 */ /* 0x000fe20000010000 */
[----:B------:R-:W-:Y:S01]  /*6660*/  FADD.FTZ R101, R119, R120 ;  /* 0x0000007877657221 */ /* 0x000fe20000010000 */
[----:B------:R-:W-:Y:S03]  /*6670*/  FFMA.FTZ R119, R66, UR4, -R87 ;  /* 0x0000000442777c23 */ /* 0x000fe60008010857 */
[----:B------:R-:W-:Y:S01]  /*6680*/  FADD.FTZ R116, R90, R101 ;  /* 0x000000655a747221 */ /* 0x000fe20000010000 */
[----:B------:R-:W-:Y:S01]  /*6690*/  FFMA.FTZ R87, R67, UR4, -R87 ;  /* 0x0000000443577c23 */ /* 0x000fe20008010857 */
[----:B------:R-:W3:Y:S01]  /*66a0*/  MUFU.EX2 R6, R6 ;  /* 0x0000000600067308 */ /* 0x000ee20000000800 */
[----:B------:R-:W-:Y:S01]  /*66b0*/  FADD.FTZ R157, R157, R160 ;  /* 0x000000a09d9d7221 */ /* 0x000fe20000010000 */
[----:B------:R-:W-:Y:S04]  /*66c0*/  FADD.FTZ R161, R161, R116 ;  /* 0x00000074a1a17221 */ /* 0x000fe80000010000 */
[----:B------:R-:W-:Y:S04]  /*66d0*/  FADD.FTZ R156, R156, R161 ;  /* 0x000000a19c9c7221 */ /* 0x000fe80000010000 */
[----:B------:R5:W-:Y:S01]  /*66e0*/  MUFU.EX2 R159, R93 ;  /* 0x0000005d009f7308 */ /* 0x000be20000000800 */
[----:B------:R-:W-:Y:S09]  /*66f0*/  FADD.FTZ R153, R153, R156 ;  /* 0x0000009c99997221 */ /* 0x000ff20000010000 */
[----:B------:R1:W-:Y:S01]  /*6700*/  MUFU.EX2 R122, R94 ;  /* 0x0000005e007a7308 */ /* 0x0003e20000000800 */
[----:B---3--:R-:W-:Y:S09]  /*6710*/  F2FP.BF16.F32.PACK_AB R95, R6, R5 ;  /* 0x00000005065f723e */ /* 0x008ff200000010ff */
[----:B------:R-:W-:Y:S01]  /*6720*/  MUFU.EX2 R18, R18 ;  /* 0x0000001200127308 */ /* 0x000fe20000000800 */
[----:B-----5:R-:W-:Y:S01]  /*6730*/  F2FP.BF16.F32.PACK_AB R93, R165, R152 ;  /* 0x00000098a55d723e */ /* 0x020fe200000010ff */
[----:B------:R-:W-:Y:S08]  /*6740*/  FADD.FTZ R152, R152, R157 ;  /* 0x0000009d98987221 */ /* 0x000ff00000010000 */
[----:B------:R-:W3:Y:S01]  /*6750*/  MUFU.EX2 R13, R13 ;  /* 0x0000000d000d7308 */ /* 0x000ee20000000800 */
[----:B-1----:R-:W-:Y:S09]  /*6760*/  F2FP.BF16.F32.PACK_AB R94, R162, R7 ;  /* 0x00000007a25e723e */ /* 0x002ff200000010ff */
[----:B------:R-:W-:Y:S01]  /*6770*/  MUFU.EX2 R15, R15 ;  /* 0x0000000f000f7308 */ /* 0x000fe20000000800 */
[C---:B------:R-:W-:Y:S06]  /*6780*/  HMMA.16816.F32.BF16 R68, R92.reuse, R112, R68 ;  /* 0x000000705c44723c */ /* 0x040fec0000041844 */
[C---:B------:R-:W-:Y:S03]  /*6790*/  HMMA.16816.F32.BF16 R72, R92.reuse, R114, R72 ;  /* 0x000000725c48723c */ /* 0x040fe60000041848 */
[----:B------:R-:W1:Y:S01]  /*67a0*/  MUFU.EX2 R22, R55 ;  /* 0x0000003700167308 */ /* 0x000e620000000800 */
[----:B------:R-:W5:Y:S01]  /*67b0*/  LDSM.16.MT88.4 R112, [R132+0x4c00] ;  /* 0x004c00008470783b */ /* 0x000f620000004200 */
[----:B---3--:R-:W-:Y:S01]  /*67c0*/  F2FP.BF16.F32.PACK_AB R100, R13, R18 ;  /* 0x000000120d64723e */ /* 0x008fe200000010ff */
[C---:B------:R-:W-:Y:S07]  /*67d0*/  HMMA.16816.F32.BF16 R76, R92.reuse, R96, R76 ;  /* 0x000000605c4c723c */ /* 0x040fee000004184c */
[----:B------:R-:W-:Y:S01]  /*67e0*/  MUFU.EX2 R17, R17 ;  /* 0x0000001100117308 */ /* 0x000fe20000000800 */
[----:B------:R-:W-:Y:S01]  /*67f0*/  HMMA.16816.F32.BF16 R80, R92, R98, R80 ;  /* 0x000000625c50723c */ /* 0x000fe20000041850 */
[----:B------:R-:W3:Y:S08]  /*6800*/  LDSM.16.MT88.4 R96, [R131+0x4c00] ;  /* 0x004c00008360783b */ /* 0x000ef00000004200 */
[----:B------:R-:W4:Y:S02]  /*6810*/  MUFU.EX2 R26, R26 ;  /* 0x0000001a001a7308 */ /* 0x000f240000000800 */
[----:B-1----:R-:W-:Y:S08]  /*6820*/  F2FP.BF16.F32.PACK_AB R101, R22, R15 ;  /* 0x0000000f1665723e */ /* 0x002ff000000010ff */
[----:B------:R-:W-:Y:S10]  /*6830*/  MUFU.EX2 R10, R58 ;  /* 0x0000003a000a7308 */ /* 0x000ff40000000800 */
[----:B------:R-:W1:Y:S01]  /*6840*/  MUFU.EX2 R9, R59 ;  /* 0x0000003b00097308 */ /* 0x000e620000000800 */
[----:B----4-:R-:W-:Y:S09]  /*6850*/  F2FP.BF16.F32.PACK_AB R102, R26, R17 ;  /* 0x000000111a66723e */ /* 0x010ff200000010ff */
[----:B------:R-:W4:Y:S10]  /*6860*/  MUFU.EX2 R164, R11 ;  /* 0x0000000b00a47308 */ /* 0x000f340000000800 */
[----:B------:R-:W2:Y:S01]  /*6870*/  MUFU.EX2 R121, R121 ;  /* 0x0000007900797308 */ /* 0x000ea20000000800 */
[----:B-1----:R-:W-:Y:S07]  /*6880*/  F2FP.BF16.F32.PACK_AB R103, R9, R10 ;  /* 0x0000000a0967723e */ /* 0x002fee00000010ff */
[C---:B------:R-:W-:Y:S02]  /*6890*/  HMMA.16816.F32.BF16 R68, R100.reuse, R108, R68 ;  /* 0x0000006c6444723c */ /* 0x040fe40000041844 */
[----:B------:R-:W-:Y:S03]  /*68a0*/  MUFU.EX2 R86, R123 ;  /* 0x0000007b00567308 */ /* 0x000fe60000000800 */
[----:B----4-:R-:W-:Y:S01]  /*68b0*/  F2FP.BF16.F32.PACK_AB R92, R159, R164 ;  /* 0x000000a49f5c723e */ /* 0x010fe200000010ff */
[C---:B------:R-:W-:Y:S06]  /*68c0*/  HMMA.16816.F32.BF16 R72, R100.reuse, R110, R72 ;  /* 0x0000006e6448723c */ /* 0x040fec0000041848 */
[----:B------:R-:W1:Y:S01]  /*68d0*/  MUFU.EX2 R117, R88 ;  /* 0x0000005800757308 */ /* 0x000e620000000800 */
[----:B--2---:R-:W-:Y:S01]  /*68e0*/  F2FP.BF16.F32.PACK_AB R93, R121, R122 ;  /* 0x0000007a795d723e */ /* 0x004fe200000010ff */
[C---:B------:R-:W-:Y:S08]  /*68f0*/  HMMA.16816.F32.BF16 R76, R100.reuse, R104, R76 ;  /* 0x00000068644c723c */ /* 0x040ff0000004184c */
[----:B------:R-:W-:Y:S01]  /*6900*/  MUFU.EX2 R90, R119 ;  /* 0x00000077005a7308 */ /* 0x000fe20000000800 */
[----:B------:R-:W-:Y:S09]  /*6910*/  HMMA.16816.F32.BF16 R80, R100, R106, R80 ;  /* 0x0000006a6450723c */ /* 0x000ff20000041850 */
[----:B------:R-:W2:Y:S02]  /*6920*/  MUFU.EX2 R87, R87 ;  /* 0x0000005700577308 */ /* 0x000ea40000000800 */
[----:B-1----:R-:W-:Y:S01]  /*6930*/  F2FP.BF16.F32.PACK_AB R94, R117, R86 ;  /* 0x00000056755e723e */ /* 0x002fe200000010ff */
[----:B------:R-:W-:Y:S01]  /*6940*/  FADD.FTZ R88, R84, R153 ;  /* 0x0000009954587221 */ /* 0x000fe20000010000 */
[----:B------:R-:W-:Y:S03]  /*6950*/  FADD.FTZ R84, R165, R152 ;  /* 0x00000098a5547221 */ /* 0x000fe60000010000 */
[----:B------:R-:W-:Y:S01]  /*6960*/  FADD.FTZ R67, R7, R88 ;  /* 0x0000005807437221 */ /* 0x000fe20000010000 */
[----:B------:R-:W-:Y:S03]  /*6970*/  FADD.FTZ R89, R5, R84 ;  /* 0x0000005405597221 */ /* 0x000fe60000010000 */
[----:B------:R-:W-:Y:S01]  /*6980*/  FADD.FTZ R67, R162, R67 ;  /* 0x00000043a2437221 */ /* 0x000fe20000010000 */
[----:B------:R-:W-:Y:S03]  /*6990*/  FADD.FTZ R84, R6, R89 ;  /* 0x0000005906547221 */ /* 0x000fe60000010000 */
[----:B------:R-:W-:Y:S01]  /*69a0*/  FADD.FTZ R88, R18, R67 ;  /* 0x0000004312587221 */ /* 0x000fe20000010000 */
[----:B--2---:R-:W-:Y:S01]  /*69b0*/  F2FP.BF16.F32.PACK_AB R95, R87, R90 ;  /* 0x0000005a575f723e */ /* 0x004fe200000010ff */
[----:B------:R-:W-:Y:S02]  /*69c0*/  FADD.FTZ R67, R15, R84 ;  /* 0x000000540f437221 */ /* 0x000fe40000010000 */
[----:B------:R-:W-:Y:S02]  /*69d0*/  FADD.FTZ R84, R13, R88 ;  /* 0x000000580d547221 */ /* 0x000fe40000010000 */
[----:B------:R-:W-:Y:S02]  /*69e0*/  FADD.FTZ R89, R22, R67 ;  /* 0x0000004316597221 */ /* 0x000fe40000010000 */
[C---:B-----5:R-:W-:Y:S05]  /*69f0*/  HMMA.16816.F32.BF16 R68, R92.reuse, R112, R68 ;  /* 0x000000705c44723c */ /* 0x060fea0000041844 */
[----:B------:R-:W-:Y:S01]  /*6a00*/  FADD.FTZ R67, R17, R84 ;  /* 0x0000005411437221 */ /* 0x000fe20000010000 */
[C---:B------:R-:W-:Y:S05]  /*6a10*/  HMMA.16816.F32.BF16 R72, R92.reuse, R114, R72 ;  /* 0x000000725c48723c */ /* 0x040fea0000041848 */
[----:B------:R-:W-:Y:S01]  /*6a20*/  FADD.FTZ R84, R10, R89 ;  /* 0x000000590a547221 */ /* 0x000fe20000010000 */
[C---:B---3--:R-:W-:Y:S05]  /*6a30*/  HMMA.16816.F32.BF16 R76, R92.reuse, R96, R76 ;  /* 0x000000605c4c723c */ /* 0x048fea000004184c */
[----:B------:R-:W-:Y:S01]  /*6a40*/  FADD.FTZ R89, R26, R67 ;  /* 0x000000431a597221 */ /* 0x000fe20000010000 */
[----:B------:R-:W-:Y:S05]  /*6a50*/  HMMA.16816.F32.BF16 R80, R92, R98, R80 ;  /* 0x000000625c50723c */ /* 0x000fea0000041850 */
[----:B------:R-:W-:Y:S01]  /*6a60*/  FADD.FTZ R67, R9, R84 ;  /* 0x0000005409437221 */ /* 0x000fe20000010000 */
[----:B------:R-:W-:Y:S05]  /*6a70*/  FADD.FTZ R164, R164, R89 ;  /* 0x00000059a4a47221 */ /* 0x000fea0000010000 */
[----:B------:R-:W-:Y:S01]  /*6a80*/  FADD.FTZ R122, R122, R67 ;  /* 0x000000437a7a7221 */ /* 0x000fe20000010000 */
[----:B------:R-:W-:Y:S01]  /*6a90*/  FADD.FTZ R159, R159, R164 ;  /* 0x000000a49f9f7221 */ /* 0x000fe20000010000 */
[----:B------:R-:W-:Y:S02]  /*6aa0*/  IADD3 R67, R151, -0x1, RZ ;  /* 0xffffffff97437810 */ /* 0x000fe40007ffe0ff */
[----:B------:R-:W-:Y:S01]  /*6ab0*/  FADD.FTZ R121, R121, R122 ;  /* 0x0000007a79797221 */ /* 0x000fe20000010000 */
[----:B------:R-:W-:Y:S01]  /*6ac0*/  FADD.FTZ R86, R86, R159 ;  /* 0x0000009f56567221 */ /* 0x000fe20000010000 */
[----:B------:R-:W-:Y:S02]  /*6ad0*/  MOV R151, R67 ;  /* 0x0000004300977202 */ /* 0x000fe40000000f00 */
[----:B------:R-:W-:Y:S01]  /*6ae0*/  FADD.FTZ R90, R90, R121 ;  /* 0x000000795a5a7221 */ /* 0x000fe20000010000 */
[----:B------:R-:W-:Y:S03]  /*6af0*/  FADD.FTZ R153, R117, R86 ;  /* 0x0000005675997221 */ /* 0x000fe60000010000 */
[----:B------:R-:W-:Y:S01]  /*6b00*/  FADD.FTZ R152, R87, R90 ;  /* 0x0000005a57987221 */ /* 0x000fe20000010000 */
[----:B------:R-:W-:Y:S06]  /*6b10*/  @P0 BRA `(.L_x_4213) ;  /* 0xffffffd800a40947 */ /* 0x000fec000383ffff */
.L_x_4209:
        /* <DEDUP_REMOVED lines=16> */
[----:B------:R-:W-:Y:S02]  /*6c20*/  SHF.R.S32.HI R3, RZ, 0x2, R3 ;  /* 0x00000002ff037819 */ /* 0x000fe40000011403 */
[CC--:B------:R-:W-:Y:S02]  /*6c30*/  LEA.HI R7, R5.reuse, R6.reuse, RZ, 0x2 ;  /* 0x0000000605077211 */ /* 0x0c0fe400078f10ff */
[----:B------:R-:W-:Y:S01]  /*6c40*/  LEA.HI R5, R5, R6, RZ, 0x5 ;  /* 0x0000000605057211 */ /* 0x000fe200078f28ff */
[----:B-1----:R-:W-:Y:S01]  /*6c50*/  FADD.FTZ R8, R13, R8 ;  /* 0x000000080d087221 */ /* 0x002fe20000010000 */
[----:B------:R-:W-:-:S02]  /*6c60*/  LOP3.LUT R7, R7, 0xfffffffc, RZ, 0xc0, !PT ;  /* 0xfffffffc07077812 */ /* 0x000fc400078ec0ff */
[----:B------:R-:W-:Y:S01]  /*6c70*/  SHF.R.S32.HI R4, RZ, 0x5, R5 ;  /* 0x00000005ff047819 */ /* 0x000fe20000011405 */
[----:B--2---:R-:W-:Y:S01]  /*6c80*/  FADD.FTZ R9, R10, R9 ;  /* 0x000000090a097221 */ /* 0x004fe20000010000 */
[----:B------:R-:W-:Y:S01]  /*6c90*/  FSETP.NE.FTZ.AND P2, PT, R8, RZ, PT ;  /* 0x000000ff0800720b */ /* 0x000fe20003f55000 */
[----:B------:R-:W-:Y:S01]  /*6ca0*/  IMAD.IADD R7, R6, 0x1, -R7 ;  /* 0x0000000106077824 */ /* 0x000fe200078e0a07 */
[----:B------:R-:W-:Y:S02]  /*6cb0*/  SHF.R.S32.HI R10, RZ, 0x1f, R3 ;  /* 0x0000001fff0a7819 */ /* 0x000fe40000011403 */
[----:B------:R-:W-:Y:S02]  /*6cc0*/  FSETP.NE.FTZ.AND P3, PT, R9, RZ, PT ;  /* 0x000000ff0900720b */ /* 0x000fe40003f75000 */
[----:B------:R-:W-:Y:S02]  /*6cd0*/  LEA.HI R10, R10, R3, RZ, 0x3 ;  /* 0x000000030a0a7211 */ /* 0x000fe400078f18ff */
[----:B------:R-:W-:-:S02]  /*6ce0*/  LEA R4, R4, R7, 0x8 ;  /* 0x0000000704047211 */ /* 0x000fc400078e40ff */
[----:B------:R-:W-:-:S03]  /*6cf0*/  LOP3.LUT R10, R10, 0xfffffff8, RZ, 0xc0, !PT ;  /* 0xfffffff80a0a7812 */ /* 0x000fc600078ec0ff */
[----:B------:R-:W1:Y:S01]  /*6d00*/  @P2 MUFU.RCP R12, R8 ;  /* 0x00000008000c2308 */ /* 0x000e620000001000 */
[----:B------:R-:W2:Y:S01]  /*6d10*/  @P2 LDC R19, c[0x0][0x2e8] ;  /* 0x0000ba00ff132b82 */ /* 0x000ea20000000800 */
[----:B------:R-:W-:-:S05]  /*6d20*/  IMAD.IADD R10, R3, 0x1, -R10 ;  /* 0x00000001030a7824 */ /* 0x000fca00078e0a0a */
[----:B------:R-:W-:Y:S01]  /*6d30*/  LEA.HI R7, R10, R10, RZ, 0x1 ;  /* 0x0000000a0a077211 */ /* 0x000fe200078f08ff */
        /* <DEDUP_REMOVED lines=12> */
[----:B---3--:R-:W-:Y:S01]  /*6e00*/  FMUL.FTZ R68, R11, R68 ;  /* 0x000000440b447220 */ /* 0x008fe20000410000 */
[----:B------:R-:W-:Y:S01]  /*6e10*/  LOP3.LUT R7, R7, 0x3fffffe, RZ, 0xc0, !PT ;  /* 0x03fffffe07077812 */ /* 0x000fe200078ec0ff */
[C---:B------:R-:W-:Y:S01]  /*6e20*/  FMUL.FTZ R69, R11.reuse, R69 ;  /* 0x000000450b457220 */ /* 0x040fe20000410000 */
[C---:B------:R-:W-:Y:S01]  /*6e30*/  LOP3.LUT P0, RZ, R12.reuse, 0x2, RZ, 0xc0, !PT ;  /* 0x000000020cff7812 */ /* 0x040fe2000780c0ff */
[----:B------:R-:W-:Y:S01]  /*6e40*/  IMAD.SHL.U32 R13, R12, 0x40, RZ ;  /* 0x000000400c0d7824 */ /* 0x000fe200078e00ff */
[----:B------:R-:W-:Y:S01]  /*6e50*/  IADD3 R7, R10, -R7, RZ ;  /* 0x800000070a077210 */ /* 0x000fe20007ffe0ff */
[C---:B------:R-:W-:Y:S01]  /*6e60*/  FMUL.FTZ R72, R11.reuse, R72 ;  /* 0x000000480b487220 */ /* 0x040fe20000410000 */
[----:B------:R-:W-:Y:S01]  /*6e70*/  LOP3.LUT R12, R12, 0x1, RZ, 0xc0, !PT ;  /* 0x000000010c0c7812 */ /* 0x000fe200078ec0ff */
[----:B------:R-:W-:Y:S01]  /*6e80*/  FMUL.FTZ R73, R11, R73 ;  /* 0x000000490b497220 */ /* 0x000fe20000410000 */
[----:B------:R-:W-:Y:S01]  /*6e90*/  LOP3.LUT R13, R13, 0xc0, RZ, 0xc0, !PT ;  /* 0x000000c00d0d7812 */ /* 0x000fe200078ec0ff */
[----:B------:R-:W-:Y:S01]  /*6ea0*/  IMAD R4, R7, 0x10, R4 ;  /* 0x0000001007047824 */ /* 0x000fe200078e0204 */
[----:B------:R-:W-:Y:S01]  /*6eb0*/  ISETP.NE.U32.AND P1, PT, R12, 0x1, PT ;  /* 0x000000010c00780c */ /* 0x000fe20003f25070 */
[----:B------:R-:W-:Y:S01]  /*6ec0*/  IMAD.MOV.U32 R7, RZ, RZ, -0x10 ;  /* 0xfffffff0ff077424 */ /* 0x000fe200078e00ff */
[----:B------:R-:W-:Y:S01]  /*6ed0*/  LEA.HI R13, R13, R13, RZ, 0x1d ;  /* 0x0000000d0d0d7211 */ /* 0x000fe200078fe8ff */
[C---:B------:R-:W-:Y:S01]  /*6ee0*/  FMUL.FTZ R76, R11.reuse, R76 ;  /* 0x0000004c0b4c7220 */ /* 0x040fe20000410000 */
[C---:B------:R-:W-:Y:S01]  /*6ef0*/  FMUL.FTZ R77, R11.reuse, R77 ;  /* 0x0000004d0b4d7220 */ /* 0x040fe20000410000 */
[C---:B------:R-:W-:Y:S01]  /*6f00*/  FMUL.FTZ R80, R11.reuse, R80 ;  /* 0x000000500b507220 */ /* 0x040fe20000410000 */
[----:B------:R-:W-:Y:S01]  /*6f10*/  LEA R4, R4, R13, 0x1 ;  /* 0x0000000d04047211 */ /* 0x000fe200078e08ff */
[----:B------:R-:W-:Y:S01]  /*6f20*/  FMUL.FTZ R11, R11, R81 ;  /* 0x000000510b0b7220 */ /* 0x000fe20000410000 */
[----:B------:R-:W-:Y:S01]  /*6f30*/  SEL R7, R7, 0x10, !P1 ;  /* 0x0000001007077807 */ /* 0x000fe20004800000 */
        /* <DEDUP_REMOVED lines=16> */
[----:B------:R-:W-:Y:S01]  /*7040*/  IMAD.MOV.U32 R4, RZ, RZ, 0x7f800000 ;  /* 0x7f800000ff047424 */ /* 0x000fe200078e00ff */
[----:B------:R-:W-:Y:S01]  /*7050*/  F2FP.BF16.F32.PACK_AB R11, R11, R80 ;  /* 0x000000500b0b723e */ /* 0x000fe200000010ff */
[----:B------:R3:W-:Y:S01]  /*7060*/  STS [R17], R72 ;  /* 0x0000004811007388 */ /* 0x0007e20000000800 */
[----:B------:R-:W-:Y:S01]  /*7070*/  F2FP.BF16.F32.PACK_AB R82, R83, R82 ;  /* 0x000000525352723e */ /* 0x000fe200000010ff */
[----:B----4-:R-:W-:Y:S01]  /*7080*/  @P3 FFMA.FTZ R4, R2, R21, R9 ;  /* 0x0000001502043223 */ /* 0x010fe20000010009 */
[----:B------:R-:W-:Y:S01]  /*7090*/  ISETP.NE.AND P0, PT, RZ, UR4, PT ;  /* 0x00000004ff007c0c */ /* 0x000fe2000bf05270 */
[----:B------:R3:W-:Y:S01]  /*70a0*/  STS [R17+0x200], R74 ;  /* 0x0002004a11007388 */ /* 0x0007e20000000800 */
[----:B------:R-:W-:-:S03]  /*70b0*/  MOV R10, 0x7f800000 ;  /* 0x7f800000000a7802 */ /* 0x000fc60000000f00 */
[----:B------:R3:W-:Y:S04]  /*70c0*/  STS [R15], R76 ;  /* 0x0000004c0f007388 */ /* 0x0007e80000000800 */
[----:B------:R3:W-:Y:S04]  /*70d0*/  STS [R15+0x200], R78 ;  /* 0x0002004e0f007388 */ /* 0x0007e80000000800 */
[----:B------:R3:W-:Y:S04]  /*70e0*/  STS [R7], R11 ;  /* 0x0000000b07007388 */ /* 0x0007e80000000800 */
[----:B------:R3:W-:Y:S01]  /*70f0*/  STS [R7+0x200], R82 ;  /* 0x0002005207007388 */ /* 0x0007e20000000800 */
        /* <DEDUP_REMOVED lines=10> */
.L_x_4214:
[----:B------:R-:W-:Y:S01]  /*71a0*/  S2UR UR8, SR_CTAID.Z ;  /* 0x00000000000879c3 */ /* 0x000fe20000002700 */
[----:B------:R-:W-:Y:S01]  /*71b0*/  ULDC UR9, c[0x0][0x270] ;  /* 0x00009c0000097ab9 */ /* 0x000fe20000000800 */
[----:B------:R-:W-:-:S06]  /*71c0*/  ULDC UR6, c[0x0][0x2c4] ;  /* 0x0000b10000067ab9 */ /* 0x000fcc0000000800 */
[----:B------:R-:W1:Y:S02]  /*71d0*/  S2UR UR7, SR_CTAID.Y ;  /* 0x00000000000779c3 */ /* 0x000e640000002600 */
[----:B-1----:R-:W-:-:S04]  /*71e0*/  UIMAD UR9, UR7, UR9, UR8 ;  /* 0x00000009070972a4 */ /* 0x002fc8000f8e0208 */
[----:B------:R-:W-:Y:S02]  /*71f0*/  UIMAD UR9, UR9, UR6, URZ ;  /* 0x00000006090972a4 */ /* 0x000fe4000f8e023f */
.L_x_4215:
[----:B------:R-:W-:Y:S01]  /*7200*/  LOP3.LUT R5, R5, 0xffffffe0, RZ, 0xc0, !PT ;  /* 0xffffffe005057812 */ /* 0x000fe200078ec0ff */
[----:B------:R-:W-:Y:S01]  /*7210*/  BAR.SYNC.DEFER_BLOCKING 0x0 ;  /* 0x0000000000007b1d */ /* 0x000fe20000010000 */
[----:B------:R-:W-:-:S03]  /*7220*/  IMAD R149, R149, 0x10, R142 ;  /* 0x0000001095957824 */ /* 0x000fc600078e028e */
[----:B------:R-:W-:Y:S02]  /*7230*/  IMAD.IADD R5, R6, 0x1, -R5 ;  /* 0x0000000106057824 */ /* 0x000fe400078e0a05 */
[----:B------:R-:W-:Y:S03]  /*7240*/  BSSY B0, `(.L_x_4216) ;  /* 0x0000011000007945 */ /* 0x000fe60003800000 */
[----:B------:R-:W-:-:S13]  /*7250*/  LOP3.LUT P0, RZ, R5, 0x3, RZ, 0xc0, !PT ;  /* 0x0000000305ff7812 */ /* 0x000fda000780c0ff */
[----:B------:R-:W-:Y:S05]  /*7260*/  @P0 BRA `(.L_x_4217) ;  /* 0x0000000000380947 */ /* 0x000fea0003800000 */
        /* <DEDUP_REMOVED lines=11> */
[----:B---3--:R-:W-:-:S05]  /*7320*/  LEA.HI.X R7, R0, UR5, R149, 0x2, P0 ;  /* 0x0000000500077c11 */ /* 0x008fca00080f1495 */
[----:B------:R1:W-:Y:S04]  /*7330*/  @!P2 STG.E desc[UR16][R6.64], R4 ;  /* 0x000000040600a986 */ /* 0x0003e8000c101910 */
[----:B------:R1:W-:Y:S02]  /*7340*/  @!P1 STG.E desc[UR16][R6.64+0x20], R10 ;  /* 0x0000200a06009986 */ /* 0x0003e4000c101910 */
.L_x_4217:
[----:B------:R-:W-:Y:S05]  /*7350*/  BSYNC B0 ;  /* 0x0000000000007941 */ /* 0x000fea0003800000 */
.L_x_4216:
[----:B------:R-:W2:Y:S01]  /*7360*/  S2UR UR5, SR_CTAID.X ;  /* 0x00000000000579c3 */ /* 0x000ea20000002500 */
[----:B------:R-:W-:Y:S01]  /*7370*/  SHF.R.S32.HI R145, RZ, 0x1f, R144 ;  /* 0x0000001fff917819 */ /* 0x000fe20000011490 */
[----:B---3--:R-:W-:Y:S06]  /*7380*/  LDS.128 R16, [R143+0x800] ;  /* 0x000800008f107984 */ /* 0x008fec0000000c00 */
[----:B------:R-:W3:Y:S08]  /*7390*/  LDC.64 R8, c[0x0][0x298] ;  /* 0x0000a600ff087b82 */ /* 0x000ef00000000a00 */
[----:B-1----:R-:W1:Y:S01]  /*73a0*/  LDC.64 R6, c[0x0][0x290] ;  /* 0x0000a400ff067b82 */ /* 0x002e620000000a00 */
[----:B--2---:R-:W-:-:S07]  /*73b0*/  USHF.L.U32 UR5, UR5, 0x6, URZ ;  /* 0x0000000605057899 */ /* 0x004fce000800063f */
[----:B------:R-:W2:Y:S01]  /*73c0*/  LDC.64 R4, c[0x0][0x2a0] ;  /* 0x0000a800ff047b82 */ /* 0x000ea20000000a00 */
[----:B------:R-:W-:Y:S01]  /*73d0*/  USHF.R.S32.HI UR4, URZ, 0x1f, UR5 ;  /* 0x0000001f3f047899 */ /* 0x000fe20008011405 */
[----:B---3--:R-:W-:-:S05]  /*73e0*/  IMAD.WIDE.U32 R10, R8, UR5, R144 ;  /* 0x00000005080a7c25 */ /* 0x008fca000f8e0090 */
[----:B------:R-:W-:Y:S01]  /*73f0*/  IMAD R0, R8, UR4, RZ ;  /* 0x0000000408007c24 */ /* 0x000fe2000f8e02ff */
[----:B------:R-:W-:-:S03]  /*7400*/  USHF.R.S32.HI UR4, URZ, 0x1f, UR7 ;  /* 0x0000001f3f047899 */ /* 0x000fc60008011407 */
[----:B------:R-:W-:-:S03]  /*7410*/  IMAD R13, R9, UR5, R0 ;  /* 0x00000005090d7c24 */ /* 0x000fc6000f8e0200 */
[C---:B-1----:R-:W-:Y:S01]  /*7420*/  IMAD R0, R6.reuse, UR4, RZ ;  /* 0x0000000406007c24 */ /* 0x042fe2000f8e02ff */
[----:B------:R-:W-:Y:S01]  /*7430*/  USHF.R.S32.HI UR4, URZ, 0x1f, UR8 ;  /* 0x0000001f3f047899 */ /* 0x000fe20008011408 */
[----:B------:R-:W-:Y:S02]  /*7440*/  IADD3 R11, R13, R11, RZ ;  /* 0x0000000b0d0b7210 */ /* 0x000fe40007ffe0ff */
[----:B------:R-:W1:Y:S01]  /*7450*/  LDS.128 R12, [R143] ;  /* 0x000000008f0c7984 */ /* 0x000e620000000c00 */
[----:B------:R-:W-:Y:S02]  /*7460*/  IMAD R7, R7, UR7, R0 ;  /* 0x0000000707077c24 */ /* 0x000fe4000f8e0200 */
[----:B------:R-:W-:-:S04]  /*7470*/  IMAD.WIDE.U32 R10, R6, UR7, R10 ;  /* 0x00000007060a7c25 */ /* 0x000fc8000f8e000a */
[C---:B--2---:R-:W-:Y:S01]  /*7480*/  IMAD R0, R4.reuse, UR4, RZ ;  /* 0x0000000404007c24 */ /* 0x044fe2000f8e02ff */
[----:B------:R-:W-:Y:S01]  /*7490*/  IADD3 R11, R7, R11, RZ ;  /* 0x0000000b070b7210 */ /* 0x000fe20007ffe0ff */
[----:B------:R-:W-:Y:S02]  /*74a0*/  ULDC.64 UR4, c[0x0][0x280] ;  /* 0x0000a00000047ab9 */ /* 0x000fe40000000a00 */
[----:B------:R-:W-:Y:S01]  /*74b0*/  IMAD R0, R5, UR8, R0 ;  /* 0x0000000805007c24 */ /* 0x000fe2000f8e0200 */
[----:B------:R-:W-:Y:S01]  /*74c0*/  SHF.R.S32.HI R5, RZ, 0x1f, R3 ;  /* 0x0000001fff057819 */ /* 0x000fe20000011403 */
        /* <DEDUP_REMOVED lines=11> */
[----:B------:R-:W-:Y:S01]  /*7580*/  STG.E.128 desc[UR16][R4.64], R16 ;  /* 0x0000001004007986 */ /* 0x000fe2000c101d10 */
[----:B------:R-:W-:Y:S05]  /*7590*/  EXIT ;  /* 0x000000000000794d */ /* 0x000fea0003800000 */
.L_x_4218:
        /* <DEDUP_REMOVED lines=14> */
.L_x_5368:


//--------------------- .text._ZN5flash24flash_fwd_splitkv_kernelI23Flash_fwd_kernel_traitsILi32ELi64ELi128ELi4ELb0ELb0EN7cutlass10bfloat16_tE19Flash_kernel_traitsILi32ELi64ELi128ELi4ES3_EELb1ELb0ELb0ELb1ELb1ELb1ELb0ELb0EEEvNS_16Flash_fwd_paramsE --------------------------
	.section	.text._ZN5flash24flash_fwd_splitkv_kernelI23Flash_fwd_kernel_traitsILi32ELi64ELi128ELi4ELb0ELb0EN7cutlass10bfloat16_tE19Flash_kernel_traitsILi32ELi64ELi128ELi4ES3_EELb1ELb0ELb0ELb1ELb1ELb1ELb0ELb0EEEvNS_16Flash_fwd_paramsE,"ax",@progbits
	.align	128
        .global         _ZN5flash24flash_fwd_splitkv_kernelI23Flash_fwd_kernel_traitsILi32ELi64ELi128ELi4ELb0ELb0EN7cutlass10bfloat16_tE19Flash_kernel_traitsILi32ELi64ELi128ELi4ES3_EELb1ELb0ELb0ELb1ELb1ELb1ELb0ELb0EEEvNS_16Flash_fwd_paramsE
        .type           _ZN5flash24flash_fwd_splitkv_kernelI23Flash_fwd_kernel_traitsILi32ELi64ELi128ELi4ELb0ELb0EN7cutlass10bfloat16_tE19Flash_kernel_traitsILi32ELi64ELi128ELi4ES3_EELb1ELb0ELb0ELb1ELb1ELb1ELb0ELb0EEEvNS_16Flash_fwd_paramsE,@function
        .size           _ZN5flash24flash_fwd_splitkv_kernelI23Flash_fwd_kernel_traitsILi32ELi64ELi128ELi4ELb0ELb0EN7cutlass10bfloat16_tE19Flash_kernel_traitsILi32ELi64ELi128ELi4ES3_EELb1ELb0ELb0ELb1ELb1ELb1ELb0ELb0EEEvNS_16Flash_fwd_paramsE,(.L_x_5369 - _ZN5flash24flash_fwd_splitkv_kernelI23Flash_fwd_kernel_traitsILi32ELi64ELi128ELi4ELb0ELb0EN7cutlass10bfloat16_tE19Flash_kernel_traitsILi32ELi64ELi128ELi4ES3_EELb1ELb0ELb0ELb1ELb1ELb1ELb0ELb0EEEvNS_16Flash_fwd_paramsE)
        .other          _ZN5flash24flash_fwd_splitkv_kernelI23Flash_fwd_kernel_traitsILi32ELi64ELi128ELi4ELb0ELb0EN7cutlass10bfloat16_tE19Flash_kernel_traitsILi32ELi64ELi128ELi4ES3_EELb1ELb0ELb0ELb1ELb1ELb1ELb0ELb0EEEvNS_16Flash_fwd_paramsE,@"STO_CUDA_ENTRY STV_DEFAULT"
_ZN5flash24flash_fwd_splitkv_kernelI23Flash_fwd_kernel_traitsILi32ELi64ELi128ELi4ELb0ELb0EN7cutlass10bfloat16_tE19Flash_kernel_traitsILi32ELi64ELi128ELi4ES3_EELb1ELb0ELb0ELb1ELb1ELb1ELb0ELb0EEEvNS_16Flash_fwd_paramsE:
.text._ZN5flash24flash_fwd_splitkv_kernelI23Flash_fwd_kernel_traitsILi32ELi64ELi128ELi4ELb0ELb0EN7cutlass10bfloat16_tE19Flash_kernel_traitsILi32ELi64ELi128ELi4ES3_EELb1ELb0ELb0ELb1ELb1ELb1ELb0ELb0EEEvNS_16Flash_fwd_paramsE:
        /* <DEDUP_REMOVED lines=58> */
[----:B------:R-:W-:Y:S01]  /*03a0*/  SHF.R.S32.HI R0, RZ, 0x2, R0 ;  /* 0x00000002ff007819 */ /* 0x000fe20000011400 */
[C---:B------:R-:W-:Y:S01]  /*03b0*/  IMAD.IADD R6, R45.reuse, 0x1, -R6 ;  /* 0x000000012d067824 */ /* 0x040fe200078e0a06 */
[----:B------:R-:W-:Y:S01]  /*03c0*/  LOP3.LUT P3, RZ, R45, 0x3, RZ, 0xc0, !PT ;  /* 0x000000032dff7812 */ /* 0x000fe2000786c0ff */
[----:B------:R-:W-:-:S02]  /*03d0*/  IMAD R5, R30, UR5, R5 ;  /* 0x000000051e057c24 */ /* 0x000fc4000f8e0205 */
[----:B------:R-:W-:-:S05]  /*03e0*/  IMAD.SHL.U32 R6, R6, 0x8, RZ ;  /* 0x0000000806067824 */ /* 0x000fca00078e00ff */
[----:B------:R-:W-:Y:S01]  /*03f0*/  SHF.R.S32.HI R7, RZ, 0x1f, R6 ;  /* 0x0000001fff077819 */ /* 0x000fe20000011406 */
[----:B-1----:R-:W-:Y:S02]  /*0400*/  IMAD R9, R9, R2, RZ ;  /* 0x0000000209097224 */ /* 0x002fe400078e02ff */
[----:B------:R-:W-:-:S04]  /*0410*/  IMAD.WIDE.U32 R12, R2, 0x40, RZ ;  /* 0x00000040020c7825 */ /* 0x000fc800078e00ff */
[C---:B------:R-:W-:Y:S02]  /*0420*/  IMAD R9, R48.reuse, R3, R9 ;  /* 0x0000000330097224 */ /* 0x040fe400078e0209 */
[----:B------:R-:W-:-:S04]  /*0430*/  IMAD.WIDE.U32 R6, R48, R2, R6 ;  /* 0x0000000230067225 */ /* 0x000fc800078e0006 */
[----:B------:R-:W-:Y:S02]  /*0440*/  IMAD.IADD R7, R7, 0x1, R9 ;  /* 0x0000000107077824 */ /* 0x000fe400078e0209 */
        /* <DEDUP_REMOVED lines=10> */
[----:B------:R-:W-:Y:S01]  /*04f0*/  IMAD.IADD R7, R7, 0x1, R9 ;  /* 0x0000000107077824 */ /* 0x000fe200078e0209 */
[----:B------:R-:W-:Y:S01]  /*0500*/  IADD3 R9, -R48, UR15, RZ ;  /* 0x0000000f30097c10 */ /* 0x000fe2000fffe1ff */
[-C--:B------:R-:W-:Y:S02]  /*0510*/  IMAD R4, R5, R2.reuse, RZ ;  /* 0x0000000205047224 */ /* 0x080fe400078e02ff */
[----:B------:R-:W-:Y:S01]  /*0520*/  IMAD R17, R17, UR15, R48 ;  /* 0x0000000f11117c24 */ /* 0x000fe2000f8e0230 */
[C---:B------:R-:W-:Y:S01]  /*0530*/  ISETP.GE.OR P2, PT, R0.reuse, R9, P3 ;  /* 0x000000090000720c */ /* 0x040fe20001f46670 */
[C---:B------:R-:W-:Y:S01]  /*0540*/  IMAD R4, R0.reuse, R3, R4 ;  /* 0x0000000300047224 */ /* 0x040fe200078e0204 */
[----:B------:R-:W-:Y:S01]  /*0550*/  SHF.L.U32 R3, R3, 0x6, RZ ;  /* 0x0000000603037819 */ /* 0x000fe200000006ff */
[----:B------:R-:W-:Y:S01]  /*0560*/  IMAD.WIDE.U32 R10, R0, R2, R6 ;  /* 0x00000002000a7225 */ /* 0x000fe200078e0006 */
[----:B------:R-:W-:-:S02]  /*0570*/  IADD3 R6, P0, R17, R0, RZ ;  /* 0x0000000011067210 */ /* 0x000fc40007f1e0ff */
[----:B------:R-:W-:Y:S01]  /*0580*/  IADD3 R0, R0, 0x20, RZ ;  /* 0x0000002000007810 */ /* 0x000fe20007ffe0ff */
[----:B------:R-:W-:Y:S01]  /*0590*/  IMAD.IADD R7, R11, 0x1, R4 ;  /* 0x000000010b077824 */ /* 0x000fe200078e0204 */
[C---:B------:R-:W-:Y:S02]  /*05a0*/  LEA R4, P1, R10.reuse, UR4, 0x1 ;  /* 0x000000040a047c11 */ /* 0x040fe4000f8208ff */
[----:B------:R-:W-:Y:S02]  /*05b0*/  LEA.HI.X.SX32 R17, R17, R5, 0x1, P0 ;  /* 0x0000000511117211 */ /* 0x000fe400000f0eff */
[----:B------:R-:W-:Y:S01]  /*05c0*/  LEA.HI.X R5, R10, UR5, R7, 0x1, P1 ;  /* 0x000000050a057c11 */ /* 0x000fe200088f0c07 */
[----:B------:R-:W-:Y:S01]  /*05d0*/  ULDC.64 UR4, c[0x0][0x2b0] ;  /* 0x0000ac0000047ab9 */ /* 0x000fe20000000a00 */
[----:B------:R-:W-:Y:S02]  /*05e0*/  ISETP.GE.OR P3, PT, R0, R9, P3 ;  /* 0x000000090000720c */ /* 0x000fe40001f66670 */
[----:B------:R-:W-:Y:S01]  /*05f0*/  IADD3 R12, P1, R4, R12, RZ ;  /* 0x0000000c040c7210 */ /* 0x000fe20007f3e0ff */
[----:B------:R1:W-:Y:S01]  /*0600*/  STG.E.128 desc[UR16][R4.64], RZ ;  /* 0x000000ff04007986 */ /* 0x0003e2000c101d10 */
[----:B------:R-:W-:-:S02]  /*0610*/  LEA R10, P0, R6, UR4, 0x2 ;  /* 0x00000004060a7c11 */ /* 0x000fc4000f8010ff */
        /* <DEDUP_REMOVED lines=9> */
.L_x_4219:
        /* <DEDUP_REMOVED lines=22> */
.L_x_4220:
[----:B------:R-:W-:Y:S05]  /*0810*/  @P6 BRA `(.L_x_4221) ;  /* 0x0000000400446947 */ /* 0x000fea0003800000 */
[----:B------:R-:W1:Y:S01]  /*0820*/  LDC R2, c[0x0][0x380] ;  /* 0x0000e000ff027b82 */ /* 0x000e620000000800 */
        /* <DEDUP_REMOVED lines=12> */
[----:B-1----:R-:W-:-:S04]  /*08f0*/  IMAD.MOV R4, RZ, RZ, -R7 ;  /* 0x000000ffff047224 */ /* 0x002fc800078e0a07 */
        /* <DEDUP_REMOVED lines=14> */
[----:B------:R-:W-:-:S05]  /*09e0*/  @P2 VIADD R6, R6, 0x1 ;  /* 0x0000000106062836 */ /* 0x000fca0000000000 */
[----:B------:R-:W-:-:S05]  /*09f0*/  MOV R5, R6 ;  /* 0x0000000600057202 */ /* 0x000fca0000000f00 */
[----:B------:R-:W-:Y:S01]  /*0a00*/  @!P0 IMAD.MOV R5, RZ, RZ, -R5 ;  /* 0x000000ffff058224 */ /* 0x000fe200078e0a05 */
[----:B------:R-:W-:-:S05]  /*0a10*/  @!P1 LOP3.LUT R5, RZ, R2, RZ, 0x33, !PT ;  /* 0x00000002ff059212 */ /* 0x000fca00078e33ff */
[----:B------:R-:W-:-:S05]  /*0a20*/  IMAD.WIDE R12, R5, 0x4, R152 ;  /* 0x00000004050c7825 */ /* 0x000fca00078e0298 */
[----:B------:R3:W4:Y:S01]  /*0a30*/  LDG.E R8, desc[UR16][R12.64] ;  /* 0x000000100c087981 */ /* 0x000722000c1e1900 */
[----:B-1----:R-:W-:Y:S01]  /*0a40*/  IABS R4, R0 ;  /* 0x0000000000047213 */ /* 0x002fe20000000000 */
        /* <DEDUP_REMOVED lines=10> */
[----:B------:R-:W-:Y:S01]  /*0af0*/  IMAD.HI.U32 R7, R11, R7, R10 ;  /* 0x000000070b077227 */ /* 0x000fe200078e000a */
[----:B------:R-:W-:-:S05]  /*0b00*/  SHF.R.S32.HI R11, RZ, 0x1f, R27 ;  /* 0x0000001fff0b7819 */ /* 0x000fca000001141b */
[----:B---3--:R-:W-:-:S04]  /*0b10*/  IMAD.HI.U32 R13, R7, R6, RZ ;  /* 0x00000006070d7227 */ /* 0x008fc800078e00ff */
[----:B------:R-:W-:Y:S02]  /*0b20*/  IMAD.MOV R7, RZ, RZ, -R13 ;  /* 0x000000ffff077224 */ /* 0x000fe400078e0a0d */
[----:B------:R-:W-:Y:S02]  /*0b30*/  IMAD R2, R11, UR6, RZ ;  /* 0x000000060b027c24 */ /* 0x000fe4000f8e02ff */
[----:B------:R-:W-:-:S05]  /*0b40*/  IMAD R7, R4, R7, R6 ;  /* 0x0000000704077224 */ /* 0x000fca00078e0206 */
[----:B------:R-:W-:-:S13]  /*0b50*/  ISETP.GT.U32.AND P0, PT, R4, R7, PT ;  /* 0x000000070400720c */ /* 0x000fda0003f04070 */
[-C--:B------:R-:W-:Y:S02]  /*0b60*/  @!P0 IADD3 R7, R7, -R4.reuse, RZ ;  /* 0x8000000407078210 */ /* 0x080fe40007ffe0ff */
[----:B------:R-:W-:Y:S02]  /*0b70*/  @!P0 IADD3 R13, R13, 0x1, RZ ;  /* 0x000000010d0d8810 */ /* 0x000fe40007ffe0ff */
[----:B------:R-:W-:Y:S02]  /*0b80*/  ISETP.GE.U32.AND P1, PT, R7, R4, PT ;  /* 0x000000040700720c */ /* 0x000fe40003f26070 */
[----:B------:R-:W-:-:S04]  /*0b90*/  LOP3.LUT R4, R17, R0, RZ, 0x3c, !PT ;  /* 0x0000000011047212 */ /* 0x000fc800078e3cff */
[----:B------:R-:W-:-:S07]  /*0ba0*/  ISETP.GE.AND P0, PT, R4, RZ, PT ;  /* 0x000000ff0400720c */ /* 0x000fce0003f06270 */
[----:B------:R-:W-:Y:S01]  /*0bb0*/  @P1 VIADD R13, R13, 0x1 ;  /* 0x000000010d0d1836 */ /* 0x000fe20000000000 */
[----:B------:R-:W-:-:S05]  /*0bc0*/  ISETP.NE.AND P1, PT, R0, RZ, PT ;  /* 0x000000ff0000720c */ /* 0x000fca0003f25270 */
[----:B------:R-:W-:-:S08]  /*0bd0*/  @!P0 IADD3 R13, -R13, RZ, RZ ;  /* 0x000000ff0d0d8210 */ /* 0x000fd00007ffe1ff */
[----:B------:R-:W-:-:S04]  /*0be0*/  @!P1 LOP3.LUT R13, RZ, R0, RZ, 0x33, !PT ;  /* 0x00000000ff0d9212 */ /* 0x000fc800078e33ff */
[----:B------:R-:W-:-:S05]  /*0bf0*/  SHF.R.S32.HI R25, RZ, 0x1f, R13 ;  /* 0x0000001fff197819 */ /* 0x000fca000001140d */
[----:B------:R-:W-:Y:S01]  /*0c00*/  IMAD R0, R25, UR10, RZ ;  /* 0x0000000a19007c24 */ /* 0x000fe2000f8e02ff */
[----:B----4-:R-:W-:Y:S01]  /*0c10*/  SHF.R.S32.HI R23, RZ, 0x1f, R8 ;  /* 0x0000001fff177819 */ /* 0x010fe20000011408 */
[----:B------:R-:W-:-:S04]  /*0c20*/  IMAD.WIDE.U32 R6, R8, UR8, RZ ;  /* 0x0000000808067c25 */ /* 0x000fc8000f8e00ff */
[C---:B------:R-:W-:Y:S02]  /*0c30*/  IMAD R5, R23.reuse, UR8, RZ ;  /* 0x0000000817057c24 */ /* 0x040fe4000f8e02ff */
[----:B------:R-:W-:Y:S02]  /*0c40*/  IMAD R23, R23, UR4, RZ ;  /* 0x0000000417177c24 */ /* 0x000fe4000f8e02ff */
[C---:B------:R-:W-:Y:S02]  /*0c50*/  IMAD R4, R8.reuse, UR9, R5 ;  /* 0x0000000908047c24 */ /* 0x040fe4000f8e0205 */
[----:B------:R-:W-:Y:S02]  /*0c60*/  IMAD R5, R27, UR7, R2 ;  /* 0x000000071b057c24 */ /* 0x000fe4000f8e0202 */
[----:B------:R-:W-:Y:S02]  /*0c70*/  IMAD.IADD R7, R7, 0x1, R4 ;  /* 0x0000000107077824 */ /* 0x000fe400078e0204 */
[----:B------:R-:W-:-:S02]  /*0c80*/  IMAD R23, R8, UR5, R23 ;  /* 0x0000000508177c24 */ /* 0x000fc4000f8e0217 */
[----:B------:R-:W-:-:S04]  /*0c90*/  IMAD.WIDE.U32 R6, R27, UR6, R6 ;  /* 0x000000061b067c25 */ /* 0x000fc8000f8e0006 */
[----:B------:R-:W-:Y:S01]  /*0ca0*/  IMAD.WIDE.U32 R8, R8, UR4, RZ ;  /* 0x0000000408087c25 */ /* 0x000fe2000f8e00ff */
[----:B------:R-:W-:-:S03]  /*0cb0*/  IADD3 R7, R7, R5, RZ ;  /* 0x0000000507077210 */ /* 0x000fc60007ffe0ff */
[C---:B------:R-:W-:Y:S01]  /*0cc0*/  IMAD R5, R13.reuse, UR11, R0 ;  /* 0x0000000b0d057c24 */ /* 0x040fe2000f8e0200 */
[----:B------:R-:W-:Y:S01]  /*0cd0*/  MOV R26, R8 ;  /* 0x00000008001a7202 */ /* 0x000fe20000000f00 */
[----:B------:R-:W-:-:S04]  /*0ce0*/  IMAD.WIDE.U32 R6, R13, UR10, R6 ;  /* 0x0000000a0d067c25 */ /* 0x000fc8000f8e0006 */
[----:B------:R-:W-:Y:S01]  /*0cf0*/  IMAD.IADD R23, R9, 0x1, R23 ;  /* 0x0000000109177824 */ /* 0x000fe200078e0217 */
[----:B------:R-:W-:Y:S02]  /*0d00*/  IADD3 R5, R7, R5, RZ ;  /* 0x0000000507057210 */ /* 0x000fe40007ffe0ff */
[----:B------:R-:W-:Y:S01]  /*0d10*/  MOV R22, R6 ;  /* 0x0000000600167202 */ /* 0x000fe20000000f00 */
[----:B------:R-:W-:Y:S06]  /*0d20*/  BRA `(.L_x_4222) ;  /* 0x0000000000f07947 */ /* 0x000fec0003800000 */
.L_x_4221:
[----:B------:R-:W1:Y:S01]  /*0d30*/  LDC R2, c[0x0][0x278] ;  /* 0x00009e00ff027b82 */ /* 0x000e620000000800 */
[----:B------:R-:W-:Y:S01]  /*0d40*/  LEA R27, R3, 0xffffff80, 0x7 ;  /* 0xffffff80031b7811 */ /* 0x000fe200078e38ff */
[----:B------:R-:W-:Y:S01]  /*0d50*/  ULDC.64 UR6, c[0x0][0x248] ;  /* 0x0000920000067ab9 */ /* 0x000fe20000000a00 */
[----:B------:R-:W-:Y:S01]  /*0d60*/  SHF.R.S32.HI R10, RZ, 0x1f, R21 ;  /* 0x0000001fff0a7819 */ /* 0x000fe20000011415 */
[----:B------:R-:W-:Y:S01]  /*0d70*/  ULDC.64 UR8, c[0x0][0x230] ;  /* 0x00008c0000087ab9 */ /* 0x000fe20000000a00 */
[----:B------:R-:W-:Y:S02]  /*0d80*/  SHF.R.S32.HI R11, RZ, 0x1f, R27 ;  /* 0x0000001fff0b7819 */ /* 0x000fe4000001141b */
[----:B------:R-:W-:-:S05]  /*0d90*/  IADD3 R22, P1, R21, R27, RZ ;  /* 0x0000001b15167210 */ /* 0x000fca0007f3e0ff */
[----:B------:R-:W-:-:S04]  /*0da0*/  IMAD.X R15, R10, 0x1, R11, P1 ;  /* 0x000000010a0f7824 */ /* 0x000fc800008e060b */
[----:B------:R-:W-:-:S04]  /*0db0*/  IMAD R15, R15, UR6, RZ ;  /* 0x000000060f0f7c24 */ /* 0x000fc8000f8e02ff */
[C---:B------:R-:W-:Y:S01]  /*0dc0*/  IMAD R12, R22.reuse, UR7, R15 ;  /* 0x00000007160c7c24 */ /* 0x040fe2000f8e020f */
[----:B-----5:R-:W-:Y:S01]  /*0dd0*/  SHF.R.S32.HI R15, RZ, 0x1f, R0 ;  /* 0x0000001fff0f7819 */ /* 0x020fe20000011400 */
[----:B------:R-:W-:Y:S01]  /*0de0*/  IMAD.WIDE.U32 R22, R22, UR6, RZ ;  /* 0x0000000616167c25 */ /* 0x000fe2000f8e00ff */
[----:B-1----:R-:W-:-:S03]  /*0df0*/  IABS R5, R2 ;  /* 0x0000000200057213 */ /* 0x002fc60000000000 */
[----:B------:R-:W-:Y:S01]  /*0e00*/  IMAD.IADD R25, R23, 0x1, R12 ;  /* 0x0000000117197824 */ /* 0x000fe200078e020c */
[----:B------:R-:W-:Y:S01]  /*0e10*/  MOV R24, R22 ;  /* 0x0000001600187202 */ /* 0x000fe20000000f00 */
[----:B------:R-:W1:Y:S01]  /*0e20*/  I2F.RP R7, R5 ;  /* 0x0000000500077306 */ /* 0x000e620000209400 */
[----:B------:R-:W-:-:S03]  /*0e30*/  IMAD R23, R15, UR8, RZ ;  /* 0x000000080f177c24 */ /* 0x000fc6000f8e02ff */
[----:B------:R-:W-:-:S04]  /*0e40*/  IMAD.WIDE.U32 R28, R0, UR8, R24 ;  /* 0x00000008001c7c25 */ /* 0x000fc8000f8e0018 */
[----:B------:R-:W-:-:S05]  /*0e50*/  IMAD R23, R0, UR9, R23 ;  /* 0x0000000900177c24 */ /* 0x000fca000f8e0217 */
[----:B------:R-:W-:Y:S01]  /*0e60*/  IADD3 R29, R29, R23, RZ ;  /* 0x000000171d1d7210 */ /* 0x000fe20007ffe0ff */
[----:B-1----:R-:W1:Y:S02]  /*0e70*/  MUFU.RCP R8, R7 ;  /* 0x0000000700087308 */ /* 0x002e640000001000 */
[----:B-1----:R-:W-:-:S06]  /*0e80*/  IADD3 R8, R8, 0xffffffe, RZ ;  /* 0x0ffffffe08087810 */ /* 0x002fcc0007ffe0ff */
[----:B------:R-:W1:Y:S02]  /*0e90*/  F2I.FTZ.U32.TRUNC.NTZ R9, R8 ;  /* 0x0000000800097305 */ /* 0x000e64000021f000 */
[----:B-1----:R-:W-:Y:S01]  /*0ea0*/  IADD3 R4, RZ, -R9, RZ ;  /* 0x80000009ff047210 */ /* 0x002fe20007ffe0ff */
[----:B------:R-:W-:-:S04]  /*0eb0*/  IMAD.MOV.U32 R8, RZ, RZ, RZ ;  /* 0x000000ffff087224 */ /* 0x000fc800078e00ff */
[----:B------:R-:W-:Y:S01]  /*0ec0*/  IMAD R6, R4, R5, RZ ;  /* 0x0000000504067224 */ /* 0x000fe200078e02ff */
[----:B------:R-:W-:-:S03]  /*0ed0*/  IABS R4, R17 ;  /* 0x0000001100047213 */ /* 0x000fc60000000000 */
[----:B------:R-:W-:Y:S01]  /*0ee0*/  IMAD.HI.U32 R9, R9, R6, R8 ;  /* 0x0000000609097227 */ /* 0x000fe200078e0008 */
[----:B------:R-:W-:-:S05]  /*0ef0*/  MOV R6, R4 ;  /* 0x0000000400067202 */ /* 0x000fca0000000f00 */
[----:B------:R-:W-:Y:S02]  /*0f00*/  IMAD.HI.U32 R13, R9, R6, RZ ;  /* 0x00000006090d7227 */ /* 0x000fe400078e00ff */
[----:B------:R-:W1:Y:S02]  /*0f10*/  LDC.64 R8, c[0x0][0x250] ;  /* 0x00009400ff087b82 */ /* 0x000e640000000a00 */
[----:B------:R-:W-:-:S04]  /*0f20*/  IMAD.MOV R4, RZ, RZ, -R13 ;  /* 0x000000ffff047224 */ /* 0x000fc800078e0a0d */
[C---:B------:R-:W-:Y:S02]  /*0f30*/  IMAD R4, R5.reuse, R4, R6 ;  /* 0x0000000405047224 */ /* 0x040fe400078e0206 */
[----:B------:R-:W3:Y:S03]  /*0f40*/  LDC.64 R6, c[0x0][0x260] ;  /* 0x00009800ff067b82 */ /* 0x000ee60000000a00 */
[----:B------:R-:W-:-:S13]  /*0f50*/  ISETP.GT.U32.AND P0, PT, R5, R4, PT ;  /* 0x000000040500720c */ /* 0x000fda0003f04070 */
[-C--:B------:R-:W-:Y:S01]  /*0f60*/  @!P0 IADD3 R4, R4, -R5.reuse, RZ ;  /* 0x8000000504048210 */ /* 0x080fe20007ffe0ff */
[----:B-1----:R-:W-:Y:S01]  /*0f70*/  IMAD R10, R10, R8, RZ ;  /* 0x000000080a0a7224 */ /* 0x002fe200078e02ff */
[----:B------:R-:W-:Y:S02]  /*0f80*/  @!P0 IADD3 R13, R13, 0x1, RZ ;  /* 0x000000010d0d8810 */ /* 0x000fe40007ffe0ff */
[----:B------:R-:W-:Y:S01]  /*0f90*/  ISETP.GE.U32.AND P2, PT, R4, R5, PT ;  /* 0x000000050400720c */ /* 0x000fe20003f46070 */
[----:B------:R-:W-:Y:S01]  /*0fa0*/  IMAD R9, R21, R9, R10 ;  /* 0x0000000915097224 */ /* 0x000fe200078e020a */
[----:B------:R-:W-:Y:S01]  /*0fb0*/  LOP3.LUT R4, R17, R2, RZ, 0x3c, !PT ;  /* 0x0000000211047212 */ /* 0x000fe200078e3cff */
[----:B------:R-:W-:Y:S01]  /*0fc0*/  IMAD.WIDE.U32 R20, R21, R8, RZ ;  /* 0x0000000815147225 */ /* 0x000fe200078e00ff */
[----:B------:R-:W-:Y:S02]  /*0fd0*/  ISETP.NE.AND P0, PT, R2, RZ, PT ;  /* 0x000000ff0200720c */ /* 0x000fe40003f05270 */
[----:B------:R-:W-:Y:S01]  /*0fe0*/  ISETP.GE.AND P1, PT, R4, RZ, PT ;  /* 0x000000ff0400720c */ /* 0x000fe20003f26270 */
[----:B------:R-:W-:Y:S01]  /*0ff0*/  IMAD.IADD R21, R21, 0x1, R9 ;  /* 0x0000000115157824 */ /* 0x000fe200078e0209 */
[----:B------:R-:W1:Y:S05]  /*1000*/  LDC.64 R4, c[0x0][0x238] ;  /* 0x00008e00ff047b82 */ /* 0x000e6a0000000a00 */
[----:B------:R-:W-:-:S06]  /*1010*/  @P2 IADD3 R13, R13, 0x1, RZ ;  /* 0x000000010d0d2810 */ /* 0x000fcc0007ffe0ff */
[----:B------:R-:W-:Y:S02]  /*1020*/  @!P1 IADD3 R13, -R13, RZ, RZ ;  /* 0x000000ff0d0d9210 */ /* 0x000fe40007ffe1ff */
[----:B------:R-:W-:-:S04]  /*1030*/  @!P0 LOP3.LUT R13, RZ, R2, RZ, 0x33, !PT ;  /* 0x00000002ff0d8212 */ /* 0x000fc800078e33ff */
[----:B------:R-:W-:Y:S01]  /*1040*/  SHF.R.S32.HI R25, RZ, 0x1f, R13 ;  /* 0x0000001fff197819 */ /* 0x000fe2000001140d */
[----:B---3--:R-:W-:-:S04]  /*1050*/  IMAD.WIDE.U32 R28, R13, R6, R28 ;  /* 0x000000060d1c7225 */ /* 0x008fc800078e001c */
[----:B------:R-:W-:Y:S01]  /*1060*/  IMAD R2, R25, R6, RZ ;  /* 0x0000000619027224 */ /* 0x000fe200078e02ff */
[----:B------:R-:W-:Y:S01]  /*1070*/  MOV R22, R28 ;  /* 0x0000001c00167202 */ /* 0x000fe20000000f00 */
[-C--:B-1----:R-:W-:Y:S02]  /*1080*/  IMAD R15, R15, R4.reuse, RZ ;  /* 0x000000040f0f7224 */ /* 0x082fe400078e02ff */
[----:B------:R-:W-:-:S04]  /*1090*/  IMAD.WIDE.U32 R20, R0, R4, R20 ;  /* 0x0000000400147225 */ /* 0x000fc800078e0014 */
[----:B------:R-:W-:Y:S02]  /*10a0*/  IMAD R5, R0, R5, R15 ;  /* 0x0000000500057224 */ /* 0x000fe400078e020f */
[----:B------:R-:W-:Y:S02]  /*10b0*/  IMAD R2, R13, R7, R2 ;  /* 0x000000070d027224 */ /* 0x000fe400078e0202 */
[----:B------:R-:W-:Y:S01]  /*10c0*/  IMAD.MOV.U32 R26, RZ, RZ, R20 ;  /* 0x000000ffff1a7224 */ /* 0x000fe200078e0014 */
[----:B------:R-:W-:Y:S02]  /*10d0*/  IADD3 R23, R21, R5, RZ ;  /* 0x0000000515177210 */ /* 0x000fe40007ffe0ff */
[----:B------:R-:W-:-:S07]  /*10e0*/  IADD3 R5, R29, R2, RZ ;  /* 0x000000021d057210 */ /* 0x000fce0007ffe0ff */
.L_x_4222:
        /* <DEDUP_REMOVED lines=14> */
[-C--:B------:R-:W-:Y:S01]  /*11d0*/  LEA.HI R6, R46, R45.reuse, RZ, 0x4 ;  /* 0x0000002d2e067211 */ /* 0x080fe200078f20ff */
[----:B------:R-:W-:Y:S01]  /*11e0*/  IMAD.SHL.U32 R21, R21, 0x40, RZ ;  /* 0x0000004015157824 */ /* 0x000fe200078e00ff */
[----:B------:R-:W-:Y:S01]  /*11f0*/  LEA.HI R29, R29, R14, RZ, 0x1 ;  /* 0x0000000e1d1d7211 */ /* 0x000fe200078f08ff */
[----:B------:R-:W-:Y:S01]  /*1200*/  IMAD.SHL.U32 R150, R150, 0x8, RZ ;  /* 0x0000000896967824 */ /* 0x000fe200078e00ff */
[----:B------:R-:W-:Y:S01]  /*1210*/  SHF.R.S32.HI R9, RZ, 0x4, R6 ;  /* 0x00000004ff097819 */ /* 0x000fe20000011406 */
[----:B------:R-:W-:Y:S01]  /*1220*/  IMAD R16, R13, UR11, R16 ;  /* 0x0000000b0d107c24 */ /* 0x000fe2000f8e0210 */
[----:B------:R-:W-:Y:S01]  /*1230*/  LOP3.LUT R0, R6, 0xfffffff0, RZ, 0xc0, !PT ;  /* 0xfffffff006007812 */ /* 0x000fe200078ec0ff */
[----:B------:R-:W-:Y:S01]  /*1240*/  ULDC.64 UR12, c[0x0][0x210] ;  /* 0x00008400000c7ab9 */ /* 0x000fe20000000a00 */
[----:B------:R-:W-:Y:S01]  /*1250*/  LOP3.LUT R21, R21, 0xc0, RZ, 0xc0, !PT ;  /* 0x000000c015157812 */ /* 0x000fe200078ec0ff */
[----:B------:R-:W-:Y:S01]  /*1260*/  USHF.L.U32 UR19, UR6, 0x6, URZ ;  /* 0x0000000606137899 */ /* 0x000fe2000800063f */
[----:B------:R-:W-:Y:S01]  /*1270*/  LEA.HI R46, R46, R45, RZ, 0x5 ;  /* 0x0000002d2e2e7211 */ /* 0x000fe200078f28ff */
[----:B------:R-:W-:Y:S01]  /*1280*/  IMAD.IADD R0, R45, 0x1, -R0 ;  /* 0x000000012d007824 */ /* 0x000fe200078e0a00 */
[----:B------:R-:W-:-:S02]  /*1290*/  LOP3.LUT R29, R29, 0x7fffffe, RZ, 0xc0, !PT ;  /* 0x07fffffe1d1d7812 */ /* 0x000fc400078ec0ff */
[----:B------:R-:W-:Y:S02]  /*12a0*/  LEA.HI R6, R6, R9, RZ, 0x1 ;  /* 0x0000000906067211 */ /* 0x000fe400078f08ff */
[----:B------:R-:W-:Y:S01]  /*12b0*/  LOP3.LUT R7, R21, 0x18, R150, 0xf8, !PT ;  /* 0x0000001815077812 */ /* 0x000fe200078ef896 */
[----:B------:R-:W-:Y:S01]  /*12c0*/  IMAD.IADD R12, R14, 0x1, -R29 ;  /* 0x000000010e0c7824 */ /* 0x000fe200078e0a1d */
[----:B------:R-:W-:Y:S02]  /*12d0*/  SHF.R.U32.HI R4, RZ, 0x3, R21 ;  /* 0x00000003ff047819 */ /* 0x000fe40000011615 */
[----:B------:R-:W-:Y:S02]  /*12e0*/  SHF.R.S32.HI R155, RZ, 0x5, R46 ;  /* 0x00000005ff9b7819 */ /* 0x000fe4000001142e */
[----:B------:R-:W-:Y:S02]  /*12f0*/  LOP3.LUT R6, R6, 0xfffffffe, RZ, 0xc0, !PT ;  /* 0xfffffffe06067812 */ /* 0x000fe400078ec0ff */
[----:B------:R-:W-:Y:S01]  /*1300*/  IADD3 R26, P0, R150, R26, RZ ;  /* 0x0000001a961a7210 */ /* 0x000fe20007f1e0ff */
[----:B------:R-:W-:Y:S01]  /*1310*/  IMAD R149, R155, 0x8, R12 ;  /* 0x000000089b957824 */ /* 0x000fe200078e020c */
[----:B------:R-:W-:Y:S01]  /*1320*/  SHF.R.S32.HI R151, RZ, 0x1f, R150 ;  /* 0x0000001fff977819 */ /* 0x000fe20000011496 */
[----:B------:R-:W-:Y:S01]  /*1330*/  IMAD.IADD R9, R9, 0x1, -R6 ;  /* 0x0000000109097824 */ /* 0x000fe200078e0a06 */
[----:B------:R-:W-:-:S02]  /*1340*/  LOP3.LUT R4, R7, R4, RZ, 0x3c, !PT ;  /* 0x0000000407047212 */ /* 0x000fc400078e3cff */
[----:B------:R-:W-:Y:S01]  /*1350*/  IADD3 R22, P2, R150, R22, RZ ;  /* 0x0000001696167210 */ /* 0x000fe20007f5e0ff */
[----:B------:R-:W-:Y:S01]  /*1360*/  IMAD.WIDE.U32 R30, R30, UR4, R150 ;  /* 0x000000041e1e7c25 */ /* 0x000fe2000f8e0096 */
[----:B------:R-:W-:Y:S01]  /*1370*/  IADD3 R6, P1, R14, R27, RZ ;  /* 0x0000001b0e067210 */ /* 0x000fe20007f3e0ff */
[----:B------:R-:W-:Y:S01]  /*1380*/  ULDC.64 UR4, c[0x0][0x258] ;  /* 0x0000960000047ab9 */ /* 0x000fe20000000a00 */
[----:B------:R-:W-:Y:S01]  /*1390*/  SHF.R.S32.HI R15, RZ, 0x1f, R14 ;  /* 0x0000001fff0f7819 */ /* 0x000fe2000001140e */
[C---:B------:R-:W-:Y:S01]  /*13a0*/  IMAD.X R27, R151.reuse, 0x1, R23, P0 ;  /* 0x00000001971b7824 */ /* 0x040fe200000e0617 */
[----:B------:R-:W-:Y:S01]  /*13b0*/  SHF.R.S32.HI R12, RZ, 0x1f, R17 ;  /* 0x0000001fff0c7819 */ /* 0x000fe20000011411 */
[----:B------:R-:W-:Y:S01]  /*13c0*/  IMAD.X R23, R151, 0x1, R5, P2 ;  /* 0x0000000197177824 */ /* 0x000fe200010e0605 */
[----:B------:R-:W-:Y:S01]  /*13d0*/  LEA.HI R21, R0, R0, RZ, 0x1 ;  /* 0x0000000000157211 */ /* 0x000fe200078f08ff */
[----:B------:R-:W-:Y:S01]  /*13e0*/  IMAD.U32 R149, R149, 0x20, R4 ;  /* 0x0000002095957824 */ /* 0x000fe200078e0004 */
[----:B------:R-:W-:Y:S01]  /*13f0*/  LOP3.LUT R2, R10, 0xfffffff8, RZ, 0xc0, !PT ;  /* 0xfffffff80a027812 */ /* 0x000fe200078ec0ff */
[----:B------:R-:W2:Y:S01]  /*1400*/  LDC.64 R4, c[0x0][0x240] ;  /* 0x00009000ff047b82 */ /* 0x000ea20000000a00 */
[----:B------:R-:W-:Y:S01]  /*1410*/  IMAD.WIDE R18, R19, 0x40, R14 ;  /* 0x0000004013127825 */ /* 0x000fe200078e020e */
[----:B------:R-:W-:-:S02]  /*1420*/  LOP3.LUT R7, R21, 0x7fffffe, RZ, 0xc0, !PT ;  /* 0x07fffffe15077812 */ /* 0x000fc400078ec0ff */
[----:B------:R-:W-:Y:S01]  /*1430*/  SHF.R.S32.HI R35, RZ, 0x1f, R0 ;  /* 0x0000001fff237819 */ /* 0x000fe20000011400 */
[C---:B------:R-:W-:Y:S02]  /*1440*/  IMAD.X R11, R15.reuse, 0x1, R11, P1 ;  /* 0x000000010f0b7824 */ /* 0x040fe400008e060b */
[----:B------:R-:W-:Y:S02]  /*1450*/  IMAD R15, R15, UR6, RZ ;  /* 0x000000060f0f7c24 */ /* 0x000fe4000f8e02ff */
[----:B------:R-:W-:Y:S02]  /*1460*/  IMAD.IADD R29, R31, 0x1, R28 ;  /* 0x000000011f1d7824 */ /* 0x000fe400078e021c */
[----:B------:R-:W-:Y:S02]  /*1470*/  IMAD.MOV.U32 R28, RZ, RZ, R30 ;  /* 0x000000ffff1c7224 */ /* 0x000fe400078e001e */
[----:B------:R-:W-:Y:S02]  /*1480*/  IMAD R12, R12, UR4, RZ ;  /* 0x000000040c0c7c24 */ /* 0x000fe4000f8e02ff */
[----:B------:R-:W-:-:S02]  /*1490*/  IMAD R15, R14, UR7, R15 ;  /* 0x000000070e0f7c24 */ /* 0x000fc4000f8e020f */
[----:B------:R-:W-:Y:S01]  /*14a0*/  IMAD.WIDE.U32 R22, R14, UR6, R22 ;  /* 0x000000060e167c25 */ /* 0x000fe2000f8e0016 */
[--C-:B------:R-:W-:Y:S02]  /*14b0*/  SHF.R.S32.HI R14, RZ, 0x1, R21.reuse ;  /* 0x00000001ff0e7819 */ /* 0x100fe40000011415 */
[----:B------:R-:W-:Y:S01]  /*14c0*/  SHF.R.S32.HI R21, RZ, 0x1f, R21 ;  /* 0x0000001fff157819 */ /* 0x000fe20000011415 */
[C---:B------:R-:W-:Y:S02]  /*14d0*/  IMAD R12, R17.reuse, UR5, R12 ;  /* 0x00000005110c7c24 */ /* 0x040fe4000f8e020c */
[----:B------:R-:W-:Y:S01]  /*14e0*/  IMAD.WIDE.U32 R28, R17, UR4, R28 ;  /* 0x00000004111c7c25 */ /* 0x000fe2000f8e001c */
[----:B------:R-:W-:Y:S01]  /*14f0*/  LEA.HI R17, R21, R14, RZ, 0x2 ;  /* 0x0000000e15117211 */ /* 0x000fe200078f10ff */
[----:B------:R-:W-:Y:S02]  /*1500*/  ULDC.64 UR4, c[0x0][0x218] ;  /* 0x0000860000047ab9 */ /* 0x000fe40000000a00 */
[----:B------:R-:W-:Y:S01]  /*1510*/  IMAD.WIDE.U32 R26, R13, UR10, R26 ;  /* 0x0000000a0d1a7c25 */ /* 0x000fe2000f8e001a */
[----:B------:R-:W-:Y:S01]  /*1520*/  LOP3.LUT R17, R17, 0xfffffffc, RZ, 0xc0, !PT ;  /* 0xfffffffc11117812 */ /* 0x000fe200078ec0ff */
[----:B------:R-:W-:Y:S01]  /*1530*/  ULDC.64 UR10, c[0x0][0x250] ;  /* 0x00009400000a7ab9 */ /* 0x000fe20000000a00 */
[----:B------:R-:W-:Y:S01]  /*1540*/  LEA R146, P0, R22, UR4, 0x1 ;  /* 0x0000000416927c11 */ /* 0x000fe2000f8008ff */
[----:B--2---:R-:W-:-:S02]  /*1550*/  IMAD R13, R19, R4, RZ ;  /* 0x00000004130d7224 */ /* 0x004fc400078e02ff */
[----:B------:R-:W-:Y:S02]  /*1560*/  IMAD.IADD R29, R29, 0x1, R12 ;  /* 0x000000011d1d7824 */ /* 0x000fe400078e020c */
[----:B------:R-:W-:Y:S02]  /*1570*/  IMAD.IADD R15, R23, 0x1, R15 ;  /* 0x00000001170f7824 */ /* 0x000fe400078e020f */
[C---:B------:R-:W-:Y:S02]  /*1580*/  IMAD R13, R18.reuse, R5, R13 ;  /* 0x00000005120d7224 */ /* 0x040fe400078e020d */
[----:B------:R-:W-:Y:S01]  /*1590*/  IMAD.WIDE.U32 R18, R18, R4, R28 ;  /* 0x0000000412127225 */ /* 0x000fe200078e001c */
[----:B------:R-:W-:Y:S01]  /*15a0*/  LEA.HI.X R147, R22, UR5, R15, 0x1, P0 ;  /* 0x0000000516937c11 */ /* 0x000fe200080f0c0f */
[----:B------:R-:W-:Y:S02]  /*15b0*/  UMOV UR5, 0x400 ;  /* 0x0000040000057882 */ /* 0x000fe40000000000 */
[----:B------:R-:W-:Y:S01]  /*15c0*/  IMAD.IADD R12, R14, 0x1, -R17 ;  /* 0x000000010e0c7824 */ /* 0x000fe200078e0a11 */
[C---:B------:R-:W-:Y:S01]  /*15d0*/  LEA R14, P0, R18.reuse, UR12, 0x1 ;  /* 0x0000000c120e7c11 */ /* 0x040fe2000f8008ff */
[----:B------:R-:W-:Y:S01]  /*15e0*/  IMAD.IADD R13, R19, 0x1, R13 ;  /* 0x00000001130d7824 */ /* 0x000fe200078e020d */
[----:B-1----:R-:W-:Y:S01]  /*15f0*/  ULEA UR5, UR18, UR5, 0x18 ;  /* 0x0000000512057291 */ /* 0x002fe2000f8ec03f */
[----:B------:R-:W-:Y:S01]  /*1600*/  IMAD.IADD R27, R27, 0x1, R16 ;  /* 0x000000011b1b7824 */ /* 0x000fe200078e0210 */
[----:B------:R-:W-:Y:S01]  /*1610*/  USHF.L.U64.HI UR18, UR6, 0x6, UR7 ;  /* 0x0000000606127899 */ /* 0x000fe20008010207 */
[----:B------:R-:W-:Y:S01]  /*1620*/  IMAD.IADD R33, R45, 0x1, -R2 ;  /* 0x000000012d217824 */ /* 0x000fe200078e0a02 */
[----:B------:R-:W-:Y:S01]  /*1630*/  LEA.HI.X R15, R18, UR13, R13, 0x1, P0 ;  /* 0x0000000d120f7c11 */ /* 0x000fe200080f0c0d */
[----:B------:R-:W-:Y:S01]  /*1640*/  IMAD.IADD R7, R0, 0x1, -R7 ;  /* 0x0000000100077824 */ /* 0x000fe200078e0a07 */
[----:B------:R-:W-:Y:S01]  /*1650*/  LEA R16, P0, R4, R14, 0x6 ;  /* 0x0000000e04107211 */ /* 0x000fe200078030ff */
[----:B------:R-:W-:Y:S01]  /*1660*/  IMAD R11, R11, UR10, RZ ;  /* 0x0000000a0b0b7c24 */ /* 0x000fe2000f8e02ff */
[----:B------:R-:W-:Y:S01]  /*1670*/  LEA R149, R149, UR5, 0x1 ;  /* 0x0000000595957c11 */ /* 0x000fe2000f8e08ff */
[----:B------:R-:W-:Y:S01]  /*1680*/  IMAD.WIDE.U32 R26, R6, UR10, R26 ;  /* 0x0000000a061a7c25 */ /* 0x000fe2000f8e001a */
[----:B------:R-:W-:Y:S01]  /*1690*/  LEA.HI.X R17, R4, R15, R5, 0x6, P0 ;  /* 0x0000000f04117211 */ /* 0x000fe200000f3405 */
[----:B------:R-:W-:Y:S01]  /*16a0*/  ULDC.64 UR12, c[0x0][0x220] ;  /* 0x00008800000c7ab9 */ /* 0x000fe20000000a00 */
[----:B------:R-:W-:Y:S01]  /*16b0*/  IADD3 R20, P0, R146, UR19, RZ ;  /* 0x0000001392147c10 */ /* 0x000fe2000ff1e0ff */
[----:B------:R-:W-:Y:S01]  /*16c0*/  @!PT LDS RZ, [RZ] ;  /* 0x00000000fffff984 */ /* 0x000fe20000000800 */
[----:B------:R-:W-:Y:S01]  /*16d0*/  @!PT LDS RZ, [RZ] ;  /* 0x00000000fffff984 */ /* 0x000fe20000000800 */
[----:B------:R-:W-:Y:S01]  /*16e0*/  @!PT LDS RZ, [RZ] ;  /* 0x00000000fffff984 */ /* 0x000fe20000000800 */
[----:B------:R1:W-:Y:S01]  /*16f0*/  LDGSTS.E.BYPASS.LTC128B.128 [R149], desc[UR16][R14.64] ;  /* 0x000000000e957fae */ /* 0x0003e2000b901d50 */
[----:B------:R-:W-:Y:S01]  /*1700*/  LEA.HI R8, R33, R33, RZ, 0x1 ;  /* 0x0000002121087211 */ /* 0x000fe200078f08ff */
[----:B------:R-:W-:Y:S01]  /*1710*/  IMAD R11, R6, UR11, R11 ;  /* 0x0000000b060b7c24 */ /* 0x000fe2000f8e020b */
[----:B------:R-:W-:Y:S01]  /*1720*/  IADD3.X R21, R147, UR18, RZ, P0, !PT ;  /* 0x0000001293157c10 */ /* 0x000fe200087fe4ff */
[----:B------:R-:W-:Y:S01]  /*1730*/  LDGSTS.E.BYPASS.LTC128B.128 [R149+0x800], desc[UR16][R16.64] ;  /* 0x0080000010957fae */ /* 0x000fe2000b901d50 */
[----:B------:R-:W-:Y:S01]  /*1740*/  IADD3 R18, P0, R20, UR19, RZ ;  /* 0x0000001314127c10 */ /* 0x000fe2000ff1e0ff */
[----:B------:R-:W-:Y:S01]  /*1750*/  IMAD.SHL.U32 R6, R12, 0x40, RZ ;  /* 0x000000400c067824 */ /* 0x000fe200078e00ff */
[----:B------:R-:W-:Y:S01]  /*1760*/  LEA.HI R2, R35, R0, RZ, 0x3 ;  /* 0x0000000023027211 */ /* 0x000fe200078f18ff */
[----:B------:R-:W-:Y:S01]  /*1770*/  LDGSTS.E.BYPASS.LTC128B.128 [R149+0x1000], desc[UR16][R146.64] ;  /* 0x0100000092957fae */ /* 0x000fe2000b901d50 */
[----:B------:R-:W-:Y:S01]  /*1780*/  IADD3.X R19, R21, UR18, RZ, P0, !PT ;  /* 0x0000001215137c10 */ /* 0x000fe200087fe4ff */
[----:B------:R-:W-:Y:S01]  /*1790*/  IMAD.IADD R11, R27, 0x1, R11 ;  /* 0x000000011b0b7824 */ /* 0x000fe200078e020b */
[----:B------:R-:W-:Y:S01]  /*17a0*/  LOP3.LUT R0, R8, 0x3fffffe, RZ, 0xc0, !PT ;  /* 0x03fffffe08007812 */ /* 0x000fe200078ec0ff */
[----:B------:R-:W-:Y:S01]  /*17b0*/  LDGSTS.E.BYPASS.LTC128B.128 [R149+0x1800], desc[UR16][R20.64] ;  /* 0x0180000014957fae */ /* 0x000fe2000b901d50 */
[----:B------:R-:W-:Y:S01]  /*17c0*/  SHF.R.S32.HI R4, RZ, 0x1, R8 ;  /* 0x00000001ff047819 */ /* 0x000fe20000011408 */
[----:B------:R-:W-:Y:S01]  /*17d0*/  IMAD.SHL.U32 R2, R2, 0x20, RZ ;  /* 0x0000002002027824 */ /* 0x000fe200078e00ff */
[----:B------:R-:W-:Y:S01]  /*17e0*/  LOP3.LUT R8, R6, 0xc0, RZ, 0xc0, !PT ;  /* 0x000000c006087812 */ /* 0x000fe200078ec0ff */
[----:B------:R-:W-:Y:S01]  /*17f0*/  LDGSTS.E.BYPASS.LTC128B.128 [R149+0x2000], desc[UR16][R18.64] ;  /* 0x0200000012957fae */ /* 0x000fe2000b901d50 */
[----:B------:R-:W-:Y:S01]  /*1800*/  IMAD.IADD R0, R33, 0x1, -R0 ;  /* 0x0000000121007824 */ /* 0x000fe200078e0a00 */
[----:B------:R-:W-:Y:S01]  /*1810*/  USHF.L.U64.HI UR11, UR10, 0x6, UR11 ;  /* 0x000000060a0b7899 */ /* 0x000fe2000801020b */
[----:B------:R-:W-:Y:S01]  /*1820*/  IMAD.SHL.U32 R5, R4, 0x40, RZ ;  /* 0x0000004004057824 */ /* 0x000fe200078e00ff */
[----:B------:R-:W-:Y:S01]  /*1830*/  LOP3.LUT R6, R2, 0xffffff00, RZ, 0xc0, !PT ;  /* 0xffffff0002067812 */ /* 0x000fe200078ec0ff */
[C---:B------:R-:W-:Y:S01]  /*1840*/  IMAD R0, R9.reuse, 0x8, R0 ;  /* 0x0000000809007824 */ /* 0x040fe200078e0200 */
[----:B------:R-:W-:Y:S01]  /*1850*/  SHF.R.U32.HI R2, RZ, 0x3, R8 ;  /* 0x00000003ff027819 */ /* 0x000fe20000011608 */
[----:B------:R-:W-:Y:S01]  /*1860*/  IMAD.SHL.U32 R9, R9, 0x8, RZ ;  /* 0x0000000809097824 */ /* 0x000fe200078e00ff */
[----:B------:R-:W-:Y:S01]  /*1870*/  LOP3.LUT R5, R5, 0xc0, RZ, 0xc0, !PT ;  /* 0x000000c005057812 */ /* 0x000fe200078ec0ff */
[----:B------:R-:W-:Y:S01]  /*1880*/  UIADD3 UR4, UR5, 0x1000, URZ ;  /* 0x0000100005047890 */ /* 0x000fe2000fffe03f */
[----:B------:R-:W-:Y:S01]  /*1890*/  LOP3.LUT P1, RZ, R12, 0x2, RZ, 0xc0, !PT ;  /* 0x000000020cff7812 */ /* 0x000fe2000782c0ff */
[----:B------:R-:W-:Y:S01]  /*18a0*/  IMAD R139, R7, 0x20, R6 ;  /* 0x00000020078b7824 */ /* 0x000fe200078e0206 */
[----:B-1----:R-:W-:-:S02]  /*18b0*/  IADD3 R14, P0, R18, UR19, RZ ;  /* 0x00000013120e7c10 */ /* 0x002fc4000ff1e0ff */
[----:B------:R-:W-:Y:S02]  /*18c0*/  LOP3.LUT R10, R5, 0x8, R10, 0xf8, !PT ;  /* 0x00000008050a7812 */ /* 0x000fe400078ef80a */
[----:B------:R-:W-:Y:S02]  /*18d0*/  IADD3.X R15, R19, UR18, RZ, P0, !PT ;  /* 0x00000012130f7c10 */ /* 0x000fe400087fe4ff */
[C---:B------:R-:W-:Y:S01]  /*18e0*/  LEA R144, P0, R26.reuse, UR12, 0x1 ;  /* 0x0000000c1a907c11 */ /* 0x040fe2000f8008ff */
[----:B------:R-:W-:Y:S01]  /*18f0*/  USHF.L.U32 UR12, UR10, 0x6, URZ ;  /* 0x000000060a0c7899 */ /* 0x000fe2000800063f */
[----:B------:R-:W-:Y:S01]  /*1900*/  SHF.R.U32.HI R5, RZ, 0x3, R5 ;  /* 0x00000003ff057819 */ /* 0x000fe20000011605 */
[----:B------:R1:W-:Y:S01]  /*1910*/  LDGSTS.E.BYPASS.LTC128B.128 [R149+0x2800], desc[UR16][R14.64] ;  /* 0x028000000e957fae */ /* 0x0003e2000b901d50 */
[----:B------:R-:W-:Y:S02]  /*1920*/  LEA.HI.X R145, R26, UR13, R11, 0x1, P0 ;  /* 0x0000000d1a917c11 */ /* 0x000fe400080f0c0b */
[----:B------:R-:W-:Y:S01]  /*1930*/  LOP3.LUT R9, R8, 0x8, R9, 0xf8, !PT ;  /* 0x0000000808097812 */ /* 0x000fe200078ef809 */
[----:B------:R-:W0:Y:S01]  /*1940*/  LDGDEPBAR ;  /* 0x00000000000079af */ /* 0x000e220000000000 */
[----:B------:R-:W-:Y:S01]  /*1950*/  IMAD R8, R155, 0x200, R6 ;  /* 0x000002009b087824 */ /* 0x000fe200078e0206 */
[----:B------:R-:W-:-:S02]  /*1960*/  LOP3.LUT R5, R10, R5, RZ, 0x3c, !PT ;  /* 0x000000050a057212 */ /* 0x000fc400078e3cff */
[----:B------:R-:W-:Y:S01]  /*1970*/  LOP3.LUT R2, R9, R2, RZ, 0x3c, !PT ;  /* 0x0000000209027212 */ /* 0x000fe200078e3cff */
[----:B------:R-:W-:Y:S02]  /*1980*/  IMAD R143, R7, 0x20, R8 ;  /* 0x00000020078f7824 */ /* 0x000fe400078e0208 */
[----:B------:R-:W-:Y:S02]  /*1990*/  IMAD.U32 R0, R0, 0x20, R5 ;  /* 0x0000002000007824 */ /* 0x000fe400078e0005 */
[C---:B------:R-:W-:Y:S02]  /*19a0*/  IMAD.IADD R143, R2.reuse, 0x1, R143 ;  /* 0x00000001028f7824 */ /* 0x040fe400078e028f */
[----:B------:R-:W-:Y:S01]  /*19b0*/  IMAD.IADD R139, R2, 0x1, R139 ;  /* 0x00000001028b7824 */ /* 0x000fe200078e028b */
[----:B------:R-:W-:Y:S02]  /*19c0*/  LEA R5, R0, UR5, 0x1 ;  /* 0x0000000500057c11 */ /* 0x000fe4000f8e08ff */
[----:B------:R-:W-:-:S02]  /*19d0*/  LEA R143, R143, UR5, 0x1 ;  /* 0x000000058f8f7c11 */ /* 0x000fc4000f8e08ff */
[----:B------:R-:W-:Y:S01]  /*19e0*/  LEA R142, R0, UR4, 0x1 ;  /* 0x00000004008e7c11 */ /* 0x000fe2000f8e08ff */
[----:B------:R-:W-:Y:S01]  /*19f0*/  ULDC UR4, c[0x0][0x39c] ;  /* 0x0000e70000047ab9 */ /* 0x000fe20000000800 */
[----:B------:R-:W-:-:S03]  /*1a00*/  LOP3.LUT R0, R46, 0xffffffe0, RZ, 0xc0, !PT ;  /* 0xffffffe02e007812 */ /* 0x000fc600078ec0ff */
[----:B------:R-:W-:Y:S01]  /*1a10*/  VIADD R140, R142, 0x20 ;  /* 0x000000208e8c7836 */ /* 0x000fe20000000000 */
[----:B-1----:R-:W-:Y:S01]  /*1a20*/  IADD3 R14, P0, R144, UR12, RZ ;  /* 0x0000000c900e7c10 */ /* 0x002fe2000ff1e0ff */
[----:B------:R-:W-:-:S04]  /*1a30*/  DEPBAR.LE SB0, 0x0 ;  /* 0x000080000000791a */ /* 0x000fc80000000000 */
[----:B------:R-:W-:Y:S01]  /*1a40*/  BAR.SYNC.DEFER_BLOCKING 0x0 ;  /* 0x0000000000007b1d */ /* 0x000fe20000010000 */
[----:B------:R-:W-:Y:S01]  /*1a50*/  IADD3.X R15, R145, UR11, RZ, P0, !PT ;  /* 0x0000000b910f7c10 */ /* 0x000fe200087fe4ff */
[C---:B------:R-:W-:Y:S01]  /*1a60*/  IMAD.IADD R0, R45.reuse, 0x1, -R0 ;  /* 0x000000012d007824 */ /* 0x040fe200078e0a00 */
[----:B------:R-:W-:Y:S01]  /*1a70*/  IADD3 R18, P0, R14, UR12, RZ ;  /* 0x0000000c0e127c10 */ /* 0x000fe2000ff1e0ff */
[----:B------:R-:W-:-:S03]  /*1a80*/  IMAD.SHL.U32 R45, R45, 0x2, RZ ;  /* 0x000000022d2d7824 */ /* 0x000fc600078e00ff */
[----:B------:R-:W-:Y:S02]  /*1a90*/  IADD3.X R19, R15, UR11, RZ, P0, !PT ;  /* 0x0000000b0f137c10 */ /* 0x000fe400087fe4ff */
[----:B------:R-:W-:-:S04]  /*1aa0*/  IADD3 R16, P0, R18, UR12, RZ ;  /* 0x0000000c12107c10 */ /* 0x000fc8000ff1e0ff */
[----:B------:R-:W-:Y:S02]  /*1ab0*/  IADD3.X R17, R19, UR11, RZ, P0, !PT ;  /* 0x0000000b13117c10 */ /* 0x000fe400087fe4ff */
[----:B------:R-:W-:Y:S01]  /*1ac0*/  LOP3.LUT P0, RZ, R4, 0x2, RZ, 0xc0, !PT ;  /* 0x0000000204ff7812 */ /* 0x000fe2000780c0ff */
[----:B------:R-:W-:-:S05]  /*1ad0*/  IMAD.MOV.U32 R4, RZ, RZ, 0x20 ;  /* 0x00000020ff047424 */ /* 0x000fca00078e00ff */
[----:B------:R-:W-:Y:S01]  /*1ae0*/  SEL R4, R4, 0xffffffe0, !P1 ;  /* 0xffffffe004047807 */ /* 0x000fe20004800000 */
[----:B------:R-:W-:Y:S01]  /*1af0*/  @!PT LDS RZ, [RZ] ;  /* 0x00000000fffff984 */ /* 0x000fe20000000800 */
[----:B------:R-:W-:Y:S01]  /*1b00*/  @!PT LDS RZ, [RZ] ;  /* 0x00000000fffff984 */ /* 0x000fe20000000800 */
[----:B------:R-:W-:Y:S01]  /*1b10*/  @!PT LDS RZ, [RZ] ;  /* 0x00000000fffff984 */ /* 0x000fe20000000800 */
[----:B------:R-:W-:Y:S04]  /*1b20*/  LDGSTS.E.BYPASS.LTC128B.128 [R149+0x3000], desc[UR16][R144.64] ;  /* 0x0300000090957fae */ /* 0x000fe8000b901d50 */
[----:B------:R-:W-:Y:S01]  /*1b30*/  IMAD.IADD R141, R143, 0x1, R4 ;  /* 0x000000018f8d7824 */ /* 0x000fe200078e0204 */
[----:B------:R-:W-:Y:S01]  /*1b40*/  LDGSTS.E.BYPASS.LTC128B.128 [R149+0x3800], desc[UR16][R14.64] ;  /* 0x038000000e957fae */ /* 0x000fe2000b901d50 */
[----:B------:R-:W-:-:S03]  /*1b50*/  @P0 VIADD R140, R142, 0xffffffe0 ;  /* 0xffffffe08e8c0836 */ /* 0x000fc60000000000 */
[----:B------:R-:W-:Y:S01]  /*1b60*/  LDGSTS.E.BYPASS.LTC128B.128 [R149+0x4000], desc[UR16][R18.64] ;  /* 0x0400000012957fae */ /* 0x000fe2000b901d50 */
[C---:B------:R-:W-:Y:S02]  /*1b70*/  VIADD R137, R140.reuse, 0x400 ;  /* 0x000004008c897836 */ /* 0x040fe40000000000 */
[C---:B------:R-:W-:Y:S01]  /*1b80*/  VIADD R136, R140.reuse, 0x800 ;  /* 0x000008008c887836 */ /* 0x040fe20000000000 */
[----:B------:R1:W-:Y:S01]  /*1b90*/  LDGSTS.E.BYPASS.LTC128B.128 [R149+0x4800], desc[UR16][R16.64] ;  /* 0x0480000010957fae */ /* 0x0003e2000b901d50 */
[C---:B------:R-:W-:Y:S02]  /*1ba0*/  VIADD R135, R140.reuse, 0xc00 ;  /* 0x00000c008c877836 */ /* 0x040fe40000000000 */
[C---:B------:R-:W-:Y:S01]  /*1bb0*/  VIADD R134, R140.reuse, 0x1000 ;  /* 0x000010008c867836 */ /* 0x040fe20000000000 */
[----:B------:R-:W-:Y:S01]  /*1bc0*/  LDSM.16.M88.4 R8, [R143] ;  /* 0x000000008f08783b */ /* 0x000fe20000000200 */
[C---:B------:R-:W-:Y:S02]  /*1bd0*/  VIADD R133, R140.reuse, 0x1400 ;  /* 0x000014008c857836 */ /* 0x040fe40000000000 */
[C---:B------:R-:W-:Y:S01]  /*1be0*/  VIADD R132, R140.reuse, 0x1800 ;  /* 0x000018008c847836 */ /* 0x040fe20000000000 */
[----:B------:R-:W2:Y:S01]  /*1bf0*/  LDSM.16.M88.4 R32, [R5+0x1000] ;  /* 0x001000000520783b */ /* 0x000ea20000000200 */
[----:B------:R-:W-:-:S03]  /*1c00*/  VIADD R86, R140, 0x1c00 ;  /* 0x00001c008c567836 */ /* 0x000fc60000000000 */
[----:B------:R-:W-:Y:S04]  /*1c10*/  LDSM.16.M88.4 R20, [R141] ;  /* 0x000000008d14783b */ /* 0x000fe80000000200 */
[----:B------:R-:W-:Y:S04]  /*1c20*/  LDSM.16.M88.4 R36, [R140] ;  /* 0x000000008c24783b */ /* 0x000fe80000000200 */
[----:B------:R-:W3:Y:S04]  /*1c30*/  LDSM.16.M88.4 R28, [R5+0x1400] ;  /* 0x00140000051c783b */ /* 0x000ee80000000200 */
[----:B------:R-:W4:Y:S04]  /*1c40*/  LDSM.16.M88.4 R40, [R140+0x400] ;  /* 0x000400008c28783b */ /* 0x000f280000000200 */
[----:B-1----:R-:W1:Y:S04]  /*1c50*/  LDSM.16.M88.4 R16, [R5+0x1800] ;  /* 0x001800000510783b */ /* 0x002e680000000200 */
[----:B------:R-:W0:Y:S01]  /*1c60*/  LDGDEPBAR ;  /* 0x00000000000079af */ /* 0x000e220000000000 */
[C---:B--2---:R-:W-:Y:S06]  /*1c70*/  HMMA.16816.F32.BF16 R24, R8.reuse, R32, RZ ;  /* 0x000000200818723c */ /* 0x044fec00000418ff */
[C---:B------:R-:W-:Y:S06]  /*1c80*/  HMMA.16816.F32.BF16 R32, R8.reuse, R34, RZ ;  /* 0x000000220820723c */ /* 0x040fec00000418ff */
[----:B---3--:R-:W-:-:S12]  /*1c90*/  HMMA.16816.F32.BF16 R12, R8, R28, RZ ;  /* 0x0000001c080c723c */ /* 0x008fd800000418ff */
[C---:B------:R-:W-:Y:S06]  /*1ca0*/  HMMA.16816.F32.BF16 R24, R20.reuse, R36, R24 ;  /* 0x000000241418723c */ /* 0x040fec0000041818 */
[C---:B------:R-:W-:Y:S01]  /*1cb0*/  HMMA.16816.F32.BF16 R32, R20.reuse, R38, R32 ;  /* 0x000000261420723c */ /* 0x040fe20000041820 */
[----:B------:R-:W2:Y:S05]  /*1cc0*/  LDSM.16.M88.4 R36, [R140+0x800] ;  /* 0x000800008c24783b */ /* 0x000eaa0000000200 */
[----:B----4-:R-:W-:-:S12]  /*1cd0*/  HMMA.16816.F32.BF16 R12, R20, R40, R12 ;  /* 0x00000028140c723c */ /* 0x010fd8000004180c */
        /* <DEDUP_REMOVED lines=9> */
[----:B------:R-:W3:Y:S01]  /*1d70*/  MUFU.TANH R49, R49 ;  /* 0x0000003100317308 */ /* 0x000ee20000002400 */
[C---:B-1----:R-:W-:Y:S01]  /*1d80*/  HMMA.16816.F32.BF16 R28, R8.reuse, R16, RZ ;  /* 0x00000010081c723c */ /* 0x042fe200000418ff */
[----:B------:R-:W1:Y:S01]  /*1d90*/  LDSM.16.M88.4 R32, [R5+0x1c00] ;  /* 0x001c00000520783b */ /* 0x000e620000000200 */
[----:B------:R-:W-:Y:S01]  /*1da0*/  FMUL.FTZ R12, R12, UR4 ;  /* 0x000000040c0c7c20 */ /* 0x000fe20008410000 */
[----:B------:R-:W-:Y:S01]  /*1db0*/  FMUL.FTZ R13, R13, UR4 ;  /* 0x000000040d0d7c20 */ /* 0x000fe20008410000 */
[----:B------:R-:W-:Y:S01]  /*1dc0*/  FMUL.FTZ R14, R14, UR4 ;  /* 0x000000040e0e7c20 */ /* 0x000fe20008410000 */
[----:B------:R-:W-:Y:S01]  /*1dd0*/  FMUL.FTZ R61, R15, UR4 ;  /* 0x000000040f3d7c20 */ /* 0x000fe20008410000 */
[----:B------:R-:W-:Y:S01]  /*1de0*/  HMMA.16816.F32.BF16 R16, R8, R18, RZ ;  /* 0x000000120810723c */ /* 0x000fe200000418ff */
[----:B------:R-:W-:Y:S08]  /*1df0*/  MUFU.TANH R55, R12 ;  /* 0x0000000c00377308 */ /* 0x000ff00000002400 */
[----:B------:R-:W-:Y:S03]  /*1e00*/  MUFU.TANH R54, R13 ;  /* 0x0000000d00367308 */ /* 0x000fe60000002400 */
[C---:B------:R-:W-:Y:S01]  /*1e10*/  HMMA.16816.F32.BF16 R24, R20.reuse, R42, R24 ;  /* 0x0000002a1418723c */ /* 0x040fe20000041818 */
[----:B------:R-:W4:Y:S04]  /*1e20*/  LDSM.16.M88.4 R40, [R140+0xc00] ;  /* 0x000c00008c28783b */ /* 0x000f280000000200 */
[----:B------:R1:W-:Y:S01]  /*1e30*/  MUFU.TANH R69, R14 ;  /* 0x0000000e00457308 */ /* 0x0003e20000002400 */
[C---:B--2---:R-:W-:Y:S06]  /*1e40*/  HMMA.16816.F32.BF16 R28, R20.reuse, R36, R28 ;  /* 0x00000024141c723c */ /* 0x044fec000004181c */
[----:B------:R-:W-:Y:S01]  /*1e50*/  HMMA.16816.F32.BF16 R16, R20, R38, R16 ;  /* 0x000000261410723c */ /* 0x000fe20000041810 */
[----:B------:R-:W-:Y:S01]  /*1e60*/  LDSM.16.M88.4 R36, [R140+0x1000] ;  /* 0x001000008c24783b */ /* 0x000fe20000000200 */
[----:B------:R-:W2:Y:S08]  /*1e70*/  MUFU.TANH R59, R59 ;  /* 0x0000003b003b7308 */ /* 0x000eb00000002400 */
[----:B------:R-:W5:Y:S01]  /*1e80*/  MUFU.TANH R47, R47 ;  /* 0x0000002f002f7308 */ /* 0x000f620000002400 */
[----:B-1----:R-:W-:Y:S01]  /*1e90*/  HMMA.16816.F32.BF16 R12, R8, R32, RZ ;  /* 0x00000020080c723c */ /* 0x002fe200000418ff */
        /* <DEDUP_REMOVED lines=9> */
[----:B------:R-:W-:Y:S01]  /*1f30*/  HMMA.16816.F32.BF16 R28, R8, R34, RZ ;  /* 0x00000022081c723c */ /* 0x000fe200000418ff */
[----:B------:R-:W-:Y:S01]  /*1f40*/  FMUL.FTZ R16, R16, UR4 ;  /* 0x0000000410107c20 */ /* 0x000fe20008410000 */
[----:B------:R-:W-:Y:S01]  /*1f50*/  FMUL.FTZ R17, R17, UR4 ;  /* 0x0000000411117c20 */ /* 0x000fe20008410000 */
[----:B------:R-:W-:Y:S01]  /*1f60*/  FMUL.FTZ R73, R18, UR4 ;  /* 0x0000000412497c20 */ /* 0x000fe20008410000 */
[----:B------:R-:W-:Y:S01]  /*1f70*/  FMUL.FTZ R65, R19, UR4 ;  /* 0x0000000413417c20 */ /* 0x000fe20008410000 */
[----:B------:R-:W-:Y:S01]  /*1f80*/  MUFU.TANH R71, R16 ;  /* 0x0000001000477308 */ /* 0x000fe20000002400 */
[----:B-1----:R-:W1:Y:S05]  /*1f90*/  LDSM.16.M88.4 R24, [R5+0x2000] ;  /* 0x002000000518783b */ /* 0x002e6a0000000200 */
[C---:B----4-:R-:W-:Y:S02]  /*1fa0*/  HMMA.16816.F32.BF16 R12, R20.reuse, R40, R12 ;  /* 0x00000028140c723c */ /* 0x050fe4000004180c */
[----:B------:R4:W-:Y:S08]  /*1fb0*/  MUFU.TANH R66, R17 ;  /* 0x0000001100427308 */ /* 0x0009f00000002400 */
[----:B------:R-:W5:Y:S03]  /*1fc0*/  MUFU.TANH R56, R56 ;  /* 0x0000003800387308 */ /* 0x000f660000002400 */
[----:B------:R-:W-:Y:S05]  /*1fd0*/  HMMA.16816.F32.BF16 R28, R20, R42, R28 ;  /* 0x0000002a141c723c */ /* 0x000fea000004181c */
[----:B------:R-:W5:Y:S01]  /*1fe0*/  MUFU.TANH R50, R50 ;  /* 0x0000003200327308 */ /* 0x000f620000002400 */
[----:B----4-:R-:W4:Y:S05]  /*1ff0*/  LDSM.16.M88.4 R16, [R5+0x2400] ;  /* 0x002400000510783b */ /* 0x010f2a0000000200 */
[----:B------:R-:W-:Y:S01]  /*2000*/  FMUL.FTZ R12, R12, UR4 ;  /* 0x000000040c0c7c20 */ /* 0x000fe20008410000 */
[----:B------:R-:W-:Y:S01]  /*2010*/  FMUL.FTZ R92, R13, UR4 ;  /* 0x000000040d5c7c20 */ /* 0x000fe20008410000 */
[----:B------:R-:W-:Y:S01]  /*2020*/  FMUL.FTZ R87, R14, UR4 ;  /* 0x000000040e577c20 */ /* 0x000fe20008410000 */
[----:B------:R-:W-:Y:S01]  /*2030*/  FMUL.FTZ R95, R15, UR4 ;  /* 0x000000040f5f7c20 */ /* 0x000fe20008410000 */
[----:B------:R3:W-:Y:S09]  /*2040*/  MUFU.TANH R88, R12 ;  /* 0x0000000c00587308 */ /* 0x0007f20000002400 */
[----:B------:R-:W-:Y:S01]  /*2050*/  FMUL.FTZ R28, R28, UR4 ;  /* 0x000000041c1c7c20 */ /* 0x000fe20008410000 */
[----:B------:R-:W-:Y:S01]  /*2060*/  FMUL.FTZ R90, R29, UR4 ;  /* 0x000000041d5a7c20 */ /* 0x000fe20008410000 */
[----:B------:R-:W-:Y:S01]  /*2070*/  FMUL.FTZ R93, R30, UR4 ;  /* 0x000000041e5d7c20 */ /* 0x000fe20008410000 */
[----:B-1----:R-:W-:Y:S01]  /*2080*/  HMMA.16816.F32.BF16 R32, R8, R24, RZ ;  /* 0x000000180820723c */ /* 0x002fe200000418ff */
[----:B------:R4:W-:Y:S01]  /*2090*/  MUFU.TANH R84, R28 ;  /* 0x0000001c00547308 */ /* 0x0009e20000002400 */
[----:B------:R-:W-:-:S04]  /*20a0*/  FMUL.FTZ R89, R31, UR4 ;  /* 0x000000041f597c20 */ /* 0x000fc80008410000 */
[C---:B---3--:R-:W-:Y:S01]  /*20b0*/  HMMA.16816.F32.BF16 R12, R8.reuse, R26, RZ ;  /* 0x0000001a080c723c */ /* 0x048fe200000418ff */
[----:B------:R-:W1:Y:S02]  /*20c0*/  LDSM.16.M88.4 R24, [R140+0x1400] ;  /* 0x001400008c18783b */ /* 0x000e640000000200 */
[----:B------:R-:W3:Y:S08]  /*20d0*/  MUFU.TANH R53, R53 ;  /* 0x0000003500357308 */ /* 0x000ef00000002400 */
[----:B------:R-:W-:Y:S01]  /*20e0*/  MUFU.TANH R51, R51 ;  /* 0x0000003300337308 */ /* 0x000fe20000002400 */
[----:B----4-:R-:W-:Y:S06]  /*20f0*/  HMMA.16816.F32.BF16 R28, R8, R16, RZ ;  /* 0x00000010081c723c */ /* 0x010fec00000418ff */
[----:B------:R-:W-:Y:S01]  /*2100*/  HMMA.16816.F32.BF16 R32, R20, R36, R32 ;  /* 0x000000241420723c */ /* 0x000fe20000041820 */
[----:B------:R-:W-:Y:S01]  /*2110*/  SHF.R.S32.HI R17, RZ, 0x1f, R0 ;  /* 0x0000001fff117819 */ /* 0x000fe20000011400 */
[----:B------:R-:W4:Y:S01]  /*2120*/  MUFU.TANH R52, R52 ;  /* 0x0000003400347308 */ /* 0x000f220000002400 */
[----:B------:R-:W-:-:S02]  /*2130*/  SHF.R.S32.HI R16, RZ, 0x1f, R46 ;  /* 0x0000001fff107819 */ /* 0x000fc4000001142e */
[----:B------:R-:W-:Y:S01]  /*2140*/  LEA.HI R148, R17, R0, RZ, 0x2 ;  /* 0x0000000011947211 */ /* 0x000fe200078f10ff */
[----:B------:R-:W-:Y:S01]  /*2150*/  IMAD R17, R155, 0x10, R48 ;  /* 0x000000109b117824 */ /* 0x000fe200078e0230 */
[----:B------:R-:W-:Y:S01]  /*2160*/  LEA.HI R16, R16, R155, RZ, 0x2 ;  /* 0x0000009b10107211 */ /* 0x000fe200078f10ff */
[----:B------:R-:W-:Y:S01]  /*2170*/  IMAD.SHL.U32 R0, R3, 0x80, RZ ;  /* 0x0000008003007824 */ /* 0x000fe200078e00ff */
[----:B------:R-:W-:Y:S01]  /*2180*/  SHF.R.S32.HI R148, RZ, 0x2, R148 ;  /* 0x00000002ff947819 */ /* 0x000fe20000011494 */
[----:B------:R-:W-:Y:S01]  /*2190*/  HMMA.16816.F32.BF16 R12, R20, R38, R12 ;  /* 0x00000026140c723c */ /* 0x000fe2000004180c */
[----:B------:R-:W-:Y:S01]  /*21a0*/  LOP3.LUT R16, R16, 0xfffffffc, RZ, 0xc0, !PT ;  /* 0xfffffffc10107812 */ /* 0x000fe200078ec0ff */
[----:B------:R-:W4:Y:S01]  /*21b0*/  MUFU.TANH R61, R61 ;  /* 0x0000003d003d7308 */ /* 0x000f220000002400 */
[----:B------:R-:W-:Y:S02]  /*21c0*/  IADD3 R17, R17, 0x1, R148 ;  /* 0x0000000111117810 */ /* 0x000fe40007ffe094 */
[----:B------:R-:W-:Y:S01]  /*21d0*/  LOP3.LUT R40, R0, 0x6, R45, 0xf8, !PT ;  /* 0x0000000600287812 */ /* 0x000fe200078ef82d */
[----:B------:R-:W-:Y:S01]  /*21e0*/  IMAD.IADD R155, R155, 0x1, -R16 ;  /* 0x000000019b9b7824 */ /* 0x000fe200078e0a10 */
[----:B------:R-:W-:-:S03]  /*21f0*/  IADD3 R17, R44, -UR15, R17 ;  /* 0x8000000f2c117c10 */ /* 0x000fc6000fffe011 */
[----:B------:R-:W-:Y:S01]  /*2200*/  VIADD R16, R40, 0xffffff80 ;  /* 0xffffff8028107836 */ /* 0x000fe20000000000 */
[----:B------:R-:W-:Y:S01]  /*2210*/  MUFU.TANH R58, R58 ;  /* 0x0000003a003a7308 */ /* 0x000fe20000002400 */
[----:B------:R-:W-:Y:S01]  /*2220*/  VIADD R17, R17, UR14 ;  /* 0x0000000e11117c36 */ /* 0x000fe20008000000 */
[----:B-1----:R-:W-:Y:S01]  /*2230*/  HMMA.16816.F32.BF16 R28, R20, R24, R28 ;  /* 0x00000018141c723c */ /* 0x002fe2000004181c */
[----:B------:R-:W-:Y:S01]  /*2240*/  FMUL.FTZ R32, R32, UR4 ;  /* 0x0000000420207c20 */ /* 0x000fe20008410000 */
[----:B------:R-:W-:Y:S01]  /*2250*/  FMUL.FTZ R33, R33, UR4 ;  /* 0x0000000421217c20 */ /* 0x000fe20008410000 */
[----:B------:R-:W-:Y:S01]  /*2260*/  FMUL.FTZ R34, R34, UR4 ;  /* 0x0000000422227c20 */ /* 0x000fe20008410000 */
[----:B------:R-:W-:Y:S01]  /*2270*/  FMUL.FTZ R35, R35, UR4 ;  /* 0x0000000423237c20 */ /* 0x000fe20008410000 */
[C---:B------:R-:W-:Y:S01]  /*2280*/  VIMNMX R45, R17.reuse, R44, PT ;  /* 0x0000002c112d7248 */ /* 0x040fe20003fe0100 */
[----:B------:R-:W-:Y:S01]  /*2290*/  MUFU.TANH R98, R32 ;  /* 0x0000002000627308 */ /* 0x000fe20000002400 */
[----:B------:R-:W-:Y:S01]  /*22a0*/  VIADDMNMX R44, R17, 0x8, R44, PT ;  /* 0x00000008112c7846 */ /* 0x000fe2000380012c */
[----:B------:R-:W-:Y:S01]  /*22b0*/  VIADD R7, R40, 0xffffff81 ;  /* 0xffffff8128077836 */ /* 0x000fe20000000000 */
[-C--:B------:R-:W-:Y:S01]  /*22c0*/  ISETP.GE.AND P5, PT, R16, R45.reuse, PT ;  /* 0x0000002d1000720c */ /* 0x080fe20003fa6270 */
[----:B------:R-:W-:Y:S01]  /*22d0*/  VIADD R6, R40, 0xffffff88 ;  /* 0xffffff8828067836 */ /* 0x000fe20000000000 */
[-C--:B------:R-:W-:Y:S01]  /*22e0*/  ISETP.GE.AND P4, PT, R16, R44.reuse, PT ;  /* 0x0000002c1000720c */ /* 0x080fe20003f86270 */
[----:B------:R-:W-:Y:S01]  /*22f0*/  FMUL.FTZ R12, R12, UR4 ;  /* 0x000000040c0c7c20 */ /* 0x000fe20008410000 */
[C---:B------:R-:W-:Y:S01]  /*2300*/  ISETP.GE.AND P2, PT, R7.reuse, R45, PT ;  /* 0x0000002d0700720c */ /* 0x040fe20003f46270 */
[----:B------:R-:W-:Y:S01]  /*2310*/  MUFU.TANH R100, R33 ;  /* 0x0000002100647308 */ /* 0x000fe20000002400 */
[----:B------:R-:W-:Y:S01]  /*2320*/  ISETP.GE.AND P1, PT, R7, R44, PT ;  /* 0x0000002c0700720c */ /* 0x000fe20003f26270 */
[----:B------:R-:W-:-:S02]  /*2330*/  VIADD R7, R40, 0xffffff89 ;  /* 0xffffff8928077836 */ /* 0x000fc40000000000 */
[----:B------:R-:W-:Y:S01]  /*2340*/  FMUL.FTZ R13, R13, UR4 ;  /* 0x000000040d0d7c20 */ /* 0x000fe20008410000 */
[----:B------:R-:W-:Y:S01]  /*2350*/  FMUL.FTZ R14, R14, UR4 ;  /* 0x000000040e0e7c20 */ /* 0x000fe20008410000 */
[CC--:B------:R-:W-:Y:S01]  /*2360*/  ISETP.GE.AND P0, PT, R6.reuse, R45.reuse, PT ;  /* 0x0000002d0600720c */ /* 0x0c0fe20003f06270 */
[----:B------:R-:W-:Y:S01]  /*2370*/  FMUL.FTZ R43, R15, UR4 ;  /* 0x000000040f2b7c20 */ /* 0x000fe20008410000 */
[-C--:B------:R-:W-:Y:S01]  /*2380*/  ISETP.GE.AND P3, PT, R6, R44.reuse, PT ;  /* 0x0000002c0600720c */ /* 0x080fe20003f66270 */
[----:B------:R-:W-:Y:S01]  /*2390*/  MUFU.TANH R99, R34 ;  /* 0x0000002200637308 */ /* 0x000fe20000002400 */
[----:B------:R-:W-:Y:S01]  /*23a0*/  FSEL R6, R49, -INF , !P5 ;  /* 0xff80000031067808 */ /* 0x000fe20006800000 */
[----:B------:R-:W-:Y:S01]  /*23b0*/  FMUL.FTZ R49, R28, UR4 ;  /* 0x000000041c317c20 */ /* 0x000fe20008410000 */
[----:B--2---:R-:W-:Y:S01]  /*23c0*/  FSEL R59, R59, -INF , !P4 ;  /* 0xff8000003b3b7808 */ /* 0x004fe20006000000 */
[----:B------:R-:W-:Y:S01]  /*23d0*/  VIADD R28, R40, 0xffffff98 ;  /* 0xffffff98281c7836 */ /* 0x000fe20000000000 */
[C---:B------:R-:W-:Y:S01]  /*23e0*/  ISETP.GE.AND P5, PT, R7.reuse, R45, PT ;  /* 0x0000002d0700720c */ /* 0x040fe20003fa6270 */
[----:B------:R-:W-:Y:S01]  /*23f0*/  FMUL.FTZ R30, R30, UR4 ;  /* 0x000000041e1e7c20 */ /* 0x000fe20008410000 */
[----:B------:R-:W-:Y:S01]  /*2400*/  ISETP.GE.AND P4, PT, R7, R44, PT ;  /* 0x0000002c0700720c */ /* 0x000fe20003f86270 */
[----:B------:R1:W-:Y:S01]  /*2410*/  MUFU.TANH R97, R35 ;  /* 0x0000002300617308 */ /* 0x0003e20000002400 */
[----:B-----5:R-:W-:Y:S01]  /*2420*/  FSEL R42, R47, -INF , !P2 ;  /* 0xff8000002f2a7808 */ /* 0x020fe20005000000 */
[----:B------:R-:W-:Y:S01]  /*2430*/  FMUL.FTZ R31, R31, UR4 ;  /* 0x000000041f1f7c20 */ /* 0x000fe20008410000 */
[----:B------:R-:W-:-:S02]  /*2440*/  FSEL R7, R56, -INF , !P1 ;  /* 0xff80000038077808 */ /* 0x000fc40004800000 */
[----:B------:R-:W-:Y:S02]  /*2450*/  FSEL R68, R50, -INF , !P5 ;  /* 0xff80000032447808 */ /* 0x000fe40006800000 */
[----:B---3--:R-:W-:Y:S01]  /*2460*/  FSEL R41, R53, -INF , !P4 ;  /* 0xff80000035297808 */ /* 0x008fe20006000000 */
[----:B------:R2:W-:Y:S01]  /*2470*/  MUFU.TANH R96, R12 ;  /* 0x0000000c00607308 */ /* 0x0005e20000002400 */
[----:B----4-:R-:W-:Y:S02]  /*2480*/  FSEL R47, R52, -INF , !P3 ;  /* 0xff800000342f7808 */ /* 0x010fe40005800000 */
[C---:B------:R-:W-:Y:S02]  /*2490*/  ISETP.GE.AND P5, PT, R28.reuse, R45, PT ;  /* 0x0000002d1c00720c */ /* 0x040fe40003fa6270 */
[----:B------:R-:W-:Y:S01]  /*24a0*/  ISETP.GE.AND P4, PT, R28, R44, PT ;  /* 0x0000002c1c00720c */ /* 0x000fe20003f86270 */
[----:B------:R-:W-:Y:S01]  /*24b0*/  VIADD R28, R40, 0xffffffa0 ;  /* 0xffffffa0281c7836 */ /* 0x000fe20000000000 */
[----:B------:R-:W-:Y:S01]  /*24c0*/  FSEL R76, R60, -INF , !P5 ;  /* 0xff8000003c4c7808 */ /* 0x000fe20006800000 */
[----:B------:R-:W-:Y:S01]  /*24d0*/  MUFU.TANH R94, R13 ;  /* 0x0000000d005e7308 */ /* 0x000fe20000002400 */
[----:B-1----:R-:W-:Y:S01]  /*24e0*/  HMMA.16816.F32.BF16 R32, R8, R18, RZ ;  /* 0x000000120820723c */ /* 0x002fe200000418ff */
[----:B------:R-:W1:Y:S06]  /*24f0*/  LDSM.16.M88.4 R16, [R5+0x2800] ;  /* 0x002800000510783b */ /* 0x000e6c0000000200 */
[----:B------:R3:W-:Y:S01]  /*2500*/  MUFU.TANH R91, R14 ;  /* 0x0000000e005b7308 */ /* 0x0007e20000002400 */
[----:B--2---:R-:W-:-:S05]  /*2510*/  VIADD R12, R40, 0xffffff90 ;  /* 0xffffff90280c7836 */ /* 0x004fca0000000000 */
[CC--:B------:R-:W-:Y:S02]  /*2520*/  ISETP.GE.AND P2, PT, R12.reuse, R45.reuse, PT ;  /* 0x0000002d0c00720c */ /* 0x0c0fe40003f46270 */
[----:B------:R-:W-:Y:S01]  /*2530*/  ISETP.GE.AND P1, PT, R12, R44, PT ;  /* 0x0000002c0c00720c */ /* 0x000fe20003f26270 */
[----:B------:R-:W2:Y:S01]  /*2540*/  MUFU.TANH R63, R63 ;  /* 0x0000003f003f7308 */ /* 0x000ea20000002400 */
[----:B------:R-:W-:Y:S02]  /*2550*/  FSEL R70, R55, -INF , !P2 ;  /* 0xff80000037467808 */ /* 0x000fe40005000000 */
[----:B------:R-:W-:Y:S01]  /*2560*/  FSEL R69, R69, -INF , !P1 ;  /* 0xff80000045457808 */ /* 0x000fe20004800000 */
[----:B---3--:R-:W3:Y:S04]  /*2570*/  LDSM.16.M88.4 R12, [R140+0x1800] ;  /* 0x001800008c0c783b */ /* 0x008ee80000000200 */
[----:B------:R-:W-:Y:S01]  /*2580*/  HMMA.16816.F32.BF16 R24, R20, R26, R32 ;  /* 0x0000001a1418723c */ /* 0x000fe20000041820 */
[----:B------:R-:W4:Y:S06]  /*2590*/  MUFU.TANH R64, R64 ;  /* 0x0000004000407308 */ /* 0x000f2c0000002400 */
[C---:B------:R-:W-:Y:S01]  /*25a0*/  VIADD R33, R40.reuse, 0xffffff91 ;  /* 0xffffff9128217836 */ /* 0x040fe20000000000 */
[----:B------:R-:W-:Y:S01]  /*25b0*/  FSEL R32, R51, -INF , !P0 ;  /* 0xff80000033207808 */ /* 0x000fe20004000000 */
[----:B------:R-:W-:Y:S01]  /*25c0*/  FMUL.FTZ R34, R29, UR4 ;  /* 0x000000041d227c20 */ /* 0x000fe20008410000 */
[----:B------:R-:W-:Y:S01]  /*25d0*/  VIADD R29, R40, 0xffffff99 ;  /* 0xffffff99281d7836 */ /* 0x000fe20000000000 */
[----:B------:R-:W-:Y:S01]  /*25e0*/  MUFU.TANH R52, R30 ;  /* 0x0000001e00347308 */ /* 0x000fe20000002400 */
[----:B------:R-:W-:-:S02]  /*25f0*/  ISETP.GE.AND P0, PT, R33, R45, PT ;  /* 0x0000002d2100720c */ /* 0x000fc40003f06270 */
[-C--:B------:R-:W-:Y:S01]  /*2600*/  ISETP.GE.AND P3, PT, R33, R44.reuse, PT ;  /* 0x0000002c2100720c */ /* 0x080fe20003f66270 */
[----:B-1----:R-:W-:Y:S01]  /*2610*/  HMMA.16816.F32.BF16 R36, R8, R16, RZ ;  /* 0x000000100824723c */ /* 0x002fe200000418ff */
[----:B------:R-:W-:Y:S02]  /*2620*/  FSEL R72, R54, -INF , !P0 ;  /* 0xff80000036487808 */ /* 0x000fe40004000000 */
[----:B------:R-:W-:Y:S01]  /*2630*/  FSEL R61, R61, -INF , !P3 ;  /* 0xff8000003d3d7808 */ /* 0x000fe20005800000 */
[----:B------:R1:W-:Y:S01]  /*2640*/  MUFU.TANH R53, R31 ;  /* 0x0000001f00357308 */ /* 0x0003e20000002400 */
[CC--:B------:R-:W-:Y:S02]  /*2650*/  ISETP.GE.AND P2, PT, R29.reuse, R45.reuse, PT ;  /* 0x0000002d1d00720c */ /* 0x0c0fe40003f46270 */
[-C--:B------:R-:W-:Y:S01]  /*2660*/  ISETP.GE.AND P1, PT, R29, R44.reuse, PT ;  /* 0x0000002c1d00720c */ /* 0x080fe20003f26270 */
[----:B------:R-:W-:Y:S01]  /*2670*/  VIADD R17, R40, 0xffffffa1 ;  /* 0xffffffa128117836 */ /* 0x000fe20000000000 */
[-C--:B------:R-:W-:Y:S01]  /*2680*/  ISETP.GE.AND P0, PT, R28, R45.reuse, PT ;  /* 0x0000002d1c00720c */ /* 0x080fe20003f06270 */
[----:B------:R-:W-:Y:S01]  /*2690*/  VIADD R16, R40, 0xffffffa8 ;  /* 0xffffffa828107836 */ /* 0x000fe20000000000 */
[-C--:B------:R-:W-:Y:S01]  /*26a0*/  ISETP.GE.AND P3, PT, R28, R44.reuse, PT ;  /* 0x0000002c1c00720c */ /* 0x080fe20003f66270 */
[----:B------:R-:W5:Y:S01]  /*26b0*/  MUFU.TANH R62, R62 ;  /* 0x0000003e003e7308 */ /* 0x000f620000002400 */
[----:B--2---:R-:W-:Y:S01]  /*26c0*/  FSEL R35, R63, -INF , !P4 ;  /* 0xff8000003f237808 */ /* 0x004fe20006000000 */
[----:B------:R-:W-:Y:S01]  /*26d0*/  FMUL.FTZ R24, R24, UR4 ;  /* 0x0000000418187c20 */ /* 0x000fe20008410000 */
[----:B------:R-:W-:Y:S01]  /*26e0*/  FSEL R74, R58, -INF , !P2 ;  /* 0xff8000003a4a7808 */ /* 0x000fe20005000000 */
[----:B------:R-:W-:Y:S01]  /*26f0*/  FMUL.FTZ R25, R25, UR4 ;  /* 0x0000000419197c20 */ /* 0x000fe20008410000 */
[----:B----4-:R-:W-:Y:S01]  /*2700*/  FSEL R55, R64, -INF , !P1 ;  /* 0xff80000040377808 */ /* 0x010fe20004800000 */
[----:B------:R-:W-:Y:S01]  /*2710*/  FMUL.FTZ R26, R26, UR4 ;  /* 0x000000041a1a7c20 */ /* 0x000fe20008410000 */
[CC--:B------:R-:W-:Y:S01]  /*2720*/  ISETP.GE.AND P5, PT, R17.reuse, R45.reuse, PT ;  /* 0x0000002d1100720c */ /* 0x0c0fe20003fa6270 */
[----:B------:R-:W2:Y:S01]  /*2730*/  MUFU.TANH R85, R85 ;  /* 0x0000005500557308 */ /* 0x000ea20000002400 */
[----:B-1----:R-:W1:Y:S01]  /*2740*/  LDSM.16.M88.4 R28, [R5+0x2c00] ;  /* 0x002c0000051c783b */ /* 0x002e620000000200 */
[-C--:B------:R-:W-:Y:S01]  /*2750*/  ISETP.GE.AND P4, PT, R17, R44.reuse, PT ;  /* 0x0000002c1100720c */ /* 0x080fe20003f86270 */
[----:B------:R-:W-:Y:S01]  /*2760*/  FMUL.FTZ R56, R27, UR4 ;  /* 0x000000041b387c20 */ /* 0x000fe20008410000 */
[C---:B------:R-:W-:Y:S01]  /*2770*/  ISETP.GE.AND P2, PT, R16.reuse, R45, PT ;  /* 0x0000002d1000720c */ /* 0x040fe20003f46270 */
[----:B---3--:R-:W-:Y:S01]  /*2780*/  HMMA.16816.F32.BF16 R36, R20, R12, R36 ;  /* 0x0000000c1424723c */ /* 0x008fe20000041824 */
[----:B------:R-:W-:-:S02]  /*2790*/  ISETP.GE.AND P1, PT, R16, R44, PT ;  /* 0x0000002c1000720c */ /* 0x000fc40003f26270 */
[----:B------:R-:W3:Y:S01]  /*27a0*/  MUFU.TANH R57, R57 ;  /* 0x0000003900397308 */ /* 0x000ee20000002400 */
[----:B-----5:R-:W-:Y:S02]  /*27b0*/  FSEL R50, R62, -INF , !P0 ;  /* 0xff8000003e327808 */ /* 0x020fe40004000000 */
[----:B------:R-:W-:Y:S01]  /*27c0*/  HMMA.16816.F32.BF16 R16, R8, R18, RZ ;  /* 0x000000120810723c */ /* 0x000fe200000418ff */
[C---:B------:R-:W-:Y:S01]  /*27d0*/  VIADD R12, R40.reuse, 0xffffffa9 ;  /* 0xffffffa9280c7836 */ /* 0x040fe20000000000 */
[----:B------:R-:W-:Y:S01]  /*27e0*/  FSEL R46, R71, -INF , !P2 ;  /* 0xff800000472e7808 */ /* 0x000fe20005000000 */
[----:B------:R-:W-:Y:S02]  /*27f0*/  VIADD R13, R40, 0xffffffb1 ;  /* 0xffffffb1280d7836 */ /* 0x000fe40000000000 */
[----:B------:R-:W4:Y:S01]  /*2800*/  MUFU.TANH R67, R67 ;  /* 0x0000004300437308 */ /* 0x000f220000002400 */
[----:B--2---:R-:W-:Y:S02]  /*2810*/  FSEL R85, R85, -INF , !P3 ;  /* 0xff80000055557808 */ /* 0x004fe40005800000 */
[----:B------:R-:W-:-:S02]  /*2820*/  ISETP.GE.AND P0, PT, R12, R45, PT ;  /* 0x0000002d0c00720c */ /* 0x000fc40003f06270 */
[-C--:B------:R-:W-:Y:S01]  /*2830*/  ISETP.GE.AND P3, PT, R12, R44.reuse, PT ;  /* 0x0000002c0c00720c */ /* 0x080fe20003f66270 */
[----:B------:R-:W-:Y:S01]  /*2840*/  VIADD R12, R40, 0xffffffb0 ;  /* 0xffffffb0280c7836 */ /* 0x000fe20000000000 */
[-C--:B------:R-:W-:Y:S01]  /*2850*/  ISETP.GE.AND P2, PT, R13, R45.reuse, PT ;  /* 0x0000002d0d00720c */ /* 0x080fe20003f46270 */
[----:B------:R-:W2:Y:S01]  /*2860*/  MUFU.TANH R65, R65 ;  /* 0x0000004100417308 */ /* 0x000ea20000002400 */
[----:B---3--:R-:W-:Y:S02]  /*2870*/  FSEL R48, R57, -INF , !P5 ;  /* 0xff80000039307808 */ /* 0x008fe40006800000 */
[----:B------:R-:W-:Y:S02]  /*2880*/  ISETP.GE.AND P5, PT, R12, R45, PT ;  /* 0x0000002d0c00720c */ /* 0x000fe40003fa6270 */
[----:B------:R-:W-:Y:S01]  /*2890*/  FMUL.FTZ R58, R36, UR4 ;  /* 0x00000004243a7c20 */ /* 0x000fe20008410000 */
[----:B------:R-:W-:Y:S01]  /*28a0*/  VIADD R36, R40, 0xffffffc0 ;  /* 0xffffffc028247836 */ /* 0x000fe20000000000 */
[----:B------:R-:W-:Y:S01]  /*28b0*/  FSEL R88, R88, -INF , !P5 ;  /* 0xff80000058587808 */ /* 0x000fe20006800000 */
[----:B------:R-:W3:Y:S01]  /*28c0*/  MUFU.TANH R73, R73 ;  /* 0x0000004900497308 */ /* 0x000ee20000002400 */
[----:B----4-:R-:W-:Y:S01]  /*28d0*/  FSEL R67, R67, -INF , !P4 ;  /* 0xff80000043437808 */ /* 0x010fe20006000000 */
[----:B------:R-:W-:Y:S01]  /*28e0*/  FMUL.FTZ R38, R38, UR4 ;  /* 0x0000000426267c20 */ /* 0x000fe20008410000 */
[----:B------:R-:W-:Y:S01]  /*28f0*/  ISETP.GE.AND P4, PT, R12, R44, PT ;  /* 0x0000002c0c00720c */ /* 0x000fe20003f86270 */
[----:B------:R-:W-:Y:S01]  /*2900*/  VIADD R12, R40, 0xffffffb8 ;  /* 0xffffffb8280c7836 */ /* 0x000fe20000000000 */
[----:B------:R-:W-:Y:S01]  /*2910*/  HMMA.16816.F32.BF16 R16, R20, R14, R16 ;  /* 0x0000000e1410723c */ /* 0x000fe20000041810 */
[----:B------:R-:W-:-:S02]  /*2920*/  FMUL.FTZ R37, R37, UR4 ;  /* 0x0000000425257c20 */ /* 0x000fc40008410000 */
[----:B------:R-:W4:Y:S01]  /*2930*/  MUFU.TANH R87, R87 ;  /* 0x0000005700577308 */ /* 0x000f220000002400 */
[----:B--2---:R-:W-:Y:S02]  /*2940*/  FSEL R65, R65, -INF , !P3 ;  /* 0xff80000041417808 */ /* 0x004fe40005800000 */
[----:B------:R-:W-:-:S05]  /*2950*/  ISETP.GE.AND P3, PT, R12, R44, PT ;  /* 0x0000002c0c00720c */ /* 0x000fca0003f66270 */
[----:B------:R-:W-:Y:S01]  /*2960*/  MUFU.TANH R51, R24 ;  /* 0x0000001800337308 */ /* 0x000fe20000002400 */
[----:B---3--:R-:W-:Y:S02]  /*2970*/  FSEL R63, R73, -INF , !P1 ;  /* 0xff800000493f7808 */ /* 0x008fe40004800000 */
[----:B------:R-:W-:-:S05]  /*2980*/  ISETP.GE.AND P1, PT, R13, R44, PT ;  /* 0x0000002c0d00720c */ /* 0x000fca0003f26270 */
[----:B------:R-:W-:Y:S01]  /*2990*/  MUFU.TANH R60, R25 ;  /* 0x00000019003c7308 */ /* 0x000fe20000002400 */
[----:B----4-:R-:W-:-:S04]  /*29a0*/  FSEL R87, R87, -INF , !P4 ;  /* 0xff80000057577808 */ /* 0x010fc80006000000 */
[----:B------:R-:W-:-:S03]  /*29b0*/  FMUL.FTZ R16, R16, UR4 ;  /* 0x0000000410107c20 */ /* 0x000fc60008410000 */
[----:B------:R2:W-:Y:S08]  /*29c0*/  MUFU.TANH R54, R26 ;  /* 0x0000001a00367308 */ /* 0x0005f00000002400 */
[----:B------:R3:W-:Y:S08]  /*29d0*/  MUFU.TANH R33, R34 ;  /* 0x0000002200217308 */ /* 0x0007f00000002400 */
[----:B------:R-:W4:Y:S01]  /*29e0*/  MUFU.TANH R90, R90 ;  /* 0x0000005a005a7308 */ /* 0x000f220000002400 */
[----:B--2---:R-:W2:Y:S01]  /*29f0*/  LDSM.16.M88.4 R24, [R140+0x1c00] ;  /* 0x001c00008c18783b */ /* 0x004ea20000000200 */
[----:B------:R-:W-:-:S06]  /*2a00*/  DEPBAR.LE SB0, 0x0 ;  /* 0x000080000000791a */ /* 0x000fcc0000000000 */
[----:B------:R-:W5:Y:S01]  /*2a10*/  MUFU.TANH R89, R89 ;  /* 0x0000005900597308 */ /* 0x000f620000002400 */
[----:B---3--:R-:W-:Y:S02]  /*2a20*/  FSEL R34, R66, -INF , !P0 ;  /* 0xff80000042227808 */ /* 0x008fe40004000000 */
[----:B------:R-:W-:Y:S01]  /*2a30*/  ISETP.GE.AND P0, PT, R12, R45, PT ;  /* 0x0000002d0c00720c */ /* 0x000fe20003f06270 */
[----:B------:R-:W-:-:S03]  /*2a40*/  VIADD R12, R40, 0xffffffb9 ;  /* 0xffffffb9280c7836 */ /* 0x000fc60000000000 */
[----:B------:R-:W-:Y:S01]  /*2a50*/  FSEL R84, R84, -INF , !P0 ;  /* 0xff80000054547808 */ /* 0x000fe20004000000 */
[----:B------:R-:W3:Y:S01]  /*2a60*/  MUFU.TANH R92, R92 ;  /* 0x0000005c005c7308 */ /* 0x000ee20000002400 */
[C---:B------:R-:W-:Y:S02]  /*2a70*/  ISETP.GE.AND P5, PT, R12.reuse, R45, PT ;  /* 0x0000002d0c00720c */ /* 0x040fe40003fa6270 */
[----:B------:R-:W-:Y:S02]  /*2a80*/  ISETP.GE.AND P4, PT, R12, R44, PT ;  /* 0x0000002c0c00720c */ /* 0x000fe40003f86270 */
[----:B-1----:R-:W-:Y:S01]  /*2a90*/  HMMA.16816.F32.BF16 R12, R8, R28, RZ ;  /* 0x0000001c080c723c */ /* 0x002fe200000418ff */
[----:B----4-:R-:W-:Y:S02]  /*2aa0*/  FSEL R90, R90, -INF , !P5 ;  /* 0xff8000005a5a7808 */ /* 0x010fe40006800000 */
[----:B------:R-:W1:Y:S01]  /*2ab0*/  MUFU.TANH R95, R95 ;  /* 0x0000005f005f7308 */ /* 0x000e620000002400 */
[----:B-----5:R-:W-:-:S02]  /*2ac0*/  FSEL R89, R89, -INF , !P4 ;  /* 0xff80000059597808 */ /* 0x020fc40006000000 */
[----:B------:R-:W-:Y:S01]  /*2ad0*/  HMMA.16816.F32.BF16 R8, R8, R30, RZ ;  /* 0x0000001e0808723c */ /* 0x000fe200000418ff */
[----:B------:R-:W-:-:S04]  /*2ae0*/  VIADD R29, R40, 0xffffffc8 ;  /* 0xffffffc8281d7836 */ /* 0x000fc80000000000 */
[----:B------:R-:W4:Y:S01]  /*2af0*/  MUFU.TANH R93, R93 ;  /* 0x0000005d005d7308 */ /* 0x000f220000002400 */
[----:B---3--:R-:W-:Y:S01]  /*2b00*/  FSEL R92, R92, -INF , !P2 ;  /* 0xff8000005c5c7808 */ /* 0x008fe20005000000 */
[----:B------:R-:W-:Y:S01]  /*2b10*/  FMUL.FTZ R31, R18, UR4 ;  /* 0x00000004121f7c20 */ /* 0x000fe20008410000 */
[CC--:B------:R-:W-:Y:S01]  /*2b20*/  ISETP.GE.AND P5, PT, R29.reuse, R45.reuse, PT ;  /* 0x0000002d1d00720c */ /* 0x0c0fe20003fa6270 */
[C---:B------:R-:W-:Y:S01]  /*2b30*/  VIADD R18, R40.reuse, 0xffffffd9 ;  /* 0xffffffd928127836 */ /* 0x040fe20000000000 */
[-C--:B------:R-:W-:Y:S01]  /*2b40*/  ISETP.GE.AND P4, PT, R29, R44.reuse, PT ;  /* 0x0000002c1d00720c */ /* 0x080fe20003f86270 */
[----:B------:R-:W-:Y:S01]  /*2b50*/  VIADD R29, R40, 0xffffffc9 ;  /* 0xffffffc9281d7836 */ /* 0x000fe20000000000 */
[C---:B------:R-:W-:Y:S01]  /*2b60*/  ISETP.GE.AND P2, PT, R36.reuse, R45, PT ;  /* 0x0000002d2400720c */ /* 0x040fe20003f46270 */
[----:B------:R-:W-:Y:S01]  /*2b70*/  MUFU.TANH R43, R43 ;  /* 0x0000002b002b7308 */ /* 0x000fe20000002400 */
[----:B-1----:R-:W-:Y:S02]  /*2b80*/  FSEL R95, R95, -INF , !P1 ;  /* 0xff8000005f5f7808 */ /* 0x002fe40004800000 */
[----:B------:R-:W-:Y:S01]  /*2b90*/  ISETP.GE.AND P1, PT, R36, R44, PT ;  /* 0x0000002c2400720c */ /* 0x000fe20003f26270 */
[----:B------:R-:W-:Y:S01]  /*2ba0*/  VIADD R36, R40, 0xffffffc1 ;  /* 0xffffffc128247836 */ /* 0x000fe20000000000 */
[----:B--2---:R-:W-:Y:S01]  /*2bb0*/  HMMA.16816.F32.BF16 R12, R20, R24, R12 ;  /* 0x00000018140c723c */ /* 0x004fe2000004180c */
[----:B------:R-:W-:-:S02]  /*2bc0*/  FSEL R98, R98, -INF , !P2 ;  /* 0xff80000062627808 */ /* 0x000fc40005000000 */
[----:B------:R-:W1:Y:S01]  /*2bd0*/  MUFU.TANH R49, R49 ;  /* 0x0000003100317308 */ /* 0x000e620000002400 */
[----:B------:R-:W-:Y:S02]  /*2be0*/  FSEL R99, R99, -INF , !P1 ;  /* 0xff80000063637808 */ /* 0x000fe40004800000 */
[CC--:B------:R-:W-:Y:S01]  /*2bf0*/  ISETP.GE.AND P2, PT, R29.reuse, R45.reuse, PT ;  /* 0x0000002d1d00720c */ /* 0x0c0fe20003f46270 */
[----:B------:R-:W-:Y:S01]  /*2c00*/  HMMA.16816.F32.BF16 R8, R20, R26, R8 ;  /* 0x0000001a1408723c */ /* 0x000fe20000041808 */
[-C--:B------:R-:W-:Y:S01]  /*2c10*/  ISETP.GE.AND P1, PT, R29, R44.reuse, PT ;  /* 0x0000002c1d00720c */ /* 0x080fe20003f26270 */
[----:B------:R-:W-:Y:S01]  /*2c20*/  FMUL.FTZ R29, R17, UR4 ;  /* 0x00000004111d7c20 */ /* 0x000fe20008410000 */
[----:B----4-:R-:W-:Y:S01]  /*2c30*/  FSEL R93, R93, -INF , !P3 ;  /* 0xff8000005d5d7808 */ /* 0x010fe20005800000 */
[----:B------:R-:W-:Y:S01]  /*2c40*/  VIADD R25, R40, 0xffffffd0 ;  /* 0xffffffd028197836 */ /* 0x000fe20000000000 */
[----:B------:R-:W-:Y:S01]  /*2c50*/  ISETP.GE.AND P0, PT, R36, R45, PT ;  /* 0x0000002d2400720c */ /* 0x000fe20003f06270 */
[----:B------:R-:W-:Y:S01]  /*2c60*/  VIADD R17, R40, 0xffffffd1 ;  /* 0xffffffd128117836 */ /* 0x000fe20000000000 */
[----:B------:R-:W-:Y:S01]  /*2c70*/  ISETP.GE.AND P3, PT, R36, R44, PT ;  /* 0x0000002c2400720c */ /* 0x000fe20003f66270 */
[----:B------:R-:W2:Y:S01]  /*2c80*/  MUFU.TANH R58, R58 ;  /* 0x0000003a003a7308 */ /* 0x000ea20000002400 */
[----:B------:R-:W-:Y:S01]  /*2c90*/  FSEL R100, R100, -INF , !P0 ;  /* 0xff80000064647808 */ /* 0x000fe20004000000 */
[----:B------:R-:W-:Y:S01]  /*2ca0*/  VIADD R20, R40, 0xffffffe1 ;  /* 0xffffffe128147836 */ /* 0x000fe20000000000 */
[----:B------:R-:W-:-:S02]  /*2cb0*/  FSEL R97, R97, -INF , !P3 ;  /* 0xff80000061617808 */ /* 0x000fc40005800000 */
[----:B------:R-:W-:Y:S02]  /*2cc0*/  FSEL R96, R96, -INF , !P5 ;  /* 0xff80000060607808 */ /* 0x000fe40006800000 */
[----:B------:R-:W-:Y:S01]  /*2cd0*/  FSEL R91, R91, -INF , !P4 ;  /* 0xff8000005b5b7808 */ /* 0x000fe20006000000 */
[----:B------:R-:W3:Y:S01]  /*2ce0*/  MUFU.TANH R28, R38 ;  /* 0x00000026001c7308 */ /* 0x000ee20000002400 */
[-C--:B------:R-:W-:Y:S01]  /*2cf0*/  ISETP.GE.AND P0, PT, R25, R45.reuse, PT ;  /* 0x0000002d1900720c */ /* 0x080fe20003f06270 */
[----:B------:R-:W-:Y:S01]  /*2d00*/  FMUL.FTZ R21, R13, UR4 ;  /* 0x000000040d157c20 */ /* 0x000fe20008410000 */
[-C--:B------:R-:W-:Y:S01]  /*2d10*/  ISETP.GE.AND P3, PT, R25, R44.reuse, PT ;  /* 0x0000002c1900720c */ /* 0x080fe20003f66270 */
[----:B------:R-:W-:Y:S01]  /*2d20*/  FMUL.FTZ R25, R12, UR4 ;  /* 0x000000040c197c20 */ /* 0x000fe20008410000 */
[CC--:B------:R-:W-:Y:S01]  /*2d30*/  ISETP.GE.AND P5, PT, R17.reuse, R45.reuse, PT ;  /* 0x0000002d1100720c */ /* 0x0c0fe20003fa6270 */
[C---:B------:R-:W-:Y:S01]  /*2d40*/  VIADD R12, R40.reuse, 0xffffffe0 ;  /* 0xffffffe0280c7836 */ /* 0x040fe20000000000 */
[----:B------:R-:W-:Y:S01]  /*2d50*/  ISETP.GE.AND P4, PT, R17, R44, PT ;  /* 0x0000002c1100720c */ /* 0x000fe20003f86270 */
[----:B------:R-:W4:Y:S01]  /*2d60*/  MUFU.TANH R5, R56 ;  /* 0x0000003800057308 */ /* 0x000f220000002400 */
[----:B------:R-:W-:Y:S01]  /*2d70*/  VIADD R17, R40, 0xffffffd8 ;  /* 0xffffffd828117836 */ /* 0x000fe20000000000 */
[----:B------:R-:W-:Y:S01]  /*2d80*/  FSEL R94, R94, -INF , !P2 ;  /* 0xff8000005e5e7808 */ /* 0x000fe20005000000 */
[----:B------:R-:W-:Y:S01]  /*2d90*/  VIADD R13, R40, 0xffffffe9 ;  /* 0xffffffe9280d7836 */ /* 0x000fe20000000000 */
[----:B------:R-:W-:Y:S01]  /*2da0*/  FSEL R64, R33, -INF , !P5 ;  /* 0xff80000021407808 */ /* 0x000fe20006800000 */
[----:B------:R-:W-:Y:S01]  /*2db0*/  FMUL.FTZ R15, R15, UR4 ;  /* 0x000000040f0f7c20 */ /* 0x000fe20008410000 */
[----:B------:R-:W-:Y:S01]  /*2dc0*/  ISETP.GE.AND P2, PT, R17, R45, PT ;  /* 0x0000002d1100720c */ /* 0x000fe20003f46270 */
[----:B------:R-:W-:Y:S01]  /*2dd0*/  FMUL.FTZ R10, R10, UR4 ;  /* 0x000000040a0a7c20 */ /* 0x000fe20008410000 */
[----:B------:R-:W-:Y:S01]  /*2de0*/  MUFU.TANH R16, R16 ;  /* 0x0000001000107308 */ /* 0x000fe20000002400 */
[----:B------:R-:W-:Y:S01]  /*2df0*/  FSEL R53, R53, -INF , !P4 ;  /* 0xff80000035357808 */ /* 0x000fe20006000000 */
[----:B------:R-:W-:Y:S01]  /*2e00*/  FMUL.FTZ R11, R11, UR4 ;  /* 0x000000040b0b7c20 */ /* 0x000fe20008410000 */
[----:B-1----:R-:W-:-:S02]  /*2e10*/  FSEL R66, R49, -INF , !P0 ;  /* 0xff80000031427808 */ /* 0x002fc40004000000 */
[CC--:B------:R-:W-:Y:S02]  /*2e20*/  ISETP.GE.AND P5, PT, R12.reuse, R45.reuse, PT ;  /* 0x0000002d0c00720c */ /* 0x0c0fe40003fa6270 */
[----:B------:R-:W-:Y:S01]  /*2e30*/  ISETP.GE.AND P4, PT, R12, R44, PT ;  /* 0x0000002c0c00720c */ /* 0x000fe20003f86270 */
[----:B------:R1:W-:Y:S01]  /*2e40*/  MUFU.TANH R24, R29 ;  /* 0x0000001d00187308 */ /* 0x0003e20000002400 */
[-C--:B------:R-:W-:Y:S02]  /*2e50*/  ISETP.GE.AND P0, PT, R18, R45.reuse, PT ;  /* 0x0000002d1200720c */ /* 0x080fe40003f06270 */
[----:B--2---:R-:W-:Y:S02]  /*2e60*/  FSEL R58, R58, -INF , !P5 ;  /* 0xff8000003a3a7808 */ /* 0x004fe40006800000 */
[----:B------:R-:W-:Y:S01]  /*2e70*/  FSEL R60, R60, -INF , !P0 ;  /* 0xff8000003c3c7808 */ /* 0x000fe20004000000 */
[----:B------:R-:W-:Y:S01]  /*2e80*/  BAR.SYNC.DEFER_BLOCKING 0x0 ;  /* 0x0000000000007b1d */ /* 0x000fe20000010000 */
[----:B------:R-:W-:-:S02]  /*2e90*/  ISETP.GE.AND P5, PT, R13, R45, PT ;  /* 0x0000002d0d00720c */ /* 0x000fc40003fa6270 */
[----:B------:R-:W-:Y:S02]  /*2ea0*/  FSEL R62, R51, -INF , !P2 ;  /* 0xff800000333e7808 */ /* 0x000fe40005000000 */
[----:B------:R-:W-:Y:S01]  /*2eb0*/  ISETP.GE.AND P2, PT, R20, R45, PT ;  /* 0x0000002d1400720c */ /* 0x000fe20003f46270 */
[----:B------:R2:W5:Y:S01]  /*2ec0*/  MUFU.TANH R56, R37 ;  /* 0x0000002500387308 */ /* 0x0005620000002400 */
[----:B-1----:R-:W-:Y:S01]  /*2ed0*/  FMUL.FTZ R29, R19, UR4 ;  /* 0x00000004131d7c20 */ /* 0x002fe20008410000 */
[----:B------:R-:W-:Y:S02]  /*2ee0*/  FSEL R19, R43, -INF , !P1 ;  /* 0xff8000002b137808 */ /* 0x000fe40004800000 */
[----:B------:R-:W-:-:S04]  /*2ef0*/  ISETP.GE.AND P1, PT, R17, R44, PT ;  /* 0x0000002c1100720c */ /* 0x000fc80003f26270 */
[----:B------:R-:W-:Y:S01]  /*2f00*/  MUFU.TANH R12, R21 ;  /* 0x00000015000c7308 */ /* 0x000fe20000002400 */
[----:B------:R-:W-:Y:S02]  /*2f10*/  FSEL R17, R52, -INF , !P3 ;  /* 0xff80000034117808 */ /* 0x000fe40005800000 */
[-C--:B------:R-:W-:Y:S02]  /*2f20*/  ISETP.GE.AND P3, PT, R18, R44.reuse, PT ;  /* 0x0000002c1200720c */ /* 0x080fe40003f66270 */
[----:B---3--:R-:W-:Y:S02]  /*2f30*/  FSEL R43, R28, -INF , !P4 ;  /* 0xff8000001c2b7808 */ /* 0x008fe40006000000 */
[----:B------:R-:W-:Y:S01]  /*2f40*/  ISETP.GE.AND P4, PT, R13, R44, PT ;  /* 0x0000002c0d00720c */ /* 0x000fe20003f86270 */
[----:B--2---:R-:W-:Y:S01]  /*2f50*/  FMUL.FTZ R37, R39, UR4 ;  /* 0x0000000427257c20 */ /* 0x004fe20008410000 */
[----:B------:R1:W-:Y:S01]  /*2f60*/  MUFU.TANH R18, R25 ;  /* 0x0000001900127308 */ /* 0x0003e20000002400 */
[----:B----4-:R-:W-:Y:S01]  /*2f70*/  FSEL R49, R5, -INF , !P3 ;  /* 0xff80000005317808 */ /* 0x010fe20005800000 */
[----:B------:R-:W-:-:S02]  /*2f80*/  VIADD R13, R40, 0xfffffff1 ;  /* 0xfffffff1280d7836 */ /* 0x000fc40000000000 */
[----:B------:R-:W-:Y:S01]  /*2f90*/  FMUL.FTZ R5, R8, UR4 ;  /* 0x0000000408057c20 */ /* 0x000fe20008410000 */
[----:B------:R-:W-:Y:S01]  /*2fa0*/  FMUL.FTZ R8, R9, UR4 ;  /* 0x0000000409087c20 */ /* 0x000fe20008410000 */
[----:B------:R-:W-:Y:S01]  /*2fb0*/  FSEL R51, R54, -INF , !P1 ;  /* 0xff80000036337808 */ /* 0x000fe20004800000 */
[----:B------:R-:W-:Y:S01]  /*2fc0*/  VIADD R9, R40, 0xfffffff8 ;  /* 0xfffffff828097836 */ /* 0x000fe20000000000 */
[----:B------:R-:W-:Y:S01]  /*2fd0*/  ISETP.GE.AND P1, PT, R20, R44, PT ;  /* 0x0000002c1400720c */ /* 0x000fe20003f26270 */
[----:B------:R-:W2:Y:S01]  /*2fe0*/  MUFU.TANH R37, R37 ;  /* 0x0000002500257308 */ /* 0x000ea20000002400 */
[----:B-----5:R-:W-:Y:S02]  /*2ff0*/  FSEL R56, R56, -INF , !P2 ;  /* 0xff80000038387808 */ /* 0x020fe40005000000 */
[----:B------:R-:W-:Y:S02]  /*3000*/  FSEL R52, R24, -INF , !P5 ;  /* 0xff80000018347808 */ /* 0x000fe40006800000 */
[----:B------:R-:W-:-:S03]  /*3010*/  ISETP.GE.AND P5, PT, R9, R45, PT ;  /* 0x0000002d0900720c */ /* 0x000fc60003fa6270 */
[----:B------:R-:W3:Y:S01]  /*3020*/  MUFU.TANH R31, R31 ;  /* 0x0000001f001f7308 */ /* 0x000ee20000002400 */
[----:B-1----:R-:W-:Y:S01]  /*3030*/  FMUL.FTZ R25, R14, UR4 ;  /* 0x000000040e197c20 */ /* 0x002fe20008410000 */
[----:B------:R-:W-:-:S05]  /*3040*/  VIADD R14, R40, 0xffffffe8 ;  /* 0xffffffe8280e7836 */ /* 0x000fca0000000000 */
[CC--:B------:R-:W-:Y:S01]  /*3050*/  ISETP.GE.AND P0, PT, R14.reuse, R45.reuse, PT ;  /* 0x0000002d0e00720c */ /* 0x0c0fe20003f06270 */
[----:B------:R-:W1:Y:S01]  /*3060*/  MUFU.TANH R29, R29 ;  /* 0x0000001d001d7308 */ /* 0x000e620000002400 */
[----:B------:R-:W-:Y:S01]  /*3070*/  ISETP.GE.AND P3, PT, R14, R44, PT ;  /* 0x0000002c0e00720c */ /* 0x000fe20003f66270 */
[----:B------:R-:W-:Y:S01]  /*3080*/  VIADD R14, R40, 0xfffffff0 ;  /* 0xfffffff0280e7836 */ /* 0x000fe20000000000 */
[----:B------:R-:W-:Y:S01]  /*3090*/  FSEL R54, R16, -INF , !P0 ;  /* 0xff80000010367808 */ /* 0x000fe20004000000 */
[----:B------:R-:W-:Y:S01]  /*30a0*/  VIADD R40, R40, 0xfffffff9 ;  /* 0xfffffff928287836 */ /* 0x000fe20000000000 */
[----:B------:R-:W-:Y:S02]  /*30b0*/  ISETP.GE.AND P0, PT, R13, R45, PT ;  /* 0x0000002d0d00720c */ /* 0x000fe40003f06270 */
[----:B--2---:R-:W-:Y:S01]  /*30c0*/  FSEL R37, R37, -INF , !P1 ;  /* 0xff80000025257808 */ /* 0x004fe20004800000 */
[----:B------:R-:W2:Y:S01]  /*30d0*/  MUFU.TANH R25, R25 ;  /* 0x0000001900197308 */ /* 0x000ea20000002400 */
[----:B------:R-:W-:-:S02]  /*30e0*/  FSEL R16, R12, -INF , !P0 ;  /* 0xff8000000c107808 */ /* 0x000fc40004000000 */
[----:B------:R-:W-:Y:S02]  /*30f0*/  ISETP.GE.AND P0, PT, R3, 0x2, PT ;  /* 0x000000020300780c */ /* 0x000fe40003f06270 */
[C---:B------:R-:W-:Y:S02]  /*3100*/  ISETP.GE.AND P2, PT, R14.reuse, R45, PT ;  /* 0x0000002d0e00720c */ /* 0x040fe40003f46270 */
[----:B------:R-:W-:Y:S01]  /*3110*/  ISETP.GE.AND P1, PT, R14, R44, PT ;  /* 0x0000002c0e00720c */ /* 0x000fe20003f26270 */
[----:B------:R-:W4:Y:S01]  /*3120*/  MUFU.TANH R23, R15 ;  /* 0x0000000f00177308 */ /* 0x000f220000002400 */
[----:B---3--:R-:W-:Y:S02]  /*3130*/  FSEL R31, R31, -INF , !P3 ;  /* 0xff8000001f1f7808 */ /* 0x008fe40005800000 */
[----:B-1----:R-:W-:Y:S02]  /*3140*/  FSEL R29, R29, -INF , !P4 ;  /* 0xff8000001d1d7808 */ /* 0x002fe40006000000 */
[----:B------:R-:W-:-:S02]  /*3150*/  FSEL R18, R18, -INF , !P2 ;  /* 0xff80000012127808 */ /* 0x000fc40005000000 */
[-C--:B------:R-:W-:Y:S01]  /*3160*/  ISETP.GE.AND P3, PT, R13, R44.reuse, PT ;  /* 0x0000002c0d00720c */ /* 0x080fe20003f66270 */
[----:B------:R-:W1:Y:S01]  /*3170*/  MUFU.TANH R5, R5 ;  /* 0x0000000500057308 */ /* 0x000e620000002400 */
[----:B--2---:R-:W-:Y:S02]  /*3180*/  FSEL R25, R25, -INF , !P1 ;  /* 0xff80000019197808 */ /* 0x004fe40004800000 */
[C---:B------:R-:W-:Y:S02]  /*3190*/  ISETP.GE.AND P4, PT, R40.reuse, R45, PT ;  /* 0x0000002d2800720c */ /* 0x040fe40003f86270 */
[-C--:B------:R-:W-:Y:S02]  /*31a0*/  ISETP.GE.AND P2, PT, R9, R44.reuse, PT ;  /* 0x0000002c0900720c */ /* 0x080fe40003f46270 */
[----:B------:R-:W-:Y:S01]  /*31b0*/  ISETP.GE.AND P1, PT, R40, R44, PT ;  /* 0x0000002c2800720c */ /* 0x000fe20003f26270 */
[----:B------:R-:W2:Y:S01]  /*31c0*/  MUFU.TANH R8, R8 ;  /* 0x0000000800087308 */ /* 0x000ea20000002400 */
[----:B----4-:R-:W-:-:S07]  /*31d0*/  FSEL R23, R23, -INF , !P3 ;  /* 0xff80000017177808 */ /* 0x010fce0005800000 */
[----:B------:R-:W3:Y:S01]  /*31e0*/  MUFU.TANH R21, R10 ;  /* 0x0000000a00157308 */ /* 0x000ee20000002400 */
[----:B-1----:R-:W-:-:S07]  /*31f0*/  FSEL R40, R5, -INF , !P5 ;  /* 0xff80000005287808 */ /* 0x002fce0006800000 */
        /* <DEDUP_REMOVED lines=65> */
.L_x_4224:
[----:B------:R-:W-:-:S04]  /*3610*/  ULEA UR6, -UR6, URZ, 0x7 ;  /* 0x0000003f06067291 */ /* 0x000fc8000f8e393f */
[----:B------:R-:W-:Y:S02]  /*3620*/  USHF.R.S32.HI UR4, URZ, 0x1f, UR6 ;  /* 0x0000001f3f047899 */ /* 0x000fe40008011406 */
[----:B------:R-:W-:-:S04]  /*3630*/  MOV R2, UR6 ;  /* 0x0000000600027c02 */ /* 0x000fc80008000f00 */
[----:B------:R-:W-:-:S07]  /*3640*/  MOV R0, UR4 ;  /* 0x0000000400007c02 */ /* 0x000fce0008000f00 */
.L_x_4225:
        /* <DEDUP_REMOVED lines=16> */
.L_x_4223:
        /* <DEDUP_REMOVED lines=65> */
[----:B------:R-:W1:Y:S02]  /*3b60*/  SHFL.BFLY PT, R9, R8, 0x2, 0x1f ;  /* 0x0c401f0008097f89 */ /* 0x000e6400000e0000 */
        /* <DEDUP_REMOVED lines=8> */
[----:B------:R-:W-:Y:S03]  /*3bf0*/  LDSM.16.MT88.4 R8, [R138+0x3400] ;  /* 0x003400008a08783b */ /* 0x000fe60000004200 */
[----:B------:R-:W-:Y:S01]  /*3c00*/  FSEL R27, R27, RZ, P1 ;  /* 0x000000ff1b1b7208 */ /* 0x000fe20000800000 */
[----:B------:R-:W1:Y:S04]  /*3c10*/  SHFL.BFLY PT, R0, R5, 0x1, 0x1f ;  /* 0x0c201f0005007f89 */ /* 0x000e6800000e0000 */
        /* <DEDUP_REMOVED lines=20> */
[----:B-1----:R-:W-:Y:S01]  /*3d60*/  FMNMX.FTZ R0, R5, R0, !PT ;  /* 0x0000000005007209 */ /* 0x002fe20007810000 */
[--C-:B------:R-:W-:Y:S01]  /*3d70*/  FFMA.FTZ R105, R62, UR4, -R27.reuse ;  /* 0x000000043e697c23 */ /* 0x100fe2000801081b */
[--C-:B------:R-:W-:Y:S01]  /*3d80*/  FFMA.FTZ R107, R66, UR4, -R27.reuse ;  /* 0x00000004426b7c23 */ /* 0x100fe2000801081b */
[----:B------:R-:W-:Y:S01]  /*3d90*/  MUFU.EX2 R45, R45 ;  /* 0x0000002d002d7308 */ /* 0x000fe20000000800 */
[C---:B------:R-:W-:Y:S01]  /*3da0*/  FSETP.NEU.FTZ.AND P1, PT, R0.reuse, -INF , PT ;  /* 0xff8000000000780b */ /* 0x040fe20003f3d000 */
[----:B------:R-:W-:Y:S01]  /*3db0*/  FMUL.FTZ R22, R0, UR4 ;  /* 0x0000000400167c20 */ /* 0x000fe20008410000 */
[--C-:B------:R-:W-:Y:S01]  /*3dc0*/  FFMA.FTZ R64, R64, UR4, -R27.reuse ;  /* 0x0000000440407c23 */ /* 0x100fe2000801081b */
[--C-:B------:R-:W-:Y:S01]  /*3dd0*/  FFMA.FTZ R60, R60, UR4, -R27.reuse ;  /* 0x000000043c3c7c23 */ /* 0x100fe2000801081b */
[--C-:B------:R-:W-:Y:S01]  /*3de0*/  FFMA.FTZ R56, R56, UR4, -R27.reuse ;  /* 0x0000000438387c23 */ /* 0x100fe2000801081b */
[--C-:B------:R-:W-:Y:S01]  /*3df0*/  FFMA.FTZ R52, R52, UR4, -R27.reuse ;  /* 0x0000000434347c23 */ /* 0x100fe2000801081b */
[----:B------:R-:W-:Y:S01]  /*3e00*/  FSEL R22, R22, RZ, P1 ;  /* 0x000000ff16167208 */ /* 0x000fe20000800000 */
[----:B------:R-:W1:Y:S01]  /*3e10*/  MUFU.EX2 R36, R36 ;  /* 0x0000002400247308 */ /* 0x000e620000000800 */
[----:B---3--:R-:W-:Y:S01]  /*3e20*/  F2FP.BF16.F32.PACK_AB R68, R42, R57 ;  /* 0x000000392a44723e */ /* 0x008fe200000010ff */
[----:B------:R-:W-:Y:S01]  /*3e30*/  FADD.FTZ R42, R57, R42 ;  /* 0x0000002a392a7221 */ /* 0x000fe20000010000 */
[--C-:B------:R-:W-:Y:S01]  /*3e40*/  FFMA.FTZ R40, R40, UR4, -R27.reuse ;  /* 0x0000000428287c23 */ /* 0x100fe2000801081b */
[--C-:B------:R-:W-:Y:S01]  /*3e50*/  FFMA.FTZ R44, R59, UR4, -R22.reuse ;  /* 0x000000043b2c7c23 */ /* 0x100fe20008010816 */
[--C-:B------:R-:W-:Y:S01]  /*3e60*/  FFMA.FTZ R59, R7, UR4, -R22.reuse ;  /* 0x00000004073b7c23 */ /* 0x100fe20008010816 */
[--C-:B------:R-:W-:Y:S01]  /*3e70*/  FFMA.FTZ R47, R47, UR4, -R22.reuse ;  /* 0x000000042f2f7c23 */ /* 0x100fe20008010816 */
[--C-:B------:R-:W-:Y:S01]  /*3e80*/  FFMA.FTZ R38, R41, UR4, -R22.reuse ;  /* 0x0000000429267c23 */ /* 0x100fe20008010816 */
[----:B------:R-:W3:Y:S01]  /*3e90*/  LDSM.16.MT88.4 R4, [R138+0x3000] ;  /* 0x003000008a04783b */ /* 0x000ee20000004200 */
        /* <DEDUP_REMOVED lines=8> */
[----:B-1----:R-:W-:Y:S01]  /*3f20*/  F2FP.BF16.F32.PACK_AB R70, R36, R45 ;  /* 0x0000002d2446723e */ /* 0x002fe200000010ff */
        /* <DEDUP_REMOVED lines=20> */
[--C-:B------:R-:W-:Y:S01]  /*4070*/  FFMA.FTZ R58, R17, UR4, -R22.reuse ;  /* 0x00000004113a7c23 */ /* 0x100fe20008010816 */
[--C-:B------:R-:W-:Y:S01]  /*4080*/  FFMA.FTZ R53, R53, UR4, -R22.reuse ;  /* 0x0000000435357c23 */ /* 0x100fe20008010816 */
[----:B------:R-:W-:Y:S01]  /*4090*/  LDSM.16.MT88.4 R16, [R139+0x4400] ;  /* 0x004400008b10783b */ /* 0x000fe20000004200 */
[--C-:B------:R-:W-:Y:S01]  /*40a0*/  FFMA.FTZ R62, R51, UR4, -R22.reuse ;  /* 0x00000004333e7c23 */ /* 0x100fe20008010816 */
[----:B------:R-:W-:Y:S01]  /*40b0*/  MUFU.EX2 R39, R39 ;  /* 0x0000002700277308 */ /* 0x000fe20000000800 */
[----:B------:R-:W-:Y:S01]  /*40c0*/  FFMA.FTZ R49, R49, UR4, -R22 ;  /* 0x0000000431317c23 */ /* 0x000fe20008010816 */
[----:B------:R-:W-:Y:S01]  /*40d0*/  FADD.FTZ R44, R44, R59 ;  /* 0x0000003b2c2c7221 */ /* 0x000fe20000010000 */
[----:B------:R-:W-:Y:S01]  /*40e0*/  FADD.FTZ R45, R45, R42 ;  /* 0x0000002a2d2d7221 */ /* 0x000fe20000010000 */
[--C-:B------:R-:W-:Y:S01]  /*40f0*/  FFMA.FTZ R43, R43, UR4, -R22.reuse ;  /* 0x000000042b2b7c23 */ /* 0x100fe20008010816 */
[--C-:B------:R-:W-:Y:S01]  /*4100*/  FFMA.FTZ R37, R37, UR4, -R22.reuse ;  /* 0x0000000425257c23 */ /* 0x100fe20008010816 */
[----:B------:R-:W-:Y:S01]  /*4110*/  FFMA.FTZ R21, R21, UR4, -R22 ;  /* 0x0000000415157c23 */ /* 0x000fe20008010816 */
[----:B------:R-:W-:Y:S01]  /*4120*/  FADD.FTZ R36, R36, R45 ;  /* 0x0000002d24247221 */ /* 0x000fe20000010000 */
[----:B------:R-:W1:Y:S01]  /*4130*/  MUFU.EX2 R28, R28 ;  /* 0x0000001c001c7308 */ /* 0x000e620000000800 */
[----:B----4-:R-:W-:Y:S01]  /*4140*/  F2FP.BF16.F32.PACK_AB R71, R38, R47 ;  /* 0x0000002f2647723e */ /* 0x010fe200000010ff */
[----:B------:R-:W-:Y:S01]  /*4150*/  FADD.FTZ R47, R47, R44 ;  /* 0x0000002c2f2f7221 */ /* 0x000fe20000010000 */
[----:B------:R-:W-:-:S03]  /*4160*/  FFMA.FTZ R20, R20, UR4, -R22 ;  /* 0x0000000414147c23 */ /* 0x000fc60008010816 */
[----:B------:R-:W-:Y:S02]  /*4170*/  FADD.FTZ R38, R38, R47 ;  /* 0x0000002f26267221 */ /* 0x000fe40000010000 */
[C---:B--2---:R-:W-:Y:S01]  /*4180*/  HMMA.16816.F32.BF16 R80, R68.reuse, R76, RZ ;  /* 0x0000004c4450723c */ /* 0x044fe200000418ff */
[----:B------:R-:W-:Y:S05]  /*4190*/  MUFU.EX2 R33, R33 ;  /* 0x0000002100217308 */ /* 0x000fea0000000800 */
[C---:B------:R-:W-:Y:S03]  /*41a0*/  HMMA.16816.F32.BF16 R76, R68.reuse, R78, RZ ;  /* 0x0000004e444c723c */ /* 0x040fe600000418ff */
[----:B------:R-:W2:Y:S03]  /*41b0*/  MUFU.EX2 R26, R26 ;  /* 0x0000001a001a7308 */ /* 0x000ea60000000800 */
[C---:B---3--:R-:W-:Y:S05]  /*41c0*/  HMMA.16816.F32.BF16 R72, R68.reuse, R4, RZ ;  /* 0x000000044448723c */ /* 0x048fea00000418ff */
[----:B------:R-:W-:Y:S01]  /*41d0*/  MUFU.EX2 R41, R41 ;  /* 0x0000002900297308 */ /* 0x000fe20000000800 */
[----:B------:R-:W-:Y:S01]  /*41e0*/  HMMA.16816.F32.BF16 R68, R68, R6, RZ ;  /* 0x000000064444723c */ /* 0x000fe200000418ff */
[----:B-1----:R-:W-:Y:S01]  /*41f0*/  F2FP.BF16.F32.PACK_AB R4, R28, R39 ;  /* 0x000000271c04723e */ /* 0x002fe200000010ff */
[----:B------:R-:W-:-:S05]  /*4200*/  FADD.FTZ R39, R39, R36 ;  /* 0x0000002427277221 */ /* 0x000fca0000010000 */
[----:B------:R-:W1:Y:S01]  /*4210*/  MUFU.EX2 R32, R32 ;  /* 0x0000002000207308 */ /* 0x000e620000000800 */
[----:B--2---:R-:W-:-:S07]  /*4220*/  F2FP.BF16.F32.PACK_AB R6, R26, R33 ;  /* 0x000000211a06723e */ /* 0x004fce00000010ff */
[----:B------:R-:W-:Y:S08]  /*4230*/  MUFU.EX2 R35, R35 ;  /* 0x0000002300237308 */ /* 0x000ff00000000800 */
[----:B------:R-:W2:Y:S01]  /*4240*/  MUFU.EX2 R30, R30 ;  /* 0x0000001e001e7308 */ /* 0x000ea20000000800 */
[----:B-1----:R-:W-:Y:S01]  /*4250*/  F2FP.BF16.F32.PACK_AB R5, R32, R41 ;  /* 0x000000292005723e */ /* 0x002fe200000010ff */
[----:B------:R-:W-:Y:S01]  /*4260*/  FADD.FTZ R41, R41, R38 ;  /* 0x0000002629297221 */ /* 0x000fe20000010000 */
[--C-:B------:R-:W-:Y:S01]  /*4270*/  FFMA.FTZ R38, R31, UR4, -R22.reuse ;  /* 0x000000041f267c23 */ /* 0x100fe20008010816 */
[--C-:B------:R-:W-:Y:S01]  /*4280*/  FFMA.FTZ R31, R29, UR4, -R22.reuse ;  /* 0x000000041d1f7c23 */ /* 0x100fe20008010816 */
[----:B------:R-:W-:Y:S01]  /*4290*/  FFMA.FTZ R29, R24, UR4, -R27 ;  /* 0x00000004181d7c23 */ /* 0x000fe2000801081b */
[----:B------:R-:W-:Y:S01]  /*42a0*/  FADD.FTZ R32, R32, R41 ;  /* 0x0000002920207221 */ /* 0x000fe20000010000 */
[----:B------:R-:W-:Y:S01]  /*42b0*/  FFMA.FTZ R24, R23, UR4, -R22 ;  /* 0x0000000417187c23 */ /* 0x000fe20008010816 */
[----:B------:R-:W-:Y:S08]  /*42c0*/  MUFU.EX2 R61, R61 ;  /* 0x0000003d003d7308 */ /* 0x000ff00000000800 */
[----:B------:R-:W1:Y:S01]  /*42d0*/  MUFU.EX2 R48, R48 ;  /* 0x0000003000307308 */ /* 0x000e620000000800 */
[----:B--2---:R-:W-:Y:S01]  /*42e0*/  F2FP.BF16.F32.PACK_AB R7, R30, R35 ;  /* 0x000000231e07723e */ /* 0x004fe200000010ff */
[----:B------:R-:W-:-:S04]  /*42f0*/  FADD.FTZ R35, R35, R32 ;  /* 0x0000002023237221 */ /* 0x000fc80000010000 */
[----:B------:R-:W-:Y:S02]  /*4300*/  FADD.FTZ R35, R30, R35 ;  /* 0x000000231e237221 */ /* 0x000fe40000010000 */
        /* <DEDUP_REMOVED lines=10> */
[----:B-1----:R-:W-:-:S02]  /*43b0*/  F2FP.BF16.F32.PACK_AB R4, R48, R61 ;  /* 0x0000003d3004723e */ /* 0x002fc400000010ff */
[----:B---3--:R-:W-:-:S05]  /*43c0*/  F2FP.BF16.F32.PACK_AB R6, R34, R55 ;  /* 0x000000372206723e */ /* 0x008fca00000010ff */
[----:B------:R-:W-:Y:S08]  /*43d0*/  MUFU.EX2 R63, R63 ;  /* 0x0000003f003f7308 */ /* 0x000ff00000000800 */
        /* <DEDUP_REMOVED lines=15> */
[----:B---3--:R-:W-:-:S02]  /*44d0*/  F2FP.BF16.F32.PACK_AB R4, R85, R88 ;  /* 0x000000585504723e */ /* 0x008fc400000010ff */
[----:B--2---:R-:W-:-:S05]  /*44e0*/  F2FP.BF16.F32.PACK_AB R6, R65, R84 ;  /* 0x000000544106723e */ /* 0x004fca00000010ff */
[----:B------:R-:W-:Y:S08]  /*44f0*/  MUFU.EX2 R90, R90 ;  /* 0x0000005a005a7308 */ /* 0x000ff00000000800 */
        /* <DEDUP_REMOVED lines=43> */
[C---:B-1----:R-:W-:Y:S01]  /*47b0*/  HMMA.16816.F32.BF16 R72, R4.reuse, R12, R72 ;  /* 0x0000000c0448723c */ /* 0x042fe20000041848 */
[----:B------:R-:W-:Y:S02]  /*47c0*/  FADD.FTZ R16, R28, R39 ;  /* 0x000000271c107221 */ /* 0x000fe40000010000 */
[----:B------:R-:W1:Y:S02]  /*47d0*/  MUFU.EX2 R52, R52 ;  /* 0x0000003400347308 */ /* 0x000e640000000800 */
[----:B------:R-:W-:Y:S01]  /*47e0*/  FADD.FTZ R33, R33, R16 ;  /* 0x0000001021217221 */ /* 0x000fe20000010000 */
[----:B------:R-:W-:Y:S01]  /*47f0*/  HMMA.16816.F32.BF16 R76, R4, R18, R76 ;  /* 0x00000012044c723c */ /* 0x000fe2000004184c */
[----:B------:R-:W-:Y:S01]  /*4800*/  FADD.FTZ R12, R46, R35 ;  /* 0x000000232e0c7221 */ /* 0x000fe20000010000 */
[----:B------:R-:W2:Y:S01]  /*4810*/  LDSM.16.MT88.4 R16, [R138+0x4800] ;  /* 0x004800008a10783b */ /* 0x000ea20000004200 */
[----:B------:R-:W-:-:S02]  /*4820*/  FADD.FTZ R26, R26, R33 ;  /* 0x000000211a1a7221 */ /* 0x000fc40000010000 */
[----:B------:R-:W-:Y:S01]  /*4830*/  FADD.FTZ R12, R67, R12 ;  /* 0x0000000c430c7221 */ /* 0x000fe20000010000 */
[----:B------:R-:W-:Y:S01]  /*4840*/  MUFU.EX2 R43, R43 ;  /* 0x0000002b002b7308 */ /* 0x000fe20000000800 */
[----:B------:R-:W-:Y:S01]  /*4850*/  FADD.FTZ R61, R61, R26 ;  /* 0x0000001a3d3d7221 */ /* 0x000fe20000010000 */
[----:B------:R-:W-:Y:S01]  /*4860*/  FFMA.FTZ R26, R25, UR4, -R22 ;  /* 0x00000004191a7c23 */ /* 0x000fe20008010816 */
[----:B------:R-:W-:Y:S01]  /*4870*/  FADD.FTZ R63, R63, R12 ;  /* 0x0000000c3f3f7221 */ /* 0x000fe20000010000 */
[----:B------:R-:W-:Y:S01]  /*4880*/  HMMA.16816.F32.BF16 R68, R4, R14, R68 ;  /* 0x0000000e0444723c */ /* 0x000fe20000041844 */
[----:B------:R-:W-:Y:S01]  /*4890*/  FADD.FTZ R48, R48, R61 ;  /* 0x0000003d30307221 */ /* 0x000fe20000010000 */
[----:B------:R-:W5:Y:S01]  /*48a0*/  LDSM.16.MT88.4 R12, [R139+0x4c00] ;  /* 0x004c00008b0c783b */ /* 0x000f620000004200 */
[----:B------:R-:W-:Y:S01]  /*48b0*/  FADD.FTZ R50, R50, R63 ;  /* 0x0000003f32327221 */ /* 0x000fe20000010000 */
[----:B------:R-:W4:Y:S01]  /*48c0*/  MUFU.EX2 R36, R37 ;  /* 0x0000002500247308 */ /* 0x000f220000000800 */
[----:B------:R-:W-:-:S02]  /*48d0*/  FADD.FTZ R25, R55, R48 ;  /* 0x0000003037197221 */ /* 0x000fc40000010000 */
[----:B------:R-:W-:Y:S01]  /*48e0*/  FADD.FTZ R87, R87, R50 ;  /* 0x0000003257577221 */ /* 0x000fe20000010000 */
[----:B---3--:R-:W-:Y:S01]  /*48f0*/  F2FP.BF16.F32.PACK_AB R4, R56, R103 ;  /* 0x000000673804723e */ /* 0x008fe200000010ff */
[----:B------:R-:W-:Y:S01]  /*4900*/  FADD.FTZ R25, R34, R25 ;  /* 0x0000001922197221 */ /* 0x000fe20000010000 */
[----:B-1----:R-:W-:Y:S01]  /*4910*/  F2FP.BF16.F32.PACK_AB R6, R52, R101 ;  /* 0x000000653406723e */ /* 0x002fe200000010ff */
[----:B------:R-:W-:Y:S01]  /*4920*/  FADD.FTZ R87, R92, R87 ;  /* 0x000000575c577221 */ /* 0x000fe20000010000 */
[----:B------:R-:W-:Y:S01]  /*4930*/  MUFU.EX2 R28, R38 ;  /* 0x00000026001c7308 */ /* 0x000fe20000000800 */
[----:B------:R-:W-:Y:S02]  /*4940*/  FADD.FTZ R88, R88, R25 ;  /* 0x0000001958587221 */ /* 0x000fe40000010000 */
[----:B------:R-:W-:Y:S02]  /*4950*/  FADD.FTZ R90, R90, R87 ;  /* 0x000000575a5a7221 */ /* 0x000fe40000010000 */
[----:B------:R-:W-:-:S02]  /*4960*/  FADD.FTZ R85, R85, R88 ;  /* 0x0000005855557221 */ /* 0x000fc40000010000 */
[----:B------:R-:W-:Y:S01]  /*4970*/  FADD.FTZ R89, R89, R90 ;  /* 0x0000005a59597221 */ /* 0x000fe20000010000 */
[----:B------:R-:W1:Y:S01]  /*4980*/  MUFU.EX2 R27, R31 ;  /* 0x0000001f001b7308 */ /* 0x000e620000000800 */
[----:B------:R-:W-:Y:S01]  /*4990*/  FADD.FTZ R84, R84, R85 ;  /* 0x0000005554547221 */ /* 0x000fe20000010000 */
[----:B----4-:R-:W-:Y:S01]  /*49a0*/  F2FP.BF16.F32.PACK_AB R5, R36, R43 ;  /* 0x0000002b2405723e */ /* 0x010fe200000010ff */
[----:B------:R-:W-:Y:S02]  /*49b0*/  FADD.FTZ R94, R94, R89 ;  /* 0x000000595e5e7221 */ /* 0x000fe40000010000 */
[----:B------:R-:W-:Y:S02]  /*49c0*/  FADD.FTZ R65, R65, R84 ;  /* 0x0000005441417221 */ /* 0x000fe40000010000 */
[----:B------:R-:W-:Y:S01]  /*49d0*/  FADD.FTZ R97, R97, R94 ;  /* 0x0000005e61617221 */ /* 0x000fe20000010000 */
[----:B------:R-:W-:Y:S01]  /*49e0*/  MUFU.EX2 R54, R54 ;  /* 0x0000003600367308 */ /* 0x000fe20000000800 */
[----:B------:R-:W-:-:S02]  /*49f0*/  FADD.FTZ R98, R98, R65 ;  /* 0x0000004162627221 */ /* 0x000fc40000010000 */
[----:B------:R-:W-:Y:S02]  /*4a00*/  FADD.FTZ R100, R100, R97 ;  /* 0x0000006164647221 */ /* 0x000fe40000010000 */
[----:B------:R-:W-:Y:S02]  /*4a10*/  FADD.FTZ R95, R95, R98 ;  /* 0x000000625f5f7221 */ /* 0x000fe40000010000 */
[----:B------:R-:W-:Y:S01]  /*4a20*/  FADD.FTZ R91, R91, R100 ;  /* 0x000000645b5b7221 */ /* 0x000fe20000010000 */
[----:B------:R-:W3:Y:S01]  /*4a30*/  MUFU.EX2 R99, R99 ;  /* 0x0000006300637308 */ /* 0x000ee20000000800 */
[----:B------:R-:W-:Y:S01]  /*4a40*/  FADD.FTZ R96, R96, R95 ;  /* 0x0000005f60607221 */ /* 0x000fe20000010000 */
[----:B-1----:R-:W-:Y:S01]  /*4a50*/  F2FP.BF16.F32.PACK_AB R7, R27, R28 ;  /* 0x0000001c1b07723e */ /* 0x002fe200000010ff */
[----:B------:R-:W-:Y:S02]  /*4a60*/  FADD.FTZ R58, R58, R91 ;  /* 0x0000005b3a3a7221 */ /* 0x000fe40000010000 */
[----:B------:R-:W-:-:S02]  /*4a70*/  FADD.FTZ R96, R93, R96 ;  /* 0x000000605d607221 */ /* 0x000fc40000010000 */
[----:B------:R-:W-:Y:S01]  /*4a80*/  FADD.FTZ R53, R53, R58 ;  /* 0x0000003a35357221 */ /* 0x000fe20000010000 */
[----:B------:R-:W-:Y:S01]  /*4a90*/  MUFU.EX2 R23, R26 ;  /* 0x0000001a00177308 */ /* 0x000fe20000000800 */
[----:B------:R-:W-:Y:S01]  /*4aa0*/  HMMA.16816.F32.BF16 R80, R4, R8, R80 ;  /* 0x000000080450723c */ /* 0x000fe20000041850 */
[----:B------:R-:W-:Y:S01]  /*4ab0*/  FADD.FTZ R107, R107, R96 ;  /* 0x000000606b6b7221 */ /* 0x000fe20000010000 */
[----:B------:R-:W-:-:S03]  /*4ac0*/  FADD.FTZ R62, R62, R53 ;  /* 0x000000353e3e7221 */ /* 0x000fc60000010000 */
[----:B------:R-:W-:Y:S01]  /*4ad0*/  FADD.FTZ R64, R64, R107 ;  /* 0x0000006b40407221 */ /* 0x000fe20000010000 */
[C---:B------:R-:W-:Y:S01]  /*4ae0*/  HMMA.16816.F32.BF16 R76, R4.reuse, R10, R76 ;  /* 0x0000000a044c723c */ /* 0x040fe2000004184c */
[----:B------:R-:W1:Y:S01]  /*4af0*/  LDSM.16.MT88.4 R8, [R138+0x4c00] ;  /* 0x004c00008a08783b */ /* 0x000e620000004200 */
[----:B------:R-:W-:Y:S01]  /*4b00*/  FADD.FTZ R62, R49, R62 ;  /* 0x0000003e313e7221 */ /* 0x000fe20000010000 */
[----:B------:R-:W-:Y:S01]  /*4b10*/  FADD.FTZ R105, R105, R64 ;  /* 0x0000004069697221 */ /* 0x000fe20000010000 */
[----:B------:R-:W4:Y:S02]  /*4b20*/  MUFU.EX2 R24, R24 ;  /* 0x0000001800187308 */ /* 0x000f240000000800 */
[----:B------:R-:W-:Y:S01]  /*4b30*/  FADD.FTZ R43, R43, R62 ;  /* 0x0000003e2b2b7221 */ /* 0x000fe20000010000 */
[----:B------:R-:W-:Y:S01]  /*4b40*/  FADD.FTZ R60, R60, R105 ;  /* 0x000000693c3c7221 */ /* 0x000fe20000010000 */
[C---:B--2---:R-:W-:Y:S02]  /*4b50*/  HMMA.16816.F32.BF16 R72, R4.reuse, R16, R72 ;  /* 0x000000100448723c */ /* 0x044fe40000041848 */
[----:B------:R-:W-:Y:S01]  /*4b60*/  FADD.FTZ R43, R36, R43 ;  /* 0x0000002b242b7221 */ /* 0x000fe20000010000 */
[----:B------:R-:W-:Y:S01]  /*4b70*/  FADD.FTZ R103, R103, R60 ;  /* 0x0000003c67677221 */ /* 0x000fe20000010000 */
[----:B------:R-:W-:Y:S02]  /*4b80*/  MUFU.EX2 R40, R40 ;  /* 0x0000002800287308 */ /* 0x000fe40000000800 */
[----:B------:R-:W-:Y:S01]  /*4b90*/  HMMA.16816.F32.BF16 R68, R4, R18, R68 ;  /* 0x000000120444723c */ /* 0x000fe20000041844 */
[----:B------:R-:W-:Y:S01]  /*4ba0*/  FADD.FTZ R56, R56, R103 ;  /* 0x0000006738387221 */ /* 0x000fe20000010000 */
[----:B------:R-:W-:-:S03]  /*4bb0*/  FADD.FTZ R28, R28, R43 ;  /* 0x0000002b1c1c7221 */ /* 0x000fc60000010000 */
[----:B------:R-:W-:Y:S01]  /*4bc0*/  FADD.FTZ R101, R101, R56 ;  /* 0x0000003865657221 */ /* 0x000fe20000010000 */
[----:B------:R-:W2:Y:S01]  /*4bd0*/  MUFU.EX2 R29, R29 ;  /* 0x0000001d001d7308 */ /* 0x000ea20000000800 */
[----:B------:R-:W-:Y:S01]  /*4be0*/  FADD.FTZ R28, R27, R28 ;  /* 0x0000001c1b1c7221 */ /* 0x000fe20000010000 */
[----:B---3--:R-:W-:Y:S01]  /*4bf0*/  F2FP.BF16.F32.PACK_AB R4, R99, R54 ;  /* 0x000000366304723e */ /* 0x008fe200000010ff */
[----:B------:R-:W-:Y:S01]  /*4c00*/  FADD.FTZ R101, R52, R101 ;  /* 0x0000006534657221 */ /* 0x000fe20000010000 */
[----:B----4-:R-:W-:Y:S01]  /*4c10*/  F2FP.BF16.F32.PACK_AB R5, R24, R23 ;  /* 0x000000171805723e */ /* 0x010fe200000010ff */
[----:B------:R-:W-:Y:S02]  /*4c20*/  FADD.FTZ R23, R23, R28 ;  /* 0x0000001c17177221 */ /* 0x000fe40000010000 */
[----:B------:R-:W-:Y:S01]  /*4c30*/  FADD.FTZ R54, R54, R101 ;  /* 0x0000006536367221 */ /* 0x000fe20000010000 */
[----:B------:R-:W-:Y:S01]  /*4c40*/  MUFU.EX2 R21, R21 ;  /* 0x0000001500157308 */ /* 0x000fe20000000800 */
[----:B------:R-:W-:-:S02]  /*4c50*/  FADD.FTZ R24, R24, R23 ;  /* 0x0000001718187221 */ /* 0x000fc40000010000 */
[----:B------:R-:W-:-:S05]  /*4c60*/  FADD.FTZ R99, R99, R54 ;  /* 0x0000003663637221 */ /* 0x000fca0000010000 */
[----:B------:R-:W3:Y:S01]  /*4c70*/  MUFU.EX2 R20, R20 ;  /* 0x0000001400147308 */ /* 0x000ee20000000800 */
[----:B--2---:R-:W-:Y:S01]  /*4c80*/  F2FP.BF16.F32.PACK_AB R6, R29, R40 ;  /* 0x000000281d06723e */ /* 0x004fe200000010ff */
[----:B------:R-:W-:-:S04]  /*4c90*/  FADD.FTZ R40, R40, R99 ;  /* 0x0000006328287221 */ /* 0x000fc80000010000 */
[----:B------:R-:W-:Y:S01]  /*4ca0*/  FADD.FTZ R158, R29, R40 ;  /* 0x000000281d9e7221 */ /* 0x000fe20000010000 */
[----:B---3--:R-:W-:Y:S01]  /*4cb0*/  F2FP.BF16.F32.PACK_AB R7, R20, R21 ;  /* 0x000000151407723e */ /* 0x008fe200000010ff */
[----:B------:R-:W-:-:S04]  /*4cc0*/  FADD.FTZ R21, R21, R24 ;  /* 0x0000001815157221 */ /* 0x000fc80000010000 */
[----:B------:R-:W-:Y:S02]  /*4cd0*/  FADD.FTZ R159, R20, R21 ;  /* 0x00000015149f7221 */ /* 0x000fe40000010000 */
[C---:B-----5:R-:W-:Y:S06]  /*4ce0*/  HMMA.16816.F32.BF16 R80, R4.reuse, R12, R80 ;  /* 0x0000000c0450723c */ /* 0x060fec0000041850 */
        /* <DEDUP_REMOVED lines=15> */
.L_x_4230:
[----:B------:R-:W-:Y:S04]  /*4de0*/  DEPBAR.LE SB0, 0x0 ;  /* 0x000080000000791a */ /* 0x000fe80000000000 */
[----:B------:R-:W-:Y:S01]  /*4df0*/  BAR.SYNC.DEFER_BLOCKING 0x0 ;  /* 0x0000000000007b1d */ /* 0x000fe20000010000 */
[----:B------:R-:W-:Y:S02]  /*4e00*/  MOV R10, R156 ;  /* 0x0000009c000a7202 */ /* 0x000fe40000000f00 */
[----:B------:R-:W-:Y:S03]  /*4e10*/  MOV R0, R154 ;  /* 0x0000009a00007202 */ /* 0x000fe60000000f00 */
        /* <DEDUP_REMOVED lines=62> */
.L_x_4227:
        /* <DEDUP_REMOVED lines=13> */
[----:B------:R-:W-:Y:S01]  /*52d0*/  ISETP.GE.AND P0, PT, R157, 0x1, PT ;  /* 0x000000019d00780c */ /* 0x000fe20003f06270 */
[----:B------:R-:W-:Y:S08]  /*52e0*/  LDGSTS.E.BYPASS.LTC128B.128 [R149+0x4000], desc[UR16][R162.64] ;  /* 0x04000000a2957fae */ /* 0x000ff0000b901d50 */
[----:B------:R1:W-:Y:S08]  /*52f0*/  LDGSTS.E.BYPASS.LTC128B.128 [R149+0x4800], desc[UR16][R160.64] ;  /* 0x04800000a0957fae */ /* 0x0003f0000b901d50 */
[----:B------:R-:W-:Y:S08]  /*5300*/  LDSM.16.M88.4 R88, [R143] ;  /* 0x000000008f58783b */ /* 0x000ff00000000200 */
[----:B------:R-:W0:Y:S08]  /*5310*/  LDGDEPBAR ;  /* 0x00000000000079af */ /* 0x000e300000000000 */
[----:B------:R-:W2:Y:S08]  /*5320*/  LDSM.16.M88.4 R92, [R142] ;  /* 0x000000008e5c783b */ /* 0x000eb00000000200 */
[----:B------:R-:W3:Y:S08]  /*5330*/  LDSM.16.M88.4 R96, [R142+0x400] ;  /* 0x000400008e60783b */ /* 0x000ef00000000200 */
[----:B------:R-:W4:Y:S08]  /*5340*/  LDSM.16.M88.4 R100, [R142+0x800] ;  /* 0x000800008e64783b */ /* 0x000f300000000200 */
[----:B------:R-:W5:Y:S08]  /*5350*/  LDSM.16.M88.4 R104, [R142+0xc00] ;  /* 0x000c00008e68783b */ /* 0x000f700000000200 */
[----:B------:R-:W1:Y:S08]  /*5360*/  LDSM.16.M88.4 R108, [R142+0x1000] ;  /* 0x001000008e6c783b */ /* 0x000e700000000200 */
[----:B------:R-:W1:Y:S08]  /*5370*/  LDSM.16.M88.4 R112, [R142+0x1400] ;  /* 0x001400008e70783b */ /* 0x000e700000000200 */
[----:B------:R-:W1:Y:S08]  /*5380*/  LDSM.16.M88.4 R116, [R142+0x1800] ;  /* 0x001800008e74783b */ /* 0x000e700000000200 */
[----:B------:R-:W1:Y:S08]  /*5390*/  LDSM.16.M88.4 R120, [R142+0x1c00] ;  /* 0x001c00008e78783b */ /* 0x000e700000000200 */
[----:B------:R-:W-:Y:S08]  /*53a0*/  LDSM.16.M88.4 R124, [R141] ;  /* 0x000000008d7c783b */ /* 0x000ff00000000200 */
[----:B------:R-:W1:Y:S01]  /*53b0*/  LDSM.16.M88.4 R128, [R140] ;  /* 0x000000008c80783b */ /* 0x000e620000000200 */
        /* <DEDUP_REMOVED lines=27> */
[----:B------:R-:W-:Y:S01]  /*5570*/  FMUL.FTZ R161, R9, UR8 ;  /* 0x0000000809a17c20 */ /* 0x000fe20008410000 */
[C---:B-1----:R-:W-:Y:S06]  /*5580*/  HMMA.16816.F32.BF16 R12, R124.reuse, R88, R12 ;  /* 0x000000587c0c723c */ /* 0x042fec000004180c */
[----:B------:R1:W4:Y:S01]  /*5590*/  MUFU.TANH R97, R0 ;  /* 0x0000000000617308 */ /* 0x0003220000002400 */
[C---:B------:R-:W-:Y:S01]  /*55a0*/  HMMA.16816.F32.BF16 R16, R124.reuse, R90, R16 ;  /* 0x0000005a7c10723c */ /* 0x040fe20000041810 */
[----:B------:R-:W5:Y:S08]  /*55b0*/  LDSM.16.M88.4 R88, [R135] ;  /* 0x000000008758783b */ /* 0x000f700000000200 */
[----:B------:R3:W3:Y:S02]  /*55c0*/  MUFU.TANH R101, R2 ;  /* 0x0000000200657308 */ /* 0x0006e40000002400 */
[----:B--2---:R-:W-:Y:S01]  /*55d0*/  FMUL.FTZ R160, R10, UR8 ;  /* 0x000000080aa07c20 */ /* 0x004fe20008410000 */
[C---:B------:R-:W-:Y:S07]  /*55e0*/  HMMA.16816.F32.BF16 R20, R124.reuse, R92, R20 ;  /* 0x0000005c7c14723c */ /* 0x040fee0000041814 */
[----:B------:R2:W2:Y:S01]  /*55f0*/  MUFU.TANH R103, R160 ;  /* 0x000000a000677308 */ /* 0x0004a20000002400 */
[C---:B------:R-:W-:Y:S01]  /*5600*/  HMMA.16816.F32.BF16 R24, R124.reuse, R94, R24 ;  /* 0x0000005e7c18723c */ /* 0x040fe20000041818 */
[----:B------:R-:W4:Y:S02]  /*5610*/  LDSM.16.M88.4 R92, [R134] ;  /* 0x00000000865c783b */ /* 0x000f240000000200 */
        /* <DEDUP_REMOVED lines=14> */
[----:B------:R-:W3:Y:S05]  /*5700*/  LDSM.16.M88.4 R88, [R133] ;  /* 0x000000008558783b */ /* 0x000eea0000000200 */
[----:B------:R5:W3:Y:S01]  /*5710*/  MUFU.TANH R10, R2 ;  /* 0x00000002000a7308 */ /* 0x000ae20000002400 */
[----:B--2---:R-:W-:Y:S01]  /*5720*/  FMUL.FTZ R161, R17, UR8 ;  /* 0x0000000811a17c20 */ /* 0x004fe20008410000 */
[C---:B----4-:R-:W-:Y:S08]  /*5730*/  HMMA.16816.F32.BF16 R36, R124.reuse, R92, R36 ;  /* 0x0000005c7c24723c */ /* 0x050ff00000041824 */
[----:B------:R2:W4:Y:S01]  /*5740*/  MUFU.TANH R18, R0 ;  /* 0x0000000000127308 */ /* 0x0005220000002400 */
[C---:B------:R-:W-:Y:S01]  /*5750*/  HMMA.16816.F32.BF16 R40, R124.reuse, R94, R40 ;  /* 0x0000005e7c28723c */ /* 0x040fe20000041828 */
[----:B------:R-:W4:Y:S02]  /*5760*/  LDSM.16.M88.4 R92, [R132] ;  /* 0x00000000845c783b */ /* 0x000f240000000200 */
        /* <DEDUP_REMOVED lines=11> */
[----:B------:R-:W5:Y:S01]  /*5820*/  LDSM.16.M88.4 R88, [R86] ;  /* 0x000000005658783b */ /* 0x000f620000000200 */
        /* <DEDUP_REMOVED lines=14> */
[C---:B-----5:R-:W-:Y:S08]  /*5910*/  HMMA.16816.F32.BF16 R60, R124.reuse, R88, R60 ;  /* 0x000000587c3c723c */ /* 0x060ff0000004183c */
[----:B------:R1:W1:Y:S03]  /*5920*/  MUFU.TANH R105, R162 ;  /* 0x000000a200697308 */ /* 0x0002660000002400 */
[----:B---3--:R-:W-:Y:S01]  /*5930*/  FMUL.FTZ R163, R30, UR8 ;  /* 0x000000081ea37c20 */ /* 0x008fe20008410000 */
[----:B------:R-:W-:Y:S06]  /*5940*/  HMMA.16816.F32.BF16 R64, R124, R90, R64 ;  /* 0x0000005a7c40723c */ /* 0x000fec0000041840 */
[----:B------:R3:W3:Y:S01]  /*5950*/  MUFU.TANH R130, R161 ;  /* 0x000000a100827308 */ /* 0x0006e20000002400 */
[----:B--2---:R-:W-:Y:S09]  /*5960*/  FMUL.FTZ R164, R29, UR8 ;  /* 0x000000081da47c20 */ /* 0x004ff20008410000 */
[----:B------:R2:W2:Y:S01]  /*5970*/  MUFU.TANH R123, R160 ;  /* 0x000000a0007b7308 */ /* 0x0004a20000002400 */
[----:B-1----:R-:W-:Y:S09]  /*5980*/  FMUL.FTZ R162, R32, UR8 ;  /* 0x0000000820a27c20 */ /* 0x002ff20008410000 */
        /* <DEDUP_REMOVED lines=68> */
[----:B---3--:R-:W-:Y:S09]  /*5dd0*/  FMUL.FTZ R0, R66, UR8 ;  /* 0x0000000842007c20 */ /* 0x008ff20008410000 */
[----:B------:R3:W1:Y:S10]  /*5de0*/  MUFU.TANH R110, R2 ;  /* 0x00000002006e7308 */ /* 0x0006740000002400 */
[----:B------:R-:W1:Y:S10]  /*5df0*/  MUFU.TANH R164, R164 ;  /* 0x000000a400a47308 */ /* 0x000e740000002400 */
[----:B------:R-:W1:Y:S10]  /*5e00*/  MUFU.TANH R163, R163 ;  /* 0x000000a300a37308 */ /* 0x000e740000002400 */
[----:B------:R-:W1:Y:S10]  /*5e10*/  MUFU.TANH R161, R161 ;  /* 0x000000a100a17308 */ /* 0x000e740000002400 */
[----:B------:R-:W1:Y:S10]  /*5e20*/  MUFU.TANH R162, R162 ;  /* 0x000000a200a27308 */ /* 0x000e740000002400 */
[----:B------:R-:W1:Y:S10]  /*5e30*/  MUFU.TANH R160, R160 ;  /* 0x000000a000a07308 */ /* 0x000e740000002400 */
[----:B------:R3:W1:Y:S10]  /*5e40*/  MUFU.TANH R84, R0 ;  /* 0x0000000000547308 */ /* 0x0006740000002400 */
[----:B------:R-:W1:Y:S01]  /*5e50*/  MUFU.TANH R3, R3 ;  /* 0x0000000300037308 */ /* 0x000e620000002400 */
[----:B--2-4-:R-:W-:Y:S05]  /*5e60*/  @!P0 BRA `(.L_x_4228) ;  /* 0x0000000400488947 */ /* 0x014fea0003800000 */
[----:B------:R-:W-:Y:S04]  /*5e70*/  ULEA UR6, -UR7, URZ, 0x7 ;  /* 0x0000003f07067291 */ /* 0x000fe8000f8e393f */
[----:B------:R-:W-:Y:S02]  /*5e80*/  USHF.R.S32.HI UR5, URZ, 0x1f, UR6 ;  /* 0x0000001f3f057899 */ /* 0x000fe40008011406 */
[----:B------:R-:W-:Y:S04]  /*5e90*/  MOV R14, UR6 ;  /* 0x00000006000e7c02 */ /* 0x000fe80008000f00 */
[----:B------:R-:W-:Y:S01]  /*5ea0*/  MOV R7, UR5 ;  /* 0x0000000500077c02 */ /* 0x000fe20008000f00 */
[----:B------:R-:W-:Y:S06]  /*5eb0*/  @P6 BRA `(.L_x_4229) ;  /* 0x0000000000f46947 */ /* 0x000fec0003800000 */
[----:B---3--:R-:W2:Y:S01]  /*5ec0*/  LDC R0, c[0x0][0x380] ;  /* 0x0000e000ff007b82 */ /* 0x008ea20000000800 */
        /* <DEDUP_REMOVED lines=56> */
[CC--:B----4-:R-:W-:Y:S04]  /*6250*/  IMAD.WIDE.U32 R14, R6.reuse, R4.reuse, R14 ;  /* 0x00000004060e7225 */ /* 0x0d0fe800078e000e */
[----:B------:R-:W-:Y:S04]  /*6260*/  IMAD R7, R7, R4, RZ ;  /* 0x0000000407077224 */ /* 0x000fe800078e02ff */
[----:B------:R-:W-:Y:S05]  /*6270*/  IMAD R7, R6, R5, R7 ;  /* 0x0000000506077224 */ /* 0x000fea00078e0207 */
[----:B------:R-:W-:Y:S07]  /*6280*/  IADD3 R7, R15, R7, RZ ;  /* 0x000000070f077210 */ /* 0x000fee0007ffe0ff */
.L_x_4229:
        /* <DEDUP_REMOVED lines=16> */
.L_x_4228:
[----:B--2---:R-:W-:Y:S01]  /*6390*/  FMNMX.FTZ R12, R98, R87, !PT ;  /* 0x00000057620c7209 */ /* 0x004fe20007810000 */
[----:B------:R-:W-:Y:S03]  /*63a0*/  LDSM.16.MT88.4 R28, [R138+0x3000] ;  /* 0x003000008a1c783b */ /* 0x000fe60000004200 */
        /* <DEDUP_REMOVED lines=61> */
[----:B---3--:R-:W-:Y:S03]  /*6780*/  FMNMX.FTZ R2, R84, R5, !PT ;  /* 0x0000000554027209 */ /* 0x008fe60007810000 */
        /* <DEDUP_REMOVED lines=9> */
[----:B------:R-:W-:Y:S02]  /*6820*/  FMUL.FTZ R22, R0, UR4 ;  /* 0x0000000400167c20 */ /* 0x000fe40008410000 */
[----:B------:R-:W1:Y:S01]  /*6830*/  LDSM.16.MT88.4 R12, [R139+0x3000] ;  /* 0x003000008b0c783b */ /* 0x000e620000004200 */
[C---:B------:R-:W-:Y:S01]  /*6840*/  FSETP.NEU.FTZ.AND P0, PT, R2.reuse, -INF , PT ;  /* 0xff8000000200780b */ /* 0x040fe20003f1d000 */
[C---:B------:R-:W-:Y:S01]  /*6850*/  FMUL.FTZ R23, R2.reuse, UR4 ;  /* 0x0000000402177c20 */ /* 0x040fe20008410000 */
[----:B------:R-:W-:Y:S01]  /*6860*/  FADD.FTZ R4, -R2, R87 ;  /* 0x0000005702047221 */ /* 0x000fe20000010100 */
[----:B------:R-:W-:Y:S03]  /*6870*/  MOV R87, R2 ;  /* 0x0000000200577202 */ /* 0x000fe60000000f00 */
[----:B------:R-:W-:Y:S01]  /*6880*/  FSEL R23, R23, RZ, P0 ;  /* 0x000000ff17177208 */ /* 0x000fe20000000000 */
[----:B------:R-:W-:Y:S01]  /*6890*/  FMUL.FTZ R21, R4, UR4 ;  /* 0x0000000404157c20 */ /* 0x000fe20008410000 */
[C---:B------:R-:W-:Y:S01]  /*68a0*/  FSETP.NEU.FTZ.AND P0, PT, R0.reuse, -INF , PT ;  /* 0xff8000000000780b */ /* 0x040fe20003f1d000 */
[----:B------:R-:W-:Y:S01]  /*68b0*/  FADD.FTZ R4, -R0, R85 ;  /* 0x0000005500047221 */ /* 0x000fe20000010100 */
[----:B------:R-:W-:Y:S01]  /*68c0*/  MOV R85, R0 ;  /* 0x0000000000557202 */ /* 0x000fe20000000f00 */
[--C-:B------:R-:W-:Y:S01]  /*68d0*/  FFMA.FTZ R61, R34, UR4, -R23.reuse ;  /* 0x00000004223d7c23 */ /* 0x100fe20008010817 */
[--C-:B------:R-:W-:Y:S01]  /*68e0*/  FFMA.FTZ R52, R38, UR4, -R23.reuse ;  /* 0x0000000426347c23 */ /* 0x100fe20008010817 */
[----:B------:R-:W2:Y:S01]  /*68f0*/  MUFU.EX2 R21, R21 ;  /* 0x0000001500157308 */ /* 0x000ea20000000800 */
[----:B------:R-:W-:Y:S01]  /*6900*/  FSEL R22, R22, RZ, P0 ;  /* 0x000000ff16167208 */ /* 0x000fe20000000000 */
[--C-:B------:R-:W-:Y:S01]  /*6910*/  FFMA.FTZ R44, R118, UR4, -R23.reuse ;  /* 0x00000004762c7c23 */ /* 0x100fe20008010817 */
[----:B------:R-:W-:Y:S01]  /*6920*/  FMUL.FTZ R20, R4, UR4 ;  /* 0x0000000404147c20 */ /* 0x000fe20008410000 */
        /* <DEDUP_REMOVED lines=13> */
[C---:B--2---:R-:W-:Y:S01]  /*6a00*/  FMUL.FTZ R16, R21.reuse, R68 ;  /* 0x0000004415107220 */ /* 0x044fe20000410000 */
[C---:B------:R-:W-:Y:S01]  /*6a10*/  FMUL.FTZ R4, R21.reuse, R80 ;  /* 0x0000005015047220 */ /* 0x040fe20000410000 */
[----:B------:R-:W-:Y:S01]  /*6a20*/  FMUL.FTZ R5, R21, R81 ;  /* 0x0000005115057220 */ /* 0x000fe20000410000 */
[--C-:B------:R-:W-:Y:S01]  /*6a30*/  FFMA.FTZ R81, R46, UR4, -R23.reuse ;  /* 0x000000042e517c23 */ /* 0x100fe20008010817 */
[--C-:B------:R-:W-:Y:S01]  /*6a40*/  FFMA.FTZ R57, R17, UR4, -R22.reuse ;  /* 0x0000000411397c23 */ /* 0x100fe20008010816 */
[----:B------:R-:W-:Y:S01]  /*6a50*/  FMUL.FTZ R17, R21, R69 ;  /* 0x0000004515117220 */ /* 0x000fe20000410000 */
        /* <DEDUP_REMOVED lines=10> */
[C---:B---3--:R-:W-:Y:S01]  /*6b00*/  FMUL.FTZ R6, R20.reuse, R82 ;  /* 0x0000005214067220 */ /* 0x048fe20000410000 */
[C---:B------:R-:W-:Y:S01]  /*6b10*/  FMUL.FTZ R7, R20.reuse, R83 ;  /* 0x0000005314077220 */ /* 0x040fe20000410000 */
[C---:B------:R-:W-:Y:S01]  /*6b20*/  FMUL.FTZ R10, R20.reuse, R78 ;  /* 0x0000004e140a7220 */ /* 0x040fe20000410000 */
[--C-:B------:R-:W-:Y:S01]  /*6b30*/  FFMA.FTZ R78, R33, UR4, -R22.reuse ;  /* 0x00000004214e7c23 */ /* 0x100fe20008010816 */
[C---:B------:R-:W-:Y:S01]  /*6b40*/  FMUL.FTZ R11, R20.reuse, R79 ;  /* 0x0000004f140b7220 */ /* 0x040fe20000410000 */
[----:B------:R-:W-:Y:S01]  /*6b50*/  LDSM.16.MT88.4 R32, [R138+0x3800] ;  /* 0x003800008a20783b */ /* 0x000fe20000004200 */
[----:B------:R-:W-:Y:S03]  /*6b60*/  FMUL.FTZ R19, R20, R71 ;  /* 0x0000004714137220 */ /* 0x000fe60000410000 */
[----:B------:R-:W3:Y:S01]  /*6b70*/  MUFU.EX2 R48, R48 ;  /* 0x0000003000307308 */ /* 0x000ee20000000800 */
[--C-:B------:R-:W-:Y:S01]  /*6b80*/  FFMA.FTZ R79, R111, UR4, -R22.reuse ;  /* 0x000000046f4f7c23 */ /* 0x100fe20008010816 */
[--C-:B------:R-:W-:Y:S01]  /*6b90*/  FFMA.FTZ R71, R100, UR4, -R22.reuse ;  /* 0x0000000464477c23 */ /* 0x100fe20008010816 */
[--C-:B------:R-:W-:Y:S01]  /*6ba0*/  FFMA.FTZ R67, R18, UR4, -R22.reuse ;  /* 0x0000000412437c23 */ /* 0x100fe20008010816 */
[--C-:B------:R-:W-:Y:S01]  /*6bb0*/  FFMA.FTZ R18, R8, UR4, -R23.reuse ;  /* 0x0000000408127c23 */ /* 0x100fe20008010817 */
[----:B------:R-:W-:Y:S01]  /*6bc0*/  FMUL.FTZ R8, R21, R76 ;  /* 0x0000004c15087220 */ /* 0x000fe20000410000 */
[--C-:B------:R-:W-:Y:S01]  /*6bd0*/  FFMA.FTZ R76, R105, UR4, -R22.reuse ;  /* 0x00000004694c7c23 */ /* 0x100fe20008010816 */
[----:B------:R-:W-:Y:S03]  /*6be0*/  FFMA.FTZ R64, R9, UR4, -R23 ;  /* 0x0000000409407c23 */ /* 0x000fe60008010817 */
[----:B------:R-:W4:Y:S01]  /*6bf0*/  MUFU.EX2 R94, R94 ;  /* 0x0000005e005e7308 */ /* 0x000f220000000800 */
[----:B--2---:R-:W-:Y:S01]  /*6c00*/  F2FP.BF16.F32.PACK_AB R25, R36, R125 ;  /* 0x0000007d2419723e */ /* 0x004fe200000010ff */
[----:B------:R-:W-:Y:S01]  /*6c10*/  FFMA.FTZ R125, R20, R159, R125 ;  /* 0x0000009f147d7223 */ /* 0x000fe2000001007d */
[----:B------:R-:W-:Y:S01]  /*6c20*/  FMUL.FTZ R9, R21, R77 ;  /* 0x0000004d15097220 */ /* 0x000fe20000410000 */
[----:B------:R-:W-:Y:S01]  /*6c30*/  FFMA.FTZ R77, R130, UR4, -R23 ;  /* 0x00000004824d7c23 */ /* 0x000fe20008010817 */
[--C-:B------:R-:W-:Y:S01]  /*6c40*/  FFMA.FTZ R91, R117, UR4, -R22.reuse ;  /* 0x00000004755b7c23 */ /* 0x100fe20008010816 */
[----:B------:R-:W-:Y:S01]  /*6c50*/  FADD.FTZ R46, R36, R125 ;  /* 0x0000007d242e7221 */ /* 0x000fe20000010000 */
[--C-:B------:R-:W-:Y:S03]  /*6c60*/  FFMA.FTZ R90, R131, UR4, -R22.reuse ;  /* 0x00000004835a7c23 */ /* 0x100fe60008010816 */
[----:B------:R-:W-:Y:S01]  /*6c70*/  MUFU.EX2 R97, R97 ;  /* 0x0000006100617308 */ /* 0x000fe20000000800 */
[----:B------:R-:W-:Y:S01]  /*6c80*/  FFMA.FTZ R83, R115, UR4, -R22 ;  /* 0x0000000473537c23 */ /* 0x000fe20008010816 */
[----:B---3--:R-:W-:Y:S01]  /*6c90*/  FFMA.FTZ R101, R21, R158, R48 ;  /* 0x0000009e15657223 */ /* 0x008fe20000010030 */
[--C-:B------:R-:W-:Y:S01]  /*6ca0*/  FFMA.FTZ R55, R108, UR4, -R23.reuse ;  /* 0x000000046c377c23 */ /* 0x100fe20008010817 */
[--C-:B------:R-:W-:Y:S01]  /*6cb0*/  FFMA.FTZ R62, R112, UR4, -R23.reuse ;  /* 0x00000004703e7c23 */ /* 0x100fe20008010817 */
[--C-:B------:R-:W-:Y:S01]  /*6cc0*/  FFMA.FTZ R82, R113, UR4, -R22.reuse ;  /* 0x0000000471527c23 */ /* 0x100fe20008010816 */
[--C-:B------:R-:W-:Y:S01]  /*6cd0*/  FFMA.FTZ R68, R123, UR4, -R23.reuse ;  /* 0x000000047b447c23 */ /* 0x100fe20008010817 */
[----:B------:R-:W-:Y:S03]  /*6ce0*/  FFMA.FTZ R69, R104, UR4, -R23 ;  /* 0x0000000468457c23 */ /* 0x000fe60008010817 */
[----:B------:R-:W2:Y:S01]  /*6cf0*/  MUFU.EX2 R92, R92 ;  /* 0x0000005c005c7308 */ /* 0x000ea20000000800 */
[C---:B----4-:R-:W-:Y:S01]  /*6d00*/  F2FP.BF16.F32.PACK_AB R24, R94.reuse, R48 ;  /* 0x000000305e18723e */ /* 0x050fe200000010ff */
[----:B------:R-:W-:Y:S01]  /*6d10*/  FADD.FTZ R94, R94, R101 ;  /* 0x000000655e5e7221 */ /* 0x000fe20000010000 */
[--C-:B------:R-:W-:Y:S01]  /*6d20*/  FFMA.FTZ R48, R128, UR4, -R23.reuse ;  /* 0x0000000480307c23 */ /* 0x100fe20008010817 */
[--C-:B------:R-:W-:Y:S01]  /*6d30*/  FFMA.FTZ R60, R96, UR4, -R23.reuse ;  /* 0x00000004603c7c23 */ /* 0x100fe20008010817 */
[--C-:B------:R-:W-:Y:S01]  /*6d40*/  FFMA.FTZ R54, R116, UR4, -R22.reuse ;  /* 0x0000000474367c23 */ /* 0x100fe20008010816 */
[--C-:B------:R-:W-:Y:S01]  /*6d50*/  FFMA.FTZ R119, R119, UR4, -R23.reuse ;  /* 0x0000000477777c23 */ /* 0x100fe20008010817 */
[----:B------:R-:W-:Y:S03]  /*6d60*/  ISETP.GT.AND P0, PT, R157, RZ, PT ;  /* 0x000000ff9d00720c */ /* 0x000fe60003f04270 */
[----:B------:R-:W-:Y:S01]  /*6d70*/  MUFU.EX2 R95, R95 ;  /* 0x0000005f005f7308 */ /* 0x000fe20000000800 */
[--C-:B------:R-:W-:Y:S01]  /*6d80*/  FFMA.FTZ R109, R109, UR4, -R22.reuse ;  /* 0x000000046d6d7c23 */ /* 0x100fe20008010816 */
[--C-:B------:R-:W-:Y:S01]  /*6d90*/  FFMA.FTZ R99, R99, UR4, -R22.reuse ;  /* 0x0000000463637c23 */ /* 0x100fe20008010816 */
[--C-:B------:R-:W-:Y:S01]  /*6da0*/  FFMA.FTZ R110, R110, UR4, -R23.reuse ;  /* 0x000000046e6e7c23 */ /* 0x100fe20008010817 */
[--C-:B------:R-:W-:Y:S01]  /*6db0*/  FFMA.FTZ R164, R164, UR4, -R23.reuse ;  /* 0x00000004a4a47c23 */ /* 0x100fe20008010817 */
[----:B------:R-:W-:Y:S05]  /*6dc0*/  FFMA.FTZ R163, R163, UR4, -R22 ;  /* 0x00000004a3a37c23 */ /* 0x000fea0008010816 */
[----:B------:R-:W3:Y:S01]  /*6dd0*/  MUFU.EX2 R40, R40 ;  /* 0x0000002800287308 */ /* 0x000ee20000000800 */
[----:B--2---:R-:W-:Y:S01]  /*6de0*/  F2FP.BF16.F32.PACK_AB R26, R92, R97 ;  /* 0x000000615c1a723e */ /* 0x004fe200000010ff */
[----:B------:R-:W-:Y:S08]  /*6df0*/  FADD.FTZ R97, R97, R94 ;  /* 0x0000005e61617221 */ /* 0x000ff00000010000 */
[----:B------:R2:W-:Y:S10]  /*6e00*/  MUFU.EX2 R80, R18 ;  /* 0x0000001200507308 */ /* 0x0005f40000000800 */
[----:B------:R-:W4:Y:S01]  /*6e10*/  MUFU.EX2 R93, R93 ;  /* 0x0000005d005d7308 */ /* 0x000f220000000800 */
[----:B---3--:R-:W-:Y:S09]  /*6e20*/  F2FP.BF16.F32.PACK_AB R27, R40, R95 ;  /* 0x0000005f281b723e */ /* 0x008ff200000010ff */
[----:B------:R-:W-:Y:S01]  /*6e30*/  MUFU.EX2 R91, R91 ;  /* 0x0000005b005b7308 */ /* 0x000fe20000000800 */
[C---:B-1----:R-:W-:Y:S05]  /*6e40*/  HMMA.16816.F32.BF16 R4, R24.reuse, R12, R4 ;  /* 0x0000000c1804723c */ /* 0x042fea0000041804 */
[----:B--2---:R-:W-:Y:S01]  /*6e50*/  FMUL.FTZ R18, R20, R70 ;  /* 0x0000004614127220 */ /* 0x004fe20000410000 */
[--C-:B------:R-:W-:Y:S03]  /*6e60*/  FFMA.FTZ R70, R47, UR4, -R22.reuse ;  /* 0x000000042f467c23 */ /* 0x100fe60008010816 */
[----:B------:R-:W1:Y:S01]  /*6e70*/  MUFU.EX2 R90, R90 ;  /* 0x0000005a005a7308 */ /* 0x000e620000000800 */
[C---:B------:R-:W-:Y:S03]  /*6e80*/  HMMA.16816.F32.BF16 R8, R24.reuse, R14, R8 ;  /* 0x0000000e1808723c */ /* 0x040fe60000041808 */
[----:B------:R-:W-:Y:S01]  /*6e90*/  FMUL.FTZ R12, R21, R72 ;  /* 0x00000048150c7220 */ /* 0x000fe20000410000 */
[--C-:B------:R-:W-:Y:S01]  /*6ea0*/  FFMA.FTZ R72, R45, UR4, -R23.reuse ;  /* 0x000000042d487c23 */ /* 0x100fe20008010817 */
[----:B------:R-:W-:Y:S01]  /*6eb0*/  FMUL.FTZ R13, R21, R73 ;  /* 0x00000049150d7220 */ /* 0x000fe20000410000 */
[--C-:B------:R-:W-:Y:S03]  /*6ec0*/  FFMA.FTZ R73, R122, UR4, -R23.reuse ;  /* 0x000000047a497c23 */ /* 0x100fe60008010817 */
[----:B------:R-:W-:Y:S02]  /*6ed0*/  MUFU.EX2 R89, R89 ;  /* 0x0000005900597308 */ /* 0x000fe40000000800 */
[C---:B------:R-:W-:Y:S01]  /*6ee0*/  FMUL.FTZ R14, R20.reuse, R74 ;  /* 0x0000004a140e7220 */ /* 0x040fe20000410000 */
[----:B------:R-:W-:Y:S01]  /*6ef0*/  FMUL.FTZ R15, R20, R75 ;  /* 0x0000004b140f7220 */ /* 0x000fe20000410000 */
[--C-:B------:R-:W-:Y:S01]  /*6f00*/  FFMA.FTZ R75, R37, UR4, -R22.reuse ;  /* 0x00000004254b7c23 */ /* 0x100fe20008010816 */
[--C-:B------:R-:W-:Y:S01]  /*6f10*/  FFMA.FTZ R74, R43, UR4, -R22.reuse ;  /* 0x000000042b4a7c23 */ /* 0x100fe20008010816 */
[----:B------:R-:W-:Y:S04]  /*6f20*/  LDSM.16.MT88.4 R36, [R139+0x3c00] ;  /* 0x003c00008b24783b */ /* 0x000fe80000004200 */
[----:B------:R-:W2:Y:S01]  /*6f30*/  MUFU.EX2 R64, R64 ;  /* 0x0000004000407308 */ /* 0x000ea20000000800 */
[--C-:B------:R-:W-:Y:S01]  /*6f40*/  FFMA.FTZ R43, R51, UR4, -R23.reuse ;  /* 0x00000004332b7c23 */ /* 0x100fe20008010817 */
[----:B------:R-:W-:Y:S01]  /*6f50*/  FFMA.FTZ R51, R50, UR4, -R23 ;  /* 0x0000000432337c23 */ /* 0x000fe20008010817 */
[C---:B------:R-:W-:Y:S03]  /*6f60*/  HMMA.16816.F32.BF16 R12, R24.reuse, R28, R12 ;  /* 0x0000001c180c723c */ /* 0x040fe6000004180c */
[----:B------:R-:W-:Y:S01]  /*6f70*/  FFMA.FTZ R50, R41, UR4, -R22 ;  /* 0x0000000429327c23 */ /* 0x000fe20008010816 */
[----:B------:R-:W-:Y:S03]  /*6f80*/  FADD.FTZ R41, R95, R46 ;  /* 0x0000002e5f297221 */ /* 0x000fe60000010000 */
[----:B------:R-:W-:Y:S01]  /*6f90*/  MUFU.EX2 R88, R88 ;  /* 0x0000005800587308 */ /* 0x000fe20000000800 */
[----:B------:R-:W-:Y:S01]  /*6fa0*/  HMMA.16816.F32.BF16 R16, R24, R30, R16 ;  /* 0x0000001e1810723c */ /* 0x000fe20000041810 */
[----:B------:R-:W3:Y:S02]  /*6fb0*/  LDSM.16.MT88.4 R28, [R139+0x3400] ;  /* 0x003400008b1c783b */ /* 0x000ee40000004200 */
[----:B------:R-:W-:Y:S01]  /*6fc0*/  FADD.FTZ R46, R92, R97 ;  /* 0x000000615c2e7221 */ /* 0x000fe20000010000 */
[----:B------:R-:W-:Y:S05]  /*6fd0*/  FFMA.FTZ R92, R42, UR4, -R23 ;  /* 0x000000042a5c7c23 */ /* 0x000fea0008010817 */
[----:B------:R-:W5:Y:S02]  /*6fe0*/  MUFU.EX2 R67, R67 ;  /* 0x0000004300437308 */ /* 0x000f640000000800 */
[----:B----4-:R-:W-:Y:S01]  /*6ff0*/  F2FP.BF16.F32.PACK_AB R24, R44, R93 ;  /* 0x0000005d2c18723e */ /* 0x010fe200000010ff */
[----:B------:R-:W-:Y:S01]  /*7000*/  FADD.FTZ R93, R93, R46 ;  /* 0x0000002e5d5d7221 */ /* 0x000fe20000010000 */
[----:B-1----:R-:W-:Y:S01]  /*7010*/  F2FP.BF16.F32.PACK_AB R25, R90, R91 ;  /* 0x0000005b5a19723e */ /* 0x002fe200000010ff */
[----:B------:R-:W-:Y:S01]  /*7020*/  FFMA.FTZ R95, R121, UR4, -R22 ;  /* 0x00000004795f7c23 */ /* 0x000fe20008010816 */
[----:B--2---:R-:W-:Y:S04]  /*7030*/  F2FP.BF16.F32.PACK_AB R26, R64, R89 ;  /* 0x00000059401a723e */ /* 0x004fe800000010ff */
[----:B------:R-:W1:Y:S10]  /*7040*/  MUFU.EX2 R63, R63 ;  /* 0x0000003f003f7308 */ /* 0x000e740000000800 */
[----:B------:R-:W-:Y:S01]  /*7050*/  MUFU.EX2 R83, R83 ;  /* 0x0000005300537308 */ /* 0x000fe20000000800 */
[----:B-----5:R-:W-:Y:S09]  /*7060*/  F2FP.BF16.F32.PACK_AB R27, R67, R88 ;  /* 0x00000058431b723e */ /* 0x020ff200000010ff */
[----:B------:R-:W2:Y:S10]  /*7070*/  MUFU.EX2 R76, R76 ;  /* 0x0000004c004c7308 */ /* 0x000eb40000000800 */
[----:B------:R-:W-:Y:S01]  /*7080*/  MUFU.EX2 R77, R77 ;  /* 0x0000004d004d7308 */ /* 0x000fe20000000800 */
[C---:B---3--:R-:W-:Y:S09]  /*7090*/  HMMA.16816.F32.BF16 R4, R24.reuse, R28, R4 ;  /* 0x0000001c1804723c */ /* 0x048ff20000041804 */
[----:B------:R-:W3:Y:S01]  /*70a0*/  MUFU.EX2 R56, R56 ;  /* 0x0000003800387308 */ /* 0x000ee20000000800 */
[C---:B------:R-:W-:Y:S01]  /*70b0*/  HMMA.16816.F32.BF16 R8, R24.reuse, R30, R8 ;  /* 0x0000001e1808723c */ /* 0x040fe20000041808 */
[----:B------:R-:W4:Y:S08]  /*70c0*/  LDSM.16.MT88.4 R28, [R138+0x3400] ;  /* 0x003400008a1c783b */ /* 0x000f300000004200 */
[----:B------:R-:W-:Y:S10]  /*70d0*/  MUFU.EX2 R57, R57 ;  /* 0x0000003900397308 */ /* 0x000ff40000000800 */
[----:B------:R-:W5:Y:S10]  /*70e0*/  MUFU.EX2 R58, R58 ;  /* 0x0000003a003a7308 */ /* 0x000f740000000800 */
[----:B------:R5:W-:Y:S10]  /*70f0*/  MUFU.EX2 R20, R43 ;  /* 0x0000002b00147308 */ /* 0x000bf40000000800 */
[----:B------:R-:W-:Y:S10]  /*7100*/  MUFU.EX2 R55, R55 ;  /* 0x0000003700377308 */ /* 0x000ff40000000800 */
[----:B------:R-:W5:Y:S01]  /*7110*/  MUFU.EX2 R62, R62 ;  /* 0x0000003e003e7308 */ /* 0x000f620000000800 */
[C---:B----4-:R-:W-:Y:S09]  /*7120*/  HMMA.16816.F32.BF16 R12, R24.reuse, R28, R12 ;  /* 0x0000001c180c723c */ /* 0x050ff2000004180c */
[----:B------:R-:W-:Y:S01]  /*7130*/  MUFU.EX2 R82, R82 ;  /* 0x0000005200527308 */ /* 0x000fe20000000800 */
[----:B------:R-:W-:Y:S01]  /*7140*/  HMMA.16816.F32.BF16 R16, R24, R30, R16 ;  /* 0x0000001e1810723c */ /* 0x000fe20000041810 */
[----:B------:R-:W4:Y:S08]  /*7150*/  LDSM.16.MT88.4 R28, [R139+0x3800] ;  /* 0x003800008b1c783b */ /* 0x000f300000004200 */
[----:B------:R-:W4:Y:S02]  /*7160*/  MUFU.EX2 R79, R79 ;  /* 0x0000004f004f7308 */ /* 0x000f240000000800 */
[----:B-1----:R-:W-:Y:S02]  /*7170*/  F2FP.BF16.F32.PACK_AB R24, R63, R80 ;  /* 0x000000503f18723e */ /* 0x002fe400000010ff */
[----:B--2---:R-:W-:Y:S02]  /*7180*/  F2FP.BF16.F32.PACK_AB R25, R76, R83 ;  /* 0x000000534c19723e */ /* 0x004fe400000010ff */
[----:B---3--:R-:W-:Y:S04]  /*7190*/  F2FP.BF16.F32.PACK_AB R26, R56, R77 ;  /* 0x0000004d381a723e */ /* 0x008fe800000010ff */
[----:B------:R-:W-:Y:S01]  /*71a0*/  MUFU.EX2 R73, R73 ;  /* 0x0000004900497308 */ /* 0x000fe20000000800 */
[----:B-----5:R-:W-:Y:S09]  /*71b0*/  F2FP.BF16.F32.PACK_AB R27, R58, R57 ;  /* 0x000000393a1b723e */ /* 0x020ff200000010ff */
[----:B------:R-:W1:Y:S10]  /*71c0*/  MUFU.EX2 R68, R68 ;  /* 0x0000004400447308 */ /* 0x000e740000000800 */
[----:B------:R-:W-:Y:S10]  /*71d0*/  MUFU.EX2 R78, R78 ;  /* 0x0000004e004e7308 */ /* 0x000ff40000000800 */
[----:B------:R-:W2:Y:S01]  /*71e0*/  MUFU.EX2 R71, R71 ;  /* 0x0000004700477308 */ /* 0x000ea20000000800 */
[C---:B----4-:R-:W-:Y:S09]  /*71f0*/  HMMA.16816.F32.BF16 R4, R24.reuse, R28, R4 ;  /* 0x0000001c1804723c */ /* 0x050ff20000041804 */
[----:B------:R-:W-:Y:S01]  /*7200*/  MUFU.EX2 R69, R69 ;  /* 0x0000004500457308 */ /* 0x000fe20000000800 */
[C---:B------:R-:W-:Y:S01]  /*7210*/  HMMA.16816.F32.BF16 R8, R24.reuse, R30, R8 ;  /* 0x0000001e1808723c */ /* 0x040fe20000041808 */
[----:B------:R-:W3:Y:S05]  /*7220*/  LDSM.16.MT88.4 R28, [R138+0x3c00] ;  /* 0x003c00008a1c783b */ /* 0x000eea0000004200 */
[C---:B------:R-:W-:Y:S03]  /*7230*/  HMMA.16816.F32.BF16 R12, R24.reuse, R32, R12 ;  /* 0x00000020180c723c */ /* 0x040fe6000004180c */
[----:B------:R-:W4:Y:S03]  /*7240*/  MUFU.EX2 R60, R60 ;  /* 0x0000003c003c7308 */ /* 0x000f260000000800 */
[----:B------:R-:W-:Y:S07]  /*7250*/  HMMA.16816.F32.BF16 R16, R24, R34, R16 ;  /* 0x000000221810723c */ /* 0x000fee0000041810 */
[----:B------:R-:W-:Y:S01]  /*7260*/  MUFU.EX2 R75, R75 ;  /* 0x0000004b004b7308 */ /* 0x000fe20000000800 */
[----:B------:R-:W-:Y:S02]  /*7270*/  FADD.FTZ R32, R40, R41 ;  /* 0x0000002928207221 */ /* 0x000fe40000010000 */
[----:B------:R-:W5:Y:S01]  /*7280*/  LDSM.16.MT88.4 R40, [R139+0x4000] ;  /* 0x004000008b28783b */ /* 0x000f620000004200 */
[----:B------:R-:W-:Y:S06]  /*7290*/  F2FP.BF16.F32.PACK_AB R24, R62, R55 ;  /* 0x000000373e18723e */ /* 0x000fec00000010ff */
[----:B------:R-:W3:Y:S01]  /*72a0*/  MUFU.EX2 R66, R66 ;  /* 0x0000004200427308 */ /* 0x000ee20000000800 */
[----:B------:R-:W-:Y:S01]  /*72b0*/  FADD.FTZ R33, R91, R32 ;  /* 0x000000205b217221 */ /* 0x000fe20000010000 */
[----:B------:R-:W-:Y:S01]  /*72c0*/  FADD.FTZ R32, R44, R93 ;  /* 0x0000005d2c207221 */ /* 0x000fe20000010000 */
[----:B------:R-:W-:Y:S01]  /*72d0*/  F2FP.BF16.F32.PACK_AB R25, R79, R82 ;  /* 0x000000524f19723e */ /* 0x000fe200000010ff */
[----:B------:R-:W5:Y:S01]  /*72e0*/  LDSM.16.MT88.4 R44, [R138+0x4000] ;  /* 0x004000008a2c783b */ /* 0x000f620000004200 */
[----:B-1----:R-:W-:Y:S01]  /*72f0*/  F2FP.BF16.F32.PACK_AB R26, R68, R73 ;  /* 0x00000049441a723e */ /* 0x002fe200000010ff */
[----:B------:R-:W-:Y:S01]  /*7300*/  FADD.FTZ R33, R90, R33 ;  /* 0x000000215a217221 */ /* 0x000fe20000010000 */
[----:B--2---:R-:W-:Y:S03]  /*7310*/  F2FP.BF16.F32.PACK_AB R27, R71, R78 ;  /* 0x0000004e471b723e */ /* 0x004fe600000010ff */
[----:B------:R-:W-:Y:S01]  /*7320*/  MUFU.EX2 R61, R61 ;  /* 0x0000003d003d7308 */ /* 0x000fe20000000800 */
[----:B------:R-:W-:Y:S01]  /*7330*/  FADD.FTZ R89, R89, R32 ;  /* 0x0000002059597221 */ /* 0x000fe20000010000 */
[----:B----4-:R-:W-:Y:S01]  /*7340*/  F2FP.BF16.F32.PACK_AB R32, R60, R69 ;  /* 0x000000453c20723e */ /* 0x010fe200000010ff */
[----:B------:R-:W-:Y:S02]  /*7350*/  FADD.FTZ R88, R88, R33 ;  /* 0x0000002158587221 */ /* 0x000fe40000010000 */
[----:B------:R-:W-:Y:S01]  /*7360*/  FADD.FTZ R89, R64, R89 ;  /* 0x0000005940597221 */ /* 0x000fe20000010000 */
[C---:B------:R-:W-:Y:S04]  /*7370*/  HMMA.16816.F32.BF16 R4, R24.reuse, R36, R4 ;  /* 0x000000241804723c */ /* 0x040fe80000041804 */
[----:B------:R-:W1:Y:S01]  /*7380*/  MUFU.EX2 R52, R52 ;  /* 0x0000003400347308 */ /* 0x000e620000000800 */
[----:B---3--:R-:W-:Y:S01]  /*7390*/  F2FP.BF16.F32.PACK_AB R33, R66, R75 ;  /* 0x0000004b4221723e */ /* 0x008fe200000010ff */
[----:B------:R-:W-:Y:S01]  /*73a0*/  FADD.FTZ R88, R67, R88 ;  /* 0x0000005843587221 */ /* 0x000fe20000010000 */
[----:B------:R-:W-:Y:S01]  /*73b0*/  FADD.FTZ R64, R80, R89 ;  /* 0x0000005950407221 */ /* 0x000fe20000010000 */
[C---:B------:R-:W-:Y:S01]  /*73c0*/  HMMA.16816.F32.BF16 R8, R24.reuse, R38, R8 ;  /* 0x000000261808723c */ /* 0x040fe20000041808 */
[----:B------:R-:W2:Y:S05]  /*73d0*/  LDSM.16.MT88.4 R36, [R139+0x4400] ;  /* 0x004400008b24783b */ /* 0x000eaa0000004200 */
[----:B------:R-:W-:Y:S01]  /*73e0*/  MUFU.EX2 R65, R65 ;  /* 0x0000004100417308 */ /* 0x000fe20000000800 */
[----:B------:R-:W-:Y:S01]  /*73f0*/  FADD.FTZ R83, R83, R88 ;  /* 0x0000005853537221 */ /* 0x000fe20000010000 */
[C---:B------:R-:W-:Y:S03]  /*7400*/  HMMA.16816.F32.BF16 R12, R24.reuse, R28, R12 ;  /* 0x0000001c180c723c */ /* 0x040fe6000004180c */
[----:B------:R-:W-:Y:S05]  /*7410*/  FADD.FTZ R76, R76, R83 ;  /* 0x000000534c4c7221 */ /* 0x000fea0000010000 */
[----:B------:R-:W3:Y:S01]  /*7420*/  MUFU.EX2 R54, R54 ;  /* 0x0000003600367308 */ /* 0x000ee20000000800 */
[----:B------:R-:W-:Y:S01]  /*7430*/  HMMA.16816.F32.BF16 R16, R24, R30, R16 ;  /* 0x0000001e1810723c */ /* 0x000fe20000041810 */
[----:B------:R-:W4:Y:S02]  /*7440*/  LDSM.16.MT88.4 R28, [R138+0x4400] ;  /* 0x004400008a1c783b */ /* 0x000f240000004200 */
[----:B-1----:R-:W-:Y:S01]  /*7450*/  F2FP.BF16.F32.PACK_AB R34, R52, R61 ;  /* 0x0000003d3422723e */ /* 0x002fe200000010ff */
[----:B------:R-:W-:Y:S05]  /*7460*/  FADD.FTZ R64, R63, R64 ;  /* 0x000000403f407221 */ /* 0x000fea0000010000 */
[----:B------:R-:W-:Y:S02]  /*7470*/  MUFU.EX2 R59, R59 ;  /* 0x0000003b003b7308 */ /* 0x000fe40000000800 */
[----:B------:R-:W-:Y:S01]  /*7480*/  FADD.FTZ R25, R57, R76 ;  /* 0x0000004c39197221 */ /* 0x000fe20000010000 */
[----:B------:R-:W-:Y:S03]  /*7490*/  FADD.FTZ R77, R77, R64 ;  /* 0x000000404d4d7221 */ /* 0x000fe60000010000 */
[----:B------:R-:W-:Y:S01]  /*74a0*/  FADD.FTZ R25, R58, R25 ;  /* 0x000000193a197221 */ /* 0x000fe20000010000 */
[--C-:B------:R-:W-:Y:S01]  /*74b0*/  FFMA.FTZ R57, R162, UR4, -R23.reuse ;  /* 0x00000004a2397c23 */ /* 0x100fe20008010817 */
[----:B------:R-:W-:Y:S02]  /*74c0*/  FFMA.FTZ R23, R160, UR4, -R23 ;  /* 0x00000004a0177c23 */ /* 0x000fe40008010817 */
[----:B------:R-:W1:Y:S01]  /*74d0*/  MUFU.EX2 R48, R48 ;  /* 0x0000003000307308 */ /* 0x000e620000000800 */
[----:B------:R-:W-:Y:S01]  /*74e0*/  FADD.FTZ R24, R56, R77 ;  /* 0x0000004d38187221 */ /* 0x000fe20000010000 */
[----:B---3--:R-:W-:Y:S01]  /*74f0*/  F2FP.BF16.F32.PACK_AB R35, R54, R65 ;  /* 0x000000413623723e */ /* 0x008fe200000010ff */
[----:B------:R-:W-:Y:S02]  /*7500*/  FADD.FTZ R82, R82, R25 ;  /* 0x0000001952527221 */ /* 0x000fe40000010000 */
[----:B------:R-:W-:Y:S01]  /*7510*/  FADD.FTZ R27, R55, R24 ;  /* 0x00000018371b7221 */ /* 0x000fe20000010000 */
[----:B------:R-:W-:Y:S01]  /*7520*/  FFMA.FTZ R55, R161, UR4, -R22 ;  /* 0x00000004a1377c23 */ /* 0x000fe20008010816 */
[----:B------:R-:W-:Y:S03]  /*7530*/  FADD.FTZ R79, R79, R82 ;  /* 0x000000524f4f7221 */ /* 0x000fe60000010000 */
[----:B------:R-:W-:Y:S01]  /*7540*/  MUFU.EX2 R53, R53 ;  /* 0x0000003500357308 */ /* 0x000fe20000000800 */
[C---:B-----5:R-:W-:Y:S05]  /*7550*/  HMMA.16816.F32.BF16 R4, R32.reuse, R40, R4 ;  /* 0x000000282004723c */ /* 0x060fea0000041804 */
[----:B------:R-:W-:Y:S01]  /*7560*/  FADD.FTZ R78, R78, R79 ;  /* 0x0000004f4e4e7221 */ /* 0x000fe20000010000 */
[C---:B------:R-:W-:Y:S03]  /*7570*/  HMMA.16816.F32.BF16 R8, R32.reuse, R42, R8 ;  /* 0x0000002a2008723c */ /* 0x040fe60000041808 */
[----:B------:R-:W3:Y:S01]  /*7580*/  MUFU.EX2 R70, R70 ;  /* 0x0000004600467308 */ /* 0x000ee20000000800 */
[----:B------:R-:W5:Y:S01]  /*7590*/  LDSM.16.MT88.4 R40, [R139+0x4800] ;  /* 0x004800008b28783b */ /* 0x000f620000004200 */
[----:B-1----:R-:W-:Y:S01]  /*75a0*/  F2FP.BF16.F32.PACK_AB R24, R48, R59 ;  /* 0x0000003b3018723e */ /* 0x002fe200000010ff */
[C---:B------:R-:W-:Y:S07]  /*75b0*/  HMMA.16816.F32.BF16 R12, R32.reuse, R44, R12 ;  /* 0x0000002c200c723c */ /* 0x040fee000004180c */
[----:B------:R-:W-:Y:S01]  /*75c0*/  MUFU.EX2 R81, R81 ;  /* 0x0000005100517308 */ /* 0x000fe20000000800 */
[----:B------:R-:W-:Y:S01]  /*75d0*/  FADD.FTZ R62, R62, R27 ;  /* 0x0000001b3e3e7221 */ /* 0x000fe20000010000 */
[----:B------:R-:W-:Y:S01]  /*75e0*/  HMMA.16816.F32.BF16 R16, R32, R46, R16 ;  /* 0x0000002e2010723c */ /* 0x000fe20000041810 */
[----:B------:R-:W1:Y:S07]  /*75f0*/  LDSM.16.MT88.4 R44, [R138+0x4800] ;  /* 0x004800008a2c783b */ /* 0x000e6e0000004200 */
[----:B------:R-:W2:Y:S03]  /*7600*/  MUFU.EX2 R72, R72 ;  /* 0x0000004800487308 */ /* 0x000ea60000000800 */
[----:B---3--:R-:W-:Y:S01]  /*7610*/  F2FP.BF16.F32.PACK_AB R25, R70, R53 ;  /* 0x000000354619723e */ /* 0x008fe200000010ff */
[----:B------:R-:W-:Y:S01]  /*7620*/  FADD.FTZ R32, R71, R78 ;  /* 0x0000004e47207221 */ /* 0x000fe20000010000 */
[----:B------:R-:W-:Y:S01]  /*7630*/  FADD.FTZ R73, R73, R62 ;  /* 0x0000003e49497221 */ /* 0x000fe20000010000 */
[----:B------:R-:W3:Y:S02]  /*7640*/  LDSM.16.MT88.4 R76, [R139+0x4c00] ;  /* 0x004c00008b4c783b */ /* 0x000ee40000004200 */
        /* <DEDUP_REMOVED lines=8> */
[----:B--2---:R-:W-:Y:S01]  /*76d0*/  F2FP.BF16.F32.PACK_AB R26, R72, R81 ;  /* 0x00000051481a723e */ /* 0x004fe200000010ff */
[----:B------:R-:W-:Y:S01]  /*76e0*/  FADD.FTZ R54, R54, R65 ;  /* 0x0000004136367221 */ /* 0x000fe20000010000 */
[----:B------:R-:W-:Y:S03]  /*76f0*/  FADD.FTZ R61, R61, R60 ;  /* 0x0000003c3d3d7221 */ /* 0x000fe60000010000 */
[----:B------:R-:W-:Y:S01]  /*7700*/  FADD.FTZ R53, R53, R54 ;  /* 0x0000003635357221 */ /* 0x000fe20000010000 */
[----:B------:R-:W-:Y:S03]  /*7710*/  FADD.FTZ R52, R52, R61 ;  /* 0x0000003d34347221 */ /* 0x000fe60000010000 */
[----:B------:R-:W2:Y:S01]  /*7720*/  MUFU.EX2 R51, R51 ;  /* 0x0000003300337308 */ /* 0x000ea20000000800 */
[----:B------:R-:W-:Y:S04]  /*7730*/  FADD.FTZ R59, R59, R52 ;  /* 0x000000343b3b7221 */ /* 0x000fe80000010000 */
[----:B------:R-:W-:Y:S05]  /*7740*/  FADD.FTZ R48, R48, R59 ;  /* 0x0000003b30307221 */ /* 0x000fea0000010000 */
[----:B------:R-:W-:Y:S01]  /*7750*/  MUFU.EX2 R50, R50 ;  /* 0x0000003200327308 */ /* 0x000fe20000000800 */
[----:B----4-:R-:W-:Y:S01]  /*7760*/  F2FP.BF16.F32.PACK_AB R27, R74, R49 ;  /* 0x000000314a1b723e */ /* 0x010fe200000010ff */
[----:B------:R-:W-:Y:S08]  /*7770*/  FADD.FTZ R81, R81, R48 ;  /* 0x0000003051517221 */ /* 0x000ff00000010000 */
[----:B------:R-:W4:Y:S01]  /*7780*/  MUFU.EX2 R95, R95 ;  /* 0x0000005f005f7308 */ /* 0x000f220000000800 */
[C---:B------:R-:W-:Y:S05]  /*7790*/  HMMA.16816.F32.BF16 R4, R24.reuse, R36, R4 ;  /* 0x000000241804723c */ /* 0x040fea0000041804 */
[----:B--2---:R-:W-:Y:S01]  /*77a0*/  F2FP.BF16.F32.PACK_AB R32, R51, R20 ;  /* 0x000000143320723e */ /* 0x004fe200000010ff */
[C---:B------:R-:W-:Y:S03]  /*77b0*/  HMMA.16816.F32.BF16 R8, R24.reuse, R38, R8 ;  /* 0x000000261808723c */ /* 0x040fe60000041808 */
[----:B------:R-:W-:Y:S02]  /*77c0*/  MUFU.EX2 R92, R92 ;  /* 0x0000005c005c7308 */ /* 0x000fe40000000800 */
[--C-:B------:R-:W-:Y:S01]  /*77d0*/  FFMA.FTZ R36, R84, UR4, -R22.reuse ;  /* 0x0000000454247c23 */ /* 0x100fe20008010816 */
[C---:B------:R-:W-:Y:S07]  /*77e0*/  HMMA.16816.F32.BF16 R12, R24.reuse, R28, R12 ;  /* 0x0000001c180c723c */ /* 0x040fee000004180c */
[----:B------:R-:W2:Y:S01]  /*77f0*/  MUFU.EX2 R91, R119 ;  /* 0x00000077005b7308 */ /* 0x000ea20000000800 */
[----:B----4-:R-:W-:Y:S01]  /*7800*/  F2FP.BF16.F32.PACK_AB R33, R95, R50 ;  /* 0x000000325f21723e */ /* 0x010fe200000010ff */
[----:B------:R-:W-:Y:S01]  /*7810*/  HMMA.16816.F32.BF16 R16, R24, R30, R16 ;  /* 0x0000001e1810723c */ /* 0x000fe20000041810 */
[----:B------:R-:W4:Y:S07]  /*7820*/  LDSM.16.MT88.4 R24, [R138+0x4c00] ;  /* 0x004c00008a18783b */ /* 0x000f2e0000004200 */
[----:B------:R-:W-:Y:S03]  /*7830*/  MUFU.EX2 R90, R109 ;  /* 0x0000006d005a7308 */ /* 0x000fe60000000800 */
[----:B------:R-:W-:Y:S01]  /*7840*/  FFMA.FTZ R22, R3, UR4, -R22 ;  /* 0x0000000403167c23 */ /* 0x000fe20008010816 */
[----:B------:R-:W-:Y:S04]  /*7850*/  FADD.FTZ R30, R70, R53 ;  /* 0x00000035461e7221 */ /* 0x000fe80000010000 */
[----:B------:R-:W-:Y:S02]  /*7860*/  FADD.FTZ R29, R49, R30 ;  /* 0x0000001e311d7221 */ /* 0x000fe40000010000 */
[----:B------:R-:W5:Y:S01]  /*7870*/  MUFU.EX2 R67, R99 ;  /* 0x0000006300437308 */ /* 0x000f620000000800 */
[----:B--2---:R-:W-:Y:S01]  /*7880*/  F2FP.BF16.F32.PACK_AB R34, R91, R92 ;  /* 0x0000005c5b22723e */ /* 0x004fe200000010ff */
[----:B------:R-:W-:Y:S04]  /*7890*/  FADD.FTZ R29, R74, R29 ;  /* 0x0000001d4a1d7221 */ /* 0x000fe80000010000 */
[----:B------:R-:W-:Y:S04]  /*78a0*/  FADD.FTZ R50, R50, R29 ;  /* 0x0000001d32327221 */ /* 0x000fe80000010000 */
[----:B------:R-:W-:Y:S01]  /*78b0*/  MUFU.EX2 R63, R110 ;  /* 0x0000006e003f7308 */ /* 0x000fe20000000800 */
[----:B------:R-:W-:Y:S09]  /*78c0*/  FADD.FTZ R95, R95, R50 ;  /* 0x000000325f5f7221 */ /* 0x000ff20000010000 */
[----:B------:R-:W2:Y:S01]  /*78d0*/  MUFU.EX2 R64, R164 ;  /* 0x000000a400407308 */ /* 0x000ea20000000800 */
[C---:B-----5:R-:W-:Y:S01]  /*78e0*/  F2FP.BF16.F32.PACK_AB R35, R67.reuse, R90 ;  /* 0x0000005a4323723e */ /* 0x060fe200000010ff */
[----:B------:R-:W-:Y:S04]  /*78f0*/  FADD.FTZ R90, R90, R95 ;  /* 0x0000005f5a5a7221 */ /* 0x000fe80000010000 */
[----:B------:R-:W-:Y:S04]  /*7900*/  FADD.FTZ R67, R67, R90 ;  /* 0x0000005a43437221 */ /* 0x000fe80000010000 */
[----:B------:R-:W-:Y:S01]  /*7910*/  MUFU.EX2 R56, R163 ;  /* 0x000000a300387308 */ /* 0x000fe20000000800 */
[C---:B------:R-:W-:Y:S06]  /*7920*/  HMMA.16816.F32.BF16 R4, R32.reuse, R40, R4 ;  /* 0x000000282004723c */ /* 0x040fec0000041804 */
[C---:B------:R-:W-:Y:S03]  /*7930*/  HMMA.16816.F32.BF16 R8, R32.reuse, R42, R8 ;  /* 0x0000002a2008723c */ /* 0x040fe60000041808 */
[----:B------:R-:W5:Y:S02]  /*7940*/  MUFU.EX2 R55, R55 ;  /* 0x0000003700377308 */ /* 0x000f640000000800 */
[----:B--2---:R-:W-:Y:S01]  /*7950*/  F2FP.BF16.F32.PACK_AB R68, R64, R63 ;  /* 0x0000003f4044723e */ /* 0x004fe200000010ff */
[C---:B-1----:R-:W-:Y:S07]  /*7960*/  HMMA.16816.F32.BF16 R12, R32.reuse, R44, R12 ;  /* 0x0000002c200c723c */ /* 0x042fee000004180c */
[----:B------:R-:W-:Y:S01]  /*7970*/  MUFU.EX2 R57, R57 ;  /* 0x0000003900397308 */ /* 0x000fe20000000800 */
[----:B------:R-:W-:Y:S09]  /*7980*/  HMMA.16816.F32.BF16 R16, R32, R46, R16 ;  /* 0x0000002e2010723c */ /* 0x000ff20000041810 */
[----:B------:R-:W1:Y:S02]  /*7990*/  MUFU.EX2 R158, R23 ;  /* 0x00000017009e7308 */ /* 0x000e640000000800 */
[C---:B-----5:R-:W-:Y:S01]  /*79a0*/  F2FP.BF16.F32.PACK_AB R69, R55.reuse, R56 ;  /* 0x000000383745723e */ /* 0x060fe200000010ff */
[----:B------:R-:W-:Y:S04]  /*79b0*/  FADD.FTZ R56, R56, R67 ;  /* 0x0000004338387221 */ /* 0x000fe80000010000 */
[----:B------:R-:W-:Y:S03]  /*79c0*/  FADD.FTZ R55, R55, R56 ;  /* 0x0000003837377221 */ /* 0x000fe60000010000 */
[----:B------:R-:W-:Y:S10]  /*79d0*/  MUFU.EX2 R28, R36 ;  /* 0x00000024001c7308 */ /* 0x000ff40000000800 */
[----:B------:R-:W2:Y:S01]  /*79e0*/  MUFU.EX2 R159, R22 ;  /* 0x00000016009f7308 */ /* 0x000ea20000000800 */
[----:B-1----:R-:W-:Y:S01]  /*79f0*/  F2FP.BF16.F32.PACK_AB R70, R158, R57 ;  /* 0x000000399e46723e */ /* 0x002fe200000010ff */
[----:B------:R-:W-:Y:S04]  /*7a00*/  FADD.FTZ R23, R72, R81 ;  /* 0x0000005148177221 */ /* 0x000fe80000010000 */
[----:B------:R-:W-:Y:S04]  /*7a10*/  FADD.FTZ R20, R20, R23 ;  /* 0x0000001714147221 */ /* 0x000fe80000010000 */
[----:B------:R-:W-:Y:S04]  /*7a20*/  FADD.FTZ R51, R51, R20 ;  /* 0x0000001433337221 */ /* 0x000fe80000010000 */
[----:B------:R-:W-:Y:S01]  /*7a30*/  FADD.FTZ R92, R92, R51 ;  /* 0x000000335c5c7221 */ /* 0x000fe20000010000 */
[----:B--2---:R-:W-:Y:S03]  /*7a40*/  F2FP.BF16.F32.PACK_AB R71, R159, R28 ;  /* 0x0000001c9f47723e */ /* 0x004fe600000010ff */
[----:B------:R-:W-:Y:S01]  /*7a50*/  FADD.FTZ R92, R91, R92 ;  /* 0x0000005c5b5c7221 */ /* 0x000fe20000010000 */
[----:B------:R-:W-:Y:S03]  /*7a60*/  FADD.FTZ R28, R28, R55 ;  /* 0x000000371c1c7221 */ /* 0x000fe60000010000 */
[----:B------:R-:W-:Y:S01]  /*7a70*/  FADD.FTZ R63, R63, R92 ;  /* 0x0000005c3f3f7221 */ /* 0x000fe20000010000 */
[----:B------:R-:W-:Y:S01]  /*7a80*/  FADD.FTZ R159, R159, R28 ;  /* 0x0000001c9f9f7221 */ /* 0x000fe20000010000 */
[C---:B---3--:R-:W-:Y:S05]  /*7a90*/  HMMA.16816.F32.BF16 R80, R68.reuse, R76, R4 ;  /* 0x0000004c4450723c */ /* 0x048fea0000041804 */
[----:B------:R-:W-:Y:S01]  /*7aa0*/  FADD.FTZ R64, R64, R63 ;  /* 0x0000003f40407221 */ /* 0x000fe20000010000 */
[C---:B------:R-:W-:Y:S05]  /*7ab0*/  HMMA.16816.F32.BF16 R76, R68.reuse, R78, R8 ;  /* 0x0000004e444c723c */ /* 0x040fea0000041808 */
[----:B------:R-:W-:Y:S01]  /*7ac0*/  FADD.FTZ R57, R57, R64 ;  /* 0x0000004039397221 */ /* 0x000fe20000010000 */
[C---:B----4-:R-:W-:Y:S05]  /*7ad0*/  HMMA.16816.F32.BF16 R72, R68.reuse, R24, R12 ;  /* 0x000000184448723c */ /* 0x050fea000004180c */
[----:B------:R-:W-:Y:S01]  /*7ae0*/  IADD3 R8, R157, -0x1, RZ ;  /* 0xffffffff9d087810 */ /* 0x000fe20007ffe0ff */
[----:B------:R-:W-:Y:S05]  /*7af0*/  HMMA.16816.F32.BF16 R68, R68, R26, R16 ;  /* 0x0000001a4444723c */ /* 0x000fea0000041810 */
[----:B------:R-:W-:Y:S01]  /*7b00*/  MOV R157, R8 ;  /* 0x00000008009d7202 */ /* 0x000fe20000000f00 */
[----:B------:R-:W-:Y:S01]  /*7b10*/  FADD.FTZ R158, R158, R57 ;  /* 0x000000399e9e7221 */ /* 0x000fe20000010000 */
[----:B------:R-:W-:Y:S06]  /*7b20*/  @!UPT UIADD3 URZ, URZ, URZ, URZ ;  /* 0x0000003f3f3ff290 */ /* 0x000fec000fffe03f */
[----:B------:R-:W-:Y:S11]  /*7b30*/  @P0 BRA `(.L_x_4230) ;  /* 0xffffffd000a80947 */ /* 0x000ff6000383ffff */
.L_x_4226:
[----:B------:R-:W1:Y:S01]  /*7b40*/  SHFL.BFLY PT, R4, R159, 0x2, 0x1f ;  /* 0x0c401f009f047f89 */ /* 0x000e6200000e0000 */
[----:B------:R-:W-:Y:S01]  /*7b50*/  IMAD.MOV.U32 R12, RZ, RZ, 0x3f800000 ;  /* 0x3f800000ff0c7424 */ /* 0x000fe200078e00ff */
[----:B------:R-:W2:Y:S01]  /*7b60*/  S2UR UR4, SR_CgaCtaId ;  /* 0x00000000000479c3 */ /* 0x000ea20000008800 */
[----:B------:R-:W-:Y:S01]  /*7b70*/  IMAD.MOV.U32 R11, RZ, RZ, 0x3f800000 ;  /* 0x3f800000ff0b7424 */ /* 0x000fe200078e00ff */
[----:B------:R-:W3:Y:S01]  /*7b80*/  SHFL.BFLY PT, R3, R158, 0x2, 0x1f ;  /* 0x0c401f009e037f89 */ /* 0x000ee200000e0000 */
[----:B------:R-:W-:Y:S01]  /*7b90*/  UMOV UR5, 0x400 ;  /* 0x0000040000057882 */ /* 0x000fe20000000000 */
[----:B------:R-:W4:Y:S01]  /*7ba0*/  S2R R6, SR_TID.X ;  /* 0x0000000000067919 */ /* 0x000f220000002100 */
[----:B-1----:R-:W-:Y:S02]  /*7bb0*/  FADD.FTZ R13, R4, R159 ;  /* 0x0000009f040d7221 */ /* 0x002fe40000010000 */
[----:B------:R-:W1:Y:S01]  /*7bc0*/  S2R R4, SR_TID.X ;  /* 0x0000000000047919 */ /* 0x000e620000002100 */
[----:B--2---:R-:W-:Y:S01]  /*7bd0*/  ULEA UR4, UR4, UR5, 0x18 ;  /* 0x0000000504047291 */ /* 0x004fe2000f8ec03f */
[----:B---3--:R-:W-:Y:S01]  /*7be0*/  FADD.FTZ R10, R3, R158 ;  /* 0x0000009e030a7221 */ /* 0x008fe20000010000 */
[----:B------:R-:W2:Y:S04]  /*7bf0*/  SHFL.BFLY PT, R8, R13, 0x1, 0x1f ;  /* 0x0c201f000d087f89 */ /* 0x000ea800000e0000 */
[----:B------:R-:W3:Y:S01]  /*7c00*/  SHFL.BFLY PT, R9, R10, 0x1, 0x1f ;  /* 0x0c201f000a097f89 */ /* 0x000ee200000e0000 */
[----:B----4-:R-:W-:-:S04]  /*7c10*/  SHF.R.S32.HI R5, RZ, 0x1f, R6 ;  /* 0x0000001fff057819 */ /* 0x010fc80000011406 */
[CC--:B------:R-:W-:Y:S02]  /*7c20*/  LEA.HI R7, R5.reuse, R6.reuse, RZ, 0x2 ;  /* 0x0000000605077211 */ /* 0x0c0fe400078f10ff */
[----:B------:R-:W-:Y:S02]  /*7c30*/  LEA.HI R5, R5, R6, RZ, 0x5 ;  /* 0x0000000605057211 */ /* 0x000fe400078f28ff */
[----:B------:R-:W-:-:S05]  /*7c40*/  LOP3.LUT R7, R7, 0xfffffffc, RZ, 0xc0, !PT ;  /* 0xfffffffc07077812 */ /* 0x000fca00078ec0ff */
[----:B------:R-:W-:Y:S02]  /*7c50*/  IMAD.IADD R7, R6, 0x1, -R7 ;  /* 0x0000000106077824 */ /* 0x000fe400078e0a07 */
[----:B--2---:R-:W-:Y:S01]  /*7c60*/  FADD.FTZ R8, R13, R8 ;  /* 0x000000080d087221 */ /* 0x004fe20000010000 */
[----:B-1----:R-:W-:Y:S01]  /*7c70*/  SHF.R.S32.HI R3, RZ, 0x1f, R4 ;  /* 0x0000001fff037819 */ /* 0x002fe20000011404 */
[----:B---3--:R-:W-:-:S03]  /*7c80*/  FADD.FTZ R9, R10, R9 ;  /* 0x000000090a097221 */ /* 0x008fc60000010000 */
[----:B------:R-:W-:Y:S02]  /*7c90*/  FSETP.NE.FTZ.AND P2, PT, R8, RZ, PT ;  /* 0x000000ff0800720b */ /* 0x000fe40003f55000 */
[----:B------:R-:W-:Y:S02]  /*7ca0*/  LEA.HI R3, R3, R4, RZ, 0x2 ;  /* 0x0000000403037211 */ /* 0x000fe400078f10ff */
[----:B------:R-:W-:Y:S02]  /*7cb0*/  SHF.R.S32.HI R4, RZ, 0x5, R5 ;  /* 0x00000005ff047819 */ /* 0x000fe40000011405 */
[----:B------:R-:W-:Y:S02]  /*7cc0*/  SHF.R.S32.HI R3, RZ, 0x2, R3 ;  /* 0x00000002ff037819 */ /* 0x000fe40000011403 */
[----:B------:R-:W-:Y:S02]  /*7cd0*/  FSETP.NE.FTZ.AND P3, PT, R9, RZ, PT ;  /* 0x000000ff0900720b */ /* 0x000fe40003f75000 */
[----:B------:R-:W-:-:S02]  /*7ce0*/  SHF.R.S32.HI R10, RZ, 0x1f, R3 ;  /* 0x0000001fff0a7819 */ /* 0x000fc40000011403 */
[----:B------:R-:W-:Y:S01]  /*7cf0*/  LEA R4, R4, R7, 0x8 ;  /* 0x0000000704047211 */ /* 0x000fe200078e40ff */
[----:B------:R-:W1:Y:S01]  /*7d00*/  @P2 MUFU.RCP R12, R8 ;  /* 0x00000008000c2308 */ /* 0x000e620000001000 */
[----:B------:R-:W-:Y:S01]  /*7d10*/  LEA.HI R10, R10, R3, RZ, 0x3 ;  /* 0x000000030a0a7211 */ /* 0x000fe200078f18ff */
[----:B------:R-:W2:Y:S03]  /*7d20*/  @P2 LDC R19, c[0x0][0x2e8] ;  /* 0x0000ba00ff132b82 */ /* 0x000ea60000000800 */
[----:B------:R-:W-:-:S03]  /*7d30*/  LOP3.LUT R10, R10, 0xfffffff8, RZ, 0xc0, !PT ;  /* 0xfffffff80a0a7812 */ /* 0x000fc600078ec0ff */
[----:B------:R-:W3:Y:S02]  /*7d40*/  @P3 MUFU.RCP R11, R9 ;  /* 0x00000009000b3308 */ /* 0x000ee40000001000 */
[----:B------:R-:W-:Y:S01]  /*7d50*/  IMAD.IADD R10, R3, 0x1, -R10 ;  /* 0x00000001030a7824 */ /* 0x000fe200078e0a0a */
[----:B------:R-:W4:Y:S04]  /*7d60*/  @P3 LDC R21, c[0x0][0x2e8] ;  /* 0x0000ba00ff153b82 */ /* 0x000f280000000800 */
[----:B------:R-:W-:Y:S01]  /*7d70*/  LEA.HI R7, R10, R10, RZ, 0x1 ;  /* 0x0000000a0a077211 */ /* 0x000fe200078f08ff */
        /* <DEDUP_REMOVED lines=68> */
.L_x_4231:
[----:B------:R-:W-:Y:S01]  /*81c0*/  S2UR UR8, SR_CTAID.Z ;  /* 0x00000000000879c3 */ /* 0x000fe20000002700 */
[----:B------:R-:W-:Y:S01]  /*81d0*/  ULDC UR9, c[0x0][0x270] ;  /* 0x00009c0000097ab9 */ /* 0x000fe20000000800 */
[----:B------:R-:W-:-:S06]  /*81e0*/  ULDC UR6, c[0x0][0x2c4] ;  /* 0x0000b10000067ab9 */ /* 0x000fcc0000000800 */
[----:B------:R-:W1:Y:S02]  /*81f0*/  S2UR UR7, SR_CTAID.Y ;  /* 0x00000000000779c3 */ /* 0x000e640000002600 */
[----:B-1----:R-:W-:-:S04]  /*8200*/  UIMAD UR9, UR7, UR9, UR8 ;  /* 0x00000009070972a4 */ /* 0x002fc8000f8e0208 */
[----:B------:R-:W-:Y:S02]  /*8210*/  UIMAD UR9, UR9, UR6, URZ ;  /* 0x00000006090972a4 */ /* 0x000fe4000f8e023f */
.L_x_4232:
        /* <DEDUP_REMOVED lines=21> */
.L_x_4234:
[----:B------:R-:W-:Y:S05]  /*8370*/  BSYNC B0 ;  /* 0x0000000000007941 */ /* 0x000fea0003800000 */
.L_x_4233:
        /* <DEDUP_REMOVED lines=36> */
.L_x_4235:
        /* <DEDUP_REMOVED lines=12> */
.L_x_5369:


//--------------------- .text._ZN5flash24flash_fwd_splitkv_kernelI23Flash_fwd_kernel_traitsILi32ELi64ELi128ELi4ELb0ELb0EN7cutlass10bfloat16_tE19Flash_kernel_traitsILi32ELi64ELi128ELi4ES3_EELb1ELb0ELb0ELb1ELb1ELb0ELb1ELb0EEEvNS_16Flash_fwd_paramsE --------------------------
	.section	.text._ZN5flash24flash_fwd_splitkv_kernelI23Flash_fwd_kernel_traitsILi32ELi64ELi128ELi4ELb0ELb0EN7cutlass10bfloat16_tE19Flash_kernel_traitsILi32ELi64ELi128ELi4ES3_EELb1ELb0ELb0ELb1ELb1ELb0ELb1ELb0EEEvNS_16Flash_fwd_paramsE,"ax",@progbits
	.align	128
        .global         _ZN5flash24flash_fwd_splitkv_kernelI23Flash_fwd_kernel_traitsILi32ELi64ELi128ELi4ELb0ELb0EN7cutlass10bfloat16_tE19Flash_kernel_traitsILi32ELi64ELi128ELi4ES3_EELb1ELb0ELb0ELb1ELb1ELb0ELb1ELb0EEEvNS_16Flash_fwd_paramsE
        .type           _ZN5flash24flash_fwd_splitkv_kernelI23Flash_fwd_kernel_traitsILi32ELi64ELi128ELi4ELb0ELb0EN7cutlass10bfloat16_tE19Flash_kernel_traitsILi32ELi64ELi128ELi4ES3_EELb1ELb0ELb0ELb1ELb1ELb0ELb1ELb0EEEvNS_16Flash_fwd_paramsE,@function
        .size           _ZN5flash24flash_fwd_splitkv_kernelI23Flash_fwd_kernel_traitsILi32ELi64ELi128ELi4ELb0ELb0EN7cutlass10bfloat16_tE19Flash_kernel_traitsILi32ELi64ELi128ELi4ES3_EELb1ELb0ELb0ELb1ELb1ELb0ELb1ELb0EEEvNS_16Flash_fwd_paramsE,(.L_x_5370 - _ZN5flash24flash_fwd_splitkv_kernelI23Flash_fwd_kernel_traitsILi32ELi64ELi128ELi4ELb0ELb0EN7cutlass10bfloat16_tE19Flash_kernel_traitsILi32ELi64ELi128ELi4ES3_EELb1ELb0ELb0ELb1ELb1ELb0ELb1ELb0EEEvNS_16Flash_fwd_paramsE)
        .other          _ZN5flash24flash_fwd_splitkv_kernelI23Flash_fwd_kernel_traitsILi32ELi64ELi128ELi4ELb0ELb0EN7cutlass10bfloat16_tE19Flash_kernel_traitsILi32ELi64ELi128ELi4ES3_EELb1ELb0ELb0ELb1ELb1ELb0ELb1ELb0EEEvNS_16Flash_fwd_paramsE,@"STO_CUDA_ENTRY STV_DEFAULT"
_ZN5flash24flash_fwd_splitkv_kernelI23Flash_fwd_kernel_traitsILi32ELi64ELi128ELi4ELb0ELb0EN7cutlass10bfloat16_tE19Flash_kernel_traitsILi32ELi64ELi128ELi4ES3_EELb1ELb0ELb0ELb1ELb1ELb0ELb1ELb0EEEvNS_16Flash_fwd_paramsE:
.text._ZN5flash24flash_fwd_splitkv_kernelI23Flash_fwd_kernel_traitsILi32ELi64ELi128ELi4ELb0ELb0EN7cutlass10bfloat16_tE19Flash_kernel_traitsILi32ELi64ELi128ELi4ES3_EELb1ELb0ELb0ELb1ELb1ELb0ELb1ELb0EEEvNS_16Flash_fwd_paramsE:
        /* <DEDUP_REMOVED lines=46> */
[----:B------:R-:W4:Y:S01]  /*02e0*/  LDC R0, c[0x0][0x2c8] ;  /* 0x0000b200ff007b82 */ /* 0x000f220000000800 */
[-C--:B--2---:R-:W-:Y:S02]  /*02f0*/  IABS R9, R6.reuse ;  /* 0x0000000600097213 */ /* 0x084fe40000000000 */
[----:B-1----:R-:W-:-:S02]  /*0300*/  IABS R3, R6 ;  /* 0x0000000600037213 */ /* 0x002fc40000000000 */
[----:B------:R-:W1:Y:S03]  /*0310*/  I2F.RP R2, R9 ;  /* 0x0000000900027306 */ /* 0x000e660000209400 */
[----:B------:R-:W-:Y:S02]  /*0320*/  IMAD.MOV R3, RZ, RZ, -R3 ;  /* 0x000000ffff037224 */ /* 0x000fe400078e0a03 */
[----:B----4-:R-:W-:-:S05]  /*0330*/  VIADD R0, R0, 0x7f ;  /* 0x0000007f00007836 */ /* 0x010fca0000000000 */
        /* <DEDUP_REMOVED lines=17> */
[----:B------:R-:W4:Y:S03]  /*0450*/  @!P0 LDC.64 R2, c[0x0][0x2c8] ;  /* 0x0000b200ff028b82 */ /* 0x000f260000000a00 */
[----:B------:R-:W-:Y:S02]  /*0460*/  ISETP.GT.U32.AND P2, PT, R9, R12, PT ;  /* 0x0000000c0900720c */ /* 0x000fe40003f44070 */
[----:B--2---:R-:W-:-:S11]  /*0470*/  @!P0 ISETP.NE.U32.AND P1, PT, R4, RZ, PT ;  /* 0x000000ff0400820c */ /* 0x004fd60003f25070 */
[----:B------:R-:W-:Y:S01]  /*0480*/  @!P2 IMAD.IADD R12, R12, 0x1, -R9 ;  /* 0x000000010c0ca824 */ /* 0x000fe200078e0a09 */
[----:B------:R-:W-:Y:S01]  /*0490*/  @!P0 ISETP.NE.AND.EX P1, PT, R5, RZ, PT, P1 ;  /* 0x000000ff0500820c */ /* 0x000fe20003f25310 */
[----:B------:R-:W-:-:S03]  /*04a0*/  @!P2 VIADD R8, R8, 0x1 ;  /* 0x000000010808a836 */ /* 0x000fc60000000000 */
[----:B------:R-:W-:Y:S02]  /*04b0*/  ISETP.GE.U32.AND P3, PT, R12, R9, PT ;  /* 0x000000090c00720c */ /* 0x000fe40003f66070 */
[----:B----4-:R-:W-:Y:S02]  /*04c0*/  @!P0 SEL R3, R3, RZ, P1 ;  /* 0x000000ff03038207 */ /* 0x010fe40000800000 */
        /* <DEDUP_REMOVED lines=15> */
[----:B------:R-:W-:-:S04]  /*05c0*/  LEA.HI R5, R5, R2, RZ, 0x7 ;  /* 0x0000000205057211 */ /* 0x000fc800078f38ff */
[----:B------:R-:W-:Y:S02]  /*05d0*/  SHF.R.S32.HI R5, RZ, 0x7, R5 ;  /* 0x00000007ff057819 */ /* 0x000fe40000011405 */
        /* <DEDUP_REMOVED lines=14> */
[----:B-1----:R-:W-:Y:S01]  /*06c0*/  IMAD R3, R0, R3, R147 ;  /* 0x0000000300037224 */ /* 0x002fe200078e0293 */
        /* <DEDUP_REMOVED lines=37> */
.L_x_4236:
        /* <DEDUP_REMOVED lines=22> */
.L_x_4237:
[----:B------:R-:W-:Y:S05]  /*0a80*/  @P6 BRA `(.L_x_4238) ;  /* 0x0000000400386947 */ /* 0x000fea0003800000 */
[----:B------:R-:W2:Y:S01]  /*0a90*/  LDC R0, c[0x0][0x380] ;  /* 0x0000e000ff007b82 */ /* 0x000ea20000000800 */
[----:B------:R-:W-:Y:S01]  /*0aa0*/  LEA R13, R60, 0xffffff80, 0x7 ;  /* 0xffffff803c0d7811 */ /* 0x000fe200078e38ff */
[----:B------:R-:W-:Y:S01]  /*0ab0*/  ULDC.64 UR8, c[0x0][0x230] ;  /* 0x00008c0000087ab9 */ /* 0x000fe20000000a00 */
[----:B------:R-:W-:Y:S01]  /*0ac0*/  ULDC.64 UR6, c[0x0][0x248] ;  /* 0x0000920000067ab9 */ /* 0x000fe20000000a00 */
[----:B------:R-:W-:Y:S01]  /*0ad0*/  ULDC.64 UR4, c[0x0][0x238] ;  /* 0x00008e0000047ab9 */ /* 0x000fe20000000a00 */
[----:B-1----:R-:W-:Y:S01]  /*0ae0*/  IABS R2, R13 ;  /* 0x0000000d00027213 */ /* 0x002fe20000000000 */
[----:B------:R-:W-:Y:S01]  /*0af0*/  ULDC.64 UR10, c[0x0][0x260] ;  /* 0x00009800000a7ab9 */ /* 0x000fe20000000a00 */
[----:B--2---:R-:W-:-:S04]  /*0b00*/  IABS R4, R0 ;  /* 0x0000000000047213 */ /* 0x004fc80000000000 */
[----:B------:R-:W1:Y:S08]  /*0b10*/  I2F.RP R5, R4 ;  /* 0x0000000400057306 */ /* 0x000e700000209400 */
[----:B-1---5:R-:W1:Y:S02]  /*0b20*/  MUFU.RCP R6, R5 ;  /* 0x0000000500067308 */ /* 0x022e640000001000 */
        /* <DEDUP_REMOVED lines=17> */
[----:B------:R-:W-:Y:S02]  /*0c40*/  IMAD.MOV.U32 R3, RZ, RZ, R5 ;  /* 0x000000ffff037224 */ /* 0x000fe400078e0005 */
[----:B------:R-:W1:Y:S03]  /*0c50*/  LDC R5, c[0x0][0x278] ;  /* 0x00009e00ff057b82 */ /* 0x000e660000000800 */
[----:B------:R-:W-:Y:S02]  /*0c60*/  @!P0 IADD3 R3, -R3, RZ, RZ ;  /* 0x000000ff03038210 */ /* 0x000fe40007ffe1ff */
[----:B------:R-:W-:-:S05]  /*0c70*/  @!P1 LOP3.LUT R3, RZ, R0, RZ, 0x33, !PT ;  /* 0x00000000ff039212 */ /* 0x000fca00078e33ff */
[----:B------:R-:W-:-:S06]  /*0c80*/  IMAD.WIDE R18, R3, 0x4, R148 ;  /* 0x0000000403127825 */ /* 0x000fcc00078e0294 */
[----:B------:R-:W2:Y:S01]  /*0c90*/  LDG.E R18, desc[UR16][R18.64] ;  /* 0x0000001012127981 */ /* 0x000ea2000c1e1900 */
        /* <DEDUP_REMOVED lines=9> */
[----:B------:R-:W-:-:S06]  /*0d30*/  IMAD.HI.U32 R9, R9, R6, R8 ;  /* 0x0000000609097227 */ /* 0x000fcc00078e0008 */
        /* <DEDUP_REMOVED lines=17> */
[----:B------:R-:W-:-:S03]  /*0e50*/  IMAD R5, R13, UR7, R0 ;  /* 0x000000070d057c24 */ /* 0x000fc6000f8e0200 */
[----:B------:R-:W-:-:S05]  /*0e60*/  SHF.R.S32.HI R21, RZ, 0x1f, R9 ;  /* 0x0000001fff157819 */ /* 0x000fca0000011409 */
[----:B------:R-:W-:Y:S01]  /*0e70*/  IMAD R0, R21, UR10, RZ ;  /* 0x0000000a15007c24 */ /* 0x000fe2000f8e02ff */
[----:B--2---:R-:W-:Y:S01]  /*0e80*/  SHF.R.S32.HI R3, RZ, 0x1f, R18 ;  /* 0x0000001fff037819 */ /* 0x004fe20000011412 */
[----:B------:R-:W-:-:S04]  /*0e90*/  IMAD.WIDE.U32 R16, R18, UR8, RZ ;  /* 0x0000000812107c25 */ /* 0x000fc8000f8e00ff */
[C---:B------:R-:W-:Y:S02]  /*0ea0*/  IMAD R11, R3.reuse, UR8, RZ ;  /* 0x00000008030b7c24 */ /* 0x040fe4000f8e02ff */
[----:B------:R-:W-:Y:S02]  /*0eb0*/  IMAD R3, R3, UR4, RZ ;  /* 0x0000000403037c24 */ /* 0x000fe4000f8e02ff */
[C---:B------:R-:W-:Y:S02]  /*0ec0*/  IMAD R2, R18.reuse, UR9, R11 ;  /* 0x0000000912027c24 */ /* 0x040fe4000f8e020b */
[C---:B------:R-:W-:Y:S02]  /*0ed0*/  IMAD R6, R18.reuse, UR5, R3 ;  /* 0x0000000512067c24 */ /* 0x040fe4000f8e0203 */
[----:B------:R-:W-:Y:S01]  /*0ee0*/  IMAD.WIDE.U32 R18, R18, UR4, RZ ;  /* 0x0000000412127c25 */ /* 0x000fe2000f8e00ff */
[----:B------:R-:W-:-:S03]  /*0ef0*/  IADD3 R17, R17, R2, RZ ;  /* 0x0000000211117210 */ /* 0x000fc60007ffe0ff */
[----:B------:R-:W-:Y:S01]  /*0f00*/  IMAD R3, R9, UR11, R0 ;  /* 0x0000000b09037c24 */ /* 0x000fe2000f8e0200 */
[----:B------:R-:W-:Y:S01]  /*0f10*/  IADD3 R6, R19, R6, RZ ;  /* 0x0000000613067210 */ /* 0x000fe20007ffe0ff */
[----:B------:R-:W-:-:S04]  /*0f20*/  IMAD.WIDE.U32 R16, R13, UR6, R16 ;  /* 0x000000060d107c25 */ /* 0x000fc8000f8e0010 */
[----:B------:R-:W-:Y:S02]  /*0f30*/  IMAD.IADD R17, R17, 0x1, R5 ;  /* 0x0000000111117824 */ /* 0x000fe400078e0205 */
[----:B------:R-:W-:-:S05]  /*0f40*/  IMAD.WIDE.U32 R16, R9, UR10, R16 ;  /* 0x0000000a09107c25 */ /* 0x000fca000f8e0010 */
[----:B------:R-:W-:Y:S01]  /*0f50*/  IADD3 R3, R17, R3, RZ ;  /* 0x0000000311037210 */ /* 0x000fe20007ffe0ff */
[----:B------:R-:W-:Y:S06]  /*0f60*/  BRA `(.L_x_4239) ;  /* 0x0000000000ec7947 */ /* 0x000fec0003800000 */
.L_x_4238:
[----:B------:R-:W1:Y:S01]  /*0f70*/  LDC R11, c[0x0][0x278] ;  /* 0x00009e00ff0b7b82 */ /* 0x000e620000000800 */
[----:B------:R-:W-:Y:S01]  /*0f80*/  MOV R4, RZ ;  /* 0x000000ff00047202 */ /* 0x000fe20000000f00 */
[----:B------:R-:W-:Y:S01]  /*0f90*/  ULDC.64 UR6, c[0x0][0x248] ;  /* 0x0000920000067ab9 */ /* 0x000fe20000000a00 */
[----:B------:R-:W-:Y:S01]  /*0fa0*/  LEA R13, R60, 0xffffff80, 0x7 ;  /* 0xffffff803c0d7811 */ /* 0x000fe200078e38ff */
[----:B------:R-:W-:Y:S01]  /*0fb0*/  ULDC.64 UR8, c[0x0][0x230] ;  /* 0x00008c0000087ab9 */ /* 0x000fe20000000a00 */
[----:B------:R-:W-:Y:S02]  /*0fc0*/  SHF.R.S32.HI R12, RZ, 0x1f, R19 ;  /* 0x0000001fff0c7819 */ /* 0x000fe40000011413 */
[----:B------:R-:W-:Y:S02]  /*0fd0*/  IADD3 R20, P1, R19, R13, RZ ;  /* 0x0000000d13147210 */ /* 0x000fe40007f3e0ff */
[----:B-1----:R-:W-:-:S04]  /*0fe0*/  IABS R3, R11 ;  /* 0x0000000b00037213 */ /* 0x002fc80000000000 */
[----:B------:R-:W1:Y:S08]  /*0ff0*/  I2F.RP R8, R3 ;  /* 0x0000000300087306 */ /* 0x000e700000209400 */
[----:B-1----:R-:W1:Y:S02]  /*1000*/  MUFU.RCP R7, R8 ;  /* 0x0000000800077308 */ /* 0x002e640000001000 */
[----:B-1----:R-:W-:Y:S01]  /*1010*/  IADD3 R7, R7, 0xffffffe, RZ ;  /* 0x0ffffffe07077810 */ /* 0x002fe20007ffe0ff */
[----:B------:R-:W1:Y:S05]  /*1020*/  LDC.64 R8, c[0x0][0x250] ;  /* 0x00009400ff087b82 */ /* 0x000e6a0000000a00 */
[----:B------:R-:W2:Y:S02]  /*1030*/  F2I.FTZ.U32.TRUNC.NTZ R5, R7 ;  /* 0x0000000700057305 */ /* 0x000ea4000021f000 */
[----:B--2---:R-:W-:Y:S01]  /*1040*/  IMAD.MOV R0, RZ, RZ, -R5 ;  /* 0x000000ffff007224 */ /* 0x004fe200078e0a05 */
[----:B------:R-:W-:-:S03]  /*1050*/  SHF.R.S32.HI R7, RZ, 0x1f, R13 ;  /* 0x0000001fff077819 */ /* 0x000fc6000001140d */
[----:B------:R-:W-:Y:S01]  /*1060*/  IMAD R2, R0, R3, RZ ;  /* 0x0000000300027224 */ /* 0x000fe200078e02ff */
[----:B------:R-:W-:Y:S02]  /*1070*/  IABS R0, R10 ;  /* 0x0000000a00007213 */ /* 0x000fe40000000000 */
[----:B------:R-:W-:Y:S01]  /*1080*/  IADD3.X R17, R12, R7, RZ, P1, !PT ;  /* 0x000000070c117210 */ /* 0x000fe20000ffe4ff */
[----:B------:R-:W-:-:S04]  /*1090*/  IMAD.HI.U32 R5, R5, R2, R4 ;  /* 0x0000000205057227 */ /* 0x000fc800078e0004 */
[----:B------:R-:W-:Y:S02]  /*10a0*/  IMAD.MOV.U32 R4, RZ, RZ, R0 ;  /* 0x000000ffff047224 */ /* 0x000fe400078e0000 */
[----:B------:R-:W-:Y:S02]  /*10b0*/  IMAD R17, R17, UR6, RZ ;  /* 0x0000000611117c24 */ /* 0x000fe4000f8e02ff */
[----:B------:R-:W-:-:S04]  /*10c0*/  IMAD.HI.U32 R0, R5, R4, RZ ;  /* 0x0000000405007227 */ /* 0x000fc800078e00ff */
[----:B------:R-:W-:Y:S01]  /*10d0*/  IMAD R14, R20, UR7, R17 ;  /* 0x00000007140e7c24 */ /* 0x000fe2000f8e0211 */
[----:B------:R-:W-:Y:S01]  /*10e0*/  IADD3 R2, -R0, RZ, RZ ;  /* 0x000000ff00027210 */ /* 0x000fe20007ffe1ff */
[----:B------:R-:W-:Y:S01]  /*10f0*/  IMAD.WIDE.U32 R20, R20, UR6, RZ ;  /* 0x0000000614147c25 */ /* 0x000fe2000f8e00ff */
[----:B-----5:R-:W-:-:S03]  /*1100*/  SHF.R.S32.HI R17, RZ, 0x1f, R6 ;  /* 0x0000001fff117819 */ /* 0x020fc60000011406 */
[----:B------:R-:W-:Y:S01]  /*1110*/  IMAD R2, R3, R2, R4 ;  /* 0x0000000203027224 */ /* 0x000fe200078e0204 */
[----:B------:R-:W-:Y:S01]  /*1120*/  IADD3 R23, R21, R14, RZ ;  /* 0x0000000e15177210 */ /* 0x000fe20007ffe0ff */
[----:B------:R-:W2:Y:S01]  /*1130*/  LDC.64 R4, c[0x0][0x260] ;  /* 0x00009800ff047b82 */ /* 0x000ea20000000a00 */
[----:B-1----:R-:W-:Y:S02]  /*1140*/  IMAD R12, R12, R8, RZ ;  /* 0x000000080c0c7224 */ /* 0x002fe400078e02ff */
[----:B------:R-:W-:Y:S01]  /*1150*/  ISETP.GT.U32.AND P0, PT, R3, R2, PT ;  /* 0x000000020300720c */ /* 0x000fe20003f04070 */
[----:B------:R-:W-:Y:S02]  /*1160*/  IMAD R21, R17, UR8, RZ ;  /* 0x0000000811157c24 */ /* 0x000fe4000f8e02ff */
[----:B------:R-:W-:Y:S02]  /*1170*/  IMAD.MOV.U32 R22, RZ, RZ, R20 ;  /* 0x000000ffff167224 */ /* 0x000fe400078e0014 */
[----:B------:R-:W-:-:S02]  /*1180*/  IMAD R9, R19, R9, R12 ;  /* 0x0000000913097224 */ /* 0x000fc400078e020c */
[----:B------:R-:W-:-:S04]  /*1190*/  IMAD.WIDE.U32 R18, R19, R8, RZ ;  /* 0x0000000813127225 */ /* 0x000fc800078e00ff */
[----:B------:R-:W-:Y:S01]  /*11a0*/  IMAD R8, R6, UR9, R21 ;  /* 0x0000000906087c24 */ /* 0x000fe2000f8e0215 */
[----:B------:R-:W-:Y:S01]  /*11b0*/  IADD3 R19, R19, R9, RZ ;  /* 0x0000000913137210 */ /* 0x000fe20007ffe0ff */
[----:B------:R-:W-:Y:S01]  /*11c0*/  @!P0 IMAD.IADD R2, R2, 0x1, -R3 ;  /* 0x0000000102028824 */ /* 0x000fe200078e0a03 */
[----:B------:R-:W-:Y:S01]  /*11d0*/  @!P0 IADD3 R0, R0, 0x1, RZ ;  /* 0x0000000100008810 */ /* 0x000fe20007ffe0ff */
[----:B------:R-:W-:Y:S01]  /*11e0*/  IMAD.WIDE.U32 R22, R6, UR8, R22 ;  /* 0x0000000806167c25 */ /* 0x000fe2000f8e0016 */
[----:B------:R-:W-:Y:S02]  /*11f0*/  ISETP.NE.AND P0, PT, R11, RZ, PT ;  /* 0x000000ff0b00720c */ /* 0x000fe40003f05270 */
[----:B------:R-:W-:Y:S02]  /*1200*/  ISETP.GE.U32.AND P2, PT, R2, R3, PT ;  /* 0x000000030200720c */ /* 0x000fe40003f46070 */
[----:B------:R-:W-:Y:S02]  /*1210*/  LOP3.LUT R2, R10, R11, RZ, 0x3c, !PT ;  /* 0x0000000b0a027212 */ /* 0x000fe400078e3cff */
[----:B------:R-:W-:-:S02]  /*1220*/  IADD3 R23, R23, R8, RZ ;  /* 0x0000000817177210 */ /* 0x000fc40007ffe0ff */
[----:B------:R-:W-:Y:S02]  /*1230*/  ISETP.GE.AND P1, PT, R2, RZ, PT ;  /* 0x000000ff0200720c */ /* 0x000fe40003f26270 */
[----:B------:R-:W1:Y:S05]  /*1240*/  LDC.64 R2, c[0x0][0x238] ;  /* 0x00008e00ff027b82 */ /* 0x000e6a0000000a00 */
[----:B------:R-:W-:-:S06]  /*1250*/  @P2 VIADD R0, R0, 0x1 ;  /* 0x0000000100002836 */ /* 0x000fcc0000000000 */
[----:B------:R-:W-:Y:S02]  /*1260*/  @!P1 IADD3 R0, -R0, RZ, RZ ;  /* 0x000000ff00009210 */ /* 0x000fe40007ffe1ff */
[----:B------:R-:W-:-:S04]  /*1270*/  @!P0 LOP3.LUT R0, RZ, R11, RZ, 0x33, !PT ;  /* 0x0000000bff008212 */ /* 0x000fc800078e33ff */
[----:B------:R-:W-:Y:S02]  /*1280*/  SHF.R.S32.HI R21, RZ, 0x1f, R0 ;  /* 0x0000001fff157819 */ /* 0x000fe40000011400 */
[----:B------:R-:W-:-:S03]  /*1290*/  MOV R9, R0 ;  /* 0x0000000000097202 */ /* 0x000fc60000000f00 */
[----:B--2---:R-:W-:Y:S02]  /*12a0*/  IMAD R8, R21, R4, RZ ;  /* 0x0000000415087224 */ /* 0x004fe400078e02ff */
[-C--:B-1----:R-:W-:Y:S02]  /*12b0*/  IMAD R17, R17, R2.reuse, RZ ;  /* 0x0000000211117224 */ /* 0x082fe400078e02ff */
[----:B------:R-:W-:-:S04]  /*12c0*/  IMAD.WIDE.U32 R18, R6, R2, R18 ;  /* 0x0000000206127225 */ /* 0x000fc800078e0012 */
[----:B------:R-:W-:Y:S02]  /*12d0*/  IMAD R3, R6, R3, R17 ;  /* 0x0000000306037224 */ /* 0x000fe400078e0211 */
[----:B------:R-:W-:-:S04]  /*12e0*/  IMAD.WIDE.U32 R16, R0, R4, R22 ;  /* 0x0000000400107225 */ /* 0x000fc800078e0016 */
[----:B------:R-:W-:Y:S02]  /*12f0*/  IMAD R5, R0, R5, R8 ;  /* 0x0000000500057224 */ /* 0x000fe400078e0208 */
[----:B------:R-:W-:-:S03]  /*1300*/  IMAD.IADD R6, R19, 0x1, R3 ;  /* 0x0000000113067824 */ /* 0x000fc600078e0203 */
[----:B------:R-:W-:-:S07]  /*1310*/  IADD3 R3, R17, R5, RZ ;  /* 0x0000000511037210 */ /* 0x000fce0007ffe0ff */
.L_x_4239:
[----:B------:R-:W-:Y:S01]  /*1320*/  SHF.R.S32.HI R4, RZ, 0x1f, R29 ;  /* 0x0000001fff047819 */ /* 0x000fe2000001141d */
[----:B------:R-:W-:Y:S01]  /*1330*/  ULDC.64 UR4, c[0x0][0x228] ;  /* 0x00008a0000047ab9 */ /* 0x000fe20000000a00 */
[----:B------:R-:W-:Y:S01]  /*1340*/  SHF.R.S32.HI R22, RZ, 0x1f, R147 ;  /* 0x0000001fff167819 */ /* 0x000fe20000011493 */
[----:B------:R-:W1:Y:S01]  /*1350*/  S2UR UR18, SR_CgaCtaId ;  /* 0x00000000001279c3 */ /* 0x000e620000008800 */
[CC--:B------:R-:W-:Y:S01]  /*1360*/  LEA.HI R11, R4.reuse, R29.reuse, RZ, 0x2 ;  /* 0x0000001d040b7211 */ /* 0x0c0fe200078f10ff */
[----:B------:R-:W-:Y:S01]  /*1370*/  ULDC.64 UR10, c[0x0][0x268] ;  /* 0x00009a00000a7ab9 */ /* 0x000fe20000000a00 */
[-C--:B------:R-:W-:Y:S01]  /*1380*/  LEA.HI R17, R4, R29.reuse, RZ, 0x4 ;  /* 0x0000001d04117211 */ /* 0x080fe200078f20ff */
[----:B------:R-:W-:Y:S01]  /*1390*/  IMAD R22, R22, UR4, RZ ;  /* 0x0000000416167c24 */ /* 0x000fe2000f8e02ff */
[----:B------:R-:W-:Y:S01]  /*13a0*/  LEA.HI R25, R4, R29, RZ, 0x3 ;  /* 0x0000001d04197211 */ /* 0x000fe200078f18ff */
[----:B------:R-:W-:Y:S01]  /*13b0*/  ULDC.64 UR12, c[0x0][0x210] ;  /* 0x00008400000c7ab9 */ /* 0x000fe20000000a00 */
[----:B------:R-:W-:Y:S01]  /*13c0*/  SHF.R.S32.HI R2, RZ, 0x4, R17 ;  /* 0x00000004ff027819 */ /* 0x000fe20000011411 */
[----:B------:R-:W-:Y:S01]  /*13d0*/  IMAD R22, R147, UR5, R22 ;  /* 0x0000000593167c24 */ /* 0x000fe2000f8e0216 */
[----:B------:R-:W-:Y:S01]  /*13e0*/  LOP3.LUT R24, R11, 0xfffffffc, RZ, 0xc0, !PT ;  /* 0xfffffffc0b187812 */ /* 0x000fe200078ec0ff */
[----:B------:R-:W-:Y:S01]  /*13f0*/  USHF.L.U32 UR19, UR6, 0x6, URZ ;  /* 0x0000000606137899 */ /* 0x000fe2000800063f */
[----:B------:R-:W-:-:S02]  /*1400*/  SHF.R.S32.HI R144, RZ, 0x3, R25 ;  /* 0x00000003ff907819 */ /* 0x000fc40000011419 */
[----:B------:R-:W-:Y:S01]  /*1410*/  LEA.HI R5, R17, R2, RZ, 0x1 ;  /* 0x0000000211057211 */ /* 0x000fe200078f08ff */
[----:B------:R-:W-:Y:S01]  /*1420*/  IMAD.IADD R24, R29, 0x1, -R24 ;  /* 0x000000011d187824 */ /* 0x000fe200078e0a18 */
[----:B------:R-:W-:Y:S01]  /*1430*/  LOP3.LUT R0, R17, 0xfffffff0, RZ, 0xc0, !PT ;  /* 0xfffffff011007812 */ /* 0x000fe200078ec0ff */
[----:B------:R-:W-:Y:S01]  /*1440*/  IMAD.SHL.U32 R31, R144, 0x40, RZ ;  /* 0x00000040901f7824 */ /* 0x000fe200078e00ff */
[----:B------:R-:W-:Y:S01]  /*1450*/  LOP3.LUT R5, R5, 0xfffffffe, RZ, 0xc0, !PT ;  /* 0xfffffffe05057812 */ /* 0x000fe200078ec0ff */
[----:B------:R-:W-:Y:S01]  /*1460*/  IMAD.SHL.U32 R24, R24, 0x8, RZ ;  /* 0x0000000818187824 */ /* 0x000fe200078e00ff */
[----:B------:R-:W-:Y:S01]  /*1470*/  SHF.R.S32.HI R26, RZ, 0x2, R11 ;  /* 0x00000002ff1a7819 */ /* 0x000fe2000001140b */
[----:B------:R-:W-:Y:S01]  /*1480*/  IMAD.IADD R19, R29, 0x1, -R0 ;  /* 0x000000011d137824 */ /* 0x000fe200078e0a00 */
[----:B------:R-:W-:Y:S01]  /*1490*/  LOP3.LUT R31, R31, 0xc0, RZ, 0xc0, !PT ;  /* 0x000000c01f1f7812 */ /* 0x000fe200078ec0ff */
[----:B------:R-:W-:Y:S01]  /*14a0*/  IMAD.IADD R5, R2, 0x1, -R5 ;  /* 0x0000000102057824 */ /* 0x000fe200078e0a05 */
[----:B------:R-:W-:-:S02]  /*14b0*/  LOP3.LUT R0, R25, 0xfffffff8, RZ, 0xc0, !PT ;  /* 0xfffffff819007812 */ /* 0x000fc400078ec0ff */
[----:B------:R-:W-:Y:S02]  /*14c0*/  LOP3.LUT R17, R31, 0x18, R24, 0xf8, !PT ;  /* 0x000000181f117812 */ /* 0x000fe400078ef818 */
[----:B------:R-:W-:Y:S02]  /*14d0*/  SHF.R.U32.HI R2, RZ, 0x3, R31 ;  /* 0x00000003ff027819 */ /* 0x000fe4000001161f */
[----:B------:R-:W-:Y:S02]  /*14e0*/  LEA.HI R11, R11, R26, RZ, 0x1 ;  /* 0x0000001a0b0b7211 */ /* 0x000fe400078f08ff */
[----:B------:R-:W-:Y:S01]  /*14f0*/  LOP3.LUT R2, R17, R2, RZ, 0x3c, !PT ;  /* 0x0000000211027212 */ /* 0x000fe200078e3cff */
[----:B------:R-:W-:Y:S01]  /*1500*/  IMAD.IADD R17, R29, 0x1, -R0 ;  /* 0x000000011d117824 */ /* 0x000fe200078e0a00 */
[----:B------:R-:W-:Y:S02]  /*1510*/  LEA.HI R31, R4, R29, RZ, 0x5 ;  /* 0x0000001d041f7211 */ /* 0x000fe400078f28ff */
[----:B------:R-:W-:-:S02]  /*1520*/  LOP3.LUT R11, R11, 0x7fffffe, RZ, 0xc0, !PT ;  /* 0x07fffffe0b0b7812 */ /* 0x000fc400078ec0ff */
[----:B------:R-:W-:Y:S02]  /*1530*/  LEA.HI R145, R17, R17, RZ, 0x1 ;  /* 0x0000001111917211 */ /* 0x000fe400078f08ff */
[----:B------:R-:W-:Y:S01]  /*1540*/  SHF.R.S32.HI R30, RZ, 0x5, R31 ;  /* 0x00000005ff1e7819 */ /* 0x000fe2000001141f */
[----:B------:R-:W-:Y:S01]  /*1550*/  IMAD.IADD R11, R26, 0x1, -R11 ;  /* 0x000000011a0b7824 */ /* 0x000fe200078e0a0b */
[----:B------:R-:W-:Y:S02]  /*1560*/  LEA.HI R23, R25, R144, RZ, 0x1 ;  /* 0x0000009019177211 */ /* 0x000fe400078f08ff */
[----:B------:R-:W-:Y:S01]  /*1570*/  LOP3.LUT R142, R145, 0xfffffffe, RZ, 0xc0, !PT ;  /* 0xfffffffe918e7812 */ /* 0x000fe200078ec0ff */
[C---:B------:R-:W-:Y:S01]  /*1580*/  IMAD R143, R30.reuse, 0x8, R11 ;  /* 0x000000081e8f7824 */ /* 0x040fe200078e020b */
[----:B------:R-:W-:Y:S01]  /*1590*/  SHF.R.S32.HI R25, RZ, 0x1f, R24 ;  /* 0x0000001fff197819 */ /* 0x000fe20000011418 */
[----:B------:R-:W-:Y:S01]  /*15a0*/  IMAD R33, R30, 0x10, R33 ;  /* 0x000000101e217824 */ /* 0x000fe200078e0221 */
[----:B------:R-:W-:Y:S01]  /*15b0*/  IADD3 R16, P2, R24, R16, RZ ;  /* 0x0000001018107210 */ /* 0x000fe20007f5e0ff */
[----:B------:R-:W-:Y:S01]  /*15c0*/  IMAD.IADD R142, R17, 0x1, -R142 ;  /* 0x00000001118e7824 */ /* 0x000fe200078e0a8e */
[----:B------:R-:W-:Y:S01]  /*15d0*/  LEA.HI R12, R19, R19, RZ, 0x1 ;  /* 0x00000013130c7211 */ /* 0x000fe200078f08ff */
[----:B------:R-:W-:Y:S01]  /*15e0*/  IMAD.U32 R143, R143, 0x20, R2 ;  /* 0x000000208f8f7824 */ /* 0x000fe200078e0002 */
[----:B------:R-:W-:Y:S01]  /*15f0*/  SHF.R.S32.HI R0, RZ, 0x1f, R19 ;  /* 0x0000001fff007819 */ /* 0x000fe20000011413 */
[----:B------:R-:W-:Y:S01]  /*1600*/  IMAD.X R17, R25, 0x1, R3, P2 ;  /* 0x0000000119117824 */ /* 0x000fe200010e0603 */
[----:B------:R-:W-:Y:S01]  /*1610*/  LOP3.LUT R28, R12, 0x7fffffe, RZ, 0xc0, !PT ;  /* 0x07fffffe0c1c7812 */ /* 0x000fe200078ec0ff */
[----:B------:R-:W2:Y:S01]  /*1620*/  LDC.64 R2, c[0x0][0x240] ;  /* 0x00009000ff027b82 */ /* 0x000ea20000000a00 */
[----:B------:R-:W-:Y:S01]  /*1630*/  IADD3 R18, P0, R24, R18, RZ ;  /* 0x0000001218127210 */ /* 0x000fe20007f1e0ff */
[----:B------:R-:W-:Y:S01]  /*1640*/  IMAD.WIDE.U32 R16, R26, UR6, R16 ;  /* 0x000000061a107c25 */ /* 0x000fe2000f8e0010 */
[----:B------:R-:W-:-:S02]  /*1650*/  LOP3.LUT R23, R23, 0xfffffffe, RZ, 0xc0, !PT ;  /* 0xfffffffe17177812 */ /* 0x000fc400078ec0ff */
[----:B------:R-:W-:Y:S01]  /*1660*/  LEA.HI R0, R0, R19, RZ, 0x3 ;  /* 0x0000001300007211 */ /* 0x000fe200078f18ff */
[----:B------:R-:W-:Y:S01]  /*1670*/  IMAD.IADD R28, R19, 0x1, -R28 ;  /* 0x00000001131c7824 */ /* 0x000fe200078e0a1c */
[----:B------:R-:W-:Y:S01]  /*1680*/  SHF.R.S32.HI R11, RZ, 0x1f, R10 ;  /* 0x0000001fff0b7819 */ /* 0x000fe2000001140a */
[----:B------:R-:W-:Y:S01]  /*1690*/  IMAD.X R19, R25, 0x1, R6, P0 ;  /* 0x0000000119137824 */ /* 0x000fe200000e0606 */
[----:B------:R-:W-:Y:S01]  /*16a0*/  SHF.R.S32.HI R27, RZ, 0x1f, R26 ;  /* 0x0000001fff1b7819 */ /* 0x000fe2000001141a */
[----:B------:R-:W-:Y:S01]  /*16b0*/  IMAD.WIDE.U32 R24, R147, UR4, R24 ;  /* 0x0000000493187c25 */ /* 0x000fe2000f8e0018 */
[----:B------:R-:W-:Y:S01]  /*16c0*/  ULDC.64 UR4, c[0x0][0x258] ;  /* 0x0000960000047ab9 */ /* 0x000fe20000000a00 */
[----:B------:R-:W-:Y:S02]  /*16d0*/  IADD3 R4, P1, R26, R13, RZ ;  /* 0x0000000d1a047210 */ /* 0x000fe40007f3e0ff */
[----:B------:R-:W-:Y:S01]  /*16e0*/  IMAD.IADD R144, R144, 0x1, -R23 ;  /* 0x0000000190907824 */ /* 0x000fe200078e0a17 */
[----:B------:R-:W-:Y:S01]  /*16f0*/  SHF.R.S32.HI R13, RZ, 0x1, R12 ;  /* 0x00000001ff0d7819 */ /* 0x000fe2000001140c */
[----:B------:R-:W-:Y:S01]  /*1700*/  IMAD.IADD R23, R25, 0x1, R22 ;  /* 0x0000000119177824 */ /* 0x000fe200078e0216 */
[----:B------:R-:W-:Y:S01]  /*1710*/  SHF.R.S32.HI R12, RZ, 0x1f, R12 ;  /* 0x0000001fff0c7819 */ /* 0x000fe2000001140c */
[----:B------:R-:W-:Y:S01]  /*1720*/  IMAD R11, R11, UR4, RZ ;  /* 0x000000040b0b7c24 */ /* 0x000fe2000f8e02ff */
[----:B------:R-:W-:Y:S01]  /*1730*/  SHF.R.S32.HI R145, RZ, 0x1, R145 ;  /* 0x00000001ff917819 */ /* 0x000fe20000011491 */
[----:B------:R-:W-:Y:S01]  /*1740*/  IMAD.MOV.U32 R22, RZ, RZ, R24 ;  /* 0x000000ffff167224 */ /* 0x000fe200078e0018 */
[----:B------:R-:W-:Y:S01]  /*1750*/  LEA.HI R12, R12, R13, RZ, 0x2 ;  /* 0x0000000d0c0c7211 */ /* 0x000fe200078f10ff */
[----:B------:R-:W-:-:S02]  /*1760*/  IMAD R141, R27, UR6, RZ ;  /* 0x000000061b8d7c24 */ /* 0x000fc4000f8e02ff */
[----:B------:R-:W-:Y:S01]  /*1770*/  IMAD R6, R21, UR10, RZ ;  /* 0x0000000a15067c24 */ /* 0x000fe2000f8e02ff */
[----:B------:R-:W-:Y:S01]  /*1780*/  LOP3.LUT R12, R12, 0xfffffffc, RZ, 0xc0, !PT ;  /* 0xfffffffc0c0c7812 */ /* 0x000fe200078ec0ff */
[----:B------:R-:W-:Y:S02]  /*1790*/  IMAD R8, R10, UR5, R11 ;  /* 0x000000050a087c24 */ /* 0x000fe4000f8e020b */
[----:B------:R-:W-:-:S04]  /*17a0*/  IMAD.WIDE R14, R15, 0x40, R26 ;  /* 0x000000400f0e7825 */ /* 0x000fc800078e021a */
[----:B------:R-:W-:Y:S01]  /*17b0*/  IMAD.WIDE.U32 R10, R10, UR4, R22 ;  /* 0x000000040a0a7c25 */ /* 0x000fe2000f8e0016 */
[----:B------:R-:W-:Y:S02]  /*17c0*/  ULDC.64 UR4, c[0x0][0x218] ;  /* 0x0000860000047ab9 */ /* 0x000fe40000000a00 */
[----:B------:R-:W-:Y:S01]  /*17d0*/  LEA R140, P0, R16, UR4, 0x1 ;  /* 0x00000004108c7c11 */ /* 0x000fe2000f8008ff */
[----:B------:R-:W-:Y:S02]  /*17e0*/  IMAD R141, R26, UR7, R141 ;  /* 0x000000071a8d7c24 */ /* 0x000fe4000f8e028d */
[C---:B------:R-:W-:Y:S02]  /*17f0*/  IMAD R6, R9.reuse, UR11, R6 ;  /* 0x0000000b09067c24 */ /* 0x040fe4000f8e0206 */
[----:B------:R-:W-:Y:S01]  /*1800*/  IMAD.WIDE.U32 R18, R9, UR10, R18 ;  /* 0x0000000a09127c25 */ /* 0x000fe2000f8e0012 */
[----:B------:R-:W-:-:S03]  /*1810*/  ULDC.64 UR10, c[0x0][0x250] ;  /* 0x00009400000a7ab9 */ /* 0x000fc60000000a00 */
[----:B------:R-:W-:Y:S02]  /*1820*/  IMAD.IADD R11, R11, 0x1, R8 ;  /* 0x000000010b0b7824 */ /* 0x000fe400078e0208 */
[-C--:B--2---:R-:W-:Y:S02]  /*1830*/  IMAD R9, R15, R2.reuse, RZ ;  /* 0x000000020f097224 */ /* 0x084fe400078e02ff */
[----:B------:R-:W-:Y:S02]  /*1840*/  IMAD.IADD R141, R17, 0x1, R141 ;  /* 0x00000001118d7824 */ /* 0x000fe400078e028d */
[C---:B------:R-:W-:Y:S02]  /*1850*/  IMAD R9, R14.reuse, R3, R9 ;  /* 0x000000030e097224 */ /* 0x040fe400078e0209 */
[----:B------:R-:W-:Y:S01]  /*1860*/  IMAD.WIDE.U32 R10, R14, R2, R10 ;  /* 0x000000020e0a7225 */ /* 0x000fe200078e000a */
[----:B------:R-:W-:Y:S01]  /*1870*/  LEA.HI.X R141, R16, UR5, R141, 0x1, P0 ;  /* 0x00000005108d7c11 */ /* 0x000fe200080f0c8d */
[----:B------:R-:W-:-:S02]  /*1880*/  UMOV UR5, 0x400 ;  /* 0x0000040000057882 */ /* 0x000fc40000000000 */
[----:B------:R-:W-:Y:S01]  /*1890*/  IMAD.X R7, R27, 0x1, R7, P1 ;  /* 0x000000011b077824 */ /* 0x000fe200008e0607 */
[----:B-1----:R-:W-:Y:S01]  /*18a0*/  ULEA UR5, UR18, UR5, 0x18 ;  /* 0x0000000512057291 */ /* 0x002fe2000f8ec03f */
[----:B------:R-:W-:Y:S01]  /*18b0*/  IMAD.IADD R19, R19, 0x1, R6 ;  /* 0x0000000113137824 */ /* 0x000fe200078e0206 */
[C---:B------:R-:W-:Y:S01]  /*18c0*/  LEA R6, P0, R10.reuse, UR12, 0x1 ;  /* 0x0000000c0a067c11 */ /* 0x040fe2000f8008ff */
[----:B------:R-:W-:Y:S01]  /*18d0*/  IMAD.IADD R9, R11, 0x1, R9 ;  /* 0x000000010b097824 */ /* 0x000fe200078e0209 */
[----:B------:R-:W-:Y:S01]  /*18e0*/  USHF.L.U64.HI UR18, UR6, 0x6, UR7 ;  /* 0x0000000606127899 */ /* 0x000fe20008010207 */
[----:B------:R-:W-:Y:S01]  /*18f0*/  IMAD R11, R7, UR10, RZ ;  /* 0x0000000a070b7c24 */ /* 0x000fe2000f8e02ff */
[----:B------:R-:W-:Y:S01]  /*1900*/  LEA R143, R143, UR5, 0x1 ;  /* 0x000000058f8f7c11 */ /* 0x000fe2000f8e08ff */
[----:B------:R-:W-:Y:S01]  /*1910*/  IMAD.IADD R8, R13, 0x1, -R12 ;  /* 0x000000010d087824 */ /* 0x000fe200078e0a0c */
[----:B------:R-:W-:Y:S01]  /*1920*/  LEA.HI.X R7, R10, UR13, R9, 0x1, P0 ;  /* 0x0000000d0a077c11 */ /* 0x000fe200080f0c09 */
[----:B------:R-:W-:Y:S01]  /*1930*/  IMAD.WIDE.U32 R18, R4, UR10, R18 ;  /* 0x0000000a04127c25 */ /* 0x000fe2000f8e0012 */
[C---:B------:R-:W-:Y:S01]  /*1940*/  LEA R12, P0, R2.reuse, R6, 0x6 ;  /* 0x00000006020c7211 */ /* 0x040fe200078030ff */
[----:B------:R-:W-:Y:S01]  /*1950*/  ULDC.64 UR12, c[0x0][0x220] ;  /* 0x00008800000c7ab9 */ /* 0x000fe20000000a00 */
[----:B------:R-:W-:Y:S01]  /*1960*/  UIADD3 UR4, UR5, 0x1000, URZ ;  /* 0x0000100005047890 */ /* 0x000fe2000fffe03f */
[----:B------:R-:W-:Y:S01]  /*1970*/  @!PT LDS RZ, [RZ] ;  /* 0x00000000fffff984 */ /* 0x000fe20000000800 */
[----:B------:R-:W-:Y:S01]  /*1980*/  @!PT LDS RZ, [RZ] ;  /* 0x00000000fffff984 */ /* 0x000fe20000000800 */
[----:B------:R-:W-:Y:S01]  /*1990*/  @!PT LDS RZ, [RZ] ;  /* 0x00000000fffff984 */ /* 0x000fe20000000800 */
[----:B------:R1:W-:Y:S01]  /*19a0*/  LDGSTS.E.BYPASS.LTC128B.128 [R143], desc[UR16][R6.64] ;  /* 0x00000000068f7fae */ /* 0x0003e2000b901d50 */
[----:B------:R-:W-:Y:S01]  /*19b0*/  LEA.HI.X R13, R2, R7, R3, 0x6, P0 ;  /* 0x00000007020d7211 */ /* 0x000fe200000f3403 */
[----:B------:R-:W-:Y:S01]  /*19c0*/  IMAD.SHL.U32 R2, R145, 0x40, RZ ;  /* 0x0000004091027824 */ /* 0x000fe200078e00ff */
[----:B------:R-:W-:Y:S01]  /*19d0*/  IADD3 R16, P0, R140, UR19, RZ ;  /* 0x000000138c107c10 */ /* 0x000fe2000ff1e0ff */
[----:B------:R-:W-:Y:S01]  /*19e0*/  IMAD.SHL.U32 R3, R144, 0x8, RZ ;  /* 0x0000000890037824 */ /* 0x000fe200078e00ff */
[----:B------:R-:W-:Y:S01]  /*19f0*/  LOP3.LUT P1, RZ, R8, 0x2, RZ, 0xc0, !PT ;  /* 0x0000000208ff7812 */ /* 0x000fe2000782c0ff */
[----:B------:R-:W-:Y:S01]  /*1a00*/  LDGSTS.E.BYPASS.LTC128B.128 [R143+0x800], desc[UR16][R12.64] ;  /* 0x008000000c8f7fae */ /* 0x000fe2000b901d50 */
[----:B------:R-:W-:Y:S01]  /*1a10*/  IADD3.X R17, R141, UR18, RZ, P0, !PT ;  /* 0x000000128d117c10 */ /* 0x000fe200087fe4ff */
[----:B------:R-:W-:Y:S01]  /*1a20*/  IMAD R11, R4, UR11, R11 ;  /* 0x0000000b040b7c24 */ /* 0x000fe2000f8e020b */
[----:B------:R-:W-:Y:S01]  /*1a30*/  IADD3 R14, P0, R16, UR19, RZ ;  /* 0x00000013100e7c10 */ /* 0x000fe2000ff1e0ff */
[----:B------:R-:W-:Y:S01]  /*1a40*/  LDGSTS.E.BYPASS.LTC128B.128 [R143+0x1000], desc[UR16][R140.64] ;  /* 0x010000008c8f7fae */ /* 0x000fe2000b901d50 */
[----:B------:R-:W-:Y:S01]  /*1a50*/  LOP3.LUT R2, R2, 0xc0, RZ, 0xc0, !PT ;  /* 0x000000c002027812 */ /* 0x000fe200078ec0ff */
[----:B------:R-:W-:Y:S01]  /*1a60*/  IMAD.SHL.U32 R4, R8, 0x40, RZ ;  /* 0x0000004008047824 */ /* 0x000fe200078e00ff */
[----:B------:R-:W-:Y:S01]  /*1a70*/  IADD3.X R15, R17, UR18, RZ, P0, !PT ;  /* 0x00000012110f7c10 */ /* 0x000fe200087fe4ff */
[----:B------:R-:W-:Y:S01]  /*1a80*/  LDGSTS.E.BYPASS.LTC128B.128 [R143+0x1800], desc[UR16][R16.64] ;  /* 0x01800000108f7fae */ /* 0x000fe2000b901d50 */
[----:B------:R-:W-:Y:S01]  /*1a90*/  LOP3.LUT R3, R2, 0x8, R3, 0xf8, !PT ;  /* 0x0000000802037812 */ /* 0x000fe200078ef803 */
[----:B------:R-:W-:Y:S01]  /*1aa0*/  IMAD.SHL.U32 R0, R0, 0x20, RZ ;  /* 0x0000002000007824 */ /* 0x000fe200078e00ff */
[----:B------:R-:W-:Y:S01]  /*1ab0*/  SHF.R.U32.HI R2, RZ, 0x3, R2 ;  /* 0x00000003ff027819 */ /* 0x000fe20000011602 */
[----:B------:R2:W-:Y:S01]  /*1ac0*/  LDGSTS.E.BYPASS.LTC128B.128 [R143+0x2000], desc[UR16][R14.64] ;  /* 0x020000000e8f7fae */ /* 0x0005e2000b901d50 */
[----:B------:R-:W-:Y:S01]  /*1ad0*/  IMAD.IADD R11, R19, 0x1, R11 ;  /* 0x00000001130b7824 */ /* 0x000fe200078e020b */
[----:B------:R-:W-:Y:S01]  /*1ae0*/  LOP3.LUT R4, R4, 0xc0, RZ, 0xc0, !PT ;  /* 0x000000c004047812 */ /* 0x000fe200078ec0ff */
[----:B------:R-:W-:Y:S01]  /*1af0*/  USHF.L.U64.HI UR11, UR10, 0x6, UR11 ;  /* 0x000000060a0b7899 */ /* 0x000fe2000801020b */
[----:B------:R-:W-:Y:S01]  /*1b00*/  LOP3.LUT R2, R3, R2, RZ, 0x3c, !PT ;  /* 0x0000000203027212 */ /* 0x000fe200078e3cff */
[----:B------:R-:W-:Y:S01]  /*1b10*/  IMAD.SHL.U32 R3, R5, 0x8, RZ ;  /* 0x0000000805037824 */ /* 0x000fe200078e00ff */
[----:B------:R-:W-:-:S02]  /*1b20*/  LOP3.LUT R75, R0, 0xffffff00, RZ, 0xc0, !PT ;  /* 0xffffff00004b7812 */ /* 0x000fc400078ec0ff */
[----:B-1----:R-:W-:-:S04]  /*1b30*/  IADD3 R6, P0, R14, UR19, RZ ;  /* 0x000000130e067c10 */ /* 0x002fc8000ff1e0ff */
[----:B------:R-:W-:Y:S02]  /*1b40*/  IADD3.X R7, R15, UR18, RZ, P0, !PT ;  /* 0x000000120f077c10 */ /* 0x000fe400087fe4ff */
[C---:B------:R-:W-:Y:S01]  /*1b50*/  LEA R138, P0, R18.reuse, UR12, 0x1 ;  /* 0x0000000c128a7c11 */ /* 0x040fe2000f8008ff */
[----:B------:R-:W-:Y:S02]  /*1b60*/  USHF.L.U32 UR12, UR10, 0x6, URZ ;  /* 0x000000060a0c7899 */ /* 0x000fe4000800063f */
[----:B------:R1:W-:Y:S01]  /*1b70*/  LDGSTS.E.BYPASS.LTC128B.128 [R143+0x2800], desc[UR16][R6.64] ;  /* 0x02800000068f7fae */ /* 0x0003e2000b901d50 */
[----:B------:R-:W-:-:S03]  /*1b80*/  LEA.HI.X R139, R18, UR13, R11, 0x1, P0 ;  /* 0x0000000d128b7c11 */ /* 0x000fc600080f0c0b */
[----:B------:R-:W0:Y:S01]  /*1b90*/  LDGDEPBAR ;  /* 0x00000000000079af */ /* 0x000e220000000000 */
[----:B--2---:R-:W-:-:S04]  /*1ba0*/  IADD3 R14, P0, R138, UR12, RZ ;  /* 0x0000000c8a0e7c10 */ /* 0x004fc8000ff1e0ff */
[----:B------:R-:W-:Y:S02]  /*1bb0*/  IADD3.X R15, R139, UR11, RZ, P0, !PT ;  /* 0x0000000b8b0f7c10 */ /* 0x000fe400087fe4ff */
[----:B------:R-:W-:-:S04]  /*1bc0*/  IADD3 R12, P0, R14, UR12, RZ ;  /* 0x0000000c0e0c7c10 */ /* 0x000fc8000ff1e0ff */
[----:B------:R-:W-:Y:S02]  /*1bd0*/  IADD3.X R13, R15, UR11, RZ, P0, !PT ;  /* 0x0000000b0f0d7c10 */ /* 0x000fe400087fe4ff */
[----:B------:R-:W-:-:S04]  /*1be0*/  IADD3 R10, P0, R12, UR12, RZ ;  /* 0x0000000c0c0a7c10 */ /* 0x000fc8000ff1e0ff */
[----:B------:R-:W-:Y:S01]  /*1bf0*/  IADD3.X R11, R13, UR11, RZ, P0, !PT ;  /* 0x0000000b0d0b7c10 */ /* 0x000fe200087fe4ff */
[----:B-1----:R-:W-:Y:S01]  /*1c00*/  IMAD R7, R5, 0x8, R142 ;  /* 0x0000000805077824 */ /* 0x002fe200078e028e */
[----:B------:R-:W-:-:S04]  /*1c10*/  DEPBAR.LE SB0, 0x0 ;  /* 0x000080000000791a */ /* 0x000fc80000000000 */
[----:B------:R-:W-:Y:S01]  /*1c20*/  BAR.SYNC.DEFER_BLOCKING 0x0 ;  /* 0x0000000000007b1d */ /* 0x000fe20000010000 */
[----:B------:R-:W-:Y:S01]  /*1c30*/  LOP3.LUT R5, R4, 0x8, R3, 0xf8, !PT ;  /* 0x0000000804057812 */ /* 0x000fe200078ef803 */
[----:B------:R-:W-:Y:S01]  /*1c40*/  IMAD R3, R30, 0x200, R75 ;  /* 0x000002001e037824 */ /* 0x000fe200078e024b */
[----:B------:R-:W-:Y:S01]  /*1c50*/  SHF.R.U32.HI R4, RZ, 0x3, R4 ;  /* 0x00000003ff047819 */ /* 0x000fe20000011604 */
[----:B------:R-:W-:Y:S01]  /*1c60*/  IMAD.U32 R0, R7, 0x20, R2 ;  /* 0x0000002007007824 */ /* 0x000fe200078e0002 */
[----:B------:R-:W-:Y:S01]  /*1c70*/  LOP3.LUT P0, RZ, R145, 0x2, RZ, 0xc0, !PT ;  /* 0x0000000291ff7812 */ /* 0x000fe2000780c0ff */
[C---:B------:R-:W-:Y:S01]  /*1c80*/  IMAD R3, R28.reuse, 0x20, R3 ;  /* 0x000000201c037824 */ /* 0x040fe200078e0203 */
[----:B------:R-:W-:Y:S01]  /*1c90*/  LOP3.LUT R2, R5, R4, RZ, 0x3c, !PT ;  /* 0x0000000405027212 */ /* 0x000fe200078e3cff */
[----:B------:R-:W-:Y:S01]  /*1ca0*/  IMAD R75, R28, 0x20, R75 ;  /* 0x000000201c4b7824 */ /* 0x000fe200078e024b */
[C---:B------:R-:W-:Y:S02]  /*1cb0*/  LEA R65, R0.reuse, UR5, 0x1 ;  /* 0x0000000500417c11 */ /* 0x040fe4000f8e08ff */
[----:B------:R-:W-:Y:S01]  /*1cc0*/  LEA R135, R0, UR4, 0x1 ;  /* 0x0000000400877c11 */ /* 0x000fe2000f8e08ff */
[----:B------:R-:W-:Y:S01]  /*1cd0*/  IMAD.IADD R136, R2, 0x1, R3 ;  /* 0x0000000102887824 */ /* 0x000fe200078e0203 */
[----:B------:R-:W-:Y:S01]  /*1ce0*/  LOP3.LUT R0, R31, 0xffffffe0, RZ, 0xc0, !PT ;  /* 0xffffffe01f007812 */ /* 0x000fe200078ec0ff */
[----:B------:R-:W-:-:S02]  /*1cf0*/  IMAD.MOV.U32 R3, RZ, RZ, 0x20 ;  /* 0x00000020ff037424 */ /* 0x000fc400078e00ff */
[C---:B------:R-:W-:Y:S01]  /*1d00*/  VIADD R133, R135.reuse, 0x20 ;  /* 0x0000002087857836 */ /* 0x040fe20000000000 */
[----:B------:R-:W-:Y:S01]  /*1d10*/  LEA R136, R136, UR5, 0x1 ;  /* 0x0000000588887c11 */ /* 0x000fe2000f8e08ff */
[----:B------:R-:W-:Y:S01]  /*1d20*/  @P0 VIADD R133, R135, 0xffffffe0 ;  /* 0xffffffe087850836 */ /* 0x000fe20000000000 */
[----:B------:R-:W-:Y:S01]  /*1d30*/  SEL R3, R3, 0xffffffe0, !P1 ;  /* 0xffffffe003037807 */ /* 0x000fe20004800000 */
[C---:B------:R-:W-:Y:S02]  /*1d40*/  IMAD.IADD R0, R29.reuse, 0x1, -R0 ;  /* 0x000000011d007824 */ /* 0x040fe400078e0a00 */
[----:B------:R-:W-:Y:S01]  /*1d50*/  IMAD.SHL.U32 R29, R29, 0x2, RZ ;  /* 0x000000021d1d7824 */ /* 0x000fe200078e00ff */
[----:B------:R-:W-:Y:S01]  /*1d60*/  @!PT LDS RZ, [RZ] ;  /* 0x00000000fffff984 */ /* 0x000fe20000000800 */
[----:B------:R-:W-:Y:S01]  /*1d70*/  @!PT LDS RZ, [RZ] ;  /* 0x00000000fffff984 */ /* 0x000fe20000000800 */
[----:B------:R-:W-:Y:S01]  /*1d80*/  @!PT LDS RZ, [RZ] ;  /* 0x00000000fffff984 */ /* 0x000fe20000000800 */
[----:B------:R-:W-:Y:S01]  /*1d90*/  LDGSTS.E.BYPASS.LTC128B.128 [R143+0x3000], desc[UR16][R138.64] ;  /* 0x030000008a8f7fae */ /* 0x000fe2000b901d50 */
[----:B------:R-:W-:Y:S02]  /*1da0*/  IMAD.IADD R134, R136, 0x1, R3 ;  /* 0x0000000188867824 */ /* 0x000fe400078e0203 */
[C---:B------:R-:W-:Y:S01]  /*1db0*/  VIADD R130, R133.reuse, 0x400 ;  /* 0x0000040085827836 */ /* 0x040fe20000000000 */
[----:B------:R-:W-:Y:S01]  /*1dc0*/  LDGSTS.E.BYPASS.LTC128B.128 [R143+0x3800], desc[UR16][R14.64] ;  /* 0x038000000e8f7fae */ /* 0x000fe2000b901d50 */
[----:B------:R-:W-:-:S02]  /*1dd0*/  VIADD R129, R133, 0x800 ;  /* 0x0000080085817836 */ /* 0x000fc40000000000 */
[C---:B------:R-:W-:Y:S01]  /*1de0*/  VIADD R128, R133.reuse, 0xc00 ;  /* 0x00000c0085807836 */ /* 0x040fe20000000000 */
[----:B------:R-:W-:Y:S01]  /*1df0*/  LDGSTS.E.BYPASS.LTC128B.128 [R143+0x4000], desc[UR16][R12.64] ;  /* 0x040000000c8f7fae */ /* 0x000fe2000b901d50 */
[C---:B------:R-:W-:Y:S02]  /*1e00*/  VIADD R127, R133.reuse, 0x1000 ;  /* 0x00001000857f7836 */ /* 0x040fe40000000000 */
[C---:B------:R-:W-:Y:S01]  /*1e10*/  VIADD R126, R133.reuse, 0x1400 ;  /* 0x00001400857e7836 */ /* 0x040fe20000000000 */
[----:B------:R1:W-:Y:S01]  /*1e20*/  LDGSTS.E.BYPASS.LTC128B.128 [R143+0x4800], desc[UR16][R10.64] ;  /* 0x048000000a8f7fae */ /* 0x0003e2000b901d50 */
[C---:B------:R-:W-:Y:S02]  /*1e30*/  VIADD R125, R133.reuse, 0x1800 ;  /* 0x00001800857d7836 */ /* 0x040fe40000000000 */
[----:B------:R-:W-:Y:S01]  /*1e40*/  VIADD R124, R133, 0x1c00 ;  /* 0x00001c00857c7836 */ /* 0x000fe20000000000 */
[----:B------:R-:W-:Y:S04]  /*1e50*/  LDSM.16.M88.4 R4, [R136] ;  /* 0x000000008804783b */ /* 0x000fe80000000200 */
[----:B------:R-:W2:Y:S04]  /*1e60*/  LDSM.16.M88.4 R16, [R65+0x1000] ;  /* 0x001000004110783b */ /* 0x000ea80000000200 */
[----:B------:R-:W-:Y:S04]  /*1e70*/  LDSM.16.M88.4 R36, [R134] ;  /* 0x000000008624783b */ /* 0x000fe80000000200 */
[----:B------:R-:W-:Y:S04]  /*1e80*/  LDSM.16.M88.4 R24, [R133] ;  /* 0x000000008518783b */ /* 0x000fe80000000200 */
[----:B------:R-:W-:Y:S04]  /*1e90*/  LDSM.16.M88.4 R40, [R133+0x400] ;  /* 0x000400008528783b */ /* 0x000fe80000000200 */
[----:B------:R-:W-:Y:S04]  /*1ea0*/  LDSM.16.M88.4 R20, [R65+0x1800] ;  /* 0x001800004114783b */ /* 0x000fe80000000200 */
[----:B-1----:R-:W1:Y:S04]  /*1eb0*/  LDSM.16.M88.4 R8, [R65+0x1400] ;  /* 0x001400004108783b */ /* 0x002e680000000200 */
[----:B------:R-:W-:Y:S04]  /*1ec0*/  LDSM.16.M88.4 R44, [R65+0x1c00] ;  /* 0x001c0000412c783b */ /* 0x000fe80000000200 */
[----:B------:R-:W0:Y:S01]  /*1ed0*/  LDGDEPBAR ;  /* 0x00000000000079af */ /* 0x000e220000000000 */
[C---:B--2---:R-:W-:Y:S06]  /*1ee0*/  HMMA.16816.F32.BF16 R48, R4.reuse, R16, RZ ;  /* 0x000000100430723c */ /* 0x044fec00000418ff */
[C---:B------:R-:W-:Y:S06]  /*1ef0*/  HMMA.16816.F32.BF16 R16, R4.reuse, R18, RZ ;  /* 0x000000120410723c */ /* 0x040fec00000418ff */
[----:B-1----:R-:W-:-:S12]  /*1f00*/  HMMA.16816.F32.BF16 R12, R4, R8, RZ ;  /* 0x00000008040c723c */ /* 0x002fd800000418ff */
[----:B------:R-:W-:Y:S01]  /*1f10*/  HMMA.16816.F32.BF16 R48, R36, R24, R48 ;  /* 0x000000182430723c */ /* 0x000fe20000041830 */
[----:B------:R-:W-:-:S04]  /*1f20*/  SHF.R.S32.HI R9, RZ, 0x1f, R0 ;  /* 0x0000001fff097819 */ /* 0x000fc80000011400 */
[----:B------:R-:W-:Y:S01]  /*1f30*/  LEA.HI R146, R9, R0, RZ, 0x2 ;  /* 0x0000000009927211 */ /* 0x000fe200078f10ff */
[----:B------:R-:W-:Y:S01]  /*1f40*/  HMMA.16816.F32.BF16 R16, R36, R26, R16 ;  /* 0x0000001a2410723c */ /* 0x000fe20000041810 */
[----:B------:R-:W-:Y:S01]  /*1f50*/  SHF.R.S32.HI R25, RZ, 0x1f, R31 ;  /* 0x0000001fff197819 */ /* 0x000fe2000001141f */
[----:B------:R-:W-:Y:S01]  /*1f60*/  VIADD R24, R60, 0xffffffff ;  /* 0xffffffff3c187836 */ /* 0x000fe20000000000 */
[----:B------:R-:W-:Y:S02]  /*1f70*/  SHF.R.S32.HI R146, RZ, 0x2, R146 ;  /* 0x00000002ff927819 */ /* 0x000fe40000011492 */
[----:B------:R-:W-:Y:S01]  /*1f80*/  LEA.HI R25, R25, R30, RZ, 0x2 ;  /* 0x0000001e19197211 */ /* 0x000fe200078f10ff */
[----:B------:R-:W-:Y:S01]  /*1f90*/  HMMA.16816.F32.BF16 R8, R4, R10, RZ ;  /* 0x0000000a0408723c */ /* 0x000fe200000418ff */
[----:B------:R-:W-:Y:S01]  /*1fa0*/  IADD3 R26, R33, 0x1, R146 ;  /* 0x00000001211a7810 */ /* 0x000fe20007ffe092 */
[C---:B------:R-:W-:Y:S01]  /*1fb0*/  IMAD.SHL.U32 R0, R24.reuse, 0x80, RZ ;  /* 0x0000008018007824 */ /* 0x040fe200078e00ff */
[----:B------:R-:W1:Y:S01]  /*1fc0*/  LDSM.16.M88.4 R32, [R133+0x800] ;  /* 0x000800008520783b */ /* 0x000e620000000200 */
[----:B------:R-:W-:-:S02]  /*1fd0*/  ISETP.GT.AND P0, PT, R24, R137, PT ;  /* 0x000000891800720c */ /* 0x000fc40003f04270 */
[----:B------:R-:W-:Y:S01]  /*1fe0*/  IADD3 R26, R73, -UR15, R26 ;  /* 0x8000000f491a7c10 */ /* 0x000fe2000fffe01a */
[----:B------:R-:W-:Y:S01]  /*1ff0*/  HMMA.16816.F32.BF16 R12, R36, R40, R12 ;  /* 0x00000028240c723c */ /* 0x000fe2000004180c */
[----:B------:R-:W-:Y:S02]  /*2000*/  LOP3.LUT R25, R25, 0xfffffffc, RZ, 0xc0, !PT ;  /* 0xfffffffc19197812 */ /* 0x000fe400078ec0ff */
[----:B------:R-:W-:Y:S01]  /*2010*/  LOP3.LUT R68, R0, 0x6, R29, 0xf8, !PT ;  /* 0x0000000600447812 */ /* 0x000fe200078ef81d */
[----:B------:R-:W-:Y:S02]  /*2020*/  VIADD R24, R26, UR14 ;  /* 0x0000000e1a187c36 */ /* 0x000fe40008000000 */
[----:B------:R-:W-:Y:S01]  /*2030*/  IMAD.IADD R151, R30, 0x1, -R25 ;  /* 0x000000011e977824 */ /* 0x000fe200078e0a19 */
[----:B------:R-:W-:Y:S02]  /*2040*/  LOP3.LUT R30, R68, 0x1, RZ, 0xfc, !PT ;  /* 0x00000001441e7812 */ /* 0x000fe400078efcff */
[----:B------:R-:W-:-:S02]  /*2050*/  VIMNMX R81, R24, R73, PT ;  /* 0x0000004918517248 */ /* 0x000fc40003fe0100 */
[----:B------:R-:W-:Y:S02]  /*2060*/  VIADDMNMX R73, R24, 0x8, R73, PT ;  /* 0x0000000818497846 */ /* 0x000fe40003800149 */
[----:B------:R-:W-:Y:S01]  /*2070*/  HMMA.16816.F32.BF16 R24, R4, R20, RZ ;  /* 0x000000140418723c */ /* 0x000fe200000418ff */
[----:B------:R-:W-:Y:S02]  /*2080*/  LOP3.LUT R40, R68, 0x8, RZ, 0xfc, !PT ;  /* 0x0000000844287812 */ /* 0x000fe400078efcff */
[C---:B------:R-:W-:Y:S02]  /*2090*/  ISETP.GE.AND P1, PT, R30.reuse, R81, PT ;  /* 0x000000511e00720c */ /* 0x040fe40003f26270 */
[----:B------:R-:W-:Y:S01]  /*20a0*/  ISETP.GE.AND P4, PT, R30, R73, PT ;  /* 0x000000491e00720c */ /* 0x000fe20003f86270 */
[----:B------:R-:W-:Y:S01]  /*20b0*/  HMMA.16816.F32.BF16 R8, R36, R42, R8 ;  /* 0x0000002a2408723c */ /* 0x000fe20000041808 */
[C---:B------:R-:W-:Y:S01]  /*20c0*/  ISETP.GE.AND P3, PT, R40.reuse, R81, PT ;  /* 0x000000512800720c */ /* 0x040fe20003f66270 */
[----:B------:R-:W2:Y:S01]  /*20d0*/  LDSM.16.M88.4 R28, [R133+0xc00] ;  /* 0x000c0000851c783b */ /* 0x000ea20000000200 */
[----:B------:R-:W-:-:S02]  /*20e0*/  ISETP.GE.AND P5, PT, R40, R73, PT ;  /* 0x000000492800720c */ /* 0x000fc40003fa6270 */
[----:B------:R-:W-:Y:S01]  /*20f0*/  LOP3.LUT R20, R68, 0x9, RZ, 0xfc, !PT ;  /* 0x0000000944147812 */ /* 0x000fe200078efcff */
[----:B------:R-:W3:Y:S01]  /*2100*/  LDSM.16.M88.4 R40, [R65+0x2000] ;  /* 0x002000004128783b */ /* 0x000ee20000000200 */
[----:B------:R-:W-:Y:S02]  /*2110*/  FSEL R70, R49, -INF , !P1 ;  /* 0xff80000031467808 */ /* 0x000fe40004800000 */
[C---:B------:R-:W-:Y:S02]  /*2120*/  ISETP.GE.AND P2, PT, R20.reuse, R81, PT ;  /* 0x000000511400720c */ /* 0x040fe40003f46270 */
[----:B------:R-:W-:Y:S02]  /*2130*/  ISETP.GE.AND P1, PT, R20, R73, PT ;  /* 0x000000491400720c */ /* 0x000fe40003f26270 */
[----:B------:R-:W-:Y:S01]  /*2140*/  LOP3.LUT R52, R68, 0x10, RZ, 0xfc, !PT ;  /* 0x0000001044347812 */ /* 0x000fe200078efcff */
[----:B------:R-:W-:Y:S01]  /*2150*/  HMMA.16816.F32.BF16 R20, R4, R22, RZ ;  /* 0x000000160414723c */ /* 0x000fe200000418ff */
[----:B------:R-:W-:-:S02]  /*2160*/  FSEL R69, R51, -INF , !P4 ;  /* 0xff80000033457808 */ /* 0x000fc40006000000 */
[----:B------:R-:W-:Y:S02]  /*2170*/  FSEL R72, R16, -INF , !P3 ;  /* 0xff80000010487808 */ /* 0x000fe40005800000 */
[----:B------:R-:W-:Y:S01]  /*2180*/  ISETP.GE.AND P4, PT, R52, R81, PT ;  /* 0x000000513400720c */ /* 0x000fe20003f86270 */
[----:B-1----:R-:W-:Y:S01]  /*2190*/  HMMA.16816.F32.BF16 R24, R36, R32, R24 ;  /* 0x000000202418723c */ /* 0x002fe20000041818 */
[----:B------:R-:W-:Y:S02]  /*21a0*/  LOP3.LUT R16, R68, 0x18, RZ, 0xfc, !PT ;  /* 0x0000001844107812 */ /* 0x000fe400078efcff */
[----:B------:R-:W-:Y:S02]  /*21b0*/  ISETP.GE.AND P3, PT, R52, R73, PT ;  /* 0x000000493400720c */ /* 0x000fe40003f66270 */
[----:B------:R-:W-:Y:S01]  /*21c0*/  FSEL R79, R19, -INF , !P1 ;  /* 0xff800000134f7808 */ /* 0x000fe20004800000 */
[----:B------:R-:W-:Y:S01]  /*21d0*/  HMMA.16816.F32.BF16 R52, R4, R44, RZ ;  /* 0x0000002c0434723c */ /* 0x000fe200000418ff */
[----:B------:R-:W-:-:S02]  /*21e0*/  FSEL R76, R12, -INF , !P4 ;  /* 0xff8000000c4c7808 */ /* 0x000fc40006000000 */
[----:B------:R-:W-:Y:S02]  /*21f0*/  LOP3.LUT R56, R68, 0x11, RZ, 0xfc, !PT ;  /* 0x0000001144387812 */ /* 0x000fe400078efcff */
[----:B------:R-:W-:Y:S01]  /*2200*/  FSEL R71, R18, -INF , !P5 ;  /* 0xff80000012477808 */ /* 0x000fe20006800000 */
[----:B------:R-:W-:Y:S01]  /*2210*/  HMMA.16816.F32.BF16 R44, R4, R46, RZ ;  /* 0x0000002e042c723c */ /* 0x000fe200000418ff */
[----:B------:R-:W-:Y:S02]  /*2220*/  FSEL R74, R17, -INF , !P2 ;  /* 0xff800000114a7808 */ /* 0x000fe40005000000 */
[C---:B------:R-:W-:Y:S02]  /*2230*/  ISETP.GE.AND P1, PT, R16.reuse, R81, PT ;  /* 0x000000511000720c */ /* 0x040fe40003f26270 */
[----:B------:R-:W-:Y:S01]  /*2240*/  ISETP.GE.AND P4, PT, R16, R73, PT ;  /* 0x000000491000720c */ /* 0x000fe20003f86270 */
[----:B------:R-:W-:Y:S01]  /*2250*/  HMMA.16816.F32.BF16 R20, R36, R34, R20 ;  /* 0x000000222414723c */ /* 0x000fe20000041814 */
[----:B------:R-:W1:Y:S01]  /*2260*/  LDSM.16.M88.4 R16, [R65+0x2400] ;  /* 0x002400004110783b */ /* 0x000e620000000200 */
[----:B------:R-:W-:-:S02]  /*2270*/  ISETP.GE.AND P5, PT, R56, R81, PT ;  /* 0x000000513800720c */ /* 0x000fc40003fa6270 */
[----:B------:R-:W-:Y:S02]  /*2280*/  ISETP.GE.AND P2, PT, R56, R73, PT ;  /* 0x000000493800720c */ /* 0x000fe40003f46270 */
[----:B------:R-:W4:Y:S01]  /*2290*/  LDSM.16.M88.4 R56, [R133+0x1000] ;  /* 0x001000008538783b */ /* 0x000f220000000200 */
[C---:B------:R-:W-:Y:S02]  /*22a0*/  LOP3.LUT R32, R68.reuse, 0x19, RZ, 0xfc, !PT ;  /* 0x0000001944207812 */ /* 0x040fe400078efcff */
[----:B------:R-:W-:Y:S02]  /*22b0*/  LOP3.LUT R12, R68, 0x20, RZ, 0xfc, !PT ;  /* 0x00000020440c7812 */ /* 0x000fe400078efcff */
[----:B------:R-:W-:Y:S01]  /*22c0*/  FSEL R77, R14, -INF , !P3 ;  /* 0xff8000000e4d7808 */ /* 0x000fe20005800000 */
[----:B--2---:R-:W-:Y:S01]  /*22d0*/  HMMA.16816.F32.BF16 R52, R36, R28, R52 ;  /* 0x0000001c2434723c */ /* 0x004fe20000041834 */
[----:B------:R-:W-:Y:S02]  /*22e0*/  ISETP.GE.AND P3, PT, R32, R81, PT ;  /* 0x000000512000720c */ /* 0x000fe40003f66270 */
[----:B------:R-:W-:-:S02]  /*22f0*/  FSEL R78, R13, -INF , !P5 ;  /* 0xff8000000d4e7808 */ /* 0x000fc40006800000 */
[----:B------:R-:W-:Y:S01]  /*2300*/  FSEL R80, R8, -INF , !P1 ;  /* 0xff80000008507808 */ /* 0x000fe20004800000 */
[----:B------:R-:W-:Y:S01]  /*2310*/  HMMA.16816.F32.BF16 R44, R36, R30, R44 ;  /* 0x0000001e242c723c */ /* 0x000fe2000004182c */
[----:B------:R-:W-:Y:S01]  /*2320*/  ISETP.GE.AND P5, PT, R32, R73, PT ;  /* 0x000000492000720c */ /* 0x000fe20003fa6270 */
[----:B------:R-:W-:Y:S01]  /*2330*/  LDSM.16.M88.4 R28, [R65+0x2800] ;  /* 0x00280000411c783b */ /* 0x000fe20000000200 */
[----:B------:R-:W-:Y:S02]  /*2340*/  FSEL R83, R15, -INF , !P2 ;  /* 0xff8000000f537808 */ /* 0x000fe40005000000 */
[----:B------:R-:W-:Y:S02]  /*2350*/  LOP3.LUT R8, R68, 0x21, RZ, 0xfc, !PT ;  /* 0x0000002144087812 */ /* 0x000fe400078efcff */
[C---:B------:R-:W-:Y:S02]  /*2360*/  ISETP.GE.AND P2, PT, R12.reuse, R81, PT ;  /* 0x000000510c00720c */ /* 0x040fe40003f46270 */
[----:B------:R-:W-:-:S02]  /*2370*/  ISETP.GE.AND P1, PT, R12, R73, PT ;  /* 0x000000490c00720c */ /* 0x000fc40003f26270 */
[----:B------:R-:W-:Y:S02]  /*2380*/  LOP3.LUT R12, R68, 0x28, RZ, 0xfc, !PT ;  /* 0x00000028440c7812 */ /* 0x000fe400078efcff */
[----:B------:R-:W-:Y:S02]  /*2390*/  FSEL R95, R10, -INF , !P4 ;  /* 0xff8000000a5f7808 */ /* 0x000fe40006000000 */
[----:B------:R-:W-:Y:S02]  /*23a0*/  FSEL R82, R9, -INF , !P3 ;  /* 0xff80000009527808 */ /* 0x000fe40005800000 */
[C---:B------:R-:W-:Y:S02]  /*23b0*/  ISETP.GE.AND P4, PT, R8.reuse, R81, PT ;  /* 0x000000510800720c */ /* 0x040fe40003f86270 */
[----:B------:R-:W-:Y:S02]  /*23c0*/  ISETP.GE.AND P3, PT, R8, R73, PT ;  /* 0x000000490800720c */ /* 0x000fe40003f66270 */
[----:B------:R-:W-:-:S02]  /*23d0*/  FSEL R93, R11, -INF , !P5 ;  /* 0xff8000000b5d7808 */ /* 0x000fc40006800000 */
[C---:B---3--:R-:W-:Y:S01]  /*23e0*/  HMMA.16816.F32.BF16 R8, R4.reuse, R40, RZ ;  /* 0x000000280408723c */ /* 0x048fe200000418ff */
[----:B------:R-:W-:Y:S02]  /*23f0*/  FSEL R61, R24, -INF , !P2 ;  /* 0xff800000183d7808 */ /* 0x000fe40005000000 */
[C---:B------:R-:W-:Y:S02]  /*2400*/  ISETP.GE.AND P5, PT, R12.reuse, R81, PT ;  /* 0x000000510c00720c */ /* 0x040fe40003fa6270 */
[----:B------:R-:W-:Y:S01]  /*2410*/  ISETP.GE.AND P2, PT, R12, R73, PT ;  /* 0x000000490c00720c */ /* 0x000fe20003f46270 */
[----:B------:R-:W-:Y:S01]  /*2420*/  HMMA.16816.F32.BF16 R40, R4, R42, RZ ;  /* 0x0000002a0428723c */ /* 0x000fe200000418ff */
[----:B------:R-:W2:Y:S01]  /*2430*/  LDSM.16.M88.4 R12, [R133+0x1400] ;  /* 0x00140000850c783b */ /* 0x000ea20000000200 */
        /* <DEDUP_REMOVED lines=8> */
[C---:B------:R-:W-:Y:S01]  /*24c0*/  ISETP.GE.AND P4, PT, R32.reuse, R73, PT ;  /* 0x000000492000720c */ /* 0x040fe20003f86270 */
[----:B-1----:R-:W-:Y:S01]  /*24d0*/  HMMA.16816.F32.BF16 R24, R4, R16, RZ ;  /* 0x000000100418723c */ /* 0x002fe200000418ff */
[----:B------:R-:W-:Y:S02]  /*24e0*/  ISETP.GE.AND P1, PT, R32, R81, PT ;  /* 0x000000512000720c */ /* 0x000fe40003f26270 */
[C---:B------:R-:W-:Y:S01]  /*24f0*/  LOP3.LUT R20, R68.reuse, 0x31, RZ, 0xfc, !PT ;  /* 0x0000003144147812 */ /* 0x040fe200078efcff */
[----:B------:R-:W1:Y:S01]  /*2500*/  LDSM.16.M88.4 R32, [R133+0x1800] ;  /* 0x001800008520783b */ /* 0x000e620000000200 */
[----:B------:R-:W-:Y:S01]  /*2510*/  FSEL R91, R23, -INF , !P4 ;  /* 0xff800000175b7808 */ /* 0x000fe20006000000 */
[----:B----4-:R-:W-:Y:S01]  /*2520*/  HMMA.16816.F32.BF16 R8, R36, R56, R8 ;  /* 0x000000382408723c */ /* 0x010fe20000041808 */
[----:B------:R-:W-:Y:S02]  /*2530*/  LOP3.LUT R16, R68, 0x38, RZ, 0xfc, !PT ;  /* 0x0000003844107812 */ /* 0x000fe400078efcff */
[----:B------:R-:W-:-:S02]  /*2540*/  FSEL R49, R52, -INF , !P3 ;  /* 0xff80000034317808 */ /* 0x000fc40005800000 */
[----:B------:R-:W-:Y:S01]  /*2550*/  FSEL R85, R22, -INF , !P2 ;  /* 0xff80000016557808 */ /* 0x000fe20005000000 */
[----:B------:R-:W-:Y:S01]  /*2560*/  HMMA.16816.F32.BF16 R40, R36, R58, R40 ;  /* 0x0000003a2428723c */ /* 0x000fe20000041828 */
[----:B------:R-:W-:Y:S02]  /*2570*/  FSEL R84, R21, -INF , !P1 ;  /* 0xff80000015547808 */ /* 0x000fe40004800000 */
[C---:B------:R-:W-:Y:S02]  /*2580*/  ISETP.GE.AND P4, PT, R16.reuse, R81, PT ;  /* 0x000000511000720c */ /* 0x040fe40003f86270 */
[----:B------:R-:W-:Y:S02]  /*2590*/  ISETP.GE.AND P3, PT, R16, R73, PT ;  /* 0x000000491000720c */ /* 0x000fe40003f66270 */
[C---:B------:R-:W-:Y:S01]  /*25a0*/  ISETP.GE.AND P2, PT, R20.reuse, R81, PT ;  /* 0x000000511400720c */ /* 0x040fe20003f46270 */
[----:B------:R-:W-:Y:S01]  /*25b0*/  HMMA.16816.F32.BF16 R16, R4, R18, RZ ;  /* 0x000000120410723c */ /* 0x000fe200000418ff */
[----:B------:R-:W-:-:S02]  /*25c0*/  ISETP.GE.AND P1, PT, R20, R73, PT ;  /* 0x000000491400720c */ /* 0x000fc40003f26270 */
[----:B------:R-:W3:Y:S01]  /*25d0*/  LDSM.16.M88.4 R20, [R65+0x2c00] ;  /* 0x002c00004114783b */ /* 0x000ee20000000200 */
[C---:B------:R-:W-:Y:S02]  /*25e0*/  LOP3.LUT R66, R68.reuse, 0x39, RZ, 0xfc, !PT ;  /* 0x0000003944427812 */ /* 0x040fe400078efcff */
[----:B------:R-:W-:Y:S01]  /*25f0*/  LOP3.LUT R52, R68, 0x40, RZ, 0xfc, !PT ;  /* 0x0000004044347812 */ /* 0x000fe200078efcff */
[----:B--2---:R-:W-:Y:S01]  /*2600*/  HMMA.16816.F32.BF16 R24, R36, R12, R24 ;  /* 0x0000000c2418723c */ /* 0x004fe20000041818 */
[----:B------:R-:W-:Y:S02]  /*2610*/  FSEL R51, R54, -INF , !P5 ;  /* 0xff80000036337808 */ /* 0x000fe40006800000 */
[----:B------:R-:W-:Y:S02]  /*2620*/  ISETP.GE.AND P5, PT, R66, R81, PT ;  /* 0x000000514200720c */ /* 0x000fe40003fa6270 */
[----:B------:R-:W-:Y:S02]  /*2630*/  FSEL R58, R44, -INF , !P4 ;  /* 0xff8000002c3a7808 */ /* 0x000fe40006000000 */
[----:B------:R-:W-:-:S02]  /*2640*/  FSEL R56, R53, -INF , !P2 ;  /* 0xff80000035387808 */ /* 0x000fc40005000000 */
[----:B------:R-:W-:Y:S02]  /*2650*/  FSEL R59, R55, -INF , !P1 ;  /* 0xff800000373b7808 */ /* 0x000fe40004800000 */
[----:B------:R-:W-:Y:S02]  /*2660*/  LOP3.LUT R44, R68, 0x41, RZ, 0xfc, !PT ;  /* 0x00000041442c7812 */ /* 0x000fe400078efcff */
[----:B------:R-:W-:Y:S02]  /*2670*/  ISETP.GE.AND P2, PT, R66, R73, PT ;  /* 0x000000494200720c */ /* 0x000fe40003f46270 */
[----:B------:R-:W-:Y:S02]  /*2680*/  ISETP.GE.AND P1, PT, R52, R81, PT ;  /* 0x000000513400720c */ /* 0x000fe40003f26270 */
[----:B------:R-:W-:Y:S01]  /*2690*/  LOP3.LUT R12, R68, 0x48, RZ, 0xfc, !PT ;  /* 0x00000048440c7812 */ /* 0x000fe200078efcff */
[----:B------:R-:W-:Y:S01]  /*26a0*/  HMMA.16816.F32.BF16 R16, R36, R14, R16 ;  /* 0x0000000e2410723c */ /* 0x000fe20000041810 */
[----:B------:R-:W-:-:S02]  /*26b0*/  FSEL R67, R46, -INF , !P3 ;  /* 0xff8000002e437808 */ /* 0x000fc40005800000 */
[----:B------:R-:W-:Y:S02]  /*26c0*/  FSEL R66, R45, -INF , !P5 ;  /* 0xff8000002d427808 */ /* 0x000fe40006800000 */
[C---:B------:R-:W-:Y:S02]  /*26d0*/  ISETP.GE.AND P3, PT, R44.reuse, R81, PT ;  /* 0x000000512c00720c */ /* 0x040fe40003f66270 */
[-C--:B------:R-:W-:Y:S02]  /*26e0*/  ISETP.GE.AND P5, PT, R44, R73.reuse, PT ;  /* 0x000000492c00720c */ /* 0x080fe40003fa6270 */
[----:B------:R-:W-:Y:S02]  /*26f0*/  ISETP.GE.AND P4, PT, R52, R73, PT ;  /* 0x000000493400720c */ /* 0x000fe40003f86270 */
[----:B------:R-:W-:Y:S01]  /*2700*/  FSEL R89, R47, -INF , !P2 ;  /* 0xff8000002f597808 */ /* 0x000fe20005000000 */
[----:B------:R-:W-:Y:S01]  /*2710*/  HMMA.16816.F32.BF16 R52, R4, R28, RZ ;  /* 0x0000001c0434723c */ /* 0x000fe200000418ff */
[----:B------:R-:W-:-:S02]  /*2720*/  FSEL R44, R8, -INF , !P1 ;  /* 0xff800000082c7808 */ /* 0x000fc40004800000 */
[C---:B------:R-:W-:Y:S02]  /*2730*/  ISETP.GE.AND P2, PT, R12.reuse, R81, PT ;  /* 0x000000510c00720c */ /* 0x040fe40003f46270 */
[----:B------:R-:W-:Y:S01]  /*2740*/  ISETP.GE.AND P1, PT, R12, R73, PT ;  /* 0x000000490c00720c */ /* 0x000fe20003f26270 */
[----:B------:R-:W-:Y:S01]  /*2750*/  HMMA.16816.F32.BF16 R28, R4, R30, RZ ;  /* 0x0000001e041c723c */ /* 0x000fe200000418ff */
[----:B------:R-:W2:Y:S01]  /*2760*/  LDSM.16.M88.4 R12, [R133+0x1c00] ;  /* 0x001c0000850c783b */ /* 0x000ea20000000200 */
[----:B------:R-:W-:Y:S01]  /*2770*/  LOP3.LUT R8, R68, 0x49, RZ, 0xfc, !PT ;  /* 0x0000004944087812 */ /* 0x000fe200078efcff */
[----:B------:R-:W-:-:S04]  /*2780*/  DEPBAR.LE SB0, 0x0 ;  /* 0x000080000000791a */ /* 0x000fc80000000000 */
[----:B------:R-:W-:Y:S02]  /*2790*/  FSEL R45, R10, -INF , !P4 ;  /* 0xff8000000a2d7808 */ /* 0x000fe40006000000 */
[----:B------:R-:W-:Y:S02]  /*27a0*/  FSEL R46, R9, -INF , !P3 ;  /* 0xff800000092e7808 */ /* 0x000fe40005800000 */
[C---:B------:R-:W-:Y:S02]  /*27b0*/  ISETP.GE.AND P4, PT, R8.reuse, R81, PT ;  /* 0x000000510800720c */ /* 0x040fe40003f86270 */
[----:B------:R-:W-:Y:S02]  /*27c0*/  ISETP.GE.AND P3, PT, R8, R73, PT ;  /* 0x000000490800720c */ /* 0x000fe40003f66270 */
[----:B------:R-:W-:Y:S02]  /*27d0*/  LOP3.LUT R8, R68, 0x50, RZ, 0xfc, !PT ;  /* 0x0000005044087812 */ /* 0x000fe400078efcff */
[----:B------:R-:W-:Y:S01]  /*27e0*/  FSEL R57, R11, -INF , !P5 ;  /* 0xff8000000b397808 */ /* 0x000fe20006800000 */
[----:B-1----:R-:W-:Y:S01]  /*27f0*/  HMMA.16816.F32.BF16 R52, R36, R32, R52 ;  /* 0x000000202434723c */ /* 0x002fe20000041834 */
[----:B------:R-:W-:-:S02]  /*2800*/  FSEL R40, R40, -INF , !P2 ;  /* 0xff80000028287808 */ /* 0x000fc40005000000 */
[C---:B------:R-:W-:Y:S02]  /*2810*/  ISETP.GE.AND P5, PT, R8.reuse, R81, PT ;  /* 0x000000510800720c */ /* 0x040fe40003fa6270 */
[----:B------:R-:W-:Y:S01]  /*2820*/  ISETP.GE.AND P2, PT, R8, R73, PT ;  /* 0x000000490800720c */ /* 0x000fe20003f46270 */
[----:B------:R-:W-:Y:S01]  /*2830*/  HMMA.16816.F32.BF16 R28, R36, R34, R28 ;  /* 0x00000022241c723c */ /* 0x000fe2000004181c */
[----:B------:R-:W-:Y:S02]  /*2840*/  LOP3.LUT R86, R68, 0x51, RZ, 0xfc, !PT ;  /* 0x0000005144567812 */ /* 0x000fe400078efcff */
[----:B------:R-:W-:Y:S02]  /*2850*/  FSEL R47, R42, -INF , !P1 ;  /* 0xff8000002a2f7808 */ /* 0x000fe40004800000 */
[----:B------:R-:W-:Y:S01]  /*2860*/  FSEL R41, R41, -INF , !P4 ;  /* 0xff80000029297808 */ /* 0x000fe20006000000 */
[----:B---3--:R-:W-:Y:S01]  /*2870*/  HMMA.16816.F32.BF16 R8, R4, R20, RZ ;  /* 0x000000140408723c */ /* 0x008fe200000418ff */
[----:B------:R-:W-:-:S02]  /*2880*/  FSEL R65, R43, -INF , !P3 ;  /* 0xff8000002b417808 */ /* 0x000fc40005800000 */
[----:B------:R-:W-:Y:S01]  /*2890*/  FSEL R24, R24, -INF , !P5 ;  /* 0xff80000018187808 */ /* 0x000fe20006800000 */
[----:B------:R-:W-:Y:S01]  /*28a0*/  BAR.SYNC.DEFER_BLOCKING 0x0 ;  /* 0x0000000000007b1d */ /* 0x000fe20000010000 */
[----:B------:R-:W-:Y:S01]  /*28b0*/  ISETP.GE.AND P1, PT, R86, R81, PT ;  /* 0x000000515600720c */ /* 0x000fe20003f26270 */
[----:B------:R-:W-:Y:S01]  /*28c0*/  HMMA.16816.F32.BF16 R4, R4, R22, RZ ;  /* 0x000000160404723c */ /* 0x000fe200000418ff */
[----:B------:R-:W-:Y:S02]  /*28d0*/  LOP3.LUT R20, R68, 0x58, RZ, 0xfc, !PT ;  /* 0x0000005844147812 */ /* 0x000fe400078efcff */
[----:B------:R-:W-:Y:S02]  /*28e0*/  ISETP.GE.AND P4, PT, R86, R73, PT ;  /* 0x000000495600720c */ /* 0x000fe40003f86270 */
[C---:B------:R-:W-:Y:S02]  /*28f0*/  ISETP.GE.AND P3, PT, R20.reuse, R81, PT ;  /* 0x000000511400720c */ /* 0x040fe40003f66270 */
[----:B------:R-:W-:-:S02]  /*2900*/  ISETP.GE.AND P5, PT, R20, R73, PT ;  /* 0x000000491400720c */ /* 0x000fc40003fa6270 */
[C---:B------:R-:W-:Y:S02]  /*2910*/  LOP3.LUT R32, R68.reuse, 0x59, RZ, 0xfc, !PT ;  /* 0x0000005944207812 */ /* 0x040fe400078efcff */
[----:B------:R-:W-:Y:S02]  /*2920*/  LOP3.LUT R20, R68, 0x60, RZ, 0xfc, !PT ;  /* 0x0000006044147812 */ /* 0x000fe400078efcff */
[----:B------:R-:W-:Y:S02]  /*2930*/  FSEL R33, R26, -INF , !P2 ;  /* 0xff8000001a217808 */ /* 0x000fe40005000000 */
[----:B------:R-:W-:Y:S02]  /*2940*/  FSEL R26, R25, -INF , !P1 ;  /* 0xff800000191a7808 */ /* 0x000fe40004800000 */
[----:B------:R-:W-:Y:S01]  /*2950*/  FSEL R35, R27, -INF , !P4 ;  /* 0xff8000001b237808 */ /* 0x000fe20006000000 */
[----:B--2---:R-:W-:Y:S01]  /*2960*/  HMMA.16816.F32.BF16 R8, R36, R12, R8 ;  /* 0x0000000c2408723c */ /* 0x004fe20000041808 */
[----:B------:R-:W-:-:S02]  /*2970*/  FSEL R16, R16, -INF , !P3 ;  /* 0xff80000010107808 */ /* 0x000fc40005800000 */
[C---:B------:R-:W-:Y:S02]  /*2980*/  ISETP.GE.AND P2, PT, R32.reuse, R81, PT ;  /* 0x000000512000720c */ /* 0x040fe40003f46270 */
[----:B------:R-:W-:Y:S02]  /*2990*/  ISETP.GE.AND P1, PT, R32, R73, PT ;  /* 0x000000492000720c */ /* 0x000fe40003f26270 */
[C---:B------:R-:W-:Y:S02]  /*29a0*/  ISETP.GE.AND P4, PT, R20.reuse, R81, PT ;  /* 0x000000511400720c */ /* 0x040fe40003f86270 */
[----:B------:R-:W-:Y:S02]  /*29b0*/  ISETP.GE.AND P3, PT, R20, R73, PT ;  /* 0x000000491400720c */ /* 0x000fe40003f66270 */
[C---:B------:R-:W-:Y:S02]  /*29c0*/  LOP3.LUT R22, R68.reuse, 0x61, RZ, 0xfc, !PT ;  /* 0x0000006144167812 */ /* 0x040fe400078efcff */
[----:B------:R-:W-:-:S02]  /*29d0*/  LOP3.LUT R20, R68, 0x68, RZ, 0xfc, !PT ;  /* 0x0000006844147812 */ /* 0x000fc400078efcff */
[----:B------:R-:W-:Y:S02]  /*29e0*/  FSEL R27, R18, -INF , !P5 ;  /* 0xff800000121b7808 */ /* 0x000fe40006800000 */
[----:B------:R-:W-:Y:S02]  /*29f0*/  FSEL R18, R17, -INF , !P2 ;  /* 0xff80000011127808 */ /* 0x000fe40005000000 */
[----:B------:R-:W-:Y:S02]  /*2a00*/  FSEL R43, R19, -INF , !P1 ;  /* 0xff800000132b7808 */ /* 0x000fe40004800000 */
[----:B------:R-:W-:Y:S02]  /*2a10*/  ISETP.GE.AND P2, PT, R22, R73, PT ;  /* 0x000000491600720c */ /* 0x000fe40003f46270 */
[----:B------:R-:W-:Y:S02]  /*2a20*/  ISETP.GE.AND P1, PT, R20, R81, PT ;  /* 0x000000511400720c */ /* 0x000fe40003f26270 */
[----:B------:R-:W-:-:S02]  /*2a30*/  LOP3.LUT R12, R68, 0x70, RZ, 0xfc, !PT ;  /* 0x00000070440c7812 */ /* 0x000fc400078efcff */
[----:B------:R-:W-:Y:S02]  /*2a40*/  FSEL R19, R55, -INF , !P2 ;  /* 0xff80000037137808 */ /* 0x000fe40005000000 */
[----:B------:R-:W-:Y:S02]  /*2a50*/  FSEL R28, R28, -INF , !P1 ;  /* 0xff8000001c1c7808 */ /* 0x000fe40004800000 */
[C---:B------:R-:W-:Y:S02]  /*2a60*/  ISETP.GE.AND P2, PT, R12.reuse, R81, PT ;  /* 0x000000510c00720c */ /* 0x040fe40003f46270 */
[----:B------:R-:W-:Y:S02]  /*2a70*/  ISETP.GE.AND P1, PT, R12, R73, PT ;  /* 0x000000490c00720c */ /* 0x000fe40003f26270 */
[----:B------:R-:W-:Y:S01]  /*2a80*/  HMMA.16816.F32.BF16 R12, R36, R14, R4 ;  /* 0x0000000e240c723c */ /* 0x000fe20000041804 */
[----:B------:R-:W-:Y:S02]  /*2a90*/  ISETP.GE.AND P5, PT, R22, R81, PT ;  /* 0x000000511600720c */ /* 0x000fe40003fa6270 */
[----:B------:R-:W-:-:S02]  /*2aa0*/  LOP3.LUT R22, R68, 0x69, RZ, 0xfc, !PT ;  /* 0x0000006944167812 */ /* 0x000fc400078efcff */
[----:B------:R-:W-:Y:S02]  /*2ab0*/  FSEL R52, R52, -INF , !P4 ;  /* 0xff80000034347808 */ /* 0x000fe40006000000 */
[----:B------:R-:W-:Y:S02]  /*2ac0*/  FSEL R17, R54, -INF , !P3 ;  /* 0xff80000036117808 */ /* 0x000fe40005800000 */
[----:B------:R-:W-:Y:S02]  /*2ad0*/  FSEL R53, R53, -INF , !P5 ;  /* 0xff80000035357808 */ /* 0x000fe40006800000 */
        /* <DEDUP_REMOVED lines=15> */
[----:B------:R-:W-:Y:S02]  /*2bd0*/  LOP3.LUT R4, R68, 0x79, RZ, 0xfc, !PT ;  /* 0x0000007944047812 */ /* 0x000fe400078efcff */
[----:B------:R-:W-:Y:S02]  /*2be0*/  FSEL R32, R9, -INF , !P4 ;  /* 0xff80000009207808 */ /* 0x000fe40006000000 */
[----:B------:R-:W-:Y:S02]  /*2bf0*/  FSEL R23, R11, -INF , !P3 ;  /* 0xff8000000b177808 */ /* 0x000fe40005800000 */
[----:B------:R-:W-:Y:S02]  /*2c00*/  FSEL R48, R48, -INF , !P1 ;  /* 0xff80000030307808 */ /* 0x000fe40004800000 */
[----:B------:R-:W-:Y:S02]  /*2c10*/  ISETP.GE.AND P4, PT, R4, R81, PT ;  /* 0x000000510400720c */ /* 0x000fe40003f86270 */
[----:B------:R-:W-:-:S02]  /*2c20*/  ISETP.GE.AND P3, PT, R68, R73, PT ;  /* 0x000000494400720c */ /* 0x000fc40003f66270 */
[----:B------:R-:W-:Y:S01]  /*2c30*/  ISETP.GE.AND P1, PT, R4, R73, PT ;  /* 0x000000490400720c */ /* 0x000fe20003f26270 */
[----:B------:R-:W-:Y:S01]  /*2c40*/  IMAD.IADD R4, R2, 0x1, R75 ;  /* 0x0000000102047824 */ /* 0x000fe200078e024b */
        /* <DEDUP_REMOVED lines=64> */
.L_x_4241:
[----:B------:R-:W-:-:S04]  /*3050*/  ULEA UR6, -UR6, URZ, 0x7 ;  /* 0x0000003f06067291 */ /* 0x000fc8000f8e393f */
[----:B------:R-:W-:Y:S02]  /*3060*/  USHF.R.S32.HI UR4, URZ, 0x1f, UR6 ;  /* 0x0000001f3f047899 */ /* 0x000fe40008011406 */
[----:B------:R-:W-:-:S04]  /*3070*/  MOV R8, UR6 ;  /* 0x0000000600087c02 */ /* 0x000fc80008000f00 */
[----:B------:R-:W-:-:S07]  /*3080*/  MOV R0, UR4 ;  /* 0x0000000400007c02 */ /* 0x000fce0008000f00 */
.L_x_4242:
        /* <DEDUP_REMOVED lines=16> */
.L_x_4240:
[----:B-1----:R-:W-:Y:S01]  /*3190*/  FMNMX.FTZ R7, R48, R70, !PT ;  /* 0x0000004630077209 */ /* 0x002fe20007810000 */
[----:B------:R-:W-:Y:S01]  /*31a0*/  ULDC UR4, c[0x0][0x2ec] ;  /* 0x0000bb0000047ab9 */ /* 0x000fe20000000800 */
[----:B------:R-:W-:Y:S02]  /*31b0*/  LEA R132, R4, UR5, 0x1 ;  /* 0x0000000504847c11 */ /* 0x000fe4000f8e08ff */
[----:B------:R-:W-:Y:S02]  /*31c0*/  FMNMX.FTZ R7, R72, R7, !PT ;  /* 0x0000000748077209 */ /* 0x000fe40007810000 */
[----:B------:R-:W-:Y:S02]  /*31d0*/  IADD3 R131, R3, R132, RZ ;  /* 0x0000008403837210 */ /* 0x000fe40007ffe0ff */
[----:B------:R-:W-:-:S04]  /*31e0*/  FMNMX.FTZ R7, R74, R7, !PT ;  /* 0x000000074a077209 */ /* 0x000fc80007810000 */
[----:B------:R-:W-:-:S04]  /*31f0*/  FMNMX.FTZ R7, R76, R7, !PT ;  /* 0x000000074c077209 */ /* 0x000fc80007810000 */
[----:B------:R-:W-:-:S04]  /*3200*/  FMNMX.FTZ R7, R78, R7, !PT ;  /* 0x000000074e077209 */ /* 0x000fc80007810000 */
[----:B------:R-:W-:-:S04]  /*3210*/  FMNMX.FTZ R7, R80, R7, !PT ;  /* 0x0000000750077209 */ /* 0x000fc80007810000 */
[----:B------:R-:W-:-:S04]  /*3220*/  FMNMX.FTZ R0, R82, R7, !PT ;  /* 0x0000000752007209 */ /* 0x000fc80007810000 */
        /* <DEDUP_REMOVED lines=68> */
[--C-:B------:R-:W-:Y:S01]  /*3670*/  FFMA.FTZ R12, R48, UR4, -R55.reuse ;  /* 0x00000004300c7c23 */ /* 0x100fe20008010837 */
[----:B------:R-:W2:Y:S01]  /*3680*/  LDSM.16.MT88.4 R72, [R132+0x3000] ;  /* 0x003000008448783b */ /* 0x000ea20000004200 */
        /* <DEDUP_REMOVED lines=17> */
[----:B------:R-:W-:Y:S01]  /*37a0*/  FFMA.FTZ R36, R36, UR4, -R55 ;  /* 0x0000000424247c23 */ /* 0x000fe20008010837 */
[----:B------:R-:W1:Y:S02]  /*37b0*/  MUFU.EX2 R13, R13 ;  /* 0x0000000d000d7308 */ /* 0x000e640000000800 */
[C---:B------:R-:W-:Y:S01]  /*37c0*/  FSETP.NEU.FTZ.AND P1, PT, R0.reuse, -INF , PT ;  /* 0xff8000000000780b */ /* 0x040fe20003f3d000 */
[----:B------:R-:W-:-:S05]  /*37d0*/  FMUL.FTZ R22, R0, UR4 ;  /* 0x0000000400167c20 */ /* 0x000fca0008410000 */
[----:B------:R-:W-:Y:S01]  /*37e0*/  FSEL R22, R22, RZ, P1 ;  /* 0x000000ff16167208 */ /* 0x000fe20000800000 */
[----:B------:R-:W3:Y:S04]  /*37f0*/  MUFU.EX2 R15, R15 ;  /* 0x0000000f000f7308 */ /* 0x000ee80000000800 */
[--C-:B------:R-:W-:Y:S01]  /*3800*/  FFMA.FTZ R54, R5, UR4, -R22.reuse ;  /* 0x0000000405367c23 */ /* 0x100fe20008010816 */
[--C-:B------:R-:W-:Y:S01]  /*3810*/  FFMA.FTZ R101, R69, UR4, -R22.reuse ;  /* 0x0000000445657c23 */ /* 0x100fe20008010816 */
[--C-:B------:R-:W-:Y:S01]  /*3820*/  FFMA.FTZ R86, R71, UR4, -R22.reuse ;  /* 0x0000000447567c23 */ /* 0x100fe20008010816 */
[--C-:B------:R-:W-:Y:S01]  /*3830*/  FFMA.FTZ R103, R79, UR4, -R22.reuse ;  /* 0x000000044f677c23 */ /* 0x100fe20008010816 */
[----:B------:R-:W4:Y:S01]  /*3840*/  LDSM.16.MT88.4 R4, [R131+0x3000] ;  /* 0x003000008304783b */ /* 0x000f220000004200 */
        /* <DEDUP_REMOVED lines=8> */
[----:B---3--:R-:W-:Y:S01]  /*38d0*/  F2FP.BF16.F32.PACK_AB R82, R15, R14 ;  /* 0x0000000e0f52723e */ /* 0x008fe200000010ff */
        /* <DEDUP_REMOVED lines=14> */
[----:B------:R-:W-:Y:S01]  /*39c0*/  FFMA.FTZ R46, R40, UR4, -R55 ;  /* 0x00000004282e7c23 */ /* 0x000fe20008010837 */
[--C-:B------:R-:W-:Y:S01]  /*39d0*/  FFMA.FTZ R67, R45, UR4, -R22.reuse ;  /* 0x000000042d437c23 */ /* 0x100fe20008010816 */
[----:B------:R-:W5:Y:S01]  /*39e0*/  MUFU.EX2 R103, R103 ;  /* 0x0000006700677308 */ /* 0x000f620000000800 */
[----:B-1----:R-:W-:Y:S01]  /*39f0*/  F2FP.BF16.F32.PACK_AB R81, R101, R54 ;  /* 0x000000366551723e */ /* 0x002fe200000010ff */
[--C-:B------:R-:W-:Y:S01]  /*3a00*/  FFMA.FTZ R92, R57, UR4, -R22.reuse ;  /* 0x00000004395c7c23 */ /* 0x100fe20008010816 */
[--C-:B------:R-:W-:Y:S01]  /*3a10*/  FFMA.FTZ R45, R47, UR4, -R22.reuse ;  /* 0x000000042f2d7c23 */ /* 0x100fe20008010816 */
[--C-:B------:R-:W-:Y:S01]  /*3a20*/  FFMA.FTZ R40, R65, UR4, -R22.reuse ;  /* 0x0000000441287c23 */ /* 0x100fe20008010816 */
[----:B------:R-:W-:Y:S01]  /*3a30*/  FADD.FTZ R13, R12, R13 ;  /* 0x0000000d0c0d7221 */ /* 0x000fe20000010000 */
[----:B------:R-:W-:Y:S01]  /*3a40*/  FADD.FTZ R101, R54, R101 ;  /* 0x0000006536657221 */ /* 0x000fe20000010000 */
[--C-:B------:R-:W-:Y:S01]  /*3a50*/  FFMA.FTZ R65, R16, UR4, -R55.reuse ;  /* 0x0000000410417c23 */ /* 0x100fe20008010837 */
[----:B------:R-:W-:Y:S01]  /*3a60*/  MUFU.EX2 R99, R99 ;  /* 0x0000006300637308 */ /* 0x000fe20000000800 */
[--C-:B------:R-:W-:Y:S01]  /*3a70*/  FFMA.FTZ R47, R52, UR4, -R55.reuse ;  /* 0x00000004342f7c23 */ /* 0x100fe20008010837 */
[----:B------:R-:W-:Y:S01]  /*3a80*/  FFMA.FTZ R57, R26, UR4, -R55 ;  /* 0x000000041a397c23 */ /* 0x000fe20008010837 */
[--C-:B------:R-:W-:Y:S01]  /*3a90*/  FFMA.FTZ R96, R33, UR4, -R22.reuse ;  /* 0x0000000421607c23 */ /* 0x100fe20008010816 */
[--C-:B------:R-:W-:Y:S01]  /*3aa0*/  FFMA.FTZ R52, R27, UR4, -R22.reuse ;  /* 0x000000041b347c23 */ /* 0x100fe20008010816 */
[----:B------:R-:W-:Y:S01]  /*3ab0*/  FADD.FTZ R14, R14, R13 ;  /* 0x0000000d0e0e7221 */ /* 0x000fe20000010000 */
[----:B---3--:R-:W-:Y:S01]  /*3ac0*/  FADD.FTZ R16, R86, R101 ;  /* 0x0000006556107221 */ /* 0x008fe20000010000 */
[--C-:B------:R-:W-:Y:S01]  /*3ad0*/  FFMA.FTZ R26, R18, UR4, -R55.reuse ;  /* 0x00000004121a7c23 */ /* 0x100fe20008010837 */
[----:B------:R-:W1:Y:S01]  /*3ae0*/  MUFU.EX2 R48, R48 ;  /* 0x0000003000307308 */ /* 0x000e620000000800 */
[----:B-----5:R-:W-:Y:S01]  /*3af0*/  F2FP.BF16.F32.PACK_AB R83, R103, R86 ;  /* 0x000000566753723e */ /* 0x020fe200000010ff */
[--C-:B------:R-:W-:Y:S01]  /*3b00*/  FFMA.FTZ R33, R35, UR4, -R22.reuse ;  /* 0x0000000423217c23 */ /* 0x100fe20008010816 */
[----:B------:R-:W-:Y:S01]  /*3b10*/  FFMA.FTZ R27, R43, UR4, -R22 ;  /* 0x000000042b1b7c23 */ /* 0x000fe20008010816 */
[----:B------:R-:W-:Y:S01]  /*3b20*/  FADD.FTZ R14, R15, R14 ;  /* 0x0000000e0f0e7221 */ /* 0x000fe20000010000 */
[----:B------:R-:W-:Y:S01]  /*3b30*/  FADD.FTZ R16, R103, R16 ;  /* 0x0000001067107221 */ /* 0x000fe20000010000 */
[--C-:B------:R-:W-:Y:S01]  /*3b40*/  FFMA.FTZ R43, R32, UR4, -R55.reuse ;  /* 0x00000004202b7c23 */ /* 0x100fe20008010837 */
[--C-:B------:R-:W-:Y:S01]  /*3b50*/  FFMA.FTZ R32, R34, UR4, -R55.reuse ;  /* 0x0000000422207c23 */ /* 0x100fe20008010837 */
[C---:B--2---:R-:W-:Y:S01]  /*3b60*/  HMMA.16816.F32.BF16 R68, R80.reuse, R72, RZ ;  /* 0x000000485044723c */ /* 0x044fe200000418ff */
[----:B------:R-:W-:Y:S01]  /*3b70*/  MUFU.EX2 R39, R39 ;  /* 0x0000002700277308 */ /* 0x000fe20000000800 */
[--C-:B------:R-:W-:Y:S01]  /*3b80*/  FFMA.FTZ R34, R17, UR4, -R22.reuse ;  /* 0x0000000411227c23 */ /* 0x100fe20008010816 */
[----:B------:R-:W-:Y:S01]  /*3b90*/  FFMA.FTZ R35, R38, UR4, -R55 ;  /* 0x0000000426237c23 */ /* 0x000fe20008010837 */
[--C-:B------:R-:W-:Y:S01]  /*3ba0*/  FFMA.FTZ R53, R19, UR4, -R22.reuse ;  /* 0x0000000413357c23 */ /* 0x100fe20008010816 */
[--C-:B------:R-:W-:Y:S01]  /*3bb0*/  FFMA.FTZ R37, R37, UR4, -R22.reuse ;  /* 0x0000000425257c23 */ /* 0x100fe20008010816 */
[----:B------:R-:W-:Y:S01]  /*3bc0*/  HMMA.16816.F32.BF16 R72, R80, R74, RZ ;  /* 0x0000004a5048723c */ /* 0x000fe200000418ff */
[--C-:B------:R-:W-:Y:S01]  /*3bd0*/  FFMA.FTZ R38, R31, UR4, -R22.reuse ;  /* 0x000000041f267c23 */ /* 0x100fe20008010816 */
[--C-:B------:R-:W-:Y:S01]  /*3be0*/  FFMA.FTZ R21, R21, UR4, -R22.reuse ;  /* 0x0000000415157c23 */ /* 0x100fe20008010816 */
[----:B------:R-:W2:Y:S01]  /*3bf0*/  MUFU.EX2 R30, R30 ;  /* 0x0000001e001e7308 */ /* 0x000ea20000000800 */
[----:B------:R-:W-:-:S02]  /*3c00*/  FFMA.FTZ R156, R20, UR4, -R22 ;  /* 0x00000004149c7c23 */ /* 0x000fc40008010816 */
[C---:B----4-:R-:W-:Y:S05]  /*3c10*/  HMMA.16816.F32.BF16 R76, R80.reuse, R4, RZ ;  /* 0x00000004504c723c */ /* 0x050fea00000418ff */
[----:B------:R-:W-:Y:S01]  /*3c20*/  MUFU.EX2 R97, R97 ;  /* 0x0000006100617308 */ /* 0x000fe20000000800 */
[----:B------:R-:W-:Y:S01]  /*3c30*/  HMMA.16816.F32.BF16 R80, R80, R6, RZ ;  /* 0x000000065050723c */ /* 0x000fe200000418ff */
[C---:B-1----:R-:W-:Y:S01]  /*3c40*/  F2FP.BF16.F32.PACK_AB R4, R48.reuse, R99 ;  /* 0x000000633004723e */ /* 0x042fe200000010ff */
[----:B------:R-:W-:Y:S02]  /*3c50*/  FADD.FTZ R99, R99, R14 ;  /* 0x0000000e63637221 */ /* 0x000fe40000010000 */
[----:B------:R-:W-:Y:S02]  /*3c60*/  LDSM.16.MT88.4 R12, [R131+0x4400] ;  /* 0x00440000830c783b */ /* 0x000fe40000004200 */
[----:B------:R-:W-:Y:S01]  /*3c70*/  FADD.FTZ R48, R48, R99 ;  /* 0x0000006330307221 */ /* 0x000fe20000010000 */
[----:B------:R-:W1:Y:S01]  /*3c80*/  MUFU.EX2 R42, R42 ;  /* 0x0000002a002a7308 */ /* 0x000e620000000800 */
[----:B--2---:R-:W-:-:S02]  /*3c90*/  F2FP.BF16.F32.PACK_AB R6, R30, R39 ;  /* 0x000000271e06723e */ /* 0x004fc400000010ff */
[----:B------:R-:W-:-:S05]  /*3ca0*/  FADD.FTZ R39, R39, R48 ;  /* 0x0000003027277221 */ /* 0x000fca0000010000 */
[----:B------:R-:W2:Y:S08]  /*3cb0*/  MUFU.EX2 R3, R3 ;  /* 0x0000000300037308 */ /* 0x000eb00000000800 */
[----:B------:R-:W3:Y:S01]  /*3cc0*/  MUFU.EX2 R50, R50 ;  /* 0x0000003200327308 */ /* 0x000ee20000000800 */
[----:B-1----:R-:W-:Y:S01]  /*3cd0*/  F2FP.BF16.F32.PACK_AB R5, R42, R97 ;  /* 0x000000612a05723e */ /* 0x002fe200000010ff */
[----:B------:R-:W-:-:S04]  /*3ce0*/  FADD.FTZ R97, R97, R16 ;  /* 0x0000001061617221 */ /* 0x000fc80000010000 */
[----:B------:R-:W-:Y:S02]  /*3cf0*/  FADD.FTZ R42, R42, R97 ;  /* 0x000000612a2a7221 */ /* 0x000fe40000010000 */
[----:B------:R-:W-:Y:S02]  /*3d00*/  MUFU.EX2 R88, R88 ;  /* 0x0000005800587308 */ /* 0x000fe40000000800 */
[----:B--2---:R-:W-:-:S06]  /*3d10*/  FADD.FTZ R17, R3, R42 ;  /* 0x0000002a03117221 */ /* 0x004fcc0000010000 */
[----:B------:R-:W1:Y:S01]  /*3d20*/  MUFU.EX2 R93, R93 ;  /* 0x0000005d005d7308 */ /* 0x000e620000000800 */
[----:B---3--:R-:W-:Y:S01]  /*3d30*/  F2FP.BF16.F32.PACK_AB R7, R50, R3 ;  /* 0x000000033207723e */ /* 0x008fe200000010ff */
[----:B------:R-:W-:Y:S01]  /*3d40*/  FADD.FTZ R3, R30, R39 ;  /* 0x000000271e037221 */ /* 0x000fe20000010000 */
[----:B------:R-:W-:Y:S01]  /*3d50*/  FADD.FTZ R29, R50, R17 ;  /* 0x00000011321d7221 */ /* 0x000fe20000010000 */
[----:B------:R-:W-:Y:S01]  /*3d60*/  FFMA.FTZ R30, R23, UR4, -R22 ;  /* 0x00000004171e7c23 */ /* 0x000fe20008010816 */
[----:B------:R-:W-:Y:S03]  /*3d70*/  LDSM.16.MT88.4 R16, [R131+0x4800] ;  /* 0x004800008310783b */ /* 0x000fe60000004200 */
[C---:B------:R-:W-:Y:S01]  /*3d80*/  HMMA.16816.F32.BF16 R68, R4.reuse, R8, R68 ;  /* 0x000000080444723c */ /* 0x040fe20000041844 */
[----:B------:R-:W-:Y:S05]  /*3d90*/  MUFU.EX2 R62, R62 ;  /* 0x0000003e003e7308 */ /* 0x000fea0000000800 */
[C---:B------:R-:W-:Y:S01]  /*3da0*/  HMMA.16816.F32.BF16 R72, R4.reuse, R10, R72 ;  /* 0x0000000a0448723c */ /* 0x040fe20000041848 */
[----:B------:R-:W2:Y:S02]  /*3db0*/  LDSM.16.MT88.4 R8, [R131+0x3400] ;  /* 0x003400008308783b */ /* 0x000ea40000004200 */
        /* <DEDUP_REMOVED lines=14> */
[----:B------:R-:W-:-:S03]  /*3ea0*/  F2FP.BF16.F32.PACK_AB R6, R61, R62 ;  /* 0x0000003e3d06723e */ /* 0x000fc600000010ff */
[----:B------:R-:W-:Y:S01]  /*3eb0*/  MUFU.EX2 R58, R58 ;  /* 0x0000003a003a7308 */ /* 0x000fe20000000800 */
[----:B----4-:R-:W-:Y:S01]  /*3ec0*/  F2FP.BF16.F32.PACK_AB R7, R63, R64 ;  /* 0x000000403f07723e */ /* 0x010fe200000010ff */
[----:B------:R-:W-:Y:S01]  /*3ed0*/  FADD.FTZ R93, R93, R88 ;  /* 0x000000585d5d7221 */ /* 0x000fe20000010000 */
[----:B------:R-:W-:Y:S01]  /*3ee0*/  FADD.FTZ R87, R87, R84 ;  /* 0x0000005457577221 */ /* 0x000fe20000010000 */
[----:B------:R-:W-:Y:S02]  /*3ef0*/  FFMA.FTZ R3, R25, UR4, -R22 ;  /* 0x0000000419037c23 */ /* 0x000fe40008010816 */
[----:B------:R-:W-:Y:S01]  /*3f00*/  FADD.FTZ R42, R62, R93 ;  /* 0x0000005d3e2a7221 */ /* 0x000fe20000010000 */
[----:B------:R-:W-:Y:S01]  /*3f10*/  FADD.FTZ R64, R64, R87 ;  /* 0x0000005740407221 */ /* 0x000fe20000010000 */
[----:B------:R-:W-:Y:S02]  /*3f20*/  MUFU.EX2 R49, R49 ;  /* 0x0000003100317308 */ /* 0x000fe40000000800 */
[----:B------:R-:W-:Y:S01]  /*3f30*/  FADD.FTZ R42, R61, R42 ;  /* 0x0000002a3d2a7221 */ /* 0x000fe20000010000 */
[----:B------:R-:W-:-:S05]  /*3f40*/  FADD.FTZ R63, R63, R64 ;  /* 0x000000403f3f7221 */ /* 0x000fca0000010000 */
        /* <DEDUP_REMOVED lines=11> */
[C---:B--2---:R-:W-:Y:S07]  /*4000*/  HMMA.16816.F32.BF16 R76, R4.reuse, R8, R76 ;  /* 0x00000008044c723c */ /* 0x044fee000004184c */
[----:B------:R-:W-:Y:S01]  /*4010*/  MUFU.EX2 R67, R67 ;  /* 0x0000004300437308 */ /* 0x000fe20000000800 */
[----:B------:R-:W-:Y:S01]  /*4020*/  HMMA.16816.F32.BF16 R80, R4, R10, R80 ;  /* 0x0000000a0450723c */ /* 0x000fe20000041850 */
[----:B------:R-:W2:Y:S06]  /*4030*/  LDSM.16.MT88.4 R8, [R132+0x3c00] ;  /* 0x003c00008408783b */ /* 0x000eac0000004200 */
[----:B------:R-:W4:Y:S01]  /*4040*/  MUFU.EX2 R92, R92 ;  /* 0x0000005c005c7308 */ /* 0x000f220000000800 */
[----:B-----5:R-:W-:Y:S01]  /*4050*/  F2FP.BF16.F32.PACK_AB R4, R56, R85 ;  /* 0x000000553804723e */ /* 0x020fe200000010ff */
[----:B------:R-:W-:Y:S01]  /*4060*/  FADD.FTZ R85, R85, R42 ;  /* 0x0000002a55557221 */ /* 0x000fe20000010000 */
[----:B-1----:R-:W-:Y:S01]  /*4070*/  F2FP.BF16.F32.PACK_AB R5, R59, R90 ;  /* 0x0000005a3b05723e */ /* 0x002fe200000010ff */
[----:B------:R-:W-:Y:S01]  /*4080*/  FADD.FTZ R90, R90, R63 ;  /* 0x0000003f5a5a7221 */ /* 0x000fe20000010000 */
[----:B------:R-:W-:Y:S01]  /*4090*/  F2FP.BF16.F32.PACK_AB R6, R49, R58 ;  /* 0x0000003a3106723e */ /* 0x000fe200000010ff */
[----:B------:R-:W-:Y:S01]  /*40a0*/  FADD.FTZ R85, R56, R85 ;  /* 0x0000005538557221 */ /* 0x000fe20000010000 */
[----:B---3--:R-:W-:Y:S01]  /*40b0*/  F2FP.BF16.F32.PACK_AB R7, R51, R66 ;  /* 0x000000423307723e */ /* 0x008fe200000010ff */
[----:B------:R-:W-:Y:S01]  /*40c0*/  MUFU.EX2 R45, R45 ;  /* 0x0000002d002d7308 */ /* 0x000fe20000000800 */
[----:B------:R-:W-:Y:S01]  /*40d0*/  FADD.FTZ R59, R59, R90 ;  /* 0x0000005a3b3b7221 */ /* 0x000fe20000010000 */
[----:B------:R-:W-:-:S03]  /*40e0*/  FADD.FTZ R58, R58, R85 ;  /* 0x000000553a3a7221 */ /* 0x000fc60000010000 */
[----:B------:R-:W-:Y:S01]  /*40f0*/  FADD.FTZ R66, R66, R59 ;  /* 0x0000003b42427221 */ /* 0x000fe20000010000 */
[----:B------:R-:W-:Y:S02]  /*4100*/  FADD.FTZ R58, R49, R58 ;  /* 0x0000003a313a7221 */ /* 0x000fe40000010000 */
[----:B------:R-:W1:Y:S01]  /*4110*/  MUFU.EX2 R40, R40 ;  /* 0x0000002800287308 */ /* 0x000e620000000800 */
[----:B------:R-:W-:-:S07]  /*4120*/  FADD.FTZ R66, R51, R66 ;  /* 0x0000004233427221 */ /* 0x000fce0000010000 */
[----:B------:R-:W-:Y:S08]  /*4130*/  MUFU.EX2 R94, R94 ;  /* 0x0000005e005e7308 */ /* 0x000ff00000000800 */
[----:B------:R-:W3:Y:S01]  /*4140*/  MUFU.EX2 R57, R57 ;  /* 0x0000003900397308 */ /* 0x000ee20000000800 */
[C---:B--2---:R-:W-:Y:S07]  /*4150*/  HMMA.16816.F32.BF16 R68, R4.reuse, R8, R68 ;  /* 0x000000080444723c */ /* 0x044fee0000041844 */
[----:B------:R-:W-:Y:S01]  /*4160*/  MUFU.EX2 R65, R65 ;  /* 0x0000004100417308 */ /* 0x000fe20000000800 */
[C---:B------:R-:W-:Y:S01]  /*4170*/  HMMA.16816.F32.BF16 R72, R4.reuse, R10, R72 ;  /* 0x0000000a0448723c */ /* 0x040fe20000041848 */
[----:B------:R-:W2:Y:S06]  /*4180*/  LDSM.16.MT88.4 R8, [R131+0x3c00] ;  /* 0x003c00008308783b */ /* 0x000eac0000004200 */
[----:B------:R-:W-:Y:S08]  /*4190*/  MUFU.EX2 R26, R26 ;  /* 0x0000001a001a7308 */ /* 0x000ff00000000800 */
[----:B------:R-:W-:Y:S08]  /*41a0*/  MUFU.EX2 R96, R96 ;  /* 0x0000006000607308 */ /* 0x000ff00000000800 */
[----:B------:R-:W5:Y:S08]  /*41b0*/  MUFU.EX2 R33, R33 ;  /* 0x0000002100217308 */ /* 0x000f700000000800 */
[----:B------:R-:W-:Y:S08]  /*41c0*/  MUFU.EX2 R52, R52 ;  /* 0x0000003400347308 */ /* 0x000ff00000000800 */
[----:B------:R-:W5:Y:S01]  /*41d0*/  MUFU.EX2 R27, R27 ;  /* 0x0000001b001b7308 */ /* 0x000f620000000800 */
[C---:B--2---:R-:W-:Y:S06]  /*41e0*/  HMMA.16816.F32.BF16 R76, R4.reuse, R8, R76 ;  /* 0x00000008044c723c */ /* 0x044fec000004184c */
[----:B------:R-:W-:Y:S01]  /*41f0*/  HMMA.16816.F32.BF16 R80, R4, R10, R80 ;  /* 0x0000000a0450723c */ /* 0x000fe20000041850 */
[----:B------:R-:W2:Y:S01]  /*4200*/  LDSM.16.MT88.4 R8, [R132+0x4000] ;  /* 0x004000008408783b */ /* 0x000ea20000004200 */
[----:B------:R-:W-:Y:S05]  /*4210*/  MUFU.EX2 R47, R47 ;  /* 0x0000002f002f7308 */ /* 0x000fea0000000800 */
[----:B----4-:R-:W-:Y:S01]  /*4220*/  F2FP.BF16.F32.PACK_AB R4, R44, R89 ;  /* 0x000000592c04723e */ /* 0x010fe200000010ff */
[----:B------:R-:W-:Y:S01]  /*4230*/  FADD.FTZ R89, R89, R58 ;  /* 0x0000003a59597221 */ /* 0x000fe20000010000 */
[----:B------:R-:W-:Y:S01]  /*4240*/  F2FP.BF16.F32.PACK_AB R5, R92, R67 ;  /* 0x000000435c05723e */ /* 0x000fe200000010ff */
[----:B------:R-:W4:Y:S01]  /*4250*/  MUFU.EX2 R24, R24 ;  /* 0x0000001800187308 */ /* 0x000f220000000800 */
[----:B------:R-:W-:Y:S01]  /*4260*/  F2FP.BF16.F32.PACK_AB R6, R41, R46 ;  /* 0x0000002e2906723e */ /* 0x000fe200000010ff */
        /* <DEDUP_REMOVED lines=9> */
[----:B------:R-:W-:Y:S08]  /*4300*/  MUFU.EX2 R35, R35 ;  /* 0x0000002300237308 */ /* 0x000ff00000000800 */
[----:B------:R-:W-:Y:S01]  /*4310*/  MUFU.EX2 R34, R34 ;  /* 0x0000002200227308 */ /* 0x000fe20000000800 */
[C---:B--2---:R-:W-:Y:S07]  /*4320*/  HMMA.16816.F32.BF16 R68, R4.reuse, R8, R68 ;  /* 0x000000080444723c */ /* 0x044fee0000041844 */
[----:B------:R-:W1:Y:S01]  /*4330*/  MUFU.EX2 R53, R53 ;  /* 0x0000003500357308 */ /* 0x000e620000000800 */
[C---:B------:R-:W-:Y:S01]  /*4340*/  HMMA.16816.F32.BF16 R72, R4.reuse, R10, R72 ;  /* 0x0000000a0448723c */ /* 0x040fe20000041848 */
[----:B------:R-:W2:Y:S06]  /*4350*/  LDSM.16.MT88.4 R8, [R131+0x4000] ;  /* 0x004000008308783b */ /* 0x000eac0000004200 */
[----:B------:R-:W-:Y:S08]  /*4360*/  MUFU.EX2 R37, R37 ;  /* 0x0000002500257308 */ /* 0x000ff00000000800 */
[----:B------:R-:W1:Y:S08]  /*4370*/  MUFU.EX2 R38, R38 ;  /* 0x0000002600267308 */ /* 0x000e700000000800 */
[----:B------:R-:W-:Y:S08]  /*4380*/  MUFU.EX2 R36, R36 ;  /* 0x0000002400247308 */ /* 0x000ff00000000800 */
[----:B------:R-:W1:Y:S08]  /*4390*/  MUFU.EX2 R43, R43 ;  /* 0x0000002b002b7308 */ /* 0x000e700000000800 */
[----:B------:R-:W-:Y:S01]  /*43a0*/  MUFU.EX2 R3, R3 ;  /* 0x0000000300037308 */ /* 0x000fe20000000800 */
[C---:B--2---:R-:W-:Y:S07]  /*43b0*/  HMMA.16816.F32.BF16 R76, R4.reuse, R8, R76 ;  /* 0x00000008044c723c */ /* 0x044fee000004184c */
[----:B------:R-:W2:Y:S01]  /*43c0*/  MUFU.EX2 R30, R30 ;  /* 0x0000001e001e7308 */ /* 0x000ea20000000800 */
[----:B------:R-:W-:Y:S01]  /*43d0*/  HMMA.16816.F32.BF16 R80, R4, R10, R80 ;  /* 0x0000000a0450723c */ /* 0x000fe20000041850 */
[----:B------:R-:W4:Y:S06]  /*43e0*/  LDSM.16.MT88.4 R8, [R132+0x4400] ;  /* 0x004400008408783b */ /* 0x000f2c0000004200 */
[----:B------:R-:W-:Y:S01]  /*43f0*/  MUFU.EX2 R32, R32 ;  /* 0x0000002000207308 */ /* 0x000fe20000000800 */
[----:B---3--:R-:W-:Y:S01]  /*4400*/  F2FP.BF16.F32.PACK_AB R4, R57, R94 ;  /* 0x0000005e3904723e */ /* 0x008fe200000010ff */
[----:B------:R-:W-:Y:S01]  /*4410*/  FADD.FTZ R94, R94, R41 ;  /* 0x000000295e5e7221 */ /* 0x000fe20000010000 */
[----:B-----5:R-:W-:Y:S01]  /*4420*/  F2FP.BF16.F32.PACK_AB R5, R33, R96 ;  /* 0x000000602105723e */ /* 0x020fe200000010ff */
[----:B------:R-:W-:Y:S01]  /*4430*/  FADD.FTZ R96, R96, R45 ;  /* 0x0000002d60607221 */ /* 0x000fe20000010000 */
[----:B------:R-:W-:Y:S01]  /*4440*/  F2FP.BF16.F32.PACK_AB R6, R26, R65 ;  /* 0x000000411a06723e */ /* 0x000fe200000010ff */
[----:B------:R-:W-:Y:S01]  /*4450*/  FADD.FTZ R94, R57, R94 ;  /* 0x0000005e395e7221 */ /* 0x000fe20000010000 */
[----:B------:R-:W-:Y:S01]  /*4460*/  F2FP.BF16.F32.PACK_AB R7, R27, R52 ;  /* 0x000000341b07723e */ /* 0x000fe200000010ff */
[----:B------:R-:W-:Y:S01]  /*4470*/  FADD.FTZ R33, R33, R96 ;  /* 0x0000006021217221 */ /* 0x000fe20000010000 */
[----:B------:R-:W3:Y:S01]  /*4480*/  MUFU.EX2 R153, R153 ;  /* 0x0000009900997308 */ /* 0x000ee20000000800 */
[----:B------:R-:W-:-:S02]  /*4490*/  FADD.FTZ R65, R65, R94 ;  /* 0x0000005e41417221 */ /* 0x000fc40000010000 */
[----:B------:R-:W-:Y:S02]  /*44a0*/  FADD.FTZ R52, R52, R33 ;  /* 0x0000002134347221 */ /* 0x000fe40000010000 */
[C---:B------:R-:W-:Y:S01]  /*44b0*/  HMMA.16816.F32.BF16 R76, R4.reuse, R12, R76 ;  /* 0x0000000c044c723c */ /* 0x040fe2000004184c */
[----:B------:R-:W-:Y:S01]  /*44c0*/  FADD.FTZ R26, R26, R65 ;  /* 0x000000411a1a7221 */ /* 0x000fe20000010000 */
[----:B------:R-:W-:Y:S01]  /*44d0*/  FADD.FTZ R27, R27, R52 ;  /* 0x000000341b1b7221 */ /* 0x000fe20000010000 */
[----:B------:R-:W-:Y:S03]  /*44e0*/  MUFU.EX2 R21, R21 ;  /* 0x0000001500157308 */ /* 0x000fe60000000800 */
[C---:B------:R-:W-:Y:S01]  /*44f0*/  HMMA.16816.F32.BF16 R80, R4.reuse, R14, R80 ;  /* 0x0000000e0450723c */ /* 0x040fe20000041850 */
[----:B------:R-:W-:Y:S04]  /*4500*/  LDSM.16.MT88.4 R12, [R132+0x4c00] ;  /* 0x004c0000840c783b */ /* 0x000fe80000004200 */
[----:B------:R-:W5:Y:S01]  /*4510*/  MUFU.EX2 R156, R156 ;  /* 0x0000009c009c7308 */ /* 0x000f620000000800 */
[C---:B----4-:R-:W-:Y:S06]  /*4520*/  HMMA.16816.F32.BF16 R68, R4.reuse, R8, R68 ;  /* 0x000000080444723c */ /* 0x050fec0000041844 */
[----:B------:R-:W-:Y:S01]  /*4530*/  HMMA.16816.F32.BF16 R72, R4, R10, R72 ;  /* 0x0000000a0448723c */ /* 0x000fe20000041848 */
[----:B------:R-:W4:Y:S06]  /*4540*/  LDSM.16.MT88.4 R8, [R132+0x4800] ;  /* 0x004800008408783b */ /* 0x000f2c0000004200 */
[----:B------:R-:W-:Y:S01]  /*4550*/  F2FP.BF16.F32.PACK_AB R4, R24, R47 ;  /* 0x0000002f1804723e */ /* 0x000fe200000010ff */
[----:B------:R-:W-:Y:S01]  /*4560*/  FADD.FTZ R47, R47, R26 ;  /* 0x0000001a2f2f7221 */ /* 0x000fe20000010000 */
[----:B-1----:R-:W-:Y:S01]  /*4570*/  F2FP.BF16.F32.PACK_AB R5, R53, R34 ;  /* 0x000000223505723e */ /* 0x002fe200000010ff */
[----:B------:R-:W-:Y:S01]  /*4580*/  FADD.FTZ R34, R34, R27 ;  /* 0x0000001b22227221 */ /* 0x000fe20000010000 */
[----:B------:R-:W-:Y:S01]  /*4590*/  F2FP.BF16.F32.PACK_AB R6, R35, R28 ;  /* 0x0000001c2306723e */ /* 0x000fe200000010ff */
[----:B------:R-:W-:Y:S01]  /*45a0*/  FADD.FTZ R47, R24, R47 ;  /* 0x0000002f182f7221 */ /* 0x000fe20000010000 */
[----:B------:R-:W-:Y:S01]  /*45b0*/  F2FP.BF16.F32.PACK_AB R7, R38, R37 ;  /* 0x000000252607723e */ /* 0x000fe200000010ff */
[----:B------:R-:W-:-:S02]  /*45c0*/  FADD.FTZ R34, R53, R34 ;  /* 0x0000002235227221 */ /* 0x000fc40000010000 */
[----:B------:R-:W-:Y:S02]  /*45d0*/  FADD.FTZ R28, R28, R47 ;  /* 0x0000002f1c1c7221 */ /* 0x000fe40000010000 */
[----:B------:R-:W-:Y:S02]  /*45e0*/  FADD.FTZ R37, R37, R34 ;  /* 0x0000002225257221 */ /* 0x000fe40000010000 */
[----:B------:R-:W-:Y:S01]  /*45f0*/  HMMA.16816.F32.BF16 R76, R4, R16, R76 ;  /* 0x00000010044c723c */ /* 0x000fe2000004184c */
[----:B------:R-:W-:Y:S01]  /*4600*/  FADD.FTZ R35, R35, R28 ;  /* 0x0000001c23237221 */ /* 0x000fe20000010000 */
[----:B------:R-:W-:-:S04]  /*4610*/  FADD.FTZ R38, R38, R37 ;  /* 0x0000002526267221 */ /* 0x000fc80000010000 */
[C---:B------:R-:W-:Y:S06]  /*4620*/  HMMA.16816.F32.BF16 R80, R4.reuse, R18, R80 ;  /* 0x000000120450723c */ /* 0x040fec0000041850 */
[C---:B----4-:R-:W-:Y:S06]  /*4630*/  HMMA.16816.F32.BF16 R68, R4.reuse, R8, R68 ;  /* 0x000000080444723c */ /* 0x050fec0000041844 */
[----:B------:R-:W-:Y:S01]  /*4640*/  HMMA.16816.F32.BF16 R72, R4, R10, R72 ;  /* 0x0000000a0448723c */ /* 0x000fe20000041848 */
[----:B------:R-:W1:Y:S06]  /*4650*/  LDSM.16.MT88.4 R8, [R131+0x4c00] ;  /* 0x004c00008308783b */ /* 0x000e6c0000004200 */
[----:B------:R-:W-:Y:S01]  /*4660*/  F2FP.BF16.F32.PACK_AB R4, R43, R36 ;  /* 0x000000242b04723e */ /* 0x000fe200000010ff */
[----:B------:R-:W-:Y:S01]  /*4670*/  FADD.FTZ R36, R36, R35 ;  /* 0x0000002324247221 */ /* 0x000fe20000010000 */
[----:B--2---:R-:W-:Y:S01]  /*4680*/  F2FP.BF16.F32.PACK_AB R5, R30, R3 ;  /* 0x000000031e05723e */ /* 0x004fe200000010ff */
[----:B------:R-:W-:Y:S01]  /*4690*/  FADD.FTZ R3, R3, R38 ;  /* 0x0000002603037221 */ /* 0x000fe20000010000 */
[----:B---3--:R-:W-:Y:S01]  /*46a0*/  F2FP.BF16.F32.PACK_AB R6, R153, R32 ;  /* 0x000000209906723e */ /* 0x008fe200000010ff */
[----:B------:R-:W-:Y:S01]  /*46b0*/  FADD.FTZ R43, R43, R36 ;  /* 0x000000242b2b7221 */ /* 0x000fe20000010000 */
[----:B-----5:R-:W-:Y:S01]  /*46c0*/  F2FP.BF16.F32.PACK_AB R7, R156, R21 ;  /* 0x000000159c07723e */ /* 0x020fe200000010ff */
[----:B------:R-:W-:-:S02]  /*46d0*/  FADD.FTZ R30, R30, R3 ;  /* 0x000000031e1e7221 */ /* 0x000fc40000010000 */
[----:B------:R-:W-:Y:S02]  /*46e0*/  FADD.FTZ R32, R32, R43 ;  /* 0x0000002b20207221 */ /* 0x000fe40000010000 */
[----:B------:R-:W-:Y:S02]  /*46f0*/  FADD.FTZ R21, R21, R30 ;  /* 0x0000001e15157221 */ /* 0x000fe40000010000 */
[----:B------:R-:W-:Y:S01]  /*4700*/  HMMA.16816.F32.BF16 R68, R4, R12, R68 ;  /* 0x0000000c0444723c */ /* 0x000fe20000041844 */
[----:B------:R-:W-:Y:S01]  /*4710*/  FADD.FTZ R153, R153, R32 ;  /* 0x0000002099997221 */ /* 0x000fe20000010000 */
[----:B------:R-:W-:-:S04]  /*4720*/  FADD.FTZ R156, R156, R21 ;  /* 0x000000159c9c7221 */ /* 0x000fc80000010000 */
        /* <DEDUP_REMOVED lines=14> */
.L_x_4247:
        /* <DEDUP_REMOVED lines=66> */
.L_x_4244:
        /* <DEDUP_REMOVED lines=77> */
[----:B------:R-:W-:Y:S01]  /*5100*/  IMAD.MOV.U32 R86, RZ, RZ, RZ ;  /* 0x000000ffff567224 */ /* 0x000fe200078e00ff */
[----:B------:R-:W1:Y:S01]  /*5110*/  LDC R0, c[0x0][0x380] ;  /* 0x0000e000ff007b82 */ /* 0x000e620000000800 */
[----:B------:R-:W-:Y:S04]  /*5120*/  SHF.L.U32 R91, R154, 0x7, RZ ;  /* 0x000000079a5b7819 */ /* 0x000fe800000006ff */
        /* <DEDUP_REMOVED lines=11> */
[----:B------:R-:W-:Y:S01]  /*51e0*/  IMAD R84, R89, R2, R84 ;  /* 0x0000000259547224 */ /* 0x000fe200078e0254 */
[C---:B------:R-:W-:Y:S02]  /*51f0*/  LOP3.LUT R2, R91.reuse, R0, RZ, 0x3c, !PT ;  /* 0x000000005b027212 */ /* 0x040fe400078e3cff */
[----:B------:R-:W-:Y:S02]  /*5200*/  IADD3 R91, R91, -0x80, RZ ;  /* 0xffffff805b5b7810 */ /* 0x000fe40007ffe0ff */
[----:B------:R-:W-:Y:S02]  /*5210*/  ISETP.GT.U32.AND P3, PT, R89, R84, PT ;  /* 0x000000545900720c */ /* 0x000fe40003f64070 */
[----:B------:R-:W-:Y:S02]  /*5220*/  ISETP.GE.AND P2, PT, R2, RZ, PT ;  /* 0x000000ff0200720c */ /* 0x000fe40003f46270 */
[----:B------:R-:W-:Y:S02]  /*5230*/  IABS R2, R91 ;  /* 0x0000005b00027213 */ /* 0x000fe40000000000 */
[----:B------:R-:W-:Y:S03]  /*5240*/  LOP3.LUT R91, R91, R0, RZ, 0x3c, !PT ;  /* 0x000000005b5b7212 */ /* 0x000fe600078e3cff */
[----:B------:R-:W-:Y:S01]  /*5250*/  IMAD.HI.U32 R87, R87, R2, RZ ;  /* 0x0000000257577227 */ /* 0x000fe200078e00ff */
[----:B------:R-:W-:Y:S02]  /*5260*/  ISETP.GE.AND P0, PT, R91, RZ, PT ;  /* 0x000000ff5b00720c */ /* 0x000fe40003f06270 */
[----:B------:R-:W-:Y:S01]  /*5270*/  LOP3.LUT R91, RZ, R0, RZ, 0x33, !PT ;  /* 0x00000000ff5b7212 */ /* 0x000fe200078e33ff */
[----:B------:R-:W-:Y:S02]  /*5280*/  @!P3 IMAD.IADD R84, R84, 0x1, -R89 ;  /* 0x000000015454b824 */ /* 0x000fe400078e0a59 */
[----:B------:R-:W-:Y:S03]  /*5290*/  @!P3 VIADD R86, R86, 0x1 ;  /* 0x000000015656b836 */ /* 0x000fe60000000000 */
[-C--:B------:R-:W-:Y:S01]  /*52a0*/  ISETP.GE.U32.AND P5, PT, R84, R89.reuse, PT ;  /* 0x000000595400720c */ /* 0x080fe20003fa6070 */
[----:B------:R-:W-:Y:S04]  /*52b0*/  IMAD.MOV R84, RZ, RZ, -R87 ;  /* 0x000000ffff547224 */ /* 0x000fe800078e0a57 */
[C---:B------:R-:W-:Y:S05]  /*52c0*/  IMAD R2, R89.reuse, R84, R2 ;  /* 0x0000005459027224 */ /* 0x040fea00078e0202 */
[----:B------:R-:W-:Y:S03]  /*52d0*/  ISETP.GT.U32.AND P1, PT, R89, R2, PT ;  /* 0x000000025900720c */ /* 0x000fe60003f24070 */
[----:B------:R-:W-:Y:S05]  /*52e0*/  @P5 VIADD R86, R86, 0x1 ;  /* 0x0000000156565836 */ /* 0x000fea0000000000 */
[----:B------:R-:W-:Y:S05]  /*52f0*/  @!P2 IADD3 R86, -R86, RZ, RZ ;  /* 0x000000ff5656a210 */ /* 0x000fea0007ffe1ff */
[-C--:B------:R-:W-:Y:S01]  /*5300*/  @!P1 IADD3 R2, R2, -R89.reuse, RZ ;  /* 0x8000005902029210 */ /* 0x080fe20007ffe0ff */
[----:B------:R-:W-:Y:S01]  /*5310*/  @!P1 VIADD R87, R87, 0x1 ;  /* 0x0000000157579836 */ /* 0x000fe20000000000 */
[----:B------:R-:W-:Y:S02]  /*5320*/  ISETP.NE.AND P1, PT, R0, RZ, PT ;  /* 0x000000ff0000720c */ /* 0x000fe40003f25270 */
[----:B------:R-:W-:Y:S02]  /*5330*/  ISETP.GE.U32.AND P4, PT, R2, R89, PT ;  /* 0x000000590200720c */ /* 0x000fe40003f86070 */
[----:B------:R-:W1:Y:S11]  /*5340*/  LDC R2, c[0x0][0x24c] ;  /* 0x00009300ff027b82 */ /* 0x000e760000000800 */
[----:B------:R-:W-:Y:S05]  /*5350*/  @P4 IADD3 R87, R87, 0x1, RZ ;  /* 0x0000000157574810 */ /* 0x000fea0007ffe0ff */
        /* <DEDUP_REMOVED lines=23> */
.L_x_4246:
        /* <DEDUP_REMOVED lines=16> */
.L_x_4245:
[----:B------:R-:W-:Y:S01]  /*55d0*/  FMNMX.FTZ R0, R4, R85, !PT ;  /* 0x0000005504007209 */ /* 0x000fe20007810000 */
[----:B------:R-:W-:Y:S01]  /*55e0*/  LDSM.16.MT88.4 R96, [R132+0x3000] ;  /* 0x003000008460783b */ /* 0x000fe20000004200 */
        /* <DEDUP_REMOVED lines=79> */
[----:B------:R-:W1:Y:S01]  /*5ae0*/  MUFU.EX2 R3, R86 ;  /* 0x0000005600037308 */ /* 0x000e620000000800 */
[----:B------:R-:W-:Y:S01]  /*5af0*/  FSETP.NEU.FTZ.AND P0, PT, R0, -INF , PT ;  /* 0xff8000000000780b */ /* 0x000fe20003f1d000 */
[----:B------:R-:W-:Y:S02]  /*5b00*/  FMUL.FTZ R85, R84, UR4 ;  /* 0x0000000454557c20 */ /* 0x000fe40008410000 */
[--C-:B------:R-:W-:Y:S01]  /*5b10*/  FFMA.FTZ R105, R12, UR4, -R88.reuse ;  /* 0x000000040c697c23 */ /* 0x100fe20008010858 */
[--C-:B------:R-:W-:Y:S01]  /*5b20*/  FFMA.FTZ R109, R16, UR4, -R88.reuse ;  /* 0x00000004106d7c23 */ /* 0x100fe20008010858 */
[--C-:B------:R-:W-:Y:S01]  /*5b30*/  FFMA.FTZ R112, R17, UR4, -R88.reuse ;  /* 0x0000000411707c23 */ /* 0x100fe20008010858 */
[--C-:B------:R-:W-:Y:S03]  /*5b40*/  FFMA.FTZ R114, R20, UR4, -R88.reuse ;  /* 0x0000000414727c23 */ /* 0x100fe60008010858 */
[----:B------:R-:W2:Y:S01]  /*5b50*/  MUFU.EX2 R84, R85 ;  /* 0x0000005500547308 */ /* 0x000ea20000000800 */
[----:B------:R-:W-:Y:S01]  /*5b60*/  FSEL R87, R87, RZ, P0 ;  /* 0x000000ff57577208 */ /* 0x000fe20000000000 */
        /* <DEDUP_REMOVED lines=23> */
[----:B------:R-:W-:Y:S01]  /*5ce0*/  FMUL.FTZ R81, R84, R81 ;  /* 0x0000005154517220 */ /* 0x000fe20000410000 */
[----:B------:R-:W-:Y:S01]  /*5cf0*/  FMUL.FTZ R83, R3, R83 ;  /* 0x0000005303537220 */ /* 0x000fe20000410000 */
[--C-:B------:R-:W-:Y:S01]  /*5d00*/  FFMA.FTZ R113, R19, UR4, -R87.reuse ;  /* 0x0000000413717c23 */ /* 0x100fe20008010857 */
[--C-:B------:R-:W-:Y:S01]  /*5d10*/  FFMA.FTZ R115, R22, UR4, -R87.reuse ;  /* 0x0000000416737c23 */ /* 0x100fe20008010857 */
[--C-:B------:R-:W-:Y:S01]  /*5d20*/  FFMA.FTZ R159, R23, UR4, -R87.reuse ;  /* 0x00000004179f7c23 */ /* 0x100fe20008010857 */
[--C-:B------:R-:W-:Y:S01]  /*5d30*/  FFMA.FTZ R120, R26, UR4, -R87.reuse ;  /* 0x000000041a787c23 */ /* 0x100fe20008010857 */
[--C-:B------:R-:W-:Y:S03]  /*5d40*/  FFMA.FTZ R106, R7, UR4, -R87.reuse ;  /* 0x00000004076a7c23 */ /* 0x100fe60008010857 */
[----:B------:R-:W-:Y:S01]  /*5d50*/  MUFU.EX2 R104, R104 ;  /* 0x0000006800687308 */ /* 0x000fe20000000800 */
[----:B------:R-:W-:Y:S01]  /*5d60*/  FFMA.FTZ R160, R10, UR4, -R87 ;  /* 0x000000040aa07c23 */ /* 0x000fe20008010857 */
[----:B-1----:R-:W-:Y:S01]  /*5d70*/  FFMA.FTZ R84, R84, R153, R93 ;  /* 0x0000009954547223 */ /* 0x002fe2000001005d */
        /* <DEDUP_REMOVED lines=24> */
[----:B------:R-:W-:Y:S01]  /*5f00*/  ISETP.GT.AND P0, PT, R154, R137, PT ;  /* 0x000000899a00720c */ /* 0x000fe20003f04270 */
[--C-:B------:R-:W-:Y:S01]  /*5f10*/  FFMA.FTZ R11, R54, UR4, -R87.reuse ;  /* 0x00000004360b7c23 */ /* 0x100fe20008010857 */
[--C-:B------:R-:W-:Y:S01]  /*5f20*/  FFMA.FTZ R18, R56, UR4, -R88.reuse ;  /* 0x0000000438127c23 */ /* 0x100fe20008010858 */
[----:B------:R-:W-:Y:S01]  /*5f30*/  FFMA.FTZ R57, R57, UR4, -R88 ;  /* 0x0000000439397c23 */ /* 0x000fe20008010858 */
[--C-:B------:R-:W-:Y:S03]  /*5f40*/  FFMA.FTZ R59, R59, UR4, -R87.reuse ;  /* 0x000000043b3b7c23 */ /* 0x100fe60008010857 */
[----:B------:R-:W3:Y:S01]  /*5f50*/  MUFU.EX2 R160, R160 ;  /* 0x000000a000a07308 */ /* 0x000ee20000000800 */
[C---:B-1----:R-:W-:Y:S01]  /*5f60*/  F2FP.BF16.F32.PACK_AB R92, R89.reuse, R93 ;  /* 0x0000005d595c723e */ /* 0x042fe200000010ff */
[----:B------:R-:W-:Y:S01]  /*5f70*/  FADD.FTZ R14, R89, R84 ;  /* 0x00000054590e7221 */ /* 0x000fe20000010000 */
[----:B------:R-:W-:Y:S01]  /*5f80*/  FFMA.FTZ R84, R41, UR4, -R88 ;  /* 0x0000000429547c23 */ /* 0x000fe20008010858 */
[--C-:B------:R-:W-:Y:S01]  /*5f90*/  FFMA.FTZ R89, R38, UR4, -R87.reuse ;  /* 0x0000000426597c23 */ /* 0x100fe20008010857 */
[--C-:B------:R-:W-:Y:S05]  /*5fa0*/  FFMA.FTZ R66, R66, UR4, -R87.reuse ;  /* 0x0000000442427c23 */ /* 0x100fea0008010857 */
[----:B------:R-:W-:Y:S01]  /*5fb0*/  MUFU.EX2 R105, R105 ;  /* 0x0000006900697308 */ /* 0x000fe20000000800 */
[C---:B--2---:R-:W-:Y:S01]  /*5fc0*/  F2FP.BF16.F32.PACK_AB R93, R106.reuse, R90 ;  /* 0x0000005a6a5d723e */ /* 0x044fe200000010ff */
[----:B------:R-:W-:Y:S01]  /*5fd0*/  FFMA.FTZ R153, R3, R156, R90 ;  /* 0x0000009c03997223 */ /* 0x000fe2000001005a */
[----:B------:R-:W-:Y:S01]  /*5fe0*/  FFMA.FTZ R90, R39, UR4, -R87 ;  /* 0x00000004275a7c23 */ /* 0x000fe20008010857 */
[----:B------:R-:W-:Y:S02]  /*5ff0*/  MOV R3, R0 ;  /* 0x0000000000037202 */ /* 0x000fe40000000f00 */
[----:B------:R-:W-:Y:S04]  /*6000*/  FADD.FTZ R153, R106, R153 ;  /* 0x000000996a997221 */ /* 0x000fe80000010000 */
[----:B------:R-:W-:Y:S01]  /*6010*/  MUFU.EX2 R108, R108 ;  /* 0x0000006c006c7308 */ /* 0x000fe20000000800 */
[----:B---3--:R-:W-:Y:S09]  /*6020*/  F2FP.BF16.F32.PACK_AB R95, R104, R160 ;  /* 0x000000a0685f723e */ /* 0x008ff200000010ff */
[----:B------:R1:W-:Y:S01]  /*6030*/  MUFU.EX2 R85, R86 ;  /* 0x0000005600557308 */ /* 0x0003e20000000800 */
[C---:B------:R-:W-:Y:S06]  /*6040*/  HMMA.16816.F32.BF16 R68, R92.reuse, R96, R68 ;  /* 0x000000605c44723c */ /* 0x040fec0000041844 */
[C---:B------:R-:W-:Y:S03]  /*6050*/  HMMA.16816.F32.BF16 R72, R92.reuse, R98, R72 ;  /* 0x000000625c48723c */ /* 0x040fe60000041848 */
[----:B------:R-:W-:Y:S01]  /*6060*/  MUFU.EX2 R110, R110 ;  /* 0x0000006e006e7308 */ /* 0x000fe20000000800 */
[----:B------:R-:W2:Y:S09]  /*6070*/  LDSM.16.MT88.4 R96, [R131+0x3000] ;  /* 0x003000008360783b */ /* 0x000eb20000004200 */
[----:B------:R-:W-:Y:S01]  /*6080*/  MUFU.EX2 R109, R109 ;  /* 0x0000006d006d7308 */ /* 0x000fe20000000800 */
[--C-:B-1----:R-:W-:Y:S09]  /*6090*/  FFMA.FTZ R86, R21, UR4, -R88.reuse ;  /* 0x0000000415567c23 */ /* 0x102ff20008010858 */
[----:B------:R-:W1:Y:S10]  /*60a0*/  MUFU.EX2 R112, R112 ;  /* 0x0000007000707308 */ /* 0x000e740000000800 */
[----:B------:R-:W-:Y:S10]  /*60b0*/  MUFU.EX2 R111, R111 ;  /* 0x0000006f006f7308 */ /* 0x000ff40000000800 */
[----:B------:R-:W3:Y:S10]  /*60c0*/  MUFU.EX2 R113, R113 ;  /* 0x0000007100717308 */ /* 0x000ef40000000800 */
[----:B------:R-:W-:Y:S01]  /*60d0*/  MUFU.EX2 R114, R114 ;  /* 0x0000007200727308 */ /* 0x000fe20000000800 */
[C---:B--2---:R-:W-:Y:S06]  /*60e0*/  HMMA.16816.F32.BF16 R76, R92.reuse, R96, R76 ;  /* 0x000000605c4c723c */ /* 0x044fec000004184c */
[----:B------:R-:W-:Y:S03]  /*60f0*/  HMMA.16816.F32.BF16 R80, R92, R98, R80 ;  /* 0x000000625c50723c */ /* 0x000fe60000041850 */
[----:B------:R2:W-:Y:S01]  /*6100*/  MUFU.EX2 R15, R86 ;  /* 0x00000056000f7308 */ /* 0x0005e20000000800 */
[----:B------:R-:W4:Y:S03]  /*6110*/  LDSM.16.MT88.4 R96, [R132+0x3400] ;  /* 0x003400008460783b */ /* 0x000f260000004200 */
[----:B-1----:R-:W-:Y:S01]  /*6120*/  F2FP.BF16.F32.PACK_AB R94, R112, R109 ;  /* 0x0000006d705e723e */ /* 0x002fe200000010ff */
[--C-:B------:R-:W-:Y:S05]  /*6130*/  FFMA.FTZ R92, R30, UR4, -R87.reuse ;  /* 0x000000041e5c7c23 */ /* 0x100fea0008010857 */
[----:B------:R-:W-:Y:S01]  /*6140*/  MUFU.EX2 R115, R115 ;  /* 0x0000007300737308 */ /* 0x000fe20000000800 */
[----:B---3--:R-:W-:Y:S01]  /*6150*/  F2FP.BF16.F32.PACK_AB R95, R113, R111 ;  /* 0x0000006f715f723e */ /* 0x008fe200000010ff */
[--C-:B------:R-:W-:Y:S08]  /*6160*/  FFMA.FTZ R93, R29, UR4, -R88.reuse ;  /* 0x000000041d5d7c23 */ /* 0x100ff00008010858 */
[----:B------:R1:W-:Y:S01]  /*6170*/  MUFU.EX2 R13, R93 ;  /* 0x0000005d000d7308 */ /* 0x0003e20000000800 */
[--C-:B--2---:R-:W-:Y:S09]  /*6180*/  FFMA.FTZ R86, R34, UR4, -R87.reuse ;  /* 0x0000000422567c23 */ /* 0x104ff20008010857 */
[----:B------:R2:W-:Y:S10]  /*6190*/  MUFU.EX2 R17, R92 ;  /* 0x0000005c00117308 */ /* 0x0005f40000000800 */
[----:B------:R-:W3:Y:S01]  /*61a0*/  MUFU.EX2 R159, R159 ;  /* 0x0000009f009f7308 */ /* 0x000ee20000000800 */
[----:B-1----:R-:W-:Y:S09]  /*61b0*/  F2FP.BF16.F32.PACK_AB R93, R110, R85 ;  /* 0x000000556e5d723e */ /* 0x002ff200000010ff */
[----:B------:R-:W-:Y:S01]  /*61c0*/  MUFU.EX2 R163, R163 ;  /* 0x000000a300a37308 */ /* 0x000fe20000000800 */
[----:B--2---:R-:W-:Y:S09]  /*61d0*/  F2FP.BF16.F32.PACK_AB R92, R108, R105 ;  /* 0x000000696c5c723e */ /* 0x004ff200000010ff */
[----:B------:R-:W-:Y:S01]  /*61e0*/  MUFU.EX2 R118, R118 ;  /* 0x0000007600767308 */ /* 0x000fe20000000800 */
[C---:B----4-:R-:W-:Y:S06]  /*61f0*/  HMMA.16816.F32.BF16 R68, R92.reuse, R96, R68 ;  /* 0x000000605c44723c */ /* 0x050fec0000041844 */
[C---:B------:R-:W-:Y:S03]  /*6200*/  HMMA.16816.F32.BF16 R72, R92.reuse, R98, R72 ;  /* 0x000000625c48723c */ /* 0x040fe60000041848 */
[----:B------:R-:W-:Y:S01]  /*6210*/  MUFU.EX2 R120, R120 ;  /* 0x0000007800787308 */ /* 0x000fe20000000800 */
[----:B------:R-:W1:Y:S09]  /*6220*/  LDSM.16.MT88.4 R96, [R131+0x3400] ;  /* 0x003400008360783b */ /* 0x000e720000004200 */
[----:B------:R-:W2:Y:S10]  /*6230*/  MUFU.EX2 R157, R157 ;  /* 0x0000009d009d7308 */ /* 0x000eb40000000800 */
[----:B------:R4:W-:Y:S10]  /*6240*/  MUFU.EX2 R156, R86 ;  /* 0x00000056009c7308 */ /* 0x0009f40000000800 */
[----:B------:R-:W5:Y:S10]  /*6250*/  MUFU.EX2 R164, R164 ;  /* 0x000000a400a47308 */ /* 0x000f740000000800 */
[----:B------:R-:W5:Y:S01]  /*6260*/  MUFU.EX2 R158, R158 ;  /* 0x0000009e009e7308 */ /* 0x000f620000000800 */
[----:B----4-:R-:W-:Y:S09]  /*6270*/  FFMA.FTZ R86, R37, UR4, -R88 ;  /* 0x0000000425567c23 */ /* 0x010ff20008010858 */
[----:B------:R-:W-:Y:S01]  /*6280*/  MUFU.EX2 R123, R123 ;  /* 0x0000007b007b7308 */ /* 0x000fe20000000800 */
[C---:B-1----:R-:W-:Y:S06]  /*6290*/  HMMA.16816.F32.BF16 R76, R92.reuse, R96, R76 ;  /* 0x000000605c4c723c */ /* 0x042fec000004184c */
[----:B------:R-:W-:Y:S03]  /*62a0*/  HMMA.16816.F32.BF16 R80, R92, R98, R80 ;  /* 0x000000625c50723c */ /* 0x000fe60000041850 */
[----:B------:R-:W1:Y:S01]  /*62b0*/  MUFU.EX2 R116, R116 ;  /* 0x0000007400747308 */ /* 0x000e620000000800 */
[----:B------:R-:W4:Y:S03]  /*62c0*/  LDSM.16.MT88.4 R96, [R132+0x3800] ;  /* 0x003800008460783b */ /* 0x000f260000004200 */
[----:B------:R-:W-:Y:S01]  /*62d0*/  FFMA.FTZ R92, R47, UR4, -R87 ;  /* 0x000000042f5c7c23 */ /* 0x000fe20008010857 */
[----:B------:R-:W-:Y:S05]  /*62e0*/  FADD.FTZ R93, R107, R14 ;  /* 0x0000000e6b5d7221 */ /* 0x000fea0000010000 */
[----:B------:R-:W1:Y:S01]  /*62f0*/  MUFU.EX2 R155, R155 ;  /* 0x0000009b009b7308 */ /* 0x000e620000000800 */
[----:B------:R-:W-:Y:S01]  /*6300*/  FADD.FTZ R107, R160, R153 ;  /* 0x00000099a06b7221 */ /* 0x000fe20000010000 */
[----:B------:R-:W-:Y:S01]  /*6310*/  FADD.FTZ R106, R122, R93 ;  /* 0x0000005d7a6a7221 */ /* 0x000fe20000010000 */
[----:B---3--:R-:W-:Y:S01]  /*6320*/  F2FP.BF16.F32.PACK_AB R93, R159, R115 ;  /* 0x000000739f5d723e */ /* 0x008fe200000010ff */
[----:B------:R-:W-:Y:S01]  /*6330*/  FFMA.FTZ R94, R46, UR4, -R87 ;  /* 0x000000042e5e7c23 */ /* 0x000fe20008010857 */
[----:B------:R-:W-:Y:S01]  /*6340*/  FADD.FTZ R22, R104, R107 ;  /* 0x0000006b68167221 */ /* 0x000fe20000010000 */
[----:B------:R-:W-:Y:S04]  /*6350*/  FADD.FTZ R19, R105, R106 ;  /* 0x0000006a69137221 */ /* 0x000fe80000010000 */
[----:B------:R3:W-:Y:S01]  /*6360*/  MUFU.EX2 R10, R92 ;  /* 0x0000005c000a7308 */ /* 0x0007e20000000800 */
[----:B------:R-:W-:Y:S01]  /*6370*/  LDSM.16.MT88.4 R104, [R131+0x3c00] ;  /* 0x003c00008368783b */ /* 0x000fe20000004200 */
[----:B--2---:R-:W-:Y:S01]  /*6380*/  F2FP.BF16.F32.PACK_AB R95, R157, R120 ;  /* 0x000000789d5f723e */ /* 0x004fe200000010ff */
[----:B------:R-:W-:Y:S01]  /*6390*/  FADD.FTZ R108, R108, R19 ;  /* 0x000000136c6c7221 */ /* 0x000fe20000010000 */
[----:B------:R-:W-:Y:S01]  /*63a0*/  FADD.FTZ R21, R85, R22 ;  /* 0x0000001655157221 */ /* 0x000fe20000010000 */
[----:B------:R-:W-:Y:S01]  /*63b0*/  FFMA.FTZ R153, R51, UR4, -R87 ;  /* 0x0000000433997c23 */ /* 0x000fe20008010857 */
[----:B------:R-:W-:Y:S01]  /*63c0*/  FFMA.FTZ R160, R52, UR4, -R88 ;  /* 0x0000000434a07c23 */ /* 0x000fe20008010858 */
[----:B------:R-:W-:Y:S03]  /*63d0*/  FADD.FTZ R23, R109, R108 ;  /* 0x0000006c6d177221 */ /* 0x000fe60000010000 */
[----:B------:R2:W-:Y:S01]  /*63e0*/  MUFU.EX2 R5, R94 ;  /* 0x0000005e00057308 */ /* 0x0005e20000000800 */
[----:B------:R-:W-:Y:S01]  /*63f0*/  FADD.FTZ R110, R110, R21 ;  /* 0x000000156e6e7221 */ /* 0x000fe20000010000 */
[--C-:B------:R-:W-:Y:S01]  /*6400*/  FFMA.FTZ R14, R55, UR4, -R87.reuse ;  /* 0x00000004370e7c23 */ /* 0x100fe20008010857 */
[----:B------:R-:W-:Y:S01]  /*6410*/  MOV R85, R2 ;  /* 0x0000000200557202 */ /* 0x000fe20000000f00 */
[--C-:B------:R-:W-:Y:S01]  /*6420*/  FFMA.FTZ R21, R58, UR4, -R87.reuse ;  /* 0x000000043a157c23 */ /* 0x100fe20008010857 */
[----:B------:R-:W-:Y:S02]  /*6430*/  FADD.FTZ R22, R111, R110 ;  /* 0x0000006e6f167221 */ /* 0x000fe40000010000 */
[----:B------:R-:W-:Y:S03]  /*6440*/  LDSM.16.MT88.4 R108, [R131+0x4000] ;  /* 0x00400000836c783b */ /* 0x000fe60000004200 */
[----:B------:R5:W-:Y:S01]  /*6450*/  MUFU.EX2 R6, R86 ;  /* 0x0000005600067308 */ /* 0x000be20000000800 */
[----:B---3--:R-:W-:Y:S09]  /*6460*/  F2FP.BF16.F32.PACK_AB R92, R15, R114 ;  /* 0x000000720f5c723e */ /* 0x008ff200000010ff */
[----:B------:R-:W3:Y:S01]  /*6470*/  MUFU.EX2 R161, R161 ;  /* 0x000000a100a17308 */ /* 0x000ee20000000800 */
[----:B--2---:R-:W-:Y:S09]  /*6480*/  F2FP.BF16.F32.PACK_AB R94, R118, R163 ;  /* 0x000000a3765e723e */ /* 0x004ff200000010ff */
[----:B------:R2:W-:Y:S01]  /*6490*/  MUFU.EX2 R7, R89 ;  /* 0x0000005900077308 */ /* 0x0005e20000000800 */
[C---:B----4-:R-:W-:Y:S03]  /*64a0*/  HMMA.16816.F32.BF16 R68, R92.reuse, R96, R68 ;  /* 0x000000605c44723c */ /* 0x050fe60000041844 */
[----:B-----5:R-:W-:Y:S03]  /*64b0*/  FFMA.FTZ R86, R43, UR4, -R87 ;  /* 0x000000042b567c23 */ /* 0x020fe60008010857 */
[C---:B------:R-:W-:Y:S03]  /*64c0*/  HMMA.16816.F32.BF16 R72, R92.reuse, R98, R72 ;  /* 0x000000625c48723c */ /* 0x040fe60000041848 */
[----:B------:R-:W4:Y:S01]  /*64d0*/  MUFU.EX2 R90, R90 ;  /* 0x0000005a005a7308 */ /* 0x000f220000000800 */
[----:B------:R-:W5:Y:S02]  /*64e0*/  LDSM.16.MT88.4 R96, [R132+0x3c00] ;  /* 0x003c00008460783b */ /* 0x000f640000004200 */
[C---:B------:R-:W-:Y:S07]  /*64f0*/  HMMA.16816.F32.BF16 R76, R92.reuse, R100, R76 ;  /* 0x000000645c4c723c */ /* 0x040fee000004184c */
[----:B------:R-:W-:Y:S01]  /*6500*/  MUFU.EX2 R117, R117 ;  /* 0x0000007500757308 */ /* 0x000fe20000000800 */
[----:B--2---:R-:W-:Y:S01]  /*6510*/  FFMA.FTZ R89, R44, UR4, -R88 ;  /* 0x000000042c597c23 */ /* 0x004fe20008010858 */
[----:B------:R-:W-:Y:S01]  /*6520*/  HMMA.16816.F32.BF16 R80, R92, R102, R80 ;  /* 0x000000665c50723c */ /* 0x000fe20000041850 */
[----:B------:R-:W2:Y:S07]  /*6530*/  LDSM.16.MT88.4 R100, [R132+0x4000] ;  /* 0x004000008464783b */ /* 0x000eae0000004200 */
[----:B------:R-:W4:Y:S03]  /*6540*/  MUFU.EX2 R84, R84 ;  /* 0x0000005400547308 */ /* 0x000f260000000800 */
[----:B------:R-:W-:Y:S02]  /*6550*/  F2FP.BF16.F32.PACK_AB R92, R13, R164 ;  /* 0x000000a40d5c723e */ /* 0x000fe400000010ff */
[----:B------:R-:W-:Y:S05]  /*6560*/  F2FP.BF16.F32.PACK_AB R93, R158, R17 ;  /* 0x000000119e5d723e */ /* 0x000fea00000010ff */
[----:B------:R-:W-:Y:S01]  /*6570*/  MUFU.EX2 R119, R119 ;  /* 0x0000007700777308 */ /* 0x000fe20000000800 */
[----:B-1----:R-:W-:Y:S02]  /*6580*/  F2FP.BF16.F32.PACK_AB R94, R116, R123 ;  /* 0x0000007b745e723e */ /* 0x002fe400000010ff */
[----:B------:R-:W-:Y:S07]  /*6590*/  F2FP.BF16.F32.PACK_AB R95, R155, R156 ;  /* 0x0000009c9b5f723e */ /* 0x000fee00000010ff */
[----:B------:R-:W1:Y:S10]  /*65a0*/  MUFU.EX2 R86, R86 ;  /* 0x0000005600567308 */ /* 0x000e740000000800 */
[----:B------:R-:W-:Y:S01]  /*65b0*/  MUFU.EX2 R89, R89 ;  /* 0x0000005900597308 */ /* 0x000fe20000000800 */
[C---:B-----5:R-:W-:Y:S06]  /*65c0*/  HMMA.16816.F32.BF16 R68, R92.reuse, R96, R68 ;  /* 0x000000605c44723c */ /* 0x060fec0000041844 */
[C---:B------:R-:W-:Y:S03]  /*65d0*/  HMMA.16816.F32.BF16 R72, R92.reuse, R98, R72 ;  /* 0x000000625c48723c */ /* 0x040fe60000041848 */
[----:B------:R-:W5:Y:S02]  /*65e0*/  MUFU.EX2 R165, R165 ;  /* 0x000000a500a57308 */ /* 0x000f640000000800 */
[----:B------:R-:W-:Y:S01]  /*65f0*/  FADD.FTZ R97, R112, R23 ;  /* 0x0000001770617221 */ /* 0x000fe20000010000 */
[----:B------:R-:W-:Y:S01]  /*6600*/  FADD.FTZ R96, R113, R22 ;  /* 0x0000001671607221 */ /* 0x000fe20000010000 */
[C---:B------:R-:W-:Y:S06]  /*6610*/  HMMA.16816.F32.BF16 R76, R92.reuse, R104, R76 ;  /* 0x000000685c4c723c */ /* 0x040fec000004184c */
[----:B------:R-:W-:Y:S01]  /*6620*/  MUFU.EX2 R162, R162 ;  /* 0x000000a200a27308 */ /* 0x000fe20000000800 */
[----:B------:R-:W-:Y:S01]  /*6630*/  FADD.FTZ R98, R114, R97 ;  /* 0x0000006172627221 */ /* 0x000fe20000010000 */
[----:B------:R-:W-:Y:S01]  /*6640*/  FADD.FTZ R26, R115, R96 ;  /* 0x00000060731a7221 */ /* 0x000fe20000010000 */
[----:B------:R-:W-:Y:S01]  /*6650*/  HMMA.16816.F32.BF16 R80, R92, R106, R80 ;  /* 0x0000006a5c50723c */ /* 0x000fe20000041850 */
[----:B------:R-:W5:Y:S06]  /*6660*/  LDSM.16.MT88.4 R112, [R132+0x4400] ;  /* 0x004400008470783b */ /* 0x000f6c0000004200 */
[----:B------:R-:W5:Y:S01]  /*6670*/  MUFU.EX2 R121, R121 ;  /* 0x0000007900797308 */ /* 0x000f620000000800 */
[----:B---3--:R-:W-:Y:S03]  /*6680*/  F2FP.BF16.F32.PACK_AB R96, R6, R161 ;  /* 0x000000a10660723e */ /* 0x008fe600000010ff */
[----:B------:R-:W-:Y:S01]  /*6690*/  FADD.FTZ R30, R15, R98 ;  /* 0x000000620f1e7221 */ /* 0x000fe20000010000 */
[----:B----4-:R-:W-:Y:S01]  /*66a0*/  F2FP.BF16.F32.PACK_AB R97, R90, R7 ;  /* 0x000000075a61723e */ /* 0x010fe200000010ff */
[----:B------:R-:W-:Y:S01]  /*66b0*/  FFMA.FTZ R92, R61, UR4, -R88 ;  /* 0x000000043d5c7c23 */ /* 0x000fe20008010858 */
[----:B------:R-:W3:Y:S01]  /*66c0*/  LDSM.16.MT88.4 R104, [R131+0x4400] ;  /* 0x004400008368783b */ /* 0x000ee20000004200 */
[----:B------:R-:W-:Y:S02]  /*66d0*/  F2FP.BF16.F32.PACK_AB R98, R84, R117 ;  /* 0x000000755462723e */ /* 0x000fe400000010ff */
[----:B------:R-:W-:Y:S01]  /*66e0*/  MUFU.EX2 R122, R50 ;  /* 0x00000032007a7308 */ /* 0x000fe20000000800 */
[----:B-1----:R-:W-:Y:S01]  /*66f0*/  F2FP.BF16.F32.PACK_AB R99, R86, R119 ;  /* 0x000000775663723e */ /* 0x002fe200000010ff */
[----:B------:R-:W-:Y:S01]  /*6700*/  FFMA.FTZ R95, R62, UR4, -R87 ;  /* 0x000000043e5f7c23 */ /* 0x000fe20008010857 */
[----:B------:R-:W-:Y:S01]  /*6710*/  FADD.FTZ R93, R159, R26 ;  /* 0x0000001a9f5d7221 */ /* 0x000fe20000010000 */
[----:B------:R-:W-:Y:S01]  /*6720*/  FADD.FTZ R163, R163, R30 ;  /* 0x0000001ea3a37221 */ /* 0x000fe20000010000 */
[----:B------:R-:W-:Y:S02]  /*6730*/  FFMA.FTZ R23, R60, UR4, -R88 ;  /* 0x000000043c177c23 */ /* 0x000fe40008010858 */
[----:B------:R-:W-:Y:S03]  /*6740*/  FADD.FTZ R94, R120, R93 ;  /* 0x0000005d785e7221 */ /* 0x000fe60000010000 */
[----:B------:R-:W1:Y:S01]  /*6750*/  MUFU.EX2 R153, R153 ;  /* 0x0000009900997308 */ /* 0x000e620000000800 */
[C---:B--2---:R-:W-:Y:S05]  /*6760*/  HMMA.16816.F32.BF16 R68, R96.reuse, R100, R68 ;  /* 0x000000646044723c */ /* 0x044fea0000041844 */
[----:B------:R-:W-:Y:S01]  /*6770*/  F2FP.BF16.F32.PACK_AB R93, R10, R5 ;  /* 0x000000050a5d723e */ /* 0x000fe200000010ff */
[C---:B------:R-:W-:Y:S03]  /*6780*/  HMMA.16816.F32.BF16 R72, R96.reuse, R102, R72 ;  /* 0x000000666048723c */ /* 0x040fe60000041848 */
[----:B------:R5:W-:Y:S01]  /*6790*/  MUFU.EX2 R159, R92 ;  /* 0x0000005c009f7308 */ /* 0x000be20000000800 */
[----:B------:R-:W2:Y:S01]  /*67a0*/  LDSM.16.MT88.4 R100, [R132+0x4800] ;  /* 0x004800008464783b */ /* 0x000ea20000004200 */
[----:B------:R-:W-:Y:S01]  /*67b0*/  FADD.FTZ R94, R157, R94 ;  /* 0x0000005e9d5e7221 */ /* 0x000fe20000010000 */
[C---:B------:R-:W-:Y:S07]  /*67c0*/  HMMA.16816.F32.BF16 R76, R96.reuse, R108, R76 ;  /* 0x0000006c604c723c */ /* 0x040fee000004184c */
[----:B------:R-:W-:Y:S01]  /*67d0*/  MUFU.EX2 R160, R160 ;  /* 0x000000a000a07308 */ /* 0x000fe20000000800 */
[----:B------:R-:W-:Y:S01]  /*67e0*/  FADD.FTZ R163, R118, R163 ;  /* 0x000000a376a37221 */ /* 0x000fe20000010000 */
[----:B------:R-:W-:Y:S01]  /*67f0*/  HMMA.16816.F32.BF16 R80, R96, R110, R80 ;  /* 0x0000006e6050723c */ /* 0x000fe20000041850 */
[----:B------:R-:W4:Y:S07]  /*6800*/  LDSM.16.MT88.4 R108, [R131+0x4800] ;  /* 0x00480000836c783b */ /* 0x000f2e0000004200 */
[----:B------:R1:W-:Y:S03]  /*6810*/  MUFU.EX2 R118, R95 ;  /* 0x0000005f00767308 */ /* 0x0003e60000000800 */
[----:B-----5:R-:W-:Y:S01]  /*6820*/  F2FP.BF16.F32.PACK_AB R92, R165, R89 ;  /* 0x00000059a55c723e */ /* 0x020fe200000010ff */
[----:B------:R-:W-:Y:S01]  /*6830*/  FADD.FTZ R164, R164, R163 ;  /* 0x000000a3a4a47221 */ /* 0x000fe20000010000 */
[----:B------:R-:W-:Y:S01]  /*6840*/  FADD.FTZ R163, R17, R94 ;  /* 0x0000005e11a37221 */ /* 0x000fe20000010000 */
[----:B------:R-:W-:Y:S03]  /*6850*/  F2FP.BF16.F32.PACK_AB R94, R121, R162 ;  /* 0x000000a2795e723e */ /* 0x000fe600000010ff */
[----:B------:R-:W-:Y:S01]  /*6860*/  FADD.FTZ R163, R158, R163 ;  /* 0x000000a39ea37221 */ /* 0x000fe20000010000 */
[----:B------:R-:W5:Y:S01]  /*6870*/  MUFU.EX2 R9, R9 ;  /* 0x0000000900097308 */ /* 0x000f620000000800 */
[----:B------:R-:W-:Y:S01]  /*6880*/  FADD.FTZ R164, R13, R164 ;  /* 0x000000a40da47221 */ /* 0x000fe20000010000 */
[----:B------:R-:W-:Y:S01]  /*6890*/  FFMA.FTZ R157, R63, UR4, -R87 ;  /* 0x000000043f9d7c23 */ /* 0x000fe20008010857 */
[----:B------:R-:W-:Y:S01]  /*68a0*/  FADD.FTZ R156, R156, R163 ;  /* 0x000000a39c9c7221 */ /* 0x000fe20000010000 */
[----:B------:R-:W-:Y:S01]  /*68b0*/  FFMA.FTZ R120, R64, UR4, -R88 ;  /* 0x0000000440787c23 */ /* 0x000fe20008010858 */
[----:B------:R-:W-:Y:S01]  /*68c0*/  FADD.FTZ R123, R123, R164 ;  /* 0x000000a47b7b7221 */ /* 0x000fe20000010000 */
[----:B------:R-:W-:Y:S01]  /*68d0*/  FFMA.FTZ R87, R67, UR4, -R87 ;  /* 0x0000000443577c23 */ /* 0x000fe20008010857 */
[----:B------:R-:W-:Y:S03]  /*68e0*/  FADD.FTZ R156, R155, R156 ;  /* 0x0000009c9b9c7221 */ /* 0x000fe60000010000 */
[----:B------:R-:W-:Y:S01]  /*68f0*/  MUFU.EX2 R11, R11 ;  /* 0x0000000b000b7308 */ /* 0x000fe20000000800 */
[----:B-1----:R-:W-:Y:S01]  /*6900*/  F2FP.BF16.F32.PACK_AB R95, R153, R122 ;  /* 0x0000007a995f723e */ /* 0x002fe200000010ff */
[----:B------:R-:W-:Y:S01]  /*6910*/  FFMA.FTZ R88, R65, UR4, -R88 ;  /* 0x0000000441587c23 */ /* 0x000fe20008010858 */
[----:B------:R-:W-:Y:S01]  /*6920*/  FADD.FTZ R116, R116, R123 ;  /* 0x0000007b74747221 */ /* 0x000fe20000010000 */
[----:B------:R-:W-:Y:S03]  /*6930*/  FADD.FTZ R155, R7, R156 ;  /* 0x0000009c079b7221 */ /* 0x000fe60000010000 */
[----:B------:R-:W-:Y:S03]  /*6940*/  FADD.FTZ R161, R161, R116 ;  /* 0x00000074a1a17221 */ /* 0x000fe60000010000 */
[----:B------:R-:W1:Y:S01]  /*6950*/  MUFU.EX2 R14, R14 ;  /* 0x0000000e000e7308 */ /* 0x000e620000000800 */
[C---:B------:R-:W-:Y:S05]  /*6960*/  HMMA.16816.F32.BF16 R68, R92.reuse, R112, R68 ;  /* 0x000000705c44723c */ /* 0x040fea0000041844 */
[----:B-----5:R-:W-:Y:S01]  /*6970*/  F2FP.BF16.F32.PACK_AB R96, R9, R160 ;  /* 0x000000a00960723e */ /* 0x020fe200000010ff */
[C---:B------:R-:W-:Y:S03]  /*6980*/  HMMA.16816.F32.BF16 R72, R92.reuse, R114, R72 ;  /* 0x000000725c48723c */ /* 0x040fe60000041848 */
[----:B------:R-:W-:Y:S01]  /*6990*/  MUFU.EX2 R18, R18 ;  /* 0x0000001200127308 */ /* 0x000fe20000000800 */
[----:B------:R-:W5:Y:S01]  /*69a0*/  LDSM.16.MT88.4 R112, [R132+0x4c00] ;  /* 0x004c00008470783b */ /* 0x000f620000004200 */
[----:B------:R-:W-:Y:S01]  /*69b0*/  FADD.FTZ R90, R90, R155 ;  /* 0x0000009b5a5a7221 */ /* 0x000fe20000010000 */
[C---:B---3--:R-:W-:Y:S07]  /*69c0*/  HMMA.16816.F32.BF16 R76, R92.reuse, R104, R76 ;  /* 0x000000685c4c723c */ /* 0x048fee000004184c */
[----:B------:R-:W3:Y:S01]  /*69d0*/  MUFU.EX2 R19, R57 ;  /* 0x0000003900137308 */ /* 0x000ee20000000800 */
[----:B-1----:R-:W-:Y:S01]  /*69e0*/  F2FP.BF16.F32.PACK_AB R97, R14, R11 ;  /* 0x0000000b0e61723e */ /* 0x002fe200000010ff */
[----:B------:R-:W-:Y:S01]  /*69f0*/  HMMA.16816.F32.BF16 R80, R92, R106, R80 ;  /* 0x0000006a5c50723c */ /* 0x000fe20000041850 */
[----:B------:R-:W1:Y:S07]  /*6a00*/  LDSM.16.MT88.4 R104, [R131+0x4c00] ;  /* 0x004c00008368783b */ /* 0x000e6e0000004200 */
[----:B------:R-:W-:Y:S03]  /*6a10*/  MUFU.EX2 R21, R21 ;  /* 0x0000001500157308 */ /* 0x000fe60000000800 */
[----:B------:R-:W-:Y:S01]  /*6a20*/  FADD.FTZ R116, R6, R161 ;  /* 0x000000a106747221 */ /* 0x000fe20000010000 */
[----:B------:R-:W-:Y:S03]  /*6a30*/  FADD.FTZ R119, R119, R90 ;  /* 0x0000005a77777221 */ /* 0x000fe60000010000 */
[----:B------:R-:W-:Y:S01]  /*6a40*/  FADD.FTZ R117, R117, R116 ;  /* 0x0000007475757221 */ /* 0x000fe20000010000 */
[----:B------:R-:W-:Y:S02]  /*6a50*/  FADD.FTZ R86, R86, R119 ;  /* 0x0000007756567221 */ /* 0x000fe40000010000 */
[----:B------:R-:W2:Y:S01]  /*6a60*/  MUFU.EX2 R22, R59 ;  /* 0x0000003b00167308 */ /* 0x000ea20000000800 */
[----:B---3--:R-:W-:Y:S01]  /*6a70*/  F2FP.BF16.F32.PACK_AB R98, R19, R18 ;  /* 0x000000121362723e */ /* 0x008fe200000010ff */
[----:B------:R-:W-:Y:S01]  /*6a80*/  FADD.FTZ R84, R84, R117 ;  /* 0x0000007554547221 */ /* 0x000fe20000010000 */
[----:B------:R-:W-:Y:S03]  /*6a90*/  FADD.FTZ R67, R5, R86 ;  /* 0x0000005605437221 */ /* 0x000fe60000010000 */
[----:B------:R-:W-:Y:S01]  /*6aa0*/  FADD.FTZ R84, R89, R84 ;  /* 0x0000005459547221 */ /* 0x000fe20000010000 */
[----:B------:R-:W-:Y:S03]  /*6ab0*/  FADD.FTZ R67, R10, R67 ;  /* 0x000000430a437221 */ /* 0x000fe60000010000 */
[----:B------:R-:W3:Y:S01]  /*6ac0*/  MUFU.EX2 R15, R23 ;  /* 0x00000017000f7308 */ /* 0x000ee20000000800 */
[----:B------:R-:W-:Y:S01]  /*6ad0*/  FADD.FTZ R165, R165, R84 ;  /* 0x00000054a5a57221 */ /* 0x000fe20000010000 */
[----:B------:R-:W-:Y:S03]  /*6ae0*/  FADD.FTZ R84, R122, R67 ;  /* 0x000000437a547221 */ /* 0x000fe60000010000 */
[----:B------:R-:W-:Y:S01]  /*6af0*/  FADD.FTZ R162, R162, R165 ;  /* 0x000000a5a2a27221 */ /* 0x000fe20000010000 */
[----:B------:R-:W-:Y:S04]  /*6b00*/  FADD.FTZ R84, R153, R84 ;  /* 0x0000005499547221 */ /* 0x000fe80000010000 */
[----:B------:R-:W4:Y:S01]  /*6b10*/  MUFU.EX2 R157, R157 ;  /* 0x0000009d009d7308 */ /* 0x000f220000000800 */
[----:B--2---:R-:W-:Y:S01]  /*6b20*/  F2FP.BF16.F32.PACK_AB R99, R22, R21 ;  /* 0x000000151663723e */ /* 0x004fe200000010ff */
[----:B------:R-:W-:Y:S01]  /*6b30*/  FADD.FTZ R121, R121, R162 ;  /* 0x000000a279797221 */ /* 0x000fe20000010000 */
[----:B------:R-:W-:Y:S03]  /*6b40*/  FADD.FTZ R67, R11, R84 ;  /* 0x000000540b437221 */ /* 0x000fe60000010000 */
[----:B------:R-:W-:Y:S01]  /*6b50*/  FADD.FTZ R160, R160, R121 ;  /* 0x00000079a0a07221 */ /* 0x000fe20000010000 */
[----:B------:R-:W-:Y:S01]  /*6b60*/  FADD.FTZ R86, R14, R67 ;  /* 0x000000430e567221 */ /* 0x000fe20000010000 */
[C---:B------:R-:W-:Y:S02]  /*6b70*/  HMMA.16816.F32.BF16 R68, R96.reuse, R100, R68 ;  /* 0x000000646044723c */ /* 0x040fe40000041844 */
[----:B------:R-:W-:Y:S03]  /*6b80*/  MUFU.EX2 R120, R120 ;  /* 0x0000007800787308 */ /* 0x000fe60000000800 */
[----:B---3--:R-:W-:Y:S01]  /*6b90*/  F2FP.BF16.F32.PACK_AB R92, R159, R15 ;  /* 0x0000000f9f5c723e */ /* 0x008fe200000010ff */
[C---:B------:R-:W-:Y:S06]  /*6ba0*/  HMMA.16816.F32.BF16 R72, R96.reuse, R102, R72 ;  /* 0x000000666048723c */ /* 0x040fec0000041848 */
[----:B------:R-:W2:Y:S01]  /*6bb0*/  MUFU.EX2 R123, R88 ;  /* 0x00000058007b7308 */ /* 0x000ea20000000800 */
[----:B----4-:R-:W-:Y:S01]  /*6bc0*/  F2FP.BF16.F32.PACK_AB R93, R157, R118 ;  /* 0x000000769d5d723e */ /* 0x010fe200000010ff */
[C---:B------:R-:W-:Y:S08]  /*6bd0*/  HMMA.16816.F32.BF16 R76, R96.reuse, R108, R76 ;  /* 0x0000006c604c723c */ /* 0x040ff0000004184c */
[----:B------:R-:W-:Y:S01]  /*6be0*/  MUFU.EX2 R66, R66 ;  /* 0x0000004200427308 */ /* 0x000fe20000000800 */
[----:B------:R-:W-:Y:S03]  /*6bf0*/  HMMA.16816.F32.BF16 R80, R96, R110, R80 ;  /* 0x0000006e6050723c */ /* 0x000fe60000041850 */
[----:B------:R-:W-:Y:S01]  /*6c00*/  FADD.FTZ R89, R9, R160 ;  /* 0x000000a009597221 */ /* 0x000fe20000010000 */
[----:B------:R-:W-:Y:S05]  /*6c10*/  FADD.FTZ R67, R21, R86 ;  /* 0x0000005615437221 */ /* 0x000fea0000010000 */
[----:B------:R-:W3:Y:S02]  /*6c20*/  MUFU.EX2 R87, R87 ;  /* 0x0000005700577308 */ /* 0x000ee40000000800 */
[----:B--2---:R-:W-:Y:S01]  /*6c30*/  F2FP.BF16.F32.PACK_AB R94, R123, R120 ;  /* 0x000000787b5e723e */ /* 0x004fe200000010ff */
[----:B------:R-:W-:Y:S01]  /*6c40*/  FADD.FTZ R84, R18, R89 ;  /* 0x0000005912547221 */ /* 0x000fe20000010000 */
[----:B------:R-:W-:Y:S03]  /*6c50*/  FADD.FTZ R67, R22, R67 ;  /* 0x0000004316437221 */ /* 0x000fe60000010000 */
[----:B------:R-:W-:Y:S01]  /*6c60*/  FADD.FTZ R84, R19, R84 ;  /* 0x0000005413547221 */ /* 0x000fe20000010000 */
[----:B------:R-:W-:Y:S03]  /*6c70*/  FADD.FTZ R118, R118, R67 ;  /* 0x0000004376767221 */ /* 0x000fe60000010000 */
[----:B------:R-:W-:Y:S01]  /*6c80*/  FADD.FTZ R84, R15, R84 ;  /* 0x000000540f547221 */ /* 0x000fe20000010000 */
[----:B------:R-:W-:Y:S03]  /*6c90*/  FADD.FTZ R157, R157, R118 ;  /* 0x000000769d9d7221 */ /* 0x000fe60000010000 */
[----:B------:R-:W-:Y:S01]  /*6ca0*/  FADD.FTZ R159, R159, R84 ;  /* 0x000000549f9f7221 */ /* 0x000fe20000010000 */
[C---:B---3--:R-:W-:Y:S01]  /*6cb0*/  F2FP.BF16.F32.PACK_AB R95, R87.reuse, R66 ;  /* 0x00000042575f723e */ /* 0x048fe200000010ff */
[----:B------:R-:W-:Y:S01]  /*6cc0*/  FADD.FTZ R156, R66, R157 ;  /* 0x0000009d429c7221 */ /* 0x000fe20000010000 */
[----:B------:R-:W-:Y:S01]  /*6cd0*/  IADD3 R66, R154, -0x1, RZ ;  /* 0xffffffff9a427810 */ /* 0x000fe20007ffe0ff */
[----:B------:R-:W-:Y:S02]  /*6ce0*/  FADD.FTZ R120, R120, R159 ;  /* 0x0000009f78787221 */ /* 0x000fe40000010000 */
[----:B------:R-:W-:Y:S01]  /*6cf0*/  FADD.FTZ R156, R87, R156 ;  /* 0x0000009c579c7221 */ /* 0x000fe20000010000 */
[----:B------:R-:W-:Y:S01]  /*6d00*/  MOV R154, R66 ;  /* 0x00000042009a7202 */ /* 0x000fe20000000f00 */
[C---:B-----5:R-:W-:Y:S05]  /*6d10*/  HMMA.16816.F32.BF16 R68, R92.reuse, R112, R68 ;  /* 0x000000705c44723c */ /* 0x060fea0000041844 */
[----:B------:R-:W-:Y:S01]  /*6d20*/  FADD.FTZ R153, R123, R120 ;  /* 0x000000787b997221 */ /* 0x000fe20000010000 */
[C---:B------:R-:W-:Y:S06]  /*6d30*/  HMMA.16816.F32.BF16 R72, R92.reuse, R114, R72 ;  /* 0x000000725c48723c */ /* 0x040fec0000041848 */
[C---:B-1----:R-:W-:Y:S06]  /*6d40*/  HMMA.16816.F32.BF16 R76, R92.reuse, R104, R76 ;  /* 0x000000685c4c723c */ /* 0x042fec000004184c */
[----:B------:R-:W-:Y:S01]  /*6d50*/  HMMA.16816.F32.BF16 R80, R92, R106, R80 ;  /* 0x0000006a5c50723c */ /* 0x000fe20000041850 */
[----:B------:R-:W-:Y:S11]  /*6d60*/  @!UPT UIADD3 URZ, URZ, URZ, URZ ;  /* 0x0000003f3f3ff290 */ /* 0x000ff6000fffe03f */
[----:B------:R-:W-:Y:S01]  /*6d70*/  @!UPT UIADD3 URZ, URZ, URZ, URZ ;  /* 0x0000003f3f3ff290 */ /* 0x000fe2000fffe03f */
[----:B------:R-:W-:Y:S11]  /*6d80*/  @P0 BRA `(.L_x_4247) ;  /* 0xffffffd800a00947 */ /* 0x000ff6000383ffff */
.L_x_4243:
[----:B------:R-:W1:Y:S01]  /*6d90*/  SHFL.BFLY PT, R3, R156, 0x2, 0x1f ;  /* 0x0c401f009c037f89 */ /* 0x000e6200000e0000 */
[----:B------:R-:W2:Y:S01]  /*6da0*/  S2UR UR5, SR_CgaCtaId ;  /* 0x00000000000579c3 */ /* 0x000ea20000008800 */
[----:B------:R-:W-:Y:S01]  /*6db0*/  IMAD.MOV.U32 R9, RZ, RZ, 0x3f800000 ;  /* 0x3f800000ff097424 */ /* 0x000fe200078e00ff */
[----:B------:R-:W-:Y:S01]  /*6dc0*/  UMOV UR4, 0x400 ;  /* 0x0000040000047882 */ /* 0x000fe20000000000 */
[----:B------:R-:W3:Y:S01]  /*6dd0*/  S2R R5, SR_TID.X ;  /* 0x0000000000057919 */ /* 0x000ee20000002100 */
[----:B------:R-:W-:Y:S01]  /*6de0*/  BSSY B0, `(.L_x_4248) ;  /* 0x0000086000007945 */ /* 0x000fe20003800000 */
[----:B------:R-:W-:Y:S01]  /*6df0*/  IMAD R151, R151, 0x10, R146 ;  /* 0x0000001097977824 */ /* 0x000fe200078e0292 */
[----:B------:R-:W4:Y:S02]  /*6e00*/  SHFL.BFLY PT, R8, R153, 0x2, 0x1f ;  /* 0x0c401f0099087f89 */ /* 0x000f2400000e0000 */
[----:B------:R-:W-:Y:S06]  /*6e10*/  BAR.SYNC.DEFER_BLOCKING 0x0 ;  /* 0x0000000000007b1d */ /* 0x000fec0000010000 */
[----:B------:R-:W5:Y:S01]  /*6e20*/  S2R R28, SR_CTAID.X ;  /* 0x00000000001c7919 */ /* 0x000f620000002500 */
[----:B-1----:R-:W-:Y:S01]  /*6e30*/  FADD.FTZ R3, R3, R156 ;  /* 0x0000009c03037221 */ /* 0x002fe20000010000 */
[----:B--2---:R-:W-:Y:S01]  /*6e40*/  ULEA UR5, UR5, UR4, 0x18 ;  /* 0x0000000405057291 */ /* 0x004fe2000f8ec03f */
[----:B------:R-:W1:Y:S03]  /*6e50*/  S2UR UR4, SR_CTAID.Z ;  /* 0x00000000000479c3 */ /* 0x000e660000002700 */
[----:B------:R-:W2:Y:S01]  /*6e60*/  SHFL.BFLY PT, R6, R3, 0x1, 0x1f ;  /* 0x0c201f0003067f89 */ /* 0x000ea200000e0000 */
[----:B----4-:R-:W-:Y:S01]  /*6e70*/  FADD.FTZ R8, R8, R153 ;  /* 0x0000009908087221 */ /* 0x010fe20000010000 */
[----:B---3--:R-:W-:-:S04]  /*6e80*/  SHF.R.S32.HI R4, RZ, 0x1f, R5 ;  /* 0x0000001fff047819 */ /* 0x008fc80000011405 */
[----:B------:R-:W3:Y:S01]  /*6e90*/  SHFL.BFLY PT, R7, R8, 0x1, 0x1f ;  /* 0x0c201f0008077f89 */ /* 0x000ee200000e0000 */
[CC--:B------:R-:W-:Y:S02]  /*6ea0*/  LEA.HI R10, R4.reuse, R5.reuse, RZ, 0x2 ;  /* 0x00000005040a7211 */ /* 0x0c0fe400078f10ff */
[-C--:B------:R-:W-:Y:S02]  /*6eb0*/  LEA.HI R15, R4, R5.reuse, RZ, 0x6 ;  /* 0x00000005040f7211 */ /* 0x080fe400078f30ff */
[----:B------:R-:W-:Y:S02]  /*6ec0*/  SHF.R.S32.HI R11, RZ, 0x2, R10 ;  /* 0x00000002ff0b7819 */ /* 0x000fe4000001140a */
[----:B------:R-:W-:Y:S02]  /*6ed0*/  LOP3.LUT R10, R10, 0xfffffffc, RZ, 0xc0, !PT ;  /* 0xfffffffc0a0a7812 */ /* 0x000fe400078ec0ff */
[----:B------:R-:W-:Y:S02]  /*6ee0*/  SHF.R.S32.HI R14, RZ, 0x1f, R11 ;  /* 0x0000001fff0e7819 */ /* 0x000fe4000001140b */
[----:B------:R-:W-:Y:S01]  /*6ef0*/  LEA.HI R12, R4, R5, RZ, 0x4 ;  /* 0x00000005040c7211 */ /* 0x000fe200078f20ff */
[----:B------:R-:W-:Y:S01]  /*6f00*/  IMAD.IADD R10, R5, 0x1, -R10 ;  /* 0x00000001050a7824 */ /* 0x000fe200078e0a0a */
[----:B------:R-:W-:Y:S01]  /*6f10*/  LEA.HI R14, R14, R11, RZ, 0x3 ;  /* 0x0000000b0e0e7211 */ /* 0x000fe200078f18ff */
[----:B--2---:R-:W-:Y:S01]  /*6f20*/  FADD.FTZ R6, R3, R6 ;  /* 0x0000000603067221 */ /* 0x004fe20000010000 */
[----:B------:R-:W-:-:S02]  /*6f30*/  LEA.HI R3, R4, R5, RZ, 0x5 ;  /* 0x0000000504037211 */ /* 0x000fc400078f28ff */
[----:B------:R-:W-:Y:S02]  /*6f40*/  LOP3.LUT R14, R14, 0xfffffff8, RZ, 0xc0, !PT ;  /* 0xfffffff80e0e7812 */ /* 0x000fe400078ec0ff */
[----:B------:R-:W-:Y:S02]  /*6f50*/  SHF.R.S32.HI R13, RZ, 0x5, R3 ;  /* 0x00000005ff0d7819 */ /* 0x000fe40000011403 */
[----:B------:R-:W-:Y:S01]  /*6f60*/  SHF.L.U32 R15, R15, 0x2, RZ ;  /* 0x000000020f0f7819 */ /* 0x000fe200000006ff */
[----:B------:R-:W-:Y:S01]  /*6f70*/  IMAD.IADD R11, R11, 0x1, -R14 ;  /* 0x000000010b0b7824 */ /* 0x000fe200078e0a0e */
[----:B------:R-:W-:Y:S01]  /*6f80*/  SHF.R.S32.HI R12, RZ, 0x4, R12 ;  /* 0x00000004ff0c7819 */ /* 0x000fe2000001140c */
[----:B---3--:R-:W-:Y:S01]  /*6f90*/  FADD.FTZ R7, R8, R7 ;  /* 0x0000000708077221 */ /* 0x008fe20000010000 */
[----:B------:R-:W-:Y:S01]  /*6fa0*/  LEA R10, R13, R10, 0x8 ;  /* 0x0000000a0d0a7211 */ /* 0x000fe200078e40ff */
[----:B------:R-:W-:Y:S01]  /*6fb0*/  IMAD.SHL.U32 R14, R145, 0x8, RZ ;  /* 0x00000008910e7824 */ /* 0x000fe200078e00ff */
[----:B------:R-:W-:Y:S01]  /*6fc0*/  LOP3.LUT R15, R15, 0x3fffff00, RZ, 0xc0, !PT ;  /* 0x3fffff000f0f7812 */ /* 0x000fe200078ec0ff */
[----:B------:R-:W-:Y:S01]  /*6fd0*/  IMAD.MOV.U32 R8, RZ, RZ, 0x3f800000 ;  /* 0x3f800000ff087424 */ /* 0x000fe200078e00ff */
[----:B------:R-:W-:-:S02]  /*6fe0*/  SHF.L.U32 R13, R12, 0x6, RZ ;  /* 0x000000060c0d7819 */ /* 0x000fc400000006ff */
[----:B------:R-:W-:Y:S01]  /*6ff0*/  LEA.HI R12, R11, R11, RZ, 0x1 ;  /* 0x0000000b0b0c7211 */ /* 0x000fe200078f08ff */
[----:B------:R-:W-:Y:S01]  /*7000*/  IMAD R15, R144, 0x20, R15 ;  /* 0x00000020900f7824 */ /* 0x000fe200078e020f */
[----:B------:R-:W-:Y:S02]  /*7010*/  FSETP.NE.FTZ.AND P3, PT, R7, RZ, PT ;  /* 0x000000ff0700720b */ /* 0x000fe40003f75000 */
[----:B------:R-:W-:Y:S01]  /*7020*/  LOP3.LUT R16, R12, 0x1fffffe, RZ, 0xc0, !PT ;  /* 0x01fffffe0c107812 */ /* 0x000fe200078ec0ff */
[----:B------:R-:W-:Y:S01]  /*7030*/  IMAD R142, R142, 0x4, R15 ;  /* 0x000000048e8e7824 */ /* 0x000fe200078e020f */
[----:B------:R-:W-:Y:S02]  /*7040*/  SHF.R.S32.HI R12, RZ, 0x1, R12 ;  /* 0x00000001ff0c7819 */ /* 0x000fe4000001140c */
[----:B------:R-:W-:Y:S01]  /*7050*/  FSETP.NE.FTZ.AND P2, PT, R6, RZ, PT ;  /* 0x000000ff0600720b */ /* 0x000fe20003f55000 */
[----:B------:R-:W-:Y:S01]  /*7060*/  IMAD.IADD R11, R11, 0x1, -R16 ;  /* 0x000000010b0b7824 */ /* 0x000fe200078e0a10 */
[----:B------:R-:W-:-:S02]  /*7070*/  SHF.L.U32 R15, R12, 0x6, RZ ;  /* 0x000000060c0f7819 */ /* 0x000fc400000006ff */
[----:B------:R-:W-:Y:S01]  /*7080*/  LOP3.LUT R13, R13, 0xc0, RZ, 0xc0, !PT ;  /* 0x000000c00d0d7812 */ /* 0x000fe200078ec0ff */
[----:B------:R-:W-:Y:S01]  /*7090*/  IMAD R10, R11, 0x10, R10 ;  /* 0x000000100b0a7824 */ /* 0x000fe200078e020a */
[----:B------:R-:W-:Y:S01]  /*70a0*/  LOP3.LUT R15, R15, 0xc0, RZ, 0xc0, !PT ;  /* 0x000000c00f0f7812 */ /* 0x000fe200078ec0ff */
[----:B------:R-:W2:Y:S01]  /*70b0*/  @P3 MUFU.RCP R9, R7 ;  /* 0x0000000700093308 */ /* 0x000ea20000001000 */
[----:B------:R-:W-:Y:S01]  /*70c0*/  LOP3.LUT R14, R13, 0x18, R14, 0xf8, !PT ;  /* 0x000000180d0e7812 */ /* 0x000fe200078ef80e */
[----:B------:R-:W3:Y:S01]  /*70d0*/  @P3 LDC R29, c[0x0][0x2e8] ;  /* 0x0000ba00ff1d3b82 */ /* 0x000ee20000000800 */
[----:B------:R-:W-:Y:S02]  /*70e0*/  LEA.HI R11, R15, R15, RZ, 0x1d ;  /* 0x0000000f0f0b7211 */ /* 0x000fe400078fe8ff */
[----:B------:R-:W-:Y:S02]  /*70f0*/  SHF.R.U32.HI R13, RZ, 0x3, R13 ;  /* 0x00000003ff0d7819 */ /* 0x000fe4000001160d */
[----:B------:R-:W-:Y:S01]  /*7100*/  LOP3.LUT P0, RZ, R12, 0x2, RZ, 0xc0, !PT ;  /* 0x000000020cff7812 */ /* 0x000fe2000780c0ff */
[----:B------:R-:W4:Y:S01]  /*7110*/  @P2 MUFU.RCP R8, R6 ;  /* 0x0000000600082308 */ /* 0x000f220000001000 */
[----:B------:R-:W-:Y:S01]  /*7120*/  IMAD.U32 R11, R10, 0x2, R11 ;  /* 0x000000020a0b7824 */ /* 0x000fe200078e000b */
[----:B------:R-:W-:Y:S01]  /*7130*/  LOP3.LUT R13, R14, R13, RZ, 0x3c, !PT ;  /* 0x0000000d0e0d7212 */ /* 0x000fe200078e3cff */
[----:B------:R-:W3:Y:S01]  /*7140*/  @P2 LDC R31, c[0x0][0x2e8] ;  /* 0x0000ba00ff1f2b82 */ /* 0x000ee20000000800 */
[----:B------:R-:W-:-:S02]  /*7150*/  LOP3.LUT R14, R12, 0x1, RZ, 0xc0, !PT ;  /* 0x000000010c0e7812 */ /* 0x000fc400078ec0ff */
[----:B------:R-:W-:Y:S01]  /*7160*/  LEA R11, R11, UR5, 0x2 ;  /* 0x000000050b0b7c11 */ /* 0x000fe2000f8e10ff */
[----:B------:R-:W-:Y:S01]  /*7170*/  IMAD.IADD R13, R142, 0x1, R13 ;  /* 0x000000018e0d7824 */ /* 0x000fe200078e020d */
[----:B------:R-:W-:Y:S01]  /*7180*/  ISETP.NE.U32.AND P1, PT, R14, 0x1, PT ;  /* 0x000000010e00780c */ /* 0x000fe20003f25070 */
[----:B--2---:R-:W-:Y:S01]  /*7190*/  FMUL.FTZ R68, R9, R68 ;  /* 0x0000004409447220 */ /* 0x004fe20000410000 */
[----:B------:R-:W-:Y:S01]  /*71a0*/  MOV R10, 0x20 ;  /* 0x00000020000a7802 */ /* 0x000fe20000000f00 */
[----:B------:R-:W-:Y:S02]  /*71b0*/  VIADD R12, R11, 0x40 ;  /* 0x000000400b0c7836 */ /* 0x000fe40000000000 */
[----:B------:R-:W-:Y:S01]  /*71c0*/  FMUL.FTZ R69, R9, R69 ;  /* 0x0000004509457220 */ /* 0x000fe20000410000 */
[----:B------:R-:W-:Y:S01]  /*71d0*/  @P0 VIADD R12, R11, 0xffffffc0 ;  /* 0xffffffc00b0c0836 */ /* 0x000fe20000000000 */
[----:B------:R-:W-:Y:S01]  /*71e0*/  SEL R10, R10, 0xffffffe0, P1 ;  /* 0xffffffe00a0a7807 */ /* 0x000fe20000800000 */
[C---:B------:R-:W-:Y:S01]  /*71f0*/  FMUL.FTZ R72, R9.reuse, R72 ;  /* 0x0000004809487220 */ /* 0x040fe20000410000 */
[----:B------:R-:W-:Y:S01]  /*7200*/  FMUL.FTZ R73, R9, R73 ;  /* 0x0000004909497220 */ /* 0x000fe20000410000 */
[C---:B----4-:R-:W-:Y:S01]  /*7210*/  FMUL.FTZ R71, R8.reuse, R71 ;  /* 0x0000004708477220 */ /* 0x050fe20000410000 */
[----:B------:R-:W-:Y:S01]  /*7220*/  IADD3 R14, R11, R10, RZ ;  /* 0x0000000a0b0e7210 */ /* 0x000fe20007ffe0ff */
[----:B------:R-:W-:Y:S01]  /*7230*/  FMUL.FTZ R70, R8, R70 ;  /* 0x0000004608467220 */ /* 0x000fe20000410000 */
[----:B------:R-:W-:Y:S01]  /*7240*/  IADD3 R15, R10, R12, RZ ;  /* 0x0000000c0a0f7210 */ /* 0x000fe20007ffe0ff */
[C---:B------:R-:W-:Y:S01]  /*7250*/  FMUL.FTZ R75, R8.reuse, R75 ;  /* 0x0000004b084b7220 */ /* 0x040fe20000410000 */
[----:B------:R-:W2:Y:S01]  /*7260*/  S2R R10, SR_CTAID.Y ;  /* 0x00000000000a7919 */ /* 0x000ea20000002600 */
[C---:B------:R-:W-:Y:S01]  /*7270*/  FMUL.FTZ R74, R8.reuse, R74 ;  /* 0x0000004a084a7220 */ /* 0x040fe20000410000 */
[C---:B------:R-:W-:Y:S01]  /*7280*/  FMUL.FTZ R76, R9.reuse, R76 ;  /* 0x0000004c094c7220 */ /* 0x040fe20000410000 */
[C---:B------:R-:W-:Y:S01]  /*7290*/  FMUL.FTZ R77, R9.reuse, R77 ;  /* 0x0000004d094d7220 */ /* 0x040fe20000410000 */
[C---:B------:R-:W-:Y:S01]  /*72a0*/  FMUL.FTZ R79, R8.reuse, R79 ;  /* 0x0000004f084f7220 */ /* 0x040fe20000410000 */
[C---:B------:R-:W-:Y:S01]  /*72b0*/  FMUL.FTZ R78, R8.reuse, R78 ;  /* 0x0000004e084e7220 */ /* 0x040fe20000410000 */
[C---:B------:R-:W-:Y:S01]  /*72c0*/  FMUL.FTZ R80, R9.reuse, R80 ;  /* 0x0000005009507220 */ /* 0x040fe20000410000 */
[----:B------:R-:W-:Y:S01]  /*72d0*/  FMUL.FTZ R81, R9, R81 ;  /* 0x0000005109517220 */ /* 0x000fe20000410000 */
[C---:B------:R-:W-:Y:S01]  /*72e0*/  FMUL.FTZ R83, R8.reuse, R83 ;  /* 0x0000005308537220 */ /* 0x040fe20000410000 */
[----:B------:R-:W-:Y:S01]  /*72f0*/  FMUL.FTZ R82, R8, R82 ;  /* 0x0000005208527220 */ /* 0x000fe20000410000 */
[----:B------:R-:W-:Y:S01]  /*7300*/  STS.64 [R11], R68 ;  /* 0x000000440b007388 */ /* 0x000fe20000000a00 */
[----:B------:R-:W2:Y:S01]  /*7310*/  LDC.64 R8, c[0x0][0x2c0] ;  /* 0x0000b000ff087b82 */ /* 0x000ea20000000a00 */
[----:B------:R-:W-:Y:S01]  /*7320*/  LOP3.LUT R30, R3, 0xffffffe0, RZ, 0xc0, !PT ;  /* 0xffffffe0031e7812 */ /* 0x000fe200078ec0ff */
[----:B------:R-:W4:Y:S01]  /*7330*/  @P3 MUFU.LG2 R7, R7 ;  /* 0x0000000700073308 */ /* 0x000f220000000c00 */
[----:B------:R5:W-:Y:S01]  /*7340*/  STS.64 [R11+0x400], R70 ;  /* 0x000400460b007388 */ /* 0x000be20000000a00 */
[----:B------:R-:W-:-:S02]  /*7350*/  LEA.HI R4, R4, R5, RZ, 0x3 ;  /* 0x0000000504047211 */ /* 0x000fc400078f18ff */
[----:B------:R-:W-:Y:S01]  /*7360*/  IMAD.IADD R30, R5, 0x1, -R30 ;  /* 0x00000001051e7824 */ /* 0x000fe200078e0a1e */
[----:B------:R-:W-:Y:S01]  /*7370*/  STS.64 [R14], R72 ;  /* 0x000000480e007388 */ /* 0x000fe20000000a00 */
[----:B------:R-:W-:Y:S02]  /*7380*/  LOP3.LUT R32, R4, 0xfffffff8, RZ, 0xc0, !PT ;  /* 0xfffffff804207812 */ /* 0x000fe400078ec0ff */
[----:B------:R-:W3:Y:S01]  /*7390*/  @P2 MUFU.LG2 R6, R6 ;  /* 0x0000000600062308 */ /* 0x000ee20000000c00 */
[----:B------:R-:W-:Y:S01]  /*73a0*/  STS.64 [R14+0x400], R74 ;  /* 0x0004004a0e007388 */ /* 0x000fe20000000a00 */
[----:B------:R-:W-:Y:S02]  /*73b0*/  LOP3.LUT P0, RZ, R30, 0x3, RZ, 0xc0, !PT ;  /* 0x000000031eff7812 */ /* 0x000fe4000780c0ff */
[----:B------:R-:W-:Y:S01]  /*73c0*/  IADD3 R5, -R32, R5, RZ ;  /* 0x0000000520057210 */ /* 0x000fe20007ffe1ff */
[----:B------:R-:W-:Y:S01]  /*73d0*/  STS.64 [R12], R76 ;  /* 0x0000004c0c007388 */ /* 0x000fe20000000a00 */
[----:B------:R-:W-:Y:S01]  /*73e0*/  LEA R33, R13, UR5, 0x2 ;  /* 0x000000050d217c11 */ /* 0x000fe2000f8e10ff */
[----:B------:R-:W-:Y:S01]  /*73f0*/  IMAD.MOV R32, RZ, RZ, -R147 ;  /* 0x000000ffff207224 */ /* 0x000fe200078e0a93 */
[----:B------:R-:W-:Y:S01]  /*7400*/  MOV R3, 0xff800000 ;  /* 0xff80000000037802 */ /* 0x000fe20000000f00 */
[----:B------:R-:W-:Y:S01]  /*7410*/  STS.64 [R12+0x400], R78 ;  /* 0x0004004e0c007388 */ /* 0x000fe20000000a00 */
[----:B------:R-:W-:-:S03]  /*7420*/  SHF.R.S32.HI R4, RZ, 0x3, R4 ;  /* 0x00000003ff047819 */ /* 0x000fc60000011404 */
[----:B------:R-:W-:Y:S01]  /*7430*/  STS.64 [R15], R80 ;  /* 0x000000500f007388 */ /* 0x000fe20000000a00 */
[----:B--2---:R-:W-:Y:S01]  /*7440*/  IMAD R8, R10, R8, R147 ;  /* 0x000000080a087224 */ /* 0x004fe200078e0293 */
[----:B------:R-:W-:Y:S02]  /*7450*/  SHF.L.U32 R10, R5, 0x2, RZ ;  /* 0x00000002050a7819 */ /* 0x000fe400000006ff */
[----:B------:R-:W-:Y:S01]  /*7460*/  STS.64 [R15+0x400], R82 ;  /* 0x000400520f007388 */ /* 0x000fe20000000a00 */
[----:B-----5:R-:W1:Y:S08]  /*7470*/  LDC R11, c[0x0][0x270] ;  /* 0x00009c00ff0b7b82 */ /* 0x020e700000000800 */
[----:B------:R-:W-:Y:S01]  /*7480*/  BAR.SYNC.DEFER_BLOCKING 0x0 ;  /* 0x0000000000007b1d */ /* 0x000fe20000010000 */
[----:B-1----:R-:W-:-:S05]  /*7490*/  IMAD R32, R11, R32, UR4 ;  /* 0x000000040b207e24 */ /* 0x002fca000f8e0220 */
[----:B------:R-:W1:Y:S01]  /*74a0*/  LDS.128 R24, [R33] ;  /* 0x0000000021187984 */ /* 0x000e620000000c00 */
[----:B------:R-:W-:-:S03]  /*74b0*/  IMAD R8, R8, R11, R32 ;  /* 0x0000000b08087224 */ /* 0x000fc600078e0220 */
[----:B------:R-:W2:Y:S01]  /*74c0*/  LDS.128 R20, [R33+0x800] ;  /* 0x0008000021147984 */ /* 0x000ea20000000c00 */
[----:B------:R-:W-:-:S03]  /*74d0*/  SHF.R.S32.HI R11, RZ, 0x1f, R10 ;  /* 0x0000001fff0b7819 */ /* 0x000fc6000001140a */
[----:B------:R-:W1:Y:S04]  /*74e0*/  LDS.128 R16, [R33+0x1000] ;  /* 0x0010000021107984 */ /* 0x000e680000000c00 */
[----:B------:R4:W1:Y:S02]  /*74f0*/  LDS.128 R12, [R33+0x1800] ;  /* 0x00180000210c7984 */ /* 0x0008640000000c00 */
[----:B----4-:R-:W-:Y:S01]  /*7500*/  @P3 FMUL.FTZ R33, R7, 0.69314718246459960938 ;  /* 0x3f31721807213820 */ /* 0x010fe20000410000 */
[----:B---3--:R-:W-:Y:S01]  /*7510*/  @P2 FMUL.FTZ R7, R6, 0.69314718246459960938 ;  /* 0x3f31721806072820 */ /* 0x008fe20000410000 */
[----:B------:R-:W-:Y:S02]  /*7520*/  IMAD.SHL.U32 R6, R28, 0x40, RZ ;  /* 0x000000401c067824 */ /* 0x000fe400078e00ff */
[----:B------:R-:W-:Y:S01]  /*7530*/  @P3 FFMA.FTZ R3, R2, R29, R33 ;  /* 0x0000001d02033223 */ /* 0x000fe20000010021 */
[----:B------:R-:W-:Y:S01]  /*7540*/  MOV R2, 0xff800000 ;  /* 0xff80000000027802 */ /* 0x000fe20000000f00 */
[----:B------:R-:W-:Y:S01]  /*7550*/  @P2 FFMA.FTZ R2, R0, R31, R7 ;  /* 0x0000001f00022223 */ /* 0x000fe20000010007 */
[----:B------:R-:W-:Y:S01]  /*7560*/  IMAD R6, R8, R9, R6 ;  /* 0x0000000908067224 */ /* 0x000fe200078e0206 */
[----:B------:R-:W-:Y:S06]  /*7570*/  @P0 BRA `(.L_x_4249) ;  /* 0x0000000000300947 */ /* 0x000fec0003800000 */
        /* <DEDUP_REMOVED lines=12> */
.L_x_4249:
[----:B------:R-:W-:Y:S05]  /*7640*/  BSYNC B0 ;  /* 0x0000000000007941 */ /* 0x000fea0003800000 */
.L_x_4248:
[----:B------:R-:W-:Y:S01]  /*7650*/  ULDC UR4, c[0x0][0x2dc] ;  /* 0x0000b70000047ab9 */ /* 0x000fe20000000800 */
[----:B------:R-:W-:-:S04]  /*7660*/  IMAD.WIDE R4, R4, 0x20, R10 ;  /* 0x0000002004047825 */ /* 0x000fc800078e020a */
[----:B------:R-:W-:Y:S01]  /*7670*/  IMAD R6, R6, UR4, RZ ;  /* 0x0000000406067c24 */ /* 0x000fe2000f8e02ff */
[----:B------:R-:W-:-:S04]  /*7680*/  ULDC.64 UR4, c[0x0][0x288] ;  /* 0x0000a20000047ab9 */ /* 0x000fc80000000a00 */
[----:B------:R-:W-:-:S04]  /*7690*/  IADD3 R0, P0, R6, R4, RZ ;  /* 0x0000000406007210 */ /* 0x000fc80007f1e0ff */
[----:B---3--:R-:W-:Y:S02]  /*76a0*/  LEA.HI.X.SX32 R3, R6, R5, 0x1, P0 ;  /* 0x0000000506037211 */ /* 0x008fe400000f0eff */
[----:B------:R-:W-:-:S04]  /*76b0*/  LEA R2, P0, R0, UR4, 0x2 ;  /* 0x0000000400027c11 */ /* 0x000fc8000f8010ff */
[----:B------:R-:W-:-:S05]  /*76c0*/  LEA.HI.X R3, R0, UR5, R3, 0x2, P0 ;  /* 0x0000000500037c11 */ /* 0x000fca00080f1403 */
[----:B-1----:R-:W-:Y:S04]  /*76d0*/  STG.E.128 desc[UR16][R2.64], R24 ;  /* 0x0000001802007986 */ /* 0x002fe8000c101d10 */
[----:B--2---:R-:W-:Y:S04]  /*76e0*/  STG.E.128 desc[UR16][R2.64+0x800], R20 ;  /* 0x0008001402007986 */ /* 0x004fe8000c101d10 */
[----:B------:R-:W-:Y:S04]  /*76f0*/  STG.E.128 desc[UR16][R2.64+0x1000], R16 ;  /* 0x0010001002007986 */ /* 0x000fe8000c101d10 */
[----:B------:R-:W-:Y:S01]  /*7700*/  STG.E.128 desc[UR16][R2.64+0x1800], R12 ;  /* 0x0018000c02007986 */ /* 0x000fe2000c101d10 */
[----:B------:R-:W-:Y:S05]  /*7710*/  EXIT ;  /* 0x000000000000794d */ /* 0x000fea0003800000 */
.L_x_4250:
        /* <DEDUP_REMOVED lines=14> */
.L_x_5370:


//--------------------- .text._ZN5flash24flash_fwd_splitkv_kernelI23Flash_fwd_kernel_traitsILi32ELi64ELi128ELi4ELb0ELb0EN7cutlass10bfloat16_tE19Flash_kernel_traitsILi32ELi64ELi128ELi4ES3_EELb1ELb0ELb0ELb1ELb1ELb1ELb1ELb0EEEvNS_16Flash_fwd_paramsE --------------------------
	.section	.text._ZN5flash24flash_fwd_splitkv_kernelI23Flash_fwd_kernel_traitsILi32ELi64ELi128ELi4ELb0ELb0EN7cutlass10bfloat16_tE19Flash_kernel_traitsILi32ELi64ELi128ELi4ES3_EELb1ELb0ELb0ELb1ELb1ELb1ELb1ELb0EEEvNS_16Flash_fwd_paramsE,"ax",@progbits
	.align	128
        .global         _ZN5flash24flash_fwd_splitkv_kernelI23Flash_fwd_kernel_traitsILi32ELi64ELi128ELi4ELb0ELb0EN7cutlass10bfloat16_tE19Flash_kernel_traitsILi32ELi64ELi128ELi4ES3_EELb1ELb0ELb0ELb1ELb1ELb1ELb1ELb0EEEvNS_16Flash_fwd_paramsE
        .type           _ZN5flash24flash_fwd_splitkv_kernelI23Flash_fwd_kernel_traitsILi32ELi64ELi128ELi4ELb0ELb0EN7cutlass10bfloat16_tE19Flash_kernel_traitsILi32ELi64ELi128ELi4ES3_EELb1ELb0ELb0ELb1ELb1ELb1ELb1ELb0EEEvNS_16Flash_fwd_paramsE,@function
        .size           _ZN5flash24flash_fwd_splitkv_kernelI23Flash_fwd_kernel_traitsILi32ELi64ELi128ELi4ELb0ELb0EN7cutlass10bfloat16_tE19Flash_kernel_traitsILi32ELi64ELi128ELi4ES3_EELb1ELb0ELb0ELb1ELb1ELb1ELb1ELb0EEEvNS_16Flash_fwd_paramsE,(.L_x_5371 - _ZN5flash24flash_fwd_splitkv_kernelI23Flash_fwd_kernel_traitsILi32ELi64ELi128ELi4ELb0ELb0EN7cutlass10bfloat16_tE19Flash_kernel_traitsILi32ELi64ELi128ELi4ES3_EELb1ELb0ELb0ELb1ELb1ELb1ELb1ELb0EEEvNS_16Flash_fwd_paramsE)
        .other          _ZN5flash24flash_fwd_splitkv_kernelI23Flash_fwd_kernel_traitsILi32ELi64ELi128ELi4ELb0ELb0EN7cutlass10bfloat16_tE19Flash_kernel_traitsILi32ELi64ELi128ELi4ES3_EELb1ELb0ELb0ELb1ELb1ELb1ELb1ELb0EEEvNS_16Flash_fwd_paramsE,@"STO_CUDA_ENTRY STV_DEFAULT"
_ZN5flash24flash_fwd_splitkv_kernelI23Flash_fwd_kernel_traitsILi32ELi64ELi128ELi4ELb0ELb0EN7cutlass10bfloat16_tE19Flash_kernel_traitsILi32ELi64ELi128ELi4ES3_EELb1ELb0ELb0ELb1ELb1ELb1ELb1ELb0EEEvNS_16Flash_fwd_paramsE:
.text._ZN5flash24flash_fwd_splitkv_kernelI23Flash_fwd_kernel_traitsILi32ELi64ELi128ELi4ELb0ELb0EN7cutlass10bfloat16_tE19Flash_kernel_traitsILi32ELi64ELi128ELi4ES3_EELb1ELb0ELb0ELb1ELb1ELb1ELb1ELb0EEEvNS_16Flash_fwd_paramsE:
        /* <DEDUP_REMOVED lines=43> */
[----:B------:R-:W-:Y:S01]  /*02b0*/  ULDC UR14, c[0x0][0x398] ;  /* 0x0000e600000e7ab9 */ /* 0x000fe20000000800 */
[----:B------:R-:W3:Y:S06]  /*02c0*/  S2R R46, SR_TID.X ;  /* 0x00000000002e7919 */ /* 0x000eec0000002100 */
        /* <DEDUP_REMOVED lines=29> */
[----:B------:R-:W-:Y:S01]  /*04a0*/  ISETP.GE.U32.AND P3, PT, R10, R7, PT ;  /* 0x000000070a00720c */ /* 0x000fe20003f66070 */
[--C-:B-----5:R-:W-:Y:S01]  /*04b0*/  @P0 IMAD.IADD R7, R14, 0x1, -R23.reuse ;  /* 0x000000010e070824 */ /* 0x120fe200078e0a17 */
        /* <DEDUP_REMOVED lines=31> */
[----:B------:R-:W-:-:S05]  /*06b0*/  IMAD.SHL.U32 R10, R5, 0x4, RZ ;  /* 0x00000004050a7824 */ /* 0x000fca00078e00ff */
[----:B------:R-:W-:Y:S01]  /*06c0*/  SHF.R.S32.HI R11, RZ, 0x1f, R10 ;  /* 0x0000001fff0b7819 */ /* 0x000fe2000001140a */
[----:B-1----:R-:W-:Y:S01]  /*06d0*/  IMAD R3, R0, R3, R147 ;  /* 0x0000000300037224 */ /* 0x002fe200078e0293 */
[----:B------:R-:W-:-:S03]  /*06e0*/  SHF.R.S32.HI R0, RZ, 0x3, R2 ;  /* 0x00000003ff007819 */ /* 0x000fc60000011402 */
[----:B------:R-:W-:Y:S01]  /*06f0*/  IMAD R3, R3, R9, R12 ;  /* 0x0000000903037224 */ /* 0x000fe200078e020c */
[CC--:B------:R-:W-:Y:S01]  /*0700*/  ISETP.GE.OR P4, PT, R0.reuse, R7.reuse, P5 ;  /* 0x000000070000720c */ /* 0x0c0fe20002f86670 */
[C---:B------:R-:W-:Y:S02]  /*0710*/  VIADD R4, R0.reuse, 0x20 ;  /* 0x0000002000047836 */ /* 0x040fe40000000000 */
[----:B------:R-:W-:Y:S02]  /*0720*/  IMAD R5, R3, UR15, R48 ;  /* 0x0000000f03057c24 */ /* 0x000fe4000f8e0230 */
[----:B------:R-:W-:Y:S01]  /*0730*/  VIADD R6, R0, 0x10 ;  /* 0x0000001000067836 */ /* 0x000fe20000000000 */
[-C--:B------:R-:W-:Y:S01]  /*0740*/  ISETP.GE.OR P2, PT, R4, R7.reuse, P5 ;  /* 0x000000070400720c */ /* 0x080fe20002f46670 */
[C---:B------:R-:W-:Y:S01]  /*0750*/  IMAD R2, R5.reuse, UR4, RZ ;  /* 0x0000000405027c24 */ /* 0x040fe2000f8e02ff */
[----:B------:R-:W-:Y:S01]  /*0760*/  SHF.R.S32.HI R9, RZ, 0x1f, R5 ;  /* 0x0000001fff097819 */ /* 0x000fe20000011405 */
[----:B------:R-:W-:Y:S01]  /*0770*/  IMAD.WIDE R10, R0, 0x20, R10 ;  /* 0x00000020000a7825 */ /* 0x000fe200078e020a */
[----:B------:R-:W-:Y:S01]  /*0780*/  IADD3 R5, P0, R5, R0, RZ ;  /* 0x0000000005057210 */ /* 0x000fe20007f1e0ff */
[----:B------:R-:W-:Y:S01]  /*0790*/  ULDC.64 UR4, c[0x0][0x2b8] ;  /* 0x0000ae0000047ab9 */ /* 0x000fe20000000a00 */
[----:B------:R-:W-:Y:S01]  /*07a0*/  ISETP.GE.OR P3, PT, R6, R7, P5 ;  /* 0x000000070600720c */ /* 0x000fe20002f66670 */
[----:B------:R-:W-:Y:S01]  /*07b0*/  @!P4 IMAD.MOV.U32 R13, RZ, RZ, -0x800000 ;  /* 0xff800000ff0dc424 */ /* 0x000fe200078e00ff */
[C---:B------:R-:W-:Y:S01]  /*07c0*/  LEA.HI.X.SX32 R4, R0.reuse, R9, 0x1, P0 ;  /* 0x0000000900047211 */ /* 0x040fe200000f0eff */
[----:B------:R-:W-:Y:S01]  /*07d0*/  VIADD R0, R0, 0x30 ;  /* 0x0000003000007836 */ /* 0x000fe20000000000 */
[----:B------:R-:W-:-:S02]  /*07e0*/  IADD3 R3, P1, R2, R10, RZ ;  /* 0x0000000a02037210 */ /* 0x000fc40007f3e0ff */
[----:B------:R-:W-:Y:S02]  /*07f0*/  LEA R8, P0, R5, UR4, 0x2 ;  /* 0x0000000405087c11 */ /* 0x000fe4000f8010ff */
[----:B------:R-:W-:Y:S02]  /*0800*/  ISETP.GE.OR P5, PT, R0, R7, P5 ;  /* 0x000000070000720c */ /* 0x000fe40002fa6670 */
[----:B------:R-:W-:Y:S02]  /*0810*/  LEA.HI.X.SX32 R2, R2, R11, 0x1, P1 ;  /* 0x0000000b02027211 */ /* 0x000fe400008f0eff */
[----:B------:R-:W-:Y:S02]  /*0820*/  LEA R10, P1, R3, UR6, 0x2 ;  /* 0x00000006030a7c11 */ /* 0x000fe4000f8210ff */
        /* <DEDUP_REMOVED lines=15> */
.L_x_4251:
        /* <DEDUP_REMOVED lines=22> */
.L_x_4252:
[----:B------:R-:W-:Y:S05]  /*0a80*/  @P6 BRA `(.L_x_4253) ;  /* 0x0000000400406947 */ /* 0x000fea0003800000 */
[----:B------:R-:W1:Y:S01]  /*0a90*/  LDC R0, c[0x0][0x380] ;  /* 0x0000e000ff007b82 */ /* 0x000e620000000800 */
[----:B------:R-:W-:Y:S01]  /*0aa0*/  LEA R15, R3, 0xffffff80, 0x7 ;  /* 0xffffff80030f7811 */ /* 0x000fe200078e38ff */
[----:B------:R-:W-:Y:S01]  /*0ab0*/  ULDC.64 UR8, c[0x0][0x230] ;  /* 0x00008c0000087ab9 */ /* 0x000fe20000000a00 */
[----:B------:R-:W-:Y:S01]  /*0ac0*/  ULDC.64 UR6, c[0x0][0x248] ;  /* 0x0000920000067ab9 */ /* 0x000fe20000000a00 */
[----:B------:R-:W-:Y:S01]  /*0ad0*/  ULDC.64 UR4, c[0x0][0x238] ;  /* 0x00008e0000047ab9 */ /* 0x000fe20000000a00 */
[----:B-----5:R-:W-:Y:S01]  /*0ae0*/  IABS R2, R15 ;  /* 0x0000000f00027213 */ /* 0x020fe20000000000 */
[----:B------:R-:W-:Y:S02]  /*0af0*/  ULDC.64 UR10, c[0x0][0x260] ;  /* 0x00009800000a7ab9 */ /* 0x000fe40000000a00 */
[----:B------:R-:W2:Y:S01]  /*0b00*/  LDC R13, c[0x0][0x278] ;  /* 0x00009e00ff0d7b82 */ /* 0x000ea20000000800 */
        /* <DEDUP_REMOVED lines=24> */
[----:B------:R-:W-:-:S06]  /*0c90*/  IMAD.WIDE R16, R5, 0x4, R148 ;  /* 0x0000000405107825 */ /* 0x000fcc00078e0294 */
[----:B------:R-:W3:Y:S01]  /*0ca0*/  LDG.E R16, desc[UR16][R16.64] ;  /* 0x0000001010107981 */ /* 0x000ee2000c1e1900 */
[----:B--2---:R-:W-:Y:S01]  /*0cb0*/  IABS R2, R13 ;  /* 0x0000000d00027213 */ /* 0x004fe20000000000 */
[----:B------:R-:W-:-:S03]  /*0cc0*/  IMAD.MOV R5, RZ, RZ, -R5 ;  /* 0x000000ffff057224 */ /* 0x000fc600078e0a05 */
[----:B------:R-:W1:Y:S01]  /*0cd0*/  I2F.RP R10, R2 ;  /* 0x00000002000a7306 */ /* 0x000e620000209400 */
[----:B------:R-:W-:-:S05]  /*0ce0*/  IMAD R15, R0, R5, R15 ;  /* 0x00000005000f7224 */ /* 0x000fca00078e020f */
[----:B------:R-:W-:-:S05]  /*0cf0*/  SHF.R.S32.HI R5, RZ, 0x1f, R15 ;  /* 0x0000001fff057819 */ /* 0x000fca000001140f */
[----:B------:R-:W-:Y:S01]  /*0d00*/  IMAD R0, R5, UR6, RZ ;  /* 0x0000000605007c24 */ /* 0x000fe2000f8e02ff */
        /* <DEDUP_REMOVED lines=20> */
[----:B------:R-:W-:Y:S01]  /*0e50*/  @!P1 LOP3.LUT R11, RZ, R13, RZ, 0x33, !PT ;  /* 0x0000000dff0b9212 */ /* 0x000fe200078e33ff */
[----:B------:R-:W-:-:S03]  /*0e60*/  IMAD R13, R15, UR7, R0 ;  /* 0x000000070f0d7c24 */ /* 0x000fc6000f8e0200 */
[----:B------:R-:W-:-:S05]  /*0e70*/  SHF.R.S32.HI R23, RZ, 0x1f, R11 ;  /* 0x0000001fff177819 */ /* 0x000fca000001140b */
[----:B------:R-:W-:-:S04]  /*0e80*/  IMAD R4, R23, UR10, RZ ;  /* 0x0000000a17047c24 */ /* 0x000fc8000f8e02ff */
[----:B------:R-:W-:Y:S01]  /*0e90*/  IMAD R4, R11, UR11, R4 ;  /* 0x0000000b0b047c24 */ /* 0x000fe2000f8e0204 */
[----:B---3--:R-:W-:Y:S01]  /*0ea0*/  SHF.R.S32.HI R9, RZ, 0x1f, R16 ;  /* 0x0000001fff097819 */ /* 0x008fe20000011410 */
[----:B------:R-:W-:-:S04]  /*0eb0*/  IMAD.WIDE.U32 R18, R16, UR8, RZ ;  /* 0x0000000810127c25 */ /* 0x000fc8000f8e00ff */
[C---:B------:R-:W-:Y:S02]  /*0ec0*/  IMAD R17, R9.reuse, UR8, RZ ;  /* 0x0000000809117c24 */ /* 0x040fe4000f8e02ff */
[----:B------:R-:W-:Y:S02]  /*0ed0*/  IMAD R9, R9, UR4, RZ ;  /* 0x0000000409097c24 */ /* 0x000fe4000f8e02ff */
[C---:B------:R-:W-:Y:S02]  /*0ee0*/  IMAD R2, R16.reuse, UR9, R17 ;  /* 0x0000000910027c24 */ /* 0x040fe4000f8e0211 */
[C---:B------:R-:W-:Y:S02]  /*0ef0*/  IMAD R8, R16.reuse, UR5, R9 ;  /* 0x0000000510087c24 */ /* 0x040fe4000f8e0209 */
[----:B------:R-:W-:Y:S02]  /*0f00*/  IMAD.IADD R19, R19, 0x1, R2 ;  /* 0x0000000113137824 */ /* 0x000fe400078e0202 */
[----:B------:R-:W-:-:S04]  /*0f10*/  IMAD.WIDE.U32 R16, R16, UR4, RZ ;  /* 0x0000000410107c25 */ /* 0x000fc8000f8e00ff */
[----:B------:R-:W-:Y:S01]  /*0f20*/  IMAD.WIDE.U32 R18, R15, UR6, R18 ;  /* 0x000000060f127c25 */ /* 0x000fe2000f8e0012 */
[----:B------:R-:W-:-:S03]  /*0f30*/  IADD3 R8, R17, R8, RZ ;  /* 0x0000000811087210 */ /* 0x000fc60007ffe0ff */
[----:B------:R-:W-:Y:S01]  /*0f40*/  IMAD.MOV.U32 R20, RZ, RZ, R16 ;  /* 0x000000ffff147224 */ /* 0x000fe200078e0010 */
[----:B------:R-:W-:-:S03]  /*0f50*/  IADD3 R19, R19, R13, RZ ;  /* 0x0000000d13137210 */ /* 0x000fc60007ffe0ff */
[----:B------:R-:W-:-:S05]  /*0f60*/  IMAD.WIDE.U32 R18, R11, UR10, R18 ;  /* 0x0000000a0b127c25 */ /* 0x000fca000f8e0012 */
[----:B------:R-:W-:Y:S01]  /*0f70*/  IADD3 R4, R19, R4, RZ ;  /* 0x0000000413047210 */ /* 0x000fe20007ffe0ff */
[----:B------:R-:W-:Y:S06]  /*0f80*/  BRA `(.L_x_4254) ;  /* 0x0000000000f07947 */ /* 0x000fec0003800000 */
.L_x_4253:
[----:B------:R-:W1:Y:S01]  /*0f90*/  LDC R13, c[0x0][0x278] ;  /* 0x00009e00ff0d7b82 */ /* 0x000e620000000800 */
[----:B------:R-:W-:Y:S01]  /*0fa0*/  LEA R15, R3, 0xffffff80, 0x7 ;  /* 0xffffff80030f7811 */ /* 0x000fe200078e38ff */
[----:B------:R-:W-:Y:S01]  /*0fb0*/  ULDC.64 UR6, c[0x0][0x248] ;  /* 0x0000920000067ab9 */ /* 0x000fe20000000a00 */
[----:B------:R-:W-:Y:S02]  /*0fc0*/  ULDC.64 UR8, c[0x0][0x230] ;  /* 0x00008c0000087ab9 */ /* 0x000fe40000000a00 */
[----:B------:R-:W-:-:S03]  /*0fd0*/  IADD3 R24, P1, R23, R15, RZ ;  /* 0x0000000f17187210 */ /* 0x000fc60007f3e0ff */
[----:B------:R-:W2:Y:S01]  /*0fe0*/  LDC.64 R16, c[0x0][0x250] ;  /* 0x00009400ff107b82 */ /* 0x000ea20000000a00 */
        /* <DEDUP_REMOVED lines=9> */
[----:B------:R-:W-:-:S03]  /*1080*/  IABS R0, R12 ;  /* 0x0000000c00007213 */ /* 0x000fc60000000000 */
[----:B------:R-:W-:Y:S01]  /*1090*/  IMAD.HI.U32 R9, R9, R4, R8 ;  /* 0x0000000409097227 */ /* 0x000fe200078e0008 */
[----:B------:R-:W-:-:S05]  /*10a0*/  MOV R6, R0 ;  /* 0x0000000000067202 */ /* 0x000fca0000000f00 */
[----:B------:R-:W-:Y:S02]  /*10b0*/  IMAD.HI.U32 R0, R9, R6, RZ ;  /* 0x0000000609007227 */ /* 0x000fe400078e00ff */
[----:B------:R-:W3:Y:S02]  /*10c0*/  LDC.64 R8, c[0x0][0x238] ;  /* 0x00008e00ff087b82 */ /* 0x000ee40000000a00 */
[----:B------:R-:W-:-:S04]  /*10d0*/  IMAD.MOV R4, RZ, RZ, -R0 ;  /* 0x000000ffff047224 */ /* 0x000fc800078e0a00 */
[----:B------:R-:W-:Y:S01]  /*10e0*/  IMAD R4, R5, R4, R6 ;  /* 0x0000000405047224 */ /* 0x000fe200078e0206 */
[----:B------:R-:W-:-:S04]  /*10f0*/  LOP3.LUT R6, R12, R13, RZ, 0x3c, !PT ;  /* 0x0000000d0c067212 */ /* 0x000fc800078e3cff */
[----:B------:R-:W-:-:S13]  /*1100*/  ISETP.GT.U32.AND P0, PT, R5, R4, PT ;  /* 0x000000040500720c */ /* 0x000fda0003f04070 */
[-C--:B------:R-:W-:Y:S02]  /*1110*/  @!P0 IADD3 R4, R4, -R5.reuse, RZ ;  /* 0x8000000504048210 */ /* 0x080fe40007ffe0ff */
[----:B------:R-:W-:Y:S02]  /*1120*/  @!P0 IADD3 R0, R0, 0x1, RZ ;  /* 0x0000000100008810 */ /* 0x000fe40007ffe0ff */
[----:B------:R-:W-:Y:S02]  /*1130*/  ISETP.GE.U32.AND P2, PT, R4, R5, PT ;  /* 0x000000050400720c */ /* 0x000fe40003f46070 */
[----:B------:R-:W-:Y:S02]  /*1140*/  SHF.R.S32.HI R4, RZ, 0x1f, R23 ;  /* 0x0000001fff047819 */ /* 0x000fe40000011417 */
[----:B------:R-:W-:Y:S02]  /*1150*/  SHF.R.S32.HI R5, RZ, 0x1f, R15 ;  /* 0x0000001fff057819 */ /* 0x000fe4000001140f */
[----:B------:R-:W-:-:S03]  /*1160*/  ISETP.NE.AND P0, PT, R13, RZ, PT ;  /* 0x000000ff0d00720c */ /* 0x000fc60003f05270 */
[----:B------:R-:W-:Y:S01]  /*1170*/  IMAD.X R19, R4, 0x1, R5, P1 ;  /* 0x0000000104137824 */ /* 0x000fe200008e0605 */
[----:B------:R-:W-:Y:S01]  /*1180*/  ISETP.GE.AND P1, PT, R6, RZ, PT ;  /* 0x000000ff0600720c */ /* 0x000fe20003f26270 */
[----:B--2---:R-:W-:Y:S02]  /*1190*/  IMAD R4, R4, R16, RZ ;  /* 0x0000001004047224 */ /* 0x004fe400078e02ff */
[----:B------:R-:W-:Y:S01]  /*11a0*/  IMAD R19, R19, UR6, RZ ;  /* 0x0000000613137c24 */ /* 0x000fe2000f8e02ff */
[----:B------:R-:W-:Y:S01]  /*11b0*/  @P2 IADD3 R0, R0, 0x1, RZ ;  /* 0x0000000100002810 */ /* 0x000fe20007ffe0ff */
[----:B------:R-:W-:Y:S02]  /*11c0*/  IMAD R4, R23, R17, R4 ;  /* 0x0000001117047224 */ /* 0x000fe400078e0204 */
[C---:B------:R-:W-:Y:S01]  /*11d0*/  IMAD R6, R24.reuse, UR7, R19 ;  /* 0x0000000718067c24 */ /* 0x040fe2000f8e0213 */
[----:B-----5:R-:W-:Y:S01]  /*11e0*/  SHF.R.S32.HI R19, RZ, 0x1f, R2 ;  /* 0x0000001fff137819 */ /* 0x020fe20000011402 */
[----:B------:R-:W-:-:S04]  /*11f0*/  IMAD.WIDE.U32 R24, R24, UR6, RZ ;  /* 0x0000000618187c25 */ /* 0x000fc8000f8e00ff */
[----:B------:R-:W-:Y:S01]  /*1200*/  IMAD.WIDE.U32 R22, R23, R16, RZ ;  /* 0x0000001017167225 */ /* 0x000fe200078e00ff */
[----:B------:R-:W-:Y:S02]  /*1210*/  @!P1 IADD3 R0, -R0, RZ, RZ ;  /* 0x000000ff00009210 */ /* 0x000fe40007ffe1ff */
[----:B------:R-:W-:Y:S01]  /*1220*/  @!P0 LOP3.LUT R0, RZ, R13, RZ, 0x33, !PT ;  /* 0x0000000dff008212 */ /* 0x000fe200078e33ff */
[----:B------:R-:W-:Y:S01]  /*1230*/  IMAD.IADD R25, R25, 0x1, R6 ;  /* 0x0000000119197824 */ /* 0x000fe200078e0206 */
[----:B------:R-:W-:Y:S01]  /*1240*/  IADD3 R27, R23, R4, RZ ;  /* 0x00000004171b7210 */ /* 0x000fe20007ffe0ff */
[----:B------:R-:W-:Y:S01]  /*1250*/  IMAD R17, R19, UR8, RZ ;  /* 0x0000000813117c24 */ /* 0x000fe2000f8e02ff */
[----:B------:R-:W-:Y:S01]  /*1260*/  SHF.R.S32.HI R23, RZ, 0x1f, R0 ;  /* 0x0000001fff177819 */ /* 0x000fe20000011400 */
[----:B------:R-:W-:Y:S01]  /*1270*/  IMAD.WIDE.U32 R24, R2, UR8, R24 ;  /* 0x0000000802187c25 */ /* 0x000fe2000f8e0018 */
[----:B------:R-:W-:-:S03]  /*1280*/  MOV R26, R22 ;  /* 0x00000016001a7202 */ /* 0x000fc60000000f00 */
[C---:B------:R-:W-:Y:S02]  /*1290*/  IMAD R17, R2.reuse, UR9, R17 ;  /* 0x0000000902117c24 */ /* 0x040fe4000f8e0211 */
[----:B---3--:R-:W-:Y:S02]  /*12a0*/  IMAD R19, R19, R8, RZ ;  /* 0x0000000813137224 */ /* 0x008fe400078e02ff */
[----:B------:R-:W-:Y:S02]  /*12b0*/  IMAD.IADD R25, R25, 0x1, R17 ;  /* 0x0000000119197824 */ /* 0x000fe400078e0211 */
[----:B-1----:R-:W-:Y:S02]  /*12c0*/  IMAD R4, R23, R10, RZ ;  /* 0x0000000a17047224 */ /* 0x002fe400078e02ff */
[C---:B------:R-:W-:Y:S02]  /*12d0*/  IMAD R9, R2.reuse, R9, R19 ;  /* 0x0000000902097224 */ /* 0x040fe400078e0213 */
[----:B------:R-:W-:-:S04]  /*12e0*/  IMAD.WIDE.U32 R26, R2, R8, R26 ;  /* 0x00000008021a7225 */ /* 0x000fc800078e001a */
[----:B------:R-:W-:Y:S01]  /*12f0*/  IMAD.WIDE.U32 R18, R0, R10, R24 ;  /* 0x0000000a00127225 */ /* 0x000fe200078e0018 */
[----:B------:R-:W-:-:S03]  /*1300*/  IADD3 R8, R27, R9, RZ ;  /* 0x000000091b087210 */ /* 0x000fc60007ffe0ff */
[----:B------:R-:W-:Y:S01]  /*1310*/  IMAD R4, R0, R11, R4 ;  /* 0x0000000b00047224 */ /* 0x000fe200078e0204 */
[----:B------:R-:W-:Y:S01]  /*1320*/  MOV R11, R0 ;  /* 0x00000000000b7202 */ /* 0x000fe20000000f00 */
[----:B------:R-:W-:-:S03]  /*1330*/  IMAD.MOV.U32 R20, RZ, RZ, R26 ;  /* 0x000000ffff147224 */ /* 0x000fc600078e001a */
[----:B------:R-:W-:-:S07]  /*1340*/  IADD3 R4, R19, R4, RZ ;  /* 0x0000000413047210 */ /* 0x000fce0007ffe0ff */
.L_x_4254:
[----:B------:R-:W-:Y:S01]  /*1350*/  SHF.R.S32.HI R47, RZ, 0x1f, R46 ;  /* 0x0000001fff2f7819 */ /* 0x000fe2000001142e */
[----:B------:R-:W-:Y:S01]  /*1360*/  ULDC.64 UR4, c[0x0][0x228] ;  /* 0x00008a0000047ab9 */ /* 0x000fe20000000a00 */
[----:B------:R-:W-:Y:S01]  /*1370*/  SHF.R.S32.HI R24, RZ, 0x1f, R147 ;  /* 0x0000001fff187819 */ /* 0x000fe20000011493 */
[----:B------:R-:W1:Y:S01]  /*1380*/  S2UR UR18, SR_CgaCtaId ;  /* 0x00000000001279c3 */ /* 0x000e620000008800 */
[CC--:B------:R-:W-:Y:S01]  /*1390*/  LEA.HI R13, R47.reuse, R46.reuse, RZ, 0x2 ;  /* 0x0000002e2f0d7211 */ /* 0x0c0fe200078f10ff */
[----:B------:R-:W-:Y:S01]  /*13a0*/  ULDC.64 UR10, c[0x0][0x268] ;  /* 0x00009a00000a7ab9 */ /* 0x000fe20000000a00 */
[CC--:B------:R-:W-:Y:S01]  /*13b0*/  LEA.HI R19, R47.reuse, R46.reuse, RZ, 0x3 ;  /* 0x0000002e2f137211 */ /* 0x0c0fe200078f18ff */
[----:B------:R-:W-:Y:S01]  /*13c0*/  IMAD R24, R24, UR4, RZ ;  /* 0x0000000418187c24 */ /* 0x000fe2000f8e02ff */
[----:B------:R-:W-:Y:S01]  /*13d0*/  SHF.R.S32.HI R28, RZ, 0x2, R13 ;  /* 0x00000002ff1c7819 */ /* 0x000fe2000001140d */
[----:B------:R-:W-:Y:S01]  /*13e0*/  ULDC.64 UR12, c[0x0][0x210] ;  /* 0x00008400000c7ab9 */ /* 0x000fe20000000a00 */
[----:B------:R-:W-:Y:S01]  /*13f0*/  LEA.HI R25, R47, R46, RZ, 0x4 ;  /* 0x0000002e2f197211 */ /* 0x000fe200078f20ff */
[----:B------:R-:W-:Y:S01]  /*1400*/  IMAD R24, R147, UR5, R24 ;  /* 0x0000000593187c24 */ /* 0x000fe2000f8e0218 */
[----:B------:R-:W-:Y:S01]  /*1410*/  SHF.R.S32.HI R29, RZ, 0x1f, R28 ;  /* 0x0000001fff1d7819 */ /* 0x000fe2000001141c */
[----:B------:R-:W-:Y:S01]  /*1420*/  USHF.L.U32 UR19, UR6, 0x6, URZ ;  /* 0x0000000606137899 */ /* 0x000fe2000800063f */
[----:B------:R-:W-:-:S02]  /*1430*/  LOP3.LUT R27, R13, 0xfffffffc, RZ, 0xc0, !PT ;  /* 0xfffffffc0d1b7812 */ /* 0x000fc400078ec0ff */
[----:B------:R-:W-:Y:S01]  /*1440*/  SHF.R.S32.HI R144, RZ, 0x3, R19 ;  /* 0x00000003ff907819 */ /* 0x000fe20000011413 */
[----:B------:R-:W-:Y:S01]  /*1450*/  IMAD.WIDE R16, R21, 0x40, R28 ;  /* 0x0000004015107825 */ /* 0x000fe200078e021c */
[----:B------:R-:W-:Y:S02]  /*1460*/  SHF.R.S32.HI R0, RZ, 0x4, R25 ;  /* 0x00000004ff007819 */ /* 0x000fe40000011419 */
[C---:B------:R-:W-:Y:S01]  /*1470*/  LOP3.LUT R21, R25.reuse, 0xfffffff0, RZ, 0xc0, !PT ;  /* 0xfffffff019157812 */ /* 0x040fe200078ec0ff */
[----:B------:R-:W-:Y:S01]  /*1480*/  IMAD.IADD R26, R46, 0x1, -R27 ;  /* 0x000000012e1a7824 */ /* 0x000fe200078e0a1b */
[----:B------:R-:W-:Y:S01]  /*1490*/  LEA.HI R9, R25, R0, RZ, 0x1 ;  /* 0x0000000019097211 */ /* 0x000fe200078f08ff */
[----:B------:R-:W-:Y:S01]  /*14a0*/  IMAD.SHL.U32 R27, R144, 0x40, RZ ;  /* 0x00000040901b7824 */ /* 0x000fe200078e00ff */
[C---:B------:R-:W-:Y:S01]  /*14b0*/  LEA.HI R25, R19.reuse, R144, RZ, 0x1 ;  /* 0x0000009013197211 */ /* 0x040fe200078f08ff */
[----:B------:R-:W-:Y:S01]  /*14c0*/  IMAD.SHL.U32 R26, R26, 0x8, RZ ;  /* 0x000000081a1a7824 */ /* 0x000fe200078e00ff */
[----:B------:R-:W-:Y:S01]  /*14d0*/  LOP3.LUT R19, R19, 0xfffffff8, RZ, 0xc0, !PT ;  /* 0xfffffff813137812 */ /* 0x000fe200078ec0ff */
[C---:B------:R-:W-:Y:S01]  /*14e0*/  IMAD.IADD R6, R46.reuse, 0x1, -R21 ;  /* 0x000000012e067824 */ /* 0x040fe200078e0a15 */
[----:B------:R-:W-:Y:S01]  /*14f0*/  LOP3.LUT R27, R27, 0xc0, RZ, 0xc0, !PT ;  /* 0x000000c01b1b7812 */ /* 0x000fe200078ec0ff */
[----:B------:R-:W-:Y:S01]  /*1500*/  IMAD R141, R29, UR6, RZ ;  /* 0x000000061d8d7c24 */ /* 0x000fe2000f8e02ff */
[----:B------:R-:W-:Y:S01]  /*1510*/  LEA.HI R13, R13, R28, RZ, 0x1 ;  /* 0x0000001c0d0d7211 */ /* 0x000fe200078f08ff */
[----:B------:R-:W-:Y:S01]  /*1520*/  IMAD.IADD R19, R46, 0x1, -R19 ;  /* 0x000000012e137824 */ /* 0x000fe200078e0a13 */
[----:B------:R-:W-:Y:S01]  /*1530*/  LOP3.LUT R21, R27, 0x18, R26, 0xf8, !PT ;  /* 0x000000181b157812 */ /* 0x000fe200078ef81a */
[----:B------:R-:W-:Y:S01]  /*1540*/  IMAD R141, R28, UR7, R141 ;  /* 0x000000071c8d7c24 */ /* 0x000fe2000f8e028d */
[----:B------:R-:W-:-:S02]  /*1550*/  SHF.R.U32.HI R2, RZ, 0x3, R27 ;  /* 0x00000003ff027819 */ /* 0x000fc4000001161b */
[----:B------:R-:W-:Y:S02]  /*1560*/  LEA.HI R14, R6, R6, RZ, 0x1 ;  /* 0x00000006060e7211 */ /* 0x000fe400078f08ff */
[----:B------:R-:W-:Y:S02]  /*1570*/  LOP3.LUT R9, R9, 0xfffffffe, RZ, 0xc0, !PT ;  /* 0xfffffffe09097812 */ /* 0x000fe400078ec0ff */
[----:B------:R-:W-:Y:S02]  /*1580*/  LOP3.LUT R2, R21, R2, RZ, 0x3c, !PT ;  /* 0x0000000215027212 */ /* 0x000fe400078e3cff */
[----:B------:R-:W-:Y:S01]  /*1590*/  LOP3.LUT R45, R14, 0x7fffffe, RZ, 0xc0, !PT ;  /* 0x07fffffe0e2d7812 */ /* 0x000fe200078ec0ff */
[----:B------:R-:W-:Y:S01]  /*15a0*/  IMAD.IADD R9, R0, 0x1, -R9 ;  /* 0x0000000100097824 */ /* 0x000fe200078e0a09 */
[----:B------:R-:W-:Y:S02]  /*15b0*/  SHF.R.S32.HI R21, RZ, 0x1f, R6 ;  /* 0x0000001fff157819 */ /* 0x000fe40000011406 */
[----:B------:R-:W-:Y:S01]  /*15c0*/  LEA.HI R145, R19, R19, RZ, 0x1 ;  /* 0x0000001313917211 */ /* 0x000fe200078f08ff */
[----:B------:R-:W-:Y:S01]  /*15d0*/  IMAD.IADD R45, R6, 0x1, -R45 ;  /* 0x00000001062d7824 */ /* 0x000fe200078e0a2d */
[----:B------:R-:W-:-:S02]  /*15e0*/  LEA.HI R47, R47, R46, RZ, 0x5 ;  /* 0x0000002e2f2f7211 */ /* 0x000fc400078f28ff */
[----:B------:R-:W-:Y:S02]  /*15f0*/  LOP3.LUT R13, R13, 0x7fffffe, RZ, 0xc0, !PT ;  /* 0x07fffffe0d0d7812 */ /* 0x000fe400078ec0ff */
[----:B------:R-:W-:Y:S02]  /*1600*/  LEA.HI R0, R21, R6, RZ, 0x3 ;  /* 0x0000000615007211 */ /* 0x000fe400078f18ff */
[----:B------:R-:W-:Y:S01]  /*1610*/  LOP3.LUT R142, R145, 0xfffffffe, RZ, 0xc0, !PT ;  /* 0xfffffffe918e7812 */ /* 0x000fe200078ec0ff */
[----:B------:R-:W-:Y:S01]  /*1620*/  IMAD.IADD R10, R28, 0x1, -R13 ;  /* 0x000000011c0a7824 */ /* 0x000fe200078e0a0d */
[----:B------:R-:W-:Y:S01]  /*1630*/  SHF.R.S32.HI R151, RZ, 0x5, R47 ;  /* 0x00000005ff977819 */ /* 0x000fe2000001142f */
[----:B------:R-:W-:Y:S01]  /*1640*/  IMAD.SHL.U32 R0, R0, 0x20, RZ ;  /* 0x0000002000007824 */ /* 0x000fe200078e00ff */
[----:B------:R-:W-:Y:S01]  /*1650*/  SHF.R.S32.HI R27, RZ, 0x1f, R26 ;  /* 0x0000001fff1b7819 */ /* 0x000fe2000001141a */
[----:B------:R-:W-:Y:S01]  /*1660*/  IMAD.IADD R142, R19, 0x1, -R142 ;  /* 0x00000001138e7824 */ /* 0x000fe200078e0a8e */
[----:B------:R-:W-:Y:S01]  /*1670*/  IADD3 R18, P2, R26, R18, RZ ;  /* 0x000000121a127210 */ /* 0x000fe20007f5e0ff */
[----:B------:R-:W-:Y:S01]  /*1680*/  IMAD R143, R151, 0x8, R10 ;  /* 0x00000008978f7824 */ /* 0x000fe200078e020a */
[----:B------:R-:W-:-:S02]  /*1690*/  IADD3 R6, P1, R28, R15, RZ ;  /* 0x0000000f1c067210 */ /* 0x000fc40007f3e0ff */
[----:B------:R-:W-:Y:S01]  /*16a0*/  IADD3 R20, P0, R26, R20, RZ ;  /* 0x000000141a147210 */ /* 0x000fe20007f1e0ff */
[----:B------:R-:W-:Y:S01]  /*16b0*/  IMAD.X R19, R27, 0x1, R4, P2 ;  /* 0x000000011b137824 */ /* 0x000fe200010e0604 */
[----:B------:R-:W-:Y:S01]  /*16c0*/  LOP3.LUT R25, R25, 0xfffffffe, RZ, 0xc0, !PT ;  /* 0xfffffffe19197812 */ /* 0x000fe200078ec0ff */
[----:B------:R-:W-:Y:S01]  /*16d0*/  IMAD.X R10, R29, 0x1, R5, P1 ;  /* 0x000000011d0a7824 */ /* 0x000fe200008e0605 */
[----:B------:R-:W-:Y:S01]  /*16e0*/  SHF.R.S32.HI R13, RZ, 0x1f, R12 ;  /* 0x0000001fff0d7819 */ /* 0x000fe2000001140c */
[----:B------:R-:W2:Y:S01]  /*16f0*/  LDC.64 R4, c[0x0][0x240] ;  /* 0x00009000ff047b82 */ /* 0x000ea20000000a00 */
[----:B------:R-:W-:Y:S01]  /*1700*/  IMAD.X R21, R27, 0x1, R8, P0 ;  /* 0x000000011b157824 */ /* 0x000fe200000e0608 */
[----:B------:R-:W-:Y:S01]  /*1710*/  SHF.R.S32.HI R15, RZ, 0x1, R14 ;  /* 0x00000001ff0f7819 */ /* 0x000fe2000001140e */
[----:B------:R-:W-:Y:S01]  /*1720*/  IMAD.WIDE.U32 R26, R147, UR4, R26 ;  /* 0x00000004931a7c25 */ /* 0x000fe2000f8e001a */
[----:B------:R-:W-:Y:S01]  /*1730*/  ULDC.64 UR4, c[0x0][0x258] ;  /* 0x0000960000047ab9 */ /* 0x000fe20000000a00 */
[----:B------:R-:W-:-:S02]  /*1740*/  SHF.R.S32.HI R14, RZ, 0x1f, R14 ;  /* 0x0000001fff0e7819 */ /* 0x000fc4000001140e */
[----:B------:R-:W-:Y:S01]  /*1750*/  IMAD.IADD R144, R144, 0x1, -R25 ;  /* 0x0000000190907824 */ /* 0x000fe200078e0a19 */
[----:B------:R-:W-:Y:S01]  /*1760*/  SHF.R.S32.HI R145, RZ, 0x1, R145 ;  /* 0x00000001ff917819 */ /* 0x000fe20000011491 */
[----:B------:R-:W-:Y:S01]  /*1770*/  IMAD.IADD R25, R27, 0x1, R24 ;  /* 0x000000011b197824 */ /* 0x000fe200078e0218 */
[----:B------:R-:W-:Y:S01]  /*1780*/  LEA.HI R14, R14, R15, RZ, 0x2 ;  /* 0x0000000f0e0e7211 */ /* 0x000fe200078f10ff */
[----:B------:R-:W-:Y:S01]  /*1790*/  IMAD R13, R13, UR4, RZ ;  /* 0x000000040d0d7c24 */ /* 0x000fe2000f8e02ff */
[----:B------:R-:W-:Y:S01]  /*17a0*/  LOP3.LUT R44, R0, 0xffffff00, RZ, 0xc0, !PT ;  /* 0xffffff00002c7812 */ /* 0x000fe200078ec0ff */
[----:B------:R-:W-:Y:S01]  /*17b0*/  IMAD.MOV.U32 R24, RZ, RZ, R26 ;  /* 0x000000ffff187224 */ /* 0x000fe200078e001a */
[----:B------:R-:W-:Y:S01]  /*17c0*/  LOP3.LUT R14, R14, 0xfffffffc, RZ, 0xc0, !PT ;  /* 0xfffffffc0e0e7812 */ /* 0x000fe200078ec0ff */
[----:B------:R-:W-:Y:S02]  /*17d0*/  IMAD.U32 R143, R143, 0x20, R2 ;  /* 0x000000208f8f7824 */ /* 0x000fe400078e0002 */
[----:B------:R-:W-:-:S02]  /*17e0*/  IMAD R8, R23, UR10, RZ ;  /* 0x0000000a17087c24 */ /* 0x000fc4000f8e02ff */
[C---:B------:R-:W-:Y:S02]  /*17f0*/  IMAD R2, R12.reuse, UR5, R13 ;  /* 0x000000050c027c24 */ /* 0x040fe4000f8e020d */
[----:B------:R-:W-:Y:S01]  /*1800*/  IMAD.WIDE.U32 R12, R12, UR4, R24 ;  /* 0x000000040c0c7c25 */ /* 0x000fe2000f8e0018 */
[----:B------:R-:W-:-:S03]  /*1810*/  ULDC.64 UR4, c[0x0][0x218] ;  /* 0x0000860000047ab9 */ /* 0x000fc60000000a00 */
[----:B------:R-:W-:-:S04]  /*1820*/  IMAD.WIDE.U32 R18, R28, UR6, R18 ;  /* 0x000000061c127c25 */ /* 0x000fc8000f8e0012 */
[C---:B------:R-:W-:Y:S01]  /*1830*/  IMAD R8, R11.reuse, UR11, R8 ;  /* 0x0000000b0b087c24 */ /* 0x040fe2000f8e0208 */
[----:B------:R-:W-:Y:S01]  /*1840*/  LEA R140, P0, R18, UR4, 0x1 ;  /* 0x00000004128c7c11 */ /* 0x000fe2000f8008ff */
        /* <DEDUP_REMOVED lines=9> */
[----:B------:R-:W-:Y:S01]  /*18e0*/  IMAD.IADD R2, R15, 0x1, -R14 ;  /* 0x000000010f027824 */ /* 0x000fe200078e0a0e */
[----:B------:R-:W-:Y:S01]  /*18f0*/  LEA R14, P0, R12, UR12, 0x1 ;  /* 0x0000000c0c0e7c11 */ /* 0x000fe2000f8008ff */
[----:B------:R-:W-:Y:S01]  /*1900*/  IMAD.IADD R11, R13, 0x1, R11 ;  /* 0x000000010d0b7824 */ /* 0x000fe200078e020b */
[----:B-1----:R-:W-:Y:S01]  /*1910*/  ULEA UR5, UR18, UR5, 0x18 ;  /* 0x0000000512057291 */ /* 0x002fe2000f8ec03f */
[----:B------:R-:W-:Y:S01]  /*1920*/  IMAD R13, R10, UR10, RZ ;  /* 0x0000000a0a0d7c24 */ /* 0x000fe2000f8e02ff */
[----:B------:R-:W-:Y:S01]  /*1930*/  USHF.L.U64.HI UR18, UR6, 0x6, UR7 ;  /* 0x0000000606127899 */ /* 0x000fe20008010207 */
[----:B------:R-:W-:Y:S01]  /*1940*/  IMAD.IADD R21, R21, 0x1, R8 ;  /* 0x0000000115157824 */ /* 0x000fe200078e0208 */
[----:B------:R-:W-:Y:S01]  /*1950*/  LEA.HI.X R15, R12, UR13, R11, 0x1, P0 ;  /* 0x0000000d0c0f7c11 */ /* 0x000fe200080f0c0b */
[----:B------:R-:W-:Y:S01]  /*1960*/  IMAD R13, R6, UR11, R13 ;  /* 0x0000000b060d7c24 */ /* 0x000fe2000f8e020d */
[----:B------:R-:W-:Y:S01]  /*1970*/  LEA R10, P0, R4, R14, 0x6 ;  /* 0x0000000e040a7211 */ /* 0x000fe200078030ff */
[----:B------:R-:W-:Y:S01]  /*1980*/  IMAD.WIDE.U32 R20, R6, UR10, R20 ;  /* 0x0000000a06147c25 */ /* 0x000fe2000f8e0014 */
[----:B------:R-:W-:Y:S01]  /*1990*/  LEA R143, R143, UR5, 0x1 ;  /* 0x000000058f8f7c11 */ /* 0x000fe2000f8e08ff */
[----:B------:R-:W-:Y:S01]  /*19a0*/  ULDC.64 UR12, c[0x0][0x220] ;  /* 0x00008800000c7ab9 */ /* 0x000fe20000000a00 */
[----:B------:R-:W-:Y:S01]  /*19b0*/  LEA.HI.X R11, R4, R15, R5, 0x6, P0 ;  /* 0x0000000f040b7211 */ /* 0x000fe200000f3405 */
[----:B------:R-:W-:Y:S01]  /*19c0*/  IMAD.SHL.U32 R4, R145, 0x40, RZ ;  /* 0x0000004091047824 */ /* 0x000fe200078e00ff */
[----:B------:R-:W-:Y:S01]  /*19d0*/  IADD3 R18, P0, R140, UR19, RZ ;  /* 0x000000138c127c10 */ /* 0x000fe2000ff1e0ff */
[----:B------:R-:W-:Y:S01]  /*19e0*/  @!PT LDS RZ, [RZ] ;  /* 0x00000000fffff984 */ /* 0x000fe20000000800 */
[----:B------:R-:W-:Y:S01]  /*19f0*/  @!PT LDS RZ, [RZ] ;  /* 0x00000000fffff984 */ /* 0x000fe20000000800 */
[----:B------:R-:W-:Y:S01]  /*1a00*/  @!PT LDS RZ, [RZ] ;  /* 0x00000000fffff984 */ /* 0x000fe20000000800 */
[----:B------:R-:W-:Y:S01]  /*1a10*/  LDGSTS.E.BYPASS.LTC128B.128 [R143], desc[UR16][R14.64] ;  /* 0x000000000e8f7fae */ /* 0x000fe2000b901d50 */
[----:B------:R-:W-:Y:S01]  /*1a20*/  IMAD.SHL.U32 R5, R144, 0x8, RZ ;  /* 0x0000000890057824 */ /* 0x000fe200078e00ff */
[----:B------:R-:W-:Y:S01]  /*1a30*/  USHF.L.U64.HI UR11, UR10, 0x6, UR11 ;  /* 0x000000060a0b7899 */ /* 0x000fe2000801020b */
[----:B------:R-:W-:Y:S01]  /*1a40*/  IADD3.X R19, R141, UR18, RZ, P0, !PT ;  /* 0x000000128d137c10 */ /* 0x000fe200087fe4ff */
[----:B------:R1:W-:Y:S01]  /*1a50*/  LDGSTS.E.BYPASS.LTC128B.128 [R143+0x800], desc[UR16][R10.64] ;  /* 0x008000000a8f7fae */ /* 0x0003e2000b901d50 */
[----:B------:R-:W-:Y:S01]  /*1a60*/  IADD3 R16, P0, R18, UR19, RZ ;  /* 0x0000001312107c10 */ /* 0x000fe2000ff1e0ff */
[----:B------:R-:W-:Y:S01]  /*1a70*/  IMAD.IADD R13, R21, 0x1, R13 ;  /* 0x00000001150d7824 */ /* 0x000fe200078e020d */
[----:B------:R-:W-:Y:S01]  /*1a80*/  LOP3.LUT R4, R4, 0xc0, RZ, 0xc0, !PT ;  /* 0x000000c004047812 */ /* 0x000fe200078ec0ff */
[----:B------:R-:W-:Y:S01]  /*1a90*/  LDGSTS.E.BYPASS.LTC128B.128 [R143+0x1000], desc[UR16][R140.64] ;  /* 0x010000008c8f7fae */ /* 0x000fe2000b901d50 */
[----:B------:R-:W-:Y:S01]  /*1aa0*/  IADD3.X R17, R19, UR18, RZ, P0, !PT ;  /* 0x0000001213117c10 */ /* 0x000fe200087fe4ff */
[C---:B------:R-:W-:Y:S01]  /*1ab0*/  IMAD.SHL.U32 R8, R9.reuse, 0x8, RZ ;  /* 0x0000000809087824 */ /* 0x040fe200078e00ff */
[----:B------:R-:W-:Y:S01]  /*1ac0*/  LOP3.LUT R5, R4, 0x8, R5, 0xf8, !PT ;  /* 0x0000000804057812 */ /* 0x000fe200078ef805 */
[----:B------:R-:W-:Y:S01]  /*1ad0*/  LDGSTS.E.BYPASS.LTC128B.128 [R143+0x1800], desc[UR16][R18.64] ;  /* 0x01800000128f7fae */ /* 0x000fe2000b901d50 */
[----:B------:R-:W-:Y:S01]  /*1ae0*/  SHF.R.U32.HI R4, RZ, 0x3, R4 ;  /* 0x00000003ff047819 */ /* 0x000fe20000011604 */
[----:B------:R-:W-:Y:S01]  /*1af0*/  IMAD R9, R9, 0x8, R142 ;  /* 0x0000000809097824 */ /* 0x000fe200078e028e */
[----:B------:R-:W-:Y:S01]  /*1b00*/  UIADD3 UR4, UR5, 0x1000, URZ ;  /* 0x0000100005047890 */ /* 0x000fe2000fffe03f */
[----:B------:R2:W-:Y:S01]  /*1b10*/  LDGSTS.E.BYPASS.LTC128B.128 [R143+0x2000], desc[UR16][R16.64] ;  /* 0x02000000108f7fae */ /* 0x0005e2000b901d50 */
[----:B------:R-:W-:Y:S01]  /*1b20*/  LOP3.LUT R4, R5, R4, RZ, 0x3c, !PT ;  /* 0x0000000405047212 */ /* 0x000fe200078e3cff */
[C---:B------:R-:W-:Y:S01]  /*1b30*/  IMAD.SHL.U32 R5, R2.reuse, 0x40, RZ ;  /* 0x0000004002057824 */ /* 0x040fe200078e00ff */
[----:B------:R-:W-:Y:S01]  /*1b40*/  LOP3.LUT P1, RZ, R2, 0x2, RZ, 0xc0, !PT ;  /* 0x0000000202ff7812 */ /* 0x000fe2000782c0ff */
[----:B------:R-:W-:-:S02]  /*1b50*/  IMAD R6, R151, 0x200, R44 ;  /* 0x0000020097067824 */ /* 0x000fc400078e022c */
[----:B------:R-:W-:Y:S01]  /*1b60*/  IMAD.U32 R0, R9, 0x20, R4 ;  /* 0x0000002009007824 */ /* 0x000fe200078e0004 */
[----:B------:R-:W-:Y:S01]  /*1b70*/  LOP3.LUT R5, R5, 0xc0, RZ, 0xc0, !PT ;  /* 0x000000c005057812 */ /* 0x000fe200078ec0ff */
[----:B------:R-:W-:-:S03]  /*1b80*/  IMAD R4, R45, 0x20, R6 ;  /* 0x000000202d047824 */ /* 0x000fc600078e0206 */
[----:B------:R-:W-:Y:S02]  /*1b90*/  LOP3.LUT R8, R5, 0x8, R8, 0xf8, !PT ;  /* 0x0000000805087812 */ /* 0x000fe400078ef808 */
[----:B------:R-:W-:Y:S02]  /*1ba0*/  SHF.R.U32.HI R5, RZ, 0x3, R5 ;  /* 0x00000003ff057819 */ /* 0x000fe40000011605 */
[----:B-1----:R-:W-:Y:S02]  /*1bb0*/  IADD3 R10, P0, R16, UR19, RZ ;  /* 0x00000013100a7c10 */ /* 0x002fe4000ff1e0ff */
[----:B------:R-:W-:Y:S02]  /*1bc0*/  LOP3.LUT R5, R8, R5, RZ, 0x3c, !PT ;  /* 0x0000000508057212 */ /* 0x000fe400078e3cff */
[----:B------:R-:W-:Y:S02]  /*1bd0*/  IADD3.X R11, R17, UR18, RZ, P0, !PT ;  /* 0x00000012110b7c10 */ /* 0x000fe400087fe4ff */
[C---:B------:R-:W-:Y:S01]  /*1be0*/  LEA R138, P0, R20.reuse, UR12, 0x1 ;  /* 0x0000000c148a7c11 */ /* 0x040fe2000f8008ff */
[----:B------:R-:W-:Y:S01]  /*1bf0*/  USHF.L.U32 UR12, UR10, 0x6, URZ ;  /* 0x000000060a0c7899 */ /* 0x000fe2000800063f */
[----:B------:R-:W-:Y:S01]  /*1c00*/  IMAD.IADD R135, R5, 0x1, R4 ;  /* 0x0000000105877824 */ /* 0x000fe200078e0204 */
[----:B------:R1:W-:Y:S01]  /*1c10*/  LDGSTS.E.BYPASS.LTC128B.128 [R143+0x2800], desc[UR16][R10.64] ;  /* 0x028000000a8f7fae */ /* 0x0003e2000b901d50 */
[----:B------:R-:W-:Y:S01]  /*1c20*/  LEA.HI.X R137, R20, UR13, R13, 0x1, P0 ;  /* 0x0000000d14897c11 */ /* 0x000fe200080f0c0d */
[----:B------:R-:W-:Y:S01]  /*1c30*/  IMAD.MOV.U32 R4, RZ, RZ, 0x20 ;  /* 0x00000020ff047424 */ /* 0x000fe200078e00ff */
[----:B------:R-:W-:Y:S01]  /*1c40*/  LEA R6, R0, UR5, 0x1 ;  /* 0x0000000500067c11 */ /* 0x000fe2000f8e08ff */
[----:B------:R-:W0:Y:S01]  /*1c50*/  LDGDEPBAR ;  /* 0x00000000000079af */ /* 0x000e220000000000 */
[----:B--2---:R-:W-:Y:S01]  /*1c60*/  IADD3 R16, P0, R138, UR12, RZ ;  /* 0x0000000c8a107c10 */ /* 0x004fe2000ff1e0ff */
[----:B------:R-:W-:Y:S01]  /*1c70*/  IMAD.MOV.U32 R139, RZ, RZ, R137 ;  /* 0x000000ffff8b7224 */ /* 0x000fe200078e0089 */
[----:B------:R-:W-:-:S02]  /*1c80*/  LEA R135, R135, UR5, 0x1 ;  /* 0x0000000587877c11 */ /* 0x000fc4000f8e08ff */
[----:B------:R-:W-:Y:S02]  /*1c90*/  IADD3.X R17, R137, UR11, RZ, P0, !PT ;  /* 0x0000000b89117c10 */ /* 0x000fe400087fe4ff */
[----:B------:R-:W-:Y:S02]  /*1ca0*/  IADD3 R14, P0, R16, UR12, RZ ;  /* 0x0000000c100e7c10 */ /* 0x000fe4000ff1e0ff */
[----:B------:R-:W-:Y:S01]  /*1cb0*/  LEA R134, R0, UR4, 0x1 ;  /* 0x0000000400867c11 */ /* 0x000fe2000f8e08ff */
[----:B------:R-:W-:Y:S01]  /*1cc0*/  ULDC UR4, c[0x0][0x39c] ;  /* 0x0000e70000047ab9 */ /* 0x000fe20000000800 */
[----:B------:R-:W-:Y:S02]  /*1cd0*/  IADD3.X R15, R17, UR11, RZ, P0, !PT ;  /* 0x0000000b110f7c10 */ /* 0x000fe400087fe4ff */
[----:B------:R-:W-:Y:S01]  /*1ce0*/  IADD3 R12, P0, R14, UR12, RZ ;  /* 0x0000000c0e0c7c10 */ /* 0x000fe2000ff1e0ff */
[----:B------:R-:W-:Y:S01]  /*1cf0*/  VIADD R132, R134, 0x20 ;  /* 0x0000002086847836 */ /* 0x000fe20000000000 */
[----:B------:R-:W-:-:S02]  /*1d00*/  SEL R4, R4, 0xffffffe0, !P1 ;  /* 0xffffffe004047807 */ /* 0x000fc40004800000 */
[----:B------:R-:W-:Y:S02]  /*1d10*/  IADD3.X R13, R15, UR11, RZ, P0, !PT ;  /* 0x0000000b0f0d7c10 */ /* 0x000fe400087fe4ff */
[----:B------:R-:W-:Y:S01]  /*1d20*/  LOP3.LUT P0, RZ, R145, 0x2, RZ, 0xc0, !PT ;  /* 0x0000000291ff7812 */ /* 0x000fe2000780c0ff */
[----:B------:R-:W-:Y:S01]  /*1d30*/  IMAD.IADD R133, R135, 0x1, R4 ;  /* 0x0000000187857824 */ /* 0x000fe200078e0204 */
[----:B------:R-:W-:-:S04]  /*1d40*/  DEPBAR.LE SB0, 0x0 ;  /* 0x000080000000791a */ /* 0x000fc80000000000 */
[----:B------:R-:W-:Y:S07]  /*1d50*/  BAR.SYNC.DEFER_BLOCKING 0x0 ;  /* 0x0000000000007b1d */ /* 0x000fee0000010000 */
[----:B------:R-:W-:-:S04]  /*1d60*/  @P0 VIADD R132, R134, 0xffffffe0 ;  /* 0xffffffe086840836 */ /* 0x000fc80000000000 */
[C---:B------:R-:W-:Y:S02]  /*1d70*/  VIADD R129, R132.reuse, 0x400 ;  /* 0x0000040084817836 */ /* 0x040fe40000000000 */
[C---:B------:R-:W-:Y:S02]  /*1d80*/  VIADD R128, R132.reuse, 0x800 ;  /* 0x0000080084807836 */ /* 0x040fe40000000000 */
[C---:B------:R-:W-:Y:S02]  /*1d90*/  VIADD R127, R132.reuse, 0xc00 ;  /* 0x00000c00847f7836 */ /* 0x040fe40000000000 */
[C---:B------:R-:W-:Y:S02]  /*1da0*/  VIADD R126, R132.reuse, 0x1000 ;  /* 0x00001000847e7836 */ /* 0x040fe40000000000 */
[C---:B------:R-:W-:Y:S02]  /*1db0*/  VIADD R125, R132.reuse, 0x1400 ;  /* 0x00001400847d7836 */ /* 0x040fe40000000000 */
[----:B------:R-:W-:-:S02]  /*1dc0*/  VIADD R124, R132, 0x1800 ;  /* 0x00001800847c7836 */ /* 0x000fc40000000000 */
[----:B------:R-:W-:Y:S01]  /*1dd0*/  VIADD R86, R132, 0x1c00 ;  /* 0x00001c0084567836 */ /* 0x000fe20000000000 */
[----:B------:R-:W-:Y:S01]  /*1de0*/  @!PT LDS RZ, [RZ] ;  /* 0x00000000fffff984 */ /* 0x000fe20000000800 */
[----:B------:R-:W-:Y:S01]  /*1df0*/  @!PT LDS RZ, [RZ] ;  /* 0x00000000fffff984 */ /* 0x000fe20000000800 */
[----:B------:R-:W-:Y:S01]  /*1e00*/  @!PT LDS RZ, [RZ] ;  /* 0x00000000fffff984 */ /* 0x000fe20000000800 */
[----:B------:R-:W-:Y:S04]  /*1e10*/  LDGSTS.E.BYPASS.LTC128B.128 [R143+0x3000], desc[UR16][R138.64] ;  /* 0x030000008a8f7fae */ /* 0x000fe8000b901d50 */
[----:B------:R2:W-:Y:S04]  /*1e20*/  LDGSTS.E.BYPASS.LTC128B.128 [R143+0x3800], desc[UR16][R16.64] ;  /* 0x03800000108f7fae */ /* 0x0005e8000b901d50 */
[----:B------:R-:W-:Y:S04]  /*1e30*/  LDGSTS.E.BYPASS.LTC128B.128 [R143+0x4000], desc[UR16][R14.64] ;  /* 0x040000000e8f7fae */ /* 0x000fe8000b901d50 */
[----:B------:R3:W-:Y:S04]  /*1e40*/  LDGSTS.E.BYPASS.LTC128B.128 [R143+0x4800], desc[UR16][R12.64] ;  /* 0x048000000c8f7fae */ /* 0x0007e8000b901d50 */
[----:B-1----:R-:W-:Y:S04]  /*1e50*/  LDSM.16.M88.4 R8, [R135] ;  /* 0x000000008708783b */ /* 0x002fe80000000200 */
[----:B------:R-:W1:Y:S04]  /*1e60*/  LDSM.16.M88.4 R24, [R6+0x1000] ;  /* 0x001000000618783b */ /* 0x000e680000000200 */
[----:B------:R-:W-:Y:S04]  /*1e70*/  LDSM.16.M88.4 R20, [R132] ;  /* 0x000000008414783b */ /* 0x000fe80000000200 */
[----:B------:R-:W-:Y:S04]  /*1e80*/  LDSM.16.M88.4 R28, [R132+0x400] ;  /* 0x00040000841c783b */ /* 0x000fe80000000200 */
[----:B--2---:R-:W2:Y:S04]  /*1e90*/  LDSM.16.M88.4 R16, [R6+0x1400] ;  /* 0x001400000610783b */ /* 0x004ea80000000200 */
[----:B------:R-:W-:Y:S04]  /*1ea0*/  LDSM.16.M88.4 R40, [R132+0xc00] ;  /* 0x000c00008428783b */ /* 0x000fe80000000200 */
[----:B---3--:R-:W3:Y:S04]  /*1eb0*/  LDSM.16.M88.4 R12, [R133] ;  /* 0x00000000850c783b */ /* 0x008ee80000000200 */
[----:B------:R-:W0:Y:S01]  /*1ec0*/  LDGDEPBAR ;  /* 0x00000000000079af */ /* 0x000e220000000000 */
[C---:B-1----:R-:W-:Y:S06]  /*1ed0*/  HMMA.16816.F32.BF16 R32, R8.reuse, R24, RZ ;  /* 0x000000180820723c */ /* 0x042fec00000418ff */
[C---:B------:R-:W-:Y:S06]  /*1ee0*/  HMMA.16816.F32.BF16 R24, R8.reuse, R26, RZ ;  /* 0x0000001a0818723c */ /* 0x040fec00000418ff */
[C---:B--2---:R-:W-:Y:S06]  /*1ef0*/  HMMA.16816.F32.BF16 R36, R8.reuse, R16, RZ ;  /* 0x000000100824723c */ /* 0x044fec00000418ff */
[----:B------:R-:W-:Y:S06]  /*1f00*/  HMMA.16816.F32.BF16 R16, R8, R18, RZ ;  /* 0x000000120810723c */ /* 0x000fec00000418ff */
[C---:B---3--:R-:W-:Y:S06]  /*1f10*/  HMMA.16816.F32.BF16 R32, R12.reuse, R20, R32 ;  /* 0x000000140c20723c */ /* 0x048fec0000041820 */
[C---:B------:R-:W-:Y:S01]  /*1f20*/  HMMA.16816.F32.BF16 R24, R12.reuse, R22, R24 ;  /* 0x000000160c18723c */ /* 0x040fe20000041818 */
[----:B------:R-:W1:Y:S05]  /*1f30*/  LDSM.16.M88.4 R20, [R6+0x1800] ;  /* 0x001800000614783b */ /* 0x000e6a0000000200 */
[C---:B------:R-:W-:Y:S06]  /*1f40*/  HMMA.16816.F32.BF16 R36, R12.reuse, R28, R36 ;  /* 0x0000001c0c24723c */ /* 0x040fec0000041824 */
[----:B------:R-:W-:Y:S01]  /*1f50*/  HMMA.16816.F32.BF16 R16, R12, R30, R16 ;  /* 0x0000001e0c10723c */ /* 0x000fe20000041810 */
[----:B------:R-:W2:Y:S05]  /*1f60*/  LDSM.16.M88.4 R28, [R6+0x1c00] ;  /* 0x001c0000061c783b */ /* 0x000eaa0000000200 */
[----:B------:R-:W-:Y:S01]  /*1f70*/  FMUL.FTZ R2, R32, UR4 ;  /* 0x0000000420027c20 */ /* 0x000fe20008410000 */
[----:B------:R-:W-:Y:S01]  /*1f80*/  FMUL.FTZ R49, R33, UR4 ;  /* 0x0000000421317c20 */ /* 0x000fe20008410000 */
[----:B------:R-:W-:Y:S01]  /*1f90*/  FMUL.FTZ R0, R34, UR4 ;  /* 0x0000000422007c20 */ /* 0x000fe20008410000 */
[----:B------:R-:W-:-:S02]  /*1fa0*/  FMUL.FTZ R52, R35, UR4 ;  /* 0x0000000423347c20 */ /* 0x000fc40008410000 */
[----:B------:R-:W3:Y:S01]  /*1fb0*/  LDSM.16.M88.4 R32, [R132+0x800] ;  /* 0x000800008420783b */ /* 0x000ee20000000200 */
[----:B------:R-:W-:Y:S01]  /*1fc0*/  FMUL.FTZ R53, R24, UR4 ;  /* 0x0000000418357c20 */ /* 0x000fe20008410000 */
[----:B------:R-:W-:Y:S01]  /*1fd0*/  FMUL.FTZ R50, R25, UR4 ;  /* 0x0000000419327c20 */ /* 0x000fe20008410000 */
[----:B------:R-:W-:Y:S01]  /*1fe0*/  FMUL.FTZ R51, R26, UR4 ;  /* 0x000000041a337c20 */ /* 0x000fe20008410000 */
[----:B------:R-:W-:Y:S01]  /*1ff0*/  FMUL.FTZ R71, R27, UR4 ;  /* 0x000000041b477c20 */ /* 0x000fe20008410000 */
[----:B------:R-:W4:Y:S02]  /*2000*/  MUFU.TANH R49, R49 ;  /* 0x0000003100317308 */ /* 0x000f240000002400 */
        /* <DEDUP_REMOVED lines=8> */
[----:B------:R-:W-:Y:S01]  /*2090*/  MUFU.TANH R55, R36 ;  /* 0x0000002400377308 */ /* 0x000fe20000002400 */
[C---:B-1----:R-:W-:Y:S06]  /*20a0*/  HMMA.16816.F32.BF16 R24, R8.reuse, R20, RZ ;  /* 0x000000140818723c */ /* 0x042fec00000418ff */
[C---:B------:R-:W-:Y:S01]  /*20b0*/  HMMA.16816.F32.BF16 R20, R8.reuse, R22, RZ ;  /* 0x000000160814723c */ /* 0x040fe200000418ff */
[----:B------:R-:W-:Y:S05]  /*20c0*/  MUFU.TANH R54, R37 ;  /* 0x0000002500367308 */ /* 0x000fea0000002400 */
[C---:B--2---:R-:W-:Y:S03]  /*20d0*/  HMMA.16816.F32.BF16 R16, R8.reuse, R28, RZ ;  /* 0x0000001c0810723c */ /* 0x044fe600000418ff */
[----:B------:R-:W-:Y:S03]  /*20e0*/  MUFU.TANH R56, R38 ;  /* 0x0000002600387308 */ /* 0x000fe60000002400 */
[----:B------:R-:W-:Y:S05]  /*20f0*/  HMMA.16816.F32.BF16 R28, R8, R30, RZ ;  /* 0x0000001e081c723c */ /* 0x000fea00000418ff */
[----:B------:R1:W-:Y:S01]  /*2100*/  MUFU.TANH R69, R39 ;  /* 0x0000002700457308 */ /* 0x0003e20000002400 */
[C---:B---3--:R-:W-:Y:S06]  /*2110*/  HMMA.16816.F32.BF16 R24, R12.reuse, R32, R24 ;  /* 0x000000200c18723c */ /* 0x048fec0000041818 */
[C---:B------:R-:W-:Y:S01]  /*2120*/  HMMA.16816.F32.BF16 R20, R12.reuse, R34, R20 ;  /* 0x000000220c14723c */ /* 0x040fe20000041814 */
[----:B------:R-:W2:Y:S01]  /*2130*/  LDSM.16.M88.4 R32, [R6+0x2000] ;  /* 0x002000000620783b */ /* 0x000ea20000000200 */
[----:B------:R-:W3:Y:S04]  /*2140*/  MUFU.TANH R52, R52 ;  /* 0x0000003400347308 */ /* 0x000ee80000002400 */
[C---:B------:R-:W-:Y:S01]  /*2150*/  HMMA.16816.F32.BF16 R16, R12.reuse, R40, R16 ;  /* 0x000000280c10723c */ /* 0x040fe20000041810 */
[----:B-1----:R-:W1:Y:S03]  /*2160*/  LDSM.16.M88.4 R36, [R132+0x1000] ;  /* 0x001000008424783b */ /* 0x002e660000000200 */
[----:B------:R-:W5:Y:S02]  /*2170*/  MUFU.TANH R53, R53 ;  /* 0x0000003500357308 */ /* 0x000f640000002400 */
[----:B------:R-:W-:Y:S06]  /*2180*/  HMMA.16816.F32.BF16 R28, R12, R42, R28 ;  /* 0x0000002a0c1c723c */ /* 0x000fec000004181c */
[----:B------:R-:W-:Y:S01]  /*2190*/  FMUL.FTZ R24, R24, UR4 ;  /* 0x0000000418187c20 */ /* 0x000fe20008410000 */
[----:B------:R-:W-:Y:S01]  /*21a0*/  FMUL.FTZ R25, R25, UR4 ;  /* 0x0000000419197c20 */ /* 0x000fe20008410000 */
[----:B------:R-:W-:Y:S01]  /*21b0*/  FMUL.FTZ R26, R26, UR4 ;  /* 0x000000041a1a7c20 */ /* 0x000fe20008410000 */
[----:B------:R-:W-:Y:S01]  /*21c0*/  FMUL.FTZ R57, R27, UR4 ;  /* 0x000000041b397c20 */ /* 0x000fe20008410000 */
[----:B------:R-:W-:Y:S01]  /*21d0*/  MUFU.TANH R62, R24 ;  /* 0x00000018003e7308 */ /* 0x000fe20000002400 */
[----:B------:R-:W-:-:S02]  /*21e0*/  IMAD R42, R45, 0x20, R44 ;  /* 0x000000202d2a7824 */ /* 0x000fc400078e022c */
[----:B------:R-:W-:Y:S01]  /*21f0*/  FMUL.FTZ R20, R20, UR4 ;  /* 0x0000000414147c20 */ /* 0x000fe20008410000 */
[----:B------:R-:W-:Y:S01]  /*2200*/  FMUL.FTZ R61, R21, UR4 ;  /* 0x00000004153d7c20 */ /* 0x000fe20008410000 */
[----:B------:R-:W-:Y:S01]  /*2210*/  FMUL.FTZ R64, R22, UR4 ;  /* 0x0000000416407c20 */ /* 0x000fe20008410000 */
[----:B------:R-:W-:Y:S01]  /*2220*/  FMUL.FTZ R41, R23, UR4 ;  /* 0x0000000417297c20 */ /* 0x000fe20008410000 */
[----:B------:R-:W-:Y:S01]  /*2230*/  IMAD.IADD R131, R5, 0x1, R42 ;  /* 0x0000000105837824 */ /* 0x000fe200078e022a */
[----:B------:R4:W-:Y:S01]  /*2240*/  MUFU.TANH R63, R20 ;  /* 0x00000014003f7308 */ /* 0x0009e20000002400 */
[----:B------:R-:W-:Y:S01]  /*2250*/  FMUL.FTZ R16, R16, UR4 ;  /* 0x0000000410107c20 */ /* 0x000fe20008410000 */
[----:B------:R-:W-:Y:S01]  /*2260*/  FMUL.FTZ R84, R17, UR4 ;  /* 0x0000000411547c20 */ /* 0x000fe20008410000 */
[----:B------:R-:W-:Y:S01]  /*2270*/  FMUL.FTZ R95, R18, UR4 ;  /* 0x00000004125f7c20 */ /* 0x000fe20008410000 */
[----:B------:R-:W-:Y:S02]  /*2280*/  FMUL.FTZ R65, R19, UR4 ;  /* 0x0000000413417c20 */ /* 0x000fe40008410000 */
[----:B------:R-:W-:Y:S01]  /*2290*/  FMUL.FTZ R66, R28, UR4 ;  /* 0x000000041c427c20 */ /* 0x000fe20008410000 */
[----:B------:R-:W-:Y:S01]  /*22a0*/  FMUL.FTZ R43, R29, UR4 ;  /* 0x000000041d2b7c20 */ /* 0x000fe20008410000 */
[----:B------:R-:W-:Y:S01]  /*22b0*/  MUFU.TANH R60, R25 ;  /* 0x00000019003c7308 */ /* 0x000fe20000002400 */
[----:B------:R-:W-:Y:S01]  /*22c0*/  FMUL.FTZ R93, R30, UR4 ;  /* 0x000000041e5d7c20 */ /* 0x000fe20008410000 */
[----:B------:R-:W-:-:S06]  /*22d0*/  FMUL.FTZ R73, R31, UR4 ;  /* 0x000000041f497c20 */ /* 0x000fcc0008410000 */
[----:B------:R2:W-:Y:S01]  /*22e0*/  MUFU.TANH R67, R26 ;  /* 0x0000001a00437308 */ /* 0x0005e20000002400 */
[----:B----4-:R-:W4:Y:S07]  /*22f0*/  LDSM.16.M88.4 R20, [R6+0x2400] ;  /* 0x002400000614783b */ /* 0x010f2e0000000200 */
[----:B------:R3:W-:Y:S08]  /*2300*/  MUFU.TANH R88, R16 ;  /* 0x0000001000587308 */ /* 0x0007f00000002400 */
[----:B------:R-:W-:Y:S01]  /*2310*/  MUFU.TANH R50, R50 ;  /* 0x0000003200327308 */ /* 0x000fe20000002400 */
[C---:B--2---:R-:W-:Y:S07]  /*2320*/  HMMA.16816.F32.BF16 R24, R8.reuse, R32, RZ ;  /* 0x000000200818723c */ /* 0x044fee00000418ff */
[----:B------:R-:W2:Y:S01]  /*2330*/  MUFU.TANH R51, R51 ;  /* 0x0000003300337308 */ /* 0x000ea20000002400 */
[----:B---3--:R-:W-:Y:S01]  /*2340*/  HMMA.16816.F32.BF16 R16, R8, R34, RZ ;  /* 0x000000220810723c */ /* 0x008fe200000418ff */
[----:B------:R-:W3:Y:S06]  /*2350*/  LDSM.16.M88.4 R32, [R132+0x1400] ;  /* 0x001400008420783b */ /* 0x000eec0000000200 */
[----:B------:R-:W2:Y:S08]  /*2360*/  MUFU.TANH R71, R71 ;  /* 0x0000004700477308 */ /* 0x000eb00000002400 */
[----:B------:R-:W2:Y:S01]  /*2370*/  MUFU.TANH R78, R78 ;  /* 0x0000004e004e7308 */ /* 0x000ea20000002400 */
[----:B-1----:R-:W-:Y:S06]  /*2380*/  HMMA.16816.F32.BF16 R24, R12, R36, R24 ;  /* 0x000000240c18723c */ /* 0x002fec0000041818 */
[----:B----4-:R-:W-:Y:S01]  /*2390*/  HMMA.16816.F32.BF16 R28, R8, R20, RZ ;  /* 0x00000014081c723c */ /* 0x010fe200000418ff */
[----:B------:R-:W-:Y:S05]  /*23a0*/  MUFU.TANH R76, R76 ;  /* 0x0000004c004c7308 */ /* 0x000fea0000002400 */
[----:B------:R-:W-:Y:S01]  /*23b0*/  HMMA.16816.F32.BF16 R16, R12, R38, R16 ;  /* 0x000000260c10723c */ /* 0x000fe20000041810 */
[----:B------:R-:W-:-:S02]  /*23c0*/  LOP3.LUT R21, R47, 0xffffffe0, RZ, 0xc0, !PT ;  /* 0xffffffe02f157812 */ /* 0x000fc400078ec0ff */
[----:B------:R-:W-:Y:S01]  /*23d0*/  SHF.R.S32.HI R20, RZ, 0x1f, R47 ;  /* 0x0000001fff147819 */ /* 0x000fe2000001142f */
[----:B------:R-:W1:Y:S02]  /*23e0*/  MUFU.TANH R58, R58 ;  /* 0x0000003a003a7308 */ /* 0x000e640000002400 */
[----:B------:R-:W-:Y:S01]  /*23f0*/  IMAD.IADD R21, R46, 0x1, -R21 ;  /* 0x000000012e157824 */ /* 0x000fe200078e0a15 */
[----:B------:R-:W-:Y:S01]  /*2400*/  LEA.HI R20, R20, R151, RZ, 0x2 ;  /* 0x0000009714147211 */ /* 0x000fe200078f10ff */
[----:B------:R-:W-:-:S03]  /*2410*/  IMAD.SHL.U32 R39, R46, 0x2, RZ ;  /* 0x000000022e277824 */ /* 0x000fc600078e00ff */
[----:B------:R-:W-:Y:S01]  /*2420*/  SHF.R.S32.HI R146, RZ, 0x1f, R21 ;  /* 0x0000001fff927819 */ /* 0x000fe20000011415 */
[----:B------:R-:W-:Y:S01]  /*2430*/  FMUL.FTZ R94, R25, UR4 ;  /* 0x00000004195e7c20 */ /* 0x000fe20008410000 */
[----:B------:R-:W-:Y:S01]  /*2440*/  LOP3.LUT R20, R20, 0xfffffffc, RZ, 0xc0, !PT ;  /* 0xfffffffc14147812 */ /* 0x000fe200078ec0ff */
[----:B------:R-:W-:Y:S01]  /*2450*/  FMUL.FTZ R24, R24, UR4 ;  /* 0x0000000418187c20 */ /* 0x000fe20008410000 */
[----:B------:R-:W-:Y:S01]  /*2460*/  LEA.HI R146, R146, R21, RZ, 0x2 ;  /* 0x0000001592927211 */ /* 0x000fe200078f10ff */
[----:B------:R-:W-:Y:S01]  /*2470*/  FMUL.FTZ R26, R26, UR4 ;  /* 0x000000041a1a7c20 */ /* 0x000fe20008410000 */
[C---:B------:R-:W-:Y:S01]  /*2480*/  IMAD R25, R151.reuse, 0x10, R48 ;  /* 0x0000001097197824 */ /* 0x040fe200078e0230 */
[----:B------:R-:W-:Y:S01]  /*2490*/  MUFU.TANH R96, R24 ;  /* 0x0000001800607308 */ /* 0x000fe20000002400 */
[----:B------:R-:W-:Y:S01]  /*24a0*/  SHF.R.S32.HI R146, RZ, 0x2, R146 ;  /* 0x00000002ff927819 */ /* 0x000fe20000011492 */
[----:B------:R-:W-:Y:S02]  /*24b0*/  IMAD.IADD R151, R151, 0x1, -R20 ;  /* 0x0000000197977824 */ /* 0x000fe400078e0a14 */
[----:B------:R-:W-:Y:S01]  /*24c0*/  FMUL.FTZ R89, R27, UR4 ;  /* 0x000000041b597c20 */ /* 0x000fe20008410000 */
[----:B------:R-:W-:Y:S01]  /*24d0*/  VIADD R21, R3, 0xffffffff ;  /* 0xffffffff03157836 */ /* 0x000fe20000000000 */
[----:B------:R-:W-:Y:S01]  /*24e0*/  IADD3 R20, R25, 0x1, R146 ;  /* 0x0000000119147810 */ /* 0x000fe20007ffe092 */
[----:B---3--:R-:W-:Y:S01]  /*24f0*/  HMMA.16816.F32.BF16 R28, R12, R32, R28 ;  /* 0x000000200c1c723c */ /* 0x008fe2000004181c */
[----:B------:R-:W-:Y:S01]  /*2500*/  FMUL.FTZ R16, R16, UR4 ;  /* 0x0000000410107c20 */ /* 0x000fe20008410000 */
[----:B------:R3:W-:Y:S01]  /*2510*/  MUFU.TANH R91, R26 ;  /* 0x0000001a005b7308 */ /* 0x0007e20000002400 */
[----:B------:R-:W-:Y:S01]  /*2520*/  IADD3 R20, R7, -UR15, R20 ;  /* 0x8000000f07147c10 */ /* 0x000fe2000fffe014 */
[C---:B------:R-:W-:Y:S01]  /*2530*/  IMAD.SHL.U32 R36, R21.reuse, 0x80, RZ ;  /* 0x0000008015247824 */ /* 0x040fe200078e00ff */
[----:B------:R-:W-:Y:S01]  /*2540*/  ISETP.GT.AND P0, PT, R21, R136, PT ;  /* 0x000000881500720c */ /* 0x000fe20003f04270 */
[----:B------:R-:W-:Y:S01]  /*2550*/  FMUL.FTZ R17, R17, UR4 ;  /* 0x0000000411117c20 */ /* 0x000fe20008410000 */
[----:B------:R-:W-:Y:S01]  /*2560*/  FMUL.FTZ R87, R18, UR4 ;  /* 0x0000000412577c20 */ /* 0x000fe20008410000 */
[----:B------:R-:W-:Y:S01]  /*2570*/  VIADD R72, R20, UR14 ;  /* 0x0000000e14487c36 */ /* 0x000fe20008000000 */
[----:B------:R-:W-:Y:S01]  /*2580*/  LOP3.LUT R39, R36, 0x6, R39, 0xf8, !PT ;  /* 0x0000000624277812 */ /* 0x000fe200078ef827 */
[----:B------:R-:W-:Y:S01]  /*2590*/  HMMA.16816.F32.BF16 R20, R8, R22, RZ ;  /* 0x000000160814723c */ /* 0x000fe200000418ff */
[----:B------:R-:W-:Y:S01]  /*25a0*/  MUFU.TANH R92, R16 ;  /* 0x00000010005c7308 */ /* 0x000fe20000002400 */
[----:B------:R-:W-:Y:S01]  /*25b0*/  FMUL.FTZ R85, R19, UR4 ;  /* 0x0000000413557c20 */ /* 0x000fe20008410000 */
[----:B------:R-:W-:-:S02]  /*25c0*/  LOP3.LUT R33, R39, 0x1, RZ, 0xfc, !PT ;  /* 0x0000000127217812 */ /* 0x000fc400078efcff */
[C---:B------:R-:W-:Y:S02]  /*25d0*/  VIMNMX R70, R72.reuse, R7, PT ;  /* 0x0000000748467248 */ /* 0x040fe40003fe0100 */
[----:B------:R-:W-:Y:S01]  /*25e0*/  VIADDMNMX R72, R72, 0x8, R7, PT ;  /* 0x0000000848487846 */ /* 0x000fe20003800107 */
[----:B---3--:R-:W3:Y:S01]  /*25f0*/  LDSM.16.M88.4 R24, [R6+0x2800] ;  /* 0x002800000618783b */ /* 0x008ee20000000200 */
[----:B------:R4:W-:Y:S01]  /*2600*/  MUFU.TANH R90, R17 ;  /* 0x00000011005a7308 */ /* 0x0009e20000002400 */
[----:B------:R-:W-:Y:S02]  /*2610*/  LOP3.LUT R37, R39, 0x8, RZ, 0xfc, !PT ;  /* 0x0000000827257812 */ /* 0x000fe400078efcff */
[----:B------:R-:W-:Y:S02]  /*2620*/  ISETP.GE.AND P5, PT, R33, R70, PT ;  /* 0x000000462100720c */ /* 0x000fe40003fa6270 */
[----:B------:R-:W-:Y:S01]  /*2630*/  FMUL.FTZ R28, R28, UR4 ;  /* 0x000000041c1c7c20 */ /* 0x000fe20008410000 */
[----:B------:R-:W-:Y:S01]  /*2640*/  LOP3.LUT R7, R39, 0x9, RZ, 0xfc, !PT ;  /* 0x0000000927077812 */ /* 0x000fe200078efcff */
[----:B------:R-:W-:Y:S01]  /*2650*/  FMUL.FTZ R29, R29, UR4 ;  /* 0x000000041d1d7c20 */ /* 0x000fe20008410000 */
[----:B------:R-:W-:Y:S01]  /*2660*/  ISETP.GE.AND P4, PT, R33, R72, PT ;  /* 0x000000482100720c */ /* 0x000fe20003f86270 */
[----:B------:R-:W-:Y:S01]  /*2670*/  FMUL.FTZ R30, R30, UR4 ;  /* 0x000000041e1e7c20 */ /* 0x000fe20008410000 */
[----:B------:R-:W-:Y:S01]  /*2680*/  ISETP.GE.AND P3, PT, R37, R70, PT ;  /* 0x000000462500720c */ /* 0x000fe20003f66270 */
[----:B------:R-:W1:Y:S01]  /*2690*/  MUFU.TANH R59, R59 ;  /* 0x0000003b003b7308 */ /* 0x000e620000002400 */
[----:B------:R-:W-:-:S02]  /*26a0*/  LOP3.LUT R33, R39, 0x10, RZ, 0xfc, !PT ;  /* 0x0000001027217812 */ /* 0x000fc400078efcff */
[----:B------:R-:W-:Y:S01]  /*26b0*/  FSEL R38, R49, -INF , !P5 ;  /* 0xff80000031267808 */ /* 0x000fe20006800000 */
[----:B------:R-:W-:Y:S01]  /*26c0*/  HMMA.16816.F32.BF16 R20, R12, R34, R20 ;  /* 0x000000220c14723c */ /* 0x000fe20000041814 */
[----:B------:R-:W-:Y:S01]  /*26d0*/  ISETP.GE.AND P2, PT, R7, R70, PT ;  /* 0x000000460700720c */ /* 0x000fe20003f46270 */
[----:B------:R-:W-:Y:S01]  /*26e0*/  FMUL.FTZ R49, R31, UR4 ;  /* 0x000000041f317c20 */ /* 0x000fe20008410000 */
[----:B----4-:R-:W4:Y:S01]  /*26f0*/  LDSM.16.M88.4 R16, [R132+0x1800] ;  /* 0x001800008410783b */ /* 0x010f220000000200 */
[-C--:B------:R-:W-:Y:S01]  /*2700*/  ISETP.GE.AND P5, PT, R7, R72.reuse, PT ;  /* 0x000000480700720c */ /* 0x080fe20003fa6270 */
[----:B------:R-:W-:Y:S01]  /*2710*/  MUFU.TANH R44, R28 ;  /* 0x0000001c002c7308 */ /* 0x000fe20000002400 */
[----:B------:R-:W-:Y:S02]  /*2720*/  FSEL R7, R52, -INF , !P4 ;  /* 0xff80000034077808 */ /* 0x000fe40006000000 */
[----:B-----5:R-:W-:Y:S02]  /*2730*/  FSEL R40, R53, -INF , !P3 ;  /* 0xff80000035287808 */ /* 0x020fe40005800000 */
[----:B------:R-:W-:-:S02]  /*2740*/  ISETP.GE.AND P1, PT, R37, R72, PT ;  /* 0x000000482500720c */ /* 0x000fc40003f26270 */
[C---:B------:R-:W-:Y:S01]  /*2750*/  ISETP.GE.AND P4, PT, R33.reuse, R70, PT ;  /* 0x000000462100720c */ /* 0x040fe20003f86270 */
[----:B------:R-:W-:Y:S01]  /*2760*/  MUFU.TANH R52, R29 ;  /* 0x0000001d00347308 */ /* 0x000fe20000002400 */
[----:B------:R-:W-:Y:S02]  /*2770*/  ISETP.GE.AND P3, PT, R33, R72, PT ;  /* 0x000000482100720c */ /* 0x000fe40003f66270 */
[----:B------:R-:W-:Y:S02]  /*2780*/  LOP3.LUT R33, R39, 0x11, RZ, 0xfc, !PT ;  /* 0x0000001127217812 */ /* 0x000fe400078efcff */
[----:B--2---:R-:W-:Y:S02]  /*2790*/  FSEL R47, R51, -INF , !P1 ;  /* 0xff800000332f7808 */ /* 0x004fe40004800000 */
[----:B------:R-:W-:Y:S01]  /*27a0*/  FSEL R68, R50, -INF , !P2 ;  /* 0xff80000032447808 */ /* 0x000fe20005000000 */
[----:B------:R2:W-:Y:S01]  /*27b0*/  MUFU.TANH R51, R30 ;  /* 0x0000001e00337308 */ /* 0x0005e20000002400 */
[----:B------:R-:W-:-:S02]  /*27c0*/  ISETP.GE.AND P1, PT, R33, R70, PT ;  /* 0x000000462100720c */ /* 0x000fc40003f26270 */
[----:B------:R-:W-:Y:S01]  /*27d0*/  ISETP.GE.AND P2, PT, R33, R72, PT ;  /* 0x000000482100720c */ /* 0x000fe20003f46270 */
[----:B------:R-:W-:Y:S01]  /*27e0*/  FMUL.FTZ R20, R20, UR4 ;  /* 0x0000000414147c20 */ /* 0x000fe20008410000 */
[----:B---3--:R-:W-:Y:S01]  /*27f0*/  HMMA.16816.F32.BF16 R32, R8, R24, RZ ;  /* 0x000000180820723c */ /* 0x008fe200000418ff */
[----:B------:R-:W-:Y:S01]  /*2800*/  LOP3.LUT R37, R39, 0x18, RZ, 0xfc, !PT ;  /* 0x0000001827257812 */ /* 0x000fe200078efcff */
[----:B------:R-:W-:Y:S01]  /*2810*/  FMUL.FTZ R21, R21, UR4 ;  /* 0x0000000415157c20 */ /* 0x000fe20008410000 */
[----:B------:R-:W-:Y:S01]  /*2820*/  LOP3.LUT R45, R39, 0x19, RZ, 0xfc, !PT ;  /* 0x00000019272d7812 */ /* 0x000fe200078efcff */
[----:B------:R-:W3:Y:S01]  /*2830*/  MUFU.TANH R57, R57 ;  /* 0x0000003900397308 */ /* 0x000ee20000002400 */
[----:B------:R-:W-:Y:S02]  /*2840*/  FSEL R71, R71, -INF , !P5 ;  /* 0xff80000047477808 */ /* 0x000fe40006800000 */
[----:B------:R-:W-:Y:S02]  /*2850*/  FSEL R74, R55, -INF , !P4 ;  /* 0xff800000374a7808 */ /* 0x000fe40006000000 */
[----:B------:R-:W-:-:S02]  /*2860*/  ISETP.GE.AND P5, PT, R37, R70, PT ;  /* 0x000000462500720c */ /* 0x000fc40003fa6270 */
[----:B------:R-:W-:Y:S01]  /*2870*/  ISETP.GE.AND P4, PT, R37, R72, PT ;  /* 0x000000482500720c */ /* 0x000fe20003f86270 */
[----:B--2---:R2:W5:Y:S01]  /*2880*/  LDSM.16.M88.4 R28, [R6+0x2c00] ;  /* 0x002c0000061c783b */ /* 0x0045620000000200 */
[----:B------:R-:W-:Y:S01]  /*2890*/  FSEL R37, R56, -INF , !P3 ;  /* 0xff80000038257808 */ /* 0x000fe20005800000 */
[----:B------:R-:W-:Y:S01]  /*28a0*/  MUFU.TANH R61, R61 ;  /* 0x0000003d003d7308 */ /* 0x000fe20000002400 */
[----:B------:R-:W-:Y:S02]  /*28b0*/  FSEL R80, R54, -INF , !P1 ;  /* 0xff80000036507808 */ /* 0x000fe40004800000 */
[C---:B------:R-:W-:Y:S02]  /*28c0*/  ISETP.GE.AND P3, PT, R45.reuse, R70, PT ;  /* 0x000000462d00720c */ /* 0x040fe40003f66270 */
[----:B------:R-:W-:Y:S02]  /*28d0*/  ISETP.GE.AND P1, PT, R45, R72, PT ;  /* 0x000000482d00720c */ /* 0x000fe40003f26270 */
[C---:B------:R-:W-:Y:S01]  /*28e0*/  LOP3.LUT R45, R39.reuse, 0x20, RZ, 0xfc, !PT ;  /* 0x00000020272d7812 */ /* 0x040fe200078efcff */
[----:B------:R-:W5:Y:S01]  /*28f0*/  MUFU.TANH R64, R64 ;  /* 0x0000004000407308 */ /* 0x000f620000002400 */
[----:B------:R-:W-:Y:S01]  /*2900*/  LOP3.LUT R25, R39, 0x21, RZ, 0xfc, !PT ;  /* 0x0000002127197812 */ /* 0x000fe200078efcff */
[----:B----4-:R-:W-:Y:S01]  /*2910*/  HMMA.16816.F32.BF16 R32, R12, R16, R32 ;  /* 0x000000100c20723c */ /* 0x010fe20000041820 */
[----:B------:R-:W-:-:S02]  /*2920*/  FSEL R69, R69, -INF , !P2 ;  /* 0xff80000045457808 */ /* 0x000fc40005000000 */
[----:B------:R-:W-:Y:S02]  /*2930*/  FSEL R78, R78, -INF , !P5 ;  /* 0xff8000004e4e7808 */ /* 0x000fe40006800000 */
[C---:B------:R-:W-:Y:S01]  /*2940*/  ISETP.GE.AND P2, PT, R45.reuse, R70, PT ;  /* 0x000000462d00720c */ /* 0x040fe20003f46270 */
[----:B------:R-:W4:Y:S01]  /*2950*/  MUFU.TANH R41, R41 ;  /* 0x0000002900297308 */ /* 0x000f220000002400 */
[----:B------:R-:W-:Y:S02]  /*2960*/  ISETP.GE.AND P5, PT, R45, R72, PT ;  /* 0x000000482d00720c */ /* 0x000fe40003fa6270 */
[----:B-1----:R-:W-:Y:S02]  /*2970*/  FSEL R55, R58, -INF , !P4 ;  /* 0xff8000003a377808 */ /* 0x002fe40006000000 */
[----:B------:R-:W-:Y:S01]  /*2980*/  FSEL R76, R76, -INF , !P3 ;  /* 0xff8000004c4c7808 */ /* 0x000fe20005800000 */
[----:B--2---:R-:W-:Y:S01]  /*2990*/  FMUL.FTZ R6, R22, UR4 ;  /* 0x0000000416067c20 */ /* 0x004fe20008410000 */
[----:B------:R-:W-:Y:S01]  /*29a0*/  LOP3.LUT R45, R39, 0x28, RZ, 0xfc, !PT ;  /* 0x00000028272d7812 */ /* 0x000fe200078efcff */
[----:B------:R-:W-:Y:S01]  /*29b0*/  MUFU.TANH R50, R20 ;  /* 0x0000001400327308 */ /* 0x000fe20000002400 */
[----:B------:R-:W-:-:S02]  /*29c0*/  ISETP.GE.AND P4, PT, R25, R70, PT ;  /* 0x000000461900720c */ /* 0x000fc40003f86270 */
[----:B------:R-:W-:Y:S02]  /*29d0*/  ISETP.GE.AND P3, PT, R25, R72, PT ;  /* 0x000000481900720c */ /* 0x000fe40003f66270 */
[----:B------:R-:W-:Y:S01]  /*29e0*/  HMMA.16816.F32.BF16 R24, R8, R26, RZ ;  /* 0x0000001a0818723c */ /* 0x000fe200000418ff */
[----:B------:R-:W-:Y:S02]  /*29f0*/  FSEL R59, R59, -INF , !P1 ;  /* 0xff8000003b3b7808 */ /* 0x000fe40004800000 */
[----:B------:R-:W-:Y:S01]  /*2a00*/  FSEL R62, R62, -INF , !P2 ;  /* 0xff8000003e3e7808 */ /* 0x000fe20005000000 */
[----:B------:R1:W-:Y:S01]  /*2a10*/  MUFU.TANH R48, R21 ;  /* 0x0000001500307308 */ /* 0x0003e20000002400 */
[C---:B------:R-:W-:Y:S01]  /*2a20*/  ISETP.GE.AND P1, PT, R45.reuse, R70, PT ;  /* 0x000000462d00720c */ /* 0x040fe20003f26270 */
[----:B------:R-:W-:Y:S01]  /*2a30*/  FMUL.FTZ R32, R32, UR4 ;  /* 0x0000000420207c20 */ /* 0x000fe20008410000 */
[----:B------:R-:W-:Y:S01]  /*2a40*/  ISETP.GE.AND P2, PT, R45, R72, PT ;  /* 0x000000482d00720c */ /* 0x000fe20003f46270 */
[----:B------:R-:W-:Y:S01]  /*2a50*/  FMUL.FTZ R33, R33, UR4 ;  /* 0x0000000421217c20 */ /* 0x000fe20008410000 */
[----:B------:R-:W-:-:S02]  /*2a60*/  LOP3.LUT R45, R39, 0x30, RZ, 0xfc, !PT ;  /* 0x00000030272d7812 */ /* 0x000fc400078efcff */
[----:B---3--:R-:W-:Y:S01]  /*2a70*/  FSEL R57, R57, -INF , !P3 ;  /* 0xff80000039397808 */ /* 0x008fe20005800000 */
[----:B------:R-:W-:Y:S01]  /*2a80*/  MUFU.TANH R84, R84 ;  /* 0x0000005400547308 */ /* 0x000fe20000002400 */
[----:B------:R-:W-:Y:S02]  /*2a90*/  FSEL R58, R63, -INF , !P1 ;  /* 0xff8000003f3a7808 */ /* 0x000fe40004800000 */
[C---:B------:R-:W-:Y:S02]  /*2aa0*/  ISETP.GE.AND P3, PT, R45.reuse, R70, PT ;  /* 0x000000462d00720c */ /* 0x040fe40003f66270 */
[----:B------:R-:W-:Y:S01]  /*2ab0*/  ISETP.GE.AND P1, PT, R45, R72, PT ;  /* 0x000000482d00720c */ /* 0x000fe20003f26270 */
[----:B------:R-:W-:Y:S01]  /*2ac0*/  FMUL.FTZ R45, R23, UR4 ;  /* 0x00000004172d7c20 */ /* 0x000fe20008410000 */
[----:B------:R-:W-:Y:S01]  /*2ad0*/  LOP3.LUT R17, R39, 0x29, RZ, 0xfc, !PT ;  /* 0x0000002927117812 */ /* 0x000fe200078efcff */
[----:B------:R-:W2:Y:S01]  /*2ae0*/  MUFU.TANH R95, R95 ;  /* 0x0000005f005f7308 */ /* 0x000ea20000002400 */
[----:B-1----:R-:W1:Y:S01]  /*2af0*/  LDSM.16.M88.4 R20, [R132+0x1c00] ;  /* 0x001c00008414783b */ /* 0x002e620000000200 */
[----:B------:R-:W-:Y:S01]  /*2b00*/  FSEL R67, R67, -INF , !P5 ;  /* 0xff80000043437808 */ /* 0x000fe20006800000 */
[----:B------:R-:W-:-:S04]  /*2b10*/  DEPBAR.LE SB0, 0x0 ;  /* 0x000080000000791a */ /* 0x000fc80000000000 */
[----:B------:R-:W-:Y:S01]  /*2b20*/  FSEL R60, R60, -INF , !P4 ;  /* 0xff8000003c3c7808 */ /* 0x000fe20006000000 */
[----:B------:R-:W-:Y:S01]  /*2b30*/  HMMA.16816.F32.BF16 R24, R12, R18, R24 ;  /* 0x000000120c18723c */ /* 0x000fe20000041818 */
[C---:B------:R-:W-:Y:S01]  /*2b40*/  ISETP.GE.AND P5, PT, R17.reuse, R70, PT ;  /* 0x000000461100720c */ /* 0x040fe20003fa6270 */
[----:B------:R-:W3:Y:S01]  /*2b50*/  MUFU.TANH R65, R65 ;  /* 0x0000004100417308 */ /* 0x000ee20000002400 */
[----:B------:R-:W-:Y:S02]  /*2b60*/  ISETP.GE.AND P4, PT, R17, R72, PT ;  /* 0x000000481100720c */ /* 0x000fe40003f86270 */
[----:B------:R-:W-:Y:S02]  /*2b70*/  LOP3.LUT R17, R39, 0x31, RZ, 0xfc, !PT ;  /* 0x0000003127117812 */ /* 0x000fe400078efcff */
[----:B-----5:R-:W-:Y:S02]  /*2b80*/  FSEL R63, R64, -INF , !P2 ;  /* 0xff800000403f7808 */ /* 0x020fe40005000000 */
[----:B------:R-:W-:Y:S01]  /*2b90*/  FSEL R56, R61, -INF , !P5 ;  /* 0xff8000003d387808 */ /* 0x000fe20006800000 */
[----:B------:R-:W5:Y:S01]  /*2ba0*/  MUFU.TANH R66, R66 ;  /* 0x0000004200427308 */ /* 0x000f620000002400 */
[----:B------:R-:W-:-:S02]  /*2bb0*/  ISETP.GE.AND P2, PT, R17, R70, PT ;  /* 0x000000461100720c */ /* 0x000fc40003f46270 */
[----:B------:R-:W-:Y:S02]  /*2bc0*/  ISETP.GE.AND P5, PT, R17, R72, PT ;  /* 0x000000481100720c */ /* 0x000fe40003fa6270 */
[----:B------:R-:W-:Y:S02]  /*2bd0*/  LOP3.LUT R17, R39, 0x38, RZ, 0xfc, !PT ;  /* 0x0000003827117812 */ /* 0x000fe400078efcff */
[----:B----4-:R-:W-:Y:S01]  /*2be0*/  FSEL R53, R41, -INF , !P4 ;  /* 0xff80000029357808 */ /* 0x010fe20006000000 */
[----:B------:R-:W4:Y:S01]  /*2bf0*/  MUFU.TANH R43, R43 ;  /* 0x0000002b002b7308 */ /* 0x000f220000002400 */
[----:B------:R-:W-:Y:S02]  /*2c00*/  FSEL R88, R88, -INF , !P3 ;  /* 0xff80000058587808 */ /* 0x000fe40005800000 */
[C---:B------:R-:W-:Y:S02]  /*2c10*/  ISETP.GE.AND P4, PT, R17.reuse, R70, PT ;  /* 0x000000461100720c */ /* 0x040fe40003f86270 */
[----:B------:R-:W-:Y:S01]  /*2c20*/  ISETP.GE.AND P3, PT, R17, R72, PT ;  /* 0x000000481100720c */ /* 0x000fe20003f66270 */
[----:B------:R-:W-:Y:S01]  /*2c30*/  FMUL.FTZ R24, R24, UR4 ;  /* 0x0000000418187c20 */ /* 0x000fe20008410000 */
[----:B------:R-:W-:Y:S01]  /*2c40*/  HMMA.16816.F32.BF16 R16, R8, R28, RZ ;  /* 0x0000001c0810723c */ /* 0x000fe200000418ff */
[----:B------:R-:W4:Y:S01]  /*2c50*/  MUFU.TANH R73, R73 ;  /* 0x0000004900497308 */ /* 0x000f220000002400 */
[----:B------:R-:W-:Y:S01]  /*2c60*/  LOP3.LUT R61, R39, 0x39, RZ, 0xfc, !PT ;  /* 0x00000039273d7812 */ /* 0x000fe200078efcff */
[----:B------:R-:W-:Y:S01]  /*2c70*/  FMUL.FTZ R25, R25, UR4 ;  /* 0x0000000419197c20 */ /* 0x000fe20008410000 */
[----:B------:R-:W-:-:S02]  /*2c80*/  LOP3.LUT R41, R39, 0x40, RZ, 0xfc, !PT ;  /* 0x0000004027297812 */ /* 0x000fc400078efcff */
[----:B------:R-:W-:Y:S01]  /*2c90*/  HMMA.16816.F32.BF16 R8, R8, R30, RZ ;  /* 0x0000001e0808723c */ /* 0x000fe200000418ff */
[----:B--2---:R-:W-:Y:S01]  /*2ca0*/  FSEL R95, R95, -INF , !P1 ;  /* 0xff8000005f5f7808 */ /* 0x004fe20004800000 */
[----:B------:R-:W-:Y:S01]  /*2cb0*/  FMUL.FTZ R29, R34, UR4 ;  /* 0x00000004221d7c20 */ /* 0x000fe20008410000 */
[----:B------:R-:W2:Y:S01]  /*2cc0*/  MUFU.TANH R93, R93 ;  /* 0x0000005d005d7308 */ /* 0x000ea20000002400 */
[----:B------:R-:W-:Y:S02]  /*2cd0*/  FSEL R84, R84, -INF , !P2 ;  /* 0xff80000054547808 */ /* 0x000fe40005000000 */
[----:B---3--:R-:W-:Y:S02]  /*2ce0*/  FSEL R65, R65, -INF , !P5 ;  /* 0xff80000041417808 */ /* 0x008fe40006800000 */
[----:B-----5:R-:W-:Y:S02]  /*2cf0*/  FSEL R66, R66, -INF , !P4 ;  /* 0xff80000042427808 */ /* 0x020fe40006000000 */
[C---:B------:R-:W-:Y:S01]  /*2d00*/  ISETP.GE.AND P1, PT, R61.reuse, R70, PT ;  /* 0x000000463d00720c */ /* 0x040fe20003f26270 */
[----:B------:R-:W3:Y:S01]  /*2d10*/  MUFU.TANH R89, R89 ;  /* 0x0000005900597308 */ /* 0x000ee20000002400 */
[----:B------:R-:W-:-:S02]  /*2d20*/  ISETP.GE.AND P2, PT, R61, R72, PT ;  /* 0x000000483d00720c */ /* 0x000fc40003f46270 */
[C---:B------:R-:W-:Y:S02]  /*2d30*/  ISETP.GE.AND P5, PT, R41.reuse, R70, PT ;  /* 0x000000462900720c */ /* 0x040fe40003fa6270 */
[----:B------:R-:W-:Y:S02]  /*2d40*/  ISETP.GE.AND P4, PT, R41, R72, PT ;  /* 0x000000482900720c */ /* 0x000fe40003f86270 */
[C---:B-1----:R-:W-:Y:S01]  /*2d50*/  HMMA.16816.F32.BF16 R16, R12.reuse, R20, R16 ;  /* 0x000000140c10723c */ /* 0x042fe20000041810 */
[----:B------:R-:W1:Y:S01]  /*2d60*/  MUFU.TANH R94, R94 ;  /* 0x0000005e005e7308 */ /* 0x000e620000002400 */
[----:B------:R-:W-:Y:S02]  /*2d70*/  LOP3.LUT R41, R39, 0x41, RZ, 0xfc, !PT ;  /* 0x0000004127297812 */ /* 0x000fe400078efcff */
[----:B----4-:R-:W-:Y:S02]  /*2d80*/  FSEL R64, R43, -INF , !P1 ;  /* 0xff8000002b407808 */ /* 0x010fe40004800000 */
[----:B------:R-:W-:Y:S01]  /*2d90*/  HMMA.16816.F32.BF16 R8, R12, R22, R8 ;  /* 0x000000160c08723c */ /* 0x000fe20000041808 */
[----:B------:R-:W-:Y:S01]  /*2da0*/  FSEL R61, R73, -INF , !P2 ;  /* 0xff800000493d7808 */ /* 0x000fe20005000000 */
[----:B------:R-:W-:Y:S01]  /*2db0*/  FMUL.FTZ R20, R26, UR4 ;  /* 0x000000041a147c20 */ /* 0x000fe20008410000 */
[----:B------:R-:W4:Y:S01]  /*2dc0*/  MUFU.TANH R87, R87 ;  /* 0x0000005700577308 */ /* 0x000f220000002400 */
[----:B--2---:R-:W-:-:S02]  /*2dd0*/  FSEL R93, R93, -INF , !P3 ;  /* 0xff8000005d5d7808 */ /* 0x004fc40005800000 */
[C---:B------:R-:W-:Y:S02]  /*2de0*/  ISETP.GE.AND P1, PT, R41.reuse, R72, PT ;  /* 0x000000482900720c */ /* 0x040fe40003f26270 */
[----:B------:R-:W-:Y:S02]  /*2df0*/  FSEL R96, R96, -INF , !P5 ;  /* 0xff80000060607808 */ /* 0x000fe40006800000 */
[----:B------:R-:W-:Y:S01]  /*2e00*/  ISETP.GE.AND P3, PT, R41, R70, PT ;  /* 0x000000462900720c */ /* 0x000fe20003f66270 */
[----:B------:R-:W2:Y:S01]  /*2e10*/  MUFU.TANH R85, R85 ;  /* 0x0000005500557308 */ /* 0x000ea20000002400 */
[----:B------:R-:W-:Y:S02]  /*2e20*/  LOP3.LUT R21, R39, 0x50, RZ, 0xfc, !PT ;  /* 0x0000005027157812 */ /* 0x000fe400078efcff */
[----:B---3--:R-:W-:Y:S02]  /*2e30*/  FSEL R89, R89, -INF , !P1 ;  /* 0xff80000059597808 */ /* 0x008fe40004800000 */
[----:B------:R-:W-:-:S02]  /*2e40*/  LOP3.LUT R31, R39, 0x51, RZ, 0xfc, !PT ;  /* 0x00000051271f7812 */ /* 0x000fc400078efcff */
[----:B-1----:R-:W-:Y:S01]  /*2e50*/  FSEL R94, R94, -INF , !P3 ;  /* 0xff8000005e5e7808 */ /* 0x002fe20005800000 */
[----:B------:R1:W-:Y:S01]  /*2e60*/  MUFU.TANH R46, R32 ;  /* 0x00000020002e7308 */ /* 0x0003e20000002400 */
[----:B------:R-:W-:Y:S01]  /*2e70*/  ISETP.GE.AND P1, PT, R21, R70, PT ;  /* 0x000000461500720c */ /* 0x000fe20003f26270 */
[----:B------:R-:W-:Y:S01]  /*2e80*/  FMUL.FTZ R17, R17, UR4 ;  /* 0x0000000411117c20 */ /* 0x000fe20008410000 */
[----:B------:R-:W-:Y:S01]  /*2e90*/  FSEL R91, R91, -INF , !P4 ;  /* 0xff8000005b5b7808 */ /* 0x000fe20006000000 */
[----:B------:R-:W-:Y:S01]  /*2ea0*/  FMUL.FTZ R16, R16, UR4 ;  /* 0x0000000410107c20 */ /* 0x000fe20008410000 */
[----:B------:R-:W-:Y:S01]  /*2eb0*/  FSEL R54, R44, -INF , !P1 ;  /* 0xff8000002c367808 */ /* 0x000fe20004800000 */
[----:B------:R-:W-:Y:S01]  /*2ec0*/  FMUL.FTZ R18, R18, UR4 ;  /* 0x0000000412127c20 */ /* 0x000fe20008410000 */
[C---:B------:R-:W-:Y:S01]  /*2ed0*/  LOP3.LUT R13, R39.reuse, 0x61, RZ, 0xfc, !PT ;  /* 0x00000061270d7812 */ /* 0x040fe200078efcff */
[----:B------:R-:W3:Y:S01]  /*2ee0*/  MUFU.TANH R6, R6 ;  /* 0x0000000600067308 */ /* 0x000ee20000002400 */
[----:B------:R-:W-:Y:S01]  /*2ef0*/  LOP3.LUT R23, R39, 0x68, RZ, 0xfc, !PT ;  /* 0x0000006827177812 */ /* 0x000fe200078efcff */
[----:B------:R-:W-:Y:S01]  /*2f00*/  FMUL.FTZ R19, R19, UR4 ;  /* 0x0000000413137c20 */ /* 0x000fe20008410000 */
[----:B------:R-:W-:Y:S01]  /*2f10*/  FMUL.FTZ R8, R8, UR4 ;  /* 0x0000000408087c20 */ /* 0x000fe20008410000 */
[----:B------:R-:W-:Y:S01]  /*2f20*/  FMUL.FTZ R10, R10, UR4 ;  /* 0x000000040a0a7c20 */ /* 0x000fe20008410000 */
[----:B------:R-:W-:-:S03]  /*2f30*/  FMUL.FTZ R11, R11, UR4 ;  /* 0x000000040b0b7c20 */ /* 0x000fc60008410000 */
[----:B------:R-:W5:Y:S01]  /*2f40*/  MUFU.TANH R49, R49 ;  /* 0x0000003100317308 */ /* 0x000f620000002400 */
[----:B-1----:R-:W-:Y:S01]  /*2f50*/  FMUL.FTZ R32, R35, UR4 ;  /* 0x0000000423207c20 */ /* 0x002fe20008410000 */
[----:B------:R-:W-:-:S04]  /*2f60*/  LOP3.LUT R35, R39, 0x48, RZ, 0xfc, !PT ;  /* 0x0000004827237812 */ /* 0x000fc800078efcff */
[C---:B------:R-:W-:Y:S02]  /*2f70*/  ISETP.GE.AND P2, PT, R35.reuse, R70, PT ;  /* 0x000000462300720c */ /* 0x040fe40003f46270 */
[----:B------:R-:W-:Y:S01]  /*2f80*/  MUFU.TANH R45, R45 ;  /* 0x0000002d002d7308 */ /* 0x000fe20000002400 */
[-C--:B------:R-:W-:Y:S02]  /*2f90*/  ISETP.GE.AND P5, PT, R35, R72.reuse, PT ;  /* 0x000000482300720c */ /* 0x080fe40003fa6270 */
[----:B------:R-:W-:Y:S02]  /*2fa0*/  LOP3.LUT R35, R39, 0x49, RZ, 0xfc, !PT ;  /* 0x0000004927237812 */ /* 0x000fe400078efcff */
[----:B------:R-:W-:Y:S02]  /*2fb0*/  FSEL R92, R92, -INF , !P2 ;  /* 0xff8000005c5c7808 */ /* 0x000fe40005000000 */
[-C--:B------:R-:W-:Y:S01]  /*2fc0*/  ISETP.GE.AND P2, PT, R21, R72.reuse, PT ;  /* 0x000000481500720c */ /* 0x080fe20003f46270 */
[----:B------:R-:W1:Y:S01]  /*2fd0*/  MUFU.TANH R28, R33 ;  /* 0x00000021001c7308 */ /* 0x000e620000002400 */
[----:B------:R-:W-:-:S02]  /*2fe0*/  ISETP.GE.AND P3, PT, R35, R72, PT ;  /* 0x000000482300720c */ /* 0x000fc40003f66270 */
[----:B------:R-:W-:Y:S02]  /*2ff0*/  LOP3.LUT R21, R39, 0x58, RZ, 0xfc, !PT ;  /* 0x0000005827157812 */ /* 0x000fe400078efcff */
[----:B----4-:R-:W-:Y:S02]  /*3000*/  FSEL R87, R87, -INF , !P5 ;  /* 0xff80000057577808 */ /* 0x010fe40006800000 */
[-C--:B------:R-:W-:Y:S01]  /*3010*/  ISETP.GE.AND P4, PT, R35, R70.reuse, PT ;  /* 0x000000462300720c */ /* 0x080fe20003f86270 */
[----:B------:R-:W4:Y:S01]  /*3020*/  MUFU.TANH R29, R29 ;  /* 0x0000001d001d7308 */ /* 0x000f220000002400 */
[----:B------:R-:W-:Y:S02]  /*3030*/  ISETP.GE.AND P5, PT, R31, R70, PT ;  /* 0x000000461f00720c */ /* 0x000fe40003fa6270 */
[----:B--2---:R-:W-:Y:S02]  /*3040*/  FSEL R85, R85, -INF , !P3 ;  /* 0xff80000055557808 */ /* 0x004fe40005800000 */
[----:B------:R-:W-:-:S02]  /*3050*/  FSEL R51, R51, -INF , !P2 ;  /* 0xff80000033337808 */ /* 0x000fc40005000000 */
[C---:B------:R-:W-:Y:S01]  /*3060*/  ISETP.GE.AND P3, PT, R21.reuse, R70, PT ;  /* 0x000000461500720c */ /* 0x040fe20003f66270 */
[----:B------:R-:W2:Y:S01]  /*3070*/  MUFU.TANH R33, R32 ;  /* 0x0000002000217308 */ /* 0x000ea20000002400 */
[-C--:B------:R-:W-:Y:S02]  /*3080*/  ISETP.GE.AND P1, PT, R21, R72.reuse, PT ;  /* 0x000000481500720c */ /* 0x080fe40003f26270 */
[----:B------:R-:W-:Y:S02]  /*3090*/  FSEL R90, R90, -INF , !P4 ;  /* 0xff8000005a5a7808 */ /* 0x000fe40006000000 */
[----:B------:R-:W-:Y:S02]  /*30a0*/  FSEL R52, R52, -INF , !P5 ;  /* 0xff80000034347808 */ /* 0x000fe40006800000 */
[----:B------:R-:W-:Y:S01]  /*30b0*/  ISETP.GE.AND P4, PT, R31, R72, PT ;  /* 0x000000481f00720c */ /* 0x000fe20003f86270 */
[----:B------:R4:W2:Y:S01]  /*30c0*/  MUFU.TANH R34, R24 ;  /* 0x0000001800227308 */ /* 0x0008a20000002400 */
[----:B---3--:R-:W-:Y:S01]  /*30d0*/  FSEL R15, R6, -INF , !P1 ;  /* 0xff800000060f7808 */ /* 0x008fe20004800000 */
[----:B------:R-:W-:Y:S01]  /*30e0*/  FMUL.FTZ R6, R9, UR4 ;  /* 0x0000000409067c20 */ /* 0x000fe20008410000 */
[----:B------:R-:W-:-:S02]  /*30f0*/  ISETP.GE.AND P1, PT, R13, R70, PT ;  /* 0x000000460d00720c */ /* 0x000fc40003f26270 */
[----:B-----5:R-:W-:Y:S02]  /*3100*/  FSEL R49, R49, -INF , !P4 ;  /* 0xff80000031317808 */ /* 0x020fe40006000000 */
[----:B------:R-:W-:Y:S01]  /*3110*/  FSEL R50, R50, -INF , !P3 ;  /* 0xff80000032327808 */ /* 0x000fe20005800000 */
[----:B------:R3:W5:Y:S01]  /*3120*/  MUFU.TANH R32, R25 ;  /* 0x0000001900207308 */ /* 0x0007620000002400 */
[----:B-1----:R-:W-:Y:S02]  /*3130*/  FSEL R44, R28, -INF , !P1 ;  /* 0xff8000001c2c7808 */ /* 0x002fe40004800000 */
[----:B------:R-:W-:-:S05]  /*3140*/  LOP3.LUT R9, R39, 0x79, RZ, 0xfc, !PT ;  /* 0x0000007927097812 */ /* 0x000fca00078efcff */
[----:B------:R-:W-:Y:S01]  /*3150*/  MUFU.TANH R20, R20 ;  /* 0x0000001400147308 */ /* 0x000fe20000002400 */
[----:B----4-:R-:W-:Y:S01]  /*3160*/  FMUL.FTZ R24, R27, UR4 ;  /* 0x000000041b187c20 */ /* 0x010fe20008410000 */
[----:B------:R-:W-:-:S04]  /*3170*/  LOP3.LUT R27, R39, 0x59, RZ, 0xfc, !PT ;  /* 0x00000059271b7812 */ /* 0x000fc800078efcff */
[C---:B------:R-:W-:Y:S02]  /*3180*/  ISETP.GE.AND P2, PT, R27.reuse, R70, PT ;  /* 0x000000461b00720c */ /* 0x040fe40003f46270 */
[----:B------:R-:W-:Y:S01]  /*3190*/  MUFU.TANH R21, R24 ;  /* 0x0000001800157308 */ /* 0x000fe20000002400 */
[-C--:B------:R-:W-:Y:S02]  /*31a0*/  ISETP.GE.AND P5, PT, R27, R72.reuse, PT ;  /* 0x000000481b00720c */ /* 0x080fe40003fa6270 */
[----:B---3--:R-:W-:Y:S02]  /*31b0*/  LOP3.LUT R25, R39, 0x60, RZ, 0xfc, !PT ;  /* 0x0000006027197812 */ /* 0x008fe400078efcff */
[----:B------:R-:W-:Y:S02]  /*31c0*/  FSEL R48, R48, -INF , !P2 ;  /* 0xff80000030307808 */ /* 0x000fe40005000000 */
[----:B------:R-:W-:Y:S01]  /*31d0*/  ISETP.GE.AND P2, PT, R13, R72, PT ;  /* 0x000000480d00720c */ /* 0x000fe20003f46270 */
[----:B------:R1:W-:Y:S01]  /*31e0*/  MUFU.TANH R12, R17 ;  /* 0x00000011000c7308 */ /* 0x0003e20000002400 */
[----:B------:R-:W-:-:S02]  /*31f0*/  FSEL R13, R45, -INF , !P5 ;  /* 0xff8000002d0d7808 */ /* 0x000fc40006800000 */
[C---:B------:R-:W-:Y:S02]  /*3200*/  ISETP.GE.AND P4, PT, R25.reuse, R70, PT ;  /* 0x000000461900720c */ /* 0x040fe40003f86270 */
[----:B------:R-:W-:Y:S02]  /*3210*/  ISETP.GE.AND P3, PT, R25, R72, PT ;  /* 0x000000481900720c */ /* 0x000fe40003f66270 */
[----:B------:R-:W-:Y:S01]  /*3220*/  ISETP.GE.AND P5, PT, R23, R70, PT ;  /* 0x000000461700720c */ /* 0x000fe20003fa6270 */
[----:B------:R-:W3:Y:S01]  /*3230*/  MUFU.TANH R16, R16 ;  /* 0x0000001000107308 */ /* 0x000ee20000002400 */
[----:B------:R-:W-:Y:S02]  /*3240*/  LOP3.LUT R27, R39, 0x69, RZ, 0xfc, !PT ;  /* 0x00000069271b7812 */ /* 0x000fe400078efcff */
[----:B------:R-:W-:Y:S02]  /*3250*/  FSEL R46, R46, -INF , !P4 ;  /* 0xff8000002e2e7808 */ /* 0x000fe40006000000 */
[----:B------:R-:W-:-:S02]  /*3260*/  FSEL R35, R29, -INF , !P3 ;  /* 0xff8000001d237808 */ /* 0x000fc40005800000 */
[----:B--2---:R-:W-:Y:S01]  /*3270*/  FSEL R33, R33, -INF , !P2 ;  /* 0xff80000021217808 */ /* 0x004fe20005000000 */
[----:B------:R-:W2:Y:S01]  /*3280*/  MUFU.TANH R25, R18 ;  /* 0x0000001200197308 */ /* 0x000ea20000002400 */
[----:B-1----:R-:W-:Y:S02]  /*3290*/  LOP3.LUT R17, R39, 0x70, RZ, 0xfc, !PT ;  /* 0x0000007027117812 */ /* 0x002fe400078efcff */
[----:B------:R-:W-:Y:S02]  /*32a0*/  FSEL R34, R34, -INF , !P5 ;  /* 0xff80000022227808 */ /* 0x000fe40006800000 */
[----:B------:R-:W-:Y:S02]  /*32b0*/  ISETP.GE.AND P4, PT, R23, R72, PT ;  /* 0x000000481700720c */ /* 0x000fe40003f86270 */
[-C--:B------:R-:W-:Y:S01]  /*32c0*/  ISETP.GE.AND P3, PT, R27, R70.reuse, PT ;  /* 0x000000461b00720c */ /* 0x080fe20003f66270 */
[----:B------:R1:W4:Y:S01]  /*32d0*/  MUFU.TANH R23, R19 ;  /* 0x0000001300177308 */ /* 0x0003220000002400 */
[----:B------:R-:W-:-:S02]  /*32e0*/  ISETP.GE.AND P2, PT, R17, R70, PT ;  /* 0x000000461100720c */ /* 0x000fc40003f46270 */
[-C--:B------:R-:W-:Y:S02]  /*32f0*/  ISETP.GE.AND P5, PT, R17, R72.reuse, PT ;  /* 0x000000481100720c */ /* 0x080fe40003fa6270 */
[----:B------:R-:W-:Y:S02]  /*3300*/  LOP3.LUT R17, R39, 0x71, RZ, 0xfc, !PT ;  /* 0x0000007127117812 */ /* 0x000fe400078efcff */
[-C--:B------:R-:W-:Y:S01]  /*3310*/  ISETP.GE.AND P1, PT, R27, R72.reuse, PT ;  /* 0x000000481b00720c */ /* 0x080fe20003f26270 */
[----:B------:R-:W4:Y:S01]  /*3320*/  MUFU.TANH R28, R8 ;  /* 0x00000008001c7308 */ /* 0x000f220000002400 */
[----:B-----5:R-:W-:Y:S02]  /*3330*/  FSEL R32, R32, -INF , !P3 ;  /* 0xff80000020207808 */ /* 0x020fe40005800000 */
[----:B------:R-:W-:Y:S02]  /*3340*/  ISETP.GE.AND P3, PT, R17, R72, PT ;  /* 0x000000481100720c */ /* 0x000fe40003f66270 */
[----:B------:R-:W-:-:S02]  /*3350*/  LOP3.LUT R27, R39, 0x78, RZ, 0xfc, !PT ;  /* 0x00000078271b7812 */ /* 0x000fc400078efcff */
[----:B---3--:R-:W-:Y:S01]  /*3360*/  FSEL R14, R16, -INF , !P2 ;  /* 0xff800000100e7808 */ /* 0x008fe20005000000 */
[----:B------:R-:W3:Y:S01]  /*3370*/  MUFU.TANH R2, R2 ;  /* 0x0000000200027308 */ /* 0x000ee20000002400 */
[----:B-1----:R-:W-:Y:S01]  /*3380*/  FSEL R19, R20, -INF , !P4 ;  /* 0xff80000014137808 */ /* 0x002fe20006000000 */
[----:B------:R-:W-:Y:S01]  /*3390*/  BAR.SYNC.DEFER_BLOCKING 0x0 ;  /* 0x0000000000007b1d */ /* 0x000fe20000010000 */
[-C--:B------:R-:W-:Y:S02]  /*33a0*/  ISETP.GE.AND P4, PT, R17, R70.reuse, PT ;  /* 0x000000461100720c */ /* 0x080fe40003f86270 */
[----:B------:R-:W-:Y:S02]  /*33b0*/  FSEL R17, R21, -INF , !P1 ;  /* 0xff80000015117808 */ /* 0x000fe40004800000 */
[----:B------:R-:W-:Y:S01]  /*33c0*/  ISETP.GE.AND P1, PT, R27, R70, PT ;  /* 0x000000461b00720c */ /* 0x000fe20003f26270 */
[----:B------:R-:W1:Y:S01]  /*33d0*/  MUFU.TANH R0, R0 ;  /* 0x0000000000007308 */ /* 0x000e620000002400 */
[----:B--2---:R-:W-:-:S02]  /*33e0*/  FSEL R25, R25, -INF , !P5 ;  /* 0xff80000019197808 */ /* 0x004fc40006800000 */
[----:B------:R-:W-:Y:S02]  /*33f0*/  FSEL R12, R12, -INF , !P4 ;  /* 0xff8000000c0c7808 */ /* 0x000fe40006000000 */
[----:B----4-:R-:W-:Y:S02]  /*3400*/  FSEL R23, R23, -INF , !P3 ;  /* 0xff80000017177808 */ /* 0x010fe40005800000 */
[----:B------:R-:W-:Y:S01]  /*3410*/  FSEL R28, R28, -INF , !P1 ;  /* 0xff8000001c1c7808 */ /* 0x000fe20004800000 */
[----:B------:R-:W2:Y:S01]  /*3420*/  MUFU.TANH R6, R6 ;  /* 0x0000000600067308 */ /* 0x000ea20000002400 */
[----:B------:R-:W-:Y:S02]  /*3430*/  ISETP.GE.AND P2, PT, R27, R72, PT ;  /* 0x000000481b00720c */ /* 0x000fe40003f46270 */
[-C--:B------:R-:W-:Y:S02]  /*3440*/  ISETP.GE.AND P5, PT, R39, R70.reuse, PT ;  /* 0x000000462700720c */ /* 0x080fe40003fa6270 */
[----:B------:R-:W-:-:S02]  /*3450*/  ISETP.GE.AND P4, PT, R9, R70, PT ;  /* 0x000000460900720c */ /* 0x000fc40003f86270 */
[-C--:B------:R-:W-:Y:S01]  /*3460*/  ISETP.GE.AND P3, PT, R39, R72.reuse, PT ;  /* 0x000000482700720c */ /* 0x080fe20003f66270 */
[----:B------:R-:W4:Y:S01]  /*3470*/  MUFU.TANH R21, R10 ;  /* 0x0000000a00157308 */ /* 0x000f220000002400 */
[----:B------:R-:W-:Y:S02]  /*3480*/  ISETP.GE.AND P1, PT, R9, R72, PT ;  /* 0x000000480900720c */ /* 0x000fe40003f26270 */
[----:B---3--:R-:W-:Y:S02]  /*3490*/  FSEL R8, R2, -INF , !P5 ;  /* 0xff80000002087808 */ /* 0x008fe40006800000 */
[----:B-1----:R-:W-:-:S03]  /*34a0*/  FSEL R5, R0, -INF , !P3 ;  /* 0xff80000000057808 */ /* 0x002fc60005800000 */
[----:B------:R-:W1:Y:S01]  /*34b0*/  MUFU.TANH R20, R11 ;  /* 0x0000000b00147308 */ /* 0x000e620000002400 */
[----:B--2---:R-:W-:Y:S02]  /*34c0*/  FSEL R16, R6, -INF , !P4 ;  /* 0xff80000006107808 */ /* 0x004fe40006000000 */
[----:B----4-:R-:W-:Y:S02]  /*34d0*/  FSEL R21, R21, -INF , !P2 ;  /* 0xff80000015157808 */ /* 0x010fe40005000000 */
[----:B-1----:R-:W-:Y:S01]  /*34e0*/  FSEL R20, R20, -INF , !P1 ;  /* 0xff80000014147808 */ /* 0x002fe20004800000 */
        /* <DEDUP_REMOVED lines=59> */
.L_x_4256:
[----:B------:R-:W-:-:S04]  /*38a0*/  ULEA UR6, -UR6, URZ, 0x7 ;  /* 0x0000003f06067291 */ /* 0x000fc8000f8e393f */
[----:B------:R-:W-:Y:S02]  /*38b0*/  USHF.R.S32.HI UR4, URZ, 0x1f, UR6 ;  /* 0x0000001f3f047899 */ /* 0x000fe40008011406 */
[----:B------:R-:W-:-:S04]  /*38c0*/  MOV R10, UR6 ;  /* 0x00000006000a7c02 */ /* 0x000fc80008000f00 */
[----:B------:R-:W-:-:S07]  /*38d0*/  MOV R0, UR4 ;  /* 0x0000000400007c02 */ /* 0x000fce0008000f00 */
.L_x_4257:
        /* <DEDUP_REMOVED lines=16> */
.L_x_4255:
        /* <DEDUP_REMOVED lines=60> */
[----:B-1----:R-:W-:-:S02]  /*3da0*/  FMNMX.FTZ R11, R21, R0, !PT ;  /* 0x00000000150b7209 */ /* 0x002fc40007810000 */
[----:B------:R-:W-:Y:S02]  /*3db0*/  FMNMX.FTZ R6, R16, R9, !PT ;  /* 0x0000000910067209 */ /* 0x000fe40007810000 */
[----:B------:R-:W-:Y:S02]  /*3dc0*/  FMNMX.FTZ R11, R20, R11, !PT ;  /* 0x0000000b140b7209 */ /* 0x000fe40007810000 */
[----:B------:R-:W-:Y:S01]  /*3dd0*/  LEA R131, R131, UR5, 0x1 ;  /* 0x0000000583837c11 */ /* 0x000fe2000f8e08ff */
[----:B------:R-:W1:Y:S03]  /*3de0*/  SHFL.BFLY PT, R9, R6, 0x2, 0x1f ;  /* 0x0c401f0006097f89 */ /* 0x000e6600000e0000 */
[----:B------:R-:W-:Y:S02]  /*3df0*/  IADD3 R130, R4, R131, RZ ;  /* 0x0000008304827210 */ /* 0x000fe40007ffe0ff */
[----:B-1----:R-:W-:-:S02]  /*3e00*/  FMNMX.FTZ R9, R6, R9, !PT ;  /* 0x0000000906097209 */ /* 0x002fc40007810000 */
[----:B------:R-:W1:Y:S04]  /*3e10*/  SHFL.BFLY PT, R6, R11, 0x2, 0x1f ;  /* 0x0c401f000b067f89 */ /* 0x000e6800000e0000 */
[----:B------:R-:W2:Y:S01]  /*3e20*/  SHFL.BFLY PT, R2, R9, 0x1, 0x1f ;  /* 0x0c201f0009027f89 */ /* 0x000ea200000e0000 */
[----:B-1----:R-:W-:Y:S02]  /*3e30*/  FMNMX.FTZ R6, R11, R6, !PT ;  /* 0x000000060b067209 */ /* 0x002fe40007810000 */
[----:B--2---:R-:W-:-:S03]  /*3e40*/  FMNMX.FTZ R2, R9, R2, !PT ;  /* 0x0000000209027209 */ /* 0x004fc60007810000 */
[----:B------:R-:W1:Y:S01]  /*3e50*/  SHFL.BFLY PT, R9, R6, 0x1, 0x1f ;  /* 0x0c201f0006097f89 */ /* 0x000e6200000e0000 */
[C---:B------:R-:W-:Y:S01]  /*3e60*/  FSETP.NEU.FTZ.AND P1, PT, R2.reuse, -INF , PT ;  /* 0xff8000000200780b */ /* 0x040fe20003f3d000 */
[----:B------:R-:W-:-:S05]  /*3e70*/  FMUL.FTZ R29, R2, UR4 ;  /* 0x00000004021d7c20 */ /* 0x000fca0008410000 */
        /* <DEDUP_REMOVED lines=12> */
[----:B-1----:R-:W-:Y:S01]  /*3f40*/  FMNMX.FTZ R0, R6, R9, !PT ;  /* 0x0000000906007209 */ /* 0x002fe20007810000 */
[--C-:B------:R-:W-:Y:S01]  /*3f50*/  FFMA.FTZ R58, R58, UR4, -R29.reuse ;  /* 0x000000043a3a7c23 */ /* 0x100fe2000801081d */
[----:B------:R-:W-:Y:S01]  /*3f60*/  LDSM.16.MT88.4 R8, [R131+0x3400] ;  /* 0x003400008308783b */ /* 0x000fe20000004200 */
        /* <DEDUP_REMOVED lines=16> */
[----:B------:R-:W3:Y:S01]  /*4070*/  LDSM.16.MT88.4 R4, [R130+0x3000] ;  /* 0x003000008204783b */ /* 0x000ee20000004200 */
        /* <DEDUP_REMOVED lines=35> */
[----:B-1----:R-:W-:Y:S01]  /*42b0*/  F2FP.BF16.F32.PACK_AB R77, R42, R45 ;  /* 0x0000002d2a4d723e */ /* 0x002fe200000010ff */
[----:B------:R-:W-:Y:S01]  /*42c0*/  FADD.FTZ R45, R45, R42 ;  /* 0x0000002a2d2d7221 */ /* 0x000fe20000010000 */
[--C-:B------:R-:W-:Y:S01]  /*42d0*/  FFMA.FTZ R42, R32, UR4, -R29.reuse ;  /* 0x00000004202a7c23 */ /* 0x100fe2000801081d */
[--C-:B------:R-:W-:Y:S01]  /*42e0*/  FFMA.FTZ R32, R14, UR4, -R29.reuse ;  /* 0x000000040e207c23 */ /* 0x100fe2000801081d */
[--C-:B------:R-:W-:Y:S01]  /*42f0*/  FFMA.FTZ R44, R44, UR4, -R29.reuse ;  /* 0x000000042c2c7c23 */ /* 0x100fe2000801081d */
[--C-:B------:R-:W-:Y:S01]  /*4300*/  FFMA.FTZ R34, R34, UR4, -R29.reuse ;  /* 0x0000000422227c23 */ /* 0x100fe2000801081d */
[--C-:B------:R-:W-:Y:S01]  /*4310*/  FFMA.FTZ R28, R28, UR4, -R29.reuse ;  /* 0x000000041c1c7c23 */ /* 0x100fe2000801081d */
[----:B------:R-:W-:Y:S01]  /*4320*/  MUFU.EX2 R39, R39 ;  /* 0x0000002700277308 */ /* 0x000fe20000000800 */
[----:B------:R-:W-:Y:S01]  /*4330*/  FFMA.FTZ R157, R16, UR4, -R29 ;  /* 0x00000004109d7c23 */ /* 0x000fe2000801081d */
[--C-:B------:R-:W-:Y:S01]  /*4340*/  FFMA.FTZ R35, R35, UR4, -R22.reuse ;  /* 0x0000000423237c23 */ /* 0x100fe20008010816 */
[--C-:B------:R-:W-:Y:S01]  /*4350*/  FFMA.FTZ R33, R33, UR4, -R22.reuse ;  /* 0x0000000421217c23 */ /* 0x100fe20008010816 */
[--C-:B------:R-:W-:Y:S01]  /*4360*/  FFMA.FTZ R25, R25, UR4, -R22.reuse ;  /* 0x0000000419197c23 */ /* 0x100fe20008010816 */
[--C-:B------:R-:W-:Y:S01]  /*4370*/  FFMA.FTZ R21, R21, UR4, -R22.reuse ;  /* 0x0000000415157c23 */ /* 0x100fe20008010816 */
[----:B------:R-:W-:-:S02]  /*4380*/  FFMA.FTZ R20, R20, UR4, -R22 ;  /* 0x0000000414147c23 */ /* 0x000fc40008010816 */
[----:B------:R-:W1:Y:S01]  /*4390*/  MUFU.EX2 R30, R30 ;  /* 0x0000001e001e7308 */ /* 0x000e620000000800 */
[----:B----4-:R-:W-:Y:S01]  /*43a0*/  F2FP.BF16.F32.PACK_AB R79, R47, R40 ;  /* 0x000000282f4f723e */ /* 0x010fe200000010ff */
[----:B------:R-:W-:-:S06]  /*43b0*/  FADD.FTZ R40, R40, R45 ;  /* 0x0000002d28287221 */ /* 0x000fcc0000010000 */
[C---:B--2---:R-:W-:Y:S01]  /*43c0*/  HMMA.16816.F32.BF16 R72, R76.reuse, R80, RZ ;  /* 0x000000504c48723c */ /* 0x044fe200000418ff */
[----:B------:R-:W-:Y:S05]  /*43d0*/  MUFU.EX2 R27, R27 ;  /* 0x0000001b001b7308 */ /* 0x000fea0000000800 */
[C---:B------:R-:W-:Y:S03]  /*43e0*/  HMMA.16816.F32.BF16 R80, R76.reuse, R82, RZ ;  /* 0x000000524c50723c */ /* 0x040fe600000418ff */
[----:B------:R-:W2:Y:S03]  /*43f0*/  MUFU.EX2 R18, R18 ;  /* 0x0000001200127308 */ /* 0x000ea60000000800 */
[C---:B---3--:R-:W-:Y:S05]  /*4400*/  HMMA.16816.F32.BF16 R68, R76.reuse, R4, RZ ;  /* 0x000000044c44723c */ /* 0x048fea00000418ff */
[----:B------:R-:W-:Y:S01]  /*4410*/  MUFU.EX2 R37, R37 ;  /* 0x0000002500257308 */ /* 0x000fe20000000800 */
[----:B------:R-:W-:Y:S01]  /*4420*/  HMMA.16816.F32.BF16 R76, R76, R6, RZ ;  /* 0x000000064c4c723c */ /* 0x000fe200000418ff */
[----:B-1----:R-:W-:-:S06]  /*4430*/  F2FP.BF16.F32.PACK_AB R4, R30, R39 ;  /* 0x000000271e04723e */ /* 0x002fcc00000010ff */
[----:B------:R-:W1:Y:S01]  /*4440*/  MUFU.EX2 R26, R26 ;  /* 0x0000001a001a7308 */ /* 0x000e620000000800 */
[----:B--2---:R-:W-:-:S07]  /*4450*/  F2FP.BF16.F32.PACK_AB R6, R18, R27 ;  /* 0x0000001b1206723e */ /* 0x004fce00000010ff */
        /* <DEDUP_REMOVED lines=20> */
[----:B-1----:R-:W-:-:S02]  /*45a0*/  F2FP.BF16.F32.PACK_AB R4, R59, R62 ;  /* 0x0000003e3b04723e */ /* 0x002fc400000010ff */
[----:B---3--:R-:W-:Y:S02]  /*45b0*/  F2FP.BF16.F32.PACK_AB R5, R57, R60 ;  /* 0x0000003c3905723e */ /* 0x008fe400000010ff */
[----:B------:R-:W-:-:S03]  /*45c0*/  F2FP.BF16.F32.PACK_AB R6, R55, R58 ;  /* 0x0000003a3706723e */ /* 0x000fc600000010ff */
[----:B------:R-:W-:Y:S01]  /*45d0*/  MUFU.EX2 R66, R66 ;  /* 0x0000004200427308 */ /* 0x000fe20000000800 */
[----:B----4-:R-:W-:-:S07]  /*45e0*/  F2FP.BF16.F32.PACK_AB R7, R53, R56 ;  /* 0x000000383507723e */ /* 0x010fce00000010ff */
[----:B------:R-:W-:Y:S08]  /*45f0*/  MUFU.EX2 R63, R63 ;  /* 0x0000003f003f7308 */ /* 0x000ff00000000800 */
        /* <DEDUP_REMOVED lines=16> */
[----:B-----5:R-:W-:-:S02]  /*4700*/  F2FP.BF16.F32.PACK_AB R4, R67, R88 ;  /* 0x000000584304723e */ /* 0x020fc400000010ff */
[----:B-1----:R-:W-:Y:S02]  /*4710*/  F2FP.BF16.F32.PACK_AB R5, R65, R84 ;  /* 0x000000544105723e */ /* 0x002fe400000010ff */
[----:B------:R-:W-:Y:S02]  /*4720*/  F2FP.BF16.F32.PACK_AB R6, R63, R66 ;  /* 0x000000423f06723e */ /* 0x000fe400000010ff */
[----:B---3--:R-:W-:Y:S01]  /*4730*/  F2FP.BF16.F32.PACK_AB R7, R61, R64 ;  /* 0x000000403d07723e */ /* 0x008fe200000010ff */
        /* <DEDUP_REMOVED lines=10> */
[----:B------:R-:W3:Y:S08]  /*47e0*/  MUFU.EX2 R46, R46 ;  /* 0x0000002e002e7308 */ /* 0x000ef00000000800 */
[----:B------:R-:W-:Y:S08]  /*47f0*/  MUFU.EX2 R49, R49 ;  /* 0x0000003100317308 */ /* 0x000ff00000000800 */
[----:B------:R-:W-:Y:S01]  /*4800*/  MUFU.EX2 R87, R87 ;  /* 0x0000005700577308 */ /* 0x000fe20000000800 */
[C---:B--2---:R-:W-:Y:S06]  /*4810*/  HMMA.16816.F32.BF16 R68, R4.reuse, R8, R68 ;  /* 0x000000080444723c */ /* 0x044fec0000041844 */
[----:B------:R-:W-:Y:S01]  /*4820*/  HMMA.16816.F32.BF16 R76, R4, R10, R76 ;  /* 0x0000000a044c723c */ /* 0x000fe2000004184c */
[----:B------:R-:W2:Y:S01]  /*4830*/  LDSM.16.MT88.4 R8, [R131+0x4000] ;  /* 0x004000008308783b */ /* 0x000ea20000004200 */
[----:B------:R-:W-:Y:S05]  /*4840*/  MUFU.EX2 R44, R44 ;  /* 0x0000002c002c7308 */ /* 0x000fea0000000800 */
[----:B----4-:R-:W-:-:S02]  /*4850*/  F2FP.BF16.F32.PACK_AB R4, R93, R96 ;  /* 0x000000605d04723e */ /* 0x010fc400000010ff */
[----:B------:R-:W-:Y:S01]  /*4860*/  F2FP.BF16.F32.PACK_AB R5, R94, R91 ;  /* 0x0000005b5e05723e */ /* 0x000fe200000010ff */
[----:B------:R-:W-:Y:S01]  /*4870*/  MUFU.EX2 R34, R34 ;  /* 0x0000002200227308 */ /* 0x000fe20000000800 */
[----:B------:R-:W-:Y:S02]  /*4880*/  F2FP.BF16.F32.PACK_AB R6, R90, R95 ;  /* 0x0000005f5a06723e */ /* 0x000fe400000010ff */
[----:B-1----:R-:W-:-:S05]  /*4890*/  F2FP.BF16.F32.PACK_AB R7, R85, R92 ;  /* 0x0000005c5507723e */ /* 0x002fca00000010ff */
[----:B------:R-:W-:Y:S08]  /*48a0*/  MUFU.EX2 R35, R35 ;  /* 0x0000002300237308 */ /* 0x000ff00000000800 */
[----:B------:R-:W-:Y:S08]  /*48b0*/  MUFU.EX2 R32, R32 ;  /* 0x0000002000207308 */ /* 0x000ff00000000800 */
[----:B------:R-:W-:Y:S01]  /*48c0*/  MUFU.EX2 R28, R28 ;  /* 0x0000001c001c7308 */ /* 0x000fe20000000800 */
[C---:B--2---:R-:W-:Y:S07]  /*48d0*/  HMMA.16816.F32.BF16 R72, R4.reuse, R8, R72 ;  /* 0x000000080448723c */ /* 0x044fee0000041848 */
[----:B------:R-:W-:Y:S01]  /*48e0*/  MUFU.EX2 R157, R157 ;  /* 0x0000009d009d7308 */ /* 0x000fe20000000800 */
[C---:B------:R-:W-:Y:S01]  /*48f0*/  HMMA.16816.F32.BF16 R80, R4.reuse, R10, R80 ;  /* 0x0000000a0450723c */ /* 0x040fe20000041850 */
[----:B------:R-:W1:Y:S06]  /*4900*/  LDSM.16.MT88.4 R8, [R130+0x4000] ;  /* 0x004000008208783b */ /* 0x000e6c0000004200 */
[----:B------:R-:W-:Y:S08]  /*4910*/  MUFU.EX2 R21, R21 ;  /* 0x0000001500157308 */ /* 0x000ff00000000800 */
[----:B------:R-:W-:Y:S01]  /*4920*/  MUFU.EX2 R20, R20 ;  /* 0x0000001400147308 */ /* 0x000fe20000000800 */
[C---:B-1----:R-:W-:Y:S06]  /*4930*/  HMMA.16816.F32.BF16 R68, R4.reuse, R8, R68 ;  /* 0x000000080444723c */ /* 0x042fec0000041844 */
[----:B------:R-:W-:Y:S01]  /*4940*/  HMMA.16816.F32.BF16 R76, R4, R10, R76 ;  /* 0x0000000a044c723c */ /* 0x000fe2000004184c */
[----:B------:R-:W1:Y:S06]  /*4950*/  LDSM.16.MT88.4 R8, [R131+0x4400] ;  /* 0x004400008308783b */ /* 0x000e6c0000004200 */
[----:B------:R-:W-:Y:S01]  /*4960*/  FADD.FTZ R4, R43, R38 ;  /* 0x000000262b047221 */ /* 0x000fe20000010000 */
[----:B---3--:R-:W-:Y:S01]  /*4970*/  F2FP.BF16.F32.PACK_AB R5, R46, R51 ;  /* 0x000000332e05723e */ /* 0x008fe200000010ff */
[----:B------:R2:W3:Y:S01]  /*4980*/  MUFU.EX2 R38, R13 ;  /* 0x0000000d00267308 */ /* 0x0004e20000000800 */
[----:B------:R-:W-:Y:S01]  /*4990*/  F2FP.BF16.F32.PACK_AB R6, R48, R89 ;  /* 0x000000593006723e */ /* 0x000fe200000010ff */
[----:B------:R-:W-:-:S04]  /*49a0*/  FADD.FTZ R41, R41, R4 ;  /* 0x0000000429297221 */ /* 0x000fc80000010000 */
[----:B------:R-:W-:Y:S01]  /*49b0*/  FADD.FTZ R4, R36, R41 ;  /* 0x0000002924047221 */ /* 0x000fe20000010000 */
[----:B------:R-:W-:Y:S01]  /*49c0*/  FFMA.FTZ R41, R12, UR4, -R29 ;  /* 0x000000040c297c23 */ /* 0x000fe2000801081d */
[----:B------:R-:W-:Y:S01]  /*49d0*/  FADD.FTZ R36, R47, R40 ;  /* 0x000000282f247221 */ /* 0x000fe20000010000 */
[----:B------:R-:W-:Y:S01]  /*49e0*/  FFMA.FTZ R40, R19, UR4, -R22 ;  /* 0x0000000413287c23 */ /* 0x000fe20008010816 */
[----:B------:R-:W-:Y:S01]  /*49f0*/  FADD.FTZ R43, R39, R4 ;  /* 0x00000004272b7221 */ /* 0x000fe20000010000 */
[----:B------:R-:W-:Y:S01]  /*4a00*/  F2FP.BF16.F32.PACK_AB R4, R52, R97 ;  /* 0x000000613404723e */ /* 0x000fe200000010ff */
[----:B------:R-:W-:Y:S01]  /*4a10*/  FADD.FTZ R37, R37, R36 ;  /* 0x0000002425257221 */ /* 0x000fe20000010000 */
[----:B------:R-:W-:Y:S01]  /*4a20*/  MUFU.EX2 R39, R42 ;  /* 0x0000002a00277308 */ /* 0x000fe20000000800 */
[----:B------:R-:W-:Y:S02]  /*4a30*/  FADD.FTZ R36, R30, R43 ;  /* 0x0000002b1e247221 */ /* 0x000fe40000010000 */
[----:B------:R-:W-:Y:S01]  /*4a40*/  FADD.FTZ R37, R26, R37 ;  /* 0x000000251a257221 */ /* 0x000fe20000010000 */
[----:B--2---:R-:W2:Y:S01]  /*4a50*/  LDSM.16.MT88.4 R12, [R130+0x4400] ;  /* 0x00440000820c783b */ /* 0x004ea20000004200 */
[----:B------:R-:W-:Y:S01]  /*4a60*/  FADD.FTZ R19, R27, R36 ;  /* 0x000000241b137221 */ /* 0x000fe20000010000 */
[----:B------:R-:W-:Y:S01]  /*4a70*/  FFMA.FTZ R27, R17, UR4, -R22 ;  /* 0x00000004111b7c23 */ /* 0x000fe20008010816 */
[----:B------:R-:W-:Y:S01]  /*4a80*/  FADD.FTZ R24, R24, R37 ;  /* 0x0000002518187221 */ /* 0x000fe20000010000 */
[----:B---3--:R-:W-:Y:S01]  /*4a90*/  F2FP.BF16.F32.PACK_AB R7, R38, R49 ;  /* 0x000000312607723e */ /* 0x008fe200000010ff */
[----:B------:R-:W-:Y:S01]  /*4aa0*/  FADD.FTZ R29, R18, R19 ;  /* 0x00000013121d7221 */ /* 0x000fe20000010000 */
[----:B------:R-:W3:Y:S01]  /*4ab0*/  MUFU.EX2 R30, R33 ;  /* 0x00000021001e7308 */ /* 0x000ee20000000800 */
[----:B------:R-:W4:Y:S01]  /*4ac0*/  LDSM.16.MT88.4 R16, [R130+0x4800] ;  /* 0x004800008210783b */ /* 0x000f220000004200 */
[----:B------:R-:W-:Y:S01]  /*4ad0*/  FADD.FTZ R31, R31, R24 ;  /* 0x000000181f1f7221 */ /* 0x000fe20000010000 */
[----:B------:R-:W-:Y:S01]  /*4ae0*/  FADD.FTZ R62, R62, R29 ;  /* 0x0000001d3e3e7221 */ /* 0x000fe20000010000 */
[----:B------:R-:W-:-:S02]  /*4af0*/  FFMA.FTZ R24, R23, UR4, -R22 ;  /* 0x0000000417187c23 */ /* 0x000fc40008010816 */
[----:B------:R-:W-:Y:S01]  /*4b00*/  FADD.FTZ R60, R60, R31 ;  /* 0x0000001f3c3c7221 */ /* 0x000fe20000010000 */
[----:B------:R-:W-:Y:S01]  /*4b10*/  FADD.FTZ R59, R59, R62 ;  /* 0x0000003e3b3b7221 */ /* 0x000fe20000010000 */
[----:B------:R-:W-:Y:S01]  /*4b20*/  MUFU.EX2 R26, R40 ;  /* 0x00000028001a7308 */ /* 0x000fe20000000800 */
[----:B-1----:R-:W-:Y:S01]  /*4b30*/  HMMA.16816.F32.BF16 R72, R4, R8, R72 ;  /* 0x000000080448723c */ /* 0x002fe20000041848 */
[----:B------:R-:W-:Y:S01]  /*4b40*/  FADD.FTZ R57, R57, R60 ;  /* 0x0000003c39397221 */ /* 0x000fe20000010000 */
[----:B------:R-:W-:-:S03]  /*4b50*/  FADD.FTZ R58, R58, R59 ;  /* 0x0000003b3a3a7221 */ /* 0x000fc60000010000 */
[----:B------:R-:W-:Y:S01]  /*4b60*/  FADD.FTZ R56, R56, R57 ;  /* 0x0000003938387221 */ /* 0x000fe20000010000 */
[----:B------:R-:W-:Y:S01]  /*4b70*/  HMMA.16816.F32.BF16 R80, R4, R10, R80 ;  /* 0x0000000a0450723c */ /* 0x000fe20000041850 */
[----:B------:R-:W1:Y:S01]  /*4b80*/  MUFU.EX2 R27, R27 ;  /* 0x0000001b001b7308 */ /* 0x000e620000000800 */
[----:B------:R-:W5:Y:S01]  /*4b90*/  LDSM.16.MT88.4 R8, [R131+0x4800] ;  /* 0x004800008308783b */ /* 0x000f620000004200 */
[----:B------:R-:W-:Y:S01]  /*4ba0*/  FADD.FTZ R55, R55, R58 ;  /* 0x0000003a37377221 */ /* 0x000fe20000010000 */
[----:B------:R-:W-:-:S03]  /*4bb0*/  FADD.FTZ R53, R53, R56 ;  /* 0x0000003835357221 */ /* 0x000fc60000010000 */
[----:B------:R-:W-:Y:S01]  /*4bc0*/  FADD.FTZ R88, R88, R55 ;  /* 0x0000003758587221 */ /* 0x000fe20000010000 */
[----:B------:R-:W-:Y:S01]  /*4bd0*/  FADD.FTZ R84, R84, R53 ;  /* 0x0000003554547221 */ /* 0x000fe20000010000 */
[----:B------:R-:W5:Y:S02]  /*4be0*/  MUFU.EX2 R41, R41 ;  /* 0x0000002900297308 */ /* 0x000f640000000800 */
        /* <DEDUP_REMOVED lines=9> */
[----:B------:R-:W-:Y:S01]  /*4c80*/  HMMA.16816.F32.BF16 R76, R4, R14, R76 ;  /* 0x0000000e044c723c */ /* 0x000fe2000004184c */
[----:B------:R-:W2:Y:S01]  /*4c90*/  LDSM.16.MT88.4 R12, [R131+0x4c00] ;  /* 0x004c0000830c783b */ /* 0x000ea20000004200 */
[----:B------:R-:W2:Y:S01]  /*4ca0*/  MUFU.EX2 R24, R24 ;  /* 0x0000001800187308 */ /* 0x000ea20000000800 */
[----:B------:R-:W-:-:S04]  /*4cb0*/  FADD.FTZ R96, R93, R96 ;  /* 0x000000605d607221 */ /* 0x000fc80000010000 */
[----:B------:R-:W-:Y:S01]  /*4cc0*/  F2FP.BF16.F32.PACK_AB R4, R44, R87 ;  /* 0x000000572c04723e */ /* 0x000fe200000010ff */
[----:B------:R-:W-:Y:S01]  /*4cd0*/  FADD.FTZ R95, R95, R96 ;  /* 0x000000605f5f7221 */ /* 0x000fe20000010000 */
[----:B---3--:R-:W-:Y:S02]  /*4ce0*/  F2FP.BF16.F32.PACK_AB R5, R30, R35 ;  /* 0x000000231e05723e */ /* 0x008fe400000010ff */
[----:B------:R-:W-:Y:S01]  /*4cf0*/  F2FP.BF16.F32.PACK_AB R6, R39, R34 ;  /* 0x000000222706723e */ /* 0x000fe200000010ff */
[----:B------:R-:W-:Y:S01]  /*4d00*/  FADD.FTZ R90, R90, R95 ;  /* 0x0000005f5a5a7221 */ /* 0x000fe20000010000 */
[----:B-1----:R-:W-:-:S03]  /*4d10*/  F2FP.BF16.F32.PACK_AB R7, R27, R26 ;  /* 0x0000001a1b07723e */ /* 0x002fc600000010ff */
[----:B------:R-:W-:-:S04]  /*4d20*/  FADD.FTZ R97, R97, R90 ;  /* 0x0000005a61617221 */ /* 0x000fc80000010000 */
[----:B----4-:R-:W-:Y:S01]  /*4d30*/  HMMA.16816.F32.BF16 R68, R4, R16, R68 ;  /* 0x000000100444723c */ /* 0x010fe20000041844 */
[----:B------:R-:W-:-:S04]  /*4d40*/  FADD.FTZ R52, R52, R97 ;  /* 0x0000006134347221 */ /* 0x000fc80000010000 */
[----:B------:R-:W-:Y:S01]  /*4d50*/  FADD.FTZ R89, R89, R52 ;  /* 0x0000003459597221 */ /* 0x000fe20000010000 */
[C---:B-----5:R-:W-:Y:S01]  /*4d60*/  HMMA.16816.F32.BF16 R72, R4.reuse, R8, R72 ;  /* 0x000000080448723c */ /* 0x060fe20000041848 */
[----:B------:R-:W-:Y:S02]  /*4d70*/  FADD.FTZ R17, R91, R64 ;  /* 0x000000405b117221 */ /* 0x000fe40000010000 */
[----:B------:R-:W-:Y:S02]  /*4d80*/  FADD.FTZ R48, R48, R89 ;  /* 0x0000005930307221 */ /* 0x000fe40000010000 */
[----:B------:R-:W-:Y:S01]  /*4d90*/  FADD.FTZ R17, R94, R17 ;  /* 0x000000115e117221 */ /* 0x000fe20000010000 */
[----:B------:R-:W-:Y:S01]  /*4da0*/  HMMA.16816.F32.BF16 R80, R4, R10, R80 ;  /* 0x0000000a0450723c */ /* 0x000fe20000041850 */
[----:B------:R-:W1:Y:S01]  /*4db0*/  LDSM.16.MT88.4 R8, [R130+0x4c00] ;  /* 0x004c00008208783b */ /* 0x000e620000004200 */
[----:B------:R-:W-:Y:S01]  /*4dc0*/  FADD.FTZ R87, R87, R48 ;  /* 0x0000003057577221 */ /* 0x000fe20000010000 */
[----:B------:R-:W-:-:S03]  /*4dd0*/  FADD.FTZ R92, R92, R17 ;  /* 0x000000115c5c7221 */ /* 0x000fc60000010000 */
[----:B------:R-:W-:Y:S01]  /*4de0*/  HMMA.16816.F32.BF16 R76, R4, R18, R76 ;  /* 0x00000012044c723c */ /* 0x000fe2000004184c */
[----:B------:R-:W-:Y:S01]  /*4df0*/  FADD.FTZ R92, R85, R92 ;  /* 0x0000005c555c7221 */ /* 0x000fe20000010000 */
[----:B------:R-:W-:-:S03]  /*4e00*/  FADD.FTZ R87, R44, R87 ;  /* 0x000000572c577221 */ /* 0x000fc60000010000 */
[----:B------:R-:W-:Y:S01]  /*4e10*/  FADD.FTZ R51, R51, R92 ;  /* 0x0000005c33337221 */ /* 0x000fe20000010000 */
[----:B------:R-:W-:Y:S01]  /*4e20*/  FADD.FTZ R34, R34, R87 ;  /* 0x0000005722227221 */ /* 0x000fe20000010000 */
[----:B------:R-:W-:Y:S02]  /*4e30*/  F2FP.BF16.F32.PACK_AB R4, R41, R32 ;  /* 0x000000202904723e */ /* 0x000fe400000010ff */
[----:B------:R-:W-:Y:S01]  /*4e40*/  FADD.FTZ R46, R46, R51 ;  /* 0x000000332e2e7221 */ /* 0x000fe20000010000 */
[----:B------:R-:W-:Y:S01]  /*4e50*/  FADD.FTZ R39, R39, R34 ;  /* 0x0000002227277221 */ /* 0x000fe20000010000 */
[----:B--2---:R-:W-:Y:S02]  /*4e60*/  F2FP.BF16.F32.PACK_AB R5, R24, R23 ;  /* 0x000000171805723e */ /* 0x004fe400000010ff */
[----:B------:R-:W-:Y:S01]  /*4e70*/  FADD.FTZ R49, R49, R46 ;  /* 0x0000002e31317221 */ /* 0x000fe20000010000 */
[----:B------:R-:W-:Y:S01]  /*4e80*/  FADD.FTZ R32, R32, R39 ;  /* 0x0000002720207221 */ /* 0x000fe20000010000 */
[----:B------:R-:W-:-:S02]  /*4e90*/  F2FP.BF16.F32.PACK_AB R6, R157, R28 ;  /* 0x0000001c9d06723e */ /* 0x000fc400000010ff */
[----:B------:R-:W-:Y:S01]  /*4ea0*/  FADD.FTZ R38, R38, R49 ;  /* 0x0000003126267221 */ /* 0x000fe20000010000 */
[----:B------:R-:W-:Y:S01]  /*4eb0*/  F2FP.BF16.F32.PACK_AB R7, R20, R21 ;  /* 0x000000151407723e */ /* 0x000fe200000010ff */
[----:B------:R-:W-:Y:S02]  /*4ec0*/  FADD.FTZ R41, R41, R32 ;  /* 0x0000002029297221 */ /* 0x000fe40000010000 */
[----:B------:R-:W-:Y:S02]  /*4ed0*/  FADD.FTZ R35, R35, R38 ;  /* 0x0000002623237221 */ /* 0x000fe40000010000 */
[----:B------:R-:W-:Y:S02]  /*4ee0*/  FADD.FTZ R28, R28, R41 ;  /* 0x000000291c1c7221 */ /* 0x000fe40000010000 */
[----:B------:R-:W-:Y:S01]  /*4ef0*/  FADD.FTZ R35, R30, R35 ;  /* 0x000000231e237221 */ /* 0x000fe20000010000 */
[----:B------:R-:W-:Y:S01]  /*4f00*/  HMMA.16816.F32.BF16 R72, R4, R12, R72 ;  /* 0x0000000c0448723c */ /* 0x000fe20000041848 */
[----:B------:R-:W-:-:S02]  /*4f10*/  FADD.FTZ R157, R157, R28 ;  /* 0x0000001c9d9d7221 */ /* 0x000fc40000010000 */
        /* <DEDUP_REMOVED lines=8> */
[----:B------:R-:W-:Y:S01]  /*4fa0*/  FADD.FTZ R155, R20, R21 ;  /* 0x00000015149b7221 */ /* 0x000fe20000010000 */
[----:B------:R-:W-:-:S03]  /*4fb0*/  NOP ;  /* 0x0000000000007918 */ /* 0x000fc60000000000 */
        /* <DEDUP_REMOVED lines=11> */
.L_x_4262:
        /* <DEDUP_REMOVED lines=66> */
.L_x_4259:
        /* <DEDUP_REMOVED lines=14> */
[----:B------:R-:W-:Y:S05]  /*5570*/  ISETP.GT.AND P0, PT, R153, R136, PT ;  /* 0x000000889900720c */ /* 0x000fea0003f04270 */
[----:B------:R-:W-:Y:S08]  /*5580*/  LDGSTS.E.BYPASS.LTC128B.128 [R143+0x4000], desc[UR16][R160.64] ;  /* 0x04000000a08f7fae */ /* 0x000ff0000b901d50 */
[----:B------:R1:W-:Y:S08]  /*5590*/  LDGSTS.E.BYPASS.LTC128B.128 [R143+0x4800], desc[UR16][R158.64] ;  /* 0x048000009e8f7fae */ /* 0x0003f0000b901d50 */
[----:B------:R-:W-:Y:S08]  /*55a0*/  LDSM.16.M88.4 R88, [R135] ;  /* 0x000000008758783b */ /* 0x000ff00000000200 */
[----:B------:R-:W2:Y:S08]  /*55b0*/  LDSM.16.M88.4 R92, [R134] ;  /* 0x00000000865c783b */ /* 0x000eb00000000200 */
[----:B------:R-:W3:Y:S08]  /*55c0*/  LDSM.16.M88.4 R96, [R134+0x400] ;  /* 0x000400008660783b */ /* 0x000ef00000000200 */
[----:B------:R-:W4:Y:S08]  /*55d0*/  LDSM.16.M88.4 R100, [R134+0x800] ;  /* 0x000800008664783b */ /* 0x000f300000000200 */
[----:B------:R-:W5:Y:S08]  /*55e0*/  LDSM.16.M88.4 R104, [R134+0xc00] ;  /* 0x000c00008668783b */ /* 0x000f700000000200 */
[----:B------:R-:W0:Y:S08]  /*55f0*/  LDGDEPBAR ;  /* 0x00000000000079af */ /* 0x000e300000000000 */
[----:B------:R-:W1:Y:S08]  /*5600*/  LDSM.16.M88.4 R108, [R134+0x1000] ;  /* 0x00100000866c783b */ /* 0x000e700000000200 */
[----:B------:R-:W1:Y:S08]  /*5610*/  LDSM.16.M88.4 R112, [R134+0x1400] ;  /* 0x001400008670783b */ /* 0x000e700000000200 */
[----:B------:R-:W1:Y:S08]  /*5620*/  LDSM.16.M88.4 R116, [R134+0x1800] ;  /* 0x001800008674783b */ /* 0x000e700000000200 */
        /* <DEDUP_REMOVED lines=31> */
[----:B------:R-:W-:Y:S06]  /*5820*/  FMUL.FTZ R163, R11, UR8 ;  /* 0x000000080ba37c20 */ /* 0x000fec0008410000 */
[----:B------:R-:W3:Y:S10]  /*5830*/  MUFU.TANH R103, R139 ;  /* 0x0000008b00677308 */ /* 0x000ef40000002400 */
[----:B------:R4:W2:Y:S01]  /*5840*/  MUFU.TANH R99, R2 ;  /* 0x0000000200637308 */ /* 0x0008a20000002400 */
[C---:B-1----:R-:W-:Y:S06]  /*5850*/  HMMA.16816.F32.BF16 R12, R92.reuse, R88, R12 ;  /* 0x000000585c0c723c */ /* 0x042fec000004180c */
[C---:B------:R-:W-:Y:S03]  /*5860*/  HMMA.16816.F32.BF16 R16, R92.reuse, R90, R16 ;  /* 0x0000005a5c10723c */ /* 0x040fe60000041810 */
[----:B------:R1:W1:Y:S01]  /*5870*/  MUFU.TANH R105, R0 ;  /* 0x0000000000697308 */ /* 0x0002620000002400 */
[----:B------:R-:W5:Y:S09]  /*5880*/  LDSM.16.M88.4 R88, [R128] ;  /* 0x000000008058783b */ /* 0x000f720000000200 */
[----:B------:R-:W1:Y:S10]  /*5890*/  MUFU.TANH R9, R163 ;  /* 0x000000a300097308 */ /* 0x000e740000002400 */
[----:B------:R-:W2:Y:S01]  /*58a0*/  MUFU.TANH R156, R156 ;  /* 0x0000009c009c7308 */ /* 0x000ea20000002400 */
[----:B------:R-:W-:Y:S01]  /*58b0*/  FMUL.FTZ R154, R12, UR8 ;  /* 0x000000080c9a7c20 */ /* 0x000fe20008410000 */
[----:B----4-:R-:W-:Y:S01]  /*58c0*/  FMUL.FTZ R2, R13, UR8 ;  /* 0x000000080d027c20 */ /* 0x010fe20008410000 */
[----:B------:R-:W-:Y:S01]  /*58d0*/  FMUL.FTZ R161, R14, UR8 ;  /* 0x000000080ea17c20 */ /* 0x000fe20008410000 */
[----:B------:R-:W-:Y:S01]  /*58e0*/  FMUL.FTZ R159, R15, UR8 ;  /* 0x000000080f9f7c20 */ /* 0x000fe20008410000 */
[----:B------:R-:W-:Y:S05]  /*58f0*/  FMUL.FTZ R139, R16, UR8 ;  /* 0x00000008108b7c20 */ /* 0x000fea0008410000 */
[----:B------:R4:W2:Y:S01]  /*5900*/  MUFU.TANH R108, R154 ;  /* 0x0000009a006c7308 */ /* 0x0008a20000002400 */
[----:B-1----:R-:W-:Y:S09]  /*5910*/  FMUL.FTZ R0, R17, UR8 ;  /* 0x0000000811007c20 */ /* 0x002ff20008410000 */
[----:B------:R-:W1:Y:S10]  /*5920*/  MUFU.TANH R118, R139 ;  /* 0x0000008b00767308 */ /* 0x000e740000002400 */
[----:B------:R3:W1:Y:S01]  /*5930*/  MUFU.TANH R117, R2 ;  /* 0x0000000200757308 */ /* 0x0006620000002400 */
[C---:B-----5:R-:W-:Y:S03]  /*5940*/  HMMA.16816.F32.BF16 R20, R92.reuse, R88, R20 ;  /* 0x000000585c14723c */ /* 0x060fe60000041814 */
[----:B----4-:R-:W-:Y:S03]  /*5950*/  FMUL.FTZ R154, R18, UR8 ;  /* 0x00000008129a7c20 */ /* 0x010fe60008410000 */
[C---:B------:R-:W-:Y:S03]  /*5960*/  HMMA.16816.F32.BF16 R24, R92.reuse, R90, R24 ;  /* 0x0000005a5c18723c */ /* 0x040fe60000041818 */
[----:B------:R4:W1:Y:S01]  /*5970*/  MUFU.TANH R11, R0 ;  /* 0x00000000000b7308 */ /* 0x0008620000002400 */
[----:B------:R-:W5:Y:S09]  /*5980*/  LDSM.16.M88.4 R88, [R127] ;  /* 0x000000007f58783b */ /* 0x000f720000000200 */
[----:B------:R2:W1:Y:S01]  /*5990*/  MUFU.TANH R123, R161 ;  /* 0x000000a1007b7308 */ /* 0x0004620000002400 */
[----:B---3--:R-:W-:Y:S09]  /*59a0*/  FMUL.FTZ R2, R19, UR8 ;  /* 0x0000000813027c20 */ /* 0x008ff20008410000 */
[----:B------:R3:W1:Y:S01]  /*59b0*/  MUFU.TANH R102, R159 ;  /* 0x0000009f00667308 */ /* 0x0006620000002400 */
[----:B------:R-:W-:Y:S01]  /*59c0*/  FMUL.FTZ R139, R21, UR8 ;  /* 0x00000008158b7c20 */ /* 0x000fe20008410000 */
[----:B----4-:R-:W-:Y:S01]  /*59d0*/  FMUL.FTZ R0, R22, UR8 ;  /* 0x0000000816007c20 */ /* 0x010fe20008410000 */
[----:B------:R-:W-:Y:S07]  /*59e0*/  FMUL.FTZ R163, R20, UR8 ;  /* 0x0000000814a37c20 */ /* 0x000fee0008410000 */
[----:B------:R4:W1:Y:S01]  /*59f0*/  MUFU.TANH R10, R154 ;  /* 0x0000009a000a7308 */ /* 0x0008620000002400 */
[----:B--2---:R-:W-:Y:S09]  /*5a00*/  FMUL.FTZ R161, R23, UR8 ;  /* 0x0000000817a17c20 */ /* 0x004ff20008410000 */
[----:B------:R2:W1:Y:S01]  /*5a10*/  MUFU.TANH R115, R139 ;  /* 0x0000008b00737308 */ /* 0x0004620000002400 */
[----:B---3--:R-:W-:Y:S09]  /*5a20*/  FMUL.FTZ R159, R24, UR8 ;  /* 0x00000008189f7c20 */ /* 0x008ff20008410000 */
[----:B------:R3:W1:Y:S01]  /*5a30*/  MUFU.TANH R14, R2 ;  /* 0x00000002000e7308 */ /* 0x0006620000002400 */
[C---:B-----5:R-:W-:Y:S03]  /*5a40*/  HMMA.16816.F32.BF16 R28, R92.reuse, R88, R28 ;  /* 0x000000585c1c723c */ /* 0x060fe6000004181c */
[----:B----4-:R-:W-:Y:S03]  /*5a50*/  FMUL.FTZ R154, R25, UR8 ;  /* 0x00000008199a7c20 */ /* 0x010fe60008410000 */
[C---:B------:R-:W-:Y:S03]  /*5a60*/  HMMA.16816.F32.BF16 R32, R92.reuse, R90, R32 ;  /* 0x0000005a5c20723c */ /* 0x040fe60000041820 */
[----:B------:R4:W1:Y:S01]  /*5a70*/  MUFU.TANH R119, R0 ;  /* 0x0000000000777308 */ /* 0x0008620000002400 */
[----:B------:R-:W5:Y:S01]  /*5a80*/  LDSM.16.M88.4 R88, [R126] ;  /* 0x000000007e58783b */ /* 0x000f620000000200 */
[----:B--2---:R-:W-:Y:S08]  /*5a90*/  FMUL.FTZ R139, R27, UR8 ;  /* 0x000000081b8b7c20 */ /* 0x004ff00008410000 */
[----:B------:R2:W1:Y:S01]  /*5aa0*/  MUFU.TANH R121, R163 ;  /* 0x000000a300797308 */ /* 0x0004620000002400 */
[----:B---3--:R-:W-:Y:S09]  /*5ab0*/  FMUL.FTZ R2, R26, UR8 ;  /* 0x000000081a027c20 */ /* 0x008ff20008410000 */
[----:B------:R3:W1:Y:S01]  /*5ac0*/  MUFU.TANH R98, R161 ;  /* 0x000000a100627308 */ /* 0x0006620000002400 */
[----:B----4-:R-:W-:Y:S09]  /*5ad0*/  FMUL.FTZ R0, R28, UR8 ;  /* 0x000000081c007c20 */ /* 0x010ff20008410000 */
        /* <DEDUP_REMOVED lines=14> */
[----:B----4-:R-:W-:Y:S01]  /*5bc0*/  FMUL.FTZ R2, R31, UR8 ;  /* 0x000000081f027c20 */ /* 0x010fe20008410000 */
[----:B------:R-:W-:Y:S08]  /*5bd0*/  FMUL.FTZ R164, R38, UR8 ;  /* 0x0000000826a47c20 */ /* 0x000ff00008410000 */
[----:B------:R4:W1:Y:S01]  /*5be0*/  MUFU.TANH R21, R154 ;  /* 0x0000009a00157308 */ /* 0x0008620000002400 */
[----:B--2---:R-:W-:Y:S09]  /*5bf0*/  FMUL.FTZ R0, R33, UR8 ;  /* 0x0000000821007c20 */ /* 0x004ff20008410000 */
[----:B------:R2:W1:Y:S01]  /*5c00*/  MUFU.TANH R22, R161 ;  /* 0x000000a100167308 */ /* 0x0004620000002400 */
[----:B---3--:R-:W-:Y:S09]  /*5c10*/  FMUL.FTZ R163, R41, UR8 ;  /* 0x0000000829a37c20 */ /* 0x008ff20008410000 */
[----:B------:R-:W3:Y:S01]  /*5c20*/  MUFU.TANH R100, R159 ;  /* 0x0000009f00647308 */ /* 0x000ee20000002400 */
[C---:B-----5:R-:W-:Y:S03]  /*5c30*/  HMMA.16816.F32.BF16 R44, R92.reuse, R88, R44 ;  /* 0x000000585c2c723c */ /* 0x060fe6000004182c */
[----:B----4-:R-:W-:Y:S03]  /*5c40*/  FMUL.FTZ R154, R36, UR8 ;  /* 0x00000008249a7c20 */ /* 0x010fe60008410000 */
[C---:B------:R-:W-:Y:S03]  /*5c50*/  HMMA.16816.F32.BF16 R48, R92.reuse, R90, R48 ;  /* 0x0000005a5c30723c */ /* 0x040fe60000041830 */
[----:B------:R4:W1:Y:S01]  /*5c60*/  MUFU.TANH R34, R139 ;  /* 0x0000008b00227308 */ /* 0x0008620000002400 */
[----:B------:R-:W5:Y:S01]  /*5c70*/  LDSM.16.M88.4 R88, [R124] ;  /* 0x000000007c58783b */ /* 0x000f620000000200 */
[----:B--2---:R-:W-:Y:S08]  /*5c80*/  FMUL.FTZ R161, R42, UR8 ;  /* 0x000000082aa17c20 */ /* 0x004ff00008410000 */
[----:B------:R2:W1:Y:S10]  /*5c90*/  MUFU.TANH R23, R2 ;  /* 0x0000000200177308 */ /* 0x0004740000002400 */
[----:B------:R3:W1:Y:S01]  /*5ca0*/  MUFU.TANH R96, R0 ;  /* 0x0000000000607308 */ /* 0x0006620000002400 */
[----:B----4-:R-:W-:Y:S01]  /*5cb0*/  FMUL.FTZ R139, R40, UR8 ;  /* 0x00000008288b7c20 */ /* 0x010fe20008410000 */
[----:B------:R-:W-:Y:S08]  /*5cc0*/  FMUL.FTZ R159, R44, UR8 ;  /* 0x000000082c9f7c20 */ /* 0x000ff00008410000 */
        /* <DEDUP_REMOVED lines=10> */
[----:B--2---:R-:W-:Y:S01]  /*5d70*/  FMUL.FTZ R139, R46, UR8 ;  /* 0x000000082e8b7c20 */ /* 0x004fe20008410000 */
[----:B------:R-:W-:Y:S07]  /*5d80*/  DEPBAR.LE SB0, 0x0 ;  /* 0x000080000000791a */ /* 0x000fee0000000000 */
[----:B------:R2:W1:Y:S01]  /*5d90*/  MUFU.TANH R120, R159 ;  /* 0x0000009f00787308 */ /* 0x0004620000002400 */
[----:B------:R-:W-:Y:S01]  /*5da0*/  BAR.SYNC.DEFER_BLOCKING 0x0 ;  /* 0x0000000000007b1d */ /* 0x000fe20000010000 */
[----:B---3--:R-:W-:Y:S08]  /*5db0*/  FMUL.FTZ R163, R47, UR8 ;  /* 0x000000082fa37c20 */ /* 0x008ff00008410000 */
[----:B------:R3:W1:Y:S01]  /*5dc0*/  MUFU.TANH R101, R2 ;  /* 0x0000000200657308 */ /* 0x0006620000002400 */
[----:B----4-:R-:W-:Y:S09]  /*5dd0*/  FMUL.FTZ R161, R50, UR8 ;  /* 0x0000000832a17c20 */ /* 0x010ff20008410000 */
[----:B------:R4:W1:Y:S01]  /*5de0*/  MUFU.TANH R38, R0 ;  /* 0x0000000000267308 */ /* 0x0008620000002400 */
[----:B--2---:R-:W-:Y:S09]  /*5df0*/  FMUL.FTZ R159, R51, UR8 ;  /* 0x00000008339f7c20 */ /* 0x004ff20008410000 */
[----:B------:R2:W1:Y:S01]  /*5e00*/  MUFU.TANH R45, R154 ;  /* 0x0000009a002d7308 */ /* 0x0004620000002400 */
[----:B---3--:R-:W-:Y:S09]  /*5e10*/  FMUL.FTZ R2, R43, UR8 ;  /* 0x000000082b027c20 */ /* 0x008ff20008410000 */
[----:B------:R3:W1:Y:S01]  /*5e20*/  MUFU.TANH R35, R139 ;  /* 0x0000008b00237308 */ /* 0x0006620000002400 */
[C---:B-----5:R-:W-:Y:S05]  /*5e30*/  HMMA.16816.F32.BF16 R60, R92.reuse, R88, R60 ;  /* 0x000000585c3c723c */ /* 0x060fea000004183c */
[----:B----4-:R-:W-:Y:S01]  /*5e40*/  FMUL.FTZ R0, R49, UR8 ;  /* 0x0000000831007c20 */ /* 0x010fe20008410000 */
[----:B------:R-:W-:Y:S03]  /*5e50*/  HMMA.16816.F32.BF16 R64, R92, R90, R64 ;  /* 0x0000005a5c40723c */ /* 0x000fe60000041840 */
[----:B------:R4:W1:Y:S02]  /*5e60*/  MUFU.TANH R43, R163 ;  /* 0x000000a3002b7308 */ /* 0x0008640000002400 */
[----:B--2---:R-:W-:Y:S08]  /*5e70*/  FMUL.FTZ R154, R52, UR8 ;  /* 0x00000008349a7c20 */ /* 0x004ff00008410000 */
[----:B------:R2:W1:Y:S01]  /*5e80*/  MUFU.TANH R50, R161 ;  /* 0x000000a100327308 */ /* 0x0004620000002400 */
[----:B---3--:R-:W-:Y:S09]  /*5e90*/  FMUL.FTZ R139, R53, UR8 ;  /* 0x00000008358b7c20 */ /* 0x008ff20008410000 */
[----:B------:R3:W1:Y:S01]  /*5ea0*/  MUFU.TANH R47, R159 ;  /* 0x0000009f002f7308 */ /* 0x0006620000002400 */
[----:B----4-:R-:W-:Y:S01]  /*5eb0*/  FMUL.FTZ R163, R56, UR8 ;  /* 0x0000000838a37c20 */ /* 0x010fe20008410000 */
[----:B------:R-:W-:Y:S01]  /*5ec0*/  FMUL.FTZ R165, R61, UR8 ;  /* 0x000000083da57c20 */ /* 0x000fe20008410000 */
[----:B------:R-:W-:Y:S07]  /*5ed0*/  FMUL.FTZ R3, R67, UR8 ;  /* 0x0000000843037c20 */ /* 0x000fee0008410000 */
[----:B------:R4:W1:Y:S01]  /*5ee0*/  MUFU.TANH R116, R2 ;  /* 0x0000000200747308 */ /* 0x0008620000002400 */
[----:B--2---:R-:W-:Y:S09]  /*5ef0*/  FMUL.FTZ R161, R57, UR8 ;  /* 0x0000000839a17c20 */ /* 0x004ff20008410000 */
        /* <DEDUP_REMOVED lines=18> */
[----:B------:R-:W2:Y:S01]  /*6020*/  MUFU.TANH R160, R160 ;  /* 0x000000a000a07308 */ /* 0x000ea20000002400 */
[----:B---3--:R-:W-:Y:S09]  /*6030*/  FMUL.FTZ R2, R54, UR8 ;  /* 0x0000000836027c20 */ /* 0x008ff20008410000 */
[----:B------:R-:W3:Y:S01]  /*6040*/  MUFU.TANH R162, R162 ;  /* 0x000000a200a27308 */ /* 0x000ee20000002400 */
[----:B----4-:R-:W-:Y:S09]  /*6050*/  FMUL.FTZ R0, R66, UR8 ;  /* 0x0000000842007c20 */ /* 0x010ff20008410000 */
        /* <DEDUP_REMOVED lines=10> */
[----:B--23--:R-:W-:Y:S05]  /*6100*/  @!P0 BRA `(.L_x_4260) ;  /* 0x0000000400488947 */ /* 0x00cfea0003800000 */
[----:B------:R-:W-:Y:S04]  /*6110*/  ULEA UR6, -UR7, URZ, 0x7 ;  /* 0x0000003f07067291 */ /* 0x000fe8000f8e393f */
[----:B------:R-:W-:Y:S02]  /*6120*/  USHF.R.S32.HI UR5, URZ, 0x1f, UR6 ;  /* 0x0000001f3f057899 */ /* 0x000fe40008011406 */
[----:B------:R-:W-:Y:S04]  /*6130*/  MOV R16, UR6 ;  /* 0x0000000600107c02 */ /* 0x000fe80008000f00 */
[----:B------:R-:W-:Y:S01]  /*6140*/  MOV R7, UR5 ;  /* 0x0000000500077c02 */ /* 0x000fe20008000f00 */
[----:B------:R-:W-:Y:S06]  /*6150*/  @P6 BRA `(.L_x_4261) ;  /* 0x0000000000f46947 */ /* 0x000fec0003800000 */
[----:B------:R-:W-:Y:S01]  /*6160*/  IMAD.MOV.U32 R4, RZ, RZ, RZ ;  /* 0x000000ffff047224 */ /* 0x000fe200078e00ff */
[----:B----4-:R-:W2:Y:S01]  /*6170*/  LDC R0, c[0x0][0x380] ;  /* 0x0000e000ff007b82 */ /* 0x010ea20000000800 */
[----:B------:R-:W-:Y:S02]  /*6180*/  SHF.L.U32 R13, R153, 0x7, RZ ;  /* 0x00000007990d7819 */ /* 0x000fe400000006ff */
[----:B--2---:R-:W-:Y:S04]  /*6190*/  IABS R7, R0 ;  /* 0x0000000000077213 */ /* 0x004fe80000000000 */
[----:B------:R-:W2:Y:S10]  /*61a0*/  I2F.RP R6, R7 ;  /* 0x0000000700067306 */ /* 0x000eb40000209400 */
[----:B--2---:R-:W2:Y:S02]  /*61b0*/  MUFU.RCP R2, R6 ;  /* 0x0000000600027308 */ /* 0x004ea40000001000 */
[----:B--2---:R-:W-:Y:S08]  /*61c0*/  VIADD R8, R2, 0xffffffe ;  /* 0x0ffffffe02087836 */ /* 0x004ff00000000000 */
[----:B------:R-:W2:Y:S02]  /*61d0*/  F2I.FTZ.U32.TRUNC.NTZ R5, R8 ;  /* 0x0000000800057305 */ /* 0x000ea4000021f000 */
[--C-:B--2---:R-:W-:Y:S04]  /*61e0*/  IMAD.MOV R2, RZ, RZ, -R5.reuse ;  /* 0x000000ffff027224 */ /* 0x104fe800078e0a05 */
[----:B------:R-:W-:Y:S04]  /*61f0*/  IMAD R17, R2, R7, RZ ;  /* 0x0000000702117224 */ /* 0x000fe800078e02ff */
[----:B------:R-:W-:Y:S01]  /*6200*/  IMAD.HI.U32 R5, R5, R17, R4 ;  /* 0x0000001105057227 */ /* 0x000fe200078e0004 */
[----:B------:R-:W-:Y:S05]  /*6210*/  IABS R4, R13 ;  /* 0x0000000d00047213 */ /* 0x000fea0000000000 */
        /* <DEDUP_REMOVED lines=24> */
[----:B------:R-:W2:Y:S11]  /*63a0*/  LDC R2, c[0x0][0x24c] ;  /* 0x00009300ff027b82 */ /* 0x000eb60000000800 */
        /* <DEDUP_REMOVED lines=24> */
.L_x_4261:
        /* <DEDUP_REMOVED lines=16> */
.L_x_4260:
[----:B--2---:R-:W-:Y:S01]  /*6630*/  FMNMX.FTZ R13, R158, R87, !PT ;  /* 0x000000579e0d7209 */ /* 0x004fe20007810000 */
[----:B------:R-:W-:Y:S03]  /*6640*/  LDSM.16.MT88.4 R28, [R131+0x3000] ;  /* 0x00300000831c783b */ /* 0x000fe60000004200 */
        /* <DEDUP_REMOVED lines=61> */
[----:B----4-:R-:W-:Y:S03]  /*6a20*/  FMNMX.FTZ R2, R84, R5, !PT ;  /* 0x0000000554027209 */ /* 0x010fe60007810000 */
        /* <DEDUP_REMOVED lines=20> */
[----:B------:R-:W-:Y:S01]  /*6b70*/  FSEL R44, R44, RZ, P0 ;  /* 0x000000ff2c2c7208 */ /* 0x000fe20000000000 */
[----:B------:R-:W1:Y:S01]  /*6b80*/  MUFU.EX2 R6, R6 ;  /* 0x0000000600067308 */ /* 0x000e620000000800 */
[--C-:B------:R-:W-:Y:S01]  /*6b90*/  FFMA.FTZ R59, R22, UR4, -R46.reuse ;  /* 0x00000004163b7c23 */ /* 0x100fe2000801082e */
[--C-:B------:R-:W-:Y:S01]  /*6ba0*/  FFMA.FTZ R25, R158, UR4, -R46.reuse ;  /* 0x000000049e197c23 */ /* 0x100fe2000801082e */
[----:B------:R-:W-:Y:S01]  /*6bb0*/  FFMA.FTZ R48, R156, UR4, -R46 ;  /* 0x000000049c307c23 */ /* 0x000fe2000801082e */
[--C-:B------:R-:W-:Y:S01]  /*6bc0*/  FFMA.FTZ R60, R34, UR4, -R44.reuse ;  /* 0x00000004223c7c23 */ /* 0x100fe2000801082c */
[--C-:B------:R-:W-:Y:S01]  /*6bd0*/  FFMA.FTZ R54, R42, UR4, -R44.reuse ;  /* 0x000000042a367c23 */ /* 0x100fe2000801082c */
[--C-:B------:R-:W-:Y:S01]  /*6be0*/  FFMA.FTZ R55, R38, UR4, -R44.reuse ;  /* 0x0000000426377c23 */ /* 0x100fe2000801082c */
[--C-:B------:R-:W-:Y:S03]  /*6bf0*/  FFMA.FTZ R38, R33, UR4, -R44.reuse ;  /* 0x0000000421267c23 */ /* 0x100fe6000801082c */
[----:B------:R-:W2:Y:S01]  /*6c00*/  MUFU.EX2 R25, R25 ;  /* 0x0000001900197308 */ /* 0x000ea20000000800 */
[----:B------:R-:W-:Y:S01]  /*6c10*/  FMUL.FTZ R20, R4, UR4 ;  /* 0x0000000404147c20 */ /* 0x000fe20008410000 */
[--C-:B------:R-:W-:Y:S01]  /*6c20*/  FFMA.FTZ R51, R160, UR4, -R44.reuse ;  /* 0x00000004a0337c23 */ /* 0x100fe2000801082c */
[----:B------:R-:W-:Y:S01]  /*6c30*/  FFMA.FTZ R64, R162, UR4, -R44 ;  /* 0x00000004a2407c23 */ /* 0x000fe2000801082c */
[--C-:B------:R-:W-:Y:S01]  /*6c40*/  FFMA.FTZ R89, R99, UR4, -R46.reuse ;  /* 0x0000000463597c23 */ /* 0x100fe2000801082e */
[----:B------:R-:W-:Y:S01]  /*6c50*/  FFMA.FTZ R90, R103, UR4, -R46 ;  /* 0x00000004675a7c23 */ /* 0x000fe2000801082e */
[--C-:B------:R-:W-:Y:S01]  /*6c60*/  FFMA.FTZ R93, R105, UR4, -R44.reuse ;  /* 0x00000004695d7c23 */ /* 0x100fe2000801082c */
[--C-:B------:R-:W-:Y:S03]  /*6c70*/  FFMA.FTZ R88, R9, UR4, -R44.reuse ;  /* 0x0000000409587c23 */ /* 0x100fe6000801082c */
[----:B------:R-:W3:Y:S01]  /*6c80*/  MUFU.EX2 R48, R48 ;  /* 0x0000003000307308 */ /* 0x000ee20000000800 */
[C---:B-1----:R-:W-:Y:S01]  /*6c90*/  FMUL.FTZ R4, R6.reuse, R72 ;  /* 0x0000004806047220 */ /* 0x042fe20000410000 */
[--C-:B------:R-:W-:Y:S01]  /*6ca0*/  FFMA.FTZ R72, R35, UR4, -R44.reuse ;  /* 0x0000000423487c23 */ /* 0x100fe2000801082c */
[C---:B------:R-:W-:Y:S01]  /*6cb0*/  FMUL.FTZ R5, R6.reuse, R73 ;  /* 0x0000004906057220 */ /* 0x040fe20000410000 */
[C---:B------:R-:W-:Y:S01]  /*6cc0*/  FMUL.FTZ R8, R6.reuse, R80 ;  /* 0x0000005006087220 */ /* 0x040fe20000410000 */
[C---:B------:R-:W-:Y:S01]  /*6cd0*/  FMUL.FTZ R9, R6.reuse, R81 ;  /* 0x0000005106097220 */ /* 0x040fe20000410000 */
[C---:B------:R-:W-:Y:S01]  /*6ce0*/  FMUL.FTZ R12, R6.reuse, R68 ;  /* 0x00000044060c7220 */ /* 0x040fe20000410000 */
[C---:B------:R-:W-:Y:S03]  /*6cf0*/  FMUL.FTZ R13, R6.reuse, R69 ;  /* 0x00000045060d7220 */ /* 0x040fe60000410000 */
[----:B------:R-:W1:Y:S01]  /*6d00*/  MUFU.EX2 R20, R20 ;  /* 0x0000001400147308 */ /* 0x000e620000000800 */
[C---:B------:R-:W-:Y:S01]  /*6d10*/  FMUL.FTZ R16, R6.reuse, R76 ;  /* 0x0000004c06107220 */ /* 0x040fe20000410000 */
[C---:B------:R-:W-:Y:S01]  /*6d20*/  FMUL.FTZ R17, R6.reuse, R77 ;  /* 0x0000004d06117220 */ /* 0x040fe20000410000 */
[----:B--2---:R-:W-:Y:S01]  /*6d30*/  FFMA.FTZ R157, R6, R157, R25 ;  /* 0x0000009d069d7223 */ /* 0x004fe20000010019 */
[--C-:B------:R-:W-:Y:S01]  /*6d40*/  FFMA.FTZ R80, R10, UR4, -R44.reuse ;  /* 0x000000040a507c23 */ /* 0x100fe2000801082c */
[--C-:B------:R-:W-:Y:S01]  /*6d50*/  FFMA.FTZ R67, R14, UR4, -R44.reuse ;  /* 0x000000040e437c23 */ /* 0x100fe2000801082c */
[--C-:B------:R-:W-:Y:S01]  /*6d60*/  FFMA.FTZ R58, R15, UR4, -R44.reuse ;  /* 0x000000040f3a7c23 */ /* 0x100fe2000801082c */
[----:B------:R-:W-:Y:S03]  /*6d70*/  FFMA.FTZ R61, R19, UR4, -R44 ;  /* 0x00000004133d7c23 */ /* 0x000fe6000801082c */
[----:B------:R-:W2:Y:S01]  /*6d80*/  MUFU.EX2 R51, R51 ;  /* 0x0000003300337308 */ /* 0x000ea20000000800 */
[----:B---3--:R-:W-:Y:S01]  /*6d90*/  F2FP.BF16.F32.PACK_AB R24, R48, R25 ;  /* 0x000000193018723e */ /* 0x008fe200000010ff */
[--C-:B------:R-:W-:Y:S01]  /*6da0*/  FFMA.FTZ R91, R108, UR4, -R46.reuse ;  /* 0x000000046c5b7c23 */ /* 0x100fe2000801082e */
[--C-:B------:R-:W-:Y:S01]  /*6db0*/  FFMA.FTZ R36, R117, UR4, -R46.reuse ;  /* 0x0000000475247c23 */ /* 0x100fe2000801082e */
[----:B------:R-:W-:Y:S01]  /*6dc0*/  FFMA.FTZ R73, R118, UR4, -R46 ;  /* 0x0000000476497c23 */ /* 0x000fe2000801082e */
[----:B------:R-:W-:Y:S01]  /*6dd0*/  FFMA.FTZ R62, R23, UR4, -R44 ;  /* 0x00000004173e7c23 */ /* 0x000fe2000801082c */
[----:B------:R-:W-:Y:S01]  /*6de0*/  FFMA.FTZ R81, R115, UR4, -R46 ;  /* 0x0000000473517c23 */ /* 0x000fe2000801082e */
[--C-:B------:R-:W-:Y:S03]  /*6df0*/  FFMA.FTZ R63, R98, UR4, -R44.reuse ;  /* 0x00000004623f7c23 */ /* 0x100fe6000801082c */
[----:B------:R-:W3:Y:S01]  /*6e00*/  MUFU.EX2 R64, R64 ;  /* 0x0000004000407308 */ /* 0x000ee20000000800 */
[C---:B-1----:R-:W-:Y:S01]  /*6e10*/  FMUL.FTZ R11, R20.reuse, R83 ;  /* 0x00000053140b7220 */ /* 0x042fe20000410000 */
[C---:B------:R-:W-:Y:S01]  /*6e20*/  FMUL.FTZ R6, R20.reuse, R74 ;  /* 0x0000004a14067220 */ /* 0x040fe20000410000 */
[C---:B------:R-:W-:Y:S01]  /*6e30*/  FMUL.FTZ R7, R20.reuse, R75 ;  /* 0x0000004b14077220 */ /* 0x040fe20000410000 */
[----:B------:R-:W-:Y:S01]  /*6e40*/  FFMA.FTZ R75, R43, UR4, -R44 ;  /* 0x000000042b4b7c23 */ /* 0x000fe2000801082c */
[C---:B------:R-:W-:Y:S01]  /*6e50*/  FMUL.FTZ R10, R20.reuse, R82 ;  /* 0x00000052140a7220 */ /* 0x040fe20000410000 */
[----:B------:R-:W-:Y:S01]  /*6e60*/  FMUL.FTZ R14, R20, R70 ;  /* 0x00000046140e7220 */ /* 0x000fe20000410000 */
[----:B------:R-:W-:Y:S03]  /*6e70*/  FFMA.FTZ R70, R32, UR4, -R46 ;  /* 0x0000000420467c23 */ /* 0x000fe6000801082e */
[----:B------:R-:W-:Y:S01]  /*6e80*/  MUFU.EX2 R89, R89 ;  /* 0x0000005900597308 */ /* 0x000fe20000000800 */
[----:B------:R-:W-:Y:S01]  /*6e90*/  LDSM.16.MT88.4 R32, [R130+0x3c00] ;  /* 0x003c00008220783b */ /* 0x000fe20000004200 */
[C---:B------:R-:W-:Y:S01]  /*6ea0*/  FMUL.FTZ R15, R20.reuse, R71 ;  /* 0x00000047140f7220 */ /* 0x040fe20000410000 */
[C---:B------:R-:W-:Y:S01]  /*6eb0*/  FMUL.FTZ R18, R20.reuse, R78 ;  /* 0x0000004e14127220 */ /* 0x040fe20000410000 */
[C---:B------:R-:W-:Y:S01]  /*6ec0*/  FMUL.FTZ R19, R20.reuse, R79 ;  /* 0x0000004f14137220 */ /* 0x040fe20000410000 */
[--C-:B------:R-:W-:Y:S01]  /*6ed0*/  FFMA.FTZ R79, R21, UR4, -R44.reuse ;  /* 0x00000004154f7c23 */ /* 0x100fe2000801082c */
[----:B--2---:R-:W-:Y:S01]  /*6ee0*/  FFMA.FTZ R155, R20, R155, R51 ;  /* 0x0000009b149b7223 */ /* 0x004fe20000010033 */
[----:B------:R-:W-:Y:S03]  /*6ef0*/  FFMA.FTZ R82, R119, UR4, -R44 ;  /* 0x0000000477527c23 */ /* 0x000fe6000801082c */
[----:B------:R-:W1:Y:S01]  /*6f00*/  MUFU.EX2 R90, R90 ;  /* 0x0000005a005a7308 */ /* 0x000e620000000800 */
[C---:B---3--:R-:W-:Y:S01]  /*6f10*/  F2FP.BF16.F32.PACK_AB R25, R64.reuse, R51 ;  /* 0x000000334019723e */ /* 0x048fe200000010ff */
[----:B------:R-:W-:Y:S01]  /*6f20*/  FADD.FTZ R64, R64, R155 ;  /* 0x0000009b40407221 */ /* 0x000fe20000010000 */
        /* <DEDUP_REMOVED lines=14> */
[----:B-1----:R-:W-:Y:S01]  /*7010*/  F2FP.BF16.F32.PACK_AB R26, R90, R89 ;  /* 0x000000595a1a723e */ /* 0x002fe200000010ff */
[----:B------:R-:W-:Y:S01]  /*7020*/  FFMA.FTZ R56, R96, UR4, -R46 ;  /* 0x0000000460387c23 */ /* 0x000fe2000801082e */
[----:B------:R-:W-:Y:S01]  /*7030*/  FFMA.FTZ R65, R100, UR4, -R44 ;  /* 0x0000000464417c23 */ /* 0x000fe2000801082c */
[----:B------:R-:W-:Y:S01]  /*7040*/  FADD.FTZ R94, R48, R157 ;  /* 0x0000009d305e7221 */ /* 0x000fe20000010000 */
[--C-:B------:R-:W-:Y:S01]  /*7050*/  FFMA.FTZ R66, R110, UR4, -R46.reuse ;  /* 0x000000046e427c23 */ /* 0x100fe2000801082e */
[----:B------:R-:W-:Y:S01]  /*7060*/  FFMA.FTZ R71, R101, UR4, -R46 ;  /* 0x0000000465477c23 */ /* 0x000fe2000801082e */
[----:B------:R-:W-:Y:S03]  /*7070*/  FFMA.FTZ R74, R106, UR4, -R44 ;  /* 0x000000046a4a7c23 */ /* 0x000fe6000801082c */
[----:B------:R-:W1:Y:S01]  /*7080*/  MUFU.EX2 R91, R91 ;  /* 0x0000005b005b7308 */ /* 0x000e620000000800 */
[----:B------:R-:W-:Y:S01]  /*7090*/  FADD.FTZ R89, R89, R94 ;  /* 0x0000005e59597221 */ /* 0x000fe20000010000 */
[--C-:B------:R-:W-:Y:S01]  /*70a0*/  FFMA.FTZ R53, R104, UR4, -R46.reuse ;  /* 0x0000000468357c23 */ /* 0x100fe2000801082e */
[----:B------:R-:W-:Y:S01]  /*70b0*/  FFMA.FTZ R48, R112, UR4, -R46 ;  /* 0x0000000470307c23 */ /* 0x000fe2000801082e */
[----:B------:R-:W-:Y:S01]  /*70c0*/  FFMA.FTZ R51, R116, UR4, -R44 ;  /* 0x0000000474337c23 */ /* 0x000fe2000801082c */
[----:B------:R-:W-:Y:S01]  /*70d0*/  FADD.FTZ R90, R90, R89 ;  /* 0x000000595a5a7221 */ /* 0x000fe20000010000 */
[----:B------:R-:W-:Y:S01]  /*70e0*/  FFMA.FTZ R89, R39, UR4, -R46 ;  /* 0x0000000427597c23 */ /* 0x000fe2000801082e */
[----:B------:R-:W-:Y:S03]  /*70f0*/  FFMA.FTZ R154, R154, UR4, -R44 ;  /* 0x000000049a9a7c23 */ /* 0x000fe6000801082c */
[----:B------:R-:W3:Y:S01]  /*7100*/  MUFU.EX2 R36, R36 ;  /* 0x0000002400247308 */ /* 0x000ee20000000800 */
[----:B--2---:R-:W-:Y:S01]  /*7110*/  F2FP.BF16.F32.PACK_AB R27, R88, R93 ;  /* 0x0000005d581b723e */ /* 0x004fe200000010ff */
[----:B------:R-:W-:Y:S01]  /*7120*/  FADD.FTZ R93, R93, R64 ;  /* 0x000000405d5d7221 */ /* 0x000fe20000010000 */
[--C-:B------:R-:W-:Y:S01]  /*7130*/  FFMA.FTZ R64, R41, UR4, -R46.reuse ;  /* 0x0000000429407c23 */ /* 0x100fe2000801082e */
[--C-:B------:R-:W-:Y:S01]  /*7140*/  FFMA.FTZ R94, R164, UR4, -R46.reuse ;  /* 0x00000004a45e7c23 */ /* 0x100fe2000801082e */
[----:B------:R-:W-:Y:S01]  /*7150*/  ISETP.GT.AND P0, PT, R153, R136, PT ;  /* 0x000000889900720c */ /* 0x000fe20003f04270 */
[----:B------:R-:W-:Y:S01]  /*7160*/  FADD.FTZ R93, R88, R93 ;  /* 0x0000005d585d7221 */ /* 0x000fe20000010000 */
[----:B------:R-:W-:Y:S03]  /*7170*/  FFMA.FTZ R165, R165, UR4, -R46 ;  /* 0x00000004a5a57c23 */ /* 0x000fe6000801082e */
[----:B------:R-:W-:Y:S01]  /*7180*/  MUFU.EX2 R92, R92 ;  /* 0x0000005c005c7308 */ /* 0x000fe20000000800 */
[----:B-1----:R-:W-:Y:S01]  /*7190*/  FADD.FTZ R39, R91, R90 ;  /* 0x0000005a5b277221 */ /* 0x002fe20000010000 */
[C---:B------:R-:W-:Y:S05]  /*71a0*/  HMMA.16816.F32.BF16 R4, R24.reuse, R28, R4 ;  /* 0x0000001c1804723c */ /* 0x040fea0000041804 */
[----:B------:R-:W-:Y:S03]  /*71b0*/  FFMA.FTZ R90, R37, UR4, -R46 ;  /* 0x00000004255a7c23 */ /* 0x000fe6000801082e */
[----:B------:R-:W1:Y:S01]  /*71c0*/  MUFU.EX2 R77, R77 ;  /* 0x0000004d004d7308 */ /* 0x000e620000000800 */
[C---:B------:R-:W-:Y:S01]  /*71d0*/  HMMA.16816.F32.BF16 R8, R24.reuse, R30, R8 ;  /* 0x0000001e1808723c */ /* 0x040fe20000041808 */
[----:B------:R-:W2:Y:S02]  /*71e0*/  LDSM.16.MT88.4 R28, [R130+0x3000] ;  /* 0x00300000821c783b */ /* 0x000ea40000004200 */
[C---:B---3--:R-:W-:Y:S01]  /*71f0*/  F2FP.BF16.F32.PACK_AB R20, R36.reuse, R91 ;  /* 0x0000005b2414723e */ /* 0x048fe200000010ff */
[----:B------:R-:W-:Y:S01]  /*7200*/  FADD.FTZ R36, R36, R39 ;  /* 0x0000002724247221 */ /* 0x000fe20000010000 */
[--C-:B------:R-:W-:Y:S04]  /*7210*/  FFMA.FTZ R91, R109, UR4, -R44.reuse ;  /* 0x000000046d5b7c23 */ /* 0x100fe8000801082c */
[----:B------:R-:W-:Y:S02]  /*7220*/  MUFU.EX2 R73, R73 ;  /* 0x0000004900497308 */ /* 0x000fe40000000800 */
[----:B------:R-:W-:Y:S08]  /*7230*/  FFMA.FTZ R163, R163, UR4, -R44 ;  /* 0x00000004a3a37c23 */ /* 0x000ff0000801082c */
[----:B------:R-:W3:Y:S01]  /*7240*/  MUFU.EX2 R40, R40 ;  /* 0x0000002800287308 */ /* 0x000ee20000000800 */
[----:B-1----:R-:W-:Y:S01]  /*7250*/  F2FP.BF16.F32.PACK_AB R21, R77, R92 ;  /* 0x0000005c4d15723e */ /* 0x002fe200000010ff */
[----:B------:R-:W-:Y:S01]  /*7260*/  FADD.FTZ R92, R92, R93 ;  /* 0x0000005d5c5c7221 */ /* 0x000fe20000010000 */
[----:B------:R-:W-:Y:S03]  /*7270*/  FFMA.FTZ R93, R107, UR4, -R46 ;  /* 0x000000046b5d7c23 */ /* 0x000fe6000801082e */
[----:B------:R-:W-:Y:S01]  /*7280*/  FADD.FTZ R77, R77, R92 ;  /* 0x0000005c4d4d7221 */ /* 0x000fe20000010000 */
[----:B------:R-:W-:Y:S03]  /*7290*/  FFMA.FTZ R92, R97, UR4, -R44 ;  /* 0x00000004615c7c23 */ /* 0x000fe6000801082c */
[----:B------:R-:W-:Y:S10]  /*72a0*/  MUFU.EX2 R80, R80 ;  /* 0x0000005000507308 */ /* 0x000ff40000000800 */
[----:B------:R-:W1:Y:S01]  /*72b0*/  MUFU.EX2 R67, R67 ;  /* 0x0000004300437308 */ /* 0x000e620000000800 */
[C---:B---3--:R-:W-:Y:S01]  /*72c0*/  F2FP.BF16.F32.PACK_AB R22, R40.reuse, R73 ;  /* 0x000000492816723e */ /* 0x048fe200000010ff */
[----:B------:R-:W-:Y:S04]  /*72d0*/  FADD.FTZ R73, R73, R36 ;  /* 0x0000002449497221 */ /* 0x000fe80000010000 */
[----:B------:R-:W-:Y:S04]  /*72e0*/  FADD.FTZ R73, R40, R73 ;  /* 0x0000004928497221 */ /* 0x000fe80000010000 */
[----:B------:R-:W-:Y:S01]  /*72f0*/  MUFU.EX2 R76, R76 ;  /* 0x0000004c004c7308 */ /* 0x000fe20000000800 */
[----:B------:R-:W-:Y:S01]  /*7300*/  LDSM.16.MT88.4 R40, [R131+0x4400] ;  /* 0x004400008328783b */ /* 0x000fe20000004200 */
[C---:B--2---:R-:W-:Y:S08]  /*7310*/  HMMA.16816.F32.BF16 R12, R24.reuse, R28, R12 ;  /* 0x0000001c180c723c */ /* 0x044ff0000004180c */
[----:B------:R-:W2:Y:S01]  /*7320*/  MUFU.EX2 R81, R81 ;  /* 0x0000005100517308 */ /* 0x000ea20000000800 */
[----:B------:R-:W-:Y:S01]  /*7330*/  HMMA.16816.F32.BF16 R16, R24, R30, R16 ;  /* 0x0000001e1810723c */ /* 0x000fe20000041810 */
[----:B------:R-:W3:Y:S02]  /*7340*/  LDSM.16.MT88.4 R24, [R131+0x3400] ;  /* 0x003400008318783b */ /* 0x000ee40000004200 */
[----:B-1----:R-:W-:Y:S01]  /*7350*/  F2FP.BF16.F32.PACK_AB R23, R67, R80 ;  /* 0x000000504317723e */ /* 0x002fe200000010ff */
[----:B------:R-:W-:Y:S05]  /*7360*/  FADD.FTZ R80, R80, R77 ;  /* 0x0000004d50507221 */ /* 0x000fea0000010000 */
[----:B------:R-:W-:Y:S01]  /*7370*/  MUFU.EX2 R82, R82 ;  /* 0x0000005200527308 */ /* 0x000fe20000000800 */
[----:B------:R-:W-:Y:S09]  /*7380*/  LDSM.16.MT88.4 R28, [R130+0x3800] ;  /* 0x00380000821c783b */ /* 0x000ff20000004200 */
[----:B------:R-:W1:Y:S10]  /*7390*/  MUFU.EX2 R63, R63 ;  /* 0x0000003f003f7308 */ /* 0x000e740000000800 */
[----:B------:R-:W-:Y:S10]  /*73a0*/  MUFU.EX2 R68, R68 ;  /* 0x0000004400447308 */ /* 0x000ff40000000800 */
[----:B------:R-:W4:Y:S10]  /*73b0*/  MUFU.EX2 R57, R57 ;  /* 0x0000003900397308 */ /* 0x000f340000000800 */
[----:B------:R-:W-:Y:S01]  /*73c0*/  MUFU.EX2 R58, R58 ;  /* 0x0000003a003a7308 */ /* 0x000fe20000000800 */
[C---:B---3--:R-:W-:Y:S09]  /*73d0*/  HMMA.16816.F32.BF16 R4, R20.reuse, R24, R4 ;  /* 0x000000181404723c */ /* 0x048ff20000041804 */
[----:B------:R-:W3:Y:S01]  /*73e0*/  MUFU.EX2 R61, R61 ;  /* 0x0000003d003d7308 */ /* 0x000ee20000000800 */
[C---:B------:R-:W-:Y:S01]  /*73f0*/  HMMA.16816.F32.BF16 R8, R20.reuse, R26, R8 ;  /* 0x0000001a1408723c */ /* 0x040fe20000041808 */
[----:B------:R-:W5:Y:S08]  /*7400*/  LDSM.16.MT88.4 R24, [R130+0x3400] ;  /* 0x003400008218783b */ /* 0x000f700000004200 */
[----:B------:R-:W-:Y:S10]  /*7410*/  MUFU.EX2 R69, R69 ;  /* 0x0000004500457308 */ /* 0x000ff40000000800 */
[----:B------:R-:W3:Y:S10]  /*7420*/  MUFU.EX2 R78, R78 ;  /* 0x0000004e004e7308 */ /* 0x000ef40000000800 */
[----:B------:R-:W-:Y:S10]  /*7430*/  MUFU.EX2 R79, R79 ;  /* 0x0000004f004f7308 */ /* 0x000ff40000000800 */
[----:B------:R-:W3:Y:S10]  /*7440*/  MUFU.EX2 R62, R62 ;  /* 0x0000003e003e7308 */ /* 0x000ef40000000800 */
[----:B------:R-:W-:Y:S01]  /*7450*/  MUFU.EX2 R59, R59 ;  /* 0x0000003b003b7308 */ /* 0x000fe20000000800 */
[C---:B-----5:R-:W-:Y:S09]  /*7460*/  HMMA.16816.F32.BF16 R12, R20.reuse, R24, R12 ;  /* 0x00000018140c723c */ /* 0x060ff2000004180c */
[----:B------:R-:W5:Y:S01]  /*7470*/  MUFU.EX2 R56, R56 ;  /* 0x0000003800387308 */ /* 0x000f620000000800 */
[----:B------:R-:W-:Y:S01]  /*7480*/  HMMA.16816.F32.BF16 R16, R20, R26, R16 ;  /* 0x0000001a1410723c */ /* 0x000fe20000041810 */
[----:B------:R-:W5:Y:S08]  /*7490*/  LDSM.16.MT88.4 R24, [R131+0x3800] ;  /* 0x003800008318783b */ /* 0x000f700000004200 */
[----:B------:R-:W-:Y:S02]  /*74a0*/  MUFU.EX2 R65, R65 ;  /* 0x0000004100417308 */ /* 0x000fe40000000800 */
[----:B--2---:R-:W-:Y:S02]  /*74b0*/  F2FP.BF16.F32.PACK_AB R20, R81, R76 ;  /* 0x0000004c5114723e */ /* 0x004fe400000010ff */
[----:B-1----:R-:W-:Y:S01]  /*74c0*/  F2FP.BF16.F32.PACK_AB R21, R63, R82 ;  /* 0x000000523f15723e */ /* 0x002fe200000010ff */
[----:B------:R-:W-:Y:S01]  /*74d0*/  FADD.FTZ R76, R76, R73 ;  /* 0x000000494c4c7221 */ /* 0x000fe20000010000 */
[----:B----4-:R-:W-:Y:S04]  /*74e0*/  F2FP.BF16.F32.PACK_AB R22, R57, R68 ;  /* 0x000000443916723e */ /* 0x010fe800000010ff */
[----:B------:R-:W1:Y:S01]  /*74f0*/  MUFU.EX2 R60, R60 ;  /* 0x0000003c003c7308 */ /* 0x000e620000000800 */
[----:B------:R-:W-:Y:S01]  /*7500*/  FADD.FTZ R81, R81, R76 ;  /* 0x0000004c51517221 */ /* 0x000fe20000010000 */
[----:B---3--:R-:W-:Y:S03]  /*7510*/  F2FP.BF16.F32.PACK_AB R23, R61, R58 ;  /* 0x0000003a3d17723e */ /* 0x008fe600000010ff */
[----:B------:R-:W-:Y:S05]  /*7520*/  FADD.FTZ R68, R68, R81 ;  /* 0x0000005144447221 */ /* 0x000fea0000010000 */
[----:B------:R2:W-:Y:S01]  /*7530*/  MUFU.EX2 R88, R38 ;  /* 0x0000002600587308 */ /* 0x0005e20000000800 */
[----:B------:R-:W-:Y:S09]  /*7540*/  FADD.FTZ R68, R57, R68 ;  /* 0x0000004439447221 */ /* 0x000ff20000010000 */
[----:B------:R-:W-:Y:S10]  /*7550*/  MUFU.EX2 R66, R66 ;  /* 0x0000004200427308 */ /* 0x000ff40000000800 */
[----:B------:R-:W3:Y:S01]  /*7560*/  MUFU.EX2 R71, R71 ;  /* 0x0000004700477308 */ /* 0x000ee20000000800 */
[----:B--2---:R-:W-:Y:S01]  /*7570*/  LDSM.16.MT88.4 R36, [R130+0x4000] ;  /* 0x004000008224783b */ /* 0x004fe20000004200 */
[C---:B-----5:R-:W-:Y:S08]  /*7580*/  HMMA.16816.F32.BF16 R4, R20.reuse, R24, R4 ;  /* 0x000000181404723c */ /* 0x060ff00000041804 */
[----:B------:R-:W-:Y:S01]  /*7590*/  MUFU.EX2 R74, R74 ;  /* 0x0000004a004a7308 */ /* 0x000fe20000000800 */
[C---:B------:R-:W-:Y:S01]  /*75a0*/  HMMA.16816.F32.BF16 R8, R20.reuse, R26, R8 ;  /* 0x0000001a1408723c */ /* 0x040fe20000041808 */
[----:B------:R-:W2:Y:S05]  /*75b0*/  LDSM.16.MT88.4 R24, [R131+0x3c00] ;  /* 0x003c00008318783b */ /* 0x000eaa0000004200 */
[C---:B------:R-:W-:Y:S03]  /*75c0*/  HMMA.16816.F32.BF16 R12, R20.reuse, R28, R12 ;  /* 0x0000001c140c723c */ /* 0x040fe6000004180c */
[----:B------:R-:W4:Y:S03]  /*75d0*/  MUFU.EX2 R55, R55 ;  /* 0x0000003700377308 */ /* 0x000f260000000800 */
[----:B------:R-:W-:Y:S01]  /*75e0*/  HMMA.16816.F32.BF16 R16, R20, R30, R16 ;  /* 0x0000001e1410723c */ /* 0x000fe20000041810 */
[----:B------:R-:W5:Y:S06]  /*75f0*/  LDSM.16.MT88.4 R28, [R131+0x4000] ;  /* 0x00400000831c783b */ /* 0x000f6c0000004200 */
[----:B------:R-:W-:Y:S01]  /*7600*/  MUFU.EX2 R53, R53 ;  /* 0x0000003500357308 */ /* 0x000fe20000000800 */
[----:B------:R-:W-:Y:S03]  /*7610*/  F2FP.BF16.F32.PACK_AB R20, R78, R69 ;  /* 0x000000454e14723e */ /* 0x000fe600000010ff */
[----:B------:R-:W-:Y:S06]  /*7620*/  FADD.FTZ R69, R69, R68 ;  /* 0x0000004445457221 */ /* 0x000fec0000010000 */
[----:B------:R-:W5:Y:S01]  /*7630*/  MUFU.EX2 R48, R48 ;  /* 0x0000003000307308 */ /* 0x000f620000000800 */
[----:B------:R-:W-:Y:S01]  /*7640*/  F2FP.BF16.F32.PACK_AB R21, R62, R79 ;  /* 0x0000004f3e15723e */ /* 0x000fe200000010ff */
[----:B------:R-:W-:Y:S01]  /*7650*/  FADD.FTZ R78, R78, R69 ;  /* 0x000000454e4e7221 */ /* 0x000fe20000010000 */
[----:B------:R-:W-:Y:S02]  /*7660*/  F2FP.BF16.F32.PACK_AB R22, R56, R59 ;  /* 0x0000003b3816723e */ /* 0x000fe400000010ff */
[----:B-1----:R-:W-:Y:S01]  /*7670*/  F2FP.BF16.F32.PACK_AB R23, R60, R65 ;  /* 0x000000413c17723e */ /* 0x002fe200000010ff */
[----:B------:R-:W-:Y:S04]  /*7680*/  FADD.FTZ R59, R59, R78 ;  /* 0x0000004e3b3b7221 */ /* 0x000fe80000010000 */
[----:B------:R-:W-:Y:S01]  /*7690*/  MUFU.EX2 R54, R54 ;  /* 0x0000003600367308 */ /* 0x000fe20000000800 */
[----:B------:R-:W-:Y:S09]  /*76a0*/  FADD.FTZ R59, R56, R59 ;  /* 0x0000003b383b7221 */ /* 0x000ff20000010000 */
[----:B------:R-:W1:Y:S01]  /*76b0*/  MUFU.EX2 R51, R51 ;  /* 0x0000003300337308 */ /* 0x000e620000000800 */
[C---:B--2---:R-:W-:Y:S09]  /*76c0*/  HMMA.16816.F32.BF16 R4, R20.reuse, R24, R4 ;  /* 0x000000181404723c */ /* 0x044ff20000041804 */
[----:B------:R-:W-:Y:S02]  /*76d0*/  MUFU.EX2 R52, R52 ;  /* 0x0000003400347308 */ /* 0x000fe40000000800 */
[----:B------:R-:W-:Y:S01]  /*76e0*/  FADD.FTZ R25, R67, R80 ;  /* 0x0000005043197221 */ /* 0x000fe20000010000 */
[C---:B------:R-:W-:Y:S03]  /*76f0*/  HMMA.16816.F32.BF16 R8, R20.reuse, R26, R8 ;  /* 0x0000001a1408723c */ /* 0x040fe60000041808 */
[----:B------:R-:W-:Y:S01]  /*7700*/  FADD.FTZ R82, R82, R25 ;  /* 0x0000001952527221 */ /* 0x000fe20000010000 */
[----:B---3--:R-:W-:Y:S03]  /*7710*/  F2FP.BF16.F32.PACK_AB R24, R71, R66 ;  /* 0x000000424718723e */ /* 0x008fe600000010ff */
[----:B------:R-:W-:Y:S01]  /*7720*/  MUFU.EX2 R45, R45 ;  /* 0x0000002d002d7308 */ /* 0x000fe20000000800 */
[C---:B------:R-:W-:Y:S03]  /*7730*/  HMMA.16816.F32.BF16 R12, R20.reuse, R32, R12 ;  /* 0x00000020140c723c */ /* 0x040fe6000004180c */
[----:B----4-:R-:W-:Y:S03]  /*7740*/  F2FP.BF16.F32.PACK_AB R25, R55, R74 ;  /* 0x0000004a3719723e */ /* 0x010fe600000010ff */
[----:B------:R-:W-:Y:S03]  /*7750*/  HMMA.16816.F32.BF16 R16, R20, R34, R16 ;  /* 0x000000221410723c */ /* 0x000fe60000041810 */
[----:B------:R-:W-:Y:S01]  /*7760*/  MUFU.EX2 R72, R72 ;  /* 0x0000004800487308 */ /* 0x000fe20000000800 */
[----:B------:R-:W2:Y:S01]  /*7770*/  LDSM.16.MT88.4 R32, [R130+0x4400] ;  /* 0x004400008220783b */ /* 0x000ea20000004200 */
[----:B-----5:R-:W-:Y:S02]  /*7780*/  F2FP.BF16.F32.PACK_AB R26, R48, R53 ;  /* 0x00000035301a723e */ /* 0x020fe400000010ff */
[----:B------:R-:W-:Y:S01]  /*7790*/  FADD.FTZ R21, R63, R82 ;  /* 0x000000523f157221 */ /* 0x000fe20000010000 */
[----:B-1----:R-:W-:Y:S05]  /*77a0*/  F2FP.BF16.F32.PACK_AB R27, R51, R54 ;  /* 0x00000036331b723e */ /* 0x002fea00000010ff */
[----:B------:R-:W1:Y:S01]  /*77b0*/  MUFU.EX2 R75, R75 ;  /* 0x0000004b004b7308 */ /* 0x000e620000000800 */
[----:B------:R-:W-:Y:S01]  /*77c0*/  LDSM.16.MT88.4 R80, [R131+0x4c00] ;  /* 0x004c00008350783b */ /* 0x000fe20000004200 */
[----:B------:R-:W-:Y:S01]  /*77d0*/  FADD.FTZ R20, R58, R21 ;  /* 0x000000153a147221 */ /* 0x000fe20000010000 */
[----:B------:R-:W-:Y:S01]  /*77e0*/  FFMA.FTZ R58, R161, UR4, -R44 ;  /* 0x00000004a13a7c23 */ /* 0x000fe2000801082c */
[C---:B------:R-:W-:Y:S06]  /*77f0*/  HMMA.16816.F32.BF16 R4, R24.reuse, R28, R4 ;  /* 0x0000001c1804723c */ /* 0x040fec0000041804 */
[----:B------:R-:W-:Y:S01]  /*7800*/  MUFU.EX2 R70, R70 ;  /* 0x0000004600467308 */ /* 0x000fe20000000800 */
[----:B------:R-:W-:Y:S01]  /*7810*/  FADD.FTZ R20, R61, R20 ;  /* 0x000000143d147221 */ /* 0x000fe20000010000 */
[C---:B------:R-:W-:Y:S01]  /*7820*/  HMMA.16816.F32.BF16 R8, R24.reuse, R30, R8 ;  /* 0x0000001e1808723c */ /* 0x040fe20000041808 */
[----:B------:R-:W3:Y:S07]  /*7830*/  LDSM.16.MT88.4 R28, [R131+0x4800] ;  /* 0x00480000831c783b */ /* 0x000eee0000004200 */
[----:B------:R-:W4:Y:S03]  /*7840*/  MUFU.EX2 R49, R49 ;  /* 0x0000003100317308 */ /* 0x000f260000000800 */
[----:B-1----:R-:W-:Y:S01]  /*7850*/  F2FP.BF16.F32.PACK_AB R21, R75, R72 ;  /* 0x000000484b15723e */ /* 0x002fe200000010ff */
[C---:B------:R-:W-:Y:S03]  /*7860*/  HMMA.16816.F32.BF16 R12, R24.reuse, R36, R12 ;  /* 0x00000024180c723c */ /* 0x040fe6000004180c */
[----:B------:R-:W-:Y:S03]  /*7870*/  FADD.FTZ R79, R79, R20 ;  /* 0x000000144f4f7221 */ /* 0x000fe60000010000 */
[----:B------:R-:W-:Y:S01]  /*7880*/  MUFU.EX2 R50, R50 ;  /* 0x0000003200327308 */ /* 0x000fe20000000800 */
[----:B------:R-:W-:Y:S01]  /*7890*/  F2FP.BF16.F32.PACK_AB R20, R45, R52 ;  /* 0x000000342d14723e */ /* 0x000fe200000010ff */
[----:B------:R-:W-:Y:S01]  /*78a0*/  HMMA.16816.F32.BF16 R16, R24, R38, R16 ;  /* 0x000000261810723c */ /* 0x000fe20000041810 */
[----:B------:R-:W1:Y:S02]  /*78b0*/  LDSM.16.MT88.4 R36, [R130+0x4800] ;  /* 0x004800008224783b */ /* 0x000e640000004200 */
[----:B------:R-:W-:Y:S01]  /*78c0*/  FADD.FTZ R62, R62, R79 ;  /* 0x0000004f3e3e7221 */ /* 0x000fe20000010000 */
[--C-:B------:R-:W-:Y:S01]  /*78d0*/  FFMA.FTZ R61, R159, UR4, -R46.reuse ;  /* 0x000000049f3d7c23 */ /* 0x100fe2000801082e */
[----:B------:R-:W-:Y:S03]  /*78e0*/  FFMA.FTZ R46, R139, UR4, -R46 ;  /* 0x000000048b2e7c23 */ /* 0x000fe6000801082e */
[----:B------:R-:W5:Y:S03]  /*78f0*/  MUFU.EX2 R47, R47 ;  /* 0x0000002f002f7308 */ /* 0x000f660000000800 */
[----:B----4-:R-:W-:Y:S01]  /*7900*/  F2FP.BF16.F32.PACK_AB R22, R49, R70 ;  /* 0x000000463116723e */ /* 0x010fe200000010ff */
[----:B------:R-:W-:Y:S04]  /*7910*/  FADD.FTZ R65, R65, R62 ;  /* 0x0000003e41417221 */ /* 0x000fe80000010000 */
[----:B------:R-:W-:Y:S02]  /*7920*/  FADD.FTZ R65, R60, R65 ;  /* 0x000000413c417221 */ /* 0x000fe40000010000 */
[----:B------:R-:W-:Y:S02]  /*7930*/  MUFU.EX2 R64, R64 ;  /* 0x0000004000407308 */ /* 0x000fe40000000800 */
[----:B------:R-:W-:Y:S04]  /*7940*/  FADD.FTZ R74, R74, R65 ;  /* 0x000000414a4a7221 */ /* 0x000fe80000010000 */
[----:B------:R-:W-:Y:S04]  /*7950*/  FADD.FTZ R55, R55, R74 ;  /* 0x0000004a37377221 */ /* 0x000fe80000010000 */
[----:B------:R-:W4:Y:S01]  /*7960*/  MUFU.EX2 R89, R89 ;  /* 0x0000005900597308 */ /* 0x000f220000000800 */
[----:B-----5:R-:W-:Y:S01]  /*7970*/  F2FP.BF16.F32.PACK_AB R23, R47, R50 ;  /* 0x000000322f17723e */ /* 0x020fe200000010ff */
[----:B------:R-:W-:Y:S04]  /*7980*/  FADD.FTZ R54, R54, R55 ;  /* 0x0000003736367221 */ /* 0x000fe80000010000 */
[----:B------:R-:W-:Y:S04]  /*7990*/  FADD.FTZ R51, R51, R54 ;  /* 0x0000003633337221 */ /* 0x000fe80000010000 */
[----:B------:R-:W5:Y:S01]  /*79a0*/  MUFU.EX2 R91, R91 ;  /* 0x0000005b005b7308 */ /* 0x000f620000000800 */
[C---:B------:R-:W-:Y:S05]  /*79b0*/  HMMA.16816.F32.BF16 R4, R20.reuse, R40, R4 ;  /* 0x000000281404723c */ /* 0x040fea0000041804 */
[----:B------:R-:W-:Y:S01]  /*79c0*/  FADD.FTZ R72, R72, R51 ;  /* 0x0000003348487221 */ /* 0x000fe20000010000 */
[C---:B------:R-:W-:Y:S03]  /*79d0*/  HMMA.16816.F32.BF16 R8, R20.reuse, R42, R8 ;  /* 0x0000002a1408723c */ /* 0x040fe60000041808 */
[----:B------:R-:W-:Y:S02]  /*79e0*/  MUFU.EX2 R90, R90 ;  /* 0x0000005a005a7308 */ /* 0x000fe40000000800 */
[----:B----4-:R-:W-:Y:S01]  /*79f0*/  F2FP.BF16.F32.PACK_AB R24, R89, R64 ;  /* 0x000000405918723e */ /* 0x010fe200000010ff */
[C---:B--2---:R-:W-:Y:S07]  /*7a00*/  HMMA.16816.F32.BF16 R12, R20.reuse, R32, R12 ;  /* 0x00000020140c723c */ /* 0x044fee000004180c */
[----:B------:R-:W2:Y:S01]  /*7a10*/  MUFU.EX2 R93, R93 ;  /* 0x0000005d005d7308 */ /* 0x000ea20000000800 */
[----:B-----5:R-:W-:Y:S01]  /*7a20*/  F2FP.BF16.F32.PACK_AB R25, R91, R88 ;  /* 0x000000585b19723e */ /* 0x020fe200000010ff */
[----:B------:R-:W-:Y:S01]  /*7a30*/  HMMA.16816.F32.BF16 R16, R20, R34, R16 ;  /* 0x000000221410723c */ /* 0x000fe20000041810 */
[----:B------:R-:W4:Y:S07]  /*7a40*/  LDSM.16.MT88.4 R20, [R130+0x4c00] ;  /* 0x004c00008214783b */ /* 0x000f2e0000004200 */
[----:B------:R-:W-:Y:S03]  /*7a50*/  MUFU.EX2 R92, R92 ;  /* 0x0000005c005c7308 */ /* 0x000fe60000000800 */
[--C-:B------:R-:W-:Y:S01]  /*7a60*/  FFMA.FTZ R41, R84, UR4, -R44.reuse ;  /* 0x0000000454297c23 */ /* 0x100fe2000801082c */
[----:B------:R-:W-:Y:S01]  /*7a70*/  FFMA.FTZ R44, R3, UR4, -R44 ;  /* 0x00000004032c7c23 */ /* 0x000fe2000801082c */
[----:B------:R-:W-:Y:S01]  /*7a80*/  FADD.FTZ R40, R66, R59 ;  /* 0x0000003b42287221 */ /* 0x000fe20000010000 */
[----:B------:R-:W-:Y:S03]  /*7a90*/  FADD.FTZ R75, R75, R72 ;  /* 0x000000484b4b7221 */ /* 0x000fe60000010000 */
[----:B------:R-:W-:Y:S01]  /*7aa0*/  FADD.FTZ R40, R71, R40 ;  /* 0x0000002847287221 */ /* 0x000fe20000010000 */
[----:B------:R-:W5:Y:S01]  /*7ab0*/  MUFU.EX2 R67, R154 ;  /* 0x0000009a00437308 */ /* 0x000f620000000800 */
        /* <DEDUP_REMOVED lines=11> */
[C---:B-----5:R-:W-:Y:S01]  /*7b70*/  F2FP.BF16.F32.PACK_AB R27, R67.reuse, R92 ;  /* 0x0000005c431b723e */ /* 0x060fe200000010ff */
        /* <DEDUP_REMOVED lines=8> */
[----:B------:R-:W3:Y:S02]  /*7c00*/  MUFU.EX2 R58, R58 ;  /* 0x0000003a003a7308 */ /* 0x000ee40000000800 */
[----:B--2---:R-:W-:Y:S01]  /*7c10*/  F2FP.BF16.F32.PACK_AB R76, R63, R94 ;  /* 0x0000005e3f4c723e */ /* 0x004fe200000010ff */
[C---:B-1----:R-:W-:Y:S07]  /*7c20*/  HMMA.16816.F32.BF16 R12, R24.reuse, R36, R12 ;  /* 0x00000024180c723c */ /* 0x042fee000004180c */
[----:B------:R-:W-:Y:S01]  /*7c30*/  MUFU.EX2 R61, R61 ;  /* 0x0000003d003d7308 */ /* 0x000fe20000000800 */
[----:B------:R-:W-:Y:S01]  /*7c40*/  FADD.FTZ R89, R89, R64 ;  /* 0x0000004059597221 */ /* 0x000fe20000010000 */
[----:B------:R-:W-:Y:S08]  /*7c50*/  HMMA.16816.F32.BF16 R16, R24, R38, R16 ;  /* 0x000000261810723c */ /* 0x000ff00000041810 */
[----:B------:R-:W1:Y:S03]  /*7c60*/  MUFU.EX2 R46, R46 ;  /* 0x0000002e002e7308 */ /* 0x000e660000000800 */
[----:B---3--:R-:W-:Y:S01]  /*7c70*/  F2FP.BF16.F32.PACK_AB R77, R58, R57 ;  /* 0x000000393a4d723e */ /* 0x008fe200000010ff */
[----:B------:R-:W-:Y:S01]  /*7c80*/  FADD.FTZ R90, R90, R89 ;  /* 0x000000595a5a7221 */ /* 0x000fe20000010000 */
[----:B------:R-:W-:Y:S03]  /*7c90*/  FADD.FTZ R57, R57, R92 ;  /* 0x0000005c39397221 */ /* 0x000fe60000010000 */
[----:B------:R-:W-:Y:S01]  /*7ca0*/  FADD.FTZ R93, R93, R90 ;  /* 0x0000005a5d5d7221 */ /* 0x000fe20000010000 */
[----:B------:R-:W-:Y:S01]  /*7cb0*/  FADD.FTZ R57, R58, R57 ;  /* 0x000000393a397221 */ /* 0x000fe20000010000 */
[----:B------:R-:W-:Y:S02]  /*7cc0*/  MUFU.EX2 R32, R41 ;  /* 0x0000002900207308 */ /* 0x000fe40000000800 */
[----:B------:R-:W-:Y:S04]  /*7cd0*/  FADD.FTZ R94, R94, R93 ;  /* 0x0000005d5e5e7221 */ /* 0x000fe80000010000 */
[----:B------:R-:W-:Y:S04]  /*7ce0*/  FADD.FTZ R94, R63, R94 ;  /* 0x0000005e3f5e7221 */ /* 0x000fe80000010000 */
        /* <DEDUP_REMOVED lines=9> */
[C---:B----4-:R-:W-:Y:S05]  /*7d80*/  HMMA.16816.F32.BF16 R68, R76.reuse, R20, R12 ;  /* 0x000000144c44723c */ /* 0x050fea000004180c */
[----:B------:R-:W-:Y:S01]  /*7d90*/  IADD3 R9, R153, -0x1, RZ ;  /* 0xffffffff99097810 */ /* 0x000fe20007ffe0ff */
[----:B------:R-:W-:Y:S05]  /*7da0*/  HMMA.16816.F32.BF16 R76, R76, R22, R16 ;  /* 0x000000164c4c723c */ /* 0x000fea0000041810 */
[----:B------:R-:W-:Y:S01]  /*7db0*/  MOV R153, R9 ;  /* 0x0000000900997202 */ /* 0x000fe20000000f00 */
[----:B------:R-:W-:Y:S07]  /*7dc0*/  @!UPT UIADD3 URZ, URZ, URZ, URZ ;  /* 0x0000003f3f3ff290 */ /* 0x000fee000fffe03f */
[----:B------:R-:W-:Y:S11]  /*7dd0*/  @P0 BRA `(.L_x_4262) ;  /* 0xffffffd000a40947 */ /* 0x000ff6000383ffff */
.L_x_4258:
        /* <DEDUP_REMOVED lines=139> */
.L_x_4264:
[----:B------:R-:W-:Y:S05]  /*8690*/  BSYNC B0 ;  /* 0x0000000000007941 */ /* 0x000fea0003800000 */
.L_x_4263:
        /* <DEDUP_REMOVED lines=13> */
.L_x_4265:
        /* <DEDUP_REMOVED lines=9> */
.L_x_5371:


//--------------------- .text._ZN5flash24flash_fwd_splitkv_kernelI23Flash_fwd_kernel_traitsILi32ELi64ELi128ELi4ELb0ELb0EN7cutlass10bfloat16_tE19Flash_kernel_traitsILi32ELi64ELi128ELi4ES3_EELb1ELb0ELb0ELb0ELb1ELb0ELb0ELb0EEEvNS_16Flash_fwd_paramsE --------------------------
	.section	.text._ZN5flash24flash_fwd_splitkv_kernelI23Flash_fwd_kernel_traitsILi32ELi64ELi128ELi4ELb0ELb0EN7cutlass10bfloat16_tE19Flash_kernel_traitsILi32ELi64ELi128ELi4ES3_EELb1ELb0ELb0ELb0ELb1ELb0ELb0ELb0EEEvNS_16Flash_fwd_paramsE,"ax",@progbits
	.align	128
        .global         _ZN5flash24flash_fwd_splitkv_kernelI23Flash_fwd_kernel_traitsILi32ELi64ELi128ELi4ELb0ELb0EN7cutlass10bfloat16_tE19Flash_kernel_traitsILi32ELi64ELi128ELi4ES3_EELb1ELb0ELb0ELb0ELb1ELb0ELb0ELb0EEEvNS_16Flash_fwd_paramsE
        .type           _ZN5flash24flash_fwd_splitkv_kernelI23Flash_fwd_kernel_traitsILi32ELi64ELi128ELi4ELb0ELb0EN7cutlass10bfloat16_tE19Flash_kernel_traitsILi32ELi64ELi128ELi4ES3_EELb1ELb0ELb0ELb0ELb1ELb0ELb0ELb0EEEvNS_16Flash_fwd_paramsE,@function
        .size           _ZN5flash24flash_fwd_splitkv_kernelI23Flash_fwd_kernel_traitsILi32ELi64ELi128ELi4ELb0ELb0EN7cutlass10bfloat16_tE19Flash_kernel_traitsILi32ELi64ELi128ELi4ES3_EELb1ELb0ELb0ELb0ELb1ELb0ELb0ELb0EEEvNS_16Flash_fwd_paramsE,(.L_x_5372 - _ZN5flash24flash_fwd_splitkv_kernelI23Flash_fwd_kernel_traitsILi32ELi64ELi128ELi4ELb0ELb0EN7cutlass10bfloat16_tE19Flash_kernel_traitsILi32ELi64ELi128ELi4ES3_EELb1ELb0ELb0ELb0ELb1ELb0ELb0ELb0EEEvNS_16Flash_fwd_paramsE)
        .other          _ZN5flash24flash_fwd_splitkv_kernelI23Flash_fwd_kernel_traitsILi32ELi64ELi128ELi4ELb0ELb0EN7cutlass10bfloat16_tE19Flash_kernel_traitsILi32ELi64ELi128ELi4ES3_EELb1ELb0ELb0ELb0ELb1ELb0ELb0ELb0EEEvNS_16Flash_fwd_paramsE,@"STO_CUDA_ENTRY STV_DEFAULT"
_ZN5flash24flash_fwd_splitkv_kernelI23Flash_fwd_kernel_traitsILi32ELi64ELi128ELi4ELb0ELb0EN7cutlass10bfloat16_tE19Flash_kernel_traitsILi32ELi64ELi128ELi4ES3_EELb1ELb0ELb0ELb0ELb1ELb0ELb0ELb0EEEvNS_16Flash_fwd_paramsE:
.text._ZN5flash24flash_fwd_splitkv_kernelI23Flash_fwd_kernel_traitsILi32ELi64ELi128ELi4ELb0ELb0EN7cutlass10bfloat16_tE19Flash_kernel_traitsILi32ELi64ELi128ELi4ES3_EELb1ELb0ELb0ELb0ELb1ELb0ELb0ELb0EEEvNS_16Flash_fwd_paramsE:
        /* <DEDUP_REMOVED lines=38> */
.L_x_4266:
[----:B------:R-:W1:Y:S02]  /*0260*/  LDC R0, c[0x0][0x2c8] ;  /* 0x0000b200ff007b82 */ /* 0x000e640000000800 */
.L_x_4267:
        /* <DEDUP_REMOVED lines=11> */
[----:B-1----:R-:W1:Y:S01]  /*0320*/  LDC R7, c[0x0][0x398] ;  /* 0x0000e600ff077b82 */ /* 0x002e620000000800 */
        /* <DEDUP_REMOVED lines=8> */
[----:B------:R-:W-:Y:S01]  /*03b0*/  @!P1 IADD3 R6, R4, R0, -R13 ;  /* 0x0000000004069210 */ /* 0x000fe20007ffe80d */
[----:B------:R-:W-:Y:S01]  /*03c0*/  ULEA.HI UR4, UR4, UR5, URZ, 0x7 ;  /* 0x0000000504047291 */ /* 0x000fe2000f8f383f */
[----:B------:R-:W2:Y:S03]  /*03d0*/  S2R R0, SR_TID.X ;  /* 0x0000000000007919 */ /* 0x000ea60000002100 */
        /* <DEDUP_REMOVED lines=15> */
[----:B------:R-:W-:Y:S01]  /*04d0*/  ULDC.64 UR4, c[0x0][0x2a0] ;  /* 0x0000a80000047ab9 */ /* 0x000fe20000000a00 */
[----:B------:R-:W-:Y:S01]  /*04e0*/  IADD3 R148, -R107, R148, RZ ;  /* 0x000000946b947210 */ /* 0x000fe20007ffe1ff */
[----:B------:R-:W-:Y:S01]  /*04f0*/  ULDC UR7, c[0x0][0x270] ;  /* 0x00009c0000077ab9 */ /* 0x000fe20000000800 */
[----:B------:R-:W-:Y:S01]  /*0500*/  LEA.HI R8, R9, R0, RZ, 0x2 ;  /* 0x0000000009087211 */ /* 0x000fe200078f10ff */
[----:B------:R-:W-:Y:S01]  /*0510*/  ULDC UR6, c[0x0][0x2c4] ;  /* 0x0000b10000067ab9 */ /* 0x000fe20000000800 */
[----:B------:R-:W-:Y:S01]  /*0520*/  LOP3.LUT P4, RZ, R0, 0x3, RZ, 0xc0, !PT ;  /* 0x0000000300ff7812 */ /* 0x000fe2000788c0ff */
[----:B------:R-:W-:Y:S04]  /*0530*/  BSSY B0, `(.L_x_4269) ;  /* 0x000002c000007945 */ /* 0x000fe80003800000 */
[----:B------:R-:W2:Y:S01]  /*0540*/  @!P0 LDC.64 R2, c[0x0][0x290] ;  /* 0x0000a400ff028b82 */ /* 0x000ea20000000a00 */
[----:B------:R-:W-:Y:S01]  /*0550*/  @!P0 SHF.R.S32.HI R7, RZ, 0x1f, R31 ;  /* 0x0000001fff078819 */ /* 0x000fe2000001141f */
[----:B-1----:R-:W-:-:S04]  /*0560*/  @P0 IMAD.WIDE.U32 R10, R146, R4, RZ ;  /* 0x00000004920a0225 */ /* 0x002fc800078e00ff */
[----:B------:R-:W-:Y:S01]  /*0570*/  @P0 IMAD R146, R146, R5, R11 ;  /* 0x0000000592920224 */ /* 0x000fe200078e020b */
[----:B------:R-:W-:-:S04]  /*0580*/  SHF.R.S32.HI R11, RZ, 0x2, R8 ;  /* 0x00000002ff0b7819 */ /* 0x000fc80000011408 */
[CC--:B------:R-:W-:Y:S02]  /*0590*/  ISETP.GE.AND P1, PT, R11.reuse, R148.reuse, PT ;  /* 0x000000940b00720c */ /* 0x0c0fe40003f26270 */
[----:B------:R-:W-:Y:S01]  /*05a0*/  ISETP.GE.OR P3, PT, R11, R148, P4 ;  /* 0x000000940b00720c */ /* 0x000fe20002766670 */
[-C--:B--2---:R-:W-:Y:S01]  /*05b0*/  @!P0 IMAD R6, R7, R2.reuse, RZ ;  /* 0x0000000207068224 */ /* 0x084fe200078e02ff */
[----:B------:R-:W-:Y:S01]  /*05c0*/  LOP3.LUT R7, R8, 0x1ffffffc, RZ, 0xc0, !PT ;  /* 0x1ffffffc08077812 */ /* 0x000fe200078ec0ff */
[----:B------:R-:W-:-:S04]  /*05d0*/  @!P0 IMAD.WIDE.U32 R12, R31, R2, RZ ;  /* 0x000000021f0c8225 */ /* 0x000fc800078e00ff */
[----:B------:R-:W-:Y:S01]  /*05e0*/  IMAD.IADD R7, R0, 0x1, -R7 ;  /* 0x0000000100077824 */ /* 0x000fe200078e0a07 */
[----:B------:R-:W-:Y:S01]  /*05f0*/  @!P0 MOV R10, R12 ;  /* 0x0000000c000a8202 */ /* 0x000fe20000000f00 */
[----:B------:R-:W-:Y:S01]  /*0600*/  @!P0 IMAD R3, R31, R3, R6 ;  /* 0x000000031f038224 */ /* 0x000fe200078e0206 */
[----:B------:R-:W-:Y:S01]  /*0610*/  SHF.R.S32.HI R0, RZ, 0x1f, R38 ;  /* 0x0000001fff007819 */ /* 0x000fe20000011426 */
[----:B------:R-:W-:Y:S02]  /*0620*/  IMAD.SHL.U32 R6, R7, 0x8, RZ ;  /* 0x0000000807067824 */ /* 0x000fe400078e00ff */
[----:B------:R-:W-:Y:S01]  /*0630*/  @!P0 IMAD.IADD R146, R13, 0x1, R3 ;  /* 0x000000010d928824 */ /* 0x000fe200078e0203 */
[----:B------:R-:W-:Y:S01]  /*0640*/  SHF.R.S32.HI R3, RZ, 0x1f, R107 ;  /* 0x0000001fff037819 */ /* 0x000fe2000001146b */
[----:B------:R-:W-:Y:S01]  /*0650*/  IMAD R9, R0, UR4, RZ ;  /* 0x0000000400097c24 */ /* 0x000fe2000f8e02ff */
[----:B------:R-:W-:Y:S01]  /*0660*/  SHF.R.S32.HI R7, RZ, 0x1f, R6 ;  /* 0x0000001fff077819 */ /* 0x000fe20000011406 */
[----:B------:R-:W-:-:S02]  /*0670*/  IMAD R2, R31, UR7, R38 ;  /* 0x000000071f027c24 */ /* 0x000fc4000f8e0226 */
[-C--:B------:R-:W-:Y:S02]  /*0680*/  IMAD R12, R3, R4.reuse, RZ ;  /* 0x00000004030c7224 */ /* 0x080fe400078e02ff */
[----:B------:R-:W-:-:S04]  /*0690*/  IMAD.WIDE.U32 R6, R107, R4, R6 ;  /* 0x000000046b067225 */ /* 0x000fc800078e0006 */
[----:B------:R-:W-:Y:S01]  /*06a0*/  IMAD R3, R107, R5, R12 ;  /* 0x000000056b037224 */ /* 0x000fe200078e020c */
[----:B------:R-:W-:Y:S01]  /*06b0*/  IADD3 R6, P0, R10, R6, RZ ;  /* 0x000000060a067210 */ /* 0x000fe20007f1e0ff */
[----:B------:R-:W-:Y:S02]  /*06c0*/  IMAD R9, R38, UR5, R9 ;  /* 0x0000000526097c24 */ /* 0x000fe4000f8e0209 */
[----:B------:R-:W-:Y:S01]  /*06d0*/  IMAD R2, R2, UR6, R107 ;  /* 0x0000000602027c24 */ /* 0x000fe2000f8e026b */
[----:B------:R-:W-:Y:S01]  /*06e0*/  IADD3.X R7, R146, R7, R3, P0, !PT ;  /* 0x0000000792077210 */ /* 0x000fe200007fe403 */
[----:B------:R-:W-:-:S03]  /*06f0*/  VIADD R3, R11, 0x20 ;  /* 0x000000200b037836 */ /* 0x000fc60000000000 */
[----:B------:R-:W-:Y:S01]  /*0700*/  IADD3 R0, P0, R2, R11, RZ ;  /* 0x0000000b02007210 */ /* 0x000fe20007f1e0ff */
[----:B------:R-:W-:Y:S01]  /*0710*/  IMAD.WIDE.U32 R38, R38, UR4, R6 ;  /* 0x0000000426267c25 */ /* 0x000fe2000f8e0006 */
[----:B------:R-:W-:Y:S02]  /*0720*/  ISETP.GE.AND P2, PT, R3, R148, PT ;  /* 0x000000940300720c */ /* 0x000fe40003f46270 */
[----:B------:R-:W-:Y:S02]  /*0730*/  SHF.R.S32.HI R7, RZ, 0x1f, R11 ;  /* 0x0000001fff077819 */ /* 0x000fe4000001140b */
[----:B------:R-:W-:Y:S01]  /*0740*/  IADD3 R9, R39, R9, RZ ;  /* 0x0000000927097210 */ /* 0x000fe20007ffe0ff */
[----:B------:R-:W-:Y:S08]  /*0750*/  @P1 BRA `(.L_x_4270) ;  /* 0x0000000000241947 */ /* 0x000ff00003800000 */
        /* <DEDUP_REMOVED lines=9> */
.L_x_4270:
[----:B------:R-:W-:Y:S05]  /*07f0*/  BSYNC B0 ;  /* 0x0000000000007941 */ /* 0x000fea0003800000 */
.L_x_4269:
        /* <DEDUP_REMOVED lines=13> */
.L_x_4272:
[----:B------:R-:W-:Y:S05]  /*08d0*/  BSYNC B0 ;  /* 0x0000000000007941 */ /* 0x000fea0003800000 */
.L_x_4271:
        /* <DEDUP_REMOVED lines=11> */
.L_x_4268:
        /* <DEDUP_REMOVED lines=24> */
.L_x_4273:
        /* <DEDUP_REMOVED lines=35> */
[----:B------:R-:W-:-:S05]  /*0d40*/  IMAD.MOV R10, RZ, RZ, -R11 ;  /* 0x000000ffff0a7224 */ /* 0x000fca00078e0a0b */
[----:B------:R-:W2:Y:S01]  /*0d50*/  F2I.FTZ.U32.TRUNC.NTZ R15, R14 ;  /* 0x0000000e000f7305 */ /* 0x000ea2000021f000 */
[----:B------:R-:W-:-:S05]  /*0d60*/  IMAD R33, R12, R10, R33 ;  /* 0x0000000a0c217224 */ /* 0x000fca00078e0221 */
[----:B------:R-:W-:Y:S01]  /*0d70*/  SHF.R.S32.HI R25, RZ, 0x1f, R33 ;  /* 0x0000001fff197819 */ /* 0x000fe20000011421 */
[----:B--2---:R-:W-:Y:S01]  /*0d80*/  IMAD.MOV R3, RZ, RZ, -R15 ;  /* 0x000000ffff037224 */ /* 0x004fe200078e0a0f */
        /* <DEDUP_REMOVED lines=26> */
[----:B------:R-:W-:-:S03]  /*0f30*/  IMAD R3, R8, R3, R5 ;  /* 0x0000000308037224 */ /* 0x000fc600078e0205 */
[----:B------:R-:W-:Y:S01]  /*0f40*/  IADD3 R13, R13, R10, RZ ;  /* 0x0000000a0d0d7210 */ /* 0x000fe20007ffe0ff */
[----:B-1----:R-:W-:-:S04]  /*0f50*/  IMAD R10, R25, R92, RZ ;  /* 0x0000005c190a7224 */ /* 0x002fc800078e02ff */
[C---:B------:R-:W-:Y:S02]  /*0f60*/  IMAD R9, R33.reuse, R93, R10 ;  /* 0x0000005d21097224 */ /* 0x040fe400078e020a */
[----:B------:R-:W-:-:S04]  /*0f70*/  IMAD.WIDE.U32 R10, R33, R92, R12 ;  /* 0x0000005c210a7225 */ /* 0x000fc800078e000c */
[----:B------:R-:W-:Y:S01]  /*0f80*/  IMAD.WIDE.U32 R12, R8, R2, RZ ;  /* 0x00000002080c7225 */ /* 0x000fe200078e00ff */
[----:B------:R-:W-:-:S03]  /*0f90*/  IADD3 R11, R11, R9, RZ ;  /* 0x000000090b0b7210 */ /* 0x000fc60007ffe0ff */
[----:B------:R-:W-:Y:S02]  /*0fa0*/  IMAD R9, R21, UR4, RZ ;  /* 0x0000000415097c24 */ /* 0x000fe4000f8e02ff */
[----:B------:R-:W-:-:S04]  /*0fb0*/  IMAD.WIDE.U32 R36, R4, UR4, R10 ;  /* 0x0000000404247c25 */ /* 0x000fc8000f8e000a */
[----:B------:R-:W-:Y:S02]  /*0fc0*/  IMAD R9, R4, UR5, R9 ;  /* 0x0000000504097c24 */ /* 0x000fe4000f8e0209 */
[----:B------:R-:W-:Y:S01]  /*0fd0*/  IMAD.MOV.U32 R30, RZ, RZ, R12 ;  /* 0x000000ffff1e7224 */ /* 0x000fe200078e000c */
[----:B------:R-:W-:Y:S02]  /*0fe0*/  IADD3 R12, R13, R3, RZ ;  /* 0x000000030d0c7210 */ /* 0x000fe40007ffe0ff */
[----:B------:R-:W-:Y:S01]  /*0ff0*/  IADD3 R10, R37, R9, RZ ;  /* 0x00000009250a7210 */ /* 0x000fe20007ffe0ff */
[----:B------:R-:W-:Y:S06]  /*1000*/  BRA `(.L_x_4275) ;  /* 0x0000000400407947 */ /* 0x000fec0003800000 */
.L_x_4274:
        /* <DEDUP_REMOVED lines=49> */
.L_x_4276:
[----:B------:R-:W-:Y:S01]  /*1320*/  MOV R16, R12 ;  /* 0x0000000c00107202 */ /* 0x000fe20000000f00 */
[----:B------:R-:W-:Y:S01]  /*1330*/  IMAD R8, R25, R92, RZ ;  /* 0x0000005c19087224 */ /* 0x000fe200078e02ff */
[----:B------:R-:W-:Y:S02]  /*1340*/  MOV R17, R9 ;  /* 0x0000000900117202 */ /* 0x000fe40000000f00 */
[----:B------:R-:W-:Y:S01]  /*1350*/  @!P0 LOP3.LUT R14, RZ, R15, RZ, 0x33, !PT ;  /* 0x0000000fff0e8212 */ /* 0x000fe200078e33ff */
[-C--:B------:R-:W-:Y:S01]  /*1360*/  IMAD R9, R93, R33.reuse, R8 ;  /* 0x000000215d097224 */ /* 0x080fe200078e0208 */
[----:B------:R-:W-:Y:S01]  /*1370*/  @P3 IADD3 R10, R13, R10, RZ ;  /* 0x0000000a0d0a3210 */ /* 0x000fe20007ffe0ff */
[----:B------:R-:W-:Y:S01]  /*1380*/  IMAD.WIDE.U32 R16, R92, R33, R16 ;  /* 0x000000215c107225 */ /* 0x000fe200078e0010 */
[----:B------:R-:W-:-:S04]  /*1390*/  SHF.R.S32.HI R21, RZ, 0x1f, R14 ;  /* 0x0000001fff157819 */ /* 0x000fc8000001140e */
[----:B------:R-:W-:Y:S01]  /*13a0*/  IADD3 R17, R17, R9, RZ ;  /* 0x0000000911117210 */ /* 0x000fe20007ffe0ff */
[----:B--2---:R-:W-:Y:S02]  /*13b0*/  IMAD R12, R21, R2, RZ ;  /* 0x00000002150c7224 */ /* 0x004fe400078e02ff */
[----:B-1----:R-:W-:Y:S01]  /*13c0*/  @P3 IMAD.WIDE.U32 R8, R10, R4, RZ ;  /* 0x000000040a083225 */ /* 0x002fe200078e00ff */
[----:B------:R-:W-:-:S03]  /*13d0*/  MOV R4, R14 ;  /* 0x0000000e00047202 */ /* 0x000fc60000000f00 */
[----:B------:R-:W-:Y:S01]  /*13e0*/  IMAD.WIDE.U32 R36, R14, R2, R16 ;  /* 0x000000020e247225 */ /* 0x000fe200078e0010 */
[----:B------:R-:W-:-:S03]  /*13f0*/  @P3 MOV R30, R8 ;  /* 0x00000008001e3202 */ /* 0x000fc60000000f00 */
[----:B------:R-:W-:Y:S02]  /*1400*/  IMAD R3, R14, R3, R12 ;  /* 0x000000030e037224 */ /* 0x000fe400078e020c */
[----:B------:R-:W-:-:S03]  /*1410*/  @P3 IMAD R12, R10, R5, R9 ;  /* 0x000000050a0c3224 */ /* 0x000fc600078e0209 */
        /* <DEDUP_REMOVED lines=15> */
.L_x_4275:
[----:B------:R-:W-:Y:S01]  /*1510*/  SHF.R.S32.HI R19, RZ, 0x1f, R0 ;  /* 0x0000001fff137819 */ /* 0x000fe20000011400 */
[----:B------:R-:W-:Y:S01]  /*1520*/  VIADD R147, R104, 0xffffffff ;  /* 0xffffffff68937836 */ /* 0x000fe20000000000 */
[----:B------:R-:W-:Y:S01]  /*1530*/  ISETP.NE.AND P0, PT, R146, -0x1, PT ;  /* 0xffffffff9200780c */ /* 0x000fe20003f05270 */
[----:B------:R-:W-:Y:S01]  /*1540*/  IMAD.IADD R142, R148, 0x1, -R107 ;  /* 0x00000001948e7824 */ /* 0x000fe200078e0a6b */
[-C--:B-----5:R-:W-:Y:S01]  /*1550*/  LEA.HI R11, R19, R0.reuse, RZ, 0x2 ;  /* 0x00000000130b7211 */ /* 0x0a0fe200078f10ff */
[----:B------:R-:W-:Y:S01]  /*1560*/  IMAD.SHL.U32 R5, R147, 0x80, RZ ;  /* 0x0000008093057824 */ /* 0x000fe200078e00ff */
[----:B------:R-:W-:Y:S01]  /*1570*/  LEA.HI R15, R19, R0, RZ, 0x3 ;  /* 0x00000000130f7211 */ /* 0x000fe200078f18ff */
[----:B------:R-:W-:Y:S01]  /*1580*/  ULDC.64 UR4, c[0x0][0x258] ;  /* 0x0000960000047ab9 */ /* 0x000fe20000000a00 */
[----:B------:R-:W-:Y:S01]  /*1590*/  SHF.R.S32.HI R22, RZ, 0x2, R11 ;  /* 0x00000002ff167819 */ /* 0x000fe2000001140b */
[----:B------:R-:W-:Y:S01]  /*15a0*/  IMAD.IADD R16, R6, 0x1, -R5 ;  /* 0x0000000106107824 */ /* 0x000fe200078e0a05 */
[----:B------:R-:W-:Y:S01]  /*15b0*/  LOP3.LUT R13, R11, 0xfffffffc, RZ, 0xc0, !PT ;  /* 0xfffffffc0b0d7812 */ /* 0x000fe200078ec0ff */
[----:B------:R-:W-:Y:S01]  /*15c0*/  ULDC.64 UR6, c[0x0][0x268] ;  /* 0x00009a0000067ab9 */ /* 0x000fe20000000a00 */
[C---:B------:R-:W-:Y:S01]  /*15d0*/  ISETP.GE.AND P1, PT, R22.reuse, R142, PT ;  /* 0x0000008e1600720c */ /* 0x040fe20003f26270 */
[C---:B------:R-:W-:Y:S01]  /*15e0*/  VIADD R17, R22.reuse, 0x20 ;  /* 0x0000002016117836 */ /* 0x040fe20000000000 */
[----:B------:R-:W-:Y:S01]  /*15f0*/  ISETP.GE.AND P4, PT, R22, R16, PT ;  /* 0x000000101600720c */ /* 0x000fe20003f86270 */
[----:B------:R-:W1:Y:S01]  /*1600*/  @!P0 LDC.64 R2, c[0x0][0x228] ;  /* 0x00008a00ff028b82 */ /* 0x000e620000000a00 */
[----:B------:R-:W-:Y:S01]  /*1610*/  @!P0 SHF.R.S32.HI R35, RZ, 0x1f, R31 ;  /* 0x0000001fff238819 */ /* 0x000fe2000001141f */
[----:B------:R-:W-:Y:S01]  /*1620*/  IMAD.IADD R150, R0, 0x1, -R13 ;  /* 0x0000000100967824 */ /* 0x000fe200078e0a0d */
[----:B------:R-:W-:Y:S01]  /*1630*/  ISETP.GE.AND P5, PT, R17, R142, PT ;  /* 0x0000008e1100720c */ /* 0x000fe20003fa6270 */
[----:B------:R-:W-:Y:S01]  /*1640*/  IMAD R21, R21, UR6, RZ ;  /* 0x0000000615157c24 */ /* 0x000fe2000f8e02ff */
[----:B------:R-:W-:Y:S01]  /*1650*/  SHF.R.S32.HI R14, RZ, 0x3, R15 ;  /* 0x00000003ff0e7819 */ /* 0x000fe2000001140f */
[----:B------:R-:W-:Y:S01]  /*1660*/  IMAD.SHL.U32 R150, R150, 0x8, RZ ;  /* 0x0000000896967824 */ /* 0x000fe200078e00ff */
[----:B------:R-:W-:Y:S01]  /*1670*/  SHF.R.S32.HI R23, RZ, 0x1f, R22 ;  /* 0x0000001fff177819 */ /* 0x000fe20000011416 */
[----:B------:R-:W2:Y:S01]  /*1680*/  @P0 LDC.64 R8, c[0x0][0x240] ;  /* 0x00009000ff080b82 */ /* 0x000ea20000000a00 */
[----:B------:R-:W-:-:S02]  /*1690*/  LEA.HI R94, R19, R0, RZ, 0x5 ;  /* 0x00000000135e7211 */ /* 0x000fc400078f28ff */
[C---:B------:R-:W-:Y:S01]  /*16a0*/  IADD3 R30, P2, R150.reuse, R30, RZ ;  /* 0x0000001e961e7210 */ /* 0x040fe20007f5e0ff */
[----:B------:R-:W3:Y:S01]  /*16b0*/  @!P4 S2R R27, SR_CgaCtaId ;  /* 0x00000000001bc919 */ /* 0x000ee20000008800 */
[----:B------:R-:W-:Y:S01]  /*16c0*/  IADD3 R36, P3, R150, R36, RZ ;  /* 0x0000002496247210 */ /* 0x000fe20007f7e0ff */
[----:B------:R-:W-:Y:S01]  /*16d0*/  IMAD.WIDE R42, R43, 0x40, R22 ;  /* 0x000000402b2a7825 */ /* 0x000fe200078e0216 */
[----:B------:R-:W-:Y:S01]  /*16e0*/  SHF.R.S32.HI R108, RZ, 0x5, R94 ;  /* 0x00000005ff6c7819 */ /* 0x000fe2000001145e */
[----:B------:R-:W4:Y:S01]  /*16f0*/  @!P5 S2R R29, SR_CgaCtaId ;  /* 0x00000000001dd919 */ /* 0x000f220000008800 */
[----:B------:R-:W-:Y:S01]  /*1700*/  LOP3.LUT R15, R15, 0xfffffff8, RZ, 0xc0, !PT ;  /* 0xfffffff80f0f7812 */ /* 0x000fe200078ec0ff */
[----:B------:R-:W-:Y:S01]  /*1710*/  IMAD R98, R23, R92, RZ ;  /* 0x0000005c17627224 */ /* 0x000fe200078e02ff */
[----:B------:R-:W4:Y:S01]  /*1720*/  LDC.64 R96, c[0x0][0x250] ;  /* 0x00009400ff607b82 */ /* 0x000f220000000a00 */
[----:B------:R-:W-:Y:S02]  /*1730*/  IMAD R107, R108, 0x10, R107 ;  /* 0x000000106c6b7824 */ /* 0x000fe400078e026b */
[----:B------:R-:W-:-:S02]  /*1740*/  IMAD R98, R22, R93, R98 ;  /* 0x0000005d16627224 */ /* 0x000fc400078e0262 */
[-C--:B-1----:R-:W-:Y:S02]  /*1750*/  @!P0 IMAD R18, R35, R2.reuse, RZ ;  /* 0x0000000223128224 */ /* 0x082fe400078e02ff */
[----:B------:R-:W-:Y:S02]  /*1760*/  IMAD.SHL.U32 R35, R14, 0x40, RZ ;  /* 0x000000400e237824 */ /* 0x000fe400078e00ff */
[----:B------:R-:W-:Y:S01]  /*1770*/  @!P0 IMAD.WIDE.U32 R44, R31, R2, RZ ;  /* 0x000000021f2c8225 */ /* 0x000fe200078e00ff */
[----:B------:R-:W-:Y:S02]  /*1780*/  @!P4 MOV R2, 0x400 ;  /* 0x000004000002c802 */ /* 0x000fe40000000f00 */
[----:B------:R-:W-:Y:S01]  /*1790*/  LOP3.LUT R35, R35, 0xc0, RZ, 0xc0, !PT ;  /* 0x000000c023237812 */ /* 0x000fe200078ec0ff */
[----:B--2---:R-:W-:-:S03]  /*17a0*/  @P0 IMAD.WIDE.U32 R40, R146, R8, RZ ;  /* 0x0000000892280225 */ /* 0x004fc600078e00ff */
[----:B------:R-:W-:Y:S01]  /*17b0*/  SHF.R.U32.HI R20, RZ, 0x3, R35 ;  /* 0x00000003ff147819 */ /* 0x000fe20000011623 */
[----:B------:R-:W-:Y:S01]  /*17c0*/  @!P0 IMAD R13, R31, R3, R18 ;  /* 0x000000031f0d8224 */ /* 0x000fe200078e0212 */
[----:B------:R-:W-:Y:S01]  /*17d0*/  LOP3.LUT R31, R35, 0x18, R150, 0xf8, !PT ;  /* 0x00000018231f7812 */ /* 0x000fe200078ef896 */
[----:B------:R-:W-:Y:S01]  /*17e0*/  @P0 IMAD R3, R146, R9, R41 ;  /* 0x0000000992030224 */ /* 0x000fe200078e0229 */
[----:B------:R-:W-:Y:S01]  /*17f0*/  SHF.R.S32.HI R41, RZ, 0x1f, R38 ;  /* 0x0000001fff297819 */ /* 0x000fe20000011426 */
[----:B------:R-:W-:Y:S01]  /*1800*/  @P0 IMAD.MOV.U32 R34, RZ, RZ, R40 ;  /* 0x000000ffff220224 */ /* 0x000fe200078e0028 */
[----:B------:R-:W1:Y:S01]  /*1810*/  @!P1 LDC.64 R8, c[0x0][0x240] ;  /* 0x00009000ff089b82 */ /* 0x000e620000000a00 */
[----:B------:R-:W-:Y:S01]  /*1820*/  @!P0 IMAD.MOV.U32 R34, RZ, RZ, R44 ;  /* 0x000000ffff228224 */ /* 0x000fe200078e002c */
[----:B------:R-:W-:Y:S01]  /*1830*/  LOP3.LUT R20, R31, R20, RZ, 0x3c, !PT ;  /* 0x000000141f147212 */ /* 0x000fe200078e3cff */
[----:B------:R-:W-:Y:S01]  /*1840*/  @!P0 IMAD.IADD R3, R45, 0x1, R13 ;  /* 0x000000012d038824 */ /* 0x000fe200078e020d */
[----:B------:R-:W-:Y:S01]  /*1850*/  SHF.R.S32.HI R13, RZ, 0x1f, R150 ;  /* 0x0000001fff0d7819 */ /* 0x000fe20000011496 */
[----:B------:R-:W-:Y:S01]  /*1860*/  IMAD R41, R41, UR4, RZ ;  /* 0x0000000429297c24 */ /* 0x000fe2000f8e02ff */
[----:B------:R-:W-:Y:S01]  /*1870*/  IADD3 R34, P0, R150, R34, RZ ;  /* 0x0000002296227210 */ /* 0x000fe20007f1e0ff */
[----:B------:R-:W-:Y:S01]  /*1880*/  IMAD.SHL.U32 R14, R14, 0x8, RZ ;  /* 0x000000080e0e7824 */ /* 0x000fe200078e00ff */
[----:B---3--:R-:W-:Y:S01]  /*1890*/  @!P4 LEA R27, R27, R2, 0x18 ;  /* 0x000000021b1bc211 */ /* 0x008fe200078ec0ff */
[----:B------:R-:W-:Y:S01]  /*18a0*/  IMAD.X R31, R13, 0x1, R12, P2 ;  /* 0x000000010d1f7824 */ /* 0x000fe200010e060c */
[----:B------:R-:W-:Y:S01]  /*18b0*/  ISETP.GE.AND P2, PT, R17, R16, PT ;  /* 0x000000101100720c */ /* 0x000fe20003f46270 */
[C---:B------:R-:W-:Y:S01]  /*18c0*/  IMAD.X R37, R13.reuse, 0x1, R10, P3 ;  /* 0x000000010d257824 */ /* 0x040fe200018e060a */
[----:B------:R-:W-:Y:S01]  /*18d0*/  @!P5 MOV R10, 0x400 ;  /* 0x00000400000ad802 */ /* 0x000fe20000000f00 */
[----:B------:R-:W-:Y:S01]  /*18e0*/  IMAD.X R35, R13, 0x1, R3, P0 ;  /* 0x000000010d237824 */ /* 0x000fe200000e0603 */
[----:B------:R-:W-:Y:S01]  /*18f0*/  @!P5 IADD3 R18, P0, R42, 0x20, RZ ;  /* 0x000000202a12d810 */ /* 0x000fe20007f1e0ff */
[----:B------:R-:W2:Y:S01]  /*1900*/  @!P1 LDC.64 R12, c[0x0][0x210] ;  /* 0x00008400ff0c9b82 */ /* 0x000ea20000000a00 */
[----:B----4-:R-:W-:Y:S01]  /*1910*/  @!P5 LEA R29, R29, R10, 0x18 ;  /* 0x0000000a1d1dd211 */ /* 0x010fe200078ec0ff */
[C---:B------:R-:W-:Y:S01]  /*1920*/  IMAD R41, R38.reuse, UR5, R41 ;  /* 0x0000000526297c24 */ /* 0x040fe2000f8e0229 */
[----:B------:R-:W-:Y:S01]  /*1930*/  LEA.HI R10, R11, R22, RZ, 0x1 ;  /* 0x000000160b0a7211 */ /* 0x000fe200078f08ff */
[----:B------:R-:W-:Y:S01]  /*1940*/  IMAD.WIDE.U32 R38, R38, UR4, R34 ;  /* 0x0000000426267c25 */ /* 0x000fe2000f8e0022 */
[----:B------:R-:W-:-:S03]  /*1950*/  UMOV UR5, 0x400 ;  /* 0x0000040000057882 */ /* 0x000fc60000000000 */
[----:B------:R-:W3:Y:S01]  /*1960*/  @!P5 LDC.64 R2, c[0x0][0x240] ;  /* 0x00009000ff02db82 */ /* 0x000ee20000000a00 */
[----:B------:R-:W-:Y:S01]  /*1970*/  IMAD.IADD R41, R39, 0x1, R41 ;  /* 0x0000000127297824 */ /* 0x000fe200078e0229 */
[----:B------:R-:W-:Y:S01]  /*1980*/  LOP3.LUT R39, R10, 0x7fffffe, RZ, 0xc0, !PT ;  /* 0x07fffffe0a277812 */ /* 0x000fe200078ec0ff */
[-C--:B-1----:R-:W-:Y:S02]  /*1990*/  @!P1 IMAD R24, R43, R8.reuse, RZ ;  /* 0x000000082b189224 */ /* 0x082fe400078e02ff */
[----:B------:R-:W-:Y:S02]  /*19a0*/  @!P1 IMAD.MOV.U32 R40, RZ, RZ, R38 ;  /* 0x000000ffff289224 */ /* 0x000fe400078e0026 */
[C---:B------:R-:W-:Y:S01]  /*19b0*/  @!P1 IMAD R24, R42.reuse, R9, R24 ;  /* 0x000000092a189224 */ /* 0x040fe200078e0218 */
[----:B------:R-:W1:Y:S01]  /*19c0*/  @!P5 LDC.64 R10, c[0x0][0x210] ;  /* 0x00008400ff0adb82 */ /* 0x000e620000000a00 */
[----:B------:R-:W-:Y:S02]  /*19d0*/  @!P5 IMAD.X R35, RZ, RZ, R43, P0 ;  /* 0x000000ffff23d224 */ /* 0x000fe400000e062b */
[----:B------:R-:W-:-:S04]  /*19e0*/  @!P1 IMAD.WIDE.U32 R42, R42, R8, R40 ;  /* 0x000000082a2a9225 */ /* 0x000fc800078e0028 */
[----:B------:R-:W-:Y:S01]  /*19f0*/  IMAD.IADD R39, R22, 0x1, -R39 ;  /* 0x0000000116277824 */ /* 0x000fe200078e0a27 */
[----:B------:R-:W4:Y:S01]  /*1a00*/  S2UR UR4, SR_CgaCtaId ;  /* 0x00000000000479c3 */ /* 0x000f220000008800 */
[----:B------:R-:W-:Y:S01]  /*1a10*/  @!P1 IMAD.IADD R24, R43, 0x1, R24 ;  /* 0x000000012b189824 */ /* 0x000fe200078e0218 */
[----:B--2---:R-:W-:Y:S01]  /*1a20*/  @!P1 LEA R34, P0, R42, R12, 0x1 ;  /* 0x0000000c2a229211 */ /* 0x004fe200078008ff */
[----:B------:R-:W-:Y:S02]  /*1a30*/  IMAD R39, R108, 0x8, R39 ;  /* 0x000000086c277824 */ /* 0x000fe400078e0227 */
[----:B------:R-:W-:-:S03]  /*1a40*/  IMAD.WIDE.U32 R36, R22, R92, R36 ;  /* 0x0000005c16247225 */ /* 0x000fc600078e0024 */
[----:B------:R-:W2:Y:S01]  /*1a50*/  @!P4 LDC.64 R8, c[0x0][0x218] ;  /* 0x00008600ff08cb82 */ /* 0x000ea20000000a00 */
[-C--:B---3--:R-:W-:Y:S01]  /*1a60*/  @!P5 IMAD R26, R35, R2.reuse, RZ ;  /* 0x00000002231ad224 */ /* 0x088fe200078e02ff */
[----:B------:R-:W-:Y:S01]  /*1a70*/  @!P1 LEA.HI.X R35, R42, R13, R24, 0x1, P0 ;  /* 0x0000000d2a239211 */ /* 0x000fe200000f0c18 */
[----:B------:R-:W-:Y:S01]  /*1a80*/  IMAD.U32 R12, R39, 0x20, R20 ;  /* 0x00000020270c7824 */ /* 0x000fe200078e0014 */
[C---:B------:R-:W-:Y:S01]  /*1a90*/  IADD3 R13, P0, R22.reuse, R33, RZ ;  /* 0x00000021160d7210 */ /* 0x040fe20007f1e0ff */
[----:B------:R-:W-:Y:S01]  /*1aa0*/  @!P5 IMAD.MOV.U32 R39, RZ, RZ, R41 ;  /* 0x000000ffff27d224 */ /* 0x000fe200078e0029 */
[----:B------:R-:W-:Y:S01]  /*1ab0*/  @!P2 MOV R41, 0x400 ;  /* 0x000004000029a802 */ /* 0x000fe20000000f00 */
[----:B------:R-:W-:Y:S02]  /*1ac0*/  VIADD R33, R22, 0x40 ;  /* 0x0000004016217836 */ /* 0x000fe40000000000 */
[C---:B------:R-:W-:Y:S02]  /*1ad0*/  @!P5 IMAD R20, R18.reuse, R3, R26 ;  /* 0x000000031214d224 */ /* 0x040fe400078e021a */
[----:B------:R-:W-:-:S02]  /*1ae0*/  @!P5 IMAD.WIDE.U32 R38, R18, R2, R38 ;  /* 0x000000021226d225 */ /* 0x000fc400078e0026 */
[----:B------:R-:W3:Y:S01]  /*1af0*/  @!P2 LDC.64 R2, c[0x0][0x218] ;  /* 0x00008600ff02ab82 */ /* 0x000ee20000000a00 */
[----:B------:R-:W3:Y:S01]  /*1b00*/  @!P2 S2R R18, SR_CgaCtaId ;  /* 0x000000000012a919 */ /* 0x000ee20000008800 */
[----:B------:R-:W-:Y:S01]  /*1b10*/  IMAD.X R25, R23, 0x1, R25, P0 ;  /* 0x0000000117197824 */ /* 0x000fe200000e0619 */
[----:B------:R-:W-:Y:S01]  /*1b20*/  ISETP.GE.AND P0, PT, R33, R16, PT ;  /* 0x000000102100720c */ /* 0x000fe20003f06270 */
[----:B------:R-:W-:Y:S01]  /*1b30*/  @!P5 IMAD.IADD R20, R39, 0x1, R20 ;  /* 0x000000012714d824 */ /* 0x000fe200078e0214 */
[C---:B-1----:R-:W-:Y:S01]  /*1b40*/  @!P5 LEA R10, P3, R38.reuse, R10, 0x1 ;  /* 0x0000000a260ad211 */ /* 0x042fe200078608ff */
[----:B------:R-:W-:Y:S01]  /*1b50*/  IMAD.MOV.U32 R99, RZ, RZ, R36 ;  /* 0x000000ffff637224 */ /* 0x000fe200078e0024 */
[----:B----4-:R-:W-:Y:S01]  /*1b60*/  ULEA UR4, UR4, UR5, 0x18 ;  /* 0x0000000504047291 */ /* 0x010fe2000f8ec03f */
[----:B------:R-:W-:Y:S01]  /*1b70*/  IMAD.IADD R98, R37, 0x1, R98 ;  /* 0x0000000125627824 */ /* 0x000fe200078e0262 */
[----:B------:R-:W-:Y:S01]  /*1b80*/  @!P5 LEA.HI.X R11, R38, R11, R20, 0x1, P3 ;  /* 0x0000000b260bd211 */ /* 0x000fe200018f0c14 */
[----:B------:R-:W-:Y:S01]  /*1b90*/  @!P5 IMAD R29, R12, 0x2, R29 ;  /* 0x000000020c1dd824 */ /* 0x000fe200078e021d */
[C---:B--2---:R-:W-:Y:S01]  /*1ba0*/  @!P4 LEA R36, P3, R99.reuse, R8, 0x1 ;  /* 0x000000086324c211 */ /* 0x044fe200078608ff */
[----:B------:R-:W-:Y:S01]  /*1bb0*/  VIADD R23, R22, 0x60 ;  /* 0x0000006016177836 */ /* 0x000fe20000000000 */
[----:B------:R-:W-:Y:S01]  /*1bc0*/  LEA R149, R12, UR4, 0x1 ;  /* 0x000000040c957c11 */ /* 0x000fe2000f8e08ff */
[----:B------:R-:W-:Y:S01]  /*1bd0*/  IMAD.WIDE.U32 R42, R92, 0x40, RZ ;  /* 0x000000405c2a7825 */ /* 0x000fe200078e00ff */
[----:B------:R-:W-:-:S02]  /*1be0*/  @!P4 LEA.HI.X R37, R99, R9, R98, 0x1, P3 ;  /* 0x000000096325c211 */ /* 0x000fc400018f0c62 */
[----:B------:R-:W1:Y:S01]  /*1bf0*/  @!P0 LDC.64 R8, c[0x0][0x218] ;  /* 0x00008600ff088b82 */ /* 0x000e620000000a00 */
[----:B------:R-:W-:Y:S01]  /*1c00*/  @!PT LDS RZ, [RZ] ;  /* 0x00000000fffff984 */ /* 0x000fe20000000800 */
[----:B------:R-:W-:Y:S01]  /*1c10*/  @!PT LDS RZ, [RZ] ;  /* 0x00000000fffff984 */ /* 0x000fe20000000800 */
[----:B------:R-:W-:Y:S01]  /*1c20*/  @!PT LDS RZ, [RZ] ;  /* 0x00000000fffff984 */ /* 0x000fe20000000800 */
[----:B------:R2:W-:Y:S01]  /*1c30*/  @!P1 LDGSTS.E.BYPASS.LTC128B.128 [R149], desc[UR8][R34.64] ;  /* 0x0000000022959fae */ /* 0x0005e2000b901d48 */
[----:B------:R-:W-:Y:S01]  /*1c40*/  @!P2 LEA R39, P1, R92, R99, 0x5 ;  /* 0x000000635c27a211 */ /* 0x000fe200078228ff */
[----:B------:R-:W-:Y:S01]  /*1c50*/  @!P4 IMAD R27, R12, 0x2, R27 ;  /* 0x000000020c1bc824 */ /* 0x000fe200078e021b */
[----:B------:R-:W-:Y:S01]  /*1c60*/  @!P0 MOV R24, 0x400 ;  /* 0x0000040000188802 */ /* 0x000fe20000000f00 */
[----:B------:R4:W-:Y:S01]  /*1c70*/  @!P5 LDGSTS.E.BYPASS.LTC128B.128 [R29+0x800], desc[UR8][R10.64] ;  /* 0x008000000a1ddfae */ /* 0x0009e2000b901d48 */
[----:B------:R-:W-:Y:S01]  /*1c80*/  @!P2 LEA.HI.X R20, R92, R98, R93, 0x5, P1 ;  /* 0x000000625c14a211 */ /* 0x000fe200008f2c5d */
[----:B------:R-:W-:Y:S01]  /*1c90*/  IMAD.WIDE.U32 R30, R4, UR6, R30 ;  /* 0x00000006041e7c25 */ /* 0x000fe2000f8e001e */
[-C--:B------:R-:W-:Y:S01]  /*1ca0*/  ISETP.GE.AND P5, PT, R23, R16.reuse, PT ;  /* 0x000000101700720c */ /* 0x080fe20003fa6270 */
[----:B------:R-:W-:Y:S01]  /*1cb0*/  @!P4 LDGSTS.E.BYPASS.LTC128B.128 [R27+0x1000], desc[UR8][R36.64] ;  /* 0x01000000241bcfae */ /* 0x000fe2000b901d48 */
[----:B------:R-:W-:-:S02]  /*1cc0*/  ISETP.GE.AND P4, PT, R22, R16, PT ;  /* 0x000000101600720c */ /* 0x000fc40003f86270 */
[----:B---3--:R-:W-:-:S05]  /*1cd0*/  @!P2 LEA R41, R18, R41, 0x18 ;  /* 0x000000291229a211 */ /* 0x008fca00078ec0ff */
[----:B------:R-:W-:Y:S01]  /*1ce0*/  @!P2 IMAD R41, R12, 0x2, R41 ;  /* 0x000000020c29a824 */ /* 0x000fe200078e0229 */
[----:B--2---:R-:W-:Y:S02]  /*1cf0*/  @!P2 LEA R34, P3, R39, R2, 0x1 ;  /* 0x000000022722a211 */ /* 0x004fe400078608ff */
[----:B------:R-:W-:Y:S01]  /*1d00*/  @!P0 IADD3 R2, P1, R99, R42, RZ ;  /* 0x0000002a63028210 */ /* 0x000fe20007f3e0ff */
[----:B----4-:R-:W-:Y:S01]  /*1d10*/  IMAD.SHL.U32 R11, R93, 0x40, RZ ;  /* 0x000000405d0b7824 */ /* 0x010fe200078e00ff */
[----:B------:R-:W-:Y:S01]  /*1d20*/  @!P2 LEA.HI.X R35, R39, R3, R20, 0x1, P3 ;  /* 0x000000032723a211 */ /* 0x000fe200018f0c14 */
[----:B------:R-:W2:Y:S01]  /*1d30*/  @!P5 S2R R10, SR_CgaCtaId ;  /* 0x00000000000ad919 */ /* 0x000ea20000008800 */
[----:B------:R-:W-:Y:S01]  /*1d40*/  LEA.HI R3, R19, R0, RZ, 0x4 ;  /* 0x0000000013037211 */ /* 0x000fe200078f20ff */
[----:B------:R-:W-:Y:S01]  /*1d50*/  IMAD.IADD R20, R0, 0x1, -R15 ;  /* 0x0000000100147824 */ /* 0x000fe200078e0a0f */
[----:B------:R-:W-:Y:S01]  /*1d60*/  ISETP.GE.AND P3, PT, R17, R16, PT ;  /* 0x000000101100720c */ /* 0x000fe20003f66270 */
[----:B------:R-:W-:Y:S01]  /*1d70*/  @!P2 LDGSTS.E.BYPASS.LTC128B.128 [R41+0x1800], desc[UR8][R34.64] ;  /* 0x018000002229afae */ /* 0x000fe2000b901d48 */
[----:B------:R-:W-:-:S02]  /*1d80*/  @!P0 IADD3.X R42, R98, R43, R11, P1, !PT ;  /* 0x0000002b622a8210 */ /* 0x000fc40000ffe40b */
[C---:B------:R-:W-:Y:S01]  /*1d90*/  LOP3.LUT R17, R3.reuse, 0xfffffff0, RZ, 0xc0, !PT ;  /* 0xfffffff003117812 */ /* 0x040fe200078ec0ff */
[----:B------:R-:W3:Y:S01]  /*1da0*/  @!P0 S2R R11, SR_CgaCtaId ;  /* 0x00000000000b8919 */ /* 0x000ee20000008800 */
[----:B-1----:R-:W-:Y:S02]  /*1db0*/  @!P0 LEA R18, P1, R2, R8, 0x1 ;  /* 0x0000000802128211 */ /* 0x002fe400078208ff */
[----:B------:R-:W-:Y:S01]  /*1dc0*/  SHF.R.S32.HI R8, RZ, 0x4, R3 ;  /* 0x00000004ff087819 */ /* 0x000fe20000011403 */
[----:B------:R-:W-:Y:S01]  /*1dd0*/  IMAD.IADD R106, R0, 0x1, -R17 ;  /* 0x00000001006a7824 */ /* 0x000fe200078e0a11 */
[----:B------:R-:W-:Y:S02]  /*1de0*/  @!P0 LEA.HI.X R19, R2, R9, R42, 0x1, P1 ;  /* 0x0000000902138211 */ /* 0x000fe400008f0c2a */
[----:B------:R-:W-:Y:S02]  /*1df0*/  LEA.HI R17, R3, R8, RZ, 0x1 ;  /* 0x0000000803117211 */ /* 0x000fe400078f08ff */
[----:B------:R-:W-:-:S02]  /*1e00*/  LEA.HI R2, R106, R106, RZ, 0x1 ;  /* 0x0000006a6a027211 */ /* 0x000fc400078f08ff */
[----:B------:R-:W-:Y:S02]  /*1e10*/  LOP3.LUT R17, R17, 0xfffffffe, RZ, 0xc0, !PT ;  /* 0xfffffffe11117812 */ /* 0x000fe400078ec0ff */
[----:B------:R-:W-:Y:S02]  /*1e20*/  SHF.R.S32.HI R9, RZ, 0x1f, R106 ;  /* 0x0000001fff097819 */ /* 0x000fe4000001146a */
[----:B------:R-:W-:Y:S02]  /*1e30*/  LOP3.LUT R3, R2, 0x7fffffe, RZ, 0xc0, !PT ;  /* 0x07fffffe02037812 */ /* 0x000fe400078ec0ff */
[-C--:B------:R-:W-:Y:S02]  /*1e40*/  ISETP.GE.AND P2, PT, R33, R16.reuse, PT ;  /* 0x000000102100720c */ /* 0x080fe40003f46270 */
[----:B------:R-:W-:Y:S01]  /*1e50*/  ISETP.GE.AND P1, PT, R23, R16, PT ;  /* 0x000000101700720c */ /* 0x000fe20003f26270 */
[----:B------:R-:W-:Y:S01]  /*1e60*/  IMAD.IADD R16, R8, 0x1, -R17 ;  /* 0x0000000108107824 */ /* 0x000fe200078e0a11 */
[----:B------:R-:W-:Y:S01]  /*1e70*/  LEA.HI R9, R9, R106, RZ, 0x3 ;  /* 0x0000006a09097211 */ /* 0x000fe200078f18ff */
[----:B------:R-:W-:Y:S01]  /*1e80*/  IMAD.IADD R106, R106, 0x1, -R3 ;  /* 0x000000016a6a7824 */ /* 0x000fe200078e0a03 */
[--C-:B------:R-:W-:Y:S01]  /*1e90*/  SHF.R.S32.HI R17, RZ, 0x1, R2.reuse ;  /* 0x00000001ff117819 */ /* 0x100fe20000011402 */
[----:B------:R-:W-:Y:S01]  /*1ea0*/  IMAD R8, R4, UR7, R21 ;  /* 0x0000000704087c24 */ /* 0x000fe2000f8e0215 */
[----:B------:R-:W-:Y:S01]  /*1eb0*/  SHF.R.S32.HI R22, RZ, 0x1f, R2 ;  /* 0x0000001fff167819 */ /* 0x000fe20000011402 */
[----:B------:R-:W-:Y:S01]  /*1ec0*/  @!P5 IMAD.MOV.U32 R23, RZ, RZ, R98 ;  /* 0x000000ffff17d224 */ /* 0x000fe200078e0062 */
[----:B------:R-:W1:Y:S01]  /*1ed0*/  @!P5 LDC.64 R2, c[0x0][0x218] ;  /* 0x00008600ff02db82 */ /* 0x000e620000000a00 */
[----:B------:R-:W-:Y:S01]  /*1ee0*/  IMAD.IADD R31, R31, 0x1, R8 ;  /* 0x000000011f1f7824 */ /* 0x000fe200078e0208 */
[----:B------:R-:W-:Y:S01]  /*1ef0*/  LEA.HI R22, R22, R17, RZ, 0x2 ;  /* 0x0000001116167211 */ /* 0x000fe200078f10ff */
[----:B------:R-:W-:Y:S01]  /*1f00*/  ULDC.64 UR6, c[0x0][0x220] ;  /* 0x0000880000067ab9 */ /* 0x000fe20000000a00 */
[----:B------:R-:W-:Y:S01]  /*1f10*/  @!P5 MOV R21, 0x400 ;  /* 0x000004000015d802 */ /* 0x000fe20000000f00 */
[----:B------:R-:W-:Y:S01]  /*1f20*/  IMAD.WIDE.U32 R30, R13, R96, R30 ;  /* 0x000000600d1e7225 */ /* 0x000fe200078e001e */
[----:B------:R-:W-:-:S02]  /*1f30*/  LOP3.LUT R22, R22, 0xfffffffc, RZ, 0xc0, !PT ;  /* 0xfffffffc16167812 */ /* 0x000fc400078ec0ff */
[----:B---3--:R-:W-:Y:S01]  /*1f40*/  @!P0 LEA R15, R11, R24, 0x18 ;  /* 0x000000180b0f8211 */ /* 0x008fe200078ec0ff */
[----:B------:R-:W-:Y:S01]  /*1f50*/  IMAD.SHL.U32 R105, R9, 0x20, RZ ;  /* 0x0000002009697824 */ /* 0x000fe200078e00ff */
[----:B--2---:R-:W-:Y:S01]  /*1f60*/  @!P5 LEA R21, R10, R21, 0x18 ;  /* 0x000000150a15d211 */ /* 0x004fe200078ec0ff */
[----:B------:R-:W-:Y:S01]  /*1f70*/  IMAD.IADD R8, R17, 0x1, -R22 ;  /* 0x0000000111087824 */ /* 0x000fe200078e0a16 */
[----:B------:R-:W-:Y:S01]  /*1f80*/  LEA.HI R4, R20, R20, RZ, 0x1 ;  /* 0x0000001414047211 */ /* 0x000fe200078f08ff */
[----:B------:R-:W-:Y:S01]  /*1f90*/  @!P5 IMAD.MOV.U32 R22, RZ, RZ, R99 ;  /* 0x000000ffff16d224 */ /* 0x000fe200078e0063 */
[----:B------:R-:W-:Y:S01]  /*1fa0*/  LOP3.LUT R105, R105, 0xffffff00, RZ, 0xc0, !PT ;  /* 0xffffff0069697812 */ /* 0x000fe200078ec0ff */
[----:B------:R-:W-:Y:S01]  /*1fb0*/  @!P0 IMAD R15, R12, 0x2, R15 ;  /* 0x000000020c0f8824 */ /* 0x000fe200078e020f */
[----:B------:R-:W-:Y:S01]  /*1fc0*/  LOP3.LUT R11, R4, 0x7fffffe, RZ, 0xc0, !PT ;  /* 0x07fffffe040b7812 */ /* 0x000fe200078ec0ff */
[----:B------:R-:W-:Y:S01]  /*1fd0*/  @!P5 IMAD R10, R93, 0x60, RZ ;  /* 0x000000605d0ad824 */ /* 0x000fe200078e02ff */
[----:B------:R-:W-:Y:S01]  /*1fe0*/  SHF.R.S32.HI R4, RZ, 0x1, R4 ;  /* 0x00000001ff047819 */ /* 0x000fe20000011404 */
[----:B------:R-:W-:Y:S01]  /*1ff0*/  @!P5 IMAD.WIDE.U32 R22, R92, 0x60, R22 ;  /* 0x000000605c16d825 */ /* 0x000fe200078e0016 */
[----:B------:R2:W-:Y:S03]  /*2000*/  @!P0 LDGSTS.E.BYPASS.LTC128B.128 [R15+0x2000], desc[UR8][R18.64] ;  /* 0x02000000120f8fae */ /* 0x0005e6000b901d48 */
[----:B------:R-:W-:Y:S01]  /*2010*/  @!P5 IMAD.IADD R10, R23, 0x1, R10 ;  /* 0x00000001170ad824 */ /* 0x000fe200078e020a */
[----:B-1----:R-:W-:Y:S01]  /*2020*/  @!P5 LEA R2, P0, R22, R2, 0x1 ;  /* 0x000000021602d211 */ /* 0x002fe200078008ff */
[----:B------:R-:W-:-:S02]  /*2030*/  @!P5 IMAD R21, R12, 0x2, R21 ;  /* 0x000000020c15d824 */ /* 0x000fc400078e0215 */
[----:B------:R-:W-:Y:S01]  /*2040*/  IMAD.IADD R11, R20, 0x1, -R11 ;  /* 0x00000001140b7824 */ /* 0x000fe200078e0a0b */
[----:B------:R-:W-:Y:S01]  /*2050*/  @!P5 LEA.HI.X R3, R22, R3, R10, 0x1, P0 ;  /* 0x000000031603d211 */ /* 0x000fe200000f0c0a */
[----:B------:R-:W-:Y:S01]  /*2060*/  IMAD R20, R25, R96, RZ ;  /* 0x0000006019147224 */ /* 0x000fe200078e02ff */
[----:B------:R-:W-:Y:S01]  /*2070*/  LEA R144, P0, R30, UR6, 0x1 ;  /* 0x000000061e907c11 */ /* 0x000fe2000f8008ff */
[----:B------:R-:W-:Y:S01]  /*2080*/  IMAD.SHL.U32 R12, R4, 0x40, RZ ;  /* 0x00000040040c7824 */ /* 0x000fe200078e00ff */
[----:B------:R-:W-:Y:S01]  /*2090*/  SHF.L.U64.HI R10, R96, 0x5, R97 ;  /* 0x00000005600a7819 */ /* 0x000fe20000010261 */
[----:B------:R1:W-:Y:S01]  /*20a0*/  @!P5 LDGSTS.E.BYPASS.LTC128B.128 [R21+0x2800], desc[UR8][R2.64] ;  /* 0x028000000215dfae */ /* 0x0003e2000b901d48 */
[----:B------:R-:W-:Y:S02]  /*20b0*/  IMAD R20, R13, R97, R20 ;  /* 0x000000610d147224 */ /* 0x000fe400078e0214 */
[----:B------:R-:W-:Y:S01]  /*20c0*/  LOP3.LUT R17, R12, 0xc0, RZ, 0xc0, !PT ;  /* 0x000000c00c117812 */ /* 0x000fe200078ec0ff */
[----:B------:R-:W0:Y:S01]  /*20d0*/  LDGDEPBAR ;  /* 0x00000000000079af */ /* 0x000e220000000000 */
[----:B------:R-:W-:-:S02]  /*20e0*/  IMAD.IADD R143, R31, 0x1, R20 ;  /* 0x000000011f8f7824 */ /* 0x000fc400078e0214 */
[C---:B------:R-:W-:Y:S01]  /*20f0*/  IMAD R12, R16.reuse, 0x8, R11 ;  /* 0x00000008100c7824 */ /* 0x040fe200078e020b */
[----:B------:R-:W-:Y:S01]  /*2100*/  LOP3.LUT R14, R17, 0x8, R14, 0xf8, !PT ;  /* 0x00000008110e7812 */ /* 0x000fe200078ef80e */
[----:B------:R-:W-:Y:S01]  /*2110*/  IMAD.SHL.U32 R16, R16, 0x8, RZ ;  /* 0x0000000810107824 */ /* 0x000fe200078e00ff */
[----:B------:R-:W-:Y:S01]  /*2120*/  SHF.R.U32.HI R139, RZ, 0x3, R17 ;  /* 0x00000003ff8b7819 */ /* 0x000fe20000011611 */
[----:B------:R-:W-:Y:S01]  /*2130*/  IMAD.SHL.U32 R13, R96, 0x20, RZ ;  /* 0x00000020600d7824 */ /* 0x000fe200078e00ff */
[----:B------:R-:W-:Y:S01]  /*2140*/  LEA.HI.X R143, R30, UR7, R143, 0x1, P0 ;  /* 0x000000071e8f7c11 */ /* 0x000fe200080f0c8f */
[----:B--2---:R-:W-:Y:S01]  /*2150*/  IMAD.SHL.U32 R15, R8, 0x40, RZ ;  /* 0x00000040080f7824 */ /* 0x004fe200078e00ff */
[----:B------:R-:W-:Y:S01]  /*2160*/  LOP3.LUT R139, R14, R139, RZ, 0x3c, !PT ;  /* 0x0000008b0e8b7212 */ /* 0x000fe200078e3cff */
[----:B------:R-:W-:Y:S02]  /*2170*/  @!P1 IMAD R14, R97, 0xc0, RZ ;  /* 0x000000c0610e9824 */ /* 0x000fe400078e02ff */
[----:B------:R-:W-:Y:S01]  /*2180*/  @!P1 IMAD.MOV.U32 R145, RZ, RZ, R143 ;  /* 0x000000ffff919224 */ /* 0x000fe200078e008f */
[----:B------:R-:W-:Y:S01]  /*2190*/  LOP3.LUT R9, R15, 0xc0, RZ, 0xc0, !PT ;  /* 0x000000c00f097812 */ /* 0x000fe200078ec0ff */
[----:B------:R-:W-:-:S02]  /*21a0*/  IMAD.U32 R139, R12, 0x20, R139 ;  /* 0x000000200c8b7824 */ /* 0x000fc400078e008b */
[----:B------:R-:W-:-:S03]  /*21b0*/  @!P1 IMAD.WIDE.U32 R18, R96, 0xc0, R144 ;  /* 0x000000c060129825 */ /* 0x000fc600078e0090 */
[----:B------:R-:W-:Y:S01]  /*21c0*/  LEA R139, R139, UR4, 0x1 ;  /* 0x000000048b8b7c11 */ /* 0x000fe2000f8e08ff */
[----:B------:R-:W-:Y:S01]  /*21d0*/  @!P4 IMAD.MOV.U32 R145, RZ, RZ, R143 ;  /* 0x000000ffff91c224 */ /* 0x000fe200078e008f */
[----:B-1----:R-:W-:Y:S01]  /*21e0*/  LOP3.LUT R2, R9, 0x8, R16, 0xf8, !PT ;  /* 0x0000000809027812 */ /* 0x002fe200078ef810 */
[----:B------:R-:W-:-:S04]  /*21f0*/  DEPBAR.LE SB0, 0x0 ;  /* 0x000080000000791a */ /* 0x000fc80000000000 */
[----:B------:R-:W-:Y:S01]  /*2200*/  BAR.SYNC.DEFER_BLOCKING 0x0 ;  /* 0x0000000000007b1d */ /* 0x000fe20000010000 */
[----:B------:R-:W-:Y:S01]  /*2210*/  SHF.R.U32.HI R3, RZ, 0x3, R9 ;  /* 0x00000003ff037819 */ /* 0x000fe20000011609 */
[----:B------:R-:W-:Y:S01]  /*2220*/  IMAD R9, R108, 0x200, R105 ;  /* 0x000002006c097824 */ /* 0x000fe200078e0269 */
[-C--:B------:R-:W-:Y:S01]  /*2230*/  @!P3 LEA R16, P0, R13, R144.reuse, 0x1 ;  /* 0x000000900d10b211 */ /* 0x080fe200078008ff */
[----:B------:R-:W-:Y:S01]  /*2240*/  @!P1 IMAD.IADD R11, R19, 0x1, R14 ;  /* 0x00000001130b9824 */ /* 0x000fe200078e020e */
[----:B------:R-:W-:Y:S01]  /*2250*/  LOP3.LUT R3, R2, R3, RZ, 0x3c, !PT ;  /* 0x0000000302037212 */ /* 0x000fe200078e3cff */
[----:B------:R-:W-:Y:S01]  /*2260*/  IMAD R2, R106, 0x20, R9 ;  /* 0x000000206a027824 */ /* 0x000fe200078e0209 */
[----:B------:R-:W-:Y:S01]  /*2270*/  @!P3 LEA.HI.X R17, R13, R143, R10, 0x1, P0 ;  /* 0x0000008f0d11b211 */ /* 0x000fe200000f0c0a */
[----:B------:R-:W-:Y:S01]  /*2280*/  @!P1 IMAD.MOV.U32 R10, RZ, RZ, R18 ;  /* 0x000000ffff0a9224 */ /* 0x000fe200078e0012 */
[----:B------:R-:W-:Y:S01]  /*2290*/  @!P2 LEA R12, P0, R96, R144, 0x7 ;  /* 0x00000090600ca211 */ /* 0x000fe200078038ff */
[----:B------:R-:W-:-:S02]  /*22a0*/  IMAD.IADD R141, R3, 0x1, R2 ;  /* 0x00000001038d7824 */ /* 0x000fc400078e0202 */
[----:B------:R-:W-:Y:S01]  /*22b0*/  IMAD.MOV.U32 R2, RZ, RZ, 0x10 ;  /* 0x00000010ff027424 */ /* 0x000fe200078e00ff */
[----:B------:R-:W-:Y:S01]  /*22c0*/  @!P2 LEA.HI.X R13, R96, R143, R97, 0x7, P0 ;  /* 0x0000008f600da211 */ /* 0x000fe200000f3c61 */
[----:B------:R-:W-:Y:S01]  /*22d0*/  IMAD R106, R106, 0x20, R105 ;  /* 0x000000206a6a7824 */ /* 0x000fe200078e0269 */
[----:B------:R-:W-:Y:S02]  /*22e0*/  LEA R141, R141, UR4, 0x1 ;  /* 0x000000048d8d7c11 */ /* 0x000fe4000f8e08ff */
[----:B------:R-:W-:Y:S01]  /*22f0*/  LOP3.LUT P0, RZ, R4, 0x2, RZ, 0xc0, !PT ;  /* 0x0000000204ff7812 */ /* 0x000fe2000780c0ff */
[----:B------:R-:W-:Y:S01]  /*2300*/  IMAD.IADD R3, R3, 0x1, R106 ;  /* 0x0000000103037824 */ /* 0x000fe200078e026a */
[----:B------:R-:W-:Y:S04]  /*2310*/  @P4 STS [R149+0x3000], RZ ;  /* 0x003000ff95004388 */ /* 0x000fe80000000800 */
[----:B------:R-:W-:Y:S04]  /*2320*/  @P4 STS [R149+0x3004], RZ ;  /* 0x003004ff95004388 */ /* 0x000fe80000000800 */
[----:B------:R-:W-:Y:S04]  /*2330*/  @P4 STS.64 [R149+0x3008], RZ ;  /* 0x003008ff95004388 */ /* 0x000fe80000000a00 */
        /* <DEDUP_REMOVED lines=21> */
[C---:B------:R-:W-:Y:S02]  /*2490*/  SEL R4, R2.reuse, 0xfffffff0, !P1 ;  /* 0xfffffff002047807 */ /* 0x040fe40004800000 */
[----:B------:R-:W-:Y:S01]  /*24a0*/  SEL R2, R2, 0xfffffff0, !P0 ;  /* 0xfffffff002027807 */ /* 0x000fe20004000000 */
[----:B------:R-:W3:Y:S01]  /*24b0*/  LDSM.16.M88.4 R40, [R139+0x1000] ;  /* 0x001000008b28783b */ /* 0x000ee20000000200 */
[----:B------:R-:W-:Y:S01]  /*24c0*/  ISETP.GT.AND P1, PT, R104, 0x1, PT ;  /* 0x000000016800780c */ /* 0x000fe20003f24270 */
[----:B------:R-:W-:Y:S02]  /*24d0*/  IMAD R140, R4, 0x2, R141 ;  /* 0x00000002048c7824 */ /* 0x000fe400078e028d */
[----:B------:R-:W4:Y:S01]  /*24e0*/  LDSM.16.M88.4 R32, [R139+0x1400] ;  /* 0x001400008b20783b */ /* 0x000f220000000200 */
[----:B------:R-:W-:-:S03]  /*24f0*/  IMAD R95, R2, 0x2, R139 ;  /* 0x00000002025f7824 */ /* 0x000fc600078e028b */
[----:B------:R-:W-:Y:S04]  /*2500*/  LDSM.16.M88.4 R52, [R140] ;  /* 0x000000008c34783b */ /* 0x000fe80000000200 */
[----:B------:R-:W4:Y:S04]  /*2510*/  LDSM.16.M88.4 R84, [R95+0x1000] ;  /* 0x001000005f54783b */ /* 0x000f280000000200 */
[----:B------:R-:W4:Y:S04]  /*2520*/  LDSM.16.M88.4 R24, [R139+0x1800] ;  /* 0x001800008b18783b */ /* 0x000f280000000200 */
[----:B------:R-:W4:Y:S04]  /*2530*/  LDSM.16.M88.4 R80, [R95+0x1400] ;  /* 0x001400005f50783b */ /* 0x000f280000000200 */
[----:B------:R-:W4:Y:S04]  /*2540*/  LDSM.16.M88.4 R72, [R139+0x2400] ;  /* 0x002400008b48783b */ /* 0x000f280000000200 */
[----:B------:R-:W4:Y:S04]  /*2550*/  LDSM.16.M88.4 R64, [R139+0x2800] ;  /* 0x002800008b40783b */ /* 0x000f280000000200 */
[----:B-1----:R-:W1:Y:S04]  /*2560*/  LDSM.16.M88.4 R16, [R139+0x1c00] ;  /* 0x001c00008b10783b */ /* 0x002e680000000200 */
[----:B--2---:R-:W2:Y:S01]  /*2570*/  LDSM.16.M88.4 R8, [R139+0x2000] ;  /* 0x002000008b08783b */ /* 0x004ea20000000200 */
[C---:B---3--:R-:W-:Y:S03]  /*2580*/  HMMA.16816.F32.BF16 R44, R48.reuse, R40, RZ ;  /* 0x00000028302c723c */ /* 0x048fe600000418ff */
[----:B------:R-:W3:Y:S04]  /*2590*/  LDSM.16.M88.4 R88, [R139+0x2c00] ;  /* 0x002c00008b58783b */ /* 0x000ee80000000200 */
[----:B------:R-:W3:Y:S01]  /*25a0*/  LDSM.16.M88.4 R56, [R95+0x1800] ;  /* 0x001800005f38783b */ /* 0x000ee20000000200 */
[C---:B------:R-:W-:Y:S03]  /*25b0*/  HMMA.16816.F32.BF16 R40, R48.reuse, R42, RZ ;  /* 0x0000002a3028723c */ /* 0x040fe600000418ff */
[----:B------:R-:W-:Y:S03]  /*25c0*/  LDSM.16.M88.4 R100, [R95+0x1c00] ;  /* 0x001c00005f64783b */ /* 0x000fe60000000200 */
[C---:B----4-:R-:W-:Y:S01]  /*25d0*/  HMMA.16816.F32.BF16 R36, R48.reuse, R32, RZ ;  /* 0x000000203024723c */ /* 0x050fe200000418ff */
[----:B------:R-:W0:Y:S05]  /*25e0*/  LDGDEPBAR ;  /* 0x00000000000079af */ /* 0x000e2a0000000000 */
[----:B------:R-:W-:Y:S06]  /*25f0*/  HMMA.16816.F32.BF16 R32, R48, R34, RZ ;  /* 0x000000223020723c */ /* 0x000fec00000418ff */
[C---:B------:R-:W-:Y:S06]  /*2600*/  HMMA.16816.F32.BF16 R44, R52.reuse, R84, R44 ;  /* 0x00000054342c723c */ /* 0x040fec000004182c */
[----:B------:R-:W-:Y:S01]  /*2610*/  HMMA.16816.F32.BF16 R40, R52, R86, R40 ;  /* 0x000000563428723c */ /* 0x000fe20000041828 */
[----:B------:R-:W4:Y:S05]  /*2620*/  LDSM.16.M88.4 R84, [R95+0x2400] ;  /* 0x002400005f54783b */ /* 0x000f2a0000000200 */
[C---:B------:R-:W-:Y:S06]  /*2630*/  HMMA.16816.F32.BF16 R28, R48.reuse, R24, RZ ;  /* 0x00000018301c723c */ /* 0x040fec00000418ff */
[----:B------:R-:W-:Y:S06]  /*2640*/  HMMA.16816.F32.BF16 R24, R48, R26, RZ ;  /* 0x0000001a3018723c */ /* 0x000fec00000418ff */
[C---:B------:R-:W-:Y:S06]  /*2650*/  HMMA.16816.F32.BF16 R36, R52.reuse, R80, R36 ;  /* 0x000000503424723c */ /* 0x040fec0000041824 */
[----:B------:R-:W-:Y:S01]  /*2660*/  HMMA.16816.F32.BF16 R32, R52, R82, R32 ;  /* 0x000000523420723c */ /* 0x000fe20000041820 */
[----:B------:R-:W4:Y:S05]  /*2670*/  LDSM.16.M88.4 R80, [R95+0x2800] ;  /* 0x002800005f50783b */ /* 0x000f2a0000000200 */
        /* <DEDUP_REMOVED lines=13> */
[----:B------:R2:W3:Y:S01]  /*2750*/  LDSM.16.M88.4 R56, [R95+0x2c00] ;  /* 0x002c00005f38783b */ /* 0x0004e20000000200 */
[----:B------:R-:W-:-:S04]  /*2760*/  DEPBAR.LE SB0, 0x0 ;  /* 0x000080000000791a */ /* 0x000fc80000000000 */
[C---:B----4-:R-:W-:Y:S06]  /*2770*/  HMMA.16816.F32.BF16 R76, R52.reuse, R84, R76 ;  /* 0x00000054344c723c */ /* 0x050fec000004184c */
[----:B------:R-:W-:Y:S01]  /*2780*/  HMMA.16816.F32.BF16 R68, R52, R80, R68 ;  /* 0x000000503444723c */ /* 0x000fe20000041844 */
[----:B------:R-:W-:-:S05]  /*2790*/  LOP3.LUT R85, R94, 0xffffffe0, RZ, 0xc0, !PT ;  /* 0xffffffe05e557812 */ /* 0x000fca00078ec0ff */
[C---:B------:R-:W-:Y:S01]  /*27a0*/  HMMA.16816.F32.BF16 R20, R52.reuse, R100, R20 ;  /* 0x000000643414723c */ /* 0x040fe20000041814 */
[----:B------:R-:W-:Y:S01]  /*27b0*/  IMAD.IADD R80, R0, 0x1, -R85 ;  /* 0x0000000100507824 */ /* 0x000fe200078e0a55 */
[----:B--2---:R-:W2:Y:S04]  /*27c0*/  @!P1 LDC.64 R94, c[0x0][0x218] ;  /* 0x00008600ff5e9b82 */ /* 0x004ea80000000a00 */
[----:B------:R-:W-:Y:S01]  /*27d0*/  SHF.R.S32.HI R81, RZ, 0x1f, R80 ;  /* 0x0000001fff517819 */ /* 0x000fe20000011450 */
[----:B------:R-:W-:Y:S03]  /*27e0*/  HMMA.16816.F32.BF16 R16, R52, R102, R16 ;  /* 0x000000663410723c */ /* 0x000fe60000041810 */
[----:B------:R-:W-:-:S03]  /*27f0*/  LEA.HI R156, R81, R80, RZ, 0x2 ;  /* 0x00000050519c7211 */ /* 0x000fc600078f10ff */
[C---:B-1----:R-:W-:Y:S01]  /*2800*/  HMMA.16816.F32.BF16 R12, R52.reuse, R88, R12 ;  /* 0x00000058340c723c */ /* 0x042fe2000004180c */
[----:B------:R-:W-:Y:S01]  /*2810*/  SHF.R.S32.HI R156, RZ, 0x2, R156 ;  /* 0x00000002ff9c7819 */ /* 0x000fe2000001149c */
[----:B------:R-:W-:Y:S02]  /*2820*/  IMAD.SHL.U32 R102, R0, 0x2, RZ ;  /* 0x0000000200667824 */ /* 0x000fe400078e00ff */
[----:B------:R-:W-:Y:S01]  /*2830*/  VIADD R0, R139, 0x1000 ;  /* 0x000010008b007836 */ /* 0x000fe20000000000 */
[----:B------:R-:W-:Y:S01]  /*2840*/  IADD3 R107, R107, 0x1, R156 ;  /* 0x000000016b6b7810 */ /* 0x000fe20007ffe09c */
[----:B------:R-:W-:Y:S01]  /*2850*/  HMMA.16816.F32.BF16 R8, R52, R90, R8 ;  /* 0x0000005a3408723c */ /* 0x000fe20000041808 */
[----:B------:R-:W-:Y:S01]  /*2860*/  LOP3.LUT R102, R102, 0x6, RZ, 0xc0, !PT ;  /* 0x0000000666667812 */ /* 0x000fe200078ec0ff */
[----:B------:R-:W-:-:S04]  /*2870*/  IMAD R138, R2, 0x2, R0 ;  /* 0x00000002028a7824 */ /* 0x000fc800078e0200 */
[----:B------:R-:W-:Y:S01]  /*2880*/  HMMA.16816.F32.BF16 R72, R52, R86, R72 ;  /* 0x000000563448723c */ /* 0x000fe20000041848 */
[----:B------:R-:W-:Y:S01]  /*2890*/  BAR.SYNC.DEFER_BLOCKING 0x0 ;  /* 0x0000000000007b1d */ /* 0x000fe20000010000 */
[----:B--2---:R-:W-:-:S04]  /*28a0*/  @!P1 LEA R154, P0, R99, R94, 0x1 ;  /* 0x0000005e639a9211 */ /* 0x004fc800078008ff */
[----:B------:R-:W-:Y:S01]  /*28b0*/  HMMA.16816.F32.BF16 R64, R52, R82, R64 ;  /* 0x000000523440723c */ /* 0x000fe20000041840 */
[----:B------:R-:W-:-:S05]  /*28c0*/  @!P1 LEA.HI.X R155, R99, R95, R98, 0x1, P0 ;  /* 0x0000005f639b9211 */ /* 0x000fca00000f0c62 */
[C---:B---3--:R-:W-:Y:S06]  /*28d0*/  HMMA.16816.F32.BF16 R60, R52.reuse, R56, R60 ;  /* 0x00000038343c723c */ /* 0x048fec000004183c */
[----:B------:R-:W-:Y:S07]  /*28e0*/  HMMA.16816.F32.BF16 R48, R52, R58, R48 ;  /* 0x0000003a3430723c */ /* 0x000fee0000041830 */
[----:B------:R-:W-:-:S05]  /*28f0*/  IADD3 R52, R6, R107, -R148 ;  /* 0x0000006b06347210 */ /* 0x000fca0007ffe894 */
[----:B------:R-:W-:-:S05]  /*2900*/  IMAD.IADD R7, R52, 0x1, R7 ;  /* 0x0000000134077824 */ /* 0x000fca00078e0207 */
[C---:B------:R-:W-:Y:S02]  /*2910*/  VIMNMX R101, R7.reuse, R6, PT ;  /* 0x0000000607657248 */ /* 0x040fe40003fe0100 */
[----:B------:R-:W-:Y:S01]  /*2920*/  VIADDMNMX R100, R7, 0x8, R6, PT ;  /* 0x0000000807647846 */ /* 0x000fe20003800106 */
        /* <DEDUP_REMOVED lines=39> */
[----:B------:R-:W-:-:S05]  /*2ba0*/  @!P2 IMAD.MOV R56, RZ, RZ, -R56 ;  /* 0x000000ffff38a224 */ /* 0x000fca00078e0a38 */
        /* <DEDUP_REMOVED lines=9> */
[-C--:B------:R-:W-:Y:S02]  /*2c40*/  IMAD R0, R53, R92.reuse, RZ ;  /* 0x0000005c35007224 */ /* 0x080fe400078e02ff */
[----:B------:R-:W-:-:S04]  /*2c50*/  IMAD.WIDE.U32 R52, R7, R92, RZ ;  /* 0x0000005c07347225 */ /* 0x000fc800078e00ff */
        /* <DEDUP_REMOVED lines=10> */
.L_x_4278:
[----:B------:R-:W-:-:S04]  /*2d00*/  LEA R0, -R92, RZ, 0x7 ;  /* 0x000000ff5c007211 */ /* 0x000fc800078e39ff */
[----:B------:R-:W-:-:S07]  /*2d10*/  SHF.R.S32.HI R53, RZ, 0x1f, R0 ;  /* 0x0000001fff357819 */ /* 0x000fce0000011400 */
.L_x_4279:
[----:B------:R-:W1:Y:S01]  /*2d20*/  LDC.64 R94, c[0x0][0x218] ;  /* 0x00008600ff5e7b82 */ /* 0x000e620000000a00 */
[----:B------:R-:W-:Y:S01]  /*2d30*/  IADD3 R99, P0, R0, R99, RZ ;  /* 0x0000006300637210 */ /* 0x000fe20007f1e0ff */
[C---:B------:R-:W-:Y:S01]  /*2d40*/  IMAD.SHL.U32 R7, R92.reuse, 0x40, RZ ;  /* 0x000000405c077824 */ /* 0x040fe200078e00ff */
[----:B------:R-:W-:-:S03]  /*2d50*/  SHF.L.U64.HI R0, R92, 0x6, R93 ;  /* 0x000000065c007819 */ /* 0x000fc6000001025d */
[----:B------:R-:W-:Y:S01]  /*2d60*/  IMAD.X R98, R53, 0x1, R98, P0 ;  /* 0x0000000135627824 */ /* 0x000fe200000e0662 */
[----:B-1----:R-:W-:-:S04]  /*2d70*/  LEA R154, P1, R99, R94, 0x1 ;  /* 0x0000005e639a7211 */ /* 0x002fc800078208ff */
[----:B------:R-:W-:Y:S02]  /*2d80*/  IADD3 R52, P0, R7, R154, RZ ;  /* 0x0000009a07347210 */ /* 0x000fe40007f1e0ff */
[----:B------:R-:W-:Y:S02]  /*2d90*/  LEA.HI.X R155, R99, R95, R98, 0x1, P1 ;  /* 0x0000005f639b7211 */ /* 0x000fe400008f0c62 */
[----:B------:R-:W-:-:S03]  /*2da0*/  IADD3 R6, P1, R52, R7, RZ ;  /* 0x0000000734067210 */ /* 0x000fc60007f3e0ff */
[----:B------:R-:W-:Y:S01]  /*2db0*/  IMAD.X R53, R0, 0x1, R155, P0 ;  /* 0x0000000100357824 */ /* 0x000fe200000e069b */
[----:B------:R-:W-:Y:S01]  /*2dc0*/  IADD3 R54, P0, R6, R7, RZ ;  /* 0x0000000706367210 */ /* 0x000fe20007f1e0ff */
[----:B------:R-:W-:Y:S01]  /*2dd0*/  @!PT LDS RZ, [RZ] ;  /* 0x00000000fffff984 */ /* 0x000fe20000000800 */
[----:B------:R-:W-:Y:S01]  /*2de0*/  @!PT LDS RZ, [RZ] ;  /* 0x00000000fffff984 */ /* 0x000fe20000000800 */
[----:B------:R-:W-:Y:S01]  /*2df0*/  @!PT LDS RZ, [RZ] ;  /* 0x00000000fffff984 */ /* 0x000fe20000000800 */
[----:B------:R1:W-:Y:S02]  /*2e00*/  LDGSTS.E.BYPASS.LTC128B.128 [R149+0x1000], desc[UR8][R154.64] ;  /* 0x010000009a957fae */ /* 0x0003e4000b901d48 */
[--C-:B------:R-:W-:Y:S02]  /*2e10*/  IMAD.X R7, R53, 0x1, R0.reuse, P1 ;  /* 0x0000000135077824 */ /* 0x100fe400008e0600 */
[----:B------:R1:W-:Y:S02]  /*2e20*/  LDGSTS.E.BYPASS.LTC128B.128 [R149+0x1800], desc[UR8][R52.64] ;  /* 0x0180000034957fae */ /* 0x0003e4000b901d48 */
[----:B------:R-:W-:Y:S02]  /*2e30*/  IMAD.X R55, R7, 0x1, R0, P0 ;  /* 0x0000000107377824 */ /* 0x000fe400000e0600 */
[----:B------:R1:W-:Y:S04]  /*2e40*/  LDGSTS.E.BYPASS.LTC128B.128 [R149+0x2000], desc[UR8][R6.64] ;  /* 0x0200000006957fae */ /* 0x0003e8000b901d48 */
[----:B------:R1:W-:Y:S04]  /*2e50*/  LDGSTS.E.BYPASS.LTC128B.128 [R149+0x2800], desc[UR8][R54.64] ;  /* 0x0280000036957fae */ /* 0x0003e8000b901d48 */
[----:B------:R-:W0:Y:S02]  /*2e60*/  LDGDEPBAR ;  /* 0x00000000000079af */ /* 0x000e240000000000 */
.L_x_4277:
[----:B------:R-:W-:Y:S01]  /*2e70*/  IMAD.IADD R2, R5, 0x1, R102 ;  /* 0x0000000105027824 */ /* 0x000fe200078e0266 */
[----:B------:R-:W-:Y:S01]  /*2e80*/  ULDC UR6, c[0x0][0x2ec] ;  /* 0x0000bb0000067ab9 */ /* 0x000fe20000000800 */
[----:B------:R-:W-:Y:S02]  /*2e90*/  LEA R137, R3, UR4, 0x1 ;  /* 0x0000000403897c11 */ /* 0x000fe4000f8e08ff */
[C---:B------:R-:W-:Y:S02]  /*2ea0*/  VIADD R0, R2.reuse, 0x1 ;  /* 0x0000000102007836 */ /* 0x040fe40000000000 */
[C---:B------:R-:W-:Y:S02]  /*2eb0*/  VIADD R5, R2.reuse, 0x8 ;  /* 0x0000000802057836 */ /* 0x040fe40000000000 */
[----:B-1----:R-:W-:Y:S01]  /*2ec0*/  VIADD R7, R2, 0x11 ;  /* 0x0000001102077836 */ /* 0x002fe20000000000 */
[CC--:B------:R-:W-:Y:S02]  /*2ed0*/  ISETP.GE.AND P2, PT, R0.reuse, R101.reuse, PT ;  /* 0x000000650000720c */ /* 0x0c0fe40003f46270 */
[----:B------:R-:W-:Y:S01]  /*2ee0*/  ISETP.GE.AND P4, PT, R0, R100, PT ;  /* 0x000000640000720c */ /* 0x000fe20003f86270 */
[----:B------:R-:W-:Y:S01]  /*2ef0*/  VIADD R0, R2, 0x9 ;  /* 0x0000000902007836 */ /* 0x000fe20000000000 */
[----:B------:R-:W-:-:S02]  /*2f00*/  ISETP.GE.AND P3, PT, R5, R101, PT ;  /* 0x000000650500720c */ /* 0x000fc40003f66270 */
[-C--:B------:R-:W-:Y:S01]  /*2f10*/  ISETP.GE.AND P5, PT, R5, R100.reuse, PT ;  /* 0x000000640500720c */ /* 0x080fe20003fa6270 */
[----:B------:R-:W-:Y:S01]  /*2f20*/  VIADD R5, R2, 0x10 ;  /* 0x0000001002057836 */ /* 0x000fe20000000000 */
[CC--:B------:R-:W-:Y:S02]  /*2f30*/  ISETP.GE.AND P1, PT, R0.reuse, R101.reuse, PT ;  /* 0x000000650000720c */ /* 0x0c0fe40003f26270 */
[----:B------:R-:W-:Y:S02]  /*2f40*/  ISETP.GE.AND P0, PT, R0, R100, PT ;  /* 0x000000640000720c */ /* 0x000fe40003f06270 */
[----:B------:R-:W-:Y:S02]  /*2f50*/  FSEL R0, R40, -INF , !P3 ;  /* 0xff80000028007808 */ /* 0x000fe40005800000 */
[----:B------:R-:W-:Y:S02]  /*2f60*/  FSEL R84, R42, -INF , !P5 ;  /* 0xff8000002a547808 */ /* 0x000fe40006800000 */
        /* <DEDUP_REMOVED lines=10> */
[CC--:B------:R-:W-:Y:S02]  /*3010*/  ISETP.GE.AND P1, PT, R7.reuse, R101.reuse, PT ;  /* 0x000000650700720c */ /* 0x0c0fe40003f26270 */
[----:B------:R-:W-:Y:S01]  /*3020*/  ISETP.GE.AND P0, PT, R7, R100, PT ;  /* 0x000000640700720c */ /* 0x000fe20003f06270 */
[----:B------:R-:W-:Y:S01]  /*3030*/  VIADD R7, R2, 0x20 ;  /* 0x0000002002077836 */ /* 0x000fe20000000000 */
[----:B------:R-:W-:Y:S02]  /*3040*/  FSEL R136, R37, -INF , !P1 ;  /* 0xff80000025887808 */ /* 0x000fe40004800000 */
[----:B------:R-:W-:Y:S02]  /*3050*/  FSEL R118, R39, -INF , !P0 ;  /* 0xff80000027767808 */ /* 0x000fe40004000000 */
[----:B------:R-:W-:-:S02]  /*3060*/  ISETP.GE.AND P1, PT, R5, R101, PT ;  /* 0x000000650500720c */ /* 0x000fc40003f26270 */
[-C--:B------:R-:W-:Y:S02]  /*3070*/  ISETP.GE.AND P0, PT, R5, R100.reuse, PT ;  /* 0x000000640500720c */ /* 0x080fe40003f06270 */
[----:B------:R-:W-:Y:S02]  /*3080*/  FSEL R5, R32, -INF , !P3 ;  /* 0xff80000020057808 */ /* 0x000fe40005800000 */
[----:B------:R-:W-:Y:S01]  /*3090*/  FSEL R80, R34, -INF , !P5 ;  /* 0xff80000022507808 */ /* 0x000fe20006800000 */
[C---:B------:R-:W-:Y:S01]  /*30a0*/  VIADD R34, R2.reuse, 0x21 ;  /* 0x0000002102227836 */ /* 0x040fe20000000000 */
[C---:B------:R-:W-:Y:S02]  /*30b0*/  ISETP.GE.AND P3, PT, R7.reuse, R101, PT ;  /* 0x000000650700720c */ /* 0x040fe40003f66270 */
        /* <DEDUP_REMOVED lines=9> */
[-C--:B------:R-:W-:Y:S01]  /*3150*/  ISETP.GE.AND P5, PT, R7, R100.reuse, PT ;  /* 0x000000640700720c */ /* 0x080fe20003fa6270 */
[----:B------:R-:W-:Y:S01]  /*3160*/  VIADD R7, R2, 0x29 ;  /* 0x0000002902077836 */ /* 0x000fe20000000000 */
[----:B------:R-:W-:-:S02]  /*3170*/  ISETP.GE.AND P0, PT, R34, R100, PT ;  /* 0x000000642200720c */ /* 0x000fc40003f06270 */
[----:B------:R-:W-:Y:S02]  /*3180*/  FSEL R116, R29, -INF , !P1 ;  /* 0xff8000001d747808 */ /* 0x000fe40004800000 */
[----:B------:R-:W-:Y:S02]  /*3190*/  FSEL R29, R24, -INF , !P3 ;  /* 0xff800000181d7808 */ /* 0x000fe40005800000 */
[-C--:B------:R-:W-:Y:S02]  /*31a0*/  ISETP.GE.AND P3, PT, R28, R101.reuse, PT ;  /* 0x000000651c00720c */ /* 0x080fe40003f66270 */
[----:B------:R-:W-:Y:S02]  /*31b0*/  FSEL R164, R31, -INF , !P0 ;  /* 0xff8000001fa47808 */ /* 0x000fe40004000000 */
[CC--:B------:R-:W-:Y:S02]  /*31c0*/  ISETP.GE.AND P1, PT, R7.reuse, R101.reuse, PT ;  /* 0x000000650700720c */ /* 0x0c0fe40003f26270 */
[----:B------:R-:W-:Y:S01]  /*31d0*/  ISETP.GE.AND P0, PT, R7, R100, PT ;  /* 0x000000640700720c */ /* 0x000fe20003f06270 */
[----:B------:R-:W-:Y:S01]  /*31e0*/  VIADD R7, R2, 0x31 ;  /* 0x0000003102077836 */ /* 0x000fe20000000000 */
[----:B------:R-:W-:Y:S01]  /*31f0*/  FSEL R120, R20, -INF , !P3 ;  /* 0xff80000014787808 */ /* 0x000fe20005800000 */
[C---:B------:R-:W-:Y:S01]  /*3200*/  VIADD R20, R2.reuse, 0x40 ;  /* 0x0000004002147836 */ /* 0x040fe20000000000 */
[----:B------:R-:W-:-:S02]  /*3210*/  ISETP.GE.AND P3, PT, R2, R101, PT ;  /* 0x000000650200720c */ /* 0x000fc40003f66270 */
[----:B------:R-:W-:Y:S02]  /*3220*/  FSEL R35, R25, -INF , !P1 ;  /* 0xff80000019237808 */ /* 0x000fe40004800000 */
[----:B------:R-:W-:Y:S02]  /*3230*/  FSEL R31, R26, -INF , !P5 ;  /* 0xff8000001a1f7808 */ /* 0x000fe40006800000 */
[----:B------:R-:W-:Y:S02]  /*3240*/  ISETP.GE.AND P1, PT, R7, R101, PT ;  /* 0x000000650700720c */ /* 0x000fe40003f26270 */
[----:B------:R-:W-:Y:S02]  /*3250*/  FSEL R54, R44, -INF , !P3 ;  /* 0xff8000002c367808 */ /* 0x000fe40005800000 */
[----:B------:R-:W-:Y:S02]  /*3260*/  FSEL R26, R45, -INF , !P2 ;  /* 0xff8000002d1a7808 */ /* 0x000fe40005000000 */
[----:B------:R-:W-:-:S02]  /*3270*/  FSEL R124, R21, -INF , !P1 ;  /* 0xff800000157c7808 */ /* 0x000fc40004800000 */
[----:B------:R-:W-:Y:S02]  /*3280*/  FSEL R162, R27, -INF , !P0 ;  /* 0xff8000001ba27808 */ /* 0x000fe40004000000 */
[----:B------:R-:W-:Y:S02]  /*3290*/  FMNMX.FTZ R21, R54, R26, !PT ;  /* 0x0000001a36157209 */ /* 0x000fe40007810000 */
[-C--:B------:R-:W-:Y:S01]  /*32a0*/  ISETP.GE.AND P0, PT, R7, R100.reuse, PT ;  /* 0x000000640700720c */ /* 0x080fe20003f06270 */
[----:B------:R-:W-:Y:S01]  /*32b0*/  VIADD R7, R2, 0x38 ;  /* 0x0000003802077836 */ /* 0x000fe20000000000 */
[----:B------:R-:W-:Y:S02]  /*32c0*/  ISETP.GE.AND P5, PT, R28, R100, PT ;  /* 0x000000641c00720c */ /* 0x000fe40003fa6270 */
[----:B------:R-:W-:Y:S02]  /*32d0*/  FMNMX.FTZ R21, R0, R21, !PT ;  /* 0x0000001500157209 */ /* 0x000fe40007810000 */
[----:B------:R-:W-:-:S02]  /*32e0*/  FSEL R122, R22, -INF , !P5 ;  /* 0xff800000167a7808 */ /* 0x000fc40006800000 */
[C---:B------:R-:W-:Y:S02]  /*32f0*/  ISETP.GE.AND P5, PT, R7.reuse, R101, PT ;  /* 0x000000650700720c */ /* 0x040fe40003fa6270 */
[----:B------:R-:W-:Y:S01]  /*3300*/  ISETP.GE.AND P1, PT, R7, R100, PT ;  /* 0x000000640700720c */ /* 0x000fe20003f26270 */
[----:B------:R-:W-:Y:S01]  /*3310*/  VIADD R7, R2, 0x39 ;  /* 0x0000003902077836 */ /* 0x000fe20000000000 */
[----:B------:R-:W-:Y:S02]  /*3320*/  FMNMX.FTZ R21, R86, R21, !PT ;  /* 0x0000001556157209 */ /* 0x000fe40007810000 */
[----:B------:R-:W-:Y:S02]  /*3330*/  FSEL R126, R23, -INF , !P0 ;  /* 0xff800000177e7808 */ /* 0x000fe40004000000 */
[----:B------:R-:W-:Y:S02]  /*3340*/  FMNMX.FTZ R21, R160, R21, !PT ;  /* 0x00000015a0157209 */ /* 0x000fe40007810000 */
[----:B------:R-:W-:-:S02]  /*3350*/  ISETP.GE.AND P3, PT, R7, R101, PT ;  /* 0x000000650700720c */ /* 0x000fc40003f66270 */
[----:B------:R-:W-:Y:S01]  /*3360*/  ISETP.GE.AND P0, PT, R7, R100, PT ;  /* 0x000000640700720c */ /* 0x000fe20003f06270 */
[----:B------:R-:W-:Y:S01]  /*3370*/  VIADD R7, R2, 0x41 ;  /* 0x0000004102077836 */ /* 0x000fe20000000000 */
[----:B------:R-:W-:Y:S02]  /*3380*/  FSEL R130, R16, -INF , !P5 ;  /* 0xff80000010827808 */ /* 0x000fe40006800000 */
[----:B------:R-:W-:Y:S02]  /*3390*/  FMNMX.FTZ R16, R136, R21, !PT ;  /* 0x0000001588107209 */ /* 0x000fe40007810000 */
[----:B------:R-:W-:Y:S01]  /*33a0*/  FSEL R132, R18, -INF , !P1 ;  /* 0xff80000012847808 */ /* 0x000fe20004800000 */
[----:B------:R-:W-:Y:S01]  /*33b0*/  VIADD R18, R2, 0x59 ;  /* 0x0000005902127836 */ /* 0x000fe20000000000 */
[----:B------:R-:W-:Y:S02]  /*33c0*/  ISETP.GE.AND P1, PT, R7, R101, PT ;  /* 0x000000650700720c */ /* 0x000fe40003f26270 */
[----:B------:R-:W-:-:S02]  /*33d0*/  FMNMX.FTZ R16, R5, R16, !PT ;  /* 0x0000001005107209 */ /* 0x000fc40007810000 */
[----:B------:R-:W-:Y:S01]  /*33e0*/  FSEL R134, R17, -INF , !P3 ;  /* 0xff80000011867808 */ /* 0x000fe20005800000 */
[C---:B------:R-:W-:Y:S01]  /*33f0*/  VIADD R17, R2.reuse, 0x48 ;  /* 0x0000004802117836 */ /* 0x040fe20000000000 */
[-C--:B------:R-:W-:Y:S01]  /*3400*/  ISETP.GE.AND P3, PT, R7, R100.reuse, PT ;  /* 0x000000640700720c */ /* 0x080fe20003f66270 */
[----:B------:R-:W-:Y:S01]  /*3410*/  VIADD R7, R2, 0x49 ;  /* 0x0000004902077836 */ /* 0x000fe20000000000 */
[----:B------:R-:W-:Y:S02]  /*3420*/  FSEL R58, R13, -INF , !P1 ;  /* 0xff8000000d3a7808 */ /* 0x000fe40004800000 */
[C---:B------:R-:W-:Y:S02]  /*3430*/  ISETP.GE.AND P5, PT, R20.reuse, R100, PT ;  /* 0x000000641400720c */ /* 0x040fe40003fa6270 */
[----:B------:R-:W-:Y:S02]  /*3440*/  FMNMX.FTZ R13, R33, R16, !PT ;  /* 0x00000010210d7209 */ /* 0x000fe40007810000 */
[----:B------:R-:W-:-:S02]  /*3450*/  ISETP.GE.AND P2, PT, R20, R101, PT ;  /* 0x000000651400720c */ /* 0x000fc40003f46270 */
[----:B------:R-:W-:Y:S02]  /*3460*/  FSEL R128, R19, -INF , !P0 ;  /* 0xff80000013807808 */ /* 0x000fe40004000000 */
[----:B------:R-:W-:Y:S02]  /*3470*/  FSEL R56, R14, -INF , !P5 ;  /* 0xff8000000e387808 */ /* 0x000fe40006800000 */
[----:B------:R-:W-:Y:S02]  /*3480*/  FMNMX.FTZ R13, R114, R13, !PT ;  /* 0x0000000d720d7209 */ /* 0x000fe40007810000 */
[-C--:B------:R-:W-:Y:S02]  /*3490*/  ISETP.GE.AND P0, PT, R17, R101.reuse, PT ;  /* 0x000000651100720c */ /* 0x080fe40003f06270 */
[C---:B------:R-:W-:Y:S02]  /*34a0*/  ISETP.GE.AND P5, PT, R7.reuse, R101, PT ;  /* 0x000000650700720c */ /* 0x040fe40003fa6270 */
[----:B------:R-:W-:Y:S01]  /*34b0*/  ISETP.GE.AND P1, PT, R7, R100, PT ;  /* 0x000000640700720c */ /* 0x000fe20003f26270 */
[----:B------:R-:W-:Y:S01]  /*34c0*/  VIADD R7, R2, 0x50 ;  /* 0x0000005002077836 */ /* 0x000fe20000000000 */
[----:B------:R-:W-:-:S02]  /*34d0*/  FSEL R88, R15, -INF , !P3 ;  /* 0xff8000000f587808 */ /* 0x000fc40005800000 */
[----:B------:R-:W-:Y:S02]  /*34e0*/  ISETP.GE.AND P3, PT, R2, R100, PT ;  /* 0x000000640200720c */ /* 0x000fe40003f66270 */
[----:B------:R-:W-:Y:S02]  /*34f0*/  FSEL R52, R12, -INF , !P2 ;  /* 0xff8000000c347808 */ /* 0x000fe40005000000 */
[----:B------:R-:W-:Y:S02]  /*3500*/  FMNMX.FTZ R12, R116, R13, !PT ;  /* 0x0000000d740c7209 */ /* 0x000fe40007810000 */
[----:B------:R-:W-:Y:S02]  /*3510*/  FSEL R106, R8, -INF , !P0 ;  /* 0xff800000086a7808 */ /* 0x000fe40004000000 */
[----:B------:R-:W-:Y:S02]  /*3520*/  FSEL R47, R47, -INF , !P4 ;  /* 0xff8000002f2f7808 */ /* 0x000fe40006000000 */
[----:B------:R-:W-:-:S02]  /*3530*/  FSEL R8, R46, -INF , !P3 ;  /* 0xff8000002e087808 */ /* 0x000fc40005800000 */
[C---:B------:R-:W-:Y:S02]  /*3540*/  ISETP.GE.AND P4, PT, R7.reuse, R101, PT ;  /* 0x000000650700720c */ /* 0x040fe40003f86270 */
[-C--:B------:R-:W-:Y:S01]  /*3550*/  ISETP.GE.AND P0, PT, R7, R100.reuse, PT ;  /* 0x000000640700720c */ /* 0x080fe20003f06270 */
[C---:B------:R-:W-:Y:S01]  /*3560*/  VIADD R7, R2.reuse, 0x51 ;  /* 0x0000005102077836 */ /* 0x040fe20000000000 */
[----:B------:R-:W-:Y:S01]  /*3570*/  ISETP.GE.AND P2, PT, R17, R100, PT ;  /* 0x000000641100720c */ /* 0x000fe20003f46270 */
[----:B------:R-:W-:Y:S01]  /*3580*/  VIADD R17, R2, 0x60 ;  /* 0x0000006002117836 */ /* 0x000fe20000000000 */
[----:B------:R-:W-:Y:S02]  /*3590*/  FMNMX.FTZ R12, R29, R12, !PT ;  /* 0x0000000c1d0c7209 */ /* 0x000fe40007810000 */
[----:B------:R-:W-:Y:S02]  /*35a0*/  FMNMX.FTZ R15, R8, R47, !PT ;  /* 0x0000002f080f7209 */ /* 0x000fe40007810000 */
[----:B------:R-:W-:Y:S01]  /*35b0*/  FSEL R108, R10, -INF , !P2 ;  /* 0xff8000000a6c7808 */ /* 0x000fe20005000000 */
[----:B------:R-:W-:Y:S01]  /*35c0*/  VIADD R10, R2, 0x58 ;  /* 0x00000058020a7836 */ /* 0x000fe20000000000 */
[----:B------:R-:W-:-:S02]  /*35d0*/  FMNMX.FTZ R13, R35, R12, !PT ;  /* 0x0000000c230d7209 */ /* 0x000fc40007810000 */
[C---:B------:R-:W-:Y:S02]  /*35e0*/  ISETP.GE.AND P3, PT, R7.reuse, R101, PT ;  /* 0x000000650700720c */ /* 0x040fe40003f66270 */
[----:B------:R-:W-:Y:S02]  /*35f0*/  ISETP.GE.AND P2, PT, R7, R100, PT ;  /* 0x000000640700720c */ /* 0x000fe40003f46270 */
[----:B------:R-:W-:Y:S01]  /*3600*/  FMNMX.FTZ R7, R84, R15, !PT ;  /* 0x0000000f54077209 */ /* 0x000fe20007810000 */
[----:B------:R-:W-:Y:S01]  /*3610*/  VIADD R15, R2, 0x61 ;  /* 0x00000061020f7836 */ /* 0x000fe20000000000 */
[----:B------:R-:W-:Y:S02]  /*3620*/  FMNMX.FTZ R13, R120, R13, !PT ;  /* 0x0000000d780d7209 */ /* 0x000fe40007810000 */
[----:B------:R-:W-:Y:S02]  /*3630*/  FMNMX.FTZ R7, R6, R7, !PT ;  /* 0x0000000706077209 */ /* 0x000fe40007810000 */
[----:B------:R-:W-:-:S02]  /*3640*/  FMNMX.FTZ R13, R124, R13, !PT ;  /* 0x0000000d7c0d7209 */ /* 0x000fc40007810000 */
[----:B------:R-:W-:Y:S01]  /*3650*/  FMNMX.FTZ R19, R82, R7, !PT ;  /* 0x0000000752137209 */ /* 0x000fe20007810000 */
[----:B------:R-:W-:Y:S01]  /*3660*/  VIADD R7, R2, 0x78 ;  /* 0x0000007802077836 */ /* 0x000fe20000000000 */
[----:B------:R-:W-:Y:S01]  /*3670*/  FMNMX.FTZ R21, R130, R13, !PT ;  /* 0x0000000d82157209 */ /* 0x000fe20007810000 */
[----:B------:R-:W-:Y:S01]  /*3680*/  VIADD R13, R2, 0x68 ;  /* 0x00000068020d7836 */ /* 0x000fe20000000000 */
[----:B------:R-:W-:Y:S02]  /*3690*/  FMNMX.FTZ R19, R118, R19, !PT ;  /* 0x0000001376137209 */ /* 0x000fe40007810000 */
[----:B------:R-:W-:Y:S02]  /*36a0*/  FMNMX.FTZ R21, R134, R21, !PT ;  /* 0x0000001586157209 */ /* 0x000fe40007810000 */
[----:B------:R-:W-:Y:S02]  /*36b0*/  FMNMX.FTZ R19, R80, R19, !PT ;  /* 0x0000001350137209 */ /* 0x000fe40007810000 */
[----:B------:R-:W-:-:S02]  /*36c0*/  FMNMX.FTZ R21, R52, R21, !PT ;  /* 0x0000001534157209 */ /* 0x000fc40007810000 */
[----:B------:R-:W-:Y:S02]  /*36d0*/  FMNMX.FTZ R19, R32, R19, !PT ;  /* 0x0000001320137209 */ /* 0x000fe40007810000 */
[----:B------:R-:W-:Y:S02]  /*36e0*/  FMNMX.FTZ R21, R58, R21, !PT ;  /* 0x000000153a157209 */ /* 0x000fe40007810000 */
[----:B------:R-:W-:Y:S02]  /*36f0*/  FMNMX.FTZ R19, R112, R19, !PT ;  /* 0x0000001370137209 */ /* 0x000fe40007810000 */
[----:B------:R-:W-:Y:S01]  /*3700*/  FSEL R110, R9, -INF , !P5 ;  /* 0xff800000096e7808 */ /* 0x000fe20006800000 */
[----:B------:R-:W-:Y:S01]  /*3710*/  VIADD R9, R2, 0x71 ;  /* 0x0000007102097836 */ /* 0x000fe20000000000 */
[----:B------:R-:W-:Y:S02]  /*3720*/  FMNMX.FTZ R21, R106, R21, !PT ;  /* 0x000000156a157209 */ /* 0x000fe40007810000 */
[----:B------:R-:W-:-:S02]  /*3730*/  FMNMX.FTZ R12, R164, R19, !PT ;  /* 0x00000013a40c7209 */ /* 0x000fc40007810000 */
[----:B------:R-:W-:Y:S02]  /*3740*/  FSEL R14, R76, -INF , !P4 ;  /* 0xff8000004c0e7808 */ /* 0x000fe40006000000 */
[----:B------:R-:W-:Y:S02]  /*3750*/  FMNMX.FTZ R21, R110, R21, !PT ;  /* 0x000000156e157209 */ /* 0x000fe40007810000 */
[----:B------:R-:W-:Y:S02]  /*3760*/  FMNMX.FTZ R19, R31, R12, !PT ;  /* 0x0000000c1f137209 */ /* 0x000fe40007810000 */
[----:B------:R-:W-:Y:S02]  /*3770*/  ISETP.GE.AND P5, PT, R10, R101, PT ;  /* 0x000000650a00720c */ /* 0x000fe40003fa6270 */
[----:B------:R-:W-:Y:S02]  /*3780*/  FSEL R34, R77, -INF , !P3 ;  /* 0xff8000004d227808 */ /* 0x000fe40005800000 */
[----:B------:R-:W-:-:S02]  /*3790*/  FMNMX.FTZ R21, R14, R21, !PT ;  /* 0x000000150e157209 */ /* 0x000fc40007810000 */
[----:B------:R-:W-:Y:S02]  /*37a0*/  FMNMX.FTZ R19, R162, R19, !PT ;  /* 0x00000013a2137209 */ /* 0x000fe40007810000 */
[----:B------:R-:W-:Y:S02]  /*37b0*/  ISETP.GE.AND P4, PT, R18, R101, PT ;  /* 0x000000651200720c */ /* 0x000fe40003f86270 */
[----:B------:R-:W-:Y:S02]  /*37c0*/  FSEL R36, R72, -INF , !P5 ;  /* 0xff80000048247808 */ /* 0x000fe40006800000 */
[----:B------:R-:W-:Y:S02]  /*37d0*/  FMNMX.FTZ R21, R34, R21, !PT ;  /* 0x0000001522157209 */ /* 0x000fe40007810000 */
[----:B------:R-:W-:Y:S02]  /*37e0*/  FMNMX.FTZ R19, R122, R19, !PT ;  /* 0x000000137a137209 */ /* 0x000fe40007810000 */
[----:B------:R-:W-:-:S02]  /*37f0*/  ISETP.GE.AND P3, PT, R17, R101, PT ;  /* 0x000000651100720c */ /* 0x000fc40003f66270 */
[----:B------:R-:W-:Y:S02]  /*3800*/  FSEL R38, R73, -INF , !P4 ;  /* 0xff80000049267808 */ /* 0x000fe40006000000 */
[----:B------:R-:W-:Y:S02]  /*3810*/  FMNMX.FTZ R21, R36, R21, !PT ;  /* 0x0000001524157209 */ /* 0x000fe40007810000 */
[----:B------:R-:W-:Y:S02]  /*3820*/  FMNMX.FTZ R19, R126, R19, !PT ;  /* 0x000000137e137209 */ /* 0x000fe40007810000 */
[----:B------:R-:W-:Y:S02]  /*3830*/  ISETP.GE.AND P5, PT, R15, R101, PT ;  /* 0x000000650f00720c */ /* 0x000fe40003fa6270 */
[----:B------:R-:W-:Y:S02]  /*3840*/  FSEL R12, R68, -INF , !P3 ;  /* 0xff800000440c7808 */ /* 0x000fe40005800000 */
[----:B------:R-:W-:-:S02]  /*3850*/  FMNMX.FTZ R21, R38, R21, !PT ;  /* 0x0000001526157209 */ /* 0x000fc40007810000 */
[----:B------:R-:W-:Y:S01]  /*3860*/  FSEL R90, R11, -INF , !P1 ;  /* 0xff8000000b5a7808 */ /* 0x000fe20004800000 */
[----:B------:R-:W-:Y:S01]  /*3870*/  VIADD R11, R2, 0x69 ;  /* 0x00000069020b7836 */ /* 0x000fe20000000000 */
[----:B------:R-:W-:Y:S02]  /*3880*/  FMNMX.FTZ R19, R132, R19, !PT ;  /* 0x0000001384137209 */ /* 0x000fe40007810000 */
[----:B------:R-:W-:Y:S02]  /*3890*/  ISETP.GE.AND P4, PT, R13, R101, PT ;  /* 0x000000650d00720c */ /* 0x000fe40003f86270 */
[----:B------:R-:W-:Y:S02]  /*38a0*/  FSEL R16, R69, -INF , !P5 ;  /* 0xff80000045107808 */ /* 0x000fe40006800000 */
[----:B------:R-:W-:Y:S02]  /*38b0*/  FMNMX.FTZ R21, R12, R21, !PT ;  /* 0x000000150c157209 */ /* 0x000fe40007810000 */
[----:B------:R-:W-:Y:S01]  /*38c0*/  ISETP.GE.AND P1, PT, R10, R100, PT ;  /* 0x000000640a00720c */ /* 0x000fe20003f26270 */
[----:B------:R-:W-:Y:S01]  /*38d0*/  VIADD R10, R2, 0x70 ;  /* 0x00000070020a7836 */ /* 0x000fe20000000000 */
[----:B------:R-:W-:Y:S01]  /*38e0*/  FMNMX.FTZ R19, R128, R19, !PT ;  /* 0x0000001380137209 */ /* 0x000fe20007810000 */
[----:B------:R-:W-:Y:S01]  /*38f0*/  VIADD R2, R2, 0x79 ;  /* 0x0000007902027836 */ /* 0x000fe20000000000 */
[----:B------:R-:W-:-:S02]  /*3900*/  ISETP.GE.AND P3, PT, R11, R101, PT ;  /* 0x000000650b00720c */ /* 0x000fc40003f66270 */
        /* <DEDUP_REMOVED lines=14> */
[----:B------:R-:W-:Y:S02]  /*39f0*/  FSEL R40, R78, -INF , !P0 ;  /* 0xff8000004e287808 */ /* 0x000fe40004000000 */
[----:B------:R-:W-:Y:S02]  /*3a00*/  FMNMX.FTZ R19, R90, R19, !PT ;  /* 0x000000135a137209 */ /* 0x000fe40007810000 */
[----:B------:R-:W-:Y:S02]  /*3a10*/  ISETP.GE.AND P5, PT, R2, R101, PT ;  /* 0x000000650200720c */ /* 0x000fe40003fa6270 */
[----:B------:R-:W-:-:S02]  /*3a20*/  FSEL R48, R48, -INF , !P3 ;  /* 0xff80000030307808 */ /* 0x000fc40005800000 */
[----:B------:R-:W-:Y:S02]  /*3a30*/  FMNMX.FTZ R21, R61, R20, !PT ;  /* 0x000000143d157209 */ /* 0x000fe40007810000 */
[----:B------:R-:W-:Y:S02]  /*3a40*/  FSEL R44, R79, -INF , !P2 ;  /* 0xff8000004f2c7808 */ /* 0x000fe40005000000 */
[----:B------:R-:W-:Y:S02]  /*3a50*/  FMNMX.FTZ R19, R40, R19, !PT ;  /* 0x0000001328137209 */ /* 0x000fe40007810000 */
[----:B------:R-:W-:Y:S02]  /*3a60*/  FSEL R49, R49, -INF , !P5 ;  /* 0xff80000031317808 */ /* 0x000fe40006800000 */
[----:B------:R-:W-:Y:S02]  /*3a70*/  FMNMX.FTZ R20, R48, R21, !PT ;  /* 0x0000001530147209 */ /* 0x000fe40007810000 */
[----:B------:R-:W-:-:S02]  /*3a80*/  ISETP.GE.AND P0, PT, R18, R100, PT ;  /* 0x000000641200720c */ /* 0x000fc40003f06270 */
[----:B------:R-:W-:Y:S02]  /*3a90*/  FSEL R46, R74, -INF , !P1 ;  /* 0xff8000004a2e7808 */ /* 0x000fe40004800000 */
[----:B------:R-:W-:Y:S02]  /*3aa0*/  FMNMX.FTZ R21, R44, R19, !PT ;  /* 0x000000132c157209 */ /* 0x000fe40007810000 */
[----:B------:R-:W-:Y:S02]  /*3ab0*/  FMNMX.FTZ R19, R49, R20, !PT ;  /* 0x0000001431137209 */ /* 0x000fe40007810000 */
[----:B------:R-:W-:Y:S02]  /*3ac0*/  ISETP.GE.AND P1, PT, R17, R100, PT ;  /* 0x000000641100720c */ /* 0x000fe40003f26270 */
[----:B------:R-:W-:Y:S01]  /*3ad0*/  FSEL R42, R75, -INF , !P0 ;  /* 0xff8000004b2a7808 */ /* 0x000fe20004000000 */
[----:B------:R-:W1:Y:S01]  /*3ae0*/  SHFL.BFLY PT, R20, R19, 0x2, 0x1f ;  /* 0x0c401f0013147f89 */ /* 0x000e6200000e0000 */
[----:B------:R-:W-:-:S02]  /*3af0*/  FMNMX.FTZ R21, R46, R21, !PT ;  /* 0x000000152e157209 */ /* 0x000fc40007810000 */
[-C--:B------:R-:W-:Y:S01]  /*3b00*/  ISETP.GE.AND P0, PT, R15, R100.reuse, PT ;  /* 0x000000640f00720c */ /* 0x080fe20003f06270 */
[----:B------:R-:W-:Y:S01]  /*3b10*/  LDSM.16.MT88.4 R72, [R137+0x3000] ;  /* 0x003000008948783b */ /* 0x000fe20000004200 */
        /* <DEDUP_REMOVED lines=17> */
[----:B-1----:R-:W-:Y:S02]  /*3c30*/  FMNMX.FTZ R9, R19, R20, !PT ;  /* 0x0000001413097209 */ /* 0x002fe40007810000 */
[----:B------:R-:W-:Y:S02]  /*3c40*/  ISETP.GE.AND P0, PT, R2, R100, PT ;  /* 0x000000640200720c */ /* 0x000fe40003f06270 */
[----:B------:R-:W-:Y:S01]  /*3c50*/  FSEL R20, R50, -INF , !P1 ;  /* 0xff80000032147808 */ /* 0x000fe20004800000 */
[----:B------:R-:W1:Y:S01]  /*3c60*/  SHFL.BFLY PT, R2, R9, 0x1, 0x1f ;  /* 0x0c201f0009027f89 */ /* 0x000e6200000e0000 */
[----:B------:R-:W-:Y:S02]  /*3c70*/  FMNMX.FTZ R21, R24, R21, !PT ;  /* 0x0000001518157209 */ /* 0x000fe40007810000 */
[----:B------:R-:W-:Y:S02]  /*3c80*/  FSEL R22, R51, -INF , !P0 ;  /* 0xff80000033167808 */ /* 0x000fe40004000000 */
[----:B------:R-:W-:-:S04]  /*3c90*/  FMNMX.FTZ R21, R20, R21, !PT ;  /* 0x0000001514157209 */ /* 0x000fc80007810000 */
[----:B------:R-:W-:-:S05]  /*3ca0*/  FMNMX.FTZ R50, R22, R21, !PT ;  /* 0x0000001516327209 */ /* 0x000fca0007810000 */
[----:B------:R-:W2:Y:S01]  /*3cb0*/  SHFL.BFLY PT, R7, R50, 0x2, 0x1f ;  /* 0x0c401f0032077f89 */ /* 0x000ea200000e0000 */
[----:B-1----:R-:W-:-:S04]  /*3cc0*/  FMNMX.FTZ R2, R9, R2, !PT ;  /* 0x0000000209027209 */ /* 0x002fc80007810000 */
[C---:B------:R-:W-:Y:S01]  /*3cd0*/  FSETP.NEU.FTZ.AND P0, PT, R2.reuse, -INF , PT ;  /* 0xff8000000200780b */ /* 0x040fe20003f1d000 */
[----:B------:R-:W-:-:S05]  /*3ce0*/  FMUL.FTZ R19, R2, UR6 ;  /* 0x0000000602137c20 */ /* 0x000fca0008410000 */
[----:B------:R-:W-:Y:S02]  /*3cf0*/  FSEL R19, R19, RZ, P0 ;  /* 0x000000ff13137208 */ /* 0x000fe40000000000 */
[----:B--2---:R-:W-:-:S03]  /*3d00*/  FMNMX.FTZ R7, R50, R7, !PT ;  /* 0x0000000732077209 */ /* 0x004fc60007810000 */
[--C-:B------:R-:W-:Y:S01]  /*3d10*/  FFMA.FTZ R158, R54, UR6, -R19.reuse ;  /* 0x00000006369e7c23 */ /* 0x100fe20008010813 */
[--C-:B------:R-:W-:Y:S01]  /*3d20*/  FFMA.FTZ R54, R0, UR6, -R19.reuse ;  /* 0x0000000600367c23 */ /* 0x100fe20008010813 */
[--C-:B------:R-:W-:Y:S01]  /*3d30*/  FFMA.FTZ R15, R86, UR6, -R19.reuse ;  /* 0x00000006560f7c23 */ /* 0x100fe20008010813 */
[--C-:B------:R-:W-:Y:S01]  /*3d40*/  FFMA.FTZ R50, R160, UR6, -R19.reuse ;  /* 0x00000006a0327c23 */ /* 0x100fe20008010813 */
[----:B------:R-:W1:Y:S01]  /*3d50*/  SHFL.BFLY PT, R10, R7, 0x1, 0x1f ;  /* 0x0c201f00070a7f89 */ /* 0x000e6200000e0000 */
[--C-:B------:R-:W-:Y:S01]  /*3d60*/  FFMA.FTZ R41, R26, UR6, -R19.reuse ;  /* 0x000000061a297c23 */ /* 0x100fe20008010813 */
[----:B------:R-:W-:Y:S01]  /*3d70*/  FFMA.FTZ R13, R136, UR6, -R19 ;  /* 0x00000006880d7c23 */ /* 0x000fe20008010813 */
[----:B------:R-:W-:Y:S02]  /*3d80*/  IMAD R136, R4, 0x2, R137 ;  /* 0x0000000204887824 */ /* 0x000fe400078e0289 */
        /* <DEDUP_REMOVED lines=11> */
[----:B------:R-:W-:-:S06]  /*3e40*/  FFMA.FTZ R63, R64, UR6, -R19 ;  /* 0x00000006403f7c23 */ /* 0x000fcc0008010813 */
[----:B------:R-:W-:Y:S01]  /*3e50*/  MUFU.EX2 R54, R54 ;  /* 0x0000003600367308 */ /* 0x000fe20000000800 */
[----:B-1----:R-:W-:-:S04]  /*3e60*/  FMNMX.FTZ R0, R7, R10, !PT ;  /* 0x0000000a07007209 */ /* 0x002fc80007810000 */
[C---:B------:R-:W-:Y:S01]  /*3e70*/  FSETP.NEU.FTZ.AND P0, PT, R0.reuse, -INF , PT ;  /* 0xff8000000000780b */ /* 0x040fe20003f1d000 */
[----:B------:R-:W-:Y:S02]  /*3e80*/  FMUL.FTZ R21, R0, UR6 ;  /* 0x0000000600157c20 */ /* 0x000fe40008410000 */
[----:B------:R-:W1:Y:S01]  /*3e90*/  MUFU.EX2 R15, R15 ;  /* 0x0000000f000f7308 */ /* 0x000e620000000800 */
[----:B--2---:R-:W-:Y:S02]  /*3ea0*/  FADD.FTZ R59, R158, R41 ;  /* 0x000000299e3b7221 */ /* 0x004fe40000010000 */
[----:B------:R-:W-:Y:S02]  /*3eb0*/  FSEL R21, R21, RZ, P0 ;  /* 0x000000ff15157208 */ /* 0x000fe40000000000 */
[----:B------:R-:W-:-:S03]  /*3ec0*/  ISETP.GE.AND P0, PT, R104, 0x2, PT ;  /* 0x000000026800780c */ /* 0x000fc60003f06270 */
[----:B------:R-:W-:Y:S01]  /*3ed0*/  MUFU.EX2 R50, R50 ;  /* 0x0000003200327308 */ /* 0x000fe20000000800 */
[--C-:B------:R-:W-:Y:S01]  /*3ee0*/  FFMA.FTZ R37, R8, UR6, -R21.reuse ;  /* 0x0000000608257c23 */ /* 0x100fe20008010815 */
[--C-:B------:R-:W-:Y:S01]  /*3ef0*/  FFMA.FTZ R160, R47, UR6, -R21.reuse ;  /* 0x000000062fa07c23 */ /* 0x100fe20008010815 */
[--C-:B------:R-:W-:Y:S01]  /*3f00*/  FFMA.FTZ R23, R84, UR6, -R21.reuse ;  /* 0x0000000654177c23 */ /* 0x100fe20008010815 */
[--C-:B------:R-:W-:Y:S01]  /*3f10*/  FFMA.FTZ R86, R6, UR6, -R21.reuse ;  /* 0x0000000606567c23 */ /* 0x100fe20008010815 */
[----:B------:R-:W-:Y:S01]  /*3f20*/  LDSM.16.MT88.4 R8, [R137+0x3400] ;  /* 0x003400008908783b */ /* 0x000fe20000004200 */
[--C-:B------:R-:W-:Y:S01]  /*3f30*/  FFMA.FTZ R84, R82, UR6, -R21.reuse ;  /* 0x0000000652547c23 */ /* 0x100fe20008010815 */
[--C-:B------:R-:W-:Y:S01]  /*3f40*/  FFMA.FTZ R3, R80, UR6, -R21.reuse ;  /* 0x0000000650037c23 */ /* 0x100fe20008010815 */
[----:B------:R-:W-:Y:S01]  /*3f50*/  MUFU.EX2 R37, R37 ;  /* 0x0000002500257308 */ /* 0x000fe20000000800 */
[----:B------:R-:W2:Y:S01]  /*3f60*/  LDSM.16.MT88.4 R4, [R136+0x3000] ;  /* 0x003000008804783b */ /* 0x000ea20000004200 */
[----:B------:R-:W-:Y:S01]  /*3f70*/  F2FP.BF16.F32.PACK_AB R80, R41, R158 ;  /* 0x0000009e2950723e */ /* 0x000fe200000010ff */
[--C-:B------:R-:W-:Y:S01]  /*3f80*/  FFMA.FTZ R25, R118, UR6, -R21.reuse ;  /* 0x0000000676197c23 */ /* 0x100fe20008010815 */
[----:B-1----:R-:W-:Y:S01]  /*3f90*/  F2FP.BF16.F32.PACK_AB R82, R15, R54 ;  /* 0x000000360f52723e */ /* 0x002fe200000010ff */
[----:B------:R-:W-:Y:S01]  /*3fa0*/  FFMA.FTZ R32, R32, UR6, -R21 ;  /* 0x0000000620207c23 */ /* 0x000fe20008010815 */
[--C-:B------:R-:W-:Y:S01]  /*3fb0*/  FFMA.FTZ R118, R114, UR6, -R19.reuse ;  /* 0x0000000672767c23 */ /* 0x100fe20008010813 */
[----:B------:R-:W-:Y:S01]  /*3fc0*/  FFMA.FTZ R114, R29, UR6, -R19 ;  /* 0x000000061d727c23 */ /* 0x000fe20008010813 */
[----:B------:R-:W1:Y:S01]  /*3fd0*/  MUFU.EX2 R160, R160 ;  /* 0x000000a000a07308 */ /* 0x000e620000000800 */
[----:B------:R-:W-:Y:S01]  /*3fe0*/  FFMA.FTZ R116, R112, UR6, -R21 ;  /* 0x0000000670747c23 */ /* 0x000fe20008010815 */
[----:B------:R-:W-:Y:S01]  /*3ff0*/  FFMA.FTZ R29, R35, UR6, -R19 ;  /* 0x00000006231d7c23 */ /* 0x000fe20008010813 */
[--C-:B------:R-:W-:Y:S01]  /*4000*/  FFMA.FTZ R112, R31, UR6, -R21.reuse ;  /* 0x000000061f707c23 */ /* 0x100fe20008010815 */
[--C-:B------:R-:W-:Y:S01]  /*4010*/  FFMA.FTZ R27, R162, UR6, -R21.reuse ;  /* 0x00000006a21b7c23 */ /* 0x100fe20008010815 */
[----:B------:R-:W-:Y:S01]  /*4020*/  FFMA.FTZ R164, R164, UR6, -R21 ;  /* 0x00000006a4a47c23 */ /* 0x000fe20008010815 */
[----:B------:R-:W-:Y:S01]  /*4030*/  FFMA.FTZ R162, R120, UR6, -R19 ;  /* 0x0000000678a27c23 */ /* 0x000fe20008010813 */
[----:B------:R-:W-:Y:S01]  /*4040*/  FFMA.FTZ R124, R122, UR6, -R21 ;  /* 0x000000067a7c7c23 */ /* 0x000fe20008010815 */
[----:B------:R-:W-:Y:S01]  /*4050*/  MUFU.EX2 R23, R23 ;  /* 0x0000001700177308 */ /* 0x000fe20000000800 */
[--C-:B------:R-:W-:Y:S01]  /*4060*/  FFMA.FTZ R120, R130, UR6, -R19.reuse ;  /* 0x0000000682787c23 */ /* 0x100fe20008010813 */
[----:B------:R-:W-:Y:S01]  /*4070*/  FFMA.FTZ R35, R134, UR6, -R19 ;  /* 0x0000000686237c23 */ /* 0x000fe20008010813 */
        /* <DEDUP_REMOVED lines=8> */
[----:B------:R-:W-:Y:S01]  /*4100*/  FFMA.FTZ R47, R90, UR6, -R21 ;  /* 0x000000065a2f7c23 */ /* 0x000fe20008010815 */
[----:B------:R-:W-:Y:S01]  /*4110*/  FADD.FTZ R160, R37, R160 ;  /* 0x000000a025a07221 */ /* 0x000fe20000010000 */
[----:B------:R-:W-:Y:S01]  /*4120*/  FADD.FTZ R54, R54, R59 ;  /* 0x0000003b36367221 */ /* 0x000fe20000010000 */
[--C-:B------:R-:W-:Y:S01]  /*4130*/  FFMA.FTZ R90, R14, UR6, -R19.reuse ;  /* 0x000000060e5a7c23 */ /* 0x100fe20008010813 */
[--C-:B------:R-:W-:Y:S01]  /*4140*/  FFMA.FTZ R37, R34, UR6, -R19.reuse ;  /* 0x0000000622257c23 */ /* 0x100fe20008010813 */
[----:B------:R-:W1:Y:S01]  /*4150*/  MUFU.EX2 R13, R13 ;  /* 0x0000000d000d7308 */ /* 0x000e620000000800 */
[----:B------:R-:W-:Y:S01]  /*4160*/  FADD.FTZ R15, R15, R54 ;  /* 0x000000360f0f7221 */ /* 0x000fe20000010000 */
[--C-:B------:R-:W-:Y:S01]  /*4170*/  FFMA.FTZ R41, R36, UR6, -R19.reuse ;  /* 0x0000000624297c23 */ /* 0x100fe20008010813 */
[----:B------:R-:W-:Y:S01]  /*4180*/  FFMA.FTZ R34, R38, UR6, -R19 ;  /* 0x0000000626227c23 */ /* 0x000fe20008010813 */
[--C-:B------:R-:W-:Y:S01]  /*4190*/  FFMA.FTZ R57, R40, UR6, -R21.reuse ;  /* 0x0000000628397c23 */ /* 0x100fe20008010815 */
[--C-:B------:R-:W-:Y:S01]  /*41a0*/  FFMA.FTZ R38, R44, UR6, -R21.reuse ;  /* 0x000000062c267c23 */ /* 0x100fe20008010815 */
[--C-:B------:R-:W-:Y:S01]  /*41b0*/  FFMA.FTZ R36, R46, UR6, -R21.reuse ;  /* 0x000000062e247c23 */ /* 0x100fe20008010815 */
[----:B------:R-:W-:Y:S01]  /*41c0*/  FFMA.FTZ R42, R42, UR6, -R21 ;  /* 0x000000062a2a7c23 */ /* 0x000fe20008010815 */
[----:B------:R-:W-:Y:S01]  /*41d0*/  MUFU.EX2 R26, R26 ;  /* 0x0000001a001a7308 */ /* 0x000fe20000000800 */
[----:B---3--:R-:W-:Y:S01]  /*41e0*/  F2FP.BF16.F32.PACK_AB R83, R86, R23 ;  /* 0x000000175653723e */ /* 0x008fe200000010ff */
[--C-:B------:R-:W-:Y:S01]  /*41f0*/  FFMA.FTZ R44, R16, UR6, -R19.reuse ;  /* 0x00000006102c7c23 */ /* 0x100fe20008010813 */
[--C-:B------:R-:W-:Y:S01]  /*4200*/  FFMA.FTZ R40, R65, UR6, -R19.reuse ;  /* 0x0000000641287c23 */ /* 0x100fe20008010813 */
[--C-:B------:R-:W-:Y:S01]  /*4210*/  FFMA.FTZ R59, R61, UR6, -R19.reuse ;  /* 0x000000063d3b7c23 */ /* 0x100fe20008010813 */
[----:B------:R-:W-:Y:S01]  /*4220*/  FFMA.FTZ R46, R48, UR6, -R19 ;  /* 0x00000006302e7c23 */ /* 0x000fe20008010813 */
[--C-:B------:R-:W-:Y:S01]  /*4230*/  FFMA.FTZ R61, R30, UR6, -R21.reuse ;  /* 0x000000061e3d7c23 */ /* 0x100fe20008010815 */
[--C-:B------:R-:W-:Y:S01]  /*4240*/  FFMA.FTZ R28, R28, UR6, -R21.reuse ;  /* 0x000000061c1c7c23 */ /* 0x100fe20008010815 */
[----:B------:R-:W-:Y:S01]  /*4250*/  HMMA.16816.F32.BF16 R68, R80, R72, RZ ;  /* 0x000000485044723c */ /* 0x000fe200000418ff */
[----:B------:R-:W3:Y:S01]  /*4260*/  MUFU.EX2 R17, R17 ;  /* 0x0000001100117308 */ /* 0x000ee20000000800 */
[--C-:B------:R-:W-:Y:S01]  /*4270*/  FFMA.FTZ R30, R66, UR6, -R21.reuse ;  /* 0x00000006421e7c23 */ /* 0x100fe20008010815 */
[--C-:B------:R-:W-:Y:S01]  /*4280*/  FFMA.FTZ R62, R62, UR6, -R21.reuse ;  /* 0x000000063e3e7c23 */ /* 0x100fe20008010815 */
[----:B------:R-:W-:-:S02]  /*4290*/  FFMA.FTZ R20, R20, UR6, -R21 ;  /* 0x0000000614147c23 */ /* 0x000fc40008010815 */
[C---:B------:R-:W-:Y:S03]  /*42a0*/  HMMA.16816.F32.BF16 R72, R80.reuse, R74, RZ ;  /* 0x0000004a5048723c */ /* 0x040fe600000418ff */
[----:B------:R-:W-:Y:S03]  /*42b0*/  MUFU.EX2 R84, R84 ;  /* 0x0000005400547308 */ /* 0x000fe60000000800 */
[C---:B--2---:R-:W-:Y:S05]  /*42c0*/  HMMA.16816.F32.BF16 R76, R80.reuse, R4, RZ ;  /* 0x00000004504c723c */ /* 0x044fea00000418ff */
[----:B------:R-:W2:Y:S01]  /*42d0*/  MUFU.EX2 R25, R25 ;  /* 0x0000001900197308 */ /* 0x000ea20000000800 */
[----:B------:R-:W-:Y:S01]  /*42e0*/  HMMA.16816.F32.BF16 R80, R80, R6, RZ ;  /* 0x000000065050723c */ /* 0x000fe200000418ff */
[----:B-1----:R-:W-:Y:S01]  /*42f0*/  F2FP.BF16.F32.PACK_AB R4, R13, R50 ;  /* 0x000000320d04723e */ /* 0x002fe200000010ff */
[----:B------:R-:W-:-:S04]  /*4300*/  FADD.FTZ R50, R50, R15 ;  /* 0x0000000f32327221 */ /* 0x000fc80000010000 */
[----:B------:R-:W-:Y:S01]  /*4310*/  FADD.FTZ R67, R13, R50 ;  /* 0x000000320d437221 */ /* 0x000fe20000010000 */
[----:B------:R-:W-:Y:S01]  /*4320*/  MUFU.EX2 R3, R3 ;  /* 0x0000000300037308 */ /* 0x000fe20000000800 */
[----:B---3--:R-:W-:Y:S02]  /*4330*/  F2FP.BF16.F32.PACK_AB R6, R17, R26 ;  /* 0x0000001a1106723e */ /* 0x008fe400000010ff */
[----:B------:R-:W-:-:S04]  /*4340*/  FADD.FTZ R26, R26, R67 ;  /* 0x000000431a1a7221 */ /* 0x000fc80000010000 */
[----:B------:R-:W-:Y:S01]  /*4350*/  FADD.FTZ R49, R17, R26 ;  /* 0x0000001a11317221 */ /* 0x000fe20000010000 */
[----:B------:R-:W1:Y:S01]  /*4360*/  MUFU.EX2 R32, R32 ;  /* 0x0000002000207308 */ /* 0x000e620000000800 */
[----:B--2---:R-:W-:Y:S01]  /*4370*/  F2FP.BF16.F32.PACK_AB R5, R25, R84 ;  /* 0x000000541905723e */ /* 0x004fe200000010ff */
[----:B------:R-:W-:-:S06]  /*4380*/  FFMA.FTZ R26, R24, UR6, -R21 ;  /* 0x00000006181a7c23 */ /* 0x000fcc0008010815 */
[----:B------:R-:W-:Y:S08]  /*4390*/  MUFU.EX2 R118, R118 ;  /* 0x0000007600767308 */ /* 0x000ff00000000800 */
[----:B------:R-:W2:Y:S01]  /*43a0*/  MUFU.EX2 R33, R33 ;  /* 0x0000002100217308 */ /* 0x000ea20000000800 */
[----:B-1----:R-:W-:-:S07]  /*43b0*/  F2FP.BF16.F32.PACK_AB R7, R32, R3 ;  /* 0x000000032007723e */ /* 0x002fce00000010ff */
[C---:B------:R-:W-:Y:S01]  /*43c0*/  HMMA.16816.F32.BF16 R68, R4.reuse, R8, R68 ;  /* 0x000000080444723c */ /* 0x040fe20000041844 */
[----:B------:R-:W-:Y:S05]  /*43d0*/  MUFU.EX2 R114, R114 ;  /* 0x0000007200727308 */ /* 0x000fea0000000800 */
[C---:B------:R-:W-:Y:S01]  /*43e0*/  HMMA.16816.F32.BF16 R72, R4.reuse, R10, R72 ;  /* 0x0000000a0448723c */ /* 0x040fe20000041848 */
[----:B------:R-:W1:Y:S02]  /*43f0*/  LDSM.16.MT88.4 R8, [R136+0x3400] ;  /* 0x003400008808783b */ /* 0x000e640000004200 */
[----:B------:R-:W3:Y:S08]  /*4400*/  MUFU.EX2 R29, R29 ;  /* 0x0000001d001d7308 */ /* 0x000ef00000000800 */
[----:B------:R-:W-:Y:S08]  /*4410*/  MUFU.EX2 R116, R116 ;  /* 0x0000007400747308 */ /* 0x000ff00000000800 */
[----:B------:R-:W4:Y:S08]  /*4420*/  MUFU.EX2 R31, R164 ;  /* 0x000000a4001f7308 */ /* 0x000f300000000800 */
[----:B------:R-:W-:Y:S08]  /*4430*/  MUFU.EX2 R112, R112 ;  /* 0x0000007000707308 */ /* 0x000ff00000000800 */
[----:B------:R-:W5:Y:S01]  /*4440*/  MUFU.EX2 R27, R27 ;  /* 0x0000001b001b7308 */ /* 0x000f620000000800 */
[C---:B-1----:R-:W-:Y:S07]  /*4450*/  HMMA.16816.F32.BF16 R76, R4.reuse, R8, R76 ;  /* 0x00000008044c723c */ /* 0x042fee000004184c */
[----:B------:R-:W-:Y:S01]  /*4460*/  MUFU.EX2 R162, R162 ;  /* 0x000000a200a27308 */ /* 0x000fe20000000800 */
[----:B------:R-:W-:Y:S01]  /*4470*/  HMMA.16816.F32.BF16 R80, R4, R10, R80 ;  /* 0x0000000a0450723c */ /* 0x000fe20000041850 */
[----:B------:R-:W1:Y:S06]  /*4480*/  LDSM.16.MT88.4 R8, [R137+0x3800] ;  /* 0x003800008908783b */ /* 0x000e6c0000004200 */
[----:B------:R-:W1:Y:S01]  /*4490*/  MUFU.EX2 R39, R39 ;  /* 0x0000002700277308 */ /* 0x000e620000000800 */
[----:B--2---:R-:W-:Y:S01]  /*44a0*/  F2FP.BF16.F32.PACK_AB R4, R33, R118 ;  /* 0x000000762104723e */ /* 0x004fe200000010ff */
[----:B------:R-:W-:Y:S01]  /*44b0*/  FADD.FTZ R118, R118, R49 ;  /* 0x0000003176767221 */ /* 0x000fe20000010000 */
[----:B---3--:R-:W-:-:S02]  /*44c0*/  F2FP.BF16.F32.PACK_AB R6, R29, R114 ;  /* 0x000000721d06723e */ /* 0x008fc400000010ff */
[----:B----4-:R-:W-:-:S03]  /*44d0*/  F2FP.BF16.F32.PACK_AB R5, R31, R116 ;  /* 0x000000741f05723e */ /* 0x010fc600000010ff */
[----:B------:R-:W-:Y:S01]  /*44e0*/  MUFU.EX2 R120, R120 ;  /* 0x0000007800787308 */ /* 0x000fe20000000800 */
[----:B-----5:R-:W-:Y:S01]  /*44f0*/  F2FP.BF16.F32.PACK_AB R7, R27, R112 ;  /* 0x000000701b07723e */ /* 0x020fe200000010ff */
[----:B------:R-:W-:-:S04]  /*4500*/  FADD.FTZ R33, R33, R118 ;  /* 0x0000007621217221 */ /* 0x000fc80000010000 */
[----:B------:R-:W-:Y:S02]  /*4510*/  FADD.FTZ R114, R114, R33 ;  /* 0x0000002172727221 */ /* 0x000fe40000010000 */
[----:B------:R-:W2:Y:S08]  /*4520*/  MUFU.EX2 R35, R35 ;  /* 0x0000002300237308 */ /* 0x000eb00000000800 */
[----:B------:R-:W-:Y:S08]  /*4530*/  MUFU.EX2 R124, R124 ;  /* 0x0000007c007c7308 */ /* 0x000ff00000000800 */
[----:B------:R-:W3:Y:S01]  /*4540*/  MUFU.EX2 R45, R45 ;  /* 0x0000002d002d7308 */ /* 0x000ee20000000800 */
[C---:B-1----:R-:W-:Y:S07]  /*4550*/  HMMA.16816.F32.BF16 R68, R4.reuse, R8, R68 ;  /* 0x000000080444723c */ /* 0x042fee0000041844 */
[----:B------:R-:W-:Y:S01]  /*4560*/  MUFU.EX2 R122, R122 ;  /* 0x0000007a007a7308 */ /* 0x000fe20000000800 */
[C---:B------:R-:W-:Y:S01]  /*4570*/  HMMA.16816.F32.BF16 R72, R4.reuse, R10, R72 ;  /* 0x0000000a0448723c */ /* 0x040fe20000041848 */
[----:B------:R-:W1:Y:S06]  /*4580*/  LDSM.16.MT88.4 R8, [R136+0x3800] ;  /* 0x003800008808783b */ /* 0x000e6c0000004200 */
[----:B------:R-:W4:Y:S08]  /*4590*/  MUFU.EX2 R43, R43 ;  /* 0x0000002b002b7308 */ /* 0x000f300000000800 */
[----:B------:R-:W-:Y:S08]  /*45a0*/  MUFU.EX2 R55, R55 ;  /* 0x0000003700377308 */ /* 0x000ff00000000800 */
[----:B------:R-:W5:Y:S08]  /*45b0*/  MUFU.EX2 R52, R52 ;  /* 0x0000003400347308 */ /* 0x000f700000000800 */
[----:B------:R-:W-:Y:S08]  /*45c0*/  MUFU.EX2 R58, R58 ;  /* 0x0000003a003a7308 */ /* 0x000ff00000000800 */
[----:B------:R-:W5:Y:S01]  /*45d0*/  MUFU.EX2 R51, R51 ;  /* 0x0000003300337308 */ /* 0x000f620000000800 */
[C---:B-1----:R-:W-:Y:S07]  /*45e0*/  HMMA.16816.F32.BF16 R76, R4.reuse, R8, R76 ;  /* 0x00000008044c723c */ /* 0x042fee000004184c */
[----:B------:R-:W-:Y:S01]  /*45f0*/  MUFU.EX2 R53, R53 ;  /* 0x0000003500357308 */ /* 0x000fe20000000800 */
[----:B------:R-:W-:Y:S01]  /*4600*/  HMMA.16816.F32.BF16 R80, R4, R10, R80 ;  /* 0x0000000a0450723c */ /* 0x000fe20000041850 */
[----:B------:R-:W1:Y:S06]  /*4610*/  LDSM.16.MT88.4 R8, [R137+0x3c00] ;  /* 0x003c00008908783b */ /* 0x000e6c0000004200 */
[----:B------:R-:W5:Y:S01]  /*4620*/  MUFU.EX2 R88, R88 ;  /* 0x0000005800587308 */ /* 0x000f620000000800 */
[----:B------:R-:W-:-:S02]  /*4630*/  F2FP.BF16.F32.PACK_AB R4, R39, R162 ;  /* 0x000000a22704723e */ /* 0x000fc400000010ff */
[----:B--2---:R-:W-:Y:S02]  /*4640*/  F2FP.BF16.F32.PACK_AB R6, R35, R120 ;  /* 0x000000782306723e */ /* 0x004fe400000010ff */
[----:B---3--:R-:W-:Y:S02]  /*4650*/  F2FP.BF16.F32.PACK_AB R5, R45, R124 ;  /* 0x0000007c2d05723e */ /* 0x008fe400000010ff */
[----:B----4-:R-:W-:Y:S01]  /*4660*/  F2FP.BF16.F32.PACK_AB R7, R43, R122 ;  /* 0x0000007a2b07723e */ /* 0x010fe200000010ff */
[----:B------:R-:W-:Y:S08]  /*4670*/  MUFU.EX2 R56, R56 ;  /* 0x0000003800387308 */ /* 0x000ff00000000800 */
        /* <DEDUP_REMOVED lines=9> */
[----:B------:R-:W4:Y:S08]  /*4710*/  MUFU.EX2 R38, R38 ;  /* 0x0000002600267308 */ /* 0x000f300000000800 */
        /* <DEDUP_REMOVED lines=10> */
[----:B--2---:R-:W-:-:S05]  /*47c0*/  F2FP.BF16.F32.PACK_AB R7, R47, R56 ;  /* 0x000000382f07723e */ /* 0x004fca00000010ff */
[----:B------:R-:W-:Y:S08]  /*47d0*/  MUFU.EX2 R28, R28 ;  /* 0x0000001c001c7308 */ /* 0x000ff00000000800 */
        /* <DEDUP_REMOVED lines=9> */
[----:B------:R-:W-:Y:S01]  /*4870*/  MUFU.EX2 R20, R20 ;  /* 0x0000001400147308 */ /* 0x000fe20000000800 */
[C---:B-1----:R-:W-:Y:S06]  /*4880*/  HMMA.16816.F32.BF16 R76, R4.reuse, R8, R76 ;  /* 0x00000008044c723c */ /* 0x042fec000004184c */
[----:B------:R-:W-:Y:S01]  /*4890*/  HMMA.16816.F32.BF16 R80, R4, R10, R80 ;  /* 0x0000000a0450723c */ /* 0x000fe20000041850 */
[----:B------:R-:W1:Y:S06]  /*48a0*/  LDSM.16.MT88.4 R8, [R137+0x4400] ;  /* 0x004400008908783b */ /* 0x000e6c0000004200 */
[----:B------:R-:W-:Y:S01]  /*48b0*/  FADD.FTZ R5, R23, R160 ;  /* 0x000000a017057221 */ /* 0x000fe20000010000 */
[----:B---3--:R-:W-:Y:S01]  /*48c0*/  F2FP.BF16.F32.PACK_AB R4, R37, R90 ;  /* 0x0000005a2504723e */ /* 0x008fe200000010ff */
[----:B------:R-:W2:Y:S01]  /*48d0*/  MUFU.EX2 R23, R42 ;  /* 0x0000002a00177308 */ /* 0x000ea20000000800 */
[----:B----4-:R-:W-:Y:S01]  /*48e0*/  F2FP.BF16.F32.PACK_AB R6, R34, R41 ;  /* 0x000000292206723e */ /* 0x010fe200000010ff */
[----:B------:R-:W-:-:S04]  /*48f0*/  FADD.FTZ R5, R86, R5 ;  /* 0x0000000556057221 */ /* 0x000fc80000010000 */
[----:B------:R-:W-:Y:S01]  /*4900*/  FADD.FTZ R84, R84, R5 ;  /* 0x0000000554547221 */ /* 0x000fe20000010000 */
[----:B------:R-:W-:-:S03]  /*4910*/  F2FP.BF16.F32.PACK_AB R5, R38, R57 ;  /* 0x000000392605723e */ /* 0x000fc600000010ff */
[----:B------:R-:W-:Y:S01]  /*4920*/  FADD.FTZ R50, R25, R84 ;  /* 0x0000005419327221 */ /* 0x000fe20000010000 */
[--C-:B------:R-:W-:Y:S02]  /*4930*/  FFMA.FTZ R25, R12, UR6, -R19.reuse ;  /* 0x000000060c197c23 */ /* 0x100fe40008010813 */
[----:B------:R-:W3:Y:S01]  /*4940*/  LDSM.16.MT88.4 R12, [R136+0x4400] ;  /* 0x00440000880c783b */ /* 0x000ee20000004200 */
[----:B--2---:R-:W-:Y:S01]  /*4950*/  F2FP.BF16.F32.PACK_AB R7, R23, R36 ;  /* 0x000000241707723e */ /* 0x004fe200000010ff */
[----:B------:R-:W-:Y:S02]  /*4960*/  FFMA.FTZ R42, R60, UR6, -R19 ;  /* 0x000000063c2a7c23 */ /* 0x000fe40008010813 */
[----:B------:R-:W2:Y:S08]  /*4970*/  MUFU.EX2 R25, R25 ;  /* 0x0000001900197308 */ /* 0x000eb00000000800 */
[----:B------:R-:W-:Y:S01]  /*4980*/  MUFU.EX2 R42, R42 ;  /* 0x0000002a002a7308 */ /* 0x000fe20000000800 */
[C---:B-1----:R-:W-:Y:S06]  /*4990*/  HMMA.16816.F32.BF16 R68, R4.reuse, R8, R68 ;  /* 0x000000080444723c */ /* 0x042fec0000041844 */
[C---:B------:R-:W-:Y:S01]  /*49a0*/  HMMA.16816.F32.BF16 R72, R4.reuse, R10, R72 ;  /* 0x0000000a0448723c */ /* 0x040fe20000041848 */
[----:B------:R-:W1:Y:S05]  /*49b0*/  LDSM.16.MT88.4 R8, [R137+0x4800] ;  /* 0x004800008908783b */ /* 0x000e6a0000004200 */
[C---:B---3--:R-:W-:Y:S06]  /*49c0*/  HMMA.16816.F32.BF16 R76, R4.reuse, R12, R76 ;  /* 0x0000000c044c723c */ /* 0x048fec000004184c */
[----:B------:R-:W-:Y:S01]  /*49d0*/  HMMA.16816.F32.BF16 R80, R4, R14, R80 ;  /* 0x0000000e0450723c */ /* 0x000fe20000041850 */
[--C-:B------:R-:W-:Y:S01]  /*49e0*/  FFMA.FTZ R12, R18, UR6, -R21.reuse ;  /* 0x00000006120c7c23 */ /* 0x100fe20008010815 */
[----:B------:R-:W-:Y:S01]  /*49f0*/  FADD.FTZ R13, R3, R50 ;  /* 0x00000032030d7221 */ /* 0x000fe20000010000 */
[----:B------:R-:W3:Y:S01]  /*4a00*/  LDSM.16.MT88.4 R16, [R136+0x4800] ;  /* 0x004800008810783b */ /* 0x000ee20000004200 */
[----:B------:R-:W-:Y:S01]  /*4a10*/  FFMA.FTZ R21, R22, UR6, -R21 ;  /* 0x0000000616157c23 */ /* 0x000fe20008010815 */
[----:B------:R-:W4:Y:S01]  /*4a20*/  MUFU.EX2 R3, R12 ;  /* 0x0000000c00037308 */ /* 0x000f220000000800 */
[----:B------:R-:W-:Y:S01]  /*4a30*/  FADD.FTZ R13, R32, R13 ;  /* 0x0000000d200d7221 */ /* 0x000fe20000010000 */
[----:B--2---:R-:W-:-:S02]  /*4a40*/  F2FP.BF16.F32.PACK_AB R4, R44, R25 ;  /* 0x000000192c04723e */ /* 0x004fc400000010ff */
[----:B------:R-:W-:Y:S01]  /*4a50*/  F2FP.BF16.F32.PACK_AB R6, R40, R63 ;  /* 0x0000003f2806723e */ /* 0x000fe200000010ff */
[----:B------:R-:W-:Y:S01]  /*4a60*/  FADD.FTZ R116, R116, R13 ;  /* 0x0000000d74747221 */ /* 0x000fe20000010000 */
[----:B------:R-:W-:Y:S02]  /*4a70*/  F2FP.BF16.F32.PACK_AB R5, R61, R28 ;  /* 0x0000001c3d05723e */ /* 0x000fe400000010ff */
[----:B------:R-:W-:Y:S01]  /*4a80*/  MUFU.EX2 R21, R21 ;  /* 0x0000001500157308 */ /* 0x000fe20000000800 */
[----:B------:R-:W-:-:S04]  /*4a90*/  FADD.FTZ R31, R31, R116 ;  /* 0x000000741f1f7221 */ /* 0x000fc80000010000 */
[----:B------:R-:W-:Y:S01]  /*4aa0*/  FADD.FTZ R112, R112, R31 ;  /* 0x0000001f70707221 */ /* 0x000fe20000010000 */
[----:B------:R-:W-:-:S03]  /*4ab0*/  FADD.FTZ R31, R29, R114 ;  /* 0x000000721d1f7221 */ /* 0x000fc60000010000 */
[----:B------:R-:W-:Y:S01]  /*4ac0*/  FADD.FTZ R29, R27, R112 ;  /* 0x000000701b1d7221 */ /* 0x000fe20000010000 */
[----:B------:R-:W-:Y:S01]  /*4ad0*/  FADD.FTZ R162, R162, R31 ;  /* 0x0000001fa2a27221 */ /* 0x000fe20000010000 */
[----:B----4-:R-:W-:Y:S01]  /*4ae0*/  F2FP.BF16.F32.PACK_AB R7, R3, R30 ;  /* 0x0000001e0307723e */ /* 0x010fe200000010ff */
[----:B------:R-:W2:Y:S01]  /*4af0*/  LDSM.16.MT88.4 R12, [R137+0x4c00] ;  /* 0x004c0000890c783b */ /* 0x000ea20000004200 */
[----:B------:R-:W-:Y:S01]  /*4b00*/  FADD.FTZ R124, R124, R29 ;  /* 0x0000001d7c7c7221 */ /* 0x000fe20000010000 */
[----:B------:R-:W-:Y:S01]  /*4b10*/  FADD.FTZ R39, R39, R162 ;  /* 0x000000a227277221 */ /* 0x000fe20000010000 */
[----:B------:R-:W4:Y:S02]  /*4b20*/  MUFU.EX2 R27, R26 ;  /* 0x0000001a001b7308 */ /* 0x000f240000000800 */
[----:B------:R-:W-:Y:S01]  /*4b30*/  FADD.FTZ R45, R45, R124 ;  /* 0x0000007c2d2d7221 */ /* 0x000fe20000010000 */
[----:B------:R-:W-:Y:S01]  /*4b40*/  FADD.FTZ R120, R120, R39 ;  /* 0x0000002778787221 */ /* 0x000fe20000010000 */
[----:B-1----:R-:W-:Y:S02]  /*4b50*/  HMMA.16816.F32.BF16 R68, R4, R8, R68 ;  /* 0x000000080444723c */ /* 0x002fe40000041844 */
[----:B------:R-:W-:Y:S01]  /*4b60*/  FADD.FTZ R122, R122, R45 ;  /* 0x0000002d7a7a7221 */ /* 0x000fe20000010000 */
[----:B------:R-:W-:-:S03]  /*4b70*/  FADD.FTZ R120, R35, R120 ;  /* 0x0000007823787221 */ /* 0x000fc60000010000 */
[----:B------:R-:W-:Y:S01]  /*4b80*/  FADD.FTZ R122, R43, R122 ;  /* 0x0000007a2b7a7221 */ /* 0x000fe20000010000 */
[----:B------:R-:W-:Y:S01]  /*4b90*/  FADD.FTZ R55, R55, R120 ;  /* 0x0000007837377221 */ /* 0x000fe20000010000 */
[----:B------:R-:W-:Y:S01]  /*4ba0*/  HMMA.16816.F32.BF16 R72, R4, R10, R72 ;  /* 0x0000000a0448723c */ /* 0x000fe20000041848 */
[----:B------:R-:W1:Y:S02]  /*4bb0*/  LDSM.16.MT88.4 R8, [R136+0x4c00] ;  /* 0x004c00008808783b */ /* 0x000e640000004200 */
[----:B------:R-:W-:-:S03]  /*4bc0*/  FADD.FTZ R55, R52, R55 ;  /* 0x0000003734377221 */ /* 0x000fc60000010000 */
[----:B---3--:R-:W-:Y:S01]  /*4bd0*/  HMMA.16816.F32.BF16 R76, R4, R16, R76 ;  /* 0x00000010044c723c */ /* 0x008fe2000004184c */
[----:B------:R-:W-:-:S04]  /*4be0*/  FADD.FTZ R58, R58, R55 ;  /* 0x000000373a3a7221 */ /* 0x000fc80000010000 */
[----:B------:R-:W-:Y:S01]  /*4bf0*/  FADD.FTZ R51, R51, R58 ;  /* 0x0000003a33337221 */ /* 0x000fe20000010000 */
[----:B------:R-:W-:Y:S01]  /*4c00*/  HMMA.16816.F32.BF16 R80, R4, R18, R80 ;  /* 0x000000120450723c */ /* 0x000fe20000041850 */
[----:B------:R-:W-:Y:S02]  /*4c10*/  FADD.FTZ R17, R53, R122 ;  /* 0x0000007a35117221 */ /* 0x000fe40000010000 */
[----:B------:R-:W-:Y:S02]  /*4c20*/  FADD.FTZ R90, R90, R51 ;  /* 0x000000335a5a7221 */ /* 0x000fe40000010000 */
[----:B------:R-:W-:Y:S02]  /*4c30*/  FADD.FTZ R17, R88, R17 ;  /* 0x0000001158117221 */ /* 0x000fe40000010000 */
[----:B------:R-:W-:Y:S01]  /*4c40*/  FADD.FTZ R90, R37, R90 ;  /* 0x0000005a255a7221 */ /* 0x000fe20000010000 */
[----:B------:R-:W-:Y:S01]  /*4c50*/  F2FP.BF16.F32.PACK_AB R4, R59, R42 ;  /* 0x0000002a3b04723e */ /* 0x000fe200000010ff */
[----:B------:R-:W-:Y:S01]  /*4c60*/  FADD.FTZ R56, R56, R17 ;  /* 0x0000001138387221 */ /* 0x000fe20000010000 */
[----:B----4-:R-:W-:Y:S01]  /*4c70*/  F2FP.BF16.F32.PACK_AB R5, R27, R24 ;  /* 0x000000181b05723e */ /* 0x010fe200000010ff */
[----:B------:R-:W-:Y:S01]  /*4c80*/  FADD.FTZ R41, R41, R90 ;  /* 0x0000005a29297221 */ /* 0x000fe20000010000 */
[----:B------:R-:W-:Y:S01]  /*4c90*/  F2FP.BF16.F32.PACK_AB R6, R159, R46 ;  /* 0x0000002e9f06723e */ /* 0x000fe200000010ff */
[----:B------:R-:W-:Y:S01]  /*4ca0*/  FADD.FTZ R56, R47, R56 ;  /* 0x000000382f387221 */ /* 0x000fe20000010000 */
[----:B------:R-:W-:Y:S01]  /*4cb0*/  F2FP.BF16.F32.PACK_AB R7, R21, R20 ;  /* 0x000000141507723e */ /* 0x000fe200000010ff */
[----:B------:R-:W-:-:S02]  /*4cc0*/  FADD.FTZ R34, R34, R41 ;  /* 0x0000002922227221 */ /* 0x000fc40000010000 */
[----:B------:R-:W-:Y:S02]  /*4cd0*/  FADD.FTZ R57, R57, R56 ;  /* 0x0000003839397221 */ /* 0x000fe40000010000 */
[----:B------:R-:W-:Y:S02]  /*4ce0*/  FADD.FTZ R25, R25, R34 ;  /* 0x0000002219197221 */ /* 0x000fe40000010000 */
[----:B------:R-:W-:Y:S01]  /*4cf0*/  FADD.FTZ R57, R38, R57 ;  /* 0x0000003926397221 */ /* 0x000fe20000010000 */
[C---:B--2---:R-:W-:Y:S01]  /*4d00*/  HMMA.16816.F32.BF16 R68, R4.reuse, R12, R68 ;  /* 0x0000000c0444723c */ /* 0x044fe20000041844 */
[----:B------:R-:W-:Y:S02]  /*4d10*/  FADD.FTZ R44, R44, R25 ;  /* 0x000000192c2c7221 */ /* 0x000fe40000010000 */
[----:B------:R-:W-:Y:S02]  /*4d20*/  FADD.FTZ R36, R36, R57 ;  /* 0x0000003924247221 */ /* 0x000fe40000010000 */
[----:B------:R-:W-:Y:S01]  /*4d30*/  FADD.FTZ R63, R63, R44 ;  /* 0x0000002c3f3f7221 */ /* 0x000fe20000010000 */
[----:B------:R-:W-:Y:S01]  /*4d40*/  HMMA.16816.F32.BF16 R72, R4, R14, R72 ;  /* 0x0000000e0448723c */ /* 0x000fe20000041848 */
[----:B------:R-:W-:-:S02]  /*4d50*/  FADD.FTZ R23, R23, R36 ;  /* 0x0000002417177221 */ /* 0x000fc40000010000 */
[----:B------:R-:W-:Y:S02]  /*4d60*/  FADD.FTZ R63, R40, R63 ;  /* 0x0000003f283f7221 */ /* 0x000fe40000010000 */
[----:B------:R-:W-:Y:S01]  /*4d70*/  FADD.FTZ R28, R28, R23 ;  /* 0x000000171c1c7221 */ /* 0x000fe20000010000 */
[C---:B-1----:R-:W-:Y:S01]  /*4d80*/  HMMA.16816.F32.BF16 R76, R4.reuse, R8, R76 ;  /* 0x00000008044c723c */ /* 0x042fe2000004184c */
        /* <DEDUP_REMOVED lines=77> */
.L_x_4281:
[----:B------:R-:W-:-:S04]  /*5260*/  LEA R3, -R96, RZ, 0x7 ;  /* 0x000000ff60037211 */ /* 0x000fc800078e39ff */
[----:B------:R-:W-:-:S07]  /*5270*/  SHF.R.S32.HI R4, RZ, 0x1f, R3 ;  /* 0x0000001fff047819 */ /* 0x000fce0000011403 */
.L_x_4282:
[C---:B------:R-:W-:Y:S01]  /*5280*/  IMAD.SHL.U32 R5, R96.reuse, 0x40, RZ ;  /* 0x0000004060057824 */ /* 0x040fe200078e00ff */
[----:B------:R-:W-:Y:S02]  /*5290*/  LEA R144, P1, R3, R144, 0x1 ;  /* 0x0000009003907211 */ /* 0x000fe400078208ff */
[----:B------:R-:W-:Y:S02]  /*52a0*/  SHF.L.U64.HI R6, R96, 0x6, R97 ;  /* 0x0000000660067819 */ /* 0x000fe40000010261 */
[----:B------:R-:W-:Y:S02]  /*52b0*/  IADD3 R12, P0, R5, R144, RZ ;  /* 0x00000090050c7210 */ /* 0x000fe40007f1e0ff */
[----:B------:R-:W-:Y:S01]  /*52c0*/  LEA.HI.X R143, R3, R143, R4, 0x1, P1 ;  /* 0x0000008f038f7211 */ /* 0x000fe200008f0c04 */
[----:B------:R-:W-:Y:S01]  /*52d0*/  IMAD.SHL.U32 R3, R147, 0x80, RZ ;  /* 0x0000008093037824 */ /* 0x000fe200078e00ff */
[----:B------:R-:W-:-:S03]  /*52e0*/  IADD3 R4, P1, R12, R5, RZ ;  /* 0x000000050c047210 */ /* 0x000fc60007f3e0ff */
[--C-:B------:R-:W-:Y:S01]  /*52f0*/  IMAD.X R13, R6, 0x1, R143.reuse, P0 ;  /* 0x00000001060d7824 */ /* 0x100fe200000e068f */
[----:B------:R-:W-:Y:S01]  /*5300*/  IADD3 R24, P0, R4, R5, RZ ;  /* 0x0000000504187210 */ /* 0x000fe20007f1e0ff */
[----:B------:R-:W-:Y:S01]  /*5310*/  IMAD.MOV.U32 R145, RZ, RZ, R143 ;  /* 0x000000ffff917224 */ /* 0x000fe200078e008f */
[----:B------:R-:W-:Y:S01]  /*5320*/  LOP3.LUT R131, R3, R102, RZ, 0xfc, !PT ;  /* 0x0000006603837212 */ /* 0x000fe200078efcff */
[----:B------:R-:W-:-:S03]  /*5330*/  IMAD.X R5, R13, 0x1, R6, P1 ;  /* 0x000000010d057824 */ /* 0x000fc600008e0606 */
[----:B------:R-:W-:Y:S01]  /*5340*/  @!PT LDS RZ, [RZ] ;  /* 0x00000000fffff984 */ /* 0x000fe20000000800 */
[----:B------:R-:W-:Y:S01]  /*5350*/  @!PT LDS RZ, [RZ] ;  /* 0x00000000fffff984 */ /* 0x000fe20000000800 */
[----:B------:R-:W-:Y:S01]  /*5360*/  @!PT LDS RZ, [RZ] ;  /* 0x00000000fffff984 */ /* 0x000fe20000000800 */
[----:B------:R-:W-:Y:S01]  /*5370*/  LDGSTS.E.BYPASS.LTC128B.128 [R149+0x3000], desc[UR8][R144.64] ;  /* 0x0300000090957fae */ /* 0x000fe2000b901d48 */
[----:B------:R-:W-:Y:S01]  /*5380*/  IMAD.X R25, R5, 0x1, R6, P0 ;  /* 0x0000000105197824 */ /* 0x000fe200000e0606 */
[----:B------:R-:W-:Y:S02]  /*5390*/  ISETP.GE.AND P0, PT, R104, 0x3, PT ;  /* 0x000000036800780c */ /* 0x000fe40003f06270 */
[----:B------:R1:W-:Y:S04]  /*53a0*/  LDGSTS.E.BYPASS.LTC128B.128 [R149+0x3800], desc[UR8][R12.64] ;  /* 0x038000000c957fae */ /* 0x0003e8000b901d48 */
[----:B------:R2:W-:Y:S04]  /*53b0*/  LDGSTS.E.BYPASS.LTC128B.128 [R149+0x4000], desc[UR8][R4.64] ;  /* 0x0400000004957fae */ /* 0x0005e8000b901d48 */
[----:B------:R3:W-:Y:S04]  /*53c0*/  LDGSTS.E.BYPASS.LTC128B.128 [R149+0x4800], desc[UR8][R24.64] ;  /* 0x0480000018957fae */ /* 0x0007e8000b901d48 */
[----:B------:R-:W-:Y:S04]  /*53d0*/  LDSM.16.M88.4 R84, [R141] ;  /* 0x000000008d54783b */ /* 0x000fe80000000200 */
[----:B------:R-:W4:Y:S04]  /*53e0*/  LDSM.16.M88.4 R36, [R139+0x1000] ;  /* 0x001000008b24783b */ /* 0x000f280000000200 */
[----:B------:R-:W-:Y:S04]  /*53f0*/  LDSM.16.M88.4 R64, [R140] ;  /* 0x000000008c40783b */ /* 0x000fe80000000200 */
[----:B------:R-:W-:Y:S04]  /*5400*/  LDSM.16.M88.4 R16, [R138] ;  /* 0x000000008a10783b */ /* 0x000fe80000000200 */
[----:B-1----:R-:W-:Y:S04]  /*5410*/  LDSM.16.M88.4 R12, [R139+0x1c00] ;  /* 0x001c00008b0c783b */ /* 0x002fe80000000200 */
[----:B------:R-:W1:Y:S04]  /*5420*/  LDSM.16.M88.4 R28, [R139+0x1400] ;  /* 0x001400008b1c783b */ /* 0x000e680000000200 */
[----:B------:R-:W3:Y:S04]  /*5430*/  LDSM.16.M88.4 R20, [R139+0x1800] ;  /* 0x001800008b14783b */ /* 0x000ee80000000200 */
[----:B------:R-:W5:Y:S04]  /*5440*/  LDSM.16.M88.4 R52, [R138+0xc00] ;  /* 0x000c00008a34783b */ /* 0x000f680000000200 */
[----:B------:R-:W5:Y:S04]  /*5450*/  LDSM.16.M88.4 R48, [R139+0x2400] ;  /* 0x002400008b30783b */ /* 0x000f680000000200 */
[----:B------:R-:W5:Y:S04]  /*5460*/  LDSM.16.M88.4 R8, [R138+0x400] ;  /* 0x000400008a08783b */ /* 0x000f680000000200 */
[----:B--2---:R-:W2:Y:S01]  /*5470*/  LDSM.16.M88.4 R4, [R138+0x800] ;  /* 0x000800008a04783b */ /* 0x004ea20000000200 */
        /* <DEDUP_REMOVED lines=8> */
[----:B---3--:R-:W-:Y:S06]  /*5500*/  HMMA.16816.F32.BF16 R24, R84, R20, RZ ;  /* 0x000000145418723c */ /* 0x008fec00000418ff */
[C---:B------:R-:W-:Y:S06]  /*5510*/  HMMA.16816.F32.BF16 R40, R64.reuse, R16, R40 ;  /* 0x000000104028723c */ /* 0x040fec0000041828 */
[----:B------:R-:W-:Y:S06]  /*5520*/  HMMA.16816.F32.BF16 R36, R64, R18, R36 ;  /* 0x000000124024723c */ /* 0x000fec0000041824 */
[C---:B------:R-:W-:Y:S06]  /*5530*/  HMMA.16816.F32.BF16 R16, R84.reuse, R12, RZ ;  /* 0x0000000c5410723c */ /* 0x040fec00000418ff */
[C---:B------:R-:W-:Y:S06]  /*5540*/  HMMA.16816.F32.BF16 R12, R84.reuse, R14, RZ ;  /* 0x0000000e540c723c */ /* 0x040fec00000418ff */
[C---:B------:R-:W-:Y:S06]  /*5550*/  HMMA.16816.F32.BF16 R28, R84.reuse, R30, RZ ;  /* 0x0000001e541c723c */ /* 0x040fec00000418ff */
[----:B------:R-:W-:Y:S06]  /*5560*/  HMMA.16816.F32.BF16 R20, R84, R22, RZ ;  /* 0x000000165414723c */ /* 0x000fec00000418ff */
[C---:B-----5:R-:W-:Y:S06]  /*5570*/  HMMA.16816.F32.BF16 R16, R64.reuse, R52, R16 ;  /* 0x000000344010723c */ /* 0x060fec0000041810 */
[----:B------:R-:W-:Y:S06]  /*5580*/  HMMA.16816.F32.BF16 R12, R64, R54, R12 ;  /* 0x00000036400c723c */ /* 0x000fec000004180c */
[C---:B------:R-:W-:Y:S06]  /*5590*/  HMMA.16816.F32.BF16 R52, R84.reuse, R48, RZ ;  /* 0x000000305434723c */ /* 0x040fec00000418ff */
[----:B------:R-:W-:Y:S06]  /*55a0*/  HMMA.16816.F32.BF16 R48, R84, R50, RZ ;  /* 0x000000325430723c */ /* 0x000fec00000418ff */
[C---:B------:R-:W-:Y:S06]  /*55b0*/  HMMA.16816.F32.BF16 R32, R64.reuse, R8, R32 ;  /* 0x000000084020723c */ /* 0x040fec0000041820 */
[C---:B------:R-:W-:Y:S06]  /*55c0*/  HMMA.16816.F32.BF16 R28, R64.reuse, R10, R28 ;  /* 0x0000000a401c723c */ /* 0x040fec000004181c */
[C---:B--2---:R-:W-:Y:S06]  /*55d0*/  HMMA.16816.F32.BF16 R24, R64.reuse, R4, R24 ;  /* 0x000000044018723c */ /* 0x044fec0000041818 */
[----:B------:R-:W-:Y:S06]  /*55e0*/  HMMA.16816.F32.BF16 R20, R64, R6, R20 ;  /* 0x000000064014723c */ /* 0x000fec0000041814 */
[C---:B----4-:R-:W-:Y:S06]  /*55f0*/  HMMA.16816.F32.BF16 R8, R84.reuse, R56, RZ ;  /* 0x000000385408723c */ /* 0x050fec00000418ff */
        /* <DEDUP_REMOVED lines=19> */
[----:B------:R-:W-:-:S02]  /*5730*/  LOP3.LUT R64, R3, 0x8, R102, 0xfe, !PT ;  /* 0x0000000803407812 */ /* 0x000fc400078efe66 */
[--C-:B------:R-:W-:Y:S01]  /*5740*/  LOP3.LUT R65, R3, 0x10, R102.reuse, 0xfe, !PT ;  /* 0x0000001003417812 */ /* 0x100fe200078efe66 */
[----:B------:R-:W-:Y:S01]  /*5750*/  BAR.SYNC.DEFER_BLOCKING 0x0 ;  /* 0x0000000000007b1d */ /* 0x000fe20000010000 */
[CC--:B------:R-:W-:Y:S02]  /*5760*/  ISETP.GE.AND P5, PT, R64.reuse, R101.reuse, PT ;  /* 0x000000654000720c */ /* 0x0c0fe40003fa6270 */
[----:B------:R-:W-:Y:S01]  /*5770*/  ISETP.GE.AND P2, PT, R64, R100, PT ;  /* 0x000000644000720c */ /* 0x000fe20003f46270 */
[----:B------:R-:W-:Y:S01]  /*5780*/  VIADD R64, R131, 0x1 ;  /* 0x0000000183407836 */ /* 0x000fe20000000000 */
[----:B------:R-:W-:Y:S02]  /*5790*/  FSEL R129, R36, -INF , !P5 ;  /* 0xff80000024817808 */ /* 0x000fe40006800000 */
[----:B------:R-:W-:Y:S02]  /*57a0*/  LOP3.LUT R36, R3, 0x18, R102, 0xfe, !PT ;  /* 0x0000001803247812 */ /* 0x000fe400078efe66 */
[----:B------:R-:W-:-:S02]  /*57b0*/  ISETP.GE.AND P3, PT, R64, R101, PT ;  /* 0x000000654000720c */ /* 0x000fc40003f66270 */
[----:B------:R-:W-:Y:S02]  /*57c0*/  FSEL R130, R38, -INF , !P2 ;  /* 0xff80000026827808 */ /* 0x000fe40005000000 */
[----:B------:R-:W-:Y:S01]  /*57d0*/  FSEL R123, R41, -INF , !P3 ;  /* 0xff800000297b7808 */ /* 0x000fe20005800000 */
[----:B------:R-:W-:Y:S01]  /*57e0*/  VIADD R41, R131, 0x9 ;  /* 0x0000000983297836 */ /* 0x000fe20000000000 */
[----:B------:R-:W-:Y:S02]  /*57f0*/  ISETP.GE.AND P3, PT, R64, R100, PT ;  /* 0x000000644000720c */ /* 0x000fe40003f66270 */
[-C--:B------:R-:W-:Y:S02]  /*5800*/  ISETP.GE.AND P2, PT, R36, R101.reuse, PT ;  /* 0x000000652400720c */ /* 0x080fe40003f46270 */
[----:B------:R-:W-:Y:S02]  /*5810*/  FSEL R122, R43, -INF , !P3 ;  /* 0xff8000002b7a7808 */ /* 0x000fe40005800000 */
[----:B------:R-:W-:-:S02]  /*5820*/  ISETP.GE.AND P3, PT, R41, R101, PT ;  /* 0x000000652900720c */ /* 0x000fc40003f66270 */
[-C--:B------:R-:W-:Y:S02]  /*5830*/  ISETP.GE.AND P5, PT, R41, R100.reuse, PT ;  /* 0x000000642900720c */ /* 0x080fe40003fa6270 */
[----:B------:R-:W-:Y:S02]  /*5840*/  FSEL R43, R37, -INF , !P3 ;  /* 0xff800000252b7808 */ /* 0x000fe40005800000 */
[----:B------:R-:W-:Y:S01]  /*5850*/  ISETP.GE.AND P3, PT, R36, R100, PT ;  /* 0x000000642400720c */ /* 0x000fe20003f66270 */
[----:B------:R-:W-:Y:S01]  /*5860*/  VIADD R36, R131, 0x11 ;  /* 0x0000001183247836 */ /* 0x000fe20000000000 */
[----:B------:R-:W-:Y:S02]  /*5870*/  FSEL R128, R39, -INF , !P5 ;  /* 0xff80000027807808 */ /* 0x000fe40006800000 */
[-C--:B------:R-:W-:Y:S02]  /*5880*/  ISETP.GE.AND P4, PT, R65, R101.reuse, PT ;  /* 0x000000654100720c */ /* 0x080fe40003f86270 */
[----:B------:R-:W-:-:S02]  /*5890*/  ISETP.GE.AND P5, PT, R36, R101, PT ;  /* 0x000000652400720c */ /* 0x000fc40003fa6270 */
[----:B------:R-:W-:Y:S02]  /*58a0*/  FSEL R125, R32, -INF , !P4 ;  /* 0xff800000207d7808 */ /* 0x000fe40006000000 */
[----:B------:R-:W-:Y:S02]  /*58b0*/  FSEL R33, R33, -INF , !P5 ;  /* 0xff80000021217808 */ /* 0x000fe40006800000 */
[----:B------:R-:W-:Y:S01]  /*58c0*/  ISETP.GE.AND P5, PT, R36, R100, PT ;  /* 0x000000642400720c */ /* 0x000fe20003fa6270 */
[----:B------:R-:W-:Y:S01]  /*58d0*/  VIADD R36, R131, 0x19 ;  /* 0x0000001983247836 */ /* 0x000fe20000000000 */
[----:B------:R-:W-:Y:S02]  /*58e0*/  FSEL R124, R30, -INF , !P3 ;  /* 0xff8000001e7c7808 */ /* 0x000fe40005800000 */
[----:B------:R-:W-:Y:S02]  /*58f0*/  FSEL R32, R35, -INF , !P5 ;  /* 0xff80000023207808 */ /* 0x000fe40006800000 */
[----:B------:R-:W-:-:S02]  /*5900*/  ISETP.GE.AND P5, PT, R36, R101, PT ;  /* 0x000000652400720c */ /* 0x000fc40003fa6270 */
[----:B------:R-:W-:Y:S02]  /*5910*/  FSEL R35, R28, -INF , !P2 ;  /* 0xff8000001c237808 */ /* 0x000fe40005000000 */
[----:B------:R-:W-:Y:S02]  /*5920*/  LOP3.LUT R28, R3, 0x28, R102, 0xfe, !PT ;  /* 0x00000028031c7812 */ /* 0x000fe400078efe66 */
[----:B------:R-:W-:Y:S02]  /*5930*/  FSEL R127, R29, -INF , !P5 ;  /* 0xff8000001d7f7808 */ /* 0x000fe40006800000 */
[C---:B------:R-:W-:Y:S02]  /*5940*/  ISETP.GE.AND P3, PT, R28.reuse, R101, PT ;  /* 0x000000651c00720c */ /* 0x040fe40003f66270 */
[-C--:B------:R-:W-:Y:S01]  /*5950*/  ISETP.GE.AND P5, PT, R28, R100.reuse, PT ;  /* 0x000000641c00720c */ /* 0x080fe20003fa6270 */
[----:B------:R-:W-:Y:S01]  /*5960*/  VIADD R28, R131, 0x21 ;  /* 0x00000021831c7836 */ /* 0x000fe20000000000 */
[----:B------:R-:W-:-:S02]  /*5970*/  ISETP.GE.AND P2, PT, R36, R100, PT ;  /* 0x000000642400720c */ /* 0x000fc40003f46270 */
[----:B------:R-:W-:Y:S02]  /*5980*/  LOP3.LUT R37, R3, 0x20, R102, 0xfe, !PT ;  /* 0x0000002003257812 */ /* 0x000fe400078efe66 */
[----:B------:R-:W-:Y:S02]  /*5990*/  FSEL R126, R31, -INF , !P2 ;  /* 0xff8000001f7e7808 */ /* 0x000fe40005000000 */
[-C--:B------:R-:W-:Y:S02]  /*59a0*/  ISETP.GE.AND P4, PT, R37, R101.reuse, PT ;  /* 0x000000652500720c */ /* 0x080fe40003f86270 */
[----:B------:R-:W-:Y:S02]  /*59b0*/  ISETP.GE.AND P2, PT, R28, R101, PT ;  /* 0x000000651c00720c */ /* 0x000fe40003f46270 */
[----:B------:R-:W-:Y:S01]  /*59c0*/  FSEL R115, R24, -INF , !P4 ;  /* 0xff80000018737808 */ /* 0x000fe20006000000 */
[----:B------:R-:W-:Y:S01]  /*59d0*/  VIADD R24, R131, 0x29 ;  /* 0x0000002983187836 */ /* 0x000fe20000000000 */
[----:B------:R-:W-:-:S02]  /*59e0*/  FSEL R117, R25, -INF , !P2 ;  /* 0xff80000019757808 */ /* 0x000fc40005000000 */
[----:B------:R-:W-:Y:S02]  /*59f0*/  ISETP.GE.AND P2, PT, R28, R100, PT ;  /* 0x000000641c00720c */ /* 0x000fe40003f46270 */
[----:B------:R-:W-:Y:S02]  /*5a00*/  FSEL R119, R20, -INF , !P3 ;  /* 0xff80000014777808 */ /* 0x000fe40005800000 */
[----:B------:R-:W-:Y:S02]  /*5a10*/  FSEL R120, R27, -INF , !P2 ;  /* 0xff8000001b787808 */ /* 0x000fe40005000000 */
[----:B------:R-:W-:Y:S02]  /*5a20*/  ISETP.GE.AND P2, PT, R24, R101, PT ;  /* 0x000000651800720c */ /* 0x000fe40003f46270 */
[----:B------:R-:W-:Y:S02]  /*5a30*/  LOP3.LUT R20, R3, 0x38, R102, 0xfe, !PT ;  /* 0x0000003803147812 */ /* 0x000fe400078efe66 */
[----:B------:R-:W-:-:S02]  /*5a40*/  FSEL R114, R22, -INF , !P5 ;  /* 0xff80000016727808 */ /* 0x000fc40006800000 */
[----:B------:R-:W-:Y:S02]  /*5a50*/  FSEL R121, R21, -INF , !P2 ;  /* 0xff80000015797808 */ /* 0x000fe40005000000 */
[C---:B------:R-:W-:Y:S02]  /*5a60*/  ISETP.GE.AND P5, PT, R20.reuse, R101, PT ;  /* 0x000000651400720c */ /* 0x040fe40003fa6270 */
[-C--:B------:R-:W-:Y:S01]  /*5a70*/  ISETP.GE.AND P2, PT, R20, R100.reuse, PT ;  /* 0x000000641400720c */ /* 0x080fe20003f46270 */
[----:B------:R-:W-:Y:S01]  /*5a80*/  VIADD R20, R131, 0x31 ;  /* 0x0000003183147836 */ /* 0x000fe20000000000 */
[----:B------:R-:W-:Y:S02]  /*5a90*/  ISETP.GE.AND P3, PT, R24, R100, PT ;  /* 0x000000641800720c */ /* 0x000fe40003f66270 */
[----:B------:R-:W-:Y:S02]  /*5aa0*/  LOP3.LUT R29, R3, 0x30, R102, 0xfe, !PT ;  /* 0x00000030031d7812 */ /* 0x000fe400078efe66 */
[----:B------:R-:W-:-:S02]  /*5ab0*/  FSEL R116, R23, -INF , !P3 ;  /* 0xff80000017747808 */ /* 0x000fc40005800000 */
[-C--:B------:R-:W-:Y:S02]  /*5ac0*/  ISETP.GE.AND P4, PT, R29, R101.reuse, PT ;  /* 0x000000651d00720c */ /* 0x080fe40003f86270 */
[----:B------:R-:W-:Y:S02]  /*5ad0*/  ISETP.GE.AND P3, PT, R20, R101, PT ;  /* 0x000000651400720c */ /* 0x000fe40003f66270 */
[-C--:B------:R-:W-:Y:S02]  /*5ae0*/  ISETP.GE.AND P1, PT, R65, R100.reuse, PT ;  /* 0x000000644100720c */ /* 0x080fe40003f26270 */
[----:B------:R-:W-:Y:S01]  /*5af0*/  FSEL R65, R16, -INF , !P4 ;  /* 0xff80000010417808 */ /* 0x000fe20006000000 */
[----:B------:R-:W-:Y:S01]  /*5b00*/  VIADD R16, R131, 0x39 ;  /* 0x0000003983107836 */ /* 0x000fe20000000000 */
[----:B------:R-:W-:Y:S02]  /*5b10*/  FSEL R67, R17, -INF , !P3 ;  /* 0xff80000011437808 */ /* 0x000fe40005800000 */
[----:B------:R-:W-:-:S02]  /*5b20*/  ISETP.GE.AND P3, PT, R20, R100, PT ;  /* 0x000000641400720c */ /* 0x000fc40003f66270 */
[----:B------:R-:W-:Y:S02]  /*5b30*/  FSEL R97, R12, -INF , !P5 ;  /* 0xff8000000c617808 */ /* 0x000fe40006800000 */
[----:B------:R-:W-:Y:S02]  /*5b40*/  FSEL R106, R19, -INF , !P3 ;  /* 0xff800000136a7808 */ /* 0x000fe40005800000 */
[----:B------:R-:W-:Y:S02]  /*5b50*/  ISETP.GE.AND P3, PT, R16, R101, PT ;  /* 0x000000651000720c */ /* 0x000fe40003f66270 */
[----:B------:R-:W-:Y:S02]  /*5b60*/  LOP3.LUT R12, R3, 0x48, R102, 0xfe, !PT ;  /* 0x00000048030c7812 */ /* 0x000fe400078efe66 */
[----:B------:R-:W-:Y:S02]  /*5b70*/  FSEL R108, R14, -INF , !P2 ;  /* 0xff8000000e6c7808 */ /* 0x000fe40005000000 */
[----:B------:R-:W-:-:S02]  /*5b80*/  FSEL R107, R13, -INF , !P3 ;  /* 0xff8000000d6b7808 */ /* 0x000fc40005800000 */
[CC--:B------:R-:W-:Y:S02]  /*5b90*/  ISETP.GE.AND P2, PT, R12.reuse, R101.reuse, PT ;  /* 0x000000650c00720c */ /* 0x0c0fe40003f46270 */
[-C--:B------:R-:W-:Y:S01]  /*5ba0*/  ISETP.GE.AND P3, PT, R12, R100.reuse, PT ;  /* 0x000000640c00720c */ /* 0x080fe20003f66270 */
[----:B------:R-:W-:Y:S01]  /*5bb0*/  VIADD R12, R131, 0x41 ;  /* 0x00000041830c7836 */ /* 0x000fe20000000000 */
[----:B------:R-:W-:Y:S02]  /*5bc0*/  ISETP.GE.AND P5, PT, R16, R100, PT ;  /* 0x000000641000720c */ /* 0x000fe40003fa6270 */
[----:B------:R-:W-:Y:S02]  /*5bd0*/  LOP3.LUT R21, R3, 0x40, R102, 0xfe, !PT ;  /* 0x0000004003157812 */ /* 0x000fe400078efe66 */
[----:B------:R-:W-:Y:S02]  /*5be0*/  FSEL R110, R15, -INF , !P5 ;  /* 0xff8000000f6e7808 */ /* 0x000fe40006800000 */
[----:B------:R-:W-:-:S02]  /*5bf0*/  ISETP.GE.AND P4, PT, R21, R101, PT ;  /* 0x000000651500720c */ /* 0x000fc40003f86270 */
[----:B------:R-:W-:Y:S02]  /*5c00*/  ISETP.GE.AND P5, PT, R12, R101, PT ;  /* 0x000000650c00720c */ /* 0x000fe40003fa6270 */
[----:B------:R-:W-:Y:S01]  /*5c10*/  FSEL R109, R8, -INF , !P4 ;  /* 0xff800000086d7808 */ /* 0x000fe20006000000 */
[----:B------:R-:W-:Y:S01]  /*5c20*/  VIADD R8, R131, 0x49 ;  /* 0x0000004983087836 */ /* 0x000fe20000000000 */
[----:B------:R-:W-:Y:S02]  /*5c30*/  FSEL R113, R9, -INF , !P5 ;  /* 0xff80000009717808 */ /* 0x000fe40006800000 */
[----:B------:R-:W-:Y:S02]  /*5c40*/  ISETP.GE.AND P5, PT, R12, R100, PT ;  /* 0x000000640c00720c */ /* 0x000fe40003fa6270 */
[----:B------:R-:W-:Y:S02]  /*5c50*/  FSEL R34, R34, -INF , !P1 ;  /* 0xff80000022227808 */ /* 0x000fe40004800000 */
[----:B------:R-:W-:-:S02]  /*5c60*/  FSEL R66, R11, -INF , !P5 ;  /* 0xff8000000b427808 */ /* 0x000fc40006800000 */
[----:B------:R-:W-:Y:S02]  /*5c70*/  ISETP.GE.AND P1, PT, R37, R100, PT ;  /* 0x000000642500720c */ /* 0x000fe40003f26270 */
[----:B------:R-:W-:Y:S02]  /*5c80*/  ISETP.GE.AND P5, PT, R8, R101, PT ;  /* 0x000000650800720c */ /* 0x000fe40003fa6270 */
[----:B------:R-:W-:Y:S02]  /*5c90*/  FSEL R87, R4, -INF , !P2 ;  /* 0xff80000004577808 */ /* 0x000fe40005000000 */
[----:B------:R-:W-:Y:S02]  /*5ca0*/  LOP3.LUT R4, R3, 0x58, R102, 0xfe, !PT ;  /* 0x0000005803047812 */ /* 0x000fe400078efe66 */
[----:B------:R-:W-:Y:S02]  /*5cb0*/  FSEL R118, R26, -INF , !P1 ;  /* 0xff8000001a767808 */ /* 0x000fe40004800000 */
[----:B------:R-:W-:-:S02]  /*5cc0*/  FSEL R84, R6, -INF , !P3 ;  /* 0xff80000006547808 */ /* 0x000fc40005800000 */
[----:B------:R-:W-:Y:S02]  /*5cd0*/  FSEL R105, R5, -INF , !P5 ;  /* 0xff80000005697808 */ /* 0x000fe40006800000 */
[-C--:B------:R-:W-:Y:S02]  /*5ce0*/  ISETP.GE.AND P1, PT, R29, R100.reuse, PT ;  /* 0x000000641d00720c */ /* 0x080fe40003f26270 */
[C---:B------:R-:W-:Y:S02]  /*5cf0*/  ISETP.GE.AND P3, PT, R4.reuse, R101, PT ;  /* 0x000000650400720c */ /* 0x040fe40003f66270 */
[-C--:B------:R-:W-:Y:S01]  /*5d00*/  ISETP.GE.AND P5, PT, R4, R100.reuse, PT ;  /* 0x000000640400720c */ /* 0x080fe20003fa6270 */
[----:B------:R-:W-:Y:S01]  /*5d10*/  VIADD R4, R131, 0x51 ;  /* 0x0000005183047836 */ /* 0x000fe20000000000 */
[----:B------:R-:W-:Y:S02]  /*5d20*/  ISETP.GE.AND P2, PT, R8, R100, PT ;  /* 0x000000640800720c */ /* 0x000fe40003f46270 */
[----:B------:R-:W-:-:S02]  /*5d30*/  FSEL R112, R18, -INF , !P1 ;  /* 0xff80000012707808 */ /* 0x000fc40004800000 */
[-C--:B------:R-:W-:Y:S02]  /*5d40*/  ISETP.GE.AND P1, PT, R21, R100.reuse, PT ;  /* 0x000000641500720c */ /* 0x080fe40003f26270 */
[----:B------:R-:W-:Y:S02]  /*5d50*/  FSEL R86, R7, -INF , !P2 ;  /* 0xff80000007567808 */ /* 0x000fe40005000000 */
[----:B------:R-:W-:Y:S02]  /*5d60*/  LOP3.LUT R13, R3, 0x50, R102, 0xfe, !PT ;  /* 0x00000050030d7812 */ /* 0x000fe400078efe66 */
[----:B------:R-:W-:Y:S02]  /*5d70*/  ISETP.GE.AND P2, PT, R4, R101, PT ;  /* 0x000000650400720c */ /* 0x000fe40003f46270 */
[----:B------:R-:W-:Y:S02]  /*5d80*/  FSEL R104, R10, -INF , !P1 ;  /* 0xff8000000a687808 */ /* 0x000fe40004800000 */
[----:B------:R-:W-:-:S02]  /*5d90*/  ISETP.GE.AND P1, PT, R13, R100, PT ;  /* 0x000000640d00720c */ /* 0x000fc40003f26270 */
[----:B------:R-:W-:Y:S02]  /*5da0*/  FSEL R53, R53, -INF , !P2 ;  /* 0xff80000035357808 */ /* 0x000fe40005000000 */
[----:B------:R-:W-:Y:S01]  /*5db0*/  ISETP.GE.AND P2, PT, R4, R100, PT ;  /* 0x000000640400720c */ /* 0x000fe20003f46270 */
[----:B------:R-:W-:Y:S01]  /*5dc0*/  VIADD R4, R131, 0x59 ;  /* 0x0000005983047836 */ /* 0x000fe20000000000 */
[----:B------:R-:W-:Y:S02]  /*5dd0*/  FSEL R64, R54, -INF , !P1 ;  /* 0xff80000036407808 */ /* 0x000fe40004800000 */
[----:B------:R-:W-:Y:S02]  /*5de0*/  FSEL R54, R55, -INF , !P2 ;  /* 0xff80000037367808 */ /* 0x000fe40005000000 */
[----:B------:R-:W-:Y:S02]  /*5df0*/  FSEL R55, R48, -INF , !P3 ;  /* 0xff80000030377808 */ /* 0x000fe40005800000 */
[----:B------:R-:W-:-:S02]  /*5e00*/  ISETP.GE.AND P2, PT, R4, R101, PT ;  /* 0x000000650400720c */ /* 0x000fc40003f46270 */
[----:B------:R-:W-:Y:S02]  /*5e10*/  ISETP.GE.AND P3, PT, R4, R100, PT ;  /* 0x000000640400720c */ /* 0x000fe40003f66270 */
[----:B------:R-:W-:Y:S02]  /*5e20*/  LOP3.LUT R4, R3, 0x68, R102, 0xfe, !PT ;  /* 0x0000006803047812 */ /* 0x000fe400078efe66 */
[----:B------:R-:W-:Y:S02]  /*5e30*/  FSEL R50, R50, -INF , !P5 ;  /* 0xff80000032327808 */ /* 0x000fe40006800000 */
[----:B------:R-:W-:Y:S02]  /*5e40*/  FSEL R49, R49, -INF , !P2 ;  /* 0xff80000031317808 */ /* 0x000fe40005000000 */
[-C--:B------:R-:W-:Y:S02]  /*5e50*/  ISETP.GE.AND P4, PT, R13, R101.reuse, PT ;  /* 0x000000650d00720c */ /* 0x080fe40003f86270 */
[----:B------:R-:W-:-:S02]  /*5e60*/  ISETP.GE.AND P5, PT, R4, R101, PT ;  /* 0x000000650400720c */ /* 0x000fc40003fa6270 */
[----:B------:R-:W-:Y:S01]  /*5e70*/  ISETP.GE.AND P2, PT, R4, R100, PT ;  /* 0x000000640400720c */ /* 0x000fe20003f46270 */
[----:B------:R-:W-:Y:S01]  /*5e80*/  VIADD R4, R131, 0x61 ;  /* 0x0000006183047836 */ /* 0x000fe20000000000 */
[----:B------:R-:W-:Y:S02]  /*5e90*/  FSEL R85, R52, -INF , !P4 ;  /* 0xff80000034557808 */ /* 0x000fe40006000000 */
[----:B------:R-:W-:Y:S02]  /*5ea0*/  FSEL R52, R51, -INF , !P3 ;  /* 0xff80000033347808 */ /* 0x000fe40005800000 */
[----:B------:R-:W-:Y:S02]  /*5eb0*/  ISETP.GE.AND P3, PT, R4, R101, PT ;  /* 0x000000650400720c */ /* 0x000fe40003f66270 */
[----:B------:R-:W-:Y:S02]  /*5ec0*/  LOP3.LUT R5, R3, 0x60, R102, 0xfe, !PT ;  /* 0x0000006003057812 */ /* 0x000fe400078efe66 */
[----:B------:R-:W-:-:S02]  /*5ed0*/  FSEL R103, R45, -INF , !P3 ;  /* 0xff8000002d677808 */ /* 0x000fc40005800000 */
[-C--:B------:R-:W-:Y:S02]  /*5ee0*/  ISETP.GE.AND P1, PT, R5, R100.reuse, PT ;  /* 0x000000640500720c */ /* 0x080fe40003f26270 */
[----:B------:R-:W-:Y:S01]  /*5ef0*/  ISETP.GE.AND P3, PT, R4, R100, PT ;  /* 0x000000640400720c */ /* 0x000fe20003f66270 */
[----:B------:R-:W-:Y:S01]  /*5f00*/  VIADD R4, R131, 0x69 ;  /* 0x0000006983047836 */ /* 0x000fe20000000000 */
[----:B------:R-:W-:Y:S02]  /*5f10*/  FSEL R48, R46, -INF , !P1 ;  /* 0xff8000002e307808 */ /* 0x000fe40004800000 */
[----:B------:R-:W-:Y:S02]  /*5f20*/  FSEL R46, R47, -INF , !P3 ;  /* 0xff8000002f2e7808 */ /* 0x000fe40005800000 */
[-C--:B------:R-:W-:Y:S02]  /*5f30*/  ISETP.GE.AND P3, PT, R4, R101.reuse, PT ;  /* 0x000000650400720c */ /* 0x080fe40003f66270 */
[----:B------:R-:W-:-:S02]  /*5f40*/  ISETP.GE.AND P4, PT, R5, R101, PT ;  /* 0x000000650500720c */ /* 0x000fc40003f86270 */
[----:B------:R-:W-:Y:S02]  /*5f50*/  LOP3.LUT R5, R3, 0x70, R102, 0xfe, !PT ;  /* 0x0000007003057812 */ /* 0x000fe400078efe66 */
[----:B------:R-:W-:Y:S02]  /*5f60*/  FSEL R57, R57, -INF , !P3 ;  /* 0xff80000039397808 */ /* 0x000fe40005800000 */
[----:B------:R-:W-:Y:S02]  /*5f70*/  FSEL R51, R44, -INF , !P4 ;  /* 0xff8000002c337808 */ /* 0x000fe40006000000 */
[-C--:B------:R-:W-:Y:S01]  /*5f80*/  ISETP.GE.AND P3, PT, R4, R100.reuse, PT ;  /* 0x000000640400720c */ /* 0x080fe20003f66270 */
[----:B------:R-:W-:Y:S01]  /*5f90*/  VIADD R4, R131, 0x71 ;  /* 0x0000007183047836 */ /* 0x000fe20000000000 */
[C---:B------:R-:W-:Y:S02]  /*5fa0*/  ISETP.GE.AND P4, PT, R5.reuse, R101, PT ;  /* 0x000000650500720c */ /* 0x040fe40003f86270 */
[----:B------:R-:W-:-:S02]  /*5fb0*/  ISETP.GE.AND P1, PT, R5, R100, PT ;  /* 0x000000640500720c */ /* 0x000fc40003f26270 */
[----:B------:R-:W-:Y:S02]  /*5fc0*/  FSEL R38, R59, -INF , !P3 ;  /* 0xff8000003b267808 */ /* 0x000fe40005800000 */
[----:B------:R-:W-:Y:S02]  /*5fd0*/  FSEL R45, R88, -INF , !P4 ;  /* 0xff800000582d7808 */ /* 0x000fe40006000000 */
[CC--:B------:R-:W-:Y:S02]  /*5fe0*/  ISETP.GE.AND P3, PT, R4.reuse, R101.reuse, PT ;  /* 0x000000650400720c */ /* 0x0c0fe40003f66270 */
[----:B------:R-:W-:Y:S01]  /*5ff0*/  ISETP.GE.AND P4, PT, R4, R100, PT ;  /* 0x000000640400720c */ /* 0x000fe20003f86270 */
[C---:B------:R-:W-:Y:S01]  /*6000*/  VIADD R4, R131.reuse, 0x79 ;  /* 0x0000007983047836 */ /* 0x040fe20000000000 */
[----:B------:R-:W-:Y:S02]  /*6010*/  FSEL R31, R90, -INF , !P1 ;  /* 0xff8000005a1f7808 */ /* 0x000fe40004800000 */
[----:B------:R-:W-:-:S02]  /*6020*/  ISETP.GE.AND P1, PT, R131, R101, PT ;  /* 0x000000658300720c */ /* 0x000fc40003f26270 */
[----:B------:R-:W-:Y:S02]  /*6030*/  LOP3.LUT R102, R3, 0x78, R102, 0xfe, !PT ;  /* 0x0000007803667812 */ /* 0x000fe400078efe66 */
[----:B------:R-:W-:Y:S02]  /*6040*/  FSEL R111, R56, -INF , !P5 ;  /* 0xff800000386f7808 */ /* 0x000fe40006800000 */
[----:B------:R-:W-:Y:S02]  /*6050*/  FSEL R44, R58, -INF , !P2 ;  /* 0xff8000003a2c7808 */ /* 0x000fe40005000000 */
[----:B------:R-:W-:Y:S02]  /*6060*/  FSEL R89, R89, -INF , !P3 ;  /* 0xff80000059597808 */ /* 0x000fe40005800000 */
[----:B------:R-:W-:Y:S02]  /*6070*/  FSEL R36, R91, -INF , !P4 ;  /* 0xff8000005b247808 */ /* 0x000fe40006000000 */
[----:B------:R-:W-:-:S02]  /*6080*/  FSEL R5, R40, -INF , !P1 ;  /* 0xff80000028057808 */ /* 0x000fc40004800000 */
[CC--:B------:R-:W-:Y:S02]  /*6090*/  ISETP.GE.AND P5, PT, R102.reuse, R101.reuse, PT ;  /* 0x000000656600720c */ /* 0x0c0fe40003fa6270 */
[-C--:B------:R-:W-:Y:S02]  /*60a0*/  ISETP.GE.AND P2, PT, R102, R100.reuse, PT ;  /* 0x000000646600720c */ /* 0x080fe40003f46270 */
        /* <DEDUP_REMOVED lines=12> */
[----:B------:R-:W-:Y:S01]  /*6170*/  IABS R10, R3 ;  /* 0x00000003000a7213 */ /* 0x000fe20000000000 */
        /* <DEDUP_REMOVED lines=9> */
[C---:B------:R-:W-:Y:S02]  /*6210*/  IADD3 R13, R3.reuse, -0x80, RZ ;  /* 0xffffff80030d7810 */ /* 0x040fe40007ffe0ff */
[----:B------:R-:W-:Y:S02]  /*6220*/  LOP3.LUT R3, R3, R8, RZ, 0x3c, !PT ;  /* 0x0000000803037212 */ /* 0x000fe400078e3cff */
[----:B------:R-:W-:Y:S01]  /*6230*/  IABS R9, R13 ;  /* 0x0000000d00097213 */ /* 0x000fe20000000000 */
[C---:B------:R-:W-:Y:S01]  /*6240*/  IMAD.HI.U32 R14, R12.reuse, R10, RZ ;  /* 0x0000000a0c0e7227 */ /* 0x040fe200078e00ff */
[----:B------:R-:W-:Y:S02]  /*6250*/  LOP3.LUT R13, R13, R8, RZ, 0x3c, !PT ;  /* 0x000000080d0d7212 */ /* 0x000fe400078e3cff */
[----:B------:R-:W-:Y:S01]  /*6260*/  ISETP.GE.AND P2, PT, R3, RZ, PT ;  /* 0x000000ff0300720c */ /* 0x000fe20003f46270 */
[----:B------:R-:W-:Y:S01]  /*6270*/  IMAD.HI.U32 R12, R12, R9, RZ ;  /* 0x000000090c0c7227 */ /* 0x000fe200078e00ff */
[----:B------:R-:W-:-:S03]  /*6280*/  ISETP.GE.AND P0, PT, R13, RZ, PT ;  /* 0x000000ff0d00720c */ /* 0x000fc60003f06270 */
        /* <DEDUP_REMOVED lines=28> */
[C---:B------:R-:W-:Y:S02]  /*6450*/  IMAD R3, R8.reuse, R93, R3 ;  /* 0x0000005d08037224 */ /* 0x040fe400078e0203 */
[----:B------:R-:W-:-:S04]  /*6460*/  IMAD.WIDE.U32 R8, R8, R92, RZ ;  /* 0x0000005c08087225 */ /* 0x000fc800078e00ff */
        /* <DEDUP_REMOVED lines=9> */
.L_x_4284:
[----:B------:R-:W-:-:S04]  /*6500*/  LEA R6, -R92, RZ, 0x7 ;  /* 0x000000ff5c067211 */ /* 0x000fc800078e39ff */
[----:B------:R-:W-:-:S07]  /*6510*/  SHF.R.S32.HI R7, RZ, 0x1f, R6 ;  /* 0x0000001fff077819 */ /* 0x000fce0000011406 */
.L_x_4285:
        /* <DEDUP_REMOVED lines=20> */
.L_x_4283:
[----:B-1----:R-:W-:Y:S01]  /*6660*/  FMNMX.FTZ R8, R2, R5, !PT ;  /* 0x0000000502087209 */ /* 0x002fe20007810000 */
        /* <DEDUP_REMOVED lines=69> */
[----:B------:R-:W2:Y:S04]  /*6ac0*/  SHFL.BFLY PT, R3, R6, 0x1, 0x1f ;  /* 0x0c201f0006037f89 */ /* 0x000ea800000e0000 */
[----:B------:R-:W3:Y:S01]  /*6ad0*/  LDSM.16.MT88.4 R8, [R137+0x3000] ;  /* 0x003000008908783b */ /* 0x000ee20000004200 */
[----:B-1----:R-:W-:Y:S02]  /*6ae0*/  FMNMX.FTZ R28, R7, R28, !PT ;  /* 0x0000001c071c7209 */ /* 0x002fe40007810000 */
[----:B--2---:R-:W-:-:S03]  /*6af0*/  FMNMX.FTZ R3, R6, R3, !PT ;  /* 0x0000000306037209 */ /* 0x004fc60007810000 */
[C---:B------:R-:W-:Y:S01]  /*6b00*/  FMUL.FTZ R40, R28.reuse, UR6 ;  /* 0x000000061c287c20 */ /* 0x040fe20008410000 */
[----:B------:R-:W-:Y:S02]  /*6b10*/  FSETP.NEU.FTZ.AND P1, PT, R28, -INF , PT ;  /* 0xff8000001c00780b */ /* 0x000fe40003f3d000 */
[C---:B------:R-:W-:Y:S01]  /*6b20*/  FSETP.NEU.FTZ.AND P0, PT, R3.reuse, -INF , PT ;  /* 0xff8000000300780b */ /* 0x040fe20003f1d000 */
[----:B------:R-:W-:Y:S01]  /*6b30*/  FMUL.FTZ R37, R3, UR6 ;  /* 0x0000000603257c20 */ /* 0x000fe20008410000 */
[----:B------:R-:W-:-:S04]  /*6b40*/  FSEL R40, R40, RZ, P1 ;  /* 0x000000ff28287208 */ /* 0x000fc80000800000 */
[----:B------:R-:W-:Y:S01]  /*6b50*/  FSEL R37, R37, RZ, P0 ;  /* 0x000000ff25257208 */ /* 0x000fe20000000000 */
[--C-:B------:R-:W-:Y:S01]  /*6b60*/  FFMA.FTZ R100, R5, UR6, -R40.reuse ;  /* 0x0000000605647c23 */ /* 0x100fe20008010828 */
[----:B------:R-:W-:Y:S01]  /*6b70*/  FSEL R5, R28, RZ, P1 ;  /* 0x000000ff1c057208 */ /* 0x000fe20000800000 */
[--C-:B------:R-:W-:Y:S01]  /*6b80*/  FFMA.FTZ R60, R123, UR6, -R40.reuse ;  /* 0x000000067b3c7c23 */ /* 0x100fe20008010828 */
[--C-:B------:R-:W-:Y:S01]  /*6b90*/  FFMA.FTZ R42, R43, UR6, -R40.reuse ;  /* 0x000000062b2a7c23 */ /* 0x100fe20008010828 */
[----:B------:R-:W-:Y:S01]  /*6ba0*/  FFMA.FTZ R56, R122, UR6, -R37 ;  /* 0x000000067a387c23 */ /* 0x000fe20008010825 */
[--C-:B------:R-:W-:Y:S01]  /*6bb0*/  FFMA.FTZ R59, R129, UR6, -R40.reuse ;  /* 0x00000006813b7c23 */ /* 0x100fe20008010828 */
[----:B------:R-:W-:Y:S01]  /*6bc0*/  FADD.FTZ R122, R2, -R5 ;  /* 0x80000005027a7221 */ /* 0x000fe20000010000 */
[----:B------:R-:W-:Y:S01]  /*6bd0*/  FSEL R5, R3, RZ, P0 ;  /* 0x000000ff03057208 */ /* 0x000fe20000000000 */
[--C-:B------:R-:W-:Y:S01]  /*6be0*/  FFMA.FTZ R123, R4, UR6, -R37.reuse ;  /* 0x00000006047b7c23 */ /* 0x100fe20008010825 */
[--C-:B------:R-:W-:Y:S01]  /*6bf0*/  FFMA.FTZ R43, R128, UR6, -R37.reuse ;  /* 0x00000006802b7c23 */ /* 0x100fe20008010825 */
[----:B------:R-:W-:Y:S01]  /*6c00*/  FMUL.FTZ R122, R122, UR6 ;  /* 0x000000067a7a7c20 */ /* 0x000fe20008410000 */
[----:B------:R-:W-:Y:S01]  /*6c10*/  FFMA.FTZ R130, R130, UR6, -R37 ;  /* 0x0000000682827c23 */ /* 0x000fe20008010825 */
        /* <DEDUP_REMOVED lines=8> */
[----:B------:R-:W1:Y:S01]  /*6ca0*/  LDSM.16.MT88.4 R32, [R137+0x3400] ;  /* 0x003400008920783b */ /* 0x000e620000004200 */
        /* <DEDUP_REMOVED lines=21> */
[----:B------:R-:W-:Y:S01]  /*6e00*/  FFMA.FTZ R45, R45, UR6, -R40 ;  /* 0x000000062d2d7c23 */ /* 0x000fe20008010828 */
[--C-:B------:R-:W-:Y:S01]  /*6e10*/  FFMA.FTZ R31, R31, UR6, -R37.reuse ;  /* 0x000000061f1f7c23 */ /* 0x100fe20008010825 */
[--C-:B------:R-:W-:Y:S01]  /*6e20*/  FFMA.FTZ R36, R36, UR6, -R37.reuse ;  /* 0x0000000624247c23 */ /* 0x100fe20008010825 */
[----:B------:R-:W-:Y:S01]  /*6e30*/  MUFU.EX2 R123, R123 ;  /* 0x0000007b007b7308 */ /* 0x000fe20000000800 */
[----:B------:R-:W-:-:S07]  /*6e40*/  FFMA.FTZ R29, R29, UR6, -R37 ;  /* 0x000000061d1d7c23 */ /* 0x000fce0008010825 */
[----:B------:R-:W2:Y:S01]  /*6e50*/  MUFU.EX2 R56, R56 ;  /* 0x0000003800387308 */ /* 0x000ea20000000800 */
[----:B----4-:R-:W-:-:S07]  /*6e60*/  F2FP.BF16.F32.PACK_AB R22, R42, R59 ;  /* 0x0000003b2a16723e */ /* 0x010fce00000010ff */
[----:B------:R-:W-:Y:S08]  /*6e70*/  MUFU.EX2 R2, R130 ;  /* 0x0000008200027308 */ /* 0x000ff00000000800 */
[----:B------:R-:W4:Y:S01]  /*6e80*/  MUFU.EX2 R122, R122 ;  /* 0x0000007a007a7308 */ /* 0x000f220000000800 */
[----:B--2---:R-:W-:-:S07]  /*6e90*/  F2FP.BF16.F32.PACK_AB R21, R56, R123 ;  /* 0x0000007b3815723e */ /* 0x004fce00000010ff */
[----:B------:R-:W2:Y:S08]  /*6ea0*/  MUFU.EX2 R102, R0 ;  /* 0x0000000000667308 */ /* 0x000eb00000000800 */
[----:B------:R-:W5:Y:S01]  /*6eb0*/  MUFU.EX2 R43, R43 ;  /* 0x0000002b002b7308 */ /* 0x000f620000000800 */
[-C--:B----4-:R-:W-:Y:S01]  /*6ec0*/  FMUL.FTZ R4, R68, R122.reuse ;  /* 0x0000007a44047220 */ /* 0x090fe20000410000 */
[-C--:B------:R-:W-:Y:S01]  /*6ed0*/  FMUL.FTZ R5, R69, R122.reuse ;  /* 0x0000007a45057220 */ /* 0x080fe20000410000 */
[-C--:B------:R-:W-:Y:S01]  /*6ee0*/  FMUL.FTZ R72, R72, R122.reuse ;  /* 0x0000007a48487220 */ /* 0x080fe20000410000 */
[-C--:B------:R-:W-:Y:S01]  /*6ef0*/  FMUL.FTZ R73, R73, R122.reuse ;  /* 0x0000007a49497220 */ /* 0x080fe20000410000 */
[-C--:B------:R-:W-:Y:S01]  /*6f00*/  FMUL.FTZ R12, R76, R122.reuse ;  /* 0x0000007a4c0c7220 */ /* 0x080fe20000410000 */
[-C--:B------:R-:W-:Y:S01]  /*6f10*/  FMUL.FTZ R13, R77, R122.reuse ;  /* 0x0000007a4d0d7220 */ /* 0x080fe20000410000 */
[----:B------:R-:W-:Y:S01]  /*6f20*/  FMUL.FTZ R80, R80, R122 ;  /* 0x0000007a50507220 */ /* 0x000fe20000410000 */
[----:B------:R-:W-:Y:S01]  /*6f30*/  MUFU.EX2 R91, R91 ;  /* 0x0000005b005b7308 */ /* 0x000fe20000000800 */
[-C--:B--2---:R-:W-:Y:S01]  /*6f40*/  FMUL.FTZ R6, R70, R102.reuse ;  /* 0x0000006646067220 */ /* 0x084fe20000410000 */
[-C--:B------:R-:W-:Y:S01]  /*6f50*/  FMUL.FTZ R7, R71, R102.reuse ;  /* 0x0000006647077220 */ /* 0x080fe20000410000 */
[-C--:B------:R-:W-:Y:S01]  /*6f60*/  FMUL.FTZ R74, R74, R102.reuse ;  /* 0x000000664a4a7220 */ /* 0x080fe20000410000 */
[-C--:B------:R-:W-:Y:S01]  /*6f70*/  FMUL.FTZ R75, R75, R102.reuse ;  /* 0x000000664b4b7220 */ /* 0x080fe20000410000 */
[----:B------:R-:W-:Y:S01]  /*6f80*/  FFMA.FTZ R0, R127, UR6, -R40 ;  /* 0x000000067f007c23 */ /* 0x000fe20008010828 */
[-C--:B------:R-:W-:Y:S01]  /*6f90*/  FMUL.FTZ R14, R78, R102.reuse ;  /* 0x000000664e0e7220 */ /* 0x080fe20000410000 */
[----:B------:R-:W-:Y:S01]  /*6fa0*/  FMUL.FTZ R15, R79, R102 ;  /* 0x000000664f0f7220 */ /* 0x000fe20000410000 */
[----:B------:R-:W2:Y:S01]  /*6fb0*/  MUFU.EX2 R58, R58 ;  /* 0x0000003a003a7308 */ /* 0x000ea20000000800 */
[----:B-----5:R-:W-:Y:S01]  /*6fc0*/  F2FP.BF16.F32.PACK_AB R23, R43, R2 ;  /* 0x000000022b17723e */ /* 0x020fe200000010ff */
[----:B------:R-:W-:Y:S01]  /*6fd0*/  FMUL.FTZ R81, R81, R122 ;  /* 0x0000007a51517220 */ /* 0x000fe20000410000 */
[-C--:B------:R-:W-:Y:S01]  /*6fe0*/  FMUL.FTZ R82, R82, R102.reuse ;  /* 0x0000006652527220 */ /* 0x080fe20000410000 */
[----:B------:R-:W-:Y:S01]  /*6ff0*/  FMUL.FTZ R83, R83, R102 ;  /* 0x0000006653537220 */ /* 0x000fe20000410000 */
[----:B------:R-:W-:Y:S01]  /*7000*/  FFMA.FTZ R159, R159, R122, R100 ;  /* 0x0000007a9f9f7223 */ /* 0x000fe20000010064 */
[----:B------:R-:W-:Y:S01]  /*7010*/  FFMA.FTZ R123, R160, R102, R123 ;  /* 0x00000066a07b7223 */ /* 0x000fe2000001007b */
[--C-:B------:R-:W-:Y:S01]  /*7020*/  FFMA.FTZ R102, R85, UR6, -R40.reuse ;  /* 0x0000000655667c23 */ /* 0x100fe20008010828 */
[C---:B---3--:R-:W-:Y:S01]  /*7030*/  HMMA.16816.F32.BF16 R4, R20.reuse, R8, R4 ;  /* 0x000000081404723c */ /* 0x048fe20000041804 */
[----:B------:R-:W-:Y:S01]  /*7040*/  MUFU.EX2 R47, R47 ;  /* 0x0000002f002f7308 */ /* 0x000fe20000000800 */
[----:B------:R-:W-:Y:S01]  /*7050*/  FADD.FTZ R60, R60, R159 ;  /* 0x0000009f3c3c7221 */ /* 0x000fe20000010000 */
[----:B------:R-:W-:Y:S01]  /*7060*/  FADD.FTZ R123, R56, R123 ;  /* 0x0000007b387b7221 */ /* 0x000fe20000010000 */
[--C-:B------:R-:W-:Y:S01]  /*7070*/  FFMA.FTZ R56, R89, UR6, -R40.reuse ;  /* 0x0000000659387c23 */ /* 0x100fe20008010828 */
[----:B------:R-:W-:Y:S01]  /*7080*/  FFMA.FTZ R159, R39, UR6, -R40 ;  /* 0x00000006279f7c23 */ /* 0x000fe20008010828 */
[C---:B------:R-:W-:Y:S01]  /*7090*/  HMMA.16816.F32.BF16 R8, R20.reuse, R10, R72 ;  /* 0x0000000a1408723c */ /* 0x040fe20000041848 */
[----:B------:R-:W-:Y:S01]  /*70a0*/  LDSM.16.MT88.4 R72, [R137+0x3c00] ;  /* 0x003c00008948783b */ /* 0x000fe20000004200 */
[----:B------:R-:W-:Y:S01]  /*70b0*/  FADD.FTZ R85, R59, R60 ;  /* 0x0000003c3b557221 */ /* 0x000fe20000010000 */
[----:B------:R-:W3:Y:S01]  /*70c0*/  MUFU.EX2 R0, R0 ;  /* 0x0000000000007308 */ /* 0x000ee20000000800 */
[----:B--2---:R-:W-:Y:S01]  /*70d0*/  F2FP.BF16.F32.PACK_AB R24, R58, R91 ;  /* 0x0000005b3a18723e */ /* 0x004fe200000010ff */
[----:B------:R-:W-:Y:S01]  /*70e0*/  FFMA.FTZ R59, R52, UR6, -R37 ;  /* 0x00000006343b7c23 */ /* 0x000fe20008010825 */
[----:B------:R-:W-:Y:S01]  /*70f0*/  HMMA.16816.F32.BF16 R12, R20, R16, R12 ;  /* 0x00000010140c723c */ /* 0x000fe2000004180c */
[----:B------:R-:W-:Y:S01]  /*7100*/  FADD.FTZ R52, R2, R123 ;  /* 0x0000007b02347221 */ /* 0x000fe20000010000 */
[----:B------:R-:W-:Y:S01]  /*7110*/  FADD.FTZ R42, R42, R85 ;  /* 0x000000552a2a7221 */ /* 0x000fe20000010000 */
[----:B------:R-:W-:-:S02]  /*7120*/  FFMA.FTZ R160, R30, UR6, -R37 ;  /* 0x000000061ea07c23 */ /* 0x000fc40008010825 */
[----:B------:R-:W-:Y:S01]  /*7130*/  MUFU.EX2 R62, R62 ;  /* 0x0000003e003e7308 */ /* 0x000fe20000000800 */
[----:B------:R-:W-:Y:S01]  /*7140*/  HMMA.16816.F32.BF16 R16, R20, R18, R80 ;  /* 0x000000121410723c */ /* 0x000fe20000041850 */
[----:B------:R-:W2:Y:S01]  /*7150*/  LDSM.16.MT88.4 R20, [R136+0x3400] ;  /* 0x003400008814783b */ /* 0x000ea20000004200 */
[----:B------:R-:W-:Y:S01]  /*7160*/  FADD.FTZ R43, R43, R52 ;  /* 0x000000342b2b7221 */ /* 0x000fe20000010000 */
[----:B------:R-:W-:Y:S01]  /*7170*/  FADD.FTZ R91, R91, R42 ;  /* 0x0000002a5b5b7221 */ /* 0x000fe20000010000 */
[----:B------:R-:W-:-:S03]  /*7180*/  FFMA.FTZ R42, R46, UR6, -R37 ;  /* 0x000000062e2a7c23 */ /* 0x000fc60008010825 */
[----:B------:R-:W4:Y:S01]  /*7190*/  MUFU.EX2 R63, R63 ;  /* 0x0000003f003f7308 */ /* 0x000f220000000800 */
[----:B---3--:R-:W-:Y:S01]  /*71a0*/  F2FP.BF16.F32.PACK_AB R26, R0, R47 ;  /* 0x0000002f001a723e */ /* 0x008fe200000010ff */
[----:B------:R-:W-:-:S04]  /*71b0*/  FADD.FTZ R58, R58, R91 ;  /* 0x0000005b3a3a7221 */ /* 0x000fc80000010000 */
[----:B------:R-:W-:Y:S02]  /*71c0*/  FADD.FTZ R47, R47, R58 ;  /* 0x0000003a2f2f7221 */ /* 0x000fe40000010000 */
[----:B------:R-:W-:Y:S08]  /*71d0*/  MUFU.EX2 R88, R88 ;  /* 0x0000005800587308 */ /* 0x000ff00000000800 */
[----:B------:R-:W3:Y:S01]  /*71e0*/  MUFU.EX2 R61, R61 ;  /* 0x0000003d003d7308 */ /* 0x000ee20000000800 */
[----:B----4-:R-:W-:Y:S01]  /*71f0*/  F2FP.BF16.F32.PACK_AB R25, R63, R62 ;  /* 0x0000003e3f19723e */ /* 0x010fe200000010ff */
[----:B------:R-:W-:Y:S01]  /*7200*/  FADD.FTZ R62, R62, R43 ;  /* 0x0000002b3e3e7221 */ /* 0x000fe20000010000 */
[----:B------:R-:W-:-:S03]  /*7210*/  FFMA.FTZ R43, R44, UR6, -R37 ;  /* 0x000000062c2b7c23 */ /* 0x000fc60008010825 */
[----:B------:R-:W-:Y:S02]  /*7220*/  FADD.FTZ R63, R63, R62 ;  /* 0x0000003e3f3f7221 */ /* 0x000fe40000010000 */
[----:B------:R-:W-:Y:S08]  /*7230*/  MUFU.EX2 R95, R95 ;  /* 0x0000005f005f7308 */ /* 0x000ff00000000800 */
[----:B------:R-:W4:Y:S01]  /*7240*/  MUFU.EX2 R92, R92 ;  /* 0x0000005c005c7308 */ /* 0x000f220000000800 */
[----:B---3--:R-:W-:Y:S01]  /*7250*/  F2FP.BF16.F32.PACK_AB R27, R61, R88 ;  /* 0x000000583d1b723e */ /* 0x008fe200000010ff */
[----:B------:R-:W-:-:S04]  /*7260*/  FADD.FTZ R88, R88, R63 ;  /* 0x0000003f58587221 */ /* 0x000fc80000010000 */
[----:B------:R-:W-:Y:S02]  /*7270*/  FADD.FTZ R61, R61, R88 ;  /* 0x000000583d3d7221 */ /* 0x000fe40000010000 */
[C---:B-1----:R-:W-:Y:S01]  /*7280*/  HMMA.16816.F32.BF16 R4, R24.reuse, R32, R4 ;  /* 0x000000201804723c */ /* 0x042fe20000041804 */
        /* <DEDUP_REMOVED lines=9> */
[----:B----4-:R-:W-:-:S02]  /*7320*/  F2FP.BF16.F32.PACK_AB R24, R92, R95 ;  /* 0x0000005f5c18723e */ /* 0x010fc400000010ff */
[----:B---3--:R-:W-:-:S05]  /*7330*/  F2FP.BF16.F32.PACK_AB R26, R90, R93 ;  /* 0x0000005d5a1a723e */ /* 0x008fca00000010ff */
[----:B------:R-:W-:Y:S08]  /*7340*/  MUFU.EX2 R101, R101 ;  /* 0x0000006500657308 */ /* 0x000ff00000000800 */
[----:B------:R-:W3:Y:S01]  /*7350*/  MUFU.EX2 R98, R98 ;  /* 0x0000006200627308 */ /* 0x000ee20000000800 */
[----:B-----5:R-:W-:Y:S01]  /*7360*/  F2FP.BF16.F32.PACK_AB R25, R99, R94 ;  /* 0x0000005e6319723e */ /* 0x020fe200000010ff */
[----:B------:R-:W-:-:S04]  /*7370*/  FADD.FTZ R94, R94, R61 ;  /* 0x0000003d5e5e7221 */ /* 0x000fc80000010000 */
[----:B------:R-:W-:Y:S02]  /*7380*/  FADD.FTZ R94, R99, R94 ;  /* 0x0000005e635e7221 */ /* 0x000fe40000010000 */
[----:B------:R-:W-:Y:S08]  /*7390*/  MUFU.EX2 R112, R112 ;  /* 0x0000007000707308 */ /* 0x000ff00000000800 */
[----:B------:R-:W-:Y:S01]  /*73a0*/  MUFU.EX2 R100, R105 ;  /* 0x0000006900647308 */ /* 0x000fe20000000800 */
[----:B---3--:R-:W-:Y:S01]  /*73b0*/  F2FP.BF16.F32.PACK_AB R27, R98, R101 ;  /* 0x00000065621b723e */ /* 0x008fe200000010ff */
[----:B------:R-:W-:-:S04]  /*73c0*/  FADD.FTZ R101, R101, R94 ;  /* 0x0000005e65657221 */ /* 0x000fc80000010000 */
[----:B------:R-:W-:Y:S02]  /*73d0*/  FADD.FTZ R101, R98, R101 ;  /* 0x0000006562657221 */ /* 0x000fe40000010000 */
[C---:B-1----:R-:W-:Y:S01]  /*73e0*/  HMMA.16816.F32.BF16 R8, R24.reuse, R34, R8 ;  /* 0x000000221808723c */ /* 0x042fe20000041808 */
[----:B------:R-:W-:Y:S05]  /*73f0*/  MUFU.EX2 R104, R104 ;  /* 0x0000006800687308 */ /* 0x000fea0000000800 */
[C---:B------:R-:W-:Y:S01]  /*7400*/  HMMA.16816.F32.BF16 R4, R24.reuse, R32, R4 ;  /* 0x000000201804723c */ /* 0x040fe20000041804 */
[--C-:B------:R-:W-:Y:S01]  /*7410*/  FFMA.FTZ R34, R67, UR6, -R40.reuse ;  /* 0x0000000643227c23 */ /* 0x100fe20008010828 */
[--C-:B------:R-:W-:Y:S01]  /*7420*/  FFMA.FTZ R35, R65, UR6, -R40.reuse ;  /* 0x0000000641237c23 */ /* 0x100fe20008010828 */
[--C-:B------:R-:W-:Y:S01]  /*7430*/  FFMA.FTZ R67, R106, UR6, -R37.reuse ;  /* 0x000000066a437c23 */ /* 0x100fe20008010825 */
[--C-:B------:R-:W-:Y:S01]  /*7440*/  FFMA.FTZ R65, R108, UR6, -R37.reuse ;  /* 0x000000066c417c23 */ /* 0x100fe20008010825 */
[----:B------:R-:W-:Y:S01]  /*7450*/  FFMA.FTZ R106, R110, UR6, -R37 ;  /* 0x000000066e6a7c23 */ /* 0x000fe20008010825 */
[C---:B--2---:R-:W-:Y:S01]  /*7460*/  HMMA.16816.F32.BF16 R12, R24.reuse, R20, R12 ;  /* 0x00000014180c723c */ /* 0x044fe2000004180c */
[--C-:B------:R-:W-:Y:S01]  /*7470*/  FFMA.FTZ R32, R97, UR6, -R40.reuse ;  /* 0x0000000661207c23 */ /* 0x100fe20008010828 */
[--C-:B------:R-:W-:Y:S01]  /*7480*/  FFMA.FTZ R33, R107, UR6, -R40.reuse ;  /* 0x000000066b217c23 */ /* 0x100fe20008010828 */
[----:B------:R-:W-:Y:S03]  /*7490*/  MUFU.EX2 R35, R35 ;  /* 0x0000002300237308 */ /* 0x000fe60000000800 */
[----:B------:R-:W-:Y:S01]  /*74a0*/  HMMA.16816.F32.BF16 R16, R24, R22, R16 ;  /* 0x000000161810723c */ /* 0x000fe20000041810 */
[--C-:B------:R-:W-:Y:S01]  /*74b0*/  FFMA.FTZ R21, R109, UR6, -R40.reuse ;  /* 0x000000066d157c23 */ /* 0x100fe20008010828 */
[----:B------:R-:W-:-:S03]  /*74c0*/  FFMA.FTZ R20, R113, UR6, -R40 ;  /* 0x0000000671147c23 */ /* 0x000fc60008010828 */
[----:B------:R-:W1:Y:S02]  /*74d0*/  MUFU.EX2 R34, R34 ;  /* 0x0000002200227308 */ /* 0x000e640000000800 */
        /* <DEDUP_REMOVED lines=11> */
[----:B------:R-:W-:-:S03]  /*7590*/  FFMA.FTZ R22, R111, UR6, -R40 ;  /* 0x000000066f167c23 */ /* 0x000fc60008010828 */
[----:B------:R-:W2:Y:S01]  /*75a0*/  MUFU.EX2 R33, R33 ;  /* 0x0000002100217308 */ /* 0x000ea20000000800 */
[----:B-1----:R-:W-:-:S07]  /*75b0*/  F2FP.BF16.F32.PACK_AB R80, R34, R35 ;  /* 0x000000232250723e */ /* 0x002fce00000010ff */
[----:B------:R-:W1:Y:S08]  /*75c0*/  MUFU.EX2 R67, R67 ;  /* 0x0000004300437308 */ /* 0x000e700000000800 */
[----:B------:R-:W-:Y:S01]  /*75d0*/  MUFU.EX2 R65, R65 ;  /* 0x0000004100417308 */ /* 0x000fe20000000800 */
[----:B--2---:R-:W-:-:S07]  /*75e0*/  F2FP.BF16.F32.PACK_AB R82, R33, R32 ;  /* 0x000000202152723e */ /* 0x004fce00000010ff */
[----:B------:R-:W2:Y:S01]  /*75f0*/  MUFU.EX2 R106, R106 ;  /* 0x0000006a006a7308 */ /* 0x000ea20000000800 */
[----:B-1----:R-:W-:Y:S01]  /*7600*/  F2FP.BF16.F32.PACK_AB R81, R67, R112 ;  /* 0x000000704351723e */ /* 0x002fe200000010ff */
[----:B------:R-:W-:-:S06]  /*7610*/  FADD.FTZ R112, R112, R101 ;  /* 0x0000006570707221 */ /* 0x000fcc0000010000 */
[----:B------:R-:W-:Y:S08]  /*7620*/  MUFU.EX2 R21, R21 ;  /* 0x0000001500157308 */ /* 0x000ff00000000800 */
[----:B------:R-:W1:Y:S01]  /*7630*/  MUFU.EX2 R20, R20 ;  /* 0x0000001400147308 */ /* 0x000e620000000800 */
[----:B--2---:R-:W-:-:S07]  /*7640*/  F2FP.BF16.F32.PACK_AB R83, R106, R65 ;  /* 0x000000416a53723e */ /* 0x004fce00000010ff */
[C---:B------:R-:W-:Y:S01]  /*7650*/  HMMA.16816.F32.BF16 R68, R80.reuse, R72, R4 ;  /* 0x000000485044723c */ /* 0x040fe20000041804 */
[----:B------:R-:W2:Y:S01]  /*7660*/  LDSM.16.MT88.4 R4, [R136+0x3c00] ;  /* 0x003c00008804783b */ /* 0x000ea20000004200 */
[----:B------:R-:W-:Y:S04]  /*7670*/  MUFU.EX2 R23, R23 ;  /* 0x0000001700177308 */ /* 0x000fe80000000800 */
[C---:B------:R-:W-:Y:S01]  /*7680*/  HMMA.16816.F32.BF16 R72, R80.reuse, R74, R8 ;  /* 0x0000004a5048723c */ /* 0x040fe20000041808 */
[----:B------:R-:W3:Y:S03]  /*7690*/  LDSM.16.MT88.4 R8, [R136+0x4000] ;  /* 0x004000008808783b */ /* 0x000ee60000004200 */
[----:B------:R-:W4:Y:S08]  /*76a0*/  MUFU.EX2 R55, R55 ;  /* 0x0000003700377308 */ /* 0x000f300000000800 */
[----:B------:R-:W-:Y:S08]  /*76b0*/  MUFU.EX2 R66, R66 ;  /* 0x0000004200427308 */ /* 0x000ff00000000800 */
[----:B------:R-:W5:Y:S08]  /*76c0*/  MUFU.EX2 R51, R51 ;  /* 0x0000003300337308 */ /* 0x000f700000000800 */
[----:B------:R-:W-:Y:S01]  /*76d0*/  MUFU.EX2 R102, R102 ;  /* 0x0000006600667308 */ /* 0x000fe20000000800 */
[C---:B--2---:R-:W-:Y:S01]  /*76e0*/  HMMA.16816.F32.BF16 R76, R80.reuse, R4, R12 ;  /* 0x00000004504c723c */ /* 0x044fe2000004180c */
[----:B------:R-:W2:Y:S06]  /*76f0*/  LDSM.16.MT88.4 R12, [R137+0x4000] ;  /* 0x00400000890c783b */ /* 0x000eac0000004200 */
[----:B------:R-:W2:Y:S01]  /*7700*/  MUFU.EX2 R53, R53 ;  /* 0x0000003500357308 */ /* 0x000ea20000000800 */
[----:B------:R-:W-:Y:S01]  /*7710*/  HMMA.16816.F32.BF16 R80, R80, R6, R16 ;  /* 0x000000065050723c */ /* 0x000fe20000041810 */
[----:B------:R-:W2:Y:S01]  /*7720*/  LDSM.16.MT88.4 R16, [R137+0x4400] ;  /* 0x004400008910783b */ /* 0x000ea20000004200 */
[----:B-1----:R-:W-:-:S02]  /*7730*/  F2FP.BF16.F32.PACK_AB R4, R20, R21 ;  /* 0x000000151404723e */ /* 0x002fc400000010ff */
[----:B----4-:R-:W-:-:S03]  /*7740*/  F2FP.BF16.F32.PACK_AB R5, R55, R104 ;  /* 0x000000683705723e */ /* 0x010fc600000010ff */
[----:B------:R-:W-:Y:S01]  /*7750*/  MUFU.EX2 R26, R26 ;  /* 0x0000001a001a7308 */ /* 0x000fe20000000800 */
[----:B------:R-:W-:Y:S02]  /*7760*/  F2FP.BF16.F32.PACK_AB R6, R100, R23 ;  /* 0x000000176406723e */ /* 0x000fe400000010ff */
[----:B-----5:R-:W-:-:S05]  /*7770*/  F2FP.BF16.F32.PACK_AB R7, R51, R66 ;  /* 0x000000423307723e */ /* 0x020fca00000010ff */
[----:B------:R-:W-:Y:S02]  /*7780*/  MUFU.EX2 R27, R27 ;  /* 0x0000001b001b7308 */ /* 0x000fe40000000800 */
[C---:B---3--:R-:W-:Y:S06]  /*7790*/  HMMA.16816.F32.BF16 R76, R4.reuse, R8, R76 ;  /* 0x00000008044c723c */ /* 0x048fec000004184c */
[----:B------:R-:W-:Y:S01]  /*77a0*/  MUFU.EX2 R57, R57 ;  /* 0x0000003900397308 */ /* 0x000fe20000000800 */
[----:B------:R-:W-:Y:S01]  /*77b0*/  HMMA.16816.F32.BF16 R80, R4, R10, R80 ;  /* 0x0000000a0450723c */ /* 0x000fe20000041850 */
[----:B------:R-:W-:Y:S01]  /*77c0*/  FFMA.FTZ R8, R41, UR6, -R40 ;  /* 0x0000000629087c23 */ /* 0x000fe20008010828 */
[----:B------:R-:W-:-:S05]  /*77d0*/  FFMA.FTZ R41, R48, UR6, -R37 ;  /* 0x0000000630297c23 */ /* 0x000fca0008010825 */
[----:B------:R-:W1:Y:S01]  /*77e0*/  MUFU.EX2 R54, R54 ;  /* 0x0000003600367308 */ /* 0x000e620000000800 */
[C---:B--2---:R-:W-:Y:S07]  /*77f0*/  HMMA.16816.F32.BF16 R68, R4.reuse, R12, R68 ;  /* 0x0000000c0444723c */ /* 0x044fee0000041844 */
[----:B------:R-:W-:Y:S01]  /*7800*/  MUFU.EX2 R50, R50 ;  /* 0x0000003200327308 */ /* 0x000fe20000000800 */
[----:B------:R-:W-:Y:S01]  /*7810*/  HMMA.16816.F32.BF16 R72, R4, R14, R72 ;  /* 0x0000000e0448723c */ /* 0x000fe20000041848 */
[----:B------:R-:W2:Y:S06]  /*7820*/  LDSM.16.MT88.4 R12, [R136+0x4400] ;  /* 0x00440000880c783b */ /* 0x000eac0000004200 */
[----:B------:R-:W3:Y:S01]  /*7830*/  MUFU.EX2 R59, R59 ;  /* 0x0000003b003b7308 */ /* 0x000ee20000000800 */
[----:B------:R-:W-:-:S02]  /*7840*/  F2FP.BF16.F32.PACK_AB R4, R53, R102 ;  /* 0x000000663504723e */ /* 0x000fc400000010ff */
[----:B-1----:R-:W-:Y:S02]  /*7850*/  F2FP.BF16.F32.PACK_AB R5, R54, R57 ;  /* 0x000000393605723e */ /* 0x002fe400000010ff */
[----:B------:R-:W-:-:S03]  /*7860*/  F2FP.BF16.F32.PACK_AB R6, R27, R26 ;  /* 0x0000001a1b06723e */ /* 0x000fc600000010ff */
[----:B------:R1:W-:Y:S08]  /*7870*/  MUFU.EX2 R2, R8 ;  /* 0x0000000800027308 */ /* 0x0003f00000000800 */
[----:B------:R-:W-:Y:S01]  /*7880*/  MUFU.EX2 R24, R24 ;  /* 0x0000001800187308 */ /* 0x000fe20000000800 */
[----:B---3--:R-:W-:-:S07]  /*7890*/  F2FP.BF16.F32.PACK_AB R7, R59, R50 ;  /* 0x000000323b07723e */ /* 0x008fce00000010ff */
[C---:B------:R-:W-:Y:S01]  /*78a0*/  HMMA.16816.F32.BF16 R68, R4.reuse, R16, R68 ;  /* 0x000000100444723c */ /* 0x040fe20000041844 */
[----:B-1----:R-:W1:Y:S01]  /*78b0*/  LDSM.16.MT88.4 R8, [R137+0x4800] ;  /* 0x004800008908783b */ /* 0x002e620000004200 */
[----:B------:R-:W3:Y:S04]  /*78c0*/  MUFU.EX2 R25, R25 ;  /* 0x0000001900197308 */ /* 0x000ee80000000800 */
[----:B------:R-:W-:Y:S01]  /*78d0*/  HMMA.16816.F32.BF16 R72, R4, R18, R72 ;  /* 0x000000120448723c */ /* 0x000fe20000041848 */
[----:B------:R-:W-:-:S03]  /*78e0*/  FADD.FTZ R16, R0, R47 ;  /* 0x0000002f00107221 */ /* 0x000fc60000010000 */
[----:B------:R-:W-:Y:S01]  /*78f0*/  MUFU.EX2 R22, R22 ;  /* 0x0000001600167308 */ /* 0x000fe20000000800 */
[----:B------:R-:W-:Y:S02]  /*7900*/  FADD.FTZ R95, R95, R16 ;  /* 0x000000105f5f7221 */ /* 0x000fe40000010000 */
[----:B------:R-:W4:Y:S01]  /*7910*/  LDSM.16.MT88.4 R16, [R136+0x4800] ;  /* 0x004800008810783b */ /* 0x000f220000004200 */
[----:B--2---:R-:W-:Y:S01]  /*7920*/  HMMA.16816.F32.BF16 R76, R4, R12, R76 ;  /* 0x0000000c044c723c */ /* 0x004fe2000004184c */
[----:B------:R-:W-:-:S03]  /*7930*/  FADD.FTZ R92, R92, R95 ;  /* 0x0000005f5c5c7221 */ /* 0x000fc60000010000 */
[----:B------:R-:W2:Y:S01]  /*7940*/  MUFU.EX2 R49, R49 ;  /* 0x0000003100317308 */ /* 0x000ea20000000800 */
[----:B------:R-:W-:Y:S01]  /*7950*/  FADD.FTZ R93, R93, R92 ;  /* 0x0000005c5d5d7221 */ /* 0x000fe20000010000 */
[----:B------:R-:W-:Y:S01]  /*7960*/  HMMA.16816.F32.BF16 R80, R4, R14, R80 ;  /* 0x0000000e0450723c */ /* 0x000fe20000041850 */
[----:B------:R-:W5:Y:S02]  /*7970*/  LDSM.16.MT88.4 R12, [R137+0x4c00] ;  /* 0x004c0000890c783b */ /* 0x000f640000004200 */
[----:B------:R-:W-:-:S03]  /*7980*/  FADD.FTZ R90, R90, R93 ;  /* 0x0000005d5a5a7221 */ /* 0x000fc60000010000 */
[----:B------:R-:W-:Y:S01]  /*7990*/  MUFU.EX2 R41, R41 ;  /* 0x0000002900297308 */ /* 0x000fe20000000800 */
[----:B------:R-:W-:Y:S01]  /*79a0*/  FADD.FTZ R35, R35, R90 ;  /* 0x0000005a23237221 */ /* 0x000fe20000010000 */
[----:B---3--:R-:W-:-:S03]  /*79b0*/  F2FP.BF16.F32.PACK_AB R4, R25, R24 ;  /* 0x000000181904723e */ /* 0x008fc600000010ff */
[----:B------:R-:W-:Y:S01]  /*79c0*/  FADD.FTZ R35, R34, R35 ;  /* 0x0000002322237221 */ /* 0x000fe20000010000 */
[----:B------:R-:W-:Y:S02]  /*79d0*/  FADD.FTZ R34, R67, R112 ;  /* 0x0000007043227221 */ /* 0x000fe40000010000 */
        /* <DEDUP_REMOVED lines=16> */
[C---:B----4-:R-:W-:Y:S02]  /*7ae0*/  HMMA.16816.F32.BF16 R76, R4.reuse, R16, R76 ;  /* 0x00000010044c723c */ /* 0x050fe4000004184c */
[----:B------:R-:W-:Y:S01]  /*7af0*/  FADD.FTZ R21, R21, R8 ;  /* 0x0000000815157221 */ /* 0x000fe20000010000 */
[----:B------:R-:W-:Y:S01]  /*7b00*/  FADD.FTZ R104, R104, R9 ;  /* 0x0000000968687221 */ /* 0x000fe20000010000 */
[----:B------:R-:W2:Y:S01]  /*7b10*/  MUFU.EX2 R36, R36 ;  /* 0x0000002400247308 */ /* 0x000ea20000000800 */
[----:B------:R-:W4:Y:S01]  /*7b20*/  LDSM.16.MT88.4 R8, [R136+0x4c00] ;  /* 0x004c00008808783b */ /* 0x000f220000004200 */
        /* <DEDUP_REMOVED lines=8> */
[----:B---3--:R-:W-:-:S02]  /*7bb0*/  F2FP.BF16.F32.PACK_AB R4, R56, R45 ;  /* 0x0000002d3804723e */ /* 0x008fc400000010ff */
[----:B------:R-:W-:Y:S01]  /*7bc0*/  FADD.FTZ R102, R102, R17 ;  /* 0x0000001166667221 */ /* 0x000fe20000010000 */
[----:B-1----:R-:W-:Y:S01]  /*7bd0*/  F2FP.BF16.F32.PACK_AB R6, R159, R2 ;  /* 0x000000029f06723e */ /* 0x002fe200000010ff */
[----:B------:R-:W1:Y:S01]  /*7be0*/  MUFU.EX2 R160, R160 ;  /* 0x000000a000a07308 */ /* 0x000e620000000800 */
[----:B--2---:R-:W-:Y:S01]  /*7bf0*/  F2FP.BF16.F32.PACK_AB R5, R36, R31 ;  /* 0x0000001f2405723e */ /* 0x004fe200000010ff */
[----:B------:R-:W-:Y:S01]  /*7c00*/  FADD.FTZ R17, R57, R66 ;  /* 0x0000004239117221 */ /* 0x000fe20000010000 */
[----:B------:R-:W-:-:S03]  /*7c10*/  FADD.FTZ R53, R53, R102 ;  /* 0x0000006635357221 */ /* 0x000fc60000010000 */
[----:B------:R-:W-:Y:S01]  /*7c20*/  FADD.FTZ R17, R54, R17 ;  /* 0x0000001136117221 */ /* 0x000fe20000010000 */
[----:B------:R-:W-:-:S04]  /*7c30*/  FADD.FTZ R26, R26, R53 ;  /* 0x000000351a1a7221 */ /* 0x000fc80000010000 */
[----:B------:R-:W-:-:S04]  /*7c40*/  FADD.FTZ R27, R27, R26 ;  /* 0x0000001a1b1b7221 */ /* 0x000fc80000010000 */
[----:B------:R-:W-:Y:S01]  /*7c50*/  FADD.FTZ R24, R24, R27 ;  /* 0x0000001b18187221 */ /* 0x000fe20000010000 */
[----:B-1----:R-:W-:-:S03]  /*7c60*/  F2FP.BF16.F32.PACK_AB R7, R160, R29 ;  /* 0x0000001da007723e */ /* 0x002fc600000010ff */
[----:B------:R-:W-:-:S04]  /*7c70*/  FADD.FTZ R25, R25, R24 ;  /* 0x0000001819197221 */ /* 0x000fc80000010000 */
[C---:B-----5:R-:W-:Y:S06]  /*7c80*/  HMMA.16816.F32.BF16 R68, R4.reuse, R12, R68 ;  /* 0x0000000c0444723c */ /* 0x060fec0000041844 */
[----:B----4-:R-:W-:Y:S01]  /*7c90*/  HMMA.16816.F32.BF16 R76, R4, R8, R76 ;  /* 0x00000008044c723c */ /* 0x010fe2000004184c */
        /* <DEDUP_REMOVED lines=17> */
[----:B------:R-:W-:-:S04]  /*7db0*/  FADD.FTZ R36, R36, R31 ;  /* 0x0000001f24247221 */ /* 0x000fc80000010000 */
[----:B------:R-:W-:-:S04]  /*7dc0*/  FADD.FTZ R29, R29, R36 ;  /* 0x000000241d1d7221 */ /* 0x000fc80000010000 */
[----:B------:R-:W-:-:S07]  /*7dd0*/  FADD.FTZ R160, R160, R29 ;  /* 0x0000001da0a07221 */ /* 0x000fce0000010000 */
.L_x_4280:
        /* <DEDUP_REMOVED lines=14> */
.L_x_4290:
        /* <DEDUP_REMOVED lines=66> */
.L_x_4287:
        /* <DEDUP_REMOVED lines=18> */
[----:B------:R-:W2:Y:S04]  /*8400*/  LDSM.16.M88.4 R92, [R139+0x1000] ;  /* 0x001000008b5c783b */ /* 0x000ea80000000200 */
[----:B------:R-:W3:Y:S04]  /*8410*/  LDSM.16.M88.4 R96, [R139+0x1400] ;  /* 0x001400008b60783b */ /* 0x000ee80000000200 */
[----:B------:R-:W4:Y:S04]  /*8420*/  LDSM.16.M88.4 R100, [R139+0x1800] ;  /* 0x001800008b64783b */ /* 0x000f280000000200 */
[----:B------:R-:W5:Y:S04]  /*8430*/  LDSM.16.M88.4 R104, [R139+0x1c00] ;  /* 0x001c00008b68783b */ /* 0x000f680000000200 */
[----:B------:R-:W0:Y:S04]  /*8440*/  LDGDEPBAR ;  /* 0x00000000000079af */ /* 0x000e280000000000 */
[----:B------:R-:W1:Y:S04]  /*8450*/  LDSM.16.M88.4 R108, [R139+0x2000] ;  /* 0x002000008b6c783b */ /* 0x000e680000000200 */
[----:B------:R-:W1:Y:S04]  /*8460*/  LDSM.16.M88.4 R112, [R139+0x2400] ;  /* 0x002400008b70783b */ /* 0x000e680000000200 */
[----:B------:R-:W1:Y:S04]  /*8470*/  LDSM.16.M88.4 R116, [R139+0x2800] ;  /* 0x002800008b74783b */ /* 0x000e680000000200 */
[----:B------:R-:W1:Y:S04]  /*8480*/  LDSM.16.M88.4 R120, [R139+0x2c00] ;  /* 0x002c00008b78783b */ /* 0x000e680000000200 */
[----:B------:R-:W-:Y:S01]  /*8490*/  LDSM.16.M88.4 R124, [R140] ;  /* 0x000000008c7c783b */ /* 0x000fe20000000200 */
[C---:B--2---:R-:W-:Y:S03]  /*84a0*/  HMMA.16816.F32.BF16 R4, R88.reuse, R92, RZ ;  /* 0x0000005c5804723c */ /* 0x044fe600000418ff */
[----:B------:R-:W2:Y:S04]  /*84b0*/  LDSM.16.M88.4 R128, [R138] ;  /* 0x000000008a80783b */ /* 0x000ea80000000200 */
[----:B------:R-:W2:Y:S01]  /*84c0*/  LDSM.16.M88.4 R132, [R138+0x400] ;  /* 0x000400008a84783b */ /* 0x000ea20000000200 */
[C---:B------:R-:W-:Y:S03]  /*84d0*/  HMMA.16816.F32.BF16 R8, R88.reuse, R94, RZ ;  /* 0x0000005e5808723c */ /* 0x040fe600000418ff */
[----:B------:R-:W-:Y:S03]  /*84e0*/  LDSM.16.M88.4 R92, [R138+0xc00] ;  /* 0x000c00008a5c783b */ /* 0x000fe60000000200 */
[C---:B---3--:R-:W-:Y:S06]  /*84f0*/  HMMA.16816.F32.BF16 R12, R88.reuse, R96, RZ ;  /* 0x00000060580c723c */ /* 0x048fec00000418ff */
[C---:B------:R-:W-:Y:S01]  /*8500*/  HMMA.16816.F32.BF16 R16, R88.reuse, R98, RZ ;  /* 0x000000625810723c */ /* 0x040fe200000418ff */
[----:B------:R-:W-:Y:S05]  /*8510*/  LDSM.16.M88.4 R96, [R138+0x1000] ;  /* 0x001000008a60783b */ /* 0x000fea0000000200 */
        /* <DEDUP_REMOVED lines=14> */
[C---:B------:R-:W-:Y:S06]  /*8600*/  HMMA.16816.F32.BF16 R8, R124.reuse, R130, R8 ;  /* 0x000000827c08723c */ /* 0x040fec0000041808 */
[C---:B------:R-:W-:Y:S06]  /*8610*/  HMMA.16816.F32.BF16 R12, R124.reuse, R132, R12 ;  /* 0x000000847c0c723c */ /* 0x040fec000004180c */
[C---:B------:R-:W-:Y:S06]  /*8620*/  HMMA.16816.F32.BF16 R16, R124.reuse, R134, R16 ;  /* 0x000000867c10723c */ /* 0x040fec0000041810 */
[C---:B-1----:R-:W-:Y:S06]  /*8630*/  HMMA.16816.F32.BF16 R20, R124.reuse, R88, R20 ;  /* 0x000000587c14723c */ /* 0x042fec0000041814 */
[C---:B------:R-:W-:Y:S01]  /*8640*/  HMMA.16816.F32.BF16 R24, R124.reuse, R90, R24 ;  /* 0x0000005a7c18723c */ /* 0x040fe20000041818 */
[----:B------:R-:W1:Y:S05]  /*8650*/  LDSM.16.M88.4 R88, [R138+0x1400] ;  /* 0x001400008a58783b */ /* 0x000e6a0000000200 */
[C---:B------:R-:W-:Y:S06]  /*8660*/  HMMA.16816.F32.BF16 R28, R124.reuse, R92, R28 ;  /* 0x0000005c7c1c723c */ /* 0x040fec000004181c */
[C---:B------:R-:W-:Y:S01]  /*8670*/  HMMA.16816.F32.BF16 R32, R124.reuse, R94, R32 ;  /* 0x0000005e7c20723c */ /* 0x040fe20000041820 */
[----:B------:R-:W2:Y:S05]  /*8680*/  LDSM.16.M88.4 R92, [R138+0x1800] ;  /* 0x001800008a5c783b */ /* 0x000eaa0000000200 */
[C---:B------:R-:W-:Y:S06]  /*8690*/  HMMA.16816.F32.BF16 R36, R124.reuse, R96, R36 ;  /* 0x000000607c24723c */ /* 0x040fec0000041824 */
[C---:B------:R-:W-:Y:S01]  /*86a0*/  HMMA.16816.F32.BF16 R40, R124.reuse, R98, R40 ;  /* 0x000000627c28723c */ /* 0x040fe20000041828 */
[----:B------:R-:W3:Y:S01]  /*86b0*/  LDSM.16.M88.4 R96, [R138+0x1c00] ;  /* 0x001c00008a60783b */ /* 0x000ee20000000200 */
[----:B------:R-:W-:Y:S04]  /*86c0*/  DEPBAR.LE SB0, 0x0 ;  /* 0x000080000000791a */ /* 0x000fe80000000000 */
[----:B------:R-:W-:Y:S01]  /*86d0*/  BAR.SYNC.DEFER_BLOCKING 0x0 ;  /* 0x0000000000007b1d */ /* 0x000fe20000010000 */
[C---:B-1----:R-:W-:Y:S06]  /*86e0*/  HMMA.16816.F32.BF16 R44, R124.reuse, R88, R44 ;  /* 0x000000587c2c723c */ /* 0x042fec000004182c */
[C---:B------:R-:W-:Y:S06]  /*86f0*/  HMMA.16816.F32.BF16 R48, R124.reuse, R90, R48 ;  /* 0x0000005a7c30723c */ /* 0x040fec0000041830 */
[C---:B--2---:R-:W-:Y:S06]  /*8700*/  HMMA.16816.F32.BF16 R52, R124.reuse, R92, R52 ;  /* 0x0000005c7c34723c */ /* 0x044fec0000041834 */
        /* <DEDUP_REMOVED lines=73> */
.L_x_4289:
        /* <DEDUP_REMOVED lines=16> */
.L_x_4288:
        /* <DEDUP_REMOVED lines=100> */
[C---:B-1----:R-:W-:Y:S01]  /*92e0*/  FMUL.FTZ R70, R3.reuse, R70 ;  /* 0x0000004603467220 */ /* 0x042fe20000410000 */
[C---:B------:R-:W-:Y:S01]  /*92f0*/  FMUL.FTZ R71, R3.reuse, R71 ;  /* 0x0000004703477220 */ /* 0x040fe20000410000 */
[C---:B------:R-:W-:Y:S03]  /*9300*/  FMUL.FTZ R74, R3.reuse, R74 ;  /* 0x0000004a034a7220 */ /* 0x040fe60000410000 */
[----:B------:R1:W-:Y:S01]  /*9310*/  MUFU.EX2 R14, R96 ;  /* 0x00000060000e7308 */ /* 0x0003e20000000800 */
[C---:B--2---:R-:W-:Y:S01]  /*9320*/  FMUL.FTZ R68, R84.reuse, R68 ;  /* 0x0000004454447220 */ /* 0x044fe20000410000 */
[C---:B------:R-:W-:Y:S01]  /*9330*/  FMUL.FTZ R69, R84.reuse, R69 ;  /* 0x0000004554457220 */ /* 0x040fe20000410000 */
[C---:B------:R-:W-:Y:S01]  /*9340*/  FMUL.FTZ R72, R84.reuse, R72 ;  /* 0x0000004854487220 */ /* 0x040fe20000410000 */
[C---:B------:R-:W-:Y:S01]  /*9350*/  FMUL.FTZ R73, R84.reuse, R73 ;  /* 0x0000004954497220 */ /* 0x040fe20000410000 */
[----:B------:R-:W-:Y:S01]  /*9360*/  FMUL.FTZ R75, R3, R75 ;  /* 0x0000004b034b7220 */ /* 0x000fe20000410000 */
[C---:B------:R-:W-:Y:S01]  /*9370*/  FMUL.FTZ R76, R84.reuse, R76 ;  /* 0x0000004c544c7220 */ /* 0x040fe20000410000 */
[C---:B------:R-:W-:Y:S03]  /*9380*/  FMUL.FTZ R77, R84.reuse, R77 ;  /* 0x0000004d544d7220 */ /* 0x040fe60000410000 */
[----:B------:R-:W-:Y:S01]  /*9390*/  MUFU.EX2 R105, R105 ;  /* 0x0000006900697308 */ /* 0x000fe20000000800 */
[--C-:B---3--:R-:W-:Y:S01]  /*93a0*/  FFMA.FTZ R93, R21, UR4, -R88.reuse ;  /* 0x00000004155d7c23 */ /* 0x108fe20008010858 */
[C---:B------:R-:W-:Y:S01]  /*93b0*/  FMUL.FTZ R78, R3.reuse, R78 ;  /* 0x0000004e034e7220 */ /* 0x040fe20000410000 */
[C---:B------:R-:W-:Y:S01]  /*93c0*/  FMUL.FTZ R79, R3.reuse, R79 ;  /* 0x0000004f034f7220 */ /* 0x040fe20000410000 */
[C---:B------:R-:W-:Y:S01]  /*93d0*/  FMUL.FTZ R80, R84.reuse, R80 ;  /* 0x0000005054507220 */ /* 0x040fe20000410000 */
[----:B------:R-:W-:Y:S01]  /*93e0*/  FMUL.FTZ R81, R84, R81 ;  /* 0x0000005154517220 */ /* 0x000fe20000410000 */
[C---:B------:R-:W-:Y:S01]  /*93f0*/  FMUL.FTZ R82, R3.reuse, R82 ;  /* 0x0000005203527220 */ /* 0x040fe20000410000 */
[----:B------:R-:W-:Y:S03]  /*9400*/  FMUL.FTZ R83, R3, R83 ;  /* 0x0000005303537220 */ /* 0x000fe60000410000 */
[----:B------:R-:W-:Y:S01]  /*9410*/  MUFU.EX2 R109, R109 ;  /* 0x0000006d006d7308 */ /* 0x000fe20000000800 */
[----:B-1----:R-:W1:Y:S01]  /*9420*/  LDSM.16.MT88.4 R96, [R137+0x3000] ;  /* 0x003000008960783b */ /* 0x002e620000004200 */
        /* <DEDUP_REMOVED lines=34> */
[----:B------:R-:W-:Y:S01]  /*9650*/  ISETP.GT.AND P0, PT, R147, 0x1, PT ;  /* 0x000000019300780c */ /* 0x000fe20003f04270 */
[----:B------:R-:W-:Y:S01]  /*9660*/  FFMA.FTZ R17, R56, UR4, -R88 ;  /* 0x0000000438117c23 */ /* 0x000fe20008010858 */
[--C-:B------:R-:W-:Y:S04]  /*9670*/  FFMA.FTZ R58, R58, UR4, -R87.reuse ;  /* 0x000000043a3a7c23 */ /* 0x100fe80008010857 */
[----:B------:R-:W-:Y:S10]  /*9680*/  MUFU.EX2 R115, R115 ;  /* 0x0000007300737308 */ /* 0x000ff40000000800 */
[----:B------:R2:W3:Y:S10]  /*9690*/  MUFU.EX2 R89, R90 ;  /* 0x0000005a00597308 */ /* 0x0004f40000000800 */
[----:B------:R3:W-:Y:S10]  /*96a0*/  MUFU.EX2 R9, R95 ;  /* 0x0000005f00097308 */ /* 0x0007f40000000800 */
[----:B------:R4:W-:Y:S01]  /*96b0*/  MUFU.EX2 R18, R92 ;  /* 0x0000005c00127308 */ /* 0x0009e20000000800 */
[----:B--2---:R-:W-:Y:S09]  /*96c0*/  FFMA.FTZ R90, R19, UR4, -R87 ;  /* 0x00000004135a7c23 */ /* 0x004ff20008010857 */
[----:B------:R2:W-:Y:S01]  /*96d0*/  MUFU.EX2 R7, R94 ;  /* 0x0000005e00077308 */ /* 0x0005e20000000800 */
[----:B---3--:R-:W-:Y:S09]  /*96e0*/  F2FP.BF16.F32.PACK_AB R95, R89, R115 ;  /* 0x00000073595f723e */ /* 0x008ff200000010ff */
[----:B------:R3:W-:Y:S01]  /*96f0*/  MUFU.EX2 R6, R93 ;  /* 0x0000005d00067308 */ /* 0x0007e20000000800 */
[----:B----4-:R-:W-:Y:S09]  /*9700*/  F2FP.BF16.F32.PACK_AB R92, R109, R105 ;  /* 0x000000696d5c723e */ /* 0x010ff200000010ff */
[----:B------:R-:W4:Y:S01]  /*9710*/  MUFU.EX2 R112, R112 ;  /* 0x0000007000707308 */ /* 0x000f220000000800 */
[----:B--2---:R-:W-:Y:S09]  /*9720*/  F2FP.BF16.F32.PACK_AB R94, R113, R110 ;  /* 0x0000006e715e723e */ /* 0x004ff200000010ff */
[----:B------:R-:W-:Y:S01]  /*9730*/  MUFU.EX2 R114, R114 ;  /* 0x0000007200727308 */ /* 0x000fe20000000800 */
[----:B---3--:R-:W-:Y:S01]  /*9740*/  F2FP.BF16.F32.PACK_AB R93, R108, R111 ;  /* 0x0000006f6c5d723e */ /* 0x008fe200000010ff */
[----:B------:R-:W-:Y:S01]  /*9750*/  FFMA.FTZ R111, R3, R160, R111 ;  /* 0x000000a0036f7223 */ /* 0x000fe2000001006f */
[--C-:B------:R-:W-:Y:S01]  /*9760*/  FFMA.FTZ R160, R55, UR4, -R87.reuse ;  /* 0x0000000437a07c23 */ /* 0x100fe20008010857 */
[----:B------:R-:W-:Y:S06]  /*9770*/  MOV R3, R0 ;  /* 0x0000000000037202 */ /* 0x000fec0000000f00 */
[----:B------:R2:W3:Y:S01]  /*9780*/  MUFU.EX2 R13, R86 ;  /* 0x00000056000d7308 */ /* 0x0004e20000000800 */
[C---:B-1----:R-:W-:Y:S06]  /*9790*/  HMMA.16816.F32.BF16 R68, R92.reuse, R96, R68 ;  /* 0x000000605c44723c */ /* 0x042fec0000041844 */
[C---:B------:R-:W-:Y:S03]  /*97a0*/  HMMA.16816.F32.BF16 R72, R92.reuse, R98, R72 ;  /* 0x000000625c48723c */ /* 0x040fe60000041848 */
[----:B------:R1:W5:Y:S01]  /*97b0*/  MUFU.EX2 R11, R90 ;  /* 0x0000005a000b7308 */ /* 0x0003620000000800 */
[----:B------:R-:W5:Y:S02]  /*97c0*/  LDSM.16.MT88.4 R96, [R137+0x3400] ;  /* 0x003400008960783b */ /* 0x000f640000004200 */
[C---:B------:R-:W-:Y:S07]  /*97d0*/  HMMA.16816.F32.BF16 R76, R92.reuse, R100, R76 ;  /* 0x000000645c4c723c */ /* 0x040fee000004184c */
[----:B------:R-:W-:Y:S01]  /*97e0*/  MUFU.EX2 R163, R163 ;  /* 0x000000a300a37308 */ /* 0x000fe20000000800 */
[----:B--2---:R-:W-:Y:S01]  /*97f0*/  FFMA.FTZ R86, R22, UR4, -R87 ;  /* 0x0000000416567c23 */ /* 0x004fe20008010857 */
[----:B------:R-:W-:Y:S01]  /*9800*/  HMMA.16816.F32.BF16 R80, R92, R102, R80 ;  /* 0x000000665c50723c */ /* 0x000fe20000041850 */
[----:B------:R-:W2:Y:S07]  /*9810*/  LDSM.16.MT88.4 R100, [R136+0x3400] ;  /* 0x003400008864783b */ /* 0x000eae0000004200 */
[----:B------:R5:W2:Y:S03]  /*9820*/  MUFU.EX2 R10, R86 ;  /* 0x00000056000a7308 */ /* 0x000aa60000000800 */
[----:B------:R-:W-:Y:S01]  /*9830*/  FFMA.FTZ R22, R84, R159, R105 ;  /* 0x0000009f54167223 */ /* 0x000fe20000010069 */
[----:B----4-:R-:W-:Y:S01]  /*9840*/  F2FP.BF16.F32.PACK_AB R92, R85, R112 ;  /* 0x00000070555c723e */ /* 0x010fe200000010ff */
[----:B-1----:R-:W-:Y:S01]  /*9850*/  FFMA.FTZ R90, R39, UR4, -R87 ;  /* 0x00000004275a7c23 */ /* 0x002fe20008010857 */
[----:B------:R-:W-:Y:S01]  /*9860*/  LDSM.16.MT88.4 R104, [R136+0x3800] ;  /* 0x003800008868783b */ /* 0x000fe20000004200 */
[----:B---3--:R-:W-:Y:S01]  /*9870*/  F2FP.BF16.F32.PACK_AB R93, R13, R114 ;  /* 0x000000720d5d723e */ /* 0x008fe200000010ff */
[----:B------:R-:W-:Y:S02]  /*9880*/  FADD.FTZ R109, R109, R22 ;  /* 0x000000166d6d7221 */ /* 0x000fe40000010000 */
[----:B------:R-:W-:Y:S01]  /*9890*/  MUFU.EX2 R165, R165 ;  /* 0x000000a500a57308 */ /* 0x000fe20000000800 */
[----:B------:R-:W-:Y:S01]  /*98a0*/  FADD.FTZ R22, R108, R111 ;  /* 0x0000006f6c167221 */ /* 0x000fe20000010000 */
[----:B------:R-:W-:Y:S01]  /*98b0*/  F2FP.BF16.F32.PACK_AB R94, R9, R14 ;  /* 0x0000000e095e723e */ /* 0x000fe200000010ff */
[----:B------:R-:W-:Y:S01]  /*98c0*/  FADD.FTZ R26, R110, R109 ;  /* 0x0000006d6e1a7221 */ /* 0x000fe20000010000 */
[----:B-----5:R-:W-:Y:S01]  /*98d0*/  F2FP.BF16.F32.PACK_AB R95, R11, R18 ;  /* 0x000000120b5f723e */ /* 0x020fe200000010ff */
[----:B------:R-:W-:Y:S01]  /*98e0*/  LDSM.16.MT88.4 R108, [R136+0x3c00] ;  /* 0x003c0000886c783b */ /* 0x000fe20000004200 */
[----:B------:R-:W-:Y:S01]  /*98f0*/  FFMA.FTZ R84, R52, UR4, -R88 ;  /* 0x0000000434547c23 */ /* 0x000fe20008010858 */
[----:B------:R-:W-:Y:S03]  /*9900*/  FADD.FTZ R113, R113, R26 ;  /* 0x0000001a71717221 */ /* 0x000fe60000010000 */
[----:B------:R-:W1:Y:S01]  /*9910*/  MUFU.EX2 R130, R130 ;  /* 0x0000008200827308 */ /* 0x000e620000000800 */
[--C-:B------:R-:W-:Y:S01]  /*9920*/  FFMA.FTZ R86, R40, UR4, -R88.reuse ;  /* 0x0000000428567c23 */ /* 0x100fe20008010858 */
[----:B------:R-:W-:Y:S08]  /*9930*/  FFMA.FTZ R159, R53, UR4, -R88 ;  /* 0x00000004359f7c23 */ /* 0x000ff00008010858 */
[----:B------:R-:W-:Y:S01]  /*9940*/  MUFU.EX2 R132, R132 ;  /* 0x0000008400847308 */ /* 0x000fe20000000800 */
[C---:B------:R-:W-:Y:S06]  /*9950*/  HMMA.16816.F32.BF16 R68, R92.reuse, R96, R68 ;  /* 0x000000605c44723c */ /* 0x040fec0000041844 */
[C---:B------:R-:W-:Y:S03]  /*9960*/  HMMA.16816.F32.BF16 R72, R92.reuse, R98, R72 ;  /* 0x000000625c48723c */ /* 0x040fe60000041848 */
[----:B------:R-:W3:Y:S01]  /*9970*/  MUFU.EX2 R135, R135 ;  /* 0x0000008700877308 */ /* 0x000ee20000000800 */
[----:B------:R-:W4:Y:S02]  /*9980*/  LDSM.16.MT88.4 R96, [R137+0x3800] ;  /* 0x003800008960783b */ /* 0x000f240000004200 */
[C---:B--2---:R-:W-:Y:S07]  /*9990*/  HMMA.16816.F32.BF16 R76, R92.reuse, R100, R76 ;  /* 0x000000645c4c723c */ /* 0x044fee000004184c */
[----:B------:R-:W-:Y:S01]  /*99a0*/  MUFU.EX2 R133, R133 ;  /* 0x0000008500857308 */ /* 0x000fe20000000800 */
[----:B------:R-:W-:Y:S01]  /*99b0*/  HMMA.16816.F32.BF16 R80, R92, R102, R80 ;  /* 0x000000665c50723c */ /* 0x000fe20000041850 */
[----:B------:R-:W2:Y:S08]  /*99c0*/  LDSM.16.MT88.4 R100, [R137+0x3c00] ;  /* 0x003c00008964783b */ /* 0x000eb00000004200 */
[----:B------:R-:W-:Y:S02]  /*99d0*/  MUFU.EX2 R128, R128 ;  /* 0x0000008000807308 */ /* 0x000fe40000000800 */
[----:B------:R-:W-:Y:S02]  /*99e0*/  F2FP.BF16.F32.PACK_AB R92, R6, R7 ;  /* 0x00000007065c723e */ /* 0x000fe400000010ff */
[----:B------:R-:W-:Y:S06]  /*99f0*/  F2FP.BF16.F32.PACK_AB R93, R163, R10 ;  /* 0x0000000aa35d723e */ /* 0x000fec00000010ff */
[----:B------:R-:W-:Y:S01]  /*9a00*/  MUFU.EX2 R131, R131 ;  /* 0x0000008300837308 */ /* 0x000fe20000000800 */
[----:B-1----:R-:W-:Y:S02]  /*9a10*/  F2FP.BF16.F32.PACK_AB R94, R130, R165 ;  /* 0x000000a5825e723e */ /* 0x002fe400000010ff */
[----:B---3--:R-:W-:Y:S07]  /*9a20*/  F2FP.BF16.F32.PACK_AB R95, R135, R132 ;  /* 0x00000084875f723e */ /* 0x008fee00000010ff */
[----:B------:R-:W1:Y:S10]  /*9a30*/  MUFU.EX2 R124, R124 ;  /* 0x0000007c007c7308 */ /* 0x000e740000000800 */
[----:B------:R-:W-:Y:S01]  /*9a40*/  MUFU.EX2 R125, R125 ;  /* 0x0000007d007d7308 */ /* 0x000fe20000000800 */
[C---:B----4-:R-:W-:Y:S06]  /*9a50*/  HMMA.16816.F32.BF16 R68, R92.reuse, R96, R68 ;  /* 0x000000605c44723c */ /* 0x050fec0000041844 */
[C---:B------:R-:W-:Y:S03]  /*9a60*/  HMMA.16816.F32.BF16 R72, R92.reuse, R98, R72 ;  /* 0x000000625c48723c */ /* 0x040fe60000041848 */
[----:B------:R-:W3:Y:S02]  /*9a70*/  MUFU.EX2 R120, R120 ;  /* 0x0000007800787308 */ /* 0x000ee40000000800 */
[----:B------:R-:W-:Y:S01]  /*9a80*/  FADD.FTZ R96, R115, R22 ;  /* 0x0000001673607221 */ /* 0x000fe20000010000 */
[C---:B------:R-:W-:Y:S07]  /*9a90*/  HMMA.16816.F32.BF16 R76, R92.reuse, R104, R76 ;  /* 0x000000685c4c723c */ /* 0x040fee000004184c */
[----:B------:R-:W-:Y:S01]  /*9aa0*/  MUFU.EX2 R127, R127 ;  /* 0x0000007f007f7308 */ /* 0x000fe20000000800 */
[----:B------:R-:W-:Y:S03]  /*9ab0*/  FADD.FTZ R97, R89, R96 ;  /* 0x0000006059617221 */ /* 0x000fe60000010000 */
[----:B------:R-:W-:Y:S01]  /*9ac0*/  FADD.FTZ R96, R112, R113 ;  /* 0x0000007170607221 */ /* 0x000fe20000010000 */
[----:B------:R-:W-:Y:S01]  /*9ad0*/  HMMA.16816.F32.BF16 R80, R92, R106, R80 ;  /* 0x0000006a5c50723c */ /* 0x000fe20000041850 */
[----:B------:R-:W-:Y:S04]  /*9ae0*/  LDSM.16.MT88.4 R104, [R136+0x4000] ;  /* 0x004000008868783b */ /* 0x000fe80000004200 */
[----:B------:R-:W4:Y:S01]  /*9af0*/  MUFU.EX2 R122, R122 ;  /* 0x0000007a007a7308 */ /* 0x000f220000000800 */
[----:B------:R-:W-:Y:S01]  /*9b00*/  FADD.FTZ R26, R114, R97 ;  /* 0x00000061721a7221 */ /* 0x000fe20000010000 */
[----:B-1----:R-:W-:Y:S01]  /*9b10*/  F2FP.BF16.F32.PACK_AB R97, R124, R131 ;  /* 0x000000837c61723e */ /* 0x002fe200000010ff */
[----:B------:R-:W-:Y:S03]  /*9b20*/  FADD.FTZ R19, R85, R96 ;  /* 0x0000006055137221 */ /* 0x000fe60000010000 */
[----:B------:R-:W-:Y:S01]  /*9b30*/  F2FP.BF16.F32.PACK_AB R96, R128, R133 ;  /* 0x000000858060723e */ /* 0x000fe200000010ff */
[----:B------:R-:W1:Y:S01]  /*9b40*/  LDSM.16.MT88.4 R112, [R137+0x4000] ;  /* 0x004000008970783b */ /* 0x000e620000004200 */
[----:B---3--:R-:W-:Y:S02]  /*9b50*/  F2FP.BF16.F32.PACK_AB R98, R120, R125 ;  /* 0x0000007d7862723e */ /* 0x008fe400000010ff */
[----:B------:R-:W-:Y:S01]  /*9b60*/  MUFU.EX2 R121, R121 ;  /* 0x0000007900797308 */ /* 0x000fe20000000800 */
[----:B------:R-:W-:Y:S01]  /*9b70*/  FFMA.FTZ R95, R59, UR4, -R87 ;  /* 0x000000043b5f7c23 */ /* 0x000fe20008010857 */
[----:B------:R-:W-:Y:S01]  /*9b80*/  FADD.FTZ R92, R14, R19 ;  /* 0x000000130e5c7221 */ /* 0x000fe20000010000 */
[----:B------:R-:W-:Y:S01]  /*9b90*/  FADD.FTZ R93, R13, R26 ;  /* 0x0000001a0d5d7221 */ /* 0x000fe20000010000 */
[----:B------:R-:W-:Y:S01]  /*9ba0*/  FFMA.FTZ R22, R57, UR4, -R88 ;  /* 0x0000000439167c23 */ /* 0x000fe20008010858 */
[----:B------:R-:W-:Y:S01]  /*9bb0*/  MOV R85, R2 ;  /* 0x0000000200557202 */ /* 0x000fe20000000f00 */
[----:B------:R-:W-:Y:S01]  /*9bc0*/  FADD.FTZ R92, R9, R92 ;  /* 0x0000005c095c7221 */ /* 0x000fe20000010000 */
[----:B------:R-:W-:Y:S03]  /*9bd0*/  FADD.FTZ R94, R18, R93 ;  /* 0x0000005d125e7221 */ /* 0x000fe60000010000 */
[----:B------:R-:W3:Y:S01]  /*9be0*/  MUFU.EX2 R116, R116 ;  /* 0x0000007400747308 */ /* 0x000ee20000000800 */
[----:B----4-:R-:W-:Y:S01]  /*9bf0*/  F2FP.BF16.F32.PACK_AB R99, R122, R127 ;  /* 0x0000007f7a63723e */ /* 0x010fe200000010ff */
[----:B------:R-:W-:Y:S01]  /*9c00*/  FADD.FTZ R92, R7, R92 ;  /* 0x0000005c075c7221 */ /* 0x000fe20000010000 */
[----:B------:R-:W-:Y:S01]  /*9c10*/  FADD.FTZ R93, R11, R94 ;  /* 0x0000005e0b5d7221 */ /* 0x000fe20000010000 */
[----:B------:R-:W-:Y:S02]  /*9c20*/  FFMA.FTZ R7, R60, UR4, -R88 ;  /* 0x000000043c077c23 */ /* 0x000fe40008010858 */
[----:B------:R-:W-:Y:S01]  /*9c30*/  FADD.FTZ R18, R6, R92 ;  /* 0x0000005c06127221 */ /* 0x000fe20000010000 */
[----:B------:R-:W-:Y:S03]  /*9c40*/  FADD.FTZ R10, R10, R93 ;  /* 0x0000005d0a0a7221 */ /* 0x000fe60000010000 */
[----:B------:R-:W-:Y:S01]  /*9c50*/  MUFU.EX2 R119, R119 ;  /* 0x0000007700777308 */ /* 0x000fe20000000800 */
[C---:B--2---:R-:W-:Y:S05]  /*9c60*/  HMMA.16816.F32.BF16 R68, R96.reuse, R100, R68 ;  /* 0x000000646044723c */ /* 0x044fea0000041844 */
[----:B------:R-:W-:Y:S01]  /*9c70*/  FADD.FTZ R165, R165, R18 ;  /* 0x00000012a5a57221 */ /* 0x000fe20000010000 */
[C---:B------:R-:W-:Y:S03]  /*9c80*/  HMMA.16816.F32.BF16 R72, R96.reuse, R102, R72 ;  /* 0x000000666048723c */ /* 0x040fe60000041848 */
[----:B------:R-:W2:Y:S01]  /*9c90*/  MUFU.EX2 R90, R90 ;  /* 0x0000005a005a7308 */ /* 0x000ea20000000800 */
[----:B------:R-:W4:Y:S01]  /*9ca0*/  LDSM.16.MT88.4 R100, [R137+0x4400] ;  /* 0x004400008964783b */ /* 0x000f220000004200 */
[----:B---3--:R-:W-:Y:S01]  /*9cb0*/  F2FP.BF16.F32.PACK_AB R92, R116, R121 ;  /* 0x00000079745c723e */ /* 0x008fe200000010ff */
[C---:B------:R-:W-:Y:S07]  /*9cc0*/  HMMA.16816.F32.BF16 R76, R96.reuse, R108, R76 ;  /* 0x0000006c604c723c */ /* 0x040fee000004184c */
[----:B------:R-:W-:Y:S01]  /*9cd0*/  MUFU.EX2 R86, R86 ;  /* 0x0000005600567308 */ /* 0x000fe20000000800 */
[----:B------:R-:W-:Y:S01]  /*9ce0*/  HMMA.16816.F32.BF16 R80, R96, R110, R80 ;  /* 0x0000006e6050723c */ /* 0x000fe20000041850 */
[----:B------:R-:W3:Y:S08]  /*9cf0*/  LDSM.16.MT88.4 R108, [R136+0x4400] ;  /* 0x00440000886c783b */ /* 0x000ef00000004200 */
[----:B------:R-:W5:Y:S02]  /*9d00*/  MUFU.EX2 R117, R117 ;  /* 0x0000007500757308 */ /* 0x000f640000000800 */
[----:B--2---:R-:W-:Y:S01]  /*9d10*/  F2FP.BF16.F32.PACK_AB R93, R90, R119 ;  /* 0x000000775a5d723e */ /* 0x004fe200000010ff */
[----:B------:R-:W-:Y:S01]  /*9d20*/  FADD.FTZ R97, R163, R10 ;  /* 0x0000000aa3617221 */ /* 0x000fe20000010000 */
[--C-:B------:R-:W-:Y:S03]  /*9d30*/  FFMA.FTZ R96, R61, UR4, -R88.reuse ;  /* 0x000000043d607c23 */ /* 0x100fe60008010858 */
[----:B------:R-:W-:Y:S01]  /*9d40*/  FADD.FTZ R98, R132, R97 ;  /* 0x0000006184627221 */ /* 0x000fe20000010000 */
[--C-:B------:R-:W-:Y:S02]  /*9d50*/  FFMA.FTZ R99, R62, UR4, -R87.reuse ;  /* 0x000000043e637c23 */ /* 0x100fe40008010857 */
[----:B------:R-:W-:Y:S01]  /*9d60*/  MUFU.EX2 R118, R118 ;  /* 0x0000007600767308 */ /* 0x000fe20000000800 */
[----:B------:R-:W-:Y:S01]  /*9d70*/  FFMA.FTZ R132, R64, UR4, -R88 ;  /* 0x0000000440847c23 */ /* 0x000fe20008010858 */
[----:B------:R-:W-:Y:S01]  /*9d80*/  FADD.FTZ R98, R135, R98 ;  /* 0x0000006287627221 */ /* 0x000fe20000010000 */
[----:B------:R-:W-:Y:S01]  /*9d90*/  FFMA.FTZ R135, R63, UR4, -R87 ;  /* 0x000000043f877c23 */ /* 0x000fe20008010857 */
[----:B------:R-:W-:Y:S06]  /*9da0*/  FFMA.FTZ R88, R65, UR4, -R88 ;  /* 0x0000000441587c23 */ /* 0x000fec0008010858 */
[----:B------:R-:W2:Y:S01]  /*9db0*/  MUFU.EX2 R123, R123 ;  /* 0x0000007b007b7308 */ /* 0x000ea20000000800 */
[----:B-----5:R-:W-:Y:S09]  /*9dc0*/  F2FP.BF16.F32.PACK_AB R94, R117, R86 ;  /* 0x00000056755e723e */ /* 0x020ff200000010ff */
[----:B------:R2:W-:Y:S10]  /*9dd0*/  MUFU.EX2 R14, R95 ;  /* 0x0000005f000e7308 */ /* 0x0005f40000000800 */
[----:B------:R-:W-:Y:S10]  /*9de0*/  MUFU.EX2 R126, R126 ;  /* 0x0000007e007e7308 */ /* 0x000ff40000000800 */
[----:B------:R-:W-:Y:S01]  /*9df0*/  MUFU.EX2 R129, R129 ;  /* 0x0000008100817308 */ /* 0x000fe20000000800 */
[----:B--2---:R-:W-:Y:S09]  /*9e00*/  F2FP.BF16.F32.PACK_AB R95, R123, R118 ;  /* 0x000000767b5f723e */ /* 0x004ff200000010ff */
[----:B------:R-:W-:Y:S01]  /*9e10*/  MUFU.EX2 R161, R161 ;  /* 0x000000a100a17308 */ /* 0x000fe20000000800 */
[C---:B-1----:R-:W-:Y:S06]  /*9e20*/  HMMA.16816.F32.BF16 R68, R92.reuse, R112, R68 ;  /* 0x000000705c44723c */ /* 0x042fec0000041844 */
[C---:B------:R-:W-:Y:S03]  /*9e30*/  HMMA.16816.F32.BF16 R72, R92.reuse, R114, R72 ;  /* 0x000000725c48723c */ /* 0x040fe60000041848 */
[----:B------:R-:W1:Y:S02]  /*9e40*/  MUFU.EX2 R162, R162 ;  /* 0x000000a200a27308 */ /* 0x000e640000000800 */
[----:B------:R-:W-:Y:S01]  /*9e50*/  FADD.FTZ R112, R130, R165 ;  /* 0x000000a582707221 */ /* 0x000fe20000010000 */
[C---:B------:R-:W-:Y:S07]  /*9e60*/  HMMA.16816.F32.BF16 R76, R92.reuse, R104, R76 ;  /* 0x000000685c4c723c */ /* 0x040fee000004184c */
[----:B------:R-:W-:Y:S01]  /*9e70*/  MUFU.EX2 R145, R145 ;  /* 0x0000009100917308 */ /* 0x000fe20000000800 */
[----:B------:R-:W-:Y:S01]  /*9e80*/  FADD.FTZ R97, R133, R112 ;  /* 0x0000007085617221 */ /* 0x000fe20000010000 */
[----:B------:R-:W-:Y:S01]  /*9e90*/  HMMA.16816.F32.BF16 R80, R92, R106, R80 ;  /* 0x0000006a5c50723c */ /* 0x000fe20000041850 */
[----:B------:R-:W2:Y:S07]  /*9ea0*/  LDSM.16.MT88.4 R112, [R137+0x4800] ;  /* 0x004800008970783b */ /* 0x000eae0000004200 */
[----:B------:R-:W5:Y:S03]  /*9eb0*/  MUFU.EX2 R134, R134 ;  /* 0x0000008600867308 */ /* 0x000f660000000800 */
[----:B------:R-:W-:Y:S01]  /*9ec0*/  FADD.FTZ R133, R131, R98 ;  /* 0x0000006283857221 */ /* 0x000fe20000010000 */
[----:B------:R-:W-:Y:S01]  /*9ed0*/  FADD.FTZ R128, R128, R97 ;  /* 0x0000006180807221 */ /* 0x000fe20000010000 */
[----:B-1----:R-:W-:Y:S01]  /*9ee0*/  F2FP.BF16.F32.PACK_AB R97, R162, R161 ;  /* 0x000000a1a261723e */ /* 0x002fe200000010ff */
[----:B------:R-:W1:Y:S01]  /*9ef0*/  LDSM.16.MT88.4 R104, [R136+0x4800] ;  /* 0x004800008868783b */ /* 0x000e620000004200 */
[----:B------:R-:W-:Y:S01]  /*9f00*/  FADD.FTZ R92, R124, R133 ;  /* 0x000000857c5c7221 */ /* 0x000fe20000010000 */
[----:B------:R-:W-:Y:S02]  /*9f10*/  FADD.FTZ R125, R125, R128 ;  /* 0x000000807d7d7221 */ /* 0x000fe40000010000 */
[----:B------:R-:W-:Y:S01]  /*9f20*/  MUFU.EX2 R164, R164 ;  /* 0x000000a400a47308 */ /* 0x000fe20000000800 */
[----:B------:R-:W-:Y:S01]  /*9f30*/  FADD.FTZ R127, R127, R92 ;  /* 0x0000005c7f7f7221 */ /* 0x000fe20000010000 */
[----:B------:R-:W-:Y:S03]  /*9f40*/  FADD.FTZ R120, R120, R125 ;  /* 0x0000007d78787221 */ /* 0x000fe60000010000 */
[----:B------:R-:W-:Y:S01]  /*9f50*/  FADD.FTZ R122, R122, R127 ;  /* 0x0000007f7a7a7221 */ /* 0x000fe20000010000 */
[----:B------:R-:W-:Y:S04]  /*9f60*/  FADD.FTZ R93, R121, R120 ;  /* 0x00000078795d7221 */ /* 0x000fe80000010000 */
[----:B------:R-:W4:Y:S01]  /*9f70*/  MUFU.EX2 R5, R5 ;  /* 0x0000000500057308 */ /* 0x000f220000000800 */
[----:B-----5:R-:W-:Y:S01]  /*9f80*/  F2FP.BF16.F32.PACK_AB R98, R134, R145 ;  /* 0x000000918662723e */ /* 0x020fe200000010ff */
[----:B------:R-:W-:Y:S01]  /*9f90*/  FADD.FTZ R121, R119, R122 ;  /* 0x0000007a77797221 */ /* 0x000fe20000010000 */
[----:B------:R-:W-:Y:S01]  /*9fa0*/  FADD.FTZ R119, R116, R93 ;  /* 0x0000005d74777221 */ /* 0x000fe20000010000 */
[--C-:B------:R-:W-:Y:S01]  /*9fb0*/  FFMA.FTZ R127, R66, UR4, -R87.reuse ;  /* 0x00000004427f7c23 */ /* 0x100fe20008010857 */
[----:B------:R-:W-:Y:S01]  /*9fc0*/  FFMA.FTZ R87, R67, UR4, -R87 ;  /* 0x0000000443577c23 */ /* 0x000fe20008010857 */
[----:B------:R-:W-:Y:S01]  /*9fd0*/  FADD.FTZ R121, R90, R121 ;  /* 0x000000795a797221 */ /* 0x000fe20000010000 */
[----:B------:R-:W-:Y:S03]  /*9fe0*/  FADD.FTZ R86, R86, R119 ;  /* 0x0000007756567221 */ /* 0x000fe60000010000 */
[----:B------:R5:W-:Y:S01]  /*9ff0*/  MUFU.EX2 R163, R96 ;  /* 0x0000006000a37308 */ /* 0x000be20000000800 */
[----:B------:R-:W-:Y:S01]  /*a000*/  FADD.FTZ R118, R118, R121 ;  /* 0x0000007976767221 */ /* 0x000fe20000010000 */
[----:B------:R-:W-:Y:S03]  /*a010*/  FADD.FTZ R117, R117, R86 ;  /* 0x0000005675757221 */ /* 0x000fe60000010000 */
[----:B------:R-:W-:Y:S05]  /*a020*/  FADD.FTZ R118, R123, R118 ;  /* 0x000000767b767221 */ /* 0x000fea0000010000 */
[----:B------:R4:W-:Y:S10]  /*a030*/  MUFU.EX2 R130, R99 ;  /* 0x0000006300827308 */ /* 0x0009f40000000800 */
[----:B------:R-:W-:Y:S01]  /*a040*/  MUFU.EX2 R84, R84 ;  /* 0x0000005400547308 */ /* 0x000fe20000000800 */
[C---:B-----5:R-:W-:Y:S01]  /*a050*/  F2FP.BF16.F32.PACK_AB R96, R129.reuse, R126 ;  /* 0x0000007e8160723e */ /* 0x060fe200000010ff */
[----:B------:R-:W-:Y:S04]  /*a060*/  FADD.FTZ R126, R126, R117 ;  /* 0x000000757e7e7221 */ /* 0x000fe80000010000 */
[----:B------:R-:W-:Y:S04]  /*a070*/  FADD.FTZ R126, R129, R126 ;  /* 0x0000007e817e7221 */ /* 0x000fe80000010000 */
[----:B------:R-:W5:Y:S01]  /*a080*/  MUFU.EX2 R159, R159 ;  /* 0x0000009f009f7308 */ /* 0x000f620000000800 */
        /* <DEDUP_REMOVED lines=8> */
[C---:B-----5:R-:W-:Y:S01]  /*a110*/  F2FP.BF16.F32.PACK_AB R92, R159.reuse, R84 ;  /* 0x000000549f5c723e */ /* 0x060fe200000010ff */
[C---:B---3--:R-:W-:Y:S07]  /*a120*/  HMMA.16816.F32.BF16 R76, R96.reuse, R108, R76 ;  /* 0x0000006c604c723c */ /* 0x048fee000004184c */
[----:B------:R-:W-:Y:S01]  /*a130*/  MUFU.EX2 R17, R17 ;  /* 0x0000001100117308 */ /* 0x000fe20000000800 */
[----:B------:R-:W-:Y:S01]  /*a140*/  FADD.FTZ R84, R84, R145 ;  /* 0x0000009154547221 */ /* 0x000fe20000010000 */
[----:B------:R-:W-:Y:S01]  /*a150*/  HMMA.16816.F32.BF16 R80, R96, R110, R80 ;  /* 0x0000006e6050723c */ /* 0x000fe20000041850 */
[----:B------:R-:W3:Y:S07]  /*a160*/  LDSM.16.MT88.4 R108, [R136+0x4c00] ;  /* 0x004c0000886c783b */ /* 0x000eee0000004200 */
[----:B------:R-:W5:Y:S03]  /*a170*/  MUFU.EX2 R22, R22 ;  /* 0x0000001600167308 */ /* 0x000f660000000800 */
[----:B----4-:R-:W-:Y:S01]  /*a180*/  F2FP.BF16.F32.PACK_AB R93, R160, R15 ;  /* 0x0000000fa05d723e */ /* 0x010fe200000010ff */
[----:B------:R-:W-:Y:S06]  /*a190*/  FADD.FTZ R84, R159, R84 ;  /* 0x000000549f547221 */ /* 0x000fec0000010000 */
[----:B------:R-:W4:Y:S10]  /*a1a0*/  MUFU.EX2 R13, R58 ;  /* 0x0000003a000d7308 */ /* 0x000f340000000800 */
[----:B------:R-:W1:Y:S01]  /*a1b0*/  MUFU.EX2 R6, R7 ;  /* 0x0000000700067308 */ /* 0x000e620000000800 */
[----:B-----5:R-:W-:Y:S09]  /*a1c0*/  F2FP.BF16.F32.PACK_AB R94, R22, R17 ;  /* 0x00000011165e723e */ /* 0x020ff200000010ff */
[----:B------:R-:W5:Y:S01]  /*a1d0*/  MUFU.EX2 R131, R135 ;  /* 0x0000008700837308 */ /* 0x000f620000000800 */
[----:B----4-:R-:W-:Y:S07]  /*a1e0*/  F2FP.BF16.F32.PACK_AB R95, R14, R13 ;  /* 0x0000000d0e5f723e */ /* 0x010fee00000010ff */
[C---:B--2---:R-:W-:Y:S02]  /*a1f0*/  HMMA.16816.F32.BF16 R68, R92.reuse, R112, R68 ;  /* 0x000000705c44723c */ /* 0x044fe40000041844 */
[----:B------:R-:W-:Y:S03]  /*a200*/  MUFU.EX2 R124, R132 ;  /* 0x00000084007c7308 */ /* 0x000fe60000000800 */
[----:B-1----:R-:W-:Y:S01]  /*a210*/  F2FP.BF16.F32.PACK_AB R96, R163, R6 ;  /* 0x00000006a360723e */ /* 0x002fe200000010ff */
[C---:B------:R-:W-:Y:S06]  /*a220*/  HMMA.16816.F32.BF16 R72, R92.reuse, R114, R72 ;  /* 0x000000725c48723c */ /* 0x040fec0000041848 */
[----:B------:R-:W1:Y:S01]  /*a230*/  MUFU.EX2 R125, R88 ;  /* 0x00000058007d7308 */ /* 0x000e620000000800 */
[----:B------:R-:W-:Y:S01]  /*a240*/  FADD.FTZ R113, R161, R118 ;  /* 0x00000076a1717221 */ /* 0x000fe20000010000 */
[C---:B------:R-:W-:Y:S08]  /*a250*/  HMMA.16816.F32.BF16 R76, R92.reuse, R104, R76 ;  /* 0x000000685c4c723c */ /* 0x040ff0000004184c */
[----:B------:R-:W-:Y:S01]  /*a260*/  MUFU.EX2 R116, R127 ;  /* 0x0000007f00747308 */ /* 0x000fe20000000800 */
[----:B------:R-:W-:Y:S03]  /*a270*/  HMMA.16816.F32.BF16 R80, R92, R106, R80 ;  /* 0x0000006a5c50723c */ /* 0x000fe60000041850 */
[----:B-----5:R-:W-:Y:S01]  /*a280*/  F2FP.BF16.F32.PACK_AB R97, R131, R130 ;  /* 0x000000828361723e */ /* 0x020fe200000010ff */
[----:B------:R-:W-:Y:S05]  /*a290*/  FADD.FTZ R113, R162, R113 ;  /* 0x00000071a2717221 */ /* 0x000fea0000010000 */
[----:B------:R-:W2:Y:S02]  /*a2a0*/  MUFU.EX2 R87, R87 ;  /* 0x0000005700577308 */ /* 0x000ea40000000800 */
[----:B-1----:R-:W-:Y:S01]  /*a2b0*/  F2FP.BF16.F32.PACK_AB R98, R125, R124 ;  /* 0x0000007c7d62723e */ /* 0x002fe200000010ff */
[----:B------:R-:W-:Y:S04]  /*a2c0*/  FADD.FTZ R86, R164, R113 ;  /* 0x00000071a4567221 */ /* 0x000fe80000010000 */
[----:B------:R-:W-:Y:S04]  /*a2d0*/  FADD.FTZ R86, R5, R86 ;  /* 0x0000005605567221 */ /* 0x000fe80000010000 */
[----:B------:R-:W-:Y:S04]  /*a2e0*/  FADD.FTZ R93, R15, R86 ;  /* 0x000000560f5d7221 */ /* 0x000fe80000010000 */
[----:B------:R-:W-:Y:S01]  /*a2f0*/  FADD.FTZ R160, R160, R93 ;  /* 0x0000005da0a07221 */ /* 0x000fe20000010000 */
[----:B--2---:R-:W-:Y:S01]  /*a300*/  F2FP.BF16.F32.PACK_AB R99, R87, R116 ;  /* 0x000000745763723e */ /* 0x004fe200000010ff */
[----:B------:R-:W-:Y:S02]  /*a310*/  FADD.FTZ R93, R17, R84 ;  /* 0x00000054115d7221 */ /* 0x000fe40000010000 */
[----:B------:R-:W-:Y:S02]  /*a320*/  FADD.FTZ R95, R13, R160 ;  /* 0x000000a00d5f7221 */ /* 0x000fe40000010000 */
[----:B------:R-:W-:Y:S02]  /*a330*/  FADD.FTZ R93, R22, R93 ;  /* 0x0000005d165d7221 */ /* 0x000fe40000010000 */
[C---:B------:R-:W-:Y:S05]  /*a340*/  HMMA.16816.F32.BF16 R68, R96.reuse, R100, R68 ;  /* 0x000000646044723c */ /* 0x040fea0000041844 */
[----:B------:R-:W-:Y:S01]  /*a350*/  FADD.FTZ R95, R14, R95 ;  /* 0x0000005f0e5f7221 */ /* 0x000fe20000010000 */
[C---:B------:R-:W-:Y:S05]  /*a360*/  HMMA.16816.F32.BF16 R72, R96.reuse, R102, R72 ;  /* 0x000000666048723c */ /* 0x040fea0000041848 */
[----:B------:R-:W-:Y:S01]  /*a370*/  FADD.FTZ R84, R6, R93 ;  /* 0x0000005d06547221 */ /* 0x000fe20000010000 */
[C---:B---3--:R-:W-:Y:S05]  /*a380*/  HMMA.16816.F32.BF16 R76, R96.reuse, R108, R76 ;  /* 0x0000006c604c723c */ /* 0x048fea000004184c */
[----:B------:R-:W-:Y:S01]  /*a390*/  FADD.FTZ R130, R130, R95 ;  /* 0x0000005f82827221 */ /* 0x000fe20000010000 */
[----:B------:R-:W-:Y:S05]  /*a3a0*/  HMMA.16816.F32.BF16 R80, R96, R110, R80 ;  /* 0x0000006e6050723c */ /* 0x000fea0000041850 */
[----:B------:R-:W-:Y:S01]  /*a3b0*/  FADD.FTZ R163, R163, R84 ;  /* 0x00000054a3a37221 */ /* 0x000fe20000010000 */
[----:B------:R-:W-:Y:S01]  /*a3c0*/  FADD.FTZ R131, R131, R130 ;  /* 0x0000008283837221 */ /* 0x000fe20000010000 */
[----:B------:R-:W-:Y:S04]  /*a3d0*/  IADD3 R84, R147, -0x1, RZ ;  /* 0xffffffff93547810 */ /* 0x000fe80007ffe0ff */
[----:B------:R-:W-:Y:S01]  /*a3e0*/  FADD.FTZ R124, R124, R163 ;  /* 0x000000a37c7c7221 */ /* 0x000fe20000010000 */
[----:B------:R-:W-:Y:S01]  /*a3f0*/  FADD.FTZ R116, R116, R131 ;  /* 0x0000008374747221 */ /* 0x000fe20000010000 */
[----:B------:R-:W-:Y:S02]  /*a400*/  MOV R147, R84 ;  /* 0x0000005400937202 */ /* 0x000fe40000000f00 */
[----:B------:R-:W-:Y:S01]  /*a410*/  FADD.FTZ R159, R125, R124 ;  /* 0x0000007c7d9f7221 */ /* 0x000fe20000010000 */
[----:B------:R-:W-:Y:S01]  /*a420*/  FADD.FTZ R160, R87, R116 ;  /* 0x0000007457a07221 */ /* 0x000fe20000010000 */
[----:B------:R-:W-:Y:S07]  /*a430*/  @P0 BRA `(.L_x_4290) ;  /* 0xffffffd800a00947 */ /* 0x000fee000383ffff */
.L_x_4286:
        /* <DEDUP_REMOVED lines=109> */
.L_x_4291:
        /* <DEDUP_REMOVED lines=10> */
.L_x_4292:
[----:B------:R-:W1:Y:S01]  /*abb0*/  S2R R15, SR_CTAID.Z ;  /* 0x00000000000f7919 */ /* 0x000e620000002700 */
[----:B------:R-:W1:Y:S01]  /*abc0*/  LDC R0, c[0x0][0x270] ;  /* 0x00009c00ff007b82 */ /* 0x000e620000000800 */
[----:B------:R-:W1:Y:S07]  /*abd0*/  S2R R2, SR_CTAID.Y ;  /* 0x0000000000027919 */ /* 0x000e6e0000002600 */
[----:B------:R-:W2:Y:S01]  /*abe0*/  LDC R146, c[0x0][0x2c4] ;  /* 0x0000b100ff927b82 */ /* 0x000ea20000000800 */
[----:B-1----:R-:W-:-:S04]  /*abf0*/  IMAD R9, R2, R0, R15 ;  /* 0x0000000002097224 */ /* 0x002fc800078e020f */
[----:B--2---:R-:W-:-:S07]  /*ac00*/  IMAD R146, R9, R146, RZ ;  /* 0x0000009209927224 */ /* 0x004fce00078e02ff */
.L_x_4293:
        /* <DEDUP_REMOVED lines=11> */
[----:B-1----:R-:W-:-:S04]  /*acc0*/  IMAD.SHL.U32 R5, R17, 0x40, RZ ;  /* 0x0000004011057824 */ /* 0x002fc800078e00ff */
[----:B------:R-:W-:Y:S01]  /*acd0*/  IMAD.WIDE.U32 R150, R5, UR6, R150 ;  /* 0x0000000605967c25 */ /* 0x000fe2000f8e0096 */
[----:B------:R-:W-:Y:S02]  /*ace0*/  SHF.R.S32.HI R2, RZ, 0x1f, R5 ;  /* 0x0000001fff027819 */ /* 0x000fe40000011405 */
[----:B--2---:R-:W-:Y:S02]  /*acf0*/  SHF.R.S32.HI R19, RZ, 0x1f, R0 ;  /* 0x0000001fff137819 */ /* 0x004fe40000011400 */
[----:B------:R-:W-:Y:S01]  /*ad00*/  IADD3 R16, P0, R16, R150, RZ ;  /* 0x0000009610107210 */ /* 0x000fe20007f1e0ff */
[----:B------:R-:W-:Y:S01]  /*ad10*/  IMAD R2, R2, UR6, RZ ;  /* 0x0000000602027c24 */ /* 0x000fe2000f8e02ff */
[----:B------:R-:W-:Y:S01]  /*ad20*/  LEA.HI R19, R19, R0, RZ, 0x2 ;  /* 0x0000000013137211 */ /* 0x000fe200078f10ff */
[----:B------:R-:W-:Y:S02]  /*ad30*/  IMAD R0, R17, -0x40, R148 ;  /* 0xffffffc011007824 */ /* 0x000fe400078e0294 */
[----:B------:R-:W-:Y:S01]  /*ad40*/  IMAD R5, R5, UR7, R2 ;  /* 0x0000000705057c24 */ /* 0x000fe2000f8e0202 */
[----:B---34-:R-:W-:Y:S07]  /*ad50*/  @P1 BRA `(.L_x_4295) ;  /* 0x0000000000381947 */ /* 0x018fee0003800000 */
        /* <DEDUP_REMOVED lines=14> */
.L_x_4295:
[----:B------:R-:W-:Y:S05]  /*ae40*/  BSYNC B0 ;  /* 0x0000000000007941 */ /* 0x000fea0003800000 */
.L_x_4294:
[----:B-1----:R-:W-:Y:S01]  /*ae50*/  LEA.HI.SX32 R7, R4, 0x20, 0x1e ;  /* 0x0000002004077811 */ /* 0x002fe200078ff2ff */
[----:B------:R-:W-:Y:S01]  /*ae60*/  ULDC.64 UR4, c[0x0][0x2a0] ;  /* 0x0000a80000047ab9 */ /* 0x000fe20000000a00 */
[----:B------:R-:W-:Y:S01]  /*ae70*/  SHF.R.S32.HI R2, RZ, 0x1f, R15 ;  /* 0x0000001fff027819 */ /* 0x000fe2000001140f */
[----:B------:R-:W-:Y:S01]  /*ae80*/  BSSY B0, `(.L_x_4296) ;  /* 0x0000015000007945 */ /* 0x000fe20003800000 */
[----:B------:R-:W-:Y:S02]  /*ae90*/  IADD3.X R17, R14, R5, R151, P0, !PT ;  /* 0x000000050e117210 */ /* 0x000fe400007fe497 */
[----:B------:R-:W-:Y:S01]  /*aea0*/  ISETP.GE.AND P1, PT, R7, R0, PT ;  /* 0x000000000700720c */ /* 0x000fe20003f26270 */
[----:B------:R-:W-:Y:S01]  /*aeb0*/  IMAD R0, R2, UR4, RZ ;  /* 0x0000000402007c24 */ /* 0x000fe2000f8e02ff */
[----:B------:R-:W-:Y:S01]  /*aec0*/  SHF.R.S32.HI R5, RZ, 0x2, R19 ;  /* 0x00000002ff057819 */ /* 0x000fe20000011413 */
[----:B------:R-:W-:-:S03]  /*aed0*/  IMAD.WIDE.U32 R16, R15, UR4, R16 ;  /* 0x000000040f107c25 */ /* 0x000fc6000f8e0010 */
[----:B------:R-:W-:Y:S01]  /*aee0*/  ISETP.GE.AND P0, PT, R5, R142, PT ;  /* 0x0000008e0500720c */ /* 0x000fe20003f06270 */
[----:B------:R-:W-:Y:S01]  /*aef0*/  IMAD R0, R15, UR5, R0 ;  /* 0x000000050f007c24 */ /* 0x000fe2000f8e0200 */
[----:B------:R-:W-:Y:S01]  /*af00*/  SHF.R.S32.HI R5, RZ, 0x1f, R5 ;  /* 0x0000001fff057819 */ /* 0x000fe20000011405 */
[----:B------:R1:W2:Y:S02]  /*af10*/  LDS.128 R12, [R149] ;  /* 0x00000000950c7984 */ /* 0x0002a40000000c00 */
        /* <DEDUP_REMOVED lines=11> */
.L_x_4297:
[----:B------:R-:W-:Y:S05]  /*afd0*/  BSYNC B0 ;  /* 0x0000000000007941 */ /* 0x000fea0003800000 */
.L_x_4296:
[----:B------:R-:W-:Y:S05]  /*afe0*/  @P1 EXIT ;  /* 0x000000000000194d */ /* 0x000fea0003800000 */
[----:B------:R-:W-:Y:S01]  /*aff0*/  IADD3 R3, P0, R3, 0x20, RZ ;  /* 0x0000002003037810 */ /* 0x000fe20007f1e0ff */
[----:B------:R-:W-:Y:S01]  /*b000*/  IMAD.MOV.U32 R4, RZ, RZ, R16 ;  /* 0x000000ffff047224 */ /* 0x000fe200078e0010 */
[----:B------:R-:W-:-:S03]  /*b010*/  ULDC.64 UR4, c[0x0][0x280] ;  /* 0x0000a00000047ab9 */ /* 0x000fc60000000a00 */
[----:B------:R-:W-:Y:S01]  /*b020*/  IMAD.X R0, RZ, RZ, R5, P0 ;  /* 0x000000ffff007224 */ /* 0x000fe200000e0605 */
[----:B------:R-:W-:-:S03]  /*b030*/  MOV R5, R7 ;  /* 0x0000000700057202 */ /* 0x000fc60000000f00 */
[----:B------:R-:W-:Y:S02]  /*b040*/  IMAD R0, R0, UR6, RZ ;  /* 0x0000000600007c24 */ /* 0x000fe4000f8e02ff */
[----:B------:R-:W-:-:S04]  /*b050*/  IMAD.WIDE.U32 R4, R3, UR6, R4 ;  /* 0x0000000603047c25 */ /* 0x000fc8000f8e0004 */
[----:B------:R-:W-:Y:S01]  /*b060*/  IMAD R0, R3, UR7, R0 ;  /* 0x0000000703007c24 */ /* 0x000fe2000f8e0200 */
[----:B------:R-:W-:-:S04]  /*b070*/  LEA R2, P0, R4, UR4, 0x1 ;  /* 0x0000000404027c11 */ /* 0x000fc8000f8008ff */
[----:B------:R-:W-:-:S04]  /*b080*/  IADD3 R3, R0, R5, RZ ;  /* 0x0000000500037210 */ /* 0x000fc80007ffe0ff */
[----:B------:R-:W-:-:S05]  /*b090*/  LEA.HI.X R3, R4, UR5, R3, 0x1, P0 ;  /* 0x0000000504037c11 */ /* 0x000fca00080f0c03 */
[----:B------:R-:W-:Y:S01]  /*b0a0*/  STG.E.128 desc[UR8][R2.64], R8 ;  /* 0x0000000802007986 */ /* 0x000fe2000c101d08 */
[----:B------:R-:W-:Y:S05]  /*b0b0*/  EXIT ;  /* 0x000000000000794d */ /* 0x000fea0003800000 */
.L_x_4298:
        /* <DEDUP_REMOVED lines=12> */
.L_x_5372:


//--------------------- .text._ZN5flash24flash_fwd_splitkv_kernelI23Flash_fwd_kernel_traitsILi32ELi64ELi128ELi4ELb0ELb0EN7cutlass10bfloat16_tE19Flash_kernel_traitsILi32ELi64ELi128ELi4ES3_EELb1ELb0ELb0ELb0ELb1ELb1ELb0ELb0EEEvNS_16Flash_fwd_paramsE --------------------------
	.section	.text._ZN5flash24flash_fwd_splitkv_kernelI23Flash_fwd_kernel_traitsILi32ELi64ELi128ELi4ELb0ELb0EN7cutlass10bfloat16_tE19Flash_kernel_traitsILi32ELi64ELi128ELi4ES3_EELb1ELb0ELb0ELb0ELb1ELb1ELb0ELb0EEEvNS_16Flash_fwd_paramsE,"ax",@progbits
	.align	128
        .global         _ZN5flash24flash_fwd_splitkv_kernelI23Flash_fwd_kernel_traitsILi32ELi64ELi128ELi4ELb0ELb0EN7cutlass10bfloat16_tE19Flash_kernel_traitsILi32ELi64ELi128ELi4ES3_EELb1ELb0ELb0ELb0ELb1ELb1ELb0ELb0EEEvNS_16Flash_fwd_paramsE
        .type           _ZN5flash24flash_fwd_splitkv_kernelI23Flash_fwd_kernel_traitsILi32ELi64ELi128ELi4ELb0ELb0EN7cutlass10bfloat16_tE19Flash_kernel_traitsILi32ELi64ELi128ELi4ES3_EELb1ELb0ELb0ELb0ELb1ELb1ELb0ELb0EEEvNS_16Flash_fwd_paramsE,@function
        .size           _ZN5flash24flash_fwd_splitkv_kernelI23Flash_fwd_kernel_traitsILi32ELi64ELi128ELi4ELb0ELb0EN7cutlass10bfloat16_tE19Flash_kernel_traitsILi32ELi64ELi128ELi4ES3_EELb1ELb0ELb0ELb0ELb1ELb1ELb0ELb0EEEvNS_16Flash_fwd_paramsE,(.L_x_5373 - _ZN5flash24flash_fwd_splitkv_kernelI23Flash_fwd_kernel_traitsILi32ELi64ELi128ELi4ELb0ELb0EN7cutlass10bfloat16_tE19Flash_kernel_traitsILi32ELi64ELi128ELi4ES3_EELb1ELb0ELb0ELb0ELb1ELb1ELb0ELb0EEEvNS_16Flash_fwd_paramsE)
        .other          _ZN5flash24flash_fwd_splitkv_kernelI23Flash_fwd_kernel_traitsILi32ELi64ELi128ELi4ELb0ELb0EN7cutlass10bfloat16_tE19Flash_kernel_traitsILi32ELi64ELi128ELi4ES3_EELb1ELb0ELb0ELb0ELb1ELb1ELb0ELb0EEEvNS_16Flash_fwd_paramsE,@"STO_CUDA_ENTRY STV_DEFAULT"
_ZN5flash24flash_fwd_splitkv_kernelI23Flash_fwd_kernel_traitsILi32ELi64ELi128ELi4ELb0ELb0EN7cutlass10bfloat16_tE19Flash_kernel_traitsILi32ELi64ELi128ELi4ES3_EELb1ELb0ELb0ELb0ELb1ELb1ELb0ELb0EEEvNS_16Flash_fwd_paramsE:
.text._ZN5flash24flash_fwd_splitkv_kernelI23Flash_fwd_kernel_traitsILi32ELi64ELi128ELi4ELb0ELb0EN7cutlass10bfloat16_tE19Flash_kernel_traitsILi32ELi64ELi128ELi4ES3_EELb1ELb0ELb0ELb0ELb1ELb1ELb0ELb0EEEvNS_16Flash_fwd_paramsE:
        /* <DEDUP_REMOVED lines=38> */
.L_x_4299:
[----:B------:R-:W1:Y:S02]  /*0260*/  LDC R0, c[0x0][0x2c8] ;  /* 0x0000b200ff007b82 */ /* 0x000e640000000800 */
.L_x_4300:
        /* <DEDUP_REMOVED lines=52> */
[----:B------:R-:W-:-:S05]  /*05b0*/  IMAD.SHL.U32 R10, R6, 0x8, RZ ;  /* 0x00000008060a7824 */ /* 0x000fca00078e00ff */
[----:B------:R-:W-:-:S03]  /*05c0*/  SHF.R.S32.HI R11, RZ, 0x1f, R10 ;  /* 0x0000001fff0b7819 */ /* 0x000fc6000001140a */
[----:B-1----:R-:W-:-:S04]  /*05d0*/  IMAD.WIDE.U32 R10, R49, R4, R10 ;  /* 0x00000004310a7225 */ /* 0x002fc800078e000a */
[----:B--2---:R-:W-:Y:S02]  /*05e0*/  @!P0 IMAD R0, R9, R2, RZ ;  /* 0x0000000209008224 */ /* 0x004fe400078e02ff */
[----:B------:R-:W-:-:S04]  /*05f0*/  @P0 IMAD.WIDE.U32 R8, R140, R4, RZ ;  /* 0x000000048c080225 */ /* 0x000fc800078e00ff */
[C---:B------:R-:W-:Y:S02]  /*0600*/  @!P0 IMAD R0, R25.reuse, R3, R0 ;  /* 0x0000000319008224 */ /* 0x040fe400078e0200 */
[----:B------:R-:W-:-:S04]  /*0610*/  @!P0 IMAD.WIDE.U32 R2, R25, R2, RZ ;  /* 0x0000000219028225 */ /* 0x000fc800078e00ff */
[----:B------:R-:W-:Y:S01]  /*0620*/  @P0 IMAD R140, R140, R5, R9 ;  /* 0x000000058c8c0224 */ /* 0x000fe200078e0209 */
[----:B------:R-:W-:Y:S01]  /*0630*/  @!P0 MOV R8, R2 ;  /* 0x0000000200088202 */ /* 0x000fe20000000f00 */
[----:B------:R-:W-:Y:S01]  /*0640*/  @!P0 IMAD.IADD R140, R3, 0x1, R0 ;  /* 0x00000001038c8824 */ /* 0x000fe200078e0200 */
[----:B------:R-:W-:Y:S01]  /*0650*/  SHF.R.S32.HI R3, RZ, 0x1f, R49 ;  /* 0x0000001fff037819 */ /* 0x000fe20000011431 */
[--C-:B------:R-:W-:Y:S01]  /*0660*/  IMAD R2, R25, UR7, R34.reuse ;  /* 0x0000000719027c24 */ /* 0x100fe2000f8e0222 */
[----:B------:R-:W-:Y:S02]  /*0670*/  SHF.R.S32.HI R0, RZ, 0x1f, R34 ;  /* 0x0000001fff007819 */ /* 0x000fe40000011422 */
[----:B------:R-:W-:Y:S01]  /*0680*/  IADD3 R10, P0, R8, R10, RZ ;  /* 0x0000000a080a7210 */ /* 0x000fe20007f1e0ff */
[----:B------:R-:W-:Y:S02]  /*0690*/  IMAD R6, R3, R4, RZ ;  /* 0x0000000403067224 */ /* 0x000fe400078e02ff */
[----:B------:R-:W-:-:S02]  /*06a0*/  IMAD R9, R0, UR4, RZ ;  /* 0x0000000400097c24 */ /* 0x000fc4000f8e02ff */
[----:B------:R-:W-:Y:S02]  /*06b0*/  IMAD R3, R49, R5, R6 ;  /* 0x0000000531037224 */ /* 0x000fe400078e0206 */
[----:B------:R-:W-:Y:S02]  /*06c0*/  IMAD R2, R2, UR6, R49 ;  /* 0x0000000602027c24 */ /* 0x000fe4000f8e0231 */
[----:B------:R-:W-:Y:S01]  /*06d0*/  IMAD R13, R34, UR5, R9 ;  /* 0x00000005220d7c24 */ /* 0x000fe2000f8e0209 */
[----:B------:R-:W-:Y:S01]  /*06e0*/  IADD3.X R11, R140, R11, R3, P0, !PT ;  /* 0x0000000b8c0b7210 */ /* 0x000fe200007fe403 */
[----:B------:R-:W-:Y:S01]  /*06f0*/  VIADD R3, R7, 0x20 ;  /* 0x0000002007037836 */ /* 0x000fe20000000000 */
[----:B------:R-:W-:Y:S02]  /*0700*/  IADD3 R0, P0, R2, R7, RZ ;  /* 0x0000000702007210 */ /* 0x000fe40007f1e0ff */
[----:B------:R-:W-:Y:S01]  /*0710*/  SHF.R.S32.HI R9, RZ, 0x1f, R7 ;  /* 0x0000001fff097819 */ /* 0x000fe20000011407 */
[----:B------:R-:W-:Y:S01]  /*0720*/  IMAD.WIDE.U32 R10, R34, UR4, R10 ;  /* 0x00000004220a7c25 */ /* 0x000fe2000f8e000a */
[----:B------:R-:W-:-:S04]  /*0730*/  ISETP.GE.AND P2, PT, R3, R142, PT ;  /* 0x0000008e0300720c */ /* 0x000fc80003f46270 */
        /* <DEDUP_REMOVED lines=11> */
.L_x_4303:
[----:B------:R-:W-:Y:S05]  /*07f0*/  BSYNC B0 ;  /* 0x0000000000007941 */ /* 0x000fea0003800000 */
.L_x_4302:
        /* <DEDUP_REMOVED lines=13> */
.L_x_4305:
[----:B------:R-:W-:Y:S05]  /*08d0*/  BSYNC B0 ;  /* 0x0000000000007941 */ /* 0x000fea0003800000 */
.L_x_4304:
        /* <DEDUP_REMOVED lines=11> */
.L_x_4301:
        /* <DEDUP_REMOVED lines=24> */
.L_x_4306:
[----:B------:R-:W-:Y:S05]  /*0b10*/  @!P6 BRA `(.L_x_4307) ;  /* 0x000000040044e947 */ /* 0x000fea0003800000 */
[----:B------:R-:W1:Y:S01]  /*0b20*/  LDC R8, c[0x0][0x380] ;  /* 0x0000e000ff087b82 */ /* 0x000e620000000800 */
[----:B------:R-:W-:-:S07]  /*0b30*/  LEA R27, R104, 0xffffff80, 0x7 ;  /* 0xffffff80681b7811 */ /* 0x000fce00078e38ff */
[----:B------:R-:W2:Y:S01]  /*0b40*/  LDC R7, c[0x0][0x278] ;  /* 0x00009e00ff077b82 */ /* 0x000ea20000000800 */
[----:B-----5:R-:W-:Y:S01]  /*0b50*/  IABS R0, R27 ;  /* 0x0000001b00007213 */ /* 0x020fe20000000000 */
[----:B------:R-:W-:Y:S01]  /*0b60*/  IMAD.MOV.U32 R10, RZ, RZ, RZ ;  /* 0x000000ffff0a7224 */ /* 0x000fe200078e00ff */
[----:B------:R-:W-:-:S05]  /*0b70*/  ULDC.64 UR4, c[0x0][0x230] ;  /* 0x00008c0000047ab9 */ /* 0x000fca0000000a00 */
        /* <DEDUP_REMOVED lines=25> */
[----:B------:R1:W4:Y:S01]  /*0d10*/  LDG.E R4, desc[UR8][R4.64] ;  /* 0x0000000804047981 */ /* 0x000322000c1e1900 */
[----:B--2---:R-:W-:-:S04]  /*0d20*/  IABS R2, R7 ;  /* 0x0000000700027213 */ /* 0x004fc80000000000 */
[----:B------:R-:W2:Y:S08]  /*0d30*/  I2F.RP R6, R2 ;  /* 0x0000000200067306 */ /* 0x000eb00000209400 */
[----:B--2---:R-:W2:Y:S02]  /*0d40*/  MUFU.RCP R11, R6 ;  /* 0x00000006000b7308 */ /* 0x004ea40000001000 */
[----:B--2---:R-:W-:Y:S01]  /*0d50*/  VIADD R11, R11, 0xffffffe ;  /* 0x0ffffffe0b0b7836 */ /* 0x004fe20000000000 */
[----:B------:R-:W-:-:S05]  /*0d60*/  IADD3 R6, -R9, RZ, RZ ;  /* 0x000000ff09067210 */ /* 0x000fca0007ffe1ff */
[----:B------:R-:W2:Y:S01]  /*0d70*/  F2I.FTZ.U32.TRUNC.NTZ R11, R11 ;  /* 0x0000000b000b7305 */ /* 0x000ea2000021f000 */
[----:B------:R-:W-:-:S05]  /*0d80*/  IMAD R27, R8, R6, R27 ;  /* 0x00000006081b7224 */ /* 0x000fca00078e021b */
[----:B------:R-:W-:Y:S02]  /*0d90*/  SHF.R.S32.HI R17, RZ, 0x1f, R27 ;  /* 0x0000001fff117819 */ /* 0x000fe4000001141b */
[----:B--2---:R-:W-:-:S05]  /*0da0*/  IADD3 R0, RZ, -R11, RZ ;  /* 0x8000000bff007210 */ /* 0x004fca0007ffe0ff */
[----:B------:R-:W-:Y:S01]  /*0db0*/  IMAD R3, R0, R2, RZ ;  /* 0x0000000200037224 */ /* 0x000fe200078e02ff */
[----:B------:R-:W-:-:S03]  /*0dc0*/  IABS R0, R34 ;  /* 0x0000002200007213 */ /* 0x000fc60000000000 */
[----:B------:R-:W-:Y:S01]  /*0dd0*/  IMAD.HI.U32 R10, R11, R3, R10 ;  /* 0x000000030b0a7227 */ /* 0x000fe200078e000a */
[----:B-1----:R-:W-:-:S05]  /*0de0*/  MOV R5, R0 ;  /* 0x0000000000057202 */ /* 0x002fca0000000f00 */
        /* <DEDUP_REMOVED lines=22> */
[----:B------:R-:W-:Y:S02]  /*0f50*/  IMAD.IADD R9, R9, 0x1, R6 ;  /* 0x0000000109097824 */ /* 0x000fe400078e0206 */
[----:B---3--:R-:W-:-:S02]  /*0f60*/  IMAD R6, R17, R84, RZ ;  /* 0x0000005411067224 */ /* 0x008fc400078e02ff */
[----:B------:R-:W-:-:S04]  /*0f70*/  IMAD.WIDE.U32 R8, R27, R84, R8 ;  /* 0x000000541b087225 */ /* 0x000fc800078e0008 */
[----:B------:R-:W-:Y:S02]  /*0f80*/  IMAD R6, R27, R85, R6 ;  /* 0x000000551b067224 */ /* 0x000fe400078e0206 */
[----:B------:R-:W-:Y:S02]  /*0f90*/  IMAD R7, R15, UR4, RZ ;  /* 0x000000040f077c24 */ /* 0x000fe4000f8e02ff */
[----:B------:R-:W-:Y:S01]  /*0fa0*/  IMAD.WIDE.U32 R4, R4, R2, RZ ;  /* 0x0000000204047225 */ /* 0x000fe200078e00ff */
        /* <DEDUP_REMOVED lines=8> */
.L_x_4307:
        /* <DEDUP_REMOVED lines=49> */
.L_x_4309:
        /* <DEDUP_REMOVED lines=8> */
[----:B--2---:R-:W-:Y:S01]  /*13c0*/  IMAD R10, R15, R2, RZ ;  /* 0x000000020f0a7224 */ /* 0x004fe200078e02ff */
[----:B------:R-:W-:Y:S01]  /*13d0*/  IADD3 R13, R13, R7, RZ ;  /* 0x000000070d0d7210 */ /* 0x000fe20007ffe0ff */
[----:B-1----:R-:W-:-:S04]  /*13e0*/  @P3 IMAD.WIDE.U32 R6, R8, R4, RZ ;  /* 0x0000000408063225 */ /* 0x002fc800078e00ff */
[----:B------:R-:W-:Y:S01]  /*13f0*/  IMAD.WIDE.U32 R30, R11, R2, R12 ;  /* 0x000000020b1e7225 */ /* 0x000fe200078e000c */
[----:B------:R-:W-:-:S03]  /*1400*/  @P3 MOV R24, R6 ;  /* 0x0000000600183202 */ /* 0x000fc60000000f00 */
[----:B------:R-:W-:Y:S02]  /*1410*/  IMAD R3, R11, R3, R10 ;  /* 0x000000030b037224 */ /* 0x000fe400078e020a */
        /* <DEDUP_REMOVED lines=17> */
.L_x_4308:
[----:B------:R-:W-:Y:S01]  /*1530*/  VIADD R141, R104, 0xffffffff ;  /* 0xffffffff688d7836 */ /* 0x000fe20000000000 */
[----:B------:R-:W-:Y:S01]  /*1540*/  ISETP.NE.AND P0, PT, R140, -0x1, PT ;  /* 0xffffffff8c00780c */ /* 0x000fe20003f05270 */
[----:B------:R-:W-:Y:S01]  /*1550*/  IMAD.IADD R137, R142, 0x1, -R49 ;  /* 0x000000018e897824 */ /* 0x000fe200078e0a31 */
[----:B------:R-:W-:Y:S01]  /*1560*/  SHF.R.S32.HI R16, RZ, 0x1f, R43 ;  /* 0x0000001fff107819 */ /* 0x000fe2000001142b */
[----:B------:R-:W-:Y:S01]  /*1570*/  IMAD.SHL.U32 R2, R141, 0x80, RZ ;  /* 0x000000808d027824 */ /* 0x000fe200078e00ff */
[----:B------:R-:W-:Y:S01]  /*1580*/  ULDC.64 UR4, c[0x0][0x258] ;  /* 0x0000960000047ab9 */ /* 0x000fe20000000a00 */
[----:B------:R-:W-:Y:S01]  /*1590*/  ULDC.64 UR6, c[0x0][0x268] ;  /* 0x00009a0000067ab9 */ /* 0x000fe20000000a00 */
[----:B------:R-:W-:Y:S01]  /*15a0*/  LEA.HI R9, R16, R43, RZ, 0x2 ;  /* 0x0000002b10097211 */ /* 0x000fe200078f10ff */
[----:B------:R-:W1:Y:S01]  /*15b0*/  LDC.64 R98, c[0x0][0x250] ;  /* 0x00009400ff627b82 */ /* 0x000e620000000a00 */
[----:B------:R-:W-:Y:S01]  /*15c0*/  IADD3 R13, -R2, R41, RZ ;  /* 0x00000029020d7210 */ /* 0x000fe20007ffe1ff */
[----:B------:R-:W-:Y:S01]  /*15d0*/  ULDC UR10, c[0x0][0x39c] ;  /* 0x0000e700000a7ab9 */ /* 0x000fe20000000800 */
[----:B------:R-:W-:Y:S01]  /*15e0*/  SHF.R.S32.HI R18, RZ, 0x2, R9 ;  /* 0x00000002ff127819 */ /* 0x000fe20000011409 */
[----:B------:R-:W-:Y:S01]  /*15f0*/  IMAD.SHL.U32 R103, R43, 0x2, RZ ;  /* 0x000000022b677824 */ /* 0x000fe200078e00ff */
[----:B------:R-:W-:-:S02]  /*1600*/  LEA.HI R12, R16, R43, RZ, 0x3 ;  /* 0x0000002b100c7211 */ /* 0x000fc400078f18ff */
[C---:B------:R-:W-:Y:S01]  /*1610*/  ISETP.GE.AND P4, PT, R18.reuse, R13, PT ;  /* 0x0000000d1200720c */ /* 0x040fe20003f86270 */
[----:B------:R-:W2:Y:S01]  /*1620*/  @!P0 LDC.64 R4, c[0x0][0x228] ;  /* 0x00008a00ff048b82 */ /* 0x000ea20000000a00 */
[C---:B------:R-:W-:Y:S01]  /*1630*/  VIADD R14, R18.reuse, 0x20 ;  /* 0x00000020120e7836 */ /* 0x040fe20000000000 */
[-C--:B------:R-:W-:Y:S02]  /*1640*/  ISETP.GE.AND P1, PT, R18, R137.reuse, PT ;  /* 0x000000891200720c */ /* 0x080fe40003f26270 */
[----:B------:R-:W-:Y:S02]  /*1650*/  @!P0 SHF.R.S32.HI R11, RZ, 0x1f, R25 ;  /* 0x0000001fff0b8819 */ /* 0x000fe40000011419 */
[----:B------:R-:W-:Y:S02]  /*1660*/  ISETP.GE.AND P5, PT, R14, R137, PT ;  /* 0x000000890e00720c */ /* 0x000fe40003fa6270 */
[----:B------:R-:W3:Y:S01]  /*1670*/  @P0 LDC.64 R6, c[0x0][0x240] ;  /* 0x00009000ff060b82 */ /* 0x000ee20000000a00 */
[----:B------:R-:W-:-:S02]  /*1680*/  LOP3.LUT R144, R9, 0xfffffffc, RZ, 0xc0, !PT ;  /* 0xfffffffc09907812 */ /* 0x000fc400078ec0ff */
[----:B-----5:R-:W-:Y:S01]  /*1690*/  SHF.R.S32.HI R0, RZ, 0x3, R12 ;  /* 0x00000003ff007819 */ /* 0x020fe2000001140c */
[----:B------:R-:W4:Y:S01]  /*16a0*/  @!P4 S2R R21, SR_CgaCtaId ;  /* 0x000000000015c919 */ /* 0x000f220000008800 */
[-C--:B------:R-:W-:Y:S02]  /*16b0*/  IADD3 R144, -R144, R43.reuse, RZ ;  /* 0x0000002b90907210 */ /* 0x080fe40007ffe1ff */
[--C-:B------:R-:W-:Y:S01]  /*16c0*/  SHF.R.S32.HI R19, RZ, 0x1f, R18.reuse ;  /* 0x0000001fff137819 */ /* 0x100fe20000011412 */
[----:B------:R-:W-:Y:S01]  /*16d0*/  IMAD.SHL.U32 R29, R0, 0x40, RZ ;  /* 0x00000040001d7824 */ /* 0x000fe200078e00ff */
[----:B------:R-:W-:Y:S01]  /*16e0*/  LEA.HI R46, R16, R43, RZ, 0x5 ;  /* 0x0000002b102e7211 */ /* 0x000fe200078f28ff */
[----:B------:R-:W-:Y:S01]  /*16f0*/  IMAD.SHL.U32 R144, R144, 0x8, RZ ;  /* 0x0000000890907824 */ /* 0x000fe200078e00ff */
[----:B------:R-:W1:Y:S01]  /*1700*/  @!P5 S2R R23, SR_CgaCtaId ;  /* 0x000000000017d919 */ /* 0x000e620000008800 */
[----:B------:R-:W-:Y:S01]  /*1710*/  IMAD.WIDE R36, R37, 0x40, R18 ;  /* 0x0000004025247825 */ /* 0x000fe200078e0212 */
[----:B------:R-:W-:-:S02]  /*1720*/  LOP3.LUT R29, R29, 0xc0, RZ, 0xc0, !PT ;  /* 0x000000c01d1d7812 */ /* 0x000fc400078ec0ff */
[C---:B------:R-:W-:Y:S01]  /*1730*/  IADD3 R24, P2, R144.reuse, R24, RZ ;  /* 0x0000001890187210 */ /* 0x040fe20007f5e0ff */
[-C--:B--2---:R-:W-:Y:S01]  /*1740*/  @!P0 IMAD R20, R11, R4.reuse, RZ ;  /* 0x000000040b148224 */ /* 0x084fe200078e02ff */
[----:B------:R-:W-:Y:S01]  /*1750*/  SHF.R.U32.HI R22, RZ, 0x3, R29 ;  /* 0x00000003ff167819 */ /* 0x000fe2000001161d */
[C---:B------:R-:W-:Y:S01]  /*1760*/  @!P0 IMAD.WIDE.U32 R38, R25.reuse, R4, RZ ;  /* 0x0000000419268225 */ /* 0x040fe200078e00ff */
[----:B------:R-:W-:Y:S02]  /*1770*/  @!P4 MOV R4, 0x400 ;  /* 0x000004000004c802 */ /* 0x000fe40000000f00 */
[----:B------:R-:W-:Y:S01]  /*1780*/  IADD3 R30, P3, R144, R30, RZ ;  /* 0x0000001e901e7210 */ /* 0x000fe20007f7e0ff */
[----:B------:R-:W-:Y:S01]  /*1790*/  @!P0 IMAD R11, R25, R5, R20 ;  /* 0x00000005190b8224 */ /* 0x000fe200078e0214 */
[----:B------:R-:W-:Y:S01]  /*17a0*/  LOP3.LUT R25, R29, 0x18, R144, 0xf8, !PT ;  /* 0x000000181d197812 */ /* 0x000fe200078ef890 */
[----:B---3--:R-:W-:Y:S01]  /*17b0*/  @P0 IMAD.WIDE.U32 R32, R140, R6, RZ ;  /* 0x000000068c200225 */ /* 0x008fe200078e00ff */
[----:B------:R-:W-:-:S02]  /*17c0*/  SHF.R.S32.HI R29, RZ, 0x1f, R34 ;  /* 0x0000001fff1d7819 */ /* 0x000fc40000011422 */
[----:B------:R-:W-:Y:S01]  /*17d0*/  LOP3.LUT R22, R25, R22, RZ, 0x3c, !PT ;  /* 0x0000001619167212 */ /* 0x000fe200078e3cff */
[----:B------:R-:W-:Y:S01]  /*17e0*/  @P0 IMAD R5, R140, R7, R33 ;  /* 0x000000078c050224 */ /* 0x000fe200078e0221 */
[----:B------:R-:W-:Y:S01]  /*17f0*/  @!P0 IADD3 R5, R39, R11, RZ ;  /* 0x0000000b27058210 */ /* 0x000fe20007ffe0ff */
[----:B------:R-:W2:Y:S01]  /*1800*/  @!P1 LDC.64 R6, c[0x0][0x240] ;  /* 0x00009000ff069b82 */ /* 0x000ea20000000a00 */
[----:B------:R-:W-:Y:S01]  /*1810*/  @!P0 IMAD.MOV.U32 R32, RZ, RZ, R38 ;  /* 0x000000ffff208224 */ /* 0x000fe200078e0026 */
[----:B------:R-:W-:Y:S01]  /*1820*/  SHF.R.S32.HI R11, RZ, 0x1f, R144 ;  /* 0x0000001fff0b7819 */ /* 0x000fe20000011490 */
[----:B------:R-:W-:Y:S01]  /*1830*/  IMAD R29, R29, UR4, RZ ;  /* 0x000000041d1d7c24 */ /* 0x000fe2000f8e02ff */
[----:B------:R-:W-:Y:S01]  /*1840*/  SHF.R.S32.HI R47, RZ, 0x5, R46 ;  /* 0x00000005ff2f7819 */ /* 0x000fe2000001142e */
[----:B------:R-:W-:Y:S01]  /*1850*/  IMAD R100, R19, R84, RZ ;  /* 0x0000005413647224 */ /* 0x000fe200078e02ff */
[----:B------:R-:W-:Y:S01]  /*1860*/  IADD3 R32, P0, R144, R32, RZ ;  /* 0x0000002090207210 */ /* 0x000fe20007f1e0ff */
[C---:B------:R-:W-:Y:S01]  /*1870*/  IMAD.X R25, R11.reuse, 0x1, R10, P2 ;  /* 0x000000010b197824 */ /* 0x040fe200010e060a */
[----:B------:R-:W-:Y:S01]  /*1880*/  IADD3.X R31, R11, R8, RZ, P3, !PT ;  /* 0x000000080b1f7210 */ /* 0x000fe20001ffe4ff */
[----:B------:R-:W-:Y:S01]  /*1890*/  IMAD R29, R34, UR5, R29 ;  /* 0x00000005221d7c24 */ /* 0x000fe2000f8e021d */
[----:B----4-:R-:W-:Y:S01]  /*18a0*/  @!P4 LEA R21, R21, R4, 0x18 ;  /* 0x000000041515c211 */ /* 0x010fe200078ec0ff */
[----:B------:R-:W-:Y:S01]  /*18b0*/  IMAD.X R33, R11, 0x1, R5, P0 ;  /* 0x000000010b217824 */ /* 0x000fe200000e0605 */
[----:B------:R-:W-:Y:S01]  /*18c0*/  @!P5 MOV R8, 0x400 ;  /* 0x000004000008d802 */ /* 0x000fe20000000f00 */
[----:B------:R-:W3:Y:S01]  /*18d0*/  @!P1 LDC.64 R10, c[0x0][0x210] ;  /* 0x00008400ff0a9b82 */ /* 0x000ee20000000a00 */
[----:B------:R-:W-:Y:S01]  /*18e0*/  @!P5 IADD3 R20, P0, R36, 0x20, RZ ;  /* 0x000000202414d810 */ /* 0x000fe20007f1e0ff */
[----:B------:R-:W-:Y:S01]  /*18f0*/  IMAD.WIDE.U32 R34, R34, UR4, R32 ;  /* 0x0000000422227c25 */ /* 0x000fe2000f8e0020 */
[----:B-1----:R-:W-:Y:S01]  /*1900*/  @!P5 LEA R23, R23, R8, 0x18 ;  /* 0x000000081717d211 */ /* 0x002fe200078ec0ff */
[----:B------:R-:W-:Y:S01]  /*1910*/  UMOV UR5, 0x400 ;  /* 0x0000040000057882 */ /* 0x000fe20000000000 */
[----:B------:R-:W-:Y:S01]  /*1920*/  LEA.HI R8, R9, R18, RZ, 0x1 ;  /* 0x0000001209087211 */ /* 0x000fe200078f08ff */
[----:B------:R-:W-:Y:S01]  /*1930*/  IMAD.IADD R35, R35, 0x1, R29 ;  /* 0x0000000123237824 */ /* 0x000fe200078e021d */
[----:B------:R-:W-:Y:S01]  /*1940*/  @!P5 IADD3.X R29, RZ, R37, RZ, P0, !PT ;  /* 0x00000025ff1dd210 */ /* 0x000fe200007fe4ff */
[----:B------:R-:W1:Y:S01]  /*1950*/  @!P5 LDC.64 R4, c[0x0][0x240] ;  /* 0x00009000ff04db82 */ /* 0x000e620000000a00 */
[----:B------:R-:W-:Y:S01]  /*1960*/  ISETP.GE.AND P2, PT, R14, R13, PT ;  /* 0x0000000d0e00720c */ /* 0x000fe20003f46270 */
[----:B------:R-:W-:Y:S01]  /*1970*/  IMAD.WIDE.U32 R30, R18, R84, R30 ;  /* 0x00000054121e7225 */ /* 0x000fe200078e001e */
[----:B------:R-:W-:-:S02]  /*1980*/  LEA.HI R16, R16, R43, RZ, 0x4 ;  /* 0x0000002b10107211 */ /* 0x000fc400078f20ff */
[----:B------:R-:W-:Y:S01]  /*1990*/  LOP3.LUT R12, R12, 0xfffffff8, RZ, 0xc0, !PT ;  /* 0xfffffff80c0c7812 */ /* 0x000fe200078ec0ff */
[-C--:B--2---:R-:W-:Y:S01]  /*19a0*/  @!P1 IMAD R26, R37, R6.reuse, RZ ;  /* 0x00000006251a9224 */ /* 0x084fe200078e02ff */
[----:B------:R-:W-:Y:S01]  /*19b0*/  LOP3.LUT R150, R46, 0xffffffe0, RZ, 0xc0, !PT ;  /* 0xffffffe02e967812 */ /* 0x000fe200078ec0ff */
[----:B------:R-:W2:Y:S01]  /*19c0*/  S2UR UR4, SR_CgaCtaId ;  /* 0x00000000000479c3 */ /* 0x000ea20000008800 */
[----:B------:R-:W-:Y:S01]  /*19d0*/  IMAD R100, R18, R85, R100 ;  /* 0x0000005512647224 */ /* 0x000fe200078e0264 */
[----:B------:R-:W-:Y:S01]  /*19e0*/  IADD3 R12, -R12, R43, RZ ;  /* 0x0000002b0c0c7210 */ /* 0x000fe20007ffe1ff */
[----:B------:R-:W-:Y:S01]  /*19f0*/  @!P1 IMAD R26, R36, R7, R26 ;  /* 0x00000007241a9224 */ /* 0x000fe200078e021a */
[----:B------:R-:W-:Y:S01]  /*1a00*/  LOP3.LUT R7, R8, 0x7fffffe, RZ, 0xc0, !PT ;  /* 0x07fffffe08077812 */ /* 0x000fe200078ec0ff */
[----:B------:R-:W-:Y:S01]  /*1a10*/  @!P1 IMAD.WIDE.U32 R36, R36, R6, R34 ;  /* 0x0000000624249225 */ /* 0x000fe200078e0022 */
[----:B------:R-:W-:Y:S02]  /*1a20*/  IADD3 R100, R31, R100, RZ ;  /* 0x000000641f647210 */ /* 0x000fe40007ffe0ff */
[----:B------:R-:W4:Y:S01]  /*1a30*/  @!P5 LDC.64 R8, c[0x0][0x210] ;  /* 0x00008400ff08db82 */ /* 0x000f220000000a00 */
[C---:B------:R-:W-:Y:S01]  /*1a40*/  IMAD.IADD R28, R18.reuse, 0x1, -R7 ;  /* 0x00000001121c7824 */ /* 0x040fe200078e0a07 */
[----:B------:R-:W-:Y:S01]  /*1a50*/  @!P1 IADD3 R26, R37, R26, RZ ;  /* 0x0000001a251a9210 */ /* 0x000fe20007ffe0ff */
[----:B------:R-:W-:Y:S01]  /*1a60*/  IMAD.MOV.U32 R87, RZ, RZ, R30 ;  /* 0x000000ffff577224 */ /* 0x000fe200078e001e */
[----:B------:R-:W-:Y:S01]  /*1a70*/  IADD3 R30, R18, 0x60, RZ ;  /* 0x00000060121e7810 */ /* 0x000fe20007ffe0ff */
[----:B------:R-:W-:Y:S01]  /*1a80*/  IMAD R33, R47, 0x8, R28 ;  /* 0x000000082f217824 */ /* 0x000fe200078e021c */
[----:B---3--:R-:W-:Y:S01]  /*1a90*/  @!P1 LEA R28, P0, R36, R10, 0x1 ;  /* 0x0000000a241c9211 */ /* 0x008fe200078008ff */
[----:B------:R-:W-:Y:S01]  /*1aa0*/  IMAD.WIDE.U32 R24, R3, UR6, R24 ;  /* 0x0000000603187c25 */ /* 0x000fe2000f8e0018 */
[----:B------:R-:W3:Y:S01]  /*1ab0*/  @!P4 LDC.64 R6, c[0x0][0x218] ;  /* 0x00008600ff06cb82 */ /* 0x000ee20000000a00 */
[----:B------:R-:W-:-:S02]  /*1ac0*/  @!P2 MOV R31, 0x400 ;  /* 0x00000400001fa802 */ /* 0x000fc40000000f00 */
[-C--:B-1----:R-:W-:Y:S01]  /*1ad0*/  @!P5 IMAD R32, R29, R4.reuse, RZ ;  /* 0x000000041d20d224 */ /* 0x082fe200078e02ff */
[----:B------:R-:W-:Y:S01]  /*1ae0*/  @!P1 LEA.HI.X R29, R36, R11, R26, 0x1, P0 ;  /* 0x0000000b241d9211 */ /* 0x000fe200000f0c1a */
[----:B------:R-:W-:Y:S01]  /*1af0*/  IMAD.U32 R10, R33, 0x20, R22 ;  /* 0x00000020210a7824 */ /* 0x000fe200078e0016 */
[----:B------:R-:W-:Y:S01]  /*1b00*/  IADD3 R11, P0, R18, R27, RZ ;  /* 0x0000001b120b7210 */ /* 0x000fe20007f1e0ff */
[C---:B------:R-:W-:Y:S01]  /*1b10*/  @!P5 IMAD R26, R20.reuse, R5, R32 ;  /* 0x00000005141ad224 */ /* 0x040fe200078e0220 */
[----:B------:R-:W1:Y:S01]  /*1b20*/  @!P2 S2R R22, SR_CgaCtaId ;  /* 0x000000000016a919 */ /* 0x000e620000008800 */
[----:B------:R-:W-:Y:S01]  /*1b30*/  @!P5 IMAD.WIDE.U32 R32, R20, R4, R34 ;  /* 0x000000041420d225 */ /* 0x000fe200078e0022 */
[----:B------:R-:W-:Y:S01]  /*1b40*/  IADD3.X R17, R19, R17, RZ, P0, !PT ;  /* 0x0000001113117210 */ /* 0x000fe200007fe4ff */
[----:B------:R-:W1:Y:S01]  /*1b50*/  @!P2 LDC.64 R4, c[0x0][0x218] ;  /* 0x00008600ff04ab82 */ /* 0x000e620000000a00 */
[----:B--2---:R-:W-:Y:S01]  /*1b60*/  ULEA UR4, UR4, UR5, 0x18 ;  /* 0x0000000504047291 */ /* 0x004fe2000f8ec03f */
[----:B------:R-:W-:Y:S01]  /*1b70*/  VIADD R20, R18, 0x40 ;  /* 0x0000004012147836 */ /* 0x000fe20000000000 */
[----:B------:R-:W-:Y:S01]  /*1b80*/  LOP3.LUT R103, R103, 0x6, RZ, 0xc0, !PT ;  /* 0x0000000667677812 */ /* 0x000fe200078ec0ff */
[----:B------:R-:W-:Y:S01]  /*1b90*/  @!P5 IMAD.IADD R26, R33, 0x1, R26 ;  /* 0x00000001211ad824 */ /* 0x000fe200078e021a */
[----:B----4-:R-:W-:Y:S01]  /*1ba0*/  @!P5 LEA R8, P3, R32, R8, 0x1 ;  /* 0x000000082008d211 */ /* 0x010fe200078608ff */
[----:B------:R-:W-:Y:S01]  /*1bb0*/  @!P5 IMAD R23, R10, 0x2, R23 ;  /* 0x000000020a17d824 */ /* 0x000fe200078e0217 */
[----:B------:R-:W-:Y:S01]  /*1bc0*/  ISETP.GE.AND P0, PT, R20, R13, PT ;  /* 0x0000000d1400720c */ /* 0x000fe20003f06270 */
[----:B------:R-:W-:Y:S01]  /*1bd0*/  @!P4 IMAD R21, R10, 0x2, R21 ;  /* 0x000000020a15c824 */ /* 0x000fe200078e0215 */
[----:B------:R-:W-:Y:S01]  /*1be0*/  @!P5 LEA.HI.X R9, R32, R9, R26, 0x1, P3 ;  /* 0x000000092009d211 */ /* 0x000fe200018f0c1a */
[----:B------:R-:W-:Y:S01]  /*1bf0*/  IMAD.WIDE.U32 R32, R84, 0x40, RZ ;  /* 0x0000004054207825 */ /* 0x000fe200078e00ff */
[----:B------:R-:W-:-:S02]  /*1c00*/  LEA R143, R10, UR4, 0x1 ;  /* 0x000000040a8f7c11 */ /* 0x000fc4000f8e08ff */
[C---:B---3--:R-:W-:Y:S01]  /*1c10*/  @!P4 LEA R26, P3, R87.reuse, R6, 0x1 ;  /* 0x00000006571ac211 */ /* 0x048fe200078608ff */
[----:B------:R-:W-:Y:S02]  /*1c20*/  IMAD.SHL.U32 R0, R0, 0x8, RZ ;  /* 0x0000000800007824 */ /* 0x000fe400078e00ff */
[----:B------:R-:W-:Y:S01]  /*1c30*/  @!PT LDS RZ, [RZ] ;  /* 0x00000000fffff984 */ /* 0x000fe20000000800 */
[----:B------:R-:W-:Y:S01]  /*1c40*/  @!PT LDS RZ, [RZ] ;  /* 0x00000000fffff984 */ /* 0x000fe20000000800 */
[----:B------:R-:W-:Y:S01]  /*1c50*/  @!PT LDS RZ, [RZ] ;  /* 0x00000000fffff984 */ /* 0x000fe20000000800 */
[----:B------:R2:W-:Y:S01]  /*1c60*/  @!P1 LDGSTS.E.BYPASS.LTC128B.128 [R143], desc[UR8][R28.64] ;  /* 0x000000001c8f9fae */ /* 0x0005e2000b901d48 */
[----:B------:R-:W-:Y:S01]  /*1c70*/  @!P4 LEA.HI.X R27, R87, R7, R100, 0x1, P3 ;  /* 0x00000007571bc211 */ /* 0x000fe200018f0c64 */
[----:B------:R-:W-:Y:S01]  /*1c80*/  IMAD.IADD R150, R43, 0x1, -R150 ;  /* 0x000000012b967824 */ /* 0x000fe200078e0a96 */
[----:B------:R-:W-:Y:S01]  /*1c90*/  @!P2 LEA R19, P1, R84, R87, 0x5 ;  /* 0x000000575413a211 */ /* 0x000fe200078228ff */
[----:B------:R-:W3:Y:S01]  /*1ca0*/  @!P0 LDC.64 R6, c[0x0][0x218] ;  /* 0x00008600ff068b82 */ /* 0x000ee20000000a00 */
[----:B------:R4:W-:Y:S01]  /*1cb0*/  @!P5 LDGSTS.E.BYPASS.LTC128B.128 [R23+0x800], desc[UR8][R8.64] ;  /* 0x008000000817dfae */ /* 0x0009e2000b901d48 */
[----:B------:R-:W-:-:S03]  /*1cc0*/  ISETP.GE.AND P5, PT, R30, R13, PT ;  /* 0x0000000d1e00720c */ /* 0x000fc60003fa6270 */
[----:B------:R3:W-:Y:S01]  /*1cd0*/  @!P4 LDGSTS.E.BYPASS.LTC128B.128 [R21+0x1000], desc[UR8][R26.64] ;  /* 0x010000001a15cfae */ /* 0x0007e2000b901d48 */
[----:B------:R-:W-:Y:S02]  /*1ce0*/  ISETP.GE.AND P4, PT, R18, R13, PT ;  /* 0x0000000d1200720c */ /* 0x000fe40003f86270 */
[----:B------:R-:W-:Y:S02]  /*1cf0*/  @!P2 LEA.HI.X R18, R84, R100, R85, 0x5, P1 ;  /* 0x000000645412a211 */ /* 0x000fe400008f2c55 */
[----:B-1----:R-:W-:-:S05]  /*1d00*/  @!P2 LEA R31, R22, R31, 0x18 ;  /* 0x0000001f161fa211 */ /* 0x002fca00078ec0ff */
[----:B------:R-:W-:Y:S01]  /*1d10*/  @!P2 IMAD R31, R10, 0x2, R31 ;  /* 0x000000020a1fa824 */ /* 0x000fe200078e021f */
[----:B--2---:R-:W-:Y:S02]  /*1d20*/  @!P2 LEA R28, P3, R19, R4, 0x1 ;  /* 0x00000004131ca211 */ /* 0x004fe400078608ff */
[----:B------:R-:W-:Y:S02]  /*1d30*/  @!P0 IADD3 R4, P1, R87, R32, RZ ;  /* 0x0000002057048210 */ /* 0x000fe40007f3e0ff */
[----:B------:R-:W-:Y:S01]  /*1d40*/  @!P2 LEA.HI.X R29, R19, R5, R18, 0x1, P3 ;  /* 0x00000005131da211 */ /* 0x000fe200018f0c12 */
[----:B----4-:R-:W-:Y:S01]  /*1d50*/  IMAD.SHL.U32 R9, R85, 0x40, RZ ;  /* 0x0000004055097824 */ /* 0x010fe200078e00ff */
[----:B------:R-:W-:Y:S01]  /*1d60*/  ISETP.GE.AND P3, PT, R14, R13, PT ;  /* 0x0000000d0e00720c */ /* 0x000fe20003f66270 */
[----:B------:R-:W1:Y:S01]  /*1d70*/  @!P5 S2R R8, SR_CgaCtaId ;  /* 0x000000000008d919 */ /* 0x000e620000008800 */
[----:B------:R-:W-:Y:S02]  /*1d80*/  LOP3.LUT R14, R16, 0xfffffff0, RZ, 0xc0, !PT ;  /* 0xfffffff0100e7812 */ /* 0x000fe400078ec0ff */
[----:B------:R-:W-:Y:S01]  /*1d90*/  @!P0 IADD3.X R32, R100, R33, R9, P1, !PT ;  /* 0x0000002164208210 */ /* 0x000fe20000ffe409 */
[----:B------:R-:W-:Y:S01]  /*1da0*/  @!P2 LDGSTS.E.BYPASS.LTC128B.128 [R31+0x1800], desc[UR8][R28.64] ;  /* 0x018000001c1fafae */ /* 0x000fe2000b901d48 */
[----:B---3--:R-:W-:-:S02]  /*1db0*/  @!P0 LEA R18, P1, R4, R6, 0x1 ;  /* 0x0000000604128211 */ /* 0x008fc400078208ff */
[----:B------:R-:W-:Y:S01]  /*1dc0*/  IADD3 R45, -R14, R43, RZ ;  /* 0x0000002b0e2d7210 */ /* 0x000fe20007ffe1ff */
[----:B------:R-:W2:Y:S01]  /*1dd0*/  @!P0 S2R R9, SR_CgaCtaId ;  /* 0x0000000000098919 */ /* 0x000ea20000008800 */
[----:B------:R-:W-:Y:S01]  /*1de0*/  SHF.R.S32.HI R5, RZ, 0x4, R16 ;  /* 0x00000004ff057819 */ /* 0x000fe20000011410 */
[----:B------:R-:W-:Y:S01]  /*1df0*/  IMAD R14, R15, UR6, RZ ;  /* 0x000000060f0e7c24 */ /* 0x000fe2000f8e02ff */
[----:B------:R-:W-:Y:S02]  /*1e00*/  @!P0 LEA.HI.X R19, R4, R7, R32, 0x1, P1 ;  /* 0x0000000704138211 */ /* 0x000fe400008f0c20 */
[----:B------:R-:W-:Y:S02]  /*1e10*/  ISETP.GE.AND P2, PT, R20, R13, PT ;  /* 0x0000000d1400720c */ /* 0x000fe40003f46270 */
[----:B------:R-:W-:Y:S02]  /*1e20*/  LEA.HI R4, R45, R45, RZ, 0x1 ;  /* 0x0000002d2d047211 */ /* 0x000fe400078f08ff */
[----:B------:R-:W-:-:S02]  /*1e30*/  LEA.HI R20, R16, R5, RZ, 0x1 ;  /* 0x0000000510147211 */ /* 0x000fc400078f08ff */
[----:B------:R-:W-:Y:S02]  /*1e40*/  SHF.R.S32.HI R6, RZ, 0x1f, R45 ;  /* 0x0000001fff067819 */ /* 0x000fe4000001142d */
[----:B------:R-:W-:Y:S02]  /*1e50*/  LOP3.LUT R16, R4, 0x7fffffe, RZ, 0xc0, !PT ;  /* 0x07fffffe04107812 */ /* 0x000fe400078ec0ff */
[----:B------:R-:W-:Y:S02]  /*1e60*/  LOP3.LUT R20, R20, 0xfffffffe, RZ, 0xc0, !PT ;  /* 0xfffffffe14147812 */ /* 0x000fe400078ec0ff */
[----:B------:R-:W-:Y:S01]  /*1e70*/  ISETP.GE.AND P1, PT, R30, R13, PT ;  /* 0x0000000d1e00720c */ /* 0x000fe20003f26270 */
[----:B------:R-:W-:Y:S01]  /*1e80*/  IMAD R13, R3, UR7, R14 ;  /* 0x00000007030d7c24 */ /* 0x000fe2000f8e020e */
[----:B------:R-:W-:Y:S01]  /*1e90*/  LEA.HI R6, R6, R45, RZ, 0x3 ;  /* 0x0000002d06067211 */ /* 0x000fe200078f18ff */
[----:B------:R-:W-:Y:S01]  /*1ea0*/  IMAD.IADD R45, R45, 0x1, -R16 ;  /* 0x000000012d2d7824 */ /* 0x000fe200078e0a10 */
[----:B------:R-:W-:Y:S01]  /*1eb0*/  SHF.R.S32.HI R3, RZ, 0x1, R4 ;  /* 0x00000001ff037819 */ /* 0x000fe20000011404 */
[----:B------:R-:W-:Y:S01]  /*1ec0*/  IMAD.IADD R7, R5, 0x1, -R20 ;  /* 0x0000000105077824 */ /* 0x000fe200078e0a14 */
[----:B------:R-:W-:Y:S01]  /*1ed0*/  SHF.R.S32.HI R16, RZ, 0x1f, R4 ;  /* 0x0000001fff107819 */ /* 0x000fe20000011404 */
[----:B------:R-:W-:Y:S01]  /*1ee0*/  IMAD.IADD R25, R25, 0x1, R13 ;  /* 0x0000000119197824 */ /* 0x000fe200078e020d */
[----:B------:R-:W3:Y:S01]  /*1ef0*/  @!P5 LDC.64 R4, c[0x0][0x218] ;  /* 0x00008600ff04db82 */ /* 0x000ee20000000a00 */
[----:B------:R-:W-:Y:S01]  /*1f00*/  LEA.HI R14, R12, R12, RZ, 0x1 ;  /* 0x0000000c0c0e7211 */ /* 0x000fe200078f08ff */
[----:B------:R-:W-:Y:S01]  /*1f10*/  IMAD.SHL.U32 R44, R6, 0x20, RZ ;  /* 0x00000020062c7824 */ /* 0x000fe200078e00ff */
[----:B------:R-:W-:Y:S01]  /*1f20*/  @!P0 MOV R20, 0x400 ;  /* 0x0000040000148802 */ /* 0x000fe20000000f00 */
[----:B------:R-:W-:Y:S01]  /*1f30*/  IMAD.WIDE.U32 R24, R11, R98, R24 ;  /* 0x000000620b187225 */ /* 0x000fe200078e0018 */
[----:B------:R-:W-:Y:S01]  /*1f40*/  @!P5 MOV R15, 0x400 ;  /* 0x00000400000fd802 */ /* 0x000fe20000000f00 */
[----:B------:R-:W-:Y:S01]  /*1f50*/  ULDC.64 UR6, c[0x0][0x220] ;  /* 0x0000880000067ab9 */ /* 0x000fe20000000a00 */
[----:B------:R-:W-:-:S02]  /*1f60*/  LOP3.LUT R21, R14, 0x7fffffe, RZ, 0xc0, !PT ;  /* 0x07fffffe0e157812 */ /* 0x000fc400078ec0ff */
[----:B--2---:R-:W-:Y:S02]  /*1f70*/  @!P0 LEA R9, R9, R20, 0x18 ;  /* 0x0000001409098211 */ /* 0x004fe400078ec0ff */
[----:B-1----:R-:W-:Y:S01]  /*1f80*/  @!P5 LEA R15, R8, R15, 0x18 ;  /* 0x0000000f080fd211 */ /* 0x002fe200078ec0ff */
[----:B------:R-:W-:Y:S01]  /*1f90*/  IMAD.IADD R12, R12, 0x1, -R21 ;  /* 0x000000010c0c7824 */ /* 0x000fe200078e0a15 */
[----:B------:R-:W-:Y:S01]  /*1fa0*/  @!P5 MOV R20, R87 ;  /* 0x000000570014d202 */ /* 0x000fe20000000f00 */
[----:B------:R-:W-:Y:S01]  /*1fb0*/  @!P5 IMAD.MOV.U32 R21, RZ, RZ, R100 ;  /* 0x000000ffff15d224 */ /* 0x000fe200078e0064 */
[----:B------:R-:W-:Y:S01]  /*1fc0*/  LEA.HI R16, R16, R3, RZ, 0x2 ;  /* 0x0000000310107211 */ /* 0x000fe200078f10ff */
[C---:B------:R-:W-:Y:S01]  /*1fd0*/  @!P0 IMAD R9, R10.reuse, 0x2, R9 ;  /* 0x000000020a098824 */ /* 0x040fe200078e0209 */
[----:B------:R-:W-:Y:S01]  /*1fe0*/  SHF.R.S32.HI R8, RZ, 0x1, R14 ;  /* 0x00000001ff087819 */ /* 0x000fe2000001140e */
[----:B------:R-:W-:Y:S01]  /*1ff0*/  @!P5 IMAD R15, R10, 0x2, R15 ;  /* 0x000000020a0fd824 */ /* 0x000fe200078e020f */
[----:B------:R-:W-:Y:S01]  /*2000*/  LOP3.LUT R16, R16, 0xfffffffc, RZ, 0xc0, !PT ;  /* 0xfffffffc10107812 */ /* 0x000fe200078ec0ff */
[----:B------:R-:W-:Y:S01]  /*2010*/  @!P5 IMAD R10, R85, 0x60, RZ ;  /* 0x00000060550ad824 */ /* 0x000fe200078e02ff */
[----:B------:R1:W-:Y:S01]  /*2020*/  @!P0 LDGSTS.E.BYPASS.LTC128B.128 [R9+0x2000], desc[UR8][R18.64] ;  /* 0x0200000012098fae */ /* 0x0003e2000b901d48 */
[----:B------:R-:W-:Y:S01]  /*2030*/  @!P5 IMAD.WIDE.U32 R20, R84, 0x60, R20 ;  /* 0x000000605414d825 */ /* 0x000fe200078e0014 */
[----:B------:R-:W-:-:S02]  /*2040*/  IADD3 R3, R3, -R16, RZ ;  /* 0x8000001003037210 */ /* 0x000fc40007ffe0ff */
[----:B------:R-:W-:Y:S01]  /*2050*/  SHF.L.U32 R13, R8, 0x6, RZ ;  /* 0x00000006080d7819 */ /* 0x000fe200000006ff */
[----:B------:R-:W-:Y:S01]  /*2060*/  @!P5 IMAD.IADD R10, R21, 0x1, R10 ;  /* 0x00000001150ad824 */ /* 0x000fe200078e020a */
[C---:B---3--:R-:W-:Y:S01]  /*2070*/  @!P5 LEA R4, P0, R20.reuse, R4, 0x1 ;  /* 0x000000041404d211 */ /* 0x048fe200078008ff */
[----:B------:R-:W-:Y:S01]  /*2080*/  IMAD R14, R17, R98, RZ ;  /* 0x00000062110e7224 */ /* 0x000fe200078e02ff */
[----:B------:R-:W-:Y:S01]  /*2090*/  LOP3.LUT R13, R13, 0xc0, RZ, 0xc0, !PT ;  /* 0x000000c00d0d7812 */ /* 0x000fe200078ec0ff */
[----:B------:R-:W-:Y:S01]  /*20a0*/  IMAD.SHL.U32 R40, R3, 0x40, RZ ;  /* 0x0000004003287824 */ /* 0x000fe200078e00ff */
[----:B------:R-:W-:Y:S01]  /*20b0*/  @!P5 LEA.HI.X R5, R20, R5, R10, 0x1, P0 ;  /* 0x000000051405d211 */ /* 0x000fe200000f0c0a */
[----:B------:R-:W-:Y:S01]  /*20c0*/  IMAD R14, R11, R99, R14 ;  /* 0x000000630b0e7224 */ /* 0x000fe200078e020e */
[----:B------:R-:W-:Y:S01]  /*20d0*/  SHF.L.U32 R11, R7, 0x3, RZ ;  /* 0x00000003070b7819 */ /* 0x000fe200000006ff */
[----:B------:R-:W-:Y:S01]  /*20e0*/  @!P1 IMAD R10, R99, 0xc0, RZ ;  /* 0x000000c0630a9824 */ /* 0x000fe200078e02ff */
[----:B------:R-:W-:Y:S01]  /*20f0*/  LOP3.LUT R40, R40, 0xc0, RZ, 0xc0, !PT ;  /* 0x000000c028287812 */ /* 0x000fe200078ec0ff */
[----:B------:R2:W-:Y:S01]  /*2100*/  @!P5 LDGSTS.E.BYPASS.LTC128B.128 [R15+0x2800], desc[UR8][R4.64] ;  /* 0x02800000040fdfae */ /* 0x0005e2000b901d48 */
[----:B------:R-:W-:Y:S01]  /*2110*/  LOP3.LUT R0, R13, 0x8, R0, 0xf8, !PT ;  /* 0x000000080d007812 */ /* 0x000fe200078ef800 */
[----:B------:R-:W-:Y:S01]  /*2120*/  IMAD.IADD R139, R25, 0x1, R14 ;  /* 0x00000001198b7824 */ /* 0x000fe200078e020e */
[----:B------:R-:W-:Y:S01]  /*2130*/  SHF.R.U32.HI R13, RZ, 0x3, R13 ;  /* 0x00000003ff0d7819 */ /* 0x000fe2000001160d */
[----:B------:R-:W0:Y:S01]  /*2140*/  LDGDEPBAR ;  /* 0x00000000000079af */ /* 0x000e220000000000 */
[----:B------:R-:W-:-:S02]  /*2150*/  LOP3.LUT R44, R44, 0xffffff00, RZ, 0xc0, !PT ;  /* 0xffffff002c2c7812 */ /* 0x000fc400078ec0ff */
[----:B------:R-:W-:Y:S02]  /*2160*/  LEA R138, P0, R24, UR6, 0x1 ;  /* 0x00000006188a7c11 */ /* 0x000fe4000f8008ff */
[----:B------:R-:W-:Y:S01]  /*2170*/  LOP3.LUT R134, R0, R13, RZ, 0x3c, !PT ;  /* 0x0000000d00867212 */ /* 0x000fe200078e3cff */
[----:B------:R-:W-:Y:S01]  /*2180*/  IMAD R13, R7, 0x8, R12 ;  /* 0x00000008070d7824 */ /* 0x000fe200078e020c */
[----:B------:R-:W-:Y:S02]  /*2190*/  LEA.HI.X R139, R24, UR7, R139, 0x1, P0 ;  /* 0x00000007188b7c11 */ /* 0x000fe400080f0c8b */
[C---:B-1----:R-:W-:Y:S01]  /*21a0*/  SHF.L.U32 R9, R98.reuse, 0x5, RZ ;  /* 0x0000000562097819 */ /* 0x042fe200000006ff */
[----:B------:R-:W-:Y:S01]  /*21b0*/  IMAD.U32 R134, R13, 0x20, R134 ;  /* 0x000000200d867824 */ /* 0x000fe200078e0086 */
[C---:B------:R-:W-:Y:S01]  /*21c0*/  SHF.L.U64.HI R0, R98.reuse, 0x5, R99 ;  /* 0x0000000562007819 */ /* 0x040fe20000010263 */
[----:B------:R-:W-:Y:S01]  /*21d0*/  @!P1 IMAD.WIDE.U32 R6, R98, 0xc0, R138 ;  /* 0x000000c062069825 */ /* 0x000fe200078e008a */
[----:B------:R-:W-:-:S02]  /*21e0*/  @!P3 LEA R12, P0, R9, R138, 0x1 ;  /* 0x0000008a090cb211 */ /* 0x000fc400078008ff */
[----:B------:R-:W-:Y:S02]  /*21f0*/  LEA R134, R134, UR4, 0x1 ;  /* 0x0000000486867c11 */ /* 0x000fe4000f8e08ff */
[----:B------:R-:W-:Y:S02]  /*2200*/  @!P3 LEA.HI.X R13, R9, R139, R0, 0x1, P0 ;  /* 0x0000008b090db211 */ /* 0x000fe400000f0c00 */
[----:B------:R-:W-:Y:S02]  /*2210*/  @!P2 LEA R14, P0, R98, R138, 0x7 ;  /* 0x0000008a620ea211 */ /* 0x000fe400078038ff */
[----:B------:R-:W-:Y:S02]  /*2220*/  MOV R0, 0x10 ;  /* 0x0000001000007802 */ /* 0x000fe40000000f00 */
[----:B--2---:R-:W-:Y:S01]  /*2230*/  LOP3.LUT R5, R40, 0x8, R11, 0xf8, !PT ;  /* 0x0000000828057812 */ /* 0x004fe200078ef80b */
[----:B------:R-:W-:-:S04]  /*2240*/  DEPBAR.LE SB0, 0x0 ;  /* 0x000080000000791a */ /* 0x000fc80000000000 */
[----:B------:R-:W-:Y:S01]  /*2250*/  BAR.SYNC.DEFER_BLOCKING 0x0 ;  /* 0x0000000000007b1d */ /* 0x000fe20000010000 */
[----:B------:R-:W-:Y:S02]  /*2260*/  SHF.R.U32.HI R40, RZ, 0x3, R40 ;  /* 0x00000003ff287819 */ /* 0x000fe40000011628 */
[----:B------:R-:W-:Y:S02]  /*2270*/  LEA R4, R47, R44, 0x9 ;  /* 0x0000002c2f047211 */ /* 0x000fe400078e48ff */
[----:B------:R-:W-:Y:S02]  /*2280*/  LOP3.LUT R40, R5, R40, RZ, 0x3c, !PT ;  /* 0x0000002805287212 */ /* 0x000fe400078e3cff */
[C---:B------:R-:W-:Y:S01]  /*2290*/  LEA R5, R45.reuse, R4, 0x5 ;  /* 0x000000042d057211 */ /* 0x040fe200078e28ff */
[----:B------:R-:W-:Y:S01]  /*22a0*/  IMAD R45, R45, 0x20, R44 ;  /* 0x000000202d2d7824 */ /* 0x000fe200078e022c */
[----:B------:R-:W-:Y:S02]  /*22b0*/  @!P2 LEA.HI.X R15, R98, R139, R99, 0x7, P0 ;  /* 0x0000008b620fa211 */ /* 0x000fe400000f3c63 */
[----:B------:R-:W-:Y:S01]  /*22c0*/  @!P1 IADD3 R11, R7, R10, RZ ;  /* 0x0000000a070b9210 */ /* 0x000fe20007ffe0ff */
[----:B------:R-:W-:Y:S01]  /*22d0*/  IMAD.IADD R136, R40, 0x1, R5 ;  /* 0x0000000128887824 */ /* 0x000fe200078e0205 */
[----:B------:R-:W-:Y:S01]  /*22e0*/  LOP3.LUT P0, RZ, R8, 0x2, RZ, 0xc0, !PT ;  /* 0x0000000208ff7812 */ /* 0x000fe2000780c0ff */
[----:B------:R-:W-:Y:S01]  /*22f0*/  @!P1 IMAD.MOV.U32 R10, RZ, RZ, R6 ;  /* 0x000000ffff0a9224 */ /* 0x000fe200078e0006 */
[----:B------:R-:W-:Y:S01]  /*2300*/  IADD3 R133, R134, 0x1000, RZ ;  /* 0x0000100086857810 */ /* 0x000fe20007ffe0ff */
[----:B------:R-:W-:Y:S01]  /*2310*/  IMAD.IADD R132, R40, 0x1, R45 ;  /* 0x0000000128847824 */ /* 0x000fe200078e022d */
[----:B------:R-:W-:Y:S01]  /*2320*/  LEA R136, R136, UR4, 0x1 ;  /* 0x0000000488887c11 */ /* 0x000fe2000f8e08ff */
        /* <DEDUP_REMOVED lines=26> */
[----:B------:R-:W1:Y:S01]  /*24d0*/  LDSM.16.M88.4 R4, [R134+0x1000] ;  /* 0x001000008604783b */ /* 0x000e620000000200 */
[----:B------:R-:W-:Y:S01]  /*24e0*/  ISETP.GT.AND P1, PT, R104, 0x1, PT ;  /* 0x000000016800780c */ /* 0x000fe20003f24270 */
[----:B------:R-:W-:Y:S01]  /*24f0*/  IMAD R135, R3, 0x2, R136 ;  /* 0x0000000203877824 */ /* 0x000fe200078e0288 */
[C---:B------:R-:W-:Y:S01]  /*2500*/  LEA R53, R0.reuse, R134, 0x1 ;  /* 0x0000008600357211 */ /* 0x040fe200078e08ff */
[----:B------:R-:W2:Y:S01]  /*2510*/  LDSM.16.M88.4 R32, [R134+0x1400] ;  /* 0x001400008620783b */ /* 0x000ea20000000200 */
[----:B------:R-:W-:-:S03]  /*2520*/  LEA R133, R0, R133, 0x1 ;  /* 0x0000008500857211 */ /* 0x000fc600078e08ff */
[----:B------:R-:W-:Y:S04]  /*2530*/  LDSM.16.M88.4 R20, [R135] ;  /* 0x000000008714783b */ /* 0x000fe80000000200 */
[----:B------:R-:W3:Y:S02]  /*2540*/  LDSM.16.M88.4 R36, [R53+0x1000] ;  /* 0x001000003524783b */ /* 0x000ee40000000200 */
[----:B------:R-:W4:Y:S02]  /*2550*/  @!P1 LDC.64 R96, c[0x0][0x218] ;  /* 0x00008600ff609b82 */ /* 0x000f240000000a00 */
[----:B------:R-:W3:Y:S04]  /*2560*/  LDSM.16.M88.4 R16, [R53+0x1400] ;  /* 0x001400003510783b */ /* 0x000ee80000000200 */
[----:B------:R-:W3:Y:S04]  /*2570*/  LDSM.16.M88.4 R24, [R134+0x1800] ;  /* 0x001800008618783b */ /* 0x000ee80000000200 */
[----:B------:R-:W0:Y:S01]  /*2580*/  LDGDEPBAR ;  /* 0x00000000000079af */ /* 0x000e220000000000 */
[C---:B----4-:R-:W-:Y:S01]  /*2590*/  @!P1 LEA R148, P0, R87.reuse, R96, 0x1 ;  /* 0x0000006057949211 */ /* 0x050fe200078008ff */
[----:B-1----:R-:W-:Y:S03]  /*25a0*/  HMMA.16816.F32.BF16 R8, R28, R4, RZ ;  /* 0x000000041c08723c */ /* 0x002fe600000418ff */
[----:B------:R-:W-:-:S03]  /*25b0*/  @!P1 LEA.HI.X R149, R87, R97, R100, 0x1, P0 ;  /* 0x0000006157959211 */ /* 0x000fc600000f0c64 */
[C---:B------:R-:W-:Y:S06]  /*25c0*/  HMMA.16816.F32.BF16 R4, R28.reuse, R6, RZ ;  /* 0x000000061c04723c */ /* 0x040fec00000418ff */
[C---:B--2---:R-:W-:Y:S06]  /*25d0*/  HMMA.16816.F32.BF16 R12, R28.reuse, R32, RZ ;  /* 0x000000201c0c723c */ /* 0x044fec00000418ff */
[----:B------:R-:W-:Y:S06]  /*25e0*/  HMMA.16816.F32.BF16 R32, R28, R34, RZ ;  /* 0x000000221c20723c */ /* 0x000fec00000418ff */
[C---:B---3--:R-:W-:Y:S06]  /*25f0*/  HMMA.16816.F32.BF16 R8, R20.reuse, R36, R8 ;  /* 0x000000241408723c */ /* 0x048fec0000041808 */
[C---:B------:R-:W-:Y:S06]  /*2600*/  HMMA.16816.F32.BF16 R4, R20.reuse, R38, R4 ;  /* 0x000000261404723c */ /* 0x040fec0000041804 */
[----:B------:R-:W-:Y:S06]  /*2610*/  HMMA.16816.F32.BF16 R12, R20, R16, R12 ;  /* 0x00000010140c723c */ /* 0x000fec000004180c */
        /* <DEDUP_REMOVED lines=17> */
[----:B------:R-:W3:Y:S01]  /*2730*/  MUFU.TANH R48, R48 ;  /* 0x0000003000307308 */ /* 0x000ee20000002400 */
[----:B------:R-:W4:Y:S07]  /*2740*/  LDSM.16.M88.4 R12, [R53+0x1c00] ;  /* 0x001c0000350c783b */ /* 0x000f2e0000000200 */
        /* <DEDUP_REMOVED lines=14> */
[----:B------:R-:W1:Y:S01]  /*2830*/  LDSM.16.M88.4 R8, [R53+0x2000] ;  /* 0x002000003508783b */ /* 0x000e620000000200 */
[----:B------:R-:W1:Y:S01]  /*2840*/  MUFU.TANH R56, R56 ;  /* 0x0000003800387308 */ /* 0x000e620000002400 */
[----:B------:R-:W-:Y:S01]  /*2850*/  FMUL.FTZ R70, R24, UR10 ;  /* 0x0000000a18467c20 */ /* 0x000fe20008410000 */
[----:B------:R-:W-:Y:S01]  /*2860*/  FMUL.FTZ R71, R25, UR10 ;  /* 0x0000000a19477c20 */ /* 0x000fe20008410000 */
[----:B------:R-:W-:Y:S01]  /*2870*/  FMUL.FTZ R72, R26, UR10 ;  /* 0x0000000a1a487c20 */ /* 0x000fe20008410000 */
[----:B------:R-:W-:-:S04]  /*2880*/  FMUL.FTZ R73, R27, UR10 ;  /* 0x0000000a1b497c20 */ /* 0x000fc80008410000 */
[----:B------:R-:W1:Y:S01]  /*2890*/  MUFU.TANH R57, R57 ;  /* 0x0000003900397308 */ /* 0x000e620000002400 */
[----:B------:R-:W2:Y:S01]  /*28a0*/  LDSM.16.M88.4 R24, [R134+0x2400] ;  /* 0x002400008618783b */ /* 0x000ea20000000200 */
[C---:B----4-:R-:W-:Y:S06]  /*28b0*/  HMMA.16816.F32.BF16 R16, R20.reuse, R12, R16 ;  /* 0x0000000c1410723c */ /* 0x050fec0000041810 */
[----:B------:R-:W-:Y:S01]  /*28c0*/  HMMA.16816.F32.BF16 R4, R20, R14, R4 ;  /* 0x0000000e1404723c */ /* 0x000fe20000041804 */
[----:B------:R-:W4:Y:S01]  /*28d0*/  LDSM.16.M88.4 R12, [R53+0x2400] ;  /* 0x00240000350c783b */ /* 0x000f220000000200 */
        /* <DEDUP_REMOVED lines=16> */
[----:B------:R-:W4:Y:S04]  /*29e0*/  LDSM.16.M88.4 R4, [R134+0x2800] ;  /* 0x002800008604783b */ /* 0x000f280000000200 */
[----:B------:R-:W1:Y:S08]  /*29f0*/  MUFU.TANH R119, R16 ;  /* 0x0000001000777308 */ /* 0x000e700000002400 */
[----:B------:R-:W1:Y:S01]  /*2a00*/  MUFU.TANH R159, R17 ;  /* 0x00000011009f7308 */ /* 0x000e620000002400 */
[C---:B---3--:R-:W-:Y:S06]  /*2a10*/  HMMA.16816.F32.BF16 R36, R28.reuse, R32, RZ ;  /* 0x000000201c24723c */ /* 0x048fec00000418ff */
[----:B------:R-:W-:Y:S01]  /*2a20*/  HMMA.16816.F32.BF16 R32, R28, R34, RZ ;  /* 0x000000221c20723c */ /* 0x000fe200000418ff */
[----:B------:R2:W3:Y:S08]  /*2a30*/  MUFU.TANH R117, R18 ;  /* 0x0000001200757308 */ /* 0x0004f00000002400 */
[----:B------:R-:W3:Y:S08]  /*2a40*/  MUFU.TANH R59, R59 ;  /* 0x0000003b003b7308 */ /* 0x000ef00000002400 */
[----:B------:R-:W3:Y:S01]  /*2a50*/  MUFU.TANH R60, R60 ;  /* 0x0000003c003c7308 */ /* 0x000ee20000002400 */
[----:B-1----:R-:W-:Y:S06]  /*2a60*/  HMMA.16816.F32.BF16 R36, R20, R8, R36 ;  /* 0x000000081424723c */ /* 0x002fec0000041824 */
[C---:B--2---:R-:W-:Y:S01]  /*2a70*/  HMMA.16816.F32.BF16 R16, R28.reuse, R24, RZ ;  /* 0x000000181c10723c */ /* 0x044fe200000418ff */
[----:B------:R-:W1:Y:S05]  /*2a80*/  MUFU.TANH R61, R61 ;  /* 0x0000003d003d7308 */ /* 0x000e6a0000002400 */
[----:B------:R-:W-:Y:S03]  /*2a90*/  HMMA.16816.F32.BF16 R24, R28, R26, RZ ;  /* 0x0000001a1c18723c */ /* 0x000fe600000418ff */
[----:B------:R-:W2:Y:S03]  /*2aa0*/  MUFU.TANH R62, R62 ;  /* 0x0000003e003e7308 */ /* 0x000ea60000002400 */
[----:B------:R-:W-:Y:S01]  /*2ab0*/  HMMA.16816.F32.BF16 R32, R20, R10, R32 ;  /* 0x0000000a1420723c */ /* 0x000fe20000041820 */
[----:B------:R-:W3:Y:S04]  /*2ac0*/  LDSM.16.M88.4 R8, [R53+0x2800] ;  /* 0x002800003508783b */ /* 0x000ee80000000200 */
[----:B------:R-:W1:Y:S01]  /*2ad0*/  MUFU.TANH R63, R63 ;  /* 0x0000003f003f7308 */ /* 0x000e620000002400 */
[----:B------:R-:W-:Y:S01]  /*2ae0*/  FMUL.FTZ R36, R36, UR10 ;  /* 0x0000000a24247c20 */ /* 0x000fe20008410000 */
[----:B------:R-:W-:Y:S01]  /*2af0*/  FMUL.FTZ R37, R37, UR10 ;  /* 0x0000000a25257c20 */ /* 0x000fe20008410000 */
[----:B------:R-:W-:Y:S01]  /*2b00*/  FMUL.FTZ R38, R38, UR10 ;  /* 0x0000000a26267c20 */ /* 0x000fe20008410000 */
[----:B------:R-:W-:-:S03]  /*2b10*/  FMUL.FTZ R121, R39, UR10 ;  /* 0x0000000a27797c20 */ /* 0x000fc60008410000 */
[C---:B----4-:R-:W-:Y:S01]  /*2b20*/  HMMA.16816.F32.BF16 R16, R20.reuse, R12, R16 ;  /* 0x0000000c1410723c */ /* 0x050fe20000041810 */
[----:B------:R-:W4:Y:S05]  /*2b30*/  MUFU.TANH R129, R36 ;  /* 0x0000002400817308 */ /* 0x000f2a0000002400 */
[----:B------:R-:W-:Y:S01]  /*2b40*/  HMMA.16816.F32.BF16 R24, R20, R14, R24 ;  /* 0x0000000e1418723c */ /* 0x000fe20000041818 */
[----:B------:R-:W2:Y:S02]  /*2b50*/  LDSM.16.M88.4 R12, [R134+0x2c00] ;  /* 0x002c0000860c783b */ /* 0x000ea40000000200 */
        /* <DEDUP_REMOVED lines=9> */
[----:B------:R-:W1:Y:S03]  /*2bf0*/  MUFU.TANH R125, R32 ;  /* 0x00000020007d7308 */ /* 0x000e660000002400 */
[----:B------:R-:W-:Y:S01]  /*2c00*/  FMUL.FTZ R76, R24, UR10 ;  /* 0x0000000a184c7c20 */ /* 0x000fe20008410000 */
[----:B------:R-:W-:Y:S01]  /*2c10*/  FMUL.FTZ R24, R27, UR10 ;  /* 0x0000000a1b187c20 */ /* 0x000fe20008410000 */
[----:B------:R-:W-:Y:S01]  /*2c20*/  FMUL.FTZ R25, R25, UR10 ;  /* 0x0000000a19197c20 */ /* 0x000fe20008410000 */
[C---:B----4-:R-:W-:Y:S02]  /*2c30*/  HMMA.16816.F32.BF16 R36, R28.reuse, R4, RZ ;  /* 0x000000041c24723c */ /* 0x050fe400000418ff */
[----:B------:R4:W1:Y:S04]  /*2c40*/  MUFU.TANH R89, R16 ;  /* 0x0000001000597308 */ /* 0x0008680000002400 */
[----:B------:R-:W-:Y:S04]  /*2c50*/  HMMA.16816.F32.BF16 R4, R28, R6, RZ ;  /* 0x000000061c04723c */ /* 0x000fe800000418ff */
[----:B------:R-:W1:Y:S08]  /*2c60*/  MUFU.TANH R151, R33 ;  /* 0x0000002100977308 */ /* 0x000e700000002400 */
[----:B------:R-:W1:Y:S06]  /*2c70*/  MUFU.TANH R131, R34 ;  /* 0x0000002200837308 */ /* 0x000e6c0000002400 */
[C---:B---3--:R-:W-:Y:S02]  /*2c80*/  HMMA.16816.F32.BF16 R36, R20.reuse, R8, R36 ;  /* 0x000000081424723c */ /* 0x048fe40000041824 */
[----:B------:R2:W3:Y:S04]  /*2c90*/  MUFU.TANH R113, R35 ;  /* 0x0000002300717308 */ /* 0x0004e80000002400 */
[----:B------:R-:W-:Y:S01]  /*2ca0*/  HMMA.16816.F32.BF16 R4, R20, R10, R4 ;  /* 0x0000000a1404723c */ /* 0x000fe20000041804 */
[----:B------:R-:W-:Y:S01]  /*2cb0*/  FMUL.FTZ R8, R19, UR10 ;  /* 0x0000000a13087c20 */ /* 0x000fe20008410000 */
[----:B------:R-:W-:Y:S01]  /*2cc0*/  FMUL.FTZ R9, R26, UR10 ;  /* 0x0000000a1a097c20 */ /* 0x000fe20008410000 */
[----:B----4-:R-:W4:Y:S01]  /*2cd0*/  LDSM.16.M88.4 R16, [R53+0x2c00] ;  /* 0x002c00003510783b */ /* 0x010f220000000200 */
[----:B------:R-:W1:Y:S01]  /*2ce0*/  MUFU.TANH R64, R64 ;  /* 0x0000004000407308 */ /* 0x000e620000002400 */
[----:B------:R-:W-:-:S04]  /*2cf0*/  DEPBAR.LE SB0, 0x0 ;  /* 0x000080000000791a */ /* 0x000fc80000000000 */
[C---:B--2---:R-:W-:Y:S03]  /*2d00*/  HMMA.16816.F32.BF16 R32, R28.reuse, R12, RZ ;  /* 0x0000000c1c20723c */ /* 0x044fe600000418ff */
[----:B------:R-:W2:Y:S03]  /*2d10*/  MUFU.TANH R65, R65 ;  /* 0x0000004100417308 */ /* 0x000ea60000002400 */
[----:B------:R-:W-:Y:S03]  /*2d20*/  HMMA.16816.F32.BF16 R12, R28, R14, RZ ;  /* 0x0000000e1c0c723c */ /* 0x000fe600000418ff */
[----:B------:R-:W-:Y:S01]  /*2d30*/  FMUL.FTZ R27, R36, UR10 ;  /* 0x0000000a241b7c20 */ /* 0x000fe20008410000 */
[----:B------:R-:W-:Y:S01]  /*2d40*/  FMUL.FTZ R26, R37, UR10 ;  /* 0x0000000a251a7c20 */ /* 0x000fe20008410000 */
[----:B------:R-:W-:Y:S01]  /*2d50*/  FMUL.FTZ R10, R38, UR10 ;  /* 0x0000000a260a7c20 */ /* 0x000fe20008410000 */
[----:B------:R-:W-:Y:S01]  /*2d60*/  FMUL.FTZ R11, R39, UR10 ;  /* 0x0000000a270b7c20 */ /* 0x000fe20008410000 */
[----:B------:R-:W1:Y:S02]  /*2d70*/  MUFU.TANH R69, R69 ;  /* 0x0000004500457308 */ /* 0x000e640000002400 */
[----:B------:R-:W-:Y:S01]  /*2d80*/  FMUL.FTZ R5, R5, UR10 ;  /* 0x0000000a05057c20 */ /* 0x000fe20008410000 */
[----:B------:R-:W-:-:S05]  /*2d90*/  FMUL.FTZ R29, R6, UR10 ;  /* 0x0000000a061d7c20 */ /* 0x000fca0008410000 */
[----:B------:R-:W1:Y:S08]  /*2da0*/  MUFU.TANH R70, R70 ;  /* 0x0000004600467308 */ /* 0x000e700000002400 */
[----:B------:R-:W1:Y:S01]  /*2db0*/  MUFU.TANH R71, R71 ;  /* 0x0000004700477308 */ /* 0x000e620000002400 */
[C---:B----4-:R-:W-:Y:S07]  /*2dc0*/  HMMA.16816.F32.BF16 R32, R20.reuse, R16, R32 ;  /* 0x000000101420723c */ /* 0x050fee0000041820 */
[----:B------:R4:W1:Y:S01]  /*2dd0*/  MUFU.TANH R16, R5 ;  /* 0x0000000500107308 */ /* 0x0008620000002400 */
[----:B------:R-:W-:Y:S01]  /*2de0*/  HMMA.16816.F32.BF16 R12, R20, R18, R12 ;  /* 0x00000012140c723c */ /* 0x000fe2000004180c */
[----:B------:R-:W-:Y:S01]  /*2df0*/  FMUL.FTZ R17, R4, UR10 ;  /* 0x0000000a04117c20 */ /* 0x000fe20008410000 */
[----:B------:R-:W-:-:S05]  /*2e00*/  FMUL.FTZ R4, R7, UR10 ;  /* 0x0000000a07047c20 */ /* 0x000fca0008410000 */
[----:B------:R-:W1:Y:S08]  /*2e10*/  MUFU.TANH R72, R72 ;  /* 0x0000004800487308 */ /* 0x000e700000002400 */
[----:B------:R-:W1:Y:S01]  /*2e20*/  MUFU.TANH R73, R73 ;  /* 0x0000004900497308 */ /* 0x000e620000002400 */
[----:B----4-:R-:W-:Y:S01]  /*2e30*/  SHF.R.S32.HI R5, RZ, 0x1f, R150 ;  /* 0x0000001fff057819 */ /* 0x010fe20000011496 */
[----:B------:R-:W-:-:S03]  /*2e40*/  FMUL.FTZ R19, R32, UR10 ;  /* 0x0000000a20137c20 */ /* 0x000fc60008410000 */
[----:B------:R-:W-:Y:S01]  /*2e50*/  LEA.HI R150, R5, R150, RZ, 0x2 ;  /* 0x0000009605967211 */ /* 0x000fe200078f10ff */
[----:B------:R-:W-:Y:S01]  /*2e60*/  FMUL.FTZ R6, R34, UR10 ;  /* 0x0000000a22067c20 */ /* 0x000fe20008410000 */
[----:B------:R-:W-:Y:S01]  /*2e70*/  FMUL.FTZ R18, R35, UR10 ;  /* 0x0000000a23127c20 */ /* 0x000fe20008410000 */
[----:B------:R-:W-:Y:S01]  /*2e80*/  FMUL.FTZ R33, R33, UR10 ;  /* 0x0000000a21217c20 */ /* 0x000fe20008410000 */
[----:B------:R-:W-:Y:S01]  /*2e90*/  LEA R5, R47, R49, 0x4 ;  /* 0x000000312f057211 */ /* 0x000fe200078e20ff */
[----:B------:R-:W-:Y:S01]  /*2ea0*/  FMUL.FTZ R12, R12, UR10 ;  /* 0x0000000a0c0c7c20 */ /* 0x000fe20008410000 */
[----:B------:R-:W-:Y:S01]  /*2eb0*/  FMUL.FTZ R13, R13, UR10 ;  /* 0x0000000a0d0d7c20 */ /* 0x000fe20008410000 */
[----:B------:R-:W-:Y:S01]  /*2ec0*/  SHF.R.S32.HI R150, RZ, 0x2, R150 ;  /* 0x00000002ff967819 */ /* 0x000fe20000011496 */
[----:B------:R-:W-:Y:S01]  /*2ed0*/  FMUL.FTZ R14, R14, UR10 ;  /* 0x0000000a0e0e7c20 */ /* 0x000fe20008410000 */
[----:B------:R-:W-:Y:S01]  /*2ee0*/  FMUL.FTZ R15, R15, UR10 ;  /* 0x0000000a0f0f7c20 */ /* 0x000fe20008410000 */
[----:B------:R-:W4:Y:S01]  /*2ef0*/  MUFU.TANH R155, R155 ;  /* 0x0000009b009b7308 */ /* 0x000f220000002400 */
[----:B------:R-:W-:-:S04]  /*2f00*/  IADD3 R5, R5, 0x1, R150 ;  /* 0x0000000105057810 */ /* 0x000fc80007ffe096 */
[----:B------:R-:W-:-:S03]  /*2f10*/  IADD3 R5, R41, R5, -R142 ;  /* 0x0000000529057210 */ /* 0x000fc60007ffe88e */
[----:B------:R-:W1:Y:S01]  /*2f20*/  MUFU.TANH R109, R109 ;  /* 0x0000006d006d7308 */ /* 0x000e620000002400 */
[----:B------:R-:W-:-:S04]  /*2f30*/  IADD3 R42, R5, R42, RZ ;  /* 0x0000002a052a7210 */ /* 0x000fc80007ffe0ff */
[C---:B------:R-:W-:Y:S02]  /*2f40*/  VIMNMX R102, R42.reuse, R41, PT ;  /* 0x000000292a667248 */ /* 0x040fe40003fe0100 */
[----:B------:R-:W-:Y:S01]  /*2f50*/  VIADDMNMX R101, R42, 0x8, R41, PT ;  /* 0x000000082a657846 */ /* 0x000fe20003800129 */
        /* <DEDUP_REMOVED lines=22> */
[----:B------:R1:W1:Y:S08]  /*30c0*/  MUFU.TANH R37, R12 ;  /* 0x0000000c00257308 */ /* 0x0002700000002400 */
[----:B------:R1:W1:Y:S08]  /*30d0*/  MUFU.TANH R31, R13 ;  /* 0x0000000d001f7308 */ /* 0x0002700000002400 */
        /* <DEDUP_REMOVED lines=39> */
[----:B------:R-:W-:Y:S02]  /*3350*/  @P5 VIADD R22, R22, 0x1 ;  /* 0x0000000116165836 */ /* 0x000fe40000000000 */
[----:B------:R-:W-:-:S04]  /*3360*/  @P4 IADD3 R15, R15, 0x1, RZ ;  /* 0x000000010f0f4810 */ /* 0x000fc80007ffe0ff */
        /* <DEDUP_REMOVED lines=23> */
.L_x_4311:
[----:B------:R-:W-:-:S04]  /*34e0*/  LEA R0, -R84, RZ, 0x7 ;  /* 0x000000ff54007211 */ /* 0x000fc800078e39ff */
[----:B------:R-:W-:-:S07]  /*34f0*/  SHF.R.S32.HI R7, RZ, 0x1f, R0 ;  /* 0x0000001fff077819 */ /* 0x000fce0000011400 */
.L_x_4312:
[----:B------:R-:W2:Y:S01]  /*3500*/  LDC.64 R96, c[0x0][0x218] ;  /* 0x00008600ff607b82 */ /* 0x000ea20000000a00 */
[----:B------:R-:W-:Y:S01]  /*3510*/  IADD3 R87, P0, R0, R87, RZ ;  /* 0x0000005700577210 */ /* 0x000fe20007f1e0ff */
[C---:B------:R-:W-:Y:S01]  /*3520*/  IMAD.SHL.U32 R5, R84.reuse, 0x40, RZ ;  /* 0x0000004054057824 */ /* 0x040fe200078e00ff */
[----:B------:R-:W-:-:S03]  /*3530*/  SHF.L.U64.HI R0, R84, 0x6, R85 ;  /* 0x0000000654007819 */ /* 0x000fc60000010255 */
[----:B------:R-:W-:Y:S01]  /*3540*/  IMAD.X R100, R7, 0x1, R100, P0 ;  /* 0x0000000107647824 */ /* 0x000fe200000e0664 */
[----:B--2---:R-:W-:-:S04]  /*3550*/  LEA R148, P1, R87, R96, 0x1 ;  /* 0x0000006057947211 */ /* 0x004fc800078208ff */
[----:B-1----:R-:W-:Y:S02]  /*3560*/  IADD3 R14, P0, R5, R148, RZ ;  /* 0x00000094050e7210 */ /* 0x002fe40007f1e0ff */
        /* <DEDUP_REMOVED lines=14> */
.L_x_4310:
[----:B------:R-:W-:Y:S01]  /*3650*/  IMAD.IADD R2, R2, 0x1, R103 ;  /* 0x0000000102027824 */ /* 0x000fe200078e0267 */
[----:B------:R-:W-:Y:S01]  /*3660*/  ULDC UR6, c[0x0][0x2ec] ;  /* 0x0000bb0000067ab9 */ /* 0x000fe20000000800 */
[----:B------:R-:W-:Y:S02]  /*3670*/  LEA R132, R132, UR4, 0x1 ;  /* 0x0000000484847c11 */ /* 0x000fe4000f8e08ff */
[C---:B------:R-:W-:Y:S02]  /*3680*/  VIADD R0, R2.reuse, 0x1 ;  /* 0x0000000102007836 */ /* 0x040fe40000000000 */
[C---:B------:R-:W-:Y:S02]  /*3690*/  VIADD R5, R2.reuse, 0x8 ;  /* 0x0000000802057836 */ /* 0x040fe40000000000 */
[----:B-12---:R-:W-:Y:S01]  /*36a0*/  VIADD R12, R2, 0x18 ;  /* 0x00000018020c7836 */ /* 0x006fe20000000000 */
[-C--:B------:R-:W-:Y:S01]  /*36b0*/  ISETP.GE.AND P3, PT, R0, R102.reuse, PT ;  /* 0x000000660000720c */ /* 0x080fe20003f66270 */
[----:B------:R-:W-:Y:S01]  /*36c0*/  VIADD R13, R2, 0x40 ;  /* 0x00000040020d7836 */ /* 0x000fe20000000000 */
[-C--:B------:R-:W-:Y:S01]  /*36d0*/  ISETP.GE.AND P0, PT, R0, R101.reuse, PT ;  /* 0x000000650000720c */ /* 0x080fe20003f06270 */
[C---:B------:R-:W-:Y:S01]  /*36e0*/  VIADD R0, R2.reuse, 0x9 ;  /* 0x0000000902007836 */ /* 0x040fe20000000000 */
[CC--:B------:R-:W-:Y:S01]  /*36f0*/  ISETP.GE.AND P1, PT, R5.reuse, R102.reuse, PT ;  /* 0x000000660500720c */ /* 0x0c0fe20003f26270 */
[C---:B------:R-:W-:Y:S01]  /*3700*/  VIADD R34, R2.reuse, 0x60 ;  /* 0x0000006002227836 */ /* 0x040fe20000000000 */
[-C--:B------:R-:W-:Y:S01]  /*3710*/  ISETP.GE.AND P4, PT, R5, R101.reuse, PT ;  /* 0x000000650500720c */ /* 0x080fe20003f86270 */
[----:B------:R-:W-:Y:S01]  /*3720*/  VIADD R5, R2, 0x10 ;  /* 0x0000001002057836 */ /* 0x000fe20000000000 */
[-C--:B------:R-:W-:Y:S01]  /*3730*/  ISETP.GE.AND P5, PT, R0, R102.reuse, PT ;  /* 0x000000660000720c */ /* 0x080fe20003fa6270 */
[----:B------:R-:W-:Y:S01]  /*3740*/  VIADD R35, R2, 0x59 ;  /* 0x0000005902237836 */ /* 0x000fe20000000000 */
[----:B------:R-:W-:Y:S01]  /*3750*/  ISETP.GE.AND P2, PT, R0, R101, PT ;  /* 0x000000650000720c */ /* 0x000fe20003f46270 */
[----:B------:R-:W-:Y:S01]  /*3760*/  VIADD R0, R2, 0x11 ;  /* 0x0000001102007836 */ /* 0x000fe20000000000 */
[----:B------:R-:W-:Y:S01]  /*3770*/  FSEL R49, R54, -INF , !P1 ;  /* 0xff80000036317808 */ /* 0x000fe20004800000 */
[----:B------:R-:W-:Y:S01]  /*3780*/  VIADD R20, R2, 0x69 ;  /* 0x0000006902147836 */ /* 0x000fe20000000000 */
[----:B------:R-:W-:Y:S01]  /*3790*/  FSEL R7, R56, -INF , !P4 ;  /* 0xff80000038077808 */ /* 0x000fe20006000000 */
[----:B------:R-:W-:Y:S01]  /*37a0*/  VIADD R33, R2, 0x61 ;  /* 0x0000006102217836 */ /* 0x000fe20000000000 */
[----:B------:R-:W-:Y:S01]  /*37b0*/  FSEL R15, R50, -INF , !P3 ;  /* 0xff800000320f7808 */ /* 0x000fe20005800000 */
[----:B------:R-:W-:Y:S01]  /*37c0*/  VIADD R32, R2, 0x68 ;  /* 0x0000006802207836 */ /* 0x000fe20000000000 */
[----:B------:R-:W-:Y:S01]  /*37d0*/  FSEL R77, R52, -INF , !P0 ;  /* 0xff800000344d7808 */ /* 0x000fe20004000000 */
[----:B------:R-:W-:Y:S01]  /*37e0*/  IMAD R86, R3, 0x2, R132 ;  /* 0x0000000203567824 */ /* 0x000fe200078e0284 */
[----:B------:R-:W-:-:S02]  /*37f0*/  ISETP.GE.AND P1, PT, R0, R102, PT ;  /* 0x000000660000720c */ /* 0x000fc40003f26270 */
[-C--:B------:R-:W-:Y:S01]  /*3800*/  ISETP.GE.AND P4, PT, R0, R101.reuse, PT ;  /* 0x000000650000720c */ /* 0x080fe20003f86270 */
[----:B------:R-:W-:Y:S01]  /*3810*/  VIADD R0, R2, 0x19 ;  /* 0x0000001902007836 */ /* 0x000fe20000000000 */
        /* <DEDUP_REMOVED lines=20> */
[-C--:B------:R-:W-:Y:S01]  /*3960*/  ISETP.GE.AND P2, PT, R0, R101.reuse, PT ;  /* 0x000000650000720c */ /* 0x080fe20003f46270 */
[----:B------:R-:W-:Y:S01]  /*3970*/  VIADD R0, R2, 0x29 ;  /* 0x0000002902007836 */ /* 0x000fe20000000000 */
[----:B------:R-:W-:Y:S02]  /*3980*/  FSEL R22, R63, -INF , !P3 ;  /* 0xff8000003f167808 */ /* 0x000fe40005800000 */
[----:B------:R-:W-:Y:S02]  /*3990*/  FSEL R81, R65, -INF , !P0 ;  /* 0xff80000041517808 */ /* 0x000fe40004000000 */
[----:B------:R-:W-:Y:S02]  /*39a0*/  FSEL R93, R66, -INF , !P1 ;  /* 0xff800000425d7808 */ /* 0x000fe40004800000 */
[CC--:B------:R-:W-:Y:S02]  /*39b0*/  ISETP.GE.AND P3, PT, R12.reuse, R102.reuse, PT ;  /* 0x000000660c00720c */ /* 0x0c0fe40003f66270 */
[----:B------:R-:W-:Y:S01]  /*39c0*/  ISETP.GE.AND P0, PT, R12, R101, PT ;  /* 0x000000650c00720c */ /* 0x000fe20003f06270 */
[----:B------:R-:W-:Y:S01]  /*39d0*/  VIADD R12, R2, 0x30 ;  /* 0x00000030020c7836 */ /* 0x000fe20000000000 */
[----:B------:R-:W-:-:S02]  /*39e0*/  ISETP.GE.AND P1, PT, R0, R102, PT ;  /* 0x000000660000720c */ /* 0x000fc40003f26270 */
[----:B------:R-:W-:Y:S02]  /*39f0*/  FSEL R95, R67, -INF , !P5 ;  /* 0xff800000435f7808 */ /* 0x000fe40006800000 */
[----:B------:R-:W-:Y:S02]  /*3a00*/  FSEL R30, R71, -INF , !P1 ;  /* 0xff800000471e7808 */ /* 0x000fe40004800000 */
[----:B------:R-:W-:Y:S02]  /*3a10*/  FSEL R163, R69, -INF , !P2 ;  /* 0xff80000045a37808 */ /* 0x000fe40005000000 */
[-C--:B------:R-:W-:Y:S02]  /*3a20*/  ISETP.GE.AND P1, PT, R2, R102.reuse, PT ;  /* 0x000000660200720c */ /* 0x080fe40003f26270 */
[----:B------:R-:W-:Y:S02]  /*3a30*/  FSEL R91, R68, -INF , !P4 ;  /* 0xff800000445b7808 */ /* 0x000fe40006000000 */
[----:B------:R-:W-:-:S02]  /*3a40*/  ISETP.GE.AND P5, PT, R12, R102, PT ;  /* 0x000000660c00720c */ /* 0x000fc40003fa6270 */
[-C--:B------:R-:W-:Y:S01]  /*3a50*/  ISETP.GE.AND P2, PT, R12, R101.reuse, PT ;  /* 0x000000650c00720c */ /* 0x080fe20003f46270 */
[----:B------:R-:W-:Y:S01]  /*3a60*/  VIADD R12, R2, 0x38 ;  /* 0x00000038020c7836 */ /* 0x000fe20000000000 */
[----:B------:R-:W-:Y:S01]  /*3a70*/  ISETP.GE.AND P4, PT, R0, R101, PT ;  /* 0x000000650000720c */ /* 0x000fe20003f86270 */
[----:B------:R-:W-:Y:S01]  /*3a80*/  VIADD R0, R2, 0x31 ;  /* 0x0000003102007836 */ /* 0x000fe20000000000 */
[----:B------:R-:W-:Y:S02]  /*3a90*/  FSEL R69, R48, -INF , !P1 ;  /* 0xff80000030457808 */ /* 0x000fe40004800000 */
[----:B------:R-:W-:Y:S02]  /*3aa0*/  FSEL R161, R73, -INF , !P4 ;  /* 0xff80000049a17808 */ /* 0x000fe40006000000 */
        /* <DEDUP_REMOVED lines=9> */
[----:B------:R-:W-:Y:S02]  /*3b40*/  FSEL R117, R117, -INF , !P2 ;  /* 0xff80000075757808 */ /* 0x000fe40005000000 */
[----:B------:R-:W-:Y:S02]  /*3b50*/  FMNMX.FTZ R12, R49, R12, !PT ;  /* 0x0000000c310c7209 */ /* 0x000fe40007810000 */
[C---:B------:R-:W-:Y:S02]  /*3b60*/  ISETP.GE.AND P2, PT, R0.reuse, R102, PT ;  /* 0x000000660000720c */ /* 0x040fe40003f46270 */
[----:B------:R-:W-:Y:S01]  /*3b70*/  ISETP.GE.AND P1, PT, R0, R101, PT ;  /* 0x000000650000720c */ /* 0x000fe20003f26270 */
[C---:B------:R-:W-:Y:S01]  /*3b80*/  VIADD R0, R2.reuse, 0x41 ;  /* 0x0000004102007836 */ /* 0x040fe20000000000 */
[----:B------:R-:W-:Y:S01]  /*3b90*/  FMNMX.FTZ R14, R55, R12, !PT ;  /* 0x0000000c370e7209 */ /* 0x000fe20007810000 */
[----:B------:R-:W-:Y:S01]  /*3ba0*/  VIADD R12, R2, 0x48 ;  /* 0x00000048020c7836 */ /* 0x000fe20000000000 */
[----:B------:R-:W-:-:S02]  /*3bb0*/  FSEL R109, R109, -INF , !P4 ;  /* 0xff8000006d6d7808 */ /* 0x000fc40006000000 */
[----:B------:R-:W-:Y:S02]  /*3bc0*/  ISETP.GE.AND P4, PT, R0, R102, PT ;  /* 0x000000660000720c */ /* 0x000fe40003f86270 */
[----:B------:R-:W-:Y:S02]  /*3bd0*/  FMNMX.FTZ R14, R115, R14, !PT ;  /* 0x0000000e730e7209 */ /* 0x000fe40007810000 */
[----:B------:R-:W-:Y:S02]  /*3be0*/  FSEL R159, R159, -INF , !P3 ;  /* 0xff8000009f9f7808 */ /* 0x000fe40005800000 */
[----:B------:R-:W-:Y:S02]  /*3bf0*/  FSEL R155, R155, -INF , !P0 ;  /* 0xff8000009b9b7808 */ /* 0x000fe40004000000 */
[C---:B------:R-:W-:Y:S02]  /*3c00*/  ISETP.GE.AND P3, PT, R13.reuse, R102, PT ;  /* 0x000000660d00720c */ /* 0x040fe40003f66270 */
[----:B------:R-:W-:-:S02]  /*3c10*/  ISETP.GE.AND P0, PT, R13, R101, PT ;  /* 0x000000650d00720c */ /* 0x000fc40003f06270 */
[----:B------:R-:W-:Y:S01]  /*3c20*/  FMNMX.FTZ R13, R79, R14, !PT ;  /* 0x0000000e4f0d7209 */ /* 0x000fe20007810000 */
[C---:B------:R-:W-:Y:S01]  /*3c30*/  VIADD R14, R2.reuse, 0x70 ;  /* 0x00000070020e7836 */ /* 0x040fe20000000000 */
[----:B------:R-:W-:Y:S02]  /*3c40*/  FSEL R127, R127, -INF , !P4 ;  /* 0xff8000007f7f7808 */ /* 0x000fe40006000000 */
[----:B------:R-:W-:Y:S02]  /*3c50*/  ISETP.GE.AND P4, PT, R2, R101, PT ;  /* 0x000000650200720c */ /* 0x000fe40003f86270 */
[----:B------:R-:W-:Y:S02]  /*3c60*/  FMNMX.FTZ R13, R62, R13, !PT ;  /* 0x0000000d3e0d7209 */ /* 0x000fe40007810000 */
[----:B------:R-:W-:Y:S02]  /*3c70*/  FSEL R71, R51, -INF , !P4 ;  /* 0xff80000033477808 */ /* 0x000fe40006000000 */
[----:B------:R-:W-:-:S02]  /*3c80*/  FSEL R157, R157, -INF , !P2 ;  /* 0xff8000009d9d7808 */ /* 0x000fc40005000000 */
[----:B------:R-:W-:Y:S02]  /*3c90*/  FSEL R153, R153, -INF , !P1 ;  /* 0xff80000099997808 */ /* 0x000fe40004800000 */
[C---:B------:R-:W-:Y:S02]  /*3ca0*/  ISETP.GE.AND P2, PT, R12.reuse, R102, PT ;  /* 0x000000660c00720c */ /* 0x040fe40003f46270 */
[----:B------:R-:W-:Y:S02]  /*3cb0*/  ISETP.GE.AND P1, PT, R12, R101, PT ;  /* 0x000000650c00720c */ /* 0x000fe40003f26270 */
[----:B------:R-:W-:Y:S02]  /*3cc0*/  FMNMX.FTZ R12, R22, R13, !PT ;  /* 0x0000000d160c7209 */ /* 0x000fe40007810000 */
[----:B------:R-:W-:Y:S02]  /*3cd0*/  FMNMX.FTZ R36, R71, R77, !PT ;  /* 0x0000004d47247209 */ /* 0x000fe40007810000 */
[----:B------:R-:W-:-:S02]  /*3ce0*/  FMNMX.FTZ R12, R93, R12, !PT ;  /* 0x0000000c5d0c7209 */ /* 0x000fc40007810000 */
[----:B------:R-:W-:Y:S02]  /*3cf0*/  FMNMX.FTZ R36, R7, R36, !PT ;  /* 0x0000002407247209 */ /* 0x000fe40007810000 */
        /* <DEDUP_REMOVED lines=11> */
[----:B------:R-:W-:-:S02]  /*3db0*/  FSEL R107, R107, -INF , !P5 ;  /* 0xff8000006b6b7808 */ /* 0x000fc40006800000 */
[----:B------:R-:W-:Y:S01]  /*3dc0*/  ISETP.GE.AND P5, PT, R0, R101, PT ;  /* 0x000000650000720c */ /* 0x000fe20003fa6270 */
[----:B------:R-:W-:Y:S01]  /*3dd0*/  VIADD R0, R2, 0x49 ;  /* 0x0000004902007836 */ /* 0x000fe20000000000 */
[----:B------:R-:W-:Y:S02]  /*3de0*/  FMNMX.FTZ R38, R109, R38, !PT ;  /* 0x000000266d267209 */ /* 0x000fe40007810000 */
[----:B------:R-:W-:Y:S02]  /*3df0*/  FMNMX.FTZ R36, R91, R36, !PT ;  /* 0x000000245b247209 */ /* 0x000fe40007810000 */
[----:B------:R-:W-:Y:S02]  /*3e00*/  FSEL R129, R129, -INF , !P3 ;  /* 0xff80000081817808 */ /* 0x000fe40005800000 */
[----:B------:R-:W-:Y:S02]  /*3e10*/  FMNMX.FTZ R38, R157, R38, !PT ;  /* 0x000000269d267209 */ /* 0x000fe40007810000 */
[----:B------:R-:W-:-:S02]  /*3e20*/  FSEL R123, R123, -INF , !P0 ;  /* 0xff8000007b7b7808 */ /* 0x000fc40004000000 */
[----:B------:R-:W-:Y:S02]  /*3e30*/  FMNMX.FTZ R36, R163, R36, !PT ;  /* 0x00000024a3247209 */ /* 0x000fe40007810000 */
[C---:B------:R-:W-:Y:S02]  /*3e40*/  ISETP.GE.AND P3, PT, R0.reuse, R102, PT ;  /* 0x000000660000720c */ /* 0x040fe40003f66270 */
[----:B------:R-:W-:Y:S01]  /*3e50*/  ISETP.GE.AND P0, PT, R0, R101, PT ;  /* 0x000000650000720c */ /* 0x000fe20003f06270 */
[----:B------:R-:W-:Y:S01]  /*3e60*/  VIADD R0, R2, 0x50 ;  /* 0x0000005002007836 */ /* 0x000fe20000000000 */
[----:B------:R-:W-:Y:S02]  /*3e70*/  FMNMX.FTZ R38, R129, R38, !PT ;  /* 0x0000002681267209 */ /* 0x000fe40007810000 */
[----:B------:R-:W-:Y:S02]  /*3e80*/  FMNMX.FTZ R36, R165, R36, !PT ;  /* 0x00000024a5247209 */ /* 0x000fe40007810000 */
[----:B------:R-:W-:-:S02]  /*3e90*/  FSEL R121, R121, -INF , !P5 ;  /* 0xff80000079797808 */ /* 0x000fc40006800000 */
[----:B------:R-:W-:Y:S02]  /*3ea0*/  FSEL R125, R125, -INF , !P2 ;  /* 0xff8000007d7d7808 */ /* 0x000fe40005000000 */
[C---:B------:R-:W-:Y:S02]  /*3eb0*/  ISETP.GE.AND P5, PT, R0.reuse, R102, PT ;  /* 0x000000660000720c */ /* 0x040fe40003fa6270 */
[----:B------:R-:W-:Y:S01]  /*3ec0*/  ISETP.GE.AND P2, PT, R0, R101, PT ;  /* 0x000000650000720c */ /* 0x000fe20003f46270 */
[----:B------:R-:W-:Y:S01]  /*3ed0*/  VIADD R0, R2, 0x51 ;  /* 0x0000005102007836 */ /* 0x000fe20000000000 */
[----:B------:R-:W-:Y:S02]  /*3ee0*/  FMNMX.FTZ R38, R127, R38, !PT ;  /* 0x000000267f267209 */ /* 0x000fe40007810000 */
[----:B------:R-:W-:Y:S02]  /*3ef0*/  FMNMX.FTZ R36, R161, R36, !PT ;  /* 0x00000024a1247209 */ /* 0x000fe40007810000 */
[----:B------:R-:W-:-:S02]  /*3f00*/  FSEL R151, R151, -INF , !P3 ;  /* 0xff80000097977808 */ /* 0x000fc40005800000 */
[----:B------:R-:W-:Y:S02]  /*3f10*/  FMNMX.FTZ R38, R125, R38, !PT ;  /* 0x000000267d267209 */ /* 0x000fe40007810000 */
[----:B------:R-:W-:Y:S02]  /*3f20*/  FSEL R131, R131, -INF , !P1 ;  /* 0xff80000083837808 */ /* 0x000fe40004800000 */
[----:B------:R-:W-:Y:S02]  /*3f30*/  FMNMX.FTZ R36, R117, R36, !PT ;  /* 0x0000002475247209 */ /* 0x000fe40007810000 */
[C---:B------:R-:W-:Y:S02]  /*3f40*/  ISETP.GE.AND P4, PT, R0.reuse, R102, PT ;  /* 0x000000660000720c */ /* 0x040fe40003f86270 */
[----:B------:R-:W-:Y:S01]  /*3f50*/  ISETP.GE.AND P1, PT, R0, R101, PT ;  /* 0x000000650000720c */ /* 0x000fe20003f26270 */
[----:B------:R-:W-:Y:S01]  /*3f60*/  VIADD R0, R2, 0x58 ;  /* 0x0000005802007836 */ /* 0x000fe20000000000 */
[----:B------:R-:W-:-:S02]  /*3f70*/  FSEL R89, R89, -INF , !P5 ;  /* 0xff80000059597808 */ /* 0x000fc40006800000 */
[----:B------:R-:W-:Y:S02]  /*3f80*/  FMNMX.FTZ R38, R151, R38, !PT ;  /* 0x0000002697267209 */ /* 0x000fe40007810000 */
[----:B------:R-:W-:Y:S02]  /*3f90*/  FMNMX.FTZ R36, R155, R36, !PT ;  /* 0x000000249b247209 */ /* 0x000fe40007810000 */
[----:B------:R-:W-:Y:S02]  /*3fa0*/  FSEL R67, R75, -INF , !P4 ;  /* 0xff8000004b437808 */ /* 0x000fe40006000000 */
[-C--:B------:R-:W-:Y:S02]  /*3fb0*/  ISETP.GE.AND P4, PT, R34, R102.reuse, PT ;  /* 0x000000662200720c */ /* 0x080fe40003f86270 */
[----:B------:R-:W-:Y:S02]  /*3fc0*/  ISETP.GE.AND P3, PT, R0, R102, PT ;  /* 0x000000660000720c */ /* 0x000fe40003f66270 */
[----:B------:R-:W-:-:S02]  /*3fd0*/  FMNMX.FTZ R38, R89, R38, !PT ;  /* 0x0000002659267209 */ /* 0x000fc40007810000 */
[----:B------:R-:W-:Y:S02]  /*3fe0*/  FMNMX.FTZ R36, R107, R36, !PT ;  /* 0x000000246b247209 */ /* 0x000fe40007810000 */
[----:B------:R-:W-:Y:S02]  /*3ff0*/  FSEL R13, R27, -INF , !P4 ;  /* 0xff8000001b0d7808 */ /* 0x000fe40006000000 */
[----:B------:R-:W-:Y:S02]  /*4000*/  ISETP.GE.AND P5, PT, R35, R102, PT ;  /* 0x000000662300720c */ /* 0x000fe40003fa6270 */
[----:B------:R-:W-:Y:S02]  /*4010*/  FSEL R65, R76, -INF , !P3 ;  /* 0xff8000004c417808 */ /* 0x000fe40005800000 */
[----:B------:R-:W-:Y:S02]  /*4020*/  FMNMX.FTZ R38, R67, R38, !PT ;  /* 0x0000002643267209 */ /* 0x000fe40007810000 */
[----:B------:R-:W-:-:S02]  /*4030*/  ISETP.GE.AND P4, PT, R20, R102, PT ;  /* 0x000000661400720c */ /* 0x000fc40003f86270 */
[----:B------:R-:W-:Y:S02]  /*4040*/  FMNMX.FTZ R36, R153, R36, !PT ;  /* 0x0000002499247209 */ /* 0x000fe40007810000 */
[----:B------:R-:W-:Y:S02]  /*4050*/  FSEL R63, R25, -INF , !P5 ;  /* 0xff800000193f7808 */ /* 0x000fe40006800000 */
[----:B------:R-:W-:Y:S02]  /*4060*/  FMNMX.FTZ R38, R65, R38, !PT ;  /* 0x0000002641267209 */ /* 0x000fe40007810000 */
[----:B------:R-:W-:Y:S02]  /*4070*/  FSEL R43, R16, -INF , !P4 ;  /* 0xff800000102b7808 */ /* 0x000fe40006000000 */
[----:B------:R-:W-:Y:S02]  /*4080*/  FMNMX.FTZ R16, R123, R36, !PT ;  /* 0x000000247b107209 */ /* 0x000fe40007810000 */
[----:B------:R-:W-:-:S02]  /*4090*/  ISETP.GE.AND P3, PT, R33, R102, PT ;  /* 0x000000662100720c */ /* 0x000fc40003f66270 */
[----:B------:R-:W-:Y:S02]  /*40a0*/  FMNMX.FTZ R38, R63, R38, !PT ;  /* 0x000000263f267209 */ /* 0x000fe40007810000 */
[----:B------:R-:W-:Y:S02]  /*40b0*/  FMNMX.FTZ R16, R121, R16, !PT ;  /* 0x0000001079107209 */ /* 0x000fe40007810000 */
[----:B------:R-:W-:Y:S02]  /*40c0*/  FSEL R47, R26, -INF , !P3 ;  /* 0xff8000001a2f7808 */ /* 0x000fe40005800000 */
[----:B------:R-:W-:Y:S02]  /*40d0*/  ISETP.GE.AND P5, PT, R32, R102, PT ;  /* 0x000000662000720c */ /* 0x000fe40003fa6270 */
[----:B------:R-:W-:Y:S02]  /*40e0*/  FMNMX.FTZ R26, R13, R38, !PT ;  /* 0x000000260d1a7209 */ /* 0x000fe40007810000 */
[----:B------:R-:W-:-:S02]  /*40f0*/  FSEL R113, R113, -INF , !P0 ;  /* 0xff80000071717808 */ /* 0x000fc40004000000 */
[----:B------:R-:W-:Y:S02]  /*4100*/  FMNMX.FTZ R16, R131, R16, !PT ;  /* 0x0000001083107209 */ /* 0x000fe40007810000 */
[----:B------:R-:W-:Y:S02]  /*4110*/  FSEL R45, R17, -INF , !P5 ;  /* 0xff800000112d7808 */ /* 0x000fe40006800000 */
[----:B------:R-:W-:Y:S02]  /*4120*/  FMNMX.FTZ R26, R47, R26, !PT ;  /* 0x0000001a2f1a7209 */ /* 0x000fe40007810000 */
[----:B------:R-:W-:Y:S02]  /*4130*/  FSEL R61, R74, -INF , !P2 ;  /* 0xff8000004a3d7808 */ /* 0x000fe40005000000 */
[----:B------:R-:W-:Y:S02]  /*4140*/  FMNMX.FTZ R16, R113, R16, !PT ;  /* 0x0000001071107209 */ /* 0x000fe40007810000 */
[----:B------:R-:W-:-:S02]  /*4150*/  ISETP.GE.AND P3, PT, R14, R102, PT ;  /* 0x000000660e00720c */ /* 0x000fc40003f66270 */
[----:B------:R-:W-:Y:S02]  /*4160*/  FMNMX.FTZ R26, R45, R26, !PT ;  /* 0x0000001a2d1a7209 */ /* 0x000fe40007810000 */
[----:B------:R-:W-:Y:S01]  /*4170*/  ISETP.GE.AND P0, PT, R0, R101, PT ;  /* 0x000000650000720c */ /* 0x000fe20003f06270 */
[----:B------:R-:W-:Y:S01]  /*4180*/  VIADD R0, R2, 0x78 ;  /* 0x0000007802007836 */ /* 0x000fe20000000000 */
[----:B------:R-:W-:Y:S01]  /*4190*/  FSEL R59, R8, -INF , !P1 ;  /* 0xff800000083b7808 */ /* 0x000fe20004800000 */
[----:B------:R-:W-:Y:S01]  /*41a0*/  VIADD R2, R2, 0x79 ;  /* 0x0000007902027836 */ /* 0x000fe20000000000 */
[----:B------:R-:W-:Y:S02]  /*41b0*/  FMNMX.FTZ R16, R61, R16, !PT ;  /* 0x000000103d107209 */ /* 0x000fe40007810000 */
[----:B------:R-:W-:Y:S02]  /*41c0*/  ISETP.GE.AND P5, PT, R12, R102, PT ;  /* 0x000000660c00720c */ /* 0x000fe40003fa6270 */
[----:B------:R-:W-:-:S02]  /*41d0*/  FSEL R41, R19, -INF , !P3 ;  /* 0xff80000013297808 */ /* 0x000fc40005800000 */
        /* <DEDUP_REMOVED lines=80> */
[----:B------:R-:W-:Y:S01]  /*46e0*/  FFMA.FTZ R43, R43, UR6, -R18 ;  /* 0x000000062b2b7c23 */ /* 0x000fe20008010812 */
[----:B--2---:R-:W-:Y:S01]  /*46f0*/  F2FP.BF16.F32.PACK_AB R68, R46, R111 ;  /* 0x0000006f2e44723e */ /* 0x004fe200000010ff */
[----:B------:R-:W1:Y:S01]  /*4700*/  MUFU.EX2 R14, R14 ;  /* 0x0000000e000e7308 */ /* 0x000e620000000800 */
        /* <DEDUP_REMOVED lines=10> */
[----:B------:R-:W-:Y:S01]  /*47b0*/  FFMA.FTZ R22, R81, UR6, -R20 ;  /* 0x0000000651167c23 */ /* 0x000fe20008010814 */
[--C-:B------:R-:W-:Y:S01]  /*47c0*/  FFMA.FTZ R105, R93, UR6, -R18.reuse ;  /* 0x000000065d697c23 */ /* 0x100fe20008010812 */
[----:B------:R-:W-:Y:S01]  /*47d0*/  FFMA.FTZ R93, R28, UR6, -R18 ;  /* 0x000000061c5d7c23 */ /* 0x000fe20008010812 */
        /* <DEDUP_REMOVED lines=14> */
[----:B------:R-:W-:Y:S01]  /*48c0*/  FFMA.FTZ R48, R113, UR6, -R20 ;  /* 0x0000000671307c23 */ /* 0x000fe20008010814 */
[----:B------:R-:W-:Y:S01]  /*48d0*/  FADD.FTZ R58, R111, R46 ;  /* 0x0000002e6f3a7221 */ /* 0x000fe20000010000 */
[----:B------:R-:W-:Y:S01]  /*48e0*/  FFMA.FTZ R46, R67, UR6, -R18 ;  /* 0x00000006432e7c23 */ /* 0x000fe20008010812 */
[----:B------:R-:W-:Y:S01]  /*48f0*/  FFMA.FTZ R61, R61, UR6, -R20 ;  /* 0x000000063d3d7c23 */ /* 0x000fe20008010814 */
[----:B------:R-:W1:Y:S01]  /*4900*/  MUFU.EX2 R55, R55 ;  /* 0x0000003700377308 */ /* 0x000e620000000800 */
[----:B----4-:R-:W-:Y:S01]  /*4910*/  F2FP.BF16.F32.PACK_AB R69, R115, R44 ;  /* 0x0000002c7345723e */ /* 0x010fe200000010ff */
[----:B------:R-:W-:Y:S01]  /*4920*/  FADD.FTZ R115, R44, R115 ;  /* 0x000000732c737221 */ /* 0x000fe20000010000 */
[----:B------:R-:W-:Y:S01]  /*4930*/  FADD.FTZ R49, R49, R58 ;  /* 0x0000003a31317221 */ /* 0x000fe20000010000 */
[----:B------:R-:W-:Y:S01]  /*4940*/  FFMA.FTZ R44, R63, UR6, -R18 ;  /* 0x000000063f2c7c23 */ /* 0x000fe20008010812 */
[--C-:B------:R-:W-:Y:S01]  /*4950*/  FFMA.FTZ R56, R59, UR6, -R20.reuse ;  /* 0x000000063b387c23 */ /* 0x100fe20008010814 */
[--C-:B------:R-:W-:Y:S01]  /*4960*/  FFMA.FTZ R57, R57, UR6, -R20.reuse ;  /* 0x0000000639397c23 */ /* 0x100fe20008010814 */
[----:B------:R-:W-:Y:S01]  /*4970*/  FADD.FTZ R14, R14, R49 ;  /* 0x000000310e0e7221 */ /* 0x000fe20000010000 */
[----:B------:R-:W-:Y:S01]  /*4980*/  MUFU.EX2 R15, R15 ;  /* 0x0000000f000f7308 */ /* 0x000fe20000000800 */
[----:B------:R-:W-:Y:S01]  /*4990*/  FFMA.FTZ R51, R51, UR6, -R20 ;  /* 0x0000000633337c23 */ /* 0x000fe20008010814 */
[--C-:B------:R-:W-:Y:S01]  /*49a0*/  FFMA.FTZ R41, R41, UR6, -R18.reuse ;  /* 0x0000000629297c23 */ /* 0x100fe20008010812 */
[--C-:B------:R-:W-:Y:S01]  /*49b0*/  FFMA.FTZ R58, R39, UR6, -R18.reuse ;  /* 0x00000006273a7c23 */ /* 0x100fe20008010812 */
[--C-:B------:R-:W-:Y:S01]  /*49c0*/  FFMA.FTZ R37, R37, UR6, -R18.reuse ;  /* 0x0000000625257c23 */ /* 0x100fe20008010812 */
[----:B------:R-:W-:Y:S01]  /*49d0*/  FFMA.FTZ R154, R31, UR6, -R18 ;  /* 0x000000061f9a7c23 */ /* 0x000fe20008010812 */
[--C-:B------:R-:W-:Y:S01]  /*49e0*/  FFMA.FTZ R35, R35, UR6, -R20.reuse ;  /* 0x0000000623237c23 */ /* 0x100fe20008010814 */
[--C-:B------:R-:W-:Y:S01]  /*49f0*/  FFMA.FTZ R62, R33, UR6, -R20.reuse ;  /* 0x00000006213e7c23 */ /* 0x100fe20008010814 */
[----:B------:R-:W4:Y:S01]  /*4a00*/  MUFU.EX2 R12, R12 ;  /* 0x0000000c000c7308 */ /* 0x000f220000000800 */
[----:B-1----:R-:W-:Y:S01]  /*4a10*/  F2FP.BF16.F32.PACK_AB R71, R55, R24 ;  /* 0x000000183747723e */ /* 0x002fe200000010ff */
[--C-:B------:R-:W-:Y:S01]  /*4a20*/  FFMA.FTZ R29, R29, UR6, -R20.reuse ;  /* 0x000000061d1d7c23 */ /* 0x100fe20008010814 */
[----:B------:R-:W-:Y:S01]  /*4a30*/  FFMA.FTZ R23, R23, UR6, -R20 ;  /* 0x0000000617177c23 */ /* 0x000fe20008010814 */
[----:B------:R-:W-:-:S04]  /*4a40*/  ISETP.GE.AND P0, PT, R104, 0x2, PT ;  /* 0x000000026800780c */ /* 0x000fc80003f06270 */
[C---:B--2---:R-:W-:Y:S01]  /*4a50*/  HMMA.16816.F32.BF16 R80, R68.reuse, R76, RZ ;  /* 0x0000004c4450723c */ /* 0x044fe200000418ff */
[----:B------:R-:W-:Y:S05]  /*4a60*/  MUFU.EX2 R17, R17 ;  /* 0x0000001100117308 */ /* 0x000fea0000000800 */
[C---:B------:R-:W-:Y:S03]  /*4a70*/  HMMA.16816.F32.BF16 R76, R68.reuse, R78, RZ ;  /* 0x0000004e444c723c */ /* 0x040fe600000418ff */
[----:B------:R-:W1:Y:S03]  /*4a80*/  MUFU.EX2 R16, R16 ;  /* 0x0000001000107308 */ /* 0x000e660000000800 */
[C---:B---3--:R-:W-:Y:S05]  /*4a90*/  HMMA.16816.F32.BF16 R72, R68.reuse, R4, RZ ;  /* 0x000000044448723c */ /* 0x048fea00000418ff */
[----:B------:R-:W-:Y:S01]  /*4aa0*/  MUFU.EX2 R53, R53 ;  /* 0x0000003500357308 */ /* 0x000fe20000000800 */
[----:B------:R-:W-:Y:S01]  /*4ab0*/  HMMA.16816.F32.BF16 R68, R68, R6, RZ ;  /* 0x000000064444723c */ /* 0x000fe200000418ff */
[----:B----4-:R-:W-:Y:S01]  /*4ac0*/  F2FP.BF16.F32.PACK_AB R4, R12, R15 ;  /* 0x0000000f0c04723e */ /* 0x010fe200000010ff */
[----:B------:R-:W-:-:S04]  /*4ad0*/  FADD.FTZ R15, R15, R14 ;  /* 0x0000000e0f0f7221 */ /* 0x000fc80000010000 */
[----:B------:R-:W-:Y:S01]  /*4ae0*/  FADD.FTZ R64, R12, R15 ;  /* 0x0000000f0c407221 */ /* 0x000fe20000010000 */
[----:B------:R-:W2:Y:S01]  /*4af0*/  MUFU.EX2 R26, R26 ;  /* 0x0000001a001a7308 */ /* 0x000ea20000000800 */
[----:B-1----:R-:W-:Y:S02]  /*4b00*/  F2FP.BF16.F32.PACK_AB R6, R16, R17 ;  /* 0x000000111006723e */ /* 0x002fe400000010ff */
[----:B------:R-:W-:Y:S01]  /*4b10*/  FADD.FTZ R17, R17, R64 ;  /* 0x0000004011117221 */ /* 0x000fe20000010000 */
[----:B------:R-:W-:-:S04]  /*4b20*/  FFMA.FTZ R64, R19, UR6, -R20 ;  /* 0x0000000613407c23 */ /* 0x000fc80008010814 */
[----:B------:R-:W-:Y:S08]  /*4b30*/  MUFU.EX2 R3, R3 ;  /* 0x0000000300037308 */ /* 0x000ff00000000800 */
        /* <DEDUP_REMOVED lines=21> */
[----:B----4-:R-:W-:-:S03]  /*4c90*/  F2FP.BF16.F32.PACK_AB R5, R32, R95 ;  /* 0x0000005f2005723e */ /* 0x010fc600000010ff */
[----:B------:R-:W-:Y:S01]  /*4ca0*/  MUFU.EX2 R109, R109 ;  /* 0x0000006d006d7308 */ /* 0x000fe20000000800 */
[----:B-----5:R-:W-:-:S07]  /*4cb0*/  F2FP.BF16.F32.PACK_AB R7, R28, R91 ;  /* 0x0000005b1c07723e */ /* 0x020fce00000010ff */
        /* <DEDUP_REMOVED lines=24> */
[----:B------:R-:W-:Y:S01]  /*4e40*/  MUFU.EX2 R46, R46 ;  /* 0x0000002e002e7308 */ /* 0x000fe20000000800 */
[C---:B-1----:R-:W-:Y:S07]  /*4e50*/  HMMA.16816.F32.BF16 R80, R4.reuse, R8, R80 ;  /* 0x000000080450723c */ /* 0x042fee0000041850 */
[----:B------:R-:W-:Y:S01]  /*4e60*/  MUFU.EX2 R65, R65 ;  /* 0x0000004100417308 */ /* 0x000fe20000000800 */
[C---:B------:R-:W-:Y:S01]  /*4e70*/  HMMA.16816.F32.BF16 R76, R4.reuse, R10, R76 ;  /* 0x0000000a044c723c */ /* 0x040fe2000004184c */
[----:B------:R-:W1:Y:S06]  /*4e80*/  LDSM.16.MT88.4 R8, [R86+0x3c00] ;  /* 0x003c00005608783b */ /* 0x000e6c0000004200 */
[----:B------:R-:W3:Y:S08]  /*4e90*/  MUFU.EX2 R44, R44 ;  /* 0x0000002c002c7308 */ /* 0x000ef00000000800 */
        /* <DEDUP_REMOVED lines=36> */
[----:B------:R-:W-:Y:S02]  /*50e0*/  FFMA.FTZ R26, R13, UR6, -R18 ;  /* 0x000000060d1a7c23 */ /* 0x000fe40008010812 */
[----:B------:R-:W3:Y:S01]  /*50f0*/  LDSM.16.MT88.4 R12, [R86+0x4400] ;  /* 0x00440000560c783b */ /* 0x000ee20000004200 */
[----:B------:R-:W-:Y:S01]  /*5100*/  FADD.FTZ R3, R3, R66 ;  /* 0x0000004203037221 */ /* 0x000fe20000010000 */
[----:B--2---:R-:W-:-:S03]  /*5110*/  F2FP.BF16.F32.PACK_AB R7, R24, R57 ;  /* 0x000000391807723e */ /* 0x004fc600000010ff */
[----:B------:R-:W-:Y:S01]  /*5120*/  FADD.FTZ R22, R22, R3 ;  /* 0x0000000316167221 */ /* 0x000fe20000010000 */
[----:B------:R-:W2:Y:S01]  /*5130*/  MUFU.EX2 R26, R26 ;  /* 0x0000001a001a7308 */ /* 0x000ea20000000800 */
[----:B------:R-:W-:Y:S02]  /*5140*/  FFMA.FTZ R3, R27, UR6, -R20 ;  /* 0x000000061b037c23 */ /* 0x000fe40008010814 */
[----:B------:R-:W-:Y:S01]  /*5150*/  FADD.FTZ R95, R95, R22 ;  /* 0x000000165f5f7221 */ /* 0x000fe20000010000 */
[--C-:B------:R-:W-:Y:S01]  /*5160*/  FFMA.FTZ R22, R25, UR6, -R20.reuse ;  /* 0x0000000619167c23 */ /* 0x100fe20008010814 */
[----:B------:R-:W-:Y:S02]  /*5170*/  FFMA.FTZ R20, R21, UR6, -R20 ;  /* 0x0000000615147c23 */ /* 0x000fe40008010814 */
[----:B------:R-:W-:Y:S01]  /*5180*/  FADD.FTZ R32, R32, R95 ;  /* 0x0000005f20207221 */ /* 0x000fe20000010000 */
[----:B------:R-:W-:Y:S03]  /*5190*/  MUFU.EX2 R3, R3 ;  /* 0x0000000300037308 */ /* 0x000fe60000000800 */
[----:B------:R-:W-:Y:S01]  /*51a0*/  FADD.FTZ R91, R91, R32 ;  /* 0x000000205b5b7221 */ /* 0x000fe20000010000 */
[C---:B-1----:R-:W-:Y:S03]  /*51b0*/  HMMA.16816.F32.BF16 R80, R4.reuse, R8, R80 ;  /* 0x000000080450723c */ /* 0x042fe60000041850 */
[----:B------:R-:W-:Y:S01]  /*51c0*/  FADD.FTZ R28, R28, R91 ;  /* 0x0000005b1c1c7221 */ /* 0x000fe20000010000 */
[----:B------:R-:W1:Y:S02]  /*51d0*/  MUFU.EX2 R22, R22 ;  /* 0x0000001600167308 */ /* 0x000e640000000800 */
[----:B------:R-:W-:Y:S01]  /*51e0*/  HMMA.16816.F32.BF16 R76, R4, R10, R76 ;  /* 0x0000000a044c723c */ /* 0x000fe2000004184c */
[----:B------:R-:W4:Y:S01]  /*51f0*/  LDSM.16.MT88.4 R8, [R132+0x4800] ;  /* 0x004800008408783b */ /* 0x000f220000004200 */
[----:B------:R-:W-:-:S04]  /*5200*/  FADD.FTZ R117, R117, R28 ;  /* 0x0000001c75757221 */ /* 0x000fc80000010000 */
[----:B------:R-:W5:Y:S01]  /*5210*/  MUFU.EX2 R20, R20 ;  /* 0x0000001400147308 */ /* 0x000f620000000800 */
[----:B------:R-:W-:-:S04]  /*5220*/  FADD.FTZ R40, R40, R117 ;  /* 0x0000007528287221 */ /* 0x000fc80000010000 */
[----:B------:R-:W-:-:S04]  /*5230*/  FADD.FTZ R107, R107, R40 ;  /* 0x000000286b6b7221 */ /* 0x000fc80000010000 */
[----:B------:R-:W-:Y:S01]  /*5240*/  FADD.FTZ R107, R36, R107 ;  /* 0x0000006b246b7221 */ /* 0x000fe20000010000 */
[C---:B---3--:R-:W-:Y:S06]  /*5250*/  HMMA.16816.F32.BF16 R72, R4.reuse, R12, R72 ;  /* 0x0000000c0448723c */ /* 0x048fec0000041848 */
[----:B------:R-:W-:Y:S01]  /*5260*/  HMMA.16816.F32.BF16 R68, R4, R14, R68 ;  /* 0x0000000e0444723c */ /* 0x000fe20000041844 */
[----:B------:R-:W-:Y:S02]  /*5270*/  FADD.FTZ R12, R16, R17 ;  /* 0x00000011100c7221 */ /* 0x000fe40000010000 */
[----:B------:R-:W3:Y:S02]  /*5280*/  LDSM.16.MT88.4 R16, [R86+0x4800] ;  /* 0x004800005610783b */ /* 0x000ee40000004200 */
[----:B------:R-:W-:-:S02]  /*5290*/  FADD.FTZ R105, R105, R12 ;  /* 0x0000000c69697221 */ /* 0x000fc40000010000 */
[----:B--2---:R-:W-:Y:S01]  /*52a0*/  F2FP.BF16.F32.PACK_AB R4, R47, R26 ;  /* 0x0000001a2f04723e */ /* 0x004fe200000010ff */
[----:B------:R-:W2:Y:S01]  /*52b0*/  LDSM.16.MT88.4 R12, [R132+0x4c00] ;  /* 0x004c0000840c783b */ /* 0x000ea20000004200 */
[----:B------:R-:W-:Y:S01]  /*52c0*/  FADD.FTZ R34, R34, R105 ;  /* 0x0000006922227221 */ /* 0x000fe20000010000 */
[----:B------:R-:W-:Y:S02]  /*52d0*/  F2FP.BF16.F32.PACK_AB R6, R43, R60 ;  /* 0x0000003c2b06723e */ /* 0x000fe400000010ff */
[----:B------:R-:W-:Y:S01]  /*52e0*/  F2FP.BF16.F32.PACK_AB R5, R62, R35 ;  /* 0x000000233e05723e */ /* 0x000fe200000010ff */
[----:B------:R-:W-:Y:S01]  /*52f0*/  FADD.FTZ R93, R93, R34 ;  /* 0x000000225d5d7221 */ /* 0x000fe20000010000 */
[----:B------:R-:W-:-:S03]  /*5300*/  F2FP.BF16.F32.PACK_AB R7, R64, R29 ;  /* 0x0000001d4007723e */ /* 0x000fc600000010ff */
[----:B------:R-:W-:-:S04]  /*5310*/  FADD.FTZ R30, R30, R93 ;  /* 0x0000005d1e1e7221 */ /* 0x000fc80000010000 */
[----:B------:R-:W-:Y:S01]  /*5320*/  FADD.FTZ R119, R119, R30 ;  /* 0x0000001e77777221 */ /* 0x000fe20000010000 */
[----:B----4-:R-:W-:Y:S03]  /*5330*/  HMMA.16816.F32.BF16 R80, R4, R8, R80 ;  /* 0x000000080450723c */ /* 0x010fe60000041850 */
[----:B------:R-:W-:-:S03]  /*5340*/  FADD.FTZ R42, R42, R119 ;  /* 0x000000772a2a7221 */ /* 0x000fc60000010000 */
[----:B------:R-:W-:Y:S01]  /*5350*/  HMMA.16816.F32.BF16 R76, R4, R10, R76 ;  /* 0x0000000a044c723c */ /* 0x000fe2000004184c */
[----:B------:R-:W-:Y:S01]  /*5360*/  FADD.FTZ R109, R109, R42 ;  /* 0x0000002a6d6d7221 */ /* 0x000fe20000010000 */
[----:B------:R-:W4:Y:S03]  /*5370*/  LDSM.16.MT88.4 R8, [R86+0x4c00] ;  /* 0x004c00005608783b */ /* 0x000f260000004200 */
[----:B------:R-:W-:-:S04]  /*5380*/  FADD.FTZ R38, R38, R109 ;  /* 0x0000006d26267221 */ /* 0x000fc80000010000 */
[----:B------:R-:W-:-:S04]  /*5390*/  FADD.FTZ R129, R129, R38 ;  /* 0x0000002681817221 */ /* 0x000fc80000010000 */
[----:B------:R-:W-:Y:S01]  /*53a0*/  FADD.FTZ R52, R52, R129 ;  /* 0x0000008134347221 */ /* 0x000fe20000010000 */
[----:B---3--:R-:W-:Y:S03]  /*53b0*/  HMMA.16816.F32.BF16 R72, R4, R16, R72 ;  /* 0x000000100448723c */ /* 0x008fe60000041848 */
[----:B------:R-:W-:-:S04]  /*53c0*/  FADD.FTZ R125, R125, R52 ;  /* 0x000000347d7d7221 */ /* 0x000fc80000010000 */
[----:B------:R-:W-:Y:S01]  /*53d0*/  FADD.FTZ R50, R50, R125 ;  /* 0x0000007d32327221 */ /* 0x000fe20000010000 */
[----:B------:R-:W-:Y:S01]  /*53e0*/  FADD.FTZ R16, R54, R107 ;  /* 0x0000006b36107221 */ /* 0x000fe20000010000 */
[----:B------:R-:W-:Y:S02]  /*53f0*/  HMMA.16816.F32.BF16 R68, R4, R18, R68 ;  /* 0x000000120444723c */ /* 0x000fe40000041844 */
[----:B------:R-:W-:Y:S01]  /*5400*/  FADD.FTZ R89, R89, R50 ;  /* 0x0000003259597221 */ /* 0x000fe20000010000 */
[----:B------:R-:W-:-:S03]  /*5410*/  FADD.FTZ R16, R123, R16 ;  /* 0x000000107b107221 */ /* 0x000fc60000010000 */
[----:B------:R-:W-:Y:S01]  /*5420*/  FADD.FTZ R46, R46, R89 ;  /* 0x000000592e2e7221 */ /* 0x000fe20000010000 */
[----:B------:R-:W-:Y:S01]  /*5430*/  FADD.FTZ R121, R121, R16 ;  /* 0x0000001079797221 */ /* 0x000fe20000010000 */
[----:B------:R-:W-:Y:S02]  /*5440*/  F2FP.BF16.F32.PACK_AB R4, R58, R41 ;  /* 0x000000293a04723e */ /* 0x000fe400000010ff */
[----:B------:R-:W-:Y:S01]  /*5450*/  FADD.FTZ R65, R65, R46 ;  /* 0x0000002e41417221 */ /* 0x000fe20000010000 */
[----:B------:R-:W-:Y:S01]  /*5460*/  FADD.FTZ R48, R48, R121 ;  /* 0x0000007930307221 */ /* 0x000fe20000010000 */
[----:B-1----:R-:W-:Y:S02]  /*5470*/  F2FP.BF16.F32.PACK_AB R5, R22, R3 ;  /* 0x000000031605723e */ /* 0x002fe400000010ff */
[----:B------:R-:W-:Y:S01]  /*5480*/  FADD.FTZ R65, R44, R65 ;  /* 0x000000412c417221 */ /* 0x000fe20000010000 */
[----:B------:R-:W-:Y:S01]  /*5490*/  FADD.FTZ R61, R61, R48 ;  /* 0x000000303d3d7221 */ /* 0x000fe20000010000 */
[----:B------:R-:W-:-:S02]  /*54a0*/  F2FP.BF16.F32.PACK_AB R6, R154, R37 ;  /* 0x000000259a06723e */ /* 0x000fc400000010ff */
[----:B------:R-:W-:Y:S01]  /*54b0*/  FADD.FTZ R26, R26, R65 ;  /* 0x000000411a1a7221 */ /* 0x000fe20000010000 */
[----:B------:R-:W-:Y:S01]  /*54c0*/  FADD.FTZ R56, R56, R61 ;  /* 0x0000003d38387221 */ /* 0x000fe20000010000 */
[----:B-----5:R-:W-:Y:S02]  /*54d0*/  F2FP.BF16.F32.PACK_AB R7, R20, R23 ;  /* 0x000000171407723e */ /* 0x020fe400000010ff */
        /* <DEDUP_REMOVED lines=14> */
[----:B----4-:R-:W-:Y:S02]  /*55c0*/  HMMA.16816.F32.BF16 R72, R4, R8, R72 ;  /* 0x000000080448723c */ /* 0x010fe40000041848 */
[----:B------:R-:W-:Y:S01]  /*55d0*/  FADD.FTZ R154, R154, R37 ;  /* 0x000000259a9a7221 */ /* 0x000fe20000010000 */
[----:B------:R-:W-:-:S03]  /*55e0*/  FADD.FTZ R3, R3, R64 ;  /* 0x0000004003037221 */ /* 0x000fc60000010000 */
[----:B------:R-:W-:Y:S01]  /*55f0*/  HMMA.16816.F32.BF16 R68, R4, R10, R68 ;  /* 0x0000000a0444723c */ /* 0x000fe20000041844 */
[----:B------:R-:W-:-:S04]  /*5600*/  FADD.FTZ R22, R22, R3 ;  /* 0x0000000316167221 */ /* 0x000fc80000010000 */
[----:B------:R-:W-:-:S04]  /*5610*/  FADD.FTZ R23, R23, R22 ;  /* 0x0000001617177221 */ /* 0x000fc80000010000 */
        /* <DEDUP_REMOVED lines=66> */
.L_x_4314:
[----:B------:R-:W-:-:S04]  /*5a40*/  LEA R3, -R98, RZ, 0x7 ;  /* 0x000000ff62037211 */ /* 0x000fc800078e39ff */
[----:B------:R-:W-:-:S07]  /*5a50*/  SHF.R.S32.HI R4, RZ, 0x1f, R3 ;  /* 0x0000001fff047819 */ /* 0x000fce0000011403 */
.L_x_4315:
[C---:B------:R-:W-:Y:S01]  /*5a60*/  IMAD.SHL.U32 R5, R98.reuse, 0x40, RZ ;  /* 0x0000004062057824 */ /* 0x040fe200078e00ff */
[----:B------:R-:W-:Y:S02]  /*5a70*/  LEA R138, P1, R3, R138, 0x1 ;  /* 0x0000008a038a7211 */ /* 0x000fe400078208ff */
[----:B------:R-:W-:Y:S02]  /*5a80*/  SHF.L.U64.HI R6, R98, 0x6, R99 ;  /* 0x0000000662067819 */ /* 0x000fe40000010263 */
        /* <DEDUP_REMOVED lines=8> */
[----:B------:R-:W-:Y:S02]  /*5b10*/  LDGSTS.E.BYPASS.LTC128B.128 [R143+0x3000], desc[UR8][R138.64] ;  /* 0x030000008a8f7fae */ /* 0x000fe4000b901d48 */
[--C-:B------:R-:W-:Y:S02]  /*5b20*/  IMAD.X R5, R13, 0x1, R6.reuse, P1 ;  /* 0x000000010d057824 */ /* 0x100fe400008e0606 */
[----:B------:R1:W-:Y:S02]  /*5b30*/  LDGSTS.E.BYPASS.LTC128B.128 [R143+0x3800], desc[UR8][R12.64] ;  /* 0x038000000c8f7fae */ /* 0x0003e4000b901d48 */
[----:B------:R-:W-:Y:S01]  /*5b40*/  IMAD.X R25, R5, 0x1, R6, P0 ;  /* 0x0000000105197824 */ /* 0x000fe200000e0606 */
[----:B------:R-:W-:Y:S01]  /*5b50*/  ISETP.GE.AND P0, PT, R104, 0x3, PT ;  /* 0x000000036800780c */ /* 0x000fe20003f06270 */
        /* <DEDUP_REMOVED lines=26> */
[----:B------:R-:W-:Y:S01]  /*5d00*/  HMMA.16816.F32.BF16 R28, R88, R30, RZ ;  /* 0x0000001e581c723c */ /* 0x000fe200000418ff */
[----:B------:R-:W-:Y:S01]  /*5d10*/  FMUL.FTZ R3, R40, UR10 ;  /* 0x0000000a28037c20 */ /* 0x000fe20008410000 */
[----:B------:R-:W-:-:S04]  /*5d20*/  FMUL.FTZ R43, R43, UR10 ;  /* 0x0000000a2b2b7c20 */ /* 0x000fc80008410000 */
[----:B------:R-:W-:Y:S01]  /*5d30*/  HMMA.16816.F32.BF16 R20, R88, R22, RZ ;  /* 0x000000165814723c */ /* 0x000fe200000418ff */
[----:B------:R-:W-:Y:S01]  /*5d40*/  FMUL.FTZ R40, R39, UR10 ;  /* 0x0000000a27287c20 */ /* 0x000fe20008410000 */
[----:B------:R-:W-:Y:S04]  /*5d50*/  MUFU.TANH R43, R43 ;  /* 0x0000002b002b7308 */ /* 0x000fe80000002400 */
[C---:B-----5:R-:W-:Y:S04]  /*5d60*/  HMMA.16816.F32.BF16 R16, R64.reuse, R52, R16 ;  /* 0x000000344010723c */ /* 0x060fe80000041810 */
[----:B------:R-:W-:Y:S02]  /*5d70*/  MUFU.TANH R40, R40 ;  /* 0x0000002800287308 */ /* 0x000fe40000002400 */
[----:B------:R-:W-:Y:S06]  /*5d80*/  HMMA.16816.F32.BF16 R12, R64, R54, R12 ;  /* 0x00000036400c723c */ /* 0x000fec000004180c */
[C---:B------:R-:W-:Y:S01]  /*5d90*/  HMMA.16816.F32.BF16 R52, R88.reuse, R48, RZ ;  /* 0x000000305834723c */ /* 0x040fe200000418ff */
[----:B------:R-:W-:Y:S05]  /*5da0*/  MUFU.TANH R3, R3 ;  /* 0x0000000300037308 */ /* 0x000fea0000002400 */
[----:B------:R-:W-:Y:S06]  /*5db0*/  HMMA.16816.F32.BF16 R48, R88, R50, RZ ;  /* 0x000000325830723c */ /* 0x000fec00000418ff */
[----:B------:R-:W-:Y:S01]  /*5dc0*/  HMMA.16816.F32.BF16 R32, R64, R8, R32 ;  /* 0x000000084020723c */ /* 0x000fe20000041820 */
[----:B------:R-:W-:Y:S01]  /*5dd0*/  FMUL.FTZ R107, R16, UR10 ;  /* 0x0000000a106b7c20 */ /* 0x000fe20008410000 */
[----:B------:R-:W-:Y:S01]  /*5de0*/  FMUL.FTZ R110, R18, UR10 ;  /* 0x0000000a126e7c20 */ /* 0x000fe20008410000 */
[----:B------:R-:W-:Y:S01]  /*5df0*/  FMUL.FTZ R104, R19, UR10 ;  /* 0x0000000a13687c20 */ /* 0x000fe20008410000 */
[----:B------:R-:W-:-:S02]  /*5e00*/  FMUL.FTZ R17, R17, UR10 ;  /* 0x0000000a11117c20 */ /* 0x000fc40008410000 */
[C---:B------:R-:W-:Y:S01]  /*5e10*/  HMMA.16816.F32.BF16 R28, R64.reuse, R10, R28 ;  /* 0x0000000a401c723c */ /* 0x040fe2000004181c */
[----:B------:R-:W-:Y:S01]  /*5e20*/  FMUL.FTZ R113, R12, UR10 ;  /* 0x0000000a0c717c20 */ /* 0x000fe20008410000 */
[----:B------:R-:W-:Y:S01]  /*5e30*/  MUFU.TANH R111, R17 ;  /* 0x00000011006f7308 */ /* 0x000fe20000002400 */
[----:B------:R-:W-:Y:S01]  /*5e40*/  FMUL.FTZ R106, R14, UR10 ;  /* 0x0000000a0e6a7c20 */ /* 0x000fe20008410000 */
[----:B------:R-:W-:Y:S01]  /*5e50*/  FMUL.FTZ R13, R13, UR10 ;  /* 0x0000000a0d0d7c20 */ /* 0x000fe20008410000 */
[----:B------:R-:W-:Y:S01]  /*5e60*/  FMUL.FTZ R108, R15, UR10 ;  /* 0x0000000a0f6c7c20 */ /* 0x000fe20008410000 */
[C---:B--2---:R-:W-:Y:S04]  /*5e70*/  HMMA.16816.F32.BF16 R24, R64.reuse, R4, R24 ;  /* 0x000000044018723c */ /* 0x044fe80000041818 */
[----:B------:R-:W-:Y:S02]  /*5e80*/  MUFU.TANH R115, R13 ;  /* 0x0000000d00737308 */ /* 0x000fe40000002400 */
[----:B------:R-:W-:Y:S06]  /*5e90*/  HMMA.16816.F32.BF16 R20, R64, R6, R20 ;  /* 0x000000064014723c */ /* 0x000fec0000041814 */
[C---:B----4-:R-:W-:Y:S01]  /*5ea0*/  HMMA.16816.F32.BF16 R8, R88.reuse, R56, RZ ;  /* 0x000000385808723c */ /* 0x050fe200000418ff */
[----:B------:R-:W-:Y:S01]  /*5eb0*/  FMUL.FTZ R34, R34, UR10 ;  /* 0x0000000a22227c20 */ /* 0x000fe20008410000 */
[----:B------:R-:W-:Y:S01]  /*5ec0*/  FMUL.FTZ R39, R32, UR10 ;  /* 0x0000000a20277c20 */ /* 0x000fe20008410000 */
[----:B------:R-:W-:Y:S01]  /*5ed0*/  FMUL.FTZ R32, R33, UR10 ;  /* 0x0000000a21207c20 */ /* 0x000fe20008410000 */
[----:B------:R-:W-:Y:S02]  /*5ee0*/  MUFU.TANH R110, R110 ;  /* 0x0000006e006e7308 */ /* 0x000fe40000002400 */
[----:B------:R-:W-:Y:S01]  /*5ef0*/  HMMA.16816.F32.BF16 R4, R88, R58, RZ ;  /* 0x0000003a5804723c */ /* 0x000fe200000418ff */
[----:B------:R-:W1:Y:S05]  /*5f00*/  LDSM.16.M88.4 R56, [R133+0x1800] ;  /* 0x001800008538783b */ /* 0x000e6a0000000200 */
[C---:B------:R-:W-:Y:S01]  /*5f10*/  HMMA.16816.F32.BF16 R52, R64.reuse, R60, R52 ;  /* 0x0000003c4034723c */ /* 0x040fe20000041834 */
[----:B------:R-:W2:Y:S01]  /*5f20*/  MUFU.TANH R34, R34 ;  /* 0x0000002200227308 */ /* 0x000ea20000002400 */
[----:B------:R-:W-:Y:S01]  /*5f30*/  FMUL.FTZ R27, R27, UR10 ;  /* 0x0000000a1b1b7c20 */ /* 0x000fe20008410000 */
[----:B------:R-:W-:Y:S01]  /*5f40*/  FMUL.FTZ R24, R24, UR10 ;  /* 0x0000000a18187c20 */ /* 0x000fe20008410000 */
[----:B------:R-:W-:Y:S01]  /*5f50*/  FMUL.FTZ R25, R25, UR10 ;  /* 0x0000000a19197c20 */ /* 0x000fe20008410000 */
[----:B------:R-:W-:Y:S01]  /*5f60*/  FMUL.FTZ R26, R26, UR10 ;  /* 0x0000000a1a1a7c20 */ /* 0x000fe20008410000 */
[C---:B------:R-:W-:Y:S01]  /*5f70*/  HMMA.16816.F32.BF16 R48, R64.reuse, R62, R48 ;  /* 0x0000003e4030723c */ /* 0x040fe20000041830 */
[----:B------:R-:W3:Y:S01]  /*5f80*/  LDSM.16.M88.4 R60, [R134+0x2c00] ;  /* 0x002c0000863c783b */ /* 0x000ee20000000200 */
[----:B------:R-:W-:Y:S01]  /*5f90*/  FMUL.FTZ R121, R20, UR10 ;  /* 0x0000000a14797c20 */ /* 0x000fe20008410000 */
[----:B------:R-:W-:Y:S01]  /*5fa0*/  IMAD.SHL.U32 R20, R141, 0x80, RZ ;  /* 0x000000808d147824 */ /* 0x000fe200078e00ff */
[----:B------:R-:W4:Y:S01]  /*5fb0*/  MUFU.TANH R32, R32 ;  /* 0x0000002000207308 */ /* 0x000f220000002400 */
[----:B------:R-:W-:Y:S01]  /*5fc0*/  FMUL.FTZ R22, R22, UR10 ;  /* 0x0000000a16167c20 */ /* 0x000fe20008410000 */
[----:B------:R-:W-:Y:S01]  /*5fd0*/  HMMA.16816.F32.BF16 R8, R64, R44, R8 ;  /* 0x0000002c4008723c */ /* 0x000fe20000041808 */
[----:B------:R-:W-:Y:S01]  /*5fe0*/  FMUL.FTZ R21, R21, UR10 ;  /* 0x0000000a15157c20 */ /* 0x000fe20008410000 */
[C---:B------:R-:W-:Y:S01]  /*5ff0*/  LOP3.LUT R16, R20.reuse, 0x8, R103, 0xfe, !PT ;  /* 0x0000000814107812 */ /* 0x040fe200078efe67 */
[----:B------:R-:W-:Y:S01]  /*6000*/  FMUL.FTZ R23, R23, UR10 ;  /* 0x0000000a17177c20 */ /* 0x000fe20008410000 */
[----:B------:R-:W-:-:S02]  /*6010*/  LOP3.LUT R18, R20, R103, RZ, 0xfc, !PT ;  /* 0x0000006714127212 */ /* 0x000fc400078efcff */
[----:B------:R-:W-:Y:S01]  /*6020*/  HMMA.16816.F32.BF16 R4, R64, R46, R4 ;  /* 0x0000002e4004723c */ /* 0x000fe20000041804 */
[CC--:B------:R-:W-:Y:S01]  /*6030*/  ISETP.GE.AND P3, PT, R16.reuse, R102.reuse, PT ;  /* 0x000000661000720c */ /* 0x0c0fe20003f66270 */
[----:B------:R4:W-:Y:S01]  /*6040*/  MUFU.TANH R118, R27 ;  /* 0x0000001b00767308 */ /* 0x0009e20000002400 */
[-C--:B------:R-:W-:Y:S02]  /*6050*/  ISETP.GE.AND P4, PT, R16, R101.reuse, PT ;  /* 0x000000651000720c */ /* 0x080fe40003f86270 */
[C-C-:B------:R-:W-:Y:S01]  /*6060*/  LOP3.LUT R16, R20.reuse, 0x10, R103.reuse, 0xfe, !PT ;  /* 0x0000001014107812 */ /* 0x140fe200078efe67 */
[C---:B------:R-:W-:Y:S01]  /*6070*/  HMMA.16816.F32.BF16 R44, R88.reuse, R92, RZ ;  /* 0x0000005c582c723c */ /* 0x040fe200000418ff */
[--C-:B------:R-:W-:Y:S01]  /*6080*/  LOP3.LUT R12, R20, 0x18, R103.reuse, 0xfe, !PT ;  /* 0x00000018140c7812 */ /* 0x100fe200078efe67 */
[----:B------:R-:W-:Y:S01]  /*6090*/  FMUL.FTZ R53, R53, UR10 ;  /* 0x0000000a35357c20 */ /* 0x000fe20008410000 */
[CC--:B------:R-:W-:Y:S01]  /*60a0*/  ISETP.GE.AND P1, PT, R16.reuse, R102.reuse, PT ;  /* 0x000000661000720c */ /* 0x0c0fe20003f26270 */
[----:B------:R-:W-:Y:S01]  /*60b0*/  MUFU.TANH R125, R24 ;  /* 0x00000018007d7308 */ /* 0x000fe20000002400 */
[-C--:B------:R-:W-:Y:S01]  /*60c0*/  ISETP.GE.AND P5, PT, R16, R101.reuse, PT ;  /* 0x000000651000720c */ /* 0x080fe20003fa6270 */
[----:B------:R-:W-:Y:S01]  /*60d0*/  HMMA.16816.F32.BF16 R92, R88, R94, RZ ;  /* 0x0000005e585c723c */ /* 0x000fe200000418ff */
[----:B------:R-:W-:Y:S01]  /*60e0*/  VIADD R16, R18, 0x1 ;  /* 0x0000000112107836 */ /* 0x000fe20000000000 */
[--C-:B------:R-:W-:Y:S01]  /*60f0*/  LOP3.LUT R15, R20, 0x20, R103.reuse, 0xfe, !PT ;  /* 0x00000020140f7812 */ /* 0x100fe200078efe67 */
[----:B------:R-:W-:Y:S01]  /*6100*/  FMUL.FTZ R48, R48, UR10 ;  /* 0x0000000a30307c20 */ /* 0x000fe20008410000 */
[----:B--2---:R-:W-:Y:S01]  /*6110*/  FSEL R34, R34, -INF , !P5 ;  /* 0xff80000022227808 */ /* 0x004fe20006800000 */
[----:B------:R-:W-:Y:S01]  /*6120*/  FMUL.FTZ R50, R50, UR10 ;  /* 0x0000000a32327c20 */ /* 0x000fe20008410000 */
[----:B------:R-:W-:Y:S01]  /*6130*/  FMUL.FTZ R117, R8, UR10 ;  /* 0x0000000a08757c20 */ /* 0x000fe20008410000 */
[-C--:B------:R-:W-:Y:S01]  /*6140*/  ISETP.GE.AND P2, PT, R16, R102.reuse, PT ;  /* 0x000000661000720c */ /* 0x080fe20003f46270 */
[----:B------:R-:W-:Y:S01]  /*6150*/  VIADD R8, R18, 0x11 ;  /* 0x0000001112087836 */ /* 0x000fe20000000000 */
[----:B------:R-:W-:Y:S01]  /*6160*/  MUFU.TANH R123, R25 ;  /* 0x00000019007b7308 */ /* 0x000fe20000002400 */
[----:B------:R-:W-:Y:S01]  /*6170*/  FMUL.FTZ R10, R10, UR10 ;  /* 0x0000000a0a0a7c20 */ /* 0x000fe20008410000 */
[----:B------:R-:W-:Y:S01]  /*6180*/  FMUL.FTZ R9, R9, UR10 ;  /* 0x0000000a09097c20 */ /* 0x000fe20008410000 */
[----:B------:R-:W-:Y:S01]  /*6190*/  FMUL.FTZ R105, R4, UR10 ;  /* 0x0000000a04697c20 */ /* 0x000fe20008410000 */
[----:B------:R-:W-:Y:S01]  /*61a0*/  ISETP.GE.AND P5, PT, R8, R102, PT ;  /* 0x000000660800720c */ /* 0x000fe20003fa6270 */
[----:B------:R-:W-:Y:S01]  /*61b0*/  FMUL.FTZ R5, R5, UR10 ;  /* 0x0000000a05057c20 */ /* 0x000fe20008410000 */
[--C-:B------:R-:W-:Y:S01]  /*61c0*/  LOP3.LUT R4, R20, 0x30, R103.reuse, 0xfe, !PT ;  /* 0x0000003014047812 */ /* 0x100fe200078efe67 */
[----:B------:R-:W-:Y:S01]  /*61d0*/  FMUL.FTZ R6, R6, UR10 ;  /* 0x0000000a06067c20 */ /* 0x000fe20008410000 */
[----:B----4-:R-:W-:Y:S01]  /*61e0*/  FSEL R27, R32, -INF , !P5 ;  /* 0xff800000201b7808 */ /* 0x010fe20006800000 */
[C---:B-1----:R-:W-:Y:S01]  /*61f0*/  HMMA.16816.F32.BF16 R44, R64.reuse, R56, R44 ;  /* 0x00000038402c723c */ /* 0x042fe2000004182c */
[----:B------:R-:W-:Y:S01]  /*6200*/  ISETP.GE.AND P5, PT, R8, R101, PT ;  /* 0x000000650800720c */ /* 0x000fe20003fa6270 */
[----:B------:R-:W1:Y:S01]  /*6210*/  MUFU.TANH R39, R39 ;  /* 0x0000002700277308 */ /* 0x000e620000002400 */
[----:B------:R-:W-:Y:S01]  /*6220*/  LOP3.LUT R8, R20, 0x28, R103, 0xfe, !PT ;  /* 0x0000002814087812 */ /* 0x000fe200078efe67 */
[----:B------:R-:W-:Y:S01]  /*6230*/  FMUL.FTZ R11, R11, UR10 ;  /* 0x0000000a0b0b7c20 */ /* 0x000fe20008410000 */
[----:B------:R-:W-:Y:S01]  /*6240*/  FMUL.FTZ R7, R7, UR10 ;  /* 0x0000000a07077c20 */ /* 0x000fe20008410000 */
[----:B------:R-:W-:Y:S01]  /*6250*/  HMMA.16816.F32.BF16 R56, R64, R58, R92 ;  /* 0x0000003a4038723c */ /* 0x000fe2000004185c */
[----:B------:R-:W-:Y:S01]  /*6260*/  FMUL.FTZ R49, R49, UR10 ;  /* 0x0000000a31317c20 */ /* 0x000fe20008410000 */
[----:B------:R-:W-:Y:S01]  /*6270*/  FMUL.FTZ R52, R52, UR10 ;  /* 0x0000000a34347c20 */ /* 0x000fe20008410000 */
[----:B------:R-:W-:Y:S01]  /*6280*/  FMUL.FTZ R51, R51, UR10 ;  /* 0x0000000a33337c20 */ /* 0x000fe20008410000 */
[----:B------:R-:W2:Y:S02]  /*6290*/  MUFU.TANH R120, R26 ;  /* 0x0000001a00787308 */ /* 0x000ea40000002400 */
[C---:B---3--:R-:W-:Y:S06]  /*62a0*/  HMMA.16816.F32.BF16 R92, R88.reuse, R60, RZ ;  /* 0x0000003c585c723c */ /* 0x048fec00000418ff */
[----:B------:R-:W-:Y:S01]  /*62b0*/  HMMA.16816.F32.BF16 R60, R88, R62, RZ ;  /* 0x0000003e583c723c */ /* 0x000fe200000418ff */
[----:B------:R-:W3:Y:S01]  /*62c0*/  LDSM.16.M88.4 R88, [R133+0x1c00] ;  /* 0x001c00008558783b */ /* 0x000ee20000000200 */
[----:B------:R-:W-:Y:S01]  /*62d0*/  MUFU.TANH R121, R121 ;  /* 0x0000007900797308 */ /* 0x000fe20000002400 */
[----:B-1----:R-:W-:Y:S01]  /*62e0*/  FSEL R33, R39, -INF , !P1 ;  /* 0xff80000027217808 */ /* 0x002fe20004800000 */
[----:B------:R-:W-:-:S04]  /*62f0*/  DEPBAR.LE SB0, 0x0 ;  /* 0x000080000000791a */ /* 0x000fc80000000000 */
[----:B------:R-:W-:Y:S01]  /*6300*/  ISETP.GE.AND P1, PT, R15, R101, PT ;  /* 0x000000650f00720c */ /* 0x000fe20003f26270 */
[----:B------:R-:W-:Y:S01]  /*6310*/  FMUL.FTZ R44, R44, UR10 ;  /* 0x0000000a2c2c7c20 */ /* 0x000fe20008410000 */
[----:B------:R-:W-:Y:S02]  /*6320*/  MUFU.TANH R112, R22 ;  /* 0x0000001600707308 */ /* 0x000fe40000002400 */
[----:B--2---:R-:W-:-:S06]  /*6330*/  FSEL R120, R120, -INF , !P1 ;  /* 0xff80000078787808 */ /* 0x004fcc0004800000 */
[----:B------:R-:W-:Y:S08]  /*6340*/  MUFU.TANH R104, R104 ;  /* 0x0000006800687308 */ /* 0x000ff00000002400 */
[----:B------:R-:W-:Y:S08]  /*6350*/  MUFU.TANH R113, R113 ;  /* 0x0000007100717308 */ /* 0x000ff00000002400 */
[----:B------:R-:W-:Y:S01]  /*6360*/  MUFU.TANH R127, R21 ;  /* 0x00000015007f7308 */ /* 0x000fe20000002400 */
[C---:B---3--:R-:W-:Y:S07]  /*6370*/  HMMA.16816.F32.BF16 R92, R64.reuse, R88, R92 ;  /* 0x00000058405c723c */ /* 0x048fee000004185c */
[----:B------:R1:W-:Y:S01]  /*6380*/  MUFU.TANH R109, R5 ;  /* 0x00000005006d7308 */ /* 0x0003e20000002400 */
[----:B------:R-:W-:Y:S07]  /*6390*/  HMMA.16816.F32.BF16 R60, R64, R90, R60 ;  /* 0x0000005a403c723c */ /* 0x000fee000004183c */
[----:B------:R-:W-:Y:S01]  /*63a0*/  MUFU.TANH R106, R106 ;  /* 0x0000006a006a7308 */ /* 0x000fe20000002400 */
        /* <DEDUP_REMOVED lines=8> */
[----:B------:R-:W-:Y:S01]  /*6430*/  FMUL.FTZ R35, R29, UR10 ;  /* 0x0000000a1d237c20 */ /* 0x000fe20008410000 */
[----:B------:R-:W-:Y:S01]  /*6440*/  FMUL.FTZ R29, R30, UR10 ;  /* 0x0000000a1e1d7c20 */ /* 0x000fe20008410000 */
[----:B------:R-:W-:Y:S01]  /*6450*/  FMUL.FTZ R28, R31, UR10 ;  /* 0x0000000a1f1c7c20 */ /* 0x000fe20008410000 */
[----:B-1----:R-:W-:-:S03]  /*6460*/  VIADD R5, R18, 0x31 ;  /* 0x0000003112057836 */ /* 0x002fc60000000000 */
[----:B------:R-:W1:Y:S01]  /*6470*/  MUFU.TANH R42, R42 ;  /* 0x0000002a002a7308 */ /* 0x000e620000002400 */
[----:B------:R-:W-:Y:S01]  /*6480*/  FMUL.FTZ R39, R60, UR10 ;  /* 0x0000000a3c277c20 */ /* 0x000fe20008410000 */
[----:B------:R-:W-:-:S06]  /*6490*/  FMUL.FTZ R30, R62, UR10 ;  /* 0x0000000a3e1e7c20 */ /* 0x000fcc0008410000 */
[----:B------:R-:W3:Y:S01]  /*64a0*/  MUFU.TANH R38, R38 ;  /* 0x0000002600267308 */ /* 0x000ee20000002400 */
[----:B--2---:R-:W-:Y:S02]  /*64b0*/  FSEL R19, R64, -INF , !P2 ;  /* 0xff80000040137808 */ /* 0x004fe40005000000 */
[----:B------:R-:W-:-:S04]  /*64c0*/  ISETP.GE.AND P2, PT, R16, R101, PT ;  /* 0x000000651000720c */ /* 0x000fc80003f46270 */
[----:B------:R-:W-:Y:S01]  /*64d0*/  FSEL R16, R43, -INF , !P2 ;  /* 0xff8000002b107808 */ /* 0x000fe20005000000 */
[----:B------:R-:W2:Y:S01]  /*64e0*/  MUFU.TANH R37, R37 ;  /* 0x0000002500257308 */ /* 0x000ea20000002400 */
[----:B-1----:R-:W-:Y:S01]  /*64f0*/  FSEL R17, R42, -INF , !P3 ;  /* 0xff8000002a117808 */ /* 0x002fe20005800000 */
[----:B------:R-:W-:Y:S01]  /*6500*/  FMUL.FTZ R42, R58, UR10 ;  /* 0x0000000a3a2a7c20 */ /* 0x000fe20008410000 */
[CC--:B------:R-:W-:Y:S02]  /*6510*/  ISETP.GE.AND P2, PT, R12.reuse, R102.reuse, PT ;  /* 0x000000660c00720c */ /* 0x0c0fe40003f46270 */
[----:B------:R-:W-:Y:S01]  /*6520*/  ISETP.GE.AND P3, PT, R12, R101, PT ;  /* 0x000000650c00720c */ /* 0x000fe20003f66270 */
[----:B------:R-:W-:Y:S02]  /*6530*/  VIADD R12, R18, 0x9 ;  /* 0x00000009120c7836 */ /* 0x000fe40000000000 */
[----:B------:R-:W1:Y:S01]  /*6540*/  MUFU.TANH R65, R65 ;  /* 0x0000004100417308 */ /* 0x000e620000002400 */
[----:B---3--:R-:W-:Y:S01]  /*6550*/  FSEL R32, R38, -INF , !P5 ;  /* 0xff80000026207808 */ /* 0x008fe20006800000 */
[----:B------:R-:W-:Y:S01]  /*6560*/  FMUL.FTZ R38, R94, UR10 ;  /* 0x0000000a5e267c20 */ /* 0x000fe20008410000 */
[----:B------:R-:W-:-:S04]  /*6570*/  ISETP.GE.AND P5, PT, R8, R102, PT ;  /* 0x000000660800720c */ /* 0x000fc80003fa6270 */
[----:B------:R-:W-:Y:S01]  /*6580*/  FSEL R121, R121, -INF , !P5 ;  /* 0xff80000079797808 */ /* 0x000fe20006800000 */
[----:B------:R-:W3:Y:S01]  /*6590*/  MUFU.TANH R36, R36 ;  /* 0x0000002400247308 */ /* 0x000ee20000002400 */
[----:B--2---:R-:W-:Y:S01]  /*65a0*/  FSEL R25, R37, -INF , !P2 ;  /* 0xff80000025197808 */ /* 0x004fe20005000000 */
[----:B------:R-:W-:Y:S01]  /*65b0*/  FMUL.FTZ R37, R61, UR10 ;  /* 0x0000000a3d257c20 */ /* 0x000fe20008410000 */
[----:B------:R-:W-:Y:S01]  /*65c0*/  ISETP.GE.AND P2, PT, R8, R101, PT ;  /* 0x000000650800720c */ /* 0x000fe20003f46270 */
[----:B------:R-:W-:-:S03]  /*65d0*/  VIADD R8, R18, 0x19 ;  /* 0x0000001912087836 */ /* 0x000fc60000000000 */
[----:B------:R-:W-:Y:S01]  /*65e0*/  FSEL R112, R112, -INF , !P2 ;  /* 0xff80000070707808 */ /* 0x000fe20005000000 */
[----:B------:R-:W2:Y:S01]  /*65f0*/  MUFU.TANH R29, R29 ;  /* 0x0000001d001d7308 */ /* 0x000ea20000002400 */
[----:B-1----:R-:W-:Y:S02]  /*6600*/  FSEL R14, R65, -INF , !P4 ;  /* 0xff800000410e7808 */ /* 0x002fe40006000000 */
[----:B------:R-:W-:-:S05]  /*6610*/  ISETP.GE.AND P4, PT, R12, R102, PT ;  /* 0x000000660c00720c */ /* 0x000fca0003f86270 */
        /* <DEDUP_REMOVED lines=8> */
[-C--:B------:R-:W-:Y:S01]  /*66a0*/  ISETP.GE.AND P3, PT, R8, R102.reuse, PT ;  /* 0x000000660800720c */ /* 0x080fe20003f66270 */
[----:B------:R-:W-:Y:S01]  /*66b0*/  FMUL.FTZ R29, R63, UR10 ;  /* 0x0000000a3f1d7c20 */ /* 0x000fe20008410000 */
[----:B------:R-:W-:-:S03]  /*66c0*/  ISETP.GE.AND P4, PT, R15, R102, PT ;  /* 0x000000660f00720c */ /* 0x000fc60003f86270 */
[----:B------:R-:W2:Y:S01]  /*66d0*/  MUFU.TANH R114, R23 ;  /* 0x0000001700727308 */ /* 0x000ea20000002400 */
[----:B-1----:R-:W-:Y:S02]  /*66e0*/  FSEL R35, R35, -INF , !P3 ;  /* 0xff80000023237808 */ /* 0x002fe40005800000 */
[-C--:B------:R-:W-:Y:S01]  /*66f0*/  ISETP.GE.AND P3, PT, R8, R101.reuse, PT ;  /* 0x000000650800720c */ /* 0x080fe20003f66270 */
[----:B------:R-:W-:Y:S01]  /*6700*/  FMUL.FTZ R8, R56, UR10 ;  /* 0x0000000a38087c20 */ /* 0x000fe20008410000 */
[----:B------:R-:W-:Y:S02]  /*6710*/  FSEL R125, R125, -INF , !P4 ;  /* 0xff8000007d7d7808 */ /* 0x000fe40006000000 */
[----:B------:R-:W-:Y:S01]  /*6720*/  ISETP.GE.AND P4, PT, R4, R101, PT ;  /* 0x000000650400720c */ /* 0x000fe20003f86270 */
[----:B------:R-:W1:Y:S01]  /*6730*/  MUFU.TANH R107, R107 ;  /* 0x0000006b006b7308 */ /* 0x000e620000002400 */
[----:B---3--:R-:W-:Y:S02]  /*6740*/  FSEL R26, R28, -INF , !P3 ;  /* 0xff8000001c1a7808 */ /* 0x008fe40005800000 */
[----:B------:R-:W-:Y:S01]  /*6750*/  ISETP.GE.AND P3, PT, R4, R102, PT ;  /* 0x000000660400720c */ /* 0x000fe20003f66270 */
[----:B------:R-:W-:Y:S01]  /*6760*/  VIADD R4, R18, 0x21 ;  /* 0x0000002112047836 */ /* 0x000fe20000000000 */
[----:B------:R-:W-:-:S02]  /*6770*/  FSEL R110, R110, -INF , !P4 ;  /* 0xff8000006e6e7808 */ /* 0x000fc40006000000 */
[-C--:B------:R-:W-:Y:S01]  /*6780*/  ISETP.GE.AND P4, PT, R5, R102.reuse, PT ;  /* 0x000000660500720c */ /* 0x080fe20003f86270 */
[----:B------:R-:W3:Y:S01]  /*6790*/  MUFU.TANH R108, R108 ;  /* 0x0000006c006c7308 */ /* 0x000ee20000002400 */
[C---:B------:R-:W-:Y:S02]  /*67a0*/  ISETP.GE.AND P1, PT, R4.reuse, R102, PT ;  /* 0x000000660400720c */ /* 0x040fe40003f26270 */
[----:B------:R-:W-:Y:S02]  /*67b0*/  FSEL R111, R111, -INF , !P4 ;  /* 0xff8000006f6f7808 */ /* 0x000fe40006000000 */
[----:B------:R-:W-:Y:S02]  /*67c0*/  FSEL R123, R123, -INF , !P1 ;  /* 0xff8000007b7b7808 */ /* 0x000fe40004800000 */
[----:B------:R-:W-:Y:S01]  /*67d0*/  ISETP.GE.AND P1, PT, R4, R101, PT ;  /* 0x000000650400720c */ /* 0x000fe20003f26270 */
[----:B------:R-:W4:Y:S01]  /*67e0*/  MUFU.TANH R117, R117 ;  /* 0x0000007500757308 */ /* 0x000f220000002400 */
[----:B------:R-:W-:-:S02]  /*67f0*/  LOP3.LUT R4, R20, 0x38, R103, 0xfe, !PT ;  /* 0x0000003814047812 */ /* 0x000fc400078efe67 */
[----:B------:R-:W-:Y:S02]  /*6800*/  FSEL R118, R118, -INF , !P1 ;  /* 0xff80000076767808 */ /* 0x000fe40004800000 */
[CC--:B------:R-:W-:Y:S02]  /*6810*/  ISETP.GE.AND P1, PT, R4.reuse, R102.reuse, PT ;  /* 0x000000660400720c */ /* 0x0c0fe40003f26270 */
[-C--:B------:R-:W-:Y:S01]  /*6820*/  ISETP.GE.AND P5, PT, R4, R101.reuse, PT ;  /* 0x000000650400720c */ /* 0x080fe20003fa6270 */
[----:B------:R-:W-:Y:S01]  /*6830*/  VIADD R4, R18, 0x29 ;  /* 0x0000002912047836 */ /* 0x000fe20000000000 */
[----:B------:R-:W-:Y:S01]  /*6840*/  ISETP.GE.AND P4, PT, R5, R101, PT ;  /* 0x000000650500720c */ /* 0x000fe20003f86270 */
[----:B------:R-:W5:Y:S01]  /*6850*/  MUFU.TANH R90, R10 ;  /* 0x0000000a005a7308 */ /* 0x000f620000002400 */
[----:B------:R-:W-:Y:S02]  /*6860*/  LOP3.LUT R5, R20, 0x48, R103, 0xfe, !PT ;  /* 0x0000004814057812 */ /* 0x000fe400078efe67 */
[----:B------:R-:W-:-:S02]  /*6870*/  ISETP.GE.AND P2, PT, R4, R102, PT ;  /* 0x000000660400720c */ /* 0x000fc40003f46270 */
[----:B------:R-:W-:Y:S02]  /*6880*/  FSEL R104, R104, -INF , !P4 ;  /* 0xff80000068687808 */ /* 0x000fe40006000000 */
[----:B------:R-:W-:Y:S01]  /*6890*/  FSEL R113, R113, -INF , !P1 ;  /* 0xff80000071717808 */ /* 0x000fe20004800000 */
[----:B------:R1:W-:Y:S01]  /*68a0*/  MUFU.TANH R66, R6 ;  /* 0x0000000600427308 */ /* 0x0003e20000002400 */
[C---:B------:R-:W-:Y:S02]  /*68b0*/  ISETP.GE.AND P4, PT, R5.reuse, R102, PT ;  /* 0x000000660500720c */ /* 0x040fe40003f86270 */
[-C--:B------:R-:W-:Y:S01]  /*68c0*/  ISETP.GE.AND P1, PT, R5, R101.reuse, PT ;  /* 0x000000650500720c */ /* 0x080fe20003f26270 */
[----:B------:R-:W-:Y:S01]  /*68d0*/  VIADD R5, R18, 0x39 ;  /* 0x0000003912057836 */ /* 0x000fe20000000000 */
[----:B------:R-:W-:Y:S02]  /*68e0*/  FSEL R127, R127, -INF , !P2 ;  /* 0xff8000007f7f7808 */ /* 0x000fe40005000000 */
[----:B------:R-:W-:Y:S01]  /*68f0*/  ISETP.GE.AND P2, PT, R4, R101, PT ;  /* 0x000000650400720c */ /* 0x000fe20003f46270 */
[----:B------:R-:W-:Y:S01]  /*6900*/  MUFU.TANH R119, R9 ;  /* 0x0000000900777308 */ /* 0x000fe20000002400 */
[----:B------:R-:W-:-:S02]  /*6910*/  LOP3.LUT R4, R20, 0x40, R103, 0xfe, !PT ;  /* 0x0000004014047812 */ /* 0x000fc400078efe67 */
[----:B------:R-:W-:Y:S02]  /*6920*/  FSEL R106, R106, -INF , !P5 ;  /* 0xff8000006a6a7808 */ /* 0x000fe40006800000 */
[-C--:B------:R-:W-:Y:S02]  /*6930*/  ISETP.GE.AND P5, PT, R5, R102.reuse, PT ;  /* 0x000000660500720c */ /* 0x080fe40003fa6270 */
[----:B--2---:R-:W-:Y:S01]  /*6940*/  FSEL R114, R114, -INF , !P2 ;  /* 0xff80000072727808 */ /* 0x004fe20005000000 */
[----:B------:R-:W-:Y:S01]  /*6950*/  MUFU.TANH R64, R11 ;  /* 0x0000000b00407308 */ /* 0x000fe20000002400 */
[----:B-1----:R-:W-:Y:S01]  /*6960*/  FMUL.FTZ R6, R54, UR10 ;  /* 0x0000000a36067c20 */ /* 0x002fe20008410000 */
[----:B------:R-:W-:Y:S01]  /*6970*/  FSEL R107, R107, -INF , !P3 ;  /* 0xff8000006b6b7808 */ /* 0x000fe20005800000 */
[----:B------:R-:W-:Y:S01]  /*6980*/  FMUL.FTZ R54, R55, UR10 ;  /* 0x0000000a37367c20 */ /* 0x000fe20008410000 */
[C---:B------:R-:W-:Y:S02]  /*6990*/  ISETP.GE.AND P2, PT, R4.reuse, R102, PT ;  /* 0x000000660400720c */ /* 0x040fe40003f46270 */
[----:B------:R-:W-:-:S02]  /*69a0*/  ISETP.GE.AND P3, PT, R4, R101, PT ;  /* 0x000000650400720c */ /* 0x000fc40003f66270 */
[----:B------:R-:W1:Y:S01]  /*69b0*/  MUFU.TANH R4, R6 ;  /* 0x0000000600047308 */ /* 0x000e620000002400 */
[----:B------:R-:W-:Y:S02]  /*69c0*/  FSEL R115, R115, -INF , !P5 ;  /* 0xff80000073737808 */ /* 0x000fe40006800000 */
[----:B------:R-:W-:Y:S02]  /*69d0*/  ISETP.GE.AND P5, PT, R5, R101, PT ;  /* 0x000000650500720c */ /* 0x000fe40003fa6270 */
[----:B------:R-:W-:Y:S02]  /*69e0*/  LOP3.LUT R5, R20, 0x50, R103, 0xfe, !PT ;  /* 0x0000005014057812 */ /* 0x000fe400078efe67 */
[----:B---3--:R-:W-:Y:S01]  /*69f0*/  FSEL R108, R108, -INF , !P5 ;  /* 0xff8000006c6c7808 */ /* 0x008fe20006800000 */
[----:B------:R-:W2:Y:S01]  /*6a00*/  MUFU.TANH R105, R105 ;  /* 0x0000006900697308 */ /* 0x000ea20000002400 */
[----:B----4-:R-:W-:Y:S02]  /*6a10*/  FSEL R117, R117, -INF , !P2 ;  /* 0xff80000075757808 */ /* 0x010fe40005000000 */
[----:B------:R-:W-:-:S02]  /*6a20*/  ISETP.GE.AND P5, PT, R5, R102, PT ;  /* 0x000000660500720c */ /* 0x000fc40003fa6270 */
[-C--:B------:R-:W-:Y:S01]  /*6a30*/  ISETP.GE.AND P2, PT, R5, R101.reuse, PT ;  /* 0x000000650500720c */ /* 0x080fe20003f46270 */
[----:B------:R-:W-:Y:S01]  /*6a40*/  VIADD R5, R18, 0x41 ;  /* 0x0000004112057836 */ /* 0x000fe20000000000 */
[----:B-----5:R-:W-:Y:S01]  /*6a50*/  FSEL R90, R90, -INF , !P3 ;  /* 0xff8000005a5a7808 */ /* 0x020fe20005800000 */
[----:B------:R-:W-:Y:S01]  /*6a60*/  MUFU.TANH R65, R53 ;  /* 0x0000003500417308 */ /* 0x000fe20000002400 */
[----:B-1----:R-:W-:Y:S02]  /*6a70*/  FSEL R56, R4, -INF , !P2 ;  /* 0xff80000004387808 */ /* 0x002fe40005000000 */
[----:B------:R-:W-:Y:S02]  /*6a80*/  ISETP.GE.AND P3, PT, R5, R102, PT ;  /* 0x000000660500720c */ /* 0x000fe40003f66270 */
[----:B------:R-:W-:Y:S02]  /*6a90*/  LOP3.LUT R6, R20, 0x58, R103, 0xfe, !PT ;  /* 0x0000005814067812 */ /* 0x000fe400078efe67 */
[----:B------:R-:W-:Y:S01]  /*6aa0*/  FSEL R119, R119, -INF , !P3 ;  /* 0xff80000077777808 */ /* 0x000fe20005800000 */
[----:B------:R-:W-:Y:S01]  /*6ab0*/  MUFU.TANH R54, R54 ;  /* 0x0000003600367308 */ /* 0x000fe20000002400 */
[----:B------:R-:W-:Y:S01]  /*6ac0*/  ISETP.GE.AND P3, PT, R5, R101, PT ;  /* 0x000000650500720c */ /* 0x000fe20003f66270 */
[----:B------:R-:W-:Y:S01]  /*6ad0*/  FMUL.FTZ R5, R45, UR10 ;  /* 0x0000000a2d057c20 */ /* 0x000fe20008410000 */
[----:B--2---:R-:W-:Y:S01]  /*6ae0*/  FSEL R105, R105, -INF , !P4 ;  /* 0xff80000069697808 */ /* 0x004fe20006000000 */
[----:B------:R-:W-:Y:S01]  /*6af0*/  FMUL.FTZ R45, R93, UR10 ;  /* 0x0000000a5d2d7c20 */ /* 0x000fe20008410000 */
[----:B------:R-:W-:-:S02]  /*6b00*/  FSEL R64, R64, -INF , !P3 ;  /* 0xff80000040407808 */ /* 0x000fc40005800000 */
[CC--:B------:R-:W-:Y:S01]  /*6b10*/  ISETP.GE.AND P3, PT, R6.reuse, R102.reuse, PT ;  /* 0x000000660600720c */ /* 0x0c0fe20003f66270 */
[----:B------:R1:W2:Y:S01]  /*6b20*/  MUFU.TANH R67, R48 ;  /* 0x0000003000437308 */ /* 0x0002a20000002400 */
[----:B------:R-:W-:Y:S01]  /*6b30*/  ISETP.GE.AND P4, PT, R6, R101, PT ;  /* 0x000000650600720c */ /* 0x000fe20003f86270 */
[----:B------:R-:W-:Y:S01]  /*6b40*/  VIADD R6, R18, 0x49 ;  /* 0x0000004912067836 */ /* 0x000fe20000000000 */
[----:B------:R-:W-:Y:S02]  /*6b50*/  LOP3.LUT R4, R20, 0x68, R103, 0xfe, !PT ;  /* 0x0000006814047812 */ /* 0x000fe400078efe67 */
[----:B------:R-:W-:Y:S02]  /*6b60*/  FSEL R66, R66, -INF , !P1 ;  /* 0xff80000042427808 */ /* 0x000fe40004800000 */
[----:B------:R-:W-:Y:S01]  /*6b70*/  ISETP.GE.AND P1, PT, R6, R102, PT ;  /* 0x000000660600720c */ /* 0x000fe20003f26270 */
[----:B------:R3:W4:Y:S03]  /*6b80*/  MUFU.TANH R88, R7 ;  /* 0x0000000700587308 */ /* 0x0007260000002400 */
[----:B------:R-:W-:-:S02]  /*6b90*/  FSEL R109, R109, -INF , !P1 ;  /* 0xff8000006d6d7808 */ /* 0x000fc40004800000 */
[-C--:B------:R-:W-:Y:S02]  /*6ba0*/  ISETP.GE.AND P1, PT, R6, R101.reuse, PT ;  /* 0x000000650600720c */ /* 0x080fe40003f26270 */
[----:B------:R-:W-:Y:S01]  /*6bb0*/  LOP3.LUT R6, R20, 0x60, R103, 0xfe, !PT ;  /* 0x0000006014067812 */ /* 0x000fe200078efe67 */
[----:B------:R-:W5:Y:S01]  /*6bc0*/  MUFU.TANH R50, R50 ;  /* 0x0000003200327308 */ /* 0x000f620000002400 */
[----:B-1----:R-:W-:Y:S01]  /*6bd0*/  FMUL.FTZ R48, R46, UR10 ;  /* 0x0000000a2e307c20 */ /* 0x002fe20008410000 */
[----:B--2---:R-:W-:Y:S01]  /*6be0*/  FSEL R67, R67, -INF , !P3 ;  /* 0xff80000043437808 */ /* 0x004fe20005800000 */
[----:B------:R-:W-:Y:S01]  /*6bf0*/  FMUL.FTZ R46, R47, UR10 ;  /* 0x0000000a2f2e7c20 */ /* 0x000fe20008410000 */
[----:B------:R-:W-:Y:S01]  /*6c00*/  ISETP.GE.AND P3, PT, R4, R101, PT ;  /* 0x000000650400720c */ /* 0x000fe20003f66270 */
[----:B------:R-:W-:-:S03]  /*6c10*/  FMUL.FTZ R47, R92, UR10 ;  /* 0x0000000a5c2f7c20 */ /* 0x000fc60008410000 */
[----:B------:R-:W-:Y:S01]  /*6c20*/  MUFU.TANH R89, R49 ;  /* 0x0000003100597308 */ /* 0x000fe20000002400 */
[----:B---3--:R-:W-:Y:S01]  /*6c30*/  VIADD R7, R18, 0x51 ;  /* 0x0000005112077836 */ /* 0x008fe20000000000 */
[----:B----4-:R-:W-:Y:S02]  /*6c40*/  FSEL R88, R88, -INF , !P1 ;  /* 0xff80000058587808 */ /* 0x010fe40004800000 */
[-C--:B------:R-:W-:Y:S02]  /*6c50*/  ISETP.GE.AND P1, PT, R6, R102.reuse, PT ;  /* 0x000000660600720c */ /* 0x080fe40003f26270 */
[----:B------:R-:W-:Y:S02]  /*6c60*/  ISETP.GE.AND P2, PT, R7, R102, PT ;  /* 0x000000660700720c */ /* 0x000fe40003f46270 */
[----:B------:R-:W1:Y:S01]  /*6c70*/  MUFU.TANH R99, R52 ;  /* 0x0000003400637308 */ /* 0x000e620000002400 */
[----:B-----5:R-:W-:Y:S02]  /*6c80*/  FSEL R50, R50, -INF , !P4 ;  /* 0xff80000032327808 */ /* 0x020fe40006000000 */
[----:B------:R-:W-:-:S02]  /*6c90*/  FSEL R65, R65, -INF , !P2 ;  /* 0xff80000041417808 */ /* 0x000fc40005000000 */
[----:B------:R-:W-:-:S03]  /*6ca0*/  ISETP.GE.AND P2, PT, R7, R101, PT ;  /* 0x000000650700720c */ /* 0x000fc60003f46270 */
[----:B------:R2:W3:Y:S01]  /*6cb0*/  MUFU.TANH R52, R51 ;  /* 0x0000003300347308 */ /* 0x0004e20000002400 */
[----:B------:R-:W-:Y:S02]  /*6cc0*/  FSEL R54, R54, -INF , !P2 ;  /* 0xff80000036367808 */ /* 0x000fe40005000000 */
[----:B------:R-:W-:Y:S01]  /*6cd0*/  ISETP.GE.AND P2, PT, R4, R102, PT ;  /* 0x000000660400720c */ /* 0x000fe20003f46270 */
[----:B------:R-:W-:-:S04]  /*6ce0*/  VIADD R4, R18, 0x59 ;  /* 0x0000005912047836 */ /* 0x000fc80000000000 */
[----:B------:R-:W4:Y:S01]  /*6cf0*/  MUFU.TANH R91, R44 ;  /* 0x0000002c005b7308 */ /* 0x000f220000002400 */
[C---:B------:R-:W-:Y:S02]  /*6d00*/  ISETP.GE.AND P4, PT, R4.reuse, R102, PT ;  /* 0x000000660400720c */ /* 0x040fe40003f86270 */
[----:B-1----:R-:W-:Y:S02]  /*6d10*/  FSEL R99, R99, -INF , !P5 ;  /* 0xff80000063637808 */ /* 0x002fe40006800000 */
[----:B------:R-:W-:Y:S02]  /*6d20*/  FSEL R89, R89, -INF , !P4 ;  /* 0xff80000059597808 */ /* 0x000fe40006000000 */
[----:B------:R-:W-:Y:S01]  /*6d30*/  ISETP.GE.AND P4, PT, R4, R101, PT ;  /* 0x000000650400720c */ /* 0x000fe20003f86270 */
[----:B------:R-:W1:Y:S01]  /*6d40*/  MUFU.TANH R48, R48 ;  /* 0x0000003000307308 */ /* 0x000e620000002400 */
[----:B------:R-:W-:Y:S01]  /*6d50*/  LOP3.LUT R4, R20, 0x70, R103, 0xfe, !PT ;  /* 0x0000007014047812 */ /* 0x000fe200078efe67 */
[----:B--2---:R-:W-:Y:S01]  /*6d60*/  FMUL.FTZ R51, R57, UR10 ;  /* 0x0000000a39337c20 */ /* 0x004fe20008410000 */
[----:B---3--:R-:W-:-:S02]  /*6d70*/  FSEL R52, R52, -INF , !P4 ;  /* 0xff80000034347808 */ /* 0x008fc40006000000 */
[----:B------:R-:W-:Y:S02]  /*6d80*/  ISETP.GE.AND P4, PT, R4, R102, PT ;  /* 0x000000660400720c */ /* 0x000fe40003f86270 */
[-C--:B------:R-:W-:Y:S01]  /*6d90*/  ISETP.GE.AND P5, PT, R6, R101.reuse, PT ;  /* 0x000000650600720c */ /* 0x080fe20003fa6270 */
[----:B------:R-:W2:Y:S01]  /*6da0*/  MUFU.TANH R5, R5 ;  /* 0x0000000500057308 */ /* 0x000ea20000002400 */
[----:B----4-:R-:W-:Y:S02]  /*6db0*/  FSEL R91, R91, -INF , !P1 ;  /* 0xff8000005b5b7808 */ /* 0x010fe40004800000 */
[----:B------:R-:W-:Y:S01]  /*6dc0*/  ISETP.GE.AND P1, PT, R4, R101, PT ;  /* 0x000000650400720c */ /* 0x000fe20003f26270 */
[----:B------:R-:W-:Y:S01]  /*6dd0*/  VIADD R4, R18, 0x61 ;  /* 0x0000006112047836 */ /* 0x000fe20000000000 */
[----:B------:R-:W-:-:S03]  /*6de0*/  LOP3.LUT R103, R20, 0x78, R103, 0xfe, !PT ;  /* 0x0000007814677812 */ /* 0x000fc600078efe67 */
[----:B------:R-:W3:Y:S01]  /*6df0*/  MUFU.TANH R42, R42 ;  /* 0x0000002a002a7308 */ /* 0x000ee20000002400 */
[----:B-1----:R-:W-:Y:S02]  /*6e00*/  FSEL R48, R48, -INF , !P5 ;  /* 0xff80000030307808 */ /* 0x002fe40006800000 */
[----:B------:R-:W-:-:S05]  /*6e10*/  ISETP.GE.AND P5, PT, R4, R102, PT ;  /* 0x000000660400720c */ /* 0x000fca0003fa6270 */
[----:B------:R-:W1:Y:S01]  /*6e20*/  MUFU.TANH R51, R51 ;  /* 0x0000003300337308 */ /* 0x000e620000002400 */
[----:B--2---:R-:W-:Y:S02]  /*6e30*/  FSEL R93, R5, -INF , !P5 ;  /* 0xff800000055d7808 */ /* 0x004fe40006800000 */
[----:B------:R-:W-:Y:S01]  /*6e40*/  ISETP.GE.AND P5, PT, R4, R101, PT ;  /* 0x000000650400720c */ /* 0x000fe20003fa6270 */
[----:B------:R-:W-:-:S04]  /*6e50*/  VIADD R4, R18, 0x69 ;  /* 0x0000006912047836 */ /* 0x000fc80000000000 */
[----:B------:R-:W2:Y:S01]  /*6e60*/  MUFU.TANH R40, R40 ;  /* 0x0000002800287308 */ /* 0x000ea20000002400 */
[----:B---3--:R-:W-:Y:S02]  /*6e70*/  FSEL R42, R42, -INF , !P3 ;  /* 0xff8000002a2a7808 */ /* 0x008fe40005800000 */
[----:B------:R-:W-:-:S05]  /*6e80*/  ISETP.GE.AND P3, PT, R4, R102, PT ;  /* 0x000000660400720c */ /* 0x000fca0003f66270 */
[----:B------:R-:W3:Y:S01]  /*6e90*/  MUFU.TANH R47, R47 ;  /* 0x0000002f002f7308 */ /* 0x000ee20000002400 */
[----:B-1----:R-:W-:Y:S02]  /*6ea0*/  FSEL R51, R51, -INF , !P3 ;  /* 0xff80000033337808 */ /* 0x002fe40005800000 */
[----:B------:R-:W-:Y:S01]  /*6eb0*/  ISETP.GE.AND P3, PT, R4, R101, PT ;  /* 0x000000650400720c */ /* 0x000fe20003f66270 */
[----:B------:R-:W-:-:S04]  /*6ec0*/  VIADD R4, R18, 0x71 ;  /* 0x0000007112047836 */ /* 0x000fc80000000000 */
[----:B------:R-:W1:Y:S01]  /*6ed0*/  MUFU.TANH R38, R38 ;  /* 0x0000002600267308 */ /* 0x000e620000002400 */
[----:B--2---:R-:W-:Y:S02]  /*6ee0*/  FSEL R40, R40, -INF , !P3 ;  /* 0xff80000028287808 */ /* 0x004fe40005800000 */
[----:B------:R-:W-:-:S05]  /*6ef0*/  ISETP.GE.AND P3, PT, R4, R102, PT ;  /* 0x000000660400720c */ /* 0x000fca0003f66270 */
[----:B------:R-:W2:Y:S01]  /*6f00*/  MUFU.TANH R46, R46 ;  /* 0x0000002e002e7308 */ /* 0x000ea20000002400 */
[----:B---3--:R-:W-:Y:S02]  /*6f10*/  FSEL R47, R47, -INF , !P4 ;  /* 0xff8000002f2f7808 */ /* 0x008fe40006000000 */
[----:B------:R-:W-:Y:S01]  /*6f20*/  ISETP.GE.AND P4, PT, R4, R101, PT ;  /* 0x000000650400720c */ /* 0x000fe20003f86270 */
[----:B------:R-:W-:-:S04]  /*6f30*/  VIADD R4, R18, 0x79 ;  /* 0x0000007912047836 */ /* 0x000fc80000000000 */
[----:B------:R-:W3:Y:S01]  /*6f40*/  MUFU.TANH R6, R8 ;  /* 0x0000000800067308 */ /* 0x000ee20000002400 */
[----:B-1----:R-:W-:Y:S02]  /*6f50*/  FSEL R38, R38, -INF , !P1 ;  /* 0xff80000026267808 */ /* 0x002fe40004800000 */
[----:B------:R-:W-:-:S04]  /*6f60*/  ISETP.GE.AND P1, PT, R18, R102, PT ;  /* 0x000000661200720c */ /* 0x000fc80003f26270 */
[----:B------:R-:W-:Y:S01]  /*6f70*/  FSEL R3, R3, -INF , !P1 ;  /* 0xff80000003037808 */ /* 0x000fe20004800000 */
[----:B------:R-:W1:Y:S01]  /*6f80*/  MUFU.TANH R45, R45 ;  /* 0x0000002d002d7308 */ /* 0x000e620000002400 */
[----:B--2---:R-:W-:Y:S02]  /*6f90*/  FSEL R46, R46, -INF , !P5 ;  /* 0xff8000002e2e7808 */ /* 0x004fe40006800000 */
[----:B------:R-:W-:Y:S02]  /*6fa0*/  ISETP.GE.AND P5, PT, R103, R102, PT ;  /* 0x000000666700720c */ /* 0x000fe40003fa6270 */
[----:B------:R-:W-:-:S03]  /*6fb0*/  ISETP.GE.AND P1, PT, R4, R101, PT ;  /* 0x000000650400720c */ /* 0x000fc60003f26270 */
[----:B------:R-:W2:Y:S01]  /*6fc0*/  MUFU.TANH R36, R36 ;  /* 0x0000002400247308 */ /* 0x000ea20000002400 */
[----:B---3--:R-:W-:Y:S02]  /*6fd0*/  FSEL R95, R6, -INF , !P2 ;  /* 0xff800000065f7808 */ /* 0x008fe40005000000 */
[----:B------:R-:W-:-:S05]  /*6fe0*/  ISETP.GE.AND P2, PT, R103, R101, PT ;  /* 0x000000656700720c */ /* 0x000fca0003f46270 */
[----:B------:R-:W3:Y:S01]  /*6ff0*/  MUFU.TANH R41, R41 ;  /* 0x0000002900297308 */ /* 0x000ee20000002400 */
[----:B-1----:R-:W-:Y:S01]  /*7000*/  FSEL R45, R45, -INF , !P3 ;  /* 0xff8000002d2d7808 */ /* 0x002fe20005800000 */
[----:B------:R-:W-:Y:S01]  /*7010*/  BAR.SYNC.DEFER_BLOCKING 0x0 ;  /* 0x0000000000007b1d */ /* 0x000fe20000010000 */
[----:B------:R-:W-:-:S05]  /*7020*/  ISETP.GE.AND P3, PT, R18, R101, PT ;  /* 0x000000651200720c */ /* 0x000fca0003f66270 */
[----:B------:R-:W1:Y:S01]  /*7030*/  MUFU.TANH R39, R39 ;  /* 0x0000002700277308 */ /* 0x000e620000002400 */
[----:B--2---:R-:W-:Y:S02]  /*7040*/  FSEL R36, R36, -INF , !P4 ;  /* 0xff80000024247808 */ /* 0x004fe40006000000 */
[----:B------:R-:W-:-:S05]  /*7050*/  ISETP.GE.AND P4, PT, R4, R102, PT ;  /* 0x000000660400720c */ /* 0x000fca0003f86270 */
[----:B------:R-:W2:Y:S01]  /*7060*/  MUFU.TANH R37, R37 ;  /* 0x0000002500257308 */ /* 0x000ea20000002400 */
[----:B---3--:R-:W-:-:S07]  /*7070*/  FSEL R4, R41, -INF , !P3 ;  /* 0xff80000029047808 */ /* 0x008fce0005800000 */
        /* <DEDUP_REMOVED lines=9> */
[----:B------:R-:W-:Y:S01]  /*7110*/  IMAD.MOV.U32 R8, RZ, RZ, RZ ;  /* 0x000000ffff087224 */ /* 0x000fe200078e00ff */
[----:B------:R-:W-:Y:S01]  /*7120*/  IADD3 R18, R20, -0x80, RZ ;  /* 0xffffff8014127810 */ /* 0x000fe20007ffe0ff */
        /* <DEDUP_REMOVED lines=56> */
.L_x_4317:
[----:B------:R-:W-:-:S04]  /*74b0*/  LEA R6, -R84, RZ, 0x7 ;  /* 0x000000ff54067211 */ /* 0x000fc800078e39ff */
[----:B------:R-:W-:-:S07]  /*74c0*/  SHF.R.S32.HI R7, RZ, 0x1f, R6 ;  /* 0x0000001fff077819 */ /* 0x000fce0000011406 */
.L_x_4318:
        /* <DEDUP_REMOVED lines=20> */
.L_x_4316:
[----:B-1----:R-:W-:Y:S02]  /*7610*/  FMNMX.FTZ R8, R2, R3, !PT ;  /* 0x0000000302087209 */ /* 0x002fe40007810000 */
        /* <DEDUP_REMOVED lines=124> */
[----:B------:R-:W-:-:S03]  /*7de0*/  FFMA.FTZ R30, R30, UR6, -R31 ;  /* 0x000000061e1e7c23 */ /* 0x000fc6000801081f */
[----:B------:R-:W1:Y:S01]  /*7df0*/  MUFU.EX2 R53, R53 ;  /* 0x0000003500357308 */ /* 0x000e620000000800 */
[----:B----4-:R-:W-:-:S07]  /*7e00*/  F2FP.BF16.F32.PACK_AB R22, R41, R58 ;  /* 0x0000003a2916723e */ /* 0x010fce00000010ff */
[----:B------:R-:W-:Y:S08]  /*7e10*/  MUFU.EX2 R2, R14 ;  /* 0x0000000e00027308 */ /* 0x000ff00000000800 */
[----:B------:R-:W4:Y:S01]  /*7e20*/  MUFU.EX2 R116, R116 ;  /* 0x0000007400747308 */ /* 0x000f220000000800 */
[----:B-1----:R-:W-:-:S07]  /*7e30*/  F2FP.BF16.F32.PACK_AB R21, R53, R102 ;  /* 0x000000663515723e */ /* 0x002fce00000010ff */
[----:B------:R1:W5:Y:S08]  /*7e40*/  MUFU.EX2 R103, R0 ;  /* 0x0000000000677308 */ /* 0x0003700000000800 */
[----:B------:R-:W3:Y:S01]  /*7e50*/  MUFU.EX2 R43, R43 ;  /* 0x0000002b002b7308 */ /* 0x000ee20000000800 */
        /* <DEDUP_REMOVED lines=8> */
[----:B-1----:R-:W-:Y:S01]  /*7ee0*/  FFMA.FTZ R0, R35, UR6, -R44 ;  /* 0x0000000623007c23 */ /* 0x002fe2000801082c */
[-C--:B-----5:R-:W-:Y:S01]  /*7ef0*/  FMUL.FTZ R6, R82, R103.reuse ;  /* 0x0000006752067220 */ /* 0x0a0fe20000410000 */
[----:B------:R-:W1:Y:S01]  /*7f00*/  LDSM.16.MT88.4 R32, [R132+0x3400] ;  /* 0x003400008420783b */ /* 0x000e620000004200 */
[-C--:B------:R-:W-:Y:S01]  /*7f10*/  FMUL.FTZ R7, R83, R103.reuse ;  /* 0x0000006753077220 */ /* 0x080fe20000410000 */
[-C--:B------:R-:W-:Y:S01]  /*7f20*/  FMUL.FTZ R78, R78, R103.reuse ;  /* 0x000000674e4e7220 */ /* 0x080fe20000410000 */
[-C--:B------:R-:W-:Y:S01]  /*7f30*/  FMUL.FTZ R79, R79, R103.reuse ;  /* 0x000000674f4f7220 */ /* 0x080fe20000410000 */
[-C--:B------:R-:W-:Y:S01]  /*7f40*/  FMUL.FTZ R14, R74, R103.reuse ;  /* 0x000000674a0e7220 */ /* 0x080fe20000410000 */
[----:B------:R-:W4:Y:S01]  /*7f50*/  MUFU.EX2 R55, R55 ;  /* 0x0000003700377308 */ /* 0x000f220000000800 */
[----:B---3--:R-:W-:Y:S01]  /*7f60*/  F2FP.BF16.F32.PACK_AB R23, R43, R2 ;  /* 0x000000022b17723e */ /* 0x008fe200000010ff */
[-C--:B------:R-:W-:Y:S01]  /*7f70*/  FMUL.FTZ R15, R75, R103.reuse ;  /* 0x000000674b0f7220 */ /* 0x080fe20000410000 */
[-C--:B------:R-:W-:Y:S01]  /*7f80*/  FMUL.FTZ R69, R69, R116.reuse ;  /* 0x0000007445457220 */ /* 0x080fe20000410000 */
[-C--:B------:R-:W-:Y:S01]  /*7f90*/  FMUL.FTZ R70, R70, R103.reuse ;  /* 0x0000006746467220 */ /* 0x080fe20000410000 */
[----:B------:R-:W-:Y:S01]  /*7fa0*/  FMUL.FTZ R71, R71, R103 ;  /* 0x0000006747477220 */ /* 0x000fe20000410000 */
[----:B------:R-:W-:-:S02]  /*7fb0*/  FFMA.FTZ R116, R154, R116, R101 ;  /* 0x000000749a747223 */ /* 0x000fc40000010065 */
[C---:B------:R-:W-:Y:S01]  /*7fc0*/  HMMA.16816.F32.BF16 R4, R20.reuse, R8, R4 ;  /* 0x000000081404723c */ /* 0x040fe20000041804 */
[----:B------:R-:W-:Y:S05]  /*7fd0*/  MUFU.EX2 R49, R49 ;  /* 0x0000003100317308 */ /* 0x000fea0000000800 */
[----:B------:R-:W-:Y:S01]  /*7fe0*/  HMMA.16816.F32.BF16 R8, R20, R10, R76 ;  /* 0x0000000a1408723c */ /* 0x000fe2000004184c */
[----:B------:R-:W-:Y:S02]  /*7ff0*/  LDSM.16.MT88.4 R76, [R132+0x3c00] ;  /* 0x003c0000844c783b */ /* 0x000fe40000004200 */
[----:B------:R-:W3:Y:S01]  /*8000*/  MUFU.EX2 R0, R0 ;  /* 0x0000000000007308 */ /* 0x000ee20000000800 */
[----:B----4-:R-:W-:-:S02]  /*8010*/  F2FP.BF16.F32.PACK_AB R24, R55, R84 ;  /* 0x000000543718723e */ /* 0x010fc400000010ff */
[C---:B--2---:R-:W-:Y:S05]  /*8020*/  HMMA.16816.F32.BF16 R12, R20.reuse, R16, R12 ;  /* 0x00000010140c723c */ /* 0x044fea000004180c */
[----:B------:R-:W-:Y:S01]  /*8030*/  MUFU.EX2 R60, R60 ;  /* 0x0000003c003c7308 */ /* 0x000fe20000000800 */
[----:B------:R-:W-:Y:S01]  /*8040*/  HMMA.16816.F32.BF16 R16, R20, R18, R68 ;  /* 0x000000121410723c */ /* 0x000fe20000041844 */
[----:B------:R-:W2:Y:S06]  /*8050*/  LDSM.16.MT88.4 R20, [R86+0x3400] ;  /* 0x003400005614783b */ /* 0x000eac0000004200 */
[----:B------:R-:W4:Y:S01]  /*8060*/  MUFU.EX2 R61, R61 ;  /* 0x0000003d003d7308 */ /* 0x000f220000000800 */
[----:B---3--:R-:W-:-:S07]  /*8070*/  F2FP.BF16.F32.PACK_AB R26, R0, R49 ;  /* 0x00000031001a723e */ /* 0x008fce00000010ff */
[----:B------:R-:W-:Y:S08]  /*8080*/  MUFU.EX2 R62, R62 ;  /* 0x0000003e003e7308 */ /* 0x000ff00000000800 */
[----:B------:R-:W3:Y:S01]  /*8090*/  MUFU.EX2 R59, R59 ;  /* 0x0000003b003b7308 */ /* 0x000ee20000000800 */
[----:B----4-:R-:W-:-:S07]  /*80a0*/  F2FP.BF16.F32.PACK_AB R25, R61, R60 ;  /* 0x0000003c3d19723e */ /* 0x010fce00000010ff */
[----:B------:R-:W-:Y:S08]  /*80b0*/  MUFU.EX2 R96, R96 ;  /* 0x0000006000607308 */ /* 0x000ff00000000800 */
[----:B------:R-:W4:Y:S01]  /*80c0*/  MUFU.EX2 R85, R85 ;  /* 0x0000005500557308 */ /* 0x000f220000000800 */
[----:B---3--:R-:W-:-:S07]  /*80d0*/  F2FP.BF16.F32.PACK_AB R27, R59, R62 ;  /* 0x0000003e3b1b723e */ /* 0x008fce00000010ff */
        /* <DEDUP_REMOVED lines=14> */
[----:B-----5:R-:W-:-:S07]  /*81c0*/  F2FP.BF16.F32.PACK_AB R25, R97, R94 ;  /* 0x0000005e6119723e */ /* 0x020fce00000010ff */
[----:B------:R-:W-:Y:S08]  /*81d0*/  MUFU.EX2 R90, R90 ;  /* 0x0000005a005a7308 */ /* 0x000ff00000000800 */
[----:B------:R-:W-:Y:S01]  /*81e0*/  MUFU.EX2 R65, R65 ;  /* 0x0000004100417308 */ /* 0x000fe20000000800 */
[----:B---3--:R-:W-:-:S07]  /*81f0*/  F2FP.BF16.F32.PACK_AB R27, R87, R100 ;  /* 0x00000064571b723e */ /* 0x008fce00000010ff */
[C---:B-1----:R-:W-:Y:S01]  /*8200*/  HMMA.16816.F32.BF16 R8, R24.reuse, R34, R8 ;  /* 0x000000221808723c */ /* 0x042fe20000041808 */
[----:B------:R-:W-:Y:S05]  /*8210*/  MUFU.EX2 R54, R54 ;  /* 0x0000003600367308 */ /* 0x000fea0000000800 */
[C---:B------:R-:W-:Y:S01]  /*8220*/  HMMA.16816.F32.BF16 R4, R24.reuse, R32, R4 ;  /* 0x000000201804723c */ /* 0x040fe20000041804 */
[--C-:B------:R-:W-:Y:S01]  /*8230*/  FFMA.FTZ R34, R111, UR6, -R44.reuse ;  /* 0x000000066f227c23 */ /* 0x100fe2000801082c */
        /* <DEDUP_REMOVED lines=8> */
[----:B--2---:R-:W-:Y:S01]  /*82c0*/  HMMA.16816.F32.BF16 R12, R24, R20, R12 ;  /* 0x00000014180c723c */ /* 0x004fe2000004180c */
[----:B------:R-:W-:Y:S01]  /*82d0*/  FFMA.FTZ R108, R153, R103, R102 ;  /* 0x00000067996c7223 */ /* 0x000fe20000010066 */
[----:B------:R-:W-:Y:S01]  /*82e0*/  FFMA.FTZ R106, R99, UR6, -R44 ;  /* 0x00000006636a7c23 */ /* 0x000fe2000801082c */
[----:B------:R-:W-:-:S03]  /*82f0*/  FFMA.FTZ R153, R29, UR6, -R31 ;  /* 0x000000061d997c23 */ /* 0x000fc6000801081f */
[----:B------:R-:W-:Y:S01]  /*8300*/  HMMA.16816.F32.BF16 R16, R24, R22, R16 ;  /* 0x000000161810723c */ /* 0x000fe20000041810 */
[----:B------:R-:W1:Y:S01]  /*8310*/  MUFU.EX2 R34, R34 ;  /* 0x0000002200227308 */ /* 0x000e620000000800 */
[--C-:B------:R-:W-:Y:S01]  /*8320*/  FFMA.FTZ R21, R117, UR6, -R44.reuse ;  /* 0x0000000675157c23 */ /* 0x100fe2000801082c */
[----:B------:R-:W-:-:S04]  /*8330*/  FFMA.FTZ R20, R119, UR6, -R44 ;  /* 0x0000000677147c23 */ /* 0x000fc8000801082c */
[--C-:B------:R-:W-:Y:S01]  /*8340*/  FFMA.FTZ R26, R67, UR6, -R44.reuse ;  /* 0x00000006431a7c23 */ /* 0x100fe2000801082c */
[--C-:B------:R-:W-:Y:S01]  /*8350*/  FFMA.FTZ R27, R89, UR6, -R44.reuse ;  /* 0x00000006591b7c23 */ /* 0x100fe2000801082c */
[----:B------:R-:W-:Y:S01]  /*8360*/  MUFU.EX2 R32, R32 ;  /* 0x0000002000207308 */ /* 0x000fe20000000800 */
[--C-:B------:R-:W-:Y:S01]  /*8370*/  FFMA.FTZ R67, R64, UR6, -R31.reuse ;  /* 0x0000000640437c23 */ /* 0x100fe2000801081f */
[--C-:B------:R-:W-:Y:S01]  /*8380*/  FFMA.FTZ R23, R105, UR6, -R44.reuse ;  /* 0x0000000669177c23 */ /* 0x100fe2000801082c */
[--C-:B------:R-:W-:Y:S01]  /*8390*/  FFMA.FTZ R89, R66, UR6, -R31.reuse ;  /* 0x0000000642597c23 */ /* 0x100fe2000801081f */
[----:B------:R-:W-:Y:S01]  /*83a0*/  FFMA.FTZ R64, R88, UR6, -R31 ;  /* 0x0000000658407c23 */ /* 0x000fe2000801081f */
[--C-:B------:R-:W-:Y:S01]  /*83b0*/  FFMA.FTZ R24, R91, UR6, -R44.reuse ;  /* 0x000000065b187c23 */ /* 0x100fe2000801082c */
[--C-:B------:R-:W-:Y:S01]  /*83c0*/  FFMA.FTZ R25, R93, UR6, -R44.reuse ;  /* 0x000000065d197c23 */ /* 0x100fe2000801082c */
[----:B------:R-:W-:Y:S01]  /*83d0*/  FFMA.FTZ R22, R95, UR6, -R44 ;  /* 0x000000065f167c23 */ /* 0x000fe2000801082c */
[----:B------:R-:W2:Y:S01]  /*83e0*/  MUFU.EX2 R33, R33 ;  /* 0x0000002100217308 */ /* 0x000ea20000000800 */
[----:B-1----:R-:W-:-:S07]  /*83f0*/  F2FP.BF16.F32.PACK_AB R68, R34, R35 ;  /* 0x000000232244723e */ /* 0x002fce00000010ff */
[----:B------:R-:W-:Y:S08]  /*8400*/  MUFU.EX2 R111, R111 ;  /* 0x0000006f006f7308 */ /* 0x000ff00000000800 */
        /* <DEDUP_REMOVED lines=13> */
[----:B------:R-:W-:Y:S08]  /*84e0*/  MUFU.EX2 R102, R109 ;  /* 0x0000006d00667308 */ /* 0x000ff00000000800 */
[----:B------:R-:W4:Y:S08]  /*84f0*/  MUFU.EX2 R67, R67 ;  /* 0x0000004300437308 */ /* 0x000f300000000800 */
[----:B------:R-:W-:Y:S08]  /*8500*/  MUFU.EX2 R89, R89 ;  /* 0x0000005900597308 */ /* 0x000ff00000000800 */
[----:B------:R-:W5:Y:S01]  /*8510*/  MUFU.EX2 R64, R64 ;  /* 0x0000004000407308 */ /* 0x000f620000000800 */
[C---:B--2---:R-:W-:Y:S01]  /*8520*/  HMMA.16816.F32.BF16 R72, R68.reuse, R4, R12 ;  /* 0x000000044448723c */ /* 0x044fe2000004180c */
[----:B------:R-:W2:Y:S06]  /*8530*/  LDSM.16.MT88.4 R12, [R132+0x4000] ;  /* 0x00400000840c783b */ /* 0x000eac0000004200 */
[----:B------:R-:W2:Y:S01]  /*8540*/  MUFU.EX2 R106, R106 ;  /* 0x0000006a006a7308 */ /* 0x000ea20000000800 */
[----:B------:R-:W-:Y:S01]  /*8550*/  HMMA.16816.F32.BF16 R68, R68, R6, R16 ;  /* 0x000000064444723c */ /* 0x000fe20000041810 */
[----:B------:R-:W2:Y:S01]  /*8560*/  LDSM.16.MT88.4 R16, [R132+0x4400] ;  /* 0x004400008410783b */ /* 0x000ea20000004200 */
[----:B------:R-:W-:Y:S01]  /*8570*/  FADD.FTZ R5, R57, R116 ;  /* 0x0000007439057221 */ /* 0x000fe20000010000 */
[----:B-1----:R-:W-:Y:S01]  /*8580*/  F2FP.BF16.F32.PACK_AB R4, R20, R21 ;  /* 0x000000151404723e */ /* 0x002fe200000010ff */
[----:B------:R-:W-:Y:S01]  /*8590*/  FADD.FTZ R57, R53, R108 ;  /* 0x0000006c35397221 */ /* 0x000fe20000010000 */
[----:B------:R-:W-:Y:S01]  /*85a0*/  FFMA.FTZ R53, R52, UR6, -R31 ;  /* 0x0000000634357c23 */ /* 0x000fe2000801081f */
[----:B------:R-:W-:Y:S01]  /*85b0*/  FADD.FTZ R66, R58, R5 ;  /* 0x000000053a427221 */ /* 0x000fe20000010000 */
[----:B----4-:R-:W-:Y:S01]  /*85c0*/  F2FP.BF16.F32.PACK_AB R5, R67, R90 ;  /* 0x0000005a4305723e */ /* 0x010fe200000010ff */
[----:B------:R-:W-:Y:S01]  /*85d0*/  FFMA.FTZ R58, R45, UR6, -R44 ;  /* 0x000000062d3a7c23 */ /* 0x000fe2000801082c */
[----:B------:R-:W-:Y:S01]  /*85e0*/  F2FP.BF16.F32.PACK_AB R6, R102, R23 ;  /* 0x000000176606723e */ /* 0x000fe200000010ff */
[----:B------:R-:W-:Y:S01]  /*85f0*/  FFMA.FTZ R45, R56, UR6, -R31 ;  /* 0x00000006382d7c23 */ /* 0x000fe2000801081f */
[----:B-----5:R-:W-:Y:S01]  /*8600*/  F2FP.BF16.F32.PACK_AB R7, R64, R89 ;  /* 0x000000594007723e */ /* 0x020fe200000010ff */
[----:B------:R-:W-:Y:S01]  /*8610*/  MUFU.EX2 R26, R26 ;  /* 0x0000001a001a7308 */ /* 0x000fe20000000800 */
[----:B------:R-:W-:Y:S01]  /*8620*/  FADD.FTZ R52, R2, R57 ;  /* 0x0000003902347221 */ /* 0x000fe20000010000 */
[----:B------:R-:W-:-:S03]  /*8630*/  FADD.FTZ R41, R41, R66 ;  /* 0x0000004229297221 */ /* 0x000fc60000010000 */
[----:B------:R-:W-:Y:S01]  /*8640*/  FADD.FTZ R43, R43, R52 ;  /* 0x000000342b2b7221 */ /* 0x000fe20000010000 */
[C---:B---3--:R-:W-:Y:S01]  /*8650*/  HMMA.16816.F32.BF16 R72, R4.reuse, R8, R72 ;  /* 0x000000080448723c */ /* 0x048fe20000041848 */
[----:B------:R-:W-:Y:S01]  /*8660*/  FADD.FTZ R84, R84, R41 ;  /* 0x0000002954547221 */ /* 0x000fe20000010000 */
[----:B------:R-:W-:Y:S01]  /*8670*/  MUFU.EX2 R27, R27 ;  /* 0x0000001b001b7308 */ /* 0x000fe20000000800 */
[----:B------:R-:W-:Y:S01]  /*8680*/  FADD.FTZ R60, R60, R43 ;  /* 0x0000002b3c3c7221 */ /* 0x000fe20000010000 */
[--C-:B------:R-:W-:Y:S01]  /*8690*/  FFMA.FTZ R41, R42, UR6, -R31.reuse ;  /* 0x000000062a297c23 */ /* 0x100fe2000801081f */
[----:B------:R-:W-:Y:S01]  /*86a0*/  FADD.FTZ R84, R55, R84 ;  /* 0x0000005437547221 */ /* 0x000fe20000010000 */
[----:B------:R-:W-:Y:S01]  /*86b0*/  HMMA.16816.F32.BF16 R68, R4, R10, R68 ;  /* 0x0000000a0444723c */ /* 0x000fe20000041844 */
[----:B------:R-:W-:Y:S01]  /*86c0*/  FFMA.FTZ R8, R39, UR6, -R44 ;  /* 0x0000000627087c23 */ /* 0x000fe2000801082c */
[----:B------:R-:W-:Y:S01]  /*86d0*/  FADD.FTZ R61, R61, R60 ;  /* 0x0000003c3d3d7221 */ /* 0x000fe20000010000 */
[----:B------:R-:W-:Y:S01]  /*86e0*/  FADD.FTZ R49, R49, R84 ;  /* 0x0000005431317221 */ /* 0x000fe20000010000 */
[----:B------:R-:W1:Y:S01]  /*86f0*/  MUFU.EX2 R45, R45 ;  /* 0x0000002d002d7308 */ /* 0x000e620000000800 */
[----:B------:R-:W-:Y:S01]  /*8700*/  FFMA.FTZ R39, R48, UR6, -R31 ;  /* 0x0000000630277c23 */ /* 0x000fe2000801081f */
[----:B------:R-:W-:Y:S01]  /*8710*/  FADD.FTZ R62, R62, R61 ;  /* 0x0000003d3e3e7221 */ /* 0x000fe20000010000 */
[----:B------:R-:W-:-:S03]  /*8720*/  FADD.FTZ R49, R0, R49 ;  /* 0x0000003100317221 */ /* 0x000fc60000010000 */
[----:B------:R-:W-:Y:S01]  /*8730*/  FADD.FTZ R59, R59, R62 ;  /* 0x0000003e3b3b7221 */ /* 0x000fe20000010000 */
[----:B--2---:R-:W-:Y:S01]  /*8740*/  HMMA.16816.F32.BF16 R80, R4, R12, R80 ;  /* 0x0000000c0450723c */ /* 0x004fe20000041850 */
[----:B------:R-:W-:Y:S01]  /*8750*/  MUFU.EX2 R50, R50 ;  /* 0x0000003200327308 */ /* 0x000fe20000000800 */
[----:B------:R-:W-:Y:S01]  /*8760*/  FADD.FTZ R96, R96, R49 ;  /* 0x0000003160607221 */ /* 0x000fe20000010000 */
[----:B------:R-:W-:-:S03]  /*8770*/  FADD.FTZ R94, R94, R59 ;  /* 0x0000003b5e5e7221 */ /* 0x000fc60000010000 */
[----:B------:R-:W-:Y:S01]  /*8780*/  HMMA.16816.F32.BF16 R76, R4, R14, R76 ;  /* 0x0000000e044c723c */ /* 0x000fe2000004184c */
[----:B------:R-:W2:Y:S01]  /*8790*/  LDSM.16.MT88.4 R12, [R86+0x4400] ;  /* 0x00440000560c783b */ /* 0x000ea20000004200 */
[----:B------:R-:W-:Y:S01]  /*87a0*/  FADD.FTZ R85, R85, R96 ;  /* 0x0000006055557221 */ /* 0x000fe20000010000 */
[----:B------:R-:W3:Y:S01]  /*87b0*/  MUFU.EX2 R53, R53 ;  /* 0x0000003500357308 */ /* 0x000ee20000000800 */
[----:B------:R-:W-:Y:S02]  /*87c0*/  FADD.FTZ R97, R97, R94 ;  /* 0x0000005e61617221 */ /* 0x000fe40000010000 */
[----:B------:R-:W-:Y:S01]  /*87d0*/  FADD.FTZ R92, R92, R85 ;  /* 0x000000555c5c7221 */ /* 0x000fe20000010000 */
[----:B------:R-:W-:Y:S01]  /*87e0*/  F2FP.BF16.F32.PACK_AB R4, R65, R106 ;  /* 0x0000006a4104723e */ /* 0x000fe200000010ff */
[----:B------:R-:W-:Y:S01]  /*87f0*/  FADD.FTZ R100, R100, R97 ;  /* 0x0000006164647221 */ /* 0x000fe20000010000 */
[----:B-1----:R-:W-:Y:S01]  /*8800*/  F2FP.BF16.F32.PACK_AB R5, R54, R45 ;  /* 0x0000002d3605723e */ /* 0x002fe200000010ff */
[----:B------:R-:W-:Y:S01]  /*8810*/  FADD.FTZ R92, R63, R92 ;  /* 0x0000005c3f5c7221 */ /* 0x000fe20000010000 */
[----:B------:R1:W-:Y:S01]  /*8820*/  MUFU.EX2 R2, R8 ;  /* 0x0000000800027308 */ /* 0x0003e20000000800 */
[----:B------:R-:W-:Y:S01]  /*8830*/  F2FP.BF16.F32.PACK_AB R6, R27, R26 ;  /* 0x0000001a1b06723e */ /* 0x000fe200000010ff */
[----:B------:R-:W-:Y:S01]  /*8840*/  FADD.FTZ R100, R87, R100 ;  /* 0x0000006457647221 */ /* 0x000fe20000010000 */
[----:B------:R-:W-:-:S03]  /*8850*/  FADD.FTZ R43, R35, R92 ;  /* 0x0000005c232b7221 */ /* 0x000fc60000010000 */
[----:B------:R-:W-:Y:S01]  /*8860*/  FADD.FTZ R49, R111, R100 ;  /* 0x000000646f317221 */ /* 0x000fe20000010000 */
[----:B------:R-:W-:Y:S01]  /*8870*/  FADD.FTZ R43, R34, R43 ;  /* 0x0000002b222b7221 */ /* 0x000fe20000010000 */
[----:B------:R-:W-:Y:S01]  /*8880*/  MUFU.EX2 R24, R24 ;  /* 0x0000001800187308 */ /* 0x000fe20000000800 */
[----:B---3--:R-:W-:Y:S01]  /*8890*/  F2FP.BF16.F32.PACK_AB R7, R53, R50 ;  /* 0x000000323507723e */ /* 0x008fe200000010ff */
[----:B------:R-:W-:-:S04]  /*88a0*/  FADD.FTZ R49, R110, R49 ;  /* 0x000000316e317221 */ /* 0x000fc80000010000 */
[----:B------:R-:W-:Y:S02]  /*88b0*/  FADD.FTZ R104, R104, R49 ;  /* 0x0000003168687221 */ /* 0x000fe40000010000 */
[----:B------:R-:W3:Y:S01]  /*88c0*/  MUFU.EX2 R25, R25 ;  /* 0x0000001900197308 */ /* 0x000ee20000000800 */
[----:B-1----:R-:W1:Y:S01]  /*88d0*/  LDSM.16.MT88.4 R8, [R132+0x4800] ;  /* 0x004800008408783b */ /* 0x002e620000004200 */
[----:B------:R-:W-:Y:S01]  /*88e0*/  HMMA.16816.F32.BF16 R80, R4, R16, R80 ;  /* 0x000000100450723c */ /* 0x000fe20000041850 */
[----:B------:R-:W-:-:S04]  /*88f0*/  FADD.FTZ R107, R107, R104 ;  /* 0x000000686b6b7221 */ /* 0x000fc80000010000 */
[----:B------:R-:W-:Y:S01]  /*8900*/  FADD.FTZ R90, R90, R107 ;  /* 0x0000006b5a5a7221 */ /* 0x000fe20000010000 */
[----:B------:R-:W-:Y:S01]  /*8910*/  MUFU.EX2 R22, R22 ;  /* 0x0000001600167308 */ /* 0x000fe20000000800 */
[----:B------:R-:W-:Y:S01]  /*8920*/  HMMA.16816.F32.BF16 R76, R4, R18, R76 ;  /* 0x00000012044c723c */ /* 0x000fe2000004184c */
[----:B------:R-:W4:Y:S01]  /*8930*/  LDSM.16.MT88.4 R16, [R86+0x4800] ;  /* 0x004800005610783b */ /* 0x000f220000004200 */
[----:B------:R-:W-:-:S04]  /*8940*/  FADD.FTZ R90, R67, R90 ;  /* 0x0000005a435a7221 */ /* 0x000fc80000010000 */
[----:B--2---:R-:W-:Y:S01]  /*8950*/  HMMA.16816.F32.BF16 R72, R4, R12, R72 ;  /* 0x0000000c0448723c */ /* 0x004fe20000041848 */
[----:B------:R-:W2:Y:S01]  /*8960*/  MUFU.EX2 R51, R51 ;  /* 0x0000003300337308 */ /* 0x000ea20000000800 */
[----:B------:R-:W-:-:S04]  /*8970*/  FADD.FTZ R89, R89, R90 ;  /* 0x0000005a59597221 */ /* 0x000fc80000010000 */
[----:B------:R-:W-:Y:S01]  /*8980*/  HMMA.16816.F32.BF16 R68, R4, R14, R68 ;  /* 0x0000000e0444723c */ /* 0x000fe20000041844 */
[----:B------:R-:W5:Y:S01]  /*8990*/  LDSM.16.MT88.4 R12, [R132+0x4c00] ;  /* 0x004c0000840c783b */ /* 0x000f620000004200 */
[----:B------:R-:W-:Y:S01]  /*89a0*/  FADD.FTZ R64, R64, R89 ;  /* 0x0000005940407221 */ /* 0x000fe20000010000 */
[----:B------:R-:W-:Y:S04]  /*89b0*/  MUFU.EX2 R39, R39 ;  /* 0x0000002700277308 */ /* 0x000fe80000000800 */
[----:B---3--:R-:W-:-:S04]  /*89c0*/  F2FP.BF16.F32.PACK_AB R4, R25, R24 ;  /* 0x000000181904723e */ /* 0x008fc800000010ff */
[----:B------:R-:W3:Y:S01]  /*89d0*/  MUFU.EX2 R46, R46 ;  /* 0x0000002e002e7308 */ /* 0x000ee20000000800 */
[----:B--2---:R-:W-:-:S07]  /*89e0*/  F2FP.BF16.F32.PACK_AB R6, R51, R22 ;  /* 0x000000163306723e */ /* 0x004fce00000010ff */
[----:B------:R-:W-:Y:S08]  /*89f0*/  MUFU.EX2 R41, R41 ;  /* 0x0000002900297308 */ /* 0x000ff00000000800 */
[----:B------:R-:W2:Y:S01]  /*8a00*/  MUFU.EX2 R0, R40 ;  /* 0x0000002800007308 */ /* 0x000ea20000000800 */
[----:B---3--:R-:W-:-:S07]  /*8a10*/  F2FP.BF16.F32.PACK_AB R5, R46, R39 ;  /* 0x000000272e05723e */ /* 0x008fce00000010ff */
[----:B------:R-:W-:Y:S08]  /*8a20*/  MUFU.EX2 R47, R47 ;  /* 0x0000002f002f7308 */ /* 0x000ff00000000800 */
[----:B------:R-:W3:Y:S01]  /*8a30*/  MUFU.EX2 R58, R58 ;  /* 0x0000003a003a7308 */ /* 0x000ee20000000800 */
[----:B--2---:R-:W-:Y:S01]  /*8a40*/  F2FP.BF16.F32.PACK_AB R7, R0, R41 ;  /* 0x000000290007723e */ /* 0x004fe200000010ff */
[--C-:B------:R-:W-:Y:S01]  /*8a50*/  FFMA.FTZ R40, R38, UR6, -R31.reuse ;  /* 0x0000000626287c23 */ /* 0x100fe2000801081f */
[----:B------:R-:W-:-:S05]  /*8a60*/  FFMA.FTZ R38, R36, UR6, -R31 ;  /* 0x0000000624267c23 */ /* 0x000fca000801081f */
[C---:B-1----:R-:W-:Y:S01]  /*8a70*/  HMMA.16816.F32.BF16 R80, R4.reuse, R8, R80 ;  /* 0x000000080450723c */ /* 0x042fe20000041850 */
[----:B------:R-:W1:Y:S05]  /*8a80*/  MUFU.EX2 R37, R37 ;  /* 0x0000002500257308 */ /* 0x000e6a0000000800 */
[C---:B------:R-:W-:Y:S01]  /*8a90*/  HMMA.16816.F32.BF16 R76, R4.reuse, R10, R76 ;  /* 0x0000000a044c723c */ /* 0x040fe2000004184c */
[----:B------:R-:W-:Y:S02]  /*8aa0*/  FADD.FTZ R8, R32, R43 ;  /* 0x0000002b20087221 */ /* 0x000fe40000010000 */
[----:B------:R-:W-:Y:S02]  /*8ab0*/  MUFU.EX2 R36, R40 ;  /* 0x0000002800247308 */ /* 0x000fe40000000800 */
[----:B------:R-:W-:Y:S01]  /*8ac0*/  FADD.FTZ R8, R33, R8 ;  /* 0x0000000821087221 */ /* 0x000fe20000010000 */
[----:B----4-:R-:W-:Y:S03]  /*8ad0*/  HMMA.16816.F32.BF16 R72, R4, R16, R72 ;  /* 0x000000100448723c */ /* 0x010fe60000041848 */
[----:B------:R-:W-:-:S02]  /*8ae0*/  FADD.FTZ R21, R21, R8 ;  /* 0x0000000815157221 */ /* 0x000fc40000010000 */
[----:B------:R-:W2:Y:S01]  /*8af0*/  LDSM.16.MT88.4 R8, [R86+0x4c00] ;  /* 0x004c00005608783b */ /* 0x000ea20000004200 */
[----:B------:R-:W4:Y:S01]  /*8b00*/  MUFU.EX2 R35, R38 ;  /* 0x0000002600237308 */ /* 0x000f220000000800 */
[----:B------:R-:W-:Y:S01]  /*8b10*/  FADD.FTZ R20, R20, R21 ;  /* 0x0000001514147221 */ /* 0x000fe20000010000 */
[----:B------:R-:W-:Y:S03]  /*8b20*/  HMMA.16816.F32.BF16 R68, R4, R18, R68 ;  /* 0x000000120444723c */ /* 0x000fe60000041844 */
[----:B------:R-:W-:-:S03]  /*8b30*/  FADD.FTZ R17, R23, R20 ;  /* 0x0000001417117221 */ /* 0x000fc60000010000 */
[----:B------:R-:W-:Y:S01]  /*8b40*/  MUFU.EX2 R30, R30 ;  /* 0x0000001e001e7308 */ /* 0x000fe20000000800 */
[----:B------:R-:W-:Y:S01]  /*8b50*/  FADD.FTZ R17, R102, R17 ;  /* 0x0000001166117221 */ /* 0x000fe20000010000 */
[----:B---3--:R-:W-:Y:S02]  /*8b60*/  F2FP.BF16.F32.PACK_AB R4, R58, R47 ;  /* 0x0000002f3a04723e */ /* 0x008fe400000010ff */
[----:B-1----:R-:W-:Y:S01]  /*8b70*/  F2FP.BF16.F32.PACK_AB R6, R37, R2 ;  /* 0x000000022506723e */ /* 0x002fe200000010ff */
[----:B------:R-:W-:Y:S01]  /*8b80*/  FADD.FTZ R106, R106, R17 ;  /* 0x000000116a6a7221 */ /* 0x000fe20000010000 */
[----:B------:R-:W-:Y:S02]  /*8b90*/  FADD.FTZ R17, R45, R64 ;  /* 0x000000402d117221 */ /* 0x000fe40000010000 */
[----:B------:R-:W1:Y:S01]  /*8ba0*/  MUFU.EX2 R153, R153 ;  /* 0x0000009900997308 */ /* 0x000e620000000800 */
[----:B----4-:R-:W-:Y:S01]  /*8bb0*/  F2FP.BF16.F32.PACK_AB R5, R35, R36 ;  /* 0x000000242305723e */ /* 0x010fe200000010ff */
[----:B------:R-:W-:Y:S01]  /*8bc0*/  FADD.FTZ R65, R65, R106 ;  /* 0x0000006a41417221 */ /* 0x000fe20000010000 */
[----:B------:R-:W-:-:S03]  /*8bd0*/  FADD.FTZ R17, R54, R17 ;  /* 0x0000001136117221 */ /* 0x000fc60000010000 */
[----:B------:R-:W-:-:S04]  /*8be0*/  FADD.FTZ R26, R26, R65 ;  /* 0x000000411a1a7221 */ /* 0x000fc80000010000 */
[----:B------:R-:W-:-:S04]  /*8bf0*/  FADD.FTZ R27, R27, R26 ;  /* 0x0000001a1b1b7221 */ /* 0x000fc80000010000 */
[----:B------:R-:W-:Y:S01]  /*8c00*/  FADD.FTZ R24, R24, R27 ;  /* 0x0000001b18187221 */ /* 0x000fe20000010000 */
[----:B-1----:R-:W-:-:S03]  /*8c10*/  F2FP.BF16.F32.PACK_AB R7, R153, R30 ;  /* 0x0000001e9907723e */ /* 0x002fc600000010ff */
[----:B------:R-:W-:-:S04]  /*8c20*/  FADD.FTZ R25, R25, R24 ;  /* 0x0000001819197221 */ /* 0x000fc80000010000 */
[C---:B-----5:R-:W-:Y:S06]  /*8c30*/  HMMA.16816.F32.BF16 R80, R4.reuse, R12, R80 ;  /* 0x0000000c0450723c */ /* 0x060fec0000041850 */
[----:B--2---:R-:W-:Y:S01]  /*8c40*/  HMMA.16816.F32.BF16 R72, R4, R8, R72 ;  /* 0x000000080448723c */ /* 0x004fe20000041848 */
        /* <DEDUP_REMOVED lines=17> */
[----:B------:R-:W-:-:S04]  /*8d60*/  FADD.FTZ R35, R35, R36 ;  /* 0x0000002423237221 */ /* 0x000fc80000010000 */
[----:B------:R-:W-:-:S04]  /*8d70*/  FADD.FTZ R30, R30, R35 ;  /* 0x000000231e1e7221 */ /* 0x000fc80000010000 */
[----:B------:R-:W-:-:S07]  /*8d80*/  FADD.FTZ R153, R153, R30 ;  /* 0x0000001e99997221 */ /* 0x000fce0000010000 */
.L_x_4313:
        /* <DEDUP_REMOVED lines=15> */
.L_x_4323:
        /* <DEDUP_REMOVED lines=66> */
.L_x_4320:
        /* <DEDUP_REMOVED lines=18> */
[----:B------:R-:W2:Y:S08]  /*93c0*/  LDSM.16.M88.4 R92, [R134+0x1000] ;  /* 0x00100000865c783b */ /* 0x000eb00000000200 */
        /* <DEDUP_REMOVED lines=11> */
[----:B------:R-:W-:Y:S05]  /*9480*/  LDSM.16.M88.4 R92, [R133+0x800] ;  /* 0x00080000855c783b */ /* 0x000fea0000000200 */
        /* <DEDUP_REMOVED lines=37> */
[----:B---3--:R-:W-:Y:S01]  /*96e0*/  FMUL.FTZ R156, R9, UR12 ;  /* 0x0000000c099c7c20 */ /* 0x008fe20008410000 */
[----:B------:R-:W-:Y:S01]  /*96f0*/  FMUL.FTZ R159, R13, UR12 ;  /* 0x0000000c0d9f7c20 */ /* 0x000fe20008410000 */
[----:B------:R-:W-:Y:S06]  /*9700*/  FMUL.FTZ R160, R12, UR12 ;  /* 0x0000000c0ca07c20 */ /* 0x000fec0008410000 */
        /* <DEDUP_REMOVED lines=38> */
[----:B--2---:R-:W-:Y:S01]  /*9970*/  FMUL.FTZ R158, R30, UR12 ;  /* 0x0000000c1e9e7c20 */ /* 0x004fe20008410000 */
[----:B------:R-:W-:Y:S08]  /*9980*/  FMUL.FTZ R164, R55, UR12 ;  /* 0x0000000c37a47c20 */ /* 0x000ff00008410000 */
[----:B------:R2:W2:Y:S01]  /*9990*/  MUFU.TANH R19, R159 ;  /* 0x0000009f00137308 */ /* 0x0004a20000002400 */
[----:B-1----:R-:W-:Y:S01]  /*99a0*/  FMUL.FTZ R157, R32, UR12 ;  /* 0x0000000c209d7c20 */ /* 0x002fe20008410000 */
[----:B------:R-:W-:Y:S01]  /*99b0*/  FMUL.FTZ R162, R56, UR12 ;  /* 0x0000000c38a27c20 */ /* 0x000fe20008410000 */
[C---:B-----5:R-:W-:Y:S03]  /*99c0*/  HMMA.16816.F32.BF16 R60, R124.reuse, R88, R60 ;  /* 0x000000587c3c723c */ /* 0x060fe6000004183c */
[----:B------:R-:W-:Y:S04]  /*99d0*/  FMUL.FTZ R165, R59, UR12 ;  /* 0x0000000c3ba57c20 */ /* 0x000fe80008410000 */
[----:B------:R1:W1:Y:S01]  /*99e0*/  MUFU.TANH R15, R2 ;  /* 0x00000002000f7308 */ /* 0x0002620000002400 */
[----:B---3--:R-:W-:Y:S01]  /*99f0*/  FMUL.FTZ R155, R33, UR12 ;  /* 0x0000000c219b7c20 */ /* 0x008fe20008410000 */
[----:B------:R-:W-:Y:S08]  /*9a00*/  HMMA.16816.F32.BF16 R64, R124, R90, R64 ;  /* 0x0000005a7c40723c */ /* 0x000ff00000041840 */
[----:B------:R3:W3:Y:S03]  /*9a10*/  MUFU.TANH R10, R0 ;  /* 0x00000000000a7308 */ /* 0x0006e60000002400 */
[----:B--2---:R-:W-:Y:S07]  /*9a20*/  FMUL.FTZ R159, R29, UR12 ;  /* 0x0000000c1d9f7c20 */ /* 0x004fee0008410000 */
[----:B------:R2:W2:Y:S01]  /*9a30*/  MUFU.TANH R14, R156 ;  /* 0x0000009c000e7308 */ /* 0x0004a20000002400 */
[----:B-1----:R-:W-:Y:S01]  /*9a40*/  FMUL.FTZ R2, R27, UR12 ;  /* 0x0000000c1b027c20 */ /* 0x002fe20008410000 */
[----:B------:R-:W-:Y:S01]  /*9a50*/  FMUL.FTZ R163, R61, UR12 ;  /* 0x0000000c3da37c20 */ /* 0x000fe20008410000 */
[----:B------:R-:W-:Y:S07]  /*9a60*/  FMUL.FTZ R161, R62, UR12 ;  /* 0x0000000c3ea17c20 */ /* 0x000fee0008410000 */
        /* <DEDUP_REMOVED lines=57> */
[----:B------:R-:W3:Y:S01]  /*9e00*/  MUFU.TANH R164, R164 ;  /* 0x000000a400a47308 */ /* 0x000ee20000002400 */
[----:B--2---:R-:W-:Y:S09]  /*9e10*/  FMUL.FTZ R2, R54, UR12 ;  /* 0x0000000c36027c20 */ /* 0x004ff20008410000 */
[----:B------:R2:W2:Y:S01]  /*9e20*/  MUFU.TANH R103, R2 ;  /* 0x0000000200677308 */ /* 0x0004a20000002400 */
[----:B-1----:R-:W-:Y:S09]  /*9e30*/  FMUL.FTZ R0, R66, UR12 ;  /* 0x0000000c42007c20 */ /* 0x002ff20008410000 */
        /* <DEDUP_REMOVED lines=16> */
[----:B------:R-:W-:Y:S01]  /*9f40*/  MOV R7, UR7 ;  /* 0x0000000700077c02 */ /* 0x000fe20008000f00 */
[----:B------:R-:W-:Y:S06]  /*9f50*/  @!P6 BRA `(.L_x_4322) ;  /* 0x0000000000f8e947 */ /* 0x000fec0003800000 */
        /* <DEDUP_REMOVED lines=62> */
.L_x_4322:
        /* <DEDUP_REMOVED lines=16> */
.L_x_4321:
        /* <DEDUP_REMOVED lines=84> */
[----:B------:R-:W1:Y:S01]  /*a980*/  MUFU.EX2 R21, R21 ;  /* 0x0000001500157308 */ /* 0x000e620000000800 */
[--C-:B------:R-:W-:Y:S01]  /*a990*/  FFMA.FTZ R53, R34, UR4, -R56.reuse ;  /* 0x0000000422357c23 */ /* 0x100fe20008010838 */
[--C-:B------:R-:W-:Y:S01]  /*a9a0*/  FFMA.FTZ R48, R38, UR4, -R56.reuse ;  /* 0x0000000426307c23 */ /* 0x100fe20008010838 */
[--C-:B------:R-:W-:Y:S01]  /*a9b0*/  FFMA.FTZ R55, R37, UR4, -R56.reuse ;  /* 0x0000000425377c23 */ /* 0x100fe20008010838 */
[----:B------:R-:W-:Y:S01]  /*a9c0*/  FSEL R22, R22, RZ, P0 ;  /* 0x000000ff16167208 */ /* 0x000fe20000000000 */
[--C-:B------:R-:W-:Y:S01]  /*a9d0*/  FFMA.FTZ R36, R99, UR4, -R56.reuse ;  /* 0x0000000463247c23 */ /* 0x100fe20008010838 */
[--C-:B------:R-:W-:Y:S01]  /*a9e0*/  FFMA.FTZ R41, R115, UR4, -R56.reuse ;  /* 0x0000000473297c23 */ /* 0x100fe20008010838 */
[----:B------:R-:W-:Y:S03]  /*a9f0*/  FFMA.FTZ R88, R26, UR4, -R56 ;  /* 0x000000041a587c23 */ /* 0x000fe60008010838 */
[----:B------:R-:W-:Y:S01]  /*aa00*/  MUFU.EX2 R59, R59 ;  /* 0x0000003b003b7308 */ /* 0x000fe20000000800 */
[--C-:B------:R-:W-:Y:S01]  /*aa10*/  FFMA.FTZ R63, R30, UR4, -R22.reuse ;  /* 0x000000041e3f7c23 */ /* 0x100fe20008010816 */
[--C-:B------:R-:W-:Y:S01]  /*aa20*/  FFMA.FTZ R62, R33, UR4, -R22.reuse ;  /* 0x00000004213e7c23 */ /* 0x100fe20008010816 */
[----:B------:R-:W2:Y:S01]  /*aa30*/  LDSM.16.MT88.4 R28, [R132+0x3000] ;  /* 0x00300000841c783b */ /* 0x000ea20000004200 */
[--C-:B------:R-:W-:Y:S01]  /*aa40*/  FFMA.FTZ R52, R35, UR4, -R22.reuse ;  /* 0x0000000423347c23 */ /* 0x100fe20008010816 */
[--C-:B------:R-:W-:Y:S01]  /*aa50*/  FFMA.FTZ R50, R39, UR4, -R22.reuse ;  /* 0x0000000427327c23 */ /* 0x100fe20008010816 */
[--C-:B------:R-:W-:Y:S01]  /*aa60*/  FFMA.FTZ R40, R105, UR4, -R22.reuse ;  /* 0x0000000469287c23 */ /* 0x100fe20008010816 */
[----:B------:R-:W-:Y:S03]  /*aa70*/  FFMA.FTZ R92, R25, UR4, -R22 ;  /* 0x00000004195c7c23 */ /* 0x000fe60008010816 */
[----:B------:R-:W3:Y:S01]  /*aa80*/  MUFU.EX2 R36, R36 ;  /* 0x0000002400247308 */ /* 0x000ee20000000800 */
[C---:B-1----:R-:W-:Y:S01]  /*aa90*/  FMUL.FTZ R8, R21.reuse, R76 ;  /* 0x0000004c15087220 */ /* 0x042fe20000410000 */
[----:B------:R-:W-:Y:S01]  /*aaa0*/  FMUL.FTZ R5, R21, R81 ;  /* 0x0000005115057220 */ /* 0x000fe20000410000 */
[----:B------:R-:W1:Y:S01]  /*aab0*/  LDSM.16.MT88.4 R32, [R86+0x3000] ;  /* 0x003000005620783b */ /* 0x000e620000004200 */
[--C-:B------:R-:W-:Y:S01]  /*aac0*/  FFMA.FTZ R45, R98, UR4, -R56.reuse ;  /* 0x00000004622d7c23 */ /* 0x100fe20008010838 */
[--C-:B------:R-:W-:Y:S01]  /*aad0*/  FFMA.FTZ R105, R11, UR4, -R56.reuse ;  /* 0x000000040b697c23 */ /* 0x100fe20008010838 */
[----:B------:R-:W-:Y:S01]  /*aae0*/  FFMA.FTZ R93, R10, UR4, -R56 ;  /* 0x000000040a5d7c23 */ /* 0x000fe20008010838 */
[----:B------:R-:W-:Y:S03]  /*aaf0*/  FFMA.FTZ R47, R106, UR4, -R22 ;  /* 0x000000046a2f7c23 */ /* 0x000fe60008010816 */
[----:B------:R-:W-:Y:S01]  /*ab00*/  MUFU.EX2 R40, R40 ;  /* 0x0000002800287308 */ /* 0x000fe20000000800 */
[C---:B------:R-:W-:Y:S01]  /*ab10*/  FMUL.FTZ R12, R21.reuse, R72 ;  /* 0x00000048150c7220 */ /* 0x040fe20000410000 */
[C---:B------:R-:W-:Y:S01]  /*ab20*/  FMUL.FTZ R16, R21.reuse, R68 ;  /* 0x0000004415107220 */ /* 0x040fe20000410000 */
[----:B------:R-:W-:Y:S01]  /*ab30*/  FMUL.FTZ R20, R4, UR4 ;  /* 0x0000000404147c20 */ /* 0x000fe20008410000 */
[----:B------:R-:W-:Y:S01]  /*ab40*/  FMUL.FTZ R4, R21, R80 ;  /* 0x0000005015047220 */ /* 0x000fe20000410000 */
[----:B------:R-:W-:Y:S01]  /*ab50*/  FFMA.FTZ R42, R97, UR4, -R56 ;  /* 0x00000004612a7c23 */ /* 0x000fe20008010838 */
[----:B------:R-:W-:Y:S01]  /*ab60*/  FFMA.FTZ R43, R101, UR4, -R22 ;  /* 0x00000004652b7c23 */ /* 0x000fe20008010816 */
[----:B------:R-:W-:Y:S03]  /*ab70*/  FFMA.FTZ R44, R117, UR4, -R56 ;  /* 0x00000004752c7c23 */ /* 0x000fe60008010838 */
[----:B------:R-:W-:Y:S01]  /*ab80*/  MUFU.EX2 R41, R41 ;  /* 0x0000002900297308 */ /* 0x000fe20000000800 */
[--C-:B------:R-:W-:Y:S01]  /*ab90*/  FFMA.FTZ R95, R131, UR4, -R22.reuse ;  /* 0x00000004835f7c23 */ /* 0x100fe20008010816 */
[----:B------:R-:W-:Y:S01]  /*aba0*/  FFMA.FTZ R90, R27, UR4, -R22 ;  /* 0x000000041b5a7c23 */ /* 0x000fe20008010816 */
[--C-:B------:R-:W-:Y:S01]  /*abb0*/  FFMA.FTZ R98, R102, UR4, -R56.reuse ;  /* 0x0000000466627c23 */ /* 0x100fe20008010838 */
[----:B------:R-:W-:Y:S01]  /*abc0*/  FFMA.FTZ R102, R9, UR4, -R56 ;  /* 0x0000000409667c23 */ /* 0x000fe20008010838 */
[----:B------:R-:W-:Y:S01]  /*abd0*/  FMUL.FTZ R9, R21, R77 ;  /* 0x0000004d15097220 */ /* 0x000fe20000410000 */
[--C-:B------:R-:W-:Y:S01]  /*abe0*/  FFMA.FTZ R99, R15, UR4, -R22.reuse ;  /* 0x000000040f637c23 */ /* 0x100fe20008010816 */
[----:B------:R-:W-:Y:S03]  /*abf0*/  FFMA.FTZ R94, R13, UR4, -R22 ;  /* 0x000000040d5e7c23 */ /* 0x000fe60008010816 */
[----:B------:R-:W4:Y:S01]  /*ac00*/  MUFU.EX2 R20, R20 ;  /* 0x0000001400147308 */ /* 0x000f220000000800 */
[----:B------:R-:W-:Y:S01]  /*ac10*/  FMUL.FTZ R13, R21, R73 ;  /* 0x00000049150d7220 */ /* 0x000fe20000410000 */
[----:B------:R-:W-:Y:S01]  /*ac20*/  FFMA.FTZ R96, R14, UR4, -R56 ;  /* 0x000000040e607c23 */ /* 0x000fe20008010838 */
[----:B------:R-:W-:Y:S01]  /*ac30*/  FFMA.FTZ R106, R114, UR4, -R22 ;  /* 0x00000004726a7c23 */ /* 0x000fe20008010816 */
[--C-:B------:R-:W-:Y:S01]  /*ac40*/  FFMA.FTZ R100, R19, UR4, -R56.reuse ;  /* 0x0000000413647c23 */ /* 0x100fe20008010838 */
[----:B------:R-:W-:Y:S01]  /*ac50*/  FFMA.FTZ R97, R17, UR4, -R56 ;  /* 0x0000000411617c23 */ /* 0x000fe20008010838 */
[C---:B------:R-:W-:Y:S01]  /*ac60*/  FMUL.FTZ R17, R21.reuse, R69 ;  /* 0x0000004515117220 */ /* 0x040fe20000410000 */
[----:B---3--:R-:W-:Y:S03]  /*ac70*/  FFMA.FTZ R69, R21, R154, R36 ;  /* 0x0000009a15457223 */ /* 0x008fe60000010024 */
[----:B------:R-:W3:Y:S01]  /*ac80*/  MUFU.EX2 R42, R42 ;  /* 0x0000002a002a7308 */ /* 0x000ee20000000800 */
[--C-:B------:R-:W-:Y:S01]  /*ac90*/  FFMA.FTZ R51, R18, UR4, -R22.reuse ;  /* 0x0000000412337c23 */ /* 0x100fe20008010816 */
[----:B------:R-:W-:Y:S01]  /*aca0*/  FFMA.FTZ R91, R23, UR4, -R22 ;  /* 0x00000004175b7c23 */ /* 0x000fe20008010816 */
[----:B------:R-:W-:Y:S01]  /*acb0*/  FFMA.FTZ R60, R118, UR4, -R56 ;  /* 0x00000004763c7c23 */ /* 0x000fe20008010838 */
[--C-:B------:R-:W-:Y:S01]  /*acc0*/  FFMA.FTZ R68, R129, UR4, -R22.reuse ;  /* 0x0000000481447c23 */ /* 0x100fe20008010816 */
[----:B------:R-:W-:Y:S01]  /*acd0*/  FFMA.FTZ R67, R123, UR4, -R22 ;  /* 0x000000047b437c23 */ /* 0x000fe20008010816 */
[--C-:B------:R-:W-:Y:S01]  /*ace0*/  FFMA.FTZ R64, R110, UR4, -R56.reuse ;  /* 0x000000046e407c23 */ /* 0x100fe20008010838 */
[----:B------:R-:W-:Y:S03]  /*acf0*/  FFMA.FTZ R61, R121, UR4, -R56 ;  /* 0x00000004793d7c23 */ /* 0x000fe60008010838 */
        /* <DEDUP_REMOVED lines=8> */
[----:B------:R-:W4:Y:S01]  /*ad80*/  MUFU.EX2 R44, R44 ;  /* 0x0000002c002c7308 */ /* 0x000f220000000800 */
[C---:B---3--:R-:W-:Y:S01]  /*ad90*/  F2FP.BF16.F32.PACK_AB R24, R42.reuse, R36 ;  /* 0x000000242a18723e */ /* 0x048fe200000010ff */
[----:B------:R-:W-:Y:S01]  /*ada0*/  FADD.FTZ R42, R42, R69 ;  /* 0x000000452a2a7221 */ /* 0x000fe20000010000 */
[C---:B------:R-:W-:Y:S01]  /*adb0*/  FMUL.FTZ R18, R20.reuse, R70 ;  /* 0x0000004614127220 */ /* 0x040fe20000410000 */
[----:B------:R-:W-:Y:S01]  /*adc0*/  LDSM.16.MT88.4 R36, [R86+0x3800] ;  /* 0x003800005624783b */ /* 0x000fe20000004200 */
[----:B------:R-:W-:Y:S01]  /*add0*/  FMUL.FTZ R19, R20, R71 ;  /* 0x0000004714137220 */ /* 0x000fe20000410000 */
[----:B------:R-:W-:Y:S01]  /*ade0*/  FADD.FTZ R71, R41, R42 ;  /* 0x0000002a29477221 */ /* 0x000fe20000010000 */
[--C-:B------:R-:W-:Y:S03]  /*adf0*/  FFMA.FTZ R66, R113, UR4, -R22.reuse ;  /* 0x0000000471427c23 */ /* 0x100fe60008010816 */
[----:B------:R-:W-:Y:S01]  /*ae00*/  MUFU.EX2 R95, R95 ;  /* 0x0000005f005f7308 */ /* 0x000fe20000000800 */
[----:B-----5:R-:W-:Y:S01]  /*ae10*/  F2FP.BF16.F32.PACK_AB R25, R40, R43 ;  /* 0x0000002b2819723e */ /* 0x020fe200000010ff */
[----:B------:R-:W-:Y:S01]  /*ae20*/  FFMA.FTZ R43, R20, R153, R43 ;  /* 0x00000099142b7223 */ /* 0x000fe2000001002b */
[--C-:B------:R-:W-:Y:S01]  /*ae30*/  FFMA.FTZ R65, R111, UR4, -R22.reuse ;  /* 0x000000046f417c23 */ /* 0x100fe20008010816 */
[--C-:B------:R-:W-:Y:S01]  /*ae40*/  FFMA.FTZ R46, R119, UR4, -R22.reuse ;  /* 0x00000004772e7c23 */ /* 0x100fe20008010816 */
[--C-:B------:R-:W-:Y:S01]  /*ae50*/  FFMA.FTZ R104, R130, UR4, -R22.reuse ;  /* 0x0000000482687c23 */ /* 0x100fe20008010816 */
[----:B------:R-:W-:Y:S01]  /*ae60*/  FADD.FTZ R69, R40, R43 ;  /* 0x0000002b28457221 */ /* 0x000fe20000010000 */
[----:B------:R-:W-:Y:S03]  /*ae70*/  FFMA.FTZ R101, R122, UR4, -R22 ;  /* 0x000000047a657c23 */ /* 0x000fe60008010816 */
[----:B------:R-:W3:Y:S01]  /*ae80*/  MUFU.EX2 R45, R45 ;  /* 0x0000002d002d7308 */ /* 0x000ee20000000800 */
[C---:B----4-:R-:W-:Y:S01]  /*ae90*/  F2FP.BF16.F32.PACK_AB R26, R44.reuse, R41 ;  /* 0x000000292c1a723e */ /* 0x050fe200000010ff */
[----:B------:R-:W-:Y:S01]  /*aea0*/  FADD.FTZ R44, R44, R71 ;  /* 0x000000472c2c7221 */ /* 0x000fe20000010000 */
[----:B------:R-:W-:Y:S01]  /*aeb0*/  LDSM.16.MT88.4 R40, [R86+0x3c00] ;  /* 0x003c00005628783b */ /* 0x000fe20000004200 */
[----:B------:R-:W-:Y:S01]  /*aec0*/  FFMA.FTZ R89, R108, UR4, -R56 ;  /* 0x000000046c597c23 */ /* 0x000fe20008010838 */
[----:B------:R-:W-:Y:S01]  /*aed0*/  FFMA.FTZ R57, R116, UR4, -R22 ;  /* 0x0000000474397c23 */ /* 0x000fe20008010816 */
[----:B------:R-:W-:Y:S01]  /*aee0*/  FFMA.FTZ R54, R112, UR4, -R56 ;  /* 0x0000000470367c23 */ /* 0x000fe20008010838 */
[----:B------:R-:W-:Y:S03]  /*aef0*/  FFMA.FTZ R49, R120, UR4, -R22 ;  /* 0x0000000478317c23 */ /* 0x000fe60008010816 */
[----:B------:R-:W4:Y:S01]  /*af00*/  MUFU.EX2 R46, R46 ;  /* 0x0000002e002e7308 */ /* 0x000f220000000800 */
[----:B------:R-:W-:Y:S01]  /*af10*/  FFMA.FTZ R23, R128, UR4, -R56 ;  /* 0x0000000480177c23 */ /* 0x000fe20008010838 */
[----:B------:R-:W-:Y:S01]  /*af20*/  FFMA.FTZ R75, R103, UR4, -R22 ;  /* 0x00000004674b7c23 */ /* 0x000fe20008010816 */
[----:B------:R-:W-:Y:S01]  /*af30*/  ISETP.GT.AND P0, PT, R141, 0x1, PT ;  /* 0x000000018d00780c */ /* 0x000fe20003f04270 */
[--C-:B------:R-:W-:Y:S01]  /*af40*/  FFMA.FTZ R73, R109, UR4, -R56.reuse ;  /* 0x000000046d497c23 */ /* 0x100fe20008010838 */
[----:B------:R-:W-:Y:S01]  /*af50*/  FFMA.FTZ R72, R107, UR4, -R56 ;  /* 0x000000046b487c23 */ /* 0x000fe20008010838 */
[--C-:B------:R-:W-:Y:S01]  /*af60*/  FFMA.FTZ R74, R164, UR4, -R22.reuse ;  /* 0x00000004a44a7c23 */ /* 0x100fe20008010816 */
[----:B------:R-:W-:Y:S03]  /*af70*/  FFMA.FTZ R103, R158, UR4, -R22 ;  /* 0x000000049e677c23 */ /* 0x000fe60008010816 */
[----:B------:R-:W5:Y:S01]  /*af80*/  MUFU.EX2 R98, R98 ;  /* 0x0000006200627308 */ /* 0x000f620000000800 */
[----:B---3--:R-:W-:Y:S01]  /*af90*/  FADD.FTZ R71, R45, R44 ;  /* 0x0000002c2d477221 */ /* 0x008fe20000010000 */
[--C-:B------:R-:W-:Y:S01]  /*afa0*/  FFMA.FTZ R162, R162, UR4, -R56.reuse ;  /* 0x00000004a2a27c23 */ /* 0x100fe20008010838 */
[----:B------:R-:W-:Y:S01]  /*afb0*/  FFMA.FTZ R160, R160, UR4, -R56 ;  /* 0x00000004a0a07c23 */ /* 0x000fe20008010838 */
[----:B------:R-:W-:Y:S01]  /*afc0*/  FFMA.FTZ R165, R165, UR4, -R22 ;  /* 0x00000004a5a57c23 */ /* 0x000fe20008010816 */
[--C-:B------:R-:W-:Y:S01]  /*afd0*/  FFMA.FTZ R156, R156, UR4, -R56.reuse ;  /* 0x000000049c9c7c23 */ /* 0x100fe20008010838 */
[--C-:B------:R-:W-:Y:S01]  /*afe0*/  FFMA.FTZ R163, R163, UR4, -R56.reuse ;  /* 0x00000004a3a37c23 */ /* 0x100fe20008010838 */
[--C-:B------:R-:W-:Y:S03]  /*aff0*/  FFMA.FTZ R157, R157, UR4, -R56.reuse ;  /* 0x000000049d9d7c23 */ /* 0x100fe60008010838 */
[----:B------:R-:W3:Y:S01]  /*b000*/  MUFU.EX2 R47, R47 ;  /* 0x0000002f002f7308 */ /* 0x000ee20000000800 */
[----:B----4-:R-:W-:Y:S01]  /*b010*/  F2FP.BF16.F32.PACK_AB R27, R95, R46 ;  /* 0x0000002e5f1b723e */ /* 0x010fe200000010ff */
[----:B------:R-:W-:Y:S01]  /*b020*/  FADD.FTZ R46, R46, R69 ;  /* 0x000000452e2e7221 */ /* 0x000fe20000010000 */
[----:B------:R-:W-:Y:S01]  /*b030*/  FFMA.FTZ R56, R155, UR4, -R56 ;  /* 0x000000049b387c23 */ /* 0x000fe20008010838 */
[--C-:B------:R-:W-:Y:S01]  /*b040*/  FFMA.FTZ R161, R161, UR4, -R22.reuse ;  /* 0x00000004a1a17c23 */ /* 0x100fe20008010816 */
[----:B------:R-:W-:Y:S01]  /*b050*/  FFMA.FTZ R159, R159, UR4, -R22 ;  /* 0x000000049f9f7c23 */ /* 0x000fe20008010816 */
[----:B------:R-:W-:Y:S04]  /*b060*/  FADD.FTZ R46, R95, R46 ;  /* 0x0000002e5f2e7221 */ /* 0x000fe80000010000 */
[----:B------:R-:W4:Y:S01]  /*b070*/  MUFU.EX2 R106, R106 ;  /* 0x0000006a006a7308 */ /* 0x000f220000000800 */
[C---:B--2---:R-:W-:Y:S05]  /*b080*/  HMMA.16816.F32.BF16 R4, R24.reuse, R28, R4 ;  /* 0x0000001c1804723c */ /* 0x044fea0000041804 */
[----:B-----5:R-:W-:Y:S01]  /*b090*/  FADD.FTZ R70, R98, R71 ;  /* 0x0000004762467221 */ /* 0x020fe20000010000 */
[C---:B------:R-:W-:Y:S03]  /*b0a0*/  HMMA.16816.F32.BF16 R8, R24.reuse, R30, R8 ;  /* 0x0000001e1808723c */ /* 0x040fe60000041808 */
[----:B------:R-:W-:Y:S01]  /*b0b0*/  MUFU.EX2 R105, R105 ;  /* 0x0000006900697308 */ /* 0x000fe20000000800 */
[----:B------:R-:W2:Y:S01]  /*b0c0*/  LDSM.16.MT88.4 R28, [R132+0x3400] ;  /* 0x00340000841c783b */ /* 0x000ea20000004200 */
[----:B---3--:R-:W-:Y:S01]  /*b0d0*/  FADD.FTZ R69, R47, R46 ;  /* 0x0000002e2f457221 */ /* 0x008fe20000010000 */
[C---:B-1----:R-:W-:Y:S07]  /*b0e0*/  HMMA.16816.F32.BF16 R12, R24.reuse, R32, R12 ;  /* 0x00000020180c723c */ /* 0x042fee000004180c */
[----:B------:R-:W1:Y:S01]  /*b0f0*/  MUFU.EX2 R102, R102 ;  /* 0x0000006600667308 */ /* 0x000e620000000800 */
[----:B----4-:R-:W-:Y:S01]  /*b100*/  FADD.FTZ R69, R106, R69 ;  /* 0x000000456a457221 */ /* 0x010fe20000010000 */
[----:B------:R-:W-:Y:S01]  /*b110*/  HMMA.16816.F32.BF16 R16, R24, R34, R16 ;  /* 0x000000221810723c */ /* 0x000fe20000041810 */
[----:B------:R-:W3:Y:S07]  /*b120*/  LDSM.16.MT88.4 R32, [R86+0x3400] ;  /* 0x003400005620783b */ /* 0x000eee0000004200 */
[----:B------:R-:W-:Y:S03]  /*b130*/  MUFU.EX2 R104, R104 ;  /* 0x0000006800687308 */ /* 0x000fe60000000800 */
[----:B------:R-:W-:Y:S02]  /*b140*/  F2FP.BF16.F32.PACK_AB R24, R98, R45 ;  /* 0x0000002d6218723e */ /* 0x000fe400000010ff */
[----:B------:R-:W-:Y:S05]  /*b150*/  F2FP.BF16.F32.PACK_AB R25, R106, R47 ;  /* 0x0000002f6a19723e */ /* 0x000fea00000010ff */
[----:B------:R-:W4:Y:S01]  /*b160*/  MUFU.EX2 R101, R101 ;  /* 0x0000006500657308 */ /* 0x000f220000000800 */
[----:B------:R-:W-:Y:S01]  /*b170*/  LDSM.16.MT88.4 R44, [R132+0x4000] ;  /* 0x00400000842c783b */ /* 0x000fe20000004200 */
[C---:B-1----:R-:W-:Y:S01]  /*b180*/  F2FP.BF16.F32.PACK_AB R26, R102.reuse, R105 ;  /* 0x00000069661a723e */ /* 0x042fe200000010ff */
[----:B------:R-:W-:Y:S04]  /*b190*/  FADD.FTZ R105, R105, R70 ;  /* 0x0000004669697221 */ /* 0x000fe80000010000 */
[----:B------:R-:W-:Y:S03]  /*b1a0*/  FADD.FTZ R105, R102, R105 ;  /* 0x0000006966697221 */ /* 0x000fe60000010000 */
[----:B------:R-:W-:Y:S10]  /*b1b0*/  MUFU.EX2 R100, R100 ;  /* 0x0000006400647308 */ /* 0x000ff40000000800 */
[----:B------:R-:W1:Y:S01]  /*b1c0*/  MUFU.EX2 R97, R97 ;  /* 0x0000006100617308 */ /* 0x000e620000000800 */
[C---:B----4-:R-:W-:Y:S01]  /*b1d0*/  F2FP.BF16.F32.PACK_AB R27, R101.reuse, R104 ;  /* 0x00000068651b723e */ /* 0x050fe200000010ff */
[----:B------:R-:W-:Y:S04]  /*b1e0*/  FADD.FTZ R104, R104, R69 ;  /* 0x0000004568687221 */ /* 0x000fe80000010000 */
[----:B------:R-:W-:Y:S04]  /*b1f0*/  FADD.FTZ R104, R101, R104 ;  /* 0x0000006865687221 */ /* 0x000fe80000010000 */
[----:B------:R-:W-:Y:S01]  /*b200*/  MUFU.EX2 R99, R99 ;  /* 0x0000006300637308 */ /* 0x000fe20000000800 */
[C---:B--2---:R-:W-:Y:S06]  /*b210*/  HMMA.16816.F32.BF16 R4, R24.reuse, R28, R4 ;  /* 0x0000001c1804723c */ /* 0x044fec0000041804 */
[C---:B------:R-:W-:Y:S03]  /*b220*/  HMMA.16816.F32.BF16 R8, R24.reuse, R30, R8 ;  /* 0x0000001e1808723c */ /* 0x040fe60000041808 */
[----:B------:R-:W2:Y:S01]  /*b230*/  MUFU.EX2 R94, R94 ;  /* 0x0000005e005e7308 */ /* 0x000ea20000000800 */
        /* <DEDUP_REMOVED lines=8> */
[C---:B--2---:R-:W-:Y:S01]  /*b2c0*/  F2FP.BF16.F32.PACK_AB R25, R94.reuse, R99 ;  /* 0x000000635e19723e */ /* 0x044fe200000010ff */
[----:B------:R-:W-:Y:S05]  /*b2d0*/  FADD.FTZ R99, R99, R104 ;  /* 0x0000006863637221 */ /* 0x000fea0000010000 */
[----:B------:R-:W-:Y:S01]  /*b2e0*/  MUFU.EX2 R92, R92 ;  /* 0x0000005c005c7308 */ /* 0x000fe20000000800 */
[----:B------:R-:W-:Y:S01]  /*b2f0*/  FADD.FTZ R69, R97, R100 ;  /* 0x0000006461457221 */ /* 0x000fe20000010000 */
[----:B------:R-:W-:Y:S08]  /*b300*/  FADD.FTZ R99, R94, R99 ;  /* 0x000000635e637221 */ /* 0x000ff00000010000 */
[----:B------:R-:W1:Y:S01]  /*b310*/  MUFU.EX2 R91, R91 ;  /* 0x0000005b005b7308 */ /* 0x000e620000000800 */
[C---:B-----5:R-:W-:Y:S01]  /*b320*/  F2FP.BF16.F32.PACK_AB R26, R93.reuse, R96 ;  /* 0x000000605d1a723e */ /* 0x060fe200000010ff */
[----:B------:R-:W-:Y:S04]  /*b330*/  FADD.FTZ R96, R96, R69 ;  /* 0x0000004560607221 */ /* 0x000fe80000010000 */
[----:B------:R-:W-:Y:S04]  /*b340*/  FADD.FTZ R96, R93, R96 ;  /* 0x000000605d607221 */ /* 0x000fe80000010000 */
[----:B------:R-:W-:Y:S10]  /*b350*/  MUFU.EX2 R89, R89 ;  /* 0x0000005900597308 */ /* 0x000ff40000000800 */
[----:B------:R-:W2:Y:S01]  /*b360*/  MUFU.EX2 R88, R88 ;  /* 0x0000005800587308 */ /* 0x000ea20000000800 */
[----:B-1----:R-:W-:Y:S01]  /*b370*/  F2FP.BF16.F32.PACK_AB R27, R91, R92 ;  /* 0x0000005c5b1b723e */ /* 0x002fe200000010ff */
[----:B------:R-:W-:Y:S08]  /*b380*/  FADD.FTZ R92, R92, R99 ;  /* 0x000000635c5c7221 */ /* 0x000ff00000010000 */
[----:B------:R-:W-:Y:S01]  /*b390*/  MUFU.EX2 R90, R90 ;  /* 0x0000005a005a7308 */ /* 0x000fe20000000800 */
[C---:B----4-:R-:W-:Y:S06]  /*b3a0*/  HMMA.16816.F32.BF16 R4, R24.reuse, R28, R4 ;  /* 0x0000001c1804723c */ /* 0x050fec0000041804 */
[C---:B------:R-:W-:Y:S03]  /*b3b0*/  HMMA.16816.F32.BF16 R8, R24.reuse, R30, R8 ;  /* 0x0000001e1808723c */ /* 0x040fe60000041808 */
[----:B------:R-:W1:Y:S02]  /*b3c0*/  MUFU.EX2 R63, R63 ;  /* 0x0000003f003f7308 */ /* 0x000e640000000800 */
[C---:B--2---:R-:W-:Y:S01]  /*b3d0*/  F2FP.BF16.F32.PACK_AB R28, R88.reuse, R89 ;  /* 0x00000059581c723e */ /* 0x044fe200000010ff */
[C---:B------:R-:W-:Y:S07]  /*b3e0*/  HMMA.16816.F32.BF16 R12, R24.reuse, R36, R12 ;  /* 0x00000024180c723c */ /* 0x040fee000004180c */
[----:B------:R-:W2:Y:S01]  /*b3f0*/  MUFU.EX2 R58, R58 ;  /* 0x0000003a003a7308 */ /* 0x000ea20000000800 */
[----:B------:R-:W-:Y:S01]  /*b400*/  FADD.FTZ R89, R89, R96 ;  /* 0x0000006059597221 */ /* 0x000fe20000010000 */
[----:B------:R-:W-:Y:S01]  /*b410*/  HMMA.16816.F32.BF16 R16, R24, R38, R16 ;  /* 0x000000261810723c */ /* 0x000fe20000041810 */
[----:B------:R-:W4:Y:S07]  /*b420*/  LDSM.16.MT88.4 R36, [R86+0x4000] ;  /* 0x004000005624783b */ /* 0x000f2e0000004200 */
[----:B------:R-:W-:Y:S03]  /*b430*/  MUFU.EX2 R62, R62 ;  /* 0x0000003e003e7308 */ /* 0x000fe60000000800 */
[----:B-1----:R-:W-:Y:S01]  /*b440*/  F2FP.BF16.F32.PACK_AB R29, R63, R90 ;  /* 0x0000005a3f1d723e */ /* 0x002fe200000010ff */
[----:B------:R-:W-:Y:S06]  /*b450*/  FADD.FTZ R70, R88, R89 ;  /* 0x0000005958467221 */ /* 0x000fec0000010000 */
[----:B------:R-:W1:Y:S01]  /*b460*/  MUFU.EX2 R57, R57 ;  /* 0x0000003900397308 */ /* 0x000e620000000800 */
[C---:B--2---:R-:W-:Y:S01]  /*b470*/  F2FP.BF16.F32.PACK_AB R30, R58.reuse, R59 ;  /* 0x0000003b3a1e723e */ /* 0x044fe200000010ff */
[----:B------:R-:W-:Y:S04]  /*b480*/  FADD.FTZ R59, R59, R70 ;  /* 0x000000463b3b7221 */ /* 0x000fe80000010000 */
[----:B------:R-:W-:Y:S04]  /*b490*/  FADD.FTZ R59, R58, R59 ;  /* 0x0000003b3a3b7221 */ /* 0x000fe80000010000 */
[----:B------:R-:W-:Y:S10]  /*b4a0*/  MUFU.EX2 R54, R54 ;  /* 0x0000003600367308 */ /* 0x000ff40000000800 */
[----:B------:R-:W2:Y:S01]  /*b4b0*/  MUFU.EX2 R53, R53 ;  /* 0x0000003500357308 */ /* 0x000ea20000000800 */
[----:B-1----:R-:W-:Y:S09]  /*b4c0*/  F2FP.BF16.F32.PACK_AB R31, R57, R62 ;  /* 0x0000003e391f723e */ /* 0x002ff200000010ff */
[----:B------:R-:W-:Y:S01]  /*b4d0*/  MUFU.EX2 R52, R52 ;  /* 0x0000003400347308 */ /* 0x000fe20000000800 */
[C---:B---3--:R-:W-:Y:S06]  /*b4e0*/  HMMA.16816.F32.BF16 R4, R28.reuse, R32, R4 ;  /* 0x000000201c04723c */ /* 0x048fec0000041804 */
[C---:B------:R-:W-:Y:S03]  /*b4f0*/  HMMA.16816.F32.BF16 R8, R28.reuse, R34, R8 ;  /* 0x000000221c08723c */ /* 0x040fe60000041808 */
[----:B------:R-:W1:Y:S01]  /*b500*/  MUFU.EX2 R49, R49 ;  /* 0x0000003100317308 */ /* 0x000e620000000800 */
[----:B------:R-:W3:Y:S01]  /*b510*/  LDSM.16.MT88.4 R32, [R132+0x4400] ;  /* 0x004400008420783b */ /* 0x000ee20000004200 */
[----:B--2---:R-:W-:Y:S01]  /*b520*/  F2FP.BF16.F32.PACK_AB R24, R53, R54 ;  /* 0x000000363518723e */ /* 0x004fe200000010ff */
[C---:B------:R-:W-:Y:S07]  /*b530*/  HMMA.16816.F32.BF16 R12, R28.reuse, R40, R12 ;  /* 0x000000281c0c723c */ /* 0x040fee000004180c */
        /* <DEDUP_REMOVED lines=14> */
[----:B------:R-:W1:Y:S02]  /*b620*/  MUFU.EX2 R67, R67 ;  /* 0x0000004300437308 */ /* 0x000e640000000800 */
[----:B------:R-:W-:Y:S01]  /*b630*/  FADD.FTZ R45, R91, R92 ;  /* 0x0000005c5b2d7221 */ /* 0x000fe20000010000 */
[C---:B----4-:R-:W-:Y:S07]  /*b640*/  HMMA.16816.F32.BF16 R12, R24.reuse, R36, R12 ;  /* 0x00000024180c723c */ /* 0x050fee000004180c */
[----:B------:R-:W-:Y:S01]  /*b650*/  MUFU.EX2 R64, R64 ;  /* 0x0000004000407308 */ /* 0x000fe20000000800 */
[----:B------:R-:W-:Y:S03]  /*b660*/  FADD.FTZ R90, R90, R45 ;  /* 0x0000002d5a5a7221 */ /* 0x000fe60000010000 */
[----:B-----5:R-:W-:Y:S01]  /*b670*/  F2FP.BF16.F32.PACK_AB R28, R60, R55 ;  /* 0x000000373c1c723e */ /* 0x020fe200000010ff */
[----:B------:R-:W4:Y:S01]  /*b680*/  LDSM.16.MT88.4 R44, [R132+0x4800] ;  /* 0x00480000842c783b */ /* 0x000f220000004200 */
[----:B------:R-:W-:Y:S04]  /*b690*/  HMMA.16816.F32.BF16 R16, R24, R38, R16 ;  /* 0x000000261810723c */ /* 0x000fe80000041810 */
[----:B------:R-:W5:Y:S01]  /*b6a0*/  MUFU.EX2 R61, R61 ;  /* 0x0000003d003d7308 */ /* 0x000f620000000800 */
[----:B-1----:R-:W-:Y:S02]  /*b6b0*/  F2FP.BF16.F32.PACK_AB R29, R67, R68 ;  /* 0x00000044431d723e */ /* 0x002fe400000010ff */
[----:B------:R-:W1:Y:S01]  /*b6c0*/  LDSM.16.MT88.4 R36, [R86+0x4800] ;  /* 0x004800005624783b */ /* 0x000e620000004200 */
[----:B------:R-:W-:Y:S06]  /*b6d0*/  FADD.FTZ R25, R63, R90 ;  /* 0x0000005a3f197221 */ /* 0x000fec0000010000 */
[----:B------:R-:W-:Y:S01]  /*b6e0*/  MUFU.EX2 R66, R66 ;  /* 0x0000004200427308 */ /* 0x000fe20000000800 */
[----:B------:R-:W-:Y:S04]  /*b6f0*/  FADD.FTZ R62, R62, R25 ;  /* 0x000000193e3e7221 */ /* 0x000fe80000010000 */
[----:B------:R-:W-:Y:S05]  /*b700*/  FADD.FTZ R57, R57, R62 ;  /* 0x0000003e39397221 */ /* 0x000fea0000010000 */
[----:B------:R-:W3:Y:S01]  /*b710*/  MUFU.EX2 R65, R65 ;  /* 0x0000004100417308 */ /* 0x000ee20000000800 */
[----:B-----5:R-:W-:Y:S01]  /*b720*/  F2FP.BF16.F32.PACK_AB R30, R61, R64 ;  /* 0x000000403d1e723e */ /* 0x020fe200000010ff */
[----:B------:R-:W-:Y:S04]  /*b730*/  FADD.FTZ R52, R52, R57 ;  /* 0x0000003934347221 */ /* 0x000fe80000010000 */
[----:B------:R-:W-:Y:S04]  /*b740*/  FADD.FTZ R49, R49, R52 ;  /* 0x0000003431317221 */ /* 0x000fe80000010000 */
[----:B------:R-:W-:Y:S01]  /*b750*/  MUFU.EX2 R73, R73 ;  /* 0x0000004900497308 */ /* 0x000fe20000000800 */
[----:B------:R-:W-:Y:S04]  /*b760*/  FADD.FTZ R50, R50, R49 ;  /* 0x0000003132327221 */ /* 0x000fe80000010000 */
[----:B------:R-:W-:Y:S05]  /*b770*/  FADD.FTZ R51, R51, R50 ;  /* 0x0000003233337221 */ /* 0x000fea0000010000 */
[----:B------:R-:W5:Y:S01]  /*b780*/  MUFU.EX2 R72, R72 ;  /* 0x0000004800487308 */ /* 0x000f620000000800 */
[----:B---3--:R-:W-:Y:S01]  /*b790*/  F2FP.BF16.F32.PACK_AB R31, R65, R66 ;  /* 0x00000042411f723e */ /* 0x008fe200000010ff */
[----:B------:R-:W-:Y:S04]  /*b7a0*/  FADD.FTZ R68, R68, R51 ;  /* 0x0000003344447221 */ /* 0x000fe80000010000 */
[----:B------:R-:W-:Y:S04]  /*b7b0*/  FADD.FTZ R67, R67, R68 ;  /* 0x0000004443437221 */ /* 0x000fe80000010000 */
[----:B------:R-:W-:Y:S01]  /*b7c0*/  MUFU.EX2 R75, R75 ;  /* 0x0000004b004b7308 */ /* 0x000fe20000000800 */
[C---:B------:R-:W-:Y:S06]  /*b7d0*/  HMMA.16816.F32.BF16 R4, R28.reuse, R32, R4 ;  /* 0x000000201c04723c */ /* 0x040fec0000041804 */
[C---:B------:R-:W-:Y:S03]  /*b7e0*/  HMMA.16816.F32.BF16 R8, R28.reuse, R34, R8 ;  /* 0x000000221c08723c */ /* 0x040fe60000041808 */
[----:B------:R-:W3:Y:S02]  /*b7f0*/  MUFU.EX2 R74, R74 ;  /* 0x0000004a004a7308 */ /* 0x000ee40000000800 */
[----:B-----5:R-:W-:Y:S01]  /*b800*/  F2FP.BF16.F32.PACK_AB R24, R72, R73 ;  /* 0x000000494818723e */ /* 0x020fe200000010ff */
[C---:B--2---:R-:W-:Y:S07]  /*b810*/  HMMA.16816.F32.BF16 R12, R28.reuse, R40, R12 ;  /* 0x000000281c0c723c */ /* 0x044fee000004180c */
[----:B------:R-:W-:Y:S01]  /*b820*/  MUFU.EX2 R95, R162 ;  /* 0x000000a2005f7308 */ /* 0x000fe20000000800 */
[----:B------:R-:W-:Y:S01]  /*b830*/  FADD.FTZ R34, R54, R59 ;  /* 0x0000003b36227221 */ /* 0x000fe20000010000 */
[----:B------:R-:W-:Y:S01]  /*b840*/  HMMA.16816.F32.BF16 R16, R28, R42, R16 ;  /* 0x0000002a1c10723c */ /* 0x000fe20000041810 */
[----:B------:R-:W2:Y:S07]  /*b850*/  LDSM.16.MT88.4 R28, [R86+0x4c00] ;  /* 0x004c0000561c783b */ /* 0x000eae0000004200 */
[----:B------:R-:W5:Y:S03]  /*b860*/  MUFU.EX2 R98, R160 ;  /* 0x000000a000627308 */ /* 0x000f660000000800 */
[----:B---3--:R-:W-:Y:S01]  /*b870*/  F2FP.BF16.F32.PACK_AB R25, R74, R75 ;  /* 0x0000004b4a19723e */ /* 0x008fe200000010ff */
[--C-:B------:R-:W-:Y:S01]  /*b880*/  FFMA.FTZ R32, R84, UR4, -R22.reuse ;  /* 0x0000000454207c23 */ /* 0x100fe20008010816 */
[----:B------:R-:W-:Y:S01]  /*b890*/  FFMA.FTZ R22, R3, UR4, -R22 ;  /* 0x0000000403167c23 */ /* 0x000fe20008010816 */
[----:B------:R-:W-:Y:S04]  /*b8a0*/  FADD.FTZ R34, R53, R34 ;  /* 0x0000002235227221 */ /* 0x000fe80000010000 */
        /* <DEDUP_REMOVED lines=15> */
[C---:B----4-:R-:W-:Y:S05]  /*b9a0*/  HMMA.16816.F32.BF16 R4, R24.reuse, R44, R4 ;  /* 0x0000002c1804723c */ /* 0x050fea0000041804 */
[----:B------:R-:W-:Y:S01]  /*b9b0*/  FADD.FTZ R95, R95, R72 ;  /* 0x000000485f5f7221 */ /* 0x000fe20000010000 */
[C---:B------:R-:W-:Y:S03]  /*b9c0*/  HMMA.16816.F32.BF16 R8, R24.reuse, R46, R8 ;  /* 0x0000002e1808723c */ /* 0x040fe60000041808 */
[----:B------:R-:W3:Y:S02]  /*b9d0*/  MUFU.EX2 R88, R159 ;  /* 0x0000009f00587308 */ /* 0x000ee40000000800 */
[----:B-----5:R-:W-:Y:S01]  /*b9e0*/  F2FP.BF16.F32.PACK_AB R68, R94, R97 ;  /* 0x000000615e44723e */ /* 0x020fe200000010ff */
[C---:B-1----:R-:W-:Y:S07]  /*b9f0*/  HMMA.16816.F32.BF16 R12, R24.reuse, R36, R12 ;  /* 0x00000024180c723c */ /* 0x042fee000004180c */
[----:B------:R-:W-:Y:S01]  /*ba00*/  MUFU.EX2 R63, R157 ;  /* 0x0000009d003f7308 */ /* 0x000fe20000000800 */
[----:B------:R-:W-:Y:S01]  /*ba10*/  FADD.FTZ R98, R98, R95 ;  /* 0x0000005f62627221 */ /* 0x000fe20000010000 */
[----:B------:R-:W-:Y:S08]  /*ba20*/  HMMA.16816.F32.BF16 R16, R24, R38, R16 ;  /* 0x000000261810723c */ /* 0x000ff00000041810 */
[----:B------:R-:W1:Y:S03]  /*ba30*/  MUFU.EX2 R56, R56 ;  /* 0x0000003800387308 */ /* 0x000e660000000800 */
[----:B---3--:R-:W-:Y:S01]  /*ba40*/  F2FP.BF16.F32.PACK_AB R69, R88, R91 ;  /* 0x0000005b5845723e */ /* 0x008fe200000010ff */
[----:B------:R-:W-:Y:S04]  /*ba50*/  FADD.FTZ R97, R97, R98 ;  /* 0x0000006261617221 */ /* 0x000fe80000010000 */
[----:B------:R-:W-:Y:S02]  /*ba60*/  FADD.FTZ R94, R94, R97 ;  /* 0x000000615e5e7221 */ /* 0x000fe40000010000 */
[----:B------:R-:W-:Y:S10]  /*ba70*/  MUFU.EX2 R32, R32 ;  /* 0x0000002000207308 */ /* 0x000ff40000000800 */
[----:B------:R-:W3:Y:S01]  /*ba80*/  MUFU.EX2 R153, R22 ;  /* 0x0000001600997308 */ /* 0x000ee20000000800 */
[C---:B-1----:R-:W-:Y:S01]  /*ba90*/  F2FP.BF16.F32.PACK_AB R70, R56.reuse, R63 ;  /* 0x0000003f3846723e */ /* 0x042fe200000010ff */
[----:B------:R-:W-:Y:S04]  /*baa0*/  FADD.FTZ R63, R63, R94 ;  /* 0x0000005e3f3f7221 */ /* 0x000fe80000010000 */
[----:B------:R-:W-:Y:S01]  /*bab0*/  FADD.FTZ R154, R56, R63 ;  /* 0x0000003f389a7221 */ /* 0x000fe20000010000 */
[----:B---3--:R-:W-:Y:S01]  /*bac0*/  F2FP.BF16.F32.PACK_AB R71, R153, R32 ;  /* 0x000000209947723e */ /* 0x008fe200000010ff */
[----:B------:R-:W-:Y:S04]  /*bad0*/  FADD.FTZ R22, R66, R67 ;  /* 0x0000004342167221 */ /* 0x000fe80000010000 */
[----:B------:R-:W-:Y:S02]  /*bae0*/  FADD.FTZ R22, R65, R22 ;  /* 0x0000001641167221 */ /* 0x000fe40000010000 */
[C---:B------:R-:W-:Y:S05]  /*baf0*/  HMMA.16816.F32.BF16 R80, R68.reuse, R76, R4 ;  /* 0x0000004c4450723c */ /* 0x040fea0000041804 */
[----:B------:R-:W-:Y:S01]  /*bb00*/  FADD.FTZ R75, R75, R22 ;  /* 0x000000164b4b7221 */ /* 0x000fe20000010000 */
[C---:B------:R-:W-:Y:S05]  /*bb10*/  HMMA.16816.F32.BF16 R76, R68.reuse, R78, R8 ;  /* 0x0000004e444c723c */ /* 0x040fea0000041808 */
[----:B------:R-:W-:Y:S02]  /*bb20*/  FADD.FTZ R74, R74, R75 ;  /* 0x0000004b4a4a7221 */ /* 0x000fe40000010000 */
[----:B------:R-:W-:Y:S04]  /*bb30*/  IADD3 R8, R141, -0x1, RZ ;  /* 0xffffffff8d087810 */ /* 0x000fe80007ffe0ff */
[----:B------:R-:W-:Y:S01]  /*bb40*/  FADD.FTZ R103, R103, R74 ;  /* 0x0000004a67677221 */ /* 0x000fe20000010000 */
[----:B------:R-:W-:Y:S01]  /*bb50*/  MOV R141, R8 ;  /* 0x00000008008d7202 */ /* 0x000fe20000000f00 */
[C---:B--2---:R-:W-:Y:S03]  /*bb60*/  HMMA.16816.F32.BF16 R72, R68.reuse, R28, R12 ;  /* 0x0000001c4448723c */ /* 0x044fe6000004180c */
[----:B------:R-:W-:Y:S03]  /*bb70*/  FADD.FTZ R102, R102, R103 ;  /* 0x0000006766667221 */ /* 0x000fe60000010000 */
[----:B------:R-:W-:Y:S05]  /*bb80*/  HMMA.16816.F32.BF16 R68, R68, R30, R16 ;  /* 0x0000001e4444723c */ /* 0x000fea0000041810 */
[----:B------:R-:W-:Y:S06]  /*bb90*/  FADD.FTZ R91, R91, R102 ;  /* 0x000000665b5b7221 */ /* 0x000fec0000010000 */
[----:B------:R-:W-:Y:S04]  /*bba0*/  FADD.FTZ R91, R88, R91 ;  /* 0x0000005b585b7221 */ /* 0x000fe80000010000 */
[----:B------:R-:W-:Y:S04]  /*bbb0*/  FADD.FTZ R32, R32, R91 ;  /* 0x0000005b20207221 */ /* 0x000fe80000010000 */
[----:B------:R-:W-:Y:S01]  /*bbc0*/  FADD.FTZ R153, R153, R32 ;  /* 0x0000002099997221 */ /* 0x000fe20000010000 */
[----:B------:R-:W-:Y:S06]  /*bbd0*/  @P0 BRA `(.L_x_4323) ;  /* 0xffffffd000a80947 */ /* 0x000fec000383ffff */
.L_x_4319:
        /* <DEDUP_REMOVED lines=109> */
.L_x_4324:
        /* <DEDUP_REMOVED lines=10> */
.L_x_4325:
[----:B------:R-:W1:Y:S01]  /*c350*/  S2R R15, SR_CTAID.Z ;  /* 0x00000000000f7919 */ /* 0x000e620000002700 */
[----:B------:R-:W1:Y:S01]  /*c360*/  LDC R0, c[0x0][0x270] ;  /* 0x00009c00ff007b82 */ /* 0x000e620000000800 */
[----:B------:R-:W1:Y:S07]  /*c370*/  S2R R2, SR_CTAID.Y ;  /* 0x0000000000027919 */ /* 0x000e6e0000002600 */
[----:B------:R-:W2:Y:S01]  /*c380*/  LDC R140, c[0x0][0x2c4] ;  /* 0x0000b100ff8c7b82 */ /* 0x000ea20000000800 */
[----:B-1----:R-:W-:-:S04]  /*c390*/  IMAD R9, R2, R0, R15 ;  /* 0x0000000002097224 */ /* 0x002fc800078e020f */
[----:B--2---:R-:W-:-:S07]  /*c3a0*/  IMAD R140, R9, R140, RZ ;  /* 0x0000008c098c7224 */ /* 0x004fce00078e02ff */
.L_x_4326:
        /* <DEDUP_REMOVED lines=35> */
.L_x_4328:
[----:B------:R-:W-:Y:S05]  /*c5e0*/  BSYNC B0 ;  /* 0x0000000000007941 */ /* 0x000fea0003800000 */
.L_x_4327:
        /* <DEDUP_REMOVED lines=24> */
.L_x_4330:
[----:B------:R-:W-:Y:S05]  /*c770*/  BSYNC B0 ;  /* 0x0000000000007941 */ /* 0x000fea0003800000 */
.L_x_4329:
[----:B------:R-:W-:Y:S05]  /*c780*/  @P1 EXIT ;  /* 0x000000000000194d */ /* 0x000fea0003800000 */
[----:B------:R-:W-:Y:S01]  /*c790*/  IADD3 R3, P0, R3, 0x20, RZ ;  /* 0x0000002003037810 */ /* 0x000fe20007f1e0ff */
[----:B------:R-:W-:Y:S01]  /*c7a0*/  ULDC.64 UR4, c[0x0][0x280] ;  /* 0x0000a00000047ab9 */ /* 0x000fe20000000a00 */
[----:B------:R-:W-:-:S03]  /*c7b0*/  MOV R5, R7 ;  /* 0x0000000700057202 */ /* 0x000fc60000000f00 */
[----:B------:R-:W-:Y:S02]  /*c7c0*/  IMAD.X R0, RZ, RZ, R4, P0 ;  /* 0x000000ffff007224 */ /* 0x000fe400000e0604 */
[----:B------:R-:W-:Y:S02]  /*c7d0*/  IMAD.MOV.U32 R4, RZ, RZ, R16 ;  /* 0x000000ffff047224 */ /* 0x000fe400078e0010 */
        /* <DEDUP_REMOVED lines=8> */
.L_x_4331:
        /* <DEDUP_REMOVED lines=10> */
.L_x_5373:


//--------------------- .text._ZN5flash24flash_fwd_splitkv_kernelI23Flash_fwd_kernel_traitsILi32ELi64ELi128ELi4ELb0ELb0EN7cutlass10bfloat16_tE19Flash_kernel_traitsILi32ELi64ELi128ELi4ES3_EELb1ELb0ELb1ELb0ELb0ELb0ELb0ELb0EEEvNS_16Flash_fwd_paramsE --------------------------
	.section	.text._ZN5flash24flash_fwd_splitkv_kernelI23Flash_fwd_kernel_traitsILi32ELi64ELi128ELi4ELb0ELb0EN7cutlass10bfloat16_tE19Flash_kernel_traitsILi32ELi64ELi128ELi4ES3_EELb1ELb0ELb1ELb0ELb0ELb0ELb0ELb0EEEvNS_16Flash_fwd_paramsE,"ax",@progbits
	.align	128
        .global         _ZN5flash24flash_fwd_splitkv_kernelI23Flash_fwd_kernel_traitsILi32ELi64ELi128ELi4ELb0ELb0EN7cutlass10bfloat16_tE19Flash_kernel_traitsILi32ELi64ELi128ELi4ES3_EELb1ELb0ELb1ELb0ELb0ELb0ELb0ELb0EEEvNS_16Flash_fwd_paramsE
        .type           _ZN5flash24flash_fwd_splitkv_kernelI23Flash_fwd_kernel_traitsILi32ELi64ELi128ELi4ELb0ELb0EN7cutlass10bfloat16_tE19Flash_kernel_traitsILi32ELi64ELi128ELi4ES3_EELb1ELb0ELb1ELb0ELb0ELb0ELb0ELb0EEEvNS_16Flash_fwd_paramsE,@function
        .size           _ZN5flash24flash_fwd_splitkv_kernelI23Flash_fwd_kernel_traitsILi32ELi64ELi128ELi4ELb0ELb0EN7cutlass10bfloat16_tE19Flash_kernel_traitsILi32ELi64ELi128ELi4ES3_EELb1ELb0ELb1ELb0ELb0ELb0ELb0ELb0EEEvNS_16Flash_fwd_paramsE,(.L_x_5374 - _ZN5flash24flash_fwd_splitkv_kernelI23Flash_fwd_kernel_traitsILi32ELi64ELi128ELi4ELb0ELb0EN7cutlass10bfloat16_tE19Flash_kernel_traitsILi32ELi64ELi128ELi4ES3_EELb1ELb0ELb1ELb0ELb0ELb0ELb0ELb0EEEvNS_16Flash_fwd_paramsE)
        .other          _ZN5flash24flash_fwd_splitkv_kernelI23Flash_fwd_kernel_traitsILi32ELi64ELi128ELi4ELb0ELb0EN7cutlass10bfloat16_tE19Flash_kernel_traitsILi32ELi64ELi128ELi4ES3_EELb1ELb0ELb1ELb0ELb0ELb0ELb0ELb0EEEvNS_16Flash_fwd_paramsE,@"STO_CUDA_ENTRY STV_DEFAULT"
_ZN5flash24flash_fwd_splitkv_kernelI23Flash_fwd_kernel_traitsILi32ELi64ELi128ELi4ELb0ELb0EN7cutlass10bfloat16_tE19Flash_kernel_traitsILi32ELi64ELi128ELi4ES3_EELb1ELb0ELb1ELb0ELb0ELb0ELb0ELb0EEEvNS_16Flash_fwd_paramsE:
.text._ZN5flash24flash_fwd_splitkv_kernelI23Flash_fwd_kernel_traitsILi32ELi64ELi128ELi4ELb0ELb0EN7cutlass10bfloat16_tE19Flash_kernel_traitsILi32ELi64ELi128ELi4ES3_EELb1ELb0ELb1ELb0ELb0ELb0ELb0ELb0EEEvNS_16Flash_fwd_paramsE:
        /* <DEDUP_REMOVED lines=22> */
[----:B---3--:R-:W-:-:S04]  /*0160*/  ISETP.EQ.U32.AND P0, PT, R4, RZ, PT ;  /* 0x000000ff0400720c */ /* 0x008fc80003f02070 */
[----:B------:R-:W-:Y:S01]  /*0170*/  ISETP.EQ.OR.EX P0, PT, R5, RZ, !P3, P0 ;  /* 0x000000ff0500720c */ /* 0x000fe20005f02700 */
[----:B------:R-:W-:Y:S02]  /*0180*/  IMAD.MOV.U32 R12, RZ, RZ, -0x1 ;  /* 0xffffffffff0c7424 */ /* 0x000fe400078e00ff */
[----:B--2---:R-:W-:Y:S01]  /*0190*/  IMAD.WIDE R6, R13, 0x4, R8 ;  /* 0x000000040d067825 */ /* 0x004fe200078e0208 */
        /* <DEDUP_REMOVED lines=12> */
.L_x_4332:
[----:B------:R-:W1:Y:S02]  /*0260*/  LDC R0, c[0x0][0x2c8] ;  /* 0x0000b200ff007b82 */ /* 0x000e640000000800 */
.L_x_4333:
        /* <DEDUP_REMOVED lines=51> */
[-C--:B------:R-:W-:Y:S02]  /*05a0*/  @P0 IMAD R113, R113, R7.reuse, R11 ;  /* 0x0000000771710224 */ /* 0x080fe400078e020b */
[----:B------:R-:W-:Y:S01]  /*05b0*/  IMAD R12, R3, R6, RZ ;  /* 0x00000006030c7224 */ /* 0x000fe200078e02ff */
[----:B------:R-:W-:Y:S02]  /*05c0*/  SHF.R.S32.HI R3, RZ, 0x2, R0 ;  /* 0x00000002ff037819 */ /* 0x000fe40000011400 */
[----:B------:R-:W-:Y:S01]  /*05d0*/  SHF.R.S32.HI R0, RZ, 0x1f, R20 ;  /* 0x0000001fff007819 */ /* 0x000fe20000011414 */
        /* <DEDUP_REMOVED lines=15> */
[----:B------:R-:W-:-:S03]  /*06d0*/  ISETP.GE.OR P4, PT, R9, R112, P1 ;  /* 0x000000700900720c */ /* 0x000fc60000f86670 */
[----:B------:R-:W-:Y:S01]  /*06e0*/  IMAD R4, R4, UR5, R119 ;  /* 0x0000000504047c24 */ /* 0x000fe2000f8e0277 */
[----:B------:R-:W-:Y:S01]  /*06f0*/  IADD3 R8, P2, R8, R10, RZ ;  /* 0x0000000a08087210 */ /* 0x000fe20007f5e0ff */
[----:B------:R-:W-:Y:S02]  /*0700*/  ULDC.64 UR4, c[0x0][0x2a0] ;  /* 0x0000a80000047ab9 */ /* 0x000fe40000000a00 */
[----:B------:R-:W-:Y:S01]  /*0710*/  IMAD R5, R0, UR4, RZ ;  /* 0x0000000400057c24 */ /* 0x000fe2000f8e02ff */
[----:B------:R-:W-:Y:S02]  /*0720*/  IADD3.X R9, R113, R11, R12, P2, !PT ;  /* 0x0000000b71097210 */ /* 0x000fe400017fe40c */
        /* <DEDUP_REMOVED lines=16> */
.L_x_4336:
[----:B------:R-:W-:Y:S05]  /*0830*/  BSYNC B0 ;  /* 0x0000000000007941 */ /* 0x000fea0003800000 */
.L_x_4335:
        /* <DEDUP_REMOVED lines=13> */
.L_x_4338:
[----:B------:R-:W-:Y:S05]  /*0910*/  BSYNC B0 ;  /* 0x0000000000007941 */ /* 0x000fea0003800000 */
.L_x_4337:
        /* <DEDUP_REMOVED lines=11> */
.L_x_4334:
        /* <DEDUP_REMOVED lines=24> */
.L_x_4339:
[----:B------:R-:W-:Y:S05]  /*0b50*/  @!P1 BRA `(.L_x_4340) ;  /* 0x00000004003c9947 */ /* 0x000fea0003800000 */
[----:B------:R-:W2:Y:S01]  /*0b60*/  LDC R15, c[0x0][0x380] ;  /* 0x0000e000ff0f7b82 */ /* 0x000ea20000000800 */
[----:B------:R-:W-:Y:S01]  /*0b70*/  LEA R10, R91, 0xffffff80, 0x7 ;  /* 0xffffff805b0a7811 */ /* 0x000fe200078e38ff */
[----:B------:R-:W-:-:S03]  /*0b80*/  ULDC.64 UR4, c[0x0][0x230] ;  /* 0x00008c0000047ab9 */ /* 0x000fc60000000a00 */
[----:B------:R-:W-:-:S03]  /*0b90*/  IABS R3, R10 ;  /* 0x0000000a00037213 */ /* 0x000fc60000000000 */
[----:B------:R-:W3:Y:S01]  /*0ba0*/  LDC.64 R124, c[0x0][0x248] ;  /* 0x00009200ff7c7b82 */ /* 0x000ee20000000a00 */
[----:B--2---:R-:W-:-:S04]  /*0bb0*/  IABS R5, R15 ;  /* 0x0000000f00057213 */ /* 0x004fc80000000000 */
[----:B------:R-:W1:Y:S08]  /*0bc0*/  I2F.RP R8, R5 ;  /* 0x0000000500087306 */ /* 0x000e700000209400 */
[----:B-1----:R-:W1:Y:S02]  /*0bd0*/  MUFU.RCP R6, R8 ;  /* 0x0000000800067308 */ /* 0x002e640000001000 */
[----:B-1----:R-:W-:-:S06]  /*0be0*/  IADD3 R6, R6, 0xffffffe, RZ ;  /* 0x0ffffffe06067810 */ /* 0x002fcc0007ffe0ff */
[----:B------:R-:W1:Y:S02]  /*0bf0*/  F2I.FTZ.U32.TRUNC.NTZ R7, R6 ;  /* 0x0000000600077305 */ /* 0x000e64000021f000 */
[----:B-1---5:R-:W-:Y:S01]  /*0c00*/  IMAD.MOV R0, RZ, RZ, -R7 ;  /* 0x000000ffff007224 */ /* 0x022fe200078e0a07 */
        /* <DEDUP_REMOVED lines=12> */
[----:B------:R-:W1:Y:S03]  /*0cd0*/  LDC R5, c[0x0][0x278] ;  /* 0x00009e00ff057b82 */ /* 0x000e660000000800 */
[----:B------:R-:W-:-:S07]  /*0ce0*/  ISETP.GE.AND P0, PT, R0, RZ, PT ;  /* 0x000000ff0000720c */ /* 0x000fce0003f06270 */
[----:B------:R-:W-:-:S06]  /*0cf0*/  @P3 IADD3 R11, R11, 0x1, RZ ;  /* 0x000000010b0b3810 */ /* 0x000fcc0007ffe0ff */
[----:B------:R-:W-:Y:S01]  /*0d00*/  @!P0 IMAD.MOV R11, RZ, RZ, -R11 ;  /* 0x000000ffff0b8224 */ /* 0x000fe200078e0a0b */
[----:B------:R-:W-:-:S05]  /*0d10*/  @!P2 LOP3.LUT R11, RZ, R15, RZ, 0x33, !PT ;  /* 0x0000000fff0ba212 */ /* 0x000fca00078e33ff */
[----:B------:R-:W-:-:S05]  /*0d20*/  IMAD.WIDE R16, R11, 0x4, R116 ;  /* 0x000000040b107825 */ /* 0x000fca00078e0274 */
[----:B------:R2:W4:Y:S01]  /*0d30*/  LDG.E R0, desc[UR16][R16.64] ;  /* 0x0000001010007981 */ /* 0x000522000c1e1900 */
[----:B-1----:R-:W-:Y:S01]  /*0d40*/  IABS R3, R5 ;  /* 0x0000000500037213 */ /* 0x002fe20000000000 */
[----:B------:R-:W-:Y:S01]  /*0d50*/  IMAD.MOV R11, RZ, RZ, -R11 ;  /* 0x000000ffff0b7224 */ /* 0x000fe200078e0a0b */
[----:B------:R-:W-:Y:S02]  /*0d60*/  MOV R8, RZ ;  /* 0x000000ff00087202 */ /* 0x000fe40000000f00 */
[----:B------:R-:W1:Y:S01]  /*0d70*/  I2F.RP R12, R3 ;  /* 0x00000003000c7306 */ /* 0x000e620000209400 */
[----:B------:R-:W-:-:S05]  /*0d80*/  IMAD R10, R15, R11, R10 ;  /* 0x0000000b0f0a7224 */ /* 0x000fca00078e020a */
[----:B------:R-:W-:Y:S02]  /*0d90*/  SHF.R.S32.HI R11, RZ, 0x1f, R10 ;  /* 0x0000001fff0b7819 */ /* 0x000fe4000001140a */
        /* <DEDUP_REMOVED lines=16> */
[----:B------:R-:W-:Y:S01]  /*0ea0*/  LOP3.LUT R3, R20, R5, RZ, 0x3c, !PT ;  /* 0x0000000514037212 */ /* 0x000fe200078e3cff */
[----:B------:R-:W1:Y:S03]  /*0eb0*/  LDC.64 R6, c[0x0][0x238] ;  /* 0x00008e00ff067b82 */ /* 0x000e660000000a00 */
[----:B------:R-:W-:-:S07]  /*0ec0*/  ISETP.GE.AND P0, PT, R3, RZ, PT ;  /* 0x000000ff0300720c */ /* 0x000fce0003f06270 */
[----:B------:R-:W-:-:S06]  /*0ed0*/  @P3 IADD3 R22, R22, 0x1, RZ ;  /* 0x0000000116163810 */ /* 0x000fcc0007ffe0ff */
[----:B------:R-:W-:Y:S01]  /*0ee0*/  @!P0 IMAD.MOV R22, RZ, RZ, -R22 ;  /* 0x000000ffff168224 */ /* 0x000fe200078e0a16 */
[----:B------:R-:W-:-:S04]  /*0ef0*/  @!P2 LOP3.LUT R22, RZ, R5, RZ, 0x33, !PT ;  /* 0x00000005ff16a212 */ /* 0x000fc800078e33ff */
[----:B--2---:R-:W-:Y:S02]  /*0f00*/  SHF.R.S32.HI R17, RZ, 0x1f, R22 ;  /* 0x0000001fff117819 */ /* 0x004fe40000011416 */
[----:B----4-:R-:W-:Y:S01]  /*0f10*/  SHF.R.S32.HI R3, RZ, 0x1f, R0 ;  /* 0x0000001fff037819 */ /* 0x010fe20000011400 */
        /* <DEDUP_REMOVED lines=9> */
[----:B------:R-:W-:Y:S02]  /*0fb0*/  IMAD.IADD R23, R19, 0x1, R3 ;  /* 0x0000000113177824 */ /* 0x000fe400078e0203 */
[C---:B------:R-:W-:Y:S02]  /*0fc0*/  IMAD R5, R10.reuse, R125, R8 ;  /* 0x0000007d0a057224 */ /* 0x040fe400078e0208 */
[----:B------:R-:W-:-:S05]  /*0fd0*/  IMAD.WIDE.U32 R8, R10, R124, R14 ;  /* 0x0000007c0a087225 */ /* 0x000fca00078e000e */
[----:B------:R-:W-:Y:S01]  /*0fe0*/  IADD3 R9, R9, R5, RZ ;  /* 0x0000000509097210 */ /* 0x000fe20007ffe0ff */
[----:B------:R-:W-:-:S04]  /*0ff0*/  IMAD R5, R17, UR4, RZ ;  /* 0x0000000411057c24 */ /* 0x000fc8000f8e02ff */
[C---:B------:R-:W-:Y:S02]  /*1000*/  IMAD R5, R22.reuse, UR5, R5 ;  /* 0x0000000516057c24 */ /* 0x040fe4000f8e0205 */
[----:B------:R-:W-:-:S05]  /*1010*/  IMAD.WIDE.U32 R8, R22, UR4, R8 ;  /* 0x0000000416087c25 */ /* 0x000fca000f8e0008 */
[----:B------:R-:W-:Y:S02]  /*1020*/  IADD3 R19, R9, R5, RZ ;  /* 0x0000000509137210 */ /* 0x000fe40007ffe0ff */
[----:B------:R-:W-:Y:S01]  /*1030*/  MOV R16, R8 ;  /* 0x0000000800107202 */ /* 0x000fe20000000f00 */
[----:B------:R-:W-:Y:S06]  /*1040*/  BRA `(.L_x_4341) ;  /* 0x0000000400347947 */ /* 0x000fec0003800000 */
.L_x_4340:
[----:B------:R-:W1:Y:S01]  /*1050*/  LDC R5, c[0x0][0x278] ;  /* 0x00009e00ff057b82 */ /* 0x000e620000000800 */
[----:B------:R-:W-:-:S13]  /*1060*/  ISETP.NE.AND P4, PT, R12, -0x1, PT ;  /* 0xffffffff0c00780c */ /* 0x000fda0003f85270 */
[----:B------:R-:W2:Y:S01]  /*1070*/  @P4 LDC.64 R124, c[0x0][0x248] ;  /* 0x00009200ff7c4b82 */ /* 0x000ea20000000a00 */
[----:B------:R-:W-:-:S07]  /*1080*/  @P4 IMAD.IADD R16, R3, 0x1, R12 ;  /* 0x0000000103104824 */ /* 0x000fce00078e020c */
[----:B------:R-:W3:Y:S01]  /*1090*/  @P4 LDC.64 R14, c[0x0][0x250] ;  /* 0x00009400ff0e4b82 */ /* 0x000ee20000000a00 */
[----:B-1----:R-:W-:-:S04]  /*10a0*/  IABS R7, R5 ;  /* 0x0000000500077213 */ /* 0x002fc80000000000 */
[----:B------:R-:W1:Y:S08]  /*10b0*/  I2F.RP R9, R7 ;  /* 0x0000000700097306 */ /* 0x000e700000209400 */
[----:B-1----:R-:W1:Y:S02]  /*10c0*/  MUFU.RCP R10, R9 ;  /* 0x00000009000a7308 */ /* 0x002e640000001000 */
[----:B-1----:R-:W-:-:S02]  /*10d0*/  VIADD R10, R10, 0xffffffe ;  /* 0x0ffffffe0a0a7836 */ /* 0x002fc40000000000 */
[----:B--2---:R-:W-:-:S04]  /*10e0*/  @P4 IMAD R9, R16, R125, RZ ;  /* 0x0000007d10094224 */ /* 0x004fc800078e02ff */
[----:B------:R-:W1:Y:S01]  /*10f0*/  F2I.FTZ.U32.TRUNC.NTZ R11, R10 ;  /* 0x0000000a000b7305 */ /* 0x000e62000021f000 */
[----:B------:R-:W-:-:S05]  /*1100*/  @P4 IMAD.WIDE.U32 R16, R16, R124, RZ ;  /* 0x0000007c10104225 */ /* 0x000fca00078e00ff */
[----:B------:R-:W-:Y:S01]  /*1110*/  @P4 IADD3 R9, R17, R9, RZ ;  /* 0x0000000911094210 */ /* 0x000fe20007ffe0ff */
[----:B-1----:R-:W-:Y:S01]  /*1120*/  IMAD.MOV R6, RZ, RZ, -R11 ;  /* 0x000000ffff067224 */ /* 0x002fe200078e0a0b */
[----:B------:R-:W-:-:S03]  /*1130*/  MOV R10, RZ ;  /* 0x000000ff000a7202 */ /* 0x000fc60000000f00 */
[----:B------:R-:W-:Y:S01]  /*1140*/  IMAD R8, R6, R7, RZ ;  /* 0x0000000706087224 */ /* 0x000fe200078e02ff */
[----:B------:R-:W-:-:S03]  /*1150*/  IABS R6, R20 ;  /* 0x0000001400067213 */ /* 0x000fc60000000000 */
[----:B------:R-:W-:Y:S01]  /*1160*/  IMAD.HI.U32 R11, R11, R8, R10 ;  /* 0x000000080b0b7227 */ /* 0x000fe200078e000a */
[----:B------:R-:W-:-:S03]  /*1170*/  LEA R10, R91, 0xffffff80, 0x7 ;  /* 0xffffff805b0a7811 */ /* 0x000fc600078e38ff */
[----:B------:R-:W-:-:S04]  /*1180*/  IMAD.MOV.U32 R8, RZ, RZ, R6 ;  /* 0x000000ffff087224 */ /* 0x000fc800078e0006 */
[----:B------:R-:W-:Y:S01]  /*1190*/  IMAD.HI.U32 R22, R11, R8, RZ ;  /* 0x000000080b167227 */ /* 0x000fe200078e00ff */
[----:B------:R-:W-:-:S03]  /*11a0*/  SHF.R.S32.HI R11, RZ, 0x1f, R10 ;  /* 0x0000001fff0b7819 */ /* 0x000fc6000001140a */
[----:B------:R-:W-:-:S04]  /*11b0*/  IMAD.MOV R6, RZ, RZ, -R22 ;  /* 0x000000ffff067224 */ /* 0x000fc800078e0a16 */
[----:B------:R-:W-:Y:S01]  /*11c0*/  IMAD R6, R7, R6, R8 ;  /* 0x0000000607067224 */ /* 0x000fe200078e0208 */
[----:B------:R-:W-:-:S04]  /*11d0*/  LOP3.LUT R8, R20, R5, RZ, 0x3c, !PT ;  /* 0x0000000514087212 */ /* 0x000fc800078e3cff */
[----:B------:R-:W-:Y:S02]  /*11e0*/  ISETP.GT.U32.AND P0, PT, R7, R6, PT ;  /* 0x000000060700720c */ /* 0x000fe40003f04070 */
[----:B------:R-:W-:Y:S02]  /*11f0*/  ISETP.GE.AND P2, PT, R8, RZ, PT ;  /* 0x000000ff0800720c */ /* 0x000fe40003f46270 */
[----:B------:R-:W-:-:S09]  /*1200*/  @P4 MOV R8, R16 ;  /* 0x0000001000084202 */ /* 0x000fd20000000f00 */
[-C--:B------:R-:W-:Y:S02]  /*1210*/  @!P0 IADD3 R6, R6, -R7.reuse, RZ ;  /* 0x8000000706068210 */ /* 0x080fe40007ffe0ff */
[----:B------:R-:W-:Y:S02]  /*1220*/  @!P0 IADD3 R22, R22, 0x1, RZ ;  /* 0x0000000116168810 */ /* 0x000fe40007ffe0ff */
[----:B------:R-:W-:Y:S02]  /*1230*/  ISETP.GE.U32.AND P3, PT, R6, R7, PT ;  /* 0x000000070600720c */ /* 0x000fe40003f66070 */
[----:B------:R-:W1:Y:S01]  /*1240*/  LDC.64 R6, c[0x0][0x260] ;  /* 0x00009800ff067b82 */ /* 0x000e620000000a00 */
[----:B------:R-:W-:-:S10]  /*1250*/  ISETP.NE.AND P0, PT, R5, RZ, PT ;  /* 0x000000ff0500720c */ /* 0x000fd40003f05270 */
[----:B------:R-:W-:-:S04]  /*1260*/  @P3 VIADD R22, R22, 0x1 ;  /* 0x0000000116163836 */ /* 0x000fc80000000000 */
[----:B------:R-:W-:Y:S01]  /*1270*/  @!P2 IMAD.MOV R22, RZ, RZ, -R22 ;  /* 0x000000ffff16a224 */ /* 0x000fe200078e0a16 */
[----:B---3--:R-:W-:Y:S06]  /*1280*/  @P4 BRA `(.L_x_4342) ;  /* 0x0000000000344947 */ /* 0x008fec0003800000 */
[----:B------:R-:W2:Y:S01]  /*1290*/  LDC.64 R124, c[0x0][0x248] ;  /* 0x00009200ff7c7b82 */ /* 0x000ea20000000a00 */
[----:B------:R-:W-:Y:S02]  /*12a0*/  SHF.R.S32.HI R17, RZ, 0x1f, R3 ;  /* 0x0000001fff117819 */ /* 0x000fe40000011403 */
[----:B-----5:R-:W-:-:S05]  /*12b0*/  SHF.R.S32.HI R19, RZ, 0x1f, R0 ;  /* 0x0000001fff137819 */ /* 0x020fca0000011400 */
[----:B------:R-:W3:Y:S01]  /*12c0*/  LDC.64 R8, c[0x0][0x230] ;  /* 0x00008c00ff087b82 */ /* 0x000ee20000000a00 */
[-C--:B--2---:R-:W-:Y:S02]  /*12d0*/  IMAD R16, R17, R124.reuse, RZ ;  /* 0x0000007c11107224 */ /* 0x084fe400078e02ff */
        /* <DEDUP_REMOVED lines=8> */
.L_x_4342:
[----:B------:R-:W-:Y:S01]  /*1360*/  IMAD R16, R11, R124, RZ ;  /* 0x0000007c0b107224 */ /* 0x000fe200078e02ff */
[----:B------:R-:W-:Y:S01]  /*1370*/  @!P0 LOP3.LUT R22, RZ, R5, RZ, 0x33, !PT ;  /* 0x00000005ff168212 */ /* 0x000fe200078e33ff */
[----:B------:R-:W-:Y:S01]  /*1380*/  IMAD.WIDE.U32 R8, R124, R10, R8 ;  /* 0x0000000a7c087225 */ /* 0x000fe200078e0008 */
[----:B------:R-:W-:Y:S02]  /*1390*/  @P4 IADD3 R12, R3, R12, RZ ;  /* 0x0000000c030c4210 */ /* 0x000fe40007ffe0ff */
[----:B------:R-:W-:Y:S01]  /*13a0*/  SHF.R.S32.HI R17, RZ, 0x1f, R22 ;  /* 0x0000001fff117819 */ /* 0x000fe20000011416 */
[----:B------:R-:W-:Y:S02]  /*13b0*/  IMAD R5, R125, R10, R16 ;  /* 0x0000000a7d057224 */ /* 0x000fe400078e0210 */
[----:B------:R-:W-:-:S03]  /*13c0*/  @P4 IMAD.WIDE.U32 R18, R12, R14, RZ ;  /* 0x0000000e0c124225 */ /* 0x000fc600078e00ff */
[----:B------:R-:W-:Y:S01]  /*13d0*/  IADD3 R9, R9, R5, RZ ;  /* 0x0000000509097210 */ /* 0x000fe20007ffe0ff */
[-C--:B-1----:R-:W-:Y:S02]  /*13e0*/  IMAD R5, R17, R6.reuse, RZ ;  /* 0x0000000611057224 */ /* 0x082fe400078e02ff */
        /* <DEDUP_REMOVED lines=19> */
.L_x_4341:
[----:B------:R-:W-:Y:S01]  /*1520*/  ISETP.NE.AND P2, PT, R113, -0x1, PT ;  /* 0xffffffff7100780c */ /* 0x000fe20003f45270 */
[----:B------:R-:W-:Y:S01]  /*1530*/  IMAD.IADD R27, R112, 0x1, -R119 ;  /* 0x00000001701b7824 */ /* 0x000fe200078e0a77 */
[----:B------:R-:W-:Y:S01]  /*1540*/  SHF.R.S32.HI R5, RZ, 0x1f, R2 ;  /* 0x0000001fff057819 */ /* 0x000fe20000011402 */
[----:B------:R-:W1:Y:S01]  /*1550*/  S2UR UR8, SR_CgaCtaId ;  /* 0x00000000000879c3 */ /* 0x000e620000008800 */
[----:B------:R-:W-:Y:S01]  /*1560*/  ULDC.64 UR4, c[0x0][0x268] ;  /* 0x00009a0000047ab9 */ /* 0x000fe20000000a00 */
[----:B------:R-:W-:Y:S01]  /*1570*/  VIADD R88, R91, 0xffffffff ;  /* 0xffffffff5b587836 */ /* 0x000fe20000000000 */
[-C--:B------:R-:W-:Y:S01]  /*1580*/  LEA.HI R15, R5, R2.reuse, RZ, 0x2 ;  /* 0x00000002050f7211 */ /* 0x080fe200078f10ff */
[----:B------:R-:W-:Y:S01]  /*1590*/  IMAD R17, R17, UR4, RZ ;  /* 0x0000000411117c24 */ /* 0x000fe2000f8e02ff */
[-C--:B------:R-:W-:Y:S01]  /*15a0*/  LEA.HI R12, R5, R2.reuse, RZ, 0x3 ;  /* 0x00000002050c7211 */ /* 0x080fe200078f18ff */
[----:B------:R-:W-:Y:S01]  /*15b0*/  ULDC.64 UR6, c[0x0][0x258] ;  /* 0x0000960000067ab9 */ /* 0x000fe20000000a00 */
[----:B------:R-:W-:Y:S01]  /*15c0*/  LOP3.LUT R29, R15, 0xfffffffc, RZ, 0xc0, !PT ;  /* 0xfffffffc0f1d7812 */ /* 0x000fe200078ec0ff */
[----:B------:R-:W-:Y:S01]  /*15d0*/  BSSY B0, `(.L_x_4343) ;  /* 0x0000056000007945 */ /* 0x000fe20003800000 */
[----:B------:R-:W-:Y:S01]  /*15e0*/  SHF.R.S32.HI R3, RZ, 0x3, R12 ;  /* 0x00000003ff037819 */ /* 0x000fe2000001140c */
[----:B------:R-:W2:Y:S01]  /*15f0*/  @!P2 LDC.64 R6, c[0x0][0x228] ;  /* 0x00008a00ff06ab82 */ /* 0x000ea20000000a00 */
[----:B------:R-:W-:Y:S01]  /*1600*/  SHF.R.S32.HI R14, RZ, 0x2, R15 ;  /* 0x00000002ff0e7819 */ /* 0x000fe2000001140f */
[----:B------:R-:W-:Y:S01]  /*1610*/  IMAD.IADD R114, R2, 0x1, -R29 ;  /* 0x0000000102727824 */ /* 0x000fe200078e0a1d */
[----:B------:R-:W-:Y:S01]  /*1620*/  LEA.HI R90, R5, R2, RZ, 0x5 ;  /* 0x00000002055a7211 */ /* 0x000fe200078f28ff */
[----:B------:R-:W-:Y:S01]  /*1630*/  IMAD.SHL.U32 R31, R3, 0x40, RZ ;  /* 0x00000040031f7824 */ /* 0x000fe200078e00ff */
[----:B------:R-:W-:Y:S01]  /*1640*/  LEA.HI R15, R15, R14, RZ, 0x1 ;  /* 0x0000000e0f0f7211 */ /* 0x000fe200078f08ff */
[----:B------:R-:W-:Y:S01]  /*1650*/  IMAD.SHL.U32 R114, R114, 0x8, RZ ;  /* 0x0000000872727824 */ /* 0x000fe200078e00ff */
[----:B------:R-:W-:Y:S01]  /*1660*/  @!P2 SHF.R.S32.HI R21, RZ, 0x1f, R13 ;  /* 0x0000001fff15a819 */ /* 0x000fe2000001140d */
[----:B------:R-:W3:Y:S01]  /*1670*/  @P2 LDC.64 R8, c[0x0][0x240] ;  /* 0x00009000ff082b82 */ /* 0x000ee20000000a00 */
[----:B------:R-:W-:Y:S01]  /*1680*/  LOP3.LUT R31, R31, 0xc0, RZ, 0xc0, !PT ;  /* 0x000000c01f1f7812 */ /* 0x000fe200078ec0ff */
[----:B-----5:R-:W-:Y:S01]  /*1690*/  VIADD R0, R14, 0x20 ;  /* 0x000000200e007836 */ /* 0x020fe20000000000 */
[----:B------:R-:W-:Y:S01]  /*16a0*/  LOP3.LUT R15, R15, 0x7fffffe, RZ, 0xc0, !PT ;  /* 0x07fffffe0f0f7812 */ /* 0x000fe200078ec0ff */
[----:B------:R-:W-:Y:S01]  /*16b0*/  IMAD.SHL.U32 R94, R124, 0x20, RZ ;  /* 0x000000207c5e7824 */ /* 0x000fe200078e00ff */
[----:B------:R-:W-:-:S02]  /*16c0*/  SHF.R.S32.HI R115, RZ, 0x5, R90 ;  /* 0x00000005ff737819 */ /* 0x000fc4000001145a */
[----:B------:R-:W-:Y:S02]  /*16d0*/  LOP3.LUT R29, R31, 0x18, R114, 0xf8, !PT ;  /* 0x000000181f1d7812 */ /* 0x000fe400078ef872 */
[----:B------:R-:W-:Y:S02]  /*16e0*/  SHF.R.U32.HI R28, RZ, 0x3, R31 ;  /* 0x00000003ff1c7819 */ /* 0x000fe4000001161f */
[C---:B------:R-:W-:Y:S02]  /*16f0*/  IADD3 R24, R14.reuse, -R15, RZ ;  /* 0x8000000f0e187210 */ /* 0x040fe40007ffe0ff */
[----:B------:R-:W-:Y:S02]  /*1700*/  LOP3.LUT R28, R29, R28, RZ, 0x3c, !PT ;  /* 0x0000001c1d1c7212 */ /* 0x000fe400078e3cff */
[----:B------:R-:W-:Y:S01]  /*1710*/  SHF.R.S32.HI R15, RZ, 0x1f, R14 ;  /* 0x0000001fff0f7819 */ /* 0x000fe2000001140e */
[----:B--2---:R-:W-:Y:S01]  /*1720*/  @!P2 IMAD R26, R21, R6, RZ ;  /* 0x00000006151aa224 */ /* 0x004fe200078e02ff */
[-C--:B------:R-:W-:Y:S01]  /*1730*/  ISETP.GE.AND P0, PT, R14, R27.reuse, PT ;  /* 0x0000001b0e00720c */ /* 0x080fe20003f06270 */
[----:B------:R-:W-:Y:S01]  /*1740*/  IMAD R95, R115, 0x8, R24 ;  /* 0x00000008735f7824 */ /* 0x000fe200078e0218 */
[----:B------:R-:W-:Y:S01]  /*1750*/  ISETP.GE.AND P6, PT, R0, R27, PT ;  /* 0x0000001b0000720c */ /* 0x000fe20003fc6270 */
[----:B------:R-:W-:Y:S01]  /*1760*/  @!P2 IMAD R7, R13, R7, R26 ;  /* 0x000000070d07a224 */ /* 0x000fe200078e021a */
[C---:B------:R-:W-:Y:S01]  /*1770*/  IADD3 R30, P4, R114.reuse, R16, RZ ;  /* 0x00000010721e7210 */ /* 0x040fe20007f9e0ff */
[----:B------:R-:W-:Y:S01]  /*1780*/  IMAD.U32 R95, R95, 0x20, R28 ;  /* 0x000000205f5f7824 */ /* 0x000fe200078e001c */
[----:B------:R-:W-:Y:S01]  /*1790*/  SHF.R.S32.HI R16, RZ, 0x1f, R114 ;  /* 0x0000001fff107819 */ /* 0x000fe20000011472 */
[----:B------:R-:W-:Y:S01]  /*17a0*/  @!P2 IMAD.WIDE.U32 R26, R13, R6, RZ ;  /* 0x000000060d1aa225 */ /* 0x000fe200078e00ff */
[----:B------:R-:W-:-:S02]  /*17b0*/  IADD3 R18, P3, R114, R18, RZ ;  /* 0x0000001272127210 */ /* 0x000fc40007f7e0ff */
[----:B------:R-:W-:Y:S01]  /*17c0*/  SHF.R.S32.HI R21, RZ, 0x1f, R20 ;  /* 0x0000001fff157819 */ /* 0x000fe20000011414 */
[----:B---3--:R-:W-:Y:S01]  /*17d0*/  @P2 IMAD.WIDE.U32 R28, R113, R8, RZ ;  /* 0x00000008711c2225 */ /* 0x008fe200078e00ff */
[----:B------:R-:W-:Y:S02]  /*17e0*/  SHF.L.U32 R87, R88, 0x7, RZ ;  /* 0x0000000758577819 */ /* 0x000fe400000006ff */
[----:B------:R-:W-:Y:S01]  /*17f0*/  SHF.L.U64.HI R92, R124, 0x5, R125 ;  /* 0x000000057c5c7819 */ /* 0x000fe2000001027d */
[----:B------:R-:W-:Y:S02]  /*1800*/  IMAD R6, R15, R124, RZ ;  /* 0x0000007c0f067224 */ /* 0x000fe400078e02ff */
[----:B------:R-:W-:Y:S02]  /*1810*/  @P2 IMAD R9, R113, R9, R29 ;  /* 0x0000000971092224 */ /* 0x000fe400078e021d */
[----:B------:R-:W-:Y:S01]  /*1820*/  IMAD R93, R14, R125, R6 ;  /* 0x0000007d0e5d7224 */ /* 0x000fe200078e0206 */
[----:B------:R-:W-:Y:S01]  /*1830*/  @P2 MOV R6, R28 ;  /* 0x0000001c00062202 */ /* 0x000fe20000000f00 */
[----:B------:R-:W-:-:S02]  /*1840*/  @!P2 IMAD.MOV.U32 R6, RZ, RZ, R26 ;  /* 0x000000ffff06a224 */ /* 0x000fc400078e001a */
[----:B------:R-:W-:Y:S02]  /*1850*/  @!P2 IMAD.IADD R9, R27, 0x1, R7 ;  /* 0x000000011b09a824 */ /* 0x000fe400078e0207 */
[----:B------:R-:W-:Y:S01]  /*1860*/  IMAD.X R31, R16, 0x1, R19, P4 ;  /* 0x00000001101f7824 */ /* 0x000fe200020e0613 */
[----:B------:R-:W-:Y:S01]  /*1870*/  IADD3 R26, P2, R114, R6, RZ ;  /* 0x00000006721a7210 */ /* 0x000fe20007f5e0ff */
[----:B------:R-:W-:Y:S01]  /*1880*/  IMAD.X R19, R16, 0x1, R23, P3 ;  /* 0x0000000110137824 */ /* 0x000fe200018e0617 */
[----:B------:R-:W2:Y:S01]  /*1890*/  LDC.64 R6, c[0x0][0x3c8] ;  /* 0x0000f200ff067b82 */ /* 0x000ea20000000a00 */
[C---:B------:R-:W-:Y:S01]  /*18a0*/  IMAD R8, R22.reuse, UR5, R17 ;  /* 0x0000000516087c24 */ /* 0x040fe2000f8e0211 */
[----:B------:R-:W-:Y:S01]  /*18b0*/  SHF.R.S32.HI R17, RZ, 0x1f, R13 ;  /* 0x0000001fff117819 */ /* 0x000fe2000001140d */
[----:B------:R-:W-:Y:S01]  /*18c0*/  IMAD.WIDE.U32 R22, R22, UR4, R18 ;  /* 0x0000000416167c25 */ /* 0x000fe2000f8e0012 */
[----:B------:R-:W-:Y:S02]  /*18d0*/  UMOV UR4, 0x400 ;  /* 0x0000040000047882 */ /* 0x000fe40000000000 */
[----:B-1----:R-:W-:Y:S01]  /*18e0*/  ULEA UR4, UR8, UR4, 0x18 ;  /* 0x0000000408047291 */ /* 0x002fe2000f8ec03f */
[----:B------:R-:W-:-:S02]  /*18f0*/  IMAD R19, R21, UR6, RZ ;  /* 0x0000000615137c24 */ /* 0x000fc4000f8e02ff */
[----:B------:R-:W-:Y:S01]  /*1900*/  IMAD.X R27, R16, 0x1, R9, P2 ;  /* 0x00000001101b7824 */ /* 0x000fe200010e0609 */
[----:B------:R-:W-:Y:S01]  /*1910*/  IADD3 R16, R14, 0x60, RZ ;  /* 0x000000600e107810 */ /* 0x000fe20007ffe0ff */
[----:B------:R-:W-:Y:S01]  /*1920*/  IMAD.IADD R9, R4, 0x1, -R87 ;  /* 0x0000000104097824 */ /* 0x000fe200078e0a57 */
[----:B------:R-:W-:Y:S01]  /*1930*/  LEA R95, R95, UR4, 0x1 ;  /* 0x000000045f5f7c11 */ /* 0x000fe2000f8e08ff */
[C---:B------:R-:W-:Y:S02]  /*1940*/  VIADD R18, R14.reuse, 0x40 ;  /* 0x000000400e127836 */ /* 0x040fe40000000000 */
[C---:B------:R-:W-:Y:S01]  /*1950*/  IMAD.WIDE.U32 R126, R14.reuse, R124, R30 ;  /* 0x0000007c0e7e7225 */ /* 0x040fe200078e001e */
[-C--:B------:R-:W-:Y:S02]  /*1960*/  ISETP.GE.AND P5, PT, R14, R9.reuse, PT ;  /* 0x000000090e00720c */ /* 0x080fe40003fa6270 */
[-C--:B------:R-:W-:Y:S01]  /*1970*/  ISETP.GE.AND P4, PT, R0, R9.reuse, PT ;  /* 0x000000090000720c */ /* 0x080fe20003f86270 */
[----:B------:R-:W-:Y:S01]  /*1980*/  IMAD R19, R20, UR7, R19 ;  /* 0x0000000714137c24 */ /* 0x000fe2000f8e0213 */
[-C--:B------:R-:W-:Y:S01]  /*1990*/  ISETP.GE.AND P3, PT, R18, R9.reuse, PT ;  /* 0x000000091200720c */ /* 0x080fe20003f66270 */
[----:B------:R-:W-:Y:S01]  /*19a0*/  IMAD.WIDE.U32 R26, R20, UR6, R26 ;  /* 0x00000006141a7c25 */ /* 0x000fe2000f8e001a */
[----:B------:R-:W-:-:S03]  /*19b0*/  ISETP.GE.AND P2, PT, R16, R9, PT ;  /* 0x000000091000720c */ /* 0x000fc60003f46270 */
[----:B------:R-:W-:-:S04]  /*19c0*/  IMAD.WIDE R24, R25, 0x40, R14 ;  /* 0x0000004019187825 */ /* 0x000fc800078e020e */
[----:B------:R-:W-:Y:S02]  /*19d0*/  IMAD.IADD R93, R127, 0x1, R93 ;  /* 0x000000017f5d7824 */ /* 0x000fe400078e025d */
        /* <DEDUP_REMOVED lines=21> */
.L_x_4344:
[----:B------:R-:W-:Y:S05]  /*1b30*/  BSYNC B0 ;  /* 0x0000000000007941 */ /* 0x000fea0003800000 */
.L_x_4343:
        /* <DEDUP_REMOVED lines=21> */
.L_x_4346:
[----:B------:R-:W-:Y:S05]  /*1c90*/  BSYNC B0 ;  /* 0x0000000000007941 */ /* 0x000fea0003800000 */
.L_x_4345:
[----:B------:R-:W-:Y:S04]  /*1ca0*/  BSSY B0, `(.L_x_4347) ;  /* 0x000000f000007945 */ /* 0x000fe80003800000 */
        /* <DEDUP_REMOVED lines=14> */
.L_x_4348:
[----:B------:R-:W-:Y:S05]  /*1d90*/  BSYNC B0 ;  /* 0x0000000000007941 */ /* 0x000fea0003800000 */
.L_x_4347:
[----:B------:R-:W-:Y:S04]  /*1da0*/  BSSY B0, `(.L_x_4349) ;  /* 0x000000f000007945 */ /* 0x000fe80003800000 */
        /* <DEDUP_REMOVED lines=14> */
.L_x_4350:
[----:B------:R-:W-:Y:S05]  /*1e90*/  BSYNC B0 ;  /* 0x0000000000007941 */ /* 0x000fea0003800000 */
.L_x_4349:
        /* <DEDUP_REMOVED lines=15> */
.L_x_4352:
[----:B------:R-:W-:Y:S05]  /*1f90*/  BSYNC B0 ;  /* 0x0000000000007941 */ /* 0x000fea0003800000 */
.L_x_4351:
        /* <DEDUP_REMOVED lines=8> */
[----:B------:R-:W-:Y:S01]  /*2020*/  ULDC.64 UR6, c[0x0][0x218] ;  /* 0x0000860000067ab9 */ /* 0x000fe20000000a00 */
        /* <DEDUP_REMOVED lines=8> */
.L_x_4354:
[----:B------:R-:W-:Y:S05]  /*20b0*/  BSYNC B0 ;  /* 0x0000000000007941 */ /* 0x000fea0003800000 */
.L_x_4353:
[----:B------:R-:W0:Y:S01]  /*20c0*/  LDGDEPBAR ;  /* 0x00000000000079af */ /* 0x000e220000000000 */
[----:B------:R-:W-:Y:S01]  /*20d0*/  ULDC.64 UR6, c[0x0][0x3d0] ;  /* 0x0000f40000067ab9 */ /* 0x000fe20000000a00 */
[----:B------:R-:W-:Y:S01]  /*20e0*/  LEA.HI R5, R5, R2, RZ, 0x4 ;  /* 0x0000000205057211 */ /* 0x000fe200078f20ff */
[----:B-1----:R-:W-:Y:S01]  /*20f0*/  IMAD R24, R17, UR6, RZ ;  /* 0x0000000611187c24 */ /* 0x002fe2000f8e02ff */
[-C--:B------:R-:W-:Y:S01]  /*2100*/  ISETP.GE.AND P4, PT, R0, R9.reuse, PT ;  /* 0x000000090000720c */ /* 0x080fe20003f86270 */
[C---:B------:R-:W-:Y:S01]  /*2110*/  IMAD.WIDE.U32 R20, R13.reuse, UR6, R20 ;  /* 0x000000060d147c25 */ /* 0x040fe2000f8e0014 */
[-C--:B------:R-:W-:Y:S01]  /*2120*/  ISETP.GE.AND P2, PT, R16, R9.reuse, PT ;  /* 0x000000091000720c */ /* 0x080fe20003f46270 */
[----:B------:R-:W-:Y:S01]  /*2130*/  ULDC.64 UR8, c[0x0][0x220] ;  /* 0x0000880000087ab9 */ /* 0x000fe20000000a00 */
[----:B------:R-:W-:Y:S01]  /*2140*/  ISETP.GE.AND P5, PT, R14, R9, PT ;  /* 0x000000090e00720c */ /* 0x000fe20003fa6270 */
[----:B------:R-:W-:Y:S01]  /*2150*/  IMAD R24, R13, UR7, R24 ;  /* 0x000000070d187c24 */ /* 0x000fe2000f8e0218 */
[----:B--2---:R-:W-:-:S02]  /*2160*/  LEA R110, P0, R20, R6, 0x2 ;  /* 0x00000006146e7211 */ /* 0x004fc400078010ff */
[----:B------:R-:W-:Y:S01]  /*2170*/  ISETP.GE.AND P3, PT, R18, R9, PT ;  /* 0x000000091200720c */ /* 0x000fe20003f66270 */
[----:B------:R-:W-:Y:S01]  /*2180*/  IMAD.IADD R24, R21, 0x1, R24 ;  /* 0x0000000115187824 */ /* 0x000fe200078e0218 */
[----:B------:R-:W-:Y:S01]  /*2190*/  LOP3.LUT R109, R5, 0xfffffff0, RZ, 0xc0, !PT ;  /* 0xfffffff0056d7812 */ /* 0x000fe200078ec0ff */
[----:B------:R-:W-:Y:S01]  /*21a0*/  IMAD.IADD R23, R23, 0x1, R8 ;  /* 0x0000000117177824 */ /* 0x000fe200078e0208 */
[----:B------:R-:W-:Y:S01]  /*21b0*/  SHF.R.S32.HI R0, RZ, 0x4, R5 ;  /* 0x00000004ff007819 */ /* 0x000fe20000011405 */
[----:B------:R-:W-:Y:S01]  /*21c0*/  ULDC.64 UR6, c[0x0][0x250] ;  /* 0x0000940000067ab9 */ /* 0x000fe20000000a00 */
[----:B------:R-:W-:Y:S01]  /*21d0*/  LEA.HI.X R111, R20, R7, R24, 0x2, P0 ;  /* 0x00000007146f7211 */ /* 0x000fe200000f1418 */
[----:B------:R-:W-:Y:S01]  /*21e0*/  IMAD.IADD R109, R2, 0x1, -R109 ;  /* 0x00000001026d7824 */ /* 0x000fe200078e0a6d */
[----:B------:R-:W-:Y:S01]  /*21f0*/  LOP3.LUT R7, R12, 0xfffffff8, RZ, 0xc0, !PT ;  /* 0xfffffff80c077812 */ /* 0x000fe200078ec0ff */
[----:B------:R-:W-:Y:S01]  /*2200*/  ULDC UR5, c[0x0][0x2e8] ;  /* 0x0000ba0000057ab9 */ /* 0x000fe20000000800 */
[----:B------:R-:W-:Y:S01]  /*2210*/  IADD3 R6, P0, R14, R10, RZ ;  /* 0x0000000a0e067210 */ /* 0x000fe20007f1e0ff */
[----:B------:R1:W5:Y:S01]  /*2220*/  LDG.E R110, desc[UR16][R110.64] ;  /* 0x000000106e6e7981 */ /* 0x000362000c1e1900 */
[----:B------:R-:W-:-:S04]  /*2230*/  DEPBAR.LE SB0, 0x0 ;  /* 0x000080000000791a */ /* 0x000fc80000000000 */
[----:B------:R-:W-:Y:S01]  /*2240*/  LEA.HI R16, R109, R109, RZ, 0x1 ;  /* 0x0000006d6d107211 */ /* 0x000fe200078f08ff */
[----:B------:R-:W-:Y:S01]  /*2250*/  BAR.SYNC.DEFER_BLOCKING 0x0 ;  /* 0x0000000000007b1d */ /* 0x000fe20000010000 */
[----:B------:R-:W-:Y:S01]  /*2260*/  LEA.HI R10, R5, R0, RZ, 0x1 ;  /* 0x00000000050a7211 */ /* 0x000fe200078f08ff */
[----:B------:R-:W-:Y:S01]  /*2270*/  IMAD.IADD R5, R2, 0x1, -R7 ;  /* 0x0000000102057824 */ /* 0x000fe200078e0a07 */
[--C-:B------:R-:W-:Y:S01]  /*2280*/  SHF.R.S32.HI R12, RZ, 0x1, R16.reuse ;  /* 0x00000001ff0c7819 */ /* 0x100fe20000011410 */
[----:B------:R-:W-:Y:S01]  /*2290*/  IMAD.X R11, R15, 0x1, R11, P0 ;  /* 0x000000010f0b7824 */ /* 0x000fe200000e060b */
[----:B------:R-:W-:Y:S01]  /*22a0*/  SHF.R.S32.HI R13, RZ, 0x1f, R16 ;  /* 0x0000001fff0d7819 */ /* 0x000fe20000011410 */
[----:B------:R-:W-:Y:S01]  /*22b0*/  USHF.L.U64.HI UR14, UR6, 0x5, UR7 ;  /* 0x00000005060e7899 */ /* 0x000fe20008010207 */
[----:B------:R-:W-:Y:S01]  /*22c0*/  LOP3.LUT R9, R10, 0xfffffffe, RZ, 0xc0, !PT ;  /* 0xfffffffe0a097812 */ /* 0x000fe200078ec0ff */
[----:B------:R-:W-:Y:S01]  /*22d0*/  IMAD.SHL.U32 R10, R3, 0x8, RZ ;  /* 0x00000008030a7824 */ /* 0x000fe200078e00ff */
[----:B------:R-:W-:Y:S01]  /*22e0*/  SHF.R.S32.HI R14, RZ, 0x1f, R109 ;  /* 0x0000001fff0e7819 */ /* 0x000fe2000001146d */
[----:B------:R-:W-:Y:S01]  /*22f0*/  IMAD R11, R11, UR6, RZ ;  /* 0x000000060b0b7c24 */ /* 0x000fe2000f8e02ff */
[----:B------:R-:W-:Y:S01]  /*2300*/  LEA.HI R7, R5, R5, RZ, 0x1 ;  /* 0x0000000505077211 */ /* 0x000fe200078f08ff */
[----:B------:R-:W-:Y:S01]  /*2310*/  IMAD.IADD R9, R0, 0x1, -R9 ;  /* 0x0000000100097824 */ /* 0x000fe200078e0a09 */
[----:B------:R-:W-:Y:S01]  /*2320*/  LEA.HI R13, R13, R12, RZ, 0x2 ;  /* 0x0000000c0d0d7211 */ /* 0x000fe200078f10ff */
[----:B------:R-:W-:Y:S01]  /*2330*/  IMAD R129, R6, UR7, R11 ;  /* 0x0000000706817c24 */ /* 0x000fe2000f8e020b */
[----:B------:R-:W-:Y:S01]  /*2340*/  LEA.HI R3, R14, R109, RZ, 0x3 ;  /* 0x0000006d0e037211 */ /* 0x000fe200078f18ff */
[----:B------:R-:W-:Y:S01]  /*2350*/  USHF.L.U32 UR15, UR6, 0x5, URZ ;  /* 0x00000005060f7899 */ /* 0x000fe2000800063f */
[----:B------:R-:W-:Y:S01]  /*2360*/  SHF.R.S32.HI R0, RZ, 0x1, R7 ;  /* 0x00000001ff007819 */ /* 0x000fe20000011407 */
[----:B------:R-:W-:Y:S01]  /*2370*/  BSSY B0, `(.L_x_4355) ;  /* 0x000002e000007945 */ /* 0x000fe20003800000 */
[----:B------:R-:W-:Y:S01]  /*2380*/  LOP3.LUT R14, R7, 0x7fffffe, RZ, 0xc0, !PT ;  /* 0x07fffffe070e7812 */ /* 0x000fe200078ec0ff */
[----:B------:R-:W-:Y:S01]  /*2390*/  IMAD.SHL.U32 R3, R3, 0x20, RZ ;  /* 0x0000002003037824 */ /* 0x000fe200078e00ff */
[----:B------:R-:W-:Y:S01]  /*23a0*/  LOP3.LUT R13, R13, 0xfffffffc, RZ, 0xc0, !PT ;  /* 0xfffffffc0d0d7812 */ /* 0x000fe200078ec0ff */
[----:B------:R-:W-:Y:S01]  /*23b0*/  IMAD.SHL.U32 R15, R0, 0x40, RZ ;  /* 0x00000040000f7824 */ /* 0x000fe200078e00ff */
[----:B------:R-:W-:Y:S01]  /*23c0*/  LOP3.LUT R16, R16, 0x7fffffe, RZ, 0xc0, !PT ;  /* 0x07fffffe10107812 */ /* 0x000fe200078ec0ff */
[----:B------:R-:W-:Y:S01]  /*23d0*/  IMAD.IADD R14, R5, 0x1, -R14 ;  /* 0x00000001050e7824 */ /* 0x000fe200078e0a0e */
[----:B------:R2:W-:Y:S01]  /*23e0*/  @P5 STS [R95+0x3000], RZ ;  /* 0x003000ff5f005388 */ /* 0x0005e20000000800 */
[----:B------:R-:W-:Y:S01]  /*23f0*/  IMAD.IADD R5, R12, 0x1, -R13 ;  /* 0x000000010c057824 */ /* 0x000fe200078e0a0d */
[----:B------:R-:W-:Y:S01]  /*2400*/  LOP3.LUT R15, R15, 0xc0, RZ, 0xc0, !PT ;  /* 0x000000c00f0f7812 */ /* 0x000fe200078ec0ff */
[----:B------:R-:W-:Y:S01]  /*2410*/  IMAD R14, R9, 0x8, R14 ;  /* 0x00000008090e7824 */ /* 0x000fe200078e020e */
[----:B------:R2:W-:Y:S01]  /*2420*/  @P5 STS [R95+0x3004], RZ ;  /* 0x003004ff5f005388 */ /* 0x0005e20000000800 */
[----:B------:R-:W-:Y:S01]  /*2430*/  IMAD.SHL.U32 R8, R5, 0x40, RZ ;  /* 0x0000004005087824 */ /* 0x000fe200078e00ff */
[----:B------:R-:W-:Y:S01]  /*2440*/  LOP3.LUT R10, R15, 0x8, R10, 0xf8, !PT ;  /* 0x000000080f0a7812 */ /* 0x000fe200078ef80a */
[----:B------:R-:W-:Y:S01]  /*2450*/  IMAD.SHL.U32 R9, R9, 0x8, RZ ;  /* 0x0000000809097824 */ /* 0x000fe200078e00ff */
[----:B------:R2:W-:Y:S01]  /*2460*/  @P5 STS.64 [R95+0x3008], RZ ;  /* 0x003008ff5f005388 */ /* 0x0005e20000000a00 */
[----:B------:R-:W-:Y:S01]  /*2470*/  SHF.R.U32.HI R7, RZ, 0x3, R15 ;  /* 0x00000003ff077819 */ /* 0x000fe2000001160f */
[----:B------:R-:W-:Y:S01]  /*2480*/  IMAD.IADD R109, R109, 0x1, -R16 ;  /* 0x000000016d6d7824 */ /* 0x000fe200078e0a10 */
[----:B------:R-:W-:Y:S01]  /*2490*/  LOP3.LUT R8, R8, 0xc0, RZ, 0xc0, !PT ;  /* 0x000000c008087812 */ /* 0x000fe200078ec0ff */
[----:B-1----:R-:W1:Y:S01]  /*24a0*/  MUFU.RCP R111, UR5 ;  /* 0x00000005006f7d08 */ /* 0x002e620008001000 */
[----:B------:R-:W-:-:S02]  /*24b0*/  LOP3.LUT R108, R3, 0xffffff00, RZ, 0xc0, !PT ;  /* 0xffffff00036c7812 */ /* 0x000fc400078ec0ff */
[----:B------:R-:W-:Y:S02]  /*24c0*/  LOP3.LUT R7, R10, R7, RZ, 0x3c, !PT ;  /* 0x000000070a077212 */ /* 0x000fe400078e3cff */
[----:B------:R-:W-:Y:S02]  /*24d0*/  LOP3.LUT R3, R8, 0x8, R9, 0xf8, !PT ;  /* 0x0000000808037812 */ /* 0x000fe400078ef809 */
[----:B------:R-:W-:Y:S01]  /*24e0*/  SHF.R.U32.HI R10, RZ, 0x3, R8 ;  /* 0x00000003ff0a7819 */ /* 0x000fe20000011608 */
[----:B------:R-:W-:Y:S02]  /*24f0*/  IMAD R8, R115, 0x200, R108 ;  /* 0x0000020073087824 */ /* 0x000fe400078e026c */
[----:B------:R-:W-:Y:S01]  /*2500*/  IMAD.U32 R84, R14, 0x20, R7 ;  /* 0x000000200e547824 */ /* 0x000fe200078e0007 */
[----:B------:R-:W-:Y:S01]  /*2510*/  LOP3.LUT R3, R3, R10, RZ, 0x3c, !PT ;  /* 0x0000000a03037212 */ /* 0x000fe200078e3cff */
[----:B------:R-:W-:-:S03]  /*2520*/  IMAD.WIDE.U32 R6, R6, UR6, R22 ;  /* 0x0000000606067c25 */ /* 0x000fc6000f8e0016 */
[----:B------:R-:W-:Y:S01]  /*2530*/  LEA R84, R84, UR4, 0x1 ;  /* 0x0000000454547c11 */ /* 0x000fe2000f8e08ff */
[----:B------:R-:W-:Y:S01]  /*2540*/  IMAD R8, R109, 0x20, R8 ;  /* 0x000000206d087824 */ /* 0x000fe200078e0208 */
[----:B------:R-:W-:Y:S01]  /*2550*/  LEA R130, P0, R6, UR8, 0x1 ;  /* 0x0000000806827c11 */ /* 0x000fe2000f8008ff */
[----:B------:R-:W-:Y:S02]  /*2560*/  IMAD.IADD R129, R7, 0x1, R129 ;  /* 0x0000000107817824 */ /* 0x000fe400078e0281 */
[----:B------:R-:W-:-:S03]  /*2570*/  IMAD.IADD R86, R3, 0x1, R8 ;  /* 0x0000000103567824 */ /* 0x000fc600078e0208 */
[----:B------:R-:W-:Y:S02]  /*2580*/  LEA.HI.X R131, R6, UR9, R129, 0x1, P0 ;  /* 0x0000000906837c11 */ /* 0x000fe400080f0c81 */
[----:B------:R-:W-:Y:S01]  /*2590*/  LEA R86, R86, UR4, 0x1 ;  /* 0x0000000456567c11 */ /* 0x000fe2000f8e08ff */
[----:B-12---:R-:W-:Y:S06]  /*25a0*/  @P5 BRA `(.L_x_4356) ;  /* 0x0000000000285947 */ /* 0x006fec0003800000 */
        /* <DEDUP_REMOVED lines=10> */
.L_x_4356:
[----:B------:R-:W-:Y:S05]  /*2650*/  BSYNC B0 ;  /* 0x0000000000007941 */ /* 0x000fea0003800000 */
.L_x_4355:
[----:B------:R1:W-:Y:S01]  /*2660*/  @P4 STS.128 [R95+0x3800], RZ ;  /* 0x003800ff5f004388 */ /* 0x0003e20000000c00 */
[----:B------:R-:W-:Y:S04]  /*2670*/  BSSY B0, `(.L_x_4357) ;  /* 0x000000f000007945 */ /* 0x000fe80003800000 */
        /* <DEDUP_REMOVED lines=14> */
.L_x_4358:
[----:B------:R-:W-:Y:S05]  /*2760*/  BSYNC B0 ;  /* 0x0000000000007941 */ /* 0x000fea0003800000 */
.L_x_4357:
        /* <DEDUP_REMOVED lines=16> */
.L_x_4360:
[----:B------:R-:W-:Y:S05]  /*2870*/  BSYNC B0 ;  /* 0x0000000000007941 */ /* 0x000fea0003800000 */
.L_x_4359:
        /* <DEDUP_REMOVED lines=8> */
[----:B------:R-:W-:-:S04]  /*2900*/  UIMAD UR5, UR7, 0xc0, URZ ;  /* 0x000000c0070578a4 */ /* 0x000fc8000f8e023f */
[----:B------:R-:W-:-:S05]  /*2910*/  IMAD.WIDE.U32 R8, R8, 0xc0, R130 ;  /* 0x000000c008087825 */ /* 0x000fca00078e0082 */
[----:B------:R-:W-:-:S05]  /*2920*/  IADD3 R9, R9, UR5, RZ ;  /* 0x0000000509097c10 */ /* 0x000fca000fffe0ff */
[----:B------:R-:W-:Y:S01]  /*2930*/  @!PT LDS RZ, [RZ] ;  /* 0x00000000fffff984 */ /* 0x000fe20000000800 */
[----:B------:R-:W-:Y:S01]  /*2940*/  @!PT LDS RZ, [RZ] ;  /* 0x00000000fffff984 */ /* 0x000fe20000000800 */
[----:B------:R-:W-:Y:S01]  /*2950*/  @!PT LDS RZ, [RZ] ;  /* 0x00000000fffff984 */ /* 0x000fe20000000800 */
[----:B------:R1:W-:Y:S02]  /*2960*/  LDGSTS.E.BYPASS.LTC128B.128 [R95+0x4800], desc[UR16][R8.64] ;  /* 0x04800000085f7fae */ /* 0x0003e4000b901d50 */
.L_x_4362:
[----:B------:R-:W-:Y:S05]  /*2970*/  BSYNC B0 ;  /* 0x0000000000007941 */ /* 0x000fea0003800000 */
.L_x_4361:
[----:B------:R-:W-:Y:S01]  /*2980*/  LDSM.16.M88.4 R56, [R86] ;  /* 0x000000005638783b */ /* 0x000fe20000000200 */
[----:B-1----:R-:W-:Y:S01]  /*2990*/  IMAD.MOV.U32 R8, RZ, RZ, 0x10 ;  /* 0x00000010ff087424 */ /* 0x002fe200078e00ff */
[----:B------:R-:W-:Y:S01]  /*29a0*/  LOP3.LUT P2, RZ, R5, 0x2, RZ, 0xc0, !PT ;  /* 0x0000000205ff7812 */ /* 0x000fe2000784c0ff */
[----:B------:R-:W-:Y:S01]  /*29b0*/  IMAD R119, R115, 0x10, R119 ;  /* 0x0000001073777824 */ /* 0x000fe200078e0277 */
[----:B------:R-:W1:Y:S01]  /*29c0*/  LDSM.16.M88.4 R48, [R84+0x1000] ;  /* 0x001000005430783b */ /* 0x000e620000000200 */
[----:B------:R-:W-:Y:S02]  /*29d0*/  LOP3.LUT P0, RZ, R0, 0x2, RZ, 0xc0, !PT ;  /* 0x0000000200ff7812 */ /* 0x000fe4000780c0ff */
[C---:B------:R-:W-:Y:S01]  /*29e0*/  SEL R5, R8.reuse, 0xfffffff0, !P2 ;  /* 0xfffffff008057807 */ /* 0x040fe20005000000 */
[----:B------:R-:W2:Y:S01]  /*29f0*/  LDSM.16.M88.4 R40, [R84+0x1400] ;  /* 0x001400005428783b */ /* 0x000ea20000000200 */
[----:B------:R-:W-:-:S03]  /*2a00*/  SEL R0, R8, 0xfffffff0, !P0 ;  /* 0xfffffff008007807 */ /* 0x000fc60004000000 */
[----:B------:R-:W4:Y:S01]  /*2a10*/  LDSM.16.M88.4 R24, [R84+0x1c00] ;  /* 0x001c00005418783b */ /* 0x000f220000000200 */
[----:B------:R-:W-:Y:S02]  /*2a20*/  IMAD R85, R5, 0x2, R86 ;  /* 0x0000000205557824 */ /* 0x000fe400078e0256 */
[----:B------:R-:W-:Y:S01]  /*2a30*/  IMAD R120, R0, 0x2, R84 ;  /* 0x0000000200787824 */ /* 0x000fe200078e0254 */
[----:B------:R-:W-:Y:S04]  /*2a40*/  LDSM.16.M88.4 R16, [R84+0x2000] ;  /* 0x002000005410783b */ /* 0x000fe80000000200 */
[----:B------:R-:W-:Y:S04]  /*2a50*/  LDSM.16.M88.4 R60, [R85] ;  /* 0x00000000553c783b */ /* 0x000fe80000000200 */
        /* <DEDUP_REMOVED lines=9> */
[----:B---3--:R-:W3:Y:S03]  /*2af0*/  LDSM.16.M88.4 R32, [R84+0x1800] ;  /* 0x001800005420783b */ /* 0x008ee60000000200 */
[C---:B--2---:R-:W-:Y:S01]  /*2b00*/  HMMA.16816.F32.BF16 R44, R56.reuse, R40, RZ ;  /* 0x00000028382c723c */ /* 0x044fe200000418ff */
[----:B------:R-:W2:Y:S04]  /*2b10*/  LDSM.16.M88.4 R100, [R84+0x2c00] ;  /* 0x002c00005464783b */ /* 0x000ea80000000200 */
[----:B------:R-:W-:Y:S01]  /*2b20*/  LDSM.16.M88.4 R104, [R120+0x1800] ;  /* 0x001800007868783b */ /* 0x000fe20000000200 */
[C---:B------:R-:W-:Y:S03]  /*2b30*/  HMMA.16816.F32.BF16 R40, R56.reuse, R42, RZ ;  /* 0x0000002a3828723c */ /* 0x040fe600000418ff */
[----:B------:R-:W0:Y:S03]  /*2b40*/  LDGDEPBAR ;  /* 0x00000000000079af */ /* 0x000e260000000000 */
[C---:B----4-:R-:W-:Y:S06]  /*2b50*/  HMMA.16816.F32.BF16 R28, R56.reuse, R24, RZ ;  /* 0x00000018381c723c */ /* 0x050fec00000418ff */
[----:B------:R-:W-:Y:S06]  /*2b60*/  HMMA.16816.F32.BF16 R24, R56, R26, RZ ;  /* 0x0000001a3818723c */ /* 0x000fec00000418ff */
[C---:B------:R-:W-:Y:S06]  /*2b70*/  HMMA.16816.F32.BF16 R52, R60.reuse, R20, R52 ;  /* 0x000000143c34723c */ /* 0x040fec0000041834 */
[----:B------:R-:W-:Y:S06]  /*2b80*/  HMMA.16816.F32.BF16 R48, R60, R22, R48 ;  /* 0x000000163c30723c */ /* 0x000fec0000041830 */
[C---:B------:R-:W-:Y:S06]  /*2b90*/  HMMA.16816.F32.BF16 R20, R56.reuse, R16, RZ ;  /* 0x000000103814723c */ /* 0x040fec00000418ff */
[----:B------:R-:W-:Y:S06]  /*2ba0*/  HMMA.16816.F32.BF16 R16, R56, R18, RZ ;  /* 0x000000123810723c */ /* 0x000fec00000418ff */
[C---:B------:R-:W-:Y:S06]  /*2bb0*/  HMMA.16816.F32.BF16 R44, R60.reuse, R12, R44 ;  /* 0x0000000c3c2c723c */ /* 0x040fec000004182c */
[----:B------:R-:W-:Y:S06]  /*2bc0*/  HMMA.16816.F32.BF16 R40, R60, R14, R40 ;  /* 0x0000000e3c28723c */ /* 0x000fec0000041828 */
[----:B------:R-:W-:Y:S06]  /*2bd0*/  HMMA.16816.F32.BF16 R12, R56, R8, RZ ;  /* 0x00000008380c723c */ /* 0x000fec00000418ff */
[C---:B------:R-:W-:Y:S06]  /*2be0*/  HMMA.16816.F32.BF16 R28, R60.reuse, R76, R28 ;  /* 0x0000004c3c1c723c */ /* 0x040fec000004181c */
[C---:B------:R-:W-:Y:S01]  /*2bf0*/  HMMA.16816.F32.BF16 R24, R60.reuse, R78, R24 ;  /* 0x0000004e3c18723c */ /* 0x040fe20000041818 */
[----:B------:R-:W4:Y:S05]  /*2c00*/  LDSM.16.M88.4 R76, [R120+0x2800] ;  /* 0x00280000784c783b */ /* 0x000f2a0000000200 */
[C---:B------:R-:W-:Y:S06]  /*2c10*/  HMMA.16816.F32.BF16 R20, R60.reuse, R64, R20 ;  /* 0x000000403c14723c */ /* 0x040fec0000041814 */
[----:B------:R-:W-:Y:S01]  /*2c20*/  HMMA.16816.F32.BF16 R16, R60, R66, R16 ;  /* 0x000000423c10723c */ /* 0x000fe20000041810 */
[----:B------:R2:W4:Y:S01]  /*2c30*/  LDSM.16.M88.4 R64, [R120+0x2c00] ;  /* 0x002c00007840783b */ /* 0x0005220000000200 */
[----:B------:R-:W-:-:S04]  /*2c40*/  DEPBAR.LE SB0, 0x0 ;  /* 0x000080000000791a */ /* 0x000fc80000000000 */
[----:B-1----:R-:W-:Y:S06]  /*2c50*/  HMMA.16816.F32.BF16 R12, R60, R96, R12 ;  /* 0x000000603c0c723c */ /* 0x002fec000004180c */
[----:B------:R-:W-:Y:S01]  /*2c60*/  HMMA.16816.F32.BF16 R80, R56, R72, RZ ;  /* 0x000000483850723c */ /* 0x000fe200000418ff */
[----:B------:R-:W-:-:S05]  /*2c70*/  LOP3.LUT R97, R90, 0xffffffe0, RZ, 0xc0, !PT ;  /* 0xffffffe05a617812 */ /* 0x000fca00078ec0ff */
[C---:B------:R-:W-:Y:S01]  /*2c80*/  IMAD.IADD R97, R2.reuse, 0x1, -R97 ;  /* 0x0000000102617824 */ /* 0x040fe200078e0a61 */
[----:B---3--:R-:W-:Y:S01]  /*2c90*/  HMMA.16816.F32.BF16 R36, R56, R32, RZ ;  /* 0x000000203824723c */ /* 0x008fe200000418ff */
[----:B------:R-:W-:-:S03]  /*2ca0*/  IMAD.SHL.U32 R2, R2, 0x2, RZ ;  /* 0x0000000202027824 */ /* 0x000fc600078e00ff */
[----:B------:R-:W-:Y:S01]  /*2cb0*/  SHF.R.S32.HI R118, RZ, 0x1f, R97 ;  /* 0x0000001fff767819 */ /* 0x000fe20000011461 */
[----:B--2---:R-:W-:Y:S01]  /*2cc0*/  IMAD R120, R109, 0x20, R108 ;  /* 0x000000206d787824 */ /* 0x004fe200078e026c */
[C---:B------:R-:W-:Y:S01]  /*2cd0*/  HMMA.16816.F32.BF16 R32, R56.reuse, R34, RZ ;  /* 0x000000223820723c */ /* 0x040fe200000418ff */
[----:B------:R-:W-:Y:S01]  /*2ce0*/  LOP3.LUT R90, R2, 0x6, RZ, 0xc0, !PT ;  /* 0x00000006025a7812 */ /* 0x000fe200078ec0ff */
[----:B-----5:R-:W-:Y:S01]  /*2cf0*/  FMUL.FTZ R2, R110, R111 ;  /* 0x0000006f6e027220 */ /* 0x020fe20000410000 */
[----:B------:R-:W-:Y:S01]  /*2d00*/  LEA.HI R118, R118, R97, RZ, 0x2 ;  /* 0x0000006176767211 */ /* 0x000fe200078f10ff */
[----:B------:R-:W-:Y:S02]  /*2d10*/  IMAD.IADD R120, R3, 0x1, R120 ;  /* 0x0000000103787824 */ /* 0x000fe400078e0278 */
[C---:B------:R-:W-:Y:S01]  /*2d20*/  HMMA.16816.F32.BF16 R8, R56.reuse, R10, RZ ;  /* 0x0000000a3808723c */ /* 0x040fe200000418ff */
[----:B------:R-:W-:Y:S01]  /*2d30*/  SHF.R.S32.HI R118, RZ, 0x2, R118 ;  /* 0x00000002ff767819 */ /* 0x000fe20000011476 */
[----:B------:R-:W-:Y:S01]  /*2d40*/  IMAD.IADD R96, R87, 0x1, R90 ;  /* 0x0000000157607824 */ /* 0x000fe200078e025a */
[----:B------:R-:W-:Y:S01]  /*2d50*/  R2UR UR5, R2 ;  /* 0x00000000020572ca */ /* 0x000fe200000e0000 */
[----:B------:R-:W-:Y:S01]  /*2d60*/  VIADD R3, R84, 0x1000 ;  /* 0x0000100054037836 */ /* 0x000fe20000000000 */
[----:B------:R-:W-:Y:S01]  /*2d70*/  IADD3 R119, R119, 0x1, R118 ;  /* 0x0000000177777810 */ /* 0x000fe20007ffe076 */
[----:B------:R-:W-:Y:S02]  /*2d80*/  HMMA.16816.F32.BF16 R72, R56, R74, RZ ;  /* 0x0000004a3848723c */ /* 0x000fe400000418ff */
[----:B------:R-:W-:-:S02]  /*2d90*/  IMAD R3, R0, 0x2, R3 ;  /* 0x0000000200037824 */ /* 0x000fc400078e0203 */
[----:B------:R-:W-:Y:S02]  /*2da0*/  VIADD R0, R96, 0x10 ;  /* 0x0000001060007836 */ /* 0x000fe40000000000 */
[C---:B------:R-:W-:Y:S06]  /*2db0*/  HMMA.16816.F32.BF16 R68, R56.reuse, R100, RZ ;  /* 0x000000643844723c */ /* 0x040fec00000418ff */
[----:B------:R-:W-:Y:S06]  /*2dc0*/  HMMA.16816.F32.BF16 R56, R56, R102, RZ ;  /* 0x000000663838723c */ /* 0x000fec00000418ff */
[C---:B----4-:R-:W-:Y:S06]  /*2dd0*/  HMMA.16816.F32.BF16 R80, R60.reuse, R76, R80 ;  /* 0x0000004c3c50723c */ /* 0x050fec0000041850 */
[----:B------:R-:W-:Y:S01]  /*2de0*/  HMMA.16816.F32.BF16 R36, R60, R104, R36 ;  /* 0x000000683c24723c */ /* 0x000fe20000041824 */
[----:B------:R-:W-:-:S05]  /*2df0*/  IADD3 R76, R4, R119, -R112 ;  /* 0x00000077044c7210 */ /* 0x000fca0007ffe870 */
[----:B------:R-:W-:Y:S01]  /*2e00*/  IMAD.IADD R89, R76, 0x1, R89 ;  /* 0x000000014c597824 */ /* 0x000fe200078e0259 */
[----:B------:R-:W-:Y:S01]  /*2e10*/  HMMA.16816.F32.BF16 R32, R60, R106, R32 ;  /* 0x0000006a3c20723c */ /* 0x000fe20000041820 */
[----:B------:R-:W-:-:S03]  /*2e20*/  VIADD R76, R96, 0x9 ;  /* 0x00000009604c7836 */ /* 0x000fc60000000000 */
[C---:B------:R-:W-:Y:S02]  /*2e30*/  VIMNMX R123, R89.reuse, R4, PT ;  /* 0x00000004597b7248 */ /* 0x040fe40003fe0100 */
[C---:B------:R-:W-:Y:S01]  /*2e40*/  HMMA.16816.F32.BF16 R8, R60.reuse, R98, R8 ;  /* 0x000000623c08723c */ /* 0x040fe20000041808 */
[----:B------:R-:W-:Y:S02]  /*2e50*/  VIADDMNMX R2, R89, 0x8, R4, PT ;  /* 0x0000000859027846 */ /* 0x000fe40003800104 */
[----:B------:R-:W-:Y:S02]  /*2e60*/  I2FP.F32.S32 R4, R76 ;  /* 0x0000004c00047245 */ /* 0x000fe40000201400 */
[C---:B------:R-:W-:Y:S01]  /*2e70*/  ISETP.GE.AND P6, PT, R76.reuse, R123, PT ;  /* 0x0000007b4c00720c */ /* 0x040fe20003fc6270 */
[----:B------:R-:W-:Y:S01]  /*2e80*/  HMMA.16816.F32.BF16 R72, R60, R78, R72 ;  /* 0x0000004e3c48723c */ /* 0x000fe20000041848 */
[----:B------:R-:W-:Y:S01]  /*2e90*/  BAR.SYNC.DEFER_BLOCKING 0x0 ;  /* 0x0000000000007b1d */ /* 0x000fe20000010000 */
[----:B------:R-:W-:Y:S01]  /*2ea0*/  ISETP.GE.AND P4, PT, R76, R2, PT ;  /* 0x000000024c00720c */ /* 0x000fe20003f86270 */
[----:B------:R-:W-:Y:S01]  /*2eb0*/  FFMA.FTZ R49, R4, UR5, R49 ;  /* 0x0000000504317c23 */ /* 0x000fe20008010031 */
[----:B------:R-:W-:-:S02]  /*2ec0*/  I2FP.F32.S32 R76, R76 ;  /* 0x0000004c004c7245 */ /* 0x000fc40000201400 */
[C---:B------:R-:W-:Y:S01]  /*2ed0*/  HMMA.16816.F32.BF16 R68, R60.reuse, R64, R68 ;  /* 0x000000403c44723c */ /* 0x040fe20000041844 */
[----:B------:R-:W-:Y:S02]  /*2ee0*/  ISETP.GE.AND P5, PT, R0, R123, PT ;  /* 0x0000007b0000720c */ /* 0x000fe40003fa6270 */
[----:B------:R-:W-:Y:S01]  /*2ef0*/  FFMA.FTZ R51, R76, UR5, R51 ;  /* 0x000000054c337c23 */ /* 0x000fe20008010033 */
[----:B------:R-:W-:Y:S02]  /*2f00*/  ISETP.GE.AND P2, PT, R0, R2, PT ;  /* 0x000000020000720c */ /* 0x000fe40003f46270 */
[----:B------:R-:W-:Y:S01]  /*2f10*/  HMMA.16816.F32.BF16 R56, R60, R66, R56 ;  /* 0x000000423c38723c */ /* 0x000fe20000041838 */
[-C--:B------:R-:W-:Y:S02]  /*2f20*/  I2FP.F32.S32 R65, R0.reuse ;  /* 0x0000000000417245 */ /* 0x080fe40000201400 */
[----:B------:R-:W-:Y:S02]  /*2f30*/  FSEL R101, R49, -INF , !P6 ;  /* 0xff80000031657808 */ /* 0x000fe40007000000 */
[----:B------:R-:W-:Y:S01]  /*2f40*/  FSEL R98, R51, -INF , !P4 ;  /* 0xff80000033627808 */ /* 0x000fe20006000000 */
[----:B------:R-:W-:Y:S01]  /*2f50*/  FFMA.FTZ R44, R65, UR5, R44 ;  /* 0x00000005412c7c23 */ /* 0x000fe2000801002c */
[C---:B------:R-:W-:Y:S01]  /*2f60*/  VIADD R61, R96.reuse, 0x18 ;  /* 0x00000018603d7836 */ /* 0x040fe20000000000 */
[----:B------:R-:W-:Y:S01]  /*2f70*/  I2FP.F32.S32 R63, R0 ;  /* 0x00000000003f7245 */ /* 0x000fe20000201400 */
[----:B------:R-:W-:-:S02]  /*2f80*/  VIADD R0, R96, 0x19 ;  /* 0x0000001960007836 */ /* 0x000fc40000000000 */
[----:B------:R-:W-:Y:S01]  /*2f90*/  VIADD R60, R96, 0x1 ;  /* 0x00000001603c7836 */ /* 0x000fe20000000000 */
[----:B------:R-:W-:Y:S01]  /*2fa0*/  I2FP.F32.S32 R97, R61 ;  /* 0x0000003d00617245 */ /* 0x000fe20000201400 */
[----:B------:R-:W-:Y:S01]  /*2fb0*/  FFMA.FTZ R46, R63, UR5, R46 ;  /* 0x000000053f2e7c23 */ /* 0x000fe2000801002e */
[C---:B------:R-:W-:Y:S02]  /*2fc0*/  ISETP.GE.AND P3, PT, R61.reuse, R123, PT ;  /* 0x0000007b3d00720c */ /* 0x040fe40003f66270 */
[----:B------:R-:W-:Y:S01]  /*2fd0*/  ISETP.GE.AND P0, PT, R61, R2, PT ;  /* 0x000000023d00720c */ /* 0x000fe20003f06270 */
[----:B------:R-:W-:Y:S01]  /*2fe0*/  FFMA.FTZ R97, R97, UR5, R40 ;  /* 0x0000000561617c23 */ /* 0x000fe20008010028 */
[----:B------:R-:W-:Y:S02]  /*2ff0*/  I2FP.F32.S32 R61, R61 ;  /* 0x0000003d003d7245 */ /* 0x000fe40000201400 */
[----:B------:R-:W-:Y:S02]  /*3000*/  I2FP.F32.S32 R4, R0 ;  /* 0x0000000000047245 */ /* 0x000fe40000201400 */
[----:B------:R-:W-:Y:S01]  /*3010*/  ISETP.GE.AND P6, PT, R0, R123, PT ;  /* 0x0000007b0000720c */ /* 0x000fe20003fc6270 */
[----:B------:R-:W-:Y:S01]  /*3020*/  FFMA.FTZ R40, R61, UR5, R42 ;  /* 0x000000053d287c23 */ /* 0x000fe2000801002a */
[----:B------:R-:W-:Y:S01]  /*3030*/  VIADD R42, R96, 0x8 ;  /* 0x00000008602a7836 */ /* 0x000fe20000000000 */
        /* <DEDUP_REMOVED lines=8> */
[C---:B------:R-:W-:Y:S01]  /*30c0*/  FFMA.FTZ R43, R49.reuse, UR5, R48 ;  /* 0x00000005312b7c23 */ /* 0x040fe20008010030 */
[----:B------:R-:W-:Y:S01]  /*30d0*/  FFMA.FTZ R50, R49, UR5, R50 ;  /* 0x0000000531327c23 */ /* 0x000fe20008010032 */
[----:B------:R-:W-:Y:S01]  /*30e0*/  ISETP.GE.AND P5, PT, R60, R123, PT ;  /* 0x0000007b3c00720c */ /* 0x000fe20003fa6270 */
[----:B------:R-:W-:Y:S01]  /*30f0*/  VIADD R49, R96, 0x20 ;  /* 0x0000002060317836 */ /* 0x000fe20000000000 */
[----:B------:R-:W-:Y:S02]  /*3100*/  ISETP.GE.AND P2, PT, R60, R2, PT ;  /* 0x000000023c00720c */ /* 0x000fe40003f46270 */
[----:B------:R-:W-:Y:S02]  /*3110*/  FSEL R97, R97, -INF , !P3 ;  /* 0xff80000061617808 */ /* 0x000fe40005800000 */
[----:B------:R-:W-:-:S02]  /*3120*/  FSEL R40, R40, -INF , !P0 ;  /* 0xff80000028287808 */ /* 0x000fc40004000000 */
[----:B------:R-:W-:Y:S02]  /*3130*/  I2FP.F32.S32 R60, R60 ;  /* 0x0000003c003c7245 */ /* 0x000fe40000201400 */
[CC--:B------:R-:W-:Y:S02]  /*3140*/  ISETP.GE.AND P3, PT, R42.reuse, R123.reuse, PT ;  /* 0x0000007b2a00720c */ /* 0x0c0fe40003f66270 */
[----:B------:R-:W-:Y:S01]  /*3150*/  ISETP.GE.AND P0, PT, R42, R2, PT ;  /* 0x000000022a00720c */ /* 0x000fe20003f06270 */
[----:B------:R-:W-:Y:S01]  /*3160*/  VIADD R42, R96, 0x21 ;  /* 0x00000021602a7836 */ /* 0x000fe20000000000 */
[----:B------:R-:W-:Y:S01]  /*3170*/  FSEL R41, R41, -INF , !P6 ;  /* 0xff80000029297808 */ /* 0x000fe20007000000 */
[----:B------:R-:W-:Y:S01]  /*3180*/  FFMA.FTZ R53, R60, UR5, R53 ;  /* 0x000000053c357c23 */ /* 0x000fe20008010035 */
[----:B------:R-:W-:Y:S01]  /*3190*/  FSEL R64, R0, -INF , !P4 ;  /* 0xff80000000407808 */ /* 0x000fe20006000000 */
[----:B------:R-:W-:Y:S01]  /*31a0*/  FFMA.FTZ R55, R60, UR5, R55 ;  /* 0x000000053c377c23 */ /* 0x000fe20008010037 */
[----:B------:R-:W-:-:S02]  /*31b0*/  ISETP.GE.AND P6, PT, R49, R123, PT ;  /* 0x0000007b3100720c */ /* 0x000fc40003fc6270 */
[----:B------:R-:W-:Y:S02]  /*31c0*/  ISETP.GE.AND P4, PT, R49, R2, PT ;  /* 0x000000023100720c */ /* 0x000fe40003f86270 */
[----:B------:R-:W-:Y:S02]  /*31d0*/  I2FP.F32.S32 R49, R49 ;  /* 0x0000003100317245 */ /* 0x000fe40000201400 */
[----:B------:R-:W-:Y:S02]  /*31e0*/  I2FP.F32.S32 R0, R42 ;  /* 0x0000002a00007245 */ /* 0x000fe40000201400 */
[----:B------:R-:W-:Y:S01]  /*31f0*/  FSEL R43, R43, -INF , !P3 ;  /* 0xff8000002b2b7808 */ /* 0x000fe20005800000 */
[C---:B------:R-:W-:Y:S01]  /*3200*/  FFMA.FTZ R36, R49.reuse, UR5, R36 ;  /* 0x0000000531247c23 */ /* 0x040fe20008010024 */
[----:B------:R-:W-:Y:S01]  /*3210*/  FSEL R100, R50, -INF , !P0 ;  /* 0xff80000032647808 */ /* 0x000fe20004000000 */
[----:B------:R-:W-:Y:S01]  /*3220*/  FFMA.FTZ R38, R49, UR5, R38 ;  /* 0x0000000531267c23 */ /* 0x000fe20008010026 */
[----:B------:R-:W-:Y:S01]  /*3230*/  I2FP.F32.S32 R51, R4 ;  /* 0x0000000400337245 */ /* 0x000fe20000201400 */
[C---:B------:R-:W-:Y:S01]  /*3240*/  FFMA.FTZ R37, R0.reuse, UR5, R37 ;  /* 0x0000000500257c23 */ /* 0x040fe20008010025 */
[----:B------:R-:W-:Y:S01]  /*3250*/  FSEL R53, R53, -INF , !P5 ;  /* 0xff80000035357808 */ /* 0x000fe20006800000 */
[----:B------:R-:W-:Y:S01]  /*3260*/  FFMA.FTZ R39, R0, UR5, R39 ;  /* 0x0000000500277c23 */ /* 0x000fe20008010027 */
[----:B------:R-:W-:Y:S01]  /*3270*/  FSEL R102, R55, -INF , !P2 ;  /* 0xff80000037667808 */ /* 0x000fe20005000000 */
[C---:B------:R-:W-:Y:S01]  /*3280*/  FFMA.FTZ R32, R51.reuse, UR5, R32 ;  /* 0x0000000533207c23 */ /* 0x040fe20008010020 */
[CC--:B------:R-:W-:Y:S01]  /*3290*/  ISETP.GE.AND P3, PT, R4.reuse, R123.reuse, PT ;  /* 0x0000007b0400720c */ /* 0x0c0fe20003f66270 */
[----:B------:R-:W-:Y:S01]  /*32a0*/  FFMA.FTZ R34, R51, UR5, R34 ;  /* 0x0000000533227c23 */ /* 0x000fe20008010022 */
[-C--:B------:R-:W-:Y:S01]  /*32b0*/  ISETP.GE.AND P0, PT, R4, R2.reuse, PT ;  /* 0x000000020400720c */ /* 0x080fe20003f06270 */
[----:B------:R-:W-:Y:S01]  /*32c0*/  VIADD R4, R96, 0x29 ;  /* 0x0000002960047836 */ /* 0x000fe20000000000 */
[----:B------:R-:W-:Y:S01]  /*32d0*/  ISETP.GE.AND P5, PT, R42, R123, PT ;  /* 0x0000007b2a00720c */ /* 0x000fe20003fa6270 */
[----:B------:R-:W-:Y:S01]  /*32e0*/  VIADD R0, R96, 0x31 ;  /* 0x0000003160007836 */ /* 0x000fe20000000000 */
[----:B------:R-:W-:Y:S01]  /*32f0*/  ISETP.GE.AND P2, PT, R42, R2, PT ;  /* 0x000000022a00720c */ /* 0x000fe20003f46270 */
[----:B------:R-:W-:Y:S01]  /*3300*/  VIADD R42, R96, 0x30 ;  /* 0x00000030602a7836 */ /* 0x000fe20000000000 */
[----:B------:R-:W-:-:S02]  /*3310*/  FSEL R127, R36, -INF , !P6 ;  /* 0xff800000247f7808 */ /* 0x000fc40007000000 */
[----:B------:R-:W-:Y:S02]  /*3320*/  FSEL R138, R38, -INF , !P4 ;  /* 0xff800000268a7808 */ /* 0x000fe40006000000 */
[C---:B------:R-:W-:Y:S02]  /*3330*/  ISETP.GE.AND P6, PT, R4.reuse, R123, PT ;  /* 0x0000007b0400720c */ /* 0x040fe40003fc6270 */
[----:B------:R-:W-:Y:S02]  /*3340*/  ISETP.GE.AND P4, PT, R4, R2, PT ;  /* 0x000000020400720c */ /* 0x000fe40003f86270 */
[----:B------:R-:W-:Y:S02]  /*3350*/  FSEL R119, R37, -INF , !P5 ;  /* 0xff80000025777808 */ /* 0x000fe40006800000 */
[----:B------:R-:W-:Y:S02]  /*3360*/  I2FP.F32.S32 R4, R4 ;  /* 0x0000000400047245 */ /* 0x000fe40000201400 */
[----:B------:R-:W-:-:S02]  /*3370*/  I2FP.F32.S32 R37, R42 ;  /* 0x0000002a00257245 */ /* 0x000fc40000201400 */
[----:B------:R-:W-:Y:S01]  /*3380*/  FSEL R89, R32, -INF , !P3 ;  /* 0xff80000020597808 */ /* 0x000fe20005800000 */
[----:B------:R-:W-:Y:S01]  /*3390*/  FFMA.FTZ R33, R4, UR5, R33 ;  /* 0x0000000504217c23 */ /* 0x000fe20008010021 */
[----:B------:R-:W-:Y:S01]  /*33a0*/  FSEL R132, R34, -INF , !P0 ;  /* 0xff80000022847808 */ /* 0x000fe20004000000 */
[----:B------:R-:W-:Y:S01]  /*33b0*/  FFMA.FTZ R35, R4, UR5, R35 ;  /* 0x0000000504237c23 */ /* 0x000fe20008010023 */
[CC--:B------:R-:W-:Y:S01]  /*33c0*/  ISETP.GE.AND P3, PT, R0.reuse, R123.reuse, PT ;  /* 0x0000007b0000720c */ /* 0x0c0fe20003f66270 */
[C---:B------:R-:W-:Y:S01]  /*33d0*/  FFMA.FTZ R28, R37.reuse, UR5, R28 ;  /* 0x00000005251c7c23 */ /* 0x040fe2000801001c */
[----:B------:R-:W-:Y:S01]  /*33e0*/  ISETP.GE.AND P0, PT, R0, R2, PT ;  /* 0x000000020000720c */ /* 0x000fe20003f06270 */
[----:B------:R-:W-:Y:S01]  /*33f0*/  FFMA.FTZ R30, R37, UR5, R30 ;  /* 0x00000005251e7c23 */ /* 0x000fe2000801001e */
[----:B------:R-:W-:Y:S01]  /*3400*/  I2FP.F32.S32 R0, R0 ;  /* 0x0000000000007245 */ /* 0x000fe20000201400 */
[C---:B------:R-:W-:Y:S01]  /*3410*/  VIADD R4, R96.reuse, 0x39 ;  /* 0x0000003960047836 */ /* 0x040fe20000000000 */
[----:B------:R-:W-:Y:S01]  /*3420*/  FSEL R136, R39, -INF , !P2 ;  /* 0xff80000027887808 */ /* 0x000fe20005000000 */
[----:B------:R-:W-:Y:S01]  /*3430*/  VIADD R32, R96, 0x38 ;  /* 0x0000003860207836 */ /* 0x000fe20000000000 */
[----:B------:R-:W-:Y:S01]  /*3440*/  ISETP.GE.AND P5, PT, R42, R123, PT ;  /* 0x0000007b2a00720c */ /* 0x000fe20003fa6270 */
[----:B------:R-:W-:Y:S01]  /*3450*/  FFMA.FTZ R29, R0, UR5, R29 ;  /* 0x00000005001d7c23 */ /* 0x000fe2000801001d */
[----:B------:R-:W-:Y:S01]  /*3460*/  ISETP.GE.AND P2, PT, R42, R2, PT ;  /* 0x000000022a00720c */ /* 0x000fe20003f46270 */
[----:B------:R-:W-:Y:S01]  /*3470*/  FFMA.FTZ R31, R0, UR5, R31 ;  /* 0x00000005001f7c23 */ /* 0x000fe2000801001f */
[----:B------:R-:W-:Y:S01]  /*3480*/  VIADD R0, R96, 0x40 ;  /* 0x0000004060007836 */ /* 0x000fe20000000000 */
[----:B------:R-:W-:Y:S01]  /*3490*/  FSEL R67, R28, -INF , !P5 ;  /* 0xff8000001c437808 */ /* 0x000fe20006800000 */
[----:B------:R-:W-:Y:S01]  /*34a0*/  VIADD R28, R96, 0x48 ;  /* 0x00000048601c7836 */ /* 0x000fe20000000000 */
[----:B------:R-:W-:-:S02]  /*34b0*/  FSEL R76, R30, -INF , !P2 ;  /* 0xff8000001e4c7808 */ /* 0x000fc40005000000 */
[----:B------:R-:W-:Y:S02]  /*34c0*/  FSEL R133, R33, -INF , !P6 ;  /* 0xff80000021857808 */ /* 0x000fe40007000000 */
[CC--:B------:R-:W-:Y:S02]  /*34d0*/  ISETP.GE.AND P5, PT, R4.reuse, R123.reuse, PT ;  /* 0x0000007b0400720c */ /* 0x0c0fe40003fa6270 */
[----:B------:R-:W-:Y:S02]  /*34e0*/  ISETP.GE.AND P2, PT, R4, R2, PT ;  /* 0x000000020400720c */ /* 0x000fe40003f46270 */
[----:B------:R-:W-:Y:S02]  /*34f0*/  I2FP.F32.S32 R33, R32 ;  /* 0x0000002000217245 */ /* 0x000fe40000201400 */
[----:B------:R-:W-:Y:S02]  /*3500*/  I2FP.F32.S32 R4, R4 ;  /* 0x0000000400047245 */ /* 0x000fe40000201400 */
[----:B------:R-:W-:Y:S01]  /*3510*/  FSEL R65, R29, -INF , !P3 ;  /* 0xff8000001d417808 */ /* 0x000fe20005800000 */
[C---:B------:R-:W-:Y:S01]  /*3520*/  FFMA.FTZ R24, R33.reuse, UR5, R24 ;  /* 0x0000000521187c23 */ /* 0x040fe20008010018 */
[----:B------:R-:W-:Y:S01]  /*3530*/  I2FP.F32.S32 R29, R0 ;  /* 0x00000000001d7245 */ /* 0x000fe20000201400 */
[----:B------:R-:W-:Y:S01]  /*3540*/  FFMA.FTZ R26, R33, UR5, R26 ;  /* 0x00000005211a7c23 */ /* 0x000fe2000801001a */
[----:B------:R-:W-:Y:S01]  /*3550*/  FSEL R134, R35, -INF , !P4 ;  /* 0xff80000023867808 */ /* 0x000fe20006000000 */
[C---:B------:R-:W-:Y:S01]  /*3560*/  FFMA.FTZ R25, R4.reuse, UR5, R25 ;  /* 0x0000000504197c23 */ /* 0x040fe20008010019 */
[----:B------:R-:W-:Y:S01]  /*3570*/  FFMA.FTZ R27, R4, UR5, R27 ;  /* 0x00000005041b7c23 */ /* 0x000fe2000801001b */
[-C--:B------:R-:W-:Y:S01]  /*3580*/  ISETP.GE.AND P6, PT, R32, R123.reuse, PT ;  /* 0x0000007b2000720c */ /* 0x080fe20003fc6270 */
[----:B------:R-:W-:Y:S01]  /*3590*/  VIADD R4, R96, 0x41 ;  /* 0x0000004160047836 */ /* 0x000fe20000000000 */
[----:B------:R-:W-:Y:S01]  /*35a0*/  ISETP.GE.AND P4, PT, R32, R2, PT ;  /* 0x000000022000720c */ /* 0x000fe20003f86270 */
[----:B------:R-:W-:Y:S01]  /*35b0*/  FFMA.FTZ R20, R29, UR5, R20 ;  /* 0x000000051d147c23 */ /* 0x000fe20008010014 */
[----:B------:R-:W-:Y:S01]  /*35c0*/  FSEL R66, R31, -INF , !P0 ;  /* 0xff8000001f427808 */ /* 0x000fe20004000000 */
[----:B------:R-:W-:Y:S01]  /*35d0*/  FFMA.FTZ R22, R29, UR5, R22 ;  /* 0x000000051d167c23 */ /* 0x000fe20008010016 */
[----:B------:R-:W-:-:S02]  /*35e0*/  ISETP.GE.AND P3, PT, R0, R123, PT ;  /* 0x0000007b0000720c */ /* 0x000fc40003f66270 */
[-C--:B------:R-:W-:Y:S01]  /*35f0*/  ISETP.GE.AND P0, PT, R0, R2.reuse, PT ;  /* 0x000000020000720c */ /* 0x080fe20003f06270 */
[----:B------:R-:W-:Y:S01]  /*3600*/  VIADD R0, R96, 0x49 ;  /* 0x0000004960007836 */ /* 0x000fe20000000000 */
[----:B------:R-:W-:Y:S02]  /*3610*/  FSEL R79, R24, -INF , !P6 ;  /* 0xff800000184f7808 */ /* 0x000fe40007000000 */
[----:B------:R-:W-:Y:S02]  /*3620*/  FSEL R122, R26, -INF , !P4 ;  /* 0xff8000001a7a7808 */ /* 0x000fe40006000000 */
[C---:B------:R-:W-:Y:S02]  /*3630*/  ISETP.GE.AND P6, PT, R4.reuse, R123, PT ;  /* 0x0000007b0400720c */ /* 0x040fe40003fc6270 */
[----:B------:R-:W-:Y:S02]  /*3640*/  ISETP.GE.AND P4, PT, R4, R2, PT ;  /* 0x000000020400720c */ /* 0x000fe40003f86270 */
[----:B------:R-:W-:-:S02]  /*3650*/  FSEL R77, R25, -INF , !P5 ;  /* 0xff800000194d7808 */ /* 0x000fc40006800000 */
[----:B------:R-:W-:Y:S02]  /*3660*/  I2FP.F32.S32 R4, R4 ;  /* 0x0000000400047245 */ /* 0x000fe40000201400 */
[----:B------:R-:W-:Y:S02]  /*3670*/  I2FP.F32.S32 R25, R28 ;  /* 0x0000001c00197245 */ /* 0x000fe40000201400 */
        /* <DEDUP_REMOVED lines=46> */
[-C--:B------:R-:W-:Y:S02]  /*3960*/  ISETP.GE.AND P4, PT, R4, R2.reuse, PT ;  /* 0x000000020400720c */ /* 0x080fe40003f86270 */
[CC--:B------:R-:W-:Y:S02]  /*3970*/  ISETP.GE.AND P5, PT, R16.reuse, R123.reuse, PT ;  /* 0x0000007b1000720c */ /* 0x0c0fe40003fa6270 */
[----:B------:R-:W-:Y:S02]  /*3980*/  ISETP.GE.AND P2, PT, R16, R2, PT ;  /* 0x000000021000720c */ /* 0x000fe40003f46270 */
[----:B------:R-:W-:Y:S02]  /*3990*/  I2FP.F32.S32 R13, R16 ;  /* 0x00000010000d7245 */ /* 0x000fe40000201400 */
[----:B------:R-:W-:Y:S02]  /*39a0*/  I2FP.F32.S32 R4, R4 ;  /* 0x0000000400047245 */ /* 0x000fe40000201400 */
[----:B------:R-:W-:Y:S01]  /*39b0*/  FSEL R17, R8, -INF , !P3 ;  /* 0xff80000008117808 */ /* 0x000fe20005800000 */
[----:B------:R-:W-:Y:S01]  /*39c0*/  VIADD R8, R96, 0x68 ;  /* 0x0000006860087836 */ /* 0x000fe20000000000 */
[----:B------:R-:W-:Y:S01]  /*39d0*/  FSEL R16, R10, -INF , !P0 ;  /* 0xff8000000a107808 */ /* 0x000fe20004000000 */
[----:B------:R-:W-:Y:S01]  /*39e0*/  FFMA.FTZ R9, R4, UR5, R9 ;  /* 0x0000000504097c23 */ /* 0x000fe20008010009 */
[-C--:B------:R-:W-:Y:S01]  /*39f0*/  ISETP.GE.AND P3, PT, R0, R123.reuse, PT ;  /* 0x0000007b0000720c */ /* 0x080fe20003f66270 */
[----:B------:R-:W-:Y:S01]  /*3a00*/  FFMA.FTZ R11, R4, UR5, R11 ;  /* 0x00000005040b7c23 */ /* 0x000fe2000801000b */
[----:B------:R-:W-:Y:S01]  /*3a10*/  ISETP.GE.AND P0, PT, R0, R2, PT ;  /* 0x000000020000720c */ /* 0x000fe20003f06270 */
[C---:B------:R-:W-:Y:S01]  /*3a20*/  FFMA.FTZ R23, R13.reuse, UR5, R80 ;  /* 0x000000050d177c23 */ /* 0x040fe20008010050 */
[----:B------:R-:W-:Y:S01]  /*3a30*/  I2FP.F32.S32 R0, R0 ;  /* 0x0000000000007245 */ /* 0x000fe20000201400 */
[----:B------:R-:W-:Y:S01]  /*3a40*/  FFMA.FTZ R34, R13, UR5, R82 ;  /* 0x000000050d227c23 */ /* 0x000fe20008010052 */
[----:B------:R-:W-:Y:S01]  /*3a50*/  FSEL R25, R9, -INF , !P6 ;  /* 0xff80000009197808 */ /* 0x000fe20007000000 */
[----:B------:R-:W-:Y:S01]  /*3a60*/  VIADD R4, R96, 0x69 ;  /* 0x0000006960047836 */ /* 0x000fe20000000000 */
[----:B------:R-:W-:Y:S01]  /*3a70*/  I2FP.F32.S32 R9, R8 ;  /* 0x0000000800097245 */ /* 0x000fe20000201400 */
[C---:B------:R-:W-:Y:S01]  /*3a80*/  FFMA.FTZ R22, R0.reuse, UR5, R81 ;  /* 0x0000000500167c23 */ /* 0x040fe20008010051 */
[----:B------:R-:W-:Y:S01]  /*3a90*/  FFMA.FTZ R32, R0, UR5, R83 ;  /* 0x0000000500207c23 */ /* 0x000fe20008010053 */
[----:B------:R-:W-:Y:S01]  /*3aa0*/  VIADD R0, R96, 0x70 ;  /* 0x0000007060007836 */ /* 0x000fe20000000000 */
[----:B------:R-:W-:Y:S01]  /*3ab0*/  FSEL R36, R11, -INF , !P4 ;  /* 0xff8000000b247808 */ /* 0x000fe20006000000 */
[C---:B------:R-:W-:Y:S01]  /*3ac0*/  FFMA.FTZ R35, R9.reuse, UR5, R72 ;  /* 0x0000000509237c23 */ /* 0x040fe20008010048 */
[-C--:B------:R-:W-:Y:S01]  /*3ad0*/  ISETP.GE.AND P6, PT, R8, R123.reuse, PT ;  /* 0x0000007b0800720c */ /* 0x080fe20003fc6270 */
[----:B------:R-:W-:Y:S01]  /*3ae0*/  FFMA.FTZ R26, R9, UR5, R74 ;  /* 0x00000005091a7c23 */ /* 0x000fe2000801004a */
[----:B------:R-:W-:Y:S01]  /*3af0*/  I2FP.F32.S32 R11, R0 ;  /* 0x00000000000b7245 */ /* 0x000fe20000201400 */
[----:B------:R-:W-:Y:S01]  /*3b00*/  VIADD R10, R96, 0x11 ;  /* 0x00000011600a7836 */ /* 0x000fe20000000000 */
[----:B------:R-:W-:Y:S01]  /*3b10*/  ISETP.GE.AND P4, PT, R8, R2, PT ;  /* 0x000000020800720c */ /* 0x000fe20003f86270 */
[----:B------:R-:W-:Y:S01]  /*3b20*/  VIADD R8, R96, 0x71 ;  /* 0x0000007160087836 */ /* 0x000fe20000000000 */
[----:B------:R-:W-:Y:S01]  /*3b30*/  FSEL R23, R23, -INF , !P5 ;  /* 0xff80000017177808 */ /* 0x000fe20006800000 */
[C---:B------:R-:W-:Y:S01]  /*3b40*/  FFMA.FTZ R31, R11.reuse, UR5, R68 ;  /* 0x000000050b1f7c23 */ /* 0x040fe20008010044 */
[----:B------:R-:W-:Y:S01]  /*3b50*/  FSEL R34, R34, -INF , !P2 ;  /* 0xff80000022227808 */ /* 0x000fe20005000000 */
[----:B------:R-:W-:Y:S01]  /*3b60*/  FFMA.FTZ R28, R11, UR5, R70 ;  /* 0x000000050b1c7c23 */ /* 0x000fe20008010046 */
[----:B------:R-:W-:-:S02]  /*3b70*/  ISETP.GE.AND P5, PT, R4, R123, PT ;  /* 0x0000007b0400720c */ /* 0x000fc40003fa6270 */
[----:B------:R-:W-:Y:S02]  /*3b80*/  ISETP.GE.AND P2, PT, R4, R2, PT ;  /* 0x000000020400720c */ /* 0x000fe40003f46270 */
[----:B------:R-:W-:Y:S02]  /*3b90*/  FSEL R22, R22, -INF , !P3 ;  /* 0xff80000016167808 */ /* 0x000fe40005800000 */
[----:B------:R-:W-:Y:S02]  /*3ba0*/  FSEL R32, R32, -INF , !P0 ;  /* 0xff80000020207808 */ /* 0x000fe40004000000 */
[----:B------:R-:W-:Y:S02]  /*3bb0*/  I2FP.F32.S32 R4, R4 ;  /* 0x0000000400047245 */ /* 0x000fe40000201400 */
[CC--:B------:R-:W-:Y:S02]  /*3bc0*/  ISETP.GE.AND P3, PT, R0.reuse, R123.reuse, PT ;  /* 0x0000007b0000720c */ /* 0x0c0fe40003f66270 */
[-C--:B------:R-:W-:Y:S01]  /*3bd0*/  ISETP.GE.AND P0, PT, R0, R2.reuse, PT ;  /* 0x000000020000720c */ /* 0x080fe20003f06270 */
[----:B------:R-:W-:Y:S01]  /*3be0*/  VIADD R0, R96, 0x79 ;  /* 0x0000007960007836 */ /* 0x000fe20000000000 */
[----:B------:R-:W-:Y:S01]  /*3bf0*/  FSEL R35, R35, -INF , !P6 ;  /* 0xff80000023237808 */ /* 0x000fe20007000000 */
[----:B------:R-:W-:Y:S01]  /*3c00*/  FFMA.FTZ R33, R4, UR5, R73 ;  /* 0x0000000504217c23 */ /* 0x000fe20008010049 */
[----:B------:R-:W-:Y:S01]  /*3c10*/  FSEL R26, R26, -INF , !P4 ;  /* 0xff8000001a1a7808 */ /* 0x000fe20006000000 */
[----:B------:R-:W-:Y:S01]  /*3c20*/  FFMA.FTZ R24, R4, UR5, R75 ;  /* 0x0000000504187c23 */ /* 0x000fe2000801004b */
        /* <DEDUP_REMOVED lines=11> */
[----:B------:R-:W-:Y:S02]  /*3ce0*/  I2FP.F32.S32 R9, R4 ;  /* 0x0000000400097245 */ /* 0x000fe40000201400 */
[----:B------:R-:W-:Y:S01]  /*3cf0*/  I2FP.F32.S32 R8, R10 ;  /* 0x0000000a00087245 */ /* 0x000fe20000201400 */
[----:B------:R-:W-:Y:S01]  /*3d00*/  FFMA.FTZ R57, R0, UR5, R57 ;  /* 0x0000000500397c23 */ /* 0x000fe20008010039 */
[----:B------:R-:W-:Y:S01]  /*3d10*/  FSEL R33, R33, -INF , !P5 ;  /* 0xff80000021217808 */ /* 0x000fe20006800000 */
[C---:B------:R-:W-:Y:S01]  /*3d20*/  FFMA.FTZ R49, R9.reuse, UR5, R56 ;  /* 0x0000000509317c23 */ /* 0x040fe20008010038 */
[----:B------:R-:W-:Y:S01]  /*3d30*/  FSEL R24, R24, -INF , !P2 ;  /* 0xff80000018187808 */ /* 0x000fe20005000000 */
[----:B------:R-:W-:Y:S01]  /*3d40*/  FFMA.FTZ R58, R9, UR5, R58 ;  /* 0x00000005093a7c23 */ /* 0x000fe2000801003a */
[----:B------:R-:W-:Y:S01]  /*3d50*/  FFMA.FTZ R8, R8, UR5, R45 ;  /* 0x0000000508087c23 */ /* 0x000fe2000801002d */
[C---:B------:R-:W-:Y:S02]  /*3d60*/  ISETP.GE.AND P5, PT, R4.reuse, R123, PT ;  /* 0x0000007b0400720c */ /* 0x040fe40003fa6270 */
[----:B------:R-:W-:Y:S01]  /*3d70*/  ISETP.GE.AND P2, PT, R4, R2, PT ;  /* 0x000000020400720c */ /* 0x000fe20003f46270 */
[----:B------:R-:W-:Y:S01]  /*3d80*/  FFMA.FTZ R4, R0, UR5, R59 ;  /* 0x0000000500047c23 */ /* 0x000fe2000801003b */
[----:B------:R-:W-:-:S02]  /*3d90*/  FSEL R45, R57, -INF , !P3 ;  /* 0xff800000392d7808 */ /* 0x000fc40005800000 */
[----:B------:R-:W-:Y:S02]  /*3da0*/  ISETP.GE.AND P3, PT, R91, 0x2, PT ;  /* 0x000000025b00780c */ /* 0x000fe40003f66270 */
        /* <DEDUP_REMOVED lines=11> */
[C---:B------:R-:W-:Y:S02]  /*3e60*/  ISETP.GE.AND P6, PT, R96.reuse, R123, PT ;  /* 0x0000007b6000720c */ /* 0x040fe40003fc6270 */
[----:B------:R-:W-:Y:S02]  /*3e70*/  ISETP.GE.AND P4, PT, R96, R2, PT ;  /* 0x000000026000720c */ /* 0x000fe40003f86270 */
[----:B------:R-:W-:Y:S02]  /*3e80*/  FSEL R4, R4, -INF , !P0 ;  /* 0xff80000004047808 */ /* 0x000fe40004000000 */
[----:B------:R-:W-:Y:S02]  /*3e90*/  FSEL R27, R27, -INF , !P6 ;  /* 0xff8000001b1b7808 */ /* 0x000fe40007000000 */
[----:B------:R-:W-:-:S02]  /*3ea0*/  FSEL R52, R52, -INF , !P4 ;  /* 0xff80000034347808 */ /* 0x000fc40006000000 */
        /* <DEDUP_REMOVED lines=63> */
.L_x_4364:
[----:B------:R-:W-:-:S04]  /*42a0*/  LEA R37, -R124, RZ, 0x7 ;  /* 0x000000ff7c257211 */ /* 0x000fc800078e39ff */
[----:B------:R-:W-:-:S07]  /*42b0*/  SHF.R.S32.HI R38, RZ, 0x1f, R37 ;  /* 0x0000001fff267819 */ /* 0x000fce0000011425 */
.L_x_4365:
        /* <DEDUP_REMOVED lines=52> */
.L_x_4367:
[----:B------:R-:W-:Y:S05]  /*4600*/  BSYNC B0 ;  /* 0x0000000000007941 */ /* 0x000fea0003800000 */
.L_x_4366:
[----:B------:R-:W0:Y:S01]  /*4610*/  LDGDEPBAR ;  /* 0x00000000000079af */ /* 0x000e220000000000 */
[----:B------:R-:W-:-:S04]  /*4620*/  IADD3 R126, P0, R37, R126, RZ ;  /* 0x0000007e257e7210 */ /* 0x000fc80007f1e0ff */
[----:B------:R-:W-:-:S09]  /*4630*/  IADD3.X R93, R38, R93, RZ, P0, !PT ;  /* 0x0000005d265d7210 */ /* 0x000fd200007fe4ff */
.L_x_4363:
[----:B--2---:R-:W-:Y:S01]  /*4640*/  FMNMX.FTZ R8, R27, R53, !PT ;  /* 0x000000351b087209 */ /* 0x004fe20007810000 */
[----:B------:R-:W-:Y:S01]  /*4650*/  ULDC UR18, c[0x0][0x2ec] ;  /* 0x0000bb0000127ab9 */ /* 0x000fe20000000800 */
[----:B------:R-:W-:Y:S01]  /*4660*/  FMNMX.FTZ R9, R52, R102, !PT ;  /* 0x0000006634097209 */ /* 0x000fe20007810000 */
[----:B------:R-:W-:Y:S01]  /*4670*/  ULDC.64 UR12, c[0x0][0x218] ;  /* 0x00008600000c7ab9 */ /* 0x000fe20000000a00 */
        /* <DEDUP_REMOVED lines=44> */
[----:B-1----:R-:W-:Y:S02]  /*4940*/  FMNMX.FTZ R11, R23, R8, !PT ;  /* 0x00000008170b7209 */ /* 0x002fe40007810000 */
        /* <DEDUP_REMOVED lines=17> */
[----:B------:R-:W-:Y:S01]  /*4a60*/  LEA R121, R5, R120, 0x1 ;  /* 0x0000007805797211 */ /* 0x000fe200078e08ff */
[----:B------:R-:W-:Y:S01]  /*4a70*/  LDSM.16.MT88.4 R104, [R120+0x3000] ;  /* 0x003000007868783b */ /* 0x000fe20000004200 */
[----:B-1----:R-:W-:-:S03]  /*4a80*/  FMNMX.FTZ R11, R8, R11, !PT ;  /* 0x0000000b080b7209 */ /* 0x002fc60007810000 */
        /* <DEDUP_REMOVED lines=20> */
[----:B------:R-:W1:Y:S01]  /*4bd0*/  LDSM.16.MT88.4 R8, [R121+0x3000] ;  /* 0x003000007908783b */ /* 0x000e620000004200 */
[--C-:B------:R-:W-:Y:S01]  /*4be0*/  FFMA.FTZ R73, R89, UR18, -R58.reuse ;  /* 0x0000001259497c23 */ /* 0x100fe2000801083a */
[C---:B------:R-:W-:Y:S01]  /*4bf0*/  FSETP.NEU.FTZ.AND P0, PT, R69.reuse, -INF , PT ;  /* 0xff8000004500780b */ /* 0x040fe20003f1d000 */
[----:B------:R-:W-:Y:S01]  /*4c00*/  FMUL.FTZ R29, R69, UR18 ;  /* 0x00000012451d7c20 */ /* 0x000fe20008410000 */
[----:B------:R-:W2:Y:S01]  /*4c10*/  MUFU.EX2 R62, R62 ;  /* 0x0000003e003e7308 */ /* 0x000ea20000000800 */
[--C-:B------:R-:W-:Y:S01]  /*4c20*/  FFMA.FTZ R82, R65, UR18, -R58.reuse ;  /* 0x0000001241527c23 */ /* 0x100fe2000801083a */
[--C-:B------:R-:W-:Y:S01]  /*4c30*/  FFMA.FTZ R80, R79, UR18, -R58.reuse ;  /* 0x000000124f507c23 */ /* 0x100fe2000801083a */
[--C-:B------:R-:W-:Y:S01]  /*4c40*/  FFMA.FTZ R65, R77, UR18, -R58.reuse ;  /* 0x000000124d417c23 */ /* 0x100fe2000801083a */
[----:B------:R-:W-:Y:S01]  /*4c50*/  FSEL R29, R29, RZ, P0 ;  /* 0x000000ff1d1d7208 */ /* 0x000fe20000000000 */
        /* <DEDUP_REMOVED lines=10> */
[----:B------:R-:W3:Y:S01]  /*4d00*/  LDSM.16.MT88.4 R12, [R120+0x3400] ;  /* 0x00340000780c783b */ /* 0x000ee20000004200 */
        /* <DEDUP_REMOVED lines=32> */
[----:B------:R-:W4:Y:S01]  /*4f10*/  MUFU.EX2 R43, R43 ;  /* 0x0000002b002b7308 */ /* 0x000f220000000800 */
[----:B--2---:R-:W-:Y:S01]  /*4f20*/  F2FP.BF16.F32.PACK_AB R97, R47, R54 ;  /* 0x000000362f61723e */ /* 0x004fe200000010ff */
[--C-:B------:R-:W-:Y:S01]  /*4f30*/  FFMA.FTZ R83, R25, UR18, -R58.reuse ;  /* 0x0000001219537c23 */ /* 0x100fe2000801083a */
[----:B------:R-:W-:Y:S01]  /*4f40*/  FFMA.FTZ R49, R18, UR18, -R29 ;  /* 0x0000001212317c23 */ /* 0x000fe2000801081d */
[----:B------:R-:W-:Y:S01]  /*4f50*/  FADD.FTZ R57, R62, R57 ;  /* 0x000000393e397221 */ /* 0x000fe20000010000 */
[--C-:B------:R-:W-:Y:S01]  /*4f60*/  FFMA.FTZ R35, R35, UR18, -R58.reuse ;  /* 0x0000001223237c23 */ /* 0x100fe2000801083a */
[----:B------:R-:W-:Y:S01]  /*4f70*/  FFMA.FTZ R34, R34, UR18, -R29 ;  /* 0x0000001222227c23 */ /* 0x000fe2000801081d */
[--C-:B------:R-:W-:Y:S01]  /*4f80*/  FFMA.FTZ R31, R31, UR18, -R58.reuse ;  /* 0x000000121f1f7c23 */ /* 0x100fe2000801083a */
[----:B------:R-:W-:Y:S01]  /*4f90*/  MUFU.EX2 R42, R42 ;  /* 0x0000002a002a7308 */ /* 0x000fe20000000800 */
[----:B------:R-:W-:Y:S01]  /*4fa0*/  FADD.FTZ R56, R56, R57 ;  /* 0x0000003938387221 */ /* 0x000fe20000010000 */
[----:B------:R-:W-:Y:S01]  /*4fb0*/  FFMA.FTZ R48, R51, UR18, -R58 ;  /* 0x0000001233307c23 */ /* 0x000fe2000801083a */
[--C-:B------:R-:W-:Y:S01]  /*4fc0*/  FFMA.FTZ R28, R28, UR18, -R29.reuse ;  /* 0x000000121c1c7c23 */ /* 0x100fe2000801081d */
[--C-:B------:R-:W-:Y:S01]  /*4fd0*/  FFMA.FTZ R0, R0, UR18, -R29.reuse ;  /* 0x0000001200007c23 */ /* 0x100fe2000801081d */
[----:B------:R-:W-:Y:S01]  /*4fe0*/  FADD.FTZ R53, R53, R56 ;  /* 0x0000003835357221 */ /* 0x000fe20000010000 */
[----:B------:R-:W-:-:S02]  /*4ff0*/  FFMA.FTZ R89, R4, UR18, -R29 ;  /* 0x0000001204597c23 */ /* 0x000fc4000801081d */
[----:B------:R-:W2:Y:S01]  /*5000*/  MUFU.EX2 R37, R37 ;  /* 0x0000002500257308 */ /* 0x000ea20000000800 */
[----:B----4-:R-:W-:-:S07]  /*5010*/  F2FP.BF16.F32.PACK_AB R99, R43, R52 ;  /* 0x000000342b63723e */ /* 0x010fce00000010ff */
[C---:B------:R-:W-:Y:S01]  /*5020*/  HMMA.16816.F32.BF16 R108, R96.reuse, R104, RZ ;  /* 0x00000068606c723c */ /* 0x040fe200000418ff */
[----:B------:R-:W-:Y:S05]  /*5030*/  MUFU.EX2 R38, R38 ;  /* 0x0000002600267308 */ /* 0x000fea0000000800 */
[C---:B------:R-:W-:Y:S03]  /*5040*/  HMMA.16816.F32.BF16 R104, R96.reuse, R106, RZ ;  /* 0x0000006a6068723c */ /* 0x040fe600000418ff */
[----:B------:R-:W4:Y:S03]  /*5050*/  MUFU.EX2 R27, R27 ;  /* 0x0000001b001b7308 */ /* 0x000f260000000800 */
[C---:B-1----:R-:W-:Y:S05]  /*5060*/  HMMA.16816.F32.BF16 R100, R96.reuse, R8, RZ ;  /* 0x000000086064723c */ /* 0x042fea00000418ff */
[----:B------:R-:W-:Y:S01]  /*5070*/  MUFU.EX2 R46, R46 ;  /* 0x0000002e002e7308 */ /* 0x000fe20000000800 */
[----:B------:R-:W-:Y:S01]  /*5080*/  HMMA.16816.F32.BF16 R96, R96, R10, RZ ;  /* 0x0000000a6060723c */ /* 0x000fe200000418ff */
[----:B--2---:R-:W-:Y:S01]  /*5090*/  F2FP.BF16.F32.PACK_AB R8, R37, R42 ;  /* 0x0000002a2508723e */ /* 0x004fe200000010ff */
[----:B------:R-:W-:-:S04]  /*50a0*/  FADD.FTZ R42, R42, R53 ;  /* 0x000000352a2a7221 */ /* 0x000fc80000010000 */
[----:B------:R-:W-:Y:S01]  /*50b0*/  FADD.FTZ R37, R37, R42 ;  /* 0x0000002a25257221 */ /* 0x000fe20000010000 */
[----:B------:R-:W1:Y:S01]  /*50c0*/  MUFU.EX2 R41, R41 ;  /* 0x0000002900297308 */ /* 0x000e620000000800 */
[C---:B----4-:R-:W-:Y:S02]  /*50d0*/  F2FP.BF16.F32.PACK_AB R10, R27.reuse, R38 ;  /* 0x000000261b0a723e */ /* 0x050fe400000010ff */
[----:B------:R-:W-:Y:S01]  /*50e0*/  FADD.FTZ R38, R38, R37 ;  /* 0x0000002526267221 */ /* 0x000fe20000010000 */
[--C-:B------:R-:W-:Y:S01]  /*50f0*/  FFMA.FTZ R37, R32, UR18, -R29.reuse ;  /* 0x0000001220257c23 */ /* 0x100fe2000801081d */
[----:B------:R-:W-:Y:S02]  /*5100*/  FFMA.FTZ R32, R24, UR18, -R29 ;  /* 0x0000001218207c23 */ /* 0x000fe4000801081d */
[----:B------:R-:W-:Y:S01]  /*5110*/  FADD.FTZ R38, R27, R38 ;  /* 0x000000261b267221 */ /* 0x000fe20000010000 */
[----:B------:R-:W-:Y:S08]  /*5120*/  MUFU.EX2 R40, R40 ;  /* 0x0000002800287308 */ /* 0x000ff00000000800 */
[----:B------:R-:W2:Y:S01]  /*5130*/  MUFU.EX2 R5, R5 ;  /* 0x0000000500057308 */ /* 0x000ea20000000800 */
[----:B-1----:R-:W-:-:S07]  /*5140*/  F2FP.BF16.F32.PACK_AB R9, R41, R46 ;  /* 0x0000002e2909723e */ /* 0x002fce00000010ff */
[----:B------:R-:W-:Y:S08]  /*5150*/  MUFU.EX2 R75, R75 ;  /* 0x0000004b004b7308 */ /* 0x000ff00000000800 */
[----:B------:R-:W1:Y:S01]  /*5160*/  MUFU.EX2 R72, R72 ;  /* 0x0000004800487308 */ /* 0x000e620000000800 */
[----:B--2---:R-:W-:-:S07]  /*5170*/  F2FP.BF16.F32.PACK_AB R11, R5, R40 ;  /* 0x00000028050b723e */ /* 0x004fce00000010ff */
[C---:B---3--:R-:W-:Y:S01]  /*5180*/  HMMA.16816.F32.BF16 R108, R8.reuse, R12, R108 ;  /* 0x0000000c086c723c */ /* 0x048fe2000004186c */
        /* <DEDUP_REMOVED lines=15> */
[----:B---3--:R-:W-:-:S02]  /*5280*/  F2FP.BF16.F32.PACK_AB R9, R71, R74 ;  /* 0x0000004a4709723e */ /* 0x008fc400000010ff */
[----:B------:R-:W-:-:S03]  /*5290*/  F2FP.BF16.F32.PACK_AB R10, R64, R73 ;  /* 0x00000049400a723e */ /* 0x000fc600000010ff */
[----:B------:R-:W-:Y:S01]  /*52a0*/  MUFU.EX2 R80, R80 ;  /* 0x0000005000507308 */ /* 0x000fe20000000800 */
[----:B----4-:R-:W-:Y:S01]  /*52b0*/  F2FP.BF16.F32.PACK_AB R11, R59, R68 ;  /* 0x000000443b0b723e */ /* 0x010fe200000010ff */
[----:B------:R-:W-:-:S04]  /*52c0*/  FADD.FTZ R72, R72, R75 ;  /* 0x0000004b48487221 */ /* 0x000fc80000010000 */
[----:B------:R-:W-:Y:S02]  /*52d0*/  FADD.FTZ R73, R73, R72 ;  /* 0x0000004849497221 */ /* 0x000fe40000010000 */
[----:B------:R-:W-:Y:S02]  /*52e0*/  MUFU.EX2 R65, R65 ;  /* 0x0000004100417308 */ /* 0x000fe40000000800 */
[----:B------:R-:W-:-:S06]  /*52f0*/  FADD.FTZ R64, R64, R73 ;  /* 0x0000004940407221 */ /* 0x000fcc0000010000 */
        /* <DEDUP_REMOVED lines=56> */
[----:B---3--:R-:W-:-:S02]  /*5680*/  F2FP.BF16.F32.PACK_AB R12, R87, R136 ;  /* 0x00000088570c723e */ /* 0x008fc400000010ff */
[----:B-----5:R-:W-:-:S04]  /*5690*/  F2FP.BF16.F32.PACK_AB R13, R49, R138 ;  /* 0x0000008a310d723e */ /* 0x020fc800000010ff */
[----:B------:R-:W-:Y:S01]  /*56a0*/  FADD.FTZ R9, R54, R47 ;  /* 0x0000002f36097221 */ /* 0x000fe20000010000 */
[--C-:B------:R-:W-:Y:S01]  /*56b0*/  FFMA.FTZ R8, R16, UR18, -R29.reuse ;  /* 0x0000001210087c23 */ /* 0x100fe2000801081d */
[----:B------:R-:W-:Y:S01]  /*56c0*/  FFMA.FTZ R11, R36, UR18, -R29 ;  /* 0x00000012240b7c23 */ /* 0x000fe2000801081d */
[----:B------:R-:W1:Y:S01]  /*56d0*/  LDSM.16.MT88.4 R16, [R121+0x4400] ;  /* 0x004400007910783b */ /* 0x000e620000004200 */
[----:B------:R-:W-:Y:S01]  /*56e0*/  FADD.FTZ R10, R52, R9 ;  /* 0x00000009340a7221 */ /* 0x000fe20000010000 */
[----:B------:R-:W-:Y:S01]  /*56f0*/  MUFU.EX2 R47, R8 ;  /* 0x00000008002f7308 */ /* 0x000fe20000000800 */
[----:B------:R-:W-:Y:S01]  /*5700*/  F2FP.BF16.F32.PACK_AB R14, R83, R134 ;  /* 0x00000086530e723e */ /* 0x000fe200000010ff */
[----:B------:R-:W-:Y:S01]  /*5710*/  FFMA.FTZ R36, R45, UR18, -R58 ;  /* 0x000000122d247c23 */ /* 0x000fe2000801083a */
[----:B------:R-:W-:-:S04]  /*5720*/  FADD.FTZ R43, R43, R10 ;  /* 0x0000000a2b2b7221 */ /* 0x000fc80000010000 */
[----:B------:R-:W-:Y:S01]  /*5730*/  FADD.FTZ R46, R46, R43 ;  /* 0x0000002b2e2e7221 */ /* 0x000fe20000010000 */
[----:B------:R-:W2:Y:S03]  /*5740*/  MUFU.EX2 R52, R11 ;  /* 0x0000000b00347308 */ /* 0x000ea60000000800 */
[----:B------:R-:W-:-:S04]  /*5750*/  FADD.FTZ R41, R41, R46 ;  /* 0x0000002e29297221 */ /* 0x000fc80000010000 */
[----:B------:R-:W-:Y:S01]  /*5760*/  FADD.FTZ R40, R40, R41 ;  /* 0x0000002928287221 */ /* 0x000fe20000010000 */
[--C-:B------:R-:W-:Y:S01]  /*5770*/  FFMA.FTZ R41, R30, UR18, -R29.reuse ;  /* 0x000000121e297c23 */ /* 0x100fe2000801081d */
[----:B------:R-:W-:Y:S01]  /*5780*/  MUFU.EX2 R36, R36 ;  /* 0x0000002400247308 */ /* 0x000fe20000000800 */
[----:B--2---:R-:W-:Y:S01]  /*5790*/  F2FP.BF16.F32.PACK_AB R15, R52, R47 ;  /* 0x0000002f340f723e */ /* 0x004fe200000010ff */
[----:B------:R-:W2:Y:S06]  /*57a0*/  LDSM.16.MT88.4 R8, [R120+0x4800] ;  /* 0x004800007808783b */ /* 0x000eac0000004200 */
[----:B------:R-:W-:Y:S01]  /*57b0*/  MUFU.EX2 R41, R41 ;  /* 0x0000002900297308 */ /* 0x000fe20000000800 */
[C---:B------:R-:W-:Y:S06]  /*57c0*/  HMMA.16816.F32.BF16 R108, R12.reuse, R20, R108 ;  /* 0x000000140c6c723c */ /* 0x040fec000004186c */
[C---:B-1----:R-:W-:Y:S01]  /*57d0*/  HMMA.16816.F32.BF16 R100, R12.reuse, R16, R100 ;  /* 0x000000100c64723c */ /* 0x042fe20000041864 */
[----:B------:R-:W-:Y:S01]  /*57e0*/  FADD.FTZ R21, R5, R40 ;  /* 0x0000002805157221 */ /* 0x000fe20000010000 */
[----:B------:R-:W-:Y:S01]  /*57f0*/  FFMA.FTZ R5, R26, UR18, -R29 ;  /* 0x000000121a057c23 */ /* 0x000fe2000801081d */
[----:B------:R-:W-:Y:S01]  /*5800*/  F2FP.BF16.F32.PACK_AB R20, R81, R132 ;  /* 0x000000845114723e */ /* 0x000fe200000010ff */
[----:B------:R-:W1:Y:S01]  /*5810*/  LDSM.16.MT88.4 R24, [R121+0x4800] ;  /* 0x004800007918783b */ /* 0x000e620000004200 */
[----:B------:R-:W-:Y:S01]  /*5820*/  FADD.FTZ R74, R74, R21 ;  /* 0x000000154a4a7221 */ /* 0x000fe20000010000 */
[C---:B------:R-:W-:Y:S01]  /*5830*/  HMMA.16816.F32.BF16 R104, R12.reuse, R22, R104 ;  /* 0x000000160c68723c */ /* 0x040fe20000041868 */
[----:B------:R-:W-:Y:S01]  /*5840*/  FADD.FTZ R17, R67, R64 ;  /* 0x0000004043117221 */ /* 0x000fe20000010000 */
[----:B------:R-:W3:Y:S01]  /*5850*/  MUFU.EX2 R5, R5 ;  /* 0x0000000500057308 */ /* 0x000ee20000000800 */
[----:B------:R-:W-:Y:S01]  /*5860*/  FADD.FTZ R71, R71, R74 ;  /* 0x0000004a47477221 */ /* 0x000fe20000010000 */
[----:B------:R-:W-:Y:S01]  /*5870*/  F2FP.BF16.F32.PACK_AB R21, R37, R34 ;  /* 0x000000222515723e */ /* 0x000fe200000010ff */
[----:B------:R-:W-:Y:S01]  /*5880*/  FADD.FTZ R17, R82, R17 ;  /* 0x0000001152117221 */ /* 0x000fe20000010000 */
[----:B------:R-:W-:Y:S01]  /*5890*/  HMMA.16816.F32.BF16 R96, R12, R18, R96 ;  /* 0x000000120c60723c */ /* 0x000fe20000041860 */
[----:B------:R-:W-:Y:S01]  /*58a0*/  FADD.FTZ R68, R68, R71 ;  /* 0x0000004744447221 */ /* 0x000fe20000010000 */
[----:B------:R-:W-:Y:S01]  /*58b0*/  F2FP.BF16.F32.PACK_AB R22, R50, R35 ;  /* 0x000000233216723e */ /* 0x000fe200000010ff */
[----:B------:R-:W-:Y:S01]  /*58c0*/  FADD.FTZ R80, R80, R17 ;  /* 0x0000001150507221 */ /* 0x000fe20000010000 */
[----:B------:R-:W4:Y:S01]  /*58d0*/  LDSM.16.MT88.4 R12, [R121+0x4c00] ;  /* 0x004c0000790c783b */ /* 0x000f220000004200 */
[----:B------:R-:W-:-:S02]  /*58e0*/  FADD.FTZ R59, R59, R68 ;  /* 0x000000443b3b7221 */ /* 0x000fc40000010000 */
[----:B------:R-:W-:Y:S02]  /*58f0*/  FADD.FTZ R65, R65, R80 ;  /* 0x0000005041417221 */ /* 0x000fe40000010000 */
[----:B------:R-:W-:Y:S02]  /*5900*/  FADD.FTZ R16, R76, R59 ;  /* 0x0000003b4c107221 */ /* 0x000fe40000010000 */
[----:B------:R-:W-:Y:S02]  /*5910*/  FADD.FTZ R122, R122, R65 ;  /* 0x000000417a7a7221 */ /* 0x000fe40000010000 */
[----:B------:R-:W-:Y:S01]  /*5920*/  FADD.FTZ R16, R79, R16 ;  /* 0x000000104f107221 */ /* 0x000fe20000010000 */
[----:B---3--:R-:W-:Y:S01]  /*5930*/  F2FP.BF16.F32.PACK_AB R23, R32, R5 ;  /* 0x000000052017723e */ /* 0x008fe200000010ff */
[----:B------:R-:W-:Y:S01]  /*5940*/  FADD.FTZ R63, R63, R122 ;  /* 0x0000007a3f3f7221 */ /* 0x000fe20000010000 */
[----:B------:R-:W-:Y:S01]  /*5950*/  LEA R122, P0, R126, UR12, 0x1 ;  /* 0x0000000c7e7a7c11 */ /* 0x000fe2000f8008ff */
[----:B------:R-:W-:-:S02]  /*5960*/  FADD.FTZ R77, R77, R16 ;  /* 0x000000104d4d7221 */ /* 0x000fc40000010000 */
[----:B------:R-:W-:Y:S01]  /*5970*/  FADD.FTZ R78, R78, R63 ;  /* 0x0000003f4e4e7221 */ /* 0x000fe20000010000 */
[----:B------:R-:W3:Y:S01]  /*5980*/  LDSM.16.MT88.4 R16, [R120+0x4c00] ;  /* 0x004c00007810783b */ /* 0x000ee20000004200 */
[----:B------:R-:W-:Y:S01]  /*5990*/  FADD.FTZ R66, R66, R77 ;  /* 0x0000004d42427221 */ /* 0x000fe20000010000 */
[----:B--2---:R-:W-:Y:S01]  /*59a0*/  HMMA.16816.F32.BF16 R108, R20, R8, R108 ;  /* 0x00000008146c723c */ /* 0x004fe2000004186c */
[----:B------:R-:W-:Y:S01]  /*59b0*/  FADD.FTZ R39, R39, R78 ;  /* 0x0000004e27277221 */ /* 0x000fe20000010000 */
[----:B------:R-:W-:-:S03]  /*59c0*/  LEA.HI.X R119, R126, UR13, R93, 0x1, P0 ;  /* 0x0000000d7e777c11 */ /* 0x000fc600080f0c5d */
[----:B------:R-:W-:Y:S01]  /*59d0*/  FADD.FTZ R136, R136, R39 ;  /* 0x0000002788887221 */ /* 0x000fe20000010000 */
[C---:B------:R-:W-:Y:S01]  /*59e0*/  HMMA.16816.F32.BF16 R104, R20.reuse, R10, R104 ;  /* 0x0000000a1468723c */ /* 0x040fe20000041868 */
[----:B------:R-:W-:Y:S01]  /*59f0*/  FADD.FTZ R9, R61, R66 ;  /* 0x000000423d097221 */ /* 0x000fe20000010000 */
[----:B------:R-:W-:Y:S01]  /*5a00*/  F2FP.BF16.F32.PACK_AB R8, R48, R31 ;  /* 0x0000001f3008723e */ /* 0x000fe200000010ff */
[----:B------:R-:W-:Y:S02]  /*5a10*/  FADD.FTZ R87, R87, R136 ;  /* 0x0000008857577221 */ /* 0x000fe40000010000 */
[----:B------:R-:W-:Y:S01]  /*5a20*/  FADD.FTZ R9, R60, R9 ;  /* 0x000000093c097221 */ /* 0x000fe20000010000 */
[C---:B-1----:R-:W-:Y:S01]  /*5a30*/  HMMA.16816.F32.BF16 R100, R20.reuse, R24, R100 ;  /* 0x000000181464723c */ /* 0x042fe20000041864 */
[----:B------:R-:W-:Y:S01]  /*5a40*/  FADD.FTZ R134, R134, R87 ;  /* 0x0000005786867221 */ /* 0x000fe20000010000 */
[----:B------:R-:W-:Y:S01]  /*5a50*/  F2FP.BF16.F32.PACK_AB R10, R36, R33 ;  /* 0x00000021240a723e */ /* 0x000fe200000010ff */
[----:B------:R-:W-:Y:S01]  /*5a60*/  FADD.FTZ R44, R44, R9 ;  /* 0x000000092c2c7221 */ /* 0x000fe20000010000 */
[----:B------:R-:W-:Y:S01]  /*5a70*/  F2FP.BF16.F32.PACK_AB R9, R41, R28 ;  /* 0x0000001c2909723e */ /* 0x000fe200000010ff */
[----:B------:R-:W-:Y:S01]  /*5a80*/  FADD.FTZ R83, R83, R134 ;  /* 0x0000008653537221 */ /* 0x000fe20000010000 */
[----:B------:R-:W-:Y:S01]  /*5a90*/  HMMA.16816.F32.BF16 R96, R20, R26, R96 ;  /* 0x0000001a1460723c */ /* 0x000fe20000041860 */
[----:B------:R-:W-:Y:S01]  /*5aa0*/  FADD.FTZ R55, R55, R44 ;  /* 0x0000002c37377221 */ /* 0x000fe20000010000 */
[----:B------:R-:W-:Y:S01]  /*5ab0*/  F2FP.BF16.F32.PACK_AB R11, R89, R0 ;  /* 0x00000000590b723e */ /* 0x000fe200000010ff */
[----:B------:R-:W-:-:S02]  /*5ac0*/  FADD.FTZ R132, R132, R83 ;  /* 0x0000005384847221 */ /* 0x000fc40000010000 */
[----:B------:R-:W-:Y:S02]  /*5ad0*/  FADD.FTZ R138, R138, R55 ;  /* 0x000000378a8a7221 */ /* 0x000fe40000010000 */
[----:B------:R-:W-:Y:S02]  /*5ae0*/  FADD.FTZ R132, R81, R132 ;  /* 0x0000008451847221 */ /* 0x000fe40000010000 */
[----:B------:R-:W-:Y:S02]  /*5af0*/  FADD.FTZ R138, R49, R138 ;  /* 0x0000008a318a7221 */ /* 0x000fe40000010000 */
[----:B------:R-:W-:Y:S02]  /*5b00*/  FADD.FTZ R35, R35, R132 ;  /* 0x0000008423237221 */ /* 0x000fe40000010000 */
[----:B------:R-:W-:Y:S02]  /*5b10*/  FADD.FTZ R47, R47, R138 ;  /* 0x0000008a2f2f7221 */ /* 0x000fe40000010000 */
[----:B------:R-:W-:-:S02]  /*5b20*/  FADD.FTZ R50, R50, R35 ;  /* 0x0000002332327221 */ /* 0x000fc40000010000 */
[----:B------:R-:W-:Y:S01]  /*5b30*/  FADD.FTZ R47, R52, R47 ;  /* 0x0000002f342f7221 */ /* 0x000fe20000010000 */
[C---:B----4-:R-:W-:Y:S01]  /*5b40*/  HMMA.16816.F32.BF16 R100, R8.reuse, R12, R100 ;  /* 0x0000000c0864723c */ /* 0x050fe20000041864 */
[----:B------:R-:W-:Y:S02]  /*5b50*/  FADD.FTZ R31, R31, R50 ;  /* 0x000000321f1f7221 */ /* 0x000fe40000010000 */
[----:B------:R-:W-:Y:S02]  /*5b60*/  FADD.FTZ R4, R34, R47 ;  /* 0x0000002f22047221 */ /* 0x000fe40000010000 */
[----:B------:R-:W-:Y:S01]  /*5b70*/  FADD.FTZ R48, R48, R31 ;  /* 0x0000001f30307221 */ /* 0x000fe20000010000 */
[----:B---3--:R-:W-:Y:S01]  /*5b80*/  HMMA.16816.F32.BF16 R108, R8, R16, R108 ;  /* 0x00000010086c723c */ /* 0x008fe2000004186c */
[----:B------:R-:W-:Y:S02]  /*5b90*/  FADD.FTZ R4, R37, R4 ;  /* 0x0000000425047221 */ /* 0x000fe40000010000 */
[----:B------:R-:W-:-:S02]  /*5ba0*/  FADD.FTZ R33, R33, R48 ;  /* 0x0000003021217221 */ /* 0x000fc40000010000 */
[----:B------:R-:W-:Y:S01]  /*5bb0*/  FADD.FTZ R5, R5, R4 ;  /* 0x0000000405057221 */ /* 0x000fe20000010000 */
[----:B------:R-:W-:Y:S01]  /*5bc0*/  HMMA.16816.F32.BF16 R104, R8, R18, R104 ;  /* 0x000000120868723c */ /* 0x000fe20000041868 */
[----:B------:R-:W-:Y:S02]  /*5bd0*/  FADD.FTZ R87, R36, R33 ;  /* 0x0000002124577221 */ /* 0x000fe40000010000 */
[----:B------:R-:W-:-:S03]  /*5be0*/  FADD.FTZ R5, R32, R5 ;  /* 0x0000000520057221 */ /* 0x000fc60000010000 */
[----:B------:R-:W-:Y:S01]  /*5bf0*/  HMMA.16816.F32.BF16 R96, R8, R14, R96 ;  /* 0x0000000e0860723c */ /* 0x000fe20000041860 */
[----:B------:R-:W-:-:S04]  /*5c00*/  FADD.FTZ R28, R28, R5 ;  /* 0x000000051c1c7221 */ /* 0x000fc80000010000 */
[----:B------:R-:W-:-:S04]  /*5c10*/  FADD.FTZ R41, R41, R28 ;  /* 0x0000001c29297221 */ /* 0x000fc80000010000 */
[----:B------:R-:W-:-:S04]  /*5c20*/  FADD.FTZ R0, R0, R41 ;  /* 0x0000002900007221 */ /* 0x000fc80000010000 */
[----:B------:R-:W-:Y:S01]  /*5c30*/  FADD.FTZ R89, R89, R0 ;  /* 0x0000000059597221 */ /* 0x000fe20000010000 */
[----:B------:R-:W-:Y:S10]  /*5c40*/  @!P3 BRA `(.L_x_4368) ;  /* 0x00000038009cb947 */ /* 0x000ff40003800000 */
        /* <DEDUP_REMOVED lines=64> */
.L_x_4369:
[----:B------:R-:W-:-:S04]  /*6050*/  ULEA UR4, -UR6, URZ, 0x7 ;  /* 0x0000003f06047291 */ /* 0x000fc8000f8e393f */
[----:B------:R-:W-:Y:S02]  /*6060*/  USHF.R.S32.HI UR10, URZ, 0x1f, UR4 ;  /* 0x0000001f3f0a7899 */ /* 0x000fe40008011404 */
[----:B------:R-:W-:-:S04]  /*6070*/  MOV R9, UR4 ;  /* 0x0000000400097c02 */ /* 0x000fc80008000f00 */
[----:B------:R-:W-:-:S07]  /*6080*/  MOV R0, UR10 ;  /* 0x0000000a00007c02 */ /* 0x000fce0008000f00 */
.L_x_4370:
[----:B------:R-:W-:Y:S01]  /*6090*/  ULDC UR4, c[0x0][0x2d0] ;  /* 0x0000b40000047ab9 */ /* 0x000fe20000000800 */
[----:B------:R-:W-:Y:S01]  /*60a0*/  IMAD.U32 R5, RZ, RZ, UR6 ;  /* 0x00000006ff057e24 */ /* 0x000fe2000f8e00ff */
[----:B------:R-:W-:Y:S01]  /*60b0*/  ISETP.GE.AND P0, PT, R114, UR4, PT ;  /* 0x0000000472007c0c */ /* 0x000fe2000bf06270 */
[----:B------:R-:W-:Y:S01]  /*60c0*/  IMAD.U32 R128, RZ, RZ, UR6 ;  /* 0x00000006ff807e24 */ /* 0x000fe2000f8e00ff */
[----:B------:R-:W-:Y:S01]  /*60d0*/  LEA R130, P5, R9, R130, 0x1 ;  /* 0x0000008209827211 */ /* 0x000fe200078a08ff */
[----:B------:R-:W-:-:S03]  /*60e0*/  IMAD.U32 R7, RZ, RZ, UR7 ;  /* 0x00000007ff077e24 */ /* 0x000fc6000f8e00ff */
[----:B------:R-:W-:-:S07]  /*60f0*/  LEA.HI.X R131, R9, R131, R0, 0x1, P5 ;  /* 0x0000008309837211 */ /* 0x000fce00028f0c00 */
[----:B------:R-:W-:Y:S01]  /*6100*/  @!P0 LEA R4, P2, R5, R6, 0x6 ;  /* 0x0000000605048211 */ /* 0x000fe200078430ff */
[----:B------:R-:W-:Y:S01]  /*6110*/  VOTEU.ALL UP0, P0 ;  /* 0x00000000003f7886 */ /* 0x000fe20000000000 */
[----:B------:R-:W-:Y:S02]  /*6120*/  @P0 STS [R95+0x3000], RZ ;  /* 0x003000ff5f000388 */ /* 0x000fe40000000800 */
[----:B------:R-:W-:Y:S01]  /*6130*/  @!P0 LEA.HI.X R11, R128, R129, R7, 0x6, P2 ;  /* 0x00000081800b8211 */ /* 0x000fe200010f3407 */
[--C-:B------:R-:W-:Y:S01]  /*6140*/  @!P0 IMAD.MOV.U32 R128, RZ, RZ, R6.reuse ;  /* 0x000000ffff808224 */ /* 0x100fe200078e0006 */
[----:B------:R-:W-:Y:S01]  /*6150*/  @!P0 IADD3 R7, P3, P2, R9, UR15, R6 ;  /* 0x0000000f09078c10 */ /* 0x000fe2000fa7e006 */
[----:B------:R-:W-:Y:S01]  /*6160*/  @!UP0 UIMAD UR7, UR7, 0x60, URZ ;  /* 0x00000060070788a4 */ /* 0x000fe2000f8e023f */
[----:B------:R-:W-:Y:S01]  /*6170*/  @P0 STS [R95+0x3004], RZ ;  /* 0x003004ff5f000388 */ /* 0x000fe20000000800 */
[----:B------:R-:W-:Y:S01]  /*6180*/  @!P0 IMAD.WIDE.U32 R12, R5, 0x60, R128 ;  /* 0x00000060050c8825 */ /* 0x000fe200078e0080 */
[----:B------:R-:W-:-:S02]  /*6190*/  @!P0 IADD3.X R128, R0, UR14, R129, P3, P2 ;  /* 0x0000000e00808c10 */ /* 0x000fc40009fe4481 */
[C---:B------:R-:W-:Y:S01]  /*61a0*/  @!P0 IADD3 R4, P3, R9.reuse, R4, RZ ;  /* 0x0000000409048210 */ /* 0x040fe20007f7e0ff */
[----:B------:R-:W-:Y:S01]  /*61b0*/  @P0 STS.64 [R95+0x3008], RZ ;  /* 0x003008ff5f000388 */ /* 0x000fe20000000a00 */
[----:B------:R-:W-:Y:S01]  /*61c0*/  @!P0 IADD3 R5, P2, R9, R12, RZ ;  /* 0x0000000c09058210 */ /* 0x000fe20007f5e0ff */
[----:B------:R-:W-:Y:S01]  /*61d0*/  IMAD.SHL.U32 R129, R88, 0x80, RZ ;  /* 0x0000008058817824 */ /* 0x000fe200078e00ff */
[C---:B------:R-:W-:Y:S01]  /*61e0*/  @!P0 LEA R6, P4, R7.reuse, UR8, 0x1 ;  /* 0x0000000807068c11 */ /* 0x040fe2000f8808ff */
[----:B------:R-:W-:Y:S01]  /*61f0*/  @!P0 IMAD.X R11, R0, 0x1, R11, P3 ;  /* 0x00000001000b8824 */ /* 0x000fe200018e060b */
[----:B------:R-:W-:Y:S01]  /*6200*/  @!P0 LEA R10, P3, R4, UR8, 0x1 ;  /* 0x00000008040a8c11 */ /* 0x000fe2000f8608ff */
[----:B------:R-:W-:Y:S01]  /*6210*/  @!PT LDS RZ, [RZ] ;  /* 0x00000000fffff984 */ /* 0x000fe20000000800 */
[----:B------:R-:W-:Y:S01]  /*6220*/  @!PT LDS RZ, [RZ] ;  /* 0x00000000fffff984 */ /* 0x000fe20000000800 */
[----:B------:R-:W-:Y:S01]  /*6230*/  @!PT LDS RZ, [RZ] ;  /* 0x00000000fffff984 */ /* 0x000fe20000000800 */
[----:B------:R-:W-:Y:S01]  /*6240*/  @!P0 LDGSTS.E.BYPASS.LTC128B.128 [R95+0x3000], desc[UR16][R130.64] ;  /* 0x03000000825f8fae */ /* 0x000fe2000b901d50 */
[----:B------:R-:W-:Y:S02]  /*6250*/  @!P0 IADD3.X R0, R0, UR7, R13, P2, !PT ;  /* 0x0000000700008c10 */ /* 0x000fe400097fe40d */
        /* <DEDUP_REMOVED lines=8> */
[----:B------:R-:W-:Y:S02]  /*62e0*/  @!P0 LEA.HI.X R9, R5, UR9, R0, 0x1, P2 ;  /* 0x0000000905098c11 */ /* 0x000fe400090f0c00 */
[----:B------:R-:W-:Y:S01]  /*62f0*/  LOP3.LUT R150, R129, R90, RZ, 0xfc, !PT ;  /* 0x0000005a81967212 */ /* 0x000fe200078efcff */
        /* <DEDUP_REMOVED lines=16> */
[----:B-1----:R-:W1:Y:S04]  /*6400*/  LDSM.16.M88.4 R4, [R3+0x400] ;  /* 0x000400000304783b */ /* 0x002e680000000200 */
[----:B------:R-:W1:Y:S04]  /*6410*/  LDSM.16.M88.4 R76, [R3+0xc00] ;  /* 0x000c0000034c783b */ /* 0x000e680000000200 */
[----:B------:R-:W1:Y:S04]  /*6420*/  LDSM.16.M88.4 R12, [R3+0x800] ;  /* 0x00080000030c783b */ /* 0x000e680000000200 */
[----:B------:R-:W1:Y:S04]  /*6430*/  LDSM.16.M88.4 R20, [R3] ;  /* 0x000000000314783b */ /* 0x000e680000000200 */
[----:B--2---:R-:W2:Y:S01]  /*6440*/  LDSM.16.M88.4 R8, [R84+0x2400] ;  /* 0x002400005408783b */ /* 0x004ea20000000200 */
[C---:B---3--:R-:W-:Y:S03]  /*6450*/  HMMA.16816.F32.BF16 R44, R72.reuse, R40, RZ ;  /* 0x00000028482c723c */ /* 0x048fe600000418ff */
[----:B------:R-:W3:Y:S04]  /*6460*/  LDSM.16.M88.4 R16, [R84+0x2000] ;  /* 0x002000005410783b */ /* 0x000ee80000000200 */
[----:B------:R-:W-:Y:S01]  /*6470*/  LDSM.16.M88.4 R56, [R3+0x1000] ;  /* 0x001000000338783b */ /* 0x000fe20000000200 */
[C---:B------:R-:W-:Y:S03]  /*6480*/  HMMA.16816.F32.BF16 R40, R72.reuse, R42, RZ ;  /* 0x0000002a4828723c */ /* 0x040fe600000418ff */
[----:B------:R-:W-:Y:S03]  /*6490*/  LDSM.16.M88.4 R60, [R84+0x2800] ;  /* 0x00280000543c783b */ /* 0x000fe60000000200 */
[C---:B----4-:R-:W-:Y:S01]  /*64a0*/  HMMA.16816.F32.BF16 R28, R72.reuse, R24, RZ ;  /* 0x00000018481c723c */ /* 0x050fe200000418ff */
[----:B------:R-:W-:Y:S04]  /*64b0*/  LDSM.16.M88.4 R80, [R3+0x1800] ;  /* 0x001800000350783b */ /* 0x000fe80000000200 */
[----:B------:R-:W0:Y:S01]  /*64c0*/  LDGDEPBAR ;  /* 0x00000000000079af */ /* 0x000e220000000000 */
[C---:B------:R-:W-:Y:S06]  /*64d0*/  HMMA.16816.F32.BF16 R24, R72.reuse, R26, RZ ;  /* 0x0000001a4818723c */ /* 0x040fec00000418ff */
[C---:B-----5:R-:W-:Y:S06]  /*64e0*/  HMMA.16816.F32.BF16 R36, R72.reuse, R32, RZ ;  /* 0x000000204824723c */ /* 0x060fec00000418ff */
[C---:B------:R-:W-:Y:S06]  /*64f0*/  HMMA.16816.F32.BF16 R52, R72.reuse, R48, RZ ;  /* 0x000000304834723c */ /* 0x040fec00000418ff */
[C---:B------:R-:W-:Y:S06]  /*6500*/  HMMA.16816.F32.BF16 R32, R72.reuse, R34, RZ ;  /* 0x000000224820723c */ /* 0x040fec00000418ff */
[----:B------:R-:W-:Y:S06]  /*6510*/  HMMA.16816.F32.BF16 R48, R72, R50, RZ ;  /* 0x000000324830723c */ /* 0x000fec00000418ff */
[C---:B-1----:R-:W-:Y:S06]  /*6520*/  HMMA.16816.F32.BF16 R44, R64.reuse, R4, R44 ;  /* 0x00000004402c723c */ /* 0x042fec000004182c */
[C---:B------:R-:W-:Y:S01]  /*6530*/  HMMA.16816.F32.BF16 R40, R64.reuse, R6, R40 ;  /* 0x000000064028723c */ /* 0x040fe20000041828 */
[----:B------:R-:W1:Y:S05]  /*6540*/  LDSM.16.M88.4 R4, [R3+0x1400] ;  /* 0x001400000304783b */ /* 0x000e6a0000000200 */
[C---:B------:R-:W-:Y:S06]  /*6550*/  HMMA.16816.F32.BF16 R28, R64.reuse, R76, R28 ;  /* 0x0000004c401c723c */ /* 0x040fec000004181c */
[C---:B------:R-:W-:Y:S01]  /*6560*/  HMMA.16816.F32.BF16 R24, R64.reuse, R78, R24 ;  /* 0x0000004e4018723c */ /* 0x040fe20000041818 */
[----:B------:R-:W4:Y:S05]  /*6570*/  LDSM.16.M88.4 R76, [R84+0x2c00] ;  /* 0x002c0000544c783b */ /* 0x000f2a0000000200 */
[C---:B------:R-:W-:Y:S06]  /*6580*/  HMMA.16816.F32.BF16 R36, R64.reuse, R12, R36 ;  /* 0x0000000c4024723c */ /* 0x040fec0000041824 */
[C---:B------:R-:W-:Y:S06]  /*6590*/  HMMA.16816.F32.BF16 R32, R64.reuse, R14, R32 ;  /* 0x0000000e4020723c */ /* 0x040fec0000041820 */
[C---:B------:R-:W-:Y:S06]  /*65a0*/  HMMA.16816.F32.BF16 R52, R64.reuse, R20, R52 ;  /* 0x000000144034723c */ /* 0x040fec0000041834 */
[----:B------:R-:W-:Y:S06]  /*65b0*/  HMMA.16816.F32.BF16 R48, R64, R22, R48 ;  /* 0x000000164030723c */ /* 0x000fec0000041830 */
[C---:B--2---:R-:W-:Y:S06]  /*65c0*/  HMMA.16816.F32.BF16 R12, R72.reuse, R8, RZ ;  /* 0x00000008480c723c */ /* 0x044fec00000418ff */
[C---:B---3--:R-:W-:Y:S06]  /*65d0*/  HMMA.16816.F32.BF16 R20, R72.reuse, R16, RZ ;  /* 0x000000104814723c */ /* 0x048fec00000418ff */
[C---:B------:R-:W-:Y:S06]  /*65e0*/  HMMA.16816.F32.BF16 R8, R72.reuse, R10, RZ ;  /* 0x0000000a4808723c */ /* 0x040fec00000418ff */
[----:B------:R-:W-:Y:S06]  /*65f0*/  HMMA.16816.F32.BF16 R16, R72, R18, RZ ;  /* 0x000000124810723c */ /* 0x000fec00000418ff */
[C---:B-1----:R-:W-:Y:S06]  /*6600*/  HMMA.16816.F32.BF16 R12, R64.reuse, R4, R12 ;  /* 0x00000004400c723c */ /* 0x042fec000004180c */
[C---:B------:R-:W-:Y:S06]  /*6610*/  HMMA.16816.F32.BF16 R20, R64.reuse, R56, R20 ;  /* 0x000000384014723c */ /* 0x040fec0000041814 */
[C---:B------:R-:W-:Y:S06]  /*6620*/  HMMA.16816.F32.BF16 R8, R64.reuse, R6, R8 ;  /* 0x000000064008723c */ /* 0x040fec0000041808 */
[----:B------:R-:W-:Y:S06]  /*6630*/  HMMA.16816.F32.BF16 R16, R64, R58, R16 ;  /* 0x0000003a4010723c */ /* 0x000fec0000041810 */
[C---:B------:R-:W-:Y:S06]  /*6640*/  HMMA.16816.F32.BF16 R4, R72.reuse, R60, RZ ;  /* 0x0000003c4804723c */ /* 0x040fec00000418ff */
[C---:B------:R-:W-:Y:S06]  /*6650*/  HMMA.16816.F32.BF16 R60, R72.reuse, R62, RZ ;  /* 0x0000003e483c723c */ /* 0x040fec00000418ff */
[C---:B----4-:R-:W-:Y:S06]  /*6660*/  HMMA.16816.F32.BF16 R56, R72.reuse, R76, RZ ;  /* 0x0000004c4838723c */ /* 0x050fec00000418ff */
[----:B------:R-:W-:Y:S01]  /*6670*/  HMMA.16816.F32.BF16 R72, R72, R78, RZ ;  /* 0x0000004e4848723c */ /* 0x000fe200000418ff */
[----:B------:R-:W1:Y:S01]  /*6680*/  LDSM.16.M88.4 R76, [R3+0x1c00] ;  /* 0x001c0000034c783b */ /* 0x000e620000000200 */
[----:B------:R-:W-:-:S04]  /*6690*/  DEPBAR.LE SB0, 0x0 ;  /* 0x000080000000791a */ /* 0x000fc80000000000 */
[C---:B------:R-:W-:Y:S06]  /*66a0*/  HMMA.16816.F32.BF16 R4, R64.reuse, R80, R4 ;  /* 0x000000504004723c */ /* 0x040fec0000041804 */
[C---:B------:R-:W-:Y:S06]  /*66b0*/  HMMA.16816.F32.BF16 R60, R64.reuse, R82, R60 ;  /* 0x00000052403c723c */ /* 0x040fec000004183c */
[C---:B-1----:R-:W-:Y:S06]  /*66c0*/  HMMA.16816.F32.BF16 R56, R64.reuse, R76, R56 ;  /* 0x0000004c4038723c */ /* 0x042fec0000041838 */
[----:B------:R-:W-:Y:S07]  /*66d0*/  HMMA.16816.F32.BF16 R72, R64, R78, R72 ;  /* 0x0000004e4048723c */ /* 0x000fee0000041848 */
[----:B------:R-:W-:-:S02]  /*66e0*/  VIADD R65, R150, 0x1 ;  /* 0x0000000196417836 */ /* 0x000fc40000000000 */
[----:B------:R-:W-:-:S03]  /*66f0*/  VIADD R66, R150, 0x9 ;  /* 0x0000000996427836 */ /* 0x000fc60000000000 */
[-C--:B------:R-:W-:Y:S02]  /*6700*/  I2FP.F32.S32 R0, R65.reuse ;  /* 0x0000004100007245 */ /* 0x080fe40000201400 */
[----:B------:R-:W-:Y:S01]  /*6710*/  I2FP.F32.S32 R64, R65 ;  /* 0x0000004100407245 */ /* 0x000fe20000201400 */
[----:B------:R-:W-:Y:S01]  /*6720*/  BAR.SYNC.DEFER_BLOCKING 0x0 ;  /* 0x0000000000007b1d */ /* 0x000fe20000010000 */
[-C--:B------:R-:W-:Y:S01]  /*6730*/  ISETP.GE.AND P4, PT, R65, R123.reuse, PT ;  /* 0x0000007b4100720c */ /* 0x080fe20003f86270 */
[----:B------:R-:W-:Y:S01]  /*6740*/  FFMA.FTZ R55, R0, UR5, R55 ;  /* 0x0000000500377c23 */ /* 0x000fe20008010037 */
[----:B------:R-:W-:Y:S01]  /*6750*/  I2FP.F32.S32 R0, R66 ;  /* 0x0000004200007245 */ /* 0x000fe20000201400 */
[----:B------:R-:W-:Y:S01]  /*6760*/  FFMA.FTZ R53, R64, UR5, R53 ;  /* 0x0000000540357c23 */ /* 0x000fe20008010035 */
[C---:B------:R-:W-:Y:S02]  /*6770*/  ISETP.GE.AND P3, PT, R66.reuse, R123, PT ;  /* 0x0000007b4200720c */ /* 0x040fe40003f66270 */
[----:B------:R-:W-:Y:S01]  /*6780*/  ISETP.GE.AND P6, PT, R66, R2, PT ;  /* 0x000000024200720c */ /* 0x000fe20003fc6270 */
[----:B------:R-:W-:Y:S01]  /*6790*/  FFMA.FTZ R49, R0, UR5, R49 ;  /* 0x0000000500317c23 */ /* 0x000fe20008010031 */
[----:B------:R-:W-:Y:S01]  /*67a0*/  VIADD R0, R150, 0x11 ;  /* 0x0000001196007836 */ /* 0x000fe20000000000 */
        /* <DEDUP_REMOVED lines=16> */
[----:B------:R-:W-:Y:S01]  /*68b0*/  VIADD R0, R150, 0x39 ;  /* 0x0000003996007836 */ /* 0x000fe20000000000 */
[----:B------:R-:W-:Y:S02]  /*68c0*/  FSEL R156, R49, -INF , !P3 ;  /* 0xff800000319c7808 */ /* 0x000fe40005800000 */
[-C--:B------:R-:W-:Y:S02]  /*68d0*/  ISETP.GE.AND P2, PT, R66, R123.reuse, PT ;  /* 0x0000007b4200720c */ /* 0x080fe40003f46270 */
[C---:B------:R-:W-:Y:S02]  /*68e0*/  ISETP.GE.AND P6, PT, R0.reuse, R123, PT ;  /* 0x0000007b0000720c */ /* 0x040fe40003fc6270 */
[----:B------:R-:W-:-:S02]  /*68f0*/  ISETP.GE.AND P5, PT, R0, R2, PT ;  /* 0x000000020000720c */ /* 0x000fc40003fa6270 */
[-C--:B------:R-:W-:Y:S02]  /*6900*/  I2FP.F32.S32 R64, R0.reuse ;  /* 0x0000000000407245 */ /* 0x080fe40000201400 */
[----:B------:R-:W-:Y:S02]  /*6910*/  I2FP.F32.S32 R0, R0 ;  /* 0x0000000000007245 */ /* 0x000fe40000201400 */
[----:B------:R-:W-:Y:S01]  /*6920*/  ISETP.GE.AND P3, PT, R66, R2, PT ;  /* 0x000000024200720c */ /* 0x000fe20003f66270 */
[----:B------:R-:W-:Y:S01]  /*6930*/  FFMA.FTZ R25, R64, UR5, R25 ;  /* 0x0000000540197c23 */ /* 0x000fe20008010019 */
[----:B------:R-:W-:Y:S01]  /*6940*/  I2FP.F32.S32 R66, R66 ;  /* 0x0000004200427245 */ /* 0x000fe20000201400 */
[----:B------:R-:W-:Y:S01]  /*6950*/  FFMA.FTZ R65, R0, UR5, R27 ;  /* 0x0000000500417c23 */ /* 0x000fe2000801001b */
[C---:B------:R-:W-:Y:S01]  /*6960*/  VIADD R0, R150.reuse, 0x41 ;  /* 0x0000004196007836 */ /* 0x040fe20000000000 */
[----:B------:R-:W-:Y:S01]  /*6970*/  FSEL R82, R29, -INF , !P2 ;  /* 0xff8000001d527808 */ /* 0x000fe20005000000 */
[----:B------:R-:W-:-:S02]  /*6980*/  VIADD R29, R150, 0x19 ;  /* 0x00000019961d7836 */ /* 0x000fc40000000000 */
[----:B------:R-:W-:Y:S01]  /*6990*/  FFMA.FTZ R31, R66, UR5, R31 ;  /* 0x00000005421f7c23 */ /* 0x000fe2000801001f */
[----:B------:R-:W-:Y:S02]  /*69a0*/  FSEL R27, R47, -INF , !P4 ;  /* 0xff8000002f1b7808 */ /* 0x000fe40006000000 */
[----:B------:R-:W-:Y:S02]  /*69b0*/  I2FP.F32.S32 R64, R0 ;  /* 0x0000000000407245 */ /* 0x000fe40000201400 */
[C---:B------:R-:W-:Y:S02]  /*69c0*/  ISETP.GE.AND P4, PT, R0.reuse, R123, PT ;  /* 0x0000007b0000720c */ /* 0x040fe40003f86270 */
[----:B------:R-:W-:Y:S01]  /*69d0*/  ISETP.GE.AND P2, PT, R0, R2, PT ;  /* 0x000000020000720c */ /* 0x000fe20003f46270 */
[----:B------:R-:W-:Y:S01]  /*69e0*/  FFMA.FTZ R21, R64, UR5, R21 ;  /* 0x0000000540157c23 */ /* 0x000fe20008010015 */
[----:B------:R-:W-:Y:S02]  /*69f0*/  I2FP.F32.S32 R0, R0 ;  /* 0x0000000000007245 */ /* 0x000fe40000201400 */
[----:B------:R-:W-:-:S02]  /*6a00*/  FSEL R55, R31, -INF , !P3 ;  /* 0xff8000001f377808 */ /* 0x000fc40005800000 */
[----:B------:R-:W-:Y:S01]  /*6a10*/  FSEL R80, R25, -INF , !P6 ;  /* 0xff80000019507808 */ /* 0x000fe20007000000 */
[----:B------:R-:W-:Y:S01]  /*6a20*/  FFMA.FTZ R0, R0, UR5, R23 ;  /* 0x0000000500007c23 */ /* 0x000fe20008010017 */
[C---:B------:R-:W-:Y:S01]  /*6a30*/  ISETP.GE.AND P3, PT, R29.reuse, R123, PT ;  /* 0x0000007b1d00720c */ /* 0x040fe20003f66270 */
[----:B------:R-:W-:Y:S01]  /*6a40*/  VIADD R23, R150, 0x21 ;  /* 0x0000002196177836 */ /* 0x000fe20000000000 */
[----:B------:R-:W-:Y:S02]  /*6a50*/  ISETP.GE.AND P6, PT, R29, R2, PT ;  /* 0x000000021d00720c */ /* 0x000fe40003fc6270 */
[----:B------:R-:W-:Y:S02]  /*6a60*/  I2FP.F32.S32 R66, R29 ;  /* 0x0000001d00427245 */ /* 0x000fe40000201400 */
[----:B------:R-:W-:Y:S02]  /*6a70*/  LOP3.LUT R29, R129, 0x20, R90, 0xfe, !PT ;  /* 0x00000020811d7812 */ /* 0x000fe400078efe5a */
[----:B------:R-:W-:Y:S01]  /*6a80*/  FSEL R68, R21, -INF , !P4 ;  /* 0xff80000015447808 */ /* 0x000fe20006000000 */
[C---:B------:R-:W-:Y:S01]  /*6a90*/  FFMA.FTZ R25, R66.reuse, UR5, R43 ;  /* 0x0000000542197c23 */ /* 0x040fe2000801002b */
[----:B------:R-:W-:Y:S01]  /*6aa0*/  I2FP.F32.S32 R21, R29 ;  /* 0x0000001d00157245 */ /* 0x000fe20000201400 */
[----:B------:R-:W-:Y:S01]  /*6ab0*/  FFMA.FTZ R41, R66, UR5, R41 ;  /* 0x0000000542297c23 */ /* 0x000fe20008010029 */
[----:B------:R-:W-:-:S02]  /*6ac0*/  FSEL R51, R0, -INF , !P2 ;  /* 0xff80000000337808 */ /* 0x000fc40005000000 */
[----:B------:R-:W-:Y:S01]  /*6ad0*/  FSEL R65, R65, -INF , !P5 ;  /* 0xff80000041417808 */ /* 0x000fe20006800000 */
[C---:B------:R-:W-:Y:S01]  /*6ae0*/  FFMA.FTZ R36, R21.reuse, UR5, R36 ;  /* 0x0000000515247c23 */ /* 0x040fe20008010024 */
[----:B------:R-:W-:Y:S01]  /*6af0*/  I2FP.F32.S32 R0, R23 ;  /* 0x0000001700007245 */ /* 0x000fe20000201400 */
[----:B------:R-:W-:Y:S01]  /*6b00*/  FFMA.FTZ R38, R21, UR5, R38 ;  /* 0x0000000515267c23 */ /* 0x000fe20008010026 */
[----:B------:R-:W-:Y:S02]  /*6b10*/  ISETP.GE.AND P5, PT, R29, R123, PT ;  /* 0x0000007b1d00720c */ /* 0x000fe40003fa6270 */
[----:B------:R-:W-:Y:S01]  /*6b20*/  LOP3.LUT R21, R129, 0x28, R90, 0xfe, !PT ;  /* 0x0000002881157812 */ /* 0x000fe200078efe5a */
[C---:B------:R-:W-:Y:S01]  /*6b30*/  FFMA.FTZ R37, R0.reuse, UR5, R37 ;  /* 0x0000000500257c23 */ /* 0x040fe20008010025 */
[----:B------:R-:W-:Y:S01]  /*6b40*/  FFMA.FTZ R39, R0, UR5, R39 ;  /* 0x0000000500277c23 */ /* 0x000fe20008010027 */
[----:B------:R-:W-:Y:S01]  /*6b50*/  FSEL R25, R25, -INF , !P6 ;  /* 0xff80000019197808 */ /* 0x000fe20007000000 */
[----:B------:R-:W-:Y:S01]  /*6b60*/  VIADD R0, R150, 0x29 ;  /* 0x0000002996007836 */ /* 0x000fe20000000000 */
[----:B------:R-:W-:-:S02]  /*6b70*/  FSEL R136, R36, -INF , !P5 ;  /* 0xff80000024887808 */ /* 0x000fc40006800000 */
[-C--:B------:R-:W-:Y:S02]  /*6b80*/  ISETP.GE.AND P4, PT, R29, R2.reuse, PT ;  /* 0x000000021d00720c */ /* 0x080fe40003f86270 */
[-C--:B------:R-:W-:Y:S02]  /*6b90*/  ISETP.GE.AND P2, PT, R23, R123.reuse, PT ;  /* 0x0000007b1700720c */ /* 0x080fe40003f46270 */
[C---:B------:R-:W-:Y:S02]  /*6ba0*/  ISETP.GE.AND P6, PT, R21.reuse, R123, PT ;  /* 0x0000007b1500720c */ /* 0x040fe40003fc6270 */
[----:B------:R-:W-:Y:S02]  /*6bb0*/  ISETP.GE.AND P5, PT, R21, R2, PT ;  /* 0x000000021500720c */ /* 0x000fe40003fa6270 */
[----:B------:R-:W-:Y:S02]  /*6bc0*/  I2FP.F32.S32 R21, R21 ;  /* 0x0000001500157245 */ /* 0x000fe40000201400 */
[----:B------:R-:W-:-:S02]  /*6bd0*/  FSEL R79, R38, -INF , !P4 ;  /* 0xff800000264f7808 */ /* 0x000fc40006000000 */
[----:B------:R-:W-:Y:S01]  /*6be0*/  FSEL R134, R37, -INF , !P2 ;  /* 0xff80000025867808 */ /* 0x000fe20005000000 */
[C---:B------:R-:W-:Y:S01]  /*6bf0*/  FFMA.FTZ R32, R21.reuse, UR5, R32 ;  /* 0x0000000515207c23 */ /* 0x040fe20008010020 */
[C---:B------:R-:W-:Y:S01]  /*6c00*/  ISETP.GE.AND P4, PT, R0.reuse, R123, PT ;  /* 0x0000007b0000720c */ /* 0x040fe20003f86270 */
[----:B------:R-:W-:Y:S01]  /*6c10*/  FFMA.FTZ R34, R21, UR5, R34 ;  /* 0x0000000515227c23 */ /* 0x000fe20008010022 */
[----:B------:R-:W-:Y:S02]  /*6c20*/  ISETP.GE.AND P2, PT, R0, R2, PT ;  /* 0x000000020000720c */ /* 0x000fe40003f46270 */
[----:B------:R-:W-:Y:S02]  /*6c30*/  I2FP.F32.S32 R0, R0 ;  /* 0x0000000000007245 */ /* 0x000fe40000201400 */
[----:B------:R-:W-:Y:S02]  /*6c40*/  LOP3.LUT R21, R129, R90, RZ, 0xfc, !PT ;  /* 0x0000005a81157212 */ /* 0x000fe400078efcff */
[----:B------:R-:W-:Y:S01]  /*6c50*/  FSEL R154, R41, -INF , !P3 ;  /* 0xff800000299a7808 */ /* 0x000fe20005800000 */
[C---:B------:R-:W-:Y:S01]  /*6c60*/  FFMA.FTZ R33, R0.reuse, UR5, R33 ;  /* 0x0000000500217c23 */ /* 0x040fe20008010021 */
[----:B------:R-:W-:Y:S01]  /*6c70*/  ISETP.GE.AND P3, PT, R23, R2, PT ;  /* 0x000000021700720c */ /* 0x000fe20003f66270 */
[----:B------:R-:W-:Y:S01]  /*6c80*/  FFMA.FTZ R35, R0, UR5, R35 ;  /* 0x0000000500237c23 */ /* 0x000fe20008010023 */
[----:B------:R-:W-:Y:S01]  /*6c90*/  LOP3.LUT R23, R129, 0x50, R90, 0xfe, !PT ;  /* 0x0000005081177812 */ /* 0x000fe200078efe5a */
[----:B------:R-:W-:Y:S01]  /*6ca0*/  VIADD R0, R21, 0x51 ;  /* 0x0000005115007836 */ /* 0x000fe20000000000 */
[----:B------:R-:W-:-:S02]  /*6cb0*/  FSEL R83, R39, -INF , !P3 ;  /* 0xff80000027537808 */ /* 0x000fc40005800000 */
[----:B------:R-:W-:Y:S02]  /*6cc0*/  FSEL R142, R32, -INF , !P6 ;  /* 0xff800000208e7808 */ /* 0x000fe40007000000 */
[C---:B------:R-:W-:Y:S02]  /*6cd0*/  ISETP.GE.AND P3, PT, R23.reuse, R123, PT ;  /* 0x0000007b1700720c */ /* 0x040fe40003f66270 */
[----:B------:R-:W-:Y:S02]  /*6ce0*/  ISETP.GE.AND P6, PT, R23, R2, PT ;  /* 0x000000021700720c */ /* 0x000fe40003fc6270 */
        /* <DEDUP_REMOVED lines=13> */
[----:B------:R-:W-:Y:S01]  /*6dc0*/  LOP3.LUT R13, R129, 0x58, R90, 0xfe, !PT ;  /* 0x00000058810d7812 */ /* 0x000fe200078efe5a */
[----:B------:R-:W-:Y:S01]  /*6dd0*/  VIADD R0, R21, 0x59 ;  /* 0x0000005915007836 */ /* 0x000fe20000000000 */
[----:B------:R-:W-:-:S02]  /*6de0*/  FSEL R49, R14, -INF , !P6 ;  /* 0xff8000000e317808 */ /* 0x000fc40007000000 */
[C---:B------:R-:W-:Y:S02]  /*6df0*/  ISETP.GE.AND P2, PT, R13.reuse, R123, PT ;  /* 0x0000007b0d00720c */ /* 0x040fe40003f46270 */
[-C--:B------:R-:W-:Y:S02]  /*6e00*/  ISETP.GE.AND P3, PT, R13, R2.reuse, PT ;  /* 0x000000020d00720c */ /* 0x080fe40003f66270 */
        /* <DEDUP_REMOVED lines=10> */
[----:B------:R-:W-:Y:S01]  /*6eb0*/  LOP3.LUT R9, R129, 0x60, R90, 0xfe, !PT ;  /* 0x0000006081097812 */ /* 0x000fe200078efe5a */
[----:B------:R-:W-:Y:S01]  /*6ec0*/  FFMA.FTZ R11, R0, UR5, R11 ;  /* 0x00000005000b7c23 */ /* 0x000fe2000801000b */
[----:B------:R-:W-:Y:S01]  /*6ed0*/  VIADD R0, R21, 0x61 ;  /* 0x0000006115007836 */ /* 0x000fe20000000000 */
[----:B------:R-:W-:Y:S02]  /*6ee0*/  FSEL R43, R10, -INF , !P3 ;  /* 0xff8000000a2b7808 */ /* 0x000fe40005800000 */
[C---:B------:R-:W-:Y:S02]  /*6ef0*/  ISETP.GE.AND P4, PT, R9.reuse, R123, PT ;  /* 0x0000007b0900720c */ /* 0x040fe40003f86270 */
[----:B------:R-:W-:Y:S02]  /*6f00*/  ISETP.GE.AND P2, PT, R9, R2, PT ;  /* 0x000000020900720c */ /* 0x000fe40003f46270 */
[----:B------:R-:W-:-:S02]  /*6f10*/  I2FP.F32.S32 R9, R9 ;  /* 0x0000000900097245 */ /* 0x000fc40000201400 */
[----:B------:R-:W-:Y:S02]  /*6f20*/  FSEL R76, R76, -INF , !P6 ;  /* 0xff8000004c4c7808 */ /* 0x000fe40007000000 */
[CC--:B------:R-:W-:Y:S01]  /*6f30*/  ISETP.GE.AND P3, PT, R0.reuse, R123.reuse, PT ;  /* 0x0000007b0000720c */ /* 0x0c0fe20003f66270 */
[C---:B------:R-:W-:Y:S01]  /*6f40*/  FFMA.FTZ R4, R9.reuse, UR5, R4 ;  /* 0x0000000509047c23 */ /* 0x040fe20008010004 */
[----:B------:R-:W-:Y:S01]  /*6f50*/  ISETP.GE.AND P6, PT, R0, R2, PT ;  /* 0x000000020000720c */ /* 0x000fe20003fc6270 */
[----:B------:R-:W-:Y:S01]  /*6f60*/  FFMA.FTZ R6, R9, UR5, R6 ;  /* 0x0000000509067c23 */ /* 0x000fe20008010006 */
[----:B------:R-:W-:Y:S02]  /*6f70*/  I2FP.F32.S32 R0, R0 ;  /* 0x0000000000007245 */ /* 0x000fe40000201400 */
[----:B------:R-:W-:Y:S02]  /*6f80*/  LOP3.LUT R37, R129, 0x68, R90, 0xfe, !PT ;  /* 0x0000006881257812 */ /* 0x000fe400078efe5a */
[----:B------:R-:W-:Y:S01]  /*6f90*/  FSEL R45, R11, -INF , !P5 ;  /* 0xff8000000b2d7808 */ /* 0x000fe20006800000 */
        /* <DEDUP_REMOVED lines=14> */
[----:B------:R-:W-:Y:S02]  /*7080*/  LOP3.LUT R33, R129, 0x70, R90, 0xfe, !PT ;  /* 0x0000007081217812 */ /* 0x000fe400078efe5a */
        /* <DEDUP_REMOVED lines=19> */
[C---:B------:R-:W-:Y:S02]  /*71c0*/  ISETP.GE.AND P3, PT, R5.reuse, R123, PT ;  /* 0x0000007b0500720c */ /* 0x040fe40003f66270 */
[----:B------:R-:W-:Y:S02]  /*71d0*/  ISETP.GE.AND P6, PT, R5, R2, PT ;  /* 0x000000020500720c */ /* 0x000fe40003fc6270 */
[----:B------:R-:W-:Y:S02]  /*71e0*/  LOP3.LUT R0, R129, 0x8, R90, 0xfe, !PT ;  /* 0x0000000881007812 */ /* 0x000fe400078efe5a */
[----:B------:R-:W-:-:S02]  /*71f0*/  I2FP.F32.S32 R5, R5 ;  /* 0x0000000500057245 */ /* 0x000fc40000201400 */
[----:B------:R-:W-:Y:S02]  /*7200*/  LOP3.LUT R6, R129, 0x10, R90, 0xfe, !PT ;  /* 0x0000001081067812 */ /* 0x000fe400078efe5a */
[----:B------:R-:W-:Y:S01]  /*7210*/  I2FP.F32.S32 R7, R0 ;  /* 0x0000000000077245 */ /* 0x000fe20000201400 */
[----:B------:R-:W-:Y:S01]  /*7220*/  FFMA.FTZ R72, R5, UR5, R72 ;  /* 0x0000000505487c23 */ /* 0x000fe20008010048 */
[----:B------:R-:W-:Y:S02]  /*7230*/  FSEL R56, R56, -INF , !P4 ;  /* 0xff80000038387808 */ /* 0x000fe40006000000 */
[----:B------:R-:W-:Y:S01]  /*7240*/  ISETP.GE.AND P4, PT, R6, R123, PT ;  /* 0x0000007b0600720c */ /* 0x000fe20003f86270 */
[----:B------:R-:W-:Y:S01]  /*7250*/  FFMA.FTZ R4, R7, UR5, R48 ;  /* 0x0000000507047c23 */ /* 0x000fe20008010030 */
[----:B------:R-:W-:Y:S02]  /*7260*/  I2FP.F32.S32 R9, R6 ;  /* 0x0000000600097245 */ /* 0x000fe40000201400 */
[----:B------:R-:W-:-:S02]  /*7270*/  LOP3.LUT R6, R129, 0x30, R90, 0xfe, !PT ;  /* 0x0000003081067812 */ /* 0x000fc400078efe5a */
[----:B------:R-:W-:Y:S01]  /*7280*/  FSEL R33, R33, -INF , !P5 ;  /* 0xff80000021217808 */ /* 0x000fe20006800000 */
[----:B------:R-:W-:Y:S01]  /*7290*/  FFMA.FTZ R44, R9, UR5, R44 ;  /* 0x00000005092c7c23 */ /* 0x000fe2000801002c */
[----:B------:R-:W-:Y:S02]  /*72a0*/  LOP3.LUT R8, R129, 0x18, R90, 0xfe, !PT ;  /* 0x0000001881087812 */ /* 0x000fe400078efe5a */
[-C--:B------:R-:W-:Y:S01]  /*72b0*/  ISETP.GE.AND P5, PT, R0, R123.reuse, PT ;  /* 0x0000007b0000720c */ /* 0x080fe20003fa6270 */
[----:B------:R-:W-:Y:S01]  /*72c0*/  FFMA.FTZ R0, R5, UR5, R74 ;  /* 0x0000000505007c23 */ /* 0x000fe2000801004a */
[----:B------:R-:W-:Y:S02]  /*72d0*/  FSEL R48, R72, -INF , !P3 ;  /* 0xff80000048307808 */ /* 0x000fe40005800000 */
[----:B------:R-:W-:Y:S02]  /*72e0*/  ISETP.GE.AND P3, PT, R6, R123, PT ;  /* 0x0000007b0600720c */ /* 0x000fe40003f66270 */
[----:B------:R-:W-:-:S02]  /*72f0*/  I2FP.F32.S32 R5, R6 ;  /* 0x0000000600057245 */ /* 0x000fc40000201400 */
[----:B------:R-:W-:Y:S02]  /*7300*/  I2FP.F32.S32 R7, R8 ;  /* 0x0000000800077245 */ /* 0x000fe40000201400 */
[----:B------:R-:W-:Y:S01]  /*7310*/  LOP3.LUT R6, R129, 0x38, R90, 0xfe, !PT ;  /* 0x0000003881067812 */ /* 0x000fe200078efe5a */
[----:B------:R-:W-:Y:S01]  /*7320*/  FFMA.FTZ R146, R5, UR5, R28 ;  /* 0x0000000505927c23 */ /* 0x000fe2000801001c */
[----:B------:R-:W-:Y:S01]  /*7330*/  FSEL R34, R34, -INF , !P2 ;  /* 0xff80000022227808 */ /* 0x000fe20005000000 */
[----:B------:R-:W-:Y:S01]  /*7340*/  FFMA.FTZ R40, R7, UR5, R40 ;  /* 0x0000000507287c23 */ /* 0x000fe20008010028 */
[----:B------:R-:W-:Y:S02]  /*7350*/  I2FP.F32.S32 R9, R6 ;  /* 0x0000000600097245 */ /* 0x000fe40000201400 */
[----:B------:R-:W-:Y:S02]  /*7360*/  ISETP.GE.AND P2, PT, R8, R123, PT ;  /* 0x0000007b0800720c */ /* 0x000fe40003f46270 */
[----:B------:R-:W-:Y:S01]  /*7370*/  FSEL R0, R0, -INF , !P6 ;  /* 0xff80000000007808 */ /* 0x000fe20007000000 */
[----:B------:R-:W-:Y:S01]  /*7380*/  FFMA.FTZ R144, R9, UR5, R24 ;  /* 0x0000000509907c23 */ /* 0x000fe20008010018 */
[----:B------:R-:W-:-:S02]  /*7390*/  LOP3.LUT R29, R129, 0x18, R90, 0xfe, !PT ;  /* 0x00000018811d7812 */ /* 0x000fc400078efe5a */
[----:B------:R-:W-:Y:S02]  /*73a0*/  ISETP.GE.AND P6, PT, R6, R123, PT ;  /* 0x0000007b0600720c */ /* 0x000fe40003fc6270 */
[C-C-:B------:R-:W-:Y:S02]  /*73b0*/  LOP3.LUT R8, R129.reuse, 0x40, R90.reuse, 0xfe, !PT ;  /* 0x0000004081087812 */ /* 0x140fe400078efe5a */
[----:B------:R-:W-:Y:S02]  /*73c0*/  LOP3.LUT R6, R129, 0x48, R90, 0xfe, !PT ;  /* 0x0000004881067812 */ /* 0x000fe400078efe5a */
[----:B------:R-:W-:Y:S02]  /*73d0*/  FSEL R24, R40, -INF , !P2 ;  /* 0xff80000028187808 */ /* 0x000fe40005000000 */
[----:B------:R-:W-:Y:S02]  /*73e0*/  ISETP.GE.AND P2, PT, R29, R2, PT ;  /* 0x000000021d00720c */ /* 0x000fe40003f46270 */
[----:B------:R-:W-:-:S02]  /*73f0*/  I2FP.F32.S32 R7, R8 ;  /* 0x0000000800077245 */ /* 0x000fc40000201400 */
[----:B------:R-:W-:Y:S02]  /*7400*/  I2FP.F32.S32 R29, R29 ;  /* 0x0000001d001d7245 */ /* 0x000fe40000201400 */
[----:B------:R-:W-:Y:S01]  /*7410*/  I2FP.F32.S32 R5, R6 ;  /* 0x0000000600057245 */ /* 0x000fe20000201400 */
[----:B------:R-:W-:Y:S01]  /*7420*/  FFMA.FTZ R20, R7, UR5, R20 ;  /* 0x0000000507147c23 */ /* 0x000fe20008010014 */
[----:B------:R-:W-:Y:S01]  /*7430*/  FSEL R4, R4, -INF , !P5 ;  /* 0xff80000004047808 */ /* 0x000fe20006800000 */
[----:B------:R-:W-:Y:S01]  /*7440*/  FFMA.FTZ R29, R29, UR5, R42 ;  /* 0x000000051d1d7c23 */ /* 0x000fe2000801002a */
[----:B------:R-:W-:Y:S01]  /*7450*/  ISETP.GE.AND P5, PT, R8, R123, PT ;  /* 0x0000007b0800720c */ /* 0x000fe20003fa6270 */
[----:B------:R-:W-:Y:S01]  /*7460*/  FFMA.FTZ R16, R5, UR5, R16 ;  /* 0x0000000505107c23 */ /* 0x000fe20008010010 */
[----:B------:R-:W-:Y:S01]  /*7470*/  FSEL R28, R44, -INF , !P4 ;  /* 0xff8000002c1c7808 */ /* 0x000fe20006000000 */
[----:B------:R-:W-:Y:S01]  /*7480*/  VIADD R8, R150, 0x49 ;  /* 0x0000004996087836 */ /* 0x000fe20000000000 */
[----:B------:R-:W-:-:S02]  /*7490*/  LOP3.LUT R5, R129, 0x8, R90, 0xfe, !PT ;  /* 0x0000000881057812 */ /* 0x000fc400078efe5a */
[C-C-:B------:R-:W-:Y:S02]  /*74a0*/  LOP3.LUT R31, R129.reuse, 0x10, R90.reuse, 0xfe, !PT ;  /* 0x00000010811f7812 */ /* 0x140fe400078efe5a */
[C-C-:B------:R-:W-:Y:S02]  /*74b0*/  LOP3.LUT R11, R129.reuse, 0x30, R90.reuse, 0xfe, !PT ;  /* 0x00000030810b7812 */ /* 0x140fe400078efe5a */
[C-C-:B------:R-:W-:Y:S02]  /*74c0*/  LOP3.LUT R7, R129.reuse, 0x40, R90.reuse, 0xfe, !PT ;  /* 0x0000004081077812 */ /* 0x140fe400078efe5a */
[----:B------:R-:W-:Y:S02]  /*74d0*/  ISETP.GE.AND P4, PT, R6, R123, PT ;  /* 0x0000007b0600720c */ /* 0x000fe40003f86270 */
[----:B------:R-:W-:Y:S02]  /*74e0*/  LOP3.LUT R9, R129, 0x38, R90, 0xfe, !PT ;  /* 0x0000003881097812 */ /* 0x000fe400078efe5a */
[----:B------:R-:W-:-:S02]  /*74f0*/  FSEL R146, R146, -INF , !P3 ;  /* 0xff80000092927808 */ /* 0x000fc40005800000 */
[----:B------:R-:W-:Y:S02]  /*7500*/  FSEL R144, R144, -INF , !P6 ;  /* 0xff80000090907808 */ /* 0x000fe40007000000 */
[----:B------:R-:W-:Y:S02]  /*7510*/  FSEL R138, R20, -INF , !P5 ;  /* 0xff800000148a7808 */ /* 0x000fe40006800000 */
[----:B------:R-:W-:Y:S02]  /*7520*/  FSEL R29, R29, -INF , !P2 ;  /* 0xff8000001d1d7808 */ /* 0x000fe40005000000 */
[-C--:B------:R-:W-:Y:S02]  /*7530*/  ISETP.GE.AND P3, PT, R5, R2.reuse, PT ;  /* 0x000000020500720c */ /* 0x080fe40003f66270 */
[-C--:B------:R-:W-:Y:S02]  /*7540*/  ISETP.GE.AND P6, PT, R31, R2.reuse, PT ;  /* 0x000000021f00720c */ /* 0x080fe40003fc6270 */
[----:B------:R-:W-:-:S02]  /*7550*/  ISETP.GE.AND P5, PT, R11, R2, PT ;  /* 0x000000020b00720c */ /* 0x000fc40003fa6270 */
[-C--:B------:R-:W-:Y:S02]  /*7560*/  ISETP.GE.AND P2, PT, R7, R2.reuse, PT ;  /* 0x000000020700720c */ /* 0x080fe40003f46270 */
[----:B------:R-:W-:Y:S02]  /*7570*/  I2FP.F32.S32 R5, R5 ;  /* 0x0000000500057245 */ /* 0x000fe40000201400 */
[----:B------:R-:W-:Y:S02]  /*7580*/  I2FP.F32.S32 R31, R31 ;  /* 0x0000001f001f7245 */ /* 0x000fe40000201400 */
[----:B------:R-:W-:Y:S01]  /*7590*/  I2FP.F32.S32 R11, R11 ;  /* 0x0000000b000b7245 */ /* 0x000fe20000201400 */
[----:B------:R-:W-:Y:S01]  /*75a0*/  FFMA.FTZ R5, R5, UR5, R50 ;  /* 0x0000000505057c23 */ /* 0x000fe20008010032 */
[----:B------:R-:W-:Y:S01]  /*75b0*/  FSEL R72, R16, -INF , !P4 ;  /* 0xff80000010487808 */ /* 0x000fe20006000000 */
[----:B------:R-:W-:Y:S01]  /*75c0*/  FFMA.FTZ R31, R31, UR5, R46 ;  /* 0x000000051f1f7c23 */ /* 0x000fe2000801002e */
[----:B------:R-:W-:Y:S01]  /*75d0*/  I2FP.F32.S32 R7, R7 ;  /* 0x0000000700077245 */ /* 0x000fe20000201400 */
[----:B------:R-:W-:Y:S01]  /*75e0*/  FFMA.FTZ R30, R11, UR5, R30 ;  /* 0x000000050b1e7c23 */ /* 0x000fe2000801001e */
[----:B------:R-:W-:-:S02]  /*75f0*/  ISETP.GE.AND P4, PT, R9, R2, PT ;  /* 0x000000020900720c */ /* 0x000fc40003f86270 */
[----:B------:R-:W-:Y:S01]  /*7600*/  I2FP.F32.S32 R9, R9 ;  /* 0x0000000900097245 */ /* 0x000fe20000201400 */
[----:B------:R-:W-:Y:S01]  /*7610*/  FFMA.FTZ R22, R7, UR5, R22 ;  /* 0x0000000507167c23 */ /* 0x000fe20008010016 */
[----:B------:R-:W-:Y:S01]  /*7620*/  VIADD R7, R21, 0x79 ;  /* 0x0000007915077836 */ /* 0x000fe20000000000 */
[----:B------:R-:W-:Y:S02]  /*7630*/  FSEL R5, R5, -INF , !P3 ;  /* 0xff80000005057808 */ /* 0x000fe40005800000 */
[----:B------:R-:W-:Y:S01]  /*7640*/  FFMA.FTZ R26, R9, UR5, R26 ;  /* 0x00000005091a7c23 */ /* 0x000fe2000801001a */
[----:B------:R-:W-:Y:S02]  /*7650*/  LOP3.LUT R9, R129, 0x48, R90, 0xfe, !PT ;  /* 0x0000004881097812 */ /* 0x000fe400078efe5a */
[----:B------:R-:W-:Y:S02]  /*7660*/  FSEL R31, R31, -INF , !P6 ;  /* 0xff8000001f1f7808 */ /* 0x000fe40007000000 */
[----:B------:R-:W-:-:S02]  /*7670*/  FSEL R127, R30, -INF , !P5 ;  /* 0xff8000001e7f7808 */ /* 0x000fc40006800000 */
[-C--:B------:R-:W-:Y:S02]  /*7680*/  ISETP.GE.AND P3, PT, R150, R123.reuse, PT ;  /* 0x0000007b9600720c */ /* 0x080fe40003f66270 */
[-C--:B------:R-:W-:Y:S02]  /*7690*/  ISETP.GE.AND P6, PT, R8, R123.reuse, PT ;  /* 0x0000007b0800720c */ /* 0x080fe40003fc6270 */
[----:B------:R-:W-:Y:S02]  /*76a0*/  ISETP.GE.AND P5, PT, R7, R123, PT ;  /* 0x0000007b0700720c */ /* 0x000fe40003fa6270 */
[----:B------:R-:W-:Y:S02]  /*76b0*/  FSEL R123, R26, -INF , !P4 ;  /* 0xff8000001a7b7808 */ /* 0x000fe40006000000 */
[----:B------:R-:W-:Y:S02]  /*76c0*/  ISETP.GE.AND P4, PT, R9, R2, PT ;  /* 0x000000020900720c */ /* 0x000fe40003f86270 */
[----:B------:R-:W-:-:S02]  /*76d0*/  I2FP.F32.S32 R9, R9 ;  /* 0x0000000900097245 */ /* 0x000fc40000201400 */
[----:B------:R-:W-:Y:S02]  /*76e0*/  I2FP.F32.S32 R11, R150 ;  /* 0x00000096000b7245 */ /* 0x000fe40000201400 */
[----:B------:R-:W-:Y:S01]  /*76f0*/  FSEL R59, R22, -INF , !P2 ;  /* 0xff800000163b7808 */ /* 0x000fe20005000000 */
[----:B------:R-:W-:Y:S01]  /*7700*/  FFMA.FTZ R9, R9, UR5, R18 ;  /* 0x0000000509097c23 */ /* 0x000fe20008010012 */
[-C--:B------:R-:W-:Y:S01]  /*7710*/  ISETP.GE.AND P2, PT, R21, R2.reuse, PT ;  /* 0x000000021500720c */ /* 0x080fe20003f46270 */
        /* <DEDUP_REMOVED lines=9> */
[----:B------:R-:W-:Y:S01]  /*77b0*/  ISETP.GE.AND P2, PT, R91, 0x3, PT ;  /* 0x000000035b00780c */ /* 0x000fe20003f46270 */
[C---:B------:R-:W-:Y:S01]  /*77c0*/  FFMA.FTZ R40, R2.reuse, UR5, R73 ;  /* 0x0000000502287c23 */ /* 0x040fe20008010049 */
[----:B------:R-:W-:Y:S01]  /*77d0*/  I2FP.F32.S32 R8, R8 ;  /* 0x0000000800087245 */ /* 0x000fe20000201400 */
[----:B------:R-:W-:-:S03]  /*77e0*/  FFMA.FTZ R36, R2, UR5, R75 ;  /* 0x0000000502247c23 */ /* 0x000fc6000801004b */
[----:B------:R-:W-:Y:S01]  /*77f0*/  FSEL R40, R40, -INF , !P5 ;  /* 0xff80000028287808 */ /* 0x000fe20006800000 */
[C---:B------:R-:W-:Y:S01]  /*7800*/  FFMA.FTZ R17, R8.reuse, UR5, R17 ;  /* 0x0000000508117c23 */ /* 0x040fe20008010011 */
[----:B------:R-:W-:Y:S01]  /*7810*/  FFMA.FTZ R19, R8, UR5, R19 ;  /* 0x0000000508137c23 */ /* 0x000fe20008010013 */
[----:B------:R-:W-:-:S03]  /*7820*/  FSEL R36, R36, -INF , !P3 ;  /* 0xff80000024247808 */ /* 0x000fc60005800000 */
        /* <DEDUP_REMOVED lines=52> */
[----:B------:R-:W-:Y:S01]  /*7b70*/  IMAD R8, R9, R125, R8 ;  /* 0x0000007d09087224 */ /* 0x000fe200078e0208 */
        /* <DEDUP_REMOVED lines=10> */
.L_x_4372:
[----:B------:R-:W-:-:S04]  /*7c20*/  LEA R9, -R124, RZ, 0x7 ;  /* 0x000000ff7c097211 */ /* 0x000fc800078e39ff */
[----:B------:R-:W-:-:S07]  /*7c30*/  SHF.R.S32.HI R2, RZ, 0x1f, R9 ;  /* 0x0000001fff027819 */ /* 0x000fce0000011409 */
.L_x_4373:
[C---:B------:R-:W-:Y:S01]  /*7c40*/  @!P0 LEA R16, P2, R9.reuse, R122, 0x1 ;  /* 0x0000007a09108211 */ /* 0x040fe200078408ff */
[----:B------:R1:W-:Y:S01]  /*7c50*/  @P0 STS [R95+0x1000], RZ ;  /* 0x001000ff5f000388 */ /* 0x0003e20000000800 */
[----:B------:R-:W-:Y:S02]  /*7c60*/  BSSY B0, `(.L_x_4374) ;  /* 0x000002a000007945 */ /* 0x000fe40003800000 */
[C---:B------:R-:W-:Y:S01]  /*7c70*/  @!P0 LEA.HI.X R17, R9.reuse, R119, R2, 0x1, P2 ;  /* 0x0000007709118211 */ /* 0x040fe200010f0c02 */
[----:B------:R1:W-:Y:S01]  /*7c80*/  @P0 STS [R95+0x1004], RZ ;  /* 0x001004ff5f000388 */ /* 0x0003e20000000800 */
[----:B------:R-:W-:-:S03]  /*7c90*/  @!P0 IADD3 R11, P3, P2, R9, R126, R94 ;  /* 0x0000007e090b8210 */ /* 0x000fc60007a7e05e */
[----:B------:R1:W-:Y:S01]  /*7ca0*/  @P0 STS.64 [R95+0x1008], RZ ;  /* 0x001008ff5f000388 */ /* 0x0003e20000000a00 */
[-C--:B------:R-:W-:Y:S02]  /*7cb0*/  @!P0 IADD3.X R8, R2, R93.reuse, R92, P3, P2 ;  /* 0x0000005d02088210 */ /* 0x080fe40001fe445c */
[C---:B------:R-:W-:Y:S01]  /*7cc0*/  @!P0 LEA R12, P2, R11.reuse, UR12, 0x1 ;  /* 0x0000000c0b0c8c11 */ /* 0x040fe2000f8408ff */
[----:B------:R-:W-:Y:S01]  /*7cd0*/  @!PT LDS RZ, [RZ] ;  /* 0x00000000fffff984 */ /* 0x000fe20000000800 */
[----:B------:R-:W-:Y:S01]  /*7ce0*/  @!PT LDS RZ, [RZ] ;  /* 0x00000000fffff984 */ /* 0x000fe20000000800 */
[----:B------:R-:W-:Y:S01]  /*7cf0*/  @!PT LDS RZ, [RZ] ;  /* 0x00000000fffff984 */ /* 0x000fe20000000800 */
[----:B------:R1:W-:Y:S01]  /*7d00*/  @!P0 LDGSTS.E.BYPASS.LTC128B.128 [R95+0x1000], desc[UR16][R16.64] ;  /* 0x01000000105f8fae */ /* 0x0003e2000b901d50 */
[C---:B------:R-:W-:Y:S02]  /*7d10*/  @!P0 LEA R10, P3, R124.reuse, R126, 0x6 ;  /* 0x0000007e7c0a8211 */ /* 0x040fe400078630ff */
[----:B------:R-:W-:Y:S01]  /*7d20*/  @!P0 LEA.HI.X R13, R11, UR13, R8, 0x1, P2 ;  /* 0x0000000d0b0d8c11 */ /* 0x000fe200090f0c08 */
[----:B------:R1:W-:Y:S01]  /*7d30*/  @P0 STS.128 [R95+0x1800], RZ ;  /* 0x001800ff5f000388 */ /* 0x0003e20000000c00 */
[----:B------:R-:W-:Y:S02]  /*7d40*/  @!P0 IADD3 R10, P2, R9, R10, RZ ;  /* 0x0000000a090a8210 */ /* 0x000fe40007f5e0ff */
[----:B------:R-:W-:Y:S01]  /*7d50*/  @!P0 LEA.HI.X R11, R124, R93, R125, 0x6, P3 ;  /* 0x0000005d7c0b8211 */ /* 0x000fe200018f347d */
[----:B------:R-:W-:Y:S01]  /*7d60*/  @!PT LDS RZ, [RZ] ;  /* 0x00000000fffff984 */ /* 0x000fe20000000800 */
[----:B------:R-:W-:Y:S01]  /*7d70*/  @!PT LDS RZ, [RZ] ;  /* 0x00000000fffff984 */ /* 0x000fe20000000800 */
[----:B------:R-:W-:Y:S01]  /*7d80*/  @!PT LDS RZ, [RZ] ;  /* 0x00000000fffff984 */ /* 0x000fe20000000800 */
[----:B------:R1:W-:Y:S04]  /*7d90*/  @!P0 LDGSTS.E.BYPASS.LTC128B.128 [R95+0x1800], desc[UR16][R12.64] ;  /* 0x018000000c5f8fae */ /* 0x0003e8000b901d50 */
[----:B------:R-:W-:Y:S01]  /*7da0*/  @!P0 IMAD.X R11, R2, 0x1, R11, P2 ;  /* 0x00000001020b8824 */ /* 0x000fe200010e060b */
[C---:B------:R-:W-:Y:S01]  /*7db0*/  @!P0 LEA R14, P2, R10.reuse, UR12, 0x1 ;  /* 0x0000000c0a0e8c11 */ /* 0x040fe2000f8408ff */
[----:B------:R1:W-:Y:S03]  /*7dc0*/  @P0 STS.128 [R95+0x2000], RZ ;  /* 0x002000ff5f000388 */ /* 0x0003e60000000c00 */
        /* <DEDUP_REMOVED lines=19> */
.L_x_4375:
[----:B------:R-:W-:Y:S05]  /*7f00*/  BSYNC B0 ;  /* 0x0000000000007941 */ /* 0x000fea0003800000 */
.L_x_4374:
[----:B------:R-:W0:Y:S01]  /*7f10*/  LDGDEPBAR ;  /* 0x00000000000079af */ /* 0x000e220000000000 */
[----:B------:R-:W-:-:S04]  /*7f20*/  LEA R122, P0, R9, R122, 0x1 ;  /* 0x0000007a097a7211 */ /* 0x000fc800078008ff */
[----:B------:R-:W-:-:S09]  /*7f30*/  LEA.HI.X R119, R9, R119, R2, 0x1, P0 ;  /* 0x0000007709777211 */ /* 0x000fd200000f0c02 */
.L_x_4371:
[----:B------:R-:W-:Y:S01]  /*7f40*/  FMNMX.FTZ R9, R70, R6, !PT ;  /* 0x0000000646097209 */ /* 0x000fe20007810000 */
[----:B-1----:R-:W-:Y:S01]  /*7f50*/  LDSM.16.MT88.4 R16, [R120+0x3000] ;  /* 0x003000007810783b */ /* 0x002fe20000004200 */
        /* <DEDUP_REMOVED lines=55> */
[----:B------:R-:W-:-:S04]  /*82d0*/  FMNMX.FTZ R9, R58, R9, !PT ;  /* 0x000000093a097209 */ /* 0x000fc80007810000 */
[----:B------:R-:W-:-:S04]  /*82e0*/  FMNMX.FTZ R9, R56, R9, !PT ;  /* 0x0000000938097209 */ /* 0x000fc80007810000 */
[----:B------:R-:W-:-:S04]  /*82f0*/  FMNMX.FTZ R9, R48, R9, !PT ;  /* 0x0000000930097209 */ /* 0x000fc80007810000 */
[----:B--2---:R-:W-:Y:S02]  /*8300*/  FMNMX.FTZ R10, R40, R9, !PT ;  /* 0x00000009280a7209 */ /* 0x004fe40007810000 */
[----:B------:R-:W-:-:S03]  /*8310*/  FMNMX.FTZ R9, R33, R2, !PT ;  /* 0x0000000221097209 */ /* 0x000fc60007810000 */
[----:B------:R-:W1:Y:S01]  /*8320*/  SHFL.BFLY PT, R11, R10, 0x2, 0x1f ;  /* 0x0c401f000a0b7f89 */ /* 0x000e6200000e0000 */
[----:B------:R-:W-:-:S04]  /*8330*/  FMNMX.FTZ R9, R34, R9, !PT ;  /* 0x0000000922097209 */ /* 0x000fc80007810000 */
[----:B------:R-:W-:-:S04]  /*8340*/  FMNMX.FTZ R9, R0, R9, !PT ;  /* 0x0000000900097209 */ /* 0x000fc80007810000 */
[----:B------:R-:W-:-:S05]  /*8350*/  FMNMX.FTZ R8, R36, R9, !PT ;  /* 0x0000000924087209 */ /* 0x000fca0007810000 */
[----:B------:R-:W2:Y:S01]  /*8360*/  SHFL.BFLY PT, R9, R8, 0x2, 0x1f ;  /* 0x0c401f0008097f89 */ /* 0x000ea200000e0000 */
[----:B-1----:R-:W-:-:S05]  /*8370*/  FMNMX.FTZ R11, R10, R11, !PT ;  /* 0x0000000b0a0b7209 */ /* 0x002fca0007810000 */
[----:B------:R-:W1:Y:S01]  /*8380*/  SHFL.BFLY PT, R32, R11, 0x1, 0x1f ;  /* 0x0c201f000b207f89 */ /* 0x000e6200000e0000 */
[----:B--2---:R-:W-:-:S05]  /*8390*/  FMNMX.FTZ R9, R8, R9, !PT ;  /* 0x0000000908097209 */ /* 0x004fca0007810000 */
[----:B------:R-:W2:Y:S01]  /*83a0*/  SHFL.BFLY PT, R2, R9, 0x1, 0x1f ;  /* 0x0c201f0009027f89 */ /* 0x000ea200000e0000 */
[----:B-1----:R-:W-:-:S04]  /*83b0*/  FMNMX.FTZ R32, R11, R32, !PT ;  /* 0x000000200b207209 */ /* 0x002fc80007810000 */
[C---:B------:R-:W-:Y:S01]  /*83c0*/  FSETP.NEU.FTZ.AND P2, PT, R32.reuse, -INF , PT ;  /* 0xff8000002000780b */ /* 0x040fe20003f5d000 */
[----:B------:R-:W-:-:S03]  /*83d0*/  FMUL.FTZ R53, R32, UR18 ;  /* 0x0000001220357c20 */ /* 0x000fc60008410000 */
[----:B------:R-:W-:Y:S02]  /*83e0*/  FSEL R129, R32, RZ, P2 ;  /* 0x000000ff20817208 */ /* 0x000fe40001000000 */
[----:B------:R-:W-:-:S03]  /*83f0*/  FSEL R53, R53, RZ, P2 ;  /* 0x000000ff35357208 */ /* 0x000fc60001000000 */
[----:B------:R-:W-:Y:S01]  /*8400*/  FADD.FTZ R129, R70, -R129 ;  /* 0x8000008146817221 */ /* 0x000fe20000010000 */
[----:B--2---:R-:W-:Y:S01]  /*8410*/  FMNMX.FTZ R2, R9, R2, !PT ;  /* 0x0000000209027209 */ /* 0x004fe20007810000 */
[--C-:B------:R-:W-:Y:S01]  /*8420*/  FFMA.FTZ R63, R4, UR18, -R53.reuse ;  /* 0x00000012043f7c23 */ /* 0x100fe20008010835 */
[--C-:B------:R-:W-:Y:S01]  /*8430*/  FFMA.FTZ R46, R148, UR18, -R53.reuse ;  /* 0x00000012942e7c23 */ /* 0x100fe20008010835 */
[--C-:B------:R-:W-:Y:S01]  /*8440*/  FFMA.FTZ R150, R6, UR18, -R53.reuse ;  /* 0x0000001206967c23 */ /* 0x100fe20008010835 */
[C---:B------:R-:W-:Y:S01]  /*8450*/  FSETP.NEU.FTZ.AND P0, PT, R2.reuse, -INF , PT ;  /* 0xff8000000200780b */ /* 0x040fe20003f1d000 */
[----:B------:R-:W-:Y:S01]  /*8460*/  FMUL.FTZ R38, R2, UR18 ;  /* 0x0000001202267c20 */ /* 0x000fe20008410000 */
[--C-:B------:R-:W-:Y:S01]  /*8470*/  FFMA.FTZ R42, R156, UR18, -R53.reuse ;  /* 0x000000129c2a7c23 */ /* 0x100fe20008010835 */
[----:B------:R-:W-:Y:S01]  /*8480*/  FMUL.FTZ R129, R129, UR18 ;  /* 0x0000001281817c20 */ /* 0x000fe20008410000 */
[----:B------:R-:W-:Y:S01]  /*8490*/  FSEL R4, R2, RZ, P0 ;  /* 0x000000ff02047208 */ /* 0x000fe20000000000 */
[----:B------:R-:W-:Y:S01]  /*84a0*/  MUFU.EX2 R150, R150 ;  /* 0x0000009600967308 */ /* 0x000fe20000000800 */
[----:B------:R-:W-:Y:S01]  /*84b0*/  FSEL R38, R38, RZ, P0 ;  /* 0x000000ff26267208 */ /* 0x000fe20000000000 */
[--C-:B------:R-:W-:Y:S01]  /*84c0*/  FFMA.FTZ R124, R28, UR18, -R53.reuse ;  /* 0x000000121c7c7c23 */ /* 0x100fe20008010835 */
[--C-:B------:R-:W-:Y:S01]  /*84d0*/  FFMA.FTZ R73, R152, UR18, -R53.reuse ;  /* 0x0000001298497c23 */ /* 0x100fe20008010835 */
[----:B------:R-:W-:Y:S01]  /*84e0*/  FADD.FTZ R125, R69, -R4 ;  /* 0x80000004457d7221 */ /* 0x000fe20000010000 */
[--C-:B------:R-:W-:Y:S01]  /*84f0*/  FFMA.FTZ R54, R154, UR18, -R53.reuse ;  /* 0x000000129a367c23 */ /* 0x100fe20008010835 */
[--C-:B------:R-:W-:Y:S01]  /*8500*/  FFMA.FTZ R50, R67, UR18, -R38.reuse ;  /* 0x0000001243327c23 */ /* 0x100fe20008010826 */
[--C-:B------:R-:W-:Y:S01]  /*8510*/  FFMA.FTZ R148, R7, UR18, -R38.reuse ;  /* 0x0000001207947c23 */ /* 0x100fe20008010826 */
[--C-:B------:R-:W-:Y:S01]  /*8520*/  FFMA.FTZ R67, R5, UR18, -R38.reuse ;  /* 0x0000001205437c23 */ /* 0x100fe20008010826 */
[----:B------:R-:W-:Y:S01]  /*8530*/  FMUL.FTZ R125, R125, UR18 ;  /* 0x000000127d7d7c20 */ /* 0x000fe20008410000 */
[----:B------:R-:W1:Y:S01]  /*8540*/  LDSM.16.MT88.4 R4, [R121+0x3000] ;  /* 0x003000007904783b */ /* 0x000e620000004200 */
[--C-:B------:R-:W-:Y:S01]  /*8550*/  FFMA.FTZ R44, R71, UR18, -R38.reuse ;  /* 0x00000012472c7c23 */ /* 0x100fe20008010826 */
[----:B------:R-:W2:Y:S01]  /*8560*/  MUFU.EX2 R46, R46 ;  /* 0x0000002e002e7308 */ /* 0x000ea20000000800 */
[--C-:B------:R-:W-:Y:S01]  /*8570*/  FFMA.FTZ R75, R31, UR18, -R38.reuse ;  /* 0x000000121f4b7c23 */ /* 0x100fe20008010826 */
[--C-:B------:R-:W-:Y:S01]  /*8580*/  FFMA.FTZ R69, R29, UR18, -R38.reuse ;  /* 0x000000121d457c23 */ /* 0x100fe20008010826 */
[--C-:B------:R-:W-:Y:S01]  /*8590*/  FFMA.FTZ R71, R24, UR18, -R53.reuse ;  /* 0x0000001218477c23 */ /* 0x100fe20008010835 */
[----:B------:R-:W-:Y:S01]  /*85a0*/  LDSM.16.MT88.4 R28, [R120+0x3400] ;  /* 0x00340000781c783b */ /* 0x000fe20000004200 */
        /* <DEDUP_REMOVED lines=26> */
[----:B------:R-:W-:Y:S01]  /*8750*/  FFMA.FTZ R48, R48, UR18, -R53 ;  /* 0x0000001230307c23 */ /* 0x000fe20008010835 */
[----:B------:R-:W2:Y:S01]  /*8760*/  MUFU.EX2 R50, R50 ;  /* 0x0000003200327308 */ /* 0x000ea20000000800 */
[----:B---3--:R-:W-:-:S07]  /*8770*/  F2FP.BF16.F32.PACK_AB R14, R42, R63 ;  /* 0x0000003f2a0e723e */ /* 0x008fce00000010ff */
[----:B------:R-:W3:Y:S08]  /*8780*/  MUFU.EX2 R129, R129 ;  /* 0x0000008100817308 */ /* 0x000ef00000000800 */
[----:B------:R-:W4:Y:S01]  /*8790*/  MUFU.EX2 R125, R125 ;  /* 0x0000007d007d7308 */ /* 0x000f220000000800 */
[----:B--2---:R-:W-:-:S07]  /*87a0*/  F2FP.BF16.F32.PACK_AB R13, R50, R148 ;  /* 0x00000094320d723e */ /* 0x004fce00000010ff */
        /* <DEDUP_REMOVED lines=16> */
[-C--:B------:R-:W-:Y:S01]  /*88b0*/  FMUL.FTZ R98, R98, R125.reuse ;  /* 0x0000007d62627220 */ /* 0x080fe20000410000 */
[----:B------:R-:W-:Y:S01]  /*88c0*/  FMUL.FTZ R99, R99, R125 ;  /* 0x0000007d63637220 */ /* 0x000fe20000410000 */
[----:B------:R-:W-:Y:S01]  /*88d0*/  MUFU.EX2 R124, R124 ;  /* 0x0000007c007c7308 */ /* 0x000fe20000000800 */
[----:B------:R-:W-:Y:S01]  /*88e0*/  FFMA.FTZ R129, R87, R129, R150 ;  /* 0x0000008157817223 */ /* 0x000fe20000010096 */
[----:B------:R-:W-:Y:S01]  /*88f0*/  FFMA.FTZ R87, R74, UR18, -R53 ;  /* 0x000000124a577c23 */ /* 0x000fe20008010835 */
[----:B------:R-:W-:-:S02]  /*8900*/  FFMA.FTZ R89, R89, R125, R148 ;  /* 0x0000007d59597223 */ /* 0x000fc40000010094 */
[----:B------:R-:W-:Y:S01]  /*8910*/  FADD.FTZ R46, R46, R129 ;  /* 0x000000812e2e7221 */ /* 0x000fe20000010000 */
[----:B--2---:R-:W-:Y:S02]  /*8920*/  F2FP.BF16.F32.PACK_AB R15, R44, R67 ;  /* 0x000000432c0f723e */ /* 0x004fe400000010ff */
[----:B------:R-:W2:Y:S01]  /*8930*/  MUFU.EX2 R73, R73 ;  /* 0x0000004900497308 */ /* 0x000ea20000000800 */
[----:B------:R-:W-:Y:S01]  /*8940*/  FADD.FTZ R50, R50, R89 ;  /* 0x0000005932327221 */ /* 0x000fe20000010000 */
[----:B------:R-:W-:Y:S01]  /*8950*/  FADD.FTZ R63, R63, R46 ;  /* 0x0000002e3f3f7221 */ /* 0x000fe20000010000 */
[--C-:B------:R-:W-:Y:S01]  /*8960*/  FFMA.FTZ R46, R49, UR18, -R38.reuse ;  /* 0x00000012312e7c23 */ /* 0x100fe20008010826 */
[----:B------:R-:W-:Y:S01]  /*8970*/  FFMA.FTZ R89, R36, UR18, -R38 ;  /* 0x0000001224597c23 */ /* 0x000fe20008010826 */
[----:B------:R-:W-:Y:S01]  /*8980*/  FADD.FTZ R67, R67, R50 ;  /* 0x0000003243437221 */ /* 0x000fe20000010000 */
[----:B------:R-:W-:Y:S01]  /*8990*/  HMMA.16816.F32.BF16 R8, R12, R16, R8 ;  /* 0x000000100c08723c */ /* 0x000fe20000041808 */
[----:B------:R-:W-:Y:S01]  /*89a0*/  FFMA.FTZ R50, R45, UR18, -R38 ;  /* 0x000000122d327c23 */ /* 0x000fe20008010826 */
[----:B------:R-:W-:Y:S01]  /*89b0*/  MUFU.EX2 R71, R71 ;  /* 0x0000004700477308 */ /* 0x000fe20000000800 */
[----:B------:R-:W-:Y:S01]  /*89c0*/  FADD.FTZ R63, R42, R63 ;  /* 0x0000003f2a3f7221 */ /* 0x000fe20000010000 */
[----:B------:R-:W-:-:S02]  /*89d0*/  FADD.FTZ R44, R44, R67 ;  /* 0x000000432c2c7221 */ /* 0x000fc40000010000 */
[C---:B-1----:R-:W-:Y:S04]  /*89e0*/  HMMA.16816.F32.BF16 R20, R12.reuse, R4, R20 ;  /* 0x000000040c14723c */ /* 0x042fe80000041814 */
[----:B------:R-:W1:Y:S01]  /*89f0*/  MUFU.EX2 R54, R54 ;  /* 0x0000003600367308 */ /* 0x000e620000000800 */
[----:B--2---:R-:W-:Y:S01]  /*8a00*/  F2FP.BF16.F32.PACK_AB R24, R73, R124 ;  /* 0x0000007c4918723e */ /* 0x004fe200000010ff */
[----:B------:R-:W-:Y:S01]  /*8a10*/  HMMA.16816.F32.BF16 R16, R12, R18, R104 ;  /* 0x000000120c10723c */ /* 0x000fe20000041868 */
[----:B------:R-:W-:Y:S01]  /*8a20*/  LDSM.16.MT88.4 R104, [R120+0x4000] ;  /* 0x004000007868783b */ /* 0x000fe20000004200 */
[----:B------:R-:W-:-:S04]  /*8a30*/  FADD.FTZ R124, R124, R63 ;  /* 0x0000003f7c7c7221 */ /* 0x000fc80000010000 */
[----:B------:R-:W-:Y:S01]  /*8a40*/  HMMA.16816.F32.BF16 R4, R12, R6, R96 ;  /* 0x000000060c04723c */ /* 0x000fe20000041860 */
[----:B------:R-:W2:Y:S01]  /*8a50*/  LDSM.16.MT88.4 R12, [R121+0x3400] ;  /* 0x00340000790c783b */ /* 0x000ea20000004200 */
[----:B------:R-:W-:Y:S01]  /*8a60*/  MUFU.EX2 R75, R75 ;  /* 0x0000004b004b7308 */ /* 0x000fe20000000800 */
[----:B------:R-:W-:Y:S01]  /*8a70*/  FADD.FTZ R124, R73, R124 ;  /* 0x0000007c497c7221 */ /* 0x000fe20000010000 */
[----:B-1----:R-:W-:-:S06]  /*8a80*/  F2FP.BF16.F32.PACK_AB R26, R54, R71 ;  /* 0x00000047361a723e */ /* 0x002fcc00000010ff */
[----:B------:R-:W1:Y:S01]  /*8a90*/  MUFU.EX2 R70, R70 ;  /* 0x0000004600467308 */ /* 0x000e620000000800 */
[----:B------:R-:W-:-:S04]  /*8aa0*/  FADD.FTZ R71, R71, R124 ;  /* 0x0000007c47477221 */ /* 0x000fc80000010000 */
[----:B------:R-:W-:-:S03]  /*8ab0*/  FADD.FTZ R71, R54, R71 ;  /* 0x0000004736477221 */ /* 0x000fc60000010000 */
[----:B------:R-:W-:Y:S08]  /*8ac0*/  MUFU.EX2 R69, R69 ;  /* 0x0000004500457308 */ /* 0x000ff00000000800 */
[----:B------:R-:W3:Y:S01]  /*8ad0*/  MUFU.EX2 R52, R52 ;  /* 0x0000003400347308 */ /* 0x000ee20000000800 */
[----:B-1----:R-:W-:Y:S01]  /*8ae0*/  F2FP.BF16.F32.PACK_AB R25, R70, R75 ;  /* 0x0000004b4619723e */ /* 0x002fe200000010ff */
[----:B------:R-:W-:Y:S01]  /*8af0*/  FADD.FTZ R75, R75, R44 ;  /* 0x0000002c4b4b7221 */ /* 0x000fe20000010000 */
[--C-:B------:R-:W-:Y:S01]  /*8b00*/  FFMA.FTZ R44, R39, UR18, -R38.reuse ;  /* 0x00000012272c7c23 */ /* 0x100fe20008010826 */
[----:B------:R-:W-:Y:S01]  /*8b10*/  FFMA.FTZ R39, R35, UR18, -R38 ;  /* 0x0000001223277c23 */ /* 0x000fe20008010826 */
[----:B------:R-:W-:Y:S01]  /*8b20*/  FFMA.FTZ R35, R40, UR18, -R53 ;  /* 0x0000001228237c23 */ /* 0x000fe20008010835 */
[----:B------:R-:W-:-:S02]  /*8b30*/  FADD.FTZ R70, R70, R75 ;  /* 0x0000004b46467221 */ /* 0x000fc40000010000 */
[----:B------:R-:W-:Y:S08]  /*8b40*/  MUFU.EX2 R136, R136 ;  /* 0x0000008800887308 */ /* 0x000ff00000000800 */
[----:B------:R-:W1:Y:S01]  /*8b50*/  MUFU.EX2 R93, R93 ;  /* 0x0000005d005d7308 */ /* 0x000e620000000800 */
[----:B---3--:R-:W-:Y:S01]  /*8b60*/  F2FP.BF16.F32.PACK_AB R27, R52, R69 ;  /* 0x00000045341b723e */ /* 0x008fe200000010ff */
[----:B------:R-:W-:Y:S01]  /*8b70*/  FADD.FTZ R69, R69, R70 ;  /* 0x0000004645457221 */ /* 0x000fe20000010000 */
[----:B------:R-:W-:-:S03]  /*8b80*/  MOV R70, R32 ;  /* 0x0000002000467202 */ /* 0x000fc60000000f00 */
[----:B------:R-:W-:Y:S02]  /*8b90*/  FADD.FTZ R69, R52, R69 ;  /* 0x0000004534457221 */ /* 0x000fe40000010000 */
[C---:B--2---:R-:W-:Y:S01]  /*8ba0*/  HMMA.16816.F32.BF16 R20, R24.reuse, R12, R20 ;  /* 0x0000000c1814723c */ /* 0x044fe20000041814 */
        /* <DEDUP_REMOVED lines=17> */
[----:B-----5:R-:W-:Y:S01]  /*8cc0*/  F2FP.BF16.F32.PACK_AB R25, R79, R140 ;  /* 0x0000008c4f19723e */ /* 0x020fe200000010ff */
[----:B------:R-:W-:Y:S01]  /*8cd0*/  FADD.FTZ R140, R140, R69 ;  /* 0x000000458c8c7221 */ /* 0x000fe20000010000 */
[----:B------:R-:W-:-:S03]  /*8ce0*/  MOV R69, R2 ;  /* 0x0000000200457202 */ /* 0x000fc60000000f00 */
[----:B------:R-:W-:Y:S02]  /*8cf0*/  FADD.FTZ R79, R79, R140 ;  /* 0x0000008c4f4f7221 */ /* 0x000fe40000010000 */
[----:B------:R-:W-:Y:S08]  /*8d00*/  MUFU.EX2 R142, R142 ;  /* 0x0000008e008e7308 */ /* 0x000ff00000000800 */
[----:B------:R-:W-:Y:S01]  /*8d10*/  MUFU.EX2 R81, R81 ;  /* 0x0000005100517308 */ /* 0x000fe20000000800 */
[----:B-1----:R-:W-:Y:S01]  /*8d20*/  F2FP.BF16.F32.PACK_AB R27, R77, R134 ;  /* 0x000000864d1b723e */ /* 0x002fe200000010ff */
[----:B------:R-:W-:-:S04]  /*8d30*/  FADD.FTZ R134, R134, R79 ;  /* 0x0000004f86867221 */ /* 0x000fc80000010000 */
[----:B------:R-:W-:Y:S02]  /*8d40*/  FADD.FTZ R134, R77, R134 ;  /* 0x000000864d867221 */ /* 0x000fe40000010000 */
[C---:B--2---:R-:W-:Y:S01]  /*8d50*/  HMMA.16816.F32.BF16 R20, R24.reuse, R12, R20 ;  /* 0x0000000c1814723c */ /* 0x044fe20000041814 */
[----:B------:R-:W-:Y:S05]  /*8d60*/  MUFU.EX2 R87, R87 ;  /* 0x0000005700577308 */ /* 0x000fea0000000800 */
[C---:B------:R-:W-:Y:S01]  /*8d70*/  HMMA.16816.F32.BF16 R4, R24.reuse, R14, R4 ;  /* 0x0000000e1804723c */ /* 0x040fe20000041804 */
[----:B------:R-:W1:Y:S02]  /*8d80*/  LDSM.16.MT88.4 R12, [R120+0x3c00] ;  /* 0x003c0000780c783b */ /* 0x000e640000004200 */
[----:B------:R-:W-:Y:S03]  /*8d90*/  MUFU.EX2 R83, R83 ;  /* 0x0000005300537308 */ /* 0x000fe60000000800 */
[C---:B----4-:R-:W-:Y:S05]  /*8da0*/  HMMA.16816.F32.BF16 R8, R24.reuse, R28, R8 ;  /* 0x0000001c1808723c */ /* 0x050fea0000041808 */
[----:B------:R-:W-:Y:S01]  /*8db0*/  MUFU.EX2 R66, R66 ;  /* 0x0000004200427308 */ /* 0x000fe20000000800 */
[----:B------:R-:W-:Y:S01]  /*8dc0*/  HMMA.16816.F32.BF16 R16, R24, R30, R16 ;  /* 0x0000001e1810723c */ /* 0x000fe20000041810 */
[----:B------:R-:W-:Y:S01]  /*8dd0*/  FFMA.FTZ R28, R123, UR18, -R38 ;  /* 0x000000127b1c7c23 */ /* 0x000fe20008010826 */
[----:B------:R-:W-:-:S05]  /*8de0*/  FFMA.FTZ R29, R132, UR18, -R53 ;  /* 0x00000012841d7c23 */ /* 0x000fca0008010835 */
        /* <DEDUP_REMOVED lines=11> */
[--C-:B------:R-:W-:Y:S01]  /*8ea0*/  FFMA.FTZ R65, R76, UR18, -R53.reuse ;  /* 0x000000124c417c23 */ /* 0x100fe20008010835 */
[----:B------:R-:W-:Y:S01]  /*8eb0*/  FFMA.FTZ R30, R128, UR18, -R53 ;  /* 0x00000012801e7c23 */ /* 0x000fe20008010835 */
[----:B------:R-:W2:Y:S08]  /*8ec0*/  MUFU.EX2 R27, R27 ;  /* 0x0000001b001b7308 */ /* 0x000eb00000000800 */
[----:B------:R-:W-:Y:S08]  /*8ed0*/  MUFU.EX2 R24, R24 ;  /* 0x0000001800187308 */ /* 0x000ff00000000800 */
[----:B------:R-:W3:Y:S01]  /*8ee0*/  MUFU.EX2 R25, R25 ;  /* 0x0000001900197308 */ /* 0x000ee20000000800 */
[----:B--2---:R-:W-:Y:S01]  /*8ef0*/  F2FP.BF16.F32.PACK_AB R96, R27, R142 ;  /* 0x0000008e1b60723e */ /* 0x004fe200000010ff */
[----:B------:R-:W-:-:S04]  /*8f00*/  FADD.FTZ R142, R142, R91 ;  /* 0x0000005b8e8e7221 */ /* 0x000fc80000010000 */
[----:B------:R-:W-:Y:S02]  /*8f10*/  FADD.FTZ R27, R27, R142 ;  /* 0x0000008e1b1b7221 */ /* 0x000fe40000010000 */
[----:B------:R-:W2:Y:S08]  /*8f20*/  MUFU.EX2 R80, R80 ;  /* 0x0000005000507308 */ /* 0x000eb00000000800 */
[----:B------:R-:W4:Y:S01]  /*8f30*/  MUFU.EX2 R31, R31 ;  /* 0x0000001f001f7308 */ /* 0x000f220000000800 */
[----:B---3--:R-:W-:Y:S01]  /*8f40*/  F2FP.BF16.F32.PACK_AB R98, R25, R24 ;  /* 0x000000181962723e */ /* 0x008fe200000010ff */
[----:B------:R-:W-:-:S04]  /*8f50*/  FADD.FTZ R24, R24, R27 ;  /* 0x0000001b18187221 */ /* 0x000fc80000010000 */
[----:B------:R-:W-:Y:S02]  /*8f60*/  FADD.FTZ R25, R25, R24 ;  /* 0x0000001819197221 */ /* 0x000fe40000010000 */
[----:B------:R-:W-:Y:S01]  /*8f70*/  MUFU.EX2 R82, R82 ;  /* 0x0000005200527308 */ /* 0x000fe20000000800 */
[----:B--2---:R-:W-:-:S07]  /*8f80*/  F2FP.BF16.F32.PACK_AB R97, R80, R81 ;  /* 0x000000515061723e */ /* 0x004fce00000010ff */
[----:B------:R-:W2:Y:S01]  /*8f90*/  MUFU.EX2 R55, R55 ;  /* 0x0000003700377308 */ /* 0x000ea20000000800 */
[----:B----4-:R-:W-:-:S07]  /*8fa0*/  F2FP.BF16.F32.PACK_AB R99, R31, R28 ;  /* 0x0000001c1f63723e */ /* 0x010fce00000010ff */
[C---:B-1----:R-:W-:Y:S01]  /*8fb0*/  HMMA.16816.F32.BF16 R108, R96.reuse, R12, R8 ;  /* 0x0000000c606c723c */ /* 0x042fe20000041808 */
[----:B------:R-:W1:Y:S01]  /*8fc0*/  LDSM.16.MT88.4 R8, [R121+0x3c00] ;  /* 0x003c00007908783b */ /* 0x000e620000004200 */
[----:B------:R-:W3:Y:S04]  /*8fd0*/  MUFU.EX2 R68, R68 ;  /* 0x0000004400447308 */ /* 0x000ee80000000800 */
[C---:B------:R-:W-:Y:S01]  /*8fe0*/  HMMA.16816.F32.BF16 R16, R96.reuse, R14, R16 ;  /* 0x0000000e6010723c */ /* 0x040fe20000041810 */
[----:B------:R-:W-:Y:S03]  /*8ff0*/  LDSM.16.MT88.4 R12, [R121+0x4400] ;  /* 0x00440000790c783b */ /* 0x000fe60000004200 */
[----:B------:R-:W-:Y:S08]  /*9000*/  MUFU.EX2 R62, R62 ;  /* 0x0000003e003e7308 */ /* 0x000ff00000000800 */
[----:B------:R-:W-:Y:S08]  /*9010*/  MUFU.EX2 R64, R64 ;  /* 0x0000004000407308 */ /* 0x000ff00000000800 */
[----:B------:R-:W-:Y:S08]  /*9020*/  MUFU.EX2 R65, R65 ;  /* 0x0000004100417308 */ /* 0x000ff00000000800 */
[----:B------:R-:W-:Y:S01]  /*9030*/  MUFU.EX2 R46, R46 ;  /* 0x0000002e002e7308 */ /* 0x000fe20000000800 */
[C---:B-1----:R-:W-:Y:S07]  /*9040*/  HMMA.16816.F32.BF16 R100, R96.reuse, R8, R20 ;  /* 0x000000086064723c */ /* 0x042fee0000041814 */
[----:B------:R-:W-:Y:S01]  /*9050*/  MUFU.EX2 R47, R47 ;  /* 0x0000002f002f7308 */ /* 0x000fe20000000800 */
[----:B------:R-:W-:Y:S01]  /*9060*/  HMMA.16816.F32.BF16 R96, R96, R10, R4 ;  /* 0x0000000a6060723c */ /* 0x000fe20000041804 */
[--C-:B------:R-:W-:Y:S01]  /*9070*/  FFMA.FTZ R22, R59, UR18, -R38.reuse ;  /* 0x000000123b167c23 */ /* 0x100fe20008010826 */
[--C-:B------:R-:W-:Y:S01]  /*9080*/  FFMA.FTZ R59, R51, UR18, -R38.reuse ;  /* 0x00000012333b7c23 */ /* 0x100fe20008010826 */
[----:B------:R-:W-:Y:S01]  /*9090*/  FFMA.FTZ R51, R61, UR18, -R38 ;  /* 0x000000123d337c23 */ /* 0x000fe20008010826 */
[----:B------:R-:W1:Y:S03]  /*90a0*/  LDSM.16.MT88.4 R8, [R121+0x4000] ;  /* 0x004000007908783b */ /* 0x000e660000004200 */
[----:B------:R-:W-:Y:S01]  /*90b0*/  MUFU.EX2 R43, R43 ;  /* 0x0000002b002b7308 */ /* 0x000fe20000000800 */
[--C-:B------:R-:W-:Y:S01]  /*90c0*/  FFMA.FTZ R21, R60, UR18, -R53.reuse ;  /* 0x000000123c157c23 */ /* 0x100fe20008010835 */
[----:B--2---:R-:W-:Y:S01]  /*90d0*/  F2FP.BF16.F32.PACK_AB R4, R55, R82 ;  /* 0x000000523704723e */ /* 0x004fe200000010ff */
[--C-:B------:R-:W-:Y:S01]  /*90e0*/  FFMA.FTZ R20, R58, UR18, -R53.reuse ;  /* 0x000000123a147c23 */ /* 0x100fe20008010835 */
[----:B---3--:R-:W-:Y:S01]  /*90f0*/  F2FP.BF16.F32.PACK_AB R6, R87, R68 ;  /* 0x000000445706723e */ /* 0x008fe200000010ff */
[----:B------:R-:W-:Y:S01]  /*9100*/  FFMA.FTZ R23, R56, UR18, -R53 ;  /* 0x0000001238177c23 */ /* 0x000fe20008010835 */
[----:B------:R-:W-:-:S02]  /*9110*/  FADD.FTZ R82, R82, R25 ;  /* 0x0000001952527221 */ /* 0x000fc40000010000 */
[----:B------:R-:W-:Y:S02]  /*9120*/  MUFU.EX2 R22, R22 ;  /* 0x0000001600167308 */ /* 0x000fe40000000800 */
[----:B------:R-:W-:-:S06]  /*9130*/  FADD.FTZ R55, R55, R82 ;  /* 0x0000005237377221 */ /* 0x000fcc0000010000 */
[----:B------:R-:W2:Y:S08]  /*9140*/  MUFU.EX2 R59, R59 ;  /* 0x0000003b003b7308 */ /* 0x000eb00000000800 */
[----:B------:R-:W3:Y:S08]  /*9150*/  MUFU.EX2 R51, R51 ;  /* 0x0000003300337308 */ /* 0x000ef00000000800 */
[----:B------:R-:W4:Y:S01]  /*9160*/  MUFU.EX2 R50, R50 ;  /* 0x0000003200327308 */ /* 0x000f220000000800 */
[----:B--2---:R-:W-:-:S07]  /*9170*/  F2FP.BF16.F32.PACK_AB R5, R59, R22 ;  /* 0x000000163b05723e */ /* 0x004fce00000010ff */
[----:B------:R-:W-:Y:S01]  /*9180*/  MUFU.EX2 R29, R29 ;  /* 0x0000001d001d7308 */ /* 0x000fe20000000800 */
[----:B---3--:R-:W-:-:S07]  /*9190*/  F2FP.BF16.F32.PACK_AB R7, R51, R62 ;  /* 0x0000003e3307723e */ /* 0x008fce00000010ff */
[C---:B------:R-:W-:Y:S01]  /*91a0*/  HMMA.16816.F32.BF16 R108, R4.reuse, R104, R108 ;  /* 0x00000068046c723c */ /* 0x040fe2000004186c */
[----:B------:R-:W2:Y:S05]  /*91b0*/  MUFU.EX2 R30, R30 ;  /* 0x0000001e001e7308 */ /* 0x000eaa0000000800 */
[C---:B------:R-:W-:Y:S01]  /*91c0*/  HMMA.16816.F32.BF16 R104, R4.reuse, R106, R16 ;  /* 0x0000006a0468723c */ /* 0x040fe20000041810 */
[----:B------:R-:W3:Y:S02]  /*91d0*/  LDSM.16.MT88.4 R16, [R120+0x4400] ;  /* 0x004400007810783b */ /* 0x000ee40000004200 */
[----:B------:R-:W-:Y:S03]  /*91e0*/  MUFU.EX2 R26, R26 ;  /* 0x0000001a001a7308 */ /* 0x000fe60000000800 */
[C---:B-1----:R-:W-:Y:S05]  /*91f0*/  HMMA.16816.F32.BF16 R100, R4.reuse, R8, R100 ;  /* 0x000000080464723c */ /* 0x042fea0000041864 */
[----:B------:R-:W-:Y:S01]  /*9200*/  MUFU.EX2 R21, R21 ;  /* 0x0000001500157308 */ /* 0x000fe20000000800 */
[----:B------:R-:W-:Y:S01]  /*9210*/  HMMA.16816.F32.BF16 R96, R4, R10, R96 ;  /* 0x0000000a0460723c */ /* 0x000fe20000041860 */
[----:B------:R-:W1:Y:S06]  /*9220*/  LDSM.16.MT88.4 R8, [R120+0x4800] ;  /* 0x004800007808783b */ /* 0x000e6c0000004200 */
[----:B------:R-:W-:Y:S01]  /*9230*/  F2FP.BF16.F32.PACK_AB R4, R66, R83 ;  /* 0x000000534204723e */ /* 0x000fe200000010ff */
[----:B------:R-:W-:Y:S01]  /*9240*/  MUFU.EX2 R41, R41 ;  /* 0x0000002900297308 */ /* 0x000fe20000000800 */
[----:B------:R-:W-:-:S02]  /*9250*/  F2FP.BF16.F32.PACK_AB R5, R47, R46 ;  /* 0x0000002e2f05723e */ /* 0x000fc400000010ff */
[----:B------:R-:W-:Y:S02]  /*9260*/  F2FP.BF16.F32.PACK_AB R6, R65, R64 ;  /* 0x000000404106723e */ /* 0x000fe400000010ff */
[----:B----4-:R-:W-:-:S03]  /*9270*/  F2FP.BF16.F32.PACK_AB R7, R50, R43 ;  /* 0x0000002b3207723e */ /* 0x010fc600000010ff */
[----:B------:R-:W4:Y:S04]  /*9280*/  MUFU.EX2 R44, R44 ;  /* 0x0000002c002c7308 */ /* 0x000f280000000800 */
[C---:B------:R-:W-:Y:S04]  /*9290*/  HMMA.16816.F32.BF16 R100, R4.reuse, R12, R100 ;  /* 0x0000000c0464723c */ /* 0x040fe80000041864 */
[----:B------:R-:W-:Y:S02]  /*92a0*/  MUFU.EX2 R37, R37 ;  /* 0x0000002500257308 */ /* 0x000fe40000000800 */
[C---:B------:R-:W-:Y:S01]  /*92b0*/  HMMA.16816.F32.BF16 R96, R4.reuse, R14, R96 ;  /* 0x0000000e0460723c */ /* 0x040fe20000041860 */
[----:B------:R-:W-:Y:S05]  /*92c0*/  LDSM.16.MT88.4 R12, [R120+0x4c00] ;  /* 0x004c0000780c783b */ /* 0x000fea0000004200 */
[C---:B---3--:R-:W-:Y:S01]  /*92d0*/  HMMA.16816.F32.BF16 R108, R4.reuse, R16, R108 ;  /* 0x00000010046c723c */ /* 0x048fe2000004186c */
[----:B------:R3:W5:Y:S05]  /*92e0*/  MUFU.EX2 R40, R39 ;  /* 0x0000002700287308 */ /* 0x00076a0000000800 */
[----:B------:R-:W-:Y:S01]  /*92f0*/  HMMA.16816.F32.BF16 R104, R4, R18, R104 ;  /* 0x000000120468723c */ /* 0x000fe20000041868 */
[----:B------:R-:W1:Y:S02]  /*9300*/  LDSM.16.MT88.4 R16, [R121+0x4800] ;  /* 0x004800007910783b */ /* 0x000e640000004200 */
[----:B------:R-:W-:Y:S04]  /*9310*/  MUFU.EX2 R20, R20 ;  /* 0x0000001400147308 */ /* 0x000fe80000000800 */
[----:B--2---:R-:W-:-:S02]  /*9320*/  F2FP.BF16.F32.PACK_AB R4, R30, R29 ;  /* 0x0000001d1e04723e */ /* 0x004fc400000010ff */
[----:B----4-:R-:W-:Y:S02]  /*9330*/  F2FP.BF16.F32.PACK_AB R5, R44, R41 ;  /* 0x000000292c05723e */ /* 0x010fe400000010ff */
[----:B------:R-:W-:Y:S01]  /*9340*/  F2FP.BF16.F32.PACK_AB R6, R21, R26 ;  /* 0x0000001a1506723e */ /* 0x000fe200000010ff */
[----:B---3--:R-:W-:Y:S01]  /*9350*/  FADD.FTZ R39, R81, R134 ;  /* 0x0000008651277221 */ /* 0x008fe20000010000 */
[----:B-----5:R-:W-:Y:S01]  /*9360*/  F2FP.BF16.F32.PACK_AB R7, R40, R37 ;  /* 0x000000252807723e */ /* 0x020fe200000010ff */
[----:B------:R-:W2:Y:S02]  /*9370*/  MUFU.EX2 R23, R23 ;  /* 0x0000001700177308 */ /* 0x000ea40000000800 */
[----:B------:R-:W-:-:S04]  /*9380*/  FADD.FTZ R39, R80, R39 ;  /* 0x0000002750277221 */ /* 0x000fc80000010000 */
[----:B------:R-:W-:Y:S01]  /*9390*/  FADD.FTZ R28, R28, R39 ;  /* 0x000000271c1c7221 */ /* 0x000fe20000010000 */
[----:B-1----:R-:W-:Y:S01]  /*93a0*/  HMMA.16816.F32.BF16 R108, R4, R8, R108 ;  /* 0x00000008046c723c */ /* 0x002fe2000004186c */
[----:B------:R-:W-:Y:S02]  /*93b0*/  MUFU.EX2 R42, R48 ;  /* 0x00000030002a7308 */ /* 0x000fe40000000800 */
[----:B------:R-:W-:-:S03]  /*93c0*/  FADD.FTZ R31, R31, R28 ;  /* 0x0000001c1f1f7221 */ /* 0x000fc60000010000 */
[----:B------:R-:W-:Y:S01]  /*93d0*/  HMMA.16816.F32.BF16 R104, R4, R10, R104 ;  /* 0x0000000a0468723c */ /* 0x000fe20000041868 */
[----:B------:R-:W-:Y:S01]  /*93e0*/  FADD.FTZ R22, R22, R31 ;  /* 0x0000001f16167221 */ /* 0x000fe20000010000 */
[----:B------:R-:W1:Y:S01]  /*93f0*/  LDSM.16.MT88.4 R8, [R121+0x4c00] ;  /* 0x004c00007908783b */ /* 0x000e620000004200 */
[----:B------:R-:W3:Y:S02]  /*9400*/  MUFU.EX2 R35, R35 ;  /* 0x0000002300237308 */ /* 0x000ee40000000800 */
[----:B------:R-:W-:-:S04]  /*9410*/  FADD.FTZ R59, R59, R22 ;  /* 0x000000163b3b7221 */ /* 0x000fc80000010000 */
[----:B------:R-:W-:Y:S02]  /*9420*/  FADD.FTZ R62, R62, R59 ;  /* 0x0000003b3e3e7221 */ /* 0x000fe40000010000 */
[----:B------:R-:W-:Y:S02]  /*9430*/  MUFU.EX2 R33, R33 ;  /* 0x0000002100217308 */ /* 0x000fe40000000800 */
[----:B------:R-:W-:Y:S01]  /*9440*/  FADD.FTZ R51, R51, R62 ;  /* 0x0000003e33337221 */ /* 0x000fe20000010000 */
[C---:B------:R-:W-:Y:S05]  /*9450*/  HMMA.16816.F32.BF16 R100, R4.reuse, R16, R100 ;  /* 0x000000100464723c */ /* 0x040fea0000041864 */
[----:B------:R-:W4:Y:S01]  /*9460*/  MUFU.EX2 R34, R34 ;  /* 0x0000002200227308 */ /* 0x000f220000000800 */
[----:B------:R-:W-:Y:S01]  /*9470*/  HMMA.16816.F32.BF16 R96, R4, R18, R96 ;  /* 0x000000120460723c */ /* 0x000fe20000041860 */
[----:B------:R-:W-:-:S04]  /*9480*/  FADD.FTZ R16, R68, R55 ;  /* 0x0000003744107221 */ /* 0x000fc80000010000 */
[----:B------:R-:W-:Y:S02]  /*9490*/  FADD.FTZ R16, R87, R16 ;  /* 0x0000001057107221 */ /* 0x000fe40000010000 */
[----:B------:R-:W-:Y:S01]  /*94a0*/  MUFU.EX2 R0, R0 ;  /* 0x0000000000007308 */ /* 0x000fe20000000800 */
[----:B--2---:R-:W-:Y:S01]  /*94b0*/  F2FP.BF16.F32.PACK_AB R4, R23, R20 ;  /* 0x000000141704723e */ /* 0x004fe200000010ff */
[----:B------:R-:W-:Y:S01]  /*94c0*/  FADD.FTZ R17, R83, R16 ;  /* 0x0000001053117221 */ /* 0x000fe20000010000 */
[----:B---3--:R-:W-:Y:S01]  /*94d0*/  F2FP.BF16.F32.PACK_AB R6, R35, R42 ;  /* 0x0000002a2306723e */ /* 0x008fe200000010ff */
[----:B------:R-:W-:Y:S02]  /*94e0*/  FADD.FTZ R16, R46, R51 ;  /* 0x000000332e107221 */ /* 0x000fe40000010000 */
[----:B------:R-:W-:Y:S02]  /*94f0*/  FADD.FTZ R17, R66, R17 ;  /* 0x0000001142117221 */ /* 0x000fe40000010000 */
[----:B------:R-:W2:Y:S01]  /*9500*/  MUFU.EX2 R89, R89 ;  /* 0x0000005900597308 */ /* 0x000ea20000000800 */
[----:B----4-:R-:W-:Y:S01]  /*9510*/  F2FP.BF16.F32.PACK_AB R5, R34, R33 ;  /* 0x000000212205723e */ /* 0x010fe200000010ff */
[----:B------:R-:W-:-:S04]  /*9520*/  FADD.FTZ R16, R47, R16 ;  /* 0x000000102f107221 */ /* 0x000fc80000010000 */
[----:B------:R-:W-:-:S04]  /*9530*/  FADD.FTZ R43, R43, R16 ;  /* 0x000000102b2b7221 */ /* 0x000fc80000010000 */
[----:B------:R-:W-:-:S04]  /*9540*/  FADD.FTZ R50, R50, R43 ;  /* 0x0000002b32327221 */ /* 0x000fc80000010000 */
[----:B------:R-:W-:Y:S01]  /*9550*/  FADD.FTZ R41, R41, R50 ;  /* 0x0000003229297221 */ /* 0x000fe20000010000 */
[----:B--2---:R-:W-:-:S03]  /*9560*/  F2FP.BF16.F32.PACK_AB R7, R89, R0 ;  /* 0x000000005907723e */ /* 0x004fc600000010ff */
[----:B------:R-:W-:-:S04]  /*9570*/  FADD.FTZ R44, R44, R41 ;  /* 0x000000292c2c7221 */ /* 0x000fc80000010000 */
[----:B------:R-:W-:Y:S01]  /*9580*/  FADD.FTZ R37, R37, R44 ;  /* 0x0000002c25257221 */ /* 0x000fe20000010000 */
[----:B------:R-:W-:Y:S03]  /*9590*/  HMMA.16816.F32.BF16 R108, R4, R12, R108 ;  /* 0x0000000c046c723c */ /* 0x000fe6000004186c */
[----:B------:R-:W-:-:S03]  /*95a0*/  FADD.FTZ R40, R40, R37 ;  /* 0x0000002528287221 */ /* 0x000fc60000010000 */
[----:B------:R-:W-:Y:S01]  /*95b0*/  HMMA.16816.F32.BF16 R104, R4, R14, R104 ;  /* 0x0000000e0468723c */ /* 0x000fe20000041868 */
[----:B------:R-:W-:Y:S01]  /*95c0*/  FADD.FTZ R12, R64, R17 ;  /* 0x00000011400c7221 */ /* 0x000fe20000010000 */
[----:B------:R-:W-:-:S03]  /*95d0*/  FADD.FTZ R33, R33, R40 ;  /* 0x0000002821217221 */ /* 0x000fc60000010000 */
[----:B------:R-:W-:Y:S01]  /*95e0*/  FADD.FTZ R12, R65, R12 ;  /* 0x0000000c410c7221 */ /* 0x000fe20000010000 */
[C---:B-1----:R-:W-:Y:S01]  /*95f0*/  HMMA.16816.F32.BF16 R100, R4.reuse, R8, R100 ;  /* 0x000000080464723c */ /* 0x042fe20000041864 */
[----:B------:R-:W-:Y:S02]  /*9600*/  FADD.FTZ R33, R34, R33 ;  /* 0x0000002122217221 */ /* 0x000fe40000010000 */
[----:B------:R-:W-:Y:S02]  /*9610*/  FADD.FTZ R13, R29, R12 ;  /* 0x0000000c1d0d7221 */ /* 0x000fe40000010000 */
[----:B------:R-:W-:Y:S01]  /*9620*/  FADD.FTZ R0, R0, R33 ;  /* 0x0000002100007221 */ /* 0x000fe20000010000 */
[----:B------:R-:W-:Y:S01]  /*9630*/  HMMA.16816.F32.BF16 R96, R4, R10, R96 ;  /* 0x0000000a0460723c */ /* 0x000fe20000041860 */
[----:B------:R-:W-:Y:S02]  /*9640*/  FADD.FTZ R13, R30, R13 ;  /* 0x0000000d1e0d7221 */ /* 0x000fe40000010000 */
[----:B------:R-:W-:-:S02]  /*9650*/  FADD.FTZ R89, R89, R0 ;  /* 0x0000000059597221 */ /* 0x000fc40000010000 */
[----:B------:R-:W-:-:S04]  /*9660*/  FADD.FTZ R26, R26, R13 ;  /* 0x0000000d1a1a7221 */ /* 0x000fc80000010000 */
[----:B------:R-:W-:-:S04]  /*9670*/  FADD.FTZ R21, R21, R26 ;  /* 0x0000001a15157221 */ /* 0x000fc80000010000 */
[----:B------:R-:W-:-:S04]  /*9680*/  FADD.FTZ R20, R20, R21 ;  /* 0x0000001514147221 */ /* 0x000fc80000010000 */
[----:B------:R-:W-:-:S04]  /*9690*/  FADD.FTZ R23, R23, R20 ;  /* 0x0000001417177221 */ /* 0x000fc80000010000 */
[----:B------:R-:W-:-:S04]  /*96a0*/  FADD.FTZ R42, R42, R23 ;  /* 0x000000172a2a7221 */ /* 0x000fc80000010000 */
[----:B------:R-:W-:-:S07]  /*96b0*/  FADD.FTZ R87, R35, R42 ;  /* 0x0000002a23577221 */ /* 0x000fce0000010000 */
.L_x_4368:
[----:B------:R-:W-:-:S13]  /*96c0*/  ISETP.GE.AND P0, PT, R88, 0x1, PT ;  /* 0x000000015800780c */ /* 0x000fda0003f06270 */
[----:B------:R-:W-:Y:S05]  /*96d0*/  @!P0 BRA `(.L_x_4376) ;  /* 0x0000003000508947 */ /* 0x000fea0003800000 */
        /* <DEDUP_REMOVED lines=8> */
.L_x_4380:
        /* <DEDUP_REMOVED lines=11> */
[-C--:B---3--:R-:W-:Y:S02]  /*9810*/  IABS R6, R5.reuse ;  /* 0x0000000500067213 */ /* 0x088fe40000000000 */
[-C--:B------:R-:W-:Y:S02]  /*9820*/  LOP3.LUT R2, RZ, R5.reuse, RZ, 0x33, !PT ;  /* 0x00000005ff027212 */ /* 0x080fe400078e33ff */
        /* <DEDUP_REMOVED lines=26> */
[-C--:B------:R-:W-:Y:S01]  /*99d0*/  ISETP.GE.U32.AND P5, PT, R10, R6.reuse, PT ;  /* 0x000000060a00720c */ /* 0x080fe20003fa6070 */
[----:B------:R-:W3:Y:S01]  /*99e0*/  LDC.64 R14, c[0x0][0x238] ;  /* 0x00008e00ff0e7b82 */ /* 0x000ee20000000a00 */
[----:B------:R-:W-:Y:S02]  /*99f0*/  ISETP.GE.U32.AND P6, PT, R12, R6, PT ;  /* 0x000000060c00720c */ /* 0x000fe40003fc6070 */
[----:B------:R-:W-:Y:S05]  /*9a00*/  ISETP.NE.AND P0, PT, R5, RZ, PT ;  /* 0x000000ff0500720c */ /* 0x000fea0003f05270 */
[----:B------:R-:W4:Y:S04]  /*9a10*/  LDC.64 R12, c[0x0][0x250] ;  /* 0x00009400ff0c7b82 */ /* 0x000f280000000a00 */
[----:B------:R-:W-:Y:S02]  /*9a20*/  @P5 IADD3 R9, R9, 0x1, RZ ;  /* 0x0000000109095810 */ /* 0x000fe40007ffe0ff */
[----:B------:R-:W-:Y:S03]  /*9a30*/  @P6 VIADD R7, R7, 0x1 ;  /* 0x0000000107076836 */ /* 0x000fe60000000000 */
        /* <DEDUP_REMOVED lines=10> */
[----:B------:R-:W5:Y:S03]  /*9ae0*/  LDG.E R6, desc[UR16][R22.64] ;  /* 0x0000001016067981 */ /* 0x000f66000c1e1900 */
[----:B------:R-:W-:Y:S01]  /*9af0*/  SHF.R.S32.HI R19, RZ, 0x1f, R0 ;  /* 0x0000001fff137819 */ /* 0x000fe20000011400 */
[----:B------:R-:W5:Y:S04]  /*9b00*/  LDG.E R17, desc[UR16][R20.64] ;  /* 0x0000001014117981 */ /* 0x000f68000c1e1900 */
[----:B----4-:R-:W-:Y:S04]  /*9b10*/  IMAD R8, R19, R12, RZ ;  /* 0x0000000c13087224 */ /* 0x010fe800078e02ff */
[C---:B------:R-:W-:Y:S01]  /*9b20*/  IMAD R8, R0.reuse, R13, R8 ;  /* 0x0000000d00087224 */ /* 0x040fe200078e0208 */
[----:B-----5:R-:W-:Y:S01]  /*9b30*/  IADD3 R6, -R17, R6, RZ ;  /* 0x0000000611067210 */ /* 0x020fe20007ffe1ff */
[----:B------:R-:W-:Y:S03]  /*9b40*/  IMAD.WIDE.U32 R16, R0, R12, RZ ;  /* 0x0000000c00107225 */ /* 0x000fe600078e00ff */
[----:B------:R-:W-:Y:S01]  /*9b50*/  SHF.R.S32.HI R13, RZ, 0x1f, R6 ;  /* 0x0000001fff0d7819 */ /* 0x000fe20000011406 */
[----:B------:R-:W-:Y:S04]  /*9b60*/  IMAD.IADD R17, R17, 0x1, R8 ;  /* 0x0000000111117824 */ /* 0x000fe800078e0208 */
[-C--:B---3--:R-:W-:Y:S02]  /*9b70*/  IMAD R13, R13, R14.reuse, RZ ;  /* 0x0000000e0d0d7224 */ /* 0x088fe400078e02ff */
[C---:B------:R-:W-:Y:S04]  /*9b80*/  IMAD.WIDE.U32 R16, R6.reuse, R14, R16 ;  /* 0x0000000e06107225 */ /* 0x040fe800078e0010 */
[----:B------:R-:W-:Y:S05]  /*9b90*/  IMAD R13, R6, R15, R13 ;  /* 0x0000000f060d7224 */ /* 0x000fea00078e020d */
[----:B------:R-:W-:Y:S07]  /*9ba0*/  IADD3 R17, R17, R13, RZ ;  /* 0x0000000d11117210 */ /* 0x000fee0007ffe0ff */
.L_x_4377:
[----:B--2---:R-:W-:Y:S01]  /*9bb0*/  @!P2 IMAD.WIDE.U32 R134, R124, 0x60, R16 ;  /* 0x000000607c86a825 */ /* 0x004fe200078e0010 */
[----:B------:R-:W-:Y:S01]  /*9bc0*/  LEA R124, P5, R16, R130, 0x1 ;  /* 0x00000082107c7211 */ /* 0x000fe200078a08ff */
[----:B------:R-:W-:Y:S01]  /*9bd0*/  @P2 STS [R95+0x3000], RZ ;  /* 0x003000ff5f002388 */ /* 0x000fe20000000800 */
[----:B-1----:R-:W-:Y:S01]  /*9be0*/  @!P2 LEA R0, P3, R126, R16, 0x6 ;  /* 0x000000107e00a211 */ /* 0x002fe200078630ff */
[----:B------:R-:W-:Y:S01]  /*9bf0*/  @!P2 IMAD R125, R125, 0x60, RZ ;  /* 0x000000607d7da824 */ /* 0x000fe200078e02ff */
[----:B------:R-:W-:Y:S01]  /*9c00*/  @!P2 IADD3 R2, P0, R16, UR15, RZ ;  /* 0x0000000f1002ac10 */ /* 0x000fe2000ff1e0ff */
[----:B------:R-:W-:Y:S01]  /*9c10*/  @P2 STS [R95+0x3004], RZ ;  /* 0x003004ff5f002388 */ /* 0x000fe20000000800 */
[----:B------:R-:W-:Y:S01]  /*9c20*/  @!P2 LEA.HI.X R127, R126, R17, R127, 0x6, P3 ;  /* 0x000000117e7fa211 */ /* 0x000fe200018f347f */
[----:B------:R-:W-:Y:S01]  /*9c30*/  @!P2 IMAD.IADD R132, R125, 0x1, R135 ;  /* 0x000000017d84a824 */ /* 0x000fe200078e0287 */
[-C--:B------:R-:W-:Y:S01]  /*9c40*/  LEA.HI.X R125, R16, R131.reuse, R17, 0x1, P5 ;  /* 0x00000083107d7211 */ /* 0x080fe200028f0c11 */
[----:B------:R-:W-:Y:S01]  /*9c50*/  @P2 STS.64 [R95+0x3008], RZ ;  /* 0x003008ff5f002388 */ /* 0x000fe20000000a00 */
[----:B------:R-:W-:Y:S02]  /*9c60*/  @!P2 IADD3.X R126, R17, UR14, RZ, P0, !PT ;  /* 0x0000000e117eac10 */ /* 0x000fe400087fe4ff */
[-C--:B------:R-:W-:Y:S01]  /*9c70*/  @!P2 LEA R138, P4, R2, R130.reuse, 0x1 ;  /* 0x00000082028aa211 */ /* 0x080fe200078808ff */
[----:B------:R-:W-:Y:S01]  /*9c80*/  @!PT LDS RZ, [RZ] ;  /* 0x00000000fffff984 */ /* 0x000fe20000000800 */
[----:B------:R-:W-:Y:S01]  /*9c90*/  @!PT LDS RZ, [RZ] ;  /* 0x00000000fffff984 */ /* 0x000fe20000000800 */
[----:B------:R-:W-:Y:S01]  /*9ca0*/  @!PT LDS RZ, [RZ] ;  /* 0x00000000fffff984 */ /* 0x000fe20000000800 */
[----:B------:R-:W-:Y:S01]  /*9cb0*/  @!P2 LDGSTS.E.BYPASS.LTC128B.128 [R95+0x3000], desc[UR16][R124.64] ;  /* 0x030000007c5fafae */ /* 0x000fe2000b901d50 */
[-C--:B------:R-:W-:Y:S02]  /*9cc0*/  @!P2 LEA R136, P3, R0, R130.reuse, 0x1 ;  /* 0x000000820088a211 */ /* 0x080fe400078608ff */
[-C--:B------:R-:W-:Y:S01]  /*9cd0*/  @!P2 LEA.HI.X R139, R2, R131.reuse, R126, 0x1, P4 ;  /* 0x00000083028ba211 */ /* 0x080fe200020f0c7e */
[----:B------:R-:W-:Y:S01]  /*9ce0*/  @P2 STS.128 [R95+0x3800], RZ ;  /* 0x003800ff5f002388 */ /* 0x000fe20000000c00 */
[-C--:B------:R-:W-:Y:S02]  /*9cf0*/  @!P2 LEA.HI.X R137, R0, R131.reuse, R127, 0x1, P3 ;  /* 0x000000830089a211 */ /* 0x080fe400018f0c7f */
[C---:B------:R-:W-:Y:S01]  /*9d00*/  @!P2 LEA R130, P0, R134.reuse, R130, 0x1 ;  /* 0x000000828682a211 */ /* 0x040fe200078008ff */
[----:B------:R-:W-:Y:S01]  /*9d10*/  @!PT LDS RZ, [RZ] ;  /* 0x00000000fffff984 */ /* 0x000fe20000000800 */
[----:B------:R-:W-:Y:S01]  /*9d20*/  @!PT LDS RZ, [RZ] ;  /* 0x00000000fffff984 */ /* 0x000fe20000000800 */
[----:B------:R-:W-:Y:S01]  /*9d30*/  @!PT LDS RZ, [RZ] ;  /* 0x00000000fffff984 */ /* 0x000fe20000000800 */
[----:B------:R-:W-:Y:S03]  /*9d40*/  @!P2 LDGSTS.E.BYPASS.LTC128B.128 [R95+0x3800], desc[UR16][R138.64] ;  /* 0x038000008a5fafae */ /* 0x000fe6000b901d50 */
[----:B------:R-:W-:Y:S01]  /*9d50*/  @!P2 LEA.HI.X R131, R134, R131, R132, 0x1, P0 ;  /* 0x000000838683a211 */ /* 0x000fe200000f0c84 */
[----:B------:R-:W-:Y:S01]  /*9d60*/  @P2 STS.128 [R95+0x4000], RZ ;  /* 0x004000ff5f002388 */ /* 0x000fe20000000c00 */
[----:B------:R-:W-:Y:S03]  /*9d70*/  ISETP.GE.AND P0, PT, R88, 0x2, PT ;  /* 0x000000025800780c */ /* 0x000fe60003f06270 */
        /* <DEDUP_REMOVED lines=13> */
[----:B------:R-:W-:Y:S04]  /*9e50*/  LDSM.16.M88.4 R68, [R85] ;  /* 0x000000005544783b */ /* 0x000fe80000000200 */
[----:B------:R-:W4:Y:S01]  /*9e60*/  LDSM.16.M88.4 R28, [R3] ;  /* 0x00000000031c783b */ /* 0x000f220000000200 */
[----:B-1----:R-:W-:Y:S03]  /*9e70*/  IMAD.MOV.U32 R130, RZ, RZ, R124 ;  /* 0x000000ffff827224 */ /* 0x002fe600078e007c */
[----:B------:R-:W1:Y:S01]  /*9e80*/  LDSM.16.M88.4 R32, [R84+0x1c00] ;  /* 0x001c00005420783b */ /* 0x000e620000000200 */
[----:B------:R-:W-:Y:S03]  /*9e90*/  IMAD.MOV.U32 R131, RZ, RZ, R125 ;  /* 0x000000ffff837224 */ /* 0x000fe600078e007d */
        /* <DEDUP_REMOVED lines=13> */
[----:B------:R-:W-:Y:S06]  /*9f70*/  HMMA.16816.F32.BF16 R16, R64, R18, RZ ;  /* 0x000000124010723c */ /* 0x000fec00000418ff */
[C---:B----4-:R-:W-:Y:S06]  /*9f80*/  HMMA.16816.F32.BF16 R4, R68.reuse, R28, R4 ;  /* 0x0000001c4404723c */ /* 0x050fec0000041804 */
[----:B------:R-:W-:Y:S06]  /*9f90*/  HMMA.16816.F32.BF16 R8, R68, R30, R8 ;  /* 0x0000001e4408723c */ /* 0x000fec0000041808 */
[----:B-1----:R-:W-:Y:S06]  /*9fa0*/  HMMA.16816.F32.BF16 R28, R64, R32, RZ ;  /* 0x00000020401c723c */ /* 0x002fec00000418ff */
[C---:B-----5:R-:W-:Y:S06]  /*9fb0*/  HMMA.16816.F32.BF16 R12, R68.reuse, R20, R12 ;  /* 0x00000014440c723c */ /* 0x060fec000004180c */
[----:B------:R-:W-:Y:S06]  /*9fc0*/  HMMA.16816.F32.BF16 R16, R68, R22, R16 ;  /* 0x000000164410723c */ /* 0x000fec0000041810 */
[C---:B------:R-:W-:Y:S06]  /*9fd0*/  HMMA.16816.F32.BF16 R32, R64.reuse, R34, RZ ;  /* 0x000000224020723c */ /* 0x040fec00000418ff */
[C---:B------:R-:W-:Y:S06]  /*9fe0*/  HMMA.16816.F32.BF16 R20, R64.reuse, R24, RZ ;  /* 0x000000184014723c */ /* 0x040fec00000418ff */
[C---:B------:R-:W-:Y:S06]  /*9ff0*/  HMMA.16816.F32.BF16 R24, R64.reuse, R26, RZ ;  /* 0x0000001a4018723c */ /* 0x040fec00000418ff */
[C---:B------:R-:W-:Y:S06]  /*a000*/  HMMA.16816.F32.BF16 R36, R64.reuse, R40, RZ ;  /* 0x000000284024723c */ /* 0x040fec00000418ff */
[----:B------:R-:W-:Y:S06]  /*a010*/  HMMA.16816.F32.BF16 R40, R64, R42, RZ ;  /* 0x0000002a4028723c */ /* 0x000fec00000418ff */
[C---:B------:R-:W-:Y:S06]  /*a020*/  HMMA.16816.F32.BF16 R28, R68.reuse, R48, R28 ;  /* 0x00000030441c723c */ /* 0x040fec000004181c */
[----:B------:R-:W-:Y:S06]  /*a030*/  HMMA.16816.F32.BF16 R32, R68, R50, R32 ;  /* 0x000000324420723c */ /* 0x000fec0000041820 */
[C---:B------:R-:W-:Y:S06]  /*a040*/  HMMA.16816.F32.BF16 R44, R64.reuse, R52, RZ ;  /* 0x00000034402c723c */ /* 0x040fec00000418ff */
[----:B------:R-:W-:Y:S06]  /*a050*/  HMMA.16816.F32.BF16 R48, R64, R54, RZ ;  /* 0x000000364030723c */ /* 0x000fec00000418ff */
[C---:B--2---:R-:W-:Y:S06]  /*a060*/  HMMA.16816.F32.BF16 R20, R68.reuse, R60, R20 ;  /* 0x0000003c4414723c */ /* 0x044fec0000041814 */
[----:B------:R-:W-:Y:S06]  /*a070*/  HMMA.16816.F32.BF16 R24, R68, R62, R24 ;  /* 0x0000003e4418723c */ /* 0x000fec0000041818 */
[C---:B------:R-:W-:Y:S06]  /*a080*/  HMMA.16816.F32.BF16 R52, R64.reuse, R56, RZ ;  /* 0x000000384034723c */ /* 0x040fec00000418ff */
[C---:B------:R-:W-:Y:S06]  /*a090*/  HMMA.16816.F32.BF16 R56, R64.reuse, R58, RZ ;  /* 0x0000003a4038723c */ /* 0x040fec00000418ff */
[C---:B------:R-:W-:Y:S06]  /*a0a0*/  HMMA.16816.F32.BF16 R60, R64.reuse, R76, RZ ;  /* 0x0000004c403c723c */ /* 0x040fec00000418ff */
[----:B------:R-:W-:Y:S01]  /*a0b0*/  HMMA.16816.F32.BF16 R64, R64, R78, RZ ;  /* 0x0000004e4040723c */ /* 0x000fe200000418ff */
[----:B------:R-:W1:Y:S05]  /*a0c0*/  LDSM.16.M88.4 R76, [R3+0x1800] ;  /* 0x00180000034c783b */ /* 0x000e6a0000000200 */
[C---:B---3--:R-:W-:Y:S06]  /*a0d0*/  HMMA.16816.F32.BF16 R36, R68.reuse, R72, R36 ;  /* 0x000000484424723c */ /* 0x048fec0000041824 */
[C---:B------:R-:W-:Y:S01]  /*a0e0*/  HMMA.16816.F32.BF16 R40, R68.reuse, R74, R40 ;  /* 0x0000004a4428723c */ /* 0x040fe20000041828 */
[----:B------:R-:W2:Y:S01]  /*a0f0*/  LDSM.16.M88.4 R72, [R3+0x1c00] ;  /* 0x001c00000348783b */ /* 0x000ea20000000200 */
[----:B------:R-:W-:Y:S04]  /*a100*/  DEPBAR.LE SB0, 0x0 ;  /* 0x000080000000791a */ /* 0x000fe80000000000 */
[C---:B------:R-:W-:Y:S01]  /*a110*/  HMMA.16816.F32.BF16 R44, R68.reuse, R80, R44 ;  /* 0x00000050442c723c */ /* 0x040fe2000004182c */
[----:B------:R-:W-:Y:S05]  /*a120*/  BAR.SYNC.DEFER_BLOCKING 0x0 ;  /* 0x0000000000007b1d */ /* 0x000fea0000010000 */
[C---:B------:R-:W-:Y:S06]  /*a130*/  HMMA.16816.F32.BF16 R48, R68.reuse, R82, R48 ;  /* 0x000000524430723c */ /* 0x040fec0000041830 */
[C---:B-1----:R-:W-:Y:S06]  /*a140*/  HMMA.16816.F32.BF16 R52, R68.reuse, R76, R52 ;  /* 0x0000004c4434723c */ /* 0x042fec0000041834 */
[C---:B------:R-:W-:Y:S06]  /*a150*/  HMMA.16816.F32.BF16 R56, R68.reuse, R78, R56 ;  /* 0x0000004e4438723c */ /* 0x040fec0000041838 */
[C---:B--2---:R-:W-:Y:S06]  /*a160*/  HMMA.16816.F32.BF16 R60, R68.reuse, R72, R60 ;  /* 0x00000048443c723c */ /* 0x044fec000004183c */
[----:B------:R-:W-:Y:S01]  /*a170*/  HMMA.16816.F32.BF16 R64, R68, R74, R64 ;  /* 0x0000004a4440723c */ /* 0x000fe20000041840 */
[----:B------:R-:W-:Y:S11]  /*a180*/  @!UPT UIADD3 URZ, URZ, URZ, URZ ;  /* 0x0000003f3f3ff290 */ /* 0x000ff6000fffe03f */
        /* <DEDUP_REMOVED lines=15> */
[----:B------:R-:W1:Y:S01]  /*a280*/  I2F.RP R81, R74 ;  /* 0x0000004a00517306 */ /* 0x000e620000209400 */
[-C--:B------:R-:W-:Y:S09]  /*a290*/  LOP3.LUT R2, RZ, R69.reuse, RZ, 0x33, !PT ;  /* 0x00000045ff027212 */ /* 0x080ff200078e33ff */
        /* <DEDUP_REMOVED lines=15> */
[C---:B------:R-:W-:Y:S01]  /*a390*/  IMAD R76, R74.reuse, R77, R76 ;  /* 0x0000004d4a4c7224 */ /* 0x040fe200078e024c */
[----:B------:R-:W1:Y:S02]  /*a3a0*/  LDC R81, c[0x0][0x24c] ;  /* 0x00009300ff517b82 */ /* 0x000e640000000800 */
        /* <DEDUP_REMOVED lines=9> */
[----:B------:R-:W4:Y:S01]  /*a440*/  LDC.64 R76, c[0x0][0x230] ;  /* 0x00008c00ff4c7b82 */ /* 0x000f220000000a00 */
[----:B------:R-:W-:Y:S09]  /*a450*/  ISETP.NE.AND P0, PT, R69, RZ, PT ;  /* 0x000000ff4500720c */ /* 0x000ff20003f05270 */
[----:B------:R-:W-:Y:S02]  /*a460*/  @P5 VIADD R73, R73, 0x1 ;  /* 0x0000000149495836 */ /* 0x000fe40000000000 */
[----:B------:R-:W-:Y:S03]  /*a470*/  @P6 VIADD R71, R71, 0x1 ;  /* 0x0000000147476836 */ /* 0x000fe60000000000 */
[----:B------:R-:W-:Y:S01]  /*a480*/  @!P3 IADD3 R73, -R73, RZ, RZ ;  /* 0x000000ff4949b210 */ /* 0x000fe20007ffe1ff */
[----:B------:R-:W-:Y:S03]  /*a490*/  @!P4 IMAD.MOV R71, RZ, RZ, -R71 ;  /* 0x000000ffff47c224 */ /* 0x000fe600078e0a47 */
[C---:B------:R-:W-:Y:S02]  /*a4a0*/  SEL R68, R2.reuse, R73, !P0 ;  /* 0x0000004902447207 */ /* 0x040fe40004000000 */
[----:B------:R-:W-:Y:S02]  /*a4b0*/  SEL R75, R2, R71, !P0 ;  /* 0x00000047024b7207 */ /* 0x000fe40004000000 */
[CC--:B------:R-:W-:Y:S02]  /*a4c0*/  LEA R126, P3, R68.reuse, R116.reuse, 0x2 ;  /* 0x00000074447e7211 */ /* 0x0c0fe400078610ff */
[C---:B------:R-:W-:Y:S02]  /*a4d0*/  LEA R124, P0, R75.reuse, R116, 0x2 ;  /* 0x000000744b7c7211 */ /* 0x040fe400078010ff */
[-C--:B------:R-:W-:Y:S02]  /*a4e0*/  LEA.HI.X.SX32 R127, R68, R117.reuse, 0x2, P3 ;  /* 0x00000075447f7211 */ /* 0x080fe400018f16ff */
[C---:B------:R-:W-:Y:S02]  /*a4f0*/  LEA.HI.X.SX32 R125, R75.reuse, R117, 0x2, P0 ;  /* 0x000000754b7d7211 */ /* 0x040fe400000f16ff */
[----:B------:R-:W-:Y:S01]  /*a500*/  IADD3 R2, R75, -R68, RZ ;  /* 0x800000444b027210 */ /* 0x000fe20007ffe0ff */
[----:B------:R-:W5:Y:S04]  /*a510*/  LDG.E R74, desc[UR16][R126.64] ;  /* 0x000000107e4a7981 */ /* 0x000f68000c1e1900 */
[----:B------:R-:W-:Y:S01]  /*a520*/  IMAD R0, R2, R69, -0x80 ;  /* 0xffffff8002007424 */ /* 0x000fe200078e0245 */
[----:B------:R-:W5:Y:S04]  /*a530*/  LDG.E R83, desc[UR16][R124.64] ;  /* 0x000000107c537981 */ /* 0x000f68000c1e1900 */
[----:B------:R-:W-:Y:S05]  /*a540*/  SHF.R.S32.HI R78, RZ, 0x1f, R0 ;  /* 0x0000001fff4e7819 */ /* 0x000fea0000011400 */
[----:B------:R-:W-:Y:S04]  /*a550*/  IMAD R78, R78, R79, RZ ;  /* 0x0000004f4e4e7224 */ /* 0x000fe800078e02ff */
[----:B-1----:R-:W-:Y:S02]  /*a560*/  IMAD R78, R0, R81, R78 ;  /* 0x00000051004e7224 */ /* 0x002fe400078e024e */
        /* <DEDUP_REMOVED lines=9> */
.L_x_4379:
[----:B------:R1:W-:Y:S01]  /*a600*/  @P2 STS [R95+0x1000], RZ ;  /* 0x001000ff5f002388 */ /* 0x0003e20000000800 */
[----:B------:R-:W-:Y:S01]  /*a610*/  LEA R80, P5, R76, R122, 0x1 ;  /* 0x0000007a4c507211 */ /* 0x000fe200078a08ff */
[C---:B------:R-:W-:Y:S01]  /*a620*/  @!P2 IMAD.WIDE.U32 R68, R79.reuse, 0x60, R76 ;  /* 0x000000604f44a825 */ /* 0x040fe200078e004c */
[----:B------:R-:W-:Y:S01]  /*a630*/  @!P2 IADD3 R0, P0, R94, R76, RZ ;  /* 0x0000004c5e00a210 */ /* 0x000fe20007f1e0ff */
[----:B------:R1:W-:Y:S01]  /*a640*/  @P2 STS [R95+0x1004], RZ ;  /* 0x001004ff5f002388 */ /* 0x0003e20000000800 */
[--C-:B------:R-:W-:Y:S01]  /*a650*/  LEA.HI.X R81, R76, R119, R77.reuse, 0x1, P5 ;  /* 0x000000774c517211 */ /* 0x100fe200028f0c4d */
[----:B---3--:R-:W-:Y:S01]  /*a660*/  @!P2 IMAD R70, R70, 0x60, RZ ;  /* 0x000000604646a824 */ /* 0x008fe200078e02ff */
[----:B------:R-:W-:Y:S01]  /*a670*/  @!P2 LEA R78, P4, R0, R122, 0x1 ;  /* 0x0000007a004ea211 */ /* 0x000fe200078808ff */
[----:B------:R1:W-:Y:S01]  /*a680*/  @P2 STS.64 [R95+0x1008], RZ ;  /* 0x001008ff5f002388 */ /* 0x0003e20000000a00 */
[C---:B------:R-:W-:Y:S01]  /*a690*/  @!P2 LEA R2, P3, R79.reuse, R76, 0x6 ;  /* 0x0000004c4f02a211 */ /* 0x040fe200078630ff */
[----:B------:R-:W-:Y:S01]  /*a6a0*/  @!P2 IMAD.X R71, R92, 0x1, R77, P0 ;  /* 0x000000015c47a824 */ /* 0x000fe200000e064d */
[-C--:B------:R-:W-:Y:S01]  /*a6b0*/  @!P2 LEA R82, P0, R68, R122.reuse, 0x1 ;  /* 0x0000007a4452a211 */ /* 0x080fe200078008ff */
[----:B------:R-:W-:Y:S01]  /*a6c0*/  @!PT LDS RZ, [RZ] ;  /* 0x00000000fffff984 */ /* 0x000fe20000000800 */
[----:B------:R-:W-:Y:S01]  /*a6d0*/  @!PT LDS RZ, [RZ] ;  /* 0x00000000fffff984 */ /* 0x000fe20000000800 */
[----:B------:R-:W-:Y:S01]  /*a6e0*/  @!PT LDS RZ, [RZ] ;  /* 0x00000000fffff984 */ /* 0x000fe20000000800 */
[----:B------:R1:W-:Y:S01]  /*a6f0*/  @!P2 LDGSTS.E.BYPASS.LTC128B.128 [R95+0x1000], desc[UR16][R80.64] ;  /* 0x01000000505fafae */ /* 0x0003e2000b901d50 */
[----:B--2---:R-:W-:Y:S01]  /*a700*/  @!P2 LEA.HI.X R72, R79, R77, R72, 0x6, P3 ;  /* 0x0000004d4f48a211 */ /* 0x004fe200018f3448 */
[----:B------:R-:W-:Y:S01]  /*a710*/  @!P2 IMAD.IADD R70, R70, 0x1, R69 ;  /* 0x000000014646a824 */ /* 0x000fe200078e0245 */
[-C--:B------:R-:W-:Y:S01]  /*a720*/  @!P2 LEA.HI.X R79, R0, R119.reuse, R71, 0x1, P4 ;  /* 0x00000077004fa211 */ /* 0x080fe200020f0c47 */
[----:B------:R1:W-:Y:S01]  /*a730*/  @P2 STS.128 [R95+0x1800], RZ ;  /* 0x001800ff5f002388 */ /* 0x0003e20000000c00 */
[----:B------:R-:W-:Y:S01]  /*a740*/  @!P2 LEA R74, P3, R2, R122, 0x1 ;  /* 0x0000007a024aa211 */ /* 0x000fe200078608ff */
[----:B------:R-:W-:Y:S01]  /*a750*/  IMAD.MOV.U32 R122, RZ, RZ, R80 ;  /* 0x000000ffff7a7224 */ /* 0x000fe200078e0050 */
        /* <DEDUP_REMOVED lines=18> */
.L_x_4378:
[----:B------:R-:W-:Y:S04]  /*a880*/  IADD3 R77, R88, -0x1, RZ ;  /* 0xffffffff584d7810 */ /* 0x000fe80007ffe0ff */
[----:B------:R-:W-:Y:S04]  /*a890*/  LEA R76, R77, R90, 0x7 ;  /* 0x0000005a4d4c7211 */ /* 0x000fe800078e38ff */
[----:B-1----:R-:W-:Y:S02]  /*a8a0*/  I2FP.F32.S32 R75, R76 ;  /* 0x0000004c004b7245 */ /* 0x002fe40000201400 */
[C---:B------:R-:W-:Y:S02]  /*a8b0*/  IADD3 R72, R76.reuse, 0x1, RZ ;  /* 0x000000014c487810 */ /* 0x040fe40007ffe0ff */
[C---:B------:R-:W-:Y:S01]  /*a8c0*/  IADD3 R74, R76.reuse, 0x8, RZ ;  /* 0x000000084c4a7810 */ /* 0x040fe20007ffe0ff */
[C---:B------:R-:W-:Y:S01]  /*a8d0*/  FFMA.FTZ R4, R75.reuse, UR5, R4 ;  /* 0x000000054b047c23 */ /* 0x040fe20008010004 */
[----:B------:R-:W-:Y:S01]  /*a8e0*/  I2FP.F32.S32 R72, R72 ;  /* 0x0000004800487245 */ /* 0x000fe20000201400 */
[----:B------:R-:W-:Y:S01]  /*a8f0*/  FFMA.FTZ R6, R75, UR5, R6 ;  /* 0x000000054b067c23 */ /* 0x000fe20008010006 */
        /* <DEDUP_REMOVED lines=9> */
[----:B------:R-:W-:Y:S01]  /*a990*/  IADD3 R78, R76, 0x11, RZ ;  /* 0x000000114c4e7810 */ /* 0x000fe20007ffe0ff */
[----:B------:R-:W-:Y:S01]  /*a9a0*/  FFMA.FTZ R9, R72, UR5, R9 ;  /* 0x0000000548097c23 */ /* 0x000fe20008010009 */
[----:B------:R-:W-:Y:S01]  /*a9b0*/  IADD3 R74, R76, 0x18, RZ ;  /* 0x000000184c4a7810 */ /* 0x000fe20007ffe0ff */
[----:B------:R-:W-:Y:S01]  /*a9c0*/  FFMA.FTZ R11, R72, UR5, R11 ;  /* 0x00000005480b7c23 */ /* 0x000fe2000801000b */
        /* <DEDUP_REMOVED lines=24> */
[C---:B------:R-:W-:Y:S01]  /*ab50*/  IADD3 R74, R76.reuse, 0x31, RZ ;  /* 0x000000314c4a7810 */ /* 0x040fe20007ffe0ff */
[C---:B------:R-:W-:Y:S01]  /*ab60*/  FFMA.FTZ R24, R75.reuse, UR5, R24 ;  /* 0x000000054b187c23 */ /* 0x040fe20008010018 */
[----:B------:R-:W-:Y:S01]  /*ab70*/  I2FP.F32.S32 R72, R79 ;  /* 0x0000004f00487245 */ /* 0x000fe20000201400 */
[----:B------:R-:W-:Y:S01]  /*ab80*/  FFMA.FTZ R26, R75, UR5, R26 ;  /* 0x000000054b1a7c23 */ /* 0x000fe2000801001a */
[----:B------:R-:W-:Y:S02]  /*ab90*/  I2FP.F32.S32 R75, R78 ;  /* 0x0000004e004b7245 */ /* 0x000fe40000201400 */
[----:B------:R-:W-:Y:S01]  /*aba0*/  IADD3 R0, R76, 0x38, RZ ;  /* 0x000000384c007810 */ /* 0x000fe20007ffe0ff */
[----:B------:R-:W-:Y:S01]  /*abb0*/  FFMA.FTZ R25, R72, UR5, R25 ;  /* 0x0000000548197c23 */ /* 0x000fe20008010019 */
[----:B------:R-:W-:Y:S01]  /*abc0*/  FMNMX.FTZ R2, R4, R93, !PT ;  /* 0x0000005d04027209 */ /* 0x000fe20007810000 */
[----:B------:R-:W-:Y:S01]  /*abd0*/  FFMA.FTZ R27, R72, UR5, R27 ;  /* 0x00000005481b7c23 */ /* 0x000fe2000801001b */
[----:B------:R-:W-:Y:S01]  /*abe0*/  I2FP.F32.S32 R74, R74 ;  /* 0x0000004a004a7245 */ /* 0x000fe20000201400 */
[C---:B------:R-:W-:Y:S01]  /*abf0*/  FFMA.FTZ R28, R75.reuse, UR5, R28 ;  /* 0x000000054b1c7c23 */ /* 0x040fe2000801001c */
[----:B------:R-:W-:Y:S01]  /*ac00*/  I2FP.F32.S32 R69, R0 ;  /* 0x0000000000457245 */ /* 0x000fe20000201400 */
[----:B------:R-:W-:Y:S01]  /*ac10*/  FFMA.FTZ R30, R75, UR5, R30 ;  /* 0x000000054b1e7c23 */ /* 0x000fe2000801001e */
[----:B------:R-:W-:Y:S01]  /*ac20*/  IADD3 R68, R76, 0x39, RZ ;  /* 0x000000394c447810 */ /* 0x000fe20007ffe0ff */
[----:B------:R-:W-:Y:S01]  /*ac30*/  FFMA.FTZ R29, R74, UR5, R29 ;  /* 0x000000054a1d7c23 */ /* 0x000fe2000801001d */
[----:B------:R-:W-:Y:S01]  /*ac40*/  FMNMX.FTZ R70, R6, R91, !PT ;  /* 0x0000005b06467209 */ /* 0x000fe20007810000 */
[----:B------:R-:W-:Y:S01]  /*ac50*/  FFMA.FTZ R31, R74, UR5, R31 ;  /* 0x000000054a1f7c23 */ /* 0x000fe2000801001f */
[----:B------:R-:W-:Y:S01]  /*ac60*/  FMNMX.FTZ R73, R5, R2, !PT ;  /* 0x0000000205497209 */ /* 0x000fe20007810000 */
[C---:B------:R-:W-:Y:S01]  /*ac70*/  FFMA.FTZ R32, R69.reuse, UR5, R32 ;  /* 0x0000000545207c23 */ /* 0x040fe20008010020 */
[----:B------:R-:W-:Y:S01]  /*ac80*/  IADD3 R2, R76, 0x40, RZ ;  /* 0x000000404c027810 */ /* 0x000fe20007ffe0ff */
[----:B------:R-:W-:Y:S01]  /*ac90*/  FFMA.FTZ R34, R69, UR5, R34 ;  /* 0x0000000545227c23 */ /* 0x000fe20008010022 */
[----:B------:R-:W-:Y:S02]  /*aca0*/  I2FP.F32.S32 R0, R68 ;  /* 0x0000004400007245 */ /* 0x000fe40000201400 */
[----:B------:R-:W-:Y:S02]  /*acb0*/  FMNMX.FTZ R71, R7, R70, !PT ;  /* 0x0000004607477209 */ /* 0x000fe40007810000 */
        /* <DEDUP_REMOVED lines=9> */
[----:B------:R-:W-:Y:S02]  /*ad50*/  FMNMX.FTZ R2, R12, R71, !PT ;  /* 0x000000470c027209 */ /* 0x000fe40007810000 */
[----:B------:R-:W-:Y:S02]  /*ad60*/  FMNMX.FTZ R68, R14, R73, !PT ;  /* 0x000000490e447209 */ /* 0x000fe40007810000 */
[----:B------:R-:W-:Y:S02]  /*ad70*/  IADD3 R0, R76, 0x41, RZ ;  /* 0x000000414c007810 */ /* 0x000fe40007ffe0ff */
[----:B------:R-:W-:Y:S02]  /*ad80*/  FMNMX.FTZ R73, R13, R2, !PT ;  /* 0x000000020d497209 */ /* 0x000fe40007810000 */
[----:B------:R-:W-:Y:S02]  /*ad90*/  FMNMX.FTZ R71, R15, R68, !PT ;  /* 0x000000440f477209 */ /* 0x000fe40007810000 */
[----:B------:R-:W-:Y:S02]  /*ada0*/  I2FP.F32.S32 R0, R0 ;  /* 0x0000000000007245 */ /* 0x000fe40000201400 */
[----:B------:R-:W-:Y:S02]  /*adb0*/  FMNMX.FTZ R70, R16, R73, !PT ;  /* 0x0000004910467209 */ /* 0x000fe40007810000 */
[----:B------:R-:W-:Y:S01]  /*adc0*/  IADD3 R69, R76, 0x48, RZ ;  /* 0x000000484c457810 */ /* 0x000fe20007ffe0ff */
[----:B------:R-:W-:Y:S01]  /*add0*/  FFMA.FTZ R37, R0, UR5, R37 ;  /* 0x0000000500257c23 */ /* 0x000fe20008010025 */
[----:B------:R-:W-:Y:S01]  /*ade0*/  IADD3 R2, R76, 0x49, RZ ;  /* 0x000000494c027810 */ /* 0x000fe20007ffe0ff */
[----:B------:R-:W-:Y:S01]  /*adf0*/  FFMA.FTZ R39, R0, UR5, R39 ;  /* 0x0000000500277c23 */ /* 0x000fe20008010027 */
[----:B------:R-:W-:Y:S02]  /*ae00*/  FMNMX.FTZ R68, R18, R71, !PT ;  /* 0x0000004712447209 */ /* 0x000fe40007810000 */
[----:B------:R-:W-:Y:S02]  /*ae10*/  FMNMX.FTZ R71, R17, R70, !PT ;  /* 0x0000004611477209 */ /* 0x000fe40007810000 */
[----:B------:R-:W-:Y:S02]  /*ae20*/  I2FP.F32.S32 R69, R69 ;  /* 0x0000004500457245 */ /* 0x000fe40000201400 */
        /* <DEDUP_REMOVED lines=9> */
[----:B------:R-:W-:Y:S02]  /*aec0*/  IADD3 R2, R76, 0x50, RZ ;  /* 0x000000504c027810 */ /* 0x000fe40007ffe0ff */
[----:B------:R-:W-:Y:S02]  /*aed0*/  FMNMX.FTZ R71, R23, R68, !PT ;  /* 0x0000004417477209 */ /* 0x000fe40007810000 */
[----:B------:R-:W-:Y:S02]  /*aee0*/  FMNMX.FTZ R70, R24, R69, !PT ;  /* 0x0000004518467209 */ /* 0x000fe40007810000 */
[----:B------:R-:W-:Y:S02]  /*aef0*/  FMNMX.FTZ R68, R26, R71, !PT ;  /* 0x000000471a447209 */ /* 0x000fe40007810000 */
[----:B------:R-:W-:Y:S02]  /*af00*/  I2FP.F32.S32 R69, R2 ;  /* 0x0000000200457245 */ /* 0x000fe40000201400 */
[----:B------:R-:W-:Y:S02]  /*af10*/  FMNMX.FTZ R73, R25, R70, !PT ;  /* 0x0000004619497209 */ /* 0x000fe40007810000 */
[----:B------:R-:W-:Y:S01]  /*af20*/  IADD3 R2, R76, 0x58, RZ ;  /* 0x000000584c027810 */ /* 0x000fe20007ffe0ff */
[----:B------:R-:W-:Y:S01]  /*af30*/  FFMA.FTZ R44, R69, UR5, R44 ;  /* 0x00000005452c7c23 */ /* 0x000fe2000801002c */
[----:B------:R-:W-:Y:S01]  /*af40*/  FMNMX.FTZ R71, R27, R68, !PT ;  /* 0x000000441b477209 */ /* 0x000fe20007810000 */
[----:B------:R-:W-:Y:S01]  /*af50*/  FFMA.FTZ R46, R69, UR5, R46 ;  /* 0x00000005452e7c23 */ /* 0x000fe2000801002e */
[----:B------:R-:W-:Y:S02]  /*af60*/  FMNMX.FTZ R68, R28, R73, !PT ;  /* 0x000000491c447209 */ /* 0x000fe40007810000 */
[----:B------:R-:W-:Y:S02]  /*af70*/  IADD3 R0, R76, 0x51, RZ ;  /* 0x000000514c007810 */ /* 0x000fe40007ffe0ff */
[----:B------:R-:W-:Y:S02]  /*af80*/  I2FP.F32.S32 R69, R2 ;  /* 0x0000000200457245 */ /* 0x000fe40000201400 */
        /* <DEDUP_REMOVED lines=8> */
[----:B------:R-:W-:Y:S01]  /*b010*/  FMNMX.FTZ R73, R33, R2, !PT ;  /* 0x0000000221497209 */ /* 0x000fe20007810000 */
[C---:B------:R-:W-:Y:S01]  /*b020*/  FFMA.FTZ R48, R69.reuse, UR5, R48 ;  /* 0x0000000545307c23 */ /* 0x040fe20008010030 */
[----:B------:R-:W-:Y:S01]  /*b030*/  IADD3 R0, R76, 0x59, RZ ;  /* 0x000000594c007810 */ /* 0x000fe20007ffe0ff */
[----:B------:R-:W-:Y:S01]  /*b040*/  FFMA.FTZ R50, R69, UR5, R50 ;  /* 0x0000000545327c23 */ /* 0x000fe20008010032 */
[----:B------:R-:W-:Y:S02]  /*b050*/  FMNMX.FTZ R71, R35, R68, !PT ;  /* 0x0000004423477209 */ /* 0x000fe40007810000 */
[----:B------:R-:W-:Y:S02]  /*b060*/  FMNMX.FTZ R70, R36, R73, !PT ;  /* 0x0000004924467209 */ /* 0x000fe40007810000 */
[----:B------:R-:W-:Y:S02]  /*b070*/  I2FP.F32.S32 R0, R0 ;  /* 0x0000000000007245 */ /* 0x000fe40000201400 */
[----:B------:R-:W-:Y:S02]  /*b080*/  IADD3 R69, R76, 0x60, RZ ;  /* 0x000000604c457810 */ /* 0x000fe40007ffe0ff */
[----:B------:R-:W-:Y:S01]  /*b090*/  FMNMX.FTZ R68, R38, R71, !PT ;  /* 0x0000004726447209 */ /* 0x000fe20007810000 */
[----:B------:R-:W-:Y:S01]  /*b0a0*/  FFMA.FTZ R49, R0, UR5, R49 ;  /* 0x0000000500317c23 */ /* 0x000fe20008010031 */
[----:B------:R-:W-:Y:S01]  /*b0b0*/  IADD3 R2, R76, 0x61, RZ ;  /* 0x000000614c027810 */ /* 0x000fe20007ffe0ff */
[----:B------:R-:W-:Y:S01]  /*b0c0*/  FFMA.FTZ R51, R0, UR5, R51 ;  /* 0x0000000500337c23 */ /* 0x000fe20008010033 */
        /* <DEDUP_REMOVED lines=18> */
[----:B------:R-:W-:Y:S01]  /*b1f0*/  IADD3 R2, R76, 0x70, RZ ;  /* 0x000000704c027810 */ /* 0x000fe20007ffe0ff */
[----:B------:R-:W-:Y:S01]  /*b200*/  FFMA.FTZ R58, R69, UR5, R58 ;  /* 0x00000005453a7c23 */ /* 0x000fe2000801003a */
[----:B------:R-:W-:Y:S02]  /*b210*/  FMNMX.FTZ R71, R47, R68, !PT ;  /* 0x000000442f477209 */ /* 0x000fe40007810000 */
        /* <DEDUP_REMOVED lines=10> */
[----:B------:R-:W-:Y:S01]  /*b2c0*/  FFMA.FTZ R60, R69, UR5, R60 ;  /* 0x00000005453c7c23 */ /* 0x000fe2000801003c */
[----:B------:R-:W-:Y:S01]  /*b2d0*/  FMNMX.FTZ R71, R53, R2, !PT ;  /* 0x0000000235477209 */ /* 0x000fe20007810000 */
[----:B------:R-:W-:Y:S01]  /*b2e0*/  FFMA.FTZ R62, R69, UR5, R62 ;  /* 0x00000005453e7c23 */ /* 0x000fe2000801003e */
[----:B------:R-:W-:Y:S02]  /*b2f0*/  IADD3 R0, R76, 0x71, RZ ;  /* 0x000000714c007810 */ /* 0x000fe40007ffe0ff */
        /* <DEDUP_REMOVED lines=8> */
[----:B------:R-:W-:Y:S02]  /*b380*/  FMNMX.FTZ R71, R61, R70, !PT ;  /* 0x000000463d477209 */ /* 0x000fe40007810000 */
[----:B------:R-:W-:Y:S01]  /*b390*/  FMNMX.FTZ R2, R54, R73, !PT ;  /* 0x0000004936027209 */ /* 0x000fe20007810000 */
[C---:B------:R-:W-:Y:S01]  /*b3a0*/  FFMA.FTZ R64, R69.reuse, UR5, R64 ;  /* 0x0000000545407c23 */ /* 0x040fe20008010040 */
[----:B------:R-:W-:Y:S02]  /*b3b0*/  FFMA.FTZ R66, R69, UR5, R66 ;  /* 0x0000000545427c23 */ /* 0x000fe40008010042 */
        /* <DEDUP_REMOVED lines=8> */
[----:B------:R-:W-:Y:S03]  /*b440*/  FFMA.FTZ R67, R0, UR5, R67 ;  /* 0x0000000500437c23 */ /* 0x000fe60008010043 */
[----:B------:R-:W-:Y:S02]  /*b450*/  FMNMX.FTZ R80, R65, R68, !PT ;  /* 0x0000004441507209 */ /* 0x000fe40007810000 */
[----:B------:R-:W-:Y:S04]  /*b460*/  FMNMX.FTZ R69, R63, R2, !PT ;  /* 0x000000023f457209 */ /* 0x000fe80007810000 */
[----:B------:R-:W-:Y:S02]  /*b470*/  FMNMX.FTZ R0, R66, R69, !PT ;  /* 0x0000004542007209 */ /* 0x000fe40007810000 */
[----:B------:R-:W-:Y:S02]  /*b480*/  SHFL.BFLY PT, R69, R80, 0x2, 0x1f ;  /* 0x0c401f0050457f89 */ /* 0x000fe400000e0000 */
[----:B------:R-:W-:Y:S06]  /*b490*/  FMNMX.FTZ R73, R67, R0, !PT ;  /* 0x0000000043497209 */ /* 0x000fec0007810000 */
[----:B------:R-:W1:Y:S02]  /*b4a0*/  SHFL.BFLY PT, R0, R73, 0x2, 0x1f ;  /* 0x0c401f0049007f89 */ /* 0x000e6400000e0000 */
[----:B-1----:R-:W-:Y:S02]  /*b4b0*/  FMNMX.FTZ R71, R73, R0, !PT ;  /* 0x0000000049477209 */ /* 0x002fe40007810000 */
[----:B------:R-:W-:Y:S04]  /*b4c0*/  FMNMX.FTZ R81, R80, R69, !PT ;  /* 0x0000004550517209 */ /* 0x000fe80007810000 */
[----:B------:R-:W1:Y:S08]  /*b4d0*/  SHFL.BFLY PT, R0, R71, 0x1, 0x1f ;  /* 0x0c201f0047007f89 */ /* 0x000e7000000e0000 */
[----:B------:R-:W2:Y:S01]  /*b4e0*/  SHFL.BFLY PT, R70, R81, 0x1, 0x1f ;  /* 0x0c201f0051467f89 */ /* 0x000ea200000e0000 */
[----:B-1----:R-:W-:Y:S02]  /*b4f0*/  FMNMX.FTZ R69, R71, R0, !PT ;  /* 0x0000000047457209 */ /* 0x002fe40007810000 */
[----:B--2---:R-:W-:Y:S03]  /*b500*/  FMNMX.FTZ R70, R81, R70, !PT ;  /* 0x0000004651467209 */ /* 0x004fe60007810000 */
[----:B------:R-:W-:Y:S02]  /*b510*/  FADD.FTZ R73, -R69, R91 ;  /* 0x0000005b45497221 */ /* 0x000fe40000010100 */
[----:B------:R-:W1:Y:S01]  /*b520*/  LDSM.16.MT88.4 R80, [R120+0x3000] ;  /* 0x003000007850783b */ /* 0x000e620000004200 */
[C---:B------:R-:W-:Y:S01]  /*b530*/  FSETP.NEU.FTZ.AND P0, PT, R70.reuse, -INF , PT ;  /* 0xff8000004600780b */ /* 0x040fe20003f1d000 */
[C---:B------:R-:W-:Y:S01]  /*b540*/  FADD.FTZ R68, -R70.reuse, R93 ;  /* 0x0000005d46447221 */ /* 0x040fe20000010100 */
[----:B------:R-:W-:Y:S01]  /*b550*/  FMUL.FTZ R2, R70, UR4 ;  /* 0x0000000446027c20 */ /* 0x000fe20008410000 */
[----:B------:R-:W-:Y:S02]  /*b560*/  FMUL.FTZ R74, R73, UR4 ;  /* 0x00000004494a7c20 */ /* 0x000fe40008410000 */
[----:B------:R-:W-:Y:S02]  /*b570*/  FMUL.FTZ R72, R68, UR4 ;  /* 0x0000000444487c20 */ /* 0x000fe40008410000 */
[----:B------:R-:W2:Y:S01]  /*b580*/  MUFU.EX2 R71, R74 ;  /* 0x0000004a00477308 */ /* 0x000ea20000000800 */
[----:B------:R-:W-:Y:S02]  /*b590*/  FSEL R68, R2, RZ, P0 ;  /* 0x000000ff02447208 */ /* 0x000fe40000000000 */
[----:B------:R-:W-:Y:S03]  /*b5a0*/  FSETP.NEU.FTZ.AND P0, PT, R69, -INF , PT ;  /* 0xff8000004500780b */ /* 0x000fe60003f1d000 */
        /* <DEDUP_REMOVED lines=44> */
[----:B------:R-:W-:Y:S01]  /*b870*/  FMUL.FTZ R4, R69, UR4 ;  /* 0x0000000445047c20 */ /* 0x000fe20008410000 */
[--C-:B------:R-:W-:Y:S01]  /*b880*/  FFMA.FTZ R155, R5, UR4, -R68.reuse ;  /* 0x00000004059b7c23 */ /* 0x100fe20008010844 */
[--C-:B------:R-:W-:Y:S01]  /*b890*/  FFMA.FTZ R158, R8, UR4, -R68.reuse ;  /* 0x00000004089e7c23 */ /* 0x100fe20008010844 */
[--C-:B------:R-:W-:Y:S01]  /*b8a0*/  FFMA.FTZ R145, R9, UR4, -R68.reuse ;  /* 0x0000000409917c23 */ /* 0x100fe20008010844 */
[--C-:B------:R-:W-:Y:S01]  /*b8b0*/  FFMA.FTZ R91, R20, UR4, -R68.reuse ;  /* 0x00000004145b7c23 */ /* 0x100fe20008010844 */
[----:B------:R-:W-:Y:S03]  /*b8c0*/  FSEL R4, R4, RZ, P0 ;  /* 0x000000ff04047208 */ /* 0x000fe60000000000 */
[----:B------:R-:W-:Y:S01]  /*b8d0*/  MUFU.EX2 R0, R0 ;  /* 0x0000000000007308 */ /* 0x000fe20000000800 */
[--C-:B------:R-:W-:Y:S01]  /*b8e0*/  FFMA.FTZ R136, R21, UR4, -R68.reuse ;  /* 0x0000000415887c23 */ /* 0x100fe20008010844 */
[----:B------:R-:W-:Y:S01]  /*b8f0*/  FFMA.FTZ R93, R24, UR4, -R68 ;  /* 0x00000004185d7c23 */ /* 0x000fe20008010844 */
[----:B------:R-:W-:Y:S01]  /*b900*/  ISETP.GT.AND P0, PT, R88, 0x1, PT ;  /* 0x000000015800780c */ /* 0x000fe20003f04270 */
        /* <DEDUP_REMOVED lines=18> */
[--C-:B------:R-:W-:Y:S01]  /*ba30*/  FFMA.FTZ R27, R56, UR4, -R68.reuse ;  /* 0x00000004381b7c23 */ /* 0x100fe20008010844 */
[----:B------:R-:W-:Y:S03]  /*ba40*/  FFMA.FTZ R56, R57, UR4, -R68 ;  /* 0x0000000439387c23 */ /* 0x000fe60008010844 */
[----:B------:R-:W3:Y:S01]  /*ba50*/  MUFU.EX2 R145, R145 ;  /* 0x0000009100917308 */ /* 0x000ee20000000800 */
[----:B--2---:R-:W-:Y:S01]  /*ba60*/  F2FP.BF16.F32.PACK_AB R124, R155, R0 ;  /* 0x000000009b7c723e */ /* 0x004fe200000010ff */
[----:B------:R-:W-:Y:S01]  /*ba70*/  FFMA.FTZ R0, R87, R72, R0 ;  /* 0x0000004857007223 */ /* 0x000fe20000010000 */
[--C-:B------:R-:W-:Y:S01]  /*ba80*/  FFMA.FTZ R87, R38, UR4, -R4.reuse ;  /* 0x0000000426577c23 */ /* 0x100fe20008010804 */
[--C-:B------:R-:W-:Y:S01]  /*ba90*/  FFMA.FTZ R57, R34, UR4, -R4.reuse ;  /* 0x0000000422397c23 */ /* 0x100fe20008010804 */
[----:B------:R-:W-:Y:S01]  /*baa0*/  FFMA.FTZ R54, R54, UR4, -R4 ;  /* 0x0000000436367c23 */ /* 0x000fe20008010804 */
[----:B------:R-:W-:Y:S01]  /*bab0*/  FADD.FTZ R155, R155, R0 ;  /* 0x000000009b9b7221 */ /* 0x000fe20000010000 */
[--C-:B------:R-:W-:Y:S03]  /*bac0*/  FFMA.FTZ R55, R55, UR4, -R4.reuse ;  /* 0x0000000437377c23 */ /* 0x100fe60008010804 */
[----:B------:R-:W-:Y:S01]  /*bad0*/  MUFU.EX2 R2, R2 ;  /* 0x0000000200027308 */ /* 0x000fe20000000800 */
[--C-:B------:R-:W-:Y:S01]  /*bae0*/  FFMA.FTZ R58, R58, UR4, -R4.reuse ;  /* 0x000000043a3a7c23 */ /* 0x100fe20008010804 */
[--C-:B------:R-:W-:Y:S01]  /*baf0*/  FFMA.FTZ R59, R59, UR4, -R4.reuse ;  /* 0x000000043b3b7c23 */ /* 0x100fe20008010804 */
[--C-:B------:R-:W-:Y:S01]  /*bb00*/  FFMA.FTZ R62, R62, UR4, -R4.reuse ;  /* 0x000000043e3e7c23 */ /* 0x100fe20008010804 */
[----:B------:R-:W-:Y:S01]  /*bb10*/  MOV R88, R77 ;  /* 0x0000004d00587202 */ /* 0x000fe20000000f00 */
[----:B------:R-:W-:Y:S05]  /*bb20*/  FFMA.FTZ R66, R66, UR4, -R4 ;  /* 0x0000000442427c23 */ /* 0x000fea0008010804 */
[----:B------:R-:W2:Y:S01]  /*bb30*/  MUFU.EX2 R153, R153 ;  /* 0x0000009900997308 */ /* 0x000ea20000000800 */
[C---:B---3--:R-:W-:Y:S01]  /*bb40*/  F2FP.BF16.F32.PACK_AB R126, R145.reuse, R158 ;  /* 0x0000009e917e723e */ /* 0x048fe200000010ff */
[----:B------:R-:W-:Y:S04]  /*bb50*/  FADD.FTZ R158, R158, R155 ;  /* 0x0000009b9e9e7221 */ /* 0x000fe80000010000 */
[----:B------:R-:W-:Y:S04]  /*bb60*/  FADD.FTZ R145, R145, R158 ;  /* 0x0000009e91917221 */ /* 0x000fe80000010000 */
[----:B------:R-:W3:Y:S10]  /*bb70*/  MUFU.EX2 R152, R152 ;  /* 0x0000009800987308 */ /* 0x000ef40000000800 */
[----:B------:R-:W4:Y:S01]  /*bb80*/  MUFU.EX2 R147, R147 ;  /* 0x0000009300937308 */ /* 0x000f220000000800 */
[----:B--2---:R-:W-:Y:S01]  /*bb90*/  F2FP.BF16.F32.PACK_AB R125, R153, R2 ;  /* 0x00000002997d723e */ /* 0x004fe200000010ff */
[----:B------:R-:W-:Y:S01]  /*bba0*/  FFMA.FTZ R2, R89, R71, R2 ;  /* 0x0000004759027223 */ /* 0x000fe20000010002 */
[--C-:B------:R-:W-:Y:S01]  /*bbb0*/  FFMA.FTZ R71, R31, UR4, -R4.reuse ;  /* 0x000000041f477c23 */ /* 0x100fe20008010804 */
[----:B------:R-:W-:Y:S01]  /*bbc0*/  FFMA.FTZ R89, R47, UR4, -R4 ;  /* 0x000000042f597c23 */ /* 0x000fe20008010804 */
[----:B------:R-:W-:Y:S01]  /*bbd0*/  LDSM.16.MT88.4 R28, [R121+0x3c00] ;  /* 0x003c0000791c783b */ /* 0x000fe20000004200 */
[----:B------:R-:W-:Y:S01]  /*bbe0*/  FADD.FTZ R153, R153, R2 ;  /* 0x0000000299997221 */ /* 0x000fe20000010000 */
[--C-:B------:R-:W-:Y:S03]  /*bbf0*/  FFMA.FTZ R2, R39, UR4, -R4.reuse ;  /* 0x0000000427027c23 */ /* 0x100fe60008010804 */
[----:B------:R-:W-:Y:S01]  /*bc00*/  MUFU.EX2 R151, R151 ;  /* 0x0000009700977308 */ /* 0x000fe20000000800 */
[--C-:B------:R-:W-:Y:S01]  /*bc10*/  FFMA.FTZ R47, R50, UR4, -R4.reuse ;  /* 0x00000004322f7c23 */ /* 0x100fe20008010804 */
[----:B---3--:R-:W-:Y:S01]  /*bc20*/  FADD.FTZ R40, R152, R153 ;  /* 0x0000009998287221 */ /* 0x008fe20000010000 */
[----:B------:R-:W-:Y:S01]  /*bc30*/  FFMA.FTZ R50, R51, UR4, -R4 ;  /* 0x0000000433327c23 */ /* 0x000fe20008010804 */
[----:B------:R-:W-:Y:S01]  /*bc40*/  FFMA.FTZ R51, R64, UR4, -R68 ;  /* 0x0000000440337c23 */ /* 0x000fe20008010844 */
[----:B------:R-:W-:Y:S01]  /*bc50*/  LDSM.16.MT88.4 R36, [R120+0x4000] ;  /* 0x004000007824783b */ /* 0x000fe20000004200 */
[----:B------:R-:W-:Y:S01]  /*bc60*/  FFMA.FTZ R64, R63, UR4, -R4 ;  /* 0x000000043f407c23 */ /* 0x000fe20008010804 */
[----:B------:R-:W-:Y:S03]  /*bc70*/  FFMA.FTZ R68, R65, UR4, -R68 ;  /* 0x0000000441447c23 */ /* 0x000fe60008010844 */
[----:B------:R-:W-:Y:S01]  /*bc80*/  MUFU.EX2 R160, R160 ;  /* 0x000000a000a07308 */ /* 0x000fe20000000800 */
[C---:B----4-:R-:W-:Y:S01]  /*bc90*/  FADD.FTZ R40, R147.reuse, R40 ;  /* 0x0000002893287221 */ /* 0x050fe20000010000 */
[----:B------:R-:W-:Y:S08]  /*bca0*/  F2FP.BF16.F32.PACK_AB R127, R147, R152 ;  /* 0x00000098937f723e */ /* 0x000ff000000010ff */
[----:B------:R-:W-:Y:S01]  /*bcb0*/  MUFU.EX2 R156, R156 ;  /* 0x0000009c009c7308 */ /* 0x000fe20000000800 */
[C---:B-1----:R-:W-:Y:S06]  /*bcc0*/  HMMA.16816.F32.BF16 R108, R124.reuse, R80, R108 ;  /* 0x000000507c6c723c */ /* 0x042fec000004186c */
[C---:B------:R-:W-:Y:S03]  /*bcd0*/  HMMA.16816.F32.BF16 R104, R124.reuse, R82, R104 ;  /* 0x000000527c68723c */ /* 0x040fe60000041868 */
[----:B------:R-:W-:Y:S01]  /*bce0*/  MUFU.EX2 R149, R149 ;  /* 0x0000009500957308 */ /* 0x000fe20000000800 */
[----:B------:R-:W1:Y:S09]  /*bcf0*/  LDSM.16.MT88.4 R80, [R121+0x3000] ;  /* 0x003000007950783b */ /* 0x000e720000004200 */
[----:B------:R-:W-:Y:S10]  /*bd00*/  MUFU.EX2 R91, R91 ;  /* 0x0000005b005b7308 */ /* 0x000ff40000000800 */
[----:B------:R-:W2:Y:S10]  /*bd10*/  MUFU.EX2 R136, R136 ;  /* 0x0000008800887308 */ /* 0x000eb40000000800 */
[----:B------:R-:W-:Y:S10]  /*bd20*/  MUFU.EX2 R93, R93 ;  /* 0x0000005d005d7308 */ /* 0x000ff40000000800 */
[----:B------:R-:W3:Y:S01]  /*bd30*/  MUFU.EX2 R138, R138 ;  /* 0x0000008a008a7308 */ /* 0x000ee20000000800 */
[----:B--2---:R-:W-:Y:S09]  /*bd40*/  F2FP.BF16.F32.PACK_AB R132, R136, R91 ;  /* 0x0000005b8884723e */ /* 0x004ff200000010ff */
[----:B------:R-:W-:Y:S01]  /*bd50*/  MUFU.EX2 R157, R157 ;  /* 0x0000009d009d7308 */ /* 0x000fe20000000800 */
[C---:B-1----:R-:W-:Y:S06]  /*bd60*/  HMMA.16816.F32.BF16 R100, R124.reuse, R80, R100 ;  /* 0x000000507c64723c */ /* 0x042fec0000041864 */
[----:B------:R-:W-:Y:S03]  /*bd70*/  HMMA.16816.F32.BF16 R96, R124, R82, R96 ;  /* 0x000000527c60723c */ /* 0x000fe60000041860 */
[----:B------:R-:W1:Y:S01]  /*bd80*/  MUFU.EX2 R162, R162 ;  /* 0x000000a200a27308 */ /* 0x000e620000000800 */
[----:B------:R-:W2:Y:S01]  /*bd90*/  LDSM.16.MT88.4 R80, [R120+0x3400] ;  /* 0x003400007850783b */ /* 0x000ea20000004200 */
[----:B---3--:R-:W-:Y:S02]  /*bda0*/  F2FP.BF16.F32.PACK_AB R134, R138, R93 ;  /* 0x0000005d8a86723e */ /* 0x008fe400000010ff */
[----:B------:R-:W-:Y:S01]  /*bdb0*/  F2FP.BF16.F32.PACK_AB R124, R129, R154 ;  /* 0x0000009a817c723e */ /* 0x000fe200000010ff */
[----:B------:R-:W-:Y:S05]  /*bdc0*/  FADD.FTZ R154, R154, R145 ;  /* 0x000000919a9a7221 */ /* 0x000fea0000010000 */
[----:B------:R-:W-:Y:S01]  /*bdd0*/  MUFU.EX2 R164, R164 ;  /* 0x000000a400a47308 */ /* 0x000fe20000000800 */
[----:B------:R-:W-:Y:S01]  /*bde0*/  F2FP.BF16.F32.PACK_AB R126, R73, R142 ;  /* 0x0000008e497e723e */ /* 0x000fe200000010ff */
[----:B------:R-:W-:Y:S01]  /*bdf0*/  FADD.FTZ R129, R129, R154 ;  /* 0x0000009a81817221 */ /* 0x000fe20000010000 */
[----:B------:R-:W-:Y:S02]  /*be00*/  F2FP.BF16.F32.PACK_AB R125, R160, R151 ;  /* 0x00000097a07d723e */ /* 0x000fe400000010ff */
[----:B------:R-:W-:Y:S01]  /*be10*/  F2FP.BF16.F32.PACK_AB R127, R149, R156 ;  /* 0x0000009c957f723e */ /* 0x000fe200000010ff */
[----:B------:R-:W-:Y:S04]  /*be20*/  FADD.FTZ R142, R142, R129 ;  /* 0x000000818e8e7221 */ /* 0x000fe80000010000 */
[----:B------:R-:W3:Y:S01]  /*be30*/  MUFU.EX2 R159, R159 ;  /* 0x0000009f009f7308 */ /* 0x000ee20000000800 */
[----:B-1----:R-:W-:Y:S01]  /*be40*/  F2FP.BF16.F32.PACK_AB R133, R162, R157 ;  /* 0x0000009da285723e */ /* 0x002fe200000010ff */
[----:B------:R-:W-:Y:S04]  /*be50*/  FADD.FTZ R142, R73, R142 ;  /* 0x0000008e498e7221 */ /* 0x000fe80000010000 */
[----:B------:R-:W-:Y:S04]  /*be60*/  FADD.FTZ R91, R91, R142 ;  /* 0x0000008e5b5b7221 */ /* 0x000fe80000010000 */
[----:B------:R-:W1:Y:S01]  /*be70*/  MUFU.EX2 R25, R25 ;  /* 0x0000001900197308 */ /* 0x000e620000000800 */
[----:B------:R-:W-:Y:S01]  /*be80*/  FADD.FTZ R136, R136, R91 ;  /* 0x0000005b88887221 */ /* 0x000fe20000010000 */
[----:B------:R-:W-:Y:S03]  /*be90*/  MOV R91, R69 ;  /* 0x00000045005b7202 */ /* 0x000fe60000000f00 */
[----:B------:R-:W-:Y:S05]  /*bea0*/  FADD.FTZ R93, R93, R136 ;  /* 0x000000885d5d7221 */ /* 0x000fea0000010000 */
[----:B------:R-:W-:Y:S01]  /*beb0*/  MUFU.EX2 R141, R141 ;  /* 0x0000008d008d7308 */ /* 0x000fe20000000800 */
[----:B---3--:R-:W-:Y:S01]  /*bec0*/  F2FP.BF16.F32.PACK_AB R135, R159, R164 ;  /* 0x000000a49f87723e */ /* 0x008fe200000010ff */
[----:B------:R-:W-:Y:S01]  /*bed0*/  FADD.FTZ R138, R138, R93 ;  /* 0x0000005d8a8a7221 */ /* 0x000fe20000010000 */
[----:B------:R-:W-:Y:S07]  /*bee0*/  MOV R93, R70 ;  /* 0x00000046005d7202 */ /* 0x000fee0000000f00 */
[----:B------:R-:W3:Y:S01]  /*bef0*/  MUFU.EX2 R146, R146 ;  /* 0x0000009200927308 */ /* 0x000ee20000000800 */
[C---:B--2---:R-:W-:Y:S03]  /*bf00*/  HMMA.16816.F32.BF16 R108, R124.reuse, R80, R108 ;  /* 0x000000507c6c723c */ /* 0x044fe6000004186c */
[C---:B-1----:R-:W-:Y:S01]  /*bf10*/  F2FP.BF16.F32.PACK_AB R32, R140.reuse, R25 ;  /* 0x000000198c20723e */ /* 0x042fe200000010ff */
[----:B------:R-:W-:Y:S02]  /*bf20*/  FADD.FTZ R63, R25, R138 ;  /* 0x0000008a193f7221 */ /* 0x000fe40000010000 */
[C---:B------:R-:W-:Y:S03]  /*bf30*/  HMMA.16816.F32.BF16 R104, R124.reuse, R82, R104 ;  /* 0x000000527c68723c */ /* 0x040fe60000041868 */
[----:B------:R-:W-:Y:S01]  /*bf40*/  MUFU.EX2 R60, R60 ;  /* 0x0000003c003c7308 */ /* 0x000fe20000000800 */
[----:B------:R-:W1:Y:S01]  /*bf50*/  LDSM.16.MT88.4 R80, [R121+0x3400] ;  /* 0x003400007950783b */ /* 0x000e620000004200 */
[----:B------:R-:W-:Y:S08]  /*bf60*/  FADD.FTZ R140, R140, R63 ;  /* 0x0000003f8c8c7221 */ /* 0x000ff00000010000 */
[----:B------:R-:W2:Y:S01]  /*bf70*/  MUFU.EX2 R71, R71 ;  /* 0x0000004700477308 */ /* 0x000ea20000000800 */
[C---:B---3--:R-:W-:Y:S01]  /*bf80*/  F2FP.BF16.F32.PACK_AB R34, R146.reuse, R141 ;  /* 0x0000008d9222723e */ /* 0x048fe200000010ff */
[----:B------:R-:W-:Y:S04]  /*bf90*/  FADD.FTZ R141, R141, R140 ;  /* 0x0000008c8d8d7221 */ /* 0x000fe80000010000 */
[----:B------:R-:W-:Y:S04]  /*bfa0*/  FADD.FTZ R146, R146, R141 ;  /* 0x0000008d92927221 */ /* 0x000fe80000010000 */
[----:B------:R-:W-:Y:S10]  /*bfb0*/  MUFU.EX2 R57, R57 ;  /* 0x0000003900397308 */ /* 0x000ff40000000800 */
[----:B------:R-:W3:Y:S01]  /*bfc0*/  MUFU.EX2 R0, R35 ;  /* 0x0000002300007308 */ /* 0x000ee20000000800 */
[----:B--2---:R-:W-:Y:S09]  /*bfd0*/  F2FP.BF16.F32.PACK_AB R33, R71, R60 ;  /* 0x0000003c4721723e */ /* 0x004ff200000010ff */
[----:B------:R-:W-:Y:S10]  /*bfe0*/  MUFU.EX2 R137, R137 ;  /* 0x0000008900897308 */ /* 0x000ff40000000800 */
[----:B------:R-:W2:Y:S01]  /*bff0*/  MUFU.EX2 R144, R144 ;  /* 0x0000009000907308 */ /* 0x000ea20000000800 */
[C---:B-1----:R-:W-:Y:S03]  /*c000*/  HMMA.16816.F32.BF16 R100, R124.reuse, R80, R100 ;  /* 0x000000507c64723c */ /* 0x042fe60000041864 */
[----:B---3--:R-:W-:Y:S03]  /*c010*/  F2FP.BF16.F32.PACK_AB R35, R0, R57 ;  /* 0x000000390023723e */ /* 0x008fe600000010ff */
[----:B------:R-:W-:Y:S03]  /*c020*/  HMMA.16816.F32.BF16 R96, R124, R82, R96 ;  /* 0x000000527c60723c */ /* 0x000fe60000041860 */
[----:B------:R-:W-:Y:S01]  /*c030*/  MUFU.EX2 R143, R143 ;  /* 0x0000008f008f7308 */ /* 0x000fe20000000800 */
[----:B------:R-:W1:Y:S09]  /*c040*/  LDSM.16.MT88.4 R80, [R120+0x3800] ;  /* 0x003800007850783b */ /* 0x000e720000004200 */
[----:B------:R-:W3:Y:S01]  /*c050*/  MUFU.EX2 R150, R150 ;  /* 0x0000009600967308 */ /* 0x000ee20000000800 */
[----:B------:R-:W4:Y:S09]  /*c060*/  LDSM.16.MT88.4 R124, [R121+0x3800] ;  /* 0x00380000797c783b */ /* 0x000f320000004200 */
[----:B------:R-:W-:Y:S10]  /*c070*/  MUFU.EX2 R87, R87 ;  /* 0x0000005700577308 */ /* 0x000ff40000000800 */
[----:B------:R-:W5:Y:S10]  /*c080*/  MUFU.EX2 R2, R2 ;  /* 0x0000000200027308 */ /* 0x000f740000000800 */
[----:B------:R-:W-:Y:S10]  /*c090*/  MUFU.EX2 R61, R61 ;  /* 0x0000003d003d7308 */ /* 0x000ff40000000800 */
[----:B------:R-:W-:Y:S01]  /*c0a0*/  MUFU.EX2 R148, R148 ;  /* 0x0000009400947308 */ /* 0x000fe20000000800 */
[C---:B-1----:R-:W-:Y:S06]  /*c0b0*/  HMMA.16816.F32.BF16 R108, R132.reuse, R80, R108 ;  /* 0x00000050846c723c */ /* 0x042fec000004186c */
[C---:B------:R-:W-:Y:S03]  /*c0c0*/  HMMA.16816.F32.BF16 R104, R132.reuse, R82, R104 ;  /* 0x000000528468723c */ /* 0x040fe60000041868 */
[----:B------:R-:W-:Y:S01]  /*c0d0*/  MUFU.EX2 R139, R139 ;  /* 0x0000008b008b7308 */ /* 0x000fe20000000800 */
[----:B------:R-:W1:Y:S02]  /*c0e0*/  LDSM.16.MT88.4 R80, [R120+0x3c00] ;  /* 0x003c00007850783b */ /* 0x000e640000004200 */
[C---:B----4-:R-:W-:Y:S07]  /*c0f0*/  HMMA.16816.F32.BF16 R100, R132.reuse, R124, R100 ;  /* 0x0000007c8464723c */ /* 0x050fee0000041864 */
[----:B------:R-:W-:Y:S01]  /*c100*/  MUFU.EX2 R48, R48 ;  /* 0x0000003000307308 */ /* 0x000fe20000000800 */
[----:B------:R-:W-:Y:S09]  /*c110*/  HMMA.16816.F32.BF16 R96, R132, R126, R96 ;  /* 0x0000007e8460723c */ /* 0x000ff20000041860 */
[----:B------:R-:W-:Y:S02]  /*c120*/  MUFU.EX2 R49, R49 ;  /* 0x0000003100317308 */ /* 0x000fe40000000800 */
[--C-:B------:R-:W-:Y:S01]  /*c130*/  FFMA.FTZ R124, R43, UR4, -R4.reuse ;  /* 0x000000042b7c7c23 */ /* 0x100fe20008010804 */
[----:B------:R-:W-:Y:S07]  /*c140*/  FFMA.FTZ R4, R67, UR4, -R4 ;  /* 0x0000000443047c23 */ /* 0x000fee0008010804 */
[----:B------:R-:W4:Y:S01]  /*c150*/  MUFU.EX2 R124, R124 ;  /* 0x0000007c007c7308 */ /* 0x000f220000000800 */
[C---:B------:R-:W-:Y:S09]  /*c160*/  HMMA.16816.F32.BF16 R100, R32.reuse, R28, R100 ;  /* 0x0000001c2064723c */ /* 0x040ff20000041864 */
[----:B------:R-:W-:Y:S01]  /*c170*/  MUFU.EX2 R46, R46 ;  /* 0x0000002e002e7308 */ /* 0x000fe20000000800 */
[C---:B------:R-:W-:Y:S01]  /*c180*/  HMMA.16816.F32.BF16 R96, R32.reuse, R30, R96 ;  /* 0x0000001e2060723c */ /* 0x040fe20000041860 */
[----:B------:R-:W-:Y:S08]  /*c190*/  LDSM.16.MT88.4 R28, [R120+0x4400] ;  /* 0x00440000781c783b */ /* 0x000ff00000004200 */
[----:B------:R-:W4:Y:S01]  /*c1a0*/  MUFU.EX2 R89, R89 ;  /* 0x0000005900597308 */ /* 0x000f220000000800 */
[C---:B-1----:R-:W-:Y:S06]  /*c1b0*/  HMMA.16816.F32.BF16 R108, R32.reuse, R80, R108 ;  /* 0x00000050206c723c */ /* 0x042fec000004186c */
[----:B------:R-:W-:Y:S03]  /*c1c0*/  HMMA.16816.F32.BF16 R104, R32, R82, R104 ;  /* 0x000000522068723c */ /* 0x000fe60000041868 */
[----:B------:R-:W-:Y:S01]  /*c1d0*/  MUFU.EX2 R47, R47 ;  /* 0x0000002f002f7308 */ /* 0x000fe20000000800 */
[----:B------:R-:W1:Y:S03]  /*c1e0*/  LDSM.16.MT88.4 R80, [R121+0x4000] ;  /* 0x004000007950783b */ /* 0x000e660000004200 */
[----:B--2---:R-:W-:Y:S01]  /*c1f0*/  F2FP.BF16.F32.PACK_AB R32, R144, R137 ;  /* 0x000000899020723e */ /* 0x004fe200000010ff */
[----:B------:R-:W-:Y:S05]  /*c200*/  FADD.FTZ R137, R137, R146 ;  /* 0x0000009289897221 */ /* 0x000fea0000010000 */
[----:B------:R-:W2:Y:S01]  /*c210*/  MUFU.EX2 R50, R50 ;  /* 0x0000003200327308 */ /* 0x000ea20000000800 */
[----:B---3--:R-:W-:Y:S01]  /*c220*/  F2FP.BF16.F32.PACK_AB R34, R150, R143 ;  /* 0x0000008f9622723e */ /* 0x008fe200000010ff */
[----:B------:R-:W-:Y:S01]  /*c230*/  FADD.FTZ R144, R144, R137 ;  /* 0x0000008990907221 */ /* 0x000fe20000010000 */
[----:B-----5:R-:W-:Y:S02]  /*c240*/  F2FP.BF16.F32.PACK_AB R33, R2, R87 ;  /* 0x000000570221723e */ /* 0x020fe400000010ff */
[----:B----4-:R-:W-:Y:S05]  /*c250*/  F2FP.BF16.F32.PACK_AB R35, R124, R61 ;  /* 0x0000003d7c23723e */ /* 0x010fea00000010ff */
[----:B------:R-:W-:Y:S02]  /*c260*/  MUFU.EX2 R44, R44 ;  /* 0x0000002c002c7308 */ /* 0x000fe40000000800 */
[C---:B------:R-:W-:Y:S08]  /*c270*/  HMMA.16816.F32.BF16 R108, R32.reuse, R36, R108 ;  /* 0x00000024206c723c */ /* 0x040ff0000004186c */
[----:B------:R-:W3:Y:S01]  /*c280*/  MUFU.EX2 R45, R45 ;  /* 0x0000002d002d7308 */ /* 0x000ee20000000800 */
[C---:B------:R-:W-:Y:S01]  /*c290*/  HMMA.16816.F32.BF16 R104, R32.reuse, R38, R104 ;  /* 0x000000262068723c */ /* 0x040fe20000041868 */
[----:B------:R-:W4:Y:S08]  /*c2a0*/  LDSM.16.MT88.4 R36, [R121+0x4400] ;  /* 0x004400007924783b */ /* 0x000f300000004200 */
[----:B------:R-:W-:Y:S10]  /*c2b0*/  MUFU.EX2 R27, R27 ;  /* 0x0000001b001b7308 */ /* 0x000ff40000000800 */
[----:B------:R-:W5:Y:S01]  /*c2c0*/  MUFU.EX2 R56, R56 ;  /* 0x0000003800387308 */ /* 0x000f620000000800 */
[C---:B-1----:R-:W-:Y:S06]  /*c2d0*/  HMMA.16816.F32.BF16 R100, R32.reuse, R80, R100 ;  /* 0x000000502064723c */ /* 0x042fec0000041864 */
[----:B------:R-:W-:Y:S03]  /*c2e0*/  HMMA.16816.F32.BF16 R96, R32, R82, R96 ;  /* 0x000000522060723c */ /* 0x000fe60000041860 */
[----:B------:R-:W-:Y:S02]  /*c2f0*/  MUFU.EX2 R54, R54 ;  /* 0x0000003600367308 */ /* 0x000fe40000000800 */
[----:B------:R-:W-:Y:S02]  /*c300*/  FADD.FTZ R81, R151, R40 ;  /* 0x0000002897517221 */ /* 0x000fe40000010000 */
[----:B------:R-:W1:Y:S01]  /*c310*/  LDSM.16.MT88.4 R40, [R120+0x4800] ;  /* 0x004800007828783b */ /* 0x000e620000004200 */
[----:B------:R-:W-:Y:S05]  /*c320*/  F2FP.BF16.F32.PACK_AB R32, R139, R148 ;  /* 0x000000948b20723e */ /* 0x000fea00000010ff */
[----:B------:R-:W5:Y:S01]  /*c330*/  MUFU.EX2 R55, R55 ;  /* 0x0000003700377308 */ /* 0x000f620000000800 */
[----:B------:R-:W-:Y:S01]  /*c340*/  F2FP.BF16.F32.PACK_AB R34, R49, R48 ;  /* 0x000000303122723e */ /* 0x000fe200000010ff */
[----:B------:R-:W-:Y:S01]  /*c350*/  FADD.FTZ R81, R160, R81 ;  /* 0x00000051a0517221 */ /* 0x000fe20000010000 */
[----:B------:R-:W-:Y:S02]  /*c360*/  F2FP.BF16.F32.PACK_AB R33, R89, R46 ;  /* 0x0000002e5921723e */ /* 0x000fe400000010ff */
[----:B--2---:R-:W-:Y:S01]  /*c370*/  F2FP.BF16.F32.PACK_AB R35, R50, R47 ;  /* 0x0000002f3223723e */ /* 0x004fe200000010ff */
[----:B------:R-:W-:Y:S04]  /*c380*/  FADD.FTZ R156, R156, R81 ;  /* 0x000000519c9c7221 */ /* 0x000fe80000010000 */
[----:B------:R-:W-:Y:S01]  /*c390*/  MUFU.EX2 R58, R58 ;  /* 0x0000003a003a7308 */ /* 0x000fe20000000800 */
[----:B------:R-:W-:Y:S01]  /*c3a0*/  FADD.FTZ R156, R149, R156 ;  /* 0x0000009c959c7221 */ /* 0x000fe20000010000 */
[C---:B------:R-:W-:Y:S08]  /*c3b0*/  HMMA.16816.F32.BF16 R108, R32.reuse, R28, R108 ;  /* 0x0000001c206c723c */ /* 0x040ff0000004186c */
[----:B------:R-:W2:Y:S03]  /*c3c0*/  MUFU.EX2 R59, R59 ;  /* 0x0000003b003b7308 */ /* 0x000ea60000000800 */
[----:B------:R-:W-:Y:S01]  /*c3d0*/  FADD.FTZ R157, R157, R156 ;  /* 0x0000009c9d9d7221 */ /* 0x000fe20000010000 */
[C---:B------:R-:W-:Y:S01]  /*c3e0*/  HMMA.16816.F32.BF16 R104, R32.reuse, R30, R104 ;  /* 0x0000001e2068723c */ /* 0x040fe20000041868 */
[----:B------:R-:W1:Y:S05]  /*c3f0*/  LDSM.16.MT88.4 R28, [R121+0x4800] ;  /* 0x00480000791c783b */ /* 0x000e6a0000004200 */
[----:B------:R-:W-:Y:S01]  /*c400*/  MUFU.EX2 R52, R52 ;  /* 0x0000003400347308 */ /* 0x000fe20000000800 */
[C---:B----4-:R-:W-:Y:S04]  /*c410*/  HMMA.16816.F32.BF16 R100, R32.reuse, R36, R100 ;  /* 0x000000242064723c */ /* 0x050fe80000041864 */
[----:B------:R-:W-:Y:S02]  /*c420*/  FADD.FTZ R157, R162, R157 ;  /* 0x0000009da29d7221 */ /* 0x000fe40000010000 */
[----:B------:R-:W-:Y:S03]  /*c430*/  HMMA.16816.F32.BF16 R96, R32, R38, R96 ;  /* 0x000000262060723c */ /* 0x000fe60000041860 */
[----:B------:R-:W4:Y:S01]  /*c440*/  MUFU.EX2 R53, R53 ;  /* 0x0000003500357308 */ /* 0x000f220000000800 */
[----:B------:R-:W4:Y:S01]  /*c450*/  LDSM.16.MT88.4 R32, [R120+0x4c00] ;  /* 0x004c00007820783b */ /* 0x000f220000004200 */
[----:B------:R-:W-:Y:S01]  /*c460*/  FADD.FTZ R164, R164, R157 ;  /* 0x0000009da4a47221 */ /* 0x000fe20000010000 */
[----:B---3--:R-:W-:Y:S02]  /*c470*/  F2FP.BF16.F32.PACK_AB R36, R45, R44 ;  /* 0x0000002c2d24723e */ /* 0x008fe400000010ff */
[----:B-----5:R-:W-:Y:S05]  /*c480*/  F2FP.BF16.F32.PACK_AB R38, R56, R27 ;  /* 0x0000001b3826723e */ /* 0x020fea00000010ff */
[----:B------:R-:W-:Y:S01]  /*c490*/  MUFU.EX2 R51, R51 ;  /* 0x0000003300337308 */ /* 0x000fe20000000800 */
[----:B------:R-:W-:Y:S01]  /*c4a0*/  F2FP.BF16.F32.PACK_AB R37, R55, R54 ;  /* 0x000000363725723e */ /* 0x000fe200000010ff */
[----:B------:R-:W-:Y:S01]  /*c4b0*/  FADD.FTZ R159, R159, R164 ;  /* 0x000000a49f9f7221 */ /* 0x000fe20000010000 */
[----:B--2---:R-:W-:Y:S03]  /*c4c0*/  F2FP.BF16.F32.PACK_AB R39, R59, R58 ;  /* 0x0000003a3b27723e */ /* 0x004fe600000010ff */
[----:B------:R-:W-:Y:S04]  /*c4d0*/  FADD.FTZ R60, R60, R159 ;  /* 0x0000009f3c3c7221 */ /* 0x000fe80000010000 */
[----:B------:R-:W2:Y:S01]  /*c4e0*/  MUFU.EX2 R68, R68 ;  /* 0x0000004400447308 */ /* 0x000ea20000000800 */
[C---:B-1----:R-:W-:Y:S05]  /*c4f0*/  HMMA.16816.F32.BF16 R108, R36.reuse, R40, R108 ;  /* 0x00000028246c723c */ /* 0x042fea000004186c */
[----:B------:R-:W-:Y:S01]  /*c500*/  FADD.FTZ R60, R71, R60 ;  /* 0x0000003c473c7221 */ /* 0x000fe20000010000 */
[C---:B------:R-:W-:Y:S03]  /*c510*/  HMMA.16816.F32.BF16 R104, R36.reuse, R42, R104 ;  /* 0x0000002a2468723c */ /* 0x040fe60000041868 */
[----:B------:R-:W-:Y:S02]  /*c520*/  MUFU.EX2 R62, R62 ;  /* 0x0000003e003e7308 */ /* 0x000fe40000000800 */
[----:B------:R-:W-:Y:S01]  /*c530*/  FADD.FTZ R41, R57, R60 ;  /* 0x0000003c39297221 */ /* 0x000fe20000010000 */
[C---:B------:R-:W-:Y:S07]  /*c540*/  HMMA.16816.F32.BF16 R100, R36.reuse, R28, R100 ;  /* 0x0000001c2464723c */ /* 0x040fee0000041864 */
[----:B------:R-:W1:Y:S01]  /*c550*/  MUFU.EX2 R25, R64 ;  /* 0x0000004000197308 */ /* 0x000e620000000800 */
[----:B------:R-:W-:Y:S01]  /*c560*/  FADD.FTZ R0, R0, R41 ;  /* 0x0000002900007221 */ /* 0x000fe20000010000 */
[----:B------:R-:W-:Y:S01]  /*c570*/  HMMA.16816.F32.BF16 R96, R36, R30, R96 ;  /* 0x0000001e2460723c */ /* 0x000fe20000041860 */
[----:B------:R-:W3:Y:S02]  /*c580*/  LDSM.16.MT88.4 R40, [R121+0x4c00] ;  /* 0x004c00007928783b */ /* 0x000ee40000004200 */
[----:B------:R-:W-:Y:S05]  /*c590*/  FADD.FTZ R87, R87, R0 ;  /* 0x0000000057577221 */ /* 0x000fea0000010000 */
[----:B------:R-:W-:Y:S03]  /*c5a0*/  MUFU.EX2 R57, R66 ;  /* 0x0000004200397308 */ /* 0x000fe60000000800 */
[----:B----4-:R-:W-:Y:S01]  /*c5b0*/  F2FP.BF16.F32.PACK_AB R28, R53, R52 ;  /* 0x00000034351c723e */ /* 0x010fe200000010ff */
[----:B------:R-:W-:Y:S01]  /*c5c0*/  FADD.FTZ R29, R143, R144 ;  /* 0x000000908f1d7221 */ /* 0x000fe20000010000 */
[----:B------:R-:W-:Y:S03]  /*c5d0*/  FADD.FTZ R2, R2, R87 ;  /* 0x0000005702027221 */ /* 0x000fe60000010000 */
[----:B------:R-:W-:Y:S01]  /*c5e0*/  FADD.FTZ R29, R150, R29 ;  /* 0x0000001d961d7221 */ /* 0x000fe20000010000 */
[----:B--2---:R-:W-:Y:S01]  /*c5f0*/  F2FP.BF16.F32.PACK_AB R30, R68, R51 ;  /* 0x00000033441e723e */ /* 0x004fe200000010ff */
[----:B------:R-:W2:Y:S01]  /*c600*/  MUFU.EX2 R0, R4 ;  /* 0x0000000400007308 */ /* 0x000ea20000000800 */
[----:B------:R-:W-:Y:S01]  /*c610*/  FADD.FTZ R61, R61, R2 ;  /* 0x000000023d3d7221 */ /* 0x000fe20000010000 */
[----:B------:R-:W-:Y:S01]  /*c620*/  FADD.FTZ R148, R148, R29 ;  /* 0x0000001d94947221 */ /* 0x000fe20000010000 */
[----:B-1----:R-:W-:Y:S02]  /*c630*/  F2FP.BF16.F32.PACK_AB R29, R25, R62 ;  /* 0x0000003e191d723e */ /* 0x002fe400000010ff */
[----:B------:R-:W-:Y:S01]  /*c640*/  FADD.FTZ R61, R124, R61 ;  /* 0x0000003d7c3d7221 */ /* 0x000fe20000010000 */
[----:B------:R-:W-:Y:S03]  /*c650*/  FADD.FTZ R139, R139, R148 ;  /* 0x000000948b8b7221 */ /* 0x000fe60000010000 */
[----:B------:R-:W-:Y:S01]  /*c660*/  FADD.FTZ R2, R46, R61 ;  /* 0x0000003d2e027221 */ /* 0x000fe20000010000 */
[----:B------:R-:W-:Y:S03]  /*c670*/  FADD.FTZ R48, R48, R139 ;  /* 0x0000008b30307221 */ /* 0x000fe60000010000 */
[----:B------:R-:W-:Y:S01]  /*c680*/  FADD.FTZ R2, R89, R2 ;  /* 0x0000000259027221 */ /* 0x000fe20000010000 */
[----:B------:R-:W-:Y:S01]  /*c690*/  FADD.FTZ R49, R49, R48 ;  /* 0x0000003031317221 */ /* 0x000fe20000010000 */
[----:B--2---:R-:W-:Y:S07]  /*c6a0*/  F2FP.BF16.F32.PACK_AB R31, R0, R57 ;  /* 0x00000039001f723e */ /* 0x004fee00000010ff */
[C---:B------:R-:W-:Y:S06]  /*c6b0*/  HMMA.16816.F32.BF16 R108, R28.reuse, R32, R108 ;  /* 0x000000201c6c723c */ /* 0x040fec000004186c */
[C---:B------:R-:W-:Y:S05]  /*c6c0*/  HMMA.16816.F32.BF16 R104, R28.reuse, R34, R104 ;  /* 0x000000221c68723c */ /* 0x040fea0000041868 */
[----:B------:R-:W-:Y:S01]  /*c6d0*/  FADD.FTZ R33, R47, R2 ;  /* 0x000000022f217221 */ /* 0x000fe20000010000 */
[----:B------:R-:W-:Y:S01]  /*c6e0*/  FADD.FTZ R2, R44, R49 ;  /* 0x000000312c027221 */ /* 0x000fe20000010000 */
[C---:B---3--:R-:W-:Y:S04]  /*c6f0*/  HMMA.16816.F32.BF16 R100, R28.reuse, R40, R100 ;  /* 0x000000281c64723c */ /* 0x048fe80000041864 */
        /* <DEDUP_REMOVED lines=15> */
[----:B------:R-:W-:Y:S04]  /*c7f0*/  FADD.FTZ R57, R57, R62 ;  /* 0x0000003e39397221 */ /* 0x000fe80000010000 */
[----:B------:R-:W-:Y:S01]  /*c800*/  FADD.FTZ R89, R0, R57 ;  /* 0x0000003900597221 */ /* 0x000fe20000010000 */
[----:B------:R-:W-:Y:S06]  /*c810*/  @P0 BRA `(.L_x_4380) ;  /* 0xffffffcc00d00947 */ /* 0x000fec000383ffff */
.L_x_4376:
        /* <DEDUP_REMOVED lines=28> */
[----:B------:R-:W3:Y:S08]  /*c9e0*/  @P2 MUFU.RCP R9, R5 ;  /* 0x0000000500092308 */ /* 0x000ef00000001000 */
        /* <DEDUP_REMOVED lines=22> */
[----:B------:R-:W-:Y:S01]  /*cb50*/  LOP3.LUT P0, RZ, R10, 0x2, RZ, 0xc0, !PT ;  /* 0x000000020aff7812 */ /* 0x000fe2000780c0ff */
[----:B------:R-:W-:Y:S01]  /*cb60*/  IMAD.IADD R8, R7, 0x1, -R8 ;  /* 0x0000000107087824 */ /* 0x000fe200078e0a08 */
[----:B------:R-:W-:Y:S01]  /*cb70*/  LEA R7, R9, R12, 0x8 ;  /* 0x0000000c09077211 */ /* 0x000fe200078e40ff */
[----:B------:R-:W1:Y:S01]  /*cb80*/  @P2 MUFU.LG2 R5, R5 ;  /* 0x0000000500052308 */ /* 0x000e620000000c00 */
[----:B------:R-:W-:-:S02]  /*cb90*/  LOP3.LUT R11, R11, 0xc0, RZ, 0xc0, !PT ;  /* 0x000000c00b0b7812 */ /* 0x000fc400078ec0ff */
[----:B------:R-:W-:Y:S01]  /*cba0*/  LOP3.LUT R10, R10, 0x1, RZ, 0xc0, !PT ;  /* 0x000000010a0a7812 */ /* 0x000fe200078ec0ff */
[----:B------:R-:W-:Y:S01]  /*cbb0*/  IMAD R7, R8, 0x10, R7 ;  /* 0x0000001008077824 */ /* 0x000fe200078e0207 */
[----:B------:R-:W-:Y:S02]  /*cbc0*/  LEA.HI R8, R11, R11, RZ, 0x1d ;  /* 0x0000000b0b087211 */ /* 0x000fe400078fe8ff */
[----:B------:R-:W-:Y:S01]  /*cbd0*/  ISETP.NE.U32.AND P1, PT, R10, 0x1, PT ;  /* 0x000000010a00780c */ /* 0x000fe20003f25070 */
[----:B------:R-:W-:Y:S01]  /*cbe0*/  IMAD.MOV.U32 R10, RZ, RZ, 0x10 ;  /* 0x00000010ff0a7424 */ /* 0x000fe200078e00ff */
[----:B------:R-:W-:Y:S02]  /*cbf0*/  LEA R7, R7, R8, 0x1 ;  /* 0x0000000807077211 */ /* 0x000fe400078e08ff */
[----:B------:R-:W-:Y:S01]  /*cc00*/  F2FP.BF16.F32.PACK_AB R108, R109, R108 ;  /* 0x0000006c6d6c723e */ /* 0x000fe200000010ff */
[----:B------:R-:W3:Y:S01]  /*cc10*/  @P2 LDC R8, c[0x0][0x2e8] ;  /* 0x0000ba00ff082b82 */ /* 0x000ee20000000800 */
[----:B------:R-:W-:Y:S01]  /*cc20*/  LEA R7, R7, UR4, 0x1 ;  /* 0x0000000407077c11 */ /* 0x000fe2000f8e08ff */
[----:B------:R-:W-:Y:S01]  /*cc30*/  ULDC.U8 UR4, c[0x0][0x3d8] ;  /* 0x0000f60000047ab9 */ /* 0x000fe20000000000 */
[----:B------:R-:W-:-:S02]  /*cc40*/  SEL R10, R10, 0xfffffff0, P1 ;  /* 0xfffffff00a0a7807 */ /* 0x000fc40000800000 */
        /* <DEDUP_REMOVED lines=14> */
[----:B------:R-:W-:-:S02]  /*cd30*/  F2FP.BF16.F32.PACK_AB R98, R99, R98 ;  /* 0x000000626362723e */ /* 0x000fc400000010ff */
[----:B------:R-:W-:Y:S01]  /*cd40*/  ISETP.NE.AND P0, PT, RZ, UR4, PT ;  /* 0x00000004ff007c0c */ /* 0x000fe2000bf05270 */
[----:B------:R3:W-:Y:S01]  /*cd50*/  STS [R15+0x200], R106 ;  /* 0x0002006a0f007388 */ /* 0x0007e20000000800 */
[----:B------:R-:W-:Y:S02]  /*cd60*/  SHF.R.S32.HI R12, RZ, 0x1f, R9 ;  /* 0x0000001fff0c7819 */ /* 0x000fe40000011409 */
[----:B------:R-:W-:Y:S01]  /*cd70*/  MOV R11, 0x7f800000 ;  /* 0x7f800000000b7802 */ /* 0x000fe20000000f00 */
[----:B------:R3:W-:Y:S01]  /*cd80*/  STS [R13], R100 ;  /* 0x000000640d007388 */ /* 0x0007e20000000800 */
[----:B------:R-:W-:-:S03]  /*cd90*/  LEA.HI R12, R12, R9, RZ, 0x2 ;  /* 0x000000090c0c7211 */ /* 0x000fc600078f10ff */
[----:B------:R3:W-:Y:S01]  /*cda0*/  STS [R13+0x200], R102 ;  /* 0x000200660d007388 */ /* 0x0007e20000000800 */
[----:B------:R-:W-:-:S03]  /*cdb0*/  LOP3.LUT R12, R12, 0xfffffffc, RZ, 0xc0, !PT ;  /* 0xfffffffc0c0c7812 */ /* 0x000fc600078ec0ff */
[----:B------:R3:W-:Y:S04]  /*cdc0*/  STS [R19], R96 ;  /* 0x0000006013007388 */ /* 0x0007e80000000800 */
[----:B------:R3:W-:Y:S01]  /*cdd0*/  STS [R19+0x200], R98 ;  /* 0x0002006213007388 */ /* 0x0007e20000000800 */
[----:B----4-:R-:W-:Y:S01]  /*cde0*/  @P3 FMUL.FTZ R7, R6, 0.69314718246459960938 ;  /* 0x3f31721806073820 */ /* 0x010fe20000410000 */
[----:B-1----:R-:W-:Y:S01]  /*cdf0*/  @P2 FMUL.FTZ R6, R5, 0.69314718246459960938 ;  /* 0x3f31721805062820 */ /* 0x002fe20000410000 */
[----:B------:R-:W-:Y:S02]  /*ce00*/  IMAD.IADD R5, R9, 0x1, -R12 ;  /* 0x0000000109057824 */ /* 0x000fe400078e0a0c */
[----:B--2---:R-:W-:Y:S01]  /*ce10*/  @P3 FFMA.FTZ R10, R70, R17, R7 ;  /* 0x00000011460a3223 */ /* 0x004fe20000010007 */
[----:B---3--:R-:W-:Y:S01]  /*ce20*/  @P2 FFMA.FTZ R11, R69, R8, R6 ;  /* 0x00000008450b2223 */ /* 0x008fe20000010006 */
        /* <DEDUP_REMOVED lines=10> */
.L_x_4381:
[----:B------:R-:W1:Y:S01]  /*ced0*/  S2R R19, SR_CTAID.Z ;  /* 0x0000000000137919 */ /* 0x000e620000002700 */
[----:B------:R-:W1:Y:S01]  /*cee0*/  LDC R7, c[0x0][0x270] ;  /* 0x00009c00ff077b82 */ /* 0x000e620000000800 */
[----:B------:R-:W1:Y:S07]  /*cef0*/  S2R R18, SR_CTAID.Y ;  /* 0x0000000000127919 */ /* 0x000e6e0000002600 */
[----:B------:R-:W2:Y:S01]  /*cf00*/  LDC R20, c[0x0][0x2c4] ;  /* 0x0000b100ff147b82 */ /* 0x000ea20000000800 */
[----:B-1----:R-:W-:-:S04]  /*cf10*/  IMAD R7, R18, R7, R19 ;  /* 0x0000000712077224 */ /* 0x002fc800078e0213 */
[----:B--2---:R-:W-:-:S07]  /*cf20*/  IMAD R20, R7, R20, RZ ;  /* 0x0000001407147224 */ /* 0x004fce00078e02ff */
.L_x_4382:
[----:B------:R-:W-:Y:S01]  /*cf30*/  BAR.SYNC.DEFER_BLOCKING 0x0 ;  /* 0x0000000000007b1d */ /* 0x000fe20000010000 */
[----:B------:R-:W-:Y:S01]  /*cf40*/  LOP3.LUT R21, R3, 0xffffffe0, RZ, 0xc0, !PT ;  /* 0xffffffe003157812 */ /* 0x000fe200078ec0ff */
[----:B------:R-:W-:Y:S01]  /*cf50*/  IMAD R5, R5, 0x10, R118 ;  /* 0x0000001005057824 */ /* 0x000fe200078e0276 */
[----:B------:R-:W-:Y:S02]  /*cf60*/  SHF.R.S32.HI R3, RZ, 0x1f, R18 ;  /* 0x0000001fff037819 */ /* 0x000fe40000011412 */
[----:B------:R-:W-:-:S03]  /*cf70*/  ISETP.NE.AND P0, PT, R113, -0x1, PT ;  /* 0xffffffff7100780c */ /* 0x000fc60003f05270 */
[----:B------:R-:W1:Y:S01]  /*cf80*/  LDC.64 R6, c[0x0][0x290] ;  /* 0x0000a400ff067b82 */ /* 0x000e620000000a00 */
[----:B------:R-:W-:Y:S01]  /*cf90*/  IMAD.IADD R21, R4, 0x1, -R21 ;  /* 0x0000000104157824 */ /* 0x000fe200078e0a15 */
[----:B------:R-:W2:Y:S01]  /*cfa0*/  S2R R17, SR_CTAID.X ;  /* 0x0000000000117919 */ /* 0x000ea20000002500 */
[----:B------:R-:W-:Y:S01]  /*cfb0*/  BSSY B0, `(.L_x_4383) ;  /* 0x000001c000007945 */ /* 0x000fe20003800000 */
[----:B------:R-:W-:Y:S01]  /*cfc0*/  SHF.R.S32.HI R115, RZ, 0x1f, R114 ;  /* 0x0000001fff737819 */ /* 0x000fe20000011472 */
[----:B------:R-:W3:Y:S01]  /*cfd0*/  S2R R16, SR_TID.X ;  /* 0x0000000000107919 */ /* 0x000ee20000002100 */
[----:B------:R-:W-:Y:S02]  /*cfe0*/  LOP3.LUT P1, RZ, R21, 0x3, RZ, 0xc0, !PT ;  /* 0x0000000315ff7812 */ /* 0x000fe4000782c0ff */
[----:B------:R-:W4:Y:S01]  /*cff0*/  LDC.64 R8, c[0x0][0x298] ;  /* 0x0000a600ff087b82 */ /* 0x000f220000000a00 */
[----:B------:R1:W2:Y:S02]  /*d000*/  LDS.128 R12, [R95+0x800] ;  /* 0x000800005f0c7984 */ /* 0x0002a40000000c00 */
[----:B-1----:R-:W-:-:S02]  /*d010*/  IMAD R3, R3, R6, RZ ;  /* 0x0000000603037224 */ /* 0x002fc400078e02ff */
[----:B------:R-:W-:-:S04]  /*d020*/  IMAD.WIDE.U32 R24, R18, R6, RZ ;  /* 0x0000000612187225 */ /* 0x000fc800078e00ff */
[----:B------:R-:W-:Y:S02]  /*d030*/  IMAD R7, R18, R7, R3 ;  /* 0x0000000712077224 */ /* 0x000fe400078e0203 */
[----:B----4-:R-:W-:Y:S01]  /*d040*/  IMAD.WIDE.U32 R22, R113, R8, RZ ;  /* 0x0000000871167225 */ /* 0x010fe200078e00ff */
[----:B--2---:R-:W-:-:S03]  /*d050*/  SHF.L.U32 R3, R17, 0x6, RZ ;  /* 0x0000000611037819 */ /* 0x004fc600000006ff */
[----:B------:R-:W-:Y:S01]  /*d060*/  IMAD R113, R113, R9, R23 ;  /* 0x0000000971717224 */ /* 0x000fe200078e0217 */
[----:B------:R-:W-:Y:S01]  /*d070*/  SHF.R.S32.HI R21, RZ, 0x1f, R3 ;  /* 0x0000001fff157819 */ /* 0x000fe20000011403 */
[----:B---3--:R-:W-:Y:S06]  /*d080*/  @P1 BRA `(.L_x_4384) ;  /* 0x0000000000381947 */ /* 0x008fec0003800000 */
        /* <DEDUP_REMOVED lines=14> */
.L_x_4384:
[----:B------:R-:W-:Y:S05]  /*d170*/  BSYNC B0 ;  /* 0x0000000000007941 */ /* 0x000fea0003800000 */
.L_x_4383:
[----:B------:R-:W-:Y:S01]  /*d180*/  @!P0 IMAD.IADD R113, R25, 0x1, R7 ;  /* 0x0000000119718824 */ /* 0x000fe200078e0207 */
[----:B------:R-:W-:Y:S01]  /*d190*/  SEL R22, R24, R22, !P0 ;  /* 0x0000001618167207 */ /* 0x000fe20004000000 */
[-C--:B------:R-:W-:Y:S01]  /*d1a0*/  IMAD.WIDE.U32 R6, R3, R8.reuse, R114 ;  /* 0x0000000803067225 */ /* 0x080fe200078e0072 */
[----:B------:R-:W-:Y:S01]  /*d1b0*/  ULDC UR4, c[0x0][0x2d0] ;  /* 0x0000b40000047ab9 */ /* 0x000fe20000000800 */
[----:B------:R-:W-:Y:S01]  /*d1c0*/  LEA.HI.SX32 R2, R2, 0x20, 0x1e ;  /* 0x0000002002027811 */ /* 0x000fe200078ff2ff */
[----:B------:R-:W-:Y:S01]  /*d1d0*/  BSSY B0, `(.L_x_4385) ;  /* 0x000001f000007945 */ /* 0x000fe20003800000 */
[----:B------:R-:W-:Y:S01]  /*d1e0*/  IMAD R4, R21, R8, RZ ;  /* 0x0000000815047224 */ /* 0x000fe200078e02ff */
[----:B------:R-:W-:Y:S01]  /*d1f0*/  IADD3 R22, P1, R22, R6, RZ ;  /* 0x0000000616167210 */ /* 0x000fe20007f3e0ff */
[----:B------:R-:W-:Y:S01]  /*d200*/  IMAD R17, R17, -0x40, R112 ;  /* 0xffffffc011117824 */ /* 0x000fe200078e0270 */
[----:B------:R-:W-:Y:S01]  /*d210*/  SHF.R.S32.HI R6, RZ, 0x1f, R19 ;  /* 0x0000001fff067819 */ /* 0x000fe20000011413 */
[----:B------:R-:W-:Y:S01]  /*d220*/  IMAD R4, R3, R9, R4 ;  /* 0x0000000903047224 */ /* 0x000fe200078e0204 */
[----:B------:R-:W-:Y:S01]  /*d230*/  ISETP.GE.AND P0, PT, R114, UR4, PT ;  /* 0x0000000472007c0c */ /* 0x000fe2000bf06270 */
[----:B------:R-:W-:Y:S01]  /*d240*/  ULDC.64 UR4, c[0x0][0x2a0] ;  /* 0x0000a80000047ab9 */ /* 0x000fe20000000a00 */
[----:B------:R-:W-:Y:S01]  /*d250*/  IMAD.IADD R5, R112, 0x1, -R3 ;  /* 0x0000000170057824 */ /* 0x000fe200078e0a03 */
[----:B------:R-:W-:Y:S01]  /*d260*/  SHF.R.S32.HI R3, RZ, 0x1f, R16 ;  /* 0x0000001fff037819 */ /* 0x000fe20000011410 */
[----:B------:R-:W-:Y:S01]  /*d270*/  IMAD R6, R6, UR4, RZ ;  /* 0x0000000406067c24 */ /* 0x000fe2000f8e02ff */
[----:B------:R-:W-:-:S02]  /*d280*/  IADD3.X R23, R113, R7, R4, P1, !PT ;  /* 0x0000000771177210 */ /* 0x000fc40000ffe404 */
[----:B------:R-:W-:Y:S01]  /*d290*/  ISETP.GE.OR P1, PT, R2, R17, P0 ;  /* 0x000000110200720c */ /* 0x000fe20000726670 */
[C---:B------:R-:W-:Y:S01]  /*d2a0*/  IMAD R2, R19.reuse, UR5, R6 ;  /* 0x0000000513027c24 */ /* 0x040fe2000f8e0206 */
[----:B------:R-:W-:Y:S01]  /*d2b0*/  ISETP.GE.OR P0, PT, R0, R5, P0 ;  /* 0x000000050000720c */ /* 0x000fe20000706670 */
[----:B------:R-:W-:Y:S01]  /*d2c0*/  IMAD.WIDE.U32 R22, R19, UR4, R22 ;  /* 0x0000000413167c25 */ /* 0x000fe2000f8e0016 */
[----:B------:R2:W3:Y:S01]  /*d2d0*/  LDS.128 R4, [R95] ;  /* 0x000000005f047984 */ /* 0x0004e20000000c00 */
[----:B------:R-:W-:Y:S02]  /*d2e0*/  LEA.HI R3, R3, R16, RZ, 0x2 ;  /* 0x0000001003037211 */ /* 0x000fe400078f10ff */
[----:B-1----:R-:W-:Y:S02]  /*d2f0*/  IMAD.IADD R11, R2, 0x1, R23 ;  /* 0x00000001020b7824 */ /* 0x002fe400078e0217 */
[----:B------:R-:W-:-:S04]  /*d300*/  SHF.R.S32.HI R3, RZ, 0x2, R3 ;  /* 0x00000002ff037819 */ /* 0x000fc80000011403 */
[----:B------:R-:W-:Y:S02]  /*d310*/  SHF.R.S32.HI R3, RZ, 0x1f, R3 ;  /* 0x0000001fff037819 */ /* 0x000fe40000011403 */
        /* <DEDUP_REMOVED lines=9> */
[----:B---3--:R1:W-:Y:S02]  /*d3b0*/  STG.E.128 desc[UR16][R18.64], R4 ;  /* 0x0000000412007986 */ /* 0x0083e4000c101d10 */
.L_x_4386:
[----:B------:R-:W-:Y:S05]  /*d3c0*/  BSYNC B0 ;  /* 0x0000000000007941 */ /* 0x000fea0003800000 */
.L_x_4385:
[----:B------:R-:W-:Y:S05]  /*d3d0*/  @P1 EXIT ;  /* 0x000000000000194d */ /* 0x000fea0003800000 */
[----:B------:R-:W-:Y:S01]  /*d3e0*/  IADD3 R0, P0, R0, 0x20, RZ ;  /* 0x0000002000007810 */ /* 0x000fe20007f1e0ff */
[----:B------:R-:W-:Y:S01]  /*d3f0*/  ULDC.64 UR4, c[0x0][0x280] ;  /* 0x0000a00000047ab9 */ /* 0x000fe20000000a00 */
[----:B------:R-:W-:Y:S02]  /*d400*/  MOV R10, R22 ;  /* 0x00000016000a7202 */ /* 0x000fe40000000f00 */
[----:B------:R-:W-:-:S03]  /*d410*/  IADD3.X R3, RZ, R3, RZ, P0, !PT ;  /* 0x00000003ff037210 */ /* 0x000fc600007fe4ff */
[----:B------:R-:W-:-:S04]  /*d420*/  IMAD.WIDE.U32 R10, R0, R8, R10 ;  /* 0x00000008000a7225 */ /* 0x000fc800078e000a */
[----:B------:R-:W-:Y:S01]  /*d430*/  IMAD R2, R3, R8, RZ ;  /* 0x0000000803027224 */ /* 0x000fe200078e02ff */
[----:B-1-3--:R-:W-:-:S03]  /*d440*/  LEA R4, P0, R10, UR4, 0x1 ;  /* 0x000000040a047c11 */ /* 0x00afc6000f8008ff */
[----:B------:R-:W-:-:S05]  /*d450*/  IMAD R2, R0, R9, R2 ;  /* 0x0000000900027224 */ /* 0x000fca00078e0202 */
[----:B------:R-:W-:-:S04]  /*d460*/  IADD3 R3, R2, R11, RZ ;  /* 0x0000000b02037210 */ /* 0x000fc80007ffe0ff */
[----:B------:R-:W-:-:S05]  /*d470*/  LEA.HI.X R5, R10, UR5, R3, 0x1, P0 ;  /* 0x000000050a057c11 */ /* 0x000fca00080f0c03 */
[----:B------:R-:W-:Y:S01]  /*d480*/  STG.E.128 desc[UR16][R4.64], R12 ;  /* 0x0000000c04007986 */ /* 0x000fe2000c101d10 */
[----:B------:R-:W-:Y:S05]  /*d490*/  EXIT ;  /* 0x000000000000794d */ /* 0x000fea0003800000 */
.L_x_4387:
        /* <DEDUP_REMOVED lines=14> */
.L_x_5374:


//--------------------- .text._ZN5flash24flash_fwd_splitkv_kernelI23Flash_fwd_kernel_traitsILi32ELi64ELi128ELi4ELb0ELb0EN7cutlass10bfloat16_tE19Flash_kernel_traitsILi32ELi64ELi128ELi4ES3_EELb1ELb0ELb1ELb0ELb0ELb1ELb0ELb0EEEvNS_16Flash_fwd_paramsE --------------------------
	.section	.text._ZN5flash24flash_fwd_splitkv_kernelI23Flash_fwd_kernel_traitsILi32ELi64ELi128ELi4ELb0ELb0EN7cutlass10bfloat16_tE19Flash_kernel_traitsILi32ELi64ELi128ELi4ES3_EELb1ELb0ELb1ELb0ELb0ELb1ELb0ELb0EEEvNS_16Flash_fwd_paramsE,"ax",@progbits
	.align	128
        .global         _ZN5flash24flash_fwd_splitkv_kernelI23Flash_fwd_kernel_traitsILi32ELi64ELi128ELi4ELb0ELb0EN7cutlass10bfloat16_tE19Flash_kernel_traitsILi32ELi64ELi128ELi4ES3_EELb1ELb0ELb1ELb0ELb0ELb1ELb0ELb0EEEvNS_16Flash_fwd_paramsE
        .type           _ZN5flash24flash_fwd_splitkv_kernelI23Flash_fwd_kernel_traitsILi32ELi64ELi128ELi4ELb0ELb0EN7cutlass10bfloat16_tE19Flash_kernel_traitsILi32ELi64ELi128ELi4ES3_EELb1ELb0ELb1ELb0ELb0ELb1ELb0ELb0EEEvNS_16Flash_fwd_paramsE,@function
        .size           _ZN5flash24flash_fwd_splitkv_kernelI23Flash_fwd_kernel_traitsILi32ELi64ELi128ELi4ELb0ELb0EN7cutlass10bfloat16_tE19Flash_kernel_traitsILi32ELi64ELi128ELi4ES3_EELb1ELb0ELb1ELb0ELb0ELb1ELb0ELb0EEEvNS_16Flash_fwd_paramsE,(.L_x_5375 - _ZN5flash24flash_fwd_splitkv_kernelI23Flash_fwd_kernel_traitsILi32ELi64ELi128ELi4ELb0ELb0EN7cutlass10bfloat16_tE19Flash_kernel_traitsILi32ELi64ELi128ELi4ES3_EELb1ELb0ELb1ELb0ELb0ELb1ELb0ELb0EEEvNS_16Flash_fwd_paramsE)
        .other          _ZN5flash24flash_fwd_splitkv_kernelI23Flash_fwd_kernel_traitsILi32ELi64ELi128ELi4ELb0ELb0EN7cutlass10bfloat16_tE19Flash_kernel_traitsILi32ELi64ELi128ELi4ES3_EELb1ELb0ELb1ELb0ELb0ELb1ELb0ELb0EEEvNS_16Flash_fwd_paramsE,@"STO_CUDA_ENTRY STV_DEFAULT"
_ZN5flash24flash_fwd_splitkv_kernelI23Flash_fwd_kernel_traitsILi32ELi64ELi128ELi4ELb0ELb0EN7cutlass10bfloat16_tE19Flash_kernel_traitsILi32ELi64ELi128ELi4ES3_EELb1ELb0ELb1ELb0ELb0ELb1ELb0ELb0EEEvNS_16Flash_fwd_paramsE:
.text._ZN5flash24flash_fwd_splitkv_kernelI23Flash_fwd_kernel_traitsILi32ELi64ELi128ELi4ELb0ELb0EN7cutlass10bfloat16_tE19Flash_kernel_traitsILi32ELi64ELi128ELi4ES3_EELb1ELb0ELb1ELb0ELb0ELb1ELb0ELb0EEEvNS_16Flash_fwd_paramsE:
        /* <DEDUP_REMOVED lines=38> */
.L_x_4388:
[----:B------:R-:W1:Y:S02]  /*0260*/  LDC R7, c[0x0][0x2c8] ;  /* 0x0000b200ff077b82 */ /* 0x000e640000000800 */
.L_x_4389:
[----:B------:R-:W4:Y:S02]  /*0270*/  LDC.64 R2, c[0x0][0x308] ;  /* 0x0000c200ff027b82 */ /* 0x000f240000000a00 */
[----:B----4-:R-:W-:-:S04]  /*0280*/  ISETP.NE.U32.AND P1, PT, R2, RZ, PT ;  /* 0x000000ff0200720c */ /* 0x010fc80003f25070 */
[----:B------:R-:W-:-:S13]  /*0290*/  ISETP.NE.AND.EX P1, PT, R3, RZ, PT, P1 ;  /* 0x000000ff0300720c */ /* 0x000fda0003f25310 */
[----:B------:R-:W4:Y:S01]  /*02a0*/  @P1 LDC.64 R2, c[0x0][0x308] ;  /* 0x0000c200ff021b82 */ /* 0x000f220000000a00 */
[----:B------:R-:W-:-:S07]  /*02b0*/  IMAD.SHL.U32 R119, R8, 0x40, RZ ;  /* 0x0000004008777824 */ /* 0x000fce00078e00ff */
[----:B---3--:R-:W3:Y:S08]  /*02c0*/  @!P1 LDC.64 R4, c[0x0][0x318] ;  /* 0x0000c600ff049b82 */ /* 0x008ef00000000a00 */
[----:B------:R-:W1:Y:S01]  /*02d0*/  @!P1 LDC R0, c[0x0][0x2cc] ;  /* 0x0000b300ff009b82 */ /* 0x000e620000000800 */
[----:B----4-:R-:W-:-:S05]  /*02e0*/  @P1 IMAD.WIDE R2, R9, 0x4, R2 ;  /* 0x0000000409021825 */ /* 0x010fca00078e0202 */
[----:B------:R4:W5:Y:S01]  /*02f0*/  @P1 LDG.E R125, desc[UR10][R2.64] ;  /* 0x0000000a027d1981 */ /* 0x000962000c1e1900 */
[----:B--2---:R-:W-:-:S13]  /*0300*/  ISETP.GT.AND P0, PT, R112, R119, PT ;  /* 0x000000777000720c */ /* 0x004fda0003f04270 */
[----:B-1-3--:R-:W-:Y:S05]  /*0310*/  @!P0 EXIT ;  /* 0x000000000000894d */ /* 0x00afea0003800000 */
[----:B----4-:R-:W1:Y:S01]  /*0320*/  LDC R2, c[0x0][0x398] ;  /* 0x0000e600ff027b82 */ /* 0x010e620000000800 */
[----:B------:R-:W-:Y:S01]  /*0330*/  @!P1 ISETP.NE.U32.AND P0, PT, R4, RZ, PT ;  /* 0x000000ff0400920c */ /* 0x000fe20003f05070 */
[----:B-----5:R-:W-:Y:S01]  /*0340*/  @P1 IMAD.IADD R125, R125, 0x1, -R16 ;  /* 0x000000017d7d1824 */ /* 0x020fe200078e0a10 */
[----:B------:R-:W-:Y:S01]  /*0350*/  ULDC UR5, c[0x0][0x2c8] ;  /* 0x0000b20000057ab9 */ /* 0x000fe20000000800 */
[----:B------:R-:W-:Y:S01]  /*0360*/  IADD3 R3, -R112, 0xbf, R119 ;  /* 0x000000bf70037810 */ /* 0x000fe20007ffe177 */
[----:B------:R-:W-:Y:S01]  /*0370*/  UIADD3 UR5, UR5, 0x7f, URZ ;  /* 0x0000007f05057890 */ /* 0x000fe2000fffe03f */
[----:B------:R-:W-:Y:S01]  /*0380*/  @!P1 ISETP.NE.AND.EX P0, PT, R5, RZ, PT, P0 ;  /* 0x000000ff0500920c */ /* 0x000fe20003f05300 */
[----:B------:R-:W2:Y:S02]  /*0390*/  S2R R87, SR_TID.X ;  /* 0x0000000000577919 */ /* 0x000ea40000002100 */
[----:B------:R-:W-:Y:S01]  /*03a0*/  USHF.R.S32.HI UR4, URZ, 0x1f, UR5 ;  /* 0x0000001f3f047899 */ /* 0x000fe20008011405 */
[----:B------:R-:W-:-:S03]  /*03b0*/  @!P1 SEL R0, R0, RZ, P0 ;  /* 0x000000ff00009207 */ /* 0x000fc60000000000 */
[----:B------:R-:W-:Y:S01]  /*03c0*/  ULEA.HI UR4, UR4, UR5, URZ, 0x7 ;  /* 0x0000000504047291 */ /* 0x000fe2000f8f383f */
[----:B------:R-:W-:-:S03]  /*03d0*/  @!P1 IADD3 R125, R0, R7, -R16 ;  /* 0x00000007007d9210 */ /* 0x000fc60007ffe810 */
[----:B------:R-:W-:Y:S02]  /*03e0*/  USHF.R.S32.HI UR4, URZ, 0x7, UR4 ;  /* 0x000000073f047899 */ /* 0x000fe40008011404 */
[----:B------:R-:W-:Y:S01]  /*03f0*/  VIADD R5, R125, 0x7f ;  /* 0x0000007f7d057836 */ /* 0x000fe20000000000 */
[----:B-1----:R-:W-:-:S04]  /*0400*/  IADD3 R3, R3, R2, R125 ;  /* 0x0000000203037210 */ /* 0x002fc80007ffe07d */
[----:B------:R-:W-:Y:S02]  /*0410*/  SHF.R.S32.HI R4, RZ, 0x1f, R5 ;  /* 0x0000001fff047819 */ /* 0x000fe40000011405 */
[----:B------:R-:W-:Y:S02]  /*0420*/  SHF.R.S32.HI R0, RZ, 0x1f, R3 ;  /* 0x0000001fff007819 */ /* 0x000fe40000011403 */
[----:B------:R-:W-:Y:S02]  /*0430*/  LEA.HI R4, R4, R5, RZ, 0x7 ;  /* 0x0000000504047211 */ /* 0x000fe400078f38ff */
[----:B------:R-:W-:Y:S02]  /*0440*/  LEA.HI R0, R0, R3, RZ, 0x7 ;  /* 0x0000000300007211 */ /* 0x000fe400078f38ff */
[----:B------:R-:W-:Y:S02]  /*0450*/  SHF.R.S32.HI R4, RZ, 0x7, R4 ;  /* 0x00000007ff047819 */ /* 0x000fe40000011404 */
        /* <DEDUP_REMOVED lines=8> */
[----:B------:R-:W-:Y:S01]  /*04e0*/  ULDC UR4, c[0x0][0x2d0] ;  /* 0x0000b40000047ab9 */ /* 0x000fe20000000800 */
[----:B------:R-:W-:Y:S01]  /*04f0*/  IMAD.IADD R112, R112, 0x1, -R119 ;  /* 0x0000000170707824 */ /* 0x000fe200078e0a77 */
[----:B------:R-:W-:Y:S01]  /*0500*/  LEA.HI R0, R0, R87, RZ, 0x2 ;  /* 0x0000005700007211 */ /* 0x000fe200078f10ff */
[----:B------:R-:W-:Y:S01]  /*0510*/  ULDC UR5, c[0x0][0x2c4] ;  /* 0x0000b10000057ab9 */ /* 0x000fe20000000800 */
[----:B------:R-:W-:Y:S02]  /*0520*/  BSSY B0, `(.L_x_4391) ;  /* 0x0000031000007945 */ /* 0x000fe40003800000 */
[----:B------:R-:W-:-:S03]  /*0530*/  LOP3.LUT R8, R0, 0xfffffffc, RZ, 0xc0, !PT ;  /* 0xfffffffc00087812 */ /* 0x000fc600078ec0ff */
[----:B------:R-:W2:Y:S01]  /*0540*/  @!P0 LDC.64 R2, c[0x0][0x290] ;  /* 0x0000a400ff028b82 */ /* 0x000ea20000000a00 */
[----:B------:R-:W-:Y:S01]  /*0550*/  @!P0 SHF.R.S32.HI R7, RZ, 0x1f, R9 ;  /* 0x0000001fff078819 */ /* 0x000fe20000011409 */
[----:B------:R-:W-:-:S04]  /*0560*/  IMAD.IADD R87, R87, 0x1, -R8 ;  /* 0x0000000157577824 */ /* 0x000fc800078e0a08 */
[C---:B------:R-:W-:Y:S01]  /*0570*/  IMAD.SHL.U32 R8, R87.reuse, 0x8, RZ ;  /* 0x0000000857087824 */ /* 0x040fe200078e00ff */
[----:B------:R-:W-:-:S04]  /*0580*/  ISETP.NE.AND P3, PT, R87, RZ, PT ;  /* 0x000000ff5700720c */ /* 0x000fc80003f65270 */
[----:B------:R-:W-:Y:S01]  /*0590*/  ISETP.GE.AND P1, PT, R8, UR4, PT ;  /* 0x0000000408007c0c */ /* 0x000fe2000bf26270 */
[----:B-1----:R-:W-:-:S04]  /*05a0*/  @P0 IMAD.WIDE.U32 R10, R113, R4, RZ ;  /* 0x00000004710a0225 */ /* 0x002fc800078e00ff */
[----:B------:R-:W-:Y:S02]  /*05b0*/  @P0 IMAD R113, R113, R5, R11 ;  /* 0x0000000571710224 */ /* 0x000fe400078e020b */
[-C--:B--2---:R-:W-:Y:S01]  /*05c0*/  @!P0 IMAD R6, R7, R2.reuse, RZ ;  /* 0x0000000207068224 */ /* 0x084fe200078e02ff */
[----:B------:R-:W-:Y:S01]  /*05d0*/  SHF.R.S32.HI R7, RZ, 0x1f, R119 ;  /* 0x0000001fff077819 */ /* 0x000fe20000011477 */
[----:B------:R-:W-:-:S04]  /*05e0*/  @!P0 IMAD.WIDE.U32 R12, R9, R2, RZ ;  /* 0x00000002090c8225 */ /* 0x000fc800078e00ff */
[C---:B------:R-:W-:Y:S02]  /*05f0*/  @!P0 IMAD R3, R9.reuse, R3, R6 ;  /* 0x0000000309038224 */ /* 0x040fe400078e0206 */
[----:B------:R-:W-:Y:S01]  /*0600*/  IMAD R2, R9, UR6, R20 ;  /* 0x0000000609027c24 */ /* 0x000fe2000f8e0214 */
[----:B------:R-:W-:Y:S01]  /*0610*/  SHF.R.S32.HI R9, RZ, 0x1f, R8 ;  /* 0x0000001fff097819 */ /* 0x000fe20000011408 */
[----:B------:R-:W-:Y:S02]  /*0620*/  @P0 IMAD.MOV.U32 R6, RZ, RZ, R10 ;  /* 0x000000ffff060224 */ /* 0x000fe400078e000a */
[-C--:B------:R-:W-:Y:S01]  /*0630*/  IMAD R10, R7, R4.reuse, RZ ;  /* 0x00000004070a7224 */ /* 0x080fe200078e02ff */
[----:B------:R-:W-:Y:S01]  /*0640*/  SHF.R.S32.HI R7, RZ, 0x2, R0 ;  /* 0x00000002ff077819 */ /* 0x000fe20000011400 */
[----:B------:R-:W-:Y:S01]  /*0650*/  IMAD.WIDE.U32 R14, R119, R4, R8 ;  /* 0x00000004770e7225 */ /* 0x000fe200078e0008 */
[----:B------:R-:W-:Y:S02]  /*0660*/  SHF.R.S32.HI R0, RZ, 0x1f, R20 ;  /* 0x0000001fff007819 */ /* 0x000fe40000011414 */
[C---:B------:R-:W-:Y:S01]  /*0670*/  IADD3 R9, R7.reuse, 0x20, RZ ;  /* 0x0000002007097810 */ /* 0x040fe20007ffe0ff */
[----:B------:R-:W-:Y:S01]  /*0680*/  @!P0 IMAD.MOV.U32 R6, RZ, RZ, R12 ;  /* 0x000000ffff068224 */ /* 0x000fe200078e000c */
[-C--:B------:R-:W-:Y:S01]  /*0690*/  ISETP.GE.OR P3, PT, R7, R112.reuse, P3 ;  /* 0x000000700700720c */ /* 0x080fe20001f66670 */
[----:B------:R-:W-:Y:S01]  /*06a0*/  IMAD R10, R119, R5, R10 ;  /* 0x00000005770a7224 */ /* 0x000fe200078e020a */
[----:B------:R-:W-:Y:S01]  /*06b0*/  ISETP.GE.OR P4, PT, R9, R112, P1 ;  /* 0x000000700900720c */ /* 0x000fe20000f86670 */
[----:B------:R-:W-:Y:S01]  /*06c0*/  @!P0 IMAD.IADD R113, R13, 0x1, R3 ;  /* 0x000000010d718824 */ /* 0x000fe200078e0203 */
[----:B------:R-:W-:Y:S01]  /*06d0*/  IADD3 R8, P2, R6, R14, RZ ;  /* 0x0000000e06087210 */ /* 0x000fe20007f5e0ff */
[----:B------:R-:W-:Y:S01]  /*06e0*/  IMAD R2, R2, UR5, R119 ;  /* 0x0000000502027c24 */ /* 0x000fe2000f8e0277 */
[-C--:B------:R-:W-:Y:S01]  /*06f0*/  ISETP.GE.AND P0, PT, R9, R112.reuse, PT ;  /* 0x000000700900720c */ /* 0x080fe20003f06270 */
[----:B------:R-:W-:Y:S01]  /*0700*/  ULDC.64 UR4, c[0x0][0x2a0] ;  /* 0x0000a80000047ab9 */ /* 0x000fe20000000a00 */
[----:B------:R-:W-:Y:S01]  /*0710*/  IADD3.X R9, R113, R15, R10, P2, !PT ;  /* 0x0000000f71097210 */ /* 0x000fe200017fe40a */
[----:B------:R-:W-:Y:S01]  /*0720*/  IMAD R3, R0, UR4, RZ ;  /* 0x0000000400037c24 */ /* 0x000fe2000f8e02ff */
[----:B------:R-:W-:-:S02]  /*0730*/  ISETP.GE.OR P2, PT, R7, R112, P1 ;  /* 0x000000700700720c */ /* 0x000fc40000f46670 */
[----:B------:R-:W-:Y:S01]  /*0740*/  IADD3 R0, P1, R2, R7, RZ ;  /* 0x0000000702007210 */ /* 0x000fe20007f3e0ff */
[C---:B------:R-:W-:Y:S02]  /*0750*/  IMAD R3, R20.reuse, UR5, R3 ;  /* 0x0000000514037c24 */ /* 0x040fe4000f8e0203 */
[----:B------:R-:W-:Y:S01]  /*0760*/  IMAD.WIDE.U32 R20, R20, UR4, R8 ;  /* 0x0000000414147c25 */ /* 0x000fe2000f8e0008 */
[----:B------:R-:W-:-:S04]  /*0770*/  SHF.R.S32.HI R9, RZ, 0x1f, R7 ;  /* 0x0000001fff097819 */ /* 0x000fc80000011407 */
[----:B------:R-:W-:-:S03]  /*0780*/  IADD3 R11, R21, R3, RZ ;  /* 0x00000003150b7210 */ /* 0x000fc60007ffe0ff */
        /* <DEDUP_REMOVED lines=10> */
.L_x_4392:
[----:B------:R-:W-:Y:S05]  /*0830*/  BSYNC B0 ;  /* 0x0000000000007941 */ /* 0x000fea0003800000 */
.L_x_4391:
        /* <DEDUP_REMOVED lines=13> */
.L_x_4394:
[----:B------:R-:W-:Y:S05]  /*0910*/  BSYNC B0 ;  /* 0x0000000000007941 */ /* 0x000fea0003800000 */
.L_x_4393:
[----:B------:R-:W-:Y:S01]  /*0920*/  ISETP.NE.OR P0, PT, R87, RZ, P0 ;  /* 0x000000ff5700720c */ /* 0x000fe20000705670 */
        /* <DEDUP_REMOVED lines=10> */
.L_x_4390:
        /* <DEDUP_REMOVED lines=24> */
.L_x_4395:
[----:B------:R-:W-:Y:S05]  /*0b50*/  @!P1 BRA `(.L_x_4396) ;  /* 0x00000004003c9947 */ /* 0x000fea0003800000 */
[----:B------:R-:W1:Y:S01]  /*0b60*/  LDC R15, c[0x0][0x380] ;  /* 0x0000e000ff0f7b82 */ /* 0x000e620000000800 */
[----:B------:R-:W-:Y:S01]  /*0b70*/  LEA R0, R115, 0xffffff80, 0x7 ;  /* 0xffffff8073007811 */ /* 0x000fe200078e38ff */
[----:B------:R-:W-:-:S06]  /*0b80*/  ULDC.64 UR4, c[0x0][0x230] ;  /* 0x00008c0000047ab9 */ /* 0x000fcc0000000a00 */
[----:B------:R-:W2:Y:S01]  /*0b90*/  LDC R11, c[0x0][0x278] ;  /* 0x00009e00ff0b7b82 */ /* 0x000ea20000000800 */
[----:B------:R-:W-:-:S07]  /*0ba0*/  MOV R16, RZ ;  /* 0x000000ff00107202 */ /* 0x000fce0000000f00 */
        /* <DEDUP_REMOVED lines=66> */
[----:B------:R-:W-:Y:S01]  /*0fd0*/  IMAD.WIDE.U32 R24, R6, R4, RZ ;  /* 0x0000000406187225 */ /* 0x000fe200078e00ff */
[----:B------:R-:W-:-:S03]  /*0fe0*/  IADD3 R13, R13, R10, RZ ;  /* 0x0000000a0d0d7210 */ /* 0x000fc60007ffe0ff */
[C---:B------:R-:W-:Y:S02]  /*0ff0*/  IMAD R11, R22.reuse, UR5, R11 ;  /* 0x00000005160b7c24 */ /* 0x040fe4000f8e020b */
[----:B------:R-:W-:-:S04]  /*1000*/  IMAD.WIDE.U32 R6, R22, UR4, R12 ;  /* 0x0000000416067c25 */ /* 0x000fc8000f8e000c */
[----:B------:R-:W-:Y:S01]  /*1010*/  IMAD.IADD R13, R25, 0x1, R5 ;  /* 0x00000001190d7824 */ /* 0x000fe200078e0205 */
[----:B------:R-:W-:Y:S02]  /*1020*/  IADD3 R11, R7, R11, RZ ;  /* 0x0000000b070b7210 */ /* 0x000fe40007ffe0ff */
[----:B------:R-:W-:Y:S01]  /*1030*/  MOV R12, R6 ;  /* 0x00000006000c7202 */ /* 0x000fe20000000f00 */
[----:B------:R-:W-:Y:S06]  /*1040*/  BRA `(.L_x_4397) ;  /* 0x0000000400387947 */ /* 0x000fec0003800000 */
.L_x_4396:
[----:B------:R-:W2:Y:S01]  /*1050*/  LDC R15, c[0x0][0x278] ;  /* 0x00009e00ff0f7b82 */ /* 0x000ea20000000800 */
[----:B------:R-:W-:-:S13]  /*1060*/  ISETP.NE.AND P4, PT, R13, -0x1, PT ;  /* 0xffffffff0d00780c */ /* 0x000fda0003f85270 */
[----:B------:R-:W3:Y:S01]  /*1070*/  @P4 LDC.64 R120, c[0x0][0x248] ;  /* 0x00009200ff784b82 */ /* 0x000ee20000000a00 */
[----:B------:R-:W-:-:S07]  /*1080*/  @P4 IMAD.IADD R18, R16, 0x1, R13 ;  /* 0x0000000110124824 */ /* 0x000fce00078e020d */
[----:B------:R-:W4:Y:S01]  /*1090*/  @P4 LDC.64 R10, c[0x0][0x250] ;  /* 0x00009400ff0a4b82 */ /* 0x000f220000000a00 */
[----:B--2---:R-:W-:-:S04]  /*10a0*/  IABS R3, R15 ;  /* 0x0000000f00037213 */ /* 0x004fc80000000000 */
[----:B-1----:R-:W1:Y:S08]  /*10b0*/  I2F.RP R5, R3 ;  /* 0x0000000300057306 */ /* 0x002e700000209400 */
        /* <DEDUP_REMOVED lines=11> */
[C---:B---3--:R-:W-:Y:S02]  /*1170*/  @P4 IMAD R7, R18.reuse, R121, RZ ;  /* 0x0000007912074224 */ /* 0x048fe400078e02ff */
[C---:B------:R-:W-:Y:S02]  /*1180*/  IMAD R0, R3.reuse, R0, R4 ;  /* 0x0000000003007224 */ /* 0x040fe400078e0204 */
[----:B------:R-:W1:Y:S01]  /*1190*/  LDC.64 R4, c[0x0][0x260] ;  /* 0x00009800ff047b82 */ /* 0x000e620000000a00 */
[----:B------:R-:W-:Y:S02]  /*11a0*/  @P4 IMAD.WIDE.U32 R18, R18, R120, RZ ;  /* 0x0000007812124225 */ /* 0x000fe400078e00ff */
[----:B------:R-:W-:-:S03]  /*11b0*/  ISETP.GT.U32.AND P0, PT, R3, R0, PT ;  /* 0x000000000300720c */ /* 0x000fc60003f04070 */
[----:B------:R-:W-:Y:S02]  /*11c0*/  @P4 IADD3 R7, R19, R7, RZ ;  /* 0x0000000713074210 */ /* 0x000fe40007ffe0ff */
[----:B------:R-:W-:-:S08]  /*11d0*/  @P4 MOV R12, R18 ;  /* 0x00000012000c4202 */ /* 0x000fd00000000f00 */
[-C--:B------:R-:W-:Y:S02]  /*11e0*/  @!P0 IADD3 R0, R0, -R3.reuse, RZ ;  /* 0x8000000300008210 */ /* 0x080fe40007ffe0ff */
[----:B------:R-:W-:Y:S02]  /*11f0*/  @!P0 IADD3 R22, R22, 0x1, RZ ;  /* 0x0000000116168810 */ /* 0x000fe40007ffe0ff */
[----:B------:R-:W-:Y:S02]  /*1200*/  ISETP.GE.U32.AND P3, PT, R0, R3, PT ;  /* 0x000000030000720c */ /* 0x000fe40003f66070 */
[----:B------:R-:W-:Y:S02]  /*1210*/  LOP3.LUT R0, R20, R15, RZ, 0x3c, !PT ;  /* 0x0000000f14007212 */ /* 0x000fe400078e3cff */
[----:B------:R-:W-:Y:S02]  /*1220*/  ISETP.NE.AND P0, PT, R15, RZ, PT ;  /* 0x000000ff0f00720c */ /* 0x000fe40003f05270 */
[----:B------:R-:W-:-:S02]  /*1230*/  ISETP.GE.AND P2, PT, R0, RZ, PT ;  /* 0x000000ff0000720c */ /* 0x000fc40003f46270 */
[----:B------:R-:W-:-:S04]  /*1240*/  LEA R0, R115, 0xffffff80, 0x7 ;  /* 0xffffff8073007811 */ /* 0x000fc800078e38ff */
[----:B------:R-:W-:Y:S01]  /*1250*/  SHF.R.S32.HI R3, RZ, 0x1f, R0 ;  /* 0x0000001fff037819 */ /* 0x000fe20000011400 */
[----:B------:R-:W-:-:S06]  /*1260*/  @P3 VIADD R22, R22, 0x1 ;  /* 0x0000000116163836 */ /* 0x000fcc0000000000 */
[----:B------:R-:W-:Y:S01]  /*1270*/  @!P2 IMAD.MOV R22, RZ, RZ, -R22 ;  /* 0x000000ffff16a224 */ /* 0x000fe200078e0a16 */
[----:B----4-:R-:W-:Y:S06]  /*1280*/  @P4 BRA `(.L_x_4398) ;  /* 0x0000000000344947 */ /* 0x010fec0003800000 */
        /* <DEDUP_REMOVED lines=13> */
.L_x_4398:
[----:B------:R-:W-:Y:S01]  /*1360*/  MOV R18, R12 ;  /* 0x0000000c00127202 */ /* 0x000fe20000000f00 */
[----:B------:R-:W-:Y:S01]  /*1370*/  IMAD R6, R3, R120, RZ ;  /* 0x0000007803067224 */ /* 0x000fe200078e02ff */
[----:B------:R-:W-:Y:S02]  /*1380*/  MOV R19, R7 ;  /* 0x0000000700137202 */ /* 0x000fe40000000f00 */
[----:B------:R-:W-:Y:S01]  /*1390*/  @!P0 LOP3.LUT R22, RZ, R15, RZ, 0x33, !PT ;  /* 0x0000000fff168212 */ /* 0x000fe200078e33ff */
[-C--:B------:R-:W-:Y:S01]  /*13a0*/  IMAD R6, R121, R0.reuse, R6 ;  /* 0x0000000079067224 */ /* 0x080fe200078e0206 */
[----:B------:R-:W-:Y:S01]  /*13b0*/  @P4 IADD3 R13, R16, R13, RZ ;  /* 0x0000000d100d4210 */ /* 0x000fe20007ffe0ff */
[----:B------:R-:W-:Y:S01]  /*13c0*/  IMAD.WIDE.U32 R18, R120, R0, R18 ;  /* 0x0000000078127225 */ /* 0x000fe200078e0012 */
[----:B------:R-:W-:-:S03]  /*13d0*/  SHF.R.S32.HI R15, RZ, 0x1f, R22 ;  /* 0x0000001fff0f7819 */ /* 0x000fc60000011416 */
[----:B------:R-:W-:Y:S01]  /*13e0*/  @P4 IMAD.WIDE.U32 R24, R13, R10, RZ ;  /* 0x0000000a0d184225 */ /* 0x000fe200078e00ff */
[----:B------:R-:W-:-:S03]  /*13f0*/  IADD3 R19, R19, R6, RZ ;  /* 0x0000000613137210 */ /* 0x000fc60007ffe0ff */
[-C--:B-1----:R-:W-:Y:S02]  /*1400*/  IMAD R6, R15, R4.reuse, RZ ;  /* 0x000000040f067224 */ /* 0x082fe400078e02ff */
[----:B------:R-:W-:-:S04]  /*1410*/  IMAD.WIDE.U32 R18, R22, R4, R18 ;  /* 0x0000000416127225 */ /* 0x000fc800078e0012 */
[----:B------:R-:W-:Y:S01]  /*1420*/  IMAD R5, R22, R5, R6 ;  /* 0x0000000516057224 */ /* 0x000fe200078e0206 */
[----:B------:R-:W-:Y:S01]  /*1430*/  MOV R12, R18 ;  /* 0x00000012000c7202 */ /* 0x000fe20000000f00 */
        /* <DEDUP_REMOVED lines=15> */
.L_x_4397:
        /* <DEDUP_REMOVED lines=11> */
[----:B------:R-:W-:Y:S01]  /*15e0*/  BSSY B0, `(.L_x_4399) ;  /* 0x000004c000007945 */ /* 0x000fe20003800000 */
[----:B------:R-:W-:Y:S01]  /*15f0*/  SHF.R.S32.HI R16, RZ, 0x2, R17 ;  /* 0x00000002ff107819 */ /* 0x000fe20000011411 */
[----:B------:R-:W2:Y:S01]  /*1600*/  @!P0 LDC.64 R4, c[0x0][0x228] ;  /* 0x00008a00ff048b82 */ /* 0x000ea20000000a00 */
[----:B------:R-:W-:Y:S01]  /*1610*/  @!P0 SHF.R.S32.HI R19, RZ, 0x1f, R9 ;  /* 0x0000001fff138819 */ /* 0x000fe20000011409 */
[----:B------:R-:W-:Y:S01]  /*1620*/  IMAD.IADD R114, R87, 0x1, -R114 ;  /* 0x0000000157727824 */ /* 0x000fe200078e0a72 */
[----:B------:R-:W-:-:S03]  /*1630*/  SHF.R.S32.HI R107, RZ, 0x5, R88 ;  /* 0x00000005ff6b7819 */ /* 0x000fc60000011458 */
[----:B------:R-:W-:Y:S02]  /*1640*/  IMAD.SHL.U32 R114, R114, 0x8, RZ ;  /* 0x0000000872727824 */ /* 0x000fe400078e00ff */
[----:B------:R-:W3:Y:S03]  /*1650*/  @P0 LDC.64 R6, c[0x0][0x240] ;  /* 0x00009000ff060b82 */ /* 0x000ee60000000a00 */
[----:B------:R-:W-:Y:S01]  /*1660*/  IADD3 R24, P4, R114, R24, RZ ;  /* 0x0000001872187210 */ /* 0x000fe20007f9e0ff */
[----:B-1----:R-:W-:Y:S01]  /*1670*/  ULEA UR4, UR4, UR5, 0x18 ;  /* 0x0000000504047291 */ /* 0x002fe2000f8ec03f */
[-C--:B--2--5:R-:W-:Y:S02]  /*1680*/  @!P0 IMAD R14, R19, R4.reuse, RZ ;  /* 0x00000004130e8224 */ /* 0x0a4fe400078e02ff */
[----:B------:R-:W-:-:S04]  /*1690*/  @!P0 IMAD.WIDE.U32 R18, R9, R4, RZ ;  /* 0x0000000409128225 */ /* 0x000fc800078e00ff */
[----:B------:R-:W-:Y:S02]  /*16a0*/  @!P0 IMAD R5, R9, R5, R14 ;  /* 0x0000000509058224 */ /* 0x000fe400078e020e */
[----:B---3--:R-:W-:Y:S01]  /*16b0*/  @P0 IMAD.WIDE.U32 R26, R113, R6, RZ ;  /* 0x00000006711a0225 */ /* 0x008fe200078e00ff */
[----:B------:R-:W-:-:S03]  /*16c0*/  SHF.R.S32.HI R6, RZ, 0x1f, R114 ;  /* 0x0000001fff067819 */ /* 0x000fc60000011472 */
[----:B------:R-:W-:Y:S01]  /*16d0*/  @P0 IMAD R21, R113, R7, R27 ;  /* 0x0000000771150224 */ /* 0x000fe200078e021b */
[----:B------:R-:W-:Y:S01]  /*16e0*/  IADD3.X R25, R6, R13, RZ, P4, !PT ;  /* 0x0000000d06197210 */ /* 0x000fe200027fe4ff */
[----:B------:R-:W-:Y:S02]  /*16f0*/  IMAD.IADD R4, R112, 0x1, -R119 ;  /* 0x0000000170047824 */ /* 0x000fe400078e0a77 */
[C---:B------:R-:W-:Y:S02]  /*1700*/  VIADD R7, R16.reuse, 0x20 ;  /* 0x0000002010077836 */ /* 0x040fe40000000000 */
[----:B------:R-:W-:Y:S01]  /*1710*/  @!P0 IMAD.MOV.U32 R26, RZ, RZ, R18 ;  /* 0x000000ffff1a8224 */ /* 0x000fe200078e0012 */
[-C--:B------:R-:W-:Y:S01]  /*1720*/  ISETP.GE.AND P6, PT, R16, R4.reuse, PT ;  /* 0x000000041000720c */ /* 0x080fe20003fc6270 */
[----:B------:R-:W-:Y:S01]  /*1730*/  @!P0 IMAD.IADD R21, R19, 0x1, R5 ;  /* 0x0000000113158824 */ /* 0x000fe200078e0205 */
[----:B------:R-:W-:Y:S02]  /*1740*/  LEA.HI R5, R10, R87, RZ, 0x3 ;  /* 0x000000570a057211 */ /* 0x000fe400078f18ff */
[----:B------:R-:W-:Y:S01]  /*1750*/  ISETP.GE.AND P5, PT, R7, R4, PT ;  /* 0x000000040700720c */ /* 0x000fe20003fa6270 */
[----:B------:R-:W-:Y:S01]  /*1760*/  IMAD.IADD R4, R125, 0x1, -R85 ;  /* 0x000000017d047824 */ /* 0x000fe200078e0a55 */
[----:B------:R-:W-:-:S02]  /*1770*/  IADD3 R26, P0, R114, R26, RZ ;  /* 0x0000001a721a7210 */ /* 0x000fc40007f1e0ff */
[----:B------:R-:W-:Y:S02]  /*1780*/  SHF.R.S32.HI R13, RZ, 0x3, R5 ;  /* 0x00000003ff0d7819 */ /* 0x000fe40000011405 */
[----:B------:R-:W-:Y:S01]  /*1790*/  IADD3 R18, P3, R114, R12, RZ ;  /* 0x0000000c72127210 */ /* 0x000fe20007f7e0ff */
[C---:B------:R-:W-:Y:S01]  /*17a0*/  IMAD.X R27, R6.reuse, 0x1, R21, P0 ;  /* 0x00000001061b7824 */ /* 0x040fe200000e0615 */
[-C--:B------:R-:W-:Y:S01]  /*17b0*/  ISETP.GE.AND P2, PT, R7, R4.reuse, PT ;  /* 0x000000040700720c */ /* 0x080fe20003f46270 */
[----:B------:R-:W-:Y:S01]  /*17c0*/  IMAD.SHL.U32 R21, R13, 0x40, RZ ;  /* 0x000000400d157824 */ /* 0x000fe200078e00ff */
[----:B------:R-:W-:Y:S01]  /*17d0*/  ISETP.GE.AND P4, PT, R7, R4, PT ;  /* 0x000000040700720c */ /* 0x000fe20003f86270 */
[----:B------:R-:W-:Y:S01]  /*17e0*/  IMAD.X R19, R6, 0x1, R11, P3 ;  /* 0x0000000106137824 */ /* 0x000fe200018e060b */
[----:B------:R-:W-:Y:S01]  /*17f0*/  LEA.HI R7, R17, R16, RZ, 0x1 ;  /* 0x0000001011077211 */ /* 0x000fe200078f08ff */
[----:B------:R-:W-:Y:S01]  /*1800*/  VIADD R11, R16, 0x40 ;  /* 0x00000040100b7836 */ /* 0x000fe20000000000 */
[----:B------:R-:W-:Y:S01]  /*1810*/  SHF.R.S32.HI R17, RZ, 0x1f, R16 ;  /* 0x0000001fff117819 */ /* 0x000fe20000011410 */
[----:B------:R-:W-:Y:S01]  /*1820*/  IMAD.WIDE.U32 R26, R20, UR6, R26 ;  /* 0x00000006141a7c25 */ /* 0x000fe2000f8e001a */
[----:B------:R-:W-:-:S02]  /*1830*/  LOP3.LUT R21, R21, 0xc0, RZ, 0xc0, !PT ;  /* 0x000000c015157812 */ /* 0x000fc400078ec0ff */
[----:B------:R-:W-:Y:S01]  /*1840*/  LOP3.LUT R7, R7, 0x7fffffe, RZ, 0xc0, !PT ;  /* 0x07fffffe07077812 */ /* 0x000fe200078ec0ff */
[----:B------:R-:W-:Y:S01]  /*1850*/  IMAD.WIDE R28, R8, 0x40, R16 ;  /* 0x00000040081c7825 */ /* 0x000fe200078e0210 */
[CC--:B------:R-:W-:Y:S02]  /*1860*/  ISETP.GE.AND P0, PT, R11.reuse, R4.reuse, PT ;  /* 0x000000040b00720c */ /* 0x0c0fe40003f06270 */
[----:B------:R-:W-:Y:S02]  /*1870*/  ISETP.GE.AND P3, PT, R11, R4, PT ;  /* 0x000000040b00720c */ /* 0x000fe40003f66270 */
[----:B------:R-:W-:Y:S02]  /*1880*/  LOP3.LUT R11, R21, 0x18, R114, 0xf8, !PT ;  /* 0x00000018150b7812 */ /* 0x000fe400078ef872 */
[----:B------:R-:W-:Y:S02]  /*1890*/  SHF.R.U32.HI R6, RZ, 0x3, R21 ;  /* 0x00000003ff067819 */ /* 0x000fe40000011615 */
[----:B------:R-:W-:-:S02]  /*18a0*/  IADD3 R8, R16, -R7, RZ ;  /* 0x8000000710087210 */ /* 0x000fc40007ffe0ff */
[----:B------:R-:W-:Y:S02]  /*18b0*/  SHF.R.S32.HI R21, RZ, 0x1f, R20 ;  /* 0x0000001fff157819 */ /* 0x000fe40000011414 */
[----:B------:R-:W-:Y:S01]  /*18c0*/  LOP3.LUT R6, R11, R6, RZ, 0x3c, !PT ;  /* 0x000000060b067212 */ /* 0x000fe200078e3cff */
[----:B------:R-:W-:Y:S02]  /*18d0*/  IMAD R111, R107, 0x8, R8 ;  /* 0x000000086b6f7824 */ /* 0x000fe400078e0208 */
[----:B------:R-:W-:Y:S02]  /*18e0*/  IMAD R7, R21, UR6, RZ ;  /* 0x0000000615077c24 */ /* 0x000fe4000f8e02ff */
[----:B------:R-:W-:Y:S02]  /*18f0*/  IMAD R11, R15, UR8, RZ ;  /* 0x000000080f0b7c24 */ /* 0x000fe4000f8e02ff */
[----:B------:R-:W-:Y:S02]  /*1900*/  IMAD.U32 R111, R111, 0x20, R6 ;  /* 0x000000206f6f7824 */ /* 0x000fe400078e0006 */
[----:B------:R-:W-:-:S02]  /*1910*/  IMAD R6, R20, UR7, R7 ;  /* 0x0000000714067c24 */ /* 0x000fc4000f8e0207 */
[C---:B------:R-:W-:Y:S01]  /*1920*/  IMAD R11, R22.reuse, UR9, R11 ;  /* 0x00000009160b7c24 */ /* 0x040fe2000f8e020b */
        /* <DEDUP_REMOVED lines=23> */
.L_x_4400:
[----:B------:R-:W-:Y:S05]  /*1aa0*/  BSYNC B0 ;  /* 0x0000000000007941 */ /* 0x000fea0003800000 */
.L_x_4399:
        /* <DEDUP_REMOVED lines=22> */
.L_x_4402:
[----:B------:R-:W-:Y:S05]  /*1c10*/  BSYNC B0 ;  /* 0x0000000000007941 */ /* 0x000fea0003800000 */
.L_x_4401:
[C---:B------:R-:W-:Y:S01]  /*1c20*/  IMAD.X R7, R17.reuse, 0x1, R3, P6 ;  /* 0x0000000111077824 */ /* 0x040fe200030e0603 */
[----:B------:R-:W-:Y:S01]  /*1c30*/  ISETP.GE.AND P6, PT, R16, R4, PT ;  /* 0x000000041000720c */ /* 0x000fe20003fc6270 */
[-C--:B------:R-:W-:Y:S01]  /*1c40*/  IMAD R89, R17, R120.reuse, RZ ;  /* 0x0000007811597224 */ /* 0x080fe200078e02ff */
[----:B------:R-:W-:Y:S01]  /*1c50*/  LEA.HI R3, R10, R87, RZ, 0x4 ;  /* 0x000000570a037211 */ /* 0x000fe200078f20ff */
[C---:B------:R-:W-:Y:S01]  /*1c60*/  IMAD.WIDE.U32 R90, R16.reuse, R120, R18 ;  /* 0x00000078105a7225 */ /* 0x040fe200078e0012 */
[----:B------:R-:W-:Y:S01]  /*1c70*/  BSSY B0, `(.L_x_4403) ;  /* 0x0000014000007945 */ /* 0x000fe20003800000 */
[C---:B------:R-:W-:Y:S02]  /*1c80*/  ISETP.GE.AND P5, PT, R16.reuse, R4, PT ;  /* 0x000000041000720c */ /* 0x040fe40003fa6270 */
[C---:B------:R-:W-:Y:S01]  /*1c90*/  IMAD R89, R16.reuse, R121, R89 ;  /* 0x0000007910597224 */ /* 0x040fe200078e0259 */
[----:B------:R-:W-:Y:S02]  /*1ca0*/  SHF.R.S32.HI R12, RZ, 0x4, R3 ;  /* 0x00000004ff0c7819 */ /* 0x000fe40000011403 */
[----:B------:R-:W-:Y:S01]  /*1cb0*/  IADD3 R17, R16, 0x60, RZ ;  /* 0x0000006010117810 */ /* 0x000fe20007ffe0ff */
[----:B------:R-:W-:-:S02]  /*1cc0*/  IMAD.IADD R89, R91, 0x1, R89 ;  /* 0x000000015b597824 */ /* 0x000fc400078e0259 */
        /* <DEDUP_REMOVED lines=14> */
.L_x_4404:
[----:B------:R-:W-:Y:S05]  /*1db0*/  BSYNC B0 ;  /* 0x0000000000007941 */ /* 0x000fea0003800000 */
.L_x_4403:
[----:B-1----:R-:W-:Y:S01]  /*1dc0*/  LOP3.LUT R14, R5, 0xfffffff8, RZ, 0xc0, !PT ;  /* 0xfffffff8050e7812 */ /* 0x002fe200078ec0ff */
[----:B------:R-:W-:Y:S01]  /*1dd0*/  BSSY B0, `(.L_x_4405) ;  /* 0x0000016000007945 */ /* 0x000fe20003800000 */
[C---:B------:R-:W-:Y:S01]  /*1de0*/  LEA.HI R0, R3.reuse, R12, RZ, 0x1 ;  /* 0x0000000c03007211 */ /* 0x040fe200078f08ff */
[C---:B------:R-:W-:Y:S01]  /*1df0*/  IMAD.SHL.U32 R108, R120.reuse, 0x20, RZ ;  /* 0x00000020786c7824 */ /* 0x040fe200078e00ff */
[----:B------:R-:W-:Y:S01]  /*1e00*/  LOP3.LUT R18, R3, 0xfffffff0, RZ, 0xc0, !PT ;  /* 0xfffffff003127812 */ /* 0x000fe200078ec0ff */
[----:B------:R-:W-:Y:S01]  /*1e10*/  IMAD.IADD R14, R87, 0x1, -R14 ;  /* 0x00000001570e7824 */ /* 0x000fe200078e0a0e */
[----:B------:R-:W-:Y:S02]  /*1e20*/  ISETP.GE.AND P6, PT, R17, R4, PT ;  /* 0x000000041100720c */ /* 0x000fe40003fc6270 */
[----:B------:R-:W-:Y:S02]  /*1e30*/  SHF.L.U64.HI R91, R120, 0x5, R121 ;  /* 0x00000005785b7819 */ /* 0x000fe40000010279 */
        /* <DEDUP_REMOVED lines=15> */
.L_x_4406:
[----:B------:R-:W-:Y:S05]  /*1f30*/  BSYNC B0 ;  /* 0x0000000000007941 */ /* 0x000fea0003800000 */
.L_x_4405:
[----:B------:R-:W-:Y:S01]  /*1f40*/  IMAD.IADD R18, R87, 0x1, -R18 ;  /* 0x0000000157127824 */ /* 0x000fe200078e0a12 */
        /* <DEDUP_REMOVED lines=11> */
[----:B------:R-:W1:Y:S01]  /*2000*/  LDC.64 R4, c[0x0][0x3c8] ;  /* 0x0000f200ff047b82 */ /* 0x000e620000000a00 */
[----:B------:R-:W-:Y:S01]  /*2010*/  IMAD.SHL.U32 R10, R0, 0x40, RZ ;  /* 0x00000040000a7824 */ /* 0x000fe200078e00ff */
[----:B------:R-:W-:-:S02]  /*2020*/  SHF.R.S32.HI R17, RZ, 0x1f, R18 ;  /* 0x0000001fff117819 */ /* 0x000fc40000011412 */
[----:B------:R-:W-:Y:S02]  /*2030*/  LEA.HI R15, R15, R16, RZ, 0x2 ;  /* 0x000000100f0f7211 */ /* 0x000fe400078f10ff */
[----:B------:R-:W-:Y:S02]  /*2040*/  LOP3.LUT R10, R10, 0xc0, RZ, 0xc0, !PT ;  /* 0x000000c00a0a7812 */ /* 0x000fe400078ec0ff */
        /* <DEDUP_REMOVED lines=8> */
[----:B------:R-:W-:Y:S01]  /*20d0*/  IMAD.IADD R105, R18, 0x1, -R105 ;  /* 0x0000000112697824 */ /* 0x000fe200078e0a69 */
[----:B------:R-:W-:Y:S01]  /*20e0*/  SHF.R.S32.HI R14, RZ, 0x1f, R9 ;  /* 0x0000001fff0e7819 */ /* 0x000fe20000011409 */
[----:B------:R-:W-:Y:S01]  /*20f0*/  IMAD.SHL.U32 R18, R3, 0x40, RZ ;  /* 0x0000004003127824 */ /* 0x000fe200078e00ff */
[----:B------:R-:W-:Y:S01]  /*2100*/  LOP3.LUT R13, R13, R10, RZ, 0x3c, !PT ;  /* 0x0000000a0d0d7212 */ /* 0x000fe200078e3cff */
[----:B------:R-:W-:Y:S01]  /*2110*/  IMAD.MOV.U32 R10, RZ, RZ, R22 ;  /* 0x000000ffff0a7224 */ /* 0x000fe200078e0016 */
        /* <DEDUP_REMOVED lines=14> */
.L_x_4408:
[----:B------:R-:W-:Y:S05]  /*2200*/  BSYNC B0 ;  /* 0x0000000000007941 */ /* 0x000fea0003800000 */
.L_x_4407:
        /* <DEDUP_REMOVED lines=12> */
[----:B----4-:R-:W-:-:S04]  /*22d0*/  LEA R24, P0, R22, UR6, 0x1 ;  /* 0x0000000616187c11 */ /* 0x010fc8000f8008ff */
[----:B------:R-:W-:-:S05]  /*22e0*/  LEA.HI.X R25, R22, UR7, R15, 0x1, P0 ;  /* 0x0000000716197c11 */ /* 0x000fca00080f0c0f */
[----:B------:R-:W-:Y:S01]  /*22f0*/  @!PT LDS RZ, [RZ] ;  /* 0x00000000fffff984 */ /* 0x000fe20000000800 */
[----:B------:R-:W-:Y:S01]  /*2300*/  @!PT LDS RZ, [RZ] ;  /* 0x00000000fffff984 */ /* 0x000fe20000000800 */
[----:B------:R-:W-:Y:S01]  /*2310*/  @!PT LDS RZ, [RZ] ;  /* 0x00000000fffff984 */ /* 0x000fe20000000800 */
[----:B------:R1:W-:Y:S04]  /*2320*/  LDGSTS.E.BYPASS.LTC128B.128 [R111+0x2800], desc[UR10][R24.64] ;  /* 0x02800000186f7fae */ /* 0x0003e8000b901d4a */
.L_x_4410:
[----:B------:R-:W-:Y:S05]  /*2330*/  BSYNC B0 ;  /* 0x0000000000007941 */ /* 0x000fea0003800000 */
.L_x_4409:
[----:B------:R-:W0:Y:S01]  /*2340*/  LDGDEPBAR ;  /* 0x00000000000079af */ /* 0x000e220000000000 */
[----:B------:R-:W-:Y:S01]  /*2350*/  ULDC.64 UR6, c[0x0][0x3d0] ;  /* 0x0000f40000067ab9 */ /* 0x000fe20000000a00 */
[----:B------:R-:W-:Y:S01]  /*2360*/  SHF.L.U32 R8, R8, 0x5, RZ ;  /* 0x0000000508087819 */ /* 0x000fe200000006ff */
[----:B------:R-:W-:Y:S01]  /*2370*/  IMAD R14, R14, UR6, RZ ;  /* 0x000000060e0e7c24 */ /* 0x000fe2000f8e02ff */
[----:B------:R-:W-:Y:S01]  /*2380*/  LOP3.LUT R15, R18, 0xc0, RZ, 0xc0, !PT ;  /* 0x000000c0120f7812 */ /* 0x000fe200078ec0ff */
[C---:B------:R-:W-:Y:S01]  /*2390*/  IMAD.WIDE.U32 R20, R9.reuse, UR6, R20 ;  /* 0x0000000609147c25 */ /* 0x040fe2000f8e0014 */
[----:B------:R-:W-:Y:S01]  /*23a0*/  LOP3.LUT R84, R8, 0xffffff00, RZ, 0xc0, !PT ;  /* 0xffffff0008547812 */ /* 0x000fe200078ec0ff */
[----:B------:R-:W-:Y:S02]  /*23b0*/  ULDC UR5, c[0x0][0x2e8] ;  /* 0x0000ba0000057ab9 */ /* 0x000fe40000000800 */
[----:B------:R-:W-:Y:S01]  /*23c0*/  IMAD R14, R9, UR7, R14 ;  /* 0x00000007090e7c24 */ /* 0x000fe2000f8e020e */
[----:B-1----:R-:W-:Y:S01]  /*23d0*/  LEA R4, P0, R20, R4, 0x2 ;  /* 0x0000000414047211 */ /* 0x002fe200078010ff */
[----:B------:R-:W-:Y:S01]  /*23e0*/  IMAD R16, R12, 0x8, R17 ;  /* 0x000000080c107824 */ /* 0x000fe200078e0211 */
[----:B------:R-:W-:Y:S01]  /*23f0*/  ULDC.64 UR6, c[0x0][0x220] ;  /* 0x0000880000067ab9 */ /* 0x000fe20000000a00 */
[----:B------:R-:W-:-:S02]  /*2400*/  IMAD.IADD R14, R21, 0x1, R14 ;  /* 0x00000001150e7824 */ /* 0x000fc400078e020e */
[----:B------:R-:W-:Y:S02]  /*2410*/  IMAD.SHL.U32 R12, R12, 0x8, RZ ;  /* 0x000000080c0c7824 */ /* 0x000fe400078e00ff */
[----:B------:R-:W-:Y:S01]  /*2420*/  IMAD R8, R107, 0x200, R84 ;  /* 0x000002006b087824 */ /* 0x000fe200078e0254 */
[----:B------:R-:W-:Y:S01]  /*2430*/  LEA.HI.X R5, R20, R5, R14, 0x2, P0 ;  /* 0x0000000514057211 */ /* 0x000fe200000f140e */
[----:B------:R-:W-:Y:S01]  /*2440*/  IMAD R7, R7, R128, RZ ;  /* 0x0000008007077224 */ /* 0x000fe200078e02ff */
[----:B------:R-:W-:Y:S01]  /*2450*/  LOP3.LUT R12, R15, 0x8, R12, 0xf8, !PT ;  /* 0x000000080f0c7812 */ /* 0x000fe200078ef80c */
[----:B------:R-:W-:Y:S01]  /*2460*/  IMAD.U32 R81, R16, 0x20, R13 ;  /* 0x0000002010517824 */ /* 0x000fe200078e000d */
[----:B------:R-:W-:Y:S01]  /*2470*/  SHF.R.U32.HI R15, RZ, 0x3, R15 ;  /* 0x00000003ff0f7819 */ /* 0x000fe2000001160f */
[----:B------:R1:W5:Y:S01]  /*2480*/  LDG.E R4, desc[UR10][R4.64] ;  /* 0x0000000a04047981 */ /* 0x000362000c1e1900 */
[----:B------:R-:W-:-:S04]  /*2490*/  DEPBAR.LE SB0, 0x0 ;  /* 0x000080000000791a */ /* 0x000fc80000000000 */
[----:B------:R-:W-:Y:S01]  /*24a0*/  BAR.SYNC.DEFER_BLOCKING 0x0 ;  /* 0x0000000000007b1d */ /* 0x000fe20000010000 */
[----:B------:R-:W-:Y:S01]  /*24b0*/  LOP3.LUT R80, R12, R15, RZ, 0x3c, !PT ;  /* 0x0000000f0c507212 */ /* 0x000fe200078e3cff */
[C---:B------:R-:W-:Y:S01]  /*24c0*/  IMAD R133, R6.reuse, R129, R7 ;  /* 0x0000008106857224 */ /* 0x040fe200078e0207 */
[----:B------:R-:W-:Y:S01]  /*24d0*/  LEA R83, R105, R8, 0x5 ;  /* 0x0000000869537211 */ /* 0x000fe200078e28ff */
[----:B------:R-:W-:Y:S02]  /*24e0*/  IMAD.WIDE.U32 R6, R6, R128, R10 ;  /* 0x0000008006067225 */ /* 0x000fe400078e000a */
[----:B------:R-:W-:Y:S02]  /*24f0*/  BSSY B0, `(.L_x_4411) ;  /* 0x0000018000007945 */ /* 0x000fe40003800000 */
[----:B------:R-:W-:Y:S01]  /*2500*/  IMAD.IADD R133, R7, 0x1, R133 ;  /* 0x0000000107857824 */ /* 0x000fe200078e0285 */
[----:B------:R2:W-:Y:S04]  /*2510*/  @P5 STS [R111+0x3000], RZ ;  /* 0x003000ff6f005388 */ /* 0x0005e80000000800 */
[----:B------:R2:W-:Y:S04]  /*2520*/  @P5 STS [R111+0x3004], RZ ;  /* 0x003004ff6f005388 */ /* 0x0005e80000000800 */
[----:B------:R2:W-:Y:S01]  /*2530*/  @P5 STS.64 [R111+0x3008], RZ ;  /* 0x003008ff6f005388 */ /* 0x0005e20000000a00 */
[----:B------:R-:W-:Y:S01]  /*2540*/  IMAD.IADD R83, R80, 0x1, R83 ;  /* 0x0000000150537824 */ /* 0x000fe200078e0253 */
[----:B------:R-:W-:Y:S01]  /*2550*/  LEA R126, P0, R6, UR6, 0x1 ;  /* 0x00000006067e7c11 */ /* 0x000fe2000f8008ff */
[----:B-1----:R-:W1:Y:S01]  /*2560*/  MUFU.RCP R5, UR5 ;  /* 0x0000000500057d08 */ /* 0x002e620008001000 */
[----:B------:R-:W-:-:S02]  /*2570*/  SHF.L.U64.HI R109, R128, 0x5, R129 ;  /* 0x00000005806d7819 */ /* 0x000fc40000010281 */
[----:B------:R-:W-:Y:S02]  /*2580*/  SHF.L.U32 R110, R128, 0x5, RZ ;  /* 0x00000005806e7819 */ /* 0x000fe400000006ff */
[----:B------:R-:W-:Y:S02]  /*2590*/  LEA R81, R81, UR4, 0x1 ;  /* 0x0000000451517c11 */ /* 0x000fe4000f8e08ff */
[----:B------:R-:W-:Y:S02]  /*25a0*/  LEA.HI.X R127, R6, UR7, R133, 0x1, P0 ;  /* 0x00000007067f7c11 */ /* 0x000fe400080f0c85 */
[----:B------:R-:W-:Y:S01]  /*25b0*/  LEA R83, R83, UR4, 0x1 ;  /* 0x0000000453537c11 */ /* 0x000fe2000f8e08ff */
        /* <DEDUP_REMOVED lines=11> */
.L_x_4412:
[----:B------:R-:W-:Y:S05]  /*2670*/  BSYNC B0 ;  /* 0x0000000000007941 */ /* 0x000fea0003800000 */
.L_x_4411:
        /* <DEDUP_REMOVED lines=13> */
.L_x_4414:
[----:B------:R-:W-:Y:S05]  /*2750*/  BSYNC B0 ;  /* 0x0000000000007941 */ /* 0x000fea0003800000 */
.L_x_4413:
        /* <DEDUP_REMOVED lines=13> */
.L_x_4416:
[----:B------:R-:W-:Y:S05]  /*2830*/  BSYNC B0 ;  /* 0x0000000000007941 */ /* 0x000fea0003800000 */
.L_x_4415:
        /* <DEDUP_REMOVED lines=14> */
.L_x_4418:
[----:B------:R-:W-:Y:S05]  /*2920*/  BSYNC B0 ;  /* 0x0000000000007941 */ /* 0x000fea0003800000 */
.L_x_4417:
[----:B-1----:R-:W-:Y:S01]  /*2930*/  LDSM.16.M88.4 R8, [R83] ;  /* 0x000000005308783b */ /* 0x002fe20000000200 */
[----:B------:R-:W-:Y:S01]  /*2940*/  LOP3.LUT P2, RZ, R3, 0x2, RZ, 0xc0, !PT ;  /* 0x0000000203ff7812 */ /* 0x000fe2000784c0ff */
[----:B------:R-:W-:Y:S01]  /*2950*/  IMAD.MOV.U32 R3, RZ, RZ, 0x10 ;  /* 0x00000010ff037424 */ /* 0x000fe200078e00ff */
[----:B------:R-:W-:Y:S01]  /*2960*/  LOP3.LUT P0, RZ, R0, 0x2, RZ, 0xc0, !PT ;  /* 0x0000000200ff7812 */ /* 0x000fe2000780c0ff */
[----:B------:R-:W1:Y:S01]  /*2970*/  LDSM.16.M88.4 R40, [R81+0x1000] ;  /* 0x001000005128783b */ /* 0x000e620000000200 */
[----:B------:R-:W-:Y:S01]  /*2980*/  ULDC UR12, c[0x0][0x39c] ;  /* 0x0000e700000c7ab9 */ /* 0x000fe20000000800 */
[----:B------:R-:W-:Y:S01]  /*2990*/  LOP3.LUT R118, R88, 0xffffffe0, RZ, 0xc0, !PT ;  /* 0xffffffe058767812 */ /* 0x000fe200078ec0ff */
[----:B------:R-:W-:Y:S01]  /*29a0*/  IMAD R107, R107, 0x10, R119 ;  /* 0x000000106b6b7824 */ /* 0x000fe200078e0277 */
[C---:B------:R-:W-:Y:S01]  /*29b0*/  SEL R0, R3.reuse, 0xfffffff0, !P2 ;  /* 0xfffffff003007807 */ /* 0x040fe20005000000 */
[----:B------:R-:W3:Y:S01]  /*29c0*/  LDSM.16.M88.4 R36, [R81+0x1400] ;  /* 0x001400005124783b */ /* 0x000ee20000000200 */
[----:B------:R-:W-:Y:S01]  /*29d0*/  SEL R3, R3, 0xfffffff0, !P0 ;  /* 0xfffffff003037807 */ /* 0x000fe20004000000 */
[----:B------:R-:W-:-:S02]  /*29e0*/  IMAD.IADD R118, R87, 0x1, -R118 ;  /* 0x0000000157767824 */ /* 0x000fc400078e0a76 */
[----:B------:R-:W-:Y:S01]  /*29f0*/  IMAD R82, R0, 0x2, R83 ;  /* 0x0000000200527824 */ /* 0x000fe200078e0253 */
[----:B------:R-:W3:Y:S01]  /*2a00*/  LDSM.16.M88.4 R64, [R81+0x1c00] ;  /* 0x001c00005140783b */ /* 0x000ee20000000200 */
[----:B------:R-:W-:Y:S02]  /*2a10*/  IMAD R104, R3, 0x2, R81 ;  /* 0x0000000203687824 */ /* 0x000fe400078e0251 */
[----:B------:R-:W-:Y:S01]  /*2a20*/  IMAD R119, R105, 0x20, R84 ;  /* 0x0000002069777824 */ /* 0x000fe200078e0254 */
[----:B------:R-:W-:Y:S01]  /*2a30*/  LDSM.16.M88.4 R12, [R82] ;  /* 0x00000000520c783b */ /* 0x000fe20000000200 */
[----:B-----5:R-:W-:Y:S02]  /*2a40*/  FMUL.FTZ R84, R4, R5 ;  /* 0x0000000504547220 */ /* 0x020fe40000410000 */
[----:B------:R-:W-:Y:S01]  /*2a50*/  IMAD.IADD R119, R80, 0x1, R119 ;  /* 0x0000000150777824 */ /* 0x000fe200078e0277 */
[----:B------:R-:W3:Y:S04]  /*2a60*/  LDSM.16.M88.4 R32, [R104+0x1000] ;  /* 0x001000006820783b */ /* 0x000ee80000000200 */
[----:B------:R-:W3:Y:S04]  /*2a70*/  LDSM.16.M88.4 R72, [R81+0x1800] ;  /* 0x001800005148783b */ /* 0x000ee80000000200 */
[----:B----4-:R-:W4:Y:S04]  /*2a80*/  LDSM.16.M88.4 R24, [R104+0x1400] ;  /* 0x001400006818783b */ /* 0x010f280000000200 */
[----:B------:R-:W4:Y:S04]  /*2a90*/  LDSM.16.M88.4 R56, [R81+0x2000] ;  /* 0x002000005138783b */ /* 0x000f280000000200 */
[----:B------:R-:W4:Y:S04]  /*2aa0*/  LDSM.16.M88.4 R48, [R81+0x2400] ;  /* 0x002400005130783b */ /* 0x000f280000000200 */
[----:B--2---:R-:W2:Y:S01]  /*2ab0*/  LDSM.16.M88.4 R28, [R81+0x2800] ;  /* 0x00280000511c783b */ /* 0x004ea20000000200 */
[C---:B-1----:R-:W-:Y:S03]  /*2ac0*/  HMMA.16816.F32.BF16 R20, R8.reuse, R40, RZ ;  /* 0x000000280814723c */ /* 0x042fe600000418ff */
[----:B------:R-:W1:Y:S03]  /*2ad0*/  LDSM.16.M88.4 R96, [R81+0x2c00] ;  /* 0x002c00005160783b */ /* 0x000e660000000200 */
[C---:B------:R-:W-:Y:S01]  /*2ae0*/  HMMA.16816.F32.BF16 R40, R8.reuse, R42, RZ ;  /* 0x0000002a0828723c */ /* 0x040fe200000418ff */
[----:B------:R-:W1:Y:S04]  /*2af0*/  LDSM.16.M88.4 R92, [R104+0x1c00] ;  /* 0x001c0000685c783b */ /* 0x000e680000000200 */
[----:B------:R-:W1:Y:S01]  /*2b00*/  LDSM.16.M88.4 R100, [R104+0x1800] ;  /* 0x001800006864783b */ /* 0x000e620000000200 */
[C---:B---3--:R-:W-:Y:S03]  /*2b10*/  HMMA.16816.F32.BF16 R16, R8.reuse, R36, RZ ;  /* 0x000000240810723c */ /* 0x048fe600000418ff */
[----:B------:R-:W3:Y:S03]  /*2b20*/  LDSM.16.M88.4 R76, [R104+0x2000] ;  /* 0x00200000684c783b */ /* 0x000ee60000000200 */
[C---:B------:R-:W-:Y:S01]  /*2b30*/  HMMA.16816.F32.BF16 R36, R8.reuse, R38, RZ ;  /* 0x000000260824723c */ /* 0x040fe200000418ff */
[----:B------:R-:W0:Y:S05]  /*2b40*/  LDGDEPBAR ;  /* 0x00000000000079af */ /* 0x000e2a0000000000 */
[----:B------:R-:W-:Y:S06]  /*2b50*/  HMMA.16816.F32.BF16 R68, R8, R64, RZ ;  /* 0x000000400844723c */ /* 0x000fec00000418ff */
[C---:B------:R-:W-:Y:S06]  /*2b60*/  HMMA.16816.F32.BF16 R40, R12.reuse, R34, R40 ;  /* 0x000000220c28723c */ /* 0x040fec0000041828 */
[----:B------:R-:W-:Y:S06]  /*2b70*/  HMMA.16816.F32.BF16 R20, R12, R32, R20 ;  /* 0x000000200c14723c */ /* 0x000fec0000041814 */
[C---:B------:R-:W-:Y:S06]  /*2b80*/  HMMA.16816.F32.BF16 R64, R8.reuse, R66, RZ ;  /* 0x000000420840723c */ /* 0x040fec00000418ff */
[C---:B------:R-:W-:Y:S06]  /*2b90*/  HMMA.16816.F32.BF16 R32, R8.reuse, R72, RZ ;  /* 0x000000480820723c */ /* 0x040fec00000418ff */
[----:B------:R-:W-:Y:S01]  /*2ba0*/  HMMA.16816.F32.BF16 R72, R8, R74, RZ ;  /* 0x0000004a0848723c */ /* 0x000fe200000418ff */
[----:B------:R-:W-:-:S05]  /*2bb0*/  FMUL.FTZ R41, R41, UR12 ;  /* 0x0000000c29297c20 */ /* 0x000fca0008410000 */
[----:B----4-:R-:W-:Y:S01]  /*2bc0*/  HMMA.16816.F32.BF16 R16, R12, R24, R16 ;  /* 0x000000180c10723c */ /* 0x010fe20000041810 */
[----:B------:R-:W-:Y:S01]  /*2bd0*/  FMUL.FTZ R23, R23, UR12 ;  /* 0x0000000c17177c20 */ /* 0x000fe20008410000 */
[----:B------:R-:W-:Y:S01]  /*2be0*/  FMUL.FTZ R20, R20, UR12 ;  /* 0x0000000c14147c20 */ /* 0x000fe20008410000 */
[----:B------:R-:W-:-:S03]  /*2bf0*/  FMUL.FTZ R22, R22, UR12 ;  /* 0x0000000c16167c20 */ /* 0x000fc60008410000 */
[----:B------:R-:W-:Y:S01]  /*2c00*/  HMMA.16816.F32.BF16 R60, R8, R56, RZ ;  /* 0x00000038083c723c */ /* 0x000fe200000418ff */
[----:B------:R-:W-:Y:S05]  /*2c10*/  MUFU.TANH R23, R23 ;  /* 0x0000001700177308 */ /* 0x000fea0000002400 */
[----:B------:R-:W-:Y:S06]  /*2c20*/  HMMA.16816.F32.BF16 R36, R12, R26, R36 ;  /* 0x0000001a0c24723c */ /* 0x000fec0000041824 */
[C---:B------:R-:W-:Y:S06]  /*2c30*/  HMMA.16816.F32.BF16 R52, R8.reuse, R48, RZ ;  /* 0x000000300834723c */ /* 0x040fec00000418ff */
[----:B--2---:R-:W-:Y:S01]  /*2c40*/  HMMA.16816.F32.BF16 R44, R8, R28, RZ ;  /* 0x0000001c082c723c */ /* 0x004fe200000418ff */
[----:B------:R-:W-:Y:S01]  /*2c50*/  FMUL.FTZ R16, R16, UR12 ;  /* 0x0000000c10107c20 */ /* 0x000fe20008410000 */
[----:B------:R-:W-:Y:S01]  /*2c60*/  FMUL.FTZ R18, R18, UR12 ;  /* 0x0000000c12127c20 */ /* 0x000fe20008410000 */
[----:B------:R-:W-:-:S03]  /*2c70*/  FMUL.FTZ R4, R19, UR12 ;  /* 0x0000000c13047c20 */ /* 0x000fc60008410000 */
[C---:B------:R-:W-:Y:S06]  /*2c80*/  HMMA.16816.F32.BF16 R56, R8.reuse, R58, RZ ;  /* 0x0000003a0838723c */ /* 0x040fec00000418ff */
[----:B------:R-:W-:Y:S01]  /*2c90*/  HMMA.16816.F32.BF16 R48, R8, R50, RZ ;  /* 0x000000320830723c */ /* 0x000fe200000418ff */
[----:B------:R-:W-:Y:S01]  /*2ca0*/  FMUL.FTZ R131, R39, UR12 ;  /* 0x0000000c27837c20 */ /* 0x000fe20008410000 */
[----:B------:R-:W-:Y:S01]  /*2cb0*/  FMUL.FTZ R36, R36, UR12 ;  /* 0x0000000c24247c20 */ /* 0x000fe20008410000 */
[----:B------:R-:W-:Y:S01]  /*2cc0*/  FMUL.FTZ R38, R38, UR12 ;  /* 0x0000000c26267c20 */ /* 0x000fe20008410000 */
[----:B------:R-:W-:-:S02]  /*2cd0*/  FMUL.FTZ R37, R37, UR12 ;  /* 0x0000000c25257c20 */ /* 0x000fc40008410000 */
[C---:B------:R-:W-:Y:S01]  /*2ce0*/  HMMA.16816.F32.BF16 R28, R8.reuse, R30, RZ ;  /* 0x0000001e081c723c */ /* 0x040fe200000418ff */
[----:B------:R-:W-:Y:S05]  /*2cf0*/  MUFU.TANH R123, R38 ;  /* 0x00000026007b7308 */ /* 0x000fea0000002400 */
[----:B-1----:R-:W-:Y:S03]  /*2d00*/  HMMA.16816.F32.BF16 R24, R8, R96, RZ ;  /* 0x000000600818723c */ /* 0x002fe600000418ff */
[----:B------:R-:W-:Y:S03]  /*2d10*/  MUFU.TANH R37, R37 ;  /* 0x0000002500257308 */ /* 0x000fe60000002400 */
[----:B------:R-:W-:Y:S01]  /*2d20*/  HMMA.16816.F32.BF16 R64, R12, R94, R64 ;  /* 0x0000005e0c40723c */ /* 0x000fe20000041840 */
[----:B------:R-:W-:-:S04]  /*2d30*/  FMUL.FTZ R97, R42, UR12 ;  /* 0x0000000c2a617c20 */ /* 0x000fc80008410000 */
[----:B------:R-:W-:Y:S01]  /*2d40*/  MUFU.TANH R131, R131 ;  /* 0x0000008300837308 */ /* 0x000fe20000002400 */
[----:B------:R-:W-:Y:S01]  /*2d50*/  HMMA.16816.F32.BF16 R32, R12, R100, R32 ;  /* 0x000000640c20723c */ /* 0x000fe20000041820 */
[----:B------:R-:W-:Y:S01]  /*2d60*/  FMUL.FTZ R95, R21, UR12 ;  /* 0x0000000c155f7c20 */ /* 0x000fe20008410000 */
[----:B------:R-:W-:-:S04]  /*2d70*/  FMUL.FTZ R21, R40, UR12 ;  /* 0x0000000c28157c20 */ /* 0x000fc80008410000 */
[----:B------:R-:W-:Y:S01]  /*2d80*/  HMMA.16816.F32.BF16 R8, R8, R98, RZ ;  /* 0x000000620808723c */ /* 0x000fe200000418ff */
[----:B------:R1:W2:Y:S01]  /*2d90*/  MUFU.TANH R99, R41 ;  /* 0x0000002900637308 */ /* 0x0002a20000002400 */
[----:B------:R-:W-:-:S04]  /*2da0*/  FMUL.FTZ R101, R43, UR12 ;  /* 0x0000000c2b657c20 */ /* 0x000fc80008410000 */
[C---:B------:R-:W-:Y:S03]  /*2db0*/  HMMA.16816.F32.BF16 R72, R12.reuse, R102, R72 ;  /* 0x000000660c48723c */ /* 0x040fe60000041848 */
[----:B------:R4:W-:Y:S03]  /*2dc0*/  MUFU.TANH R103, R16 ;  /* 0x0000001000677308 */ /* 0x0009e60000002400 */
[----:B---3--:R-:W-:Y:S01]  /*2dd0*/  HMMA.16816.F32.BF16 R60, R12, R76, R60 ;  /* 0x0000004c0c3c723c */ /* 0x008fe2000004183c */
[----:B------:R-:W-:Y:S01]  /*2de0*/  FMUL.FTZ R19, R65, UR12 ;  /* 0x0000000c41137c20 */ /* 0x000fe20008410000 */
[----:B------:R-:W-:-:S03]  /*2df0*/  FMUL.FTZ R66, R66, UR12 ;  /* 0x0000000c42427c20 */ /* 0x000fc60008410000 */
[----:B------:R-:W3:Y:S01]  /*2e00*/  MUFU.TANH R101, R101 ;  /* 0x0000006500657308 */ /* 0x000ee20000002400 */
[----:B-1----:R-:W1:Y:S01]  /*2e10*/  LDSM.16.M88.4 R40, [R104+0x2800] ;  /* 0x002800006828783b */ /* 0x002e620000000200 */
[C---:B------:R-:W-:Y:S01]  /*2e20*/  HMMA.16816.F32.BF16 R56, R12.reuse, R78, R56 ;  /* 0x0000004e0c38723c */ /* 0x040fe20000041838 */
[----:B------:R-:W-:Y:S01]  /*2e30*/  FMUL.FTZ R135, R32, UR12 ;  /* 0x0000000c20877c20 */ /* 0x000fe20008410000 */
[----:B------:R-:W-:Y:S01]  /*2e40*/  FMUL.FTZ R39, R33, UR12 ;  /* 0x0000000c21277c20 */ /* 0x000fe20008410000 */
[----:B------:R-:W2:Y:S01]  /*2e50*/  LDSM.16.M88.4 R76, [R104+0x2400] ;  /* 0x00240000684c783b */ /* 0x000ea20000000200 */
[----:B------:R-:W-:Y:S01]  /*2e60*/  FMUL.FTZ R137, R34, UR12 ;  /* 0x0000000c22897c20 */ /* 0x000fe20008410000 */
[----:B------:R-:W-:Y:S01]  /*2e70*/  FMUL.FTZ R139, R35, UR12 ;  /* 0x0000000c238b7c20 */ /* 0x000fe20008410000 */
[----:B------:R-:W-:Y:S01]  /*2e80*/  HMMA.16816.F32.BF16 R68, R12, R92, R68 ;  /* 0x0000005c0c44723c */ /* 0x000fe20000041844 */
[----:B------:R-:W4:Y:S01]  /*2e90*/  LDSM.16.M88.4 R32, [R104+0x2c00] ;  /* 0x002c00006820783b */ /* 0x000f220000000200 */
[----:B------:R-:W-:Y:S01]  /*2ea0*/  MUFU.TANH R95, R95 ;  /* 0x0000005f005f7308 */ /* 0x000fe20000002400 */
[----:B------:R-:W-:-:S04]  /*2eb0*/  DEPBAR.LE SB0, 0x0 ;  /* 0x000080000000791a */ /* 0x000fc80000000000 */
[----:B------:R-:W-:Y:S01]  /*2ec0*/  FMUL.FTZ R72, R72, UR12 ;  /* 0x0000000c48487c20 */ /* 0x000fe20008410000 */
[----:B------:R-:W-:Y:S02]  /*2ed0*/  FMUL.FTZ R74, R74, UR12 ;  /* 0x0000000c4a4a7c20 */ /* 0x000fe40008410000 */
[----:B------:R-:W-:Y:S01]  /*2ee0*/  MUFU.TANH R137, R137 ;  /* 0x0000008900897308 */ /* 0x000fe20000002400 */
[----:B------:R-:W-:Y:S01]  /*2ef0*/  FMUL.FTZ R61, R61, UR12 ;  /* 0x0000000c3d3d7c20 */ /* 0x000fe20008410000 */
[----:B------:R-:W-:Y:S01]  /*2f00*/  FMUL.FTZ R60, R60, UR12 ;  /* 0x0000000c3c3c7c20 */ /* 0x000fe20008410000 */
[----:B------:R-:W-:-:S05]  /*2f10*/  FMUL.FTZ R62, R62, UR12 ;  /* 0x0000000c3e3e7c20 */ /* 0x000fca0008410000 */
[----:B------:R-:W-:Y:S01]  /*2f20*/  MUFU.TANH R135, R135 ;  /* 0x0000008700877308 */ /* 0x000fe20000002400 */
[----:B------:R-:W-:Y:S01]  /*2f30*/  FMUL.FTZ R56, R56, UR12 ;  /* 0x0000000c38387c20 */ /* 0x000fe20008410000 */
[----:B------:R-:W-:Y:S01]  /*2f40*/  FMUL.FTZ R58, R58, UR12 ;  /* 0x0000000c3a3a7c20 */ /* 0x000fe20008410000 */
[----:B------:R-:W-:-:S03]  /*2f50*/  FMUL.FTZ R59, R59, UR12 ;  /* 0x0000000c3b3b7c20 */ /* 0x000fc60008410000 */
[----:B------:R-:W-:Y:S01]  /*2f60*/  FMUL.FTZ R69, R69, UR12 ;  /* 0x0000000c45457c20 */ /* 0x000fe20008410000 */
[----:B------:R-:W-:Y:S01]  /*2f70*/  FMUL.FTZ R68, R68, UR12 ;  /* 0x0000000c44447c20 */ /* 0x000fe20008410000 */
[----:B------:R-:W-:Y:S01]  /*2f80*/  MUFU.TANH R21, R21 ;  /* 0x0000001500157308 */ /* 0x000fe20000002400 */
[----:B------:R-:W-:Y:S01]  /*2f90*/  FMUL.FTZ R70, R70, UR12 ;  /* 0x0000000c46467c20 */ /* 0x000fe20008410000 */
[C---:B-1----:R-:W-:Y:S06]  /*2fa0*/  HMMA.16816.F32.BF16 R44, R12.reuse, R40, R44 ;  /* 0x000000280c2c723c */ /* 0x042fec000004182c */
[----:B------:R-:W-:Y:S01]  /*2fb0*/  MUFU.TANH R97, R97 ;  /* 0x0000006100617308 */ /* 0x000fe20000002400 */
[----:B------:R-:W-:Y:S01]  /*2fc0*/  HMMA.16816.F32.BF16 R28, R12, R42, R28 ;  /* 0x0000002a0c1c723c */ /* 0x000fe2000004181c */
[----:B------:R-:W-:Y:S01]  /*2fd0*/  FMUL.FTZ R41, R73, UR12 ;  /* 0x0000000c49297c20 */ /* 0x000fe20008410000 */
[----:B------:R-:W-:-:S05]  /*2fe0*/  SHF.R.S32.HI R73, RZ, 0x1f, R118 ;  /* 0x0000001fff497819 */ /* 0x000fca0000011476 */
[----:B------:R-:W-:Y:S01]  /*2ff0*/  MUFU.TANH R39, R39 ;  /* 0x0000002700277308 */ /* 0x000fe20000002400 */
[----:B------:R-:W-:Y:S01]  /*3000*/  LEA.HI R118, R73, R118, RZ, 0x2 ;  /* 0x0000007649767211 */ /* 0x000fe200078f10ff */
[----:B------:R-:W-:Y:S01]  /*3010*/  FMUL.FTZ R73, R75, UR12 ;  /* 0x0000000c4b497c20 */ /* 0x000fe20008410000 */
[----:B--2---:R-:W-:Y:S02]  /*3020*/  HMMA.16816.F32.BF16 R48, R12, R78, R48 ;  /* 0x0000004e0c30723c */ /* 0x004fe40000041830 */
[----:B------:R-:W-:-:S03]  /*3030*/  SHF.R.S32.HI R118, RZ, 0x2, R118 ;  /* 0x00000002ff767819 */ /* 0x000fc60000011476 */
[----:B------:R1:W-:Y:S01]  /*3040*/  MUFU.TANH R79, R36 ;  /* 0x00000024004f7308 */ /* 0x0003e20000002400 */
[----:B------:R-:W-:Y:S01]  /*3050*/  IADD3 R75, R107, 0x1, R118 ;  /* 0x000000016b4b7810 */ /* 0x000fe20007ffe076 */
[----:B------:R-:W-:Y:S03]  /*3060*/  HMMA.16816.F32.BF16 R52, R12, R76, R52 ;  /* 0x0000004c0c34723c */ /* 0x000fe60000041834 */
[----:B------:R-:W-:-:S03]  /*3070*/  IADD3 R75, R125, R75, -R112 ;  /* 0x0000004b7d4b7210 */ /* 0x000fc60007ffe870 */
[----:B------:R2:W3:Y:S01]  /*3080*/  MUFU.TANH R77, R18 ;  /* 0x00000012004d7308 */ /* 0x0004e20000002400 */
[----:B------:R-:W-:Y:S01]  /*3090*/  FMUL.FTZ R45, R45, UR12 ;  /* 0x0000000c2d2d7c20 */ /* 0x000fe20008410000 */
[C---:B----4-:R-:W-:Y:S01]  /*30a0*/  HMMA.16816.F32.BF16 R24, R12.reuse, R32, R24 ;  /* 0x000000200c18723c */ /* 0x050fe20000041818 */
[----:B------:R-:W-:Y:S01]  /*30b0*/  FMUL.FTZ R44, R44, UR12 ;  /* 0x0000000c2c2c7c20 */ /* 0x000fe20008410000 */
[----:B------:R-:W-:Y:S02]  /*30c0*/  IMAD.IADD R16, R75, 0x1, R2 ;  /* 0x000000014b107824 */ /* 0x000fe400078e0202 */
[----:B------:R-:W-:Y:S01]  /*30d0*/  FMUL.FTZ R29, R29, UR12 ;  /* 0x0000000c1d1d7c20 */ /* 0x000fe20008410000 */
[----:B------:R-:W-:Y:S01]  /*30e0*/  VIADD R2, R81, 0x1000 ;  /* 0x0000100051027836 */ /* 0x000fe20000000000 */
[----:B------:R-:W-:Y:S01]  /*30f0*/  HMMA.16816.F32.BF16 R8, R12, R34, R8 ;  /* 0x000000220c08723c */ /* 0x000fe20000041808 */
[C---:B------:R-:W-:Y:S02]  /*3100*/  VIMNMX R130, R16.reuse, R125, PT ;  /* 0x0000007d10827248 */ /* 0x040fe40003fe0100 */
[----:B------:R-:W-:Y:S01]  /*3110*/  IMAD R80, R3, 0x2, R2 ;  /* 0x0000000203507824 */ /* 0x000fe200078e0202 */
[----:B------:R-:W-:Y:S01]  /*3120*/  VIADDMNMX R125, R16, 0x8, R125, PT ;  /* 0x00000008107d7846 */ /* 0x000fe2000380017d */
[----:B------:R-:W-:-:S02]  /*3130*/  IMAD.SHL.U32 R2, R87, 0x2, RZ ;  /* 0x0000000257027824 */ /* 0x000fc400078e00ff */
[----:B------:R-:W-:Y:S01]  /*3140*/  FMUL.FTZ R16, R30, UR12 ;  /* 0x0000000c1e107c20 */ /* 0x000fe20008410000 */
[----:B------:R-:W-:Y:S01]  /*3150*/  FMUL.FTZ R32, R28, UR12 ;  /* 0x0000000c1c207c20 */ /* 0x000fe20008410000 */
[----:B------:R-:W-:Y:S01]  /*3160*/  FMUL.FTZ R15, R67, UR12 ;  /* 0x0000000c430f7c20 */ /* 0x000fe20008410000 */
[----:B------:R-:W-:Y:S01]  /*3170*/  FMUL.FTZ R14, R63, UR12 ;  /* 0x0000000c3f0e7c20 */ /* 0x000fe20008410000 */
[----:B------:R-:W-:Y:S01]  /*3180*/  LOP3.LUT R88, R2, 0x6, RZ, 0xc0, !PT ;  /* 0x0000000602587812 */ /* 0x000fe200078ec0ff */
[----:B------:R-:W-:Y:S01]  /*3190*/  FMUL.FTZ R34, R46, UR12 ;  /* 0x0000000c2e227c20 */ /* 0x000fe20008410000 */
[----:B------:R-:W-:Y:S01]  /*31a0*/  FMUL.FTZ R12, R31, UR12 ;  /* 0x0000000c1f0c7c20 */ /* 0x000fe20008410000 */
[----:B------:R4:W-:Y:S01]  /*31b0*/  MUFU.TANH R63, R15 ;  /* 0x0000000f003f7308 */ /* 0x0009e20000002400 */
[----:B-1----:R-:W-:Y:S01]  /*31c0*/  FMUL.FTZ R36, R50, UR12 ;  /* 0x0000000c32247c20 */ /* 0x002fe20008410000 */
[----:B------:R-:W-:Y:S02]  /*31d0*/  IMAD.IADD R2, R85, 0x1, R88 ;  /* 0x0000000155027824 */ /* 0x000fe400078e0258 */
[----:B------:R-:W-:Y:S01]  /*31e0*/  FMUL.FTZ R38, R49, UR12 ;  /* 0x0000000c31267c20 */ /* 0x000fe20008410000 */
[----:B--2---:R-:W-:Y:S01]  /*31f0*/  FMUL.FTZ R18, R47, UR12 ;  /* 0x0000000c2f127c20 */ /* 0x004fe20008410000 */
[----:B------:R-:W-:Y:S01]  /*3200*/  FMUL.FTZ R35, R51, UR12 ;  /* 0x0000000c33237c20 */ /* 0x000fe20008410000 */
[----:B------:R-:W-:-:S02]  /*3210*/  VIADD R42, R2, 0x9 ;  /* 0x00000009022a7836 */ /* 0x000fc40000000000 */
[----:B------:R-:W-:Y:S01]  /*3220*/  FMUL.FTZ R13, R71, UR12 ;  /* 0x0000000c470d7c20 */ /* 0x000fe20008410000 */
[C---:B------:R-:W-:Y:S01]  /*3230*/  VIADD R28, R2.reuse, 0x10 ;  /* 0x00000010021c7836 */ /* 0x040fe20000000000 */
[----:B------:R1:W-:Y:S01]  /*3240*/  MUFU.TANH R71, R14 ;  /* 0x0000000e00477308 */ /* 0x0003e20000002400 */
[C---:B------:R-:W-:Y:S01]  /*3250*/  VIADD R49, R2.reuse, 0x20 ;  /* 0x0000002002317836 */ /* 0x040fe20000000000 */
[----:B------:R-:W-:Y:S01]  /*3260*/  I2FP.F32.S32 R30, R42 ;  /* 0x0000002a001e7245 */ /* 0x000fe20000201400 */
[----:B------:R-:W-:Y:S01]  /*3270*/  VIADD R47, R2, 0x1 ;  /* 0x00000001022f7836 */ /* 0x000fe20000000000 */
[C---:B------:R-:W-:Y:S01]  /*3280*/  ISETP.GE.AND P6, PT, R42.reuse, R130, PT ;  /* 0x000000822a00720c */ /* 0x040fe20003fc6270 */
[----:B------:R-:W-:Y:S01]  /*3290*/  FMUL.FTZ R40, R53, UR12 ;  /* 0x0000000c35287c20 */ /* 0x000fe20008410000 */
[-C--:B------:R-:W-:Y:S01]  /*32a0*/  ISETP.GE.AND P4, PT, R42, R125.reuse, PT ;  /* 0x0000007d2a00720c */ /* 0x080fe20003f86270 */
[----:B------:R-:W-:Y:S01]  /*32b0*/  FFMA.FTZ R30, R84, R30, R99 ;  /* 0x0000001e541e7223 */ /* 0x000fe20000010063 */
[----:B------:R-:W-:Y:S01]  /*32c0*/  I2FP.F32.S32 R42, R42 ;  /* 0x0000002a002a7245 */ /* 0x000fe20000201400 */
[----:B----4-:R-:W-:Y:S01]  /*32d0*/  VIADD R15, R2, 0x19 ;  /* 0x00000019020f7836 */ /* 0x010fe20000000000 */
[----:B------:R-:W-:Y:S01]  /*32e0*/  I2FP.F32.S32 R46, R28 ;  /* 0x0000001c002e7245 */ /* 0x000fe20000201400 */
[----:B------:R-:W2:Y:S01]  /*32f0*/  MUFU.TANH R139, R139 ;  /* 0x0000008b008b7308 */ /* 0x000ea20000002400 */
[----:B------:R-:W-:Y:S01]  /*3300*/  ISETP.GE.AND P5, PT, R28, R130, PT ;  /* 0x000000821c00720c */ /* 0x000fe20003fa6270 */
[----:B---3--:R-:W-:Y:S01]  /*3310*/  FFMA.FTZ R33, R84, R42, R101 ;  /* 0x0000002a54217223 */ /* 0x008fe20000010065 */
[----:B------:R-:W-:Y:S01]  /*3320*/  VIADD R42, R2, 0x18 ;  /* 0x00000018022a7836 */ /* 0x000fe20000000000 */
[----:B------:R-:W-:Y:S01]  /*3330*/  ISETP.GE.AND P2, PT, R28, R125, PT ;  /* 0x0000007d1c00720c */ /* 0x000fe20003f46270 */
[----:B------:R-:W-:Y:S01]  /*3340*/  FFMA.FTZ R46, R84, R46, R103 ;  /* 0x0000002e542e7223 */ /* 0x000fe20000010067 */
[----:B------:R-:W-:Y:S01]  /*3350*/  I2FP.F32.S32 R31, R28 ;  /* 0x0000001c001f7245 */ /* 0x000fe20000201400 */
[----:B------:R-:W-:Y:S01]  /*3360*/  FMUL.FTZ R52, R52, UR12 ;  /* 0x0000000c34347c20 */ /* 0x000fe20008410000 */
[-C--:B------:R-:W-:Y:S01]  /*3370*/  I2FP.F32.S32 R50, R42.reuse ;  /* 0x0000002a00327245 */ /* 0x080fe20000201400 */
[----:B------:R3:W-:Y:S01]  /*3380*/  MUFU.TANH R93, R20 ;  /* 0x00000014005d7308 */ /* 0x0007e20000002400 */
[----:B------:R-:W-:Y:S01]  /*3390*/  I2FP.F32.S32 R28, R42 ;  /* 0x0000002a001c7245 */ /* 0x000fe20000201400 */
[----:B------:R-:W-:Y:S01]  /*33a0*/  FFMA.FTZ R77, R84, R31, R77 ;  /* 0x0000001f544d7223 */ /* 0x000fe2000001004d */
[----:B------:R-:W-:Y:S01]  /*33b0*/  ISETP.GE.AND P3, PT, R42, R130, PT ;  /* 0x000000822a00720c */ /* 0x000fe20003f66270 */
[----:B------:R-:W-:Y:S01]  /*33c0*/  FFMA.FTZ R79, R84, R50, R79 ;  /* 0x00000032544f7223 */ /* 0x000fe2000001004f */
[----:B------:R-:W-:Y:S01]  /*33d0*/  ISETP.GE.AND P0, PT, R42, R125, PT ;  /* 0x0000007d2a00720c */ /* 0x000fe20003f06270 */
[----:B------:R-:W-:Y:S01]  /*33e0*/  FFMA.FTZ R31, R84, R28, R123 ;  /* 0x0000001c541f7223 */ /* 0x000fe2000001007b */
[-C--:B------:R-:W-:Y:S01]  /*33f0*/  I2FP.F32.S32 R42, R15.reuse ;  /* 0x0000000f002a7245 */ /* 0x080fe20000201400 */
[----:B------:R-:W-:Y:S01]  /*3400*/  MUFU.TANH R141, R72 ;  /* 0x00000048008d7308 */ /* 0x000fe20000002400 */
[----:B------:R-:W-:Y:S01]  /*3410*/  I2FP.F32.S32 R51, R15 ;  /* 0x0000000f00337245 */ /* 0x000fe20000201400 */
[----:B------:R-:W-:Y:S01]  /*3420*/  FMUL.FTZ R3, R17, UR12 ;  /* 0x0000000c11037c20 */ /* 0x000fe20008410000 */
[----:B------:R-:W-:Y:S01]  /*3430*/  FSEL R28, R46, -INF , !P5 ;  /* 0xff8000002e1c7808 */ /* 0x000fe20006800000 */
[----:B------:R-:W-:Y:S01]  /*3440*/  FFMA.FTZ R42, R84, R42, R37 ;  /* 0x0000002a542a7223 */ /* 0x000fe20000010025 */
[-C--:B------:R-:W-:Y:S01]  /*3450*/  I2FP.F32.S32 R46, R49.reuse ;  /* 0x00000031002e7245 */ /* 0x080fe20000201400 */
[----:B------:R-:W-:Y:S01]  /*3460*/  FMUL.FTZ R17, R64, UR12 ;  /* 0x0000000c40117c20 */ /* 0x000fe20008410000 */
[----:B-1----:R-:W-:Y:S01]  /*3470*/  FSEL R14, R79, -INF , !P3 ;  /* 0xff8000004f0e7808 */ /* 0x002fe20005800000 */
[----:B------:R1:W-:Y:S01]  /*3480*/  MUFU.TANH R37, R56 ;  /* 0x0000003800257308 */ /* 0x0003e20000002400 */
[----:B------:R-:W-:Y:S01]  /*3490*/  FSEL R31, R31, -INF , !P0 ;  /* 0xff8000001f1f7808 */ /* 0x000fe20004000000 */
[----:B---3--:R-:W-:Y:S01]  /*34a0*/  FMUL.FTZ R20, R57, UR12 ;  /* 0x0000000c39147c20 */ /* 0x008fe20008410000 */
[----:B------:R-:W-:Y:S01]  /*34b0*/  I2FP.F32.S32 R50, R49 ;  /* 0x0000003100327245 */ /* 0x000fe20000201400 */
[----:B------:R-:W-:Y:S01]  /*34c0*/  FMUL.FTZ R55, R55, UR12 ;  /* 0x0000000c37377c20 */ /* 0x000fe20008410000 */
[C---:B------:R-:W-:Y:S01]  /*34d0*/  ISETP.GE.AND P3, PT, R47.reuse, R130, PT ;  /* 0x000000822f00720c */ /* 0x040fe20003f66270 */
[----:B------:R-:W-:Y:S01]  /*34e0*/  FMUL.FTZ R48, R48, UR12 ;  /* 0x0000000c30307c20 */ /* 0x000fe20008410000 */
[-C--:B------:R-:W-:Y:S01]  /*34f0*/  ISETP.GE.AND P0, PT, R47, R125.reuse, PT ;  /* 0x0000007d2f00720c */ /* 0x080fe20003f06270 */
[----:B------:R-:W3:Y:S01]  /*3500*/  MUFU.TANH R143, R74 ;  /* 0x0000004a008f7308 */ /* 0x000ee20000002400 */
[----:B------:R-:W-:Y:S01]  /*3510*/  FSEL R30, R30, -INF , !P6 ;  /* 0xff8000001e1e7808 */ /* 0x000fe20007000000 */
[----:B------:R-:W-:Y:S01]  /*3520*/  FFMA.FTZ R50, R84, R50, R135 ;  /* 0x0000003254327223 */ /* 0x000fe20000010087 */
[----:B------:R-:W-:Y:S01]  /*3530*/  FSEL R33, R33, -INF , !P4 ;  /* 0xff80000021217808 */ /* 0x000fe20006000000 */
[----:B------:R-:W-:Y:S01]  /*3540*/  FMUL.FTZ R54, R54, UR12 ;  /* 0x0000000c36367c20 */ /* 0x000fe20008410000 */
[C---:B------:R-:W-:Y:S01]  /*3550*/  ISETP.GE.AND P6, PT, R15.reuse, R130, PT ;  /* 0x000000820f00720c */ /* 0x040fe20003fc6270 */
[----:B------:R-:W-:Y:S01]  /*3560*/  FMUL.FTZ R24, R24, UR12 ;  /* 0x0000000c18187c20 */ /* 0x000fe20008410000 */
[----:B------:R-:W-:Y:S01]  /*3570*/  ISETP.GE.AND P4, PT, R15, R125, PT ;  /* 0x0000007d0f00720c */ /* 0x000fe20003f86270 */
[----:B------:R4:W-:Y:S01]  /*3580*/  MUFU.TANH R65, R61 ;  /* 0x0000003d00417308 */ /* 0x0009e20000002400 */
[----:B-1----:R-:W-:Y:S01]  /*3590*/  I2FP.F32.S32 R56, R47 ;  /* 0x0000002f00387245 */ /* 0x002fe20000201400 */
[C---:B------:R-:W-:Y:S01]  /*35a0*/  FFMA.FTZ R47, R84.reuse, R51, R131 ;  /* 0x00000033542f7223 */ /* 0x040fe20000010083 */
[----:B------:R-:W-:Y:S01]  /*35b0*/  FFMA.FTZ R51, R84, R46, R137 ;  /* 0x0000002e54337223 */ /* 0x000fe20000010089 */
[----:B------:R-:W-:Y:S01]  /*35c0*/  FSEL R15, R77, -INF , !P2 ;  /* 0xff8000004d0f7808 */ /* 0x000fe20005000000 */
[----:B------:R-:W-:Y:S01]  /*35d0*/  FMUL.FTZ R26, R26, UR12 ;  /* 0x0000000c1a1a7c20 */ /* 0x000fe20008410000 */
[CC--:B------:R-:W-:Y:S01]  /*35e0*/  FFMA.FTZ R46, R84.reuse, R56.reuse, R95 ;  /* 0x00000038542e7223 */ /* 0x0c0fe2000001005f */
[----:B------:R-:W-:Y:S01]  /*35f0*/  FFMA.FTZ R53, R84, R56, R23 ;  /* 0x0000003854357223 */ /* 0x000fe20000010017 */
[----:B------:R1:W-:Y:S01]  /*3600*/  MUFU.TANH R99, R20 ;  /* 0x0000001400637308 */ /* 0x0003e20000002400 */
[C---:B------:R-:W-:Y:S01]  /*3610*/  ISETP.GE.AND P5, PT, R49.reuse, R130, PT ;  /* 0x000000823100720c */ /* 0x040fe20003fa6270 */
[C---:B------:R-:W-:Y:S01]  /*3620*/  VIADD R56, R2.reuse, 0x21 ;  /* 0x0000002102387836 */ /* 0x040fe20000000000 */
[-C--:B------:R-:W-:Y:S01]  /*3630*/  ISETP.GE.AND P2, PT, R49, R125.reuse, PT ;  /* 0x0000007d3100720c */ /* 0x080fe20003f46270 */
[----:B------:R-:W-:Y:S01]  /*3640*/  VIADD R49, R2, 0x28 ;  /* 0x0000002802317836 */ /* 0x000fe20000000000 */
[----:B------:R-:W-:Y:S01]  /*3650*/  FSEL R47, R47, -INF , !P4 ;  /* 0xff8000002f2f7808 */ /* 0x000fe20006000000 */
[----:B------:R-:W-:Y:S01]  /*3660*/  FMUL.FTZ R27, R27, UR12 ;  /* 0x0000000c1b1b7c20 */ /* 0x000fe20008410000 */
[----:B------:R-:W-:Y:S01]  /*3670*/  FSEL R76, R50, -INF , !P5 ;  /* 0xff800000324c7808 */ /* 0x000fe20006800000 */
[----:B------:R-:W3:Y:S01]  /*3680*/  MUFU.TANH R41, R41 ;  /* 0x0000002900297308 */ /* 0x000ee20000002400 */
[----:B----4-:R-:W-:Y:S01]  /*3690*/  VIADD R61, R2, 0x8 ;  /* 0x00000008023d7836 */ /* 0x010fe20000000000 */
[----:B------:R-:W-:Y:S01]  /*36a0*/  I2FP.F32.S32 R50, R56 ;  /* 0x0000003800327245 */ /* 0x000fe20000201400 */
[----:B------:R-:W-:Y:S01]  /*36b0*/  FMUL.FTZ R25, R25, UR12 ;  /* 0x0000000c19197c20 */ /* 0x000fe20008410000 */
[----:B------:R-:W-:Y:S01]  /*36c0*/  FSEL R51, R51, -INF , !P2 ;  /* 0xff80000033337808 */ /* 0x000fe20005000000 */
[----:B------:R-:W-:Y:S01]  /*36d0*/  FMUL.FTZ R8, R8, UR12 ;  /* 0x0000000c08087c20 */ /* 0x000fe20008410000 */
[C---:B------:R-:W-:Y:S01]  /*36e0*/  ISETP.GE.AND P4, PT, R61.reuse, R125, PT ;  /* 0x0000007d3d00720c */ /* 0x040fe20003f86270 */
[----:B--2---:R-:W-:Y:S01]  /*36f0*/  FFMA.FTZ R79, R84, R50, R139 ;  /* 0x00000032544f7223 */ /* 0x004fe2000001008b */
[----:B------:R-:W-:Y:S01]  /*3700*/  MUFU.TANH R73, R73 ;  /* 0x0000004900497308 */ /* 0x000fe20000002400 */
[----:B-1----:R-:W-:Y:S01]  /*3710*/  FSEL R20, R42, -INF , !P6 ;  /* 0xff8000002a147808 */ /* 0x002fe20007000000 */
[----:B------:R-:W-:Y:S01]  /*3720*/  FMUL.FTZ R10, R10, UR12 ;  /* 0x0000000c0a0a7c20 */ /* 0x000fe20008410000 */
[-C--:B------:R-:W-:Y:S01]  /*3730*/  ISETP.GE.AND P6, PT, R61, R130.reuse, PT ;  /* 0x000000823d00720c */ /* 0x080fe20003fc6270 */
[----:B------:R-:W-:Y:S01]  /*3740*/  FMUL.FTZ R9, R9, UR12 ;  /* 0x0000000c09097c20 */ /* 0x000fe20008410000 */
[----:B------:R-:W-:Y:S01]  /*3750*/  I2FP.F32.S32 R61, R61 ;  /* 0x0000003d003d7245 */ /* 0x000fe20000201400 */
[----:B------:R-:W-:Y:S01]  /*3760*/  FMUL.FTZ R11, R11, UR12 ;  /* 0x0000000c0b0b7c20 */ /* 0x000fe20008410000 */
[----:B------:R-:W-:Y:S01]  /*3770*/  I2FP.F32.S32 R42, R49 ;  /* 0x00000031002a7245 */ /* 0x000fe20000201400 */
[----:B------:R-:W1:Y:S01]  /*3780*/  MUFU.TANH R13, R13 ;  /* 0x0000000d000d7308 */ /* 0x000e620000002400 */
[----:B------:R-:W-:-:S02]  /*3790*/  ISETP.GE.AND P5, PT, R56, R130, PT ;  /* 0x000000823800720c */ /* 0x000fc40003fa6270 */
[-C--:B------:R-:W-:Y:S01]  /*37a0*/  ISETP.GE.AND P2, PT, R56, R125.reuse, PT ;  /* 0x0000007d3800720c */ /* 0x080fe20003f46270 */
[----:B------:R-:W-:Y:S01]  /*37b0*/  VIADD R56, R2, 0x29 ;  /* 0x0000002902387836 */ /* 0x000fe20000000000 */
[----:B------:R-:W-:Y:S02]  /*37c0*/  FSEL R46, R46, -INF , !P3 ;  /* 0xff8000002e2e7808 */ /* 0x000fe40005800000 */
[----:B------:R-:W-:Y:S01]  /*37d0*/  FSEL R53, R53, -INF , !P0 ;  /* 0xff80000035357808 */ /* 0x000fe20004000000 */
[----:B------:R-:W-:Y:S01]  /*37e0*/  MUFU.TANH R43, R68 ;  /* 0x00000044002b7308 */ /* 0x000fe20000002400 */
[C---:B------:R-:W-:Y:S02]  /*37f0*/  ISETP.GE.AND P3, PT, R49.reuse, R130, PT ;  /* 0x000000823100720c */ /* 0x040fe40003f66270 */
[----:B------:R-:W-:Y:S01]  /*3800*/  ISETP.GE.AND P0, PT, R49, R125, PT ;  /* 0x0000007d3100720c */ /* 0x000fe20003f06270 */
[----:B---3--:R-:W-:Y:S01]  /*3810*/  FFMA.FTZ R49, R84, R42, R143 ;  /* 0x0000002a54317223 */ /* 0x008fe2000001008f */
[----:B------:R-:W-:-:S03]  /*3820*/  FSEL R79, R79, -INF , !P2 ;  /* 0xff8000004f4f7808 */ /* 0x000fc60005000000 */
[----:B------:R-:W-:Y:S01]  /*3830*/  MUFU.TANH R5, R70 ;  /* 0x0000004600057308 */ /* 0x000fe20000002400 */
[----:B------:R-:W-:-:S07]  /*3840*/  FSEL R49, R49, -INF , !P0 ;  /* 0xff80000031317808 */ /* 0x000fce0004000000 */
[----:B------:R2:W-:Y:S08]  /*3850*/  MUFU.TANH R101, R58 ;  /* 0x0000003a00657308 */ /* 0x0005f00000002400 */
[----:B------:R-:W3:Y:S08]  /*3860*/  MUFU.TANH R69, R69 ;  /* 0x0000004500457308 */ /* 0x000ef00000002400 */
[----:B------:R4:W-:Y:S01]  /*3870*/  MUFU.TANH R103, R59 ;  /* 0x0000003b00677308 */ /* 0x0009e20000002400 */
[CC--:B--2---:R-:W-:Y:S01]  /*3880*/  FFMA.FTZ R58, R84.reuse, R61.reuse, R21 ;  /* 0x0000003d543a7223 */ /* 0x0c4fe20000010015 */
[----:B------:R-:W-:-:S04]  /*3890*/  FFMA.FTZ R61, R84, R61, R97 ;  /* 0x0000003d543d7223 */ /* 0x000fc80000010061 */
[----:B------:R-:W-:Y:S02]  /*38a0*/  FSEL R58, R58, -INF , !P6 ;  /* 0xff8000003a3a7808 */ /* 0x000fe40007000000 */
[----:B------:R2:W-:Y:S01]  /*38b0*/  MUFU.TANH R23, R52 ;  /* 0x0000003400177308 */ /* 0x0005e20000002400 */
[----:B------:R-:W-:Y:S02]  /*38c0*/  FSEL R61, R61, -INF , !P4 ;  /* 0xff8000003d3d7808 */ /* 0x000fe40006000000 */
[C---:B------:R-:W-:Y:S02]  /*38d0*/  ISETP.GE.AND P6, PT, R56.reuse, R130, PT ;  /* 0x000000823800720c */ /* 0x040fe40003fc6270 */
[----:B------:R-:W-:Y:S02]  /*38e0*/  ISETP.GE.AND P4, PT, R56, R125, PT ;  /* 0x0000007d3800720c */ /* 0x000fe40003f86270 */
[----:B------:R-:W-:Y:S01]  /*38f0*/  I2FP.F32.S32 R56, R56 ;  /* 0x0000003800387245 */ /* 0x000fe20000201400 */
[----:B------:R1:W-:Y:S01]  /*3900*/  MUFU.TANH R95, R40 ;  /* 0x00000028005f7308 */ /* 0x0003e20000002400 */
[----:B----4-:R-:W-:-:S03]  /*3910*/  VIADD R59, R2, 0x31 ;  /* 0x00000031023b7836 */ /* 0x010fc60000000000 */
[C---:B------:R-:W-:Y:S02]  /*3920*/  FFMA.FTZ R41, R84.reuse, R56, R41 ;  /* 0x0000003854297223 */ /* 0x040fe40000010029 */
[----:B------:R-:W-:Y:S02]  /*3930*/  ISETP.GE.AND P0, PT, R59, R125, PT ;  /* 0x0000007d3b00720c */ /* 0x000fe40003f06270 */
[----:B------:R-:W4:Y:S01]  /*3940*/  MUFU.TANH R17, R17 ;  /* 0x0000001100117308 */ /* 0x000f220000002400 */
[C---:B--2---:R-:W-:Y:S01]  /*3950*/  FFMA.FTZ R52, R84.reuse, R50, R39 ;  /* 0x0000003254347223 */ /* 0x044fe20000010027 */
[----:B------:R-:W-:Y:S01]  /*3960*/  FFMA.FTZ R50, R84, R42, R141 ;  /* 0x0000002a54327223 */ /* 0x000fe2000001008d */
[----:B------:R-:W-:-:S03]  /*3970*/  VIADD R42, R2, 0x30 ;  /* 0x00000030022a7836 */ /* 0x000fc60000000000 */
[----:B------:R-:W-:Y:S02]  /*3980*/  FSEL R52, R52, -INF , !P5 ;  /* 0xff80000034347808 */ /* 0x000fe40006800000 */
[----:B------:R-:W2:Y:S01]  /*3990*/  MUFU.TANH R57, R66 ;  /* 0x0000004200397308 */ /* 0x000ea20000002400 */
[----:B-1----:R-:W-:Y:S02]  /*39a0*/  I2FP.F32.S32 R40, R59 ;  /* 0x0000003b00287245 */ /* 0x002fe40000201400 */
[C---:B------:R-:W-:Y:S02]  /*39b0*/  ISETP.GE.AND P5, PT, R42.reuse, R130, PT ;  /* 0x000000822a00720c */ /* 0x040fe40003fa6270 */
[----:B------:R-:W-:Y:S01]  /*39c0*/  ISETP.GE.AND P2, PT, R42, R125, PT ;  /* 0x0000007d2a00720c */ /* 0x000fe20003f46270 */
[----:B------:R-:W-:Y:S01]  /*39d0*/  FFMA.FTZ R123, R84, R40, R13 ;  /* 0x00000028547b7223 */ /* 0x000fe2000001000d */
[----:B------:R-:W-:Y:S01]  /*39e0*/  I2FP.F32.S32 R42, R42 ;  /* 0x0000002a002a7245 */ /* 0x000fe20000201400 */
[----:B------:R-:W1:Y:S01]  /*39f0*/  MUFU.TANH R19, R19 ;  /* 0x0000001300137308 */ /* 0x000e620000002400 */
[----:B------:R-:W-:-:S02]  /*3a00*/  VIADD R13, R2, 0x38 ;  /* 0x00000038020d7836 */ /* 0x000fc40000000000 */
[----:B---3--:R-:W-:Y:S01]  /*3a10*/  FFMA.FTZ R69, R84, R40, R69 ;  /* 0x0000002854457223 */ /* 0x008fe20000010045 */
[----:B------:R-:W-:Y:S02]  /*3a20*/  VIADD R40, R2, 0x40 ;  /* 0x0000004002287836 */ /* 0x000fe40000000000 */
[CC--:B------:R-:W-:Y:S01]  /*3a30*/  FFMA.FTZ R43, R84.reuse, R42.reuse, R43 ;  /* 0x0000002a542b7223 */ /* 0x0c0fe2000001002b */
[----:B------:R-:W-:Y:S01]  /*3a40*/  FFMA.FTZ R77, R84, R42, R5 ;  /* 0x0000002a544d7223 */ /* 0x000fe20000010005 */
[----:B------:R-:W-:Y:S01]  /*3a50*/  VIADD R42, R2, 0x39 ;  /* 0x00000039022a7836 */ /* 0x000fe20000000000 */
[----:B------:R-:W-:Y:S01]  /*3a60*/  FSEL R50, R50, -INF , !P3 ;  /* 0xff80000032327808 */ /* 0x000fe20005800000 */
[----:B------:R-:W3:Y:S01]  /*3a70*/  MUFU.TANH R67, R60 ;  /* 0x0000003c00437308 */ /* 0x000ee20000002400 */
[----:B------:R-:W-:Y:S02]  /*3a80*/  ISETP.GE.AND P3, PT, R59, R130, PT ;  /* 0x000000823b00720c */ /* 0x000fe40003f66270 */
[----:B------:R-:W-:-:S02]  /*3a90*/  FSEL R72, R43, -INF , !P5 ;  /* 0xff8000002b487808 */ /* 0x000fc40006800000 */
[----:B------:R-:W-:Y:S02]  /*3aa0*/  FSEL R77, R77, -INF , !P2 ;  /* 0xff8000004d4d7808 */ /* 0x000fe40005000000 */
[CC--:B------:R-:W-:Y:S01]  /*3ab0*/  ISETP.GE.AND P5, PT, R42.reuse, R130.reuse, PT ;  /* 0x000000822a00720c */ /* 0x0c0fe20003fa6270 */
[----:B------:R-:W3:Y:S01]  /*3ac0*/  MUFU.TANH R75, R62 ;  /* 0x0000003e004b7308 */ /* 0x000ee20000002400 */
[-C--:B------:R-:W-:Y:S02]  /*3ad0*/  ISETP.GE.AND P2, PT, R42, R125.reuse, PT ;  /* 0x0000007d2a00720c */ /* 0x080fe40003f46270 */
[----:B------:R-:W-:Y:S02]  /*3ae0*/  FSEL R70, R69, -INF , !P3 ;  /* 0xff80000045467808 */ /* 0x000fe40005800000 */
[----:B------:R-:W-:Y:S02]  /*3af0*/  FSEL R123, R123, -INF , !P0 ;  /* 0xff8000007b7b7808 */ /* 0x000fe40004000000 */
[C---:B------:R-:W-:Y:S01]  /*3b00*/  ISETP.GE.AND P3, PT, R40.reuse, R130, PT ;  /* 0x000000822800720c */ /* 0x040fe20003f66270 */
[----:B------:R4:W-:Y:S01]  /*3b10*/  MUFU.TANH R39, R55 ;  /* 0x0000003700277308 */ /* 0x0009e20000002400 */
[----:B------:R-:W-:-:S07]  /*3b20*/  ISETP.GE.AND P0, PT, R40, R125, PT ;  /* 0x0000007d2800720c */ /* 0x000fce0003f06270 */
[----:B------:R2:W3:Y:S08]  /*3b30*/  MUFU.TANH R97, R48 ;  /* 0x0000003000617308 */ /* 0x0004f00000002400 */
[----:B------:R1:W-:Y:S01]  /*3b40*/  MUFU.TANH R5, R38 ;  /* 0x0000002600057308 */ /* 0x0003e20000002400 */
[----:B----4-:R-:W-:Y:S01]  /*3b50*/  FFMA.FTZ R55, R84, R56, R73 ;  /* 0x0000003854377223 */ /* 0x010fe20000010049 */
[----:B------:R-:W-:-:S04]  /*3b60*/  VIADD R73, R2, 0x41 ;  /* 0x0000004102497836 */ /* 0x000fc80000000000 */
[----:B------:R-:W-:Y:S01]  /*3b70*/  FSEL R55, R55, -INF , !P4 ;  /* 0xff80000037377808 */ /* 0x000fe20006000000 */
[----:B------:R-:W-:Y:S01]  /*3b80*/  BAR.SYNC.DEFER_BLOCKING 0x0 ;  /* 0x0000000000007b1d */ /* 0x000fe20000010000 */
[----:B------:R-:W-:Y:S02]  /*3b90*/  ISETP.GE.AND P4, PT, R13, R125, PT ;  /* 0x0000007d0d00720c */ /* 0x000fe40003f86270 */
[----:B--2---:R-:W-:Y:S02]  /*3ba0*/  FSEL R48, R41, -INF , !P6 ;  /* 0xff80000029307808 */ /* 0x004fe40007000000 */
[----:B------:R-:W-:Y:S01]  /*3bb0*/  ISETP.GE.AND P6, PT, R13, R130, PT ;  /* 0x000000820d00720c */ /* 0x000fe20003fc6270 */
[----:B------:R2:W4:Y:S01]  /*3bc0*/  MUFU.TANH R41, R36 ;  /* 0x0000002400297308 */ /* 0x0005220000002400 */
[----:B------:R-:W-:Y:S02]  /*3bd0*/  I2FP.F32.S32 R13, R13 ;  /* 0x0000000d000d7245 */ /* 0x000fe40000201400 */
[----:B-1----:R-:W-:-:S03]  /*3be0*/  I2FP.F32.S32 R38, R42 ;  /* 0x0000002a00267245 */ /* 0x002fc60000201400 */
[CC--:B------:R-:W-:Y:S01]  /*3bf0*/  FFMA.FTZ R56, R84.reuse, R13.reuse, R17 ;  /* 0x0000000d54387223 */ /* 0x0c0fe20000010011 */
[C---:B------:R-:W-:Y:S01]  /*3c00*/  FFMA.FTZ R57, R84.reuse, R13, R57 ;  /* 0x0000000d54397223 */ /* 0x040fe20000010039 */
[----:B------:R1:W4:Y:S01]  /*3c10*/  MUFU.TANH R21, R54 ;  /* 0x0000003600157308 */ /* 0x0003220000002400 */
[CC--:B------:R-:W-:Y:S01]  /*3c20*/  FFMA.FTZ R19, R84.reuse, R38.reuse, R19 ;  /* 0x0000002654137223 */ /* 0x0c0fe20000010013 */
[----:B------:R-:W-:Y:S01]  /*3c30*/  FFMA.FTZ R63, R84, R38, R63 ;  /* 0x00000026543f7223 */ /* 0x000fe2000001003f */
[----:B------:R-:W-:Y:S01]  /*3c40*/  VIADD R38, R2, 0x48 ;  /* 0x0000004802267836 */ /* 0x000fe20000000000 */
[----:B------:R-:W-:Y:S02]  /*3c50*/  FSEL R56, R56, -INF , !P6 ;  /* 0xff80000038387808 */ /* 0x000fe40007000000 */
[----:B------:R-:W-:Y:S02]  /*3c60*/  FSEL R59, R57, -INF , !P4 ;  /* 0xff800000393b7808 */ /* 0x000fe40006000000 */
[----:B------:R-:W-:Y:S01]  /*3c70*/  ISETP.GE.AND P6, PT, R73, R130, PT ;  /* 0x000000824900720c */ /* 0x000fe20003fc6270 */
[----:B------:R-:W4:Y:S01]  /*3c80*/  MUFU.TANH R35, R35 ;  /* 0x0000002300237308 */ /* 0x000f220000002400 */
[----:B--2---:R-:W-:-:S02]  /*3c90*/  I2FP.F32.S32 R36, R40 ;  /* 0x0000002800247245 */ /* 0x004fc40000201400 */
[----:B------:R-:W-:Y:S02]  /*3ca0*/  ISETP.GE.AND P4, PT, R73, R125, PT ;  /* 0x0000007d4900720c */ /* 0x000fe40003f86270 */
[----:B------:R-:W-:Y:S01]  /*3cb0*/  I2FP.F32.S32 R73, R73 ;  /* 0x0000004900497245 */ /* 0x000fe20000201400 */
[CC--:B---3--:R-:W-:Y:S01]  /*3cc0*/  FFMA.FTZ R67, R84.reuse, R36.reuse, R67 ;  /* 0x0000002454437223 */ /* 0x0c8fe20000010043 */
[----:B------:R-:W-:Y:S01]  /*3cd0*/  FFMA.FTZ R75, R84, R36, R75 ;  /* 0x00000024544b7223 */ /* 0x000fe2000001004b */
[----:B------:R-:W-:Y:S01]  /*3ce0*/  VIADD R36, R2, 0x49 ;  /* 0x0000004902247836 */ /* 0x000fe20000000000 */
[----:B-1----:R-:W-:Y:S01]  /*3cf0*/  FSEL R54, R19, -INF , !P5 ;  /* 0xff80000013367808 */ /* 0x002fe20006800000 */
[CC--:B------:R-:W-:Y:S01]  /*3d00*/  FFMA.FTZ R65, R84.reuse, R73.reuse, R65 ;  /* 0x0000004954417223 */ /* 0x0c0fe20000010041 */
[----:B------:R-:W-:Y:S01]  /*3d10*/  FSEL R87, R63, -INF , !P2 ;  /* 0xff8000003f577808 */ /* 0x000fe20005000000 */
[----:B------:R-:W-:Y:S01]  /*3d20*/  FFMA.FTZ R73, R84, R73, R71 ;  /* 0x0000004954497223 */ /* 0x000fe20000010047 */
[C---:B------:R-:W-:Y:S01]  /*3d30*/  ISETP.GE.AND P5, PT, R38.reuse, R130, PT ;  /* 0x000000822600720c */ /* 0x040fe20003fa6270 */
[----:B------:R1:W-:Y:S01]  /*3d40*/  MUFU.TANH R19, R34 ;  /* 0x0000002200137308 */ /* 0x0003e20000002400 */
[----:B------:R-:W-:-:S02]  /*3d50*/  ISETP.GE.AND P2, PT, R38, R125, PT ;  /* 0x0000007d2600720c */ /* 0x000fc40003f46270 */
[----:B------:R-:W-:Y:S02]  /*3d60*/  FSEL R68, R67, -INF , !P3 ;  /* 0xff80000043447808 */ /* 0x000fe40005800000 */
[----:B------:R-:W-:Y:S02]  /*3d70*/  FSEL R75, R75, -INF , !P0 ;  /* 0xff8000004b4b7808 */ /* 0x000fe40004000000 */
[----:B------:R-:W-:Y:S01]  /*3d80*/  I2FP.F32.S32 R38, R38 ;  /* 0x0000002600267245 */ /* 0x000fe20000201400 */
[----:B------:R2:W-:Y:S01]  /*3d90*/  MUFU.TANH R63, R18 ;  /* 0x00000012003f7308 */ /* 0x0005e20000002400 */
[C---:B------:R-:W-:Y:S02]  /*3da0*/  ISETP.GE.AND P3, PT, R36.reuse, R130, PT ;  /* 0x000000822400720c */ /* 0x040fe40003f66270 */
[----:B------:R-:W-:Y:S01]  /*3db0*/  ISETP.GE.AND P0, PT, R36, R125, PT ;  /* 0x0000007d2400720c */ /* 0x000fe20003f06270 */
[C---:B------:R-:W-:Y:S01]  /*3dc0*/  FFMA.FTZ R64, R84.reuse, R38, R37 ;  /* 0x0000002654407223 */ /* 0x040fe20000010025 */
[----:B------:R-:W-:Y:S01]  /*3dd0*/  I2FP.F32.S32 R36, R36 ;  /* 0x0000002400247245 */ /* 0x000fe20000201400 */
[----:B------:R-:W-:Y:S01]  /*3de0*/  FFMA.FTZ R71, R84, R38, R101 ;  /* 0x0000002654477223 */ /* 0x000fe20000010065 */
[C---:B------:R-:W-:Y:S01]  /*3df0*/  VIADD R38, R2.reuse, 0x50 ;  /* 0x0000005002267836 */ /* 0x040fe20000000000 */
[----:B------:R-:W-:Y:S01]  /*3e00*/  FSEL R66, R65, -INF , !P6 ;  /* 0xff80000041427808 */ /* 0x000fe20007000000 */
[----:B-1----:R-:W-:-:S02]  /*3e10*/  VIADD R34, R2, 0x58 ;  /* 0x0000005802227836 */ /* 0x002fc40000000000 */
[CC--:B------:R-:W-:Y:S01]  /*3e20*/  FFMA.FTZ R62, R84.reuse, R36.reuse, R99 ;  /* 0x00000024543e7223 */ /* 0x0c0fe20000010063 */
[----:B------:R-:W-:Y:S01]  /*3e30*/  FFMA.FTZ R57, R84, R36, R103 ;  /* 0x0000002454397223 */ /* 0x000fe20000010067 */
[----:B------:R-:W-:Y:S01]  /*3e40*/  VIADD R36, R2, 0x51 ;  /* 0x0000005102247836 */ /* 0x000fe20000000000 */
[----:B------:R1:W-:Y:S01]  /*3e50*/  MUFU.TANH R65, R29 ;  /* 0x0000001d00417308 */ /* 0x0003e20000002400 */
[----:B------:R-:W-:Y:S02]  /*3e60*/  ISETP.GE.AND P6, PT, R38, R130, PT ;  /* 0x000000822600720c */ /* 0x000fe40003fc6270 */
[----:B------:R-:W-:Y:S02]  /*3e70*/  FSEL R62, R62, -INF , !P3 ;  /* 0xff8000003e3e7808 */ /* 0x000fe40005800000 */
[----:B--2---:R-:W-:Y:S02]  /*3e80*/  I2FP.F32.S32 R18, R38 ;  /* 0x0000002600127245 */ /* 0x004fe40000201400 */
[----:B------:R-:W-:Y:S01]  /*3e90*/  FSEL R57, R57, -INF , !P0 ;  /* 0xff80000039397808 */ /* 0x000fe20004000000 */
[----:B------:R2:W-:Y:S01]  /*3ea0*/  MUFU.TANH R17, R45 ;  /* 0x0000002d00117308 */ /* 0x0005e20000002400 */
[----:B------:R-:W-:Y:S01]  /*3eb0*/  ISETP.GE.AND P3, PT, R34, R130, PT ;  /* 0x000000822200720c */ /* 0x000fe20003f66270 */
[----:B------:R-:W-:Y:S01]  /*3ec0*/  FFMA.FTZ R23, R84, R18, R23 ;  /* 0x0000001254177223 */ /* 0x000fe20000010017 */
[----:B------:R-:W-:-:S02]  /*3ed0*/  ISETP.GE.AND P0, PT, R34, R125, PT ;  /* 0x0000007d2200720c */ /* 0x000fc40003f06270 */
[----:B------:R-:W-:Y:S02]  /*3ee0*/  I2FP.F32.S32 R34, R34 ;  /* 0x0000002200227245 */ /* 0x000fe40000201400 */
[----:B------:R-:W-:Y:S01]  /*3ef0*/  FSEL R73, R73, -INF , !P4 ;  /* 0xff80000049497808 */ /* 0x000fe20006000000 */
[----:B------:R3:W-:Y:S01]  /*3f00*/  MUFU.TANH R37, R32 ;  /* 0x0000002000257308 */ /* 0x0007e20000002400 */
[----:B-1----:R-:W-:Y:S02]  /*3f10*/  VIADD R29, R2, 0x59 ;  /* 0x00000059021d7836 */ /* 0x002fe40000000000 */
[CC--:B------:R-:W-:Y:S01]  /*3f20*/  FFMA.FTZ R40, R84.reuse, R34.reuse, R97 ;  /* 0x0000002254287223 */ /* 0x0c0fe20000010061 */
[----:B----4-:R-:W-:Y:S01]  /*3f30*/  FFMA.FTZ R41, R84, R34, R41 ;  /* 0x0000002254297223 */ /* 0x010fe20000010029 */
[----:B------:R-:W-:Y:S02]  /*3f40*/  FSEL R64, R64, -INF , !P5 ;  /* 0xff80000040407808 */ /* 0x000fe40006800000 */
[----:B------:R-:W-:Y:S01]  /*3f50*/  FSEL R71, R71, -INF , !P2 ;  /* 0xff80000047477808 */ /* 0x000fe20005000000 */
[----:B------:R1:W4:Y:S01]  /*3f60*/  MUFU.TANH R13, R44 ;  /* 0x0000002c000d7308 */ /* 0x0003220000002400 */
[----:B--2---:R-:W-:Y:S01]  /*3f70*/  FFMA.FTZ R45, R84, R18, R21 ;  /* 0x00000012542d7223 */ /* 0x004fe20000010015 */
[----:B------:R-:W-:Y:S01]  /*3f80*/  ISETP.GE.AND P4, PT, R38, R125, PT ;  /* 0x0000007d2600720c */ /* 0x000fe20003f86270 */
[----:B------:R-:W-:Y:S01]  /*3f90*/  VIADD R18, R2, 0x60 ;  /* 0x0000006002127836 */ /* 0x000fe20000000000 */
[----:B------:R-:W-:-:S02]  /*3fa0*/  ISETP.GE.AND P5, PT, R36, R130, PT ;  /* 0x000000822400720c */ /* 0x000fc40003fa6270 */
[----:B------:R-:W-:Y:S02]  /*3fb0*/  ISETP.GE.AND P2, PT, R36, R125, PT ;  /* 0x0000007d2400720c */ /* 0x000fe40003f46270 */
[----:B------:R2:W-:Y:S01]  /*3fc0*/  MUFU.TANH R21, R12 ;  /* 0x0000000c00157308 */ /* 0x0005e20000002400 */
[----:B---3--:R-:W-:Y:S02]  /*3fd0*/  I2FP.F32.S32 R32, R36 ;  /* 0x0000002400207245 */ /* 0x008fe40000201400 */
[----:B------:R-:W-:Y:S02]  /*3fe0*/  FSEL R40, R40, -INF , !P3 ;  /* 0xff80000028287808 */ /* 0x000fe40005800000 */
[----:B------:R-:W-:Y:S01]  /*3ff0*/  FSEL R41, R41, -INF , !P0 ;  /* 0xff80000029297808 */ /* 0x000fe20004000000 */
[CC--:B------:R-:W-:Y:S01]  /*4000*/  FFMA.FTZ R42, R84.reuse, R32.reuse, R95 ;  /* 0x00000020542a7223 */ /* 0x0c0fe2000001005f */
[----:B------:R-:W-:Y:S01]  /*4010*/  FFMA.FTZ R39, R84, R32, R39 ;  /* 0x0000002054277223 */ /* 0x000fe20000010027 */
[----:B------:R3:W4:Y:S01]  /*4020*/  MUFU.TANH R67, R16 ;  /* 0x0000001000437308 */ /* 0x0007220000002400 */
[----:B-1----:R-:W-:-:S02]  /*4030*/  FSEL R44, R23, -INF , !P6 ;  /* 0xff800000172c7808 */ /* 0x002fc40007000000 */
[----:B------:R-:W-:Y:S02]  /*4040*/  FSEL R42, R42, -INF , !P5 ;  /* 0xff8000002a2a7808 */ /* 0x000fe40006800000 */
[----:B------:R-:W-:Y:S02]  /*4050*/  FSEL R43, R39, -INF , !P2 ;  /* 0xff800000272b7808 */ /* 0x000fe40005000000 */
[C---:B------:R-:W-:Y:S01]  /*4060*/  ISETP.GE.AND P5, PT, R18.reuse, R130, PT ;  /* 0x000000821200720c */ /* 0x040fe20003fa6270 */
[----:B------:R1:W-:Y:S01]  /*4070*/  MUFU.TANH R23, R24 ;  /* 0x0000001800177308 */ /* 0x0003e20000002400 */
[----:B--2---:R-:W-:Y:S02]  /*4080*/  I2FP.F32.S32 R12, R29 ;  /* 0x0000001d000c7245 */ /* 0x004fe40000201400 */
[-C--:B------:R-:W-:Y:S02]  /*4090*/  ISETP.GE.AND P2, PT, R18, R125.reuse, PT ;  /* 0x0000007d1200720c */ /* 0x080fe40003f46270 */
[----:B------:R-:W-:Y:S01]  /*40a0*/  I2FP.F32.S32 R18, R18 ;  /* 0x0000001200127245 */ /* 0x000fe20000201400 */
[CC--:B------:R-:W-:Y:S01]  /*40b0*/  FFMA.FTZ R38, R84.reuse, R12.reuse, R5 ;  /* 0x0000000c54267223 */ /* 0x0c0fe20000010005 */
[----:B------:R-:W-:Y:S01]  /*40c0*/  FFMA.FTZ R12, R84, R12, R35 ;  /* 0x0000000c540c7223 */ /* 0x000fe20000010023 */
[----:B------:R-:W-:Y:S01]  /*40d0*/  FSEL R45, R45, -INF , !P4 ;  /* 0xff8000002d2d7808 */ /* 0x000fe20006000000 */
[----:B---3--:R-:W-:Y:S01]  /*40e0*/  VIADD R16, R2, 0x61 ;  /* 0x0000006102107836 */ /* 0x008fe20000000000 */
[----:B------:R-:W2:Y:S01]  /*40f0*/  MUFU.TANH R35, R26 ;  /* 0x0000001a00237308 */ /* 0x000ea20000002400 */
[CC--:B------:R-:W-:Y:S01]  /*4100*/  ISETP.GE.AND P4, PT, R29.reuse, R125.reuse, PT ;  /* 0x0000007d1d00720c */ /* 0x0c0fe20003f86270 */
[CC--:B----4-:R-:W-:Y:S01]  /*4110*/  FFMA.FTZ R13, R84.reuse, R18.reuse, R13 ;  /* 0x00000012540d7223 */ /* 0x0d0fe2000001000d */
[----:B------:R-:W-:Y:S01]  /*4120*/  FFMA.FTZ R19, R84, R18, R19 ;  /* 0x0000001254137223 */ /* 0x000fe20000010013 */
[----:B------:R-:W-:Y:S01]  /*4130*/  ISETP.GE.AND P3, PT, R16, R130, PT ;  /* 0x000000821000720c */ /* 0x000fe20003f66270 */
[----:B------:R-:W-:Y:S01]  /*4140*/  VIADD R18, R2, 0x69 ;  /* 0x0000006902127836 */ /* 0x000fe20000000000 */
[----:B------:R-:W-:Y:S01]  /*4150*/  ISETP.GE.AND P0, PT, R16, R125, PT ;  /* 0x0000007d1000720c */ /* 0x000fe20003f06270 */
[----:B-1----:R-:W-:Y:S01]  /*4160*/  VIADD R24, R2, 0x68 ;  /* 0x0000006802187836 */ /* 0x002fe20000000000 */
[----:B------:R-:W-:Y:S01]  /*4170*/  I2FP.F32.S32 R16, R16 ;  /* 0x0000001000107245 */ /* 0x000fe20000201400 */
[----:B------:R1:W-:Y:S01]  /*4180*/  MUFU.TANH R5, R27 ;  /* 0x0000001b00057308 */ /* 0x0003e20000002400 */
[----:B------:R-:W-:-:S02]  /*4190*/  ISETP.GE.AND P6, PT, R29, R130, PT ;  /* 0x000000821d00720c */ /* 0x000fc40003fc6270 */
[----:B------:R-:W-:Y:S01]  /*41a0*/  FSEL R36, R13, -INF , !P5 ;  /* 0xff8000000d247808 */ /* 0x000fe20006800000 */
[CC--:B------:R-:W-:Y:S01]  /*41b0*/  FFMA.FTZ R34, R84.reuse, R16.reuse, R17 ;  /* 0x0000001054227223 */ /* 0x0c0fe20000010011 */
[----:B------:R-:W-:Y:S01]  /*41c0*/  FFMA.FTZ R63, R84, R16, R63 ;  /* 0x00000010543f7223 */ /* 0x000fe2000001003f */
[----:B------:R-:W-:Y:S01]  /*41d0*/  VIADD R16, R2, 0x70 ;  /* 0x0000007002107836 */ /* 0x000fe20000000000 */
[----:B------:R-:W-:Y:S01]  /*41e0*/  FSEL R17, R12, -INF , !P4 ;  /* 0xff8000000c117808 */ /* 0x000fe20006000000 */
[----:B------:R3:W4:Y:S01]  /*41f0*/  MUFU.TANH R39, R25 ;  /* 0x0000001900277308 */ /* 0x0007220000002400 */
[----:B------:R-:W-:Y:S02]  /*4200*/  FSEL R34, R34, -INF , !P3 ;  /* 0xff80000022227808 */ /* 0x000fe40005800000 */
[----:B------:R-:W-:Y:S02]  /*4210*/  ISETP.GE.AND P3, PT, R16, R130, PT ;  /* 0x000000821000720c */ /* 0x000fe40003f66270 */
[----:B------:R-:W-:-:S02]  /*4220*/  I2FP.F32.S32 R12, R24 ;  /* 0x00000018000c7245 */ /* 0x000fc40000201400 */
[----:B------:R-:W-:Y:S01]  /*4230*/  FSEL R29, R19, -INF , !P2 ;  /* 0xff800000131d7808 */ /* 0x000fe20005000000 */
[----:B------:R4:W4:Y:S01]  /*4240*/  MUFU.TANH R13, R8 ;  /* 0x00000008000d7308 */ /* 0x0009220000002400 */
[----:B-1----:R-:W-:Y:S01]  /*4250*/  FSEL R27, R63, -INF , !P0 ;  /* 0xff8000003f1b7808 */ /* 0x002fe20004000000 */
[----:B------:R-:W-:Y:S01]  /*4260*/  FFMA.FTZ R32, R84, R12, R37 ;  /* 0x0000000c54207223 */ /* 0x000fe20000010025 */
[-C--:B------:R-:W-:Y:S02]  /*4270*/  ISETP.GE.AND P0, PT, R16, R125.reuse, PT ;  /* 0x0000007d1000720c */ /* 0x080fe40003f06270 */
[----:B------:R-:W-:Y:S02]  /*4280*/  I2FP.F32.S32 R16, R16 ;  /* 0x0000001000107245 */ /* 0x000fe40000201400 */
[C---:B------:R-:W-:Y:S01]  /*4290*/  ISETP.GE.AND P5, PT, R18.reuse, R130, PT ;  /* 0x000000821200720c */ /* 0x040fe20003fa6270 */
[----:B------:R-:W1:Y:S01]  /*42a0*/  MUFU.TANH R19, R10 ;  /* 0x0000000a00137308 */ /* 0x000e620000002400 */
[-C--:B------:R-:W-:Y:S01]  /*42b0*/  ISETP.GE.AND P2, PT, R18, R125.reuse, PT ;  /* 0x0000007d1200720c */ /* 0x080fe20003f46270 */
[----:B---3--:R-:W-:Y:S01]  /*42c0*/  FFMA.FTZ R25, R84, R12, R67 ;  /* 0x0000000c54197223 */ /* 0x008fe20000010043 */
[----:B------:R-:W-:Y:S01]  /*42d0*/  FSEL R38, R38, -INF , !P6 ;  /* 0xff80000026267808 */ /* 0x000fe20007000000 */
[----:B--2---:R-:W-:Y:S01]  /*42e0*/  FFMA.FTZ R35, R84, R16, R35 ;  /* 0x0000001054237223 */ /* 0x004fe20000010023 */
[----:B------:R-:W-:Y:S01]  /*42f0*/  I2FP.F32.S32 R18, R18 ;  /* 0x0000001200127245 */ /* 0x000fe20000201400 */
[----:B------:R-:W-:Y:S01]  /*4300*/  VIADD R12, R2, 0x78 ;  /* 0x00000078020c7836 */ /* 0x000fe20000000000 */
[C---:B------:R-:W-:Y:S01]  /*4310*/  ISETP.GE.AND P6, PT, R24.reuse, R130, PT ;  /* 0x000000821800720c */ /* 0x040fe20003fc6270 */
[----:B------:R-:W2:Y:S01]  /*4320*/  MUFU.TANH R9, R9 ;  /* 0x0000000900097308 */ /* 0x000ea20000002400 */
[----:B------:R-:W-:Y:S01]  /*4330*/  ISETP.GE.AND P4, PT, R24, R125, PT ;  /* 0x0000007d1800720c */ /* 0x000fe20003f86270 */
[----:B------:R-:W-:Y:S01]  /*4340*/  FFMA.FTZ R24, R84, R16, R23 ;  /* 0x0000001054187223 */ /* 0x000fe20000010017 */
[----:B------:R-:W-:-:S02]  /*4350*/  VIADD R16, R2, 0x71 ;  /* 0x0000007102107836 */ /* 0x000fc40000000000 */
[CC--:B------:R-:W-:Y:S01]  /*4360*/  FFMA.FTZ R26, R84.reuse, R18.reuse, R65 ;  /* 0x00000012541a7223 */ /* 0x0c0fe20000010041 */
[----:B------:R-:W-:Y:S01]  /*4370*/  FFMA.FTZ R21, R84, R18, R21 ;  /* 0x0000001254157223 */ /* 0x000fe20000010015 */
[----:B------:R-:W-:Y:S01]  /*4380*/  FSEL R32, R32, -INF , !P6 ;  /* 0xff80000020207808 */ /* 0x000fe20007000000 */
[----:B----4-:R-:W-:Y:S01]  /*4390*/  VIADD R8, R2, 0x79 ;  /* 0x0000007902087836 */ /* 0x010fe20000000000 */
[----:B------:R-:W-:Y:S01]  /*43a0*/  FSEL R25, R25, -INF , !P4 ;  /* 0xff80000019197808 */ /* 0x000fe20006000000 */
[----:B------:R-:W3:Y:S01]  /*43b0*/  MUFU.TANH R11, R11 ;  /* 0x0000000b000b7308 */ /* 0x000ee20000002400 */
[C---:B------:R-:W-:Y:S02]  /*43c0*/  ISETP.GE.AND P6, PT, R16.reuse, R130, PT ;  /* 0x000000821000720c */ /* 0x040fe40003fc6270 */
[----:B------:R-:W-:Y:S02]  /*43d0*/  ISETP.GE.AND P4, PT, R16, R125, PT ;  /* 0x0000007d1000720c */ /* 0x000fe40003f86270 */
[----:B------:R-:W-:-:S02]  /*43e0*/  I2FP.F32.S32 R16, R16 ;  /* 0x0000001000107245 */ /* 0x000fc40000201400 */
[----:B------:R-:W-:Y:S01]  /*43f0*/  FSEL R26, R26, -INF , !P5 ;  /* 0xff8000001a1a7808 */ /* 0x000fe20006800000 */
[----:B------:R4:W4:Y:S01]  /*4400*/  MUFU.TANH R37, R22 ;  /* 0x0000001600257308 */ /* 0x0009220000002400 */
[----:B------:R-:W-:Y:S01]  /*4410*/  FSEL R23, R21, -INF , !P2 ;  /* 0xff80000015177808 */ /* 0x000fe20005000000 */
[----:B------:R-:W-:Y:S01]  /*4420*/  FFMA.FTZ R39, R84, R16, R39 ;  /* 0x0000001054277223 */ /* 0x000fe20000010027 */
[----:B------:R-:W-:Y:S01]  /*4430*/  ISETP.GE.AND P5, PT, R12, R130, PT ;  /* 0x000000820c00720c */ /* 0x000fe20003fa6270 */
[----:B------:R-:W-:Y:S01]  /*4440*/  FFMA.FTZ R5, R84, R16, R5 ;  /* 0x0000001054057223 */ /* 0x000fe20000010005 */
[----:B------:R-:W-:Y:S02]  /*4450*/  ISETP.GE.AND P2, PT, R12, R125, PT ;  /* 0x0000007d0c00720c */ /* 0x000fe40003f46270 */
[----:B------:R-:W-:Y:S02]  /*4460*/  I2FP.F32.S32 R12, R12 ;  /* 0x0000000c000c7245 */ /* 0x000fe40000201400 */
[----:B------:R-:W-:-:S02]  /*4470*/  FSEL R24, R24, -INF , !P3 ;  /* 0xff80000018187808 */ /* 0x000fc40005800000 */
[----:B------:R-:W-:Y:S01]  /*4480*/  FSEL R21, R35, -INF , !P0 ;  /* 0xff80000023157808 */ /* 0x000fe20004000000 */
[----:B------:R-:W-:Y:S01]  /*4490*/  FFMA.FTZ R13, R84, R12, R13 ;  /* 0x0000000c540d7223 */ /* 0x000fe2000001000d */
[----:B------:R-:W-:Y:S01]  /*44a0*/  ISETP.GE.AND P3, PT, R8, R130, PT ;  /* 0x000000820800720c */ /* 0x000fe20003f66270 */
[----:B-1----:R-:W-:Y:S01]  /*44b0*/  FFMA.FTZ R12, R84, R12, R19 ;  /* 0x0000000c540c7223 */ /* 0x002fe20000010013 */
[----:B------:R-:W-:Y:S01]  /*44c0*/  ISETP.GE.AND P0, PT, R8, R125, PT ;  /* 0x0000007d0800720c */ /* 0x000fe20003f06270 */
[----:B------:R1:W1:Y:S01]  /*44d0*/  MUFU.TANH R35, R3 ;  /* 0x0000000300237308 */ /* 0x0002620000002400 */
[----:B------:R-:W-:Y:S02]  /*44e0*/  I2FP.F32.S32 R8, R8 ;  /* 0x0000000800087245 */ /* 0x000fe40000201400 */
[----:B------:R-:W-:Y:S02]  /*44f0*/  FSEL R19, R39, -INF , !P6 ;  /* 0xff80000027137808 */ /* 0x000fe40007000000 */
[----:B------:R-:W-:Y:S01]  /*4500*/  FSEL R5, R5, -INF , !P4 ;  /* 0xff80000005057808 */ /* 0x000fe20006000000 */
[CC--:B--2---:R-:W-:Y:S01]  /*4510*/  FFMA.FTZ R9, R84.reuse, R8.reuse, R9 ;  /* 0x0000000854097223 */ /* 0x0c4fe20000010009 */
[----:B---3--:R-:W-:Y:S01]  /*4520*/  FFMA.FTZ R11, R84, R8, R11 ;  /* 0x00000008540b7223 */ /* 0x008fe2000001000b */
[----:B------:R2:W3:Y:S01]  /*4530*/  MUFU.TANH R39, R4 ;  /* 0x0000000400277308 */ /* 0x0004e20000002400 */
[----:B------:R-:W-:-:S02]  /*4540*/  I2FP.F32.S32 R8, R2 ;  /* 0x0000000200087245 */ /* 0x000fc40000201400 */
[C---:B------:R-:W-:Y:S02]  /*4550*/  ISETP.GE.AND P6, PT, R2.reuse, R130, PT ;  /* 0x000000820200720c */ /* 0x040fe40003fc6270 */
[C---:B------:R-:W-:Y:S01]  /*4560*/  ISETP.GE.AND P4, PT, R2.reuse, R125, PT ;  /* 0x0000007d0200720c */ /* 0x040fe20003f86270 */
[----:B------:R-:W-:Y:S01]  /*4570*/  VIADD R2, R2, 0x11 ;  /* 0x0000001102027836 */ /* 0x000fe20000000000 */
[----:B------:R-:W-:Y:S01]  /*4580*/  FSEL R16, R9, -INF , !P3 ;  /* 0xff80000009107808 */ /* 0x000fe20005800000 */
[CC--:B----4-:R-:W-:Y:S01]  /*4590*/  FFMA.FTZ R22, R84.reuse, R8.reuse, R93 ;  /* 0x0000000854167223 */ /* 0x0d0fe2000001005d */
[----:B------:R-:W-:Y:S01]  /*45a0*/  ISETP.GE.AND P3, PT, R115, 0x2, PT ;  /* 0x000000027300780c */ /* 0x000fe20003f66270 */
[----:B------:R-:W-:Y:S01]  /*45b0*/  FFMA.FTZ R37, R84, R8, R37 ;  /* 0x0000000854257223 */ /* 0x000fe20000010025 */
[----:B------:R-:W-:Y:S02]  /*45c0*/  FSEL R18, R13, -INF , !P5 ;  /* 0xff8000000d127808 */ /* 0x000fe40006800000 */
[----:B-1----:R-:W-:-:S02]  /*45d0*/  FSEL R3, R12, -INF , !P2 ;  /* 0xff8000000c037808 */ /* 0x002fc40005000000 */
[----:B------:R-:W-:Y:S02]  /*45e0*/  I2FP.F32.S32 R10, R2 ;  /* 0x00000002000a7245 */ /* 0x000fe40000201400 */
[C---:B------:R-:W-:Y:S02]  /*45f0*/  ISETP.GE.AND P5, PT, R2.reuse, R130, PT ;  /* 0x000000820200720c */ /* 0x040fe40003fa6270 */
[----:B------:R-:W-:Y:S01]  /*4600*/  ISETP.GE.AND P2, PT, R2, R125, PT ;  /* 0x0000007d0200720c */ /* 0x000fe20003f46270 */
[----:B--2---:R-:W-:Y:S01]  /*4610*/  FFMA.FTZ R4, R84, R10, R35 ;  /* 0x0000000a54047223 */ /* 0x004fe20000010023 */
[----:B------:R-:W-:Y:S02]  /*4620*/  I2FP.F32.S32 R2, R2 ;  /* 0x0000000200027245 */ /* 0x000fe40000201400 */
[----:B------:R-:W-:Y:S02]  /*4630*/  FSEL R22, R22, -INF , !P6 ;  /* 0xff80000016167808 */ /* 0x000fe40007000000 */
[----:B------:R-:W-:Y:S01]  /*4640*/  FSEL R63, R37, -INF , !P4 ;  /* 0xff800000253f7808 */ /* 0x000fe20006000000 */
[----:B---3--:R-:W-:Y:S01]  /*4650*/  FFMA.FTZ R39, R84, R2, R39 ;  /* 0x0000000254277223 */ /* 0x008fe20000010027 */
        /* <DEDUP_REMOVED lines=64> */
.L_x_4420:
[----:B------:R-:W-:-:S04]  /*4a60*/  LEA R37, -R120, RZ, 0x7 ;  /* 0x000000ff78257211 */ /* 0x000fc800078e39ff */
[----:B------:R-:W-:-:S07]  /*4a70*/  SHF.R.S32.HI R60, RZ, 0x1f, R37 ;  /* 0x0000001fff3c7819 */ /* 0x000fce0000011425 */
.L_x_4421:
        /* <DEDUP_REMOVED lines=14> */
[----:B------:R2:W-:Y:S02]  /*4b60*/  @P2 STS.64 [R111+0x1008], RZ ;  /* 0x001008ff6f002388 */ /* 0x0005e40000000a00 */
[----:B------:R-:W4:Y:S01]  /*4b70*/  @!P2 LDC.64 R8, c[0x0][0x218] ;  /* 0x00008600ff08ab82 */ /* 0x000f220000000a00 */
[----:B-1----:R-:W-:-:S04]  /*4b80*/  @!P2 LEA R12, P5, R39, R12, 0x1 ;  /* 0x0000000c270ca211 */ /* 0x002fc800078a08ff */
[----:B------:R-:W-:Y:S02]  /*4b90*/  @!P2 LEA.HI.X R13, R39, R13, R74, 0x1, P5 ;  /* 0x0000000d270da211 */ /* 0x000fe400028f0c4a */
[C---:B---3--:R-:W-:Y:S01]  /*4ba0*/  @!P2 LEA R94, P0, R65.reuse, R10, 0x1 ;  /* 0x0000000a415ea211 */ /* 0x048fe200078008ff */
[----:B------:R-:W-:Y:S02]  /*4bb0*/  @!P2 IMAD.X R10, R60, 0x1, R35, P4 ;  /* 0x000000013c0aa824 */ /* 0x000fe400020e0623 */
        /* <DEDUP_REMOVED lines=32> */
.L_x_4423:
[----:B------:R-:W-:Y:S05]  /*4dc0*/  BSYNC B0 ;  /* 0x0000000000007941 */ /* 0x000fea0003800000 */
.L_x_4422:
[----:B------:R-:W0:Y:S01]  /*4dd0*/  LDGDEPBAR ;  /* 0x00000000000079af */ /* 0x000e220000000000 */
[----:B------:R-:W-:-:S04]  /*4de0*/  IADD3 R90, P0, R37, R90, RZ ;  /* 0x0000005a255a7210 */ /* 0x000fc80007f1e0ff */
[----:B------:R-:W-:-:S09]  /*4df0*/  IADD3.X R89, R60, R89, RZ, P0, !PT ;  /* 0x000000593c597210 */ /* 0x000fd200007fe4ff */
.L_x_4419:
        /* <DEDUP_REMOVED lines=67> */
[----:B------:R-:W2:Y:S04]  /*5230*/  SHFL.BFLY PT, R8, R9, 0x2, 0x1f ;  /* 0x0c401f0009087f89 */ /* 0x000ea800000e0000 */
[----:B------:R-:W-:Y:S01]  /*5240*/  LDSM.16.MT88.4 R100, [R119+0x3000] ;  /* 0x003000007764783b */ /* 0x000fe20000004200 */
[----:B-1----:R-:W-:-:S02]  /*5250*/  FMNMX.FTZ R10, R11, R10, !PT ;  /* 0x0000000a0b0a7209 */ /* 0x002fc40007810000 */
[----:B--2---:R-:W-:-:S03]  /*5260*/  FMNMX.FTZ R8, R9, R8, !PT ;  /* 0x0000000809087209 */ /* 0x004fc60007810000 */
[----:B------:R-:W1:Y:S04]  /*5270*/  SHFL.BFLY PT, R67, R10, 0x1, 0x1f ;  /* 0x0c201f000a437f89 */ /* 0x000e6800000e0000 */
[----:B------:R-:W2:Y:S01]  /*5280*/  SHFL.BFLY PT, R65, R8, 0x1, 0x1f ;  /* 0x0c201f0008417f89 */ /* 0x000ea200000e0000 */
[----:B-1----:R-:W-:-:S04]  /*5290*/  FMNMX.FTZ R67, R10, R67, !PT ;  /* 0x000000430a437209 */ /* 0x002fc80007810000 */
[C---:B------:R-:W-:Y:S01]  /*52a0*/  FSETP.NEU.FTZ.AND P0, PT, R67.reuse, -INF , PT ;  /* 0xff8000004300780b */ /* 0x040fe20003f1d000 */
[----:B------:R-:W-:Y:S01]  /*52b0*/  FMUL.FTZ R39, R67, UR13 ;  /* 0x0000000d43277c20 */ /* 0x000fe20008410000 */
[----:B--2---:R-:W-:-:S04]  /*52c0*/  FMNMX.FTZ R65, R8, R65, !PT ;  /* 0x0000004108417209 */ /* 0x004fc80007810000 */
[----:B------:R-:W-:Y:S02]  /*52d0*/  FSEL R39, R39, RZ, P0 ;  /* 0x000000ff27277208 */ /* 0x000fe40000000000 */
[----:B------:R-:W-:-:S03]  /*52e0*/  FSETP.NEU.FTZ.AND P0, PT, R65, -INF , PT ;  /* 0xff8000004100780b */ /* 0x000fc60003f1d000 */
[--C-:B------:R-:W-:Y:S01]  /*52f0*/  FFMA.FTZ R60, R30, UR13, -R39.reuse ;  /* 0x0000000d1e3c7c23 */ /* 0x100fe20008010827 */
[--C-:B------:R-:W-:Y:S01]  /*5300*/  FFMA.FTZ R30, R4, UR13, -R39.reuse ;  /* 0x0000000d041e7c23 */ /* 0x100fe20008010827 */
[----:B------:R-:W-:Y:S01]  /*5310*/  FMUL.FTZ R4, R65, UR13 ;  /* 0x0000000d41047c20 */ /* 0x000fe20008410000 */
[--C-:B------:R-:W-:Y:S01]  /*5320*/  FFMA.FTZ R74, R46, UR13, -R39.reuse ;  /* 0x0000000d2e4a7c23 */ /* 0x100fe20008010827 */
[--C-:B------:R-:W-:Y:S01]  /*5330*/  FFMA.FTZ R69, R58, UR13, -R39.reuse ;  /* 0x0000000d3a457c23 */ /* 0x100fe20008010827 */
[--C-:B------:R-:W-:Y:S01]  /*5340*/  FFMA.FTZ R85, R22, UR13, -R39.reuse ;  /* 0x0000000d16557c23 */ /* 0x100fe20008010827 */
[----:B------:R-:W-:Y:S01]  /*5350*/  MUFU.EX2 R60, R60 ;  /* 0x0000003c003c7308 */ /* 0x000fe20000000800 */
[----:B------:R-:W-:Y:S01]  /*5360*/  FSEL R4, R4, RZ, P0 ;  /* 0x000000ff04047208 */ /* 0x000fe20000000000 */
        /* <DEDUP_REMOVED lines=42> */
[----:B------:R-:W-:Y:S01]  /*5610*/  FFMA.FTZ R57, R57, UR13, -R4 ;  /* 0x0000000d39397c23 */ /* 0x000fe20008010804 */
[----:B------:R-:W-:Y:S01]  /*5620*/  FADD.FTZ R74, R85, R74 ;  /* 0x0000004a554a7221 */ /* 0x000fe20000010000 */
[--C-:B------:R-:W-:Y:S01]  /*5630*/  FFMA.FTZ R42, R42, UR13, -R39.reuse ;  /* 0x0000000d2a2a7c23 */ /* 0x100fe20008010827 */
[--C-:B------:R-:W-:Y:S01]  /*5640*/  FFMA.FTZ R38, R38, UR13, -R39.reuse ;  /* 0x0000000d26267c23 */ /* 0x100fe20008010827 */
[----:B------:R-:W-:Y:S01]  /*5650*/  FFMA.FTZ R45, R45, UR13, -R4 ;  /* 0x0000000d2d2d7c23 */ /* 0x000fe20008010804 */
[----:B------:R-:W-:Y:S01]  /*5660*/  FADD.FTZ R69, R69, R74 ;  /* 0x0000004a45457221 */ /* 0x000fe20000010000 */
[----:B------:R-:W3:Y:S01]  /*5670*/  MUFU.EX2 R61, R61 ;  /* 0x0000003d003d7308 */ /* 0x000ee20000000800 */
[--C-:B------:R-:W-:Y:S01]  /*5680*/  FFMA.FTZ R41, R41, UR13, -R4.reuse ;  /* 0x0000000d29297c23 */ /* 0x100fe20008010804 */
[----:B------:R-:W-:Y:S01]  /*5690*/  FFMA.FTZ R85, R16, UR13, -R39 ;  /* 0x0000000d10557c23 */ /* 0x000fe20008010827 */
[----:B------:R-:W-:Y:S01]  /*56a0*/  FADD.FTZ R60, R60, R69 ;  /* 0x000000453c3c7221 */ /* 0x000fe20000010000 */
[--C-:B------:R-:W-:Y:S01]  /*56b0*/  FFMA.FTZ R69, R44, UR13, -R39.reuse ;  /* 0x0000000d2c457c23 */ /* 0x100fe20008010827 */
[--C-:B------:R-:W-:Y:S01]  /*56c0*/  FFMA.FTZ R34, R34, UR13, -R39.reuse ;  /* 0x0000000d22227c23 */ /* 0x100fe20008010827 */
[--C-:B------:R-:W-:Y:S01]  /*56d0*/  FFMA.FTZ R32, R32, UR13, -R39.reuse ;  /* 0x0000000d20207c23 */ /* 0x100fe20008010827 */
[----:B------:R-:W-:Y:S01]  /*56e0*/  FFMA.FTZ R29, R29, UR13, -R4 ;  /* 0x0000000d1d1d7c23 */ /* 0x000fe20008010804 */
[----:B------:R-:W4:Y:S01]  /*56f0*/  MUFU.EX2 R46, R46 ;  /* 0x0000002e002e7308 */ /* 0x000f220000000800 */
[----:B--2---:R-:W-:Y:S01]  /*5700*/  F2FP.BF16.F32.PACK_AB R9, R58, R63 ;  /* 0x0000003f3a09723e */ /* 0x004fe200000010ff */
[----:B------:R-:W-:Y:S01]  /*5710*/  FADD.FTZ R58, R63, R58 ;  /* 0x0000003a3f3a7221 */ /* 0x000fe20000010000 */
[----:B------:R-:W-:Y:S01]  /*5720*/  FFMA.FTZ R63, R40, UR13, -R39 ;  /* 0x0000000d283f7c23 */ /* 0x000fe20008010827 */
[--C-:B------:R-:W-:Y:S01]  /*5730*/  FFMA.FTZ R40, R43, UR13, -R4.reuse ;  /* 0x0000000d2b287c23 */ /* 0x100fe20008010804 */
[--C-:B------:R-:W-:Y:S01]  /*5740*/  FFMA.FTZ R44, R27, UR13, -R4.reuse ;  /* 0x0000000d1b2c7c23 */ /* 0x100fe20008010804 */
[----:B------:R-:W-:Y:S01]  /*5750*/  FFMA.FTZ R5, R5, UR13, -R4 ;  /* 0x0000000d05057c23 */ /* 0x000fe20008010804 */
[----:B------:R-:W-:Y:S01]  /*5760*/  LEA R122, P0, R90, UR8, 0x1 ;  /* 0x000000085a7a7c11 */ /* 0x000fe2000f8008ff */
[----:B------:R-:W-:Y:S01]  /*5770*/  MUFU.EX2 R37, R37 ;  /* 0x0000002500257308 */ /* 0x000fe20000000800 */
[----:B---3--:R-:W-:-:S07]  /*5780*/  FADD.FTZ R71, R61, R58 ;  /* 0x0000003a3d477221 */ /* 0x008fce0000010000 */
[----:B------:R-:W2:Y:S01]  /*5790*/  MUFU.EX2 R30, R30 ;  /* 0x0000001e001e7308 */ /* 0x000ea20000000800 */
[----:B----4-:R-:W-:Y:S01]  /*57a0*/  F2FP.BF16.F32.PACK_AB R11, R46, R61 ;  /* 0x0000003d2e0b723e */ /* 0x010fe200000010ff */
[----:B------:R-:W-:Y:S01]  /*57b0*/  FFMA.FTZ R61, R36, UR13, -R39 ;  /* 0x0000000d243d7c23 */ /* 0x000fe20008010827 */
[----:B------:R-:W-:Y:S01]  /*57c0*/  FFMA.FTZ R36, R17, UR13, -R4 ;  /* 0x0000000d11247c23 */ /* 0x000fe20008010804 */
[----:B------:R-:W-:-:S04]  /*57d0*/  FADD.FTZ R46, R46, R71 ;  /* 0x000000472e2e7221 */ /* 0x000fc80000010000 */
[C---:B------:R-:W-:Y:S01]  /*57e0*/  HMMA.16816.F32.BF16 R104, R8.reuse, R100, RZ ;  /* 0x000000640868723c */ /* 0x040fe200000418ff */
[----:B------:R-:W-:Y:S05]  /*57f0*/  MUFU.EX2 R35, R35 ;  /* 0x0000002300237308 */ /* 0x000fea0000000800 */
[----:B------:R-:W-:Y:S03]  /*5800*/  HMMA.16816.F32.BF16 R100, R8, R102, RZ ;  /* 0x000000660864723c */ /* 0x000fe600000418ff */
[----:B------:R-:W3:Y:S01]  /*5810*/  MUFU.EX2 R22, R22 ;  /* 0x0000001600167308 */ /* 0x000ee20000000800 */
[----:B--2---:R-:W-:Y:S01]  /*5820*/  F2FP.BF16.F32.PACK_AB R92, R30, R37 ;  /* 0x000000251e5c723e */ /* 0x004fe200000010ff */
[----:B------:R-:W-:-:S06]  /*5830*/  FADD.FTZ R37, R37, R60 ;  /* 0x0000003c25257221 */ /* 0x000fcc0000010000 */
[----:B------:R-:W-:Y:S08]  /*5840*/  MUFU.EX2 R33, R33 ;  /* 0x0000002100217308 */ /* 0x000ff00000000800 */
[----:B------:R-:W2:Y:S01]  /*5850*/  MUFU.EX2 R28, R28 ;  /* 0x0000001c001c7308 */ /* 0x000ea20000000800 */
[----:B---3--:R-:W-:-:S07]  /*5860*/  F2FP.BF16.F32.PACK_AB R94, R22, R35 ;  /* 0x00000023165e723e */ /* 0x008fce00000010ff */
        /* <DEDUP_REMOVED lines=45> */
[----:B------:R-:W4:Y:S01]  /*5b40*/  MUFU.EX2 R42, R42 ;  /* 0x0000002a002a7308 */ /* 0x000f220000000800 */
        /* <DEDUP_REMOVED lines=10> */
[----:B------:R-:W5:Y:S08]  /*5bf0*/  MUFU.EX2 R40, R40 ;  /* 0x0000002800287308 */ /* 0x000f700000000800 */
[----:B------:R-:W-:Y:S01]  /*5c00*/  MUFU.EX2 R41, R41 ;  /* 0x0000002900297308 */ /* 0x000fe20000000800 */
[C---:B-1----:R-:W-:Y:S07]  /*5c10*/  HMMA.16816.F32.BF16 R104, R8.reuse, R12, R104 ;  /* 0x0000000c0868723c */ /* 0x042fee0000041868 */
[----:B------:R-:W1:Y:S01]  /*5c20*/  MUFU.EX2 R36, R36 ;  /* 0x0000002400247308 */ /* 0x000e620000000800 */
[C---:B------:R-:W-:Y:S01]  /*5c30*/  HMMA.16816.F32.BF16 R100, R8.reuse, R14, R100 ;  /* 0x0000000e0864723c */ /* 0x040fe20000041864 */
[----:B------:R-:W2:Y:S06]  /*5c40*/  LDSM.16.MT88.4 R12, [R124+0x3c00] ;  /* 0x003c00007c0c783b */ /* 0x000eac0000004200 */
[----:B------:R-:W-:Y:S08]  /*5c50*/  MUFU.EX2 R61, R61 ;  /* 0x0000003d003d7308 */ /* 0x000ff00000000800 */
[----:B------:R-:W1:Y:S08]  /*5c60*/  MUFU.EX2 R34, R34 ;  /* 0x0000002200227308 */ /* 0x000e700000000800 */
[----:B------:R-:W-:Y:S08]  /*5c70*/  MUFU.EX2 R32, R32 ;  /* 0x0000002000207308 */ /* 0x000ff00000000800 */
[----:B------:R-:W-:Y:S08]  /*5c80*/  MUFU.EX2 R29, R29 ;  /* 0x0000001d001d7308 */ /* 0x000ff00000000800 */
[----:B------:R-:W1:Y:S01]  /*5c90*/  MUFU.EX2 R44, R44 ;  /* 0x0000002c002c7308 */ /* 0x000e620000000800 */
[C---:B--2---:R-:W-:Y:S07]  /*5ca0*/  HMMA.16816.F32.BF16 R96, R8.reuse, R12, R96 ;  /* 0x0000000c0860723c */ /* 0x044fee0000041860 */
[----:B------:R-:W-:Y:S01]  /*5cb0*/  MUFU.EX2 R5, R5 ;  /* 0x0000000500057308 */ /* 0x000fe20000000800 */
[----:B------:R-:W-:Y:S01]  /*5cc0*/  HMMA.16816.F32.BF16 R92, R8, R14, R92 ;  /* 0x0000000e085c723c */ /* 0x000fe2000004185c */
[----:B------:R-:W2:Y:S06]  /*5cd0*/  LDSM.16.MT88.4 R12, [R119+0x4000] ;  /* 0x00400000770c783b */ /* 0x000eac0000004200 */
[----:B------:R-:W-:Y:S01]  /*5ce0*/  MUFU.EX2 R85, R85 ;  /* 0x0000005500557308 */ /* 0x000fe20000000800 */
[----:B------:R-:W-:-:S02]  /*5cf0*/  F2FP.BF16.F32.PACK_AB R8, R66, R123 ;  /* 0x0000007b4208723e */ /* 0x000fc400000010ff */
[----:B---3--:R-:W-:Y:S02]  /*5d00*/  F2FP.BF16.F32.PACK_AB R9, R68, R75 ;  /* 0x0000004b4409723e */ /* 0x008fe400000010ff */
[----:B------:R-:W-:Y:S02]  /*5d10*/  F2FP.BF16.F32.PACK_AB R10, R62, R87 ;  /* 0x000000573e0a723e */ /* 0x000fe400000010ff */
[----:B----4-:R-:W-:-:S07]  /*5d20*/  F2FP.BF16.F32.PACK_AB R11, R57, R64 ;  /* 0x00000040390b723e */ /* 0x010fce00000010ff */
[C---:B--2---:R-:W-:Y:S06]  /*5d30*/  HMMA.16816.F32.BF16 R104, R8.reuse, R12, R104 ;  /* 0x0000000c0868723c */ /* 0x044fec0000041868 */
[C---:B------:R-:W-:Y:S01]  /*5d40*/  HMMA.16816.F32.BF16 R100, R8.reuse, R14, R100 ;  /* 0x0000000e0864723c */ /* 0x040fe20000041864 */
[----:B------:R-:W2:Y:S05]  /*5d50*/  LDSM.16.MT88.4 R12, [R124+0x4000] ;  /* 0x004000007c0c783b */ /* 0x000eaa0000004200 */
[C---:B--2---:R-:W-:Y:S06]  /*5d60*/  HMMA.16816.F32.BF16 R96, R8.reuse, R12, R96 ;  /* 0x0000000c0860723c */ /* 0x044fec0000041860 */
[----:B------:R-:W-:Y:S01]  /*5d70*/  HMMA.16816.F32.BF16 R92, R8, R14, R92 ;  /* 0x0000000e085c723c */ /* 0x000fe2000004185c */
[----:B------:R-:W2:Y:S01]  /*5d80*/  LDSM.16.MT88.4 R8, [R119+0x4400] ;  /* 0x004400007708783b */ /* 0x000ea20000004200 */
[----:B------:R-:W-:Y:S01]  /*5d90*/  FADD.FTZ R13, R33, R46 ;  /* 0x0000002e210d7221 */ /* 0x000fe20000010000 */
[----:B------:R-:W-:Y:S01]  /*5da0*/  FFMA.FTZ R33, R26, UR13, -R39 ;  /* 0x0000000d1a217c23 */ /* 0x000fe20008010827 */
[----:B------:R-:W-:Y:S01]  /*5db0*/  FADD.FTZ R12, R30, R37 ;  /* 0x000000251e0c7221 */ /* 0x000fe20000010000 */
[--C-:B------:R-:W-:Y:S01]  /*5dc0*/  FFMA.FTZ R26, R24, UR13, -R39.reuse ;  /* 0x0000000d181a7c23 */ /* 0x100fe20008010827 */
[--C-:B------:R-:W-:Y:S01]  /*5dd0*/  FFMA.FTZ R24, R19, UR13, -R39.reuse ;  /* 0x0000000d13187c23 */ /* 0x100fe20008010827 */
[----:B------:R-:W-:Y:S01]  /*5de0*/  FFMA.FTZ R30, R18, UR13, -R39 ;  /* 0x0000000d121e7c23 */ /* 0x000fe20008010827 */
[----:B------:R-:W-:Y:S01]  /*5df0*/  FADD.FTZ R28, R28, R13 ;  /* 0x0000000d1c1c7221 */ /* 0x000fe20000010000 */
[----:B------:R-:W3:Y:S01]  /*5e00*/  LDSM.16.MT88.4 R16, [R124+0x4400] ;  /* 0x004400007c10783b */ /* 0x000ee20000004200 */
[----:B------:R-:W-:Y:S01]  /*5e10*/  FADD.FTZ R37, R35, R12 ;  /* 0x0000000c23257221 */ /* 0x000fe20000010000 */
[----:B------:R-:W-:Y:S01]  /*5e20*/  F2FP.BF16.F32.PACK_AB R12, R42, R69 ;  /* 0x000000452a0c723e */ /* 0x000fe200000010ff */
[----:B------:R-:W-:Y:S01]  /*5e30*/  FADD.FTZ R35, R31, R28 ;  /* 0x0000001c1f237221 */ /* 0x000fe20000010000 */
[----:B-----5:R-:W-:Y:S01]  /*5e40*/  F2FP.BF16.F32.PACK_AB R13, R40, R45 ;  /* 0x0000002d280d723e */ /* 0x020fe200000010ff */
[----:B------:R-:W-:Y:S01]  /*5e50*/  FADD.FTZ R22, R22, R37 ;  /* 0x0000002516167221 */ /* 0x000fe20000010000 */
[----:B------:R-:W-:Y:S01]  /*5e60*/  F2FP.BF16.F32.PACK_AB R14, R38, R63 ;  /* 0x0000003f260e723e */ /* 0x000fe200000010ff */
[----:B------:R-:W-:Y:S01]  /*5e70*/  FADD.FTZ R20, R20, R35 ;  /* 0x0000002314147221 */ /* 0x000fe20000010000 */
[----:B-1----:R-:W-:Y:S01]  /*5e80*/  F2FP.BF16.F32.PACK_AB R15, R36, R41 ;  /* 0x00000029240f723e */ /* 0x002fe200000010ff */
[----:B------:R-:W-:Y:S01]  /*5e90*/  FADD.FTZ R53, R53, R22 ;  /* 0x0000001635357221 */ /* 0x000fe20000010000 */
[----:B------:R-:W-:Y:S01]  /*5ea0*/  FFMA.FTZ R35, R25, UR13, -R4 ;  /* 0x0000000d19237c23 */ /* 0x000fe20008010804 */
[----:B------:R-:W-:Y:S01]  /*5eb0*/  FADD.FTZ R51, R51, R20 ;  /* 0x0000001433337221 */ /* 0x000fe20000010000 */
[--C-:B------:R-:W-:Y:S01]  /*5ec0*/  FFMA.FTZ R46, R23, UR13, -R4.reuse ;  /* 0x0000000d172e7c23 */ /* 0x100fe20008010804 */
[----:B------:R-:W-:Y:S01]  /*5ed0*/  FADD.FTZ R53, R52, R53 ;  /* 0x0000003534357221 */ /* 0x000fe20000010000 */
[----:B------:R-:W-:Y:S01]  /*5ee0*/  MUFU.EX2 R33, R33 ;  /* 0x0000002100217308 */ /* 0x000fe20000000800 */
[----:B------:R-:W-:Y:S01]  /*5ef0*/  FADD.FTZ R48, R48, R51 ;  /* 0x0000003330307221 */ /* 0x000fe20000010000 */
[----:B------:R-:W-:Y:S01]  /*5f00*/  FFMA.FTZ R22, R21, UR13, -R4 ;  /* 0x0000000d15167c23 */ /* 0x000fe20008010804 */
[----:B------:R-:W-:Y:S01]  /*5f10*/  FADD.FTZ R50, R50, R53 ;  /* 0x0000003532327221 */ /* 0x000fe20000010000 */
[----:B------:R-:W-:Y:S01]  /*5f20*/  F2FP.BF16.F32.PACK_AB R20, R34, R61 ;  /* 0x0000003d2214723e */ /* 0x000fe200000010ff */
[----:B------:R-:W-:Y:S01]  /*5f30*/  FADD.FTZ R49, R49, R48 ;  /* 0x0000003031317221 */ /* 0x000fe20000010000 */
[----:B------:R-:W-:Y:S01]  /*5f40*/  F2FP.BF16.F32.PACK_AB R21, R44, R29 ;  /* 0x0000001d2c15723e */ /* 0x000fe200000010ff */
[----:B------:R-:W-:Y:S01]  /*5f50*/  FADD.FTZ R50, R47, R50 ;  /* 0x000000322f327221 */ /* 0x000fe20000010000 */
[----:B------:R-:W-:Y:S01]  /*5f60*/  MUFU.EX2 R35, R35 ;  /* 0x0000002300237308 */ /* 0x000fe20000000800 */
[----:B------:R-:W-:Y:S01]  /*5f70*/  FADD.FTZ R0, R0, R49 ;  /* 0x0000003100007221 */ /* 0x000fe20000010000 */
[--C-:B------:R-:W-:Y:S01]  /*5f80*/  FFMA.FTZ R37, R3, UR13, -R4.reuse ;  /* 0x0000000d03257c23 */ /* 0x100fe20008010804 */
[----:B------:R-:W-:-:S02]  /*5f90*/  FFMA.FTZ R3, R2, UR13, -R4 ;  /* 0x0000000d02037c23 */ /* 0x000fc40008010804 */
[----:B------:R-:W-:-:S03]  /*5fa0*/  FADD.FTZ R77, R77, R0 ;  /* 0x000000004d4d7221 */ /* 0x000fc60000010000 */
[----:B------:R-:W1:Y:S01]  /*5fb0*/  MUFU.EX2 R46, R46 ;  /* 0x0000002e002e7308 */ /* 0x000e620000000800 */
[----:B------:R-:W-:Y:S01]  /*5fc0*/  FADD.FTZ R70, R70, R77 ;  /* 0x0000004d46467221 */ /* 0x000fe20000010000 */
[----:B--2---:R-:W-:Y:S03]  /*5fd0*/  HMMA.16816.F32.BF16 R104, R12, R8, R104 ;  /* 0x000000080c68723c */ /* 0x004fe60000041868 */
[----:B------:R-:W-:-:S03]  /*5fe0*/  FADD.FTZ R59, R59, R70 ;  /* 0x000000463b3b7221 */ /* 0x000fc60000010000 */
[----:B------:R-:W-:Y:S01]  /*5ff0*/  HMMA.16816.F32.BF16 R100, R12, R10, R100 ;  /* 0x0000000a0c64723c */ /* 0x000fe20000041864 */
[----:B------:R-:W2:Y:S01]  /*6000*/  LDSM.16.MT88.4 R8, [R119+0x4800] ;  /* 0x004800007708783b */ /* 0x000ea20000004200 */
[----:B------:R4:W-:Y:S01]  /*6010*/  MUFU.EX2 R0, R22 ;  /* 0x0000001600007308 */ /* 0x0009e20000000800 */
[----:B------:R-:W-:-:S03]  /*6020*/  FADD.FTZ R54, R54, R59 ;  /* 0x0000003b36367221 */ /* 0x000fc60000010000 */
[----:B---3--:R-:W-:Y:S01]  /*6030*/  HMMA.16816.F32.BF16 R96, R12, R16, R96 ;  /* 0x000000100c60723c */ /* 0x008fe20000041860 */
[----:B-1----:R-:W-:-:S03]  /*6040*/  F2FP.BF16.F32.PACK_AB R23, R46, R35 ;  /* 0x000000232e17723e */ /* 0x002fc600000010ff */
[----:B------:R-:W-:Y:S02]  /*6050*/  MUFU.EX2 R28, R26 ;  /* 0x0000001a001c7308 */ /* 0x000fe40000000800 */
[----:B------:R-:W-:Y:S01]  /*6060*/  HMMA.16816.F32.BF16 R92, R12, R18, R92 ;  /* 0x000000120c5c723c */ /* 0x000fe2000004185c */
[----:B------:R-:W-:Y:S01]  /*6070*/  FADD.FTZ R17, R79, R50 ;  /* 0x000000324f117221 */ /* 0x000fe20000010000 */
[----:B------:R-:W-:Y:S03]  /*6080*/  LDSM.16.MT88.4 R12, [R124+0x4c00] ;  /* 0x004c00007c0c783b */ /* 0x000fe60000004200 */
[----:B------:R-:W-:Y:S01]  /*6090*/  FADD.FTZ R17, R72, R17 ;  /* 0x0000001148117221 */ /* 0x000fe20000010000 */
[----:B------:R1:W3:Y:S01]  /*60a0*/  MUFU.EX2 R31, R24 ;  /* 0x00000018001f7308 */ /* 0x0002e20000000800 */
[----:B----4-:R-:W-:Y:S02]  /*60b0*/  F2FP.BF16.F32.PACK_AB R22, R33, R32 ;  /* 0x000000202116723e */ /* 0x010fe400000010ff */
[----:B------:R-:W-:-:S02]  /*60c0*/  FADD.FTZ R56, R56, R17 ;  /* 0x0000001138387221 */ /* 0x000fc40000010000 */
[----:B------:R-:W4:Y:S02]  /*60d0*/  LDSM.16.MT88.4 R16, [R119+0x4c00] ;  /* 0x004c00007710783b */ /* 0x000f240000004200 */
[----:B------:R-:W-:Y:S01]  /*60e0*/  FADD.FTZ R56, R55, R56 ;  /* 0x0000003837387221 */ /* 0x000fe20000010000 */
[----:B------:R-:W5:Y:S03]  /*60f0*/  MUFU.EX2 R30, R30 ;  /* 0x0000001e001e7308 */ /* 0x000f660000000800 */
[----:B------:R-:W-:-:S04]  /*6100*/  FADD.FTZ R123, R123, R56 ;  /* 0x000000387b7b7221 */ /* 0x000fc80000010000 */
[----:B------:R-:W-:Y:S01]  /*6110*/  FADD.FTZ R66, R66, R123 ;  /* 0x0000007b42427221 */ /* 0x000fe20000010000 */
[----:B------:R-:W-:Y:S01]  /*6120*/  MUFU.EX2 R2, R37 ;  /* 0x0000002500027308 */ /* 0x000fe20000000800 */
[----:B-1----:R-:W1:Y:S01]  /*6130*/  LDSM.16.MT88.4 R24, [R124+0x4800] ;  /* 0x004800007c18783b */ /* 0x002e620000004200 */
[----:B------:R-:W-:Y:S01]  /*6140*/  LEA.HI.X R123, R90, UR9, R89, 0x1, P0 ;  /* 0x000000095a7b7c11 */ /* 0x000fe200080f0c59 */
[----:B------:R-:W-:Y:S01]  /*6150*/  FADD.FTZ R87, R87, R66 ;  /* 0x0000004257577221 */ /* 0x000fe20000010000 */
[C---:B--2---:R-:W-:Y:S03]  /*6160*/  HMMA.16816.F32.BF16 R104, R20.reuse, R8, R104 ;  /* 0x000000081468723c */ /* 0x044fe60000041868 */
[----:B------:R-:W-:Y:S01]  /*6170*/  FADD.FTZ R62, R62, R87 ;  /* 0x000000573e3e7221 */ /* 0x000fe20000010000 */
[----:B------:R-:W2:Y:S03]  /*6180*/  MUFU.EX2 R3, R3 ;  /* 0x0000000300037308 */ /* 0x000ea60000000800 */
[----:B------:R-:W-:Y:S01]  /*6190*/  FADD.FTZ R69, R69, R62 ;  /* 0x0000003e45457221 */ /* 0x000fe20000010000 */
[----:B------:R-:W-:Y:S01]  /*61a0*/  HMMA.16816.F32.BF16 R100, R20, R10, R100 ;  /* 0x0000000a1464723c */ /* 0x000fe20000041864 */
[----:B------:R-:W-:Y:S01]  /*61b0*/  FADD.FTZ R9, R75, R54 ;  /* 0x000000364b097221 */ /* 0x000fe20000010000 */
[----:B---3--:R-:W-:Y:S01]  /*61c0*/  F2FP.BF16.F32.PACK_AB R8, R31, R28 ;  /* 0x0000001c1f08723e */ /* 0x008fe200000010ff */
[----:B------:R-:W-:-:S02]  /*61d0*/  FADD.FTZ R42, R42, R69 ;  /* 0x000000452a2a7221 */ /* 0x000fc40000010000 */
[----:B------:R-:W-:Y:S02]  /*61e0*/  FADD.FTZ R9, R68, R9 ;  /* 0x0000000944097221 */ /* 0x000fe40000010000 */
[----:B------:R-:W-:Y:S01]  /*61f0*/  FADD.FTZ R63, R63, R42 ;  /* 0x0000002a3f3f7221 */ /* 0x000fe20000010000 */
[----:B-----5:R-:W-:Y:S01]  /*6200*/  F2FP.BF16.F32.PACK_AB R10, R85, R30 ;  /* 0x0000001e550a723e */ /* 0x020fe200000010ff */
[----:B------:R-:W-:Y:S01]  /*6210*/  FADD.FTZ R4, R64, R9 ;  /* 0x0000000940047221 */ /* 0x000fe20000010000 */
[----:B------:R-:W-:Y:S01]  /*6220*/  F2FP.BF16.F32.PACK_AB R9, R5, R0 ;  /* 0x000000000509723e */ /* 0x000fe200000010ff */
[----:B------:R-:W-:Y:S02]  /*6230*/  FADD.FTZ R38, R38, R63 ;  /* 0x0000003f26267221 */ /* 0x000fe40000010000 */
[----:B------:R-:W-:Y:S01]  /*6240*/  FADD.FTZ R4, R57, R4 ;  /* 0x0000000439047221 */ /* 0x000fe20000010000 */
[----:B--2---:R-:W-:Y:S01]  /*6250*/  F2FP.BF16.F32.PACK_AB R11, R3, R2 ;  /* 0x00000002030b723e */ /* 0x004fe200000010ff */
[----:B------:R-:W-:-:S02]  /*6260*/  FADD.FTZ R61, R61, R38 ;  /* 0x000000263d3d7221 */ /* 0x000fc40000010000 */
[----:B------:R-:W-:Y:S02]  /*6270*/  FADD.FTZ R45, R45, R4 ;  /* 0x000000042d2d7221 */ /* 0x000fe40000010000 */
[----:B------:R-:W-:Y:S02]  /*6280*/  FADD.FTZ R61, R34, R61 ;  /* 0x0000003d223d7221 */ /* 0x000fe40000010000 */
[----:B------:R-:W-:Y:S01]  /*6290*/  FADD.FTZ R40, R40, R45 ;  /* 0x0000002d28287221 */ /* 0x000fe20000010000 */
[----:B----4-:R-:W-:Y:S01]  /*62a0*/  HMMA.16816.F32.BF16 R104, R8, R16, R104 ;  /* 0x000000100868723c */ /* 0x010fe20000041868 */
[----:B------:R-:W-:Y:S02]  /*62b0*/  FADD.FTZ R32, R32, R61 ;  /* 0x0000003d20207221 */ /* 0x000fe40000010000 */
[----:B------:R-:W-:Y:S02]  /*62c0*/  FADD.FTZ R41, R41, R40 ;  /* 0x0000002829297221 */ /* 0x000fe40000010000 */
[----:B------:R-:W-:Y:S01]  /*62d0*/  FADD.FTZ R33, R33, R32 ;  /* 0x0000002021217221 */ /* 0x000fe20000010000 */
[----:B-1----:R-:W-:Y:S01]  /*62e0*/  HMMA.16816.F32.BF16 R96, R20, R24, R96 ;  /* 0x000000181460723c */ /* 0x002fe20000041860 */
[----:B------:R-:W-:-:S02]  /*62f0*/  FADD.FTZ R36, R36, R41 ;  /* 0x0000002924247221 */ /* 0x000fc40000010000 */
[----:B------:R-:W-:Y:S02]  /*6300*/  FADD.FTZ R28, R28, R33 ;  /* 0x000000211c1c7221 */ /* 0x000fe40000010000 */
[----:B------:R-:W-:Y:S01]  /*6310*/  FADD.FTZ R29, R29, R36 ;  /* 0x000000241d1d7221 */ /* 0x000fe20000010000 */
[----:B------:R-:W-:Y:S01]  /*6320*/  HMMA.16816.F32.BF16 R92, R20, R26, R92 ;  /* 0x0000001a145c723c */ /* 0x000fe2000004185c */
[----:B------:R-:W-:Y:S02]  /*6330*/  FADD.FTZ R31, R31, R28 ;  /* 0x0000001c1f1f7221 */ /* 0x000fe40000010000 */
[----:B------:R-:W-:Y:S02]  /*6340*/  FADD.FTZ R44, R44, R29 ;  /* 0x0000001d2c2c7221 */ /* 0x000fe40000010000 */
[----:B------:R-:W-:Y:S01]  /*6350*/  FADD.FTZ R30, R30, R31 ;  /* 0x0000001f1e1e7221 */ /* 0x000fe20000010000 */
[----:B------:R-:W-:Y:S01]  /*6360*/  HMMA.16816.F32.BF16 R100, R8, R18, R100 ;  /* 0x000000120864723c */ /* 0x000fe20000041864 */
[----:B------:R-:W-:-:S02]  /*6370*/  FADD.FTZ R35, R35, R44 ;  /* 0x0000002c23237221 */ /* 0x000fc40000010000 */
[----:B------:R-:W-:Y:S02]  /*6380*/  FADD.FTZ R85, R85, R30 ;  /* 0x0000001e55557221 */ /* 0x000fe40000010000 */
[----:B------:R-:W-:-:S04]  /*6390*/  FADD.FTZ R35, R46, R35 ;  /* 0x000000232e237221 */ /* 0x000fc80000010000 */
[----:B------:R-:W-:-:S03]  /*63a0*/  FADD.FTZ R0, R0, R35 ;  /* 0x0000002300007221 */ /* 0x000fc60000010000 */
[----:B------:R-:W-:Y:S01]  /*63b0*/  HMMA.16816.F32.BF16 R96, R8, R12, R96 ;  /* 0x0000000c0860723c */ /* 0x000fe20000041860 */
[----:B------:R-:W-:-:S04]  /*63c0*/  FADD.FTZ R5, R5, R0 ;  /* 0x0000000005057221 */ /* 0x000fc80000010000 */
[----:B------:R-:W-:Y:S01]  /*63d0*/  FADD.FTZ R2, R2, R5 ;  /* 0x0000000502027221 */ /* 0x000fe20000010000 */
[----:B------:R-:W-:Y:S03]  /*63e0*/  HMMA.16816.F32.BF16 R92, R8, R14, R92 ;  /* 0x0000000e085c723c */ /* 0x000fe6000004185c */
[----:B------:R-:W-:Y:S01]  /*63f0*/  FADD.FTZ R87, R3, R2 ;  /* 0x0000000203577221 */ /* 0x000fe20000010000 */
[----:B------:R-:W-:-:S05]  /*6400*/  NOP ;  /* 0x0000000000007918 */ /* 0x000fca0000000000 */
        /* <DEDUP_REMOVED lines=65> */
.L_x_4425:
[----:B------:R-:W-:-:S04]  /*6820*/  LEA R3, -R128, RZ, 0x7 ;  /* 0x000000ff80037211 */ /* 0x000fc800078e39ff */
[----:B------:R-:W-:-:S07]  /*6830*/  SHF.R.S32.HI R0, RZ, 0x1f, R3 ;  /* 0x0000001fff007819 */ /* 0x000fce0000011403 */
.L_x_4426:
[----:B------:R-:W-:Y:S01]  /*6840*/  ULDC UR4, c[0x0][0x2d0] ;  /* 0x0000b40000047ab9 */ /* 0x000fe20000000800 */
[C---:B------:R-:W-:Y:S02]  /*6850*/  LEA R126, P5, R3.reuse, R126, 0x1 ;  /* 0x0000007e037e7211 */ /* 0x040fe400078a08ff */
[----:B------:R-:W-:Y:S02]  /*6860*/  ISETP.GE.AND P0, PT, R114, UR4, PT ;  /* 0x0000000472007c0c */ /* 0x000fe4000bf06270 */
[----:B------:R-:W-:-:S11]  /*6870*/  LEA.HI.X R127, R3, R127, R0, 0x1, P5 ;  /* 0x0000007f037f7211 */ /* 0x000fd600028f0c00 */
[CC--:B------:R-:W-:Y:S01]  /*6880*/  @!P0 LEA R4, P2, R128.reuse, R6.reuse, 0x6 ;  /* 0x0000000680048211 */ /* 0x0c0fe200078430ff */
[----:B------:R-:W-:Y:S01]  /*6890*/  @!P0 IMAD.MOV.U32 R132, RZ, RZ, R6 ;  /* 0x000000ffff848224 */ /* 0x000fe200078e0006 */
[----:B------:R-:W-:Y:S01]  /*68a0*/  @!P0 IADD3 R2, P4, P3, R3, R6, R110 ;  /* 0x0000000603028210 */ /* 0x000fe20007b9e06e */
[----:B------:R-:W-:Y:S01]  /*68b0*/  @!P0 IMAD R5, R129, 0x60, RZ ;  /* 0x0000006081058824 */ /* 0x000fe200078e02ff */
[CC--:B------:R-:W-:Y:S01]  /*68c0*/  @!P0 LEA.HI.X R129, R128.reuse, R133.reuse, R129, 0x6, P2 ;  /* 0x0000008580818211 */ /* 0x0c0fe200010f3481 */
[----:B------:R-:W-:Y:S01]  /*68d0*/  @!P0 IMAD.WIDE.U32 R6, R128, 0x60, R132 ;  /* 0x0000006080068825 */ /* 0x000fe200078e0084 */
[----:B------:R-:W-:Y:S01]  /*68e0*/  @!P0 IADD3.X R133, R0, R133, R109, P4, P3 ;  /* 0x0000008500858210 */ /* 0x000fe200027e646d */
[----:B------:R-:W-:Y:S01]  /*68f0*/  @P0 STS [R111+0x3000], RZ ;  /* 0x003000ff6f000388 */ /* 0x000fe20000000800 */
[C---:B------:R-:W-:Y:S02]  /*6900*/  @!P0 IADD3 R4, P3, R3.reuse, R4, RZ ;  /* 0x0000000403048210 */ /* 0x040fe40007f7e0ff */
[----:B------:R-:W-:Y:S01]  /*6910*/  @!P0 LEA R8, P4, R2, UR6, 0x1 ;  /* 0x0000000602088c11 */ /* 0x000fe2000f8808ff */
[----:B------:R-:W-:Y:S01]  /*6920*/  @P0 STS [R111+0x3004], RZ ;  /* 0x003004ff6f000388 */ /* 0x000fe20000000800 */
[----:B------:R-:W-:Y:S01]  /*6930*/  @!P0 IADD3 R6, P2, R3, R6, RZ ;  /* 0x0000000603068210 */ /* 0x000fe20007f5e0ff */
[----:B------:R-:W-:Y:S01]  /*6940*/  @!P0 IMAD.X R129, R0, 0x1, R129, P3 ;  /* 0x0000000100818824 */ /* 0x000fe200018e0681 */
[----:B------:R-:W-:Y:S01]  /*6950*/  @!P0 LEA R10, P3, R4, UR6, 0x1 ;  /* 0x00000006040a8c11 */ /* 0x000fe2000f8608ff */
[----:B------:R-:W-:Y:S01]  /*6960*/  @P0 STS.64 [R111+0x3008], RZ ;  /* 0x003008ff6f000388 */ /* 0x000fe20000000a00 */
[----:B------:R-:W-:-:S02]  /*6970*/  @!P0 LEA.HI.X R9, R2, UR7, R133, 0x1, P4 ;  /* 0x0000000702098c11 */ /* 0x000fc4000a0f0c85 */
        /* <DEDUP_REMOVED lines=9> */
[----:B------:R-:W-:Y:S01]  /*6a10*/  ISETP.GE.AND P2, PT, R115, 0x3, PT ;  /* 0x000000037300780c */ /* 0x000fe20003f46270 */
        /* <DEDUP_REMOVED lines=17> */
[----:B------:R-:W-:Y:S04]  /*6b30*/  LDSM.16.M88.4 R12, [R80] ;  /* 0x00000000500c783b */ /* 0x000fe80000000200 */
[----:B------:R-:W3:Y:S04]  /*6b40*/  LDSM.16.M88.4 R36, [R81+0x1800] ;  /* 0x001800005124783b */ /* 0x000ee80000000200 */
[----:B------:R-:W4:Y:S01]  /*6b50*/  LDSM.16.M88.4 R28, [R81+0x1c00] ;  /* 0x001c0000511c783b */ /* 0x000f220000000200 */
[----:B-1----:R-:W-:-:S03]  /*6b60*/  IMAD.SHL.U32 R3, R86, 0x80, RZ ;  /* 0x0000008056037824 */ /* 0x002fc600078e00ff */
[----:B------:R-:W1:Y:S04]  /*6b70*/  LDSM.16.M88.4 R44, [R81+0x1400] ;  /* 0x00140000512c783b */ /* 0x000e680000000200 */
[----:B------:R-:W5:Y:S04]  /*6b80*/  LDSM.16.M88.4 R8, [R80+0x800] ;  /* 0x000800005008783b */ /* 0x000f680000000200 */
[----:B------:R-:W5:Y:S04]  /*6b90*/  LDSM.16.M88.4 R20, [R81+0x2000] ;  /* 0x002000005114783b */ /* 0x000f680000000200 */
[----:B------:R-:W5:Y:S04]  /*6ba0*/  LDSM.16.M88.4 R4, [R80+0xc00] ;  /* 0x000c00005004783b */ /* 0x000f680000000200 */
[----:B------:R-:W5:Y:S01]  /*6bb0*/  LDSM.16.M88.4 R16, [R80+0x400] ;  /* 0x000400005010783b */ /* 0x000f620000000200 */
[C---:B--2---:R-:W-:Y:S03]  /*6bc0*/  HMMA.16816.F32.BF16 R56, R60.reuse, R52, RZ ;  /* 0x000000343c38723c */ /* 0x044fe600000418ff */
[----:B------:R-:W-:Y:S04]  /*6bd0*/  LDSM.16.M88.4 R68, [R80+0x1000] ;  /* 0x001000005044783b */ /* 0x000fe80000000200 */
[----:B------:R-:W-:Y:S01]  /*6be0*/  LDSM.16.M88.4 R72, [R81+0x2c00] ;  /* 0x002c00005148783b */ /* 0x000fe20000000200 */
[C---:B------:R-:W-:Y:S03]  /*6bf0*/  HMMA.16816.F32.BF16 R52, R60.reuse, R54, RZ ;  /* 0x000000363c34723c */ /* 0x040fe600000418ff */
[----:B------:R-:W0:Y:S03]  /*6c00*/  LDGDEPBAR ;  /* 0x00000000000079af */ /* 0x000e260000000000 */
[C---:B---3--:R-:W-:Y:S06]  /*6c10*/  HMMA.16816.F32.BF16 R40, R60.reuse, R36, RZ ;  /* 0x000000243c28723c */ /* 0x048fec00000418ff */
[----:B------:R-:W-:Y:S06]  /*6c20*/  HMMA.16816.F32.BF16 R36, R60, R38, RZ ;  /* 0x000000263c24723c */ /* 0x000fec00000418ff */
[C---:B------:R-:W-:Y:S06]  /*6c30*/  HMMA.16816.F32.BF16 R56, R76.reuse, R12, R56 ;  /* 0x0000000c4c38723c */ /* 0x040fec0000041838 */
[----:B------:R-:W-:Y:S01]  /*6c40*/  HMMA.16816.F32.BF16 R52, R76, R14, R52 ;  /* 0x0000000e4c34723c */ /* 0x000fe20000041834 */
[----:B------:R-:W2:Y:S05]  /*6c50*/  LDSM.16.M88.4 R12, [R81+0x2400] ;  /* 0x00240000510c783b */ /* 0x000eaa0000000200 */
[C---:B----4-:R-:W-:Y:S06]  /*6c60*/  HMMA.16816.F32.BF16 R32, R60.reuse, R28, RZ ;  /* 0x0000001c3c20723c */ /* 0x050fec00000418ff */
[C---:B------:R-:W-:Y:S06]  /*6c70*/  HMMA.16816.F32.BF16 R28, R60.reuse, R30, RZ ;  /* 0x0000001e3c1c723c */ /* 0x040fec00000418ff */
[----:B-1----:R-:W-:Y:S01]  /*6c80*/  HMMA.16816.F32.BF16 R48, R60, R44, RZ ;  /* 0x0000002c3c30723c */ /* 0x002fe200000418ff */
[----:B------:R-:W-:Y:S01]  /*6c90*/  FMUL.FTZ R57, R57, UR12 ;  /* 0x0000000c39397c20 */ /* 0x000fe20008410000 */
[----:B------:R-:W-:Y:S01]  /*6ca0*/  FMUL.FTZ R133, R59, UR12 ;  /* 0x0000000c3b857c20 */ /* 0x000fe20008410000 */
[----:B------:R-:W-:-:S03]  /*6cb0*/  LOP3.LUT R59, R3, R88, RZ, 0xfc, !PT ;  /* 0x00000058033b7212 */ /* 0x000fc600078efcff */
[----:B------:R-:W-:Y:S01]  /*6cc0*/  HMMA.16816.F32.BF16 R44, R60, R46, RZ ;  /* 0x0000002e3c2c723c */ /* 0x000fe200000418ff */
[----:B------:R-:W-:Y:S01]  /*6cd0*/  FMUL.FTZ R55, R55, UR12 ;  /* 0x0000000c37377c20 */ /* 0x000fe20008410000 */
[----:B------:R-:W1:Y:S01]  /*6ce0*/  MUFU.TANH R57, R57 ;  /* 0x0000003900397308 */ /* 0x000e620000002400 */
[----:B------:R-:W-:Y:S02]  /*6cf0*/  VIADD R0, R59, 0x9 ;  /* 0x000000093b007836 */ /* 0x000fe40000000000 */
[----:B------:R-:W-:Y:S01]  /*6d00*/  FMUL.FTZ R53, R53, UR12 ;  /* 0x0000000c35357c20 */ /* 0x000fe20008410000 */
[----:B------:R-:W-:Y:S01]  /*6d10*/  VIADD R2, R59, 0x1 ;  /* 0x000000013b027836 */ /* 0x000fe20000000000 */
[----:B-----5:R-:W-:Y:S01]  /*6d20*/  HMMA.16816.F32.BF16 R40, R76, R8, R40 ;  /* 0x000000084c28723c */ /* 0x020fe20000041828 */
[C---:B------:R-:W-:Y:S02]  /*6d30*/  ISETP.GE.AND P4, PT, R0.reuse, R130, PT ;  /* 0x000000820000720c */ /* 0x040fe40003f86270 */
[----:B------:R-:W3:Y:S01]  /*6d40*/  MUFU.TANH R135, R55 ;  /* 0x0000003700877308 */ /* 0x000ee20000002400 */
[----:B------:R-:W-:-:S02]  /*6d50*/  ISETP.GE.AND P6, PT, R0, R125, PT ;  /* 0x0000007d0000720c */ /* 0x000fc40003fc6270 */
[----:B------:R-:W-:Y:S01]  /*6d60*/  HMMA.16816.F32.BF16 R36, R76, R10, R36 ;  /* 0x0000000a4c24723c */ /* 0x000fe20000041824 */
[----:B------:R-:W4:Y:S01]  /*6d70*/  LDSM.16.M88.4 R8, [R80+0x1400] ;  /* 0x001400005008783b */ /* 0x000f220000000200 */
[-C--:B------:R-:W-:Y:S02]  /*6d80*/  I2FP.F32.S32 R154, R0.reuse ;  /* 0x00000000009a7245 */ /* 0x080fe40000201400 */
[----:B------:R-:W-:Y:S02]  /*6d90*/  I2FP.F32.S32 R0, R0 ;  /* 0x0000000000007245 */ /* 0x000fe40000201400 */
[----:B------:R-:W-:Y:S01]  /*6da0*/  HMMA.16816.F32.BF16 R24, R60, R20, RZ ;  /* 0x000000143c18723c */ /* 0x000fe200000418ff */
[----:B------:R-:W5:Y:S01]  /*6db0*/  MUFU.TANH R133, R133 ;  /* 0x0000008500857308 */ /* 0x000f620000002400 */
[----:B------:R-:W-:Y:S02]  /*6dc0*/  I2FP.F32.S32 R156, R2 ;  /* 0x00000002009c7245 */ /* 0x000fe40000201400 */
[----:B------:R-:W-:-:S02]  /*6dd0*/  ISETP.GE.AND P5, PT, R2, R130, PT ;  /* 0x000000820200720c */ /* 0x000fc40003fa6270 */
[C---:B------:R-:W-:Y:S01]  /*6de0*/  HMMA.16816.F32.BF16 R32, R76.reuse, R4, R32 ;  /* 0x000000044c20723c */ /* 0x040fe20000041820 */
[-C--:B------:R-:W-:Y:S01]  /*6df0*/  ISETP.GE.AND P3, PT, R2, R125.reuse, PT ;  /* 0x0000007d0200720c */ /* 0x080fe20003f66270 */
[C---:B-1----:R-:W-:Y:S01]  /*6e00*/  FFMA.FTZ R156, R84.reuse, R156, R57 ;  /* 0x0000009c549c7223 */ /* 0x042fe20000010039 */
[----:B---3--:R-:W-:Y:S01]  /*6e10*/  FFMA.FTZ R135, R84, R0, R135 ;  /* 0x0000000054877223 */ /* 0x008fe20000010087 */
[----:B------:R-:W-:Y:S01]  /*6e20*/  I2FP.F32.S32 R2, R2 ;  /* 0x0000000200027245 */ /* 0x000fe20000201400 */
[----:B------:R-:W-:Y:S01]  /*6e30*/  VIADD R0, R59, 0x11 ;  /* 0x000000113b007836 */ /* 0x000fe20000000000 */
[----:B------:R-:W-:Y:S01]  /*6e40*/  HMMA.16816.F32.BF16 R28, R76, R6, R28 ;  /* 0x000000064c1c723c */ /* 0x000fe2000004181c */
[----:B------:R-:W1:Y:S01]  /*6e50*/  LDSM.16.M88.4 R4, [R81+0x2800] ;  /* 0x002800005104783b */ /* 0x000e620000000200 */
[----:B------:R-:W-:Y:S01]  /*6e60*/  FSEL R156, R156, -INF , !P5 ;  /* 0xff8000009c9c7808 */ /* 0x000fe20006800000 */
[----:B------:R-:W3:Y:S01]  /*6e70*/  MUFU.TANH R53, R53 ;  /* 0x0000003500357308 */ /* 0x000ee20000002400 */
[----:B------:R-:W-:Y:S01]  /*6e80*/  I2FP.F32.S32 R150, R0 ;  /* 0x0000000000967245 */ /* 0x000fe20000201400 */
[----:B------:R-:W-:Y:S01]  /*6e90*/  FMUL.FTZ R41, R41, UR12 ;  /* 0x0000000c29297c20 */ /* 0x000fe20008410000 */
[----:B------:R-:W-:Y:S01]  /*6ea0*/  HMMA.16816.F32.BF16 R20, R60, R22, RZ ;  /* 0x000000163c14723c */ /* 0x000fe200000418ff */
[----:B-----5:R-:W-:Y:S01]  /*6eb0*/  FFMA.FTZ R133, R84, R2, R133 ;  /* 0x0000000254857223 */ /* 0x020fe20000010085 */
[----:B------:R-:W-:Y:S01]  /*6ec0*/  ISETP.GE.AND P5, PT, R0, R130, PT ;  /* 0x000000820000720c */ /* 0x000fe20003fa6270 */
[----:B------:R-:W-:Y:S01]  /*6ed0*/  VIADD R2, R59, 0x31 ;  /* 0x000000313b027836 */ /* 0x000fe20000000000 */
[----:B------:R-:W-:Y:S01]  /*6ee0*/  FSEL R135, R135, -INF , !P6 ;  /* 0xff80000087877808 */ /* 0x000fe20007000000 */
[----:B------:R-:W-:Y:S01]  /*6ef0*/  FMUL.FTZ R43, R43, UR12 ;  /* 0x0000000c2b2b7c20 */ /* 0x000fe20008410000 */
[----:B------:R-:W-:Y:S01]  /*6f00*/  HMMA.16816.F32.BF16 R48, R76, R16, R48 ;  /* 0x000000104c30723c */ /* 0x000fe20000041830 */
[----:B------:R-:W-:Y:S01]  /*6f10*/  FSEL R133, R133, -INF , !P3 ;  /* 0xff80000085857808 */ /* 0x000fe20005800000 */
[----:B------:R-:W-:Y:S01]  /*6f20*/  FMUL.FTZ R38, R38, UR12 ;  /* 0x0000000c26267c20 */ /* 0x000fe20008410000 */
[----:B------:R-:W-:-:S02]  /*6f30*/  ISETP.GE.AND P3, PT, R0, R125, PT ;  /* 0x0000007d0000720c */ /* 0x000fc40003f66270 */
[----:B------:R-:W-:Y:S01]  /*6f40*/  I2FP.F32.S32 R0, R0 ;  /* 0x0000000000007245 */ /* 0x000fe20000201400 */
[----:B------:R-:W-:Y:S01]  /*6f50*/  HMMA.16816.F32.BF16 R44, R76, R18, R44 ;  /* 0x000000124c2c723c */ /* 0x000fe2000004182c */
[----:B------:R-:W-:Y:S01]  /*6f60*/  ISETP.GE.AND P6, PT, R2, R125, PT ;  /* 0x0000007d0200720c */ /* 0x000fe20003fc6270 */
[----:B---3--:R-:W-:Y:S01]  /*6f70*/  FFMA.FTZ R154, R84, R154, R53 ;  /* 0x0000009a549a7223 */ /* 0x008fe20000010035 */
[----:B------:R-:W-:-:S03]  /*6f80*/  FMUL.FTZ R34, R34, UR12 ;  /* 0x0000000c22227c20 */ /* 0x000fc60008410000 */
[C---:B--2---:R-:W-:Y:S01]  /*6f90*/  HMMA.16816.F32.BF16 R16, R60.reuse, R12, RZ ;  /* 0x0000000c3c10723c */ /* 0x044fe200000418ff */
[----:B------:R-:W-:Y:S01]  /*6fa0*/  FMUL.FTZ R29, R29, UR12 ;  /* 0x0000000c1d1d7c20 */ /* 0x000fe20008410000 */
[----:B------:R-:W-:Y:S01]  /*6fb0*/  FMUL.FTZ R31, R31, UR12 ;  /* 0x0000000c1f1f7c20 */ /* 0x000fe20008410000 */
[----:B------:R-:W-:Y:S01]  /*6fc0*/  FSEL R154, R154, -INF , !P4 ;  /* 0xff8000009a9a7808 */ /* 0x000fe20006000000 */
[----:B------:R-:W-:Y:S01]  /*6fd0*/  FMUL.FTZ R28, R28, UR12 ;  /* 0x0000000c1c1c7c20 */ /* 0x000fe20008410000 */
[----:B------:R-:W-:Y:S01]  /*6fe0*/  ISETP.GE.AND P4, PT, R2, R130, PT ;  /* 0x000000820200720c */ /* 0x000fe20003f86270 */
[----:B------:R-:W-:Y:S01]  /*6ff0*/  HMMA.16816.F32.BF16 R12, R60, R14, RZ ;  /* 0x0000000e3c0c723c */ /* 0x000fe200000418ff */
[----:B------:R-:W-:Y:S01]  /*7000*/  MUFU.TANH R29, R29 ;  /* 0x0000001d001d7308 */ /* 0x000fe20000002400 */
[----:B------:R-:W-:-:S04]  /*7010*/  FMUL.FTZ R30, R30, UR12 ;  /* 0x0000000c1e1e7c20 */ /* 0x000fc80008410000 */
[C---:B------:R-:W-:Y:S01]  /*7020*/  HMMA.16816.F32.BF16 R24, R76.reuse, R68, R24 ;  /* 0x000000444c18723c */ /* 0x040fe20000041818 */
[----:B------:R-:W-:Y:S01]  /*7030*/  FMUL.FTZ R49, R49, UR12 ;  /* 0x0000000c31317c20 */ /* 0x000fe20008410000 */
[----:B------:R-:W-:Y:S01]  /*7040*/  FMUL.FTZ R51, R51, UR12 ;  /* 0x0000000c33337c20 */ /* 0x000fe20008410000 */
[----:B------:R-:W-:Y:S01]  /*7050*/  MUFU.TANH R31, R31 ;  /* 0x0000001f001f7308 */ /* 0x000fe20000002400 */
[----:B------:R-:W-:Y:S02]  /*7060*/  FMUL.FTZ R48, R48, UR12 ;  /* 0x0000000c30307c20 */ /* 0x000fe40008410000 */
[C---:B------:R-:W-:Y:S01]  /*7070*/  HMMA.16816.F32.BF16 R20, R76.reuse, R70, R20 ;  /* 0x000000464c14723c */ /* 0x040fe20000041814 */
[----:B------:R-:W2:Y:S01]  /*7080*/  LDSM.16.M88.4 R68, [R80+0x1800] ;  /* 0x001800005044783b */ /* 0x000ea20000000200 */
[----:B------:R-:W-:Y:S01]  /*7090*/  FMUL.FTZ R47, R47, UR12 ;  /* 0x0000000c2f2f7c20 */ /* 0x000fe20008410000 */
[----:B------:R-:W-:Y:S01]  /*70a0*/  FMUL.FTZ R44, R44, UR12 ;  /* 0x0000000c2c2c7c20 */ /* 0x000fe20008410000 */
[----:B------:R-:W-:Y:S01]  /*70b0*/  FMUL.FTZ R46, R46, UR12 ;  /* 0x0000000c2e2e7c20 */ /* 0x000fe20008410000 */
[----:B------:R-:W3:Y:S01]  /*70c0*/  MUFU.TANH R49, R49 ;  /* 0x0000003100317308 */ /* 0x000ee20000002400 */
[C---:B----4-:R-:W-:Y:S06]  /*70d0*/  HMMA.16816.F32.BF16 R16, R76.reuse, R8, R16 ;  /* 0x000000084c10723c */ /* 0x050fec0000041810 */
[----:B------:R-:W-:Y:S01]  /*70e0*/  HMMA.16816.F32.BF16 R12, R76, R10, R12 ;  /* 0x0000000a4c0c723c */ /* 0x000fe2000004180c */
[----:B------:R-:W4:Y:S05]  /*70f0*/  MUFU.TANH R51, R51 ;  /* 0x0000003300337308 */ /* 0x000f2a0000002400 */
[----:B-1----:R-:W-:Y:S01]  /*7100*/  HMMA.16816.F32.BF16 R8, R60, R4, RZ ;  /* 0x000000043c08723c */ /* 0x002fe200000418ff */
[----:B------:R-:W-:-:S02]  /*7110*/  FMUL.FTZ R24, R24, UR12 ;  /* 0x0000000c18187c20 */ /* 0x000fc40008410000 */
[----:B------:R-:W-:Y:S01]  /*7120*/  MUFU.TANH R141, R46 ;  /* 0x0000002e008d7308 */ /* 0x000fe20000002400 */
[----:B---3--:R-:W-:Y:S01]  /*7130*/  FFMA.FTZ R150, R84, R150, R49 ;  /* 0x0000009654967223 */ /* 0x008fe20000010031 */
[----:B------:R-:W-:Y:S01]  /*7140*/  FMUL.FTZ R49, R33, UR12 ;  /* 0x0000000c21317c20 */ /* 0x000fe20008410000 */
[----:B------:R-:W-:Y:S01]  /*7150*/  HMMA.16816.F32.BF16 R4, R60, R6, RZ ;  /* 0x000000063c04723c */ /* 0x000fe200000418ff */
[----:B------:R-:W-:Y:S01]  /*7160*/  FMUL.FTZ R33, R35, UR12 ;  /* 0x0000000c23217c20 */ /* 0x000fe20008410000 */
[----:B------:R-:W-:Y:S01]  /*7170*/  VIADD R35, R59, 0x39 ;  /* 0x000000393b237836 */ /* 0x000fe20000000000 */
[----:B------:R-:W-:Y:S01]  /*7180*/  FSEL R150, R150, -INF , !P5 ;  /* 0xff80000096967808 */ /* 0x000fe20006800000 */
[----:B------:R-:W-:Y:S01]  /*7190*/  FMUL.FTZ R23, R23, UR12 ;  /* 0x0000000c17177c20 */ /* 0x000fe20008410000 */
[----:B------:R-:W1:Y:S01]  /*71a0*/  MUFU.TANH R49, R49 ;  /* 0x0000003100317308 */ /* 0x000e620000002400 */
[----:B----4-:R-:W-:Y:S01]  /*71b0*/  FFMA.FTZ R0, R84, R0, R51 ;  /* 0x0000000054007223 */ /* 0x010fe20000010033 */
[----:B------:R-:W-:Y:S01]  /*71c0*/  FMUL.FTZ R51, R25, UR12 ;  /* 0x0000000c19337c20 */ /* 0x000fe20008410000 */
[-C--:B------:R-:W-:Y:S01]  /*71d0*/  I2FP.F32.S32 R64, R35.reuse ;  /* 0x0000002300407245 */ /* 0x080fe20000201400 */
[----:B------:R-:W-:Y:S01]  /*71e0*/  FMUL.FTZ R16, R16, UR12 ;  /* 0x0000000c10107c20 */ /* 0x000fe20008410000 */
[C---:B------:R-:W-:Y:S01]  /*71f0*/  ISETP.GE.AND P5, PT, R35.reuse, R130, PT ;  /* 0x000000822300720c */ /* 0x040fe20003fa6270 */
[----:B------:R-:W-:Y:S01]  /*7200*/  FMUL.FTZ R18, R18, UR12 ;  /* 0x0000000c12127c20 */ /* 0x000fe20008410000 */
[----:B------:R-:W-:Y:S01]  /*7210*/  FSEL R25, R0, -INF , !P3 ;  /* 0xff80000000197808 */ /* 0x000fe20005800000 */
[----:B------:R-:W3:Y:S01]  /*7220*/  MUFU.TANH R33, R33 ;  /* 0x0000002100217308 */ /* 0x000ee20000002400 */
[----:B------:R-:W-:Y:S01]  /*7230*/  I2FP.F32.S32 R0, R35 ;  /* 0x0000002300007245 */ /* 0x000fe20000201400 */
[C---:B------:R-:W-:Y:S01]  /*7240*/  FFMA.FTZ R31, R84.reuse, R64, R31 ;  /* 0x00000040541f7223 */ /* 0x040fe2000001001f */
[----:B------:R-:W-:Y:S01]  /*7250*/  ISETP.GE.AND P3, PT, R35, R125, PT ;  /* 0x0000007d2300720c */ /* 0x000fe20003f66270 */
[----:B------:R-:W-:Y:S01]  /*7260*/  FMUL.FTZ R17, R17, UR12 ;  /* 0x0000000c11117c20 */ /* 0x000fe20008410000 */
[C---:B--2---:R-:W-:Y:S01]  /*7270*/  HMMA.16816.F32.BF16 R8, R76.reuse, R68, R8 ;  /* 0x000000444c08723c */ /* 0x044fe20000041808 */
[----:B------:R-:W-:Y:S01]  /*7280*/  FFMA.FTZ R0, R84, R0, R29 ;  /* 0x0000000054007223 */ /* 0x000fe2000001001d */
[----:B------:R-:W-:Y:S01]  /*7290*/  FMUL.FTZ R29, R27, UR12 ;  /* 0x0000000c1b1d7c20 */ /* 0x000fe20008410000 */
[----:B------:R-:W-:Y:S01]  /*72a0*/  VIADD R27, R59, 0x41 ;  /* 0x000000413b1b7836 */ /* 0x000fe20000000000 */
[----:B------:R-:W-:Y:S01]  /*72b0*/  FSEL R57, R31, -INF , !P3 ;  /* 0xff8000001f397808 */ /* 0x000fe20005800000 */
[----:B------:R-:W-:Y:S01]  /*72c0*/  FMUL.FTZ R31, R42, UR12 ;  /* 0x0000000c2a1f7c20 */ /* 0x000fe20008410000 */
[----:B------:R-:W-:Y:S01]  /*72d0*/  HMMA.16816.F32.BF16 R4, R76, R70, R4 ;  /* 0x000000464c04723c */ /* 0x000fe20000041804 */
[----:B------:R-:W-:Y:S01]  /*72e0*/  FSEL R132, R0, -INF , !P5 ;  /* 0xff80000000847808 */ /* 0x000fe20006800000 */
[----:B------:R-:W2:Y:S01]  /*72f0*/  MUFU.TANH R29, R29 ;  /* 0x0000001d001d7308 */ /* 0x000ea20000002400 */
[----:B------:R-:W-:Y:S01]  /*7300*/  LOP3.LUT R0, R3, 0x20, R88, 0xfe, !PT ;  /* 0x0000002003007812 */ /* 0x000fe200078efe58 */
[----:B------:R-:W-:Y:S01]  /*7310*/  FMUL.FTZ R12, R12, UR12 ;  /* 0x0000000c0c0c7c20 */ /* 0x000fe20008410000 */
[----:B------:R-:W-:Y:S01]  /*7320*/  FMUL.FTZ R14, R14, UR12 ;  /* 0x0000000c0e0e7c20 */ /* 0x000fe20008410000 */
[----:B------:R-:W-:Y:S01]  /*7330*/  HMMA.16816.F32.BF16 R68, R60, R72, RZ ;  /* 0x000000483c44723c */ /* 0x000fe200000418ff */
[----:B------:R-:W-:Y:S01]  /*7340*/  FMUL.FTZ R13, R13, UR12 ;  /* 0x0000000c0d0d7c20 */ /* 0x000fe20008410000 */
[----:B------:R-:W-:-:S02]  /*7350*/  FMUL.FTZ R15, R15, UR12 ;  /* 0x0000000c0f0f7c20 */ /* 0x000fc40008410000 */
[----:B------:R-:W-:Y:S02]  /*7360*/  MUFU.TANH R31, R31 ;  /* 0x0000001f001f7308 */ /* 0x000fe40000002400 */
[----:B------:R-:W-:Y:S01]  /*7370*/  HMMA.16816.F32.BF16 R60, R60, R74, RZ ;  /* 0x0000004a3c3c723c */ /* 0x000fe200000418ff */
[----:B------:R-:W4:Y:S01]  /*7380*/  LDSM.16.M88.4 R72, [R80+0x1c00] ;  /* 0x001c00005048783b */ /* 0x000f220000000200 */
[----:B------:R-:W-:-:S04]  /*7390*/  DEPBAR.LE SB0, 0x0 ;  /* 0x000080000000791a */ /* 0x000fc80000000000 */
[----:B------:R-:W-:Y:S01]  /*73a0*/  MUFU.TANH R17, R17 ;  /* 0x0000001100117308 */ /* 0x000fe20000002400 */
[----:B------:R-:W-:Y:S01]  /*73b0*/  FMUL.FTZ R8, R8, UR12 ;  /* 0x0000000c08087c20 */ /* 0x000fe20008410000 */
[----:B------:R-:W-:Y:S01]  /*73c0*/  FMUL.FTZ R10, R10, UR12 ;  /* 0x0000000c0a0a7c20 */ /* 0x000fe20008410000 */
[----:B------:R-:W-:-:S03]  /*73d0*/  FMUL.FTZ R9, R9, UR12 ;  /* 0x0000000c09097c20 */ /* 0x000fc60008410000 */
[----:B------:R-:W-:Y:S02]  /*73e0*/  FMUL.FTZ R4, R4, UR12 ;  /* 0x0000000c04047c20 */ /* 0x000fe40008410000 */
[----:B------:R-:W-:Y:S08]  /*73f0*/  MUFU.TANH R129, R34 ;  /* 0x0000002200817308 */ /* 0x000ff00000002400 */
[----:B------:R-:W-:Y:S08]  /*7400*/  MUFU.TANH R9, R9 ;  /* 0x0000000900097308 */ /* 0x000ff00000002400 */
[----:B------:R-:W-:Y:S01]  /*7410*/  MUFU.TANH R23, R23 ;  /* 0x0000001700177308 */ /* 0x000fe20000002400 */
[C---:B----4-:R-:W-:Y:S07]  /*7420*/  HMMA.16816.F32.BF16 R68, R76.reuse, R72, R68 ;  /* 0x000000484c44723c */ /* 0x050fee0000041844 */
[----:B------:R4:W-:Y:S01]  /*7430*/  MUFU.TANH R73, R43 ;  /* 0x0000002b00497308 */ /* 0x0009e20000002400 */
[----:B------:R-:W-:Y:S07]  /*7440*/  HMMA.16816.F32.BF16 R60, R76, R74, R60 ;  /* 0x0000004a4c3c723c */ /* 0x000fee000004183c */
[----:B------:R-:W-:Y:S01]  /*7450*/  MUFU.TANH R79, R47 ;  /* 0x0000002f004f7308 */ /* 0x000fe20000002400 */
[----:B------:R-:W-:-:S02]  /*7460*/  I2FP.F32.S32 R76, R2 ;  /* 0x00000002004c7245 */ /* 0x000fc40000201400 */
[----:B------:R-:W-:-:S05]  /*7470*/  I2FP.F32.S32 R2, R2 ;  /* 0x0000000200027245 */ /* 0x000fca0000201400 */
[----:B------:R-:W-:Y:S01]  /*7480*/  MUFU.TANH R75, R38 ;  /* 0x00000026004b7308 */ /* 0x000fe20000002400 */
[C---:B-1----:R-:W-:Y:S01]  /*7490*/  FFMA.FTZ R76, R84.reuse, R76, R49 ;  /* 0x0000004c544c7223 */ /* 0x042fe20000010031 */
[----:B----4-:R-:W-:Y:S01]  /*74a0*/  FMUL.FTZ R43, R19, UR12 ;  /* 0x0000000c132b7c20 */ /* 0x010fe20008410000 */
[----:B---3--:R-:W-:Y:S01]  /*74b0*/  FFMA.FTZ R2, R84, R2, R33 ;  /* 0x0000000254027223 */ /* 0x008fe20000010021 */
[----:B------:R-:W-:Y:S02]  /*74c0*/  I2FP.F32.S32 R33, R27 ;  /* 0x0000001b00217245 */ /* 0x000fe40000201400 */
[----:B------:R-:W-:Y:S01]  /*74d0*/  FSEL R76, R76, -INF , !P4 ;  /* 0xff8000004c4c7808 */ /* 0x000fe20006000000 */
[----:B------:R-:W-:Y:S01]  /*74e0*/  FMUL.FTZ R35, R71, UR12 ;  /* 0x0000000c47237c20 */ /* 0x000fe20008410000 */
[----:B------:R-:W1:Y:S01]  /*74f0*/  MUFU.TANH R49, R51 ;  /* 0x0000003300317308 */ /* 0x000e620000002400 */
[----:B------:R-:W-:Y:S01]  /*7500*/  FSEL R55, R2, -INF , !P6 ;  /* 0xff80000002377808 */ /* 0x000fe20007000000 */
[----:B------:R-:W-:Y:S01]  /*7510*/  VIADD R2, R59, 0x19 ;  /* 0x000000193b027836 */ /* 0x000fe20000000000 */
[----:B------:R-:W-:-:S02]  /*7520*/  ISETP.GE.AND P4, PT, R27, R130, PT ;  /* 0x000000821b00720c */ /* 0x000fc40003f86270 */
[----:B------:R-:W-:Y:S01]  /*7530*/  ISETP.GE.AND P6, PT, R27, R125, PT ;  /* 0x0000007d1b00720c */ /* 0x000fe20003fc6270 */
[----:B------:R-:W-:Y:S01]  /*7540*/  FMUL.FTZ R62, R62, UR12 ;  /* 0x0000000c3e3e7c20 */ /* 0x000fe20008410000 */
[----:B------:R-:W-:Y:S01]  /*7550*/  I2FP.F32.S32 R27, R27 ;  /* 0x0000001b001b7245 */ /* 0x000fe20000201400 */
[----:B------:R-:W-:Y:S01]  /*7560*/  MUFU.TANH R43, R43 ;  /* 0x0000002b002b7308 */ /* 0x000fe20000002400 */
[C---:B------:R-:W-:Y:S01]  /*7570*/  ISETP.GE.AND P5, PT, R2.reuse, R130, PT ;  /* 0x000000820200720c */ /* 0x040fe20003fa6270 */
[----:B------:R-:W-:Y:S01]  /*7580*/  FMUL.FTZ R63, R63, UR12 ;  /* 0x0000000c3f3f7c20 */ /* 0x000fe20008410000 */
[----:B------:R-:W-:Y:S01]  /*7590*/  ISETP.GE.AND P3, PT, R2, R125, PT ;  /* 0x0000007d0200720c */ /* 0x000fe20003f66270 */
[----:B--2---:R-:W-:Y:S01]  /*75a0*/  FFMA.FTZ R29, R84, R27, R29 ;  /* 0x0000001b541d7223 */ /* 0x004fe2000001001d */
[----:B------:R-:W-:Y:S01]  /*75b0*/  FMUL.FTZ R27, R40, UR12 ;  /* 0x0000000c281b7c20 */ /* 0x000fe20008410000 */
[----:B------:R-:W-:Y:S01]  /*75c0*/  I2FP.F32.S32 R2, R2 ;  /* 0x0000000200027245 */ /* 0x000fe20000201400 */
[----:B------:R-:W-:Y:S01]  /*75d0*/  FMUL.FTZ R61, R61, UR12 ;  /* 0x0000000c3d3d7c20 */ /* 0x000fe20008410000 */
[----:B------:R-:W-:Y:S01]  /*75e0*/  MUFU.TANH R19, R12 ;  /* 0x0000000c00137308 */ /* 0x000fe20000002400 */
[C---:B-1----:R-:W-:Y:S01]  /*75f0*/  FFMA.FTZ R49, R84.reuse, R33, R49 ;  /* 0x0000002154317223 */ /* 0x042fe20000010031 */
[----:B------:R-:W-:Y:S01]  /*7600*/  FMUL.FTZ R33, R45, UR12 ;  /* 0x0000000c2d217c20 */ /* 0x000fe20008410000 */
[----:B------:R-:W-:Y:S01]  /*7610*/  FSEL R51, R29, -INF , !P6 ;  /* 0xff8000001d337808 */ /* 0x000fe20007000000 */
[----:B------:R-:W-:Y:S01]  /*7620*/  FFMA.FTZ R79, R84, R2, R79 ;  /* 0x00000002544f7223 */ /* 0x000fe2000001004f */
[----:B------:R-:W-:-:S02]  /*7630*/  ISETP.GE.AND P6, PT, R0, R125, PT ;  /* 0x0000007d0000720c */ /* 0x000fc40003fc6270 */
[----:B------:R-:W-:Y:S01]  /*7640*/  FSEL R66, R49, -INF , !P4 ;  /* 0xff80000031427808 */ /* 0x000fe20006000000 */
[----:B------:R-:W1:Y:S01]  /*7650*/  MUFU.TANH R33, R33 ;  /* 0x0000002100217308 */ /* 0x000e620000002400 */
[----:B------:R-:W-:Y:S02]  /*7660*/  ISETP.GE.AND P4, PT, R0, R130, PT ;  /* 0x000000820000720c */ /* 0x000fe40003f86270 */
[----:B------:R-:W-:Y:S02]  /*7670*/  I2FP.F32.S32 R0, R0 ;  /* 0x0000000000007245 */ /* 0x000fe40000201400 */
[----:B------:R-:W-:-:S03]  /*7680*/  FSEL R79, R79, -INF , !P3 ;  /* 0xff8000004f4f7808 */ /* 0x000fc60005800000 */
[----:B------:R-:W2:Y:S01]  /*7690*/  MUFU.TANH R27, R27 ;  /* 0x0000001b001b7308 */ /* 0x000ea20000002400 */
[----:B------:R-:W-:-:S05]  /*76a0*/  FFMA.FTZ R31, R84, R0, R31 ;  /* 0x00000000541f7223 */ /* 0x000fca000001001f */
[----:B------:R-:W-:Y:S02]  /*76b0*/  FSEL R31, R31, -INF , !P6 ;  /* 0xff8000001f1f7808 */ /* 0x000fe40007000000 */
[----:B------:R3:W4:Y:S01]  /*76c0*/  MUFU.TANH R29, R41 ;  /* 0x00000029001d7308 */ /* 0x0007220000002400 */
[----:B-1----:R-:W-:Y:S01]  /*76d0*/  FFMA.FTZ R33, R84, R2, R33 ;  /* 0x0000000254217223 */ /* 0x002fe20000010021 */
[----:B------:R-:W-:-:S04]  /*76e0*/  LOP3.LUT R2, R3, R88, RZ, 0xfc, !PT ;  /* 0x0000005803027212 */ /* 0x000fc800078efcff */
[----:B------:R-:W-:Y:S01]  /*76f0*/  FSEL R152, R33, -INF , !P5 ;  /* 0xff80000021987808 */ /* 0x000fe20006800000 */
[----:B------:R-:W-:Y:S01]  /*7700*/  FMUL.FTZ R33, R37, UR12 ;  /* 0x0000000c25217c20 */ /* 0x000fe20008410000 */
[----:B------:R-:W-:Y:S01]  /*7710*/  MUFU.TANH R49, R18 ;  /* 0x0000001200317308 */ /* 0x000fe20000002400 */
[----:B--2---:R-:W-:Y:S01]  /*7720*/  FFMA.FTZ R136, R84, R0, R27 ;  /* 0x0000000054887223 */ /* 0x004fe2000001001b */
[----:B------:R-:W-:Y:S02]  /*7730*/  VIADD R0, R59, 0x21 ;  /* 0x000000213b007836 */ /* 0x000fe40000000000 */
[----:B------:R-:W-:Y:S01]  /*7740*/  FMUL.FTZ R27, R36, UR12 ;  /* 0x0000000c241b7c20 */ /* 0x000fe20008410000 */
[----:B------:R-:W-:Y:S01]  /*7750*/  FMUL.FTZ R37, R6, UR12 ;  /* 0x0000000c06257c20 */ /* 0x000fe20008410000 */
[----:B------:R-:W-:Y:S02]  /*7760*/  FSEL R136, R136, -INF , !P4 ;  /* 0xff80000088887808 */ /* 0x000fe40006000000 */
[----:B------:R-:W-:-:S02]  /*7770*/  ISETP.GE.AND P5, PT, R0, R130, PT ;  /* 0x000000820000720c */ /* 0x000fc40003fa6270 */
[----:B------:R-:W1:Y:S01]  /*7780*/  MUFU.TANH R27, R27 ;  /* 0x0000001b001b7308 */ /* 0x000e620000002400 */
[----:B------:R-:W-:Y:S01]  /*7790*/  ISETP.GE.AND P3, PT, R0, R125, PT ;  /* 0x0000007d0000720c */ /* 0x000fe20003f66270 */
[----:B---3--:R-:W-:Y:S01]  /*77a0*/  FMUL.FTZ R41, R11, UR12 ;  /* 0x0000000c0b297c20 */ /* 0x008fe20008410000 */
[----:B------:R-:W-:-:S05]  /*77b0*/  I2FP.F32.S32 R0, R0 ;  /* 0x0000000000007245 */ /* 0x000fca0000201400 */
[CC--:B----4-:R-:W-:Y:S01]  /*77c0*/  FFMA.FTZ R138, R84.reuse, R0.reuse, R29 ;  /* 0x00000000548a7223 */ /* 0x0d0fe2000001001d */
[----:B------:R-:W-:Y:S01]  /*77d0*/  FFMA.FTZ R73, R84, R0, R73 ;  /* 0x0000000054497223 */ /* 0x000fe20000010049 */
[----:B------:R-:W-:Y:S01]  /*77e0*/  FMUL.FTZ R29, R39, UR12 ;  /* 0x0000000c271d7c20 */ /* 0x000fe20008410000 */
[----:B------:R-:W-:Y:S01]  /*77f0*/  LOP3.LUT R0, R3, 0x28, R88, 0xfe, !PT ;  /* 0x0000002803007812 */ /* 0x000fe200078efe58 */
[----:B------:R-:W2:Y:S01]  /*7800*/  MUFU.TANH R33, R33 ;  /* 0x0000002100217308 */ /* 0x000ea20000002400 */
[----:B------:R-:W-:Y:S02]  /*7810*/  FSEL R138, R138, -INF , !P5 ;  /* 0xff8000008a8a7808 */ /* 0x000fe40006800000 */
[C---:B------:R-:W-:Y:S02]  /*7820*/  ISETP.GE.AND P4, PT, R0.reuse, R130, PT ;  /* 0x000000820000720c */ /* 0x040fe40003f86270 */
[----:B------:R-:W-:Y:S02]  /*7830*/  ISETP.GE.AND P6, PT, R0, R125, PT ;  /* 0x0000007d0000720c */ /* 0x000fe40003fc6270 */
[----:B------:R-:W-:Y:S01]  /*7840*/  I2FP.F32.S32 R0, R0 ;  /* 0x0000000000007245 */ /* 0x000fe20000201400 */
[----:B------:R-:W3:Y:S01]  /*7850*/  MUFU.TANH R29, R29 ;  /* 0x0000001d001d7308 */ /* 0x000ee20000002400 */
[----:B------:R-:W-:-:S03]  /*7860*/  FSEL R73, R73, -INF , !P3 ;  /* 0xff80000049497808 */ /* 0x000fc60005800000 */
[CC--:B-1----:R-:W-:Y:S01]  /*7870*/  FFMA.FTZ R142, R84.reuse, R0.reuse, R27 ;  /* 0x00000000548e7223 */ /* 0x0c2fe2000001001b */
[----:B------:R-:W-:Y:S01]  /*7880*/  FFMA.FTZ R75, R84, R0, R75 ;  /* 0x00000000544b7223 */ /* 0x000fe2000001004b */
[----:B------:R-:W-:Y:S02]  /*7890*/  VIADD R0, R59, 0x29 ;  /* 0x000000293b007836 */ /* 0x000fe40000000000 */
[----:B------:R-:W1:Y:S01]  /*78a0*/  MUFU.TANH R27, R16 ;  /* 0x00000010001b7308 */ /* 0x000e620000002400 */
[----:B------:R-:W-:Y:S02]  /*78b0*/  FSEL R142, R142, -INF , !P4 ;  /* 0xff8000008e8e7808 */ /* 0x000fe40006000000 */
[C---:B------:R-:W-:Y:S02]  /*78c0*/  ISETP.GE.AND P5, PT, R0.reuse, R130, PT ;  /* 0x000000820000720c */ /* 0x040fe40003fa6270 */
[----:B------:R-:W-:Y:S02]  /*78d0*/  ISETP.GE.AND P3, PT, R0, R125, PT ;  /* 0x0000007d0000720c */ /* 0x000fe40003f66270 */
[----:B------:R-:W-:Y:S01]  /*78e0*/  I2FP.F32.S32 R0, R0 ;  /* 0x0000000000007245 */ /* 0x000fe20000201400 */
[----:B------:R-:W4:Y:S01]  /*78f0*/  MUFU.TANH R45, R14 ;  /* 0x0000000e002d7308 */ /* 0x000f220000002400 */
[----:B------:R-:W-:-:S03]  /*7900*/  FSEL R75, R75, -INF , !P6 ;  /* 0xff8000004b4b7808 */ /* 0x000fc60007000000 */
[CC--:B--2---:R-:W-:Y:S01]  /*7910*/  FFMA.FTZ R146, R84.reuse, R0.reuse, R33 ;  /* 0x0000000054927223 */ /* 0x0c4fe20000010021 */
[----:B---3--:R-:W-:Y:S01]  /*7920*/  FFMA.FTZ R29, R84, R0, R29 ;  /* 0x00000000541d7223 */ /* 0x008fe2000001001d */
[----:B------:R-:W-:Y:S01]  /*7930*/  LOP3.LUT R0, R3, 0x50, R88, 0xfe, !PT ;  /* 0x0000005003007812 */ /* 0x000fe200078efe58 */
[----:B------:R-:W-:Y:S01]  /*7940*/  FMUL.FTZ R33, R70, UR12 ;  /* 0x0000000c46217c20 */ /* 0x000fe20008410000 */
[----:B------:R-:W-:Y:S01]  /*7950*/  MUFU.TANH R47, R15 ;  /* 0x0000000f002f7308 */ /* 0x000fe20000002400 */
[----:B------:R-:W-:Y:S02]  /*7960*/  FSEL R146, R146, -INF , !P5 ;  /* 0xff80000092927808 */ /* 0x000fe40006800000 */
[C---:B------:R-:W-:Y:S02]  /*7970*/  ISETP.GE.AND P4, PT, R0.reuse, R130, PT ;  /* 0x000000820000720c */ /* 0x040fe40003f86270 */
[----:B------:R-:W-:Y:S02]  /*7980*/  ISETP.GE.AND P6, PT, R0, R125, PT ;  /* 0x0000007d0000720c */ /* 0x000fe40003fc6270 */
[----:B------:R-:W-:Y:S01]  /*7990*/  I2FP.F32.S32 R0, R0 ;  /* 0x0000000000007245 */ /* 0x000fe20000201400 */
[----:B------:R2:W-:Y:S01]  /*79a0*/  MUFU.TANH R39, R10 ;  /* 0x0000000a00277308 */ /* 0x0005e20000002400 */
[----:B------:R-:W-:-:S03]  /*79b0*/  FSEL R29, R29, -INF , !P3 ;  /* 0xff8000001d1d7808 */ /* 0x000fc60005800000 */
[CC--:B-1----:R-:W-:Y:S01]  /*79c0*/  FFMA.FTZ R64, R84.reuse, R0.reuse, R27 ;  /* 0x0000000054407223 */ /* 0x0c2fe2000001001b */
[----:B------:R-:W-:Y:S01]  /*79d0*/  FFMA.FTZ R49, R84, R0, R49 ;  /* 0x0000000054317223 */ /* 0x000fe20000010031 */
[----:B------:R-:W-:Y:S02]  /*79e0*/  VIADD R0, R2, 0x51 ;  /* 0x0000005102007836 */ /* 0x000fe40000000000 */
[----:B------:R-:W-:Y:S01]  /*79f0*/  FMUL.FTZ R27, R50, UR12 ;  /* 0x0000000c321b7c20 */ /* 0x000fe20008410000 */
[----:B------:R-:W-:Y:S01]  /*7a00*/  MUFU.TANH R41, R41 ;  /* 0x0000002900297308 */ /* 0x000fe20000002400 */
[----:B------:R-:W-:Y:S02]  /*7a10*/  FSEL R64, R64, -INF , !P4 ;  /* 0xff80000040407808 */ /* 0x000fe40006000000 */
[C---:B------:R-:W-:Y:S02]  /*7a20*/  ISETP.GE.AND P5, PT, R0.reuse, R130, PT ;  /* 0x000000820000720c */ /* 0x040fe40003fa6270 */
[----:B------:R-:W-:-:S02]  /*7a30*/  ISETP.GE.AND P3, PT, R0, R125, PT ;  /* 0x0000007d0000720c */ /* 0x000fc40003f66270 */
[----:B------:R-:W-:Y:S01]  /*7a40*/  I2FP.F32.S32 R0, R0 ;  /* 0x0000000000007245 */ /* 0x000fe20000201400 */
[----:B------:R-:W-:Y:S01]  /*7a50*/  MUFU.TANH R11, R4 ;  /* 0x00000004000b7308 */ /* 0x000fe20000002400 */
[----:B------:R-:W-:Y:S02]  /*7a60*/  FSEL R49, R49, -INF , !P6 ;  /* 0xff80000031317808 */ /* 0x000fe40007000000 */
[C-C-:B--2---:R-:W-:Y:S01]  /*7a70*/  LOP3.LUT R10, R3.reuse, 0x40, R88.reuse, 0xfe, !PT ;  /* 0x00000040030a7812 */ /* 0x144fe200078efe58 */
[CC--:B------:R-:W-:Y:S01]  /*7a80*/  FFMA.FTZ R72, R84.reuse, R0.reuse, R17 ;  /* 0x0000000054487223 */ /* 0x0c0fe20000010011 */
[----:B------:R-:W-:Y:S01]  /*7a90*/  FFMA.FTZ R43, R84, R0, R43 ;  /* 0x00000000542b7223 */ /* 0x000fe2000001002b */
[----:B------:R-:W-:Y:S02]  /*7aa0*/  LOP3.LUT R0, R3, 0x58, R88, 0xfe, !PT ;  /* 0x0000005803007812 */ /* 0x000fe400078efe58 */
[----:B------:R-:W1:Y:S01]  /*7ab0*/  MUFU.TANH R17, R13 ;  /* 0x0000000d00117308 */ /* 0x000e620000002400 */
[----:B------:R-:W-:-:S02]  /*7ac0*/  FSEL R72, R72, -INF , !P5 ;  /* 0xff80000048487808 */ /* 0x000fc40006800000 */
[C---:B------:R-:W-:Y:S02]  /*7ad0*/  ISETP.GE.AND P4, PT, R0.reuse, R130, PT ;  /* 0x000000820000720c */ /* 0x040fe40003f86270 */
[----:B------:R-:W-:Y:S02]  /*7ae0*/  ISETP.GE.AND P6, PT, R0, R125, PT ;  /* 0x0000007d0000720c */ /* 0x000fe40003fc6270 */
[----:B------:R-:W-:Y:S01]  /*7af0*/  I2FP.F32.S32 R0, R0 ;  /* 0x0000000000007245 */ /* 0x000fe20000201400 */
[----:B------:R2:W3:Y:S01]  /*7b00*/  MUFU.TANH R13, R8 ;  /* 0x00000008000d7308 */ /* 0x0004e20000002400 */
[----:B------:R-:W-:-:S03]  /*7b10*/  FSEL R43, R43, -INF , !P3 ;  /* 0xff8000002b2b7808 */ /* 0x000fc60005800000 */
[CC--:B------:R-:W-:Y:S01]  /*7b20*/  FFMA.FTZ R74, R84.reuse, R0.reuse, R19 ;  /* 0x00000000544a7223 */ /* 0x0c0fe20000010013 */
[----:B----4-:R-:W-:Y:S01]  /*7b30*/  FFMA.FTZ R45, R84, R0, R45 ;  /* 0x00000000542d7223 */ /* 0x010fe2000001002d */
[----:B------:R-:W-:Y:S02]  /*7b40*/  VIADD R0, R2, 0x59 ;  /* 0x0000005902007836 */ /* 0x000fe40000000000 */
[----:B------:R-:W4:Y:S01]  /*7b50*/  MUFU.TANH R37, R37 ;  /* 0x0000002500257308 */ /* 0x000f220000002400 */
[----:B------:R-:W-:Y:S02]  /*7b60*/  FSEL R74, R74, -INF , !P4 ;  /* 0xff8000004a4a7808 */ /* 0x000fe40006000000 */
[C---:B------:R-:W-:Y:S02]  /*7b70*/  ISETP.GE.AND P5, PT, R0.reuse, R130, PT ;  /* 0x000000820000720c */ /* 0x040fe40003fa6270 */
[----:B------:R-:W-:Y:S02]  /*7b80*/  ISETP.GE.AND P3, PT, R0, R125, PT ;  /* 0x0000007d0000720c */ /* 0x000fe40003f66270 */
[----:B------:R-:W-:Y:S01]  /*7b90*/  I2FP.F32.S32 R0, R0 ;  /* 0x0000000000007245 */ /* 0x000fe20000201400 */
[----:B------:R-:W-:Y:S01]  /*7ba0*/  MUFU.TANH R33, R33 ;  /* 0x0000002100217308 */ /* 0x000fe20000002400 */
[----:B------:R-:W-:Y:S01]  /*7bb0*/  FSEL R45, R45, -INF , !P6 ;  /* 0xff8000002d2d7808 */ /* 0x000fe20007000000 */
[----:B--2---:R-:W-:-:S02]  /*7bc0*/  FMUL.FTZ R8, R54, UR12 ;  /* 0x0000000c36087c20 */ /* 0x004fc40008410000 */
[CC--:B-1----:R-:W-:Y:S01]  /*7bd0*/  FFMA.FTZ R78, R84.reuse, R0.reuse, R17 ;  /* 0x00000000544e7223 */ /* 0x0c2fe20000010011 */
[----:B------:R-:W-:Y:S01]  /*7be0*/  FFMA.FTZ R47, R84, R0, R47 ;  /* 0x00000000542f7223 */ /* 0x000fe2000001002f */
[----:B------:R-:W-:Y:S02]  /*7bf0*/  LOP3.LUT R0, R3, 0x60, R88, 0xfe, !PT ;  /* 0x0000006003007812 */ /* 0x000fe400078efe58 */
[----:B------:R-:W-:Y:S01]  /*7c00*/  MUFU.TANH R35, R35 ;  /* 0x0000002300237308 */ /* 0x000fe20000002400 */
[----:B------:R-:W-:Y:S01]  /*7c10*/  FSEL R78, R78, -INF , !P5 ;  /* 0xff8000004e4e7808 */ /* 0x000fe20006800000 */
[----:B------:R-:W-:Y:S01]  /*7c20*/  BAR.SYNC.DEFER_BLOCKING 0x0 ;  /* 0x0000000000007b1d */ /* 0x000fe20000010000 */
[C---:B------:R-:W-:Y:S02]  /*7c30*/  ISETP.GE.AND P4, PT, R0.reuse, R130, PT ;  /* 0x000000820000720c */ /* 0x040fe40003f86270 */
[----:B------:R-:W-:Y:S02]  /*7c40*/  ISETP.GE.AND P6, PT, R0, R125, PT ;  /* 0x0000007d0000720c */ /* 0x000fe40003fc6270 */
[----:B------:R-:W-:Y:S01]  /*7c50*/  I2FP.F32.S32 R0, R0 ;  /* 0x0000000000007245 */ /* 0x000fe20000201400 */
[----:B------:R-:W-:Y:S01]  /*7c60*/  MUFU.TANH R27, R27 ;  /* 0x0000001b001b7308 */ /* 0x000fe20000002400 */
[----:B------:R-:W-:-:S03]  /*7c70*/  FSEL R47, R47, -INF , !P3 ;  /* 0xff8000002f2f7808 */ /* 0x000fc60005800000 */
[CC--:B---3--:R-:W-:Y:S01]  /*7c80*/  FFMA.FTZ R134, R84.reuse, R0.reuse, R13 ;  /* 0x0000000054867223 */ /* 0x0c8fe2000001000d */
        /* <DEDUP_REMOVED lines=9> */
[----:B------:R-:W-:-:S03]  /*7d20*/  FSEL R39, R39, -INF , !P6 ;  /* 0xff80000027277808 */ /* 0x000fc60007000000 */
[CC--:B------:R-:W-:Y:S01]  /*7d30*/  FFMA.FTZ R6, R84.reuse, R0.reuse, R9 ;  /* 0x0000000054067223 */ /* 0x0c0fe20000010009 */
[----:B------:R-:W-:Y:S01]  /*7d40*/  FMUL.FTZ R9, R5, UR12 ;  /* 0x0000000c05097c20 */ /* 0x000fe20008410000 */
[----:B------:R-:W-:Y:S01]  /*7d50*/  FFMA.FTZ R41, R84, R0, R41 ;  /* 0x0000000054297223 */ /* 0x000fe20000010029 */
[----:B------:R-:W-:Y:S01]  /*7d60*/  FMUL.FTZ R5, R7, UR12 ;  /* 0x0000000c07057c20 */ /* 0x000fe20008410000 */
[----:B------:R-:W-:Y:S01]  /*7d70*/  LOP3.LUT R0, R3, 0x68, R88, 0xfe, !PT ;  /* 0x0000006803007812 */ /* 0x000fe200078efe58 */
[----:B------:R-:W-:Y:S01]  /*7d80*/  FMUL.FTZ R7, R68, UR12 ;  /* 0x0000000c44077c20 */ /* 0x000fe20008410000 */
[----:B------:R-:W-:Y:S01]  /*7d90*/  FSEL R68, R6, -INF , !P5 ;  /* 0xff80000006447808 */ /* 0x000fe20006800000 */
[----:B------:R-:W-:Y:S01]  /*7da0*/  MUFU.TANH R9, R9 ;  /* 0x0000000900097308 */ /* 0x000fe20000002400 */
[C---:B------:R-:W-:Y:S02]  /*7db0*/  ISETP.GE.AND P4, PT, R0.reuse, R130, PT ;  /* 0x000000820000720c */ /* 0x040fe40003f86270 */
[----:B------:R-:W-:-:S02]  /*7dc0*/  ISETP.GE.AND P6, PT, R0, R125, PT ;  /* 0x0000007d0000720c */ /* 0x000fc40003fc6270 */
[----:B------:R-:W-:Y:S02]  /*7dd0*/  I2FP.F32.S32 R0, R0 ;  /* 0x0000000000007245 */ /* 0x000fe40000201400 */
[----:B------:R-:W-:Y:S01]  /*7de0*/  FSEL R41, R41, -INF , !P3 ;  /* 0xff80000029297808 */ /* 0x000fe20005800000 */
[----:B------:R-:W1:Y:S02]  /*7df0*/  MUFU.TANH R5, R5 ;  /* 0x0000000500057308 */ /* 0x000e640000002400 */
[CC--:B------:R-:W-:Y:S01]  /*7e00*/  FFMA.FTZ R4, R84.reuse, R0.reuse, R11 ;  /* 0x0000000054047223 */ /* 0x0c0fe2000001000b */
[----:B----4-:R-:W-:Y:S01]  /*7e10*/  FFMA.FTZ R37, R84, R0, R37 ;  /* 0x0000000054257223 */ /* 0x010fe20000010025 */
[----:B------:R-:W-:Y:S02]  /*7e20*/  VIADD R0, R2, 0x69 ;  /* 0x0000006902007836 */ /* 0x000fe40000000000 */
[----:B------:R-:W-:Y:S01]  /*7e30*/  FMUL.FTZ R11, R32, UR12 ;  /* 0x0000000c200b7c20 */ /* 0x000fe20008410000 */
[----:B------:R-:W-:Y:S01]  /*7e40*/  FSEL R70, R4, -INF , !P4 ;  /* 0xff80000004467808 */ /* 0x000fe20006000000 */
[----:B------:R-:W2:Y:S01]  /*7e50*/  MUFU.TANH R7, R7 ;  /* 0x0000000700077308 */ /* 0x000ea20000002400 */
[----:B------:R-:W-:-:S02]  /*7e60*/  ISETP.GE.AND P5, PT, R0, R130, PT ;  /* 0x000000820000720c */ /* 0x000fc40003fa6270 */
[----:B------:R-:W-:Y:S02]  /*7e70*/  ISETP.GE.AND P3, PT, R0, R125, PT ;  /* 0x0000007d0000720c */ /* 0x000fe40003f66270 */
[----:B------:R-:W-:Y:S02]  /*7e80*/  I2FP.F32.S32 R0, R0 ;  /* 0x0000000000007245 */ /* 0x000fe40000201400 */
[----:B------:R-:W-:Y:S01]  /*7e90*/  FSEL R37, R37, -INF , !P6 ;  /* 0xff80000025257808 */ /* 0x000fe20007000000 */
[----:B------:R-:W-:Y:S02]  /*7ea0*/  MUFU.TANH R11, R11 ;  /* 0x0000000b000b7308 */ /* 0x000fe40000002400 */
[CC--:B-1----:R-:W-:Y:S01]  /*7eb0*/  FFMA.FTZ R36, R84.reuse, R0.reuse, R5 ;  /* 0x0000000054247223 */ /* 0x0c2fe20000010005 */
[----:B------:R-:W-:Y:S01]  /*7ec0*/  FFMA.FTZ R6, R84, R0, R9 ;  /* 0x0000000054067223 */ /* 0x000fe20000010009 */
[----:B------:R-:W-:Y:S01]  /*7ed0*/  FMUL.FTZ R5, R69, UR12 ;  /* 0x0000000c45057c20 */ /* 0x000fe20008410000 */
[----:B------:R-:W-:Y:S01]  /*7ee0*/  LOP3.LUT R0, R3, 0x70, R88, 0xfe, !PT ;  /* 0x0000007003007812 */ /* 0x000fe200078efe58 */
[----:B------:R-:W-:Y:S01]  /*7ef0*/  FMUL.FTZ R9, R52, UR12 ;  /* 0x0000000c34097c20 */ /* 0x000fe20008410000 */
[----:B------:R-:W-:Y:S01]  /*7f00*/  FSEL R36, R36, -INF , !P3 ;  /* 0xff80000024247808 */ /* 0x000fe20005800000 */
[----:B------:R-:W-:Y:S01]  /*7f10*/  MUFU.TANH R63, R63 ;  /* 0x0000003f003f7308 */ /* 0x000fe20000002400 */
[----:B------:R-:W-:-:S02]  /*7f20*/  ISETP.GE.AND P4, PT, R0, R130, PT ;  /* 0x000000820000720c */ /* 0x000fc40003f86270 */
[----:B------:R-:W-:Y:S02]  /*7f30*/  ISETP.GE.AND P6, PT, R0, R125, PT ;  /* 0x0000007d0000720c */ /* 0x000fe40003fc6270 */
[----:B------:R-:W-:-:S03]  /*7f40*/  I2FP.F32.S32 R0, R0 ;  /* 0x0000000000007245 */ /* 0x000fc60000201400 */
[----:B------:R-:W1:Y:S02]  /*7f50*/  MUFU.TANH R5, R5 ;  /* 0x0000000500057308 */ /* 0x000e640000002400 */
[CC--:B--2---:R-:W-:Y:S01]  /*7f60*/  FFMA.FTZ R4, R84.reuse, R0.reuse, R7 ;  /* 0x0000000054047223 */ /* 0x0c4fe20000010007 */
[----:B------:R-:W-:Y:S01]  /*7f70*/  FFMA.FTZ R33, R84, R0, R33 ;  /* 0x0000000054217223 */ /* 0x000fe20000010021 */
[----:B------:R-:W-:Y:S02]  /*7f80*/  VIADD R0, R2, 0x71 ;  /* 0x0000007102007836 */ /* 0x000fe40000000000 */
[----:B------:R-:W-:Y:S01]  /*7f90*/  FMUL.FTZ R7, R60, UR12 ;  /* 0x0000000c3c077c20 */ /* 0x000fe20008410000 */
[----:B------:R-:W-:Y:S02]  /*7fa0*/  FSEL R60, R6, -INF , !P5 ;  /* 0xff800000063c7808 */ /* 0x000fe40006800000 */
[----:B------:R-:W-:Y:S01]  /*7fb0*/  FSEL R52, R4, -INF , !P4 ;  /* 0xff80000004347808 */ /* 0x000fe20006000000 */
[----:B------:R-:W-:Y:S01]  /*7fc0*/  MUFU.TANH R9, R9 ;  /* 0x0000000900097308 */ /* 0x000fe20000002400 */
[----:B------:R-:W-:-:S02]  /*7fd0*/  ISETP.GE.AND P5, PT, R0, R130, PT ;  /* 0x000000820000720c */ /* 0x000fc40003fa6270 */
[----:B------:R-:W-:Y:S02]  /*7fe0*/  ISETP.GE.AND P3, PT, R0, R125, PT ;  /* 0x0000007d0000720c */ /* 0x000fe40003f66270 */
[----:B------:R-:W-:Y:S02]  /*7ff0*/  I2FP.F32.S32 R0, R0 ;  /* 0x0000000000007245 */ /* 0x000fe40000201400 */
[----:B------:R-:W-:Y:S01]  /*8000*/  FSEL R33, R33, -INF , !P6 ;  /* 0xff80000021217808 */ /* 0x000fe20007000000 */
[----:B------:R-:W2:Y:S01]  /*8010*/  MUFU.TANH R7, R7 ;  /* 0x0000000700077308 */ /* 0x000ea20000002400 */
[C-C-:B------:R-:W-:Y:S01]  /*8020*/  LOP3.LUT R6, R3.reuse, 0x18, R88.reuse, 0xfe, !PT ;  /* 0x0000001803067812 */ /* 0x140fe200078efe58 */
[CC--:B-1----:R-:W-:Y:S01]  /*8030*/  FFMA.FTZ R42, R84.reuse, R0.reuse, R5 ;  /* 0x00000000542a7223 */ /* 0x0c2fe20000010005 */
[----:B------:R-:W-:Y:S01]  /*8040*/  FFMA.FTZ R35, R84, R0, R35 ;  /* 0x0000000054237223 */ /* 0x000fe20000010023 */
[----:B------:R-:W-:-:S03]  /*8050*/  LOP3.LUT R0, R3, 0x78, R88, 0xfe, !PT ;  /* 0x0000007803007812 */ /* 0x000fc600078efe58 */
[----:B------:R-:W-:Y:S01]  /*8060*/  FSEL R42, R42, -INF , !P5 ;  /* 0xff8000002a2a7808 */ /* 0x000fe20006800000 */
[----:B------:R-:W1:Y:S01]  /*8070*/  MUFU.TANH R5, R62 ;  /* 0x0000003e00057308 */ /* 0x000e620000002400 */
[C---:B------:R-:W-:Y:S02]  /*8080*/  ISETP.GE.AND P4, PT, R0.reuse, R130, PT ;  /* 0x000000820000720c */ /* 0x040fe40003f86270 */
[----:B------:R-:W-:Y:S02]  /*8090*/  ISETP.GE.AND P6, PT, R0, R125, PT ;  /* 0x0000007d0000720c */ /* 0x000fe40003fc6270 */
[----:B------:R-:W-:Y:S02]  /*80a0*/  I2FP.F32.S32 R0, R0 ;  /* 0x0000000000007245 */ /* 0x000fe40000201400 */
[----:B------:R-:W-:-:S03]  /*80b0*/  FSEL R35, R35, -INF , !P3 ;  /* 0xff80000023237808 */ /* 0x000fc60005800000 */
[-C--:B--2---:R-:W-:Y:S02]  /*80c0*/  FFMA.FTZ R40, R84, R0.reuse, R7 ;  /* 0x0000000054287223 */ /* 0x084fe40000010007 */
[----:B------:R-:W2:Y:S03]  /*80d0*/  MUFU.TANH R7, R48 ;  /* 0x0000003000077308 */ /* 0x000ea60000002400 */
[----:B------:R-:W-:Y:S01]  /*80e0*/  FSEL R40, R40, -INF , !P4 ;  /* 0xff80000028287808 */ /* 0x000fe20006000000 */
[----:B-1----:R-:W-:Y:S01]  /*80f0*/  FFMA.FTZ R0, R84, R0, R5 ;  /* 0x0000000054007223 */ /* 0x002fe20000010005 */
[----:B------:R-:W-:-:S04]  /*8100*/  LOP3.LUT R5, R3, 0x8, R88, 0xfe, !PT ;  /* 0x0000000803057812 */ /* 0x000fc800078efe58 */
[----:B------:R-:W-:Y:S02]  /*8110*/  ISETP.GE.AND P5, PT, R5, R130, PT ;  /* 0x000000820500720c */ /* 0x000fe40003fa6270 */
[----:B------:R-:W-:Y:S02]  /*8120*/  I2FP.F32.S32 R4, R5 ;  /* 0x0000000500047245 */ /* 0x000fe40000201400 */
[----:B------:R-:W-:Y:S02]  /*8130*/  LOP3.LUT R5, R3, 0x10, R88, 0xfe, !PT ;  /* 0x0000001003057812 */ /* 0x000fe400078efe58 */
[----:B------:R-:W-:Y:S01]  /*8140*/  FSEL R0, R0, -INF , !P6 ;  /* 0xff80000000007808 */ /* 0x000fe20007000000 */
[----:B------:R-:W-:Y:S01]  /*8150*/  FFMA.FTZ R4, R84, R4, R9 ;  /* 0x0000000454047223 */ /* 0x000fe20000010009 */
[----:B------:R-:W-:Y:S02]  /*8160*/  ISETP.GE.AND P3, PT, R5, R130, PT ;  /* 0x000000820500720c */ /* 0x000fe40003f66270 */
[----:B------:R-:W-:-:S02]  /*8170*/  I2FP.F32.S32 R148, R5 ;  /* 0x0000000500947245 */ /* 0x000fc40000201400 */
[----:B------:R-:W1:Y:S01]  /*8180*/  MUFU.TANH R5, R44 ;  /* 0x0000002c00057308 */ /* 0x000e620000002400 */
[C-C-:B------:R-:W-:Y:S02]  /*8190*/  LOP3.LUT R9, R3.reuse, 0x30, R88.reuse, 0xfe, !PT ;  /* 0x0000003003097812 */ /* 0x140fe400078efe58 */
[----:B--2---:R-:W-:Y:S01]  /*81a0*/  FFMA.FTZ R148, R84, R148, R7 ;  /* 0x0000009454947223 */ /* 0x004fe20000010007 */
[----:B------:R-:W-:Y:S02]  /*81b0*/  LOP3.LUT R7, R3, 0x18, R88, 0xfe, !PT ;  /* 0x0000001803077812 */ /* 0x000fe400078efe58 */
[-C--:B------:R-:W-:Y:S02]  /*81c0*/  ISETP.GE.AND P6, PT, R9, R130.reuse, PT ;  /* 0x000000820900720c */ /* 0x080fe40003fc6270 */
[----:B------:R-:W-:Y:S02]  /*81d0*/  ISETP.GE.AND P4, PT, R7, R130, PT ;  /* 0x000000820700720c */ /* 0x000fe40003f86270 */
[----:B------:R-:W-:-:S02]  /*81e0*/  I2FP.F32.S32 R7, R7 ;  /* 0x0000000700077245 */ /* 0x000fc40000201400 */
[----:B------:R-:W-:Y:S02]  /*81f0*/  I2FP.F32.S32 R140, R9 ;  /* 0x00000009008c7245 */ /* 0x000fe40000201400 */
[--C-:B------:R-:W-:Y:S02]  /*8200*/  LOP3.LUT R9, R3, 0x38, R88.reuse, 0xfe, !PT ;  /* 0x0000003803097812 */ /* 0x100fe400078efe58 */
[----:B------:R-:W-:Y:S01]  /*8210*/  FSEL R4, R4, -INF , !P5 ;  /* 0xff80000004047808 */ /* 0x000fe20006800000 */
[C---:B-1----:R-:W-:Y:S01]  /*8220*/  FFMA.FTZ R5, R84.reuse, R7, R5 ;  /* 0x0000000754057223 */ /* 0x042fe20000010005 */
[----:B------:R-:W-:Y:S01]  /*8230*/  I2FP.F32.S32 R144, R9 ;  /* 0x0000000900907245 */ /* 0x000fe20000201400 */
[----:B------:R-:W1:Y:S01]  /*8240*/  MUFU.TANH R7, R28 ;  /* 0x0000001c00077308 */ /* 0x000e620000002400 */
[----:B------:R-:W-:Y:S01]  /*8250*/  ISETP.GE.AND P5, PT, R9, R130, PT ;  /* 0x000000820900720c */ /* 0x000fe20003fa6270 */
[----:B------:R-:W-:Y:S01]  /*8260*/  FFMA.FTZ R140, R84, R140, R11 ;  /* 0x0000008c548c7223 */ /* 0x000fe2000001000b */
[----:B------:R-:W-:-:S02]  /*8270*/  LOP3.LUT R11, R3, 0x40, R88, 0xfe, !PT ;  /* 0x00000040030b7812 */ /* 0x000fc400078efe58 */
[----:B------:R-:W-:Y:S02]  /*8280*/  FSEL R148, R148, -INF , !P3 ;  /* 0xff80000094947808 */ /* 0x000fe40005800000 */
[----:B------:R-:W-:Y:S01]  /*8290*/  FSEL R140, R140, -INF , !P6 ;  /* 0xff8000008c8c7808 */ /* 0x000fe20007000000 */
[----:B------:R-:W2:Y:S01]  /*82a0*/  MUFU.TANH R9, R24 ;  /* 0x0000001800097308 */ /* 0x000ea20000002400 */
[----:B------:R-:W-:Y:S02]  /*82b0*/  ISETP.GE.AND P6, PT, R6, R125, PT ;  /* 0x0000007d0600720c */ /* 0x000fe40003fc6270 */
[----:B------:R-:W-:Y:S02]  /*82c0*/  I2FP.F32.S32 R62, R11 ;  /* 0x0000000b003e7245 */ /* 0x000fe40000201400 */
[----:B------:R-:W-:Y:S02]  /*82d0*/  I2FP.F32.S32 R6, R6 ;  /* 0x0000000600067245 */ /* 0x000fe40000201400 */
[----:B------:R-:W-:Y:S01]  /*82e0*/  ISETP.GE.AND P3, PT, R11, R130, PT ;  /* 0x000000820b00720c */ /* 0x000fe20003f66270 */
[----:B------:R-:W-:Y:S01]  /*82f0*/  FMUL.FTZ R11, R56, UR12 ;  /* 0x0000000c380b7c20 */ /* 0x000fe20008410000 */
[----:B-1----:R-:W-:Y:S01]  /*8300*/  FFMA.FTZ R144, R84, R144, R7 ;  /* 0x0000009054907223 */ /* 0x002fe20000010007 */
[----:B------:R-:W-:Y:S01]  /*8310*/  FMUL.FTZ R7, R20, UR12 ;  /* 0x0000000c14077c20 */ /* 0x000fe20008410000 */
[----:B------:R-:W-:Y:S01]  /*8320*/  FFMA.FTZ R141, R84, R6, R141 ;  /* 0x00000006548d7223 */ /* 0x000fe2000001008d */
[----:B------:R-:W-:-:S02]  /*8330*/  LOP3.LUT R6, R3, 0x8, R88, 0xfe, !PT ;  /* 0x0000000803067812 */ /* 0x000fc400078efe58 */
[----:B------:R-:W-:Y:S01]  /*8340*/  FSEL R144, R144, -INF , !P5 ;  /* 0xff80000090907808 */ /* 0x000fe20006800000 */
[----:B------:R-:W-:Y:S01]  /*8350*/  MUFU.TANH R11, R11 ;  /* 0x0000000b000b7308 */ /* 0x000fe20000002400 */
[----:B------:R-:W-:Y:S01]  /*8360*/  ISETP.GE.AND P5, PT, R6, R125, PT ;  /* 0x0000007d0600720c */ /* 0x000fe20003fa6270 */
[----:B--2---:R-:W-:Y:S01]  /*8370*/  FFMA.FTZ R62, R84, R62, R9 ;  /* 0x0000003e543e7223 */ /* 0x004fe20000010009 */
[----:B------:R-:W-:Y:S02]  /*8380*/  FSEL R24, R5, -INF , !P4 ;  /* 0xff80000005187808 */ /* 0x000fe40006000000 */
[----:B------:R-:W-:Y:S02]  /*8390*/  LOP3.LUT R9, R3, 0x48, R88, 0xfe, !PT ;  /* 0x0000004803097812 */ /* 0x000fe400078efe58 */
[----:B------:R-:W-:Y:S01]  /*83a0*/  I2FP.F32.S32 R6, R6 ;  /* 0x0000000600067245 */ /* 0x000fe20000201400 */
[----:B------:R-:W1:Y:S01]  /*83b0*/  MUFU.TANH R7, R7 ;  /* 0x0000000700077308 */ /* 0x000e620000002400 */
[----:B------:R-:W-:-:S02]  /*83c0*/  I2FP.F32.S32 R54, R9 ;  /* 0x0000000900367245 */ /* 0x000fc40000201400 */
[----:B------:R-:W-:Y:S01]  /*83d0*/  ISETP.GE.AND P4, PT, R9, R130, PT ;  /* 0x000000820900720c */ /* 0x000fe20003f86270 */
[----:B------:R-:W-:Y:S01]  /*83e0*/  FMUL.FTZ R9, R22, UR12 ;  /* 0x0000000c16097c20 */ /* 0x000fe20008410000 */
[----:B------:R-:W-:Y:S02]  /*83f0*/  FSEL R62, R62, -INF , !P3 ;  /* 0xff8000003e3e7808 */ /* 0x000fe40005800000 */
[----:B------:R-:W-:Y:S01]  /*8400*/  FSEL R141, R141, -INF , !P6 ;  /* 0xff8000008d8d7808 */ /* 0x000fe20007000000 */
[----:B------:R-:W2:Y:S08]  /*8410*/  MUFU.TANH R5, R8 ;  /* 0x0000000800057308 */ /* 0x000eb00000002400 */
[----:B------:R-:W3:Y:S01]  /*8420*/  MUFU.TANH R9, R9 ;  /* 0x0000000900097308 */ /* 0x000ee20000002400 */
[----:B-1----:R-:W-:Y:S01]  /*8430*/  FFMA.FTZ R54, R84, R54, R7 ;  /* 0x0000003654367223 */ /* 0x002fe20000010007 */
[----:B------:R-:W-:-:S04]  /*8440*/  FMUL.FTZ R7, R26, UR12 ;  /* 0x0000000c1a077c20 */ /* 0x000fc80008410000 */
[----:B------:R-:W-:Y:S02]  /*8450*/  FSEL R54, R54, -INF , !P4 ;  /* 0xff80000036367808 */ /* 0x000fe40006000000 */
[----:B------:R-:W1:Y:S01]  /*8460*/  MUFU.TANH R7, R7 ;  /* 0x0000000700077308 */ /* 0x000e620000002400 */
[----:B--2---:R-:W-:Y:S01]  /*8470*/  FFMA.FTZ R5, R84, R6, R5 ;  /* 0x0000000654057223 */ /* 0x004fe20000010005 */
[C-C-:B------:R-:W-:Y:S02]  /*8480*/  LOP3.LUT R6, R3.reuse, 0x30, R88.reuse, 0xfe, !PT ;  /* 0x0000003003067812 */ /* 0x140fe400078efe58 */
[----:B------:R-:W-:Y:S02]  /*8490*/  LOP3.LUT R8, R3, 0x10, R88, 0xfe, !PT ;  /* 0x0000001003087812 */ /* 0x000fe400078efe58 */
[----:B------:R-:W-:Y:S02]  /*84a0*/  ISETP.GE.AND P4, PT, R6, R125, PT ;  /* 0x0000007d0600720c */ /* 0x000fe40003f86270 */
[----:B------:R-:W-:-:S02]  /*84b0*/  I2FP.F32.S32 R6, R6 ;  /* 0x0000000600067245 */ /* 0x000fc40000201400 */
[-C--:B------:R-:W-:Y:S02]  /*84c0*/  ISETP.GE.AND P3, PT, R8, R125.reuse, PT ;  /* 0x0000007d0800720c */ /* 0x080fe40003f66270 */
[----:B------:R-:W-:Y:S01]  /*84d0*/  I2FP.F32.S32 R8, R8 ;  /* 0x0000000800087245 */ /* 0x000fe20000201400 */
[C---:B------:R-:W-:Y:S01]  /*84e0*/  FFMA.FTZ R129, R84.reuse, R6, R129 ;  /* 0x0000000654817223 */ /* 0x040fe20000010081 */
[----:B------:R-:W-:Y:S02]  /*84f0*/  LOP3.LUT R6, R3, 0x38, R88, 0xfe, !PT ;  /* 0x0000003803067812 */ /* 0x000fe400078efe58 */
[----:B------:R-:W-:Y:S01]  /*8500*/  FSEL R5, R5, -INF , !P5 ;  /* 0xff80000005057808 */ /* 0x000fe20006800000 */
[----:B------:R-:W-:Y:S01]  /*8510*/  FFMA.FTZ R27, R84, R8, R27 ;  /* 0x00000008541b7223 */ /* 0x000fe2000001001b */
[----:B------:R-:W-:Y:S02]  /*8520*/  ISETP.GE.AND P6, PT, R6, R125, PT ;  /* 0x0000007d0600720c */ /* 0x000fe40003fc6270 */
[----:B------:R-:W-:-:S02]  /*8530*/  I2FP.F32.S32 R6, R6 ;  /* 0x0000000600067245 */ /* 0x000fc40000201400 */
[----:B------:R-:W-:Y:S02]  /*8540*/  LOP3.LUT R8, R3, 0x48, R88, 0xfe, !PT ;  /* 0x0000004803087812 */ /* 0x000fe400078efe58 */
[-C--:B------:R-:W-:Y:S01]  /*8550*/  ISETP.GE.AND P5, PT, R10, R125.reuse, PT ;  /* 0x0000007d0a00720c */ /* 0x080fe20003fa6270 */
[C---:B------:R-:W-:Y:S01]  /*8560*/  FFMA.FTZ R77, R84.reuse, R6, R77 ;  /* 0x00000006544d7223 */ /* 0x040fe2000001004d */
[----:B------:R-:W-:Y:S02]  /*8570*/  I2FP.F32.S32 R6, R8 ;  /* 0x0000000800067245 */ /* 0x000fe40000201400 */
[----:B------:R-:W-:Y:S02]  /*8580*/  I2FP.F32.S32 R10, R10 ;  /* 0x0000000a000a7245 */ /* 0x000fe40000201400 */
[----:B------:R-:W-:Y:S01]  /*8590*/  FSEL R27, R27, -INF , !P3 ;  /* 0xff8000001b1b7808 */ /* 0x000fe20005800000 */
[----:B---3--:R-:W-:Y:S01]  /*85a0*/  FFMA.FTZ R6, R84, R6, R9 ;  /* 0x0000000654067223 */ /* 0x008fe20000010009 */
[----:B------:R-:W-:Y:S01]  /*85b0*/  FMUL.FTZ R9, R58, UR12 ;  /* 0x0000000c3a097c20 */ /* 0x000fe20008410000 */
[----:B-1----:R-:W-:Y:S01]  /*85c0*/  FFMA.FTZ R7, R84, R10, R7 ;  /* 0x0000000a54077223 */ /* 0x002fe20000010007 */
[----:B------:R-:W-:Y:S01]  /*85d0*/  ISETP.GE.AND P3, PT, R8, R125, PT ;  /* 0x0000007d0800720c */ /* 0x000fe20003f66270 */
[----:B------:R-:W-:Y:S01]  /*85e0*/  VIADD R10, R2, 0x79 ;  /* 0x00000079020a7836 */ /* 0x000fe20000000000 */
[----:B------:R-:W-:-:S02]  /*85f0*/  I2FP.F32.S32 R8, R59 ;  /* 0x0000003b00087245 */ /* 0x000fc40000201400 */
[----:B------:R-:W1:Y:S01]  /*8600*/  MUFU.TANH R9, R9 ;  /* 0x0000000900097308 */ /* 0x000e620000002400 */
[----:B------:R-:W-:Y:S02]  /*8610*/  FSEL R69, R7, -INF , !P5 ;  /* 0xff80000007457808 */ /* 0x000fe40006800000 */
[----:B------:R-:W-:Y:S01]  /*8620*/  I2FP.F32.S32 R7, R2 ;  /* 0x0000000200077245 */ /* 0x000fe20000201400 */
[----:B------:R-:W-:Y:S01]  /*8630*/  FFMA.FTZ R11, R84, R8, R11 ;  /* 0x00000008540b7223 */ /* 0x000fe2000001000b */
[----:B------:R-:W-:Y:S01]  /*8640*/  FSEL R129, R129, -INF , !P4 ;  /* 0xff80000081817808 */ /* 0x000fe20006000000 */
[C---:B------:R-:W-:Y:S01]  /*8650*/  VIADD R8, R59.reuse, 0x49 ;  /* 0x000000493b087836 */ /* 0x040fe20000000000 */
[----:B------:R-:W-:Y:S02]  /*8660*/  ISETP.GE.AND P4, PT, R59, R130, PT ;  /* 0x000000823b00720c */ /* 0x000fe40003f86270 */
[----:B------:R-:W-:Y:S02]  /*8670*/  FSEL R59, R6, -INF , !P3 ;  /* 0xff800000063b7808 */ /* 0x000fe40005800000 */
[----:B------:R-:W-:-:S02]  /*8680*/  ISETP.GE.AND P3, PT, R2, R125, PT ;  /* 0x0000007d0200720c */ /* 0x000fc40003f66270 */
[----:B------:R-:W-:Y:S02]  /*8690*/  FSEL R77, R77, -INF , !P6 ;  /* 0xff8000004d4d7808 */ /* 0x000fe40007000000 */
[----:B------:R-:W-:Y:S01]  /*86a0*/  FSEL R2, R11, -INF , !P4 ;  /* 0xff8000000b027808 */ /* 0x000fe20006000000 */
[----:B-1----:R-:W-:Y:S01]  /*86b0*/  FFMA.FTZ R7, R84, R7, R9 ;  /* 0x0000000754077223 */ /* 0x002fe20000010009 */
[-C--:B------:R-:W-:Y:S01]  /*86c0*/  ISETP.GE.AND P6, PT, R8, R130.reuse, PT ;  /* 0x000000820800720c */ /* 0x080fe20003fc6270 */
[----:B------:R-:W1:Y:S01]  /*86d0*/  MUFU.TANH R9, R61 ;  /* 0x0000003d00097308 */ /* 0x000e620000002400 */
[----:B------:R-:W-:Y:S02]  /*86e0*/  ISETP.GE.AND P5, PT, R10, R130, PT ;  /* 0x000000820a00720c */ /* 0x000fe40003fa6270 */
[----:B------:R-:W-:Y:S02]  /*86f0*/  FSEL R7, R7, -INF , !P3 ;  /* 0xff80000007077808 */ /* 0x000fe40005800000 */
[----:B------:R-:W-:-:S02]  /*8700*/  ISETP.GE.AND P4, PT, R8, R125, PT ;  /* 0x0000007d0800720c */ /* 0x000fc40003f86270 */
[----:B------:R-:W-:Y:S02]  /*8710*/  ISETP.GE.AND P3, PT, R10, R125, PT ;  /* 0x0000007d0a00720c */ /* 0x000fe40003f66270 */
[----:B------:R-:W-:Y:S02]  /*8720*/  I2FP.F32.S32 R8, R8 ;  /* 0x0000000800087245 */ /* 0x000fe40000201400 */
[----:B------:R-:W-:-:S03]  /*8730*/  I2FP.F32.S32 R10, R10 ;  /* 0x0000000a000a7245 */ /* 0x000fc60000201400 */
[CC--:B------:R-:W-:Y:S01]  /*8740*/  FFMA.FTZ R13, R84.reuse, R8.reuse, R13 ;  /* 0x00000008540d7223 */ /* 0x0c0fe2000001000d */
[C---:B------:R-:W-:Y:S01]  /*8750*/  FFMA.FTZ R23, R84.reuse, R8, R23 ;  /* 0x0000000854177223 */ /* 0x040fe20000010017 */
[CC--:B------:R-:W-:Y:S01]  /*8760*/  FFMA.FTZ R32, R84.reuse, R10.reuse, R63 ;  /* 0x0000000a54207223 */ /* 0x0c0fe2000001003f */
[----:B-1----:R-:W-:Y:S02]  /*8770*/  FFMA.FTZ R9, R84, R10, R9 ;  /* 0x0000000a54097223 */ /* 0x002fe40000010009 */
        /* <DEDUP_REMOVED lines=17> */
[----:B------:R-:W-:-:S06]  /*8890*/  IMAD.HI.U32 R8, R13, R6, R12 ;  /* 0x000000060d087227 */ /* 0x000fcc00078e000c */
[----:B------:R-:W-:-:S05]  /*88a0*/  IMAD.HI.U32 R13, R8, R11, RZ ;  /* 0x0000000b080d7227 */ /* 0x000fca00078e00ff */
[----:B------:R-:W-:-:S05]  /*88b0*/  IADD3 R12, -R13, RZ, RZ ;  /* 0x000000ff0d0c7210 */ /* 0x000fca0007ffe1ff */
[----:B------:R-:W-:Y:S02]  /*88c0*/  IMAD R12, R9, R12, R11 ;  /* 0x0000000c090c7224 */ /* 0x000fe400078e020b */
[C---:B------:R-:W-:Y:S01]  /*88d0*/  VIADD R11, R3.reuse, 0xffffff80 ;  /* 0xffffff80030b7836 */ /* 0x040fe20000000000 */
[----:B------:R-:W-:Y:S02]  /*88e0*/  LOP3.LUT R3, R3, R10, RZ, 0x3c, !PT ;  /* 0x0000000a03037212 */ /* 0x000fe400078e3cff */
[----:B------:R-:W-:Y:S02]  /*88f0*/  ISETP.GT.U32.AND P2, PT, R9, R12, PT ;  /* 0x0000000c0900720c */ /* 0x000fe40003f44070 */
[----:B------:R-:W-:Y:S02]  /*8900*/  IABS R6, R11 ;  /* 0x0000000b00067213 */ /* 0x000fe40000000000 */
[----:B------:R-:W-:Y:S02]  /*8910*/  LOP3.LUT R11, R11, R10, RZ, 0x3c, !PT ;  /* 0x0000000a0b0b7212 */ /* 0x000fe400078e3cff */
[----:B------:R-:W-:Y:S01]  /*8920*/  ISETP.GE.AND P4, PT, R3, RZ, PT ;  /* 0x000000ff0300720c */ /* 0x000fe20003f86270 */
[----:B------:R-:W-:-:S06]  /*8930*/  IMAD.HI.U32 R8, R8, R6, RZ ;  /* 0x0000000608087227 */ /* 0x000fcc00078e00ff */
[-C--:B------:R-:W-:Y:S01]  /*8940*/  @!P2 IADD3 R12, R12, -R9.reuse, RZ ;  /* 0x800000090c0ca210 */ /* 0x080fe20007ffe0ff */
[----:B------:R-:W-:Y:S01]  /*8950*/  @!P2 VIADD R13, R13, 0x1 ;  /* 0x000000010d0da836 */ /* 0x000fe20000000000 */
[----:B------:R-:W-:Y:S02]  /*8960*/  ISETP.GE.AND P2, PT, R11, RZ, PT ;  /* 0x000000ff0b00720c */ /* 0x000fe40003f46270 */
[----:B------:R-:W-:Y:S01]  /*8970*/  ISETP.GE.U32.AND P6, PT, R12, R9, PT ;  /* 0x000000090c00720c */ /* 0x000fe20003fc6070 */
[----:B------:R-:W-:-:S04]  /*8980*/  IMAD.MOV R12, RZ, RZ, -R8 ;  /* 0x000000ffff0c7224 */ /* 0x000fc800078e0a08 */
[----:B------:R-:W-:-:S05]  /*8990*/  IMAD R6, R9, R12, R6 ;  /* 0x0000000c09067224 */ /* 0x000fca00078e0206 */
[----:B------:R-:W-:-:S03]  /*89a0*/  ISETP.GT.U32.AND P3, PT, R9, R6, PT ;  /* 0x000000060900720c */ /* 0x000fc60003f64070 */
[----:B------:R-:W-:-:S05]  /*89b0*/  @P6 VIADD R13, R13, 0x1 ;  /* 0x000000010d0d6836 */ /* 0x000fca0000000000 */
[----:B------:R-:W-:-:S05]  /*89c0*/  @!P4 IADD3 R13, -R13, RZ, RZ ;  /* 0x000000ff0d0dc210 */ /* 0x000fca0007ffe1ff */
[-C--:B------:R-:W-:Y:S02]  /*89d0*/  @!P3 IADD3 R6, R6, -R9.reuse, RZ ;  /* 0x800000090606b210 */ /* 0x080fe40007ffe0ff */
[----:B------:R-:W-:Y:S02]  /*89e0*/  @!P3 IADD3 R8, R8, 0x1, RZ ;  /* 0x000000010808b810 */ /* 0x000fe40007ffe0ff */
[----:B------:R-:W-:Y:S02]  /*89f0*/  ISETP.GE.U32.AND P5, PT, R6, R9, PT ;  /* 0x000000090600720c */ /* 0x000fe40003fa6070 */
[----:B------:R-:W-:-:S11]  /*8a00*/  ISETP.NE.AND P3, PT, R10, RZ, PT ;  /* 0x000000ff0a00720c */ /* 0x000fd60003f65270 */
[----:B------:R-:W-:-:S05]  /*8a10*/  @P5 IADD3 R8, R8, 0x1, RZ ;  /* 0x0000000108085810 */ /* 0x000fca0007ffe0ff */
[----:B------:R-:W-:Y:S01]  /*8a20*/  IMAD.MOV.U32 R9, RZ, RZ, R8 ;  /* 0x000000ffff097224 */ /* 0x000fe200078e0008 */
[----:B------:R-:W-:-:S03]  /*8a30*/  LOP3.LUT R8, RZ, R10, RZ, 0x33, !PT ;  /* 0x0000000aff087212 */ /* 0x000fc600078e33ff */
        /* <DEDUP_REMOVED lines=10> */
[-C--:B------:R-:W-:Y:S02]  /*8ae0*/  IMAD R8, R11, R120.reuse, RZ ;  /* 0x000000780b087224 */ /* 0x080fe400078e02ff */
[----:B------:R-:W-:-:S04]  /*8af0*/  IMAD.WIDE.U32 R10, R3, R120, RZ ;  /* 0x00000078030a7225 */ /* 0x000fc800078e00ff */
        /* <DEDUP_REMOVED lines=11> */
.L_x_4428:
[----:B------:R-:W-:-:S04]  /*8bb0*/  LEA R3, -R120, RZ, 0x7 ;  /* 0x000000ff78037211 */ /* 0x000fc800078e39ff */
[----:B------:R-:W-:-:S07]  /*8bc0*/  SHF.R.S32.HI R6, RZ, 0x1f, R3 ;  /* 0x0000001fff067819 */ /* 0x000fce0000011403 */
.L_x_4429:
        /* <DEDUP_REMOVED lines=44> */
.L_x_4431:
[----:B------:R-:W-:Y:S05]  /*8e90*/  BSYNC B0 ;  /* 0x0000000000007941 */ /* 0x000fea0003800000 */
.L_x_4430:
[----:B------:R-:W0:Y:S01]  /*8ea0*/  LDGDEPBAR ;  /* 0x00000000000079af */ /* 0x000e220000000000 */
[----:B------:R-:W-:-:S04]  /*8eb0*/  LEA R122, P0, R3, R122, 0x1 ;  /* 0x0000007a037a7211 */ /* 0x000fc800078008ff */
[----:B------:R-:W-:-:S09]  /*8ec0*/  LEA.HI.X R123, R3, R123, R6, 0x1, P0 ;  /* 0x0000007b037b7211 */ /* 0x000fd200000f0c06 */
.L_x_4427:
[----:B-12---:R-:W-:Y:S01]  /*8ed0*/  FMNMX.FTZ R11, R67, R2, !PT ;  /* 0x00000002430b7209 */ /* 0x006fe20007810000 */
        /* <DEDUP_REMOVED lines=78> */
[----:B------:R-:W1:Y:S01]  /*93c0*/  LDSM.16.MT88.4 R8, [R119+0x3000] ;  /* 0x003000007708783b */ /* 0x000e620000004200 */
[C---:B------:R-:W-:Y:S01]  /*93d0*/  FSETP.NEU.FTZ.AND P0, PT, R2.reuse, -INF , PT ;  /* 0xff8000000200780b */ /* 0x040fe20003f1d000 */
[----:B------:R-:W-:Y:S01]  /*93e0*/  FMUL.FTZ R34, R2, UR13 ;  /* 0x0000000d02227c20 */ /* 0x000fe20008410000 */
[--C-:B------:R-:W-:Y:S01]  /*93f0*/  FFMA.FTZ R131, R156, UR13, -R53.reuse ;  /* 0x0000000d9c837c23 */ /* 0x100fe20008010835 */
[----:B------:R-:W-:Y:S01]  /*9400*/  FADD.FTZ R139, R67, -R4 ;  /* 0x80000004438b7221 */ /* 0x000fe20000010000 */
[----:B------:R-:W-:Y:S01]  /*9410*/  FSEL R4, R2, RZ, P0 ;  /* 0x000000ff02047208 */ /* 0x000fe20000000000 */
[--C-:B------:R-:W-:Y:S01]  /*9420*/  FFMA.FTZ R44, R154, UR13, -R53.reuse ;  /* 0x0000000d9a2c7c23 */ /* 0x100fe20008010835 */
[----:B------:R-:W-:Y:S01]  /*9430*/  FSEL R34, R34, RZ, P0 ;  /* 0x000000ff22227208 */ /* 0x000fe20000000000 */
[----:B------:R-:W-:Y:S01]  /*9440*/  FMUL.FTZ R139, R139, UR13 ;  /* 0x0000000d8b8b7c20 */ /* 0x000fe20008410000 */
[----:B------:R-:W-:Y:S01]  /*9450*/  MUFU.EX2 R30, R30 ;  /* 0x0000001e001e7308 */ /* 0x000fe20000000800 */
[----:B------:R-:W-:Y:S01]  /*9460*/  FADD.FTZ R137, R65, -R4 ;  /* 0x8000000441897221 */ /* 0x000fe20000010000 */
[--C-:B------:R-:W-:Y:S01]  /*9470*/  FFMA.FTZ R65, R24, UR13, -R53.reuse ;  /* 0x0000000d18417c23 */ /* 0x100fe20008010835 */
[--C-:B------:R-:W-:Y:S01]  /*9480*/  FFMA.FTZ R121, R133, UR13, -R34.reuse ;  /* 0x0000000d85797c23 */ /* 0x100fe20008010822 */
[--C-:B------:R-:W-:Y:S01]  /*9490*/  FFMA.FTZ R28, R7, UR13, -R34.reuse ;  /* 0x0000000d071c7c23 */ /* 0x100fe20008010822 */
[--C-:B------:R-:W-:Y:S01]  /*94a0*/  FFMA.FTZ R133, R5, UR13, -R34.reuse ;  /* 0x0000000d05857c23 */ /* 0x100fe20008010822 */
[----:B------:R-:W-:Y:S01]  /*94b0*/  FMUL.FTZ R137, R137, UR13 ;  /* 0x0000000d89897c20 */ /* 0x000fe20008410000 */
[--C-:B------:R-:W-:Y:S01]  /*94c0*/  FFMA.FTZ R48, R135, UR13, -R34.reuse ;  /* 0x0000000d87307c23 */ /* 0x100fe20008010822 */
        /* <DEDUP_REMOVED lines=30> */
[----:B------:R-:W-:-:S02]  /*96b0*/  FFMA.FTZ R0, R0, UR13, -R34 ;  /* 0x0000000d00007c23 */ /* 0x000fc40008010822 */
        /* <DEDUP_REMOVED lines=19> */
[-C--:B------:R-:W-:Y:S01]  /*97f0*/  FMUL.FTZ R14, R98, R137.reuse ;  /* 0x00000089620e7220 */ /* 0x080fe20000410000 */
[----:B------:R-:W-:Y:S01]  /*9800*/  FMUL.FTZ R15, R99, R137 ;  /* 0x00000089630f7220 */ /* 0x000fe20000410000 */
[----:B------:R-:W-:Y:S01]  /*9810*/  FMUL.FTZ R93, R93, R139 ;  /* 0x0000008b5d5d7220 */ /* 0x000fe20000410000 */
[----:B------:R-:W2:Y:S01]  /*9820*/  MUFU.EX2 R71, R71 ;  /* 0x0000004700477308 */ /* 0x000ea20000000800 */
[----:B-----5:R-:W-:Y:S01]  /*9830*/  F2FP.BF16.F32.PACK_AB R19, R48, R133 ;  /* 0x000000853013723e */ /* 0x020fe200000010ff */
[-C--:B------:R-:W-:Y:S01]  /*9840*/  FMUL.FTZ R94, R94, R137.reuse ;  /* 0x000000895e5e7220 */ /* 0x080fe20000410000 */
[----:B------:R-:W-:-:S05]  /*9850*/  FMUL.FTZ R95, R95, R137 ;  /* 0x000000895f5f7220 */ /* 0x000fca0000410000 */
[C---:B-1----:R-:W-:Y:S01]  /*9860*/  HMMA.16816.F32.BF16 R4, R16.reuse, R8, R4 ;  /* 0x000000081004723c */ /* 0x042fe20000041804 */
[----:B------:R-:W-:Y:S05]  /*9870*/  MUFU.EX2 R65, R65 ;  /* 0x0000004100417308 */ /* 0x000fea0000000800 */
[C---:B------:R-:W-:Y:S01]  /*9880*/  HMMA.16816.F32.BF16 R8, R16.reuse, R10, R100 ;  /* 0x0000000a1008723c */ /* 0x040fe20000041864 */
[----:B------:R-:W-:Y:S02]  /*9890*/  LDSM.16.MT88.4 R100, [R119+0x3c00] ;  /* 0x003c00007764783b */ /* 0x000fe40000004200 */
[----:B------:R-:W1:Y:S03]  /*98a0*/  MUFU.EX2 R50, R50 ;  /* 0x0000003200327308 */ /* 0x000e660000000800 */
[C---:B------:R-:W-:Y:S05]  /*98b0*/  HMMA.16816.F32.BF16 R12, R16.reuse, R20, R12 ;  /* 0x00000014100c723c */ /* 0x040fea000004180c */
[----:B------:R-:W-:Y:S01]  /*98c0*/  MUFU.EX2 R135, R135 ;  /* 0x0000008700877308 */ /* 0x000fe20000000800 */
[----:B------:R-:W-:Y:S01]  /*98d0*/  HMMA.16816.F32.BF16 R16, R16, R22, R92 ;  /* 0x000000161010723c */ /* 0x000fe2000004185c */
[----:B--2---:R-:W-:-:S06]  /*98e0*/  F2FP.BF16.F32.PACK_AB R20, R71, R148 ;  /* 0x000000944714723e */ /* 0x004fcc00000010ff */
[----:B------:R-:W2:Y:S01]  /*98f0*/  MUFU.EX2 R58, R58 ;  /* 0x0000003a003a7308 */ /* 0x000ea20000000800 */
[----:B-1----:R-:W-:Y:S01]  /*9900*/  F2FP.BF16.F32.PACK_AB R22, R50, R65 ;  /* 0x000000413216723e */ /* 0x002fe200000010ff */
[----:B------:R-:W-:Y:S01]  /*9910*/  FFMA.FTZ R92, R85, R139, R30 ;  /* 0x0000008b555c7223 */ /* 0x000fe2000001001e */
[----:B------:R-:W-:Y:S01]  /*9920*/  FFMA.FTZ R94, R87, R137, R28 ;  /* 0x00000089575e7223 */ /* 0x000fe2000001001c */
[----:B------:R-:W-:Y:S01]  /*9930*/  FFMA.FTZ R85, R38, UR13, -R53 ;  /* 0x0000000d26557c23 */ /* 0x000fe20008010835 */
[----:B------:R-:W-:Y:S01]  /*9940*/  FFMA.FTZ R38, R35, UR13, -R34 ;  /* 0x0000000d23267c23 */ /* 0x000fe20008010822 */
        /* <DEDUP_REMOVED lines=8> */
[----:B------:R-:W1:Y:S01]  /*99d0*/  MUFU.EX2 R46, R46 ;  /* 0x0000002e002e7308 */ /* 0x000e620000000800 */
[----:B--2---:R-:W-:Y:S01]  /*99e0*/  F2FP.BF16.F32.PACK_AB R21, R58, R135 ;  /* 0x000000873a15723e */ /* 0x004fe200000010ff */
[----:B------:R-:W-:Y:S01]  /*99f0*/  FADD.FTZ R148, R148, R125 ;  /* 0x0000007d94947221 */ /* 0x000fe20000010000 */
[----:B------:R-:W-:Y:S01]  /*9a00*/  FADD.FTZ R135, R135, R48 ;  /* 0x0000003087877221 */ /* 0x000fe20000010000 */
[----:B------:R-:W-:Y:S01]  /*9a10*/  FFMA.FTZ R48, R47, UR13, -R34 ;  /* 0x0000000d2f307c23 */ /* 0x000fe20008010822 */
[----:B------:R-:W-:Y:S01]  /*9a20*/  FFMA.FTZ R44, R52, UR13, -R53 ;  /* 0x0000000d342c7c23 */ /* 0x000fe20008010835 */
[----:B------:R-:W-:Y:S01]  /*9a30*/  FADD.FTZ R148, R71, R148 ;  /* 0x0000009447947221 */ /* 0x000fe20000010000 */
[----:B------:R-:W-:Y:S01]  /*9a40*/  FADD.FTZ R58, R58, R135 ;  /* 0x000000873a3a7221 */ /* 0x000fe20000010000 */
[----:B------:R-:W-:Y:S01]  /*9a50*/  MUFU.EX2 R130, R130 ;  /* 0x0000008200827308 */ /* 0x000fe20000000800 */
[----:B------:R-:W-:Y:S01]  /*9a60*/  FFMA.FTZ R52, R39, UR13, -R34 ;  /* 0x0000000d27347c23 */ /* 0x000fe20008010822 */
[----:B------:R-:W-:Y:S01]  /*9a70*/  FADD.FTZ R65, R65, R148 ;  /* 0x0000009441417221 */ /* 0x000fe20000010000 */
[----:B------:R-:W-:-:S03]  /*9a80*/  FFMA.FTZ R39, R41, UR13, -R34 ;  /* 0x0000000d29277c23 */ /* 0x000fc60008010822 */
[----:B------:R-:W-:Y:S02]  /*9a90*/  FADD.FTZ R65, R50, R65 ;  /* 0x0000004132417221 */ /* 0x000fe40000010000 */
[----:B------:R-:W2:Y:S01]  /*9aa0*/  MUFU.EX2 R79, R79 ;  /* 0x0000004f004f7308 */ /* 0x000ea20000000800 */
[----:B-1----:R-:W-:Y:S01]  /*9ab0*/  F2FP.BF16.F32.PACK_AB R23, R46, R63 ;  /* 0x0000003f2e17723e */ /* 0x002fe200000010ff */
[----:B------:R-:W-:-:S04]  /*9ac0*/  FADD.FTZ R63, R63, R58 ;  /* 0x0000003a3f3f7221 */ /* 0x000fc80000010000 */
[----:B------:R-:W-:Y:S02]  /*9ad0*/  FADD.FTZ R63, R46, R63 ;  /* 0x0000003f2e3f7221 */ /* 0x000fe40000010000 */
[C---:B---3--:R-:W-:Y:S01]  /*9ae0*/  HMMA.16816.F32.BF16 R4, R20.reuse, R24, R4 ;  /* 0x000000181404723c */ /* 0x048fe20000041804 */
[----:B------:R-:W-:Y:S05]  /*9af0*/  MUFU.EX2 R90, R90 ;  /* 0x0000005a005a7308 */ /* 0x000fea0000000800 */
[----:B------:R-:W-:Y:S01]  /*9b00*/  HMMA.16816.F32.BF16 R8, R20, R26, R8 ;  /* 0x0000001a1408723c */ /* 0x000fe20000041808 */
[----:B------:R-:W1:Y:S02]  /*9b10*/  LDSM.16.MT88.4 R24, [R124+0x3400] ;  /* 0x003400007c18783b */ /* 0x000e640000004200 */
[----:B------:R-:W3:Y:S01]  /*9b20*/  MUFU.EX2 R67, R67 ;  /* 0x0000004300437308 */ /* 0x000ee20000000800 */
[----:B--2---:R-:W-:Y:S01]  /*9b30*/  F2FP.BF16.F32.PACK_AB R28, R79, R130 ;  /* 0x000000824f1c723e */ /* 0x004fe200000010ff */
[----:B------:R-:W-:Y:S01]  /*9b40*/  FADD.FTZ R130, R130, R65 ;  /* 0x0000004182827221 */ /* 0x000fe20000010000 */
[----:B------:R-:W-:-:S03]  /*9b50*/  MOV R65, R2 ;  /* 0x0000000200417202 */ /* 0x000fc60000000f00 */
[----:B------:R-:W-:Y:S02]  /*9b60*/  FADD.FTZ R79, R79, R130 ;  /* 0x000000824f4f7221 */ /* 0x000fe40000010000 */
[----:B------:R-:W-:Y:S08]  /*9b70*/  MUFU.EX2 R136, R136 ;  /* 0x0000008800887308 */ /* 0x000ff00000000800 */
[----:B------:R-:W2:Y:S01]  /*9b80*/  MUFU.EX2 R89, R89 ;  /* 0x0000005900597308 */ /* 0x000ea20000000800 */
[----:B---3--:R-:W-:Y:S01]  /*9b90*/  F2FP.BF16.F32.PACK_AB R30, R67, R90 ;  /* 0x0000005a431e723e */ /* 0x008fe200000010ff */
[----:B------:R-:W-:-:S04]  /*9ba0*/  FADD.FTZ R90, R90, R79 ;  /* 0x0000004f5a5a7221 */ /* 0x000fc80000010000 */
[----:B------:R-:W-:Y:S01]  /*9bb0*/  FADD.FTZ R90, R67, R90 ;  /* 0x0000005a435a7221 */ /* 0x000fe20000010000 */
[----:B------:R-:W-:Y:S01]  /*9bc0*/  MOV R67, R3 ;  /* 0x0000000300437202 */ /* 0x000fe20000000f00 */
[----:B------:R-:W-:Y:S08]  /*9bd0*/  MUFU.EX2 R120, R120 ;  /* 0x0000007800787308 */ /* 0x000ff00000000800 */
[----:B------:R-:W3:Y:S01]  /*9be0*/  MUFU.EX2 R73, R73 ;  /* 0x0000004900497308 */ /* 0x000ee20000000800 */
[C---:B--2---:R-:W-:Y:S01]  /*9bf0*/  F2FP.BF16.F32.PACK_AB R29, R89.reuse, R136 ;  /* 0x00000088591d723e */ /* 0x044fe200000010ff */
[----:B------:R-:W-:Y:S01]  /*9c00*/  FADD.FTZ R136, R136, R63 ;  /* 0x0000003f88887221 */ /* 0x000fe20000010000 */
[----:B-1----:R-:W-:Y:S03]  /*9c10*/  HMMA.16816.F32.BF16 R12, R20, R24, R12 ;  /* 0x00000018140c723c */ /* 0x002fe6000004180c */
[----:B------:R-:W-:-:S02]  /*9c20*/  FADD.FTZ R89, R89, R136 ;  /* 0x0000008859597221 */ /* 0x000fc40000010000 */
[----:B------:R-:W-:Y:S01]  /*9c30*/  MUFU.EX2 R75, R75 ;  /* 0x0000004b004b7308 */ /* 0x000fe20000000800 */
[----:B------:R-:W-:Y:S01]  /*9c40*/  HMMA.16816.F32.BF16 R16, R20, R26, R16 ;  /* 0x0000001a1410723c */ /* 0x000fe20000041810 */
[----:B------:R-:W1:Y:S06]  /*9c50*/  LDSM.16.MT88.4 R24, [R119+0x3800] ;  /* 0x003800007718783b */ /* 0x000e6c0000004200 */
[----:B------:R-:W-:Y:S01]  /*9c60*/  MUFU.EX2 R55, R55 ;  /* 0x0000003700377308 */ /* 0x000fe20000000800 */
[----:B------:R-:W2:Y:S01]  /*9c70*/  LDSM.16.MT88.4 R20, [R124+0x3800] ;  /* 0x003800007c14783b */ /* 0x000ea20000004200 */
[----:B---3--:R-:W-:Y:S01]  /*9c80*/  F2FP.BF16.F32.PACK_AB R31, R73, R120 ;  /* 0x00000078491f723e */ /* 0x008fe200000010ff */
[----:B------:R-:W-:-:S04]  /*9c90*/  FADD.FTZ R120, R120, R89 ;  /* 0x0000005978787221 */ /* 0x000fc80000010000 */
[----:B------:R-:W-:Y:S01]  /*9ca0*/  FADD.FTZ R73, R73, R120 ;  /* 0x0000007849497221 */ /* 0x000fe20000010000 */
[----:B------:R-:W-:Y:S08]  /*9cb0*/  MUFU.EX2 R62, R62 ;  /* 0x0000003e003e7308 */ /* 0x000ff00000000800 */
[----:B------:R-:W-:Y:S08]  /*9cc0*/  MUFU.EX2 R56, R56 ;  /* 0x0000003800387308 */ /* 0x000ff00000000800 */
[----:B------:R-:W-:Y:S08]  /*9cd0*/  MUFU.EX2 R61, R61 ;  /* 0x0000003d003d7308 */ /* 0x000ff00000000800 */
[----:B------:R-:W-:Y:S01]  /*9ce0*/  MUFU.EX2 R48, R48 ;  /* 0x0000003000307308 */ /* 0x000fe20000000800 */
[C---:B-1----:R-:W-:Y:S07]  /*9cf0*/  HMMA.16816.F32.BF16 R8, R28.reuse, R26, R8 ;  /* 0x0000001a1c08723c */ /* 0x042fee0000041808 */
[----:B------:R-:W-:Y:S01]  /*9d00*/  MUFU.EX2 R52, R52 ;  /* 0x0000003400347308 */ /* 0x000fe20000000800 */
[----:B------:R-:W-:Y:S01]  /*9d10*/  HMMA.16816.F32.BF16 R4, R28, R24, R4 ;  /* 0x000000181c04723c */ /* 0x000fe20000041804 */
[----:B------:R-:W-:Y:S01]  /*9d20*/  FFMA.FTZ R26, R76, UR13, -R53 ;  /* 0x0000000d4c1a7c23 */ /* 0x000fe20008010835 */
[--C-:B------:R-:W-:Y:S01]  /*9d30*/  FFMA.FTZ R76, R129, UR13, -R34.reuse ;  /* 0x0000000d814c7c23 */ /* 0x100fe20008010822 */
[----:B------:R-:W-:-:S04]  /*9d40*/  FFMA.FTZ R27, R77, UR13, -R34 ;  /* 0x0000000d4d1b7c23 */ /* 0x000fc80008010822 */
[----:B------:R-:W-:Y:S01]  /*9d50*/  MUFU.EX2 R39, R39 ;  /* 0x0000002700277308 */ /* 0x000fe20000000800 */
[C---:B--2---:R-:W-:Y:S01]  /*9d60*/  HMMA.16816.F32.BF16 R12, R28.reuse, R20, R12 ;  /* 0x000000141c0c723c */ /* 0x044fe2000004180c */
[--C-:B------:R-:W-:Y:S01]  /*9d70*/  FFMA.FTZ R25, R66, UR13, -R53.reuse ;  /* 0x0000000d42197c23 */ /* 0x100fe20008010835 */
[--C-:B------:R-:W-:Y:S01]  /*9d80*/  FFMA.FTZ R66, R59, UR13, -R34.reuse ;  /* 0x0000000d3b427c23 */ /* 0x100fe20008010822 */
[--C-:B------:R-:W-:Y:S01]  /*9d90*/  FFMA.FTZ R59, R42, UR13, -R53.reuse ;  /* 0x0000000d2a3b7c23 */ /* 0x100fe20008010835 */
[--C-:B------:R-:W-:Y:S01]  /*9da0*/  FFMA.FTZ R42, R49, UR13, -R34.reuse ;  /* 0x0000000d312a7c23 */ /* 0x100fe20008010822 */
[--C-:B------:R-:W-:Y:S01]  /*9db0*/  FFMA.FTZ R49, R43, UR13, -R34.reuse ;  /* 0x0000000d2b317c23 */ /* 0x100fe20008010822 */
[----:B------:R-:W-:Y:S01]  /*9dc0*/  HMMA.16816.F32.BF16 R16, R28, R22, R16 ;  /* 0x000000161c10723c */ /* 0x000fe20000041810 */
[--C-:B------:R-:W-:Y:S01]  /*9dd0*/  FFMA.FTZ R21, R144, UR13, -R53.reuse ;  /* 0x0000000d90157c23 */ /* 0x100fe20008010835 */
[----:B------:R-:W1:Y:S01]  /*9de0*/  MUFU.EX2 R26, R26 ;  /* 0x0000001a001a7308 */ /* 0x000e620000000800 */
[----:B------:R-:W-:Y:S01]  /*9df0*/  FFMA.FTZ R43, R45, UR13, -R34 ;  /* 0x0000000d2d2b7c23 */ /* 0x000fe20008010822 */
[--C-:B------:R-:W-:Y:S01]  /*9e00*/  FFMA.FTZ R24, R68, UR13, -R53.reuse ;  /* 0x0000000d44187c23 */ /* 0x100fe20008010835 */
[----:B------:R-:W-:-:S02]  /*9e10*/  FFMA.FTZ R20, R70, UR13, -R53 ;  /* 0x0000000d46147c23 */ /* 0x000fc40008010835 */
        /* <DEDUP_REMOVED lines=10> */
[--C-:B------:R-:W-:Y:S01]  /*9ec0*/  FFMA.FTZ R23, R134, UR13, -R53.reuse ;  /* 0x0000000d86177c23 */ /* 0x100fe20008010835 */
[----:B------:R-:W2:Y:S01]  /*9ed0*/  MUFU.EX2 R22, R22 ;  /* 0x0000001600167308 */ /* 0x000ea20000000800 */
[----:B-1----:R-:W-:Y:S01]  /*9ee0*/  F2FP.BF16.F32.PACK_AB R92, R26, R75 ;  /* 0x0000004b1a5c723e */ /* 0x002fe200000010ff */
[----:B------:R-:W-:Y:S01]  /*9ef0*/  FFMA.FTZ R51, R60, UR13, -R53 ;  /* 0x0000000d3c337c23 */ /* 0x000fe20008010835 */
[----:B------:R-:W-:-:S04]  /*9f00*/  FADD.FTZ R75, R75, R90 ;  /* 0x0000005a4b4b7221 */ /* 0x000fc80000010000 */
[----:B------:R-:W-:Y:S01]  /*9f10*/  FADD.FTZ R26, R26, R75 ;  /* 0x0000004b1a1a7221 */ /* 0x000fe20000010000 */
[----:B------:R-:W1:Y:S08]  /*9f20*/  MUFU.EX2 R76, R76 ;  /* 0x0000004c004c7308 */ /* 0x000e700000000800 */
[----:B------:R-:W-:Y:S01]  /*9f30*/  MUFU.EX2 R27, R27 ;  /* 0x0000001b001b7308 */ /* 0x000fe20000000800 */
[----:B--2---:R-:W-:-:S07]  /*9f40*/  F2FP.BF16.F32.PACK_AB R94, R22, R21 ;  /* 0x00000015165e723e */ /* 0x004fce00000010ff */
[----:B------:R-:W2:Y:S01]  /*9f50*/  MUFU.EX2 R30, R30 ;  /* 0x0000001e001e7308 */ /* 0x000ea20000000800 */
[----:B-1----:R-:W-:Y:S01]  /*9f60*/  F2FP.BF16.F32.PACK_AB R93, R55, R76 ;  /* 0x0000004c375d723e */ /* 0x002fe200000010ff */
[----:B------:R-:W-:-:S04]  /*9f70*/  FADD.FTZ R46, R76, R73 ;  /* 0x000000494c2e7221 */ /* 0x000fc80000010000 */
[----:B------:R-:W-:Y:S02]  /*9f80*/  FADD.FTZ R46, R55, R46 ;  /* 0x0000002e372e7221 */ /* 0x000fe40000010000 */
[----:B------:R-:W1:Y:S08]  /*9f90*/  MUFU.EX2 R25, R25 ;  /* 0x0000001900197308 */ /* 0x000e700000000800 */
[----:B------:R-:W-:Y:S01]  /*9fa0*/  MUFU.EX2 R31, R31 ;  /* 0x0000001f001f7308 */ /* 0x000fe20000000800 */
[----:B--2---:R-:W-:-:S07]  /*9fb0*/  F2FP.BF16.F32.PACK_AB R95, R30, R27 ;  /* 0x0000001b1e5f723e */ /* 0x004fce00000010ff */
[C---:B------:R-:W-:Y:S01]  /*9fc0*/  HMMA.16816.F32.BF16 R104, R92.reuse, R100, R4 ;  /* 0x000000645c68723c */ /* 0x040fe20000041804 */
[----:B------:R-:W2:Y:S01]  /*9fd0*/  LDSM.16.MT88.4 R4, [R124+0x3c00] ;  /* 0x003c00007c04783b */ /* 0x000ea20000004200 */
[----:B------:R-:W-:Y:S04]  /*9fe0*/  MUFU.EX2 R64, R64 ;  /* 0x0000004000407308 */ /* 0x000fe80000000800 */
[C---:B------:R-:W-:Y:S01]  /*9ff0*/  HMMA.16816.F32.BF16 R100, R92.reuse, R102, R8 ;  /* 0x000000665c64723c */ /* 0x040fe20000041808 */
[----:B------:R-:W3:Y:S03]  /*a000*/  LDSM.16.MT88.4 R8, [R124+0x4000] ;  /* 0x004000007c08783b */ /* 0x000ee60000004200 */
[----:B------:R-:W4:Y:S08]  /*a010*/  MUFU.EX2 R69, R69 ;  /* 0x0000004500457308 */ /* 0x000f300000000800 */
[----:B------:R-:W5:Y:S08]  /*a020*/  MUFU.EX2 R66, R66 ;  /* 0x0000004200427308 */ /* 0x000f700000000800 */
[----:B------:R-:W-:Y:S08]  /*a030*/  MUFU.EX2 R57, R57 ;  /* 0x0000003900397308 */ /* 0x000ff00000000800 */
[----:B------:R-:W3:Y:S01]  /*a040*/  MUFU.EX2 R54, R54 ;  /* 0x0000003600367308 */ /* 0x000ee20000000800 */
[C---:B--2---:R-:W-:Y:S01]  /*a050*/  HMMA.16816.F32.BF16 R96, R92.reuse, R4, R12 ;  /* 0x000000045c60723c */ /* 0x044fe2000004180c */
[----:B------:R-:W2:Y:S06]  /*a060*/  LDSM.16.MT88.4 R12, [R119+0x4000] ;  /* 0x00400000770c783b */ /* 0x000eac0000004200 */
[----:B------:R-:W-:Y:S01]  /*a070*/  MUFU.EX2 R28, R28 ;  /* 0x0000001c001c7308 */ /* 0x000fe20000000800 */
        /* <DEDUP_REMOVED lines=9> */
[----:B------:R-:W1:Y:S01]  /*a110*/  MUFU.EX2 R49, R49 ;  /* 0x0000003100317308 */ /* 0x000e620000000800 */
[C---:B------:R-:W-:Y:S01]  /*a120*/  HMMA.16816.F32.BF16 R92, R4.reuse, R10, R92 ;  /* 0x0000000a045c723c */ /* 0x040fe2000004185c */
[----:B------:R-:W-:Y:S06]  /*a130*/  LDSM.16.MT88.4 R8, [R119+0x4800] ;  /* 0x004800007708783b */ /* 0x000fec0000004200 */
[----:B------:R-:W3:Y:S01]  /*a140*/  MUFU.EX2 R43, R43 ;  /* 0x0000002b002b7308 */ /* 0x000ee20000000800 */
[C---:B--2---:R-:W-:Y:S07]  /*a150*/  HMMA.16816.F32.BF16 R104, R4.reuse, R12, R104 ;  /* 0x0000000c0468723c */ /* 0x044fee0000041868 */
[----:B------:R-:W-:Y:S01]  /*a160*/  MUFU.EX2 R23, R23 ;  /* 0x0000001700177308 */ /* 0x000fe20000000800 */
[----:B------:R-:W-:Y:S01]  /*a170*/  HMMA.16816.F32.BF16 R100, R4, R14, R100 ;  /* 0x0000000e0464723c */ /* 0x000fe20000041864 */
[----:B------:R-:W2:Y:S06]  /*a180*/  LDSM.16.MT88.4 R12, [R124+0x4400] ;  /* 0x004400007c0c783b */ /* 0x000eac0000004200 */
[----:B------:R-:W4:Y:S01]  /*a190*/  MUFU.EX2 R24, R24 ;  /* 0x0000001800187308 */ /* 0x000f220000000800 */
[----:B------:R-:W-:-:S02]  /*a1a0*/  F2FP.BF16.F32.PACK_AB R4, R54, R57 ;  /* 0x000000393604723e */ /* 0x000fc400000010ff */
[----:B-1----:R-:W-:Y:S02]  /*a1b0*/  F2FP.BF16.F32.PACK_AB R5, R49, R42 ;  /* 0x0000002a3105723e */ /* 0x002fe400000010ff */
[----:B------:R-:W-:-:S03]  /*a1c0*/  F2FP.BF16.F32.PACK_AB R6, R29, R28 ;  /* 0x0000001c1d06723e */ /* 0x000fc600000010ff */
[----:B------:R-:W-:Y:S01]  /*a1d0*/  MUFU.EX2 R20, R20 ;  /* 0x0000001400147308 */ /* 0x000fe20000000800 */
[----:B---3--:R-:W-:-:S07]  /*a1e0*/  F2FP.BF16.F32.PACK_AB R7, R48, R43 ;  /* 0x0000002b3007723e */ /* 0x008fce00000010ff */
[----:B------:R-:W1:Y:S01]  /*a1f0*/  MUFU.EX2 R51, R51 ;  /* 0x0000003300337308 */ /* 0x000e620000000800 */
[C---:B------:R-:W-:Y:S06]  /*a200*/  HMMA.16816.F32.BF16 R104, R4.reuse, R16, R104 ;  /* 0x000000100468723c */ /* 0x040fec0000041868 */
[C---:B------:R-:W-:Y:S01]  /*a210*/  HMMA.16816.F32.BF16 R100, R4.reuse, R18, R100 ;  /* 0x000000120464723c */ /* 0x040fe20000041864 */
[----:B------:R-:W-:Y:S01]  /*a220*/  MUFU.EX2 R37, R37 ;  /* 0x0000002500257308 */ /* 0x000fe20000000800 */
[----:B------:R-:W3:Y:S07]  /*a230*/  LDSM.16.MT88.4 R16, [R124+0x4800] ;  /* 0x004800007c10783b */ /* 0x000eee0000004200 */
[----:B------:R-:W5:Y:S01]  /*a240*/  MUFU.EX2 R36, R36 ;  /* 0x0000002400247308 */ /* 0x000f620000000800 */
[C---:B--2---:R-:W-:Y:S07]  /*a250*/  HMMA.16816.F32.BF16 R96, R4.reuse, R12, R96 ;  /* 0x0000000c0460723c */ /* 0x044fee0000041860 */
[----:B------:R-:W-:Y:S01]  /*a260*/  MUFU.EX2 R44, R44 ;  /* 0x0000002c002c7308 */ /* 0x000fe20000000800 */
[----:B------:R-:W-:Y:S01]  /*a270*/  HMMA.16816.F32.BF16 R92, R4, R14, R92 ;  /* 0x0000000e045c723c */ /* 0x000fe2000004185c */
[----:B------:R-:W2:Y:S06]  /*a280*/  LDSM.16.MT88.4 R12, [R119+0x4c00] ;  /* 0x004c0000770c783b */ /* 0x000eac0000004200 */
[----:B------:R-:W3:Y:S01]  /*a290*/  MUFU.EX2 R59, R59 ;  /* 0x0000003b003b7308 */ /* 0x000ee20000000800 */
[----:B----4-:R-:W-:-:S02]  /*a2a0*/  F2FP.BF16.F32.PACK_AB R4, R24, R23 ;  /* 0x000000171804723e */ /* 0x010fc400000010ff */
[----:B------:R-:W-:Y:S02]  /*a2b0*/  F2FP.BF16.F32.PACK_AB R5, R39, R52 ;  /* 0x000000342705723e */ /* 0x000fe400000010ff */
[----:B-1----:R-:W-:Y:S02]  /*a2c0*/  F2FP.BF16.F32.PACK_AB R6, R51, R20 ;  /* 0x000000143306723e */ /* 0x002fe400000010ff */
[----:B-----5:R-:W-:Y:S01]  /*a2d0*/  F2FP.BF16.F32.PACK_AB R7, R36, R37 ;  /* 0x000000252407723e */ /* 0x020fe200000010ff */
[----:B------:R-:W-:Y:S06]  /*a2e0*/  MUFU.EX2 R40, R40 ;  /* 0x0000002800287308 */ /* 0x000fec0000000800 */
[C---:B------:R-:W-:Y:S02]  /*a2f0*/  HMMA.16816.F32.BF16 R104, R4.reuse, R8, R104 ;  /* 0x000000080468723c */ /* 0x040fe40000041868 */
[----:B------:R-:W1:Y:S04]  /*a300*/  MUFU.EX2 R85, R85 ;  /* 0x0000005500557308 */ /* 0x000e680000000800 */
[----:B------:R-:W-:Y:S01]  /*a310*/  HMMA.16816.F32.BF16 R100, R4, R10, R100 ;  /* 0x0000000a0464723c */ /* 0x000fe20000041864 */
[----:B------:R-:W-:Y:S01]  /*a320*/  FADD.FTZ R9, R21, R26 ;  /* 0x0000001a15097221 */ /* 0x000fe20000010000 */
[----:B------:R-:W-:-:S02]  /*a330*/  FADD.FTZ R21, R27, R46 ;  /* 0x0000002e1b157221 */ /* 0x000fc40000010000 */
[----:B------:R-:W-:Y:S01]  /*a340*/  MUFU.EX2 R33, R33 ;  /* 0x0000002100217308 */ /* 0x000fe20000000800 */
[----:B------:R-:W-:Y:S01]  /*a350*/  FADD.FTZ R9, R22, R9 ;  /* 0x0000000916097221 */ /* 0x000fe20000010000 */
[----:B------:R-:W-:Y:S01]  /*a360*/  FADD.FTZ R21, R30, R21 ;  /* 0x000000151e157221 */ /* 0x000fe20000010000 */
[C---:B---3--:R-:W-:Y:S02]  /*a370*/  HMMA.16816.F32.BF16 R96, R4.reuse, R16, R96 ;  /* 0x000000100460723c */ /* 0x048fe40000041860 */
[----:B------:R-:W-:Y:S01]  /*a380*/  FADD.FTZ R22, R62, R9 ;  /* 0x000000093e167221 */ /* 0x000fe20000010000 */
[----:B------:R-:W-:Y:S01]  /*a390*/  FADD.FTZ R64, R64, R21 ;  /* 0x0000001540407221 */ /* 0x000fe20000010000 */
[----:B------:R-:W3:Y:S01]  /*a3a0*/  LDSM.16.MT88.4 R8, [R124+0x4c00] ;  /* 0x004c00007c08783b */ /* 0x000ee20000004200 */
[----:B------:R-:W4:Y:S01]  /*a3b0*/  MUFU.EX2 R38, R38 ;  /* 0x0000002600267308 */ /* 0x000f220000000800 */
[----:B------:R-:W-:Y:S01]  /*a3c0*/  FADD.FTZ R22, R25, R22 ;  /* 0x0000001619167221 */ /* 0x000fe20000010000 */
[----:B------:R-:W-:Y:S01]  /*a3d0*/  FADD.FTZ R69, R69, R64 ;  /* 0x0000004045457221 */ /* 0x000fe20000010000 */
[----:B------:R-:W-:Y:S02]  /*a3e0*/  HMMA.16816.F32.BF16 R92, R4, R18, R92 ;  /* 0x00000012045c723c */ /* 0x000fe4000004185c */
[----:B------:R-:W-:Y:S01]  /*a3f0*/  FADD.FTZ R31, R31, R22 ;  /* 0x000000161f1f7221 */ /* 0x000fe20000010000 */
[----:B------:R-:W-:-:S02]  /*a400*/  FADD.FTZ R66, R66, R69 ;  /* 0x0000004542427221 */ /* 0x000fc40000010000 */
[----:B------:R-:W-:Y:S01]  /*a410*/  MUFU.EX2 R0, R0 ;  /* 0x0000000000007308 */ /* 0x000fe20000000800 */
[----:B------:R-:W-:Y:S01]  /*a420*/  FADD.FTZ R56, R56, R31 ;  /* 0x0000001f38387221 */ /* 0x000fe20000010000 */
[----:B------:R-:W-:Y:S01]  /*a430*/  FADD.FTZ R61, R61, R66 ;  /* 0x000000423d3d7221 */ /* 0x000fe20000010000 */
[----:B------:R-:W-:Y:S02]  /*a440*/  F2FP.BF16.F32.PACK_AB R4, R59, R44 ;  /* 0x0000002c3b04723e */ /* 0x000fe400000010ff */
[----:B------:R-:W-:Y:S01]  /*a450*/  FADD.FTZ R17, R57, R56 ;  /* 0x0000003839117221 */ /* 0x000fe20000010000 */
[----:B-1----:R-:W-:Y:S01]  /*a460*/  F2FP.BF16.F32.PACK_AB R6, R85, R40 ;  /* 0x000000285506723e */ /* 0x002fe200000010ff */
[----:B------:R-:W-:Y:S01]  /*a470*/  FADD.FTZ R16, R42, R61 ;  /* 0x0000003d2a107221 */ /* 0x000fe20000010000 */
[----:B------:R-:W1:Y:S01]  /*a480*/  MUFU.EX2 R87, R87 ;  /* 0x0000005700577308 */ /* 0x000e620000000800 */
[----:B----4-:R-:W-:Y:S01]  /*a490*/  F2FP.BF16.F32.PACK_AB R5, R38, R33 ;  /* 0x000000212605723e */ /* 0x010fe200000010ff */
[----:B------:R-:W-:Y:S01]  /*a4a0*/  FADD.FTZ R17, R54, R17 ;  /* 0x0000001136117221 */ /* 0x000fe20000010000 */
[----:B------:R-:W-:Y:S01]  /*a4b0*/  FADD.FTZ R16, R49, R16 ;  /* 0x0000001031107221 */ /* 0x000fe20000010000 */
[----:B-1----:R-:W-:-:S07]  /*a4c0*/  F2FP.BF16.F32.PACK_AB R7, R87, R0 ;  /* 0x000000005707723e */ /* 0x002fce00000010ff */
[C---:B--2---:R-:W-:Y:S06]  /*a4d0*/  HMMA.16816.F32.BF16 R104, R4.reuse, R12, R104 ;  /* 0x0000000c0468723c */ /* 0x044fec0000041868 */
[----:B------:R-:W-:Y:S01]  /*a4e0*/  HMMA.16816.F32.BF16 R100, R4, R14, R100 ;  /* 0x0000000e0464723c */ /* 0x000fe20000041864 */
[----:B------:R-:W-:Y:S01]  /*a4f0*/  FADD.FTZ R12, R28, R17 ;  /* 0x000000111c0c7221 */ /* 0x000fe20000010000 */
[----:B------:R-:W-:-:S03]  /*a500*/  FADD.FTZ R13, R43, R16 ;  /* 0x000000102b0d7221 */ /* 0x000fc60000010000 */
[----:B------:R-:W-:Y:S01]  /*a510*/  FADD.FTZ R12, R29, R12 ;  /* 0x0000000c1d0c7221 */ /* 0x000fe20000010000 */
[----:B------:R-:W-:Y:S01]  /*a520*/  FADD.FTZ R13, R48, R13 ;  /* 0x0000000d300d7221 */ /* 0x000fe20000010000 */
[----:B---3--:R-:W-:Y:S02]  /*a530*/  HMMA.16816.F32.BF16 R96, R4, R8, R96 ;  /* 0x000000080460723c */ /* 0x008fe40000041860 */
        /* <DEDUP_REMOVED lines=16> */
[----:B------:R-:W-:-:S07]  /*a640*/  FADD.FTZ R87, R87, R0 ;  /* 0x0000000057577221 */ /* 0x000fce0000010000 */
.L_x_4424:
        /* <DEDUP_REMOVED lines=9> */
.L_x_4436:
        /* <DEDUP_REMOVED lines=41> */
[----:B------:R-:W3:Y:S01]  /*a970*/  LDC.64 R10, c[0x0][0x250] ;  /* 0x00009400ff0a7b82 */ /* 0x000ee20000000a00 */
[----:B------:R-:W-:Y:S07]  /*a980*/  ISETP.GE.AND P4, PT, R14, RZ, PT ;  /* 0x000000ff0e00720c */ /* 0x000fee0003f86270 */
[----:B------:R-:W4:Y:S02]  /*a990*/  LDC.64 R12, c[0x0][0x238] ;  /* 0x00008e00ff0c7b82 */ /* 0x000f240000000a00 */
        /* <DEDUP_REMOVED lines=15> */
[----:B---3--:R-:W-:Y:S04]  /*aa90*/  IMAD R8, R17, R10, RZ ;  /* 0x0000000a11087224 */ /* 0x008fe800078e02ff */
[C---:B------:R-:W-:Y:S01]  /*aaa0*/  IMAD R8, R0.reuse, R11, R8 ;  /* 0x0000000b00087224 */ /* 0x040fe200078e0208 */
[----:B-----5:R-:W-:Y:S01]  /*aab0*/  IADD3 R6, -R15, R6, RZ ;  /* 0x000000060f067210 */ /* 0x020fe20007ffe1ff */
[----:B------:R-:W-:Y:S03]  /*aac0*/  IMAD.WIDE.U32 R14, R0, R10, RZ ;  /* 0x0000000a000e7225 */ /* 0x000fe600078e00ff */
[----:B------:R-:W-:Y:S01]  /*aad0*/  SHF.R.S32.HI R11, RZ, 0x1f, R6 ;  /* 0x0000001fff0b7819 */ /* 0x000fe20000011406 */
[----:B------:R-:W-:Y:S04]  /*aae0*/  IMAD.IADD R15, R15, 0x1, R8 ;  /* 0x000000010f0f7824 */ /* 0x000fe800078e0208 */
[-C--:B----4-:R-:W-:Y:S02]  /*aaf0*/  IMAD R11, R11, R12.reuse, RZ ;  /* 0x0000000c0b0b7224 */ /* 0x090fe400078e02ff */
[C---:B------:R-:W-:Y:S04]  /*ab00*/  IMAD.WIDE.U32 R14, R6.reuse, R12, R14 ;  /* 0x0000000c060e7225 */ /* 0x040fe800078e000e */
[----:B------:R-:W-:Y:S05]  /*ab10*/  IMAD R11, R6, R13, R11 ;  /* 0x0000000d060b7224 */ /* 0x000fea00078e020b */
[----:B------:R-:W-:Y:S07]  /*ab20*/  IADD3 R15, R15, R11, RZ ;  /* 0x0000000b0f0f7210 */ /* 0x000fee0007ffe0ff */
.L_x_4433:
        /* <DEDUP_REMOVED lines=16> */
[-C--:B------:R-:W-:Y:S02]  /*ac30*/  @!P2 LEA R138, P3, R125, R126.reuse, 0x1 ;  /* 0x0000007e7d8aa211 */ /* 0x080fe400078608ff */
        /* <DEDUP_REMOVED lines=25> */
[----:B------:R-:W-:Y:S01]  /*add0*/  LDSM.16.M88.4 R68, [R82] ;  /* 0x000000005244783b */ /* 0x000fe20000000200 */
[----:B------:R-:W-:Y:S07]  /*ade0*/  MOV R127, R129 ;  /* 0x00000081007f7202 */ /* 0x000fee0000000f00 */
[----:B------:R-:W-:Y:S08]  /*adf0*/  LDSM.16.M88.4 R20, [R80] ;  /* 0x000000005014783b */ /* 0x000ff00000000200 */
[----:B------:R-:W-:Y:S08]  /*ae00*/  LDSM.16.M88.4 R24, [R81+0x1800] ;  /* 0x001800005118783b */ /* 0x000ff00000000200 */
[----:B------:R-:W1:Y:S08]  /*ae10*/  LDSM.16.M88.4 R16, [R81+0x1400] ;  /* 0x001400005110783b */ /* 0x000e700000000200 */
[----:B------:R-:W-:Y:S08]  /*ae20*/  LDSM.16.M88.4 R36, [R80+0x800] ;  /* 0x000800005024783b */ /* 0x000ff00000000200 */
[----:B------:R-:W-:Y:S08]  /*ae30*/  LDSM.16.M88.4 R40, [R81+0x2000] ;  /* 0x002000005128783b */ /* 0x000ff00000000200 */
[----:B------:R-:W3:Y:S08]  /*ae40*/  LDSM.16.M88.4 R28, [R80+0x400] ;  /* 0x00040000501c783b */ /* 0x000ef00000000200 */
[----:B------:R-:W4:Y:S08]  /*ae50*/  LDSM.16.M88.4 R32, [R81+0x1c00] ;  /* 0x001c00005120783b */ /* 0x000f300000000200 */
[----:B------:R-:W5:Y:S08]  /*ae60*/  LDSM.16.M88.4 R56, [R80+0x1000] ;  /* 0x001000005038783b */ /* 0x000f700000000200 */
[----:B------:R-:W5:Y:S08]  /*ae70*/  LDSM.16.M88.4 R44, [R80+0xc00] ;  /* 0x000c0000502c783b */ /* 0x000f700000000200 */
[----:B------:R-:W5:Y:S08]  /*ae80*/  LDSM.16.M88.4 R48, [R81+0x2400] ;  /* 0x002400005130783b */ /* 0x000f700000000200 */
[----:B------:R-:W5:Y:S08]  /*ae90*/  LDSM.16.M88.4 R52, [R80+0x1400] ;  /* 0x001400005034783b */ /* 0x000f700000000200 */
[----:B------:R-:W-:Y:S08]  /*aea0*/  LDSM.16.M88.4 R60, [R80+0x1800] ;  /* 0x00180000503c783b */ /* 0x000ff00000000200 */
[----:B------:R-:W-:Y:S08]  /*aeb0*/  LDSM.16.M88.4 R76, [R81+0x2c00] ;  /* 0x002c0000514c783b */ /* 0x000ff00000000200 */
[----:B------:R-:W-:Y:S01]  /*aec0*/  LDSM.16.M88.4 R72, [R80+0x1c00] ;  /* 0x001c00005048783b */ /* 0x000fe20000000200 */
[C---:B--2---:R-:W-:Y:S06]  /*aed0*/  HMMA.16816.F32.BF16 R4, R64.reuse, R8, RZ ;  /* 0x000000084004723c */ /* 0x044fec00000418ff */
[C---:B------:R-:W-:Y:S06]  /*aee0*/  HMMA.16816.F32.BF16 R8, R64.reuse, R10, RZ ;  /* 0x0000000a4008723c */ /* 0x040fec00000418ff */
[C---:B-1----:R-:W-:Y:S06]  /*aef0*/  HMMA.16816.F32.BF16 R12, R64.reuse, R16, RZ ;  /* 0x00000010400c723c */ /* 0x042fec00000418ff */
[----:B------:R-:W-:Y:S06]  /*af00*/  HMMA.16816.F32.BF16 R16, R64, R18, RZ ;  /* 0x000000124010723c */ /* 0x000fec00000418ff */
[C---:B------:R-:W-:Y:S06]  /*af10*/  HMMA.16816.F32.BF16 R4, R68.reuse, R20, R4 ;  /* 0x000000144404723c */ /* 0x040fec0000041804 */
[----:B------:R-:W-:Y:S06]  /*af20*/  HMMA.16816.F32.BF16 R8, R68, R22, R8 ;  /* 0x000000164408723c */ /* 0x000fec0000041808 */
[C---:B------:R-:W-:Y:S06]  /*af30*/  HMMA.16816.F32.BF16 R20, R64.reuse, R24, RZ ;  /* 0x000000184014723c */ /* 0x040fec00000418ff */
[----:B------:R-:W-:Y:S06]  /*af40*/  HMMA.16816.F32.BF16 R24, R64, R26, RZ ;  /* 0x0000001a4018723c */ /* 0x000fec00000418ff */
[C---:B---3--:R-:W-:Y:S05]  /*af50*/  HMMA.16816.F32.BF16 R12, R68.reuse, R28, R12 ;  /* 0x0000001c440c723c */ /* 0x048fea000004180c */
[----:B------:R-:W-:Y:S01]  /*af60*/  FMUL.FTZ R0, R4, UR5 ;  /* 0x0000000504007c20 */ /* 0x000fe20008410000 */
[C---:B------:R-:W-:Y:S05]  /*af70*/  HMMA.16816.F32.BF16 R16, R68.reuse, R30, R16 ;  /* 0x0000001e4410723c */ /* 0x040fea0000041810 */
[----:B------:R-:W1:Y:S01]  /*af80*/  MUFU.TANH R0, R0 ;  /* 0x0000000000007308 */ /* 0x000e620000002400 */
[C---:B------:R-:W-:Y:S05]  /*af90*/  HMMA.16816.F32.BF16 R20, R68.reuse, R36, R20 ;  /* 0x000000244414723c */ /* 0x040fea0000041814 */
[----:B------:R-:W-:Y:S01]  /*afa0*/  FMUL.FTZ R3, R5, UR5 ;  /* 0x0000000505037c20 */ /* 0x000fe20008410000 */
[----:B------:R-:W-:Y:S05]  /*afb0*/  HMMA.16816.F32.BF16 R24, R68, R38, R24 ;  /* 0x000000264418723c */ /* 0x000fea0000041818 */
[----:B------:R-:W2:Y:S01]  /*afc0*/  MUFU.TANH R3, R3 ;  /* 0x0000000300037308 */ /* 0x000ea20000002400 */
[C---:B------:R-:W-:Y:S05]  /*afd0*/  HMMA.16816.F32.BF16 R36, R64.reuse, R40, RZ ;  /* 0x000000284024723c */ /* 0x040fea00000418ff */
[----:B------:R-:W-:Y:S01]  /*afe0*/  FMUL.FTZ R4, R7, UR5 ;  /* 0x0000000507047c20 */ /* 0x000fe20008410000 */
[C---:B------:R-:W-:Y:S01]  /*aff0*/  HMMA.16816.F32.BF16 R40, R64.reuse, R42, RZ ;  /* 0x0000002a4028723c */ /* 0x040fe200000418ff */
[----:B------:R-:W-:Y:S01]  /*b000*/  FMUL.FTZ R5, R8, UR5 ;  /* 0x0000000508057c20 */ /* 0x000fe20008410000 */
[----:B------:R-:W-:Y:S03]  /*b010*/  FMUL.FTZ R7, R9, UR5 ;  /* 0x0000000509077c20 */ /* 0x000fe60008410000 */
[----:B------:R-:W3:Y:S01]  /*b020*/  MUFU.TANH R4, R4 ;  /* 0x0000000400047308 */ /* 0x000ee20000002400 */
[C---:B----4-:R-:W-:Y:S01]  /*b030*/  HMMA.16816.F32.BF16 R28, R64.reuse, R32, RZ ;  /* 0x00000020401c723c */ /* 0x050fe200000418ff */
[----:B------:R-:W-:Y:S01]  /*b040*/  FMUL.FTZ R8, R11, UR5 ;  /* 0x000000050b087c20 */ /* 0x000fe20008410000 */
[----:B------:R-:W-:Y:S03]  /*b050*/  FMUL.FTZ R9, R12, UR5 ;  /* 0x000000050c097c20 */ /* 0x000fe60008410000 */
[----:B------:R-:W-:Y:S01]  /*b060*/  FMUL.FTZ R11, R13, UR5 ;  /* 0x000000050d0b7c20 */ /* 0x000fe20008410000 */
[----:B------:R-:W-:Y:S03]  /*b070*/  HMMA.16816.F32.BF16 R32, R64, R34, RZ ;  /* 0x000000224020723c */ /* 0x000fe600000418ff */
[----:B------:R-:W4:Y:S02]  /*b080*/  MUFU.TANH R5, R5 ;  /* 0x0000000500057308 */ /* 0x000f240000002400 */
[----:B------:R-:W-:Y:S01]  /*b090*/  FMUL.FTZ R12, R15, UR5 ;  /* 0x000000050f0c7c20 */ /* 0x000fe20008410000 */
[----:B------:R-:W-:Y:S01]  /*b0a0*/  FMUL.FTZ R13, R16, UR5 ;  /* 0x00000005100d7c20 */ /* 0x000fe20008410000 */
[C---:B-----5:R-:W-:Y:S06]  /*b0b0*/  HMMA.16816.F32.BF16 R36, R68.reuse, R56, R36 ;  /* 0x000000384424723c */ /* 0x060fec0000041824 */
[----:B------:R-:W1:Y:S01]  /*b0c0*/  MUFU.TANH R7, R7 ;  /* 0x0000000700077308 */ /* 0x000e620000002400 */
[----:B------:R-:W-:Y:S01]  /*b0d0*/  FMUL.FTZ R15, R17, UR5 ;  /* 0x00000005110f7c20 */ /* 0x000fe20008410000 */
[C---:B------:R-:W-:Y:S01]  /*b0e0*/  HMMA.16816.F32.BF16 R40, R68.reuse, R58, R40 ;  /* 0x0000003a4428723c */ /* 0x040fe20000041828 */
[----:B------:R-:W5:Y:S01]  /*b0f0*/  LDSM.16.M88.4 R56, [R81+0x2800] ;  /* 0x002800005138783b */ /* 0x000f620000000200 */
[----:B------:R-:W-:Y:S06]  /*b100*/  DEPBAR.LE SB0, 0x0 ;  /* 0x000080000000791a */ /* 0x000fec0000000000 */
[----:B------:R-:W1:Y:S01]  /*b110*/  MUFU.TANH R8, R8 ;  /* 0x0000000800087308 */ /* 0x000e620000002400 */
[C---:B------:R-:W-:Y:S05]  /*b120*/  HMMA.16816.F32.BF16 R28, R68.reuse, R44, R28 ;  /* 0x0000002c441c723c */ /* 0x040fea000004181c */
[----:B------:R-:W-:Y:S01]  /*b130*/  FMUL.FTZ R16, R19, UR5 ;  /* 0x0000000513107c20 */ /* 0x000fe20008410000 */
[----:B------:R-:W-:Y:S03]  /*b140*/  HMMA.16816.F32.BF16 R32, R68, R46, R32 ;  /* 0x0000002e4420723c */ /* 0x000fe60000041820 */
[----:B------:R-:W1:Y:S01]  /*b150*/  MUFU.TANH R9, R9 ;  /* 0x0000000900097308 */ /* 0x000e620000002400 */
[----:B------:R-:W-:Y:S01]  /*b160*/  BAR.SYNC.DEFER_BLOCKING 0x0 ;  /* 0x0000000000007b1d */ /* 0x000fe20000010000 */
        /* <DEDUP_REMOVED lines=23> */
[C---:B-----5:R-:W-:Y:S03]  /*b2e0*/  HMMA.16816.F32.BF16 R52, R64.reuse, R56, RZ ;  /* 0x000000384034723c */ /* 0x060fe600000418ff */
        /* <DEDUP_REMOVED lines=42> */
[----:B------:R-:W1:Y:S03]  /*b590*/  MUFU.TANH R21, R21 ;  /* 0x0000001500157308 */ /* 0x000e660000002400 */
[----:B------:R-:W-:Y:S01]  /*b5a0*/  FMUL.FTZ R55, R57, UR5 ;  /* 0x0000000539377c20 */ /* 0x000fe20008410000 */
[----:B------:R-:W-:Y:S01]  /*b5b0*/  FMUL.FTZ R56, R59, UR5 ;  /* 0x000000053b387c20 */ /* 0x000fe20008410000 */
[----:B------:R-:W-:Y:S05]  /*b5c0*/  FMUL.FTZ R54, R58, UR5 ;  /* 0x000000053a367c20 */ /* 0x000fea0008410000 */
[----:B------:R-:W1:Y:S01]  /*b5d0*/  MUFU.TANH R23, R23 ;  /* 0x0000001700177308 */ /* 0x000e620000002400 */
[----:B------:R-:W-:Y:S01]  /*b5e0*/  FMUL.FTZ R57, R60, UR5 ;  /* 0x000000053c397c20 */ /* 0x000fe20008410000 */
[----:B------:R-:W-:Y:S01]  /*b5f0*/  FMUL.FTZ R59, R61, UR5 ;  /* 0x000000053d3b7c20 */ /* 0x000fe20008410000 */
[----:B------:R-:W-:Y:S07]  /*b600*/  FMUL.FTZ R58, R62, UR5 ;  /* 0x000000053e3a7c20 */ /* 0x000fee0008410000 */
[----:B------:R-:W1:Y:S01]  /*b610*/  MUFU.TANH R22, R22 ;  /* 0x0000001600167308 */ /* 0x000e620000002400 */
[----:B------:R-:W-:Y:S01]  /*b620*/  FMUL.FTZ R60, R63, UR5 ;  /* 0x000000053f3c7c20 */ /* 0x000fe20008410000 */
[----:B------:R-:W-:Y:S01]  /*b630*/  FMUL.FTZ R61, R64, UR5 ;  /* 0x00000005403d7c20 */ /* 0x000fe20008410000 */
[----:B------:R-:W-:Y:S01]  /*b640*/  FMUL.FTZ R63, R65, UR5 ;  /* 0x00000005413f7c20 */ /* 0x000fe20008410000 */
[----:B------:R-:W-:Y:S01]  /*b650*/  FMUL.FTZ R62, R66, UR5 ;  /* 0x00000005423e7c20 */ /* 0x000fe20008410000 */
[----:B------:R-:W-:Y:S05]  /*b660*/  FMUL.FTZ R64, R67, UR5 ;  /* 0x0000000543407c20 */ /* 0x000fea0008410000 */
        /* <DEDUP_REMOVED lines=46> */
[----:B------:R-:W2:Y:S01]  /*b950*/  LDC R67, c[0x0][0x380] ;  /* 0x0000e000ff437b82 */ /* 0x000ea20000000800 */
[----:B------:R-:W-:Y:S05]  /*b960*/  SHF.L.U32 R128, R86, 0x7, RZ ;  /* 0x0000000756807819 */ /* 0x000fea00000006ff */
[C---:B------:R-:W-:Y:S02]  /*b970*/  VIADD R78, R128.reuse, 0xffffff00 ;  /* 0xffffff00804e7836 */ /* 0x040fe40000000000 */
[----:B------:R-:W-:Y:S05]  /*b980*/  VIADD R128, R128, 0xffffff80 ;  /* 0xffffff8080807836 */ /* 0x000fea0000000000 */
[----:B------:R-:W-:Y:S02]  /*b990*/  IABS R76, R128 ;  /* 0x00000080004c7213 */ /* 0x000fe40000000000 */
[-C--:B--2---:R-:W-:Y:S02]  /*b9a0*/  IABS R72, R67.reuse ;  /* 0x0000004300487213 */ /* 0x084fe40000000000 */
[-C--:B------:R-:W-:Y:S02]  /*b9b0*/  LOP3.LUT R128, R128, R67.reuse, RZ, 0x3c, !PT ;  /* 0x0000004380807212 */ /* 0x080fe400078e3cff */
[----:B------:R-:W2:Y:S01]  /*b9c0*/  I2F.RP R77, R72 ;  /* 0x00000048004d7306 */ /* 0x000ea20000209400 */
[-C--:B------:R-:W-:Y:S09]  /*b9d0*/  LOP3.LUT R66, RZ, R67.reuse, RZ, 0x33, !PT ;  /* 0x00000043ff427212 */ /* 0x080ff200078e33ff */
[----:B--2---:R-:W2:Y:S02]  /*b9e0*/  MUFU.RCP R74, R77 ;  /* 0x0000004d004a7308 */ /* 0x004ea40000001000 */
[----:B--2---:R-:W-:Y:S01]  /*b9f0*/  VIADD R130, R74, 0xffffffe ;  /* 0x0ffffffe4a827836 */ /* 0x004fe20000000000 */
[----:B------:R-:W-:Y:S02]  /*ba00*/  IABS R74, R78 ;  /* 0x0000004e004a7213 */ /* 0x000fe40000000000 */
[----:B------:R-:W-:Y:S05]  /*ba10*/  LOP3.LUT R78, R78, R67, RZ, 0x3c, !PT ;  /* 0x000000434e4e7212 */ /* 0x000fea00078e3cff */
[----:B------:R-:W2:Y:S01]  /*ba20*/  F2I.FTZ.U32.TRUNC.NTZ R131, R130 ;  /* 0x0000008200837305 */ /* 0x000ea2000021f000 */
[----:B------:R-:W-:Y:S01]  /*ba30*/  ISETP.GE.AND P3, PT, R78, RZ, PT ;  /* 0x000000ff4e00720c */ /* 0x000fe20003f66270 */
        /* <DEDUP_REMOVED lines=19> */
[----:B------:R-:W2:Y:S01]  /*bb70*/  LDC.64 R74, c[0x0][0x230] ;  /* 0x00008c00ff4a7b82 */ /* 0x000ea20000000a00 */
[----:B------:R-:W-:Y:S07]  /*bb80*/  ISETP.NE.AND P0, PT, R67, RZ, PT ;  /* 0x000000ff4300720c */ /* 0x000fee0003f05270 */
[----:B------:R-:W3:Y:S02]  /*bb90*/  LDC R72, c[0x0][0x24c] ;  /* 0x00009300ff487b82 */ /* 0x000ee40000000800 */
        /* <DEDUP_REMOVED lines=11> */
[----:B------:R-:W4:Y:S04]  /*bc50*/  LDG.E R76, desc[UR10][R132.64] ;  /* 0x0000000a844c7981 */ /* 0x000f28000c1e1900 */
[----:B------:R-:W-:Y:S01]  /*bc60*/  IMAD R65, R66, R67, -0x80 ;  /* 0xffffff8042417424 */ /* 0x000fe200078e0243 */
[----:B------:R-:W4:Y:S03]  /*bc70*/  LDG.E R77, desc[UR10][R130.64] ;  /* 0x0000000a824d7981 */ /* 0x000f26000c1e1900 */
[-C--:B------:R-:W-:Y:S01]  /*bc80*/  IMAD.WIDE.U32 R128, R65, R70.reuse, RZ ;  /* 0x0000004641807225 */ /* 0x080fe200078e00ff */
[----:B------:R-:W-:Y:S05]  /*bc90*/  SHF.R.S32.HI R79, RZ, 0x1f, R65 ;  /* 0x0000001fff4f7819 */ /* 0x000fea0000011441 */
[----:B------:R-:W-:Y:S04]  /*bca0*/  IMAD R78, R79, R70, RZ ;  /* 0x000000464f4e7224 */ /* 0x000fe800078e02ff */
[----:B---3--:R-:W-:Y:S05]  /*bcb0*/  IMAD R78, R65, R72, R78 ;  /* 0x00000048414e7224 */ /* 0x008fea00078e024e */
[----:B------:R-:W-:Y:S01]  /*bcc0*/  IADD3 R129, R129, R78, RZ ;  /* 0x0000004e81817210 */ /* 0x000fe20007ffe0ff */
[----:B----4-:R-:W-:Y:S04]  /*bcd0*/  IMAD.IADD R76, R76, 0x1, -R77 ;  /* 0x000000014c4c7824 */ /* 0x010fe800078e0a4d */
[CC--:B--2---:R-:W-:Y:S01]  /*bce0*/  IMAD.WIDE.U32 R128, R76.reuse, R74.reuse, R128 ;  /* 0x0000004a4c807225 */ /* 0x0c4fe200078e0080 */
[----:B------:R-:W-:Y:S05]  /*bcf0*/  SHF.R.S32.HI R77, RZ, 0x1f, R76 ;  /* 0x0000001fff4d7819 */ /* 0x000fea000001144c */
[----:B------:R-:W-:Y:S04]  /*bd00*/  IMAD R77, R77, R74, RZ ;  /* 0x0000004a4d4d7224 */ /* 0x000fe800078e02ff */
[----:B------:R-:W-:Y:S01]  /*bd10*/  IMAD R77, R76, R75, R77 ;  /* 0x0000004b4c4d7224 */ /* 0x000fe200078e024d */
[----:B------:R-:W-:Y:S03]  /*bd20*/  MOV R75, R128 ;  /* 0x00000080004b7202 */ /* 0x000fe60000000f00 */
[----:B------:R-:W-:Y:S07]  /*bd30*/  IMAD.IADD R72, R129, 0x1, R77 ;  /* 0x0000000181487824 */ /* 0x000fee00078e024d */
.L_x_4435:
[----:B------:R2:W-:Y:S01]  /*bd40*/  @P2 STS [R111+0x1000], RZ ;  /* 0x001000ff6f002388 */ /* 0x0005e20000000800 */
[----:B------:R-:W3:Y:S01]  /*bd50*/  @!P2 LDC R67, c[0x0][0x24c] ;  /* 0x00009300ff43ab82 */ /* 0x000ee20000000800 */
[CC--:B------:R-:W-:Y:S01]  /*bd60*/  LEA R76, P0, R75.reuse, R122.reuse, 0x1 ;  /* 0x0000007a4b4c7211 */ /* 0x0c0fe200078008ff */
[----:B------:R-:W-:Y:S01]  /*bd70*/  @!P2 IMAD.MOV.U32 R74, RZ, RZ, R75 ;  /* 0x000000ffff4aa224 */ /* 0x000fe200078e004b */
[----:B------:R2:W-:Y:S01]  /*bd80*/  @P2 STS [R111+0x1004], RZ ;  /* 0x001004ff6f002388 */ /* 0x0005e20000000800 */
[----:B------:R-:W-:Y:S02]  /*bd90*/  @!P2 IADD3 R66, P3, R108, R75, RZ ;  /* 0x0000004b6c42a210 */ /* 0x000fe40007f7e0ff */
[--C-:B------:R-:W-:Y:S01]  /*bda0*/  LEA.HI.X R77, R75, R123, R72.reuse, 0x1, P0 ;  /* 0x0000007b4b4d7211 */ /* 0x100fe200000f0c48 */
[----:B------:R2:W-:Y:S01]  /*bdb0*/  @P2 STS.64 [R111+0x1008], RZ ;  /* 0x001008ff6f002388 */ /* 0x0005e20000000a00 */
[----:B------:R-:W4:Y:S01]  /*bdc0*/  @!P2 LDC R65, c[0x0][0x24c] ;  /* 0x00009300ff41ab82 */ /* 0x000f220000000800 */
[----:B------:R-:W-:Y:S01]  /*bdd0*/  @!P2 LEA R68, P0, R70, R75, 0x6 ;  /* 0x0000004b4644a211 */ /* 0x000fe200078030ff */
[----:B------:R-:W-:Y:S01]  /*bde0*/  @!P2 IMAD.MOV.U32 R75, RZ, RZ, R72 ;  /* 0x000000ffff4ba224 */ /* 0x000fe200078e0048 */
[----:B------:R-:W-:Y:S01]  /*bdf0*/  @!PT LDS RZ, [RZ] ;  /* 0x00000000fffff984 */ /* 0x000fe20000000800 */
[----:B------:R-:W-:Y:S01]  /*be00*/  @!PT LDS RZ, [RZ] ;  /* 0x00000000fffff984 */ /* 0x000fe20000000800 */
[----:B------:R-:W-:Y:S01]  /*be10*/  @!PT LDS RZ, [RZ] ;  /* 0x00000000fffff984 */ /* 0x000fe20000000800 */
[----:B------:R2:W-:Y:S01]  /*be20*/  @!P2 LDGSTS.E.BYPASS.LTC128B.128 [R111+0x1000], desc[UR10][R76.64] ;  /* 0x010000004c6fafae */ /* 0x0005e2000b901d4a */
[----:B------:R-:W-:Y:S01]  /*be30*/  @!P2 LEA R78, P4, R66, R122, 0x1 ;  /* 0x0000007a424ea211 */ /* 0x000fe200078808ff */
[C---:B------:R-:W-:Y:S02]  /*be40*/  @!P2 IMAD.WIDE.U32 R74, R70.reuse, 0x60, R74 ;  /* 0x00000060464aa825 */ /* 0x040fe400078e004a */
[----:B------:R2:W-:Y:S02]  /*be50*/  @P2 STS.128 [R111+0x1800], RZ ;  /* 0x001800ff6f002388 */ /* 0x0005e40000000c00 */
[----:B----4-:R-:W-:Y:S01]  /*be60*/  @!P2 IMAD R65, R65, 0x60, RZ ;  /* 0x000000604141a824 */ /* 0x010fe200078e02ff */
[----:B---3--:R-:W-:Y:S01]  /*be70*/  @!P2 LEA.HI.X R67, R70, R72, R67, 0x6, P0 ;  /* 0x000000484643a211 */ /* 0x008fe200000f3443 */
[----:B------:R-:W-:Y:S01]  /*be80*/  @!P2 IMAD.X R72, R91, 0x1, R72, P3 ;  /* 0x000000015b48a824 */ /* 0x000fe200018e0648 */
[-C--:B------:R-:W-:Y:S01]  /*be90*/  @!P2 LEA R70, P3, R68, R122.reuse, 0x1 ;  /* 0x0000007a4446a211 */ /* 0x080fe200078608ff */
[----:B------:R-:W-:Y:S01]  /*bea0*/  @!P2 IMAD.IADD R65, R65, 0x1, R75 ;  /* 0x000000014141a824 */ /* 0x000fe200078e024b */
        /* <DEDUP_REMOVED lines=21> */
.L_x_4434:
[----:B------:R-:W-:Y:S01]  /*c000*/  IADD3 R73, R86, -0x1, RZ ;  /* 0xffffffff56497810 */ /* 0x000fe20007ffe0ff */
[----:B--2---:R-:W-:Y:S03]  /*c010*/  LDSM.16.MT88.4 R128, [R119+0x3000] ;  /* 0x003000007780783b */ /* 0x004fe60000004200 */
[----:B------:R-:W-:Y:S04]  /*c020*/  LEA R74, R73, R88, 0x7 ;  /* 0x00000058494a7211 */ /* 0x000fe800078e38ff */
[----:B------:R-:W-:Y:S02]  /*c030*/  I2FP.F32.S32 R71, R74 ;  /* 0x0000004a00477245 */ /* 0x000fe40000201400 */
[C---:B------:R-:W-:Y:S02]  /*c040*/  IADD3 R72, R74.reuse, 0x1, RZ ;  /* 0x000000014a487810 */ /* 0x040fe40007ffe0ff */
[----:B------:R-:W-:Y:S01]  /*c050*/  IADD3 R75, R74, 0x8, RZ ;  /* 0x000000084a4b7810 */ /* 0x000fe20007ffe0ff */
[CC--:B-1----:R-:W-:Y:S01]  /*c060*/  FFMA.FTZ R0, R84.reuse, R71.reuse, R0 ;  /* 0x0000004754007223 */ /* 0x0c2fe20000010000 */
[----:B------:R-:W-:Y:S01]  /*c070*/  I2FP.F32.S32 R72, R72 ;  /* 0x0000004800487245 */ /* 0x000fe20000201400 */
[----:B------:R-:W-:Y:S01]  /*c080*/  FFMA.FTZ R2, R84, R71, R2 ;  /* 0x0000004754027223 */ /* 0x000fe20000010002 */
[----:B------:R-:W-:Y:S02]  /*c090*/  I2FP.F32.S32 R71, R75 ;  /* 0x0000004b00477245 */ /* 0x000fe40000201400 */
[----:B------:R-:W-:Y:S01]  /*c0a0*/  IADD3 R76, R74, 0x9, RZ ;  /* 0x000000094a4c7810 */ /* 0x000fe20007ffe0ff */
[-C--:B------:R-:W-:Y:S01]  /*c0b0*/  FFMA.FTZ R3, R84, R72.reuse, R3 ;  /* 0x0000004854037223 */ /* 0x080fe20000010003 */
[----:B------:R-:W-:Y:S01]  /*c0c0*/  IADD3 R75, R74, 0x10, RZ ;  /* 0x000000104a4b7810 */ /* 0x000fe20007ffe0ff */
[C---:B------:R-:W-:Y:S01]  /*c0d0*/  FFMA.FTZ R4, R84.reuse, R72, R4 ;  /* 0x0000004854047223 */ /* 0x040fe20000010004 */
[CC--:B------:R-:W-:Y:S01]  /*c0e0*/  FFMA.FTZ R5, R84.reuse, R71.reuse, R5 ;  /* 0x0000004754057223 */ /* 0x0c0fe20000010005 */
        /* <DEDUP_REMOVED lines=23> */
[----:B------:R-:W-:Y:S01]  /*c260*/  I2FP.F32.S32 R72, R76 ;  /* 0x0000004c00487245 */ /* 0x000fe20000201400 */
        /* <DEDUP_REMOVED lines=8> */
[C---:B------:R-:W-:Y:S01]  /*c2f0*/  FFMA.FTZ R21, R84.reuse, R71, R21 ;  /* 0x0000004754157223 */ /* 0x040fe20000010015 */
[----:B------:R-:W-:Y:S01]  /*c300*/  I2FP.F32.S32 R66, R75 ;  /* 0x0000004b00427245 */ /* 0x000fe20000201400 */
[----:B------:R-:W-:Y:S01]  /*c310*/  FFMA.FTZ R22, R84, R71, R22 ;  /* 0x0000004754167223 */ /* 0x000fe20000010016 */
[----:B------:R-:W-:Y:S01]  /*c320*/  FMNMX.FTZ R69, R2, R89, !PT ;  /* 0x0000005902457209 */ /* 0x000fe20007810000 */
[CC--:B------:R-:W-:Y:S01]  /*c330*/  FFMA.FTZ R23, R84.reuse, R65.reuse, R23 ;  /* 0x0000004154177223 */ /* 0x0c0fe20000010017 */
[C---:B------:R-:W-:Y:S01]  /*c340*/  FFMA.FTZ R24, R84.reuse, R65, R24 ;  /* 0x0000004154187223 */ /* 0x040fe20000010018 */
[CC--:B------:R-:W-:Y:S01]  /*c350*/  FFMA.FTZ R25, R84.reuse, R66.reuse, R25 ;  /* 0x0000004254197223 */ /* 0x0c0fe20000010019 */
[----:B------:R-:W-:Y:S01]  /*c360*/  FFMA.FTZ R26, R84, R66, R26 ;  /* 0x00000042541a7223 */ /* 0x000fe2000001001a */
[----:B------:R-:W-:Y:S02]  /*c370*/  FMNMX.FTZ R66, R0, R90, !PT ;  /* 0x0000005a00427209 */ /* 0x000fe40007810000 */
[----:B------:R-:W-:Y:S02]  /*c380*/  IADD3 R72, R74, 0x31, RZ ;  /* 0x000000314a487810 */ /* 0x000fe40007ffe0ff */
[----:B------:R-:W-:Y:S02]  /*c390*/  FMNMX.FTZ R68, R3, R66, !PT ;  /* 0x0000004203447209 */ /* 0x000fe40007810000 */
[----:B------:R-:W-:Y:S02]  /*c3a0*/  FMNMX.FTZ R69, R4, R69, !PT ;  /* 0x0000004504457209 */ /* 0x000fe40007810000 */
[----:B------:R-:W-:Y:S02]  /*c3b0*/  FMNMX.FTZ R68, R5, R68, !PT ;  /* 0x0000004405447209 */ /* 0x000fe40007810000 */
[----:B------:R-:W-:Y:S02]  /*c3c0*/  I2FP.F32.S32 R67, R72 ;  /* 0x0000004800437245 */ /* 0x000fe40000201400 */
[----:B------:R-:W-:Y:S02]  /*c3d0*/  IADD3 R65, R74, 0x38, RZ ;  /* 0x000000384a417810 */ /* 0x000fe40007ffe0ff */
[----:B------:R-:W-:Y:S01]  /*c3e0*/  FMNMX.FTZ R68, R7, R68, !PT ;  /* 0x0000004407447209 */ /* 0x000fe20007810000 */
[----:B------:R-:W-:Y:S01]  /*c3f0*/  FFMA.FTZ R27, R84, R67, R27 ;  /* 0x00000043541b7223 */ /* 0x000fe2000001001b */
[----:B------:R-:W-:Y:S01]  /*c400*/  FMNMX.FTZ R69, R6, R69, !PT ;  /* 0x0000004506457209 */ /* 0x000fe20007810000 */
[----:B------:R-:W-:Y:S01]  /*c410*/  FFMA.FTZ R28, R84, R67, R28 ;  /* 0x00000043541c7223 */ /* 0x000fe2000001001c */
[----:B------:R-:W-:Y:S02]  /*c420*/  I2FP.F32.S32 R65, R65 ;  /* 0x0000004100417245 */ /* 0x000fe40000201400 */
[----:B------:R-:W-:Y:S02]  /*c430*/  FMNMX.FTZ R68, R9, R68, !PT ;  /* 0x0000004409447209 */ /* 0x000fe40007810000 */
[----:B------:R-:W-:Y:S01]  /*c440*/  IADD3 R67, R74, 0x39, RZ ;  /* 0x000000394a437810 */ /* 0x000fe20007ffe0ff */
[----:B------:R-:W-:Y:S01]  /*c450*/  FFMA.FTZ R29, R84, R65, R29 ;  /* 0x00000041541d7223 */ /* 0x000fe2000001001d */
[----:B------:R-:W-:Y:S01]  /*c460*/  FMNMX.FTZ R69, R8, R69, !PT ;  /* 0x0000004508457209 */ /* 0x000fe20007810000 */
[----:B------:R-:W-:Y:S01]  /*c470*/  FFMA.FTZ R30, R84, R65, R30 ;  /* 0x00000041541e7223 */ /* 0x000fe2000001001e */
[----:B------:R-:W-:Y:S02]  /*c480*/  IADD3 R66, R74, 0x40, RZ ;  /* 0x000000404a427810 */ /* 0x000fe40007ffe0ff */
[----:B------:R-:W-:Y:S02]  /*c490*/  FMNMX.FTZ R68, R11, R68, !PT ;  /* 0x000000440b447209 */ /* 0x000fe40007810000 */
[----:B------:R-:W-:Y:S02]  /*c4a0*/  I2FP.F32.S32 R67, R67 ;  /* 0x0000004300437245 */ /* 0x000fe40000201400 */
[----:B------:R-:W-:Y:S02]  /*c4b0*/  FMNMX.FTZ R69, R10, R69, !PT ;  /* 0x000000450a457209 */ /* 0x000fe40007810000 */
[----:B------:R-:W-:Y:S01]  /*c4c0*/  I2FP.F32.S32 R65, R66 ;  /* 0x0000004200417245 */ /* 0x000fe20000201400 */
[CC--:B------:R-:W-:Y:S01]  /*c4d0*/  FFMA.FTZ R31, R84.reuse, R67.reuse, R31 ;  /* 0x00000043541f7223 */ /* 0x0c0fe2000001001f */
[----:B------:R-:W-:Y:S01]  /*c4e0*/  FMNMX.FTZ R68, R13, R68, !PT ;  /* 0x000000440d447209 */ /* 0x000fe20007810000 */
[----:B------:R-:W-:Y:S01]  /*c4f0*/  FFMA.FTZ R32, R84, R67, R32 ;  /* 0x0000004354207223 */ /* 0x000fe20000010020 */
[----:B------:R-:W-:Y:S01]  /*c500*/  FMNMX.FTZ R69, R12, R69, !PT ;  /* 0x000000450c457209 */ /* 0x000fe20007810000 */
[CC--:B------:R-:W-:Y:S01]  /*c510*/  FFMA.FTZ R33, R84.reuse, R65.reuse, R33 ;  /* 0x0000004154217223 */ /* 0x0c0fe20000010021 */
[----:B------:R-:W-:Y:S01]  /*c520*/  FMNMX.FTZ R68, R15, R68, !PT ;  /* 0x000000440f447209 */ /* 0x000fe20007810000 */
[----:B------:R-:W-:Y:S01]  /*c530*/  FFMA.FTZ R34, R84, R65, R34 ;  /* 0x0000004154227223 */ /* 0x000fe20000010022 */
[----:B------:R-:W-:Y:S02]  /*c540*/  FMNMX.FTZ R69, R14, R69, !PT ;  /* 0x000000450e457209 */ /* 0x000fe40007810000 */
[----:B------:R-:W-:Y:S02]  /*c550*/  IADD3 R65, R74, 0x41, RZ ;  /* 0x000000414a417810 */ /* 0x000fe40007ffe0ff */
[----:B------:R-:W-:Y:S02]  /*c560*/  FMNMX.FTZ R68, R17, R68, !PT ;  /* 0x0000004411447209 */ /* 0x000fe40007810000 */
[----:B------:R-:W-:Y:S02]  /*c570*/  FMNMX.FTZ R69, R16, R69, !PT ;  /* 0x0000004510457209 */ /* 0x000fe40007810000 */
[----:B------:R-:W-:Y:S02]  /*c580*/  I2FP.F32.S32 R65, R65 ;  /* 0x0000004100417245 */ /* 0x000fe40000201400 */
[----:B------:R-:W-:Y:S02]  /*c590*/  IADD3 R67, R74, 0x48, RZ ;  /* 0x000000484a437810 */ /* 0x000fe40007ffe0ff */
[----:B------:R-:W-:Y:S01]  /*c5a0*/  FMNMX.FTZ R68, R19, R68, !PT ;  /* 0x0000004413447209 */ /* 0x000fe20007810000 */
[-C--:B------:R-:W-:Y:S01]  /*c5b0*/  FFMA.FTZ R35, R84, R65.reuse, R35 ;  /* 0x0000004154237223 */ /* 0x080fe20000010023 */
[----:B------:R-:W-:Y:S01]  /*c5c0*/  IADD3 R66, R74, 0x49, RZ ;  /* 0x000000494a427810 */ /* 0x000fe20007ffe0ff */
[----:B------:R-:W-:Y:S01]  /*c5d0*/  FFMA.FTZ R36, R84, R65, R36 ;  /* 0x0000004154247223 */ /* 0x000fe20000010024 */
[----:B------:R-:W-:Y:S02]  /*c5e0*/  FMNMX.FTZ R69, R18, R69, !PT ;  /* 0x0000004512457209 */ /* 0x000fe40007810000 */
[----:B------:R-:W-:Y:S02]  /*c5f0*/  I2FP.F32.S32 R67, R67 ;  /* 0x0000004300437245 */ /* 0x000fe40000201400 */
[----:B------:R-:W-:Y:S02]  /*c600*/  FMNMX.FTZ R68, R21, R68, !PT ;  /* 0x0000004415447209 */ /* 0x000fe40007810000 */
[----:B------:R-:W-:Y:S01]  /*c610*/  I2FP.F32.S32 R65, R66 ;  /* 0x0000004200417245 */ /* 0x000fe20000201400 */
[----:B------:R-:W-:Y:S01]  /*c620*/  FFMA.FTZ R37, R84, R67, R37 ;  /* 0x0000004354257223 */ /* 0x000fe20000010025 */
[----:B------:R-:W-:Y:S01]  /*c630*/  FMNMX.FTZ R69, R20, R69, !PT ;  /* 0x0000004514457209 */ /* 0x000fe20007810000 */
[C---:B------:R-:W-:Y:S01]  /*c640*/  FFMA.FTZ R38, R84.reuse, R67, R38 ;  /* 0x0000004354267223 */ /* 0x040fe20000010026 */
[----:B------:R-:W-:Y:S01]  /*c650*/  FMNMX.FTZ R68, R23, R68, !PT ;  /* 0x0000004417447209 */ /* 0x000fe20007810000 */
[----:B------:R-:W-:Y:S01]  /*c660*/  FFMA.FTZ R39, R84, R65, R39 ;  /* 0x0000004154277223 */ /* 0x000fe20000010027 */
[----:B------:R-:W-:Y:S01]  /*c670*/  FMNMX.FTZ R69, R22, R69, !PT ;  /* 0x0000004516457209 */ /* 0x000fe20007810000 */
[----:B------:R-:W-:Y:S01]  /*c680*/  FFMA.FTZ R40, R84, R65, R40 ;  /* 0x0000004154287223 */ /* 0x000fe20000010028 */
[----:B------:R-:W-:Y:S02]  /*c690*/  FMNMX.FTZ R68, R25, R68, !PT ;  /* 0x0000004419447209 */ /* 0x000fe40007810000 */
[----:B------:R-:W-:Y:S02]  /*c6a0*/  IADD3 R65, R74, 0x50, RZ ;  /* 0x000000504a417810 */ /* 0x000fe40007ffe0ff */
[----:B------:R-:W-:Y:S02]  /*c6b0*/  FMNMX.FTZ R69, R24, R69, !PT ;  /* 0x0000004518457209 */ /* 0x000fe40007810000 */
[----:B------:R-:W-:Y:S02]  /*c6c0*/  FMNMX.FTZ R68, R27, R68, !PT ;  /* 0x000000441b447209 */ /* 0x000fe40007810000 */
[----:B------:R-:W-:Y:S02]  /*c6d0*/  I2FP.F32.S32 R65, R65 ;  /* 0x0000004100417245 */ /* 0x000fe40000201400 */
[----:B------:R-:W-:Y:S02]  /*c6e0*/  FMNMX.FTZ R69, R26, R69, !PT ;  /* 0x000000451a457209 */ /* 0x000fe40007810000 */
[----:B------:R-:W-:Y:S01]  /*c6f0*/  IADD3 R67, R74, 0x51, RZ ;  /* 0x000000514a437810 */ /* 0x000fe20007ffe0ff */
[-C--:B------:R-:W-:Y:S01]  /*c700*/  FFMA.FTZ R41, R84, R65.reuse, R41 ;  /* 0x0000004154297223 */ /* 0x080fe20000010029 */
[----:B------:R-:W-:Y:S01]  /*c710*/  IADD3 R66, R74, 0x58, RZ ;  /* 0x000000584a427810 */ /* 0x000fe20007ffe0ff */
[----:B------:R-:W-:Y:S01]  /*c720*/  FFMA.FTZ R42, R84, R65, R42 ;  /* 0x00000041542a7223 */ /* 0x000fe2000001002a */
[----:B------:R-:W-:Y:S02]  /*c730*/  FMNMX.FTZ R68, R29, R68, !PT ;  /* 0x000000441d447209 */ /* 0x000fe40007810000 */
[----:B------:R-:W-:Y:S02]  /*c740*/  FMNMX.FTZ R69, R28, R69, !PT ;  /* 0x000000451c457209 */ /* 0x000fe40007810000 */
[----:B------:R-:W-:Y:S02]  /*c750*/  I2FP.F32.S32 R67, R67 ;  /* 0x0000004300437245 */ /* 0x000fe40000201400 */
[----:B------:R-:W-:Y:S02]  /*c760*/  I2FP.F32.S32 R65, R66 ;  /* 0x0000004200417245 */ /* 0x000fe40000201400 */
[----:B------:R-:W-:Y:S01]  /*c770*/  FMNMX.FTZ R68, R31, R68, !PT ;  /* 0x000000441f447209 */ /* 0x000fe20007810000 */
        /* <DEDUP_REMOVED lines=17> */
[----:B------:R-:W-:Y:S02]  /*c890*/  FMNMX.FTZ R68, R45, R68, !PT ;  /* 0x000000442d447209 */ /* 0x000fe40007810000 */
[----:B------:R-:W-:Y:S01]  /*c8a0*/  IADD3 R67, R74, 0x60, RZ ;  /* 0x000000604a437810 */ /* 0x000fe20007ffe0ff */
[CC--:B------:R-:W-:Y:S01]  /*c8b0*/  FFMA.FTZ R47, R84.reuse, R65.reuse, R47 ;  /* 0x00000041542f7223 */ /* 0x0c0fe2000001002f */
[----:B------:R-:W-:Y:S01]  /*c8c0*/  FFMA.FTZ R48, R84, R65, R48 ;  /* 0x0000004154307223 */ /* 0x000fe20000010030 */
[----:B------:R-:W-:Y:S02]  /*c8d0*/  IADD3 R66, R74, 0x61, RZ ;  /* 0x000000614a427810 */ /* 0x000fe40007ffe0ff */
[----:B------:R-:W-:Y:S02]  /*c8e0*/  I2FP.F32.S32 R67, R67 ;  /* 0x0000004300437245 */ /* 0x000fe40000201400 */
[----:B------:R-:W-:Y:S02]  /*c8f0*/  FMNMX.FTZ R68, R47, R68, !PT ;  /* 0x000000442f447209 */ /* 0x000fe40007810000 */
[----:B------:R-:W-:Y:S01]  /*c900*/  I2FP.F32.S32 R65, R66 ;  /* 0x0000004200417245 */ /* 0x000fe20000201400 */
[-C--:B------:R-:W-:Y:S01]  /*c910*/  FFMA.FTZ R49, R84, R67.reuse, R49 ;  /* 0x0000004354317223 */ /* 0x080fe20000010031 */
[----:B------:R-:W-:Y:S01]  /*c920*/  IADD3 R66, R74, 0x70, RZ ;  /* 0x000000704a427810 */ /* 0x000fe20007ffe0ff */
[----:B------:R-:W-:Y:S01]  /*c930*/  FFMA.FTZ R50, R84, R67, R50 ;  /* 0x0000004354327223 */ /* 0x000fe20000010032 */
[----:B------:R-:W-:Y:S01]  /*c940*/  IADD3 R67, R74, 0x69, RZ ;  /* 0x000000694a437810 */ /* 0x000fe20007ffe0ff */
[CC--:B------:R-:W-:Y:S01]  /*c950*/  FFMA.FTZ R51, R84.reuse, R65.reuse, R51 ;  /* 0x0000004154337223 */ /* 0x0c0fe20000010033 */
[----:B------:R-:W-:Y:S01]  /*c960*/  FFMA.FTZ R52, R84, R65, R52 ;  /* 0x0000004154347223 */ /* 0x000fe20000010034 */
[----:B------:R-:W-:Y:S02]  /*c970*/  FMNMX.FTZ R68, R49, R68, !PT ;  /* 0x0000004431447209 */ /* 0x000fe40007810000 */
[----:B------:R-:W-:Y:S02]  /*c980*/  I2FP.F32.S32 R67, R67 ;  /* 0x0000004300437245 */ /* 0x000fe40000201400 */
[----:B------:R-:W-:Y:S02]  /*c990*/  FMNMX.FTZ R68, R51, R68, !PT ;  /* 0x0000004433447209 */ /* 0x000fe40007810000 */
[----:B------:R-:W-:Y:S02]  /*c9a0*/  IADD3 R65, R74, 0x68, RZ ;  /* 0x000000684a417810 */ /* 0x000fe40007ffe0ff */
[----:B------:R-:W-:Y:S02]  /*c9b0*/  FMNMX.FTZ R69, R40, R69, !PT ;  /* 0x0000004528457209 */ /* 0x000fe40007810000 */
[----:B------:R-:W-:Y:S02]  /*c9c0*/  I2FP.F32.S32 R65, R65 ;  /* 0x0000004100417245 */ /* 0x000fe40000201400 */
[----:B------:R-:W-:Y:S03]  /*c9d0*/  FMNMX.FTZ R69, R42, R69, !PT ;  /* 0x000000452a457209 */ /* 0x000fe60007810000 */
[CC--:B------:R-:W-:Y:S01]  /*c9e0*/  FFMA.FTZ R53, R84.reuse, R65.reuse, R53 ;  /* 0x0000004154357223 */ /* 0x0c0fe20000010035 */
[C---:B------:R-:W-:Y:S01]  /*c9f0*/  FFMA.FTZ R54, R84.reuse, R65, R54 ;  /* 0x0000004154367223 */ /* 0x040fe20000010036 */
[CC--:B------:R-:W-:Y:S01]  /*ca00*/  FFMA.FTZ R55, R84.reuse, R67.reuse, R55 ;  /* 0x0000004354377223 */ /* 0x0c0fe20000010037 */
[----:B------:R-:W-:Y:S01]  /*ca10*/  I2FP.F32.S32 R65, R66 ;  /* 0x0000004200417245 */ /* 0x000fe20000201400 */
[----:B------:R-:W-:Y:S01]  /*ca20*/  FFMA.FTZ R56, R84, R67, R56 ;  /* 0x0000004354387223 */ /* 0x000fe20000010038 */
[----:B------:R-:W-:Y:S02]  /*ca30*/  FMNMX.FTZ R68, R53, R68, !PT ;  /* 0x0000004435447209 */ /* 0x000fe40007810000 */
[----:B------:R-:W-:Y:S01]  /*ca40*/  FMNMX.FTZ R69, R44, R69, !PT ;  /* 0x000000452c457209 */ /* 0x000fe20007810000 */
[CC--:B------:R-:W-:Y:S01]  /*ca50*/  FFMA.FTZ R57, R84.reuse, R65.reuse, R57 ;  /* 0x0000004154397223 */ /* 0x0c0fe20000010039 */
[----:B------:R-:W-:Y:S01]  /*ca60*/  FMNMX.FTZ R68, R55, R68, !PT ;  /* 0x0000004437447209 */ /* 0x000fe20007810000 */
[----:B------:R-:W-:Y:S01]  /*ca70*/  FFMA.FTZ R58, R84, R65, R58 ;  /* 0x00000041543a7223 */ /* 0x000fe2000001003a */
[----:B------:R-:W-:Y:S02]  /*ca80*/  FMNMX.FTZ R69, R46, R69, !PT ;  /* 0x000000452e457209 */ /* 0x000fe40007810000 */
[----:B------:R-:W-:Y:S02]  /*ca90*/  FMNMX.FTZ R68, R57, R68, !PT ;  /* 0x0000004439447209 */ /* 0x000fe40007810000 */
[----:B------:R-:W-:Y:S02]  /*caa0*/  FMNMX.FTZ R69, R48, R69, !PT ;  /* 0x0000004530457209 */ /* 0x000fe40007810000 */
[----:B------:R-:W-:Y:S02]  /*cab0*/  IADD3 R65, R74, 0x71, RZ ;  /* 0x000000714a417810 */ /* 0x000fe40007ffe0ff */
[----:B------:R-:W-:Y:S02]  /*cac0*/  FMNMX.FTZ R69, R50, R69, !PT ;  /* 0x0000004532457209 */ /* 0x000fe40007810000 */
[----:B------:R-:W-:Y:S02]  /*cad0*/  I2FP.F32.S32 R65, R65 ;  /* 0x0000004100417245 */ /* 0x000fe40000201400 */
[----:B------:R-:W-:Y:S02]  /*cae0*/  FMNMX.FTZ R69, R52, R69, !PT ;  /* 0x0000004534457209 */ /* 0x000fe40007810000 */
[----:B------:R-:W-:Y:S01]  /*caf0*/  IADD3 R67, R74, 0x78, RZ ;  /* 0x000000784a437810 */ /* 0x000fe20007ffe0ff */
[----:B------:R-:W-:Y:S01]  /*cb00*/  FFMA.FTZ R59, R84, R65, R59 ;  /* 0x00000041543b7223 */ /* 0x000fe2000001003b */
[----:B------:R-:W-:Y:S01]  /*cb10*/  FMNMX.FTZ R69, R54, R69, !PT ;  /* 0x0000004536457209 */ /* 0x000fe20007810000 */
[----:B------:R-:W-:Y:S01]  /*cb20*/  FFMA.FTZ R60, R84, R65, R60 ;  /* 0x00000041543c7223 */ /* 0x000fe2000001003c */
[----:B------:R-:W-:Y:S02]  /*cb30*/  I2FP.F32.S32 R67, R67 ;  /* 0x0000004300437245 */ /* 0x000fe40000201400 */
[----:B------:R-:W-:Y:S02]  /*cb40*/  FMNMX.FTZ R68, R59, R68, !PT ;  /* 0x000000443b447209 */ /* 0x000fe40007810000 */
[----:B------:R-:W-:Y:S01]  /*cb50*/  FMNMX.FTZ R65, R56, R69, !PT ;  /* 0x0000004538417209 */ /* 0x000fe20007810000 */
[CC--:B------:R-:W-:Y:S01]  /*cb60*/  FFMA.FTZ R61, R84.reuse, R67.reuse, R61 ;  /* 0x00000043543d7223 */ /* 0x0c0fe2000001003d */
[----:B------:R-:W-:Y:S01]  /*cb70*/  FFMA.FTZ R62, R84, R67, R62 ;  /* 0x00000043543e7223 */ /* 0x000fe2000001003e */
[----:B------:R-:W-:Y:S02]  /*cb80*/  IADD3 R66, R74, 0x79, RZ ;  /* 0x000000794a427810 */ /* 0x000fe40007ffe0ff */
[----:B------:R-:W-:Y:S02]  /*cb90*/  FMNMX.FTZ R65, R58, R65, !PT ;  /* 0x000000413a417209 */ /* 0x000fe40007810000 */
[----:B------:R-:W-:Y:S02]  /*cba0*/  FMNMX.FTZ R68, R61, R68, !PT ;  /* 0x000000443d447209 */ /* 0x000fe40007810000 */
[----:B------:R-:W-:Y:S02]  /*cbb0*/  I2FP.F32.S32 R66, R66 ;  /* 0x0000004200427245 */ /* 0x000fe40000201400 */
[----:B------:R-:W-:Y:S03]  /*cbc0*/  FMNMX.FTZ R65, R60, R65, !PT ;  /* 0x000000413c417209 */ /* 0x000fe60007810000 */
[CC--:B------:R-:W-:Y:S01]  /*cbd0*/  FFMA.FTZ R63, R84.reuse, R66.reuse, R63 ;  /* 0x00000042543f7223 */ /* 0x0c0fe2000001003f */
[----:B------:R-:W-:Y:S01]  /*cbe0*/  FFMA.FTZ R64, R84, R66, R64 ;  /* 0x0000004254407223 */ /* 0x000fe20000010040 */
[----:B------:R-:W-:Y:S03]  /*cbf0*/  FMNMX.FTZ R65, R62, R65, !PT ;  /* 0x000000413e417209 */ /* 0x000fe60007810000 */
        /* <DEDUP_REMOVED lines=9> */
[----:B--2---:R-:W-:Y:S04]  /*cc90*/  FMNMX.FTZ R67, R78, R67, !PT ;  /* 0x000000434e437209 */ /* 0x004fe80007810000 */
[C---:B------:R-:W-:Y:S01]  /*cca0*/  FSETP.NEU.FTZ.AND P0, PT, R67.reuse, -INF , PT ;  /* 0xff8000004300780b */ /* 0x040fe20003f1d000 */
[C---:B------:R-:W-:Y:S01]  /*ccb0*/  FADD.FTZ R69, -R67.reuse, R90 ;  /* 0x0000005a43457221 */ /* 0x040fe20000010100 */
[----:B------:R-:W-:Y:S03]  /*ccc0*/  FMUL.FTZ R66, R67, UR4 ;  /* 0x0000000443427c20 */ /* 0x000fe60008410000 */
[----:B------:R-:W-:Y:S01]  /*ccd0*/  FMUL.FTZ R71, R69, UR4 ;  /* 0x0000000445477c20 */ /* 0x000fe20008410000 */
[C---:B------:R-:W-:Y:S01]  /*cce0*/  FADD.FTZ R69, -R65.reuse, R89 ;  /* 0x0000005941457221 */ /* 0x040fe20000010100 */
[----:B------:R-:W-:Y:S02]  /*ccf0*/  FSEL R66, R66, RZ, P0 ;  /* 0x000000ff42427208 */ /* 0x000fe40000000000 */
[----:B------:R-:W1:Y:S01]  /*cd00*/  MUFU.EX2 R70, R71 ;  /* 0x0000004700467308 */ /* 0x000e620000000800 */
[----:B------:R-:W-:Y:S01]  /*cd10*/  FSETP.NEU.FTZ.AND P0, PT, R65, -INF , PT ;  /* 0xff8000004100780b */ /* 0x000fe20003f1d000 */
[----:B------:R-:W-:Y:S01]  /*cd20*/  FMUL.FTZ R72, R69, UR4 ;  /* 0x0000000445487c20 */ /* 0x000fe20008410000 */
[--C-:B------:R-:W-:Y:S01]  /*cd30*/  FFMA.FTZ R78, R27, UR4, -R66.reuse ;  /* 0x000000041b4e7c23 */ /* 0x100fe20008010842 */
[--C-:B------:R-:W-:Y:S01]  /*cd40*/  FFMA.FTZ R152, R39, UR4, -R66.reuse ;  /* 0x0000000427987c23 */ /* 0x100fe20008010842 */
[--C-:B------:R-:W-:Y:S01]  /*cd50*/  FFMA.FTZ R90, R21, UR4, -R66.reuse ;  /* 0x00000004155a7c23 */ /* 0x100fe20008010842 */
[--C-:B------:R-:W-:Y:S01]  /*cd60*/  FFMA.FTZ R21, R25, UR4, -R66.reuse ;  /* 0x0000000419157c23 */ /* 0x100fe20008010842 */
[--C-:B------:R-:W-:Y:S03]  /*cd70*/  FFMA.FTZ R148, R31, UR4, -R66.reuse ;  /* 0x000000041f947c23 */ /* 0x100fe60008010842 */
[----:B------:R-:W2:Y:S01]  /*cd80*/  MUFU.EX2 R68, R72 ;  /* 0x0000004800447308 */ /* 0x000ea20000000800 */
        /* <DEDUP_REMOVED lines=8> */
[C---:B-1----:R-:W-:Y:S01]  /*ce10*/  FMUL.FTZ R104, R70.reuse, R104 ;  /* 0x0000006846687220 */ /* 0x042fe20000410000 */
[C---:B------:R-:W-:Y:S01]  /*ce20*/  FMUL.FTZ R105, R70.reuse, R105 ;  /* 0x0000006946697220 */ /* 0x040fe20000410000 */
[----:B------:R-:W-:Y:S01]  /*ce30*/  FMUL.FTZ R100, R70, R100 ;  /* 0x0000006446647220 */ /* 0x000fe20000410000 */
[--C-:B------:R-:W-:Y:S01]  /*ce40*/  FFMA.FTZ R37, R34, UR4, -R69.reuse ;  /* 0x0000000422257c23 */ /* 0x100fe20008010845 */
[C---:B------:R-:W-:Y:S01]  /*ce50*/  FMUL.FTZ R101, R70.reuse, R101 ;  /* 0x0000006546657220 */ /* 0x040fe20000410000 */
[C---:B------:R-:W-:Y:S01]  /*ce60*/  FMUL.FTZ R96, R70.reuse, R96 ;  /* 0x0000006046607220 */ /* 0x040fe20000410000 */
[----:B------:R-:W-:Y:S03]  /*ce70*/  FMUL.FTZ R97, R70, R97 ;  /* 0x0000006146617220 */ /* 0x000fe60000410000 */
[----:B------:R-:W-:Y:S01]  /*ce80*/  MUFU.EX2 R137, R137 ;  /* 0x0000008900897308 */ /* 0x000fe20000000800 */
        /* <DEDUP_REMOVED lines=34> */
[----:B------:R-:W-:Y:S01]  /*d0b0*/  LDSM.16.MT88.4 R24, [R119+0x3c00] ;  /* 0x003c00007718783b */ /* 0x000fe20000004200 */
        /* <DEDUP_REMOVED lines=15> */
[--C-:B------:R-:W-:Y:S01]  /*d1b0*/  FFMA.FTZ R40, R40, UR4, -R69.reuse ;  /* 0x0000000428287c23 */ /* 0x100fe20008010845 */
[--C-:B------:R-:W-:Y:S01]  /*d1c0*/  FFMA.FTZ R56, R56, UR4, -R69.reuse ;  /* 0x0000000438387c23 */ /* 0x100fe20008010845 */
[--C-:B------:R-:W-:Y:S01]  /*d1d0*/  FFMA.FTZ R60, R60, UR4, -R69.reuse ;  /* 0x000000043c3c7c23 */ /* 0x100fe20008010845 */
[----:B------:R-:W-:Y:S01]  /*d1e0*/  ISETP.GT.AND P0, PT, R86, 0x1, PT ;  /* 0x000000015600780c */ /* 0x000fe20003f04270 */
[--C-:B------:R-:W-:Y:S03]  /*d1f0*/  FFMA.FTZ R62, R62, UR4, -R69.reuse ;  /* 0x000000043e3e7c23 */ /* 0x100fe60008010845 */
[----:B------:R-:W1:Y:S01]  /*d200*/  MUFU.EX2 R0, R0 ;  /* 0x0000000000007308 */ /* 0x000e620000000800 */
[----:B------:R-:W-:Y:S09]  /*d210*/  MOV R86, R73 ;  /* 0x0000004900567202 */ /* 0x000ff20000000f00 */
[----:B------:R-:W2:Y:S10]  /*d220*/  MUFU.EX2 R145, R145 ;  /* 0x0000009100917308 */ /* 0x000eb40000000800 */
[----:B------:R-:W3:Y:S01]  /*d230*/  MUFU.EX2 R2, R2 ;  /* 0x0000000200027308 */ /* 0x000ee20000000800 */
[----:B-1----:R-:W-:Y:S01]  /*d240*/  F2FP.BF16.F32.PACK_AB R132, R137, R0 ;  /* 0x000000008984723e */ /* 0x002fe200000010ff */
[----:B------:R-:W-:Y:S01]  /*d250*/  FFMA.FTZ R0, R85, R70, R0 ;  /* 0x0000004655007223 */ /* 0x000fe20000010000 */
[--C-:B------:R-:W-:Y:S01]  /*d260*/  FFMA.FTZ R70, R51, UR4, -R66.reuse ;  /* 0x0000000433467c23 */ /* 0x100fe20008010842 */
[--C-:B------:R-:W-:Y:S01]  /*d270*/  FFMA.FTZ R51, R18, UR4, -R69.reuse ;  /* 0x0000000412337c23 */ /* 0x100fe20008010845 */
[----:B------:R-:W-:Y:S01]  /*d280*/  FFMA.FTZ R85, R35, UR4, -R66 ;  /* 0x0000000423557c23 */ /* 0x000fe20008010842 */
[----:B------:R-:W-:Y:S01]  /*d290*/  FADD.FTZ R29, R137, R0 ;  /* 0x00000000891d7221 */ /* 0x000fe20000010000 */
[----:B------:R-:W-:Y:S03]  /*d2a0*/  FFMA.FTZ R35, R32, UR4, -R69 ;  /* 0x0000000420237c23 */ /* 0x000fe60008010845 */
[----:B------:R-:W1:Y:S01]  /*d2b0*/  MUFU.EX2 R147, R147 ;  /* 0x0000009300937308 */ /* 0x000e620000000800 */
[C---:B--2---:R-:W-:Y:S01]  /*d2c0*/  F2FP.BF16.F32.PACK_AB R134, R145.reuse, R158 ;  /* 0x0000009e9186723e */ /* 0x044fe200000010ff */
[----:B------:R-:W-:Y:S04]  /*d2d0*/  FADD.FTZ R158, R158, R29 ;  /* 0x0000001d9e9e7221 */ /* 0x000fe80000010000 */
[----:B------:R-:W-:Y:S04]  /*d2e0*/  FADD.FTZ R145, R145, R158 ;  /* 0x0000009e91917221 */ /* 0x000fe80000010000 */
[----:B------:R-:W-:Y:S01]  /*d2f0*/  MUFU.EX2 R142, R142 ;  /* 0x0000008e008e7308 */ /* 0x000fe20000000800 */
[----:B---3--:R-:W-:Y:S01]  /*d300*/  F2FP.BF16.F32.PACK_AB R133, R139, R2 ;  /* 0x000000028b85723e */ /* 0x008fe200000010ff */
[----:B------:R-:W-:Y:S01]  /*d310*/  FFMA.FTZ R2, R87, R68, R2 ;  /* 0x0000004457027223 */ /* 0x000fe20000010002 */
[--C-:B------:R-:W-:Y:S01]  /*d320*/  FFMA.FTZ R87, R38, UR4, -R69.reuse ;  /* 0x0000000426577c23 */ /* 0x100fe20008010845 */
[----:B------:R-:W-:Y:S01]  /*d330*/  FFMA.FTZ R68, R59, UR4, -R66 ;  /* 0x000000043b447c23 */ /* 0x000fe20008010842 */
[----:B------:R-:W-:Y:S01]  /*d340*/  FFMA.FTZ R59, R28, UR4, -R69 ;  /* 0x000000041c3b7c23 */ /* 0x000fe20008010845 */
[----:B------:R-:W-:Y:S01]  /*d350*/  FADD.FTZ R31, R139, R2 ;  /* 0x000000028b1f7221 */ /* 0x000fe20000010000 */
[----:B------:R-:W-:Y:S03]  /*d360*/  FFMA.FTZ R66, R63, UR4, -R66 ;  /* 0x000000043f427c23 */ /* 0x000fe60008010842 */
[----:B------:R-:W-:Y:S01]  /*d370*/  MUFU.EX2 R151, R151 ;  /* 0x0000009700977308 */ /* 0x000fe20000000800 */
[----:B-1----:R-:W-:Y:S01]  /*d380*/  F2FP.BF16.F32.PACK_AB R135, R147, R160 ;  /* 0x000000a09387723e */ /* 0x002fe200000010ff */
[----:B------:R-:W-:Y:S02]  /*d390*/  FADD.FTZ R160, R160, R31 ;  /* 0x0000001fa0a07221 */ /* 0x000fe40000010000 */
[----:B------:R-:W-:Y:S06]  /*d3a0*/  LDSM.16.MT88.4 R28, [R124+0x3c00] ;  /* 0x003c00007c1c783b */ /* 0x000fec0000004200 */
[----:B------:R-:W-:Y:S01]  /*d3b0*/  MUFU.EX2 R153, R153 ;  /* 0x0000009900997308 */ /* 0x000fe20000000800 */
[C---:B------:R-:W-:Y:S06]  /*d3c0*/  HMMA.16816.F32.BF16 R104, R132.reuse, R128, R104 ;  /* 0x000000808468723c */ /* 0x040fec0000041868 */
[C---:B------:R-:W-:Y:S03]  /*d3d0*/  HMMA.16816.F32.BF16 R100, R132.reuse, R130, R100 ;  /* 0x000000828464723c */ /* 0x040fe60000041864 */
[----:B------:R-:W-:Y:S01]  /*d3e0*/  MUFU.EX2 R156, R156 ;  /* 0x0000009c009c7308 */ /* 0x000fe20000000800 */
[----:B------:R-:W1:Y:S09]  /*d3f0*/  LDSM.16.MT88.4 R128, [R124+0x3000] ;  /* 0x003000007c80783b */ /* 0x000e720000004200 */
[----:B------:R-:W-:Y:S10]  /*d400*/  MUFU.EX2 R149, R149 ;  /* 0x0000009500957308 */ /* 0x000ff40000000800 */
[----:B------:R-:W-:Y:S10]  /*d410*/  MUFU.EX2 R140, R140 ;  /* 0x0000008c008c7308 */ /* 0x000ff40000000800 */
[----:B------:R-:W2:Y:S10]  /*d420*/  MUFU.EX2 R79, R79 ;  /* 0x0000004f004f7308 */ /* 0x000eb40000000800 */
[----:B------:R-:W3:Y:S10]  /*d430*/  MUFU.EX2 R77, R77 ;  /* 0x0000004d004d7308 */ /* 0x000ef40000000800 */
[----:B------:R-:W-:Y:S01]  /*d440*/  MUFU.EX2 R51, R51 ;  /* 0x0000003300337308 */ /* 0x000fe20000000800 */
[C---:B-1----:R-:W-:Y:S03]  /*d450*/  HMMA.16816.F32.BF16 R96, R132.reuse, R128, R96 ;  /* 0x000000808460723c */ /* 0x042fe60000041860 */
[----:B--2---:R-:W-:Y:S03]  /*d460*/  F2FP.BF16.F32.PACK_AB R136, R79, R140 ;  /* 0x0000008c4f88723e */ /* 0x004fe600000010ff */
[----:B------:R-:W-:Y:S03]  /*d470*/  HMMA.16816.F32.BF16 R92, R132, R130, R92 ;  /* 0x00000082845c723c */ /* 0x000fe6000004185c */
[----:B------:R-:W1:Y:S01]  /*d480*/  MUFU.EX2 R162, R162 ;  /* 0x000000a200a27308 */ /* 0x000e620000000800 */
[----:B------:R-:W2:Y:S01]  /*d490*/  LDSM.16.MT88.4 R128, [R119+0x3400] ;  /* 0x003400007780783b */ /* 0x000ea20000004200 */
[----:B---3--:R-:W-:Y:S02]  /*d4a0*/  F2FP.BF16.F32.PACK_AB R138, R77, R90 ;  /* 0x0000005a4d8a723e */ /* 0x008fe400000010ff */
[----:B------:R-:W-:Y:S01]  /*d4b0*/  F2FP.BF16.F32.PACK_AB R132, R143, R154 ;  /* 0x0000009a8f84723e */ /* 0x000fe200000010ff */
[----:B------:R-:W-:Y:S05]  /*d4c0*/  FADD.FTZ R154, R154, R145 ;  /* 0x000000919a9a7221 */ /* 0x000fea0000010000 */
[----:B------:R-:W-:Y:S01]  /*d4d0*/  MUFU.EX2 R164, R164 ;  /* 0x000000a400a47308 */ /* 0x000fe20000000800 */
[----:B------:R-:W-:Y:S02]  /*d4e0*/  F2FP.BF16.F32.PACK_AB R134, R142, R89 ;  /* 0x000000598e86723e */ /* 0x000fe400000010ff */
[----:B------:R-:W-:Y:S02]  /*d4f0*/  F2FP.BF16.F32.PACK_AB R133, R153, R151 ;  /* 0x000000979985723e */ /* 0x000fe400000010ff */
[----:B------:R-:W-:Y:S05]  /*d500*/  F2FP.BF16.F32.PACK_AB R135, R149, R156 ;  /* 0x0000009c9587723e */ /* 0x000fea00000010ff */
[----:B------:R-:W3:Y:S01]  /*d510*/  MUFU.EX2 R53, R53 ;  /* 0x0000003500357308 */ /* 0x000ee20000000800 */
[----:B-1----:R-:W-:Y:S09]  /*d520*/  F2FP.BF16.F32.PACK_AB R137, R162, R51 ;  /* 0x00000033a289723e */ /* 0x002ff200000010ff */
[----:B------:R-:W-:Y:S10]  /*d530*/  MUFU.EX2 R21, R21 ;  /* 0x0000001500157308 */ /* 0x000ff40000000800 */
[----:B------:R-:W1:Y:S01]  /*d540*/  MUFU.EX2 R78, R78 ;  /* 0x0000004e004e7308 */ /* 0x000e620000000800 */
[----:B---3--:R-:W-:Y:S09]  /*d550*/  F2FP.BF16.F32.PACK_AB R139, R53, R164 ;  /* 0x000000a4358b723e */ /* 0x008ff200000010ff */
[----:B------:R-:W-:Y:S01]  /*d560*/  MUFU.EX2 R23, R23 ;  /* 0x0000001700177308 */ /* 0x000fe20000000800 */
[C---:B--2---:R-:W-:Y:S06]  /*d570*/  HMMA.16816.F32.BF16 R104, R132.reuse, R128, R104 ;  /* 0x000000808468723c */ /* 0x044fec0000041868 */
[C---:B------:R-:W-:Y:S03]  /*d580*/  HMMA.16816.F32.BF16 R100, R132.reuse, R130, R100 ;  /* 0x000000828464723c */ /* 0x040fe60000041864 */
[----:B------:R-:W2:Y:S01]  /*d590*/  MUFU.EX2 R148, R148 ;  /* 0x0000009400947308 */ /* 0x000ea20000000800 */
[----:B------:R-:W3:Y:S01]  /*d5a0*/  LDSM.16.MT88.4 R128, [R124+0x3400] ;  /* 0x003400007c80783b */ /* 0x000ee20000004200 */
[----:B-1----:R-:W-:Y:S08]  /*d5b0*/  F2FP.BF16.F32.PACK_AB R32, R78, R21 ;  /* 0x000000154e20723e */ /* 0x002ff000000010ff */
[----:B------:R-:W-:Y:S10]  /*d5c0*/  MUFU.EX2 R57, R57 ;  /* 0x0000003900397308 */ /* 0x000ff40000000800 */
[----:B------:R-:W1:Y:S01]  /*d5d0*/  MUFU.EX2 R59, R59 ;  /* 0x0000003b003b7308 */ /* 0x000e620000000800 */
[----:B--2---:R-:W-:Y:S09]  /*d5e0*/  F2FP.BF16.F32.PACK_AB R34, R148, R23 ;  /* 0x000000179422723e */ /* 0x004ff200000010ff */
[----:B------:R-:W-:Y:S10]  /*d5f0*/  MUFU.EX2 R55, R55 ;  /* 0x0000003700377308 */ /* 0x000ff40000000800 */
[----:B------:R-:W-:Y:S01]  /*d600*/  MUFU.EX2 R146, R146 ;  /* 0x0000009200927308 */ /* 0x000fe20000000800 */
[----:B-1----:R-:W-:Y:S09]  /*d610*/  F2FP.BF16.F32.PACK_AB R33, R59, R57 ;  /* 0x000000393b21723e */ /* 0x002ff200000010ff */
[----:B------:R-:W-:Y:S01]  /*d620*/  MUFU.EX2 R85, R85 ;  /* 0x0000005500557308 */ /* 0x000fe20000000800 */
[C---:B---3--:R-:W-:Y:S06]  /*d630*/  HMMA.16816.F32.BF16 R96, R132.reuse, R128, R96 ;  /* 0x000000808460723c */ /* 0x048fec0000041860 */
[----:B------:R-:W-:Y:S03]  /*d640*/  HMMA.16816.F32.BF16 R92, R132, R130, R92 ;  /* 0x00000082845c723c */ /* 0x000fe6000004185c */
[----:B------:R-:W-:Y:S01]  /*d650*/  MUFU.EX2 R125, R125 ;  /* 0x0000007d007d7308 */ /* 0x000fe20000000800 */
[----:B------:R-:W1:Y:S09]  /*d660*/  LDSM.16.MT88.4 R132, [R124+0x3800] ;  /* 0x003800007c84783b */ /* 0x000e720000004200 */
[----:B------:R-:W-:Y:S01]  /*d670*/  MUFU.EX2 R152, R152 ;  /* 0x0000009800987308 */ /* 0x000fe20000000800 */
[----:B------:R-:W2:Y:S09]  /*d680*/  LDSM.16.MT88.4 R128, [R119+0x3800] ;  /* 0x003800007780783b */ /* 0x000eb20000004200 */
[----:B------:R-:W-:Y:S10]  /*d690*/  MUFU.EX2 R61, R61 ;  /* 0x0000003d003d7308 */ /* 0x000ff40000000800 */
[----:B------:R-:W-:Y:S10]  /*d6a0*/  MUFU.EX2 R87, R87 ;  /* 0x0000005700577308 */ /* 0x000ff40000000800 */
[----:B------:R-:W-:Y:S10]  /*d6b0*/  MUFU.EX2 R40, R40 ;  /* 0x0000002800287308 */ /* 0x000ff40000000800 */
[----:B------:R-:W-:Y:S01]  /*d6c0*/  MUFU.EX2 R150, R150 ;  /* 0x0000009600967308 */ /* 0x000fe20000000800 */
[C---:B-1----:R-:W-:Y:S06]  /*d6d0*/  HMMA.16816.F32.BF16 R96, R136.reuse, R132, R96 ;  /* 0x000000848860723c */ /* 0x042fec0000041860 */
[C---:B------:R-:W-:Y:S03]  /*d6e0*/  HMMA.16816.F32.BF16 R92, R136.reuse, R134, R92 ;  /* 0x00000086885c723c */ /* 0x040fe6000004185c */
[----:B------:R-:W1:Y:S02]  /*d6f0*/  MUFU.EX2 R132, R35 ;  /* 0x0000002300847308 */ /* 0x000e640000000800 */
[--C-:B------:R-:W-:Y:S01]  /*d700*/  FFMA.FTZ R133, R44, UR4, -R69.reuse ;  /* 0x000000042c857c23 */ /* 0x100fe20008010845 */
[C---:B--2---:R-:W-:Y:S07]  /*d710*/  HMMA.16816.F32.BF16 R104, R136.reuse, R128, R104 ;  /* 0x000000808868723c */ /* 0x044fee0000041868 */
[----:B------:R2:W3:Y:S01]  /*d720*/  MUFU.EX2 R134, R37 ;  /* 0x0000002500867308 */ /* 0x0004e20000000800 */
[--C-:B------:R-:W-:Y:S01]  /*d730*/  FFMA.FTZ R44, R46, UR4, -R69.reuse ;  /* 0x000000042e2c7c23 */ /* 0x100fe20008010845 */
[----:B------:R-:W-:Y:S01]  /*d740*/  HMMA.16816.F32.BF16 R100, R136, R130, R100 ;  /* 0x000000828864723c */ /* 0x000fe20000041864 */
[----:B------:R-:W4:Y:S07]  /*d750*/  LDSM.16.MT88.4 R128, [R119+0x4000] ;  /* 0x004000007780783b */ /* 0x000f2e0000004200 */
[----:B------:R-:W5:Y:S03]  /*d760*/  MUFU.EX2 R141, R141 ;  /* 0x0000008d008d7308 */ /* 0x000f660000000800 */
[----:B-1----:R-:W-:Y:S01]  /*d770*/  F2FP.BF16.F32.PACK_AB R35, R132, R55 ;  /* 0x000000378423723e */ /* 0x002fe200000010ff */
[----:B------:R-:W-:Y:S01]  /*d780*/  FADD.FTZ R136, R147, R160 ;  /* 0x000000a093887221 */ /* 0x000fe20000010000 */
[----:B------:R-:W-:Y:S05]  /*d790*/  FFMA.FTZ R46, R50, UR4, -R69 ;  /* 0x00000004322e7c23 */ /* 0x000fea0008010845 */
[----:B------:R-:W-:Y:S01]  /*d7a0*/  MUFU.EX2 R45, R45 ;  /* 0x0000002d002d7308 */ /* 0x000fe20000000800 */
[----:B--2---:R-:W-:Y:S01]  /*d7b0*/  LDSM.16.MT88.4 R36, [R124+0x4400] ;  /* 0x004400007c24783b */ /* 0x004fe20000004200 */
[C---:B------:R-:W-:Y:S08]  /*d7c0*/  HMMA.16816.F32.BF16 R96, R32.reuse, R28, R96 ;  /* 0x0000001c2060723c */ /* 0x040ff00000041860 */
[----:B------:R-:W1:Y:S01]  /*d7d0*/  MUFU.EX2 R144, R144 ;  /* 0x0000009000907308 */ /* 0x000e620000000800 */
[C---:B------:R-:W-:Y:S03]  /*d7e0*/  HMMA.16816.F32.BF16 R104, R32.reuse, R24, R104 ;  /* 0x000000182068723c */ /* 0x040fe60000041868 */
[----:B------:R-:W-:Y:S01]  /*d7f0*/  FADD.FTZ R28, R151, R136 ;  /* 0x00000088971c7221 */ /* 0x000fe20000010000 */
[----:B------:R-:W-:Y:S02]  /*d800*/  FADD.FTZ R136, R143, R154 ;  /* 0x0000009a8f887221 */ /* 0x000fe40000010000 */
[C---:B------:R-:W-:Y:S03]  /*d810*/  HMMA.16816.F32.BF16 R100, R32.reuse, R26, R100 ;  /* 0x0000001a2064723c */ /* 0x040fe60000041864 */
[----:B------:R-:W-:Y:S01]  /*d820*/  MUFU.EX2 R42, R42 ;  /* 0x0000002a002a7308 */ /* 0x000fe20000000800 */
[----:B------:R-:W2:Y:S01]  /*d830*/  LDSM.16.MT88.4 R24, [R124+0x4000] ;  /* 0x004000007c18783b */ /* 0x000ea20000004200 */
[----:B------:R-:W-:Y:S01]  /*d840*/  FADD.FTZ R153, R153, R28 ;  /* 0x0000001c99997221 */ /* 0x000fe20000010000 */
[----:B------:R-:W-:Y:S07]  /*d850*/  HMMA.16816.F32.BF16 R92, R32, R30, R92 ;  /* 0x0000001e205c723c */ /* 0x000fee000004185c */
[----:B------:R-:W1:Y:S01]  /*d860*/  MUFU.EX2 R133, R133 ;  /* 0x0000008500857308 */ /* 0x000e620000000800 */
[----:B------:R-:W1:Y:S03]  /*d870*/  LDSM.16.MT88.4 R28, [R119+0x4400] ;  /* 0x00440000771c783b */ /* 0x000e660000004200 */
[----:B------:R-:W-:Y:S01]  /*d880*/  FADD.FTZ R50, R156, R153 ;  /* 0x000000999c327221 */ /* 0x000fe20000010000 */
[----:B------:R-:W-:Y:S05]  /*d890*/  F2FP.BF16.F32.PACK_AB R32, R85, R146 ;  /* 0x000000925520723e */ /* 0x000fea00000010ff */
[----:B------:R-:W-:Y:S01]  /*d8a0*/  MUFU.EX2 R44, R44 ;  /* 0x0000002c002c7308 */ /* 0x000fe20000000800 */
[----:B------:R-:W-:Y:S01]  /*d8b0*/  F2FP.BF16.F32.PACK_AB R34, R152, R125 ;  /* 0x0000007d9822723e */ /* 0x000fe200000010ff */
[----:B------:R-:W-:Y:S01]  /*d8c0*/  FADD.FTZ R50, R149, R50 ;  /* 0x0000003295327221 */ /* 0x000fe20000010000 */
[----:B---3--:R-:W-:Y:S02]  /*d8d0*/  F2FP.BF16.F32.PACK_AB R33, R61, R134 ;  /* 0x000000863d21723e */ /* 0x008fe400000010ff */
[----:B------:R-:W-:Y:S01]  /*d8e0*/  F2FP.BF16.F32.PACK_AB R35, R40, R87 ;  /* 0x000000572823723e */ /* 0x000fe200000010ff */
[----:B------:R-:W-:Y:S01]  /*d8f0*/  FADD.FTZ R51, R51, R50 ;  /* 0x0000003233337221 */ /* 0x000fe20000010000 */
[----:B------:R-:W-:Y:S03]  /*d900*/  FFMA.FTZ R50, R58, UR4, -R69 ;  /* 0x000000043a327c23 */ /* 0x000fe60008010845 */
[----:B------:R-:W-:Y:S01]  /*d910*/  MUFU.EX2 R43, R43 ;  /* 0x0000002b002b7308 */ /* 0x000fe20000000800 */
[----:B------:R-:W-:Y:S01]  /*d920*/  FADD.FTZ R51, R162, R51 ;  /* 0x00000033a2337221 */ /* 0x000fe20000010000 */
[C---:B----4-:R-:W-:Y:S03]  /*d930*/  HMMA.16816.F32.BF16 R104, R32.reuse, R128, R104 ;  /* 0x000000802068723c */ /* 0x050fe60000041868 */
[----:B------:R-:W-:Y:S05]  /*d940*/  FADD.FTZ R164, R164, R51 ;  /* 0x00000033a4a47221 */ /* 0x000fea0000010000 */
[----:B------:R-:W-:Y:S01]  /*d950*/  MUFU.EX2 R70, R70 ;  /* 0x0000004600467308 */ /* 0x000fe20000000800 */
[C---:B------:R-:W-:Y:S03]  /*d960*/  HMMA.16816.F32.BF16 R100, R32.reuse, R130, R100 ;  /* 0x000000822064723c */ /* 0x040fe60000041864 */
[--C-:B------:R-:W-:Y:S06]  /*d970*/  FFMA.FTZ R129, R48, UR4, -R69.reuse ;  /* 0x0000000430817c23 */ /* 0x100fec0008010845 */
[----:B------:R-:W-:Y:S01]  /*d980*/  MUFU.EX2 R41, R41 ;  /* 0x0000002900297308 */ /* 0x000fe20000000800 */
[C---:B--2---:R-:W-:Y:S03]  /*d990*/  HMMA.16816.F32.BF16 R96, R32.reuse, R24, R96 ;  /* 0x000000182060723c */ /* 0x044fe60000041860 */
[--C-:B------:R-:W-:Y:S01]  /*d9a0*/  FFMA.FTZ R48, R54, UR4, -R69.reuse ;  /* 0x0000000436307c23 */ /* 0x100fe20008010845 */
[----:B------:R-:W-:Y:S02]  /*d9b0*/  FADD.FTZ R131, R89, R136 ;  /* 0x0000008859837221 */ /* 0x000fe40000010000 */
[----:B------:R-:W-:Y:S03]  /*d9c0*/  HMMA.16816.F32.BF16 R92, R32, R26, R92 ;  /* 0x0000001a205c723c */ /* 0x000fe6000004185c */
[----:B------:R-:W2:Y:S01]  /*d9d0*/  MUFU.EX2 R129, R129 ;  /* 0x0000008100817308 */ /* 0x000ea20000000800 */
[----:B------:R-:W3:Y:S01]  /*d9e0*/  LDSM.16.MT88.4 R24, [R119+0x4800] ;  /* 0x004800007718783b */ /* 0x000ee20000004200 */
[----:B------:R-:W-:Y:S01]  /*d9f0*/  FFMA.FTZ R89, R52, UR4, -R69 ;  /* 0x0000000434597c23 */ /* 0x000fe20008010845 */
[----:B------:R-:W-:Y:S01]  /*da00*/  FADD.FTZ R131, R142, R131 ;  /* 0x000000838e837221 */ /* 0x000fe20000010000 */
[----:B-----5:R-:W-:Y:S01]  /*da10*/  F2FP.BF16.F32.PACK_AB R32, R141, R150 ;  /* 0x000000968d20723e */ /* 0x020fe200000010ff */
[----:B------:R-:W-:Y:S05]  /*da20*/  FADD.FTZ R52, R53, R164 ;  /* 0x000000a435347221 */ /* 0x000fea0000010000 */
[----:B------:R-:W4:Y:S01]  /*da30*/  MUFU.EX2 R22, R22 ;  /* 0x0000001600167308 */ /* 0x000f220000000800 */
[----:B-1----:R-:W-:Y:S01]  /*da40*/  F2FP.BF16.F32.PACK_AB R34, R144, R45 ;  /* 0x0000002d9022723e */ /* 0x002fe200000010ff */
[----:B------:R-:W-:Y:S01]  /*da50*/  FADD.FTZ R140, R140, R131 ;  /* 0x000000838c8c7221 */ /* 0x000fe20000010000 */
[----:B------:R-:W-:Y:S01]  /*da60*/  F2FP.BF16.F32.PACK_AB R33, R133, R42 ;  /* 0x0000002a8521723e */ /* 0x000fe200000010ff */
[----:B------:R-:W-:Y:S01]  /*da70*/  FADD.FTZ R52, R57, R52 ;  /* 0x0000003439347221 */ /* 0x000fe20000010000 */
[----:B------:R-:W-:Y:S01]  /*da80*/  FFMA.FTZ R69, R64, UR4, -R69 ;  /* 0x0000000440457c23 */ /* 0x000fe20008010845 */
[----:B------:R-:W-:Y:S04]  /*da90*/  FADD.FTZ R79, R79, R140 ;  /* 0x0000008c4f4f7221 */ /* 0x000fe80000010000 */
[----:B------:R-:W-:Y:S01]  /*daa0*/  MUFU.EX2 R46, R46 ;  /* 0x0000002e002e7308 */ /* 0x000fe20000000800 */
[----:B--2---:R-:W-:Y:S01]  /*dab0*/  F2FP.BF16.F32.PACK_AB R35, R129, R44 ;  /* 0x0000002c8123723e */ /* 0x004fe200000010ff */
[----:B------:R-:W-:Y:S01]  /*dac0*/  FADD.FTZ R52, R59, R52 ;  /* 0x000000343b347221 */ /* 0x000fe20000010000 */
[----:B------:R-:W-:Y:S04]  /*dad0*/  FADD.FTZ R90, R90, R79 ;  /* 0x0000004f5a5a7221 */ /* 0x000fe80000010000 */
[----:B------:R-:W-:Y:S03]  /*dae0*/  FADD.FTZ R90, R77, R90 ;  /* 0x0000005a4d5a7221 */ /* 0x000fe60000010000 */
[----:B------:R-:W1:Y:S01]  /*daf0*/  MUFU.EX2 R89, R89 ;  /* 0x0000005900597308 */ /* 0x000e620000000800 */
[C---:B------:R-:W-:Y:S03]  /*db00*/  HMMA.16816.F32.BF16 R104, R32.reuse, R28, R104 ;  /* 0x0000001c2068723c */ /* 0x040fe60000041868 */
[----:B------:R-:W-:Y:S01]  /*db10*/  FADD.FTZ R51, R21, R90 ;  /* 0x0000005a15337221 */ /* 0x000fe20000010000 */
[----:B------:R-:W-:Y:S02]  /*db20*/  MOV R90, R67 ;  /* 0x00000043005a7202 */ /* 0x000fe40000000f00 */
[C---:B------:R-:W-:Y:S03]  /*db30*/  HMMA.16816.F32.BF16 R100, R32.reuse, R30, R100 ;  /* 0x0000001e2064723c */ /* 0x040fe60000041864 */
[----:B------:R-:W-:Y:S01]  /*db40*/  MUFU.EX2 R48, R48 ;  /* 0x0000003000307308 */ /* 0x000fe20000000800 */
[----:B------:R-:W2:Y:S01]  /*db50*/  LDSM.16.MT88.4 R28, [R124+0x4800] ;  /* 0x004800007c1c783b */ /* 0x000ea20000004200 */
[----:B------:R-:W-:Y:S01]  /*db60*/  FADD.FTZ R78, R78, R51 ;  /* 0x000000334e4e7221 */ /* 0x000fe20000010000 */
[C---:B------:R-:W-:Y:S07]  /*db70*/  HMMA.16816.F32.BF16 R96, R32.reuse, R36, R96 ;  /* 0x000000242060723c */ /* 0x040fee0000041860 */
[----:B------:R-:W5:Y:S01]  /*db80*/  MUFU.EX2 R63, R56 ;  /* 0x00000038003f7308 */ /* 0x000f620000000800 */
[----:B------:R-:W-:Y:S01]  /*db90*/  FADD.FTZ R51, R55, R52 ;  /* 0x0000003437337221 */ /* 0x000fe20000010000 */
[----:B------:R-:W-:Y:S01]  /*dba0*/  HMMA.16816.F32.BF16 R92, R32, R38, R92 ;  /* 0x00000026205c723c */ /* 0x000fe2000004185c */
[----:B------:R-:W2:Y:S07]  /*dbb0*/  LDSM.16.MT88.4 R32, [R119+0x4c00] ;  /* 0x004c00007720783b */ /* 0x000eae0000004200 */
[----:B------:R-:W-:Y:S03]  /*dbc0*/  MUFU.EX2 R47, R47 ;  /* 0x0000002f002f7308 */ /* 0x000fe60000000800 */
[----:B------:R-:W-:Y:S01]  /*dbd0*/  F2FP.BF16.F32.PACK_AB R36, R70, R43 ;  /* 0x0000002b4624723e */ /* 0x000fe200000010ff */
[----:B------:R-:W-:Y:S01]  /*dbe0*/  FADD.FTZ R51, R132, R51 ;  /* 0x0000003384337221 */ /* 0x000fe20000010000 */
[----:B----4-:R-:W-:Y:S02]  /*dbf0*/  F2FP.BF16.F32.PACK_AB R38, R22, R41 ;  /* 0x000000291626723e */ /* 0x010fe400000010ff */
[----:B-1----:R-:W-:Y:S01]  /*dc00*/  F2FP.BF16.F32.PACK_AB R37, R89, R46 ;  /* 0x0000002e5925723e */ /* 0x002fe200000010ff */
[----:B------:R-:W-:Y:S02]  /*dc10*/  FADD.FTZ R134, R134, R51 ;  /* 0x0000003386867221 */ /* 0x000fe40000010000 */
[----:B------:R-:W1:Y:S01]  /*dc20*/  MUFU.EX2 R68, R68 ;  /* 0x0000004400447308 */ /* 0x000e620000000800 */
[----:B-----5:R-:W-:Y:S01]  /*dc30*/  F2FP.BF16.F32.PACK_AB R39, R63, R48 ;  /* 0x000000303f27723e */ /* 0x020fe200000010ff */
[----:B------:R-:W-:Y:S04]  /*dc40*/  FADD.FTZ R134, R61, R134 ;  /* 0x000000863d867221 */ /* 0x000fe80000010000 */
[----:B------:R-:W-:Y:S04]  /*dc50*/  FADD.FTZ R87, R87, R134 ;  /* 0x0000008657577221 */ /* 0x000fe80000010000 */
[----:B------:R-:W-:Y:S01]  /*dc60*/  MUFU.EX2 R49, R49 ;  /* 0x0000003100317308 */ /* 0x000fe20000000800 */
[C---:B---3--:R-:W-:Y:S05]  /*dc70*/  HMMA.16816.F32.BF16 R104, R36.reuse, R24, R104 ;  /* 0x000000182468723c */ /* 0x048fea0000041868 */
[----:B------:R-:W-:Y:S01]  /*dc80*/  FADD.FTZ R87, R40, R87 ;  /* 0x0000005728577221 */ /* 0x000fe20000010000 */
[C---:B------:R-:W-:Y:S03]  /*dc90*/  HMMA.16816.F32.BF16 R100, R36.reuse, R26, R100 ;  /* 0x0000001a2464723c */ /* 0x040fe60000041864 */
[----:B------:R-:W3:Y:S02]  /*dca0*/  MUFU.EX2 R66, R66 ;  /* 0x0000004200427308 */ /* 0x000ee40000000800 */
[----:B------:R-:W-:Y:S01]  /*dcb0*/  FADD.FTZ R25, R23, R78 ;  /* 0x0000004e17197221 */ /* 0x000fe20000010000 */
[C---:B--2---:R-:W-:Y:S07]  /*dcc0*/  HMMA.16816.F32.BF16 R96, R36.reuse, R28, R96 ;  /* 0x0000001c2460723c */ /* 0x044fee0000041860 */
[----:B------:R-:W-:Y:S01]  /*dcd0*/  MUFU.EX2 R50, R50 ;  /* 0x0000003200327308 */ /* 0x000fe20000000800 */
[----:B------:R-:W-:Y:S01]  /*dce0*/  FADD.FTZ R25, R148, R25 ;  /* 0x0000001994197221 */ /* 0x000fe20000010000 */
[----:B------:R-:W-:Y:S03]  /*dcf0*/  HMMA.16816.F32.BF16 R92, R36, R30, R92 ;  /* 0x0000001e245c723c */ /* 0x000fe6000004185c */
[----:B------:R-:W-:Y:S01]  /*dd00*/  FADD.FTZ R54, R146, R25 ;  /* 0x0000001992367221 */ /* 0x000fe20000010000 */
[----:B------:R-:W-:Y:S01]  /*dd10*/  FADD.FTZ R42, R42, R87 ;  /* 0x000000572a2a7221 */ /* 0x000fe20000010000 */
[----:B------:R-:W2:Y:S01]  /*dd20*/  LDSM.16.MT88.4 R24, [R124+0x4c00] ;  /* 0x004c00007c18783b */ /* 0x000ea20000004200 */
[----:B-1----:R-:W-:Y:S02]  /*dd30*/  F2FP.BF16.F32.PACK_AB R28, R68, R47 ;  /* 0x0000002f441c723e */ /* 0x002fe400000010ff */
[----:B------:R-:W1:Y:S03]  /*dd40*/  MUFU.EX2 R21, R60 ;  /* 0x0000003c00157308 */ /* 0x000e660000000800 */
[----:B------:R-:W-:Y:S01]  /*dd50*/  FADD.FTZ R54, R85, R54 ;  /* 0x0000003655367221 */ /* 0x000fe20000010000 */
[----:B------:R-:W-:Y:S01]  /*dd60*/  FADD.FTZ R133, R133, R42 ;  /* 0x0000002a85857221 */ /* 0x000fe20000010000 */
[----:B---3--:R-:W-:Y:S02]  /*dd70*/  F2FP.BF16.F32.PACK_AB R30, R66, R49 ;  /* 0x00000031421e723e */ /* 0x008fe400000010ff */
[----:B------:R-:W-:Y:S01]  /*dd80*/  FADD.FTZ R29, R125, R54 ;  /* 0x000000367d1d7221 */ /* 0x000fe20000010000 */
[----:B------:R-:W-:Y:S02]  /*dd90*/  FADD.FTZ R44, R44, R133 ;  /* 0x000000852c2c7221 */ /* 0x000fe40000010000 */
[----:B------:R-:W-:Y:S01]  /*dda0*/  MUFU.EX2 R23, R62 ;  /* 0x0000003e00177308 */ /* 0x000fe20000000800 */
[----:B------:R-:W-:Y:S01]  /*ddb0*/  FADD.FTZ R29, R152, R29 ;  /* 0x0000001d981d7221 */ /* 0x000fe20000010000 */
[----:B------:R-:W-:Y:S03]  /*ddc0*/  FADD.FTZ R129, R129, R44 ;  /* 0x0000002c81817221 */ /* 0x000fe60000010000 */
[----:B------:R-:W-:Y:S01]  /*ddd0*/  FADD.FTZ R36, R150, R29 ;  /* 0x0000001d96247221 */ /* 0x000fe20000010000 */
[----:B------:R-:W-:Y:S04]  /*dde0*/  FADD.FTZ R46, R46, R129 ;  /* 0x000000812e2e7221 */ /* 0x000fe80000010000 */
[----:B------:R-:W3:Y:S01]  /*ddf0*/  MUFU.EX2 R52, R69 ;  /* 0x0000004500347308 */ /* 0x000ee20000000800 */
[----:B-1----:R-:W-:Y:S01]  /*de00*/  F2FP.BF16.F32.PACK_AB R29, R21, R50 ;  /* 0x00000032151d723e */ /* 0x002fe200000010ff */
[----:B------:R-:W-:Y:S01]  /*de10*/  FADD.FTZ R36, R141, R36 ;  /* 0x000000248d247221 */ /* 0x000fe20000010000 */
[----:B------:R-:W-:Y:S03]  /*de20*/  FADD.FTZ R89, R89, R46 ;  /* 0x0000002e59597221 */ /* 0x000fe60000010000 */
[----:B------:R-:W-:Y:S01]  /*de30*/  FADD.FTZ R45, R45, R36 ;  /* 0x000000242d2d7221 */ /* 0x000fe20000010000 */
[----:B------:R-:W-:Y:S01]  /*de40*/  FADD.FTZ R48, R48, R89 ;  /* 0x0000005930307221 */ /* 0x000fe20000010000 */
[----:B------:R-:W-:Y:S02]  /*de50*/  MOV R89, R65 ;  /* 0x0000004100597202 */ /* 0x000fe40000000f00 */
[----:B------:R-:W-:Y:S01]  /*de60*/  FADD.FTZ R144, R144, R45 ;  /* 0x0000002d90907221 */ /* 0x000fe20000010000 */
[----:B------:R-:W-:Y:S03]  /*de70*/  FADD.FTZ R63, R63, R48 ;  /* 0x000000303f3f7221 */ /* 0x000fe60000010000 */
[----:B------:R-:W-:Y:S01]  /*de80*/  FADD.FTZ R43, R43, R144 ;  /* 0x000000902b2b7221 */ /* 0x000fe20000010000 */
[----:B------:R-:W-:Y:S01]  /*de90*/  FADD.FTZ R50, R50, R63 ;  /* 0x0000003f32327221 */ /* 0x000fe20000010000 */
[----:B---3--:R-:W-:Y:S02]  /*dea0*/  F2FP.BF16.F32.PACK_AB R31, R52, R23 ;  /* 0x00000017341f723e */ /* 0x008fe400000010ff */
[----:B------:R-:W-:Y:S01]  /*deb0*/  FADD.FTZ R70, R70, R43 ;  /* 0x0000002b46467221 */ /* 0x000fe20000010000 */
[----:B------:R-:W-:Y:S03]  /*dec0*/  FADD.FTZ R50, R21, R50 ;  /* 0x0000003215327221 */ /* 0x000fe60000010000 */
[----:B------:R-:W-:Y:S01]  /*ded0*/  FADD.FTZ R41, R41, R70 ;  /* 0x0000004629297221 */ /* 0x000fe20000010000 */
[----:B------:R-:W-:Y:S01]  /*dee0*/  FADD.FTZ R23, R23, R50 ;  /* 0x0000003217177221 */ /* 0x000fe20000010000 */
[C---:B------:R-:W-:Y:S05]  /*def0*/  HMMA.16816.F32.BF16 R104, R28.reuse, R32, R104 ;  /* 0x000000201c68723c */ /* 0x040fea0000041868 */
[----:B------:R-:W-:Y:S01]  /*df00*/  FADD.FTZ R22, R22, R41 ;  /* 0x0000002916167221 */ /* 0x000fe20000010000 */
[C---:B------:R-:W-:Y:S05]  /*df10*/  HMMA.16816.F32.BF16 R100, R28.reuse, R34, R100 ;  /* 0x000000221c64723c */ /* 0x040fea0000041864 */
[----:B------:R-:W-:Y:S01]  /*df20*/  FADD.FTZ R47, R47, R22 ;  /* 0x000000162f2f7221 */ /* 0x000fe20000010000 */
[C---:B--2---:R-:W-:Y:S05]  /*df30*/  HMMA.16816.F32.BF16 R96, R28.reuse, R24, R96 ;  /* 0x000000181c60723c */ /* 0x044fea0000041860 */
[----:B------:R-:W-:Y:S01]  /*df40*/  FADD.FTZ R68, R68, R47 ;  /* 0x0000002f44447221 */ /* 0x000fe20000010000 */
[----:B------:R-:W-:Y:S05]  /*df50*/  HMMA.16816.F32.BF16 R92, R28, R26, R92 ;  /* 0x0000001a1c5c723c */ /* 0x000fea000004185c */
[----:B------:R-:W-:Y:S01]  /*df60*/  FADD.FTZ R49, R49, R68 ;  /* 0x0000004431317221 */ /* 0x000fe20000010000 */
[----:B------:R-:W-:Y:S05]  /*df70*/  FADD.FTZ R87, R52, R23 ;  /* 0x0000001734577221 */ /* 0x000fea0000010000 */
[----:B------:R-:W-:Y:S01]  /*df80*/  FADD.FTZ R85, R66, R49 ;  /* 0x0000003142557221 */ /* 0x000fe20000010000 */
[----:B------:R-:W-:Y:S01]  /*df90*/  @!UPT UIADD3 URZ, URZ, URZ, URZ ;  /* 0x0000003f3f3ff290 */ /* 0x000fe2000fffe03f */
[----:B------:R-:W-:Y:S11]  /*dfa0*/  @P0 BRA `(.L_x_4436) ;  /* 0xffffffc400cc0947 */ /* 0x000ff6000383ffff */
.L_x_4432:
        /* <DEDUP_REMOVED lines=73> */
[----:B------:R4:W-:Y:S01]  /*e440*/  STS [R7], R104 ;  /* 0x0000006807007388 */ /* 0x0009e20000000800 */
        /* <DEDUP_REMOVED lines=8> */
[----:B------:R-:W-:Y:S01]  /*e4d0*/  F2FP.BF16.F32.PACK_AB R94, R95, R94 ;  /* 0x0000005e5f5e723e */ /* 0x000fe200000010ff */
[----:B------:R-:W-:Y:S01]  /*e4e0*/  IMAD.MOV.U32 R10, RZ, RZ, 0x7f800000 ;  /* 0x7f800000ff0a7424 */ /* 0x000fe200078e00ff */
[----:B------:R-:W-:Y:S01]  /*e4f0*/  ISETP.NE.AND P0, PT, RZ, UR4, PT ;  /* 0x00000004ff007c0c */ /* 0x000fe2000bf05270 */
[----:B------:R4:W-:Y:S01]  /*e500*/  STS [R15+0x200], R102 ;  /* 0x000200660f007388 */ /* 0x0009e20000000800 */
[----:B------:R-:W-:Y:S01]  /*e510*/  SHF.R.S32.HI R14, RZ, 0x1f, R9 ;  /* 0x0000001fff0e7819 */ /* 0x000fe20000011409 */
[----:B--2---:R-:W-:Y:S01]  /*e520*/  @P3 FFMA.FTZ R10, R67, R12, R6 ;  /* 0x0000000c430a3223 */ /* 0x004fe20000010006 */
[----:B------:R-:W-:Y:S01]  /*e530*/  MOV R11, 0x7f800000 ;  /* 0x7f800000000b7802 */ /* 0x000fe20000000f00 */
[----:B------:R4:W-:Y:S01]  /*e540*/  STS [R13], R96 ;  /* 0x000000600d007388 */ /* 0x0009e20000000800 */
[----:B------:R-:W-:Y:S01]  /*e550*/  LEA.HI R14, R14, R9, RZ, 0x2 ;  /* 0x000000090e0e7211 */ /* 0x000fe200078f10ff */
[----:B---3--:R-:W-:-:S02]  /*e560*/  @P2 FFMA.FTZ R11, R65, R8, R16 ;  /* 0x00000008410b2223 */ /* 0x008fc40000010010 */
[----:B------:R4:W-:Y:S01]  /*e570*/  STS [R13+0x200], R98 ;  /* 0x000200620d007388 */ /* 0x0009e20000000800 */
[----:B------:R-:W-:-:S03]  /*e580*/  LOP3.LUT R14, R14, 0xfffffffc, RZ, 0xc0, !PT ;  /* 0xfffffffc0e0e7812 */ /* 0x000fc600078ec0ff */
[----:B------:R4:W-:Y:S02]  /*e590*/  STS [R17], R92 ;  /* 0x0000005c11007388 */ /* 0x0009e40000000800 */
[----:B------:R-:W-:Y:S02]  /*e5a0*/  IMAD.IADD R5, R9, 0x1, -R14 ;  /* 0x0000000109057824 */ /* 0x000fe400078e0a0e */
[----:B------:R4:W-:Y:S01]  /*e5b0*/  STS [R17+0x200], R94 ;  /* 0x0002005e11007388 */ /* 0x0009e20000000800 */
[----:B------:R-:W-:Y:S05]  /*e5c0*/  @!P0 BRA `(.L_x_4437) ;  /* 0x0000000000248947 */ /* 0x000fea0003800000 */
[----:B------:R-:W1:Y:S01]  /*e5d0*/  S2R R18, SR_CTAID.Y ;  /* 0x0000000000127919 */ /* 0x000e620000002600 */
[----:B----4-:R-:W1:Y:S01]  /*e5e0*/  LDC R7, c[0x0][0x2c4] ;  /* 0x0000b100ff077b82 */ /* 0x010e620000000800 */
[----:B------:R-:W-:Y:S01]  /*e5f0*/  ISETP.NE.AND P0, PT, R113, -0x1, PT ;  /* 0xffffffff7100780c */ /* 0x000fe20003f05270 */
[----:B------:R-:W2:Y:S06]  /*e600*/  S2R R19, SR_CTAID.Z ;  /* 0x0000000000137919 */ /* 0x000eac0000002700 */
[----:B------:R-:W2:Y:S01]  /*e610*/  LDC R20, c[0x0][0x2e4] ;  /* 0x0000b900ff147b82 */ /* 0x000ea20000000800 */
[----:B-1----:R-:W-:-:S05]  /*e620*/  IMAD R6, R18, R7, RZ ;  /* 0x0000000712067224 */ /* 0x002fca00078e02ff */
[----:B------:R-:W-:-:S05]  /*e630*/  SEL R6, R6, R113, !P0 ;  /* 0x0000007106067207 */ /* 0x000fca0004000000 */
[----:B--2---:R-:W-:Y:S01]  /*e640*/  IMAD R20, R19, R20, R6 ;  /* 0x0000001413147224 */ /* 0x004fe200078e0206 */
[----:B------:R-:W-:Y:S06]  /*e650*/  BRA `(.L_x_4438) ;  /* 0x0000000000187947 */ /* 0x000fec0003800000 */
.L_x_4437:
[----:B------:R-:W1:Y:S01]  /*e660*/  S2R R19, SR_CTAID.Z ;  /* 0x0000000000137919 */ /* 0x000e620000002700 */
[----:B----4-:R-:W1:Y:S01]  /*e670*/  LDC R7, c[0x0][0x270] ;  /* 0x00009c00ff077b82 */ /* 0x010e620000000800 */
[----:B------:R-:W1:Y:S07]  /*e680*/  S2R R18, SR_CTAID.Y ;  /* 0x0000000000127919 */ /* 0x000e6e0000002600 */
[----:B------:R-:W2:Y:S01]  /*e690*/  LDC R20, c[0x0][0x2c4] ;  /* 0x0000b100ff147b82 */ /* 0x000ea20000000800 */
[----:B-1----:R-:W-:-:S04]  /*e6a0*/  IMAD R7, R18, R7, R19 ;  /* 0x0000000712077224 */ /* 0x002fc800078e0213 */
[----:B--2---:R-:W-:-:S07]  /*e6b0*/  IMAD R20, R7, R20, RZ ;  /* 0x0000001407147224 */ /* 0x004fce00078e02ff */
.L_x_4438:
        /* <DEDUP_REMOVED lines=36> */
.L_x_4440:
[----:B------:R-:W-:Y:S05]  /*e900*/  BSYNC B0 ;  /* 0x0000000000007941 */ /* 0x000fea0003800000 */
.L_x_4439:
        /* <DEDUP_REMOVED lines=36> */
.L_x_4442:
[----:B------:R-:W-:Y:S05]  /*eb50*/  BSYNC B0 ;  /* 0x0000000000007941 */ /* 0x000fea0003800000 */
.L_x_4441:
        /* <DEDUP_REMOVED lines=13> */
.L_x_4443:
        /* <DEDUP_REMOVED lines=13> */
.L_x_5375:


//--------------------- .text._ZN5flash24flash_fwd_splitkv_kernelI23Flash_fwd_kernel_traitsILi32ELi64ELi128ELi4ELb0ELb0EN7cutlass10bfloat16_tE19Flash_kernel_traitsILi32ELi64ELi128ELi4ES3_EELb1ELb0ELb0ELb0ELb1ELb0ELb0ELb1EEEvNS_16Flash_fwd_paramsE --------------------------
	.section	.text._ZN5flash24flash_fwd_splitkv_kernelI23Flash_fwd_kernel_traitsILi32ELi64ELi128ELi4ELb0ELb0EN7cutlass10bfloat16_tE19Flash_kernel_traitsILi32ELi64ELi128ELi4ES3_EELb1ELb0ELb0ELb0ELb1ELb0ELb0ELb1EEEvNS_16Flash_fwd_paramsE,"ax",@progbits
	.align	128
        .global         _ZN5flash24flash_fwd_splitkv_kernelI23Flash_fwd_kernel_traitsILi32ELi64ELi128ELi4ELb0ELb0EN7cutlass10bfloat16_tE19Flash_kernel_traitsILi32ELi64ELi128ELi4ES3_EELb1ELb0ELb0ELb0ELb1ELb0ELb0ELb1EEEvNS_16Flash_fwd_paramsE
        .type           _ZN5flash24flash_fwd_splitkv_kernelI23Flash_fwd_kernel_traitsILi32ELi64ELi128ELi4ELb0ELb0EN7cutlass10bfloat16_tE19Flash_kernel_traitsILi32ELi64ELi128ELi4ES3_EELb1ELb0ELb0ELb0ELb1ELb0ELb0ELb1EEEvNS_16Flash_fwd_paramsE,@function
        .size           _ZN5flash24flash_fwd_splitkv_kernelI23Flash_fwd_kernel_traitsILi32ELi64ELi128ELi4ELb0ELb0EN7cutlass10bfloat16_tE19Flash_kernel_traitsILi32ELi64ELi128ELi4ES3_EELb1ELb0ELb0ELb0ELb1ELb0ELb0ELb1EEEvNS_16Flash_fwd_paramsE,(.L_x_5376 - _ZN5flash24flash_fwd_splitkv_kernelI23Flash_fwd_kernel_traitsILi32ELi64ELi128ELi4ELb0ELb0EN7cutlass10bfloat16_tE19Flash_kernel_traitsILi32ELi64ELi128ELi4ES3_EELb1ELb0ELb0ELb0ELb1ELb0ELb0ELb1EEEvNS_16Flash_fwd_paramsE)
        .other          _ZN5flash24flash_fwd_splitkv_kernelI23Flash_fwd_kernel_traitsILi32ELi64ELi128ELi4ELb0ELb0EN7cutlass10bfloat16_tE19Flash_kernel_traitsILi32ELi64ELi128ELi4ES3_EELb1ELb0ELb0ELb0ELb1ELb0ELb0ELb1EEEvNS_16Flash_fwd_paramsE,@"STO_CUDA_ENTRY STV_DEFAULT"
_ZN5flash24flash_fwd_splitkv_kernelI23Flash_fwd_kernel_traitsILi32ELi64ELi128ELi4ELb0ELb0EN7cutlass10bfloat16_tE19Flash_kernel_traitsILi32ELi64ELi128ELi4ES3_EELb1ELb0ELb0ELb0ELb1ELb0ELb0ELb1EEEvNS_16Flash_fwd_paramsE:
.text._ZN5flash24flash_fwd_splitkv_kernelI23Flash_fwd_kernel_traitsILi32ELi64ELi128ELi4ELb0ELb0EN7cutlass10bfloat16_tE19Flash_kernel_traitsILi32ELi64ELi128ELi4ES3_EELb1ELb0ELb0ELb0ELb1ELb0ELb0ELb1EEEvNS_16Flash_fwd_paramsE:
        /* <DEDUP_REMOVED lines=40> */
.L_x_4444:
[----:B------:R-:W1:Y:S02]  /*0280*/  LDC R61, c[0x0][0x2c8] ;  /* 0x0000b200ff3d7b82 */ /* 0x000e640000000800 */
.L_x_4445:
        /* <DEDUP_REMOVED lines=18> */
[----:B------:R-:W-:Y:S01]  /*03b0*/  IADD3 R3, -R142, 0xbf, R11 ;  /* 0x000000bf8e037810 */ /* 0x000fe20007ffe10b */
[----:B------:R-:W1:Y:S01]  /*03c0*/  S2R R12, SR_TID.X ;  /* 0x00000000000c7919 */ /* 0x000e620000002100 */
        /* <DEDUP_REMOVED lines=19> */
[----:B------:R-:W-:Y:S01]  /*0500*/  ULDC.64 UR4, c[0x0][0x2a0] ;  /* 0x0000a80000047ab9 */ /* 0x000fe20000000a00 */
[----:B------:R-:W-:Y:S01]  /*0510*/  LOP3.LUT P4, RZ, R12, 0x3, RZ, 0xc0, !PT ;  /* 0x000000030cff7812 */ /* 0x000fe2000788c0ff */
[----:B------:R-:W-:Y:S01]  /*0520*/  ULDC UR9, c[0x0][0x270] ;  /* 0x00009c0000097ab9 */ /* 0x000fe20000000800 */
[----:B------:R-:W-:Y:S01]  /*0530*/  LEA.HI R0, R9, R12, RZ, 0x2 ;  /* 0x0000000c09007211 */ /* 0x000fe200078f10ff */
[----:B------:R-:W-:Y:S01]  /*0540*/  IMAD R10, R15, UR9, R106 ;  /* 0x000000090f0a7c24 */ /* 0x000fe2000f8e026a */
[----:B------:R-:W-:Y:S01]  /*0550*/  IADD3 R142, -R11, R142, RZ ;  /* 0x0000008e0b8e7210 */ /* 0x000fe20007ffe1ff */
[----:B------:R-:W-:Y:S01]  /*0560*/  ULDC UR8, c[0x0][0x2c4] ;  /* 0x0000b10000087ab9 */ /* 0x000fe20000000800 */
[----:B------:R-:W-:Y:S01]  /*0570*/  BSSY B0, `(.L_x_4447) ;  /* 0x000002a000007945 */ /* 0x000fe20003800000 */
[----:B------:R-:W-:-:S02]  /*0580*/  IMAD R10, R10, UR8, R11 ;  /* 0x000000080a0a7c24 */ /* 0x000fc4000f8e020b */
[----:B------:R-:W2:Y:S01]  /*0590*/  @!P0 LDC.64 R2, c[0x0][0x290] ;  /* 0x0000a400ff028b82 */ /* 0x000ea20000000a00 */
[----:B-1----:R-:W-:-:S04]  /*05a0*/  @P0 IMAD.WIDE.U32 R8, R143, R4, RZ ;  /* 0x000000048f080225 */ /* 0x002fc800078e00ff */
[----:B------:R-:W-:Y:S02]  /*05b0*/  @P0 IMAD R143, R143, R5, R9 ;  /* 0x000000058f8f0224 */ /* 0x000fe400078e0209 */
[-C--:B--2---:R-:W-:Y:S01]  /*05c0*/  @!P0 IMAD R6, R7, R2.reuse, RZ ;  /* 0x0000000207068224 */ /* 0x084fe200078e02ff */
[----:B------:R-:W-:Y:S01]  /*05d0*/  LOP3.LUT R7, R0, 0x1ffffffc, RZ, 0xc0, !PT ;  /* 0x1ffffffc00077812 */ /* 0x000fe200078ec0ff */
[----:B------:R-:W-:Y:S01]  /*05e0*/  @!P0 IMAD.WIDE.U32 R16, R15, R2, RZ ;  /* 0x000000020f108225 */ /* 0x000fe200078e00ff */
[----:B------:R-:W-:-:S03]  /*05f0*/  SHF.R.S32.HI R2, RZ, 0x1f, R106 ;  /* 0x0000001fff027819 */ /* 0x000fc6000001146a */
[----:B------:R-:W-:Y:S01]  /*0600*/  IMAD.IADD R7, R12, 0x1, -R7 ;  /* 0x000000010c077824 */ /* 0x000fe200078e0a07 */
[----:B------:R-:W-:Y:S01]  /*0610*/  @!P0 MOV R8, R16 ;  /* 0x0000001000088202 */ /* 0x000fe20000000f00 */
[----:B------:R-:W-:Y:S02]  /*0620*/  @!P0 IMAD R3, R15, R3, R6 ;  /* 0x000000030f038224 */ /* 0x000fe400078e0206 */
[----:B------:R-:W-:Y:S01]  /*0630*/  IMAD.SHL.U32 R12, R7, 0x8, RZ ;  /* 0x00000008070c7824 */ /* 0x000fe200078e00ff */
[----:B------:R-:W-:Y:S01]  /*0640*/  SHF.R.S32.HI R7, RZ, 0x2, R0 ;  /* 0x00000002ff077819 */ /* 0x000fe20000011400 */
[----:B------:R-:W-:Y:S01]  /*0650*/  @!P0 IMAD.IADD R143, R17, 0x1, R3 ;  /* 0x00000001118f8824 */ /* 0x000fe200078e0203 */
[----:B------:R-:W-:Y:S02]  /*0660*/  SHF.R.S32.HI R3, RZ, 0x1f, R11 ;  /* 0x0000001fff037819 */ /* 0x000fe4000001140b */
[--C-:B------:R-:W-:Y:S02]  /*0670*/  SHF.R.S32.HI R13, RZ, 0x1f, R12.reuse ;  /* 0x0000001fff0d7819 */ /* 0x100fe4000001140c */
[----:B------:R-:W-:Y:S01]  /*0680*/  ISETP.GE.AND P1, PT, R7, R142, PT ;  /* 0x0000008e0700720c */ /* 0x000fe20003f26270 */
[----:B------:R-:W-:Y:S01]  /*0690*/  IMAD R6, R3, R4, RZ ;  /* 0x0000000403067224 */ /* 0x000fe200078e02ff */
[----:B------:R-:W-:Y:S01]  /*06a0*/  ISETP.GE.OR P3, PT, R7, R142, P4 ;  /* 0x0000008e0700720c */ /* 0x000fe20002766670 */
[----:B------:R-:W-:-:S04]  /*06b0*/  IMAD.WIDE.U32 R12, R11, R4, R12 ;  /* 0x000000040b0c7225 */ /* 0x000fc800078e000c */
[----:B------:R-:W-:Y:S01]  /*06c0*/  IMAD R6, R11, R5, R6 ;  /* 0x000000050b067224 */ /* 0x000fe200078e0206 */
[----:B------:R-:W-:Y:S01]  /*06d0*/  IADD3 R8, P0, R8, R12, RZ ;  /* 0x0000000c08087210 */ /* 0x000fe20007f1e0ff */
[----:B------:R-:W-:-:S03]  /*06e0*/  IMAD R3, R2, UR4, RZ ;  /* 0x0000000402037c24 */ /* 0x000fc6000f8e02ff */
[----:B------:R-:W-:Y:S01]  /*06f0*/  IADD3.X R9, R143, R13, R6, P0, !PT ;  /* 0x0000000d8f097210 */ /* 0x000fe200007fe406 */
[----:B------:R-:W-:Y:S01]  /*0700*/  IMAD R13, R106, UR5, R3 ;  /* 0x000000056a0d7c24 */ /* 0x000fe2000f8e0203 */
[----:B------:R-:W-:Y:S01]  /*0710*/  IADD3 R0, P0, R10, R7, RZ ;  /* 0x000000070a007210 */ /* 0x000fe20007f1e0ff */
[----:B------:R-:W-:Y:S02]  /*0720*/  VIADD R3, R7, 0x20 ;  /* 0x0000002007037836 */ /* 0x000fe40000000000 */
[----:B------:R-:W-:Y:S01]  /*0730*/  IMAD.WIDE.U32 R106, R106, UR4, R8 ;  /* 0x000000046a6a7c25 */ /* 0x000fe2000f8e0008 */
[----:B------:R-:W-:Y:S02]  /*0740*/  SHF.R.S32.HI R9, RZ, 0x1f, R7 ;  /* 0x0000001fff097819 */ /* 0x000fe40000011407 */
        /* <DEDUP_REMOVED lines=12> */
.L_x_4448:
[----:B------:R-:W-:Y:S05]  /*0810*/  BSYNC B0 ;  /* 0x0000000000007941 */ /* 0x000fea0003800000 */
.L_x_4447:
        /* <DEDUP_REMOVED lines=13> */
.L_x_4450:
[----:B------:R-:W-:Y:S05]  /*08f0*/  BSYNC B0 ;  /* 0x0000000000007941 */ /* 0x000fea0003800000 */
.L_x_4449:
        /* <DEDUP_REMOVED lines=11> */
.L_x_4446:
        /* <DEDUP_REMOVED lines=22> */
.L_x_4451:
[----:B------:R-:W-:Y:S05]  /*0b10*/  @!P1 BRA `(.L_x_4452) ;  /* 0x0000000400449947 */ /* 0x000fea0003800000 */
[----:B-----5:R-:W2:Y:S01]  /*0b20*/  LDC R15, c[0x0][0x380] ;  /* 0x0000e000ff0f7b82 */ /* 0x020ea20000000800 */
[----:B------:R-:W-:Y:S01]  /*0b30*/  LEA R0, R52, 0xffffff80, 0x7 ;  /* 0xffffff8034007811 */ /* 0x000fe200078e38ff */
[----:B------:R-:W-:-:S06]  /*0b40*/  ULDC.64 UR4, c[0x0][0x230] ;  /* 0x00008c0000047ab9 */ /* 0x000fcc0000000a00 */
[----:B------:R-:W3:Y:S01]  /*0b50*/  LDC.64 R110, c[0x0][0x248] ;  /* 0x00009200ff6e7b82 */ /* 0x000ee20000000a00 */
[----:B--2---:R-:W-:-:S04]  /*0b60*/  IABS R4, R15 ;  /* 0x0000000f00047213 */ /* 0x004fc80000000000 */
[----:B------:R-:W2:Y:S08]  /*0b70*/  I2F.RP R5, R4 ;  /* 0x0000000400057306 */ /* 0x000eb00000209400 */
[----:B--2---:R-:W2:Y:S02]  /*0b80*/  MUFU.RCP R10, R5 ;  /* 0x00000005000a7308 */ /* 0x004ea40000001000 */
[----:B--2---:R-:W-:Y:S01]  /*0b90*/  IADD3 R10, R10, 0xffffffe, RZ ;  /* 0x0ffffffe0a0a7810 */ /* 0x004fe20007ffe0ff */
[----:B------:R-:W2:Y:S05]  /*0ba0*/  LDC R5, c[0x0][0x278] ;  /* 0x00009e00ff057b82 */ /* 0x000eaa0000000800 */
        /* <DEDUP_REMOVED lines=60> */
[----:B------:R-:W-:-:S04]  /*0f70*/  IMAD.WIDE.U32 R14, R19, R110, R14 ;  /* 0x0000006e130e7225 */ /* 0x000fc800078e000e */
[----:B------:R-:W-:Y:S01]  /*0f80*/  IMAD R8, R19, R111, R8 ;  /* 0x0000006f13087224 */ /* 0x000fe200078e0208 */
[----:B------:R-:W-:-:S03]  /*0f90*/  MOV R20, R14 ;  /* 0x0000000e00147202 */ /* 0x000fc60000000f00 */
[----:B------:R-:W-:Y:S01]  /*0fa0*/  IMAD.IADD R21, R15, 0x1, R8 ;  /* 0x000000010f157824 */ /* 0x000fe200078e0208 */
[----:B------:R-:W-:Y:S01]  /*0fb0*/  MOV R8, R10 ;  /* 0x0000000a00087202 */ /* 0x000fe20000000f00 */
[----:B------:R-:W-:Y:S02]  /*0fc0*/  IMAD R15, R5, UR4, RZ ;  /* 0x00000004050f7c24 */ /* 0x000fe4000f8e02ff */
[----:B------:R-:W-:-:S04]  /*0fd0*/  IMAD.WIDE.U32 R22, R4, UR4, R20 ;  /* 0x0000000404167c25 */ /* 0x000fc8000f8e0014 */
[----:B------:R-:W-:Y:S01]  /*0fe0*/  IMAD R15, R4, UR5, R15 ;  /* 0x00000005040f7c24 */ /* 0x000fe2000f8e020f */
[----:B------:R-:W-:Y:S01]  /*0ff0*/  MOV R14, R22 ;  /* 0x00000016000e7202 */ /* 0x000fe20000000f00 */
[----:B------:R-:W-:-:S03]  /*1000*/  IMAD.IADD R21, R11, 0x1, R3 ;  /* 0x000000010b157824 */ /* 0x000fc600078e0203 */
[----:B------:R-:W-:Y:S01]  /*1010*/  IADD3 R23, R23, R15, RZ ;  /* 0x0000000f17177210 */ /* 0x000fe20007ffe0ff */
[----:B------:R-:W-:Y:S06]  /*1020*/  BRA `(.L_x_4453) ;  /* 0x0000000400487947 */ /* 0x000fec0003800000 */
.L_x_4452:
        /* <DEDUP_REMOVED lines=19> */
[----:B------:R-:W-:Y:S02]  /*1160*/  IMAD R0, R3, R0, R2 ;  /* 0x0000000003007224 */ /* 0x000fe400078e0202 */
[----:B------:R-:W-:-:S03]  /*1170*/  @P4 IMAD.WIDE.U32 R22, R22, R110, RZ ;  /* 0x0000006e16164225 */ /* 0x000fc600078e00ff */
[----:B------:R-:W-:Y:S02]  /*1180*/  ISETP.GT.U32.AND P0, PT, R3, R0, PT ;  /* 0x000000000300720c */ /* 0x000fe40003f04070 */
[----:B------:R-:W-:Y:S02]  /*1190*/  @P4 IADD3 R5, R23, R5, RZ ;  /* 0x0000000517054210 */ /* 0x000fe40007ffe0ff */
[----:B------:R-:W-:-:S09]  /*11a0*/  @P4 MOV R8, R22 ;  /* 0x0000001600084202 */ /* 0x000fd20000000f00 */
[-C--:B------:R-:W-:Y:S02]  /*11b0*/  @!P0 IADD3 R0, R0, -R3.reuse, RZ ;  /* 0x8000000300008210 */ /* 0x080fe40007ffe0ff */
[----:B------:R-:W-:Y:S02]  /*11c0*/  @!P0 IADD3 R16, R16, 0x1, RZ ;  /* 0x0000000110108810 */ /* 0x000fe40007ffe0ff */
[----:B------:R-:W-:Y:S02]  /*11d0*/  ISETP.GE.U32.AND P3, PT, R0, R3, PT ;  /* 0x000000030000720c */ /* 0x000fe40003f66070 */
[----:B------:R-:W1:Y:S01]  /*11e0*/  LDC.64 R2, c[0x0][0x260] ;  /* 0x00009800ff027b82 */ /* 0x000e620000000a00 */
[----:B------:R-:W-:Y:S02]  /*11f0*/  LOP3.LUT R0, R106, R21, RZ, 0x3c, !PT ;  /* 0x000000156a007212 */ /* 0x000fe400078e3cff */
[----:B------:R-:W-:Y:S02]  /*1200*/  ISETP.NE.AND P0, PT, R21, RZ, PT ;  /* 0x000000ff1500720c */ /* 0x000fe40003f05270 */
[----:B------:R-:W-:-:S02]  /*1210*/  ISETP.GE.AND P2, PT, R0, RZ, PT ;  /* 0x000000ff0000720c */ /* 0x000fc40003f46270 */
[----:B------:R-:W-:-:S04]  /*1220*/  LEA R0, R52, 0xffffff80, 0x7 ;  /* 0xffffff8034007811 */ /* 0x000fc800078e38ff */
[----:B------:R-:W-:Y:S01]  /*1230*/  @P3 VIADD R16, R16, 0x1 ;  /* 0x0000000110103836 */ /* 0x000fe20000000000 */
[----:B------:R-:W-:-:S06]  /*1240*/  SHF.R.S32.HI R17, RZ, 0x1f, R0 ;  /* 0x0000001fff117819 */ /* 0x000fcc0000011400 */
[----:B------:R-:W-:Y:S01]  /*1250*/  @!P2 IMAD.MOV R16, RZ, RZ, -R16 ;  /* 0x000000ffff10a224 */ /* 0x000fe200078e0a10 */
[----:B---3--:R-:W-:Y:S06]  /*1260*/  @P4 BRA `(.L_x_4454) ;  /* 0x0000000000344947 */ /* 0x008fec0003800000 */
[----:B------:R-:W2:Y:S01]  /*1270*/  LDC.64 R110, c[0x0][0x248] ;  /* 0x00009200ff6e7b82 */ /* 0x000ea20000000a00 */
[----:B------:R-:W-:-:S07]  /*1280*/  SHF.R.S32.HI R23, RZ, 0x1f, R6 ;  /* 0x0000001fff177819 */ /* 0x000fce0000011406 */
[----:B------:R-:W3:Y:S01]  /*1290*/  LDC.64 R4, c[0x0][0x230] ;  /* 0x00008c00ff047b82 */ /* 0x000ee20000000a00 */
[-C--:B--2---:R-:W-:Y:S01]  /*12a0*/  IMAD R14, R23, R110.reuse, RZ ;  /* 0x0000006e170e7224 */ /* 0x084fe200078e02ff */
        /* <DEDUP_REMOVED lines=9> */
.L_x_4454:
        /* <DEDUP_REMOVED lines=10> */
[----:B-1----:R-:W-:Y:S01]  /*13e0*/  IMAD R4, R5, R2, RZ ;  /* 0x0000000205047224 */ /* 0x002fe200078e02ff */
[----:B------:R-:W-:Y:S01]  /*13f0*/  @P4 MOV R8, R22 ;  /* 0x0000001600084202 */ /* 0x000fe20000000f00 */
[----:B------:R-:W-:-:S04]  /*1400*/  IMAD.WIDE.U32 R26, R16, R2, R20 ;  /* 0x00000002101a7225 */ /* 0x000fc800078e0014 */
[----:B------:R-:W-:Y:S01]  /*1410*/  IMAD R3, R16, R3, R4 ;  /* 0x0000000310037224 */ /* 0x000fe200078e0204 */
[----:B------:R-:W-:Y:S01]  /*1420*/  MOV R14, R26 ;  /* 0x0000001a000e7202 */ /* 0x000fe20000000f00 */
[----:B------:R-:W-:Y:S01]  /*1430*/  @P4 IMAD R21, R19, R11, R23 ;  /* 0x0000000b13154224 */ /* 0x000fe200078e0217 */
[----:B------:R-:W-:Y:S02]  /*1440*/  MOV R19, R0 ;  /* 0x0000000000137202 */ /* 0x000fe40000000f00 */
        /* <DEDUP_REMOVED lines=16> */
.L_x_4453:
[----:B-----5:R1:W5:Y:S01]  /*1550*/  @P5 LDG.E R15, desc[UR6][R24.64] ;  /* 0x00000006180f5981 */ /* 0x020362000c1e1900 */
[----:B------:R-:W-:Y:S01]  /*1560*/  SHF.R.S32.HI R11, RZ, 0x1f, R12 ;  /* 0x0000001fff0b7819 */ /* 0x000fe2000001140c */
[----:B------:R-:W2:Y:S01]  /*1570*/  LDC.64 R108, c[0x0][0x250] ;  /* 0x00009400ff6c7b82 */ /* 0x000ea20000000a00 */
[----:B------:R-:W-:Y:S01]  /*1580*/  ISETP.NE.AND P0, PT, R143, -0x1, PT ;  /* 0xffffffff8f00780c */ /* 0x000fe20003f05270 */
[----:B------:R-:W-:Y:S01]  /*1590*/  ULDC.64 UR4, c[0x0][0x268] ;  /* 0x00009a0000047ab9 */ /* 0x000fe20000000a00 */
[CC--:B------:R-:W-:Y:S01]  /*15a0*/  LEA.HI R29, R11.reuse, R12.reuse, RZ, 0x2 ;  /* 0x0000000c0b1d7211 */ /* 0x0c0fe200078f10ff */
[----:B------:R-:W-:Y:S01]  /*15b0*/  ULDC.64 UR8, c[0x0][0x218] ;  /* 0x0000860000087ab9 */ /* 0x000fe20000000a00 */
[-C--:B------:R-:W-:Y:S01]  /*15c0*/  LEA.HI R2, R11, R12.reuse, RZ, 0x3 ;  /* 0x0000000c0b027211 */ /* 0x080fe200078f18ff */
[----:B------:R-:W-:Y:S01]  /*15d0*/  IMAD.SHL.U32 R55, R110, 0x20, RZ ;  /* 0x000000206e377824 */ /* 0x000fe200078e00ff */
[----:B------:R-:W-:Y:S01]  /*15e0*/  LOP3.LUT R3, R29, 0xfffffffc, RZ, 0xc0, !PT ;  /* 0xfffffffc1d037812 */ /* 0x000fe200078ec0ff */
[----:B------:R-:W3:Y:S01]  /*15f0*/  LDC R67, c[0x0][0x2e0] ;  /* 0x0000b800ff437b82 */ /* 0x000ee20000000800 */
[----:B------:R-:W-:-:S02]  /*1600*/  LEA.HI R59, R11, R12, RZ, 0x4 ;  /* 0x0000000c0b3b7211 */ /* 0x000fc400078f20ff */
[----:B------:R-:W-:Y:S01]  /*1610*/  LEA.HI R18, R11, R12, RZ, 0x5 ;  /* 0x0000000c0b127211 */ /* 0x000fe200078f28ff */
[C---:B------:R-:W-:Y:S01]  /*1620*/  IMAD.IADD R6, R12.reuse, 0x1, -R3 ;  /* 0x000000010c067824 */ /* 0x040fe200078e0a03 */
[----:B------:R-:W-:Y:S02]  /*1630*/  LOP3.LUT R59, R59, 0xfffffff0, RZ, 0xc0, !PT ;  /* 0xfffffff03b3b7812 */ /* 0x000fe400078ec0ff */
[----:B------:R-:W-:Y:S01]  /*1640*/  SHF.R.S32.HI R104, RZ, 0x2, R29 ;  /* 0x00000002ff687819 */ /* 0x000fe2000001141d */
[----:B------:R-:W4:Y:S01]  /*1650*/  @!P0 LDC.64 R10, c[0x0][0x228] ;  /* 0x00008a00ff0a8b82 */ /* 0x000f220000000a00 */
[----:B------:R-:W-:Y:S01]  /*1660*/  SHF.R.S32.HI R18, RZ, 0x5, R18 ;  /* 0x00000005ff127819 */ /* 0x000fe20000011412 */
[----:B------:R-:W-:Y:S01]  /*1670*/  IMAD.IADD R59, R12, 0x1, -R59 ;  /* 0x000000010c3b7824 */ /* 0x000fe200078e0a3b */
[----:B------:R-:W-:Y:S01]  /*1680*/  LEA.HI R29, R29, R104, RZ, 0x1 ;  /* 0x000000681d1d7211 */ /* 0x000fe200078f08ff */
[----:B------:R-:W-:Y:S01]  /*1690*/  IMAD.SHL.U32 R12, R6, 0x8, RZ ;  /* 0x00000008060c7824 */ /* 0x000fe200078e00ff */
[----:B------:R-:W-:-:S02]  /*16a0*/  SHF.R.S32.HI R105, RZ, 0x1f, R104 ;  /* 0x0000001fff697819 */ /* 0x000fc40000011468 */
[----:B-1----:R-:W-:Y:S01]  /*16b0*/  SHF.R.S32.HI R25, RZ, 0x3, R2 ;  /* 0x00000003ff197819 */ /* 0x002fe20000011402 */
[----:B--2---:R-:W-:Y:S01]  /*16c0*/  IMAD.SHL.U32 R57, R108, 0x20, RZ ;  /* 0x000000206c397824 */ /* 0x004fe200078e00ff */
[----:B------:R-:W1:Y:S01]  /*16d0*/  LDC.64 R2, c[0x0][0x240] ;  /* 0x00009000ff027b82 */ /* 0x000e620000000a00 */
[----:B------:R-:W-:Y:S02]  /*16e0*/  LEA.HI R59, R59, R59, RZ, 0x1 ;  /* 0x0000003b3b3b7211 */ /* 0x000fe400078f08ff */
[----:B------:R-:W-:Y:S01]  /*16f0*/  IMAD.SHL.U32 R25, R25, 0x40, RZ ;  /* 0x0000004019197824 */ /* 0x000fe200078e00ff */
[----:B------:R-:W-:Y:S02]  /*1700*/  LOP3.LUT R29, R29, 0x7fffffe, RZ, 0xc0, !PT ;  /* 0x07fffffe1d1d7812 */ /* 0x000fe400078ec0ff */
[----:B------:R-:W-:Y:S02]  /*1710*/  SHF.R.S32.HI R54, RZ, 0x1, R59 ;  /* 0x00000001ff367819 */ /* 0x000fe4000001143b */
[----:B------:R-:W-:Y:S01]  /*1720*/  LOP3.LUT R25, R25, 0xc0, RZ, 0xc0, !PT ;  /* 0x000000c019197812 */ /* 0x000fe200078ec0ff */
[----:B------:R-:W-:Y:S01]  /*1730*/  IMAD.IADD R29, R104, 0x1, -R29 ;  /* 0x00000001681d7824 */ /* 0x000fe200078e0a1d */
[----:B------:R-:W-:-:S02]  /*1740*/  SHF.R.S32.HI R27, RZ, 0x1f, R59 ;  /* 0x0000001fff1b7819 */ /* 0x000fc4000001143b */
[----:B------:R-:W-:Y:S01]  /*1750*/  LOP3.LUT R31, R25, 0x18, R12, 0xf8, !PT ;  /* 0x00000018191f7812 */ /* 0x000fe200078ef80c */
[----:B------:R-:W-:Y:S01]  /*1760*/  IMAD R18, R18, 0x8, R29 ;  /* 0x0000000812127824 */ /* 0x000fe200078e021d */
[----:B------:R-:W-:Y:S01]  /*1770*/  SHF.R.U32.HI R16, RZ, 0x3, R25 ;  /* 0x00000003ff107819 */ /* 0x000fe20000011619 */
[----:B------:R-:W-:Y:S01]  /*1780*/  IMAD.WIDE R24, R13, 0x40, R104 ;  /* 0x000000400d187825 */ /* 0x000fe200078e0268 */
[----:B------:R-:W-:Y:S02]  /*1790*/  LEA.HI R27, R27, R54, RZ, 0x2 ;  /* 0x000000361b1b7211 */ /* 0x000fe400078f10ff */
[----:B------:R-:W-:Y:S02]  /*17a0*/  IADD3 R22, P2, R12, R14, RZ ;  /* 0x0000000e0c167210 */ /* 0x000fe40007f5e0ff */
[----:B------:R-:W-:Y:S02]  /*17b0*/  SHF.R.S32.HI R13, RZ, 0x1f, R12 ;  /* 0x0000001fff0d7819 */ /* 0x000fe4000001140c */
[----:B------:R-:W-:-:S02]  /*17c0*/  LOP3.LUT R27, R27, 0xfffffffc, RZ, 0xc0, !PT ;  /* 0xfffffffc1b1b7812 */ /* 0x000fc400078ec0ff */
[----:B------:R-:W-:Y:S01]  /*17d0*/  LOP3.LUT R31, R31, R16, RZ, 0x3c, !PT ;  /* 0x000000101f1f7212 */ /* 0x000fe200078e3cff */
[----:B-1----:R-:W-:Y:S01]  /*17e0*/  @P0 IMAD.WIDE.U32 R28, R143, R2, RZ ;  /* 0x000000028f1c0225 */ /* 0x002fe200078e00ff */
[----:B------:R-:W-:Y:S02]  /*17f0*/  IADD3.X R23, R13, R23, RZ, P2, !PT ;  /* 0x000000170d177210 */ /* 0x000fe400017fe4ff */
[----:B---3--:R-:W-:Y:S01]  /*1800*/  LEA.HI R67, R67, R67, RZ, 0x1 ;  /* 0x0000004343437211 */ /* 0x008fe200078f08ff */
[----:B------:R-:W-:Y:S01]  /*1810*/  IMAD.IADD R54, R54, 0x1, -R27 ;  /* 0x0000000136367824 */ /* 0x000fe200078e0a1b */
[----:B------:R-:W-:Y:S01]  /*1820*/  SHF.L.U64.HI R56, R110, 0x5, R111 ;  /* 0x000000056e387819 */ /* 0x000fe2000001026f */
[----:B------:R-:W-:Y:S01]  /*1830*/  IMAD.U32 R102, R18, 0x20, R31 ;  /* 0x0000002012667824 */ /* 0x000fe200078e001f */
[----:B------:R-:W-:Y:S01]  /*1840*/  SHF.R.S32.HI R65, RZ, 0x1, R67 ;  /* 0x00000001ff417819 */ /* 0x000fe20000011443 */
[----:B------:R-:W-:Y:S01]  /*1850*/  IMAD.WIDE.U32 R26, R104, R110, R22 ;  /* 0x0000006e681a7225 */ /* 0x000fe200078e0016 */
[----:B------:R-:W-:-:S03]  /*1860*/  SHF.L.U64.HI R58, R108, 0x5, R109 ;  /* 0x000000056c3a7819 */ /* 0x000fc6000001026d */
[-C--:B----4-:R-:W-:Y:S01]  /*1870*/  @!P0 IMAD R18, R7, R10.reuse, RZ ;  /* 0x0000000a07128224 */ /* 0x090fe200078e02ff */
[----:B------:R-:W-:Y:S01]  /*1880*/  LEA R78, P2, R26, UR8, 0x1 ;  /* 0x000000081a4e7c11 */ /* 0x000fe2000f8408ff */
[----:B------:R-:W-:Y:S02]  /*1890*/  @P0 IMAD R23, R143, R3, R29 ;  /* 0x000000038f170224 */ /* 0x000fe400078e021d */
[----:B------:R-:W-:Y:S02]  /*18a0*/  @P0 IMAD.MOV.U32 R14, RZ, RZ, R28 ;  /* 0x000000ffff0e0224 */ /* 0x000fe400078e001c */
[----:B------:R-:W-:-:S04]  /*18b0*/  @!P0 IMAD.WIDE.U32 R28, R9, R10, RZ ;  /* 0x0000000a091c8225 */ /* 0x000fc800078e00ff */
[----:B------:R-:W-:Y:S02]  /*18c0*/  @!P0 IMAD R11, R9, R11, R18 ;  /* 0x0000000b090b8224 */ /* 0x000fe400078e0212 */
[----:B------:R-:W-:Y:S02]  /*18d0*/  @!P0 IMAD.MOV.U32 R14, RZ, RZ, R28 ;  /* 0x000000ffff0e8224 */ /* 0x000fe400078e001c */
[----:B------:R-:W-:Y:S01]  /*18e0*/  @!P0 IMAD.IADD R23, R29, 0x1, R11 ;  /* 0x000000011d178824 */ /* 0x000fe200078e020b */
[C---:B------:R-:W-:Y:S01]  /*18f0*/  IADD3 R20, P0, R12.reuse, R8, RZ ;  /* 0x000000080c147210 */ /* 0x040fe20007f1e0ff */
[----:B------:R-:W-:Y:S01]  /*1900*/  IMAD R11, R5, UR4, RZ ;  /* 0x00000004050b7c24 */ /* 0x000fe2000f8e02ff */
[----:B------:R-:W-:Y:S01]  /*1910*/  IADD3 R18, P3, R12, R14, RZ ;  /* 0x0000000e0c127210 */ /* 0x000fe20007f7e0ff */
[----:B------:R-:W-:Y:S01]  /*1920*/  IMAD R8, R25, R2, RZ ;  /* 0x0000000219087224 */ /* 0x000fe200078e02ff */
[C---:B------:R-:W-:Y:S01]  /*1930*/  IADD3.X R21, R13.reuse, R21, RZ, P0, !PT ;  /* 0x000000150d157210 */ /* 0x040fe200007fe4ff */
[----:B------:R-:W-:Y:S01]  /*1940*/  IMAD R11, R4, UR5, R11 ;  /* 0x00000005040b7c24 */ /* 0x000fe2000f8e020b */
[----:B------:R-:W-:Y:S01]  /*1950*/  IADD3 R10, P0, R104, R19, RZ ;  /* 0x00000013680a7210 */ /* 0x000fe20007f1e0ff */
[----:B------:R-:W-:-:S02]  /*1960*/  IMAD.X R19, R13, 0x1, R23, P3 ;  /* 0x000000010d137824 */ /* 0x000fc400018e0617 */
[----:B------:R-:W-:Y:S01]  /*1970*/  IMAD.WIDE.U32 R20, R4, UR4, R20 ;  /* 0x0000000404147c25 */ /* 0x000fe2000f8e0014 */
[----:B------:R-:W-:-:S03]  /*1980*/  ULDC.64 UR4, c[0x0][0x258] ;  /* 0x0000960000047ab9 */ /* 0x000fc60000000a00 */
[----:B------:R-:W-:Y:S02]  /*1990*/  IMAD.X R17, R105, 0x1, R17, P0 ;  /* 0x0000000169117824 */ /* 0x000fe400000e0611 */
[----:B------:R-:W-:Y:S01]  /*19a0*/  IMAD.WIDE.U32 R18, R24, R2, R18 ;  /* 0x0000000218127225 */ /* 0x000fe200078e0012 */
[----:B------:R-:W-:-:S03]  /*19b0*/  SHF.R.S32.HI R2, RZ, 0x1f, R106 ;  /* 0x0000001fff027819 */ /* 0x000fc6000001146a */
[----:B------:R-:W-:Y:S02]  /*19c0*/  IMAD R8, R24, R3, R8 ;  /* 0x0000000318087224 */ /* 0x000fe400078e0208 */
[-C--:B------:R-:W-:Y:S02]  /*19d0*/  IMAD R17, R17, R108.reuse, RZ ;  /* 0x0000006c11117224 */ /* 0x080fe400078e02ff */
[----:B------:R-:W-:Y:S02]  /*19e0*/  IMAD.IADD R21, R21, 0x1, R11 ;  /* 0x0000000115157824 */ /* 0x000fe400078e020b */
[----:B------:R-:W-:Y:S01]  /*19f0*/  IMAD R3, R2, UR4, RZ ;  /* 0x0000000402037c24 */ /* 0x000fe2000f8e02ff */
[----:B------:R-:W-:Y:S01]  /*1a00*/  SHF.R.S32.HI R2, RZ, 0x1f, R61 ;  /* 0x0000001fff027819 */ /* 0x000fe2000001143d */
[----:B------:R-:W-:Y:S02]  /*1a10*/  IMAD.IADD R19, R19, 0x1, R8 ;  /* 0x0000000113137824 */ /* 0x000fe400078e0208 */
[----:B------:R-:W-:Y:S01]  /*1a20*/  IMAD R8, R10, R109, R17 ;  /* 0x0000006d0a087224 */ /* 0x000fe200078e0211 */
[----:B------:R-:W-:Y:S01]  /*1a30*/  LEA.HI R75, R2, R61, RZ, 0x7 ;  /* 0x0000003d024b7211 */ /* 0x000fe200078f38ff */
[----:B------:R-:W-:-:S03]  /*1a40*/  IMAD.WIDE.U32 R10, R10, R108, R20 ;  /* 0x0000006c0a0a7225 */ /* 0x000fc600078e0014 */
[----:B------:R-:W-:Y:S01]  /*1a50*/  SHF.R.S32.HI R75, RZ, 0x7, R75 ;  /* 0x00000007ff4b7819 */ /* 0x000fe2000001144b */
[----:B------:R-:W-:Y:S01]  /*1a60*/  IMAD.IADD R8, R11, 0x1, R8 ;  /* 0x000000010b087824 */ /* 0x000fe200078e0208 */
[----:B------:R-:W-:Y:S01]  /*1a70*/  SHF.L.U32 R11, R6, 0x2, RZ ;  /* 0x00000002060b7819 */ /* 0x000fe200000006ff */
[C---:B------:R-:W-:Y:S01]  /*1a80*/  IMAD R3, R106.reuse, UR5, R3 ;  /* 0x000000056a037c24 */ /* 0x040fe2000f8e0203 */
[----:B------:R-:W-:Y:S01]  /*1a90*/  VIMNMX R75, RZ, R75, !PT ;  /* 0x0000004bff4b7248 */ /* 0x000fe20007fe0100 */
[----:B------:R-:W-:Y:S01]  /*1aa0*/  IMAD.WIDE.U32 R106, R106, UR4, R18 ;  /* 0x000000046a6a7c25 */ /* 0x000fe2000f8e0012 */
[----:B------:R-:W-:Y:S01]  /*1ab0*/  ULDC.64 UR4, c[0x0][0x220] ;  /* 0x0000880000047ab9 */ /* 0x000fe20000000a00 */
[C---:B------:R-:W-:Y:S02]  /*1ac0*/  SHF.L.U64.HI R81, R10.reuse, 0x1, R8 ;  /* 0x000000010a517819 */ /* 0x040fe40000010208 */
[----:B------:R-:W-:Y:S01]  /*1ad0*/  IMAD R16, R105, R110, RZ ;  /* 0x0000006e69107224 */ /* 0x000fe200078e02ff */
[----:B------:R-:W-:Y:S01]  /*1ae0*/  LEA R80, P0, R10, UR4, 0x1 ;  /* 0x000000040a507c11 */ /* 0x000fe2000f8008ff */
[----:B------:R-:W-:-:S02]  /*1af0*/  IMAD R66, R104, R65, R11 ;  /* 0x0000004168427224 */ /* 0x000fc400078e020b */
[----:B------:R-:W-:Y:S01]  /*1b00*/  IMAD R16, R104, R111, R16 ;  /* 0x0000006f68107224 */ /* 0x000fe200078e0210 */
[----:B------:R-:W-:Y:S01]  /*1b10*/  IADD3.X R81, R81, UR5, RZ, P0, !PT ;  /* 0x0000000551517c10 */ /* 0x000fe200087fe4ff */
[----:B------:R-:W-:Y:S01]  /*1b20*/  IMAD.IADD R64, R11, 0x1, R66 ;  /* 0x000000010b407824 */ /* 0x000fe200078e0242 */
[----:B------:R-:W-:Y:S01]  /*1b30*/  ISETP.GT.AND P0, PT, R52, R75, PT ;  /* 0x0000004b3400720c */ /* 0x000fe20003f04270 */
[----:B------:R-:W-:Y:S01]  /*1b40*/  IMAD.IADD R16, R27, 0x1, R16 ;  /* 0x000000011b107824 */ /* 0x000fe200078e0210 */
[----:B------:R-:W-:Y:S01]  /*1b50*/  SHF.R.S32.HI R63, RZ, 0x1f, R66 ;  /* 0x0000001fff3f7819 */ /* 0x000fe20000011442 */
[----:B------:R-:W-:Y:S01]  /*1b60*/  IMAD.MOV.U32 R138, RZ, RZ, R78 ;  /* 0x000000ffff8a7224 */ /* 0x000fe200078e004e */
[----:B------:R-:W-:Y:S01]  /*1b70*/  SHF.R.S32.HI R62, RZ, 0x1f, R64 ;  /* 0x0000001fff3e7819 */ /* 0x000fe20000011440 */
[----:B------:R-:W-:Y:S01]  /*1b80*/  IMAD.IADD R60, R107, 0x1, R3 ;  /* 0x000000016b3c7824 */ /* 0x000fe200078e0203 */
[----:B------:R-:W-:Y:S01]  /*1b90*/  SHF.L.U64.HI R77, R26, 0x1, R16 ;  /* 0x000000011a4d7819 */ /* 0x000fe20000010210 */
[----:B------:R-:W-:-:S02]  /*1ba0*/  IMAD.MOV.U32 R140, RZ, RZ, R80 ;  /* 0x000000ffff8c7224 */ /* 0x000fc400078e0050 */
[----:B------:R-:W-:Y:S01]  /*1bb0*/  IMAD.MOV.U32 R141, RZ, RZ, R81 ;  /* 0x000000ffff8d7224 */ /* 0x000fe200078e0051 */
[----:B------:R-:W-:-:S04]  /*1bc0*/  IADD3.X R77, R77, UR9, RZ, P2, !PT ;  /* 0x000000094d4d7c10 */ /* 0x000fc800097fe4ff */
[----:B------:R-:W-:Y:S01]  /*1bd0*/  MOV R137, R77 ;  /* 0x0000004d00897202 */ /* 0x000fe20000000f00 */
[----:B------:R-:W-:Y:S01]  /*1be0*/  @!P5 IMAD.MOV.U32 R15, RZ, RZ, RZ ;  /* 0x000000ffff0fd224 */ /* 0x000fe200078e00ff */
[----:B------:R-:W-:Y:S06]  /*1bf0*/  @!P0 BRA `(.L_x_4455) ;  /* 0x0000003800048947 */ /* 0x000fec0003800000 */
[----:B------:R-:W1:Y:S01]  /*1c00*/  LDC.64 R2, c[0x0][0x338] ;  /* 0x0000ce00ff027b82 */ /* 0x000e620000000a00 */
[----:B------:R-:W-:Y:S01]  /*1c10*/  SHF.R.S32.HI R11, RZ, 0x1f, R0 ;  /* 0x0000001fff0b7819 */ /* 0x000fe20000011400 */
[----:B------:R-:W-:Y:S01]  /*1c20*/  ULDC.64 UR8, c[0x0][0x330] ;  /* 0x0000cc0000087ab9 */ /* 0x000fe20000000a00 */
[--C-:B------:R-:W-:Y:S01]  /*1c30*/  SHF.R.S32.HI R10, RZ, 0x1f, R61.reuse ;  /* 0x0000001fff0a7819 */ /* 0x100fe2000001143d */
[----:B------:R-:W-:Y:S01]  /*1c40*/  ULDC.64 UR4, c[0x0][0x328] ;  /* 0x0000ca0000047ab9 */ /* 0x000fe20000000a00 */
[----:B------:R-:W-:Y:S01]  /*1c50*/  IADD3 R8, P2, P0, R0, R104, -R61 ;  /* 0x0000006800087210 */ /* 0x000fe2000785e83d */
[C---:B------:R-:W-:Y:S01]  /*1c60*/  IMAD R6, R7.reuse, UR8, RZ ;  /* 0x0000000807067c24 */ /* 0x040fe2000f8e02ff */
[----:B------:R-:W-:Y:S01]  /*1c70*/  ULDC.64 UR10, c[0x0][0x350] ;  /* 0x0000d400000a7ab9 */ /* 0x000fe20000000a00 */
[----:B------:R-:W-:Y:S01]  /*1c80*/  IMAD R14, R7, UR4, RZ ;  /* 0x00000004070e7c24 */ /* 0x000fe2000f8e02ff */
[----:B------:R-:W-:Y:S01]  /*1c90*/  IADD3.X R11, R11, R105, ~R10, P2, P0 ;  /* 0x000000690b0b7210 */ /* 0x000fe200017e0c0a */
[----:B------:R-:W-:Y:S01]  /*1ca0*/  IMAD.WIDE.U32 R16, R9, UR8, R12 ;  /* 0x0000000809107c25 */ /* 0x000fe2000f8e000c */
[----:B------:R-:W-:Y:S01]  /*1cb0*/  SHF.L.U32 R86, R109, 0x6, RZ ;  /* 0x000000066d567819 */ /* 0x000fe200000006ff */
[----:B------:R-:W2:Y:S01]  /*1cc0*/  LDC R76, c[0x0][0x340] ;  /* 0x0000d000ff4c7b82 */ /* 0x000ea20000000800 */
[----:B------:R-:W-:Y:S01]  /*1cd0*/  SHF.L.U32 R72, R65, 0x6, RZ ;  /* 0x0000000641487819 */ /* 0x000fe200000006ff */
[C---:B------:R-:W-:Y:S01]  /*1ce0*/  IMAD R6, R9.reuse, UR9, R6 ;  /* 0x0000000909067c24 */ /* 0x040fe2000f8e0206 */
[----:B------:R-:W-:Y:S01]  /*1cf0*/  ULDC.64 UR8, c[0x0][0x348] ;  /* 0x0000d20000087ab9 */ /* 0x000fe20000000a00 */
[C---:B------:R-:W-:Y:S01]  /*1d00*/  IMAD.WIDE.U32 R18, R9.reuse, UR4, R12 ;  /* 0x0000000409127c25 */ /* 0x040fe2000f8e000c */
[C---:B------:R-:W-:Y:S01]  /*1d10*/  IADD3 R68, R104.reuse, 0x20, RZ ;  /* 0x0000002068447810 */ /* 0x040fe20007ffe0ff */
[----:B------:R-:W-:Y:S01]  /*1d20*/  ULDC.U8 UR18, c[0x0][0x3c3] ;  /* 0x0000f0c000127ab9 */ /* 0x000fe20000000000 */
[----:B------:R-:W-:Y:S01]  /*1d30*/  IADD3 R100, R104, 0x60, RZ ;  /* 0x0000006068647810 */ /* 0x000fe20007ffe0ff */
[----:B------:R-:W-:Y:S01]  /*1d40*/  IMAD R14, R9, UR5, R14 ;  /* 0x00000005090e7c24 */ /* 0x000fe2000f8e020e */
[----:B------:R-:W-:Y:S01]  /*1d50*/  ULDC.64 UR4, c[0x0][0x340] ;  /* 0x0000d00000047ab9 */ /* 0x000fe20000000a00 */
[----:B------:R-:W-:Y:S01]  /*1d60*/  IMAD.IADD R17, R17, 0x1, R6 ;  /* 0x0000000111117824 */ /* 0x000fe200078e0206 */
[----:B------:R-:W-:Y:S01]  /*1d70*/  USHF.L.U64.HI UR21, UR4, 0x6, UR5 ;  /* 0x0000000604157899 */ /* 0x000fe20008010205 */
[C---:B------:R-:W-:Y:S01]  /*1d80*/  IMAD R7, R11.reuse, UR4, RZ ;  /* 0x000000040b077c24 */ /* 0x040fe2000f8e02ff */
[----:B------:R-:W-:Y:S01]  /*1d90*/  USHF.L.U32 UR22, UR4, 0x6, URZ ;  /* 0x0000000604167899 */ /* 0x000fe2000800063f */
[-C--:B-1----:R-:W-:Y:S01]  /*1da0*/  IMAD R11, R11, R2.reuse, RZ ;  /* 0x000000020b0b7224 */ /* 0x082fe200078e02ff */
[----:B------:R-:W-:Y:S01]  /*1db0*/  USHF.L.U64.HI UR19, UR4, 0x5, UR5 ;  /* 0x0000000504137899 */ /* 0x000fe20008010205 */
[----:B------:R-:W-:Y:S01]  /*1dc0*/  IMAD.IADD R19, R19, 0x1, R14 ;  /* 0x0000000113137824 */ /* 0x000fe200078e020e */
[----:B------:R-:W-:Y:S01]  /*1dd0*/  USHF.L.U32 UR20, UR4, 0x5, URZ ;  /* 0x0000000504147899 */ /* 0x000fe2000800063f */
[C---:B------:R-:W-:Y:S01]  /*1de0*/  IMAD R7, R8.reuse, UR5, R7 ;  /* 0x0000000508077c24 */ /* 0x040fe2000f8e0207 */
[----:B------:R-:W-:Y:S01]  /*1df0*/  UIMAD.WIDE.U32 UR24, UR4, 0xc0, URZ ;  /* 0x000000c0041878a5 */ /* 0x000fe2000f8e003f */
[----:B------:R-:W-:Y:S01]  /*1e00*/  IMAD.WIDE.U32 R16, R8, UR4, R16 ;  /* 0x0000000408107c25 */ /* 0x000fe2000f8e0010 */
[----:B------:R-:W-:Y:S01]  /*1e10*/  UIMAD UR23, UR5, 0xc0, URZ ;  /* 0x000000c0051778a4 */ /* 0x000fe2000f8e023f */
[----:B------:R-:W-:Y:S01]  /*1e20*/  SHF.L.U64.HI R82, R2, 0x6, R3 ;  /* 0x0000000602527819 */ /* 0x000fe20000010203 */
[----:B------:R-:W-:Y:S01]  /*1e30*/  USHF.L.U64.HI UR19, UR20, 0x1, UR19 ;  /* 0x0000000114137899 */ /* 0x000fe20008010213 */
[C---:B------:R-:W-:Y:S01]  /*1e40*/  IMAD R11, R8.reuse, R3, R11 ;  /* 0x00000003080b7224 */ /* 0x040fe200078e020b */
[----:B------:R-:W-:Y:S01]  /*1e50*/  IADD3 R17, R17, R7, RZ ;  /* 0x0000000711117210 */ /* 0x000fe20007ffe0ff */
[----:B------:R-:W-:Y:S01]  /*1e60*/  IMAD.WIDE.U32 R8, R8, R2, R18 ;  /* 0x0000000208087225 */ /* 0x000fe200078e0012 */
[----:B------:R-:W-:Y:S01]  /*1e70*/  ULDC.64 UR4, c[0x0][0x358] ;  /* 0x0000d60000047ab9 */ /* 0x000fe20000000a00 */
[C---:B------:R-:W-:Y:S01]  /*1e80*/  SHF.L.U64.HI R98, R2.reuse, 0x5, R3 ;  /* 0x0000000502627819 */ /* 0x040fe20000010203 */
[----:B------:R-:W-:Y:S01]  /*1e90*/  USHF.L.U64.HI UR21, UR22, 0x1, UR21 ;  /* 0x0000000116157899 */ /* 0x000fe20008010215 */
[----:B------:R-:W-:Y:S01]  /*1ea0*/  IMAD R87, R5, UR10, RZ ;  /* 0x0000000a05577c24 */ /* 0x000fe2000f8e02ff */
[----:B------:R-:W-:Y:S01]  /*1eb0*/  IADD3 R11, R9, R11, RZ ;  /* 0x0000000b090b7210 */ /* 0x000fe20007ffe0ff */
[----:B------:R-:W-:Y:S01]  /*1ec0*/  IMAD R89, R5, UR8, RZ ;  /* 0x0000000805597c24 */ /* 0x000fe2000f8e02ff */
[----:B------:R-:W-:Y:S01]  /*1ed0*/  SHF.L.U32 R83, R2, 0x6, RZ ;  /* 0x0000000602537819 */ /* 0x000fe200000006ff */
[----:B------:R-:W-:Y:S01]  /*1ee0*/  IMAD.MOV.U32 R10, RZ, RZ, R8 ;  /* 0x000000ffff0a7224 */ /* 0x000fe200078e0008 */
[----:B------:R-:W-:Y:S01]  /*1ef0*/  SHF.R.S32.HI R71, RZ, 0x1f, R72 ;  /* 0x0000001fff477819 */ /* 0x000fe20000011448 */
[----:B------:R-:W-:Y:S01]  /*1f00*/  IMAD R87, R4, UR11, R87 ;  /* 0x0000000b04577c24 */ /* 0x000fe2000f8e0257 */
[----:B--2---:R-:W-:Y:S01]  /*1f10*/  LEA R76, -R76, RZ, 0x7 ;  /* 0x000000ff4c4c7211 */ /* 0x004fe200078e39ff */
[C---:B------:R-:W-:Y:S01]  /*1f20*/  IMAD.WIDE.U32 R6, R4.reuse, UR10, R16 ;  /* 0x0000000a04067c25 */ /* 0x040fe2000f8e0010 */
[----:B------:R-:W-:Y:S01]  /*1f30*/  ULDC.64 UR10, c[0x0][0x320] ;  /* 0x0000c800000a7ab9 */ /* 0x000fe20000000a00 */
[----:B------:R-:W-:Y:S01]  /*1f40*/  ULDC UR16, c[0x0][0x2e0] ;  /* 0x0000b80000107ab9 */ /* 0x000fe20000000800 */
[----:B------:R-:W-:Y:S01]  /*1f50*/  ULDC.64 UR14, c[0x0][0x250] ;  /* 0x00009400000e7ab9 */ /* 0x000fe20000000a00 */
[----:B------:R-:W-:Y:S01]  /*1f60*/  IMAD R89, R4, UR9, R89 ;  /* 0x0000000904597c24 */ /* 0x000fe2000f8e0259 */
[----:B------:R-:W-:Y:S01]  /*1f70*/  IADD3 R87, R7, R87, RZ ;  /* 0x0000005707577210 */ /* 0x000fe20007ffe0ff */
[----:B------:R-:W-:Y:S01]  /*1f80*/  IMAD.WIDE.U32 R8, R108, 0x40, RZ ;  /* 0x000000406c087825 */ /* 0x000fe200078e00ff */
[----:B------:R-:W-:Y:S01]  /*1f90*/  LEA R90, P2, R6, UR10, 0x1 ;  /* 0x0000000a065a7c11 */ /* 0x000fe2000f8408ff */
[----:B------:R-:W-:-:S02]  /*1fa0*/  USHF.L.U32 UR20, UR20, 0x1, URZ ;  /* 0x0000000114147899 */ /* 0x000fc4000800063f */
[----:B------:R-:W-:Y:S01]  /*1fb0*/  IMAD.WIDE.U32 R4, R4, UR8, R10 ;  /* 0x0000000804047c25 */ /* 0x000fe2000f8e000a */
[----:B------:R-:W-:Y:S01]  /*1fc0*/  ULDC.64 UR8, c[0x0][0x318] ;  /* 0x0000c60000087ab9 */ /* 0x000fe20000000a00 */
[----:B------:R-:W-:Y:S01]  /*1fd0*/  LEA.HI.X R87, R6, UR11, R87, 0x1, P2 ;  /* 0x0000000b06577c11 */ /* 0x000fe200090f0c57 */
[----:B------:R-:W-:Y:S01]  /*1fe0*/  USHF.L.U32 UR22, UR22, 0x1, URZ ;  /* 0x0000000116167899 */ /* 0x000fe2000800063f */
[----:B-----5:R-:W-:Y:S01]  /*1ff0*/  IMAD.IADD R0, R15, 0x1, R0 ;  /* 0x000000010f007824 */ /* 0x020fe200078e0200 */
[----:B------:R-:W-:Y:S01]  /*2000*/  LEA R92, P0, R4, UR8, 0x1 ;  /* 0x00000008045c7c11 */ /* 0x000fe2000f8008ff */
[----:B------:R-:W-:Y:S01]  /*2010*/  IMAD.IADD R86, R9, 0x1, R86 ;  /* 0x0000000109567824 */ /* 0x000fe200078e0256 */
[C---:B------:R-:W-:Y:S01]  /*2020*/  SHF.L.U32 R85, R8.reuse, 0x1, RZ ;  /* 0x0000000108557819 */ /* 0x040fe200000006ff */
[----:B------:R-:W-:Y:S01]  /*2030*/  IMAD.IADD R89, R5, 0x1, R89 ;  /* 0x0000000105597824 */ /* 0x000fe200078e0259 */
[----:B------:R-:W-:Y:S01]  /*2040*/  UIADD3 UR23, UR25, UR23, URZ ;  /* 0x0000001719177290 */ /* 0x000fe2000fffe03f */
[----:B------:R-:W-:Y:S01]  /*2050*/  IMAD R9, R65, R0, RZ ;  /* 0x0000000041097224 */ /* 0x000fe200078e02ff */
[----:B------:R-:W-:Y:S01]  /*2060*/  SHF.L.U64.HI R86, R8, 0x1, R86 ;  /* 0x0000000108567819 */ /* 0x000fe20000010256 */
[----:B------:R-:W-:Y:S01]  /*2070*/  IMAD.SHL.U32 R5, R111, 0x40, RZ ;  /* 0x000000406f057824 */ /* 0x000fe200078e00ff */
[----:B------:R-:W-:Y:S01]  /*2080*/  LEA.HI.X R89, R4, UR9, R89, 0x1, P0 ;  /* 0x0000000904597c11 */ /* 0x000fe200080f0c59 */
[----:B------:R-:W-:Y:S01]  /*2090*/  IMAD.WIDE.U32 R110, R110, 0x40, RZ ;  /* 0x000000406e6e7825 */ /* 0x000fe200078e00ff */
[----:B------:R-:W-:Y:S01]  /*20a0*/  SHF.R.S32.HI R47, RZ, 0x1f, R9 ;  /* 0x0000001fff2f7819 */ /* 0x000fe20000011409 */
[----:B------:R-:W-:Y:S01]  /*20b0*/  ULDC.64 UR8, c[0x0][0x360] ;  /* 0x0000d80000087ab9 */ /* 0x000fe20000000a00 */
[-C--:B------:R-:W-:Y:S01]  /*20c0*/  IADD3 R96, P0, R64, R9.reuse, RZ ;  /* 0x0000000940607210 */ /* 0x080fe20007f1e0ff */
[----:B------:R-:W-:Y:S01]  /*20d0*/  IMAD R7, R109, 0xc0, RZ ;  /* 0x000000c06d077824 */ /* 0x000fe200078e02ff */
[----:B------:R-:W-:Y:S01]  /*20e0*/  IADD3 R46, P2, R66, R9, RZ ;  /* 0x00000009422e7210 */ /* 0x000fe20007f5e0ff */
[C---:B------:R-:W-:Y:S01]  /*20f0*/  IMAD.SHL.U32 R74, R65.reuse, 0x20, RZ ;  /* 0x00000020414a7824 */ /* 0x040fe200078e00ff */
[----:B------:R-:W-:Y:S01]  /*2100*/  IADD3.X R97, R62, R47, RZ, P0, !PT ;  /* 0x0000002f3e617210 */ /* 0x000fe200007fe4ff */
[----:B------:R-:W-:Y:S01]  /*2110*/  IMAD R70, R65, 0x60, RZ ;  /* 0x0000006041467824 */ /* 0x000fe200078e02ff */
[----:B------:R-:W-:Y:S01]  /*2120*/  IADD3 R84, R111, R5, RZ ;  /* 0x000000056f547210 */ /* 0x000fe20007ffe0ff */
[----:B------:R-:W-:Y:S01]  /*2130*/  IMAD.X R47, R63, 0x1, R47, P2 ;  /* 0x000000013f2f7824 */ /* 0x000fe200010e062f */
[----:B------:R-:W-:Y:S01]  /*2140*/  SHF.L.U64.HI R97, R96, 0x1, R97 ;  /* 0x0000000160617819 */ /* 0x000fe20000010261 */
[----:B------:R-:W-:Y:S01]  /*2150*/  IMAD.WIDE.U32 R108, R108, 0xc0, RZ ;  /* 0x000000c06c6c7825 */ /* 0x000fe200078e00ff */
[----:B------:R-:W-:Y:S01]  /*2160*/  SHF.L.U32 R96, R96, 0x1, RZ ;  /* 0x0000000160607819 */ /* 0x000fe200000006ff */
[----:B------:R-:W-:Y:S01]  /*2170*/  ULDC.64 UR10, c[0x0][0x230] ;  /* 0x00008c00000a7ab9 */ /* 0x000fe20000000a00 */
[C---:B------:R-:W-:Y:S01]  /*2180*/  SHF.L.U64.HI R47, R46.reuse, 0x1, R47 ;  /* 0x000000012e2f7819 */ /* 0x040fe2000001022f */
[----:B------:R-:W-:Y:S01]  /*2190*/  IMAD.SHL.U32 R46, R46, 0x2, RZ ;  /* 0x000000022e2e7824 */ /* 0x000fe200078e00ff */
[----:B------:R-:W-:Y:S01]  /*21a0*/  IADD3 R94, P4, R96, UR8, RZ ;  /* 0x00000008605e7c10 */ /* 0x000fe2000ff9e0ff */
[----:B------:R-:W-:Y:S01]  /*21b0*/  IMAD.SHL.U32 R99, R2, 0x20, RZ ;  /* 0x0000002002637824 */ /* 0x000fe200078e00ff */
[----:B------:R-:W-:Y:S01]  /*21c0*/  IADD3 R96, P3, R96, UR4, RZ ;  /* 0x0000000460607c10 */ /* 0x000fe2000ff7e0ff */
[----:B------:R-:W-:Y:S01]  /*21d0*/  VIADD R101, R104, 0x40 ;  /* 0x0000004068657836 */ /* 0x000fe20000000000 */
[C---:B------:R-:W-:Y:S01]  /*21e0*/  IADD3 R10, P2, R46.reuse, UR8, RZ ;  /* 0x000000082e0a7c10 */ /* 0x040fe2000ff5e0ff */
[----:B------:R-:W-:Y:S01]  /*21f0*/  IMAD.MOV.U32 R11, RZ, RZ, R52 ;  /* 0x000000ffff0b7224 */ /* 0x000fe200078e0034 */
[----:B------:R-:W-:Y:S01]  /*2200*/  IADD3 R46, P0, R46, UR4, RZ ;  /* 0x000000042e2e7c10 */ /* 0x000fe2000ff1e0ff */
[----:B------:R-:W-:Y:S01]  /*2210*/  IMAD.IADD R88, R109, 0x1, R7 ;  /* 0x000000016d587824 */ /* 0x000fe200078e0207 */
[----:B------:R-:W-:Y:S01]  /*2220*/  SHF.R.S32.HI R73, RZ, 0x1f, R74 ;  /* 0x0000001fff497819 */ /* 0x000fe2000001144a */
[----:B------:R-:W-:Y:S01]  /*2230*/  ULDC UR4, c[0x0][0x2e0] ;  /* 0x0000b80000047ab9 */ /* 0x000fe20000000800 */
[----:B------:R-:W-:Y:S01]  /*2240*/  SHF.R.S32.HI R69, RZ, 0x1f, R70 ;  /* 0x0000001fff457819 */ /* 0x000fe20000011446 */
[----:B------:R-:W-:Y:S01]  /*2250*/  ULDC.64 UR12, c[0x0][0x238] ;  /* 0x00008e00000c7ab9 */ /* 0x000fe20000000a00 */
[----:B------:R-:W-:-:S02]  /*2260*/  IADD3.X R95, R97, UR9, RZ, P4, !PT ;  /* 0x00000009615f7c10 */ /* 0x000fc4000a7fe4ff */
[----:B------:R-:W-:Y:S01]  /*2270*/  IADD3.X R9, R47, UR9, RZ, P2, !PT ;  /* 0x000000092f097c10 */ /* 0x000fe200097fe4ff */
[----:B------:R-:W-:Y:S01]  /*2280*/  ULDC.64 UR8, c[0x0][0x248] ;  /* 0x0000920000087ab9 */ /* 0x000fe20000000a00 */
[----:B------:R-:W-:Y:S02]  /*2290*/  IADD3.X R97, R97, UR5, RZ, P3, !PT ;  /* 0x0000000561617c10 */ /* 0x000fe40009ffe4ff */
[----:B------:R-:W-:Y:S01]  /*22a0*/  IADD3.X R47, R47, UR5, RZ, P0, !PT ;  /* 0x000000052f2f7c10 */ /* 0x000fe200087fe4ff */
[----:B------:R-:W-:-:S06]  /*22b0*/  ULDC UR5, c[0x0][0x2e0] ;  /* 0x0000b80000057ab9 */ /* 0x000fcc0000000800 */
.L_x_4485:
[----:B------:R-:W-:Y:S01]  /*22c0*/  LEA R0, R11, 0xffffff80, 0x7 ;  /* 0xffffff800b007811 */ /* 0x000fe200078e38ff */
[----:B------:R-:W-:Y:S04]  /*22d0*/  IMAD.MOV.U32 R91, RZ, RZ, R87 ;  /* 0x000000ffff5b7224 */ /* 0x000fe800078e0057 */
[--C-:B------:R-:W-:Y:S02]  /*22e0*/  IMAD.IADD R15, R53, 0x1, -R0.reuse ;  /* 0x00000001350f7824 */ /* 0x100fe400078e0a00 */
[----:B------:R-:W-:Y:S03]  /*22f0*/  IMAD.IADD R3, R61, 0x1, -R0 ;  /* 0x000000013d037824 */ /* 0x000fe600078e0a00 */
[-C--:B------:R-:W-:Y:S02]  /*2300*/  ISETP.GE.AND P0, PT, R104, R15.reuse, PT ;  /* 0x0000000f6800720c */ /* 0x080fe40003f06270 */
[----:B------:R-:W-:Y:S02]  /*2310*/  ISETP.GE.AND P4, PT, R68, R15, PT ;  /* 0x0000000f4400720c */ /* 0x000fe40003f86270 */
[-C--:B------:R-:W-:Y:S02]  /*2320*/  ISETP.GE.AND P0, PT, R104, R3.reuse, !P0 ;  /* 0x000000036800720c */ /* 0x080fe40004706270 */
[----:B------:R-:W-:Y:S02]  /*2330*/  ISETP.GE.AND P4, PT, R68, R3, !P4 ;  /* 0x000000034400720c */ /* 0x000fe40006786270 */
[C---:B------:R-:W-:Y:S04]  /*2340*/  ISETP.GE.AND P3, PT, R101.reuse, R15, PT ;  /* 0x0000000f6500720c */ /* 0x040fe80003f66270 */
[----:B------:R-:W-:Y:S05]  /*2350*/  ISETP.GE.AND P3, PT, R101, R3, !P3 ;  /* 0x000000036500720c */ /* 0x000fea0005f66270 */
[----:B------:R-:W2:Y:S02]  /*2360*/  @P0 LDG.E.128 R20, desc[UR6][R90.64] ;  /* 0x000000065a140981 */ /* 0x000ea4000c1e1d00 */
[C---:B------:R-:W-:Y:S02]  /*2370*/  @P4 IADD3 R28, P2, R90.reuse, UR20, RZ ;  /* 0x000000145a1c4c10 */ /* 0x040fe4000ff5e0ff */
[-C--:B------:R-:W-:Y:S02]  /*2380*/  @P4 LEA R26, P5, R57, R80.reuse, 0x1 ;  /* 0x00000050391a4211 */ /* 0x080fe400078a08ff */
[----:B------:R-:W-:Y:S02]  /*2390*/  @P4 IADD3.X R29, R87, UR19, RZ, P2, !PT ;  /* 0x00000013571d4c10 */ /* 0x000fe400097fe4ff */
[----:B------:R-:W-:Y:S02]  /*23a0*/  @P3 IADD3 R24, P2, R90, UR22, RZ ;  /* 0x000000165a183c10 */ /* 0x000fe4000ff5e0ff */
[----:B------:R-:W-:Y:S02]  /*23b0*/  @P4 LEA.HI.X R27, R57, R81, R58, 0x1, P5 ;  /* 0x00000051391b4211 */ /* 0x000fe400028f0c3a */
[----:B------:R-:W-:Y:S02]  /*23c0*/  @P3 IADD3.X R25, R87, UR21, RZ, P2, !PT ;  /* 0x0000001557193c10 */ /* 0x000fe400097fe4ff */
[----:B------:R-:W-:Y:S02]  /*23d0*/  @P3 IADD3 R2, P6, R85, R80, RZ ;  /* 0x0000005055023210 */ /* 0x000fe40007fde0ff */
[C---:B------:R-:W-:Y:S04]  /*23e0*/  ISETP.GE.AND P2, PT, R100.reuse, R15, PT ;  /* 0x0000000f6400720c */ /* 0x040fe80003f46270 */
[----:B------:R-:W-:Y:S01]  /*23f0*/  ISETP.GE.AND P2, PT, R100, R3, !P2 ;  /* 0x000000036400720c */ /* 0x000fe20005746270 */
[--C-:B------:R-:W-:Y:S01]  /*2400*/  @P3 IMAD.X R3, R86, 0x1, R81.reuse, P6 ;  /* 0x0000000156033824 */ /* 0x100fe200030e0651 */
[----:B------:R-:W-:Y:S11]  /*2410*/  ISETP.NE.AND P6, PT, RZ, UR4, PT ;  /* 0x00000004ff007c0c */ /* 0x000ff6000bfc5270 */
[----:B------:R-:W-:Y:S04]  /*2420*/  @P2 IADD3 R14, P5, R90, UR24, RZ ;  /* 0x000000185a0e2c10 */ /* 0x000fe8000ffbe0ff */
[----:B------:R-:W-:Y:S01]  /*2430*/  @P2 IADD3.X R15, R87, UR23, RZ, P5, !PT ;  /* 0x00000017570f2c10 */ /* 0x000fe2000affe4ff */
[----:B--2---:R1:W-:Y:S04]  /*2440*/  @P0 STG.E.128 desc[UR6][R80.64], R20 ;  /* 0x0000001450000986 */ /* 0x0043e8000c101d06 */
[----:B---34-:R2:W3:Y:S02]  /*2450*/  @P4 LDG.E.128 R16, desc[UR6][R28.64] ;  /* 0x000000061c104981 */ /* 0x0184e4000c1e1d00 */
[----:B--2---:R-:W-:Y:S05]  /*2460*/  @P2 IADD3 R28, P5, R80, R108, RZ ;  /* 0x0000006c501c2210 */ /* 0x004fea0007fbe0ff */
[----:B------:R-:W-:Y:S01]  /*2470*/  @P2 IMAD.X R29, R88, 0x1, R81, P5 ;  /* 0x00000001581d2824 */ /* 0x000fe200028e0651 */
[C---:B------:R-:W-:Y:S04]  /*2480*/  LEA R90, P5, R76.reuse, R90, 0x1 ;  /* 0x0000005a4c5a7211 */ /* 0x040fe800078a08ff */
[----:B------:R-:W-:Y:S01]  /*2490*/  LEA.HI.X.SX32 R87, R76, R91, 0x1, P5 ;  /* 0x0000005b4c577211 */ /* 0x000fe200028f0eff */
[----:B---3--:R2:W-:Y:S04]  /*24a0*/  @P4 STG.E.128 desc[UR6][R26.64], R16 ;  /* 0x000000101a004986 */ /* 0x0085e8000c101d06 */
[----:B------:R-:W3:Y:S04]  /*24b0*/  @P3 LDG.E.128 R4, desc[UR6][R24.64] ;  /* 0x0000000618043981 */ /* 0x000ee8000c1e1d00 */
[----:B---3--:R2:W-:Y:S04]  /*24c0*/  @P3 STG.E.128 desc[UR6][R2.64], R4 ;  /* 0x0000000402003986 */ /* 0x0085e8000c101d06 */
[----:B-1----:R-:W3:Y:S04]  /*24d0*/  @P2 LDG.E.128 R20, desc[UR6][R14.64] ;  /* 0x000000060e142981 */ /* 0x002ee8000c1e1d00 */
[----:B---3--:R2:W-:Y:S01]  /*24e0*/  @P2 STG.E.128 desc[UR6][R28.64], R20 ;  /* 0x000000141c002986 */ /* 0x0085e2000c101d06 */
[----:B------:R-:W-:Y:S05]  /*24f0*/  @!P6 BRA `(.L_x_4456) ;  /* 0x0000002400cce947 */ /* 0x000fea0003800000 */
[----:B------:R-:W-:Y:S11]  /*2500*/  ISETP.NE.AND P5, PT, RZ, UR18, PT ;  /* 0x00000012ff007c0c */ /* 0x000ff6000bfa5270 */
[----:B------:R-:W-:Y:S02]  /*2510*/  @!UPT UIADD3 URZ, URZ, URZ, URZ ;  /* 0x0000003f3f3ff290 */ /* 0x000fe4000fffe03f */
[----:B------:R-:W-:Y:S05]  /*2520*/  @!P5 BRA `(.L_x_4457) ;  /* 0x0000000c00c8d947 */ /* 0x000fea0003800000 */
[----:B------:R-:W1:Y:S01]  /*2530*/  LDC R31, c[0x0][0x2e0] ;  /* 0x0000b800ff1f7b82 */ /* 0x000e620000000800 */
[----:B------:R-:W-:Y:S01]  /*2540*/  BSSY B0, `(.L_x_4458) ;  /* 0x0000035000007945 */ /* 0x000fe20003800000 */
[----:B-1----:R-:W-:Y:S03]  /*2550*/  LEA R31, -R31, RZ, 0x6 ;  /* 0x000000ff1f1f7211 */ /* 0x002fe600078e31ff */
[----:B------:R-:W-:Y:S05]  /*2560*/  @!P0 BRA `(.L_x_4459) ;  /* 0x0000000000c88947 */ /* 0x000fea0003800000 */
[----:B------:R-:W-:Y:S01]  /*2570*/  ISETP.GE.AND P0, PT, R12, UR4, PT ;  /* 0x000000040c007c0c */ /* 0x000fe2000bf06270 */
[----:B------:R-:W-:Y:S01]  /*2580*/  IMAD.MOV.U32 R79, RZ, RZ, R77 ;  /* 0x000000ffff4f7224 */ /* 0x000fe200078e004d */
[----:B------:R-:W-:Y:S05]  /*2590*/  MOV R93, R89 ;  /* 0x00000059005d7202 */ /* 0x000fea0000000f00 */
[----:B--2---:R-:W2:Y:S06]  /*25a0*/  LDG.E.128 R16, desc[UR6][R92.64] ;  /* 0x000000065c107981 */ /* 0x004eac000c1e1d00 */
[----:B------:R-:W-:Y:S01]  /*25b0*/  @!P0 MOV R29, R47 ;  /* 0x0000002f001d8202 */ /* 0x000fe20000000f00 */
[----:B------:R-:W-:Y:S02]  /*25c0*/  @!P0 IMAD.MOV.U32 R8, RZ, RZ, R10 ;  /* 0x000000ffff088224 */ /* 0x000fe400078e000a */
[----:B------:R-:W-:Y:S03]  /*25d0*/  @!P0 IMAD.MOV.U32 R28, RZ, RZ, R46 ;  /* 0x000000ffff1c8224 */ /* 0x000fe600078e002e */
[----:B------:R1:W3:Y:S06]  /*25e0*/  @!P0 LDG.E.64 R6, desc[UR6][R8.64] ;  /* 0x0000000608068981 */ /* 0x0002ec000c1e1b00 */
[----:B------:R-:W4:Y:S01]  /*25f0*/  @!P0 LDG.E.64 R24, desc[UR6][R28.64] ;  /* 0x000000061c188981 */ /* 0x000f22000c1e1b00 */
[C---:B--2---:R-:W-:Y:S02]  /*2600*/  @!P0 LOP3.LUT R21, R16.reuse, 0xffff0000, RZ, 0xc0, !PT ;  /* 0xffff000010158812 */ /* 0x044fe400078ec0ff */
[----:B------:R-:W-:Y:S02]  /*2610*/  @!P0 SHF.L.U32 R15, R16, 0x10, RZ ;  /* 0x00000010100f8819 */ /* 0x000fe400000006ff */
[----:B-1----:R-:W-:Y:S02]  /*2620*/  @!P0 SHF.L.U32 R8, R18, 0x10, RZ ;  /* 0x0000001012088819 */ /* 0x002fe400000006ff */
[C---:B---3--:R-:W-:Y:S02]  /*2630*/  @!P0 SHF.L.U32 R20, R6.reuse, 0x10, RZ ;  /* 0x0000001006148819 */ /* 0x048fe400000006ff */
[----:B------:R-:W-:Y:S01]  /*2640*/  @!P0 LOP3.LUT R14, R6, 0xffff0000, RZ, 0xc0, !PT ;  /* 0xffff0000060e8812 */ /* 0x000fe200078ec0ff */
[----:B------:R-:W-:Y:S01]  /*2650*/  @!P0 IMAD.U32 R6, R19, 0x10000, RZ ;  /* 0x0001000013068824 */ /* 0x000fe200078e00ff */
[----:B------:R-:W-:Y:S01]  /*2660*/  @!P0 SHF.L.U32 R5, R7, 0x10, RZ ;  /* 0x0000001007058819 */ /* 0x000fe200000006ff */
[-C--:B------:R-:W-:Y:S01]  /*2670*/  @!P0 FMUL.FTZ R33, R21, R20.reuse ;  /* 0x0000001415218220 */ /* 0x080fe20000410000 */
[----:B----4-:R-:W-:Y:S01]  /*2680*/  @!P0 LOP3.LUT R27, R25, 0xffff0000, RZ, 0xc0, !PT ;  /* 0xffff0000191b8812 */ /* 0x010fe200078ec0ff */
[C---:B------:R-:W-:Y:S01]  /*2690*/  @!P0 IMAD.U32 R22, R24.reuse, 0x10000, RZ ;  /* 0x0001000018168824 */ /* 0x040fe200078e00ff */
[----:B------:R-:W-:Y:S01]  /*26a0*/  @!P0 LOP3.LUT R7, R7, 0xffff0000, RZ, 0xc0, !PT ;  /* 0xffff000007078812 */ /* 0x000fe200078ec0ff */
[C---:B------:R-:W-:Y:S01]  /*26b0*/  @!P0 FMUL.FTZ R0, R15.reuse, R20 ;  /* 0x000000140f008220 */ /* 0x040fe20000410000 */
[----:B------:R-:W-:Y:S01]  /*26c0*/  @!P0 LOP3.LUT R24, R24, 0xffff0000, RZ, 0xc0, !PT ;  /* 0xffff000018188812 */ /* 0x000fe200078ec0ff */
[-C--:B------:R-:W-:Y:S01]  /*26d0*/  @!P0 FFMA.FTZ R33, R15, R22.reuse, -R33 ;  /* 0x000000160f218223 */ /* 0x080fe20000010821 */
[----:B------:R-:W-:Y:S02]  /*26e0*/  @!P0 IMAD.U32 R15, R17, 0x10000, RZ ;  /* 0x00010000110f8824 */ /* 0x000fe400078e00ff */
        /* <DEDUP_REMOVED lines=26> */
.L_x_4459:
[----:B------:R-:W-:Y:S05]  /*2890*/  BSYNC B0 ;  /* 0x0000000000007941 */ /* 0x000fea0003800000 */
.L_x_4458:
        /* <DEDUP_REMOVED lines=57> */
.L_x_4461:
[----:B------:R-:W-:Y:S05]  /*2c30*/  BSYNC B0 ;  /* 0x0000000000007941 */ /* 0x000fea0003800000 */
.L_x_4460:
[----:B------:R-:W-:Y:S04]  /*2c40*/  BSSY B0, `(.L_x_4462) ;  /* 0x0000039000007945 */ /* 0x000fe80003800000 */
[----:B------:R-:W-:Y:S05]  /*2c50*/  @!P3 BRA `(.L_x_4463) ;  /* 0x0000000000dcb947 */ /* 0x000fea0003800000 */
        /* <DEDUP_REMOVED lines=55> */
.L_x_4463:
[----:B------:R-:W-:Y:S05]  /*2fd0*/  BSYNC B0 ;  /* 0x0000000000007941 */ /* 0x000fea0003800000 */
.L_x_4462:
[----:B------:R-:W-:Y:S04]  /*2fe0*/  BSSY B0, `(.L_x_4464) ;  /* 0x000003f000007945 */ /* 0x000fe80003800000 */
[----:B------:R-:W-:Y:S05]  /*2ff0*/  @!P2 BRA `(.L_x_4465) ;  /* 0x0000000000f4a947 */ /* 0x000fea0003800000 */
[----:B------:R-:W-:Y:S01]  /*3000*/  ISETP.GE.AND P0, PT, R12, UR4, PT ;  /* 0x000000040c007c0c */ /* 0x000fe2000bf06270 */
[----:B------:R-:W5:Y:S01]  /*3010*/  LDC.64 R32, c[0x0][0x338] ;  /* 0x0000ce00ff207b82 */ /* 0x000f620000000a00 */
[----:B------:R-:W-:Y:S01]  /*3020*/  MOV R93, R89 ;  /* 0x00000059005d7202 */ /* 0x000fe20000000f00 */
[----:B-1----:R-:W-:Y:S10]  /*3030*/  IMAD.MOV.U32 R79, RZ, RZ, R77 ;  /* 0x000000ffff4f7224 */ /* 0x002ff400078e004d */
[C---:B------:R-:W-:Y:S01]  /*3040*/  @!P0 SHF.L.U64.HI R24, R70.reuse, 0x1, R69 ;  /* 0x0000000146188819 */ /* 0x040fe20000010245 */
[----:B---34-:R-:W-:Y:S05]  /*3050*/  @!P0 IMAD.SHL.U32 R35, R70, 0x2, RZ ;  /* 0x0000000246238824 */ /* 0x018fea00078e00ff */
[C---:B--2---:R-:W-:Y:S02]  /*3060*/  @!P0 IADD3 R6, P2, R35.reuse, R10, RZ ;  /* 0x0000000a23068210 */ /* 0x044fe40007f5e0ff */
[----:B------:R-:W-:Y:S02]  /*3070*/  @!P0 IADD3 R28, P3, R35, R46, RZ ;  /* 0x0000002e231c8210 */ /* 0x000fe40007f7e0ff */
[----:B------:R-:W-:Y:S01]  /*3080*/  @!P0 IADD3.X R7, R24, R9, RZ, P2, !PT ;  /* 0x0000000918078210 */ /* 0x000fe200017fe4ff */
[----:B-----5:R-:W-:Y:S04]  /*3090*/  IMAD.WIDE.U32 R36, R32, 0xc0, R92 ;  /* 0x000000c020247825 */ /* 0x020fe800078e005c */
[----:B------:R-:W-:Y:S01]  /*30a0*/  IMAD R33, R33, 0xc0, RZ ;  /* 0x000000c021217824 */ /* 0x000fe200078e02ff */
[----:B------:R-:W2:Y:S01]  /*30b0*/  @!P0 LDG.E.64 R6, desc[UR6][R6.64] ;  /* 0x0000000606068981 */ /* 0x000ea2000c1e1b00 */
[----:B------:R-:W-:Y:S03]  /*30c0*/  @!P0 IMAD.X R29, R24, 0x1, R47, P3 ;  /* 0x00000001181d8824 */ /* 0x000fe600018e062f */
[----:B------:R-:W-:Y:S02]  /*30d0*/  IADD3 R37, R37, R33, RZ ;  /* 0x0000002125257210 */ /* 0x000fe40007ffe0ff */
[----:B------:R-:W3:Y:S01]  /*30e0*/  @!P0 LDG.E.64 R26, desc[UR6][R28.64] ;  /* 0x000000061c1a8981 */ /* 0x000ee2000c1e1b00 */
[----:B------:R-:W1:Y:S05]  /*30f0*/  LDC.64 R32, c[0x0][0x248] ;  /* 0x00009200ff207b82 */ /* 0x000e6a0000000a00 */
[----:B------:R-:W4:Y:S01]  /*3100*/  LDG.E.128 R16, desc[UR6][R36.64] ;  /* 0x0000000624107981 */ /* 0x000f22000c1e1d00 */
        /* <DEDUP_REMOVED lines=10> */
[----:B------:R-:W-:Y:S01]  /*31b0*/  @!P0 LOP3.LUT R22, R18, 0xffff0000, RZ, 0xc0, !PT ;  /* 0xffff000012168812 */ /* 0x000fe200078ec0ff */
[----:B------:R-:W-:Y:S01]  /*31c0*/  @!P0 IMAD.U32 R15, R17, 0x10000, RZ ;  /* 0x00010000110f8824 */ /* 0x000fe200078e00ff */
[----:B------:R-:W-:Y:S01]  /*31d0*/  @!P0 SHF.L.U32 R6, R19, 0x10, RZ ;  /* 0x0000001013068819 */ /* 0x000fe200000006ff */
[-C--:B------:R-:W-:Y:S01]  /*31e0*/  @!P0 FMUL.FTZ R35, R21, R5.reuse ;  /* 0x0000000515238220 */ /* 0x080fe20000410000 */
[----:B------:R-:W-:Y:S01]  /*31f0*/  @!P0 LOP3.LUT R27, R27, 0xffff0000, RZ, 0xc0, !PT ;  /* 0xffff00001b1b8812 */ /* 0x000fe200078ec0ff */
        /* <DEDUP_REMOVED lines=29> */
.L_x_4465:
[----:B------:R-:W-:Y:S05]  /*33d0*/  BSYNC B0 ;  /* 0x0000000000007941 */ /* 0x000fea0003800000 */
.L_x_4464:
[C---:B------:R-:W-:Y:S01]  /*33e0*/  LEA R46, P2, R31.reuse, R46, 0x1 ;  /* 0x0000002e1f2e7211 */ /* 0x040fe200078408ff */
[----:B------:R-:W-:Y:S01]  /*33f0*/  IMAD.MOV.U32 R8, RZ, RZ, R10 ;  /* 0x000000ffff087224 */ /* 0x000fe200078e000a */
[----:B------:R-:W-:Y:S02]  /*3400*/  UMOV UR4, UR16 ;  /* 0x0000001000047c82 */ /* 0x000fe40008000000 */
[C---:B------:R-:W-:Y:S02]  /*3410*/  LEA.HI.X.SX32 R47, R31.reuse, R47, 0x1, P2 ;  /* 0x0000002f1f2f7211 */ /* 0x040fe400010f0eff */
[C---:B------:R-:W-:Y:S04]  /*3420*/  LEA R10, P0, R31.reuse, R8, 0x1 ;  /* 0x000000081f0a7211 */ /* 0x040fe800078008ff */
[----:B------:R-:W-:Y:S01]  /*3430*/  LEA.HI.X.SX32 R9, R31, R9, 0x1, P0 ;  /* 0x000000091f097211 */ /* 0x000fe200000f0eff */
[----:B------:R-:W-:Y:S08]  /*3440*/  BRA `(.L_x_4466) ;  /* 0x00000018006c7947 */ /* 0x000ff00003800000 */
.L_x_4457:
[----:B------:R-:W-:Y:S01]  /*3450*/  ULEA.HI UR17, UR4, UR4, URZ, 0x1 ;  /* 0x0000000404117291 */ /* 0x000fe2000f8f083f */
[----:B------:R-:W-:Y:S03]  /*3460*/  BSSY B1, `(.L_x_4467) ;  /* 0x0000058000017945 */ /* 0x000fe60003800000 */
[----:B------:R-:W-:Y:S06]  /*3470*/  USHF.R.S32.HI UR17, URZ, 0x1, UR17 ;  /* 0x000000013f117899 */ /* 0x000fec0008011411 */
[----:B------:R-:W-:Y:S01]  /*3480*/  MOV R91, UR17 ;  /* 0x00000011005b7c02 */ /* 0x000fe20008000f00 */
[----:B------:R-:W-:Y:S05]  /*3490*/  @!P0 BRA `(.L_x_4468) ;  /* 0x0000000400508947 */ /* 0x000fea0003800000 */
[----:B------:R-:W-:Y:S01]  /*34a0*/  ISETP.GE.AND P0, PT, R12, UR4, PT ;  /* 0x000000040c007c0c */ /* 0x000fe2000bf06270 */
[----:B------:R-:W-:Y:S01]  /*34b0*/  IMAD.MOV.U32 R93, RZ, RZ, R89 ;  /* 0x000000ffff5d7224 */ /* 0x000fe200078e0059 */
[----:B------:R-:W-:Y:S01]  /*34c0*/  BSSY B0, `(.L_x_4469) ;  /* 0x0000050000007945 */ /* 0x000fe20003800000 */
[----:B------:R-:W-:Y:S03]  /*34d0*/  MOV R79, R77 ;  /* 0x0000004d004f7202 */ /* 0x000fe60000000f00 */
[----:B------:R1:W5:Y:S07]  /*34e0*/  LDG.E.128 R40, desc[UR6][R92.64] ;  /* 0x000000065c287981 */ /* 0x00036e000c1e1d00 */
        /* <DEDUP_REMOVED lines=16> */
[C---:B------:R-:W-:Y:S02]  /*35f0*/  LEA R114, P0, R103.reuse, R94, 0x1 ;  /* 0x0000005e67727211 */ /* 0x040fe400078008ff */
[----:B-1----:R-:W-:Y:S01]  /*3600*/  MOV R93, RZ ;  /* 0x000000ff005d7202 */ /* 0x002fe20000000f00 */
[----:B------:R-:W-:Y:S01]  /*3610*/  @P5 IMAD R93, RZ, RZ, -UR17 ;  /* 0x80000011ff5d5e24 */ /* 0x000fe2000f8e02ff */
[----:B------:R-:W-:Y:S01]  /*3620*/  LEA.HI.X.SX32 R115, R103, R95, 0x1, P0 ;  /* 0x0000005f67737211 */ /* 0x000fe200000f0eff */
[----:B--2---:R-:W2:Y:S03]  /*3630*/  LDG.E.128 R24, desc[UR6][R14.64] ;  /* 0x000000060e187981 */ /* 0x004ea6000c1e1d00 */
        /* <DEDUP_REMOVED lines=56> */
.L_x_4470:
[----:B------:R-:W-:Y:S05]  /*39c0*/  BSYNC B0 ;  /* 0x0000000000007941 */ /* 0x000fea0003800000 */
.L_x_4469:
[----:B-----5:R3:W-:Y:S02]  /*39d0*/  STG.E.128 desc[UR6][R78.64], R40 ;  /* 0x000000284e007986 */ /* 0x0207e4000c101d06 */
.L_x_4468:
[----:B------:R-:W-:Y:S05]  /*39e0*/  BSYNC B1 ;  /* 0x0000000000017941 */ /* 0x000fea0003800000 */
.L_x_4467:
[----:B------:R-:W-:Y:S04]  /*39f0*/  BSSY B1, `(.L_x_4471) ;  /* 0x000005c000017945 */ /* 0x000fe80003800000 */
[----:B------:R-:W-:Y:S05]  /*3a00*/  @!P4 BRA `(.L_x_4472) ;  /* 0x000000040068c947 */ /* 0x000fea0003800000 */
        /* <DEDUP_REMOVED lines=9> */
[----:B-1----:R-:W-:Y:S01]  /*3aa0*/  IMAD.MOV.U32 R93, RZ, RZ, R91 ;  /* 0x000000ffff5d7224 */ /* 0x002fe200078e005b */
[----:B-----5:R-:W-:Y:S01]  /*3ab0*/  LOP3.LUT R33, R40, 0xffff0000, RZ, 0xc0, !PT ;  /* 0xffff000028217812 */ /* 0x020fe200078ec0ff */
[----:B------:R-:W-:Y:S01]  /*3ac0*/  IMAD.MOV.U32 R112, RZ, RZ, RZ ;  /* 0x000000ffff707224 */ /* 0x000fe200078e00ff */
[----:B------:R-:W-:Y:S01]  /*3ad0*/  LOP3.LUT R37, R41, 0xffff0000, RZ, 0xc0, !PT ;  /* 0xffff000029257812 */ /* 0x000fe200078ec0ff */
[----:B------:R-:W-:Y:S01]  /*3ae0*/  IMAD.MOV.U32 R118, RZ, RZ, RZ ;  /* 0x000000ffff767224 */ /* 0x000fe200078e00ff */
[----:B------:R-:W-:Y:S01]  /*3af0*/  SHF.L.U32 R38, R42, 0x10, RZ ;  /* 0x000000102a267819 */ /* 0x000fe200000006ff */
[----:B------:R-:W-:Y:S01]  /*3b00*/  IMAD.U32 R31, R40, 0x10000, RZ ;  /* 0x00010000281f7824 */ /* 0x000fe200078e00ff */
[----:B------:R-:W-:Y:S01]  /*3b10*/  LOP3.LUT R45, R43, 0xffff0000, RZ, 0xc0, !PT ;  /* 0xffff00002b2d7812 */ /* 0x000fe200078ec0ff */
[----:B------:R-:W-:Y:S01]  /*3b20*/  IMAD.U32 R34, R41, 0x10000, RZ ;  /* 0x0001000029227824 */ /* 0x000fe200078e00ff */
[----:B------:R-:W-:Y:S01]  /*3b30*/  LOP3.LUT R41, R42, 0xffff0000, RZ, 0xc0, !PT ;  /* 0xffff00002a297812 */ /* 0x000fe200078ec0ff */
[----:B------:R-:W-:Y:S02]  /*3b40*/  IMAD.U32 R42, R43, 0x10000, RZ ;  /* 0x000100002b2a7824 */ /* 0x000fe400078e00ff */
[----:B------:R-:W-:Y:S01]  /*3b50*/  @P4 IADD3 R93, RZ, -UR17, RZ ;  /* 0x80000011ff5d4c10 */ /* 0x000fe2000fffe0ff */
[----:B------:R-:W-:Y:S01]  /*3b60*/  @P4 IMAD R112, RZ, RZ, -UR17 ;  /* 0x80000011ff704e24 */ /* 0x000fe2000f8e02ff */
[----:B------:R-:W-:Y:S02]  /*3b70*/  @P4 IADD3 R118, RZ, -UR17, RZ ;  /* 0x80000011ff764c10 */ /* 0x000fe4000fffe0ff */
[C---:B------:R-:W-:Y:S02]  /*3b80*/  LEA R14, P0, R93.reuse, R114, 0x1 ;  /* 0x000000725d0e7211 */ /* 0x040fe400078008ff */
[----:B------:R-:W-:Y:S02]  /*3b90*/  IADD3 R79, P5, R74, R112, RZ ;  /* 0x000000704a4f7210 */ /* 0x000fe40007fbe0ff */
[----:B------:R-:W-:Y:S02]  /*3ba0*/  LEA.HI.X.SX32 R15, R93, R115, 0x1, P0 ;  /* 0x000000735d0f7211 */ /* 0x000fe400000f0eff */
[----:B------:R-:W-:Y:S02]  /*3bb0*/  LEA.HI.X.SX32 R112, R112, R73, 0x1, P5 ;  /* 0x0000004970707211 */ /* 0x000fe400028f0eff */
[C---:B---3--:R-:W-:Y:S01]  /*3bc0*/  LEA R114, P0, R79.reuse, R94, 0x1 ;  /* 0x0000005e4f727211 */ /* 0x048fe200078008ff */
[----:B--2---:R-:W2:Y:S03]  /*3bd0*/  LDG.E.128 R24, desc[UR6][R14.64] ;  /* 0x000000060e187981 */ /* 0x004ea6000c1e1d00 */
[----:B------:R-:W-:Y:S02]  /*3be0*/  LEA.HI.X R115, R79, R95, R112, 0x1, P0 ;  /* 0x0000005f4f737211 */ /* 0x000fe400000f0c70 */
[----:B------:R-:W-:Y:S04]  /*3bf0*/  IADD3 R79, P0, R74, R118, RZ ;  /* 0x000000764a4f7210 */ /* 0x000fe80007f1e0ff */
[----:B------:R-:W-:Y:S01]  /*3c00*/  LEA.HI.X.SX32 R118, R118, R73, 0x1, P0 ;  /* 0x0000004976767211 */ /* 0x000fe200000f0eff */
[----:B------:R-:W3:Y:S01]  /*3c10*/  LDG.E.128 R112, desc[UR6][R114.64] ;  /* 0x0000000672707981 */ /* 0x000ee2000c1e1d00 */
[C---:B------:R-:W-:Y:S04]  /*3c20*/  LEA R48, P0, R79.reuse, R96, 0x1 ;  /* 0x000000604f307211 */ /* 0x040fe800078008ff */
[----:B------:R-:W-:Y:S06]  /*3c30*/  LEA.HI.X R49, R79, R97, R118, 0x1, P0 ;  /* 0x000000614f317211 */ /* 0x000fec00000f0c76 */
[----:B------:R-:W4:Y:S01]  /*3c40*/  LDG.E.128 R48, desc[UR6][R48.64] ;  /* 0x0000000630307981 */ /* 0x000f22000c1e1d00 */
[C---:B--2---:R-:W-:Y:S01]  /*3c50*/  LOP3.LUT R19, R26.reuse, 0xffff0000, RZ, 0xc0, !PT ;  /* 0xffff00001a137812 */ /* 0x044fe200078ec0ff */
[----:B------:R-:W-:Y:S01]  /*3c60*/  IMAD.U32 R20, R26, 0x10000, RZ ;  /* 0x000100001a147824 */ /* 0x000fe200078e00ff */
[C---:B------:R-:W-:Y:S01]  /*3c70*/  SHF.L.U32 R17, R27.reuse, 0x10, RZ ;  /* 0x000000101b117819 */ /* 0x040fe200000006ff */
[C---:B------:R-:W-:Y:S01]  /*3c80*/  IMAD.U32 R28, R24.reuse, 0x10000, RZ ;  /* 0x00010000181c7824 */ /* 0x040fe200078e00ff */
        /* <DEDUP_REMOVED lines=48> */
.L_x_4474:
[----:B------:R-:W-:Y:S05]  /*3f90*/  BSYNC B0 ;  /* 0x0000000000007941 */ /* 0x000fea0003800000 */
.L_x_4473:
[----:B-----5:R4:W-:Y:S02]  /*3fa0*/  STG.E.128 desc[UR6][R116.64], R40 ;  /* 0x0000002874007986 */ /* 0x0209e4000c101d06 */
.L_x_4472:
[----:B------:R-:W-:Y:S05]  /*3fb0*/  BSYNC B1 ;  /* 0x0000000000017941 */ /* 0x000fea0003800000 */
.L_x_4471:
[----:B------:R-:W-:Y:S04]  /*3fc0*/  BSSY B1, `(.L_x_4475) ;  /* 0x000005c000017945 */ /* 0x000fe80003800000 */
[----:B------:R-:W-:Y:S05]  /*3fd0*/  @!P3 BRA `(.L_x_4476) ;  /* 0x000000040068b947 */ /* 0x000fea0003800000 */
[C---:B---3--:R-:W-:Y:S01]  /*3fe0*/  LEA R114, P0, R83.reuse, R92, 0x1 ;  /* 0x0000005c53727211 */ /* 0x048fe200078008ff */
        /* <DEDUP_REMOVED lines=87> */
.L_x_4478:
[----:B------:R-:W-:Y:S05]  /*4560*/  BSYNC B0 ;  /* 0x0000000000007941 */ /* 0x000fea0003800000 */
.L_x_4477:
[----:B-----5:R4:W-:Y:S02]  /*4570*/  STG.E.128 desc[UR6][R116.64], R40 ;  /* 0x0000002874007986 */ /* 0x0209e4000c101d06 */
.L_x_4476:
[----:B------:R-:W-:Y:S05]  /*4580*/  BSYNC B1 ;  /* 0x0000000000017941 */ /* 0x000fea0003800000 */
.L_x_4475:
[----:B------:R-:W-:Y:S04]  /*4590*/  BSSY B1, `(.L_x_4479) ;  /* 0x0000061000017945 */ /* 0x000fe80003800000 */
[----:B------:R-:W-:Y:S05]  /*45a0*/  @!P2 BRA `(.L_x_4480) ;  /* 0x00000004007ca947 */ /* 0x000fea0003800000 */
[----:B--2---:R-:W2:Y:S01]  /*45b0*/  LDC.64 R2, c[0x0][0x338] ;  /* 0x0000ce00ff027b82 */ /* 0x004ea20000000a00 */
[----:B-1----:R-:W-:Y:S01]  /*45c0*/  MOV R93, R89 ;  /* 0x00000059005d7202 */ /* 0x002fe20000000f00 */
[----:B------:R-:W-:Y:S01]  /*45d0*/  BSSY B0, `(.L_x_4481) ;  /* 0x000005b000007945 */ /* 0x000fe20003800000 */
[----:B------:R-:W-:Y:S02]  /*45e0*/  ISETP.GE.AND P0, PT, R12, UR4, PT ;  /* 0x000000040c007c0c */ /* 0x000fe4000bf06270 */
[----:B---3--:R-:W-:Y:S01]  /*45f0*/  MOV R79, R77 ;  /* 0x0000004d004f7202 */ /* 0x008fe20000000f00 */
        /* <DEDUP_REMOVED lines=34> */
[----:B------:R-:W-:Y:S06]  /*4820*/  LEA.HI.X R49, R79, R97, R118, 0x1, P0 ;  /* 0x000000614f317211 */ /* 0x000fec00000f0c76 */
[----:B------:R-:W4:Y:S01]  /*4830*/  LDG.E.128 R48, desc[UR6][R48.64] ;  /* 0x0000000630307981 */ /* 0x000f22000c1e1d00 */
[C---:B--2---:R-:W-:Y:S01]  /*4840*/  SHF.L.U32 R20, R26.reuse, 0x10, RZ ;  /* 0x000000101a147819 */ /* 0x044fe200000006ff */
[C---:B------:R-:W-:Y:S01]  /*4850*/  IMAD.U32 R17, R27.reuse, 0x10000, RZ ;  /* 0x000100001b117824 */ /* 0x040fe200078e00ff */
[----:B------:R-:W-:Y:S01]  /*4860*/  LOP3.LUT R19, R26, 0xffff0000, RZ, 0xc0, !PT ;  /* 0xffff00001a137812 */ /* 0x000fe200078ec0ff */
[C---:B------:R-:W-:Y:S01]  /*4870*/  IMAD.U32 R28, R24.reuse, 0x10000, RZ ;  /* 0x00010000181c7824 */ /* 0x040fe200078e00ff */
[----:B------:R-:W-:Y:S01]  /*4880*/  LOP3.LUT R15, R27, 0xffff0000, RZ, 0xc0, !PT ;  /* 0xffff00001b0f7812 */ /* 0x000fe200078ec0ff */
[C---:B------:R-:W-:Y:S01]  /*4890*/  IMAD.U32 R22, R25.reuse, 0x10000, RZ ;  /* 0x0001000019167824 */ /* 0x040fe200078e00ff */
        /* <DEDUP_REMOVED lines=46> */
.L_x_4482:
[----:B------:R-:W-:Y:S05]  /*4b80*/  BSYNC B0 ;  /* 0x0000000000007941 */ /* 0x000fea0003800000 */
.L_x_4481:
[----:B-----5:R1:W-:Y:S02]  /*4b90*/  STG.E.128 desc[UR6][R116.64], R40 ;  /* 0x0000002874007986 */ /* 0x0203e4000c101d06 */
.L_x_4480:
[----:B------:R-:W-:Y:S05]  /*4ba0*/  BSYNC B1 ;  /* 0x0000000000017941 */ /* 0x000fea0003800000 */
.L_x_4479:
        /* <DEDUP_REMOVED lines=8> */
.L_x_4456:
[----:B------:R-:W-:Y:S01]  /*4c30*/  @P0 IMAD.MOV.U32 R93, RZ, RZ, R89 ;  /* 0x000000ffff5d0224 */ /* 0x000fe200078e0059 */
[----:B--2---:R-:W1:Y:S01]  /*4c40*/  @P2 LDC.64 R2, c[0x0][0x338] ;  /* 0x0000ce00ff022b82 */ /* 0x004e620000000a00 */
[C---:B------:R-:W-:Y:S01]  /*4c50*/  @P4 LEA R26, P5, R99.reuse, R92, 0x1 ;  /* 0x0000005c631a4211 */ /* 0x040fe200078a08ff */
[----:B------:R-:W-:Y:S01]  /*4c60*/  @P0 IMAD.MOV.U32 R79, RZ, RZ, R77 ;  /* 0x000000ffff4f0224 */ /* 0x000fe200078e004d */
[----:B------:R-:W-:Y:S01]  /*4c70*/  UMOV UR4, URZ ;  /* 0x0000003f00047c82 */ /* 0x000fe20008000000 */
[----:B------:R2:W3:Y:S01]  /*4c80*/  @P0 LDG.E.128 R20, desc[UR6][R92.64] ;  /* 0x000000065c140981 */ /* 0x0004e2000c1e1d00 */
[----:B------:R-:W-:Y:S02]  /*4c90*/  @P4 LEA.HI.X R27, R99, R89, R98, 0x1, P5 ;  /* 0x00000059631b4211 */ /* 0x000fe400028f0c62 */
[C---:B------:R-:W-:Y:S04]  /*4ca0*/  @P4 LEA R24, P5, R55.reuse, R78, 0x1 ;  /* 0x0000004e37184211 */ /* 0x040fe800078a08ff */
[----:B------:R-:W-:Y:S01]  /*4cb0*/  @P4 LEA.HI.X R25, R55, R77, R56, 0x1, P5 ;  /* 0x0000004d37194211 */ /* 0x000fe200028f0c38 */
[----:B--2---:R-:W-:Y:S01]  /*4cc0*/  @P2 IMAD.MOV.U32 R93, RZ, RZ, R89 ;  /* 0x000000ffff5d2224 */ /* 0x004fe200078e0059 */
[----:B---3--:R2:W-:Y:S01]  /*4cd0*/  @P0 STG.E.128 desc[UR6][R78.64], R20 ;  /* 0x000000144e000986 */ /* 0x0085e2000c101d06 */
[C---:B------:R-:W-:Y:S01]  /*4ce0*/  @P3 LEA R16, P0, R83.reuse, R92, 0x1 ;  /* 0x0000005c53103211 */ /* 0x040fe200078008ff */
[----:B-1----:R-:W-:Y:S02]  /*4cf0*/  @P2 IMAD.WIDE.U32 R14, R2, 0xc0, R92 ;  /* 0x000000c0020e2825 */ /* 0x002fe400078e005c */
[----:B------:R-:W3:Y:S01]  /*4d00*/  @P4 LDG.E.128 R4, desc[UR6][R26.64] ;  /* 0x000000061a044981 */ /* 0x000ee2000c1e1d00 */
[----:B------:R-:W-:Y:S01]  /*4d10*/  @P3 LEA.HI.X R17, R83, R89, R82, 0x1, P0 ;  /* 0x0000005953113211 */ /* 0x000fe200000f0c52 */
[----:B------:R-:W-:Y:S05]  /*4d20*/  @P2 IMAD R3, R3, 0xc0, RZ ;  /* 0x000000c003032824 */ /* 0x000fea00078e02ff */
[----:B------:R-:W-:Y:S02]  /*4d30*/  @P2 IADD3 R15, R15, R3, RZ ;  /* 0x000000030f0f2210 */ /* 0x000fe40007ffe0ff */
[----:B------:R-:W1:Y:S01]  /*4d40*/  @P2 LDC.64 R2, c[0x0][0x248] ;  /* 0x00009200ff022b82 */ /* 0x000e620000000a00 */
[C---:B--2---:R-:W-:Y:S01]  /*4d50*/  @P3 LEA R20, P0, R110.reuse, R78, 0x1 ;  /* 0x0000004e6e143211 */ /* 0x044fe200078008ff */
[----:B------:R-:W-:Y:S03]  /*4d60*/  @P2 IMAD.MOV.U32 R79, RZ, RZ, R77 ;  /* 0x000000ffff4f2224 */ /* 0x000fe600078e004d */
[----:B------:R-:W-:Y:S01]  /*4d70*/  @P3 LEA.HI.X R21, R110, R77, R84, 0x1, P0 ;  /* 0x0000004d6e153211 */ /* 0x000fe200000f0c54 */
[----:B-1----:R-:W-:Y:S01]  /*4d80*/  @P2 IMAD R3, R3, 0xc0, RZ ;  /* 0x000000c003032824 */ /* 0x002fe200078e02ff */
[----:B---3--:R1:W-:Y:S04]  /*4d90*/  @P4 STG.E.128 desc[UR6][R24.64], R4 ;  /* 0x0000000418004986 */ /* 0x0083e8000c101d06 */
[----:B------:R-:W2:Y:S04]  /*4da0*/  @P3 LDG.E.128 R16, desc[UR6][R16.64] ;  /* 0x0000000610103981 */ /* 0x000ea8000c1e1d00 */
[----:B--2---:R2:W-:Y:S04]  /*4db0*/  @P3 STG.E.128 desc[UR6][R20.64], R16 ;  /* 0x0000001014003986 */ /* 0x0045e8000c101d06 */
[----:B-1----:R1:W3:Y:S02]  /*4dc0*/  @P2 LDG.E.128 R4, desc[UR6][R14.64] ;  /* 0x000000060e042981 */ /* 0x0022e4000c1e1d00 */
[----:B-1----:R-:W-:Y:S05]  /*4dd0*/  @P2 IMAD.WIDE.U32 R14, R2, 0xc0, R78 ;  /* 0x000000c0020e2825 */ /* 0x002fea00078e004e */
[----:B------:R-:W-:Y:S05]  /*4de0*/  @P2 IADD3 R15, R15, R3, RZ ;  /* 0x000000030f0f2210 */ /* 0x000fea0007ffe0ff */
[----:B---3--:R2:W-:Y:S02]  /*4df0*/  @P2 STG.E.128 desc[UR6][R14.64], R4 ;  /* 0x000000040e002986 */ /* 0x0085e4000c101d06 */
.L_x_4466:
[----:B------:R-:W2:Y:S01]  /*4e00*/  LDC R0, c[0x0][0x338] ;  /* 0x0000ce00ff007b82 */ /* 0x000ea20000000800 */
[----:B-1----:R-:W-:Y:S02]  /*4e10*/  IMAD.MOV.U32 R93, RZ, RZ, R89 ;  /* 0x000000ffff5d7224 */ /* 0x002fe400078e0059 */
[----:B--2---:R-:W-:Y:S05]  /*4e20*/  IMAD.U32 R3, R0, -0x80, RZ ;  /* 0xffffff8000037824 */ /* 0x004fea00078e00ff */
        /* <DEDUP_REMOVED lines=8> */
[----:B------:R-:W-:Y:S05]  /*4eb0*/  SHF.L.U32 R3, R11, 0x7, RZ ;  /* 0x000000070b037819 */ /* 0x000fea00000006ff */
[C---:B------:R-:W-:Y:S02]  /*4ec0*/  VIADD R2, R3.reuse, 0xffffff00 ;  /* 0xffffff0003027836 */ /* 0x040fe40000000000 */
[----:B------:R-:W-:Y:S03]  /*4ed0*/  VIADD R3, R3, 0xffffff80 ;  /* 0xffffff8003037836 */ /* 0x000fe60000000000 */
[-C--:B------:R-:W-:Y:S02]  /*4ee0*/  IABS R15, R2.reuse ;  /* 0x00000002000f7213 */ /* 0x080fe40000000000 */
[----:B---34-:R-:W-:Y:S02]  /*4ef0*/  IABS R17, R3 ;  /* 0x0000000300117213 */ /* 0x018fe40000000000 */
[----:B------:R-:W-:Y:S02]  /*4f00*/  IADD3 R0, -R3, R2, RZ ;  /* 0x0000000203007210 */ /* 0x000fe40007ffe1ff */
[-C--:B-1----:R-:W-:Y:S02]  /*4f10*/  IABS R7, R4.reuse ;  /* 0x0000000400077213 */ /* 0x082fe40000000000 */
[----:B------:R-:W-:Y:S02]  /*4f20*/  LOP3.LUT R5, RZ, R4, RZ, 0x33, !PT ;  /* 0x00000004ff057212 */ /* 0x000fe400078e33ff */
[----:B------:R-:W1:Y:S10]  /*4f30*/  I2F.RP R16, R7 ;  /* 0x0000000700107306 */ /* 0x000e740000209400 */
        /* <DEDUP_REMOVED lines=15> */
[----:B------:R-:W-:Y:S02]  /*5030*/  ISETP.GT.U32.AND P0, PT, R7, R15, PT ;  /* 0x0000000f0700720c */ /* 0x000fe40003f04070 */
[----:B------:R-:W-:Y:S09]  /*5040*/  ISETP.GE.AND P3, PT, R14, RZ, PT ;  /* 0x000000ff0e00720c */ /* 0x000ff20003f66270 */
[----:B------:R-:W-:Y:S02]  /*5050*/  @!P4 IMAD.IADD R17, R17, 0x1, -R7 ;  /* 0x000000011111c824 */ /* 0x000fe400078e0a07 */
[-C--:B------:R-:W-:Y:S01]  /*5060*/  @!P0 IADD3 R15, R15, -R7.reuse, RZ ;  /* 0x800000070f0f8210 */ /* 0x080fe20007ffe0ff */
[----:B------:R-:W-:Y:S01]  /*5070*/  @!P4 VIADD R8, R8, 0x1 ;  /* 0x000000010808c836 */ /* 0x000fe20000000000 */
[----:B------:R-:W-:Y:S02]  /*5080*/  @!P0 IADD3 R6, R6, 0x1, RZ ;  /* 0x0000000106068810 */ /* 0x000fe40007ffe0ff */
[-C--:B------:R-:W-:Y:S02]  /*5090*/  ISETP.GE.U32.AND P5, PT, R15, R7.reuse, PT ;  /* 0x000000070f00720c */ /* 0x080fe40003fa6070 */
[----:B------:R-:W-:Y:S02]  /*50a0*/  ISETP.GE.U32.AND P6, PT, R17, R7, PT ;  /* 0x000000071100720c */ /* 0x000fe40003fc6070 */
[----:B------:R-:W-:Y:S02]  /*50b0*/  LOP3.LUT R7, R2, R4, RZ, 0x3c, !PT ;  /* 0x0000000402077212 */ /* 0x000fe400078e3cff */
[----:B------:R-:W-:Y:S02]  /*50c0*/  ISETP.NE.AND P0, PT, R4, RZ, PT ;  /* 0x000000ff0400720c */ /* 0x000fe40003f05270 */
[----:B------:R-:W-:Y:S05]  /*50d0*/  ISETP.GE.AND P2, PT, R7, RZ, PT ;  /* 0x000000ff0700720c */ /* 0x000fea0003f46270 */
        /* <DEDUP_REMOVED lines=38> */
.L_x_4483:
        /* <DEDUP_REMOVED lines=9> */
.L_x_4484:
[----:B------:R-:W-:Y:S04]  /*53d0*/  IADD3 R11, R11, -0x1, RZ ;  /* 0xffffffff0b0b7810 */ /* 0x000fe80007ffe0ff */
[----:B------:R-:W-:Y:S11]  /*53e0*/  ISETP.GT.AND P0, PT, R11, R75, PT ;  /* 0x0000004b0b00720c */ /* 0x000ff60003f04270 */
[----:B------:R-:W-:Y:S02]  /*53f0*/  @!UPT UIADD3 URZ, URZ, URZ, URZ ;  /* 0x0000003f3f3ff290 */ /* 0x000fe4000fffe03f */
[----:B------:R-:W-:Y:S05]  /*5400*/  @P0 BRA `(.L_x_4485) ;  /* 0xffffffcc00ac0947 */ /* 0x000fea000383ffff */
.L_x_4455:
        /* <DEDUP_REMOVED lines=12> */
[----:B------:R-:W-:Y:S01]  /*54d0*/  ULDC.64 UR8, c[0x0][0x300] ;  /* 0x0000c00000087ab9 */ /* 0x000fe20000000a00 */
[----:B------:R-:W-:Y:S01]  /*54e0*/  IMAD.MOV.U32 R0, RZ, RZ, RZ ;  /* 0x000000ffff007224 */ /* 0x000fe200078e00ff */
[----:B------:R-:W-:-:S04]  /*54f0*/  ISETP.NE.U32.AND P0, PT, RZ, UR8, PT ;  /* 0x00000008ff007c0c */ /* 0x000fc8000bf05070 */
[----:B------:R-:W-:Y:S01]  /*5500*/  ISETP.NE.AND.EX P0, PT, RZ, UR9, PT, P0 ;  /* 0x00000009ff007c0c */ /* 0x000fe2000bf05300 */
[----:B------:R-:W1:Y:S01]  /*5510*/  S2R R25, SR_CTAID.X ;  /* 0x0000000000197919 */ /* 0x000e620000002500 */
[----:B------:R-:W-:-:S11]  /*5520*/  ULDC.64 UR8, c[0x0][0x210] ;  /* 0x0000840000087ab9 */ /* 0x000fd60000000a00 */
[----:B------:R-:W2:Y:S01]  /*5530*/  @P0 S2R R2, SR_CTAID.Y ;  /* 0x0000000000020919 */ /* 0x000ea20000002600 */
[----:B------:R-:W2:Y:S02]  /*5540*/  @P0 LDC.64 R4, c[0x0][0x300] ;  /* 0x0000c000ff040b82 */ /* 0x000ea40000000a00 */
[----:B--2---:R-:W-:-:S05]  /*5550*/  @P0 IMAD.WIDE R6, R2, 0x4, R4 ;  /* 0x0000000402060825 */ /* 0x004fca00078e0204 */
[----:B------:R-:W2:Y:S01]  /*5560*/  @P0 LDG.E R0, desc[UR6][R6.64] ;  /* 0x0000000606000981 */ /* 0x000ea2000c1e1900 */
[C---:B------:R-:W-:Y:S01]  /*5570*/  IADD3 R3, P0, R106.reuse, UR11, RZ ;  /* 0x0000000b6a037c10 */ /* 0x040fe2000ff1e0ff */
[C---:B-1----:R-:W-:Y:S01]  /*5580*/  IMAD R61, R25.reuse, 0x40, R61 ;  /* 0x00000040193d7824 */ /* 0x042fe200078e023d */
[----:B------:R-:W-:Y:S01]  /*5590*/  ULDC.U8 UR11, c[0x0][0x3c3] ;  /* 0x0000f0c0000b7ab9 */ /* 0x000fe20000000000 */
[----:B------:R-:W-:Y:S01]  /*55a0*/  LEA R10, P3, R106, UR8, 0x1 ;  /* 0x000000086a0a7c11 */ /* 0x000fe2000f8608ff */
[----:B-----5:R-:W-:Y:S01]  /*55b0*/  IMAD R15, R25, -0x40, R142 ;  /* 0xffffffc0190f7824 */ /* 0x020fe200078e028e */
[----:B------:R-:W-:Y:S02]  /*55c0*/  IADD3.X R2, R60, UR10, RZ, P0, !PT ;  /* 0x0000000a3c027c10 */ /* 0x000fe400087fe4ff */
[----:B------:R-:W-:Y:S02]  /*55d0*/  ISETP.NE.AND P0, PT, RZ, UR11, PT ;  /* 0x0000000bff007c0c */ /* 0x000fe4000bf05270 */
[----:B------:R-:W-:-:S02]  /*55e0*/  LEA R32, P2, R3, UR8, 0x1 ;  /* 0x0000000803207c11 */ /* 0x000fc4000f8408ff */
[----:B------:R-:W-:Y:S02]  /*55f0*/  LEA.HI.X R11, R106, UR9, R60, 0x1, P3 ;  /* 0x000000096a0b7c11 */ /* 0x000fe400098f0c3c */
[----:B------:R-:W-:Y:S01]  /*5600*/  LEA.HI.X R33, R3, UR9, R2, 0x1, P2 ;  /* 0x0000000903217c11 */ /* 0x000fe200090f0c02 */
[----:B------:R-:W-:Y:S02]  /*5610*/  IMAD.SHL.U32 R3, R65, 0x20, RZ ;  /* 0x0000002041037824 */ /* 0x000fe400078e00ff */
        /* <DEDUP_REMOVED lines=28> */
[----:B---34-:R-:W-:Y:S01]  /*57e0*/  IMAD.U32 R17, R10, 0x10000, RZ ;  /* 0x000100000a117824 */ /* 0x018fe200078e00ff */
        /* <DEDUP_REMOVED lines=34> */
.L_x_4492:
[----:B------:R-:W-:Y:S05]  /*5a10*/  BSYNC B0 ;  /* 0x0000000000007941 */ /* 0x000fea0003800000 */
.L_x_4491:
[----:B-----5:R1:W-:Y:S02]  /*5a20*/  STS.128 [R147], R8 ;  /* 0x0000000893007388 */ /* 0x0203e40000000c00 */
.L_x_4490:
[----:B------:R-:W-:Y:S05]  /*5a30*/  BSYNC B1 ;  /* 0x0000000000017941 */ /* 0x000fea0003800000 */
.L_x_4489:
[----:B-1----:R-:W-:-:S05]  /*5a40*/  VIADD R8, R104, 0x20 ;  /* 0x0000002068087836 */ /* 0x002fca0000000000 */
[----:B------:R-:W-:-:S04]  /*5a50*/  ISETP.GE.AND P0, PT, R8, R15, PT ;  /* 0x0000000f0800720c */ /* 0x000fc80003f06270 */
[----:B------:R-:W-:-:S13]  /*5a60*/  ISETP.LT.OR P0, PT, R0, -0x83, P0 ;  /* 0xffffff7d0000780c */ /* 0x000fda0000701670 */
[----:B------:R-:W-:Y:S05]  /*5a70*/  @P0 BRA `(.L_x_4493) ;  /* 0x0000001000280947 */ /* 0x000fea0003800000 */
[----:B---34-:R-:W5:Y:S01]  /*5a80*/  LDG.E.128 R32, desc[UR6][R32.64] ;  /* 0x0000000620207981 */ /* 0x018f62000c1e1d00 */
        /* <DEDUP_REMOVED lines=15> */
[C---:B-----5:R-:W-:Y:S01]  /*5b80*/  LOP3.LUT R0, R33.reuse, 0xffff0000, RZ, 0xc0, !PT ;  /* 0xffff000021007812 */ /* 0x060fe200078ec0ff */
[----:B------:R-:W-:Y:S01]  /*5b90*/  IMAD.U32 R6, R33, 0x10000, RZ ;  /* 0x0001000021067824 */ /* 0x000fe200078e00ff */
[C---:B------:R-:W-:Y:S01]  /*5ba0*/  LOP3.LUT R10, R35.reuse, 0xffff0000, RZ, 0xc0, !PT ;  /* 0xffff0000230a7812 */ /* 0x040fe200078ec0ff */
[----:B------:R-:W-:Y:S01]  /*5bb0*/  IMAD.U32 R11, R35, 0x10000, RZ ;  /* 0x00010000230b7824 */ /* 0x000fe200078e00ff */
[----:B------:R-:W-:Y:S02]  /*5bc0*/  SHF.L.U32 R12, R34, 0x10, RZ ;  /* 0x00000010220c7819 */ /* 0x000fe400000006ff */
[----:B------:R-:W-:-:S02]  /*5bd0*/  SHF.L.U32 R7, R32, 0x10, RZ ;  /* 0x0000001020077819 */ /* 0x000fc400000006ff */
[----:B------:R-:W-:Y:S02]  /*5be0*/  LOP3.LUT R34, R34, 0xffff0000, RZ, 0xc0, !PT ;  /* 0xffff000022227812 */ /* 0x000fe400078ec0ff */
        /* <DEDUP_REMOVED lines=29> */
.L_x_4495:
[----:B------:R-:W-:Y:S05]  /*5dc0*/  BSYNC B0 ;  /* 0x0000000000007941 */ /* 0x000fea0003800000 */
.L_x_4494:
[----:B-----5:R1:W-:Y:S01]  /*5dd0*/  STS.128 [R147+0x800], R32 ;  /* 0x0008002093007388 */ /* 0x0203e20000000c00 */
[----:B------:R-:W-:Y:S05]  /*5de0*/  BRA `(.L_x_4493) ;  /* 0x0000000c004c7947 */ /* 0x000fea0003800000 */
.L_x_4488:
[----:B------:R-:W1:Y:S01]  /*5df0*/  S2R R2, SR_TID.X ;  /* 0x0000000000027919 */ /* 0x000e620000002100 */
[----:B------:R-:W-:Y:S01]  /*5e00*/  ISETP.GE.AND P0, PT, R104, R15, PT ;  /* 0x0000000f6800720c */ /* 0x000fe20003f06270 */
[----:B------:R-:W-:Y:S03]  /*5e10*/  BSSY B1, `(.L_x_4496) ;  /* 0x000005d000017945 */ /* 0x000fe60003800000 */
[----:B-1----:R-:W-:-:S13]  /*5e20*/  ISETP.LT.OR P0, PT, R2, -0x3, P0 ;  /* 0xfffffffd0200780c */ /* 0x002fda0000701670 */
        /* <DEDUP_REMOVED lines=13> */
[----:B------:R-:W-:Y:S02]  /*5f00*/  IADD3 R8, P2, R5, R0, RZ ;  /* 0x0000000005087210 */ /* 0x000fe40007f5e0ff */
[----:B---34-:R-:W-:Y:S01]  /*5f10*/  @P0 SHF.R.S32.HI R16, RZ, 0x1, R67 ;  /* 0x00000001ff100819 */ /* 0x018fe20000011443 */
[----:B------:R-:W-:Y:S01]  /*5f20*/  IMAD.WIDE R6, R7, 0x2, R10 ;  /* 0x0000000207067825 */ /* 0x000fe200078e020a */
[----:B------:R-:W-:Y:S02]  /*5f30*/  LEA.HI.X.SX32 R9, R5, R14, 0x1, P2 ;  /* 0x0000000e05097211 */ /* 0x000fe400010f0eff */
[----:B-1----:R-:W-:Y:S01]  /*5f40*/  LEA R10, P2, R8, UR8, 0x1 ;  /* 0x00000008080a7c11 */ /* 0x002fe2000f8408ff */
        /* <DEDUP_REMOVED lines=71> */
.L_x_4499:
[----:B------:R-:W-:Y:S05]  /*63c0*/  BSYNC B0 ;  /* 0x0000000000007941 */ /* 0x000fea0003800000 */
.L_x_4498:
[----:B-----5:R2:W-:Y:S02]  /*63d0*/  STS.128 [R147], R20 ;  /* 0x0000001493007388 */ /* 0x0205e40000000c00 */
.L_x_4497:
[----:B------:R-:W-:Y:S05]  /*63e0*/  BSYNC B1 ;  /* 0x0000000000017941 */ /* 0x000fea0003800000 */
.L_x_4496:
[----:B------:R-:W-:-:S05]  /*63f0*/  VIADD R8, R104, 0x20 ;  /* 0x0000002068087836 */ /* 0x000fca0000000000 */
        /* <DEDUP_REMOVED lines=13> */
[----:B-1----:R-:W-:-:S03]  /*64d0*/  @P0 SHF.R.S32.HI R10, RZ, 0x1, R67 ;  /* 0x00000001ff0a0819 */ /* 0x002fc60000011443 */
[----:B------:R-:W-:Y:S01]  /*64e0*/  @P0 IMAD.MOV R9, RZ, RZ, -R2 ;  /* 0x000000ffff090224 */ /* 0x000fe200078e0a02 */
[----:B------:R-:W-:Y:S02]  /*64f0*/  @P0 SHF.R.S32.HI R67, RZ, 0x1, R67 ;  /* 0x00000001ff430819 */ /* 0x000fe40000011443 */
[----:B------:R-:W-:Y:S02]  /*6500*/  @P0 IADD3 R65, -R10, RZ, RZ ;  /* 0x000000ff0a410210 */ /* 0x000fe40007ffe1ff */
[----:B------:R-:W-:-:S03]  /*6510*/  IADD3 R2, P2, R9, R0, RZ ;  /* 0x0000000009027210 */ /* 0x000fc60007f5e0ff */
[----:B------:R-:W-:Y:S01]  /*6520*/  IMAD.WIDE R12, R65, 0x2, R32 ;  /* 0x00000002410c7825 */ /* 0x000fe200078e0220 */
[----:B------:R-:W-:Y:S02]  /*6530*/  LEA.HI.X.SX32 R9, R9, R3, 0x1, P2 ;  /* 0x0000000309097211 */ /* 0x000fe400010f0eff */
[----:B---34-:R-:W-:-:S03]  /*6540*/  LEA R16, P2, R2, UR8, 0x1 ;  /* 0x0000000802107c11 */ /* 0x018fc6000f8408ff */
        /* <DEDUP_REMOVED lines=8> */
[----:B--2---:R-:W-:-:S04]  /*65d0*/  LEA R20, P2, R0, UR8, 0x1 ;  /* 0x0000000800147c11 */ /* 0x004fc8000f8408ff */
[----:B------:R-:W-:-:S06]  /*65e0*/  LEA.HI.X R21, R0, UR9, R3, 0x1, P2 ;  /* 0x0000000900157c11 */ /* 0x000fcc00090f0c03 */
[----:B------:R-:W2:Y:S01]  /*65f0*/  LDG.E.128 R20, desc[UR6][R20.64] ;  /* 0x0000000614147981 */ /* 0x000ea2000c1e1d00 */
[C---:B-----5:R-:W-:Y:S01]  /*6600*/  SHF.L.U32 R3, R4.reuse, 0x10, RZ ;  /* 0x0000001004037819 */ /* 0x060fe200000006ff */
[C---:B------:R-:W-:Y:S01]  /*6610*/  IMAD.U32 R10, R5.reuse, 0x10000, RZ ;  /* 0x00010000050a7824 */ /* 0x040fe200078e00ff */
        /* <DEDUP_REMOVED lines=18> */
[----:B------:R-:W-:Y:S01]  /*6740*/  SHF.L.U32 R15, R17, 0x10, RZ ;  /* 0x00000010110f7819 */ /* 0x000fe200000006ff */
        /* <DEDUP_REMOVED lines=13> */
[C---:B--2---:R-:W-:Y:S01]  /*6820*/  SHF.L.U32 R12, R20.reuse, 0x10, RZ ;  /* 0x00000010140c7819 */ /* 0x044fe200000006ff */
        /* <DEDUP_REMOVED lines=26> */
.L_x_4501:
[----:B------:R-:W-:Y:S05]  /*69d0*/  BSYNC B0 ;  /* 0x0000000000007941 */ /* 0x000fea0003800000 */
.L_x_4500:
[----:B-----5:R1:W-:Y:S01]  /*69e0*/  STS.128 [R147+0x800], R4 ;  /* 0x0008000493007388 */ /* 0x0203e20000000c00 */
[----:B------:R-:W-:Y:S05]  /*69f0*/  BRA `(.L_x_4493) ;  /* 0x0000000000487947 */ /* 0x000fea0003800000 */
.L_x_4487:
[----:B------:R-:W1:Y:S01]  /*6a00*/  S2R R25, SR_CTAID.X ;  /* 0x0000000000197919 */ /* 0x000e620000002500 */
[----:B------:R-:W-:Y:S02]  /*6a10*/  VIADD R8, R104, 0x20 ;  /* 0x0000002068087836 */ /* 0x000fe40000000000 */
[----:B-1----:R-:W-:-:S05]  /*6a20*/  IMAD R3, R25, -0x40, R142 ;  /* 0xffffffc019037824 */ /* 0x002fca00078e028e */
        /* <DEDUP_REMOVED lines=15> */
.L_x_4493:
[----:B------:R-:W-:Y:S05]  /*6b20*/  BSYNC B2 ;  /* 0x0000000000027941 */ /* 0x000fea0003800000 */
.L_x_4486:
[----:B------:R-:W-:Y:S01]  /*6b30*/  VIADD R146, R52, 0xffffffff ;  /* 0xffffffff34927836 */ /* 0x000fe20000000000 */
[----:B-1----:R-:W1:Y:S01]  /*6b40*/  S2R R2, SR_TID.X ;  /* 0x0000000000027919 */ /* 0x002e620000002100 */
[----:B------:R-:W-:Y:S01]  /*6b50*/  VIADD R10, R104, 0x40 ;  /* 0x00000040680a7836 */ /* 0x000fe20000000000 */
[----:B------:R-:W-:Y:S01]  /*6b60*/  LOP3.LUT R59, R59, 0x7fffffe, RZ, 0xc0, !PT ;  /* 0x07fffffe3b3b7812 */ /* 0x000fe200078ec0ff */
[----:B------:R-:W-:Y:S01]  /*6b70*/  IMAD.SHL.U32 R0, R146, 0x80, RZ ;  /* 0x0000008092007824 */ /* 0x000fe200078e00ff */
[----:B------:R-:W-:Y:S01]  /*6b80*/  ULDC UR5, c[0x0][0x398] ;  /* 0x0000e60000057ab9 */ /* 0x000fe20000000800 */
[----:B------:R-:W-:Y:S02]  /*6b90*/  VIADD R3, R104, 0x60 ;  /* 0x0000006068037836 */ /* 0x000fe40000000000 */
[----:B------:R-:W-:-:S05]  /*6ba0*/  IMAD.IADD R9, R53, 0x1, -R0 ;  /* 0x0000000135097824 */ /* 0x000fca00078e0a00 */
[-C--:B------:R-:W-:Y:S02]  /*6bb0*/  ISETP.GE.AND P5, PT, R10, R9.reuse, PT ;  /* 0x000000090a00720c */ /* 0x080fe40003fa6270 */
[-C--:B------:R-:W-:Y:S02]  /*6bc0*/  ISETP.GE.AND P4, PT, R3, R9.reuse, PT ;  /* 0x000000090300720c */ /* 0x080fe40003f86270 */
[-C--:B------:R-:W-:Y:S02]  /*6bd0*/  ISETP.GE.AND P0, PT, R104, R9.reuse, PT ;  /* 0x000000096800720c */ /* 0x080fe40003f06270 */
[CC--:B------:R-:W-:Y:S02]  /*6be0*/  ISETP.GE.AND P6, PT, R8.reuse, R9.reuse, PT ;  /* 0x000000090800720c */ /* 0x0c0fe40003fc6270 */
[----:B------:R-:W-:-:S05]  /*6bf0*/  ISETP.GE.AND P3, PT, R8, R9, PT ;  /* 0x000000090800720c */ /* 0x000fca0003f66270 */
[----:B------:R-:W3:Y:S04]  /*6c00*/  @!P5 LDC.64 R6, c[0x0][0x248] ;  /* 0x00009200ff06db82 */ /* 0x000ee80000000a00 */
[----:B------:R-:W-:Y:S02]  /*6c10*/  @!P0 IMAD.MOV.U32 R136, RZ, RZ, R138 ;  /* 0x000000ffff888224 */ /* 0x000fe400078e008a */
[----:B------:R-:W-:Y:S02]  /*6c20*/  @!P6 LEA R12, P2, R55, R138, 0x1 ;  /* 0x0000008a370ce211 */ /* 0x000fe400078408ff */
[----:B------:R-:W2:Y:S01]  /*6c30*/  @!P4 LDC.64 R4, c[0x0][0x248] ;  /* 0x00009200ff04cb82 */ /* 0x000ea20000000a00 */
[----:B------:R-:W-:Y:S01]  /*6c40*/  @!PT LDS RZ, [RZ] ;  /* 0x00000000fffff984 */ /* 0x000fe20000000800 */
[----:B------:R-:W-:Y:S01]  /*6c50*/  @!PT LDS RZ, [RZ] ;  /* 0x00000000fffff984 */ /* 0x000fe20000000800 */
[----:B------:R-:W-:Y:S01]  /*6c60*/  @!PT LDS RZ, [RZ] ;  /* 0x00000000fffff984 */ /* 0x000fe20000000800 */
[----:B------:R2:W-:Y:S01]  /*6c70*/  @!P0 LDGSTS.E.BYPASS.LTC128B.128 [R147+0x1000], desc[UR6][R136.64] ;  /* 0x0100000088938fae */ /* 0x0005e2000b901d46 */
[----:B-1----:R-:W-:-:S02]  /*6c80*/  SHF.R.S32.HI R11, RZ, 0x1f, R2 ;  /* 0x0000001fff0b7819 */ /* 0x002fc40000011402 */
[----:B------:R-:W-:Y:S01]  /*6c90*/  @!P6 LEA.HI.X R13, R55, R137, R56, 0x1, P2 ;  /* 0x00000089370de211 */ /* 0x000fe200010f0c38 */
[----:B------:R-:W-:Y:S01]  /*6ca0*/  IMAD.SHL.U32 R55, R2, 0x2, RZ ;  /* 0x0000000202377824 */ /* 0x000fe200078e00ff */
[----:B------:R-:W-:-:S03]  /*6cb0*/  ISETP.GE.AND P2, PT, R104, R9, PT ;  /* 0x000000096800720c */ /* 0x000fc60003f46270 */
[----:B------:R1:W-:Y:S01]  /*6cc0*/  @!P6 LDGSTS.E.BYPASS.LTC128B.128 [R147+0x1800], desc[UR6][R12.64] ;  /* 0x018000000c93efae */ /* 0x0003e2000b901d46 */
[----:B------:R-:W-:Y:S02]  /*6cd0*/  ISETP.GE.AND P6, PT, R3, R9, PT ;  /* 0x000000090300720c */ /* 0x000fe40003fc6270 */
[----:B------:R-:W-:Y:S02]  /*6ce0*/  LOP3.LUT R55, R55, 0x6, RZ, 0xc0, !PT ;  /* 0x0000000637377812 */ /* 0x000fe400078ec0ff */
[----:B---34-:R-:W-:-:S04]  /*6cf0*/  @!P5 LEA R16, P0, R6, R138, 0x7 ;  /* 0x0000008a0610d211 */ /* 0x018fc800078038ff */
[----:B------:R-:W-:Y:S02]  /*6d00*/  @!P5 LEA.HI.X R17, R6, R137, R7, 0x7, P0 ;  /* 0x000000890611d211 */ /* 0x000fe400000f3c07 */
[CC--:B------:R-:W-:Y:S02]  /*6d10*/  LEA.HI R7, R11.reuse, R2.reuse, RZ, 0x3 ;  /* 0x000000020b077211 */ /* 0x0c0fe400078f18ff */
[----:B------:R-:W-:Y:S01]  /*6d20*/  LEA.HI R6, R11, R2, RZ, 0x4 ;  /* 0x000000020b067211 */ /* 0x000fe200078f20ff */
[----:B--2---:R-:W-:Y:S01]  /*6d30*/  @!P4 IMAD R5, R5, 0xc0, RZ ;  /* 0x000000c00505c824 */ /* 0x004fe200078e02ff */
[----:B------:R-:W-:Y:S01]  /*6d40*/  LOP3.LUT R19, R7, 0xfffffff8, RZ, 0xc0, !PT ;  /* 0xfffffff807137812 */ /* 0x000fe200078ec0ff */
[----:B------:R2:W-:Y:S01]  /*6d50*/  @!P5 LDGSTS.E.BYPASS.LTC128B.128 [R147+0x2000], desc[UR6][R16.64] ;  /* 0x020000001093dfae */ /* 0x0005e2000b901d46 */
[----:B------:R-:W-:Y:S01]  /*6d60*/  @!P4 IMAD.MOV.U32 R136, RZ, RZ, R138 ;  /* 0x000000ffff88c224 */ /* 0x000fe200078e008a */
[----:B------:R-:W-:Y:S02]  /*6d70*/  ISETP.GE.AND P0, PT, R10, R9, PT ;  /* 0x000000090a00720c */ /* 0x000fe40003f06270 */
[----:B------:R-:W-:Y:S01]  /*6d80*/  IMAD.IADD R8, R2, 0x1, -R19 ;  /* 0x0000000102087824 */ /* 0x000fe200078e0a13 */
[----:B------:R-:W-:-:S02]  /*6d90*/  SHF.R.S32.HI R9, RZ, 0x4, R6 ;  /* 0x00000004ff097819 */ /* 0x000fc40000011406 */
[----:B------:R-:W-:Y:S01]  /*6da0*/  LOP3.LUT R19, R6, 0xfffffff0, RZ, 0xc0, !PT ;  /* 0xfffffff006137812 */ /* 0x000fe200078ec0ff */
[----:B-1----:R-:W-:Y:S01]  /*6db0*/  @!P4 IMAD.WIDE.U32 R12, R4, 0xc0, R136 ;  /* 0x000000c0040cc825 */ /* 0x002fe200078e0088 */
[----:B------:R-:W-:Y:S02]  /*6dc0*/  LEA.HI R10, R8, R8, RZ, 0x1 ;  /* 0x00000008080a7211 */ /* 0x000fe400078f08ff */
[----:B------:R-:W-:Y:S02]  /*6dd0*/  LEA.HI R48, R6, R9, RZ, 0x1 ;  /* 0x0000000906307211 */ /* 0x000fe400078f08ff */
[----:B------:R-:W-:Y:S02]  /*6de0*/  SHF.R.S32.HI R3, RZ, 0x1, R10 ;  /* 0x00000001ff037819 */ /* 0x000fe4000001140a */
[----:B------:R-:W-:Y:S02]  /*6df0*/  SHF.R.S32.HI R4, RZ, 0x3, R7 ;  /* 0x00000003ff047819 */ /* 0x000fe40000011407 */
[----:B------:R-:W-:-:S02]  /*6e00*/  LOP3.LUT R7, R10, 0x3fffffe, RZ, 0xc0, !PT ;  /* 0x03fffffe0a077812 */ /* 0x000fc400078ec0ff */
[----:B------:R-:W-:Y:S02]  /*6e10*/  LOP3.LUT R48, R48, 0xfffffffe, RZ, 0xc0, !PT ;  /* 0xfffffffe30307812 */ /* 0x000fe400078ec0ff */
[----:B------:R-:W-:Y:S01]  /*6e20*/  @!P3 LEA R14, P5, R57, R140, 0x1 ;  /* 0x0000008c390eb211 */ /* 0x000fe200078a08ff */
[----:B------:R-:W-:Y:S02]  /*6e30*/  IMAD.IADD R7, R8, 0x1, -R7 ;  /* 0x0000000108077824 */ /* 0x000fe400078e0a07 */
[----:B------:R-:W-:Y:S01]  /*6e40*/  IMAD.IADD R48, R9, 0x1, -R48 ;  /* 0x0000000109307824 */ /* 0x000fe200078e0a30 */
[----:B-----5:R-:W-:Y:S01]  /*6e50*/  @!P3 LEA.HI.X R15, R57, R141, R58, 0x1, P5 ;  /* 0x0000008d390fb211 */ /* 0x020fe200028f0c3a */
[----:B--2---:R-:W-:Y:S02]  /*6e60*/  @!P4 IMAD.IADD R17, R5, 0x1, R13 ;  /* 0x000000010511c824 */ /* 0x004fe400078e020d */
[----:B------:R-:W-:Y:S01]  /*6e70*/  @!P4 IMAD.MOV.U32 R16, RZ, RZ, R12 ;  /* 0x000000ffff10c224 */ /* 0x000fe200078e000c */
[----:B------:R-:W-:Y:S01]  /*6e80*/  LEA.HI R12, R11, R2, RZ, 0x5 ;  /* 0x000000020b0c7211 */ /* 0x000fe200078f28ff */
[----:B------:R-:W-:-:S02]  /*6e90*/  IMAD.SHL.U32 R5, R3, 0x40, RZ ;  /* 0x0000004003057824 */ /* 0x000fc400078e00ff */
[----:B------:R-:W-:Y:S01]  /*6ea0*/  IMAD.SHL.U32 R8, R4, 0x8, RZ ;  /* 0x0000000804087824 */ /* 0x000fe200078e00ff */
[----:B------:R1:W-:Y:S01]  /*6eb0*/  @!P4 LDGSTS.E.BYPASS.LTC128B.128 [R147+0x2800], desc[UR6][R16.64] ;  /* 0x028000001093cfae */ /* 0x0003e2000b901d46 */
[----:B------:R-:W-:Y:S01]  /*6ec0*/  IMAD R134, R48, 0x8, R7 ;  /* 0x0000000830867824 */ /* 0x000fe200078e0207 */
[----:B------:R-:W-:Y:S01]  /*6ed0*/  LOP3.LUT R9, R5, 0xc0, RZ, 0xc0, !PT ;  /* 0x000000c005097812 */ /* 0x000fe200078ec0ff */
[----:B------:R-:W2:Y:S01]  /*6ee0*/  @!P6 LDC.64 R6, c[0x0][0x250] ;  /* 0x00009400ff06eb82 */ /* 0x000ea20000000a00 */
[----:B------:R-:W0:Y:S01]  /*6ef0*/  LDGDEPBAR ;  /* 0x00000000000079af */ /* 0x000e220000000000 */
[----:B------:R-:W-:Y:S01]  /*6f00*/  IMAD.SHL.U32 R13, R54, 0x40, RZ ;  /* 0x00000040360d7824 */ /* 0x000fe200078e00ff */
[----:B------:R-:W-:Y:S01]  /*6f10*/  LOP3.LUT R8, R9, 0x8, R8, 0xf8, !PT ;  /* 0x0000000809087812 */ /* 0x000fe200078ef808 */
[----:B------:R-:W-:Y:S01]  /*6f20*/  IMAD.SHL.U32 R48, R48, 0x8, RZ ;  /* 0x0000000830307824 */ /* 0x000fe200078e00ff */
[----:B------:R-:W-:Y:S02]  /*6f30*/  SHF.R.U32.HI R9, RZ, 0x3, R9 ;  /* 0x00000003ff097819 */ /* 0x000fe40000011609 */
[----:B------:R-:W-:Y:S01]  /*6f40*/  LOP3.LUT R13, R13, 0xc0, RZ, 0xc0, !PT ;  /* 0x000000c00d0d7812 */ /* 0x000fe200078ec0ff */
[----:B------:R-:W3:Y:S01]  /*6f50*/  @!P0 LDC.64 R4, c[0x0][0x250] ;  /* 0x00009400ff048b82 */ /* 0x000ee20000000a00 */
[----:B------:R-:W-:Y:S01]  /*6f60*/  LOP3.LUT R9, R8, R9, RZ, 0x3c, !PT ;  /* 0x0000000908097212 */ /* 0x000fe200078e3cff */
[----:B------:R-:W-:Y:S01]  /*6f70*/  IMAD.IADD R8, R2, 0x1, -R19 ;  /* 0x0000000102087824 */ /* 0x000fe200078e0a13 */
[----:B------:R-:W-:-:S02]  /*6f80*/  SHF.R.S32.HI R24, RZ, 0x5, R12 ;  /* 0x00000005ff187819 */ /* 0x000fc4000001140c */
[----:B------:R-:W-:Y:S01]  /*6f90*/  LOP3.LUT R48, R13, 0x8, R48, 0xf8, !PT ;  /* 0x000000080d307812 */ /* 0x000fe200078ef830 */
[----:B------:R-:W-:Y:S01]  /*6fa0*/  IMAD.IADD R50, R8, 0x1, -R59 ;  /* 0x0000000108327824 */ /* 0x000fe200078e0a3b */
[----:B------:R-:W-:Y:S01]  /*6fb0*/  SHF.R.U32.HI R13, RZ, 0x3, R13 ;  /* 0x00000003ff0d7819 */ /* 0x000fe2000001160d */
[----:B------:R-:W-:-:S03]  /*6fc0*/  IMAD.U32 R134, R134, 0x20, R9 ;  /* 0x0000002086867824 */ /* 0x000fc600078e0009 */
[----:B------:R-:W-:Y:S02]  /*6fd0*/  LOP3.LUT R48, R48, R13, RZ, 0x3c, !PT ;  /* 0x0000000d30307212 */ /* 0x000fe400078e3cff */
[----:B------:R-:W-:Y:S02]  /*6fe0*/  LEA R134, R134, UR4, 0x1 ;  /* 0x0000000486867c11 */ /* 0x000fe4000f8e08ff */
[----:B------:R-:W-:Y:S01]  /*6ff0*/  LOP3.LUT R13, R12, 0xffffffe0, RZ, 0xc0, !PT ;  /* 0xffffffe00c0d7812 */ /* 0x000fe200078ec0ff */
[----:B--2---:R-:W-:Y:S01]  /*7000*/  @!P6 IMAD R7, R7, 0xc0, RZ ;  /* 0x000000c00707e824 */ /* 0x004fe200078e02ff */
[----:B-1----:R-:W-:Y:S01]  /*7010*/  SHF.R.S32.HI R17, RZ, 0x1f, R8 ;  /* 0x0000001fff117819 */ /* 0x002fe20000011408 */
[----:B------:R-:W-:-:S04]  /*7020*/  DEPBAR.LE SB0, 0x0 ;  /* 0x000080000000791a */ /* 0x000fc80000000000 */
[----:B------:R-:W-:Y:S01]  /*7030*/  LEA.HI R8, R17, R8, RZ, 0x3 ;  /* 0x0000000811087211 */ /* 0x000fe200078f18ff */
[----:B------:R-:W-:Y:S01]  /*7040*/  BAR.SYNC.DEFER_BLOCKING 0x0 ;  /* 0x0000000000007b1d */ /* 0x000fe20000010000 */
[----:B---3--:R-:W-:Y:S01]  /*7050*/  @!P0 LEA R20, P4, R4, R140, 0x7 ;  /* 0x0000008c04148211 */ /* 0x008fe200078838ff */
[----:B------:R-:W-:Y:S02]  /*7060*/  VIADD R133, R134, 0x1020 ;  /* 0x0000102086857836 */ /* 0x000fe40000000000 */
[----:B------:R-:W-:Y:S01]  /*7070*/  IMAD.SHL.U32 R8, R8, 0x20, RZ ;  /* 0x0000002008087824 */ /* 0x000fe200078e00ff */
[----:B------:R-:W-:Y:S01]  /*7080*/  @!P0 LEA.HI.X R21, R4, R141, R5, 0x7, P4 ;  /* 0x0000008d04158211 */ /* 0x000fe200020f3c05 */
[----:B------:R-:W-:Y:S02]  /*7090*/  VIADD R4, R134, 0x1000 ;  /* 0x0000100086047836 */ /* 0x000fe40000000000 */
[----:B------:R-:W-:Y:S01]  /*70a0*/  IMAD.IADD R148, R2, 0x1, -R13 ;  /* 0x0000000102947824 */ /* 0x000fe200078e0a0d */
[----:B------:R-:W-:Y:S01]  /*70b0*/  LOP3.LUT R49, R8, 0xffffff00, RZ, 0xc0, !PT ;  /* 0xffffff0008317812 */ /* 0x000fe200078ec0ff */
[----:B------:R-:W-:-:S03]  /*70c0*/  @!P6 IMAD.WIDE.U32 R8, R6, 0xc0, R140 ;  /* 0x000000c00608e825 */ /* 0x000fc600078e008c */
[----:B------:R-:W-:Y:S01]  /*70d0*/  SHF.R.S32.HI R27, RZ, 0x1f, R148 ;  /* 0x0000001fff1b7819 */ /* 0x000fe20000011494 */
[----:B------:R-:W-:Y:S02]  /*70e0*/  IMAD R5, R24, 0x200, R49 ;  /* 0x0000020018057824 */ /* 0x000fe400078e0231 */
[----:B------:R-:W-:Y:S01]  /*70f0*/  @!P6 IMAD.IADD R7, R7, 0x1, R9 ;  /* 0x000000010707e824 */ /* 0x000fe200078e0209 */
[----:B------:R-:W-:Y:S01]  /*7100*/  LEA.HI R148, R27, R148, RZ, 0x2 ;  /* 0x000000941b947211 */ /* 0x000fe200078f10ff */
[----:B------:R-:W-:Y:S02]  /*7110*/  IMAD R5, R50, 0x20, R5 ;  /* 0x0000002032057824 */ /* 0x000fe400078e0205 */
[----:B------:R-:W-:Y:S01]  /*7120*/  @!P6 IMAD.MOV.U32 R6, RZ, RZ, R8 ;  /* 0x000000ffff06e224 */ /* 0x000fe200078e0008 */
[----:B------:R-:W-:Y:S01]  /*7130*/  SHF.R.S32.HI R148, RZ, 0x2, R148 ;  /* 0x00000002ff947819 */ /* 0x000fe20000011494 */
[----:B------:R-:W-:Y:S01]  /*7140*/  IMAD.IADD R136, R48, 0x1, R5 ;  /* 0x0000000130887824 */ /* 0x000fe200078e0205 */
[----:B------:R-:W-:Y:S01]  /*7150*/  @P2 STS [R147+0x3000], RZ ;  /* 0x003000ff93002388 */ /* 0x000fe20000000800 */
[----:B------:R-:W-:-:S03]  /*7160*/  IMAD.IADD R2, R0, 0x1, R55 ;  /* 0x0000000100027824 */ /* 0x000fc600078e0237 */
[----:B------:R-:W-:Y:S01]  /*7170*/  LEA R136, R136, UR4, 0x1 ;  /* 0x0000000488887c11 */ /* 0x000fe2000f8e08ff */
[----:B------:R-:W-:Y:S01]  /*7180*/  @P2 STS [R147+0x3004], RZ ;  /* 0x003004ff93002388 */ /* 0x000fe20000000800 */
[----:B------:R-:W-:-:S03]  /*7190*/  IMAD R49, R50, 0x20, R49 ;  /* 0x0000002032317824 */ /* 0x000fc600078e0231 */
[----:B------:R-:W-:Y:S04]  /*71a0*/  @P2 STS.64 [R147+0x3008], RZ ;  /* 0x003008ff93002388 */ /* 0x000fe80000000a00 */
[----:B------:R-:W-:Y:S01]  /*71b0*/  @!PT LDS RZ, [RZ] ;  /* 0x00000000fffff984 */ /* 0x000fe20000000800 */
[----:B------:R-:W-:Y:S01]  /*71c0*/  @!PT LDS RZ, [RZ] ;  /* 0x00000000fffff984 */ /* 0x000fe20000000800 */
[----:B------:R-:W-:Y:S01]  /*71d0*/  @!PT LDS RZ, [RZ] ;  /* 0x00000000fffff984 */ /* 0x000fe20000000800 */
[----:B------:R-:W-:Y:S01]  /*71e0*/  @!P2 LDGSTS.E.BYPASS.LTC128B.128 [R147+0x3000], desc[UR6][R140.64] ;  /* 0x030000008c93afae */ /* 0x000fe2000b901d46 */
[----:B------:R-:W-:-:S03]  /*71f0*/  LOP3.LUT P2, RZ, R54, 0x2, RZ, 0xc0, !PT ;  /* 0x0000000236ff7812 */ /* 0x000fc6000784c0ff */
        /* <DEDUP_REMOVED lines=10> */
[----:B------:R-:W-:Y:S01]  /*72a0*/  LOP3.LUT P0, RZ, R3, 0x2, RZ, 0xc0, !PT ;  /* 0x0000000203ff7812 */ /* 0x000fe2000780c0ff */
[----:B------:R-:W-:-:S02]  /*72b0*/  IMAD.MOV.U32 R3, RZ, RZ, 0x20 ;  /* 0x00000020ff037424 */ /* 0x000fc400078e00ff */
[----:B------:R-:W-:Y:S03]  /*72c0*/  @P6 STS.128 [R147+0x4800], RZ ;  /* 0x004800ff93006388 */ /* 0x000fe60000000c00 */
[----:B------:R-:W-:Y:S01]  /*72d0*/  SEL R3, R3, 0xffffffe0, !P2 ;  /* 0xffffffe003037807 */ /* 0x000fe20005000000 */
[----:B------:R-:W-:Y:S01]  /*72e0*/  @!PT LDS RZ, [RZ] ;  /* 0x00000000fffff984 */ /* 0x000fe20000000800 */
[----:B------:R-:W-:Y:S01]  /*72f0*/  @!PT LDS RZ, [RZ] ;  /* 0x00000000fffff984 */ /* 0x000fe20000000800 */
[----:B------:R-:W-:Y:S01]  /*7300*/  @!PT LDS RZ, [RZ] ;  /* 0x00000000fffff984 */ /* 0x000fe20000000800 */
[----:B------:R1:W-:Y:S04]  /*7310*/  @!P6 LDGSTS.E.BYPASS.LTC128B.128 [R147+0x4800], desc[UR6][R6.64] ;  /* 0x048000000693efae */ /* 0x0003e8000b901d46 */
[----:B------:R-:W-:Y:S01]  /*7320*/  LDSM.16.M88.4 R8, [R136] ;  /* 0x000000008808783b */ /* 0x000fe20000000200 */
[----:B------:R-:W-:Y:S02]  /*7330*/  IMAD.IADD R135, R136, 0x1, R3 ;  /* 0x0000000188877824 */ /* 0x000fe400078e0203 */
[----:B------:R-:W-:Y:S01]  /*7340*/  @P0 VIADD R133, R4, 0xffffffe0 ;  /* 0xffffffe004850836 */ /* 0x000fe20000000000 */
[----:B------:R-:W2:Y:S03]  /*7350*/  LDSM.16.M88.4 R16, [R134+0x1000] ;  /* 0x001000008610783b */ /* 0x000ea60000000200 */
[C---:B------:R-:W-:Y:S01]  /*7360*/  VIADD R130, R133.reuse, 0x400 ;  /* 0x0000040085827836 */ /* 0x040fe20000000000 */
[----:B------:R-:W3:Y:S01]  /*7370*/  LDSM.16.M88.4 R36, [R134+0x1400] ;  /* 0x001400008624783b */ /* 0x000ee20000000200 */
[----:B------:R-:W-:-:S02]  /*7380*/  VIADD R129, R133, 0x800 ;  /* 0x0000080085817836 */ /* 0x000fc40000000000 */
[C---:B------:R-:W-:Y:S01]  /*7390*/  VIADD R128, R133.reuse, 0xc00 ;  /* 0x00000c0085807836 */ /* 0x040fe20000000000 */
[----:B------:R-:W-:Y:S01]  /*73a0*/  LDSM.16.M88.4 R28, [R135] ;  /* 0x00000000871c783b */ /* 0x000fe20000000200 */
[C---:B------:R-:W-:Y:S02]  /*73b0*/  VIADD R127, R133.reuse, 0x1000 ;  /* 0x00001000857f7836 */ /* 0x040fe40000000000 */
[C---:B------:R-:W-:Y:S01]  /*73c0*/  VIADD R126, R133.reuse, 0x1400 ;  /* 0x00001400857e7836 */ /* 0x040fe20000000000 */
[----:B------:R-:W4:Y:S01]  /*73d0*/  LDSM.16.M88.4 R44, [R133] ;  /* 0x00000000852c783b */ /* 0x000f220000000200 */
[C---:B------:R-:W-:Y:S02]  /*73e0*/  VIADD R125, R133.reuse, 0x1800 ;  /* 0x00001800857d7836 */ /* 0x040fe40000000000 */
[----:B------:R-:W-:Y:S01]  /*73f0*/  VIADD R124, R133, 0x1c00 ;  /* 0x00001c00857c7836 */ /* 0x000fe20000000000 */
[----:B------:R-:W-:Y:S04]  /*7400*/  LDSM.16.M88.4 R40, [R134+0x1800] ;  /* 0x001800008628783b */ /* 0x000fe80000000200 */
[----:B-1----:R-:W1:Y:S04]  /*7410*/  LDSM.16.M88.4 R4, [R133+0x400] ;  /* 0x000400008504783b */ /* 0x002e680000000200 */
[----:B------:R-:W1:Y:S04]  /*7420*/  LDSM.16.M88.4 R32, [R134+0x1c00] ;  /* 0x001c00008620783b */ /* 0x000e680000000200 */
[----:B------:R-:W-:Y:S04]  /*7430*/  LDSM.16.M88.4 R56, [R134+0x2000] ;  /* 0x002000008638783b */ /* 0x000fe80000000200 */
[----:B------:R-:W-:Y:S04]  /*7440*/  LDSM.16.M88.4 R64, [R133+0x1000] ;  /* 0x001000008540783b */ /* 0x000fe80000000200 */
[----:B------:R-:W0:Y:S01]  /*7450*/  LDGDEPBAR ;  /* 0x00000000000079af */ /* 0x000e220000000000 */
[C---:B--2---:R-:W-:Y:S06]  /*7460*/  HMMA.16816.F32.BF16 R20, R8.reuse, R16, RZ ;  /* 0x000000100814723c */ /* 0x044fec00000418ff */
[C---:B------:R-:W-:Y:S06]  /*7470*/  HMMA.16816.F32.BF16 R16, R8.reuse, R18, RZ ;  /* 0x000000120810723c */ /* 0x040fec00000418ff */
[C---:B---3--:R-:W-:Y:S06]  /*7480*/  HMMA.16816.F32.BF16 R12, R8.reuse, R36, RZ ;  /* 0x00000024080c723c */ /* 0x048fec00000418ff */
[----:B------:R-:W-:Y:S06]  /*7490*/  HMMA.16816.F32.BF16 R36, R8, R38, RZ ;  /* 0x000000260824723c */ /* 0x000fec00000418ff */
[C---:B----4-:R-:W-:Y:S06]  /*74a0*/  HMMA.16816.F32.BF16 R20, R28.reuse, R44, R20 ;  /* 0x0000002c1c14723c */ /* 0x050fec0000041814 */
[----:B------:R-:W-:Y:S01]  /*74b0*/  HMMA.16816.F32.BF16 R16, R28, R46, R16 ;  /* 0x0000002e1c10723c */ /* 0x000fe20000041810 */
[----:B------:R-:W-:-:S02]  /*74c0*/  IMAD R45, R25, 0x4, R24 ;  /* 0x00000004192d7824 */ /* 0x000fc400078e0218 */
[----:B------:R-:W2:Y:S02]  /*74d0*/  LDSM.16.M88.4 R24, [R133+0x800] ;  /* 0x000800008518783b */ /* 0x000ea40000000200 */
[----:B------:R-:W-:Y:S01]  /*74e0*/  IMAD.U32 R45, R45, 0x10, R148 ;  /* 0x000000102d2d7824 */ /* 0x000fe200078e0094 */
[C---:B-1----:R-:W-:Y:S04]  /*74f0*/  HMMA.16816.F32.BF16 R12, R28.reuse, R4, R12 ;  /* 0x000000041c0c723c */ /* 0x042fe8000004180c */
[----:B------:R-:W-:Y:S02]  /*7500*/  IADD3 R44, -R142, 0x1, R45 ;  /* 0x000000018e2c7810 */ /* 0x000fe40007ffe12d */
[----:B------:R-:W-:Y:S01]  /*7510*/  HMMA.16816.F32.BF16 R36, R28, R6, R36 ;  /* 0x000000061c24723c */ /* 0x000fe20000041824 */
[----:B------:R-:W-:Y:S01]  /*7520*/  VIADD R5, R2, 0x1 ;  /* 0x0000000102057836 */ /* 0x000fe20000000000 */
[----:B------:R-:W-:Y:S01]  /*7530*/  IADD3 R44, R44, UR5, R53 ;  /* 0x000000052c2c7c10 */ /* 0x000fe2000fffe035 */
[----:B------:R-:W-:-:S02]  /*7540*/  IMAD.IADD R4, R48, 0x1, R49 ;  /* 0x0000000130047824 */ /* 0x000fc400078e0231 */
[----:B------:R-:W1:Y:S01]  /*7550*/  LDSM.16.M88.4 R48, [R133+0xc00] ;  /* 0x000c00008530783b */ /* 0x000e620000000200 */
[----:B------:R-:W-:Y:S01]  /*7560*/  VIMNMX R54, R44, R53, PT ;  /* 0x000000352c367248 */ /* 0x000fe20003fe0100 */
[----:B------:R-:W-:Y:S01]  /*7570*/  VIADD R7, R2, 0x11 ;  /* 0x0000001102077836 */ /* 0x000fe20000000000 */
[----:B------:R-:W-:Y:S01]  /*7580*/  VIADDMNMX R53, R44, 0x8, R53, PT ;  /* 0x000000082c357846 */ /* 0x000fe20003800135 */
[C---:B------:R-:W-:Y:S01]  /*7590*/  HMMA.16816.F32.BF16 R60, R8.reuse, R32, RZ ;  /* 0x00000020083c723c */ /* 0x040fe200000418ff */
[C---:B------:R-:W-:Y:S02]  /*75a0*/  ISETP.GE.AND P5, PT, R5.reuse, R54, PT ;  /* 0x000000360500720c */ /* 0x040fe40003fa6270 */
[----:B------:R-:W-:Y:S01]  /*75b0*/  ISETP.GE.AND P6, PT, R5, R53, PT ;  /* 0x000000350500720c */ /* 0x000fe20003fc6270 */
[C---:B------:R-:W-:Y:S01]  /*75c0*/  VIADD R5, R2.reuse, 0x9 ;  /* 0x0000000902057836 */ /* 0x040fe20000000000 */
[----:B------:R-:W-:Y:S01]  /*75d0*/  FSEL R6, R21, -INF , !P5 ;  /* 0xff80000015067808 */ /* 0x000fe20006800000 */
[----:B------:R-:W-:Y:S01]  /*75e0*/  HMMA.16816.F32.BF16 R44, R8, R40, RZ ;  /* 0x00000028082c723c */ /* 0x000fe200000418ff */
[----:B------:R-:W-:-:S02]  /*75f0*/  VIADD R21, R2, 0x19 ;  /* 0x0000001902157836 */ /* 0x000fc40000000000 */
[CC--:B------:R-:W-:Y:S02]  /*7600*/  ISETP.GE.AND P0, PT, R5.reuse, R54.reuse, PT ;  /* 0x000000360500720c */ /* 0x0c0fe40003f06270 */
[-C--:B------:R-:W-:Y:S01]  /*7610*/  ISETP.GE.AND P4, PT, R5, R53.reuse, PT ;  /* 0x000000350500720c */ /* 0x080fe20003f86270 */
[C---:B------:R-:W-:Y:S01]  /*7620*/  VIADD R5, R2.reuse, 0x10 ;  /* 0x0000001002057836 */ /* 0x040fe20000000000 */
[----:B------:R-:W-:Y:S01]  /*7630*/  FSEL R70, R17, -INF , !P0 ;  /* 0xff80000011467808 */ /* 0x000fe20004000000 */
[----:B------:R-:W-:Y:S01]  /*7640*/  VIADD R40, R2, 0x8 ;  /* 0x0000000802287836 */ /* 0x000fe20000000000 */
[----:B------:R-:W-:Y:S01]  /*7650*/  ISETP.GE.AND P0, PT, R7, R53, PT ;  /* 0x000000350700720c */ /* 0x000fe20003f06270 */
[----:B------:R-:W-:Y:S01]  /*7660*/  HMMA.16816.F32.BF16 R32, R8, R34, RZ ;  /* 0x000000220820723c */ /* 0x000fe200000418ff */
[-C--:B------:R-:W-:Y:S02]  /*7670*/  ISETP.GE.AND P5, PT, R5, R54.reuse, PT ;  /* 0x000000360500720c */ /* 0x080fe40003fa6270 */
[----:B------:R-:W-:-:S02]  /*7680*/  ISETP.GE.AND P3, PT, R40, R54, PT ;  /* 0x000000362800720c */ /* 0x000fc40003f66270 */
[-C--:B------:R-:W-:Y:S02]  /*7690*/  ISETP.GE.AND P2, PT, R40, R53.reuse, PT ;  /* 0x000000352800720c */ /* 0x080fe40003f46270 */
[----:B------:R-:W-:Y:S01]  /*76a0*/  FSEL R68, R16, -INF , !P3 ;  /* 0xff80000010447808 */ /* 0x000fe20005800000 */
[----:B------:R-:W-:Y:S01]  /*76b0*/  VIADD R16, R2, 0x18 ;  /* 0x0000001802107836 */ /* 0x000fe20000000000 */
[----:B------:R-:W-:Y:S01]  /*76c0*/  ISETP.GE.AND P3, PT, R5, R53, PT ;  /* 0x000000350500720c */ /* 0x000fe20003f66270 */
[----:B------:R-:W-:Y:S01]  /*76d0*/  HMMA.16816.F32.BF16 R40, R8, R42, RZ ;  /* 0x0000002a0828723c */ /* 0x000fe200000418ff */
[----:B------:R-:W-:Y:S02]  /*76e0*/  FSEL R5, R18, -INF , !P2 ;  /* 0xff80000012057808 */ /* 0x000fe40005000000 */
[-C--:B------:R-:W-:Y:S02]  /*76f0*/  ISETP.GE.AND P2, PT, R7, R54.reuse, PT ;  /* 0x000000360700720c */ /* 0x080fe40003f46270 */
[----:B------:R-:W-:Y:S01]  /*7700*/  FSEL R7, R19, -INF , !P4 ;  /* 0xff80000013077808 */ /* 0x000fe20006000000 */
[----:B--2---:R-:W-:Y:S01]  /*7710*/  HMMA.16816.F32.BF16 R44, R28, R24, R44 ;  /* 0x000000181c2c723c */ /* 0x004fe2000004182c */
[----:B------:R-:W-:Y:S01]  /*7720*/  FSEL R72, R12, -INF , !P5 ;  /* 0xff8000000c487808 */ /* 0x000fe20006800000 */
[----:B------:R-:W-:Y:S01]  /*7730*/  VIADD R12, R2, 0x20 ;  /* 0x00000020020c7836 */ /* 0x000fe20000000000 */
[----:B------:R-:W-:-:S02]  /*7740*/  ISETP.GE.AND P4, PT, R16, R54, PT ;  /* 0x000000361000720c */ /* 0x000fc40003f86270 */
[-C--:B------:R-:W-:Y:S01]  /*7750*/  ISETP.GE.AND P5, PT, R16, R53.reuse, PT ;  /* 0x000000351000720c */ /* 0x080fe20003fa6270 */
[C---:B-1----:R-:W-:Y:S01]  /*7760*/  HMMA.16816.F32.BF16 R60, R28.reuse, R48, R60 ;  /* 0x000000301c3c723c */ /* 0x042fe2000004183c */
[----:B------:R-:W1:Y:S01]  /*7770*/  LDSM.16.M88.4 R16, [R134+0x2400] ;  /* 0x002400008610783b */ /* 0x000e620000000200 */
[----:B------:R-:W-:Y:S02]  /*7780*/  FSEL R79, R15, -INF , !P0 ;  /* 0xff8000000f4f7808 */ /* 0x000fe40004000000 */
[----:B------:R-:W-:Y:S02]  /*7790*/  FSEL R76, R36, -INF , !P4 ;  /* 0xff800000244c7808 */ /* 0x000fe40006000000 */
[----:B------:R-:W-:Y:S01]  /*77a0*/  FSEL R69, R14, -INF , !P3 ;  /* 0xff8000000e457808 */ /* 0x000fe20005800000 */
[C---:B------:R-:W-:Y:S01]  /*77b0*/  HMMA.16816.F32.BF16 R32, R28.reuse, R50, R32 ;  /* 0x000000321c20723c */ /* 0x040fe20000041820 */
[CC--:B------:R-:W-:Y:S01]  /*77c0*/  ISETP.GE.AND P0, PT, R12.reuse, R54.reuse, PT ;  /* 0x000000360c00720c */ /* 0x0c0fe20003f06270 */
[----:B------:R-:W-:Y:S01]  /*77d0*/  LDSM.16.M88.4 R48, [R133+0x1800] ;  /* 0x001800008530783b */ /* 0x000fe20000000200 */
[----:B------:R-:W-:Y:S01]  /*77e0*/  ISETP.GE.AND P4, PT, R12, R53, PT ;  /* 0x000000350c00720c */ /* 0x000fe20003f86270 */
[----:B------:R-:W-:Y:S01]  /*77f0*/  VIADD R12, R2, 0x21 ;  /* 0x00000021020c7836 */ /* 0x000fe20000000000 */
[----:B------:R-:W-:Y:S01]  /*7800*/  ISETP.GE.AND P3, PT, R21, R54, PT ;  /* 0x000000361500720c */ /* 0x000fe20003f66270 */
[----:B------:R-:W-:Y:S01]  /*7810*/  HMMA.16816.F32.BF16 R40, R28, R26, R40 ;  /* 0x0000001a1c28723c */ /* 0x000fe20000041828 */
[----:B------:R-:W-:Y:S01]  /*7820*/  FSEL R71, R38, -INF , !P5 ;  /* 0xff80000026477808 */ /* 0x000fe20006800000 */
[----:B------:R-:W2:Y:S01]  /*7830*/  LDSM.16.M88.4 R24, [R133+0x1400] ;  /* 0x001400008518783b */ /* 0x000ea20000000200 */
[----:B------:R-:W-:-:S02]  /*7840*/  FSEL R78, R37, -INF , !P3 ;  /* 0xff800000254e7808 */ /* 0x000fc40005800000 */
[----:B------:R-:W-:Y:S02]  /*7850*/  FSEL R74, R13, -INF , !P2 ;  /* 0xff8000000d4a7808 */ /* 0x000fe40005000000 */
[CC--:B------:R-:W-:Y:S02]  /*7860*/  ISETP.GE.AND P5, PT, R12.reuse, R54.reuse, PT ;  /* 0x000000360c00720c */ /* 0x0c0fe40003fa6270 */
[-C--:B------:R-:W-:Y:S02]  /*7870*/  ISETP.GE.AND P3, PT, R12, R53.reuse, PT ;  /* 0x000000350c00720c */ /* 0x080fe40003f66270 */
[C---:B------:R-:W-:Y:S01]  /*7880*/  HMMA.16816.F32.BF16 R12, R8.reuse, R56, RZ ;  /* 0x00000038080c723c */ /* 0x040fe200000418ff */
[-C--:B------:R-:W-:Y:S01]  /*7890*/  ISETP.GE.AND P2, PT, R21, R53.reuse, PT ;  /* 0x000000351500720c */ /* 0x080fe20003f46270 */
[----:B------:R-:W-:Y:S01]  /*78a0*/  VIADD R21, R2, 0x28 ;  /* 0x0000002802157836 */ /* 0x000fe20000000000 */
[----:B------:R-:W-:Y:S01]  /*78b0*/  FSEL R86, R44, -INF , !P0 ;  /* 0xff8000002c567808 */ /* 0x000fe20004000000 */
[C---:B------:R-:W-:Y:S01]  /*78c0*/  VIADD R44, R2.reuse, 0x29 ;  /* 0x00000029022c7836 */ /* 0x040fe20000000000 */
[----:B------:R-:W-:Y:S01]  /*78d0*/  FSEL R77, R39, -INF , !P2 ;  /* 0xff800000274d7808 */ /* 0x000fe20005000000 */
[----:B------:R-:W-:Y:S01]  /*78e0*/  HMMA.16816.F32.BF16 R56, R8, R58, RZ ;  /* 0x0000003a0838723c */ /* 0x000fe200000418ff */
[C---:B------:R-:W-:Y:S01]  /*78f0*/  ISETP.GE.AND P2, PT, R21.reuse, R54, PT ;  /* 0x000000361500720c */ /* 0x040fe20003f46270 */
[----:B------:R-:W3:Y:S01]  /*7900*/  LDSM.16.M88.4 R36, [R134+0x2800] ;  /* 0x002800008624783b */ /* 0x000ee20000000200 */
[----:B------:R-:W-:Y:S01]  /*7910*/  ISETP.GE.AND P0, PT, R21, R53, PT ;  /* 0x000000351500720c */ /* 0x000fe20003f06270 */
[----:B------:R-:W-:Y:S01]  /*7920*/  VIADD R21, R2, 0x30 ;  /* 0x0000003002157836 */ /* 0x000fe20000000000 */
[----:B------:R-:W-:-:S02]  /*7930*/  FSEL R91, R46, -INF , !P4 ;  /* 0xff8000002e5b7808 */ /* 0x000fc40006000000 */
[----:B------:R-:W-:Y:S02]  /*7940*/  FSEL R90, R45, -INF , !P5 ;  /* 0xff8000002d5a7808 */ /* 0x000fe40006800000 */
[CC--:B------:R-:W-:Y:S02]  /*7950*/  ISETP.GE.AND P4, PT, R44.reuse, R54.reuse, PT ;  /* 0x000000362c00720c */ /* 0x0c0fe40003f86270 */
[----:B------:R-:W-:Y:S02]  /*7960*/  ISETP.GE.AND P5, PT, R44, R53, PT ;  /* 0x000000352c00720c */ /* 0x000fe40003fa6270 */
[----:B------:R-:W-:Y:S02]  /*7970*/  FSEL R97, R47, -INF , !P3 ;  /* 0xff8000002f617808 */ /* 0x000fe40005800000 */
[----:B-1----:R-:W-:Y:S01]  /*7980*/  HMMA.16816.F32.BF16 R44, R8, R16, RZ ;  /* 0x00000010082c723c */ /* 0x002fe200000418ff */
[----:B------:R-:W-:Y:S02]  /*7990*/  ISETP.GE.AND P3, PT, R21, R54, PT ;  /* 0x000000361500720c */ /* 0x000fe40003f66270 */
[----:B------:R-:W-:-:S02]  /*79a0*/  FSEL R101, R43, -INF , !P5 ;  /* 0xff8000002b657808 */ /* 0x000fc40006800000 */
[----:B------:R-:W-:Y:S01]  /*79b0*/  FSEL R92, R40, -INF , !P2 ;  /* 0xff800000285c7808 */ /* 0x000fe20005000000 */
[C---:B------:R-:W-:Y:S01]  /*79c0*/  HMMA.16816.F32.BF16 R12, R28.reuse, R64, R12 ;  /* 0x000000401c0c723c */ /* 0x040fe2000004180c */
[----:B------:R-:W-:Y:S01]  /*79d0*/  VIADD R16, R2, 0x38 ;  /* 0x0000003802107836 */ /* 0x000fe20000000000 */
[----:B------:R-:W-:Y:S02]  /*79e0*/  FSEL R95, R42, -INF , !P0 ;  /* 0xff8000002a5f7808 */ /* 0x000fe40004000000 */
[----:B------:R-:W-:Y:S02]  /*79f0*/  FSEL R96, R41, -INF , !P4 ;  /* 0xff80000029607808 */ /* 0x000fe40006000000 */
[-C--:B------:R-:W-:Y:S01]  /*7a00*/  ISETP.GE.AND P5, PT, R16, R54.reuse, PT ;  /* 0x000000361000720c */ /* 0x080fe20003fa6270 */
[----:B------:R-:W1:Y:S01]  /*7a10*/  LDSM.16.M88.4 R40, [R134+0x2c00] ;  /* 0x002c00008628783b */ /* 0x000e620000000200 */
[----:B------:R-:W-:Y:S01]  /*7a20*/  FSEL R64, R60, -INF , !P3 ;  /* 0xff8000003c407808 */ /* 0x000fe20005800000 */
[----:B------:R-:W-:Y:S01]  /*7a30*/  HMMA.16816.F32.BF16 R56, R28, R66, R56 ;  /* 0x000000421c38723c */ /* 0x000fe20000041838 */
[-C--:B------:R-:W-:Y:S01]  /*7a40*/  ISETP.GE.AND P3, PT, R16, R53.reuse, PT ;  /* 0x000000351000720c */ /* 0x080fe20003f66270 */
[C---:B------:R-:W-:Y:S01]  /*7a50*/  VIADD R60, R2.reuse, 0x39 ;  /* 0x00000039023c7836 */ /* 0x040fe20000000000 */
[----:B------:R-:W-:Y:S01]  /*7a60*/  ISETP.GE.AND P2, PT, R21, R53, PT ;  /* 0x000000351500720c */ /* 0x000fe20003f46270 */
[----:B------:R-:W-:Y:S01]  /*7a70*/  VIADD R21, R2, 0x31 ;  /* 0x0000003102157836 */ /* 0x000fe20000000000 */
[----:B------:R-:W-:Y:S01]  /*7a80*/  FSEL R88, R32, -INF , !P5 ;  /* 0xff80000020587808 */ /* 0x000fe20006800000 */
[----:B------:R-:W-:Y:S01]  /*7a90*/  HMMA.16816.F32.BF16 R16, R8, R18, RZ ;  /* 0x000000120810723c */ /* 0x000fe200000418ff */
[----:B------:R-:W-:Y:S01]  /*7aa0*/  FSEL R85, R62, -INF , !P2 ;  /* 0xff8000003e557808 */ /* 0x000fe20005000000 */
[----:B------:R-:W-:Y:S01]  /*7ab0*/  VIADD R32, R2, 0x41 ;  /* 0x0000004102207836 */ /* 0x000fe20000000000 */
[----:B------:R-:W-:-:S02]  /*7ac0*/  ISETP.GE.AND P0, PT, R21, R54, PT ;  /* 0x000000361500720c */ /* 0x000fc40003f06270 */
[----:B------:R-:W-:Y:S01]  /*7ad0*/  ISETP.GE.AND P4, PT, R21, R53, PT ;  /* 0x000000351500720c */ /* 0x000fe20003f86270 */
[----:B------:R-:W-:Y:S01]  /*7ae0*/  VIADD R21, R2, 0x40 ;  /* 0x0000004002157836 */ /* 0x000fe20000000000 */
[-C--:B------:R-:W-:Y:S01]  /*7af0*/  ISETP.GE.AND P2, PT, R60, R54.reuse, PT ;  /* 0x000000363c00720c */ /* 0x080fe20003f46270 */
[----:B--2---:R-:W-:Y:S01]  /*7b00*/  HMMA.16816.F32.BF16 R44, R28, R24, R44 ;  /* 0x000000181c2c723c */ /* 0x004fe2000004182c */
[----:B------:R-:W-:Y:S02]  /*7b10*/  FSEL R89, R63, -INF , !P4 ;  /* 0xff8000003f597808 */ /* 0x000fe40006000000 */
[----:B------:R-:W-:Y:S02]  /*7b20*/  ISETP.GE.AND P4, PT, R21, R54, PT ;  /* 0x000000361500720c */ /* 0x000fe40003f86270 */
[----:B------:R-:W-:Y:S02]  /*7b30*/  FSEL R94, R33, -INF , !P2 ;  /* 0xff800000215e7808 */ /* 0x000fe40005000000 */
[----:B------:R-:W-:-:S02]  /*7b40*/  FSEL R93, R34, -INF , !P3 ;  /* 0xff800000225d7808 */ /* 0x000fc40005800000 */
[----:B------:R-:W-:Y:S01]  /*7b50*/  FSEL R33, R12, -INF , !P4 ;  /* 0xff8000000c217808 */ /* 0x000fe20006000000 */
[C---:B------:R-:W-:Y:S01]  /*7b60*/  VIADD R12, R2.reuse, 0x49 ;  /* 0x00000049020c7836 */ /* 0x040fe20000000000 */
[----:B------:R-:W-:Y:S02]  /*7b70*/  FSEL R84, R61, -INF , !P0 ;  /* 0xff8000003d547808 */ /* 0x000fe40004000000 */
[-C--:B------:R-:W-:Y:S01]  /*7b80*/  ISETP.GE.AND P5, PT, R21, R53.reuse, PT ;  /* 0x000000351500720c */ /* 0x080fe20003fa6270 */
[----:B------:R-:W-:Y:S01]  /*7b90*/  VIADD R21, R2, 0x48 ;  /* 0x0000004802157836 */ /* 0x000fe20000000000 */
[----:B------:R-:W-:Y:S01]  /*7ba0*/  ISETP.GE.AND P3, PT, R32, R54, PT ;  /* 0x000000362000720c */ /* 0x000fe20003f66270 */
[----:B------:R-:W-:Y:S01]  /*7bb0*/  HMMA.16816.F32.BF16 R16, R28, R26, R16 ;  /* 0x0000001a1c10723c */ /* 0x000fe20000041810 */
[----:B------:R-:W2:Y:S01]  /*7bc0*/  LDSM.16.M88.4 R24, [R133+0x1c00] ;  /* 0x001c00008518783b */ /* 0x000ea20000000200 */
[----:B------:R-:W-:Y:S01]  /*7bd0*/  ISETP.GE.AND P0, PT, R60, R53, PT ;  /* 0x000000353c00720c */ /* 0x000fe20003f06270 */
[----:B------:R-:W-:-:S04]  /*7be0*/  DEPBAR.LE SB0, 0x0 ;  /* 0x000080000000791a */ /* 0x000fc80000000000 */
[C---:B---3--:R-:W-:Y:S01]  /*7bf0*/  HMMA.16816.F32.BF16 R60, R8.reuse, R36, RZ ;  /* 0x00000024083c723c */ /* 0x048fe200000418ff */
[----:B------:R-:W-:Y:S02]  /*7c00*/  FSEL R65, R14, -INF , !P5 ;  /* 0xff8000000e417808 */ /* 0x000fe40006800000 */
[----:B------:R-:W-:Y:S02]  /*7c10*/  FSEL R66, R13, -INF , !P3 ;  /* 0xff8000000d427808 */ /* 0x000fe40005800000 */
[----:B------:R-:W-:Y:S01]  /*7c20*/  FSEL R99, R35, -INF , !P0 ;  /* 0xff80000023637808 */ /* 0x000fe20004000000 */
[----:B------:R-:W-:Y:S01]  /*7c30*/  HMMA.16816.F32.BF16 R36, R8, R38, RZ ;  /* 0x000000260824723c */ /* 0x000fe200000418ff */
[----:B------:R-:W-:Y:S01]  /*7c40*/  BAR.SYNC.DEFER_BLOCKING 0x0 ;  /* 0x0000000000007b1d */ /* 0x000fe20000010000 */
[C---:B------:R-:W-:Y:S02]  /*7c50*/  ISETP.GE.AND P5, PT, R12.reuse, R54, PT ;  /* 0x000000360c00720c */ /* 0x040fe40003fa6270 */
[-C--:B------:R-:W-:Y:S01]  /*7c60*/  ISETP.GE.AND P3, PT, R12, R53.reuse, PT ;  /* 0x000000350c00720c */ /* 0x080fe20003f66270 */
[----:B------:R-:W-:Y:S01]  /*7c70*/  VIADD R12, R2, 0x50 ;  /* 0x00000050020c7836 */ /* 0x000fe20000000000 */
[----:B------:R-:W-:-:S02]  /*7c80*/  ISETP.GE.AND P2, PT, R32, R53, PT ;  /* 0x000000352000720c */ /* 0x000fc40003f46270 */
[-C--:B------:R-:W-:Y:S02]  /*7c90*/  ISETP.GE.AND P0, PT, R21, R54.reuse, PT ;  /* 0x000000361500720c */ /* 0x080fe40003f06270 */
[----:B------:R-:W-:Y:S02]  /*7ca0*/  FSEL R87, R15, -INF , !P2 ;  /* 0xff8000000f577808 */ /* 0x000fe40005000000 */
[----:B------:R-:W-:Y:S02]  /*7cb0*/  FSEL R56, R56, -INF , !P0 ;  /* 0xff80000038387808 */ /* 0x000fe40004000000 */
[C---:B------:R-:W-:Y:S02]  /*7cc0*/  ISETP.GE.AND P2, PT, R12.reuse, R54, PT ;  /* 0x000000360c00720c */ /* 0x040fe40003f46270 */
[-C--:B------:R-:W-:Y:S02]  /*7cd0*/  ISETP.GE.AND P0, PT, R12, R53.reuse, PT ;  /* 0x000000350c00720c */ /* 0x080fe40003f06270 */
[----:B-1----:R-:W-:Y:S01]  /*7ce0*/  HMMA.16816.F32.BF16 R12, R8, R40, RZ ;  /* 0x00000028080c723c */ /* 0x002fe200000418ff */
[----:B------:R-:W-:Y:S01]  /*7cf0*/  ISETP.GE.AND P4, PT, R21, R53, PT ;  /* 0x000000351500720c */ /* 0x000fe20003f86270 */
[----:B------:R-:W-:Y:S01]  /*7d00*/  VIADD R21, R2, 0x51 ;  /* 0x0000005102157836 */ /* 0x000fe20000000000 */
[----:B------:R-:W-:-:S02]  /*7d10*/  FSEL R57, R57, -INF , !P5 ;  /* 0xff80000039397808 */ /* 0x000fc40006800000 */
[----:B------:R-:W-:Y:S01]  /*7d20*/  FSEL R67, R58, -INF , !P4 ;  /* 0xff8000003a437808 */ /* 0x000fe20006000000 */
[----:B------:R-:W-:Y:S01]  /*7d30*/  HMMA.16816.F32.BF16 R8, R8, R42, RZ ;  /* 0x0000002a0808723c */ /* 0x000fe200000418ff */
[C---:B------:R-:W-:Y:S01]  /*7d40*/  ISETP.GE.AND P4, PT, R21.reuse, R54, PT ;  /* 0x000000361500720c */ /* 0x040fe20003f86270 */
[C---:B------:R-:W-:Y:S01]  /*7d50*/  VIADD R40, R2.reuse, 0x59 ;  /* 0x0000005902287836 */ /* 0x040fe20000000000 */
[-C--:B------:R-:W-:Y:S01]  /*7d60*/  ISETP.GE.AND P5, PT, R21, R53.reuse, PT ;  /* 0x000000351500720c */ /* 0x080fe20003fa6270 */
[----:B------:R-:W-:Y:S01]  /*7d70*/  VIADD R21, R2, 0x58 ;  /* 0x0000005802157836 */ /* 0x000fe20000000000 */
[----:B------:R-:W-:Y:S01]  /*7d80*/  FSEL R32, R44, -INF , !P2 ;  /* 0xff8000002c207808 */ /* 0x000fe20005000000 */
[----:B------:R-:W-:Y:S01]  /*7d90*/  HMMA.16816.F32.BF16 R60, R28, R48, R60 ;  /* 0x000000301c3c723c */ /* 0x000fe2000004183c */
[----:B------:R-:W-:Y:S02]  /*7da0*/  FSEL R59, R59, -INF , !P3 ;  /* 0xff8000003b3b7808 */ /* 0x000fe40005800000 */
[----:B------:R-:W-:-:S02]  /*7db0*/  ISETP.GE.AND P2, PT, R21, R53, PT ;  /* 0x000000351500720c */ /* 0x000fc40003f46270 */
[----:B------:R-:W-:Y:S01]  /*7dc0*/  FSEL R35, R46, -INF , !P0 ;  /* 0xff8000002e237808 */ /* 0x000fe20004000000 */
[C---:B------:R-:W-:Y:S01]  /*7dd0*/  HMMA.16816.F32.BF16 R36, R28.reuse, R50, R36 ;  /* 0x000000321c24723c */ /* 0x040fe20000041824 */
[-C--:B------:R-:W-:Y:S01]  /*7de0*/  ISETP.GE.AND P3, PT, R21, R54.reuse, PT ;  /* 0x000000361500720c */ /* 0x080fe20003f66270 */
[----:B------:R-:W-:Y:S01]  /*7df0*/  VIADD R21, R2, 0x60 ;  /* 0x0000006002157836 */ /* 0x000fe20000000000 */
[C---:B------:R-:W-:Y:S02]  /*7e00*/  ISETP.GE.AND P0, PT, R40.reuse, R54, PT ;  /* 0x000000362800720c */ /* 0x040fe40003f06270 */
[----:B------:R-:W-:Y:S01]  /*7e10*/  FSEL R34, R45, -INF , !P4 ;  /* 0xff8000002d227808 */ /* 0x000fe20006000000 */
[----:B--2---:R-:W-:Y:S01]  /*7e20*/  HMMA.16816.F32.BF16 R12, R28, R24, R12 ;  /* 0x000000181c0c723c */ /* 0x004fe2000004180c */
[----:B------:R-:W-:Y:S01]  /*7e30*/  ISETP.GE.AND P4, PT, R40, R53, PT ;  /* 0x000000352800720c */ /* 0x000fe20003f86270 */
[----:B------:R-:W-:Y:S01]  /*7e40*/  VIADD R40, R2, 0x61 ;  /* 0x0000006102287836 */ /* 0x000fe20000000000 */
[----:B------:R-:W-:-:S02]  /*7e50*/  FSEL R41, R18, -INF , !P2 ;  /* 0xff80000012297808 */ /* 0x000fc40005000000 */
[----:B------:R-:W-:Y:S01]  /*7e60*/  FSEL R18, R17, -INF , !P0 ;  /* 0xff80000011127808 */ /* 0x000fe20004000000 */
[C---:B------:R-:W-:Y:S01]  /*7e70*/  VIADD R17, R2.reuse, 0x68 ;  /* 0x0000006802117836 */ /* 0x040fe20000000000 */
[----:B------:R-:W-:Y:S01]  /*7e80*/  FSEL R43, R47, -INF , !P5 ;  /* 0xff8000002f2b7808 */ /* 0x000fe20006800000 */
[----:B------:R-:W-:Y:S01]  /*7e90*/  HMMA.16816.F32.BF16 R8, R28, R26, R8 ;  /* 0x0000001a1c08723c */ /* 0x000fe20000041808 */
[-C--:B------:R-:W-:Y:S01]  /*7ea0*/  ISETP.GE.AND P5, PT, R21, R54.reuse, PT ;  /* 0x000000361500720c */ /* 0x080fe20003fa6270 */
[----:B------:R-:W-:Y:S01]  /*7eb0*/  VIADD R24, R2, 0x78 ;  /* 0x0000007802187836 */ /* 0x000fe20000000000 */
[----:B------:R-:W-:Y:S02]  /*7ec0*/  FSEL R16, R16, -INF , !P3 ;  /* 0xff80000010107808 */ /* 0x000fe40005800000 */
[----:B------:R-:W-:Y:S01]  /*7ed0*/  FSEL R45, R19, -INF , !P4 ;  /* 0xff800000132d7808 */ /* 0x000fe20006000000 */
[C---:B------:R-:W-:Y:S01]  /*7ee0*/  VIADD R19, R2.reuse, 0x69 ;  /* 0x0000006902137836 */ /* 0x040fe20000000000 */
[----:B------:R-:W-:Y:S01]  /*7ef0*/  ISETP.GE.AND P3, PT, R21, R53, PT ;  /* 0x000000351500720c */ /* 0x000fe20003f66270 */
[----:B------:R-:W-:Y:S01]  /*7f00*/  VIADD R21, R2, 0x70 ;  /* 0x0000007002157836 */ /* 0x000fe20000000000 */
[----:B------:R-:W-:-:S02]  /*7f10*/  ISETP.GE.AND P2, PT, R40, R54, PT ;  /* 0x000000362800720c */ /* 0x000fc40003f46270 */
[-C--:B------:R-:W-:Y:S02]  /*7f20*/  ISETP.GE.AND P0, PT, R40, R53.reuse, PT ;  /* 0x000000352800720c */ /* 0x080fe40003f06270 */
[C---:B------:R-:W-:Y:S02]  /*7f30*/  ISETP.GE.AND P4, PT, R17.reuse, R54, PT ;  /* 0x000000361100720c */ /* 0x040fe40003f86270 */
[----:B------:R-:W-:Y:S02]  /*7f40*/  FSEL R60, R60, -INF , !P5 ;  /* 0xff8000003c3c7808 */ /* 0x000fe40006800000 */
[----:B------:R-:W-:Y:S02]  /*7f50*/  ISETP.GE.AND P5, PT, R17, R53, PT ;  /* 0x000000351100720c */ /* 0x000fe40003fa6270 */
[----:B------:R-:W-:Y:S02]  /*7f60*/  FSEL R17, R62, -INF , !P3 ;  /* 0xff8000003e117808 */ /* 0x000fe40005800000 */
[----:B------:R-:W-:-:S02]  /*7f70*/  FSEL R61, R61, -INF , !P2 ;  /* 0xff8000003d3d7808 */ /* 0x000fc40005000000 */
[CC--:B------:R-:W-:Y:S02]  /*7f80*/  ISETP.GE.AND P3, PT, R19.reuse, R54.reuse, PT ;  /* 0x000000361300720c */ /* 0x0c0fe40003f66270 */
        /* <DEDUP_REMOVED lines=8> */
[----:B------:R-:W-:Y:S02]  /*8010*/  FSEL R23, R14, -INF , !P4 ;  /* 0xff8000000e177808 */ /* 0x000fe40006000000 */
[C---:B------:R-:W-:Y:S02]  /*8020*/  ISETP.GE.AND P0, PT, R2.reuse, R54, PT ;  /* 0x000000360200720c */ /* 0x040fe40003f06270 */
[C---:B------:R-:W-:Y:S01]  /*8030*/  ISETP.GE.AND P4, PT, R2.reuse, R53, PT ;  /* 0x000000350200720c */ /* 0x040fe20003f86270 */
[----:B------:R-:W-:Y:S01]  /*8040*/  VIADD R2, R2, 0x79 ;  /* 0x0000007902027836 */ /* 0x000fe20000000000 */
[----:B------:R-:W-:Y:S02]  /*8050*/  FSEL R14, R20, -INF , !P0 ;  /* 0xff800000140e7808 */ /* 0x000fe40004000000 */
[----:B------:R-:W-:-:S02]  /*8060*/  FSEL R27, R38, -INF , !P5 ;  /* 0xff800000261b7808 */ /* 0x000fc40006800000 */
[----:B------:R-:W-:Y:S02]  /*8070*/  ISETP.GE.AND P0, PT, R2, R53, PT ;  /* 0x000000350200720c */ /* 0x000fe40003f06270 */
[----:B------:R-:W-:Y:S02]  /*8080*/  ISETP.GE.AND P5, PT, R21, R54, PT ;  /* 0x000000361500720c */ /* 0x000fe40003fa6270 */
[----:B------:R-:W-:Y:S02]  /*8090*/  FSEL R20, R11, -INF , !P0 ;  /* 0xff8000000b147808 */ /* 0x000fe40004000000 */
[----:B------:R-:W-:Y:S02]  /*80a0*/  ISETP.GE.AND P0, PT, R52, 0x2, PT ;  /* 0x000000023400780c */ /* 0x000fe40003f06270 */
[----:B------:R-:W-:Y:S02]  /*80b0*/  FSEL R42, R37, -INF , !P3 ;  /* 0xff800000252a7808 */ /* 0x000fe40005800000 */
[----:B------:R-:W-:-:S02]  /*80c0*/  FSEL R39, R39, -INF , !P2 ;  /* 0xff80000027277808 */ /* 0x000fc40005000000 */
[----:B------:R-:W-:Y:S02]  /*80d0*/  FSEL R12, R13, -INF , !P5 ;  /* 0xff8000000d0c7808 */ /* 0x000fe40006800000 */
[-C--:B------:R-:W-:Y:S02]  /*80e0*/  ISETP.GE.AND P3, PT, R21, R53.reuse, PT ;  /* 0x000000351500720c */ /* 0x080fe40003f66270 */
[CC--:B------:R-:W-:Y:S02]  /*80f0*/  ISETP.GE.AND P6, PT, R24.reuse, R54.reuse, PT ;  /* 0x000000361800720c */ /* 0x0c0fe40003fc6270 */
[----:B------:R-:W-:Y:S02]  /*8100*/  ISETP.GE.AND P2, PT, R24, R53, PT ;  /* 0x000000351800720c */ /* 0x000fe40003f46270 */
        /* <DEDUP_REMOVED lines=67> */
.L_x_4503:
[----:B------:R-:W-:Y:S02]  /*8540*/  ULDC UR10, c[0x0][0x248] ;  /* 0x00009200000a7ab9 */ /* 0x000fe40000000800 */
[----:B------:R-:W-:-:S06]  /*8550*/  USHF.L.U32 UR5, UR10, 0x7, URZ ;  /* 0x000000070a057899 */ /* 0x000fcc000800063f */
[----:B------:R-:W-:-:S04]  /*8560*/  IADD3 R10, RZ, -UR5, RZ ;  /* 0x80000005ff0a7c10 */ /* 0x000fc8000fffe0ff */
[----:B------:R-:W-:-:S07]  /*8570*/  SHF.R.S32.HI R0, RZ, 0x1f, R10 ;  /* 0x0000001fff007819 */ /* 0x000fce000001140a */
.L_x_4504:
        /* <DEDUP_REMOVED lines=17> */
[----:B------:R1:W-:Y:S04]  /*8690*/  LDGSTS.E.BYPASS.LTC128B.128 [R147+0x2000], desc[UR6][R10.64] ;  /* 0x020000000a937fae */ /* 0x0003e8000b901d46 */
[----:B------:R1:W-:Y:S04]  /*86a0*/  LDGSTS.E.BYPASS.LTC128B.128 [R147+0x2800], desc[UR6][R8.64] ;  /* 0x0280000008937fae */ /* 0x0003e8000b901d46 */
[----:B------:R-:W0:Y:S02]  /*86b0*/  LDGDEPBAR ;  /* 0x00000000000079af */ /* 0x000e240000000000 */
.L_x_4502:
        /* <DEDUP_REMOVED lines=92> */
[----:B------:R-:W1:Y:S01]  /*8c80*/  MUFU.EX2 R14, R14 ;  /* 0x0000000e000e7308 */ /* 0x000e620000000800 */
        /* <DEDUP_REMOVED lines=13> */
[----:B------:R-:W3:Y:S01]  /*8d60*/  LDSM.16.MT88.4 R4, [R131+0x3000] ;  /* 0x003000008304783b */ /* 0x000ee20000004200 */
        /* <DEDUP_REMOVED lines=34> */
[----:B-1----:R-:W-:Y:S01]  /*8f90*/  F2FP.BF16.F32.PACK_AB R81, R48, R49 ;  /* 0x000000313051723e */ /* 0x002fe200000010ff */
[----:B------:R-:W-:Y:S01]  /*8fa0*/  FADD.FTZ R15, R46, R15 ;  /* 0x0000000f2e0f7221 */ /* 0x000fe20000010000 */
[----:B------:R-:W-:Y:S01]  /*8fb0*/  FADD.FTZ R49, R49, R48 ;  /* 0x0000003031317221 */ /* 0x000fe20000010000 */
[--C-:B------:R-:W-:Y:S01]  /*8fc0*/  FFMA.FTZ R67, R16, UR10, -R31.reuse ;  /* 0x0000000a10437c23 */ /* 0x100fe2000801081f */
[--C-:B------:R-:W-:Y:S01]  /*8fd0*/  FFMA.FTZ R59, R60, UR10, -R31.reuse ;  /* 0x0000000a3c3b7c23 */ /* 0x100fe2000801081f */
[----:B------:R-:W-:Y:S01]  /*8fe0*/  FFMA.FTZ R34, R18, UR10, -R31 ;  /* 0x0000000a12227c23 */ /* 0x000fe2000801081f */
[--C-:B------:R-:W-:Y:S01]  /*8ff0*/  FFMA.FTZ R43, R43, UR10, -R22.reuse ;  /* 0x0000000a2b2b7c23 */ /* 0x100fe20008010816 */
[----:B------:R-:W-:Y:S01]  /*9000*/  MUFU.EX2 R44, R44 ;  /* 0x0000002c002c7308 */ /* 0x000fe20000000800 */
[--C-:B------:R-:W-:Y:S01]  /*9010*/  FFMA.FTZ R60, R41, UR10, -R22.reuse ;  /* 0x0000000a293c7c23 */ /* 0x100fe20008010816 */
[----:B----4-:R-:W-:Y:S01]  /*9020*/  FADD.FTZ R16, R50, R49 ;  /* 0x0000003132107221 */ /* 0x010fe20000010000 */
[--C-:B------:R-:W-:Y:S01]  /*9030*/  FFMA.FTZ R41, R42, UR10, -R31.reuse ;  /* 0x0000000a2a297c23 */ /* 0x100fe2000801081f */
[--C-:B------:R-:W-:Y:S01]  /*9040*/  FFMA.FTZ R42, R17, UR10, -R22.reuse ;  /* 0x0000000a112a7c23 */ /* 0x100fe20008010816 */
[--C-:B------:R-:W-:Y:S01]  /*9050*/  FFMA.FTZ R19, R19, UR10, -R22.reuse ;  /* 0x0000000a13137c23 */ /* 0x100fe20008010816 */
[--C-:B------:R-:W-:Y:S01]  /*9060*/  FFMA.FTZ R27, R27, UR10, -R22.reuse ;  /* 0x0000000a1b1b7c23 */ /* 0x100fe20008010816 */
[----:B------:R-:W-:Y:S01]  /*9070*/  FFMA.FTZ R39, R39, UR10, -R22 ;  /* 0x0000000a27277c23 */ /* 0x000fe20008010816 */
[----:B------:R-:W1:Y:S01]  /*9080*/  MUFU.EX2 R37, R37 ;  /* 0x0000002500257308 */ /* 0x000e620000000800 */
[C---:B-----5:R-:W-:Y:S01]  /*9090*/  F2FP.BF16.F32.PACK_AB R83, R51.reuse, R50 ;  /* 0x000000323353723e */ /* 0x060fe200000010ff */
[----:B------:R-:W-:Y:S01]  /*90a0*/  FADD.FTZ R16, R51, R16 ;  /* 0x0000001033107221 */ /* 0x000fe20000010000 */
[--C-:B------:R-:W-:Y:S01]  /*90b0*/  FFMA.FTZ R151, R24, UR10, -R31.reuse ;  /* 0x0000000a18977c23 */ /* 0x100fe2000801081f */
[--C-:B------:R-:W-:Y:S01]  /*90c0*/  FFMA.FTZ R40, R40, UR10, -R31.reuse ;  /* 0x0000000a28287c23 */ /* 0x100fe2000801081f */
[----:B------:R-:W-:Y:S01]  /*90d0*/  FFMA.FTZ R30, R30, UR10, -R31 ;  /* 0x0000000a1e1e7c23 */ /* 0x000fe2000801081f */
[--C-:B------:R-:W-:Y:S01]  /*90e0*/  FFMA.FTZ R21, R21, UR10, -R22.reuse ;  /* 0x0000000a15157c23 */ /* 0x100fe20008010816 */
[----:B------:R-:W-:Y:S01]  /*90f0*/  FFMA.FTZ R152, R20, UR10, -R22 ;  /* 0x0000000a14987c23 */ /* 0x000fe20008010816 */
        /* <DEDUP_REMOVED lines=8> */
[----:B------:R-:W-:-:S02]  /*9180*/  FADD.FTZ R44, R44, R15 ;  /* 0x0000000f2c2c7221 */ /* 0x000fc40000010000 */
[----:B------:R-:W-:Y:S02]  /*9190*/  LDSM.16.MT88.4 R12, [R131+0x4400] ;  /* 0x00440000830c783b */ /* 0x000fe40000004200 */
[----:B------:R-:W-:Y:S01]  /*91a0*/  FADD.FTZ R44, R37, R44 ;  /* 0x0000002c252c7221 */ /* 0x000fe20000010000 */
[----:B------:R-:W1:Y:S01]  /*91b0*/  MUFU.EX2 R28, R28 ;  /* 0x0000001c001c7308 */ /* 0x000e620000000800 */
[----:B--2---:R-:W-:Y:S02]  /*91c0*/  F2FP.BF16.F32.PACK_AB R6, R26, R29 ;  /* 0x0000001d1a06723e */ /* 0x004fe400000010ff */
        /* <DEDUP_REMOVED lines=8> */
[----:B------:R-:W-:Y:S01]  /*9250*/  MUFU.EX2 R103, R103 ;  /* 0x0000006700677308 */ /* 0x000fe20000000800 */
[----:B---3--:R-:W-:Y:S01]  /*9260*/  F2FP.BF16.F32.PACK_AB R7, R38, R3 ;  /* 0x000000032607723e */ /* 0x008fe200000010ff */
[----:B------:R-:W-:Y:S01]  /*9270*/  FADD.FTZ R3, R26, R29 ;  /* 0x0000001d1a037221 */ /* 0x000fe20000010000 */
[----:B------:R-:W-:-:S05]  /*9280*/  FADD.FTZ R29, R38, R17 ;  /* 0x00000011261d7221 */ /* 0x000fca0000010000 */
[C---:B------:R-:W-:Y:S01]  /*9290*/  HMMA.16816.F32.BF16 R68, R4.reuse, R8, R68 ;  /* 0x000000080444723c */ /* 0x040fe20000041844 */
[----:B------:R-:W-:Y:S05]  /*92a0*/  MUFU.EX2 R63, R63 ;  /* 0x0000003f003f7308 */ /* 0x000fea0000000800 */
[----:B------:R-:W-:Y:S01]  /*92b0*/  HMMA.16816.F32.BF16 R72, R4, R10, R72 ;  /* 0x0000000a0448723c */ /* 0x000fe20000041848 */
[----:B------:R-:W1:Y:S02]  /*92c0*/  LDSM.16.MT88.4 R8, [R131+0x3400] ;  /* 0x003400008308783b */ /* 0x000e640000004200 */
[----:B------:R-:W-:Y:S08]  /*92d0*/  MUFU.EX2 R58, R58 ;  /* 0x0000003a003a7308 */ /* 0x000ff00000000800 */
[----:B------:R-:W2:Y:S08]  /*92e0*/  MUFU.EX2 R90, R90 ;  /* 0x0000005a005a7308 */ /* 0x000eb00000000800 */
[----:B------:R-:W3:Y:S08]  /*92f0*/  MUFU.EX2 R97, R97 ;  /* 0x0000006100617308 */ /* 0x000ef00000000800 */
[----:B------:R-:W-:Y:S01]  /*9300*/  MUFU.EX2 R91, R91 ;  /* 0x0000005b005b7308 */ /* 0x000fe20000000800 */
[----:B--2---:R-:W-:-:S07]  /*9310*/  FADD.FTZ R26, R90, R29 ;  /* 0x0000001d5a1a7221 */ /* 0x004fce0000010000 */
[----:B------:R-:W2:Y:S01]  /*9320*/  MUFU.EX2 R62, R62 ;  /* 0x0000003e003e7308 */ /* 0x000ea20000000800 */
[----:B---3--:R-:W-:Y:S01]  /*9330*/  FADD.FTZ R26, R97, R26 ;  /* 0x0000001a611a7221 */ /* 0x008fe20000010000 */
[C---:B-1----:R-:W-:Y:S06]  /*9340*/  HMMA.16816.F32.BF16 R76, R4.reuse, R8, R76 ;  /* 0x00000008044c723c */ /* 0x042fec000004184c */
[----:B------:R-:W-:Y:S01]  /*9350*/  MUFU.EX2 R101, R101 ;  /* 0x0000006500657308 */ /* 0x000fe20000000800 */
[----:B------:R-:W-:Y:S01]  /*9360*/  HMMA.16816.F32.BF16 R80, R4, R10, R80 ;  /* 0x0000000a0450723c */ /* 0x000fe20000041850 */
[----:B------:R-:W1:Y:S06]  /*9370*/  LDSM.16.MT88.4 R8, [R132+0x3800] ;  /* 0x003800008408783b */ /* 0x000e6c0000004200 */
[----:B------:R-:W3:Y:S01]  /*9380*/  MUFU.EX2 R84, R84 ;  /* 0x0000005400547308 */ /* 0x000ee20000000800 */
[----:B------:R-:W-:-:S02]  /*9390*/  F2FP.BF16.F32.PACK_AB R4, R103, R86 ;  /* 0x000000566704723e */ /* 0x000fc400000010ff */
[----:B------:R-:W-:Y:S02]  /*93a0*/  F2FP.BF16.F32.PACK_AB R5, R97, R90 ;  /* 0x0000005a6105723e */ /* 0x000fe400000010ff */
[----:B------:R-:W-:-:S03]  /*93b0*/  F2FP.BF16.F32.PACK_AB R6, R58, R63 ;  /* 0x0000003f3a06723e */ /* 0x000fc600000010ff */
[----:B------:R-:W-:Y:S01]  /*93c0*/  MUFU.EX2 R95, R95 ;  /* 0x0000005f005f7308 */ /* 0x000fe20000000800 */
[----:B--2---:R-:W-:Y:S01]  /*93d0*/  F2FP.BF16.F32.PACK_AB R7, R62, R91 ;  /* 0x0000005b3e07723e */ /* 0x004fe200000010ff */
[----:B------:R-:W-:Y:S01]  /*93e0*/  FADD.FTZ R91, R91, R26 ;  /* 0x0000001a5b5b7221 */ /* 0x000fe20000010000 */
[----:B------:R-:W-:-:S03]  /*93f0*/  FFMA.FTZ R26, R25, UR10, -R22 ;  /* 0x0000000a191a7c23 */ /* 0x000fc60008010816 */
[----:B------:R-:W-:Y:S02]  /*9400*/  FADD.FTZ R62, R62, R91 ;  /* 0x0000005b3e3e7221 */ /* 0x000fe40000010000 */
[----:B------:R-:W-:Y:S08]  /*9410*/  MUFU.EX2 R64, R64 ;  /* 0x0000004000407308 */ /* 0x000ff00000000800 */
[----:B------:R-:W-:Y:S08]  /*9420*/  MUFU.EX2 R105, R105 ;  /* 0x0000006900697308 */ /* 0x000ff00000000800 */
[----:B------:R-:W2:Y:S01]  /*9430*/  MUFU.EX2 R88, R88 ;  /* 0x0000005800587308 */ /* 0x000ea20000000800 */
        /* <DEDUP_REMOVED lines=8> */
[----:B------:R-:W-:Y:S01]  /*94c0*/  MUFU.EX2 R56, R56 ;  /* 0x0000003800387308 */ /* 0x000fe20000000800 */
[C---:B-1----:R-:W-:Y:S07]  /*94d0*/  HMMA.16816.F32.BF16 R76, R4.reuse, R8, R76 ;  /* 0x00000008044c723c */ /* 0x042fee000004184c */
[----:B------:R-:W-:Y:S01]  /*94e0*/  MUFU.EX2 R57, R57 ;  /* 0x0000003900397308 */ /* 0x000fe20000000800 */
[----:B------:R-:W-:Y:S01]  /*94f0*/  HMMA.16816.F32.BF16 R80, R4, R10, R80 ;  /* 0x0000000a0450723c */ /* 0x000fe20000041850 */
[----:B------:R-:W1:Y:S06]  /*9500*/  LDSM.16.MT88.4 R8, [R132+0x3c00] ;  /* 0x003c00008408783b */ /* 0x000e6c0000004200 */
[----:B------:R-:W5:Y:S01]  /*9510*/  MUFU.EX2 R96, R96 ;  /* 0x0000006000607308 */ /* 0x000f620000000800 */
[----:B---3--:R-:W-:-:S02]  /*9520*/  F2FP.BF16.F32.PACK_AB R4, R84, R101 ;  /* 0x000000655404723e */ /* 0x008fc400000010ff */
[----:B--2---:R-:W-:Y:S01]  /*9530*/  F2FP.BF16.F32.PACK_AB R5, R88, R105 ;  /* 0x000000695805723e */ /* 0x004fe200000010ff */
[----:B------:R-:W-:Y:S01]  /*9540*/  FADD.FTZ R105, R105, R62 ;  /* 0x0000003e69697221 */ /* 0x000fe20000010000 */
[----:B------:R-:W-:Y:S02]  /*9550*/  F2FP.BF16.F32.PACK_AB R6, R64, R95 ;  /* 0x0000005f4006723e */ /* 0x000fe400000010ff */
[----:B----4-:R-:W-:Y:S01]  /*9560*/  F2FP.BF16.F32.PACK_AB R7, R85, R92 ;  /* 0x0000005c5507723e */ /* 0x010fe200000010ff */
[----:B------:R-:W-:Y:S01]  /*9570*/  MUFU.EX2 R94, R94 ;  /* 0x0000005e005e7308 */ /* 0x000fe20000000800 */
[----:B------:R-:W-:-:S04]  /*9580*/  FADD.FTZ R105, R88, R105 ;  /* 0x0000006958697221 */ /* 0x000fc80000010000 */
[----:B------:R-:W-:-:S03]  /*9590*/  FADD.FTZ R92, R92, R105 ;  /* 0x000000695c5c7221 */ /* 0x000fc60000010000 */
[----:B------:R-:W2:Y:S01]  /*95a0*/  MUFU.EX2 R33, R33 ;  /* 0x0000002100217308 */ /* 0x000ea20000000800 */
[----:B------:R-:W-:-:S07]  /*95b0*/  FADD.FTZ R92, R85, R92 ;  /* 0x0000005c555c7221 */ /* 0x000fce0000010000 */
[----:B------:R-:W-:Y:S08]  /*95c0*/  MUFU.EX2 R98, R98 ;  /* 0x0000006200627308 */ /* 0x000ff00000000800 */
[----:B------:R-:W3:Y:S01]  /*95d0*/  MUFU.EX2 R65, R65 ;  /* 0x0000004100417308 */ /* 0x000ee20000000800 */
[C---:B-1----:R-:W-:Y:S07]  /*95e0*/  HMMA.16816.F32.BF16 R68, R4.reuse, R8, R68 ;  /* 0x000000080444723c */ /* 0x042fee0000041844 */
[----:B------:R-:W-:Y:S01]  /*95f0*/  MUFU.EX2 R67, R67 ;  /* 0x0000004300437308 */ /* 0x000fe20000000800 */
[C---:B------:R-:W-:Y:S01]  /*9600*/  HMMA.16816.F32.BF16 R72, R4.reuse, R10, R72 ;  /* 0x0000000a0448723c */ /* 0x040fe20000041848 */
[----:B------:R-:W1:Y:S06]  /*9610*/  LDSM.16.MT88.4 R8, [R131+0x3c00] ;  /* 0x003c00008308783b */ /* 0x000e6c0000004200 */
[----:B------:R-:W-:Y:S08]  /*9620*/  MUFU.EX2 R34, R34 ;  /* 0x0000002200227308 */ /* 0x000ff00000000800 */
[----:B------:R-:W-:Y:S08]  /*9630*/  MUFU.EX2 R100, R100 ;  /* 0x0000006400647308 */ /* 0x000ff00000000800 */
[----:B------:R-:W4:Y:S08]  /*9640*/  MUFU.EX2 R43, R43 ;  /* 0x0000002b002b7308 */ /* 0x000f300000000800 */
[----:B------:R-:W-:Y:S08]  /*9650*/  MUFU.EX2 R60, R60 ;  /* 0x0000003c003c7308 */ /* 0x000ff00000000800 */
[----:B------:R-:W4:Y:S01]  /*9660*/  MUFU.EX2 R35, R35 ;  /* 0x0000002300237308 */ /* 0x000f220000000800 */
[C---:B-1----:R-:W-:Y:S06]  /*9670*/  HMMA.16816.F32.BF16 R76, R4.reuse, R8, R76 ;  /* 0x00000008044c723c */ /* 0x042fec000004184c */
[----:B------:R-:W-:Y:S01]  /*9680*/  HMMA.16816.F32.BF16 R80, R4, R10, R80 ;  /* 0x0000000a0450723c */ /* 0x000fe20000041850 */
[----:B------:R-:W1:Y:S01]  /*9690*/  LDSM.16.MT88.4 R8, [R132+0x4000] ;  /* 0x004000008408783b */ /* 0x000e620000004200 */
[----:B------:R3:W-:Y:S05]  /*96a0*/  MUFU.EX2 R37, R19 ;  /* 0x0000001300257308 */ /* 0x0007ea0000000800 */
[----:B-----5:R-:W-:-:S02]  /*96b0*/  F2FP.BF16.F32.PACK_AB R4, R66, R93 ;  /* 0x0000005d4204723e */ /* 0x020fc400000010ff */
[----:B------:R-:W-:Y:S01]  /*96c0*/  F2FP.BF16.F32.PACK_AB R5, R96, R57 ;  /* 0x000000396005723e */ /* 0x000fe200000010ff */
[----:B------:R-:W-:Y:S01]  /*96d0*/  MUFU.EX2 R59, R59 ;  /* 0x0000003b003b7308 */ /* 0x000fe20000000800 */
[----:B------:R-:W-:Y:S02]  /*96e0*/  F2FP.BF16.F32.PACK_AB R6, R56, R89 ;  /* 0x000000593806723e */ /* 0x000fe400000010ff */
[----:B--2---:R-:W-:-:S05]  /*96f0*/  F2FP.BF16.F32.PACK_AB R7, R33, R94 ;  /* 0x0000005e2107723e */ /* 0x004fca00000010ff */
[----:B------:R-:W2:Y:S01]  /*9700*/  MUFU.EX2 R32, R32 ;  /* 0x0000002000207308 */ /* 0x000ea20000000800 */
[----:B---3--:R-:W-:Y:S07]  /*9710*/  LDSM.16.MT88.4 R16, [R131+0x4800] ;  /* 0x004800008310783b */ /* 0x008fee0000004200 */
[----:B------:R-:W-:Y:S08]  /*9720*/  MUFU.EX2 R36, R36 ;  /* 0x0000002400247308 */ /* 0x000ff00000000800 */
[----:B------:R-:W-:Y:S01]  /*9730*/  MUFU.EX2 R41, R41 ;  /* 0x0000002900297308 */ /* 0x000fe20000000800 */
[C---:B-1----:R-:W-:Y:S07]  /*9740*/  HMMA.16816.F32.BF16 R68, R4.reuse, R8, R68 ;  /* 0x000000080444723c */ /* 0x042fee0000041844 */
[----:B------:R-:W1:Y:S01]  /*9750*/  MUFU.EX2 R42, R42 ;  /* 0x0000002a002a7308 */ /* 0x000e620000000800 */
[C---:B------:R-:W-:Y:S01]  /*9760*/  HMMA.16816.F32.BF16 R72, R4.reuse, R10, R72 ;  /* 0x0000000a0448723c */ /* 0x040fe20000041848 */
[----:B------:R-:W3:Y:S06]  /*9770*/  LDSM.16.MT88.4 R8, [R131+0x4000] ;  /* 0x004000008308783b */ /* 0x000eec0000004200 */
[----:B------:R-:W-:Y:S08]  /*9780*/  MUFU.EX2 R27, R27 ;  /* 0x0000001b001b7308 */ /* 0x000ff00000000800 */
[----:B------:R-:W5:Y:S08]  /*9790*/  MUFU.EX2 R24, R39 ;  /* 0x0000002700187308 */ /* 0x000f700000000800 */
[----:B------:R-:W-:Y:S08]  /*97a0*/  MUFU.EX2 R40, R40 ;  /* 0x0000002800287308 */ /* 0x000ff00000000800 */
[----:B------:R-:W5:Y:S08]  /*97b0*/  MUFU.EX2 R45, R45 ;  /* 0x0000002d002d7308 */ /* 0x000f700000000800 */
[----:B------:R-:W-:Y:S01]  /*97c0*/  MUFU.EX2 R26, R26 ;  /* 0x0000001a001a7308 */ /* 0x000fe20000000800 */
[C---:B---3--:R-:W-:Y:S07]  /*97d0*/  HMMA.16816.F32.BF16 R76, R4.reuse, R8, R76 ;  /* 0x00000008044c723c */ /* 0x048fee000004184c */
[----:B------:R-:W-:Y:S01]  /*97e0*/  MUFU.EX2 R30, R30 ;  /* 0x0000001e001e7308 */ /* 0x000fe20000000800 */
[----:B------:R-:W-:Y:S01]  /*97f0*/  HMMA.16816.F32.BF16 R80, R4, R10, R80 ;  /* 0x0000000a0450723c */ /* 0x000fe20000041850 */
[----:B------:R-:W3:Y:S06]  /*9800*/  LDSM.16.MT88.4 R8, [R132+0x4400] ;  /* 0x004400008408783b */ /* 0x000eec0000004200 */
[----:B------:R-:W-:Y:S01]  /*9810*/  MUFU.EX2 R151, R151 ;  /* 0x0000009700977308 */ /* 0x000fe20000000800 */
[----:B------:R-:W-:-:S02]  /*9820*/  F2FP.BF16.F32.PACK_AB R4, R65, R98 ;  /* 0x000000624104723e */ /* 0x000fc400000010ff */
[----:B----4-:R-:W-:Y:S02]  /*9830*/  F2FP.BF16.F32.PACK_AB R5, R43, R100 ;  /* 0x000000642b05723e */ /* 0x010fe400000010ff */
[----:B------:R-:W-:-:S03]  /*9840*/  F2FP.BF16.F32.PACK_AB R6, R34, R67 ;  /* 0x000000432206723e */ /* 0x000fc600000010ff */
[----:B------:R-:W-:Y:S01]  /*9850*/  MUFU.EX2 R21, R21 ;  /* 0x0000001500157308 */ /* 0x000fe20000000800 */
[----:B------:R-:W-:-:S07]  /*9860*/  F2FP.BF16.F32.PACK_AB R7, R35, R60 ;  /* 0x0000003c2307723e */ /* 0x000fce00000010ff */
[C---:B------:R-:W-:Y:S01]  /*9870*/  HMMA.16816.F32.BF16 R76, R4.reuse, R12, R76 ;  /* 0x0000000c044c723c */ /* 0x040fe2000004184c */
[----:B------:R-:W-:Y:S05]  /*9880*/  MUFU.EX2 R152, R152 ;  /* 0x0000009800987308 */ /* 0x000fea0000000800 */
[----:B------:R-:W-:Y:S01]  /*9890*/  HMMA.16816.F32.BF16 R80, R4, R14, R80 ;  /* 0x0000000e0450723c */ /* 0x000fe20000041850 */
[----:B------:R-:W-:Y:S01]  /*98a0*/  FADD.FTZ R12, R86, R3 ;  /* 0x00000003560c7221 */ /* 0x000fe20000010000 */
[----:B------:R-:W-:-:S03]  /*98b0*/  FFMA.FTZ R3, R23, UR10, -R22 ;  /* 0x0000000a17037c23 */ /* 0x000fc60008010816 */
[----:B------:R-:W-:-:S03]  /*98c0*/  FADD.FTZ R12, R103, R12 ;  /* 0x0000000c670c7221 */ /* 0x000fc60000010000 */
[----:B------:R-:W4:Y:S01]  /*98d0*/  MUFU.EX2 R3, R3 ;  /* 0x0000000300037308 */ /* 0x000f220000000800 */
[----:B------:R-:W-:Y:S02]  /*98e0*/  FADD.FTZ R63, R63, R12 ;  /* 0x0000000c3f3f7221 */ /* 0x000fe40000010000 */
[----:B------:R-:W-:Y:S02]  /*98f0*/  LDSM.16.MT88.4 R12, [R132+0x4c00] ;  /* 0x004c0000840c783b */ /* 0x000fe40000004200 */
[----:B------:R-:W-:Y:S01]  /*9900*/  FADD.FTZ R58, R58, R63 ;  /* 0x0000003f3a3a7221 */ /* 0x000fe20000010000 */
[----:B---3--:R-:W-:Y:S03]  /*9910*/  HMMA.16816.F32.BF16 R68, R4, R8, R68 ;  /* 0x000000080444723c */ /* 0x008fe60000041844 */
[----:B------:R-:W-:-:S03]  /*9920*/  FADD.FTZ R101, R101, R58 ;  /* 0x0000003a65657221 */ /* 0x000fc60000010000 */
[----:B------:R-:W-:Y:S01]  /*9930*/  HMMA.16816.F32.BF16 R72, R4, R10, R72 ;  /* 0x0000000a0448723c */ /* 0x000fe20000041848 */
[----:B------:R-:W3:Y:S01]  /*9940*/  LDSM.16.MT88.4 R8, [R132+0x4800] ;  /* 0x004800008408783b */ /* 0x000ee20000004200 */
[----:B------:R-:W-:-:S04]  /*9950*/  FADD.FTZ R84, R84, R101 ;  /* 0x0000006554547221 */ /* 0x000fc80000010000 */
[----:B------:R-:W-:Y:S01]  /*9960*/  FADD.FTZ R95, R95, R84 ;  /* 0x000000545f5f7221 */ /* 0x000fe20000010000 */
[----:B--2---:R-:W-:Y:S02]  /*9970*/  F2FP.BF16.F32.PACK_AB R4, R32, R59 ;  /* 0x0000003b2004723e */ /* 0x004fe400000010ff */
[----:B-1----:R-:W-:Y:S01]  /*9980*/  F2FP.BF16.F32.PACK_AB R5, R37, R42 ;  /* 0x0000002a2505723e */ /* 0x002fe200000010ff */
[----:B------:R-:W-:Y:S01]  /*9990*/  FADD.FTZ R64, R64, R95 ;  /* 0x0000005f40407221 */ /* 0x000fe20000010000 */
[----:B------:R-:W-:Y:S02]  /*99a0*/  F2FP.BF16.F32.PACK_AB R6, R41, R36 ;  /* 0x000000242906723e */ /* 0x000fe400000010ff */
[----:B-----5:R-:W-:Y:S01]  /*99b0*/  F2FP.BF16.F32.PACK_AB R7, R24, R27 ;  /* 0x0000001b1807723e */ /* 0x020fe200000010ff */
[----:B------:R-:W-:-:S04]  /*99c0*/  FADD.FTZ R93, R93, R64 ;  /* 0x000000405d5d7221 */ /* 0x000fc80000010000 */
[----:B------:R-:W-:Y:S02]  /*99d0*/  FADD.FTZ R66, R66, R93 ;  /* 0x0000005d42427221 */ /* 0x000fe40000010000 */
[----:B------:R-:W-:Y:S02]  /*99e0*/  HMMA.16816.F32.BF16 R76, R4, R16, R76 ;  /* 0x00000010044c723c */ /* 0x000fe4000004184c */
[----:B------:R-:W-:-:S04]  /*99f0*/  FADD.FTZ R89, R89, R66 ;  /* 0x0000004259597221 */ /* 0x000fc80000010000 */
        /* <DEDUP_REMOVED lines=13> */
[----:B------:R-:W-:Y:S01]  /*9ad0*/  HMMA.16816.F32.BF16 R72, R4, R10, R72 ;  /* 0x0000000a0448723c */ /* 0x000fe20000041848 */
[----:B------:R-:W1:Y:S01]  /*9ae0*/  LDSM.16.MT88.4 R8, [R131+0x4c00] ;  /* 0x004c00008308783b */ /* 0x000e620000004200 */
[----:B------:R-:W-:Y:S01]  /*9af0*/  FADD.FTZ R43, R43, R100 ;  /* 0x000000642b2b7221 */ /* 0x000fe20000010000 */
[----:B------:R-:W-:-:S03]  /*9b00*/  FADD.FTZ R59, R32, R59 ;  /* 0x0000003b203b7221 */ /* 0x000fc60000010000 */
[----:B------:R-:W-:Y:S01]  /*9b10*/  FADD.FTZ R60, R60, R43 ;  /* 0x0000002b3c3c7221 */ /* 0x000fe20000010000 */
[----:B------:R-:W-:Y:S01]  /*9b20*/  FADD.FTZ R36, R36, R59 ;  /* 0x0000003b24247221 */ /* 0x000fe20000010000 */
[----:B------:R-:W-:Y:S02]  /*9b30*/  F2FP.BF16.F32.PACK_AB R4, R45, R40 ;  /* 0x000000282d04723e */ /* 0x000fe400000010ff */
[----:B------:R-:W-:Y:S01]  /*9b40*/  FADD.FTZ R35, R35, R60 ;  /* 0x0000003c23237221 */ /* 0x000fe20000010000 */
[----:B------:R-:W-:Y:S01]  /*9b50*/  FADD.FTZ R41, R41, R36 ;  /* 0x0000002429297221 */ /* 0x000fe20000010000 */
[----:B----4-:R-:W-:Y:S02]  /*9b60*/  F2FP.BF16.F32.PACK_AB R5, R26, R3 ;  /* 0x000000031a05723e */ /* 0x010fe400000010ff */
        /* <DEDUP_REMOVED lines=84> */
.L_x_4506:
[----:B------:R-:W-:Y:S02]  /*a0b0*/  ULDC UR8, c[0x0][0x250] ;  /* 0x0000940000087ab9 */ /* 0x000fe40000000800 */
[----:B------:R-:W-:-:S06]  /*a0c0*/  USHF.L.U32 UR4, UR8, 0x7, URZ ;  /* 0x0000000708047899 */ /* 0x000fcc000800063f */
[----:B------:R-:W-:-:S04]  /*a0d0*/  IADD3 R8, RZ, -UR4, RZ ;  /* 0x80000004ff087c10 */ /* 0x000fc8000fffe0ff */
[----:B------:R-:W-:-:S07]  /*a0e0*/  SHF.R.S32.HI R4, RZ, 0x1f, R8 ;  /* 0x0000001fff047819 */ /* 0x000fce0000011408 */
.L_x_4507:
[----:B------:R-:W-:Y:S01]  /*a0f0*/  USHF.L.U32 UR5, UR8, 0x6, URZ ;  /* 0x0000000608057899 */ /* 0x000fe2000800063f */
[----:B------:R-:W-:Y:S01]  /*a100*/  LEA R140, P0, R8, R140, 0x1 ;  /* 0x0000008c088c7211 */ /* 0x000fe200078008ff */
[----:B------:R-:W-:Y:S01]  /*a110*/  ULDC UR4, c[0x0][0x254] ;  /* 0x0000950000047ab9 */ /* 0x000fe20000000800 */
[----:B------:R-:W-:Y:S01]  /*a120*/  IMAD.SHL.U32 R110, R146, 0x80, RZ ;  /* 0x00000080926e7824 */ /* 0x000fe200078e00ff */
[----:B------:R-:W-:Y:S01]  /*a130*/  USHF.L.U64.HI UR4, UR8, 0x6, UR4 ;  /* 0x0000000608047899 */ /* 0x000fe20008010204 */
[----:B------:R-:W-:Y:S02]  /*a140*/  LEA.HI.X R141, R8, R141, R4, 0x1, P0 ;  /* 0x0000008d088d7211 */ /* 0x000fe400000f0c04 */
[----:B------:R-:W-:Y:S02]  /*a150*/  IADD3 R12, P0, R140, UR5, RZ ;  /* 0x000000058c0c7c10 */ /* 0x000fe4000ff1e0ff */
[----:B------:R-:W-:Y:S01]  /*a160*/  LOP3.LUT R3, R110, 0x8, R55, 0xfe, !PT ;  /* 0x000000086e037812 */ /* 0x000fe200078efe37 */
[----:B------:R-:W-:Y:S01]  /*a170*/  @!PT LDS RZ, [RZ] ;  /* 0x00000000fffff984 */ /* 0x000fe20000000800 */
[----:B------:R-:W-:Y:S01]  /*a180*/  @!PT LDS RZ, [RZ] ;  /* 0x00000000fffff984 */ /* 0x000fe20000000800 */
[----:B------:R-:W-:Y:S01]  /*a190*/  @!PT LDS RZ, [RZ] ;  /* 0x00000000fffff984 */ /* 0x000fe20000000800 */
[----:B------:R-:W-:Y:S01]  /*a1a0*/  LDGSTS.E.BYPASS.LTC128B.128 [R147+0x3000], desc[UR6][R140.64] ;  /* 0x030000008c937fae */ /* 0x000fe2000b901d46 */
[----:B------:R-:W-:-:S02]  /*a1b0*/  IADD3.X R13, R141, UR4, RZ, P0, !PT ;  /* 0x000000048d0d7c10 */ /* 0x000fc400087fe4ff */
[----:B------:R-:W-:Y:S02]  /*a1c0*/  IADD3 R6, P0, R12, UR5, RZ ;  /* 0x000000050c067c10 */ /* 0x000fe4000ff1e0ff */
[----:B------:R-:W-:Y:S01]  /*a1d0*/  LOP3.LUT R111, R110, R55, RZ, 0xfc, !PT ;  /* 0x000000376e6f7212 */ /* 0x000fe200078efcff */
[----:B------:R-:W-:Y:S01]  /*a1e0*/  LDGSTS.E.BYPASS.LTC128B.128 [R147+0x3800], desc[UR6][R12.64] ;  /* 0x038000000c937fae */ /* 0x000fe2000b901d46 */
[----:B------:R-:W-:Y:S02]  /*a1f0*/  IADD3.X R7, R13, UR4, RZ, P0, !PT ;  /* 0x000000040d077c10 */ /* 0x000fe400087fe4ff */
[----:B------:R-:W-:Y:S02]  /*a200*/  IADD3 R4, P0, R6, UR5, RZ ;  /* 0x0000000506047c10 */ /* 0x000fe4000ff1e0ff */
[----:B------:R-:W-:Y:S01]  /*a210*/  ISETP.GE.AND P6, PT, R3, R54, PT ;  /* 0x000000360300720c */ /* 0x000fe20003fc6270 */
[----:B------:R-:W-:Y:S01]  /*a220*/  LDGSTS.E.BYPASS.LTC128B.128 [R147+0x4000], desc[UR6][R6.64] ;  /* 0x0400000006937fae */ /* 0x000fe2000b901d46 */
[----:B------:R-:W-:-:S02]  /*a230*/  IADD3.X R5, R7, UR4, RZ, P0, !PT ;  /* 0x0000000407057c10 */ /* 0x000fc400087fe4ff */
[-C--:B------:R-:W-:Y:S01]  /*a240*/  ISETP.GE.AND P5, PT, R3, R53.reuse, PT ;  /* 0x000000350300720c */ /* 0x080fe20003fa6270 */
[C---:B------:R-:W-:Y:S01]  /*a250*/  VIADD R3, R111.reuse, 0x1 ;  /* 0x000000016f037836 */ /* 0x040fe20000000000 */
[-C--:B------:R-:W-:Y:S01]  /*a260*/  ISETP.GE.AND P4, PT, R111, R54.reuse, PT ;  /* 0x000000366f00720c */ /* 0x080fe20003f86270 */
[----:B------:R1:W-:Y:S01]  /*a270*/  LDGSTS.E.BYPASS.LTC128B.128 [R147+0x4800], desc[UR6][R4.64] ;  /* 0x0480000004937fae */ /* 0x0003e2000b901d46 */
[----:B------:R-:W-:Y:S02]  /*a280*/  ISETP.GE.AND P0, PT, R52, 0x3, PT ;  /* 0x000000033400780c */ /* 0x000fe40003f06270 */
[C---:B------:R-:W-:Y:S01]  /*a290*/  ISETP.GE.AND P2, PT, R3.reuse, R54, PT ;  /* 0x000000360300720c */ /* 0x040fe20003f46270 */
[----:B------:R-:W-:Y:S01]  /*a2a0*/  LDSM.16.M88.4 R92, [R136] ;  /* 0x00000000885c783b */ /* 0x000fe20000000200 */
[----:B------:R-:W-:Y:S01]  /*a2b0*/  ISETP.GE.AND P3, PT, R3, R53, PT ;  /* 0x000000350300720c */ /* 0x000fe20003f66270 */
[----:B------:R-:W-:Y:S02]  /*a2c0*/  VIADD R3, R111, 0x9 ;  /* 0x000000096f037836 */ /* 0x000fe40000000000 */
[----:B------:R-:W2:Y:S04]  /*a2d0*/  LDSM.16.M88.4 R36, [R134+0x1000] ;  /* 0x001000008624783b */ /* 0x000ea80000000200 */
[----:B------:R-:W3:Y:S04]  /*a2e0*/  LDSM.16.M88.4 R28, [R134+0x1400] ;  /* 0x00140000861c783b */ /* 0x000ee80000000200 */
[----:B------:R-:W4:Y:S04]  /*a2f0*/  LDSM.16.M88.4 R20, [R134+0x1800] ;  /* 0x001800008614783b */ /* 0x000f280000000200 */
[----:B------:R-:W-:Y:S04]  /*a300*/  LDSM.16.M88.4 R88, [R135] ;  /* 0x000000008758783b */ /* 0x000fe80000000200 */
[----:B------:R-:W5:Y:S04]  /*a310*/  LDSM.16.M88.4 R16, [R133] ;  /* 0x000000008510783b */ /* 0x000f680000000200 */
[----:B------:R-:W5:Y:S04]  /*a320*/  LDSM.16.M88.4 R8, [R130] ;  /* 0x000000008208783b */ /* 0x000f680000000200 */
[----:B-1----:R-:W1:Y:S04]  /*a330*/  LDSM.16.M88.4 R4, [R134+0x2000] ;  /* 0x002000008604783b */ /* 0x002e680000000200 */
[----:B------:R-:W1:Y:S04]  /*a340*/  LDSM.16.M88.4 R12, [R134+0x1c00] ;  /* 0x001c0000860c783b */ /* 0x000e680000000200 */
[----:B------:R-:W1:Y:S04]  /*a350*/  LDSM.16.M88.4 R64, [R129] ;  /* 0x000000008140783b */ /* 0x000e680000000200 */
[----:B------:R-:W1:Y:S01]  /*a360*/  LDSM.16.M88.4 R48, [R127] ;  /* 0x000000007f30783b */ /* 0x000e620000000200 */
[C---:B--2---:R-:W-:Y:S03]  /*a370*/  HMMA.16816.F32.BF16 R40, R92.reuse, R36, RZ ;  /* 0x000000245c28723c */ /* 0x044fe600000418ff */
[----:B------:R-:W2:Y:S04]  /*a380*/  LDSM.16.M88.4 R44, [R134+0x2800] ;  /* 0x00280000862c783b */ /* 0x000ea80000000200 */
[----:B------:R-:W2:Y:S01]  /*a390*/  LDSM.16.M88.4 R60, [R128] ;  /* 0x00000000803c783b */ /* 0x000ea20000000200 */
[C---:B------:R-:W-:Y:S03]  /*a3a0*/  HMMA.16816.F32.BF16 R36, R92.reuse, R38, RZ ;  /* 0x000000265c24723c */ /* 0x040fe600000418ff */
[----:B------:R-:W2:Y:S03]  /*a3b0*/  LDSM.16.M88.4 R56, [R134+0x2400] ;  /* 0x002400008638783b */ /* 0x000ea60000000200 */
[C---:B---3--:R-:W-:Y:S01]  /*a3c0*/  HMMA.16816.F32.BF16 R32, R92.reuse, R28, RZ ;  /* 0x0000001c5c20723c */ /* 0x048fe200000418ff */
[----:B------:R-:W-:Y:S04]  /*a3d0*/  LDSM.16.M88.4 R84, [R126] ;  /* 0x000000007e54783b */ /* 0x000fe80000000200 */
[----:B------:R-:W0:Y:S01]  /*a3e0*/  LDGDEPBAR ;  /* 0x00000000000079af */ /* 0x000e220000000000 */
[C---:B------:R-:W-:Y:S06]  /*a3f0*/  HMMA.16816.F32.BF16 R28, R92.reuse, R30, RZ ;  /* 0x0000001e5c1c723c */ /* 0x040fec00000418ff */
[C---:B----4-:R-:W-:Y:S06]  /*a400*/  HMMA.16816.F32.BF16 R24, R92.reuse, R20, RZ ;  /* 0x000000145c18723c */ /* 0x050fec00000418ff */
[----:B------:R-:W-:Y:S06]  /*a410*/  HMMA.16816.F32.BF16 R20, R92, R22, RZ ;  /* 0x000000165c14723c */ /* 0x000fec00000418ff */
[C---:B-----5:R-:W-:Y:S06]  /*a420*/  HMMA.16816.F32.BF16 R40, R88.reuse, R16, R40 ;  /* 0x000000105828723c */ /* 0x060fec0000041828 */
[C---:B------:R-:W-:Y:S06]  /*a430*/  HMMA.16816.F32.BF16 R36, R88.reuse, R18, R36 ;  /* 0x000000125824723c */ /* 0x040fec0000041824 */
[C---:B------:R-:W-:Y:S06]  /*a440*/  HMMA.16816.F32.BF16 R32, R88.reuse, R8, R32 ;  /* 0x000000085820723c */ /* 0x040fec0000041820 */
[----:B------:R-:W-:Y:S06]  /*a450*/  HMMA.16816.F32.BF16 R28, R88, R10, R28 ;  /* 0x0000000a581c723c */ /* 0x000fec000004181c */
[----:B-1----:R-:W-:Y:S01]  /*a460*/  HMMA.16816.F32.BF16 R8, R92, R4, RZ ;  /* 0x000000045c08723c */ /* 0x002fe200000418ff */
[----:B------:R-:W-:-:S02]  /*a470*/  FSEL R116, R40, -INF , !P4 ;  /* 0xff80000028747808 */ /* 0x000fc40006000000 */
[-C--:B------:R-:W-:Y:S02]  /*a480*/  ISETP.GE.AND P4, PT, R111, R53.reuse, PT ;  /* 0x000000356f00720c */ /* 0x080fe40003f86270 */
[----:B------:R-:W-:Y:S01]  /*a490*/  FSEL R40, R41, -INF , !P2 ;  /* 0xff80000029287808 */ /* 0x000fe20005000000 */
[C---:B------:R-:W-:Y:S01]  /*a4a0*/  HMMA.16816.F32.BF16 R4, R92.reuse, R6, RZ ;  /* 0x000000065c04723c */ /* 0x040fe200000418ff */
[----:B------:R-:W-:Y:S02]  /*a4b0*/  FSEL R109, R42, -INF , !P4 ;  /* 0xff8000002a6d7808 */ /* 0x000fe40006000000 */
[C---:B------:R-:W-:Y:S02]  /*a4c0*/  ISETP.GE.AND P4, PT, R3.reuse, R54, PT ;  /* 0x000000360300720c */ /* 0x040fe40003f86270 */
[----:B------:R-:W-:Y:S01]  /*a4d0*/  ISETP.GE.AND P2, PT, R3, R53, PT ;  /* 0x000000350300720c */ /* 0x000fe20003f46270 */
[----:B------:R-:W-:Y:S01]  /*a4e0*/  HMMA.16816.F32.BF16 R16, R92, R12, RZ ;  /* 0x0000000c5c10723c */ /* 0x000fe200000418ff */
[----:B------:R-:W-:Y:S01]  /*a4f0*/  VIADD R3, R111, 0x11 ;  /* 0x000000116f037836 */ /* 0x000fe20000000000 */
[----:B------:R-:W-:-:S02]  /*a500*/  FSEL R119, R43, -INF , !P3 ;  /* 0xff8000002b777808 */ /* 0x000fc40005800000 */
[----:B------:R-:W-:Y:S02]  /*a510*/  FSEL R118, R37, -INF , !P4 ;  /* 0xff80000025767808 */ /* 0x000fe40006000000 */
[----:B------:R-:W-:Y:S01]  /*a520*/  HMMA.16816.F32.BF16 R12, R92, R14, RZ ;  /* 0x0000000e5c0c723c */ /* 0x000fe200000418ff */
[CC--:B------:R-:W-:Y:S02]  /*a530*/  ISETP.GE.AND P3, PT, R3.reuse, R54.reuse, PT ;  /* 0x000000360300720c */ /* 0x0c0fe40003f66270 */
[----:B------:R-:W-:Y:S01]  /*a540*/  ISETP.GE.AND P4, PT, R3, R53, PT ;  /* 0x000000350300720c */ /* 0x000fe20003f86270 */
[----:B------:R-:W-:Y:S01]  /*a550*/  VIADD R3, R111, 0x19 ;  /* 0x000000196f037836 */ /* 0x000fe20000000000 */
[----:B------:R-:W-:Y:S01]  /*a560*/  FSEL R115, R39, -INF , !P2 ;  /* 0xff80000027737808 */ /* 0x000fe20005000000 */
[----:B------:R-:W-:Y:S01]  /*a570*/  HMMA.16816.F32.BF16 R24, R88, R64, R24 ;  /* 0x000000405818723c */ /* 0x000fe20000041818 */
[----:B------:R-:W-:Y:S02]  /*a580*/  FSEL R106, R33, -INF , !P3 ;  /* 0xff800000216a7808 */ /* 0x000fe40005800000 */
[----:B------:R-:W-:-:S02]  /*a590*/  ISETP.GE.AND P2, PT, R3, R54, PT ;  /* 0x000000360300720c */ /* 0x000fc40003f46270 */
[-C--:B------:R-:W-:Y:S01]  /*a5a0*/  ISETP.GE.AND P3, PT, R3, R53.reuse, PT ;  /* 0x000000350300720c */ /* 0x080fe20003f66270 */
[C---:B------:R-:W-:Y:S01]  /*a5b0*/  HMMA.16816.F32.BF16 R20, R88.reuse, R66, R20 ;  /* 0x000000425814723c */ /* 0x040fe20000041814 */
[----:B------:R-:W1:Y:S01]  /*a5c0*/  LDSM.16.M88.4 R64, [R125] ;  /* 0x000000007d40783b */ /* 0x000e620000000200 */
[----:B------:R-:W-:Y:S01]  /*a5d0*/  VIADD R3, R111, 0x21 ;  /* 0x000000216f037836 */ /* 0x000fe20000000000 */
        /* <DEDUP_REMOVED lines=8> */
[----:B------:R-:W-:-:S02]  /*a660*/  FSEL R120, R36, -INF , !P6 ;  /* 0xff80000024787808 */ /* 0x000fc40007000000 */
[----:B------:R-:W-:-:S03]  /*a670*/  ISETP.GE.AND P3, PT, R3, R54, PT ;  /* 0x000000360300720c */ /* 0x000fc60003f66270 */
[----:B--2---:R-:W-:Y:S01]  /*a680*/  HMMA.16816.F32.BF16 R48, R92, R44, RZ ;  /* 0x0000002c5c30723c */ /* 0x004fe200000418ff */
[----:B------:R-:W-:Y:S02]  /*a690*/  FSEL R96, R25, -INF , !P4 ;  /* 0xff80000019607808 */ /* 0x000fe40006000000 */
[-C--:B------:R-:W-:Y:S01]  /*a6a0*/  ISETP.GE.AND P4, PT, R3, R53.reuse, PT ;  /* 0x000000350300720c */ /* 0x080fe20003f86270 */
[----:B------:R-:W-:Y:S01]  /*a6b0*/  VIADD R3, R111, 0x31 ;  /* 0x000000316f037836 */ /* 0x000fe20000000000 */
[----:B------:R-:W-:Y:S01]  /*a6c0*/  FSEL R31, R27, -INF , !P2 ;  /* 0xff8000001b1f7808 */ /* 0x000fe20005000000 */
[C---:B------:R-:W-:Y:S01]  /*a6d0*/  HMMA.16816.F32.BF16 R16, R88.reuse, R60, R16 ;  /* 0x0000003c5810723c */ /* 0x040fe20000041810 */
[----:B------:R-:W-:Y:S02]  /*a6e0*/  FSEL R100, R21, -INF , !P3 ;  /* 0xff80000015647808 */ /* 0x000fe40005800000 */
[C---:B------:R-:W-:Y:S02]  /*a6f0*/  ISETP.GE.AND P2, PT, R3.reuse, R54, PT ;  /* 0x000000360300720c */ /* 0x040fe40003f46270 */
[----:B------:R-:W-:Y:S01]  /*a700*/  ISETP.GE.AND P3, PT, R3, R53, PT ;  /* 0x000000350300720c */ /* 0x000fe20003f66270 */
[----:B------:R-:W-:Y:S01]  /*a710*/  HMMA.16816.F32.BF16 R12, R88, R62, R12 ;  /* 0x0000003e580c723c */ /* 0x000fe2000004180c */
[----:B------:R-:W-:Y:S01]  /*a720*/  VIADD R3, R111, 0x39 ;  /* 0x000000396f037836 */ /* 0x000fe20000000000 */
[----:B------:R-:W-:-:S04]  /*a730*/  FSEL R29, R23, -INF , !P4 ;  /* 0xff800000171d7808 */ /* 0x000fc80006000000 */
[----:B------:R-:W-:Y:S01]  /*a740*/  HMMA.16816.F32.BF16 R44, R92, R46, RZ ;  /* 0x0000002e5c2c723c */ /* 0x000fe200000418ff */
[----:B------:R-:W-:-:S05]  /*a750*/  ISETP.GE.AND P4, PT, R3, R54, PT ;  /* 0x000000360300720c */ /* 0x000fca0003f86270 */
[C---:B------:R-:W-:Y:S06]  /*a760*/  HMMA.16816.F32.BF16 R60, R92.reuse, R56, RZ ;  /* 0x000000385c3c723c */ /* 0x040fec00000418ff */
[----:B------:R-:W-:Y:S06]  /*a770*/  HMMA.16816.F32.BF16 R56, R92, R58, RZ ;  /* 0x0000003a5c38723c */ /* 0x000fec00000418ff */
[C---:B-1----:R-:W-:Y:S06]  /*a780*/  HMMA.16816.F32.BF16 R48, R88.reuse, R64, R48 ;  /* 0x000000405830723c */ /* 0x042fec0000041830 */
[----:B------:R-:W-:Y:S01]  /*a790*/  HMMA.16816.F32.BF16 R44, R88, R66, R44 ;  /* 0x00000042582c723c */ /* 0x000fe2000004182c */
[----:B------:R-:W-:-:S05]  /*a7a0*/  FSEL R65, R19, -INF , !P3 ;  /* 0xff80000013417808 */ /* 0x000fca0005800000 */
[C---:B------:R-:W-:Y:S01]  /*a7b0*/  HMMA.16816.F32.BF16 R60, R88.reuse, R84, R60 ;  /* 0x00000054583c723c */ /* 0x040fe2000004183c */
[----:B------:R-:W-:Y:S02]  /*a7c0*/  FSEL R66, R17, -INF , !P2 ;  /* 0xff80000011427808 */ /* 0x000fe40005000000 */
[-C--:B------:R-:W-:Y:S01]  /*a7d0*/  ISETP.GE.AND P2, PT, R3, R53.reuse, PT ;  /* 0x000000350300720c */ /* 0x080fe20003f46270 */
[----:B------:R-:W-:Y:S01]  /*a7e0*/  VIADD R3, R111, 0x41 ;  /* 0x000000416f037836 */ /* 0x000fe20000000000 */
[----:B------:R-:W-:Y:S01]  /*a7f0*/  FSEL R17, R38, -INF , !P5 ;  /* 0xff80000026117808 */ /* 0x000fe20006800000 */
[----:B------:R-:W-:Y:S01]  /*a800*/  HMMA.16816.F32.BF16 R56, R88, R86, R56 ;  /* 0x000000565838723c */ /* 0x000fe20000041838 */
[----:B------:R-:W-:Y:S02]  /*a810*/  FSEL R84, R13, -INF , !P4 ;  /* 0xff8000000d547808 */ /* 0x000fe40006000000 */
[C---:B------:R-:W-:Y:S02]  /*a820*/  ISETP.GE.AND P3, PT, R3.reuse, R54, PT ;  /* 0x000000360300720c */ /* 0x040fe40003f66270 */
        /* <DEDUP_REMOVED lines=30> */
[----:B------:R-:W-:-:S02]  /*aa10*/  ISETP.GE.AND P4, PT, R3, R53, PT ;  /* 0x000000350300720c */ /* 0x000fc40003f86270 */
[C-C-:B------:R-:W-:Y:S02]  /*aa20*/  LOP3.LUT R5, R110.reuse, 0x18, R55.reuse, 0xfe, !PT ;  /* 0x000000186e057812 */ /* 0x140fe400078efe37 */
[----:B------:R-:W-:Y:S02]  /*aa30*/  FSEL R3, R47, -INF , !P4 ;  /* 0xff8000002f037808 */ /* 0x000fe40006000000 */
[C---:B------:R-:W-:Y:S02]  /*aa40*/  ISETP.GE.AND P4, PT, R5.reuse, R54, PT ;  /* 0x000000360500720c */ /* 0x040fe40003f86270 */
[----:B------:R-:W-:Y:S02]  /*aa50*/  ISETP.GE.AND P6, PT, R5, R53, PT ;  /* 0x000000350500720c */ /* 0x000fe40003fc6270 */
[----:B------:R-:W-:Y:S02]  /*aa60*/  LOP3.LUT R5, R110, 0x20, R55, 0xfe, !PT ;  /* 0x000000206e057812 */ /* 0x000fe400078efe37 */
[----:B------:R-:W-:-:S02]  /*aa70*/  FSEL R114, R32, -INF , !P2 ;  /* 0xff80000020727808 */ /* 0x000fc40005000000 */
[CC--:B------:R-:W-:Y:S02]  /*aa80*/  ISETP.GE.AND P5, PT, R5.reuse, R54.reuse, PT ;  /* 0x000000360500720c */ /* 0x0c0fe40003fa6270 */
[----:B------:R-:W-:Y:S02]  /*aa90*/  ISETP.GE.AND P2, PT, R5, R53, PT ;  /* 0x000000350500720c */ /* 0x000fe40003f46270 */
        /* <DEDUP_REMOVED lines=28> */
[----:B------:R-:W-:Y:S02]  /*ac60*/  FSEL R98, R8, -INF , !P4 ;  /* 0xff80000008627808 */ /* 0x000fe40006000000 */
[----:B------:R-:W-:Y:S02]  /*ac70*/  FSEL R86, R4, -INF , !P5 ;  /* 0xff80000004567808 */ /* 0x000fe40006800000 */
        /* <DEDUP_REMOVED lines=12> */
[-C--:B------:R-:W-:Y:S02]  /*ad40*/  ISETP.GE.AND P5, PT, R5, R53.reuse, PT ;  /* 0x000000350500720c */ /* 0x080fe40003fa6270 */
[C---:B------:R-:W-:Y:S02]  /*ad50*/  ISETP.GE.AND P4, PT, R4.reuse, R54, PT ;  /* 0x000000360400720c */ /* 0x040fe40003f86270 */
[----:B------:R-:W-:Y:S02]  /*ad60*/  ISETP.GE.AND P6, PT, R4, R53, PT ;  /* 0x000000350400720c */ /* 0x000fe40003fc6270 */
[----:B------:R-:W1:Y:S01]  /*ad70*/  LDSM.16.M88.4 R4, [R134+0x2c00] ;  /* 0x002c00008604783b */ /* 0x000e620000000200 */
[----:B------:R-:W-:-:S02]  /*ad80*/  LOP3.LUT R8, R110, 0x70, R55, 0xfe, !PT ;  /* 0x000000706e087812 */ /* 0x000fc400078efe37 */
[----:B------:R-:W-:Y:S02]  /*ad90*/  FSEL R51, R58, -INF , !P5 ;  /* 0xff8000003a337808 */ /* 0x000fe40006800000 */
[----:B------:R-:W-:Y:S02]  /*ada0*/  FSEL R58, R48, -INF , !P2 ;  /* 0xff800000303a7808 */ /* 0x000fe40005000000 */
[C---:B------:R-:W-:Y:S02]  /*adb0*/  ISETP.GE.AND P5, PT, R8.reuse, R54, PT ;  /* 0x000000360800720c */ /* 0x040fe40003fa6270 */
[----:B------:R-:W-:Y:S01]  /*adc0*/  ISETP.GE.AND P2, PT, R8, R53, PT ;  /* 0x000000350800720c */ /* 0x000fe20003f46270 */
[C---:B------:R-:W-:Y:S01]  /*add0*/  VIADD R8, R111.reuse, 0x71 ;  /* 0x000000716f087836 */ /* 0x040fe20000000000 */
[----:B------:R-:W-:Y:S01]  /*ade0*/  FSEL R47, R50, -INF , !P3 ;  /* 0xff800000322f7808 */ /* 0x000fe20005800000 */
[----:B------:R-:W-:Y:S01]  /*adf0*/  VIADD R111, R111, 0x79 ;  /* 0x000000796f6f7836 */ /* 0x000fe20000000000 */
[----:B------:R-:W-:-:S02]  /*ae00*/  FSEL R62, R44, -INF , !P4 ;  /* 0xff8000002c3e7808 */ /* 0x000fc40006000000 */
[C---:B------:R-:W-:Y:S02]  /*ae10*/  ISETP.GE.AND P3, PT, R8.reuse, R54, PT ;  /* 0x000000360800720c */ /* 0x040fe40003f66270 */
[----:B------:R-:W-:Y:S02]  /*ae20*/  ISETP.GE.AND P4, PT, R8, R53, PT ;  /* 0x000000350800720c */ /* 0x000fe40003f86270 */
[----:B------:R-:W2:Y:S01]  /*ae30*/  LDSM.16.M88.4 R8, [R124] ;  /* 0x000000007c08783b */ /* 0x000ea20000000200 */
[----:B------:R-:W-:Y:S01]  /*ae40*/  LOP3.LUT R55, R110, 0x78, R55, 0xfe, !PT ;  /* 0x000000786e377812 */ /* 0x000fe200078efe37 */
[----:B------:R-:W-:-:S04]  /*ae50*/  DEPBAR.LE SB0, 0x0 ;  /* 0x000080000000791a */ /* 0x000fc80000000000 */
[----:B------:R-:W-:Y:S01]  /*ae60*/  FSEL R41, R46, -INF , !P6 ;  /* 0xff8000002e297808 */ /* 0x000fe20007000000 */
[----:B------:R-:W-:Y:S01]  /*ae70*/  BAR.SYNC.DEFER_BLOCKING 0x0 ;  /* 0x0000000000007b1d */ /* 0x000fe20000010000 */
[----:B------:R-:W-:Y:S01]  /*ae80*/  ISETP.GE.AND P6, PT, R55, R54, PT ;  /* 0x000000363700720c */ /* 0x000fe20003fc6270 */
[C---:B-1----:R-:W-:Y:S06]  /*ae90*/  HMMA.16816.F32.BF16 R12, R92.reuse, R4, RZ ;  /* 0x000000045c0c723c */ /* 0x042fec00000418ff */
[----:B------:R-:W-:-:S15]  /*aea0*/  HMMA.16816.F32.BF16 R4, R92, R6, RZ ;  /* 0x000000065c04723c */ /* 0x000fde00000418ff */
[----:B------:R-:W-:-:S03]  /*aeb0*/  NOP ;  /* 0x0000000000007918 */ /* 0x000fc60000000000 */
[C---:B--2---:R-:W-:Y:S06]  /*aec0*/  HMMA.16816.F32.BF16 R12, R88.reuse, R8, R12 ;  /* 0x00000008580c723c */ /* 0x044fec000004180c */
[----:B------:R-:W-:-:S15]  /*aed0*/  HMMA.16816.F32.BF16 R4, R88, R10, R4 ;  /* 0x0000000a5804723c */ /* 0x000fde0000041804 */
[----:B------:R-:W-:-:S03]  /*aee0*/  NOP ;  /* 0x0000000000007918 */ /* 0x000fc60000000000 */
[----:B------:R-:W-:Y:S02]  /*aef0*/  FSEL R50, R12, -INF , !P5 ;  /* 0xff8000000c327808 */ /* 0x000fe40006800000 */
[----:B------:R-:W-:Y:S02]  /*af00*/  FSEL R48, R13, -INF , !P3 ;  /* 0xff8000000d307808 */ /* 0x000fe40005800000 */
[----:B------:R-:W-:Y:S02]  /*af10*/  FSEL R45, R14, -INF , !P2 ;  /* 0xff8000000e2d7808 */ /* 0x000fe40005000000 */
[----:B------:R-:W-:Y:S02]  /*af20*/  ISETP.GE.AND P5, PT, R111, R54, PT ;  /* 0x000000366f00720c */ /* 0x000fe40003fa6270 */
[-C--:B------:R-:W-:Y:S02]  /*af30*/  ISETP.GE.AND P3, PT, R55, R53.reuse, PT ;  /* 0x000000353700720c */ /* 0x080fe40003f66270 */
        /* <DEDUP_REMOVED lines=9> */
[C---:B------:R-:W-:Y:S01]  /*afd0*/  VIADD R12, R110.reuse, 0xffffff80 ;  /* 0xffffff806e0c7836 */ /* 0x040fe20000000000 */
[----:B------:R-:W-:Y:S01]  /*afe0*/  IABS R8, R110 ;  /* 0x0000006e00087213 */ /* 0x000fe20000000000 */
[----:B------:R-:W-:Y:S01]  /*aff0*/  ULDC.64 UR8, c[0x0][0x248] ;  /* 0x0000920000087ab9 */ /* 0x000fe20000000a00 */
[----:B------:R-:W-:Y:S01]  /*b000*/  ULDC.64 UR4, c[0x0][0x230] ;  /* 0x00008c0000047ab9 */ /* 0x000fe20000000a00 */
[-C--:B-1----:R-:W-:Y:S02]  /*b010*/  IABS R4, R5.reuse ;  /* 0x0000000500047213 */ /* 0x082fe40000000000 */
[----:B------:R-:W-:Y:S02]  /*b020*/  LOP3.LUT R110, R110, R5, RZ, 0x3c, !PT ;  /* 0x000000056e6e7212 */ /* 0x000fe400078e3cff */
[----:B------:R-:W1:Y:S02]  /*b030*/  I2F.RP R11, R4 ;  /* 0x00000004000b7306 */ /* 0x000e640000209400 */
[----:B------:R-:W-:-:S06]  /*b040*/  ISETP.GE.AND P3, PT, R110, RZ, PT ;  /* 0x000000ff6e00720c */ /* 0x000fcc0003f66270 */
[----:B-1----:R-:W1:Y:S02]  /*b050*/  MUFU.RCP R10, R11 ;  /* 0x0000000b000a7308 */ /* 0x002e640000001000 */
[----:B-1----:R-:W-:-:S06]  /*b060*/  VIADD R10, R10, 0xffffffe ;  /* 0x0ffffffe0a0a7836 */ /* 0x002fcc0000000000 */
[----:B------:R-:W1:Y:S02]  /*b070*/  F2I.FTZ.U32.TRUNC.NTZ R7, R10 ;  /* 0x0000000a00077305 */ /* 0x000e64000021f000 */
[----:B-1----:R-:W-:-:S04]  /*b080*/  IMAD.MOV R6, RZ, RZ, -R7 ;  /* 0x000000ffff067224 */ /* 0x002fc800078e0a07 */
[----:B------:R-:W-:Y:S01]  /*b090*/  IMAD R9, R6, R4, RZ ;  /* 0x0000000406097224 */ /* 0x000fe200078e02ff */
[----:B------:R-:W-:-:S05]  /*b0a0*/  MOV R6, RZ ;  /* 0x000000ff00067202 */ /* 0x000fca0000000f00 */
[----:B------:R-:W-:Y:S01]  /*b0b0*/  IMAD.HI.U32 R7, R7, R9, R6 ;  /* 0x0000000907077227 */ /* 0x000fe200078e0006 */
[----:B------:R-:W-:Y:S02]  /*b0c0*/  IABS R6, R12 ;  /* 0x0000000c00067213 */ /* 0x000fe40000000000 */
[----:B------:R-:W-:-:S03]  /*b0d0*/  LOP3.LUT R12, R12, R5, RZ, 0x3c, !PT ;  /* 0x000000050c0c7212 */ /* 0x000fc600078e3cff */
[----:B------:R-:W-:Y:S01]  /*b0e0*/  IMAD.HI.U32 R11, R7, R8, RZ ;  /* 0x00000008070b7227 */ /* 0x000fe200078e00ff */
[----:B------:R-:W-:-:S03]  /*b0f0*/  ISETP.GE.AND P0, PT, R12, RZ, PT ;  /* 0x000000ff0c00720c */ /* 0x000fc60003f06270 */
        /* <DEDUP_REMOVED lines=39> */
.L_x_4509:
[----:B------:R-:W-:Y:S02]  /*b370*/  ULDC UR8, c[0x0][0x248] ;  /* 0x0000920000087ab9 */ /* 0x000fe40000000800 */
[----:B------:R-:W-:-:S06]  /*b380*/  USHF.L.U32 UR4, UR8, 0x7, URZ ;  /* 0x0000000708047899 */ /* 0x000fcc000800063f */
[----:B------:R-:W-:-:S04]  /*b390*/  IADD3 R8, RZ, -UR4, RZ ;  /* 0x80000004ff087c10 */ /* 0x000fc8000fffe0ff */
[----:B------:R-:W-:-:S07]  /*b3a0*/  SHF.R.S32.HI R4, RZ, 0x1f, R8 ;  /* 0x0000001fff047819 */ /* 0x000fce0000011408 */
.L_x_4510:
        /* <DEDUP_REMOVED lines=20> */
.L_x_4508:
[----:B-1----:R-:W-:Y:S01]  /*b4f0*/  FMNMX.FTZ R5, R2, R116, !PT ;  /* 0x0000007402057209 */ /* 0x002fe20007810000 */
[----:B------:R-:W-:Y:S01]  /*b500*/  LDSM.16.MT88.4 R8, [R132+0x3000] ;  /* 0x003000008408783b */ /* 0x000fe20000004200 */
[----:B------:R-:W-:Y:S02]  /*b510*/  FMNMX.FTZ R4, R0, R109, !PT ;  /* 0x0000006d00047209 */ /* 0x000fe40007810000 */
[----:B------:R-:W-:Y:S01]  /*b520*/  FMNMX.FTZ R5, R40, R5, !PT ;  /* 0x0000000528057209 */ /* 0x000fe20007810000 */
[----:B------:R-:W-:Y:S01]  /*b530*/  LDSM.16.MT88.4 R20, [R131+0x3000] ;  /* 0x003000008314783b */ /* 0x000fe20000004200 */
        /* <DEDUP_REMOVED lines=55> */
[----:B------:R-:W-:-:S04]  /*b8b0*/  FMNMX.FTZ R5, R48, R5, !PT ;  /* 0x0000000530057209 */ /* 0x000fc80007810000 */
[----:B------:R-:W-:-:S04]  /*b8c0*/  FMNMX.FTZ R5, R46, R5, !PT ;  /* 0x000000052e057209 */ /* 0x000fc80007810000 */
[----:B------:R-:W-:Y:S02]  /*b8d0*/  FMNMX.FTZ R6, R44, R5, !PT ;  /* 0x000000052c067209 */ /* 0x000fe40007810000 */
[----:B------:R-:W-:-:S03]  /*b8e0*/  FMNMX.FTZ R5, R49, R4, !PT ;  /* 0x0000000431057209 */ /* 0x000fc60007810000 */
[----:B------:R-:W1:Y:S01]  /*b8f0*/  SHFL.BFLY PT, R7, R6, 0x2, 0x1f ;  /* 0x0c401f0006077f89 */ /* 0x000e6200000e0000 */
        /* <DEDUP_REMOVED lines=9> */
[----:B------:R-:W-:-:S05]  /*b990*/  FMUL.FTZ R53, R34, UR10 ;  /* 0x0000000a22357c20 */ /* 0x000fca0008410000 */
[----:B------:R-:W-:Y:S02]  /*b9a0*/  FSEL R53, R53, RZ, P2 ;  /* 0x000000ff35357208 */ /* 0x000fe40001000000 */
[----:B--2---:R-:W-:-:S03]  /*b9b0*/  FMNMX.FTZ R32, R5, R32, !PT ;  /* 0x0000002005207209 */ /* 0x004fc60007810000 */
[--C-:B------:R-:W-:Y:S01]  /*b9c0*/  FFMA.FTZ R110, R40, UR10, -R53.reuse ;  /* 0x0000000a286e7c23 */ /* 0x100fe20008010835 */
[C---:B------:R-:W-:Y:S01]  /*b9d0*/  FSETP.NEU.FTZ.AND P0, PT, R32.reuse, -INF , PT ;  /* 0xff8000002000780b */ /* 0x040fe20003f1d000 */
[----:B------:R-:W-:Y:S01]  /*b9e0*/  FMUL.FTZ R40, R32, UR10 ;  /* 0x0000000a20287c20 */ /* 0x000fe20008410000 */
[--C-:B------:R-:W-:Y:S01]  /*b9f0*/  FFMA.FTZ R54, R118, UR10, -R53.reuse ;  /* 0x0000000a76367c23 */ /* 0x100fe20008010835 */
[--C-:B------:R-:W-:Y:S01]  /*ba00*/  FFMA.FTZ R116, R116, UR10, -R53.reuse ;  /* 0x0000000a74747c23 */ /* 0x100fe20008010835 */
[----:B------:R-:W-:Y:S01]  /*ba10*/  FSEL R5, R32, RZ, P0 ;  /* 0x000000ff20057208 */ /* 0x000fe20000000000 */
[--C-:B------:R-:W-:Y:S01]  /*ba20*/  FFMA.FTZ R111, R120, UR10, -R53.reuse ;  /* 0x0000000a786f7c23 */ /* 0x100fe20008010835 */
[----:B------:R-:W-:Y:S01]  /*ba30*/  FSEL R40, R40, RZ, P0 ;  /* 0x000000ff28287208 */ /* 0x000fe20000000000 */
[----:B------:R-:W-:Y:S01]  /*ba40*/  MUFU.EX2 R110, R110 ;  /* 0x0000006e006e7308 */ /* 0x000fe20000000800 */
[----:B------:R-:W-:Y:S01]  /*ba50*/  FFMA.FTZ R92, R106, UR10, -R53 ;  /* 0x0000000a6a5c7c23 */ /* 0x000fe20008010835 */
[----:B------:R-:W-:Y:S01]  /*ba60*/  FADD.FTZ R118, R0, -R5 ;  /* 0x8000000500767221 */ /* 0x000fe20000010000 */
[----:B------:R-:W-:Y:S01]  /*ba70*/  FFMA.FTZ R91, R112, UR10, -R53 ;  /* 0x0000000a705b7c23 */ /* 0x000fe20008010835 */
[--C-:B------:R-:W-:Y:S01]  /*ba80*/  FFMA.FTZ R117, R109, UR10, -R40.reuse ;  /* 0x0000000a6d757c23 */ /* 0x100fe20008010828 */
[--C-:B------:R-:W-:Y:S01]  /*ba90*/  FFMA.FTZ R109, R119, UR10, -R40.reuse ;  /* 0x0000000a776d7c23 */ /* 0x100fe20008010828 */
[----:B------:R-:W-:Y:S01]  /*baa0*/  FSEL R119, R34, RZ, P2 ;  /* 0x000000ff22777208 */ /* 0x000fe20001000000 */
[----:B------:R-:W-:Y:S01]  /*bab0*/  FMUL.FTZ R118, R118, UR10 ;  /* 0x0000000a76767c20 */ /* 0x000fe20008410000 */
[--C-:B------:R-:W-:Y:S01]  /*bac0*/  FFMA.FTZ R55, R115, UR10, -R40.reuse ;  /* 0x0000000a73377c23 */ /* 0x100fe20008010828 */
[--C-:B------:R-:W-:Y:S01]  /*bad0*/  FFMA.FTZ R17, R17, UR10, -R40.reuse ;  /* 0x0000000a11117c23 */ /* 0x100fe20008010828 */
[----:B------:R-:W1:Y:S01]  /*bae0*/  MUFU.EX2 R116, R116 ;  /* 0x0000007400747308 */ /* 0x000e620000000800 */
[----:B------:R-:W-:Y:S01]  /*baf0*/  FADD.FTZ R119, R2, -R119 ;  /* 0x8000007702777221 */ /* 0x000fe20000010000 */
[--C-:B------:R-:W-:Y:S01]  /*bb00*/  FFMA.FTZ R93, R25, UR10, -R40.reuse ;  /* 0x0000000a195d7c23 */ /* 0x100fe20008010828 */
[--C-:B------:R-:W-:Y:S01]  /*bb10*/  FFMA.FTZ R115, R114, UR10, -R53.reuse ;  /* 0x0000000a72737c23 */ /* 0x100fe20008010835 */
[----:B------:R-:W2:Y:S01]  /*bb20*/  LDSM.16.MT88.4 R24, [R132+0x3400] ;  /* 0x003400008418783b */ /* 0x000ea20000004200 */
        /* <DEDUP_REMOVED lines=23> */
[----:B------:R-:W-:-:S04]  /*bca0*/  FFMA.FTZ R38, R38, UR10, -R40 ;  /* 0x0000000a26267c23 */ /* 0x000fc80008010828 */
[----:B------:R-:W1:Y:S01]  /*bcb0*/  MUFU.EX2 R109, R109 ;  /* 0x0000006d006d7308 */ /* 0x000e620000000800 */
[----:B---3--:R-:W-:-:S07]  /*bcc0*/  F2FP.BF16.F32.PACK_AB R18, R54, R111 ;  /* 0x0000006f3612723e */ /* 0x008fce00000010ff */
[----:B------:R1:W-:Y:S08]  /*bcd0*/  MUFU.EX2 R2, R17 ;  /* 0x0000001100027308 */ /* 0x0003f00000000800 */
[----:B------:R-:W3:Y:S08]  /*bce0*/  MUFU.EX2 R119, R119 ;  /* 0x0000007700777308 */ /* 0x000ef00000000800 */
[----:B------:R-:W4:Y:S01]  /*bcf0*/  MUFU.EX2 R118, R118 ;  /* 0x0000007600767308 */ /* 0x000f220000000800 */
[----:B-1----:R-:W-:-:S07]  /*bd00*/  F2FP.BF16.F32.PACK_AB R17, R109, R117 ;  /* 0x000000756d11723e */ /* 0x002fce00000010ff */
[----:B------:R-:W1:Y:S01]  /*bd10*/  MUFU.EX2 R55, R55 ;  /* 0x0000003700377308 */ /* 0x000e620000000800 */
        /* <DEDUP_REMOVED lines=8> */
[-C--:B----4-:R-:W-:Y:S01]  /*bda0*/  FMUL.FTZ R6, R70, R118.reuse ;  /* 0x0000007646067220 */ /* 0x090fe20000410000 */
[-C--:B------:R-:W-:Y:S01]  /*bdb0*/  FMUL.FTZ R7, R71, R118.reuse ;  /* 0x0000007647077220 */ /* 0x080fe20000410000 */
[-C--:B------:R-:W-:Y:S01]  /*bdc0*/  FMUL.FTZ R74, R74, R118.reuse ;  /* 0x000000764a4a7220 */ /* 0x080fe20000410000 */
[-C--:B------:R-:W-:Y:S01]  /*bdd0*/  FMUL.FTZ R75, R75, R118.reuse ;  /* 0x000000764b4b7220 */ /* 0x080fe20000410000 */
[-C--:B------:R-:W-:Y:S01]  /*bde0*/  FMUL.FTZ R14, R78, R118.reuse ;  /* 0x000000764e0e7220 */ /* 0x080fe20000410000 */
[----:B------:R-:W-:Y:S01]  /*bdf0*/  FMUL.FTZ R15, R79, R118 ;  /* 0x000000764f0f7220 */ /* 0x000fe20000410000 */
[-C--:B------:R-:W-:Y:S01]  /*be00*/  FMUL.FTZ R81, R81, R119.reuse ;  /* 0x0000007751517220 */ /* 0x080fe20000410000 */
[----:B------:R-:W3:Y:S01]  /*be10*/  MUFU.EX2 R92, R92 ;  /* 0x0000005c005c7308 */ /* 0x000ee20000000800 */
[----:B-1----:R-:W-:Y:S01]  /*be20*/  F2FP.BF16.F32.PACK_AB R19, R55, R2 ;  /* 0x000000023713723e */ /* 0x002fe200000010ff */
[-C--:B------:R-:W-:Y:S01]  /*be30*/  FMUL.FTZ R82, R82, R118.reuse ;  /* 0x0000007652527220 */ /* 0x080fe20000410000 */
[-C--:B------:R-:W-:Y:S01]  /*be40*/  FMUL.FTZ R83, R83, R118.reuse ;  /* 0x0000007653537220 */ /* 0x080fe20000410000 */
[----:B------:R-:W-:Y:S01]  /*be50*/  FFMA.FTZ R118, R152, R118, R117 ;  /* 0x0000007698767223 */ /* 0x000fe20000010075 */
[----:B------:R-:W-:-:S03]  /*be60*/  FFMA.FTZ R119, R151, R119, R116 ;  /* 0x0000007797777223 */ /* 0x000fc60000010074 */
[----:B------:R-:W-:Y:S01]  /*be70*/  HMMA.16816.F32.BF16 R4, R16, R8, R4 ;  /* 0x000000081004723c */ /* 0x000fe20000041804 */
[----:B------:R-:W-:Y:S01]  /*be80*/  MUFU.EX2 R91, R91 ;  /* 0x0000005b005b7308 */ /* 0x000fe20000000800 */
[----:B------:R-:W-:Y:S01]  /*be90*/  FADD.FTZ R109, R109, R118 ;  /* 0x000000766d6d7221 */ /* 0x000fe20000010000 */
[----:B------:R-:W-:-:S03]  /*bea0*/  FADD.FTZ R110, R110, R119 ;  /* 0x000000776e6e7221 */ /* 0x000fc60000010000 */
[C---:B------:R-:W-:Y:S01]  /*beb0*/  HMMA.16816.F32.BF16 R8, R16.reuse, R10, R72 ;  /* 0x0000000a1008723c */ /* 0x040fe20000041848 */
[----:B------:R-:W-:Y:S01]  /*bec0*/  LDSM.16.MT88.4 R72, [R132+0x3c00] ;  /* 0x003c00008448783b */ /* 0x000fe20000004200 */
[----:B------:R-:W-:Y:S01]  /*bed0*/  FADD.FTZ R2, R2, R109 ;  /* 0x0000006d02027221 */ /* 0x000fe20000010000 */
[----:B------:R-:W1:Y:S01]  /*bee0*/  MUFU.EX2 R88, R88 ;  /* 0x0000005800587308 */ /* 0x000e620000000800 */
[----:B------:R-:W-:Y:S02]  /*bef0*/  FADD.FTZ R111, R111, R110 ;  /* 0x0000006e6f6f7221 */ /* 0x000fe40000010000 */
[----:B------:R-:W-:Y:S02]  /*bf00*/  HMMA.16816.F32.BF16 R12, R16, R20, R12 ;  /* 0x00000014100c723c */ /* 0x000fe4000004180c */
[----:B------:R-:W-:-:S03]  /*bf10*/  FADD.FTZ R54, R54, R111 ;  /* 0x0000006f36367221 */ /* 0x000fc60000010000 */
[----:B------:R-:W-:Y:S01]  /*bf20*/  MUFU.EX2 R93, R93 ;  /* 0x0000005d005d7308 */ /* 0x000fe20000000800 */
[----:B------:R-:W-:Y:S01]  /*bf30*/  HMMA.16816.F32.BF16 R16, R16, R22, R80 ;  /* 0x000000161010723c */ /* 0x000fe20000041850 */
[----:B---3--:R-:W-:Y:S01]  /*bf40*/  F2FP.BF16.F32.PACK_AB R20, R92, R115 ;  /* 0x000000735c14723e */ /* 0x008fe200000010ff */
[----:B------:R-:W-:-:S04]  /*bf50*/  FADD.FTZ R115, R115, R54 ;  /* 0x0000003673737221 */ /* 0x000fc80000010000 */
[----:B------:R-:W-:Y:S01]  /*bf60*/  FADD.FTZ R92, R92, R115 ;  /* 0x000000735c5c7221 */ /* 0x000fe20000010000 */
[----:B------:R-:W3:Y:S01]  /*bf70*/  MUFU.EX2 R90, R90 ;  /* 0x0000005a005a7308 */ /* 0x000ee20000000800 */
[----:B-1----:R-:W-:Y:S02]  /*bf80*/  F2FP.BF16.F32.PACK_AB R22, R88, R91 ;  /* 0x0000005b5816723e */ /* 0x002fe400000010ff */
[----:B------:R-:W-:-:S04]  /*bf90*/  FADD.FTZ R91, R91, R92 ;  /* 0x0000005c5b5b7221 */ /* 0x000fc80000010000 */
[----:B------:R-:W-:Y:S01]  /*bfa0*/  FADD.FTZ R91, R88, R91 ;  /* 0x0000005b585b7221 */ /* 0x000fe20000010000 */
[----:B------:R-:W-:Y:S08]  /*bfb0*/  MUFU.EX2 R89, R89 ;  /* 0x0000005900597308 */ /* 0x000ff00000000800 */
[----:B------:R-:W1:Y:S01]  /*bfc0*/  MUFU.EX2 R0, R0 ;  /* 0x0000000000007308 */ /* 0x000e620000000800 */
[----:B---3--:R-:W-:-:S07]  /*bfd0*/  F2FP.BF16.F32.PACK_AB R21, R90, R93 ;  /* 0x0000005d5a15723e */ /* 0x008fce00000010ff */
[----:B------:R-:W-:Y:S08]  /*bfe0*/  MUFU.EX2 R106, R106 ;  /* 0x0000006a006a7308 */ /* 0x000ff00000000800 */
[----:B------:R-:W3:Y:S01]  /*bff0*/  MUFU.EX2 R95, R95 ;  /* 0x0000005f005f7308 */ /* 0x000ee20000000800 */
[----:B-1----:R-:W-:-:S07]  /*c000*/  F2FP.BF16.F32.PACK_AB R23, R0, R89 ;  /* 0x000000590017723e */ /* 0x002fce00000010ff */
[C---:B--2---:R-:W-:Y:S01]  /*c010*/  HMMA.16816.F32.BF16 R4, R20.reuse, R24, R4 ;  /* 0x000000181404723c */ /* 0x044fe20000041804 */
[----:B------:R-:W-:Y:S05]  /*c020*/  MUFU.EX2 R101, R101 ;  /* 0x0000006500657308 */ /* 0x000fea0000000800 */
[----:B------:R-:W-:Y:S01]  /*c030*/  HMMA.16816.F32.BF16 R8, R20, R26, R8 ;  /* 0x0000001a1408723c */ /* 0x000fe20000041808 */
[----:B------:R-:W1:Y:S02]  /*c040*/  LDSM.16.MT88.4 R24, [R131+0x3400] ;  /* 0x003400008318783b */ /* 0x000e640000004200 */
        /* <DEDUP_REMOVED lines=9> */
[----:B------:R-:W-:Y:S08]  /*c0e0*/  MUFU.EX2 R103, R103 ;  /* 0x0000006700677308 */ /* 0x000ff00000000800 */
[----:B------:R-:W2:Y:S01]  /*c0f0*/  MUFU.EX2 R96, R96 ;  /* 0x0000006000607308 */ /* 0x000ea20000000800 */
[----:B---3--:R-:W-:Y:S01]  /*c100*/  F2FP.BF16.F32.PACK_AB R29, R100, R105 ;  /* 0x00000069641d723e */ /* 0x008fe200000010ff */
[C---:B-1----:R-:W-:Y:S06]  /*c110*/  HMMA.16816.F32.BF16 R12, R20.reuse, R24, R12 ;  /* 0x00000018140c723c */ /* 0x042fec000004180c */
[----:B------:R-:W-:Y:S01]  /*c120*/  MUFU.EX2 R65, R65 ;  /* 0x0000004100417308 */ /* 0x000fe20000000800 */
[----:B------:R-:W-:Y:S01]  /*c130*/  HMMA.16816.F32.BF16 R16, R20, R26, R16 ;  /* 0x0000001a1410723c */ /* 0x000fe20000041810 */
[----:B------:R-:W1:Y:S06]  /*c140*/  LDSM.16.MT88.4 R20, [R131+0x3800] ;  /* 0x003800008314783b */ /* 0x000e6c0000004200 */
[----:B------:R-:W-:Y:S01]  /*c150*/  MUFU.EX2 R37, R37 ;  /* 0x0000002500257308 */ /* 0x000fe20000000800 */
[----:B------:R-:W3:Y:S01]  /*c160*/  LDSM.16.MT88.4 R24, [R132+0x3800] ;  /* 0x003800008418783b */ /* 0x000ee20000004200 */
[----:B--2---:R-:W-:-:S06]  /*c170*/  F2FP.BF16.F32.PACK_AB R31, R96, R103 ;  /* 0x00000067601f723e */ /* 0x004fcc00000010ff */
[----:B------:R-:W-:Y:S08]  /*c180*/  MUFU.EX2 R33, R33 ;  /* 0x0000002100217308 */ /* 0x000ff00000000800 */
[----:B------:R-:W-:Y:S08]  /*c190*/  MUFU.EX2 R41, R41 ;  /* 0x0000002900297308 */ /* 0x000ff00000000800 */
[----:B------:R-:W-:Y:S01]  /*c1a0*/  MUFU.EX2 R44, R44 ;  /* 0x0000002c002c7308 */ /* 0x000fe20000000800 */
[C---:B-1----:R-:W-:Y:S06]  /*c1b0*/  HMMA.16816.F32.BF16 R12, R28.reuse, R20, R12 ;  /* 0x000000141c0c723c */ /* 0x042fec000004180c */
[----:B---3--:R-:W-:Y:S01]  /*c1c0*/  HMMA.16816.F32.BF16 R4, R28, R24, R4 ;  /* 0x000000181c04723c */ /* 0x008fe20000041804 */
[--C-:B------:R-:W-:Y:S01]  /*c1d0*/  FFMA.FTZ R21, R84, UR10, -R53.reuse ;  /* 0x0000000a54157c23 */ /* 0x100fe20008010835 */
[----:B------:R-:W-:Y:S01]  /*c1e0*/  FFMA.FTZ R20, R104, UR10, -R53 ;  /* 0x0000000a68147c23 */ /* 0x000fe20008010835 */
[----:B------:R-:W-:-:S03]  /*c1f0*/  FFMA.FTZ R84, R99, UR10, -R40 ;  /* 0x0000000a63547c23 */ /* 0x000fc60008010828 */
[C---:B------:R-:W-:Y:S01]  /*c200*/  HMMA.16816.F32.BF16 R8, R28.reuse, R26, R8 ;  /* 0x0000001a1c08723c */ /* 0x040fe20000041808 */
[--C-:B------:R-:W-:Y:S01]  /*c210*/  FFMA.FTZ R25, R102, UR10, -R53.reuse ;  /* 0x0000000a66197c23 */ /* 0x100fe20008010835 */
[--C-:B------:R-:W-:Y:S01]  /*c220*/  FFMA.FTZ R24, R66, UR10, -R53.reuse ;  /* 0x0000000a42187c23 */ /* 0x100fe20008010835 */
[----:B------:R-:W-:Y:S01]  /*c230*/  MUFU.EX2 R20, R20 ;  /* 0x0000001400147308 */ /* 0x000fe20000000800 */
[--C-:B------:R-:W-:Y:S02]  /*c240*/  FFMA.FTZ R66, R98, UR10, -R53.reuse ;  /* 0x0000000a62427c23 */ /* 0x100fe40008010835 */
[----:B------:R-:W-:Y:S01]  /*c250*/  HMMA.16816.F32.BF16 R16, R28, R22, R16 ;  /* 0x000000161c10723c */ /* 0x000fe20000041810 */
[--C-:B------:R-:W-:Y:S01]  /*c260*/  FFMA.FTZ R27, R64, UR10, -R53.reuse ;  /* 0x0000000a401b7c23 */ /* 0x100fe20008010835 */
[--C-:B------:R-:W-:Y:S01]  /*c270*/  FFMA.FTZ R64, R86, UR10, -R53.reuse ;  /* 0x0000000a56407c23 */ /* 0x100fe20008010835 */
[--C-:B------:R-:W-:Y:S02]  /*c280*/  FFMA.FTZ R26, R63, UR10, -R53.reuse ;  /* 0x0000000a3f1a7c23 */ /* 0x100fe40008010835 */
[----:B------:R-:W-:Y:S02]  /*c290*/  MUFU.EX2 R25, R25 ;  /* 0x0000001900197308 */ /* 0x000fe40000000800 */
[--C-:B------:R-:W-:Y:S01]  /*c2a0*/  FFMA.FTZ R29, R97, UR10, -R40.reuse ;  /* 0x0000000a611d7c23 */ /* 0x100fe20008010828 */
        /* <DEDUP_REMOVED lines=16> */
[----:B------:R-:W-:Y:S01]  /*c3b0*/  FFMA.FTZ R48, R51, UR10, -R40 ;  /* 0x0000000a33307c23 */ /* 0x000fe20008010828 */
[----:B------:R-:W-:-:S04]  /*c3c0*/  FFMA.FTZ R22, R62, UR10, -R53 ;  /* 0x0000000a3e167c23 */ /* 0x000fc80008010835 */
[----:B------:R-:W3:Y:S01]  /*c3d0*/  MUFU.EX2 R84, R84 ;  /* 0x0000005400547308 */ /* 0x000ee20000000800 */
[----:B-1----:R-:W-:Y:S01]  /*c3e0*/  F2FP.BF16.F32.PACK_AB R80, R24, R25 ;  /* 0x000000191850723e */ /* 0x002fe200000010ff */
[----:B------:R-:W-:-:S04]  /*c3f0*/  FADD.FTZ R25, R25, R94 ;  /* 0x0000005e19197221 */ /* 0x000fc80000010000 */
[----:B------:R-:W-:Y:S02]  /*c400*/  FADD.FTZ R25, R24, R25 ;  /* 0x0000001918197221 */ /* 0x000fe40000010000 */
[----:B------:R-:W-:Y:S01]  /*c410*/  MUFU.EX2 R29, R29 ;  /* 0x0000001d001d7308 */ /* 0x000fe20000000800 */
[----:B--2---:R-:W-:-:S07]  /*c420*/  F2FP.BF16.F32.PACK_AB R82, R21, R20 ;  /* 0x000000141552723e */ /* 0x004fce00000010ff */
[----:B------:R-:W1:Y:S01]  /*c430*/  MUFU.EX2 R30, R30 ;  /* 0x0000001e001e7308 */ /* 0x000e620000000800 */
[----:B---3--:R-:W-:-:S07]  /*c440*/  F2FP.BF16.F32.PACK_AB R81, R65, R84 ;  /* 0x000000544151723e */ /* 0x008fce00000010ff */
[----:B------:R-:W-:Y:S08]  /*c450*/  MUFU.EX2 R66, R66 ;  /* 0x0000004200427308 */ /* 0x000ff00000000800 */
[----:B------:R-:W2:Y:S01]  /*c460*/  MUFU.EX2 R27, R27 ;  /* 0x0000001b001b7308 */ /* 0x000ea20000000800 */
[----:B-1----:R-:W-:-:S07]  /*c470*/  F2FP.BF16.F32.PACK_AB R83, R30, R29 ;  /* 0x0000001d1e53723e */ /* 0x002fce00000010ff */
[C---:B------:R-:W-:Y:S01]  /*c480*/  HMMA.16816.F32.BF16 R68, R80.reuse, R72, R4 ;  /* 0x000000485044723c */ /* 0x040fe20000041804 */
[----:B------:R-:W1:Y:S01]  /*c490*/  LDSM.16.MT88.4 R4, [R131+0x3c00] ;  /* 0x003c00008304783b */ /* 0x000e620000004200 */
[----:B------:R-:W-:Y:S04]  /*c4a0*/  MUFU.EX2 R64, R64 ;  /* 0x0000004000407308 */ /* 0x000fe80000000800 */
[C---:B------:R-:W-:Y:S01]  /*c4b0*/  HMMA.16816.F32.BF16 R72, R80.reuse, R74, R8 ;  /* 0x0000004a5048723c */ /* 0x040fe20000041808 */
[----:B------:R-:W3:Y:S03]  /*c4c0*/  LDSM.16.MT88.4 R8, [R131+0x4000] ;  /* 0x004000008308783b */ /* 0x000ee60000004200 */
[----:B------:R-:W-:Y:S08]  /*c4d0*/  MUFU.EX2 R97, R97 ;  /* 0x0000006100617308 */ /* 0x000ff00000000800 */
[----:B------:R-:W-:Y:S08]  /*c4e0*/  MUFU.EX2 R56, R56 ;  /* 0x0000003800387308 */ /* 0x000ff00000000800 */
[----:B------:R-:W4:Y:S08]  /*c4f0*/  MUFU.EX2 R61, R61 ;  /* 0x0000003d003d7308 */ /* 0x000f300000000800 */
[----:B------:R-:W-:Y:S01]  /*c500*/  MUFU.EX2 R58, R58 ;  /* 0x0000003a003a7308 */ /* 0x000fe20000000800 */
[C---:B-1----:R-:W-:Y:S01]  /*c510*/  HMMA.16816.F32.BF16 R76, R80.reuse, R4, R12 ;  /* 0x00000004504c723c */ /* 0x042fe2000004180c */
[----:B------:R-:W1:Y:S06]  /*c520*/  LDSM.16.MT88.4 R12, [R132+0x4000] ;  /* 0x00400000840c783b */ /* 0x000e6c0000004200 */
[----:B------:R-:W5:Y:S01]  /*c530*/  MUFU.EX2 R57, R57 ;  /* 0x0000003900397308 */ /* 0x000f620000000800 */
[----:B------:R-:W-:Y:S01]  /*c540*/  HMMA.16816.F32.BF16 R80, R80, R6, R16 ;  /* 0x000000065050723c */ /* 0x000fe20000041810 */
[----:B--2---:R-:W-:-:S02]  /*c550*/  F2FP.BF16.F32.PACK_AB R4, R27, R66 ;  /* 0x000000421b04723e */ /* 0x004fc400000010ff */
[----:B----4-:R-:W-:-:S04]  /*c560*/  F2FP.BF16.F32.PACK_AB R5, R61, R56 ;  /* 0x000000383d05723e */ /* 0x010fc800000010ff */
[----:B------:R-:W-:Y:S01]  /*c570*/  MUFU.EX2 R67, R67 ;  /* 0x0000004300437308 */ /* 0x000fe20000000800 */
[--C-:B------:R-:W-:Y:S01]  /*c580*/  FFMA.FTZ R16, R50, UR10, -R53.reuse ;  /* 0x0000000a32107c23 */ /* 0x100fe20008010835 */
[----:B------:R-:W-:Y:S01]  /*c590*/  FADD.FTZ R50, R55, R2 ;  /* 0x0000000237327221 */ /* 0x000fe20000010000 */
[----:B------:R-:W-:Y:S01]  /*c5a0*/  F2FP.BF16.F32.PACK_AB R6, R97, R64 ;  /* 0x000000406106723e */ /* 0x000fe200000010ff */
[----:B------:R-:W-:Y:S01]  /*c5b0*/  FFMA.FTZ R55, R35, UR10, -R40 ;  /* 0x0000000a23377c23 */ /* 0x000fe20008010828 */
[----:B------:R-:W-:-:S03]  /*c5c0*/  FFMA.FTZ R35, R46, UR10, -R53 ;  /* 0x0000000a2e237c23 */ /* 0x000fc60008010835 */
[----:B------:R2:W-:Y:S01]  /*c5d0*/  MUFU.EX2 R2, R16 ;  /* 0x0000001000027308 */ /* 0x0005e20000000800 */
[----:B-----5:R-:W-:Y:S01]  /*c5e0*/  F2FP.BF16.F32.PACK_AB R7, R57, R58 ;  /* 0x0000003a3907723e */ /* 0x020fe200000010ff */
[----:B------:R-:W-:Y:S01]  /*c5f0*/  FADD.FTZ R93, R93, R50 ;  /* 0x000000325d5d7221 */ /* 0x000fe20000010000 */
[--C-:B------:R-:W-:Y:S01]  /*c600*/  FFMA.FTZ R46, R47, UR10, -R40.reuse ;  /* 0x0000000a2f2e7c23 */ /* 0x100fe20008010828 */
[----:B------:R-:W-:Y:S02]  /*c610*/  FFMA.FTZ R50, R49, UR10, -R40 ;  /* 0x0000000a31327c23 */ /* 0x000fe40008010828 */
[----:B------:R-:W-:Y:S02]  /*c620*/  FADD.FTZ R90, R90, R93 ;  /* 0x0000005d5a5a7221 */ /* 0x000fe40000010000 */
[----:B------:R-:W4:Y:S01]  /*c630*/  MUFU.EX2 R52, R52 ;  /* 0x0000003400347308 */ /* 0x000f220000000800 */
[----:B---3--:R-:W-:Y:S01]  /*c640*/  HMMA.16816.F32.BF16 R76, R4, R8, R76 ;  /* 0x00000008044c723c */ /* 0x008fe2000004184c */
[----:B------:R-:W-:-:S05]  /*c650*/  FADD.FTZ R89, R89, R90 ;  /* 0x0000005a59597221 */ /* 0x000fca0000010000 */
[C---:B------:R-:W-:Y:S01]  /*c660*/  HMMA.16816.F32.BF16 R80, R4.reuse, R10, R80 ;  /* 0x0000000a0450723c */ /* 0x040fe20000041850 */
[----:B------:R-:W-:Y:S01]  /*c670*/  MUFU.EX2 R28, R28 ;  /* 0x0000001c001c7308 */ /* 0x000fe20000000800 */
[----:B--2---:R-:W2:Y:S04]  /*c680*/  LDSM.16.MT88.4 R16, [R132+0x4400] ;  /* 0x004400008410783b */ /* 0x004ea80000004200 */
[----:B------:R-:W-:Y:S01]  /*c690*/  LDSM.16.MT88.4 R8, [R132+0x4800] ;  /* 0x004800008408783b */ /* 0x000fe20000004200 */
[C---:B-1----:R-:W-:Y:S02]  /*c6a0*/  HMMA.16816.F32.BF16 R68, R4.reuse, R12, R68 ;  /* 0x0000000c0444723c */ /* 0x042fe40000041844 */
[----:B------:R-:W1:Y:S04]  /*c6b0*/  MUFU.EX2 R31, R31 ;  /* 0x0000001f001f7308 */ /* 0x000e680000000800 */
[----:B------:R-:W-:Y:S01]  /*c6c0*/  HMMA.16816.F32.BF16 R72, R4, R14, R72 ;  /* 0x0000000e0448723c */ /* 0x000fe20000041848 */
[----:B------:R-:W3:Y:S03]  /*c6d0*/  LDSM.16.MT88.4 R12, [R131+0x4400] ;  /* 0x00440000830c783b */ /* 0x000ee60000004200 */
[----:B------:R-:W-:Y:S03]  /*c6e0*/  MUFU.EX2 R42, R42 ;  /* 0x0000002a002a7308 */ /* 0x000fe60000000800 */
[----:B----4-:R-:W-:-:S05]  /*c6f0*/  F2FP.BF16.F32.PACK_AB R4, R52, R67 ;  /* 0x000000433404723e */ /* 0x010fca00000010ff */
[----:B------:R-:W4:Y:S01]  /*c700*/  MUFU.EX2 R55, R55 ;  /* 0x0000003700377308 */ /* 0x000f220000000800 */
[----:B-1----:R-:W-:-:S07]  /*c710*/  F2FP.BF16.F32.PACK_AB R6, R31, R28 ;  /* 0x0000001c1f06723e */ /* 0x002fce00000010ff */
[----:B------:R-:W1:Y:S08]  /*c720*/  MUFU.EX2 R48, R48 ;  /* 0x0000003000307308 */ /* 0x000e700000000800 */
[----:B------:R-:W-:Y:S01]  /*c730*/  MUFU.EX2 R23, R23 ;  /* 0x0000001700177308 */ /* 0x000fe20000000800 */
[----:B----4-:R-:W-:-:S07]  /*c740*/  F2FP.BF16.F32.PACK_AB R5, R55, R42 ;  /* 0x0000002a3705723e */ /* 0x010fce00000010ff */
[----:B------:R-:W4:Y:S01]  /*c750*/  MUFU.EX2 R26, R26 ;  /* 0x0000001a001a7308 */ /* 0x000f220000000800 */
[----:B-1----:R-:W-:-:S07]  /*c760*/  F2FP.BF16.F32.PACK_AB R7, R37, R48 ;  /* 0x000000302507723e */ /* 0x002fce00000010ff */
[C---:B--2---:R-:W-:Y:S01]  /*c770*/  HMMA.16816.F32.BF16 R68, R4.reuse, R16, R68 ;  /* 0x000000100444723c */ /* 0x044fe20000041844 */
[----:B------:R-:W-:Y:S05]  /*c780*/  MUFU.EX2 R22, R22 ;  /* 0x0000001600167308 */ /* 0x000fea0000000800 */
[C---:B------:R-:W-:Y:S01]  /*c790*/  HMMA.16816.F32.BF16 R72, R4.reuse, R18, R72 ;  /* 0x000000120448723c */ /* 0x040fe20000041848 */
[----:B------:R-:W-:Y:S02]  /*c7a0*/  FADD.FTZ R16, R0, R89 ;  /* 0x0000005900107221 */ /* 0x000fe40000010000 */
[----:B------:R-:W1:Y:S02]  /*c7b0*/  MUFU.EX2 R39, R39 ;  /* 0x0000002700277308 */ /* 0x000e640000000800 */
[----:B------:R-:W-:Y:S01]  /*c7c0*/  FADD.FTZ R105, R105, R16 ;  /* 0x0000001069697221 */ /* 0x000fe20000010000 */
[----:B---3--:R-:W-:Y:S01]  /*c7d0*/  HMMA.16816.F32.BF16 R76, R4, R12, R76 ;  /* 0x0000000c044c723c */ /* 0x008fe2000004184c */
[----:B------:R-:W2:Y:S02]  /*c7e0*/  LDSM.16.MT88.4 R16, [R131+0x4800] ;  /* 0x004800008310783b */ /* 0x000ea40000004200 */
[----:B------:R-:W-:-:S02]  /*c7f0*/  FADD.FTZ R100, R100, R105 ;  /* 0x0000006964647221 */ /* 0x000fc40000010000 */
[----:B------:R-:W3:Y:S01]  /*c800*/  MUFU.EX2 R46, R46 ;  /* 0x0000002e002e7308 */ /* 0x000ee20000000800 */
[----:B------:R-:W-:Y:S01]  /*c810*/  HMMA.16816.F32.BF16 R80, R4, R14, R80 ;  /* 0x0000000e0450723c */ /* 0x000fe20000041850 */
[----:B------:R-:W-:Y:S01]  /*c820*/  FADD.FTZ R103, R103, R100 ;  /* 0x0000006467677221 */ /* 0x000fe20000010000 */
[----:B------:R-:W5:Y:S03]  /*c830*/  LDSM.16.MT88.4 R12, [R132+0x4c00] ;  /* 0x004c0000840c783b */ /* 0x000f660000004200 */
[----:B------:R-:W-:Y:S02]  /*c840*/  FADD.FTZ R103, R96, R103 ;  /* 0x0000006760677221 */ /* 0x000fe40000010000 */
[----:B------:R-:W3:Y:S01]  /*c850*/  MUFU.EX2 R0, R3 ;  /* 0x0000000300007308 */ /* 0x000ee20000000800 */
[----:B----4-:R-:W-:Y:S01]  /*c860*/  F2FP.BF16.F32.PACK_AB R4, R26, R23 ;  /* 0x000000171a04723e */ /* 0x010fe200000010ff */
[----:B------:R-:W-:Y:S01]  /*c870*/  FADD.FTZ R84, R84, R103 ;  /* 0x0000006754547221 */ /* 0x000fe20000010000 */
[----:B-1----:R-:W-:-:S03]  /*c880*/  F2FP.BF16.F32.PACK_AB R6, R39, R22 ;  /* 0x000000162706723e */ /* 0x002fc600000010ff */
[----:B------:R-:W-:Y:S02]  /*c890*/  FADD.FTZ R24, R65, R84 ;  /* 0x0000005441187221 */ /* 0x000fe40000010000 */
[----:B------:R-:W1:Y:S01]  /*c8a0*/  MUFU.EX2 R43, R43 ;  /* 0x0000002b002b7308 */ /* 0x000e620000000800 */
[----:B---3--:R-:W-:-:S07]  /*c8b0*/  F2FP.BF16.F32.PACK_AB R5, R33, R46 ;  /* 0x0000002e2105723e */ /* 0x008fce00000010ff */
[----:B------:R-:W-:Y:S01]  /*c8c0*/  MUFU.EX2 R35, R35 ;  /* 0x0000002300237308 */ /* 0x000fe20000000800 */
[----:B------:R-:W-:Y:S01]  /*c8d0*/  F2FP.BF16.F32.PACK_AB R7, R0, R41 ;  /* 0x000000290007723e */ /* 0x000fe200000010ff */
[----:B------:R-:W-:-:S06]  /*c8e0*/  FFMA.FTZ R3, R45, UR10, -R40 ;  /* 0x0000000a2d037c23 */ /* 0x000fcc0008010828 */
[C---:B------:R-:W-:Y:S01]  /*c8f0*/  HMMA.16816.F32.BF16 R68, R4.reuse, R8, R68 ;  /* 0x000000080444723c */ /* 0x040fe20000041844 */
[----:B------:R-:W-:Y:S05]  /*c900*/  MUFU.EX2 R3, R3 ;  /* 0x0000000300037308 */ /* 0x000fea0000000800 */
[C---:B------:R-:W-:Y:S01]  /*c910*/  HMMA.16816.F32.BF16 R72, R4.reuse, R10, R72 ;  /* 0x0000000a0448723c */ /* 0x040fe20000041848 */
[----:B------:R-:W-:Y:S01]  /*c920*/  FADD.FTZ R8, R20, R25 ;  /* 0x0000001914087221 */ /* 0x000fe20000010000 */
[----:B------:R-:W-:Y:S01]  /*c930*/  FADD.FTZ R25, R29, R24 ;  /* 0x000000181d197221 */ /* 0x000fe20000010000 */
[----:B------:R-:W3:Y:S02]  /*c940*/  MUFU.EX2 R50, R50 ;  /* 0x0000003200327308 */ /* 0x000ee40000000800 */
[----:B------:R-:W-:Y:S01]  /*c950*/  FADD.FTZ R9, R21, R8 ;  /* 0x0000000815097221 */ /* 0x000fe20000010000 */
[----:B------:R-:W-:Y:S01]  /*c960*/  FFMA.FTZ R21, R36, UR10, -R40 ;  /* 0x0000000a24157c23 */ /* 0x000fe20008010828 */
[----:B------:R-:W-:Y:S01]  /*c970*/  FADD.FTZ R25, R30, R25 ;  /* 0x000000191e197221 */ /* 0x000fe20000010000 */
[----:B--2---:R-:W-:Y:S01]  /*c980*/  HMMA.16816.F32.BF16 R76, R4, R16, R76 ;  /* 0x00000010044c723c */ /* 0x004fe2000004184c */
[----:B------:R-:W-:-:S02]  /*c990*/  FADD.FTZ R66, R66, R9 ;  /* 0x0000000942427221 */ /* 0x000fc40000010000 */
[----:B------:R-:W-:Y:S01]  /*c9a0*/  MUFU.EX2 R20, R38 ;  /* 0x0000002600147308 */ /* 0x000fe20000000800 */
[----:B------:R-:W-:Y:S01]  /*c9b0*/  FADD.FTZ R56, R56, R25 ;  /* 0x0000001938387221 */ /* 0x000fe20000010000 */
[----:B------:R-:W2:Y:S01]  /*c9c0*/  LDSM.16.MT88.4 R8, [R131+0x4c00] ;  /* 0x004c00008308783b */ /* 0x000ea20000004200 */
[----:B------:R-:W-:Y:S01]  /*c9d0*/  FADD.FTZ R27, R27, R66 ;  /* 0x000000421b1b7221 */ /* 0x000fe20000010000 */
[----:B------:R-:W-:Y:S01]  /*c9e0*/  HMMA.16816.F32.BF16 R80, R4, R18, R80 ;  /* 0x000000120450723c */ /* 0x000fe20000041850 */
[----:B------:R-:W-:Y:S02]  /*c9f0*/  FADD.FTZ R61, R61, R56 ;  /* 0x000000383d3d7221 */ /* 0x000fe40000010000 */
[----:B------:R-:W-:Y:S01]  /*ca00*/  FADD.FTZ R16, R64, R27 ;  /* 0x0000001b40107221 */ /* 0x000fe20000010000 */
[----:B------:R-:W4:Y:S01]  /*ca10*/  MUFU.EX2 R21, R21 ;  /* 0x0000001500157308 */ /* 0x000f220000000800 */
[----:B------:R-:W-:Y:S02]  /*ca20*/  FADD.FTZ R58, R58, R61 ;  /* 0x0000003d3a3a7221 */ /* 0x000fe40000010000 */
[----:B------:R-:W-:Y:S01]  /*ca30*/  FADD.FTZ R16, R97, R16 ;  /* 0x0000001061107221 */ /* 0x000fe20000010000 */
[----:B-1----:R-:W-:Y:S01]  /*ca40*/  F2FP.BF16.F32.PACK_AB R4, R43, R2 ;  /* 0x000000022b04723e */ /* 0x002fe200000010ff */
[----:B------:R-:W-:Y:S01]  /*ca50*/  FADD.FTZ R57, R57, R58 ;  /* 0x0000003a39397221 */ /* 0x000fe20000010000 */
[----:B---3--:R-:W-:Y:S01]  /*ca60*/  F2FP.BF16.F32.PACK_AB R5, R50, R3 ;  /* 0x000000033205723e */ /* 0x008fe200000010ff */
[----:B------:R-:W-:Y:S01]  /*ca70*/  FADD.FTZ R17, R67, R16 ;  /* 0x0000001043117221 */ /* 0x000fe20000010000 */
[----:B------:R-:W-:Y:S01]  /*ca80*/  F2FP.BF16.F32.PACK_AB R6, R44, R35 ;  /* 0x000000232c06723e */ /* 0x000fe200000010ff */
[----:B------:R-:W-:-:S02]  /*ca90*/  FADD.FTZ R42, R42, R57 ;  /* 0x000000392a2a7221 */ /* 0x000fc40000010000 */
[----:B------:R-:W-:Y:S02]  /*caa0*/  FADD.FTZ R17, R52, R17 ;  /* 0x0000001134117221 */ /* 0x000fe40000010000 */
[----:B------:R-:W-:Y:S01]  /*cab0*/  FADD.FTZ R55, R55, R42 ;  /* 0x0000002a37377221 */ /* 0x000fe20000010000 */
[----:B----4-:R-:W-:-:S03]  /*cac0*/  F2FP.BF16.F32.PACK_AB R7, R21, R20 ;  /* 0x000000141507723e */ /* 0x010fc600000010ff */
[----:B------:R-:W-:-:S04]  /*cad0*/  FADD.FTZ R48, R48, R55 ;  /* 0x0000003730307221 */ /* 0x000fc80000010000 */
[----:B------:R-:W-:Y:S01]  /*cae0*/  FADD.FTZ R37, R37, R48 ;  /* 0x0000003025257221 */ /* 0x000fe20000010000 */
[C---:B-----5:R-:W-:Y:S06]  /*caf0*/  HMMA.16816.F32.BF16 R68, R4.reuse, R12, R68 ;  /* 0x0000000c0444723c */ /* 0x060fec0000041844 */
[----:B------:R-:W-:Y:S01]  /*cb00*/  HMMA.16816.F32.BF16 R72, R4, R14, R72 ;  /* 0x0000000e0448723c */ /* 0x000fe20000041848 */
[----:B------:R-:W-:-:S04]  /*cb10*/  FADD.FTZ R12, R28, R17 ;  /* 0x000000111c0c7221 */ /* 0x000fc80000010000 */
[----:B------:R-:W-:Y:S01]  /*cb20*/  FADD.FTZ R12, R31, R12 ;  /* 0x0000000c1f0c7221 */ /* 0x000fe20000010000 */
[C---:B--2---:R-:W-:Y:S03]  /*cb30*/  HMMA.16816.F32.BF16 R76, R4.reuse, R8, R76 ;  /* 0x00000008044c723c */ /* 0x044fe6000004184c */
[----:B------:R-:W-:Y:S01]  /*cb40*/  FADD.FTZ R13, R23, R12 ;  /* 0x0000000c170d7221 */ /* 0x000fe20000010000 */
[----:B------:R-:W-:Y:S02]  /*cb50*/  FADD.FTZ R12, R46, R37 ;  /* 0x000000252e0c7221 */ /* 0x000fe40000010000 */
[----:B------:R-:W-:Y:S01]  /*cb60*/  HMMA.16816.F32.BF16 R80, R4, R10, R80 ;  /* 0x0000000a0450723c */ /* 0x000fe20000041850 */
        /* <DEDUP_REMOVED lines=8> */
[----:B------:R-:W-:Y:S02]  /*cbf0*/  MOV R0, R32 ;  /* 0x0000002000007202 */ /* 0x000fe40000000f00 */
[----:B------:R-:W-:Y:S01]  /*cc00*/  FADD.FTZ R2, R43, R2 ;  /* 0x000000022b027221 */ /* 0x000fe20000010000 */
[----:B------:R-:W-:-:S03]  /*cc10*/  FADD.FTZ R3, R50, R3 ;  /* 0x0000000332037221 */ /* 0x000fc60000010000 */
[----:B------:R-:W-:Y:S01]  /*cc20*/  FADD.FTZ R35, R35, R2 ;  /* 0x0000000223237221 */ /* 0x000fe20000010000 */
[----:B------:R-:W-:Y:S01]  /*cc30*/  FADD.FTZ R20, R20, R3 ;  /* 0x0000000314147221 */ /* 0x000fe20000010000 */
[----:B------:R-:W-:Y:S02]  /*cc40*/  MOV R2, R34 ;  /* 0x0000002200027202 */ /* 0x000fe40000000f00 */
[----:B------:R-:W-:Y:S01]  /*cc50*/  FADD.FTZ R151, R44, R35 ;  /* 0x000000232c977221 */ /* 0x000fe20000010000 */
[----:B------:R-:W-:-:S07]  /*cc60*/  FADD.FTZ R152, R21, R20 ;  /* 0x0000001415987221 */ /* 0x000fce0000010000 */
.L_x_4505:
        /* <DEDUP_REMOVED lines=16> */
[----:B------:R-:W-:-:S11]  /*cd70*/  ULDC UR4, c[0x0][0x2ec] ;  /* 0x0000bb0000047ab9 */ /* 0x000fd60000000800 */
.L_x_4515:
        /* <DEDUP_REMOVED lines=66> */
.L_x_4512:
        /* <DEDUP_REMOVED lines=139> */
.L_x_4514:
        /* <DEDUP_REMOVED lines=14> */
[----:B------:R-:W-:Y:S05]  /*db30*/  IADD3.X R87, R89, UR8, RZ, P0, !PT ;  /* 0x0000000859577c10 */ /* 0x000fea00087fe4ff */
[----:B------:R1:W-:Y:S04]  /*db40*/  LDGSTS.E.BYPASS.LTC128B.128 [R147+0x2800], desc[UR6][R86.64] ;  /* 0x0280000056937fae */ /* 0x0003e8000b901d46 */
[----:B------:R-:W0:Y:S02]  /*db50*/  LDGDEPBAR ;  /* 0x00000000000079af */ /* 0x000e240000000000 */
.L_x_4513:
        /* <DEDUP_REMOVED lines=72> */
[C---:B------:R-:W-:Y:S02]  /*dfe0*/  FADD.FTZ R3, -R0.reuse, R3 ;  /* 0x0000000300037221 */ /* 0x040fe40000010100 */
[----:B------:R-:W1:Y:S01]  /*dff0*/  LDSM.16.MT88.4 R92, [R132+0x3000] ;  /* 0x00300000845c783b */ /* 0x000e620000004200 */
[----:B------:R-:W-:Y:S01]  /*e000*/  FMUL.FTZ R87, R0, UR4 ;  /* 0x0000000400577c20 */ /* 0x000fe20008410000 */
[C---:B------:R-:W-:Y:S01]  /*e010*/  FSETP.NEU.FTZ.AND P0, PT, R2.reuse, -INF , PT ;  /* 0xff8000000200780b */ /* 0x040fe20003f1d000 */
[----:B------:R-:W-:Y:S01]  /*e020*/  FMUL.FTZ R86, R3, UR4 ;  /* 0x0000000403567c20 */ /* 0x000fe20008410000 */
[C---:B------:R-:W-:Y:S01]  /*e030*/  FMUL.FTZ R104, R2.reuse, UR4 ;  /* 0x0000000402687c20 */ /* 0x040fe20008410000 */
[----:B------:R-:W-:Y:S02]  /*e040*/  FADD.FTZ R84, -R2, R85 ;  /* 0x0000005502547221 */ /* 0x000fe40000010100 */
[----:B------:R2:W3:Y:S02]  /*e050*/  MUFU.EX2 R3, R86 ;  /* 0x0000005600037308 */ /* 0x0004e40000000800 */
[----:B------:R-:W-:Y:S01]  /*e060*/  FSEL R104, R104, RZ, P0 ;  /* 0x000000ff68687208 */ /* 0x000fe20000000000 */
[----:B------:R-:W-:Y:S01]  /*e070*/  FMUL.FTZ R85, R84, UR4 ;  /* 0x0000000454557c20 */ /* 0x000fe20008410000 */
[----:B------:R-:W-:Y:S03]  /*e080*/  FSETP.NEU.FTZ.AND P0, PT, R0, -INF , PT ;  /* 0xff8000000000780b */ /* 0x000fe60003f1d000 */
[--C-:B------:R-:W-:Y:S03]  /*e090*/  FFMA.FTZ R52, R52, UR4, -R104.reuse ;  /* 0x0000000434347c23 */ /* 0x100fe60008010868 */
[----:B------:R-:W4:Y:S01]  /*e0a0*/  MUFU.EX2 R84, R85 ;  /* 0x0000005500547308 */ /* 0x000f220000000800 */
[--C-:B------:R-:W-:Y:S01]  /*e0b0*/  FFMA.FTZ R121, R49, UR4, -R104.reuse ;  /* 0x0000000431797c23 */ /* 0x100fe20008010868 */
[--C-:B------:R-:W-:Y:S01]  /*e0c0*/  FFMA.FTZ R56, R56, UR4, -R104.reuse ;  /* 0x0000000438387c23 */ /* 0x100fe20008010868 */
[--C-:B------:R-:W-:Y:S01]  /*e0d0*/  FFMA.FTZ R60, R60, UR4, -R104.reuse ;  /* 0x000000043c3c7c23 */ /* 0x100fe20008010868 */
[----:B------:R-:W-:Y:S01]  /*e0e0*/  FSEL R87, R87, RZ, P0 ;  /* 0x000000ff57577208 */ /* 0x000fe20000000000 */
[--C-:B------:R-:W-:Y:S01]  /*e0f0*/  FFMA.FTZ R97, R4, UR4, -R104.reuse ;  /* 0x0000000404617c23 */ /* 0x100fe20008010868 */
[--C-:B------:R-:W-:Y:S01]  /*e100*/  FFMA.FTZ R101, R5, UR4, -R104.reuse ;  /* 0x0000000405657c23 */ /* 0x100fe20008010868 */
[--C-:B------:R-:W-:Y:S03]  /*e110*/  FFMA.FTZ R102, R8, UR4, -R104.reuse ;  /* 0x0000000408667c23 */ /* 0x100fe60008010868 */
[----:B------:R-:W-:Y:S01]  /*e120*/  MUFU.EX2 R121, R121 ;  /* 0x0000007900797308 */ /* 0x000fe20000000800 */
[--C-:B------:R-:W-:Y:S01]  /*e130*/  FFMA.FTZ R100, R7, UR4, -R87.reuse ;  /* 0x0000000407647c23 */ /* 0x100fe20008010857 */
[--C-:B--2---:R-:W-:Y:S01]  /*e140*/  FFMA.FTZ R86, R10, UR4, -R87.reuse ;  /* 0x000000040a567c23 */ /* 0x104fe20008010857 */
[C---:B---3--:R-:W-:Y:S01]  /*e150*/  FMUL.FTZ R70, R3.reuse, R70 ;  /* 0x0000004603467220 */ /* 0x048fe20000410000 */
[C---:B------:R-:W-:Y:S01]  /*e160*/  FMUL.FTZ R71, R3.reuse, R71 ;  /* 0x0000004703477220 */ /* 0x040fe20000410000 */
[C---:B------:R-:W-:Y:S01]  /*e170*/  FMUL.FTZ R74, R3.reuse, R74 ;  /* 0x0000004a034a7220 */ /* 0x040fe20000410000 */
[C---:B------:R-:W-:Y:S01]  /*e180*/  FMUL.FTZ R75, R3.reuse, R75 ;  /* 0x0000004b034b7220 */ /* 0x040fe20000410000 */
[C---:B------:R-:W-:Y:S03]  /*e190*/  FMUL.FTZ R78, R3.reuse, R78 ;  /* 0x0000004e034e7220 */ /* 0x040fe60000410000 */
[----:B------:R-:W2:Y:S01]  /*e1a0*/  MUFU.EX2 R97, R97 ;  /* 0x0000006100617308 */ /* 0x000ea20000000800 */
[C---:B----4-:R-:W-:Y:S01]  /*e1b0*/  FMUL.FTZ R68, R84.reuse, R68 ;  /* 0x0000004454447220 */ /* 0x050fe20000410000 */
[C---:B------:R-:W-:Y:S01]  /*e1c0*/  FMUL.FTZ R69, R84.reuse, R69 ;  /* 0x0000004554457220 */ /* 0x040fe20000410000 */
[C---:B------:R-:W-:Y:S01]  /*e1d0*/  FMUL.FTZ R72, R84.reuse, R72 ;  /* 0x0000004854487220 */ /* 0x040fe20000410000 */
[C---:B------:R-:W-:Y:S01]  /*e1e0*/  FMUL.FTZ R73, R84.reuse, R73 ;  /* 0x0000004954497220 */ /* 0x040fe20000410000 */
[C---:B------:R-:W-:Y:S01]  /*e1f0*/  FMUL.FTZ R76, R84.reuse, R76 ;  /* 0x0000004c544c7220 */ /* 0x040fe20000410000 */
[C---:B------:R-:W-:Y:S01]  /*e200*/  FMUL.FTZ R77, R84.reuse, R77 ;  /* 0x0000004d544d7220 */ /* 0x040fe20000410000 */
[C---:B------:R-:W-:Y:S03]  /*e210*/  FMUL.FTZ R79, R3.reuse, R79 ;  /* 0x0000004f034f7220 */ /* 0x040fe60000410000 */
[----:B------:R-:W3:Y:S01]  /*e220*/  MUFU.EX2 R101, R101 ;  /* 0x0000006500657308 */ /* 0x000ee20000000800 */
[C---:B------:R-:W-:Y:S01]  /*e230*/  FMUL.FTZ R80, R84.reuse, R80 ;  /* 0x0000005054507220 */ /* 0x040fe20000410000 */
[----:B------:R-:W-:Y:S01]  /*e240*/  FMUL.FTZ R81, R84, R81 ;  /* 0x0000005154517220 */ /* 0x000fe20000410000 */
[C---:B------:R-:W-:Y:S01]  /*e250*/  FMUL.FTZ R82, R3.reuse, R82 ;  /* 0x0000005203527220 */ /* 0x040fe20000410000 */
[----:B------:R-:W-:Y:S01]  /*e260*/  FMUL.FTZ R83, R3, R83 ;  /* 0x0000005303537220 */ /* 0x000fe20000410000 */
        /* <DEDUP_REMOVED lines=9> */
[----:B------:R-:W-:Y:S01]  /*e300*/  FFMA.FTZ R157, R19, UR4, -R87 ;  /* 0x00000004139d7c23 */ /* 0x000fe20008010857 */
[--C-:B------:R-:W-:Y:S03]  /*e310*/  FFMA.FTZ R139, R21, UR4, -R104.reuse ;  /* 0x00000004158b7c23 */ /* 0x100fe60008010868 */
[----:B------:R-:W2:Y:S01]  /*e320*/  MUFU.EX2 R103, R103 ;  /* 0x0000006700677308 */ /* 0x000ea20000000800 */
[C---:B---3--:R-:W-:Y:S01]  /*e330*/  F2FP.BF16.F32.PACK_AB R88, R101.reuse, R97 ;  /* 0x000000616558723e */ /* 0x048fe200000010ff */
[----:B------:R-:W-:Y:S01]  /*e340*/  FADD.FTZ R151, R101, R151 ;  /* 0x0000009765977221 */ /* 0x000fe20000010000 */
[----:B------:R-:W-:Y:S01]  /*e350*/  LDSM.16.MT88.4 R96, [R131+0x3400] ;  /* 0x003400008360783b */ /* 0x000fe20000004200 */
        /* <DEDUP_REMOVED lines=10> */
[----:B------:R-:W-:Y:S01]  /*e400*/  FFMA.FTZ R118, R23, UR4, -R87 ;  /* 0x0000000417767c23 */ /* 0x000fe20008010857 */
[--C-:B------:R-:W-:Y:S03]  /*e410*/  FFMA.FTZ R122, R24, UR4, -R104.reuse ;  /* 0x00000004187a7c23 */ /* 0x100fe60008010868 */
[----:B------:R-:W4:Y:S01]  /*e420*/  MUFU.EX2 R165, R165 ;  /* 0x000000a500a57308 */ /* 0x000f220000000800 */
[----:B--2---:R-:W-:Y:S01]  /*e430*/  F2FP.BF16.F32.PACK_AB R89, R100, R103 ;  /* 0x000000676459723e */ /* 0x004fe200000010ff */
[----:B------:R-:W-:Y:S01]  /*e440*/  FFMA.FTZ R103, R3, R152, R103 ;  /* 0x0000009803677223 */ /* 0x000fe20000010067 */
[--C-:B------:R-:W-:Y:S01]  /*e450*/  FFMA.FTZ R152, R48, UR4, -R104.reuse ;  /* 0x0000000430987c23 */ /* 0x100fe20008010868 */
[--C-:B------:R-:W-:Y:S01]  /*e460*/  FFMA.FTZ R111, R25, UR4, -R104.reuse ;  /* 0x00000004196f7c23 */ /* 0x100fe20008010868 */
[----:B------:R-:W-:Y:S01]  /*e470*/  FFMA.FTZ R113, R26, UR4, -R87 ;  /* 0x000000041a717c23 */ /* 0x000fe20008010857 */
[----:B------:R-:W-:Y:S01]  /*e480*/  FADD.FTZ R5, R100, R103 ;  /* 0x0000006764057221 */ /* 0x000fe20000010000 */
[----:B------:R-:W-:Y:S03]  /*e490*/  FFMA.FTZ R116, R27, UR4, -R87 ;  /* 0x000000041b747c23 */ /* 0x000fe60008010857 */
[----:B------:R2:W-:Y:S01]  /*e4a0*/  MUFU.EX2 R6, R86 ;  /* 0x0000005600067308 */ /* 0x0005e20000000800 */
[----:B---3--:R-:W-:Y:S01]  /*e4b0*/  FADD.FTZ R10, R102, R151 ;  /* 0x00000097660a7221 */ /* 0x008fe20000010000 */
[--C-:B------:R-:W-:Y:S01]  /*e4c0*/  FFMA.FTZ R151, R54, UR4, -R87.reuse ;  /* 0x0000000436977c23 */ /* 0x100fe20008010857 */
[--C-:B------:R-:W-:Y:S01]  /*e4d0*/  FFMA.FTZ R119, R42, UR4, -R87.reuse ;  /* 0x000000042a777c23 */ /* 0x100fe20008010857 */
[--C-:B------:R-:W-:Y:S01]  /*e4e0*/  FFMA.FTZ R42, R43, UR4, -R87.reuse ;  /* 0x000000042b2a7c23 */ /* 0x100fe20008010857 */
[--C-:B------:R-:W-:Y:S01]  /*e4f0*/  FFMA.FTZ R43, R45, UR4, -R104.reuse ;  /* 0x000000042d2b7c23 */ /* 0x100fe20008010868 */
[--C-:B------:R-:W-:Y:S01]  /*e500*/  FFMA.FTZ R106, R29, UR4, -R104.reuse ;  /* 0x000000041d6a7c23 */ /* 0x100fe20008010868 */
[--C-:B------:R-:W-:Y:S03]  /*e510*/  FFMA.FTZ R115, R30, UR4, -R87.reuse ;  /* 0x000000041e737c23 */ /* 0x100fe60008010857 */
[----:B------:R-:W3:Y:S01]  /*e520*/  MUFU.EX2 R163, R163 ;  /* 0x000000a300a37308 */ /* 0x000ee20000000800 */
[----:B----4-:R-:W-:Y:S01]  /*e530*/  F2FP.BF16.F32.PACK_AB R90, R165, R102 ;  /* 0x00000066a55a723e */ /* 0x010fe200000010ff */
[--C-:B------:R-:W-:Y:S01]  /*e540*/  FFMA.FTZ R107, R32, UR4, -R104.reuse ;  /* 0x00000004206b7c23 */ /* 0x100fe20008010868 */
[----:B------:R-:W-:Y:S01]  /*e550*/  LDSM.16.MT88.4 R100, [R131+0x3800] ;  /* 0x003800008364783b */ /* 0x000fe20000004200 */
[--C-:B------:R-:W-:Y:S01]  /*e560*/  FFMA.FTZ R112, R33, UR4, -R104.reuse ;  /* 0x0000000421707c23 */ /* 0x100fe20008010868 */
[--C-:B------:R-:W-:Y:S01]  /*e570*/  FFMA.FTZ R117, R34, UR4, -R87.reuse ;  /* 0x0000000422757c23 */ /* 0x100fe20008010857 */
[--C-:B------:R-:W-:Y:S01]  /*e580*/  FFMA.FTZ R114, R35, UR4, -R87.reuse ;  /* 0x0000000423727c23 */ /* 0x100fe20008010857 */
[--C-:B------:R-:W-:Y:S03]  /*e590*/  FFMA.FTZ R108, R36, UR4, -R104.reuse ;  /* 0x00000004246c7c23 */ /* 0x100fe60008010868 */
[----:B------:R-:W-:Y:S01]  /*e5a0*/  MUFU.EX2 R164, R164 ;  /* 0x000000a400a47308 */ /* 0x000fe20000000800 */
[--C-:B--2---:R-:W-:Y:S01]  /*e5b0*/  FFMA.FTZ R86, R31, UR4, -R87.reuse ;  /* 0x000000041f567c23 */ /* 0x104fe20008010857 */
[--C-:B------:R-:W-:Y:S01]  /*e5c0*/  FFMA.FTZ R105, R37, UR4, -R104.reuse ;  /* 0x0000000425697c23 */ /* 0x100fe20008010868 */
[--C-:B------:R-:W-:Y:S01]  /*e5d0*/  FFMA.FTZ R110, R38, UR4, -R87.reuse ;  /* 0x00000004266e7c23 */ /* 0x100fe20008010857 */
[--C-:B------:R-:W-:Y:S01]  /*e5e0*/  FFMA.FTZ R39, R39, UR4, -R87.reuse ;  /* 0x0000000427277c23 */ /* 0x100fe20008010857 */
[--C-:B------:R-:W-:Y:S01]  /*e5f0*/  FFMA.FTZ R120, R40, UR4, -R104.reuse ;  /* 0x0000000428787c23 */ /* 0x100fe20008010868 */
[--C-:B------:R-:W-:Y:S01]  /*e600*/  FFMA.FTZ R41, R41, UR4, -R104.reuse ;  /* 0x0000000429297c23 */ /* 0x100fe20008010868 */
[--C-:B------:R-:W-:Y:S03]  /*e610*/  FFMA.FTZ R66, R66, UR4, -R87.reuse ;  /* 0x0000000442427c23 */ /* 0x100fe60008010857 */
[----:B------:R-:W-:Y:S01]  /*e620*/  MUFU.EX2 R159, R159 ;  /* 0x0000009f009f7308 */ /* 0x000fe20000000800 */
[----:B---3--:R-:W-:Y:S02]  /*e630*/  F2FP.BF16.F32.PACK_AB R91, R163, R6 ;  /* 0x00000006a35b723e */ /* 0x008fe400000010ff */
[----:B------:R-:W-:Y:S02]  /*e640*/  ISETP.GT.AND P0, PT, R146, 0x1, PT ;  /* 0x000000019200780c */ /* 0x000fe40003f04270 */
[----:B------:R-:W-:Y:S02]  /*e650*/  MOV R3, R0 ;  /* 0x0000000000037202 */ /* 0x000fe40000000f00 */
[----:B------:R-:W-:Y:S03]  /*e660*/  MOV R85, R2 ;  /* 0x0000000200557202 */ /* 0x000fe60000000f00 */
        /* <DEDUP_REMOVED lines=8> */
[----:B------:R-:W3:Y:S10]  /*e6f0*/  MUFU.EX2 R157, R157 ;  /* 0x0000009d009d7308 */ /* 0x000ef40000000800 */
[----:B------:R-:W-:Y:S01]  /*e700*/  MUFU.EX2 R156, R156 ;  /* 0x0000009c009c7308 */ /* 0x000fe20000000800 */
[C---:B-1----:R-:W-:Y:S06]  /*e710*/  HMMA.16816.F32.BF16 R76, R88.reuse, R92, R76 ;  /* 0x0000005c584c723c */ /* 0x042fec000004184c */
[----:B------:R-:W-:Y:S03]  /*e720*/  HMMA.16816.F32.BF16 R80, R88, R94, R80 ;  /* 0x0000005e5850723c */ /* 0x000fe60000041850 */
[----:B------:R-:W1:Y:S01]  /*e730*/  MUFU.EX2 R139, R139 ;  /* 0x0000008b008b7308 */ /* 0x000e620000000800 */
[----:B------:R-:W4:Y:S03]  /*e740*/  LDSM.16.MT88.4 R92, [R132+0x3400] ;  /* 0x00340000845c783b */ /* 0x000f260000004200 */
[----:B--2---:R-:W-:Y:S06]  /*e750*/  F2FP.BF16.F32.PACK_AB R90, R153, R158 ;  /* 0x0000009e995a723e */ /* 0x004fec00000010ff */
[----:B------:R-:W-:Y:S01]  /*e760*/  MUFU.EX2 R155, R155 ;  /* 0x0000009b009b7308 */ /* 0x000fe20000000800 */
[----:B---3--:R-:W-:Y:S02]  /*e770*/  F2FP.BF16.F32.PACK_AB R91, R157, R160 ;  /* 0x000000a09d5b723e */ /* 0x008fe400000010ff */
[----:B------:R-:W-:Y:S02]  /*e780*/  F2FP.BF16.F32.PACK_AB R88, R159, R164 ;  /* 0x000000a49f58723e */ /* 0x000fe400000010ff */
[----:B------:R-:W-:Y:S05]  /*e790*/  F2FP.BF16.F32.PACK_AB R89, R161, R162 ;  /* 0x000000a2a159723e */ /* 0x000fea00000010ff */
[----:B------:R-:W2:Y:S01]  /*e7a0*/  MUFU.EX2 R118, R118 ;  /* 0x0000007600767308 */ /* 0x000ea20000000800 */
[----:B-1----:R-:W-:Y:S09]  /*e7b0*/  F2FP.BF16.F32.PACK_AB R44, R139, R156 ;  /* 0x0000009c8b2c723e */ /* 0x002ff200000010ff */
[----:B------:R-:W-:Y:S10]  /*e7c0*/  MUFU.EX2 R122, R122 ;  /* 0x0000007a007a7308 */ /* 0x000ff40000000800 */
[----:B------:R-:W1:Y:S01]  /*e7d0*/  MUFU.EX2 R111, R111 ;  /* 0x0000006f006f7308 */ /* 0x000e620000000800 */
[----:B--2---:R-:W-:Y:S09]  /*e7e0*/  F2FP.BF16.F32.PACK_AB R45, R118, R155 ;  /* 0x0000009b762d723e */ /* 0x004ff200000010ff */
[----:B------:R-:W-:Y:S01]  /*e7f0*/  MUFU.EX2 R113, R113 ;  /* 0x0000007100717308 */ /* 0x000fe20000000800 */
[C---:B----4-:R-:W-:Y:S06]  /*e800*/  HMMA.16816.F32.BF16 R68, R88.reuse, R92, R68 ;  /* 0x0000005c5844723c */ /* 0x050fec0000041844 */
[C---:B------:R-:W-:Y:S03]  /*e810*/  HMMA.16816.F32.BF16 R72, R88.reuse, R94, R72 ;  /* 0x0000005e5848723c */ /* 0x040fe60000041848 */
[----:B------:R-:W2:Y:S01]  /*e820*/  MUFU.EX2 R116, R116 ;  /* 0x0000007400747308 */ /* 0x000ea20000000800 */
[----:B------:R-:W3:Y:S01]  /*e830*/  LDSM.16.MT88.4 R92, [R132+0x3800] ;  /* 0x00380000845c783b */ /* 0x000ee20000004200 */
[----:B-1----:R-:W-:Y:S01]  /*e840*/  F2FP.BF16.F32.PACK_AB R46, R111, R122 ;  /* 0x0000007a6f2e723e */ /* 0x002fe200000010ff */
[C---:B------:R-:W-:Y:S07]  /*e850*/  HMMA.16816.F32.BF16 R76, R88.reuse, R96, R76 ;  /* 0x00000060584c723c */ /* 0x040fee000004184c */
[----:B------:R-:W-:Y:S01]  /*e860*/  MUFU.EX2 R109, R109 ;  /* 0x0000006d006d7308 */ /* 0x000fe20000000800 */
[----:B------:R-:W-:Y:S09]  /*e870*/  HMMA.16816.F32.BF16 R80, R88, R98, R80 ;  /* 0x000000625850723c */ /* 0x000ff20000041850 */
[----:B------:R1:W-:Y:S02]  /*e880*/  MUFU.EX2 R99, R52 ;  /* 0x0000003400637308 */ /* 0x0003e40000000800 */
[--C-:B------:R-:W-:Y:S01]  /*e890*/  FFMA.FTZ R96, R50, UR4, -R87.reuse ;  /* 0x0000000432607c23 */ /* 0x100fe20008010857 */
[----:B------:R-:W-:Y:S01]  /*e8a0*/  FFMA.FTZ R97, R51, UR4, -R87 ;  /* 0x0000000433617c23 */ /* 0x000fe20008010857 */
[----:B------:R-:W-:Y:S01]  /*e8b0*/  FFMA.FTZ R98, R53, UR4, -R104 ;  /* 0x0000000435627c23 */ /* 0x000fe20008010868 */
[----:B------:R-:W4:Y:S01]  /*e8c0*/  LDSM.16.MT88.4 R48, [R132+0x3c00] ;  /* 0x003c00008430783b */ /* 0x000f220000004200 */
[----:B------:R-:W-:Y:S01]  /*e8d0*/  FADD.FTZ R89, R165, R10 ;  /* 0x0000000aa5597221 */ /* 0x000fe20000010000 */
[----:B------:R-:W-:Y:S03]  /*e8e0*/  FADD.FTZ R88, R6, R5 ;  /* 0x0000000506587221 */ /* 0x000fe60000010000 */
[----:B------:R-:W5:Y:S01]  /*e8f0*/  MUFU.EX2 R106, R106 ;  /* 0x0000006a006a7308 */ /* 0x000f620000000800 */
[----:B--2---:R-:W-:Y:S01]  /*e900*/  F2FP.BF16.F32.PACK_AB R47, R116, R113 ;  /* 0x00000071742f723e */ /* 0x004fe200000010ff */
[----:B------:R-:W-:Y:S01]  /*e910*/  FADD.FTZ R164, R164, R89 ;  /* 0x00000059a4a47221 */ /* 0x000fe20000010000 */
[----:B------:R-:W-:Y:S02]  /*e920*/  FADD.FTZ R163, R163, R88 ;  /* 0x00000058a3a37221 */ /* 0x000fe40000010000 */
[----:B------:R-:W-:Y:S01]  /*e930*/  LDSM.16.MT88.4 R88, [R132+0x4000] ;  /* 0x004000008458783b */ /* 0x000fe20000004200 */
        /* <DEDUP_REMOVED lines=8> */
[C---:B---3--:R-:W-:Y:S05]  /*e9c0*/  HMMA.16816.F32.BF16 R68, R44.reuse, R92, R68 ;  /* 0x0000005c2c44723c */ /* 0x048fea0000041844 */
[----:B------:R-:W-:Y:S01]  /*e9d0*/  FADD.FTZ R156, R156, R153 ;  /* 0x000000999c9c7221 */ /* 0x000fe20000010000 */
[C---:B------:R-:W-:Y:S03]  /*e9e0*/  HMMA.16816.F32.BF16 R72, R44.reuse, R94, R72 ;  /* 0x0000005e2c48723c */ /* 0x040fe60000041848 */
[----:B------:R-:W-:Y:S02]  /*e9f0*/  MUFU.EX2 R107, R107 ;  /* 0x0000006b006b7308 */ /* 0x000fe40000000800 */
[--C-:B------:R-:W-:Y:S01]  /*ea00*/  FFMA.FTZ R92, R55, UR4, -R87.reuse ;  /* 0x00000004375c7c23 */ /* 0x100fe20008010857 */
[C---:B------:R-:W-:Y:S01]  /*ea10*/  HMMA.16816.F32.BF16 R76, R44.reuse, R100, R76 ;  /* 0x000000642c4c723c */ /* 0x040fe2000004184c */
[----:B-1----:R-:W1:Y:S06]  /*ea20*/  LDSM.16.MT88.4 R52, [R131+0x3c00] ;  /* 0x003c00008334783b */ /* 0x002e6c0000004200 */
[----:B------:R-:W3:Y:S01]  /*ea30*/  MUFU.EX2 R112, R112 ;  /* 0x0000007000707308 */ /* 0x000ee20000000800 */
[----:B------:R-:W-:Y:S01]  /*ea40*/  FADD.FTZ R153, R139, R156 ;  /* 0x0000009c8b997221 */ /* 0x000fe20000010000 */
[----:B------:R-:W-:Y:S08]  /*ea50*/  HMMA.16816.F32.BF16 R80, R44, R102, R80 ;  /* 0x000000662c50723c */ /* 0x000ff00000041850 */
[----:B------:R-:W-:Y:S03]  /*ea60*/  MUFU.EX2 R117, R117 ;  /* 0x0000007500757308 */ /* 0x000fe60000000800 */
[----:B------:R-:W-:Y:S01]  /*ea70*/  FFMA.FTZ R101, R57, UR4, -R104 ;  /* 0x0000000439657c23 */ /* 0x000fe20008010868 */
[--C-:B------:R-:W-:Y:S01]  /*ea80*/  FFMA.FTZ R102, R58, UR4, -R87.reuse ;  /* 0x000000043a667c23 */ /* 0x100fe20008010857 */
[----:B------:R-:W-:Y:S01]  /*ea90*/  FFMA.FTZ R103, R59, UR4, -R87 ;  /* 0x000000043b677c23 */ /* 0x000fe20008010857 */
[----:B-----5:R-:W-:Y:S01]  /*eaa0*/  F2FP.BF16.F32.PACK_AB R44, R106, R109 ;  /* 0x0000006d6a2c723e */ /* 0x020fe200000010ff */
[----:B------:R-:W-:Y:S03]  /*eab0*/  FADD.FTZ R122, R122, R153 ;  /* 0x000000997a7a7221 */ /* 0x000fe60000010000 */
[----:B------:R-:W5:Y:S01]  /*eac0*/  MUFU.EX2 R114, R114 ;  /* 0x0000007200727308 */ /* 0x000f620000000800 */
[----:B--2---:R-:W-:Y:S01]  /*ead0*/  F2FP.BF16.F32.PACK_AB R45, R86, R115 ;  /* 0x00000073562d723e */ /* 0x004fe200000010ff */
[----:B------:R-:W-:Y:S01]  /*eae0*/  FADD.FTZ R160, R157, R160 ;  /* 0x000000a09da07221 */ /* 0x000fe20000010000 */
[----:B---3--:R-:W-:Y:S01]  /*eaf0*/  F2FP.BF16.F32.PACK_AB R46, R112, R107 ;  /* 0x0000006b702e723e */ /* 0x008fe200000010ff */
[----:B------:R-:W-:Y:S02]  /*eb00*/  FADD.FTZ R122, R111, R122 ;  /* 0x0000007a6f7a7221 */ /* 0x000fe40000010000 */
[----:B------:R-:W-:Y:S04]  /*eb10*/  FADD.FTZ R155, R155, R160 ;  /* 0x000000a09b9b7221 */ /* 0x000fe80000010000 */
[----:B------:R2:W-:Y:S10]  /*eb20*/  MUFU.EX2 R165, R92 ;  /* 0x0000005c00a57308 */ /* 0x0005f40000000800 */
[----:B------:R3:W-:Y:S01]  /*eb30*/  MUFU.EX2 R100, R56 ;  /* 0x0000003800647308 */ /* 0x0007e20000000800 */
[----:B-----5:R-:W-:Y:S09]  /*eb40*/  F2FP.BF16.F32.PACK_AB R47, R114, R117 ;  /* 0x00000075722f723e */ /* 0x020ff200000010ff */
[----:B------:R-:W-:Y:S01]  /*eb50*/  MUFU.EX2 R108, R108 ;  /* 0x0000006c006c7308 */ /* 0x000fe20000000800 */
[----:B--2---:R-:W2:Y:S01]  /*eb60*/  LDSM.16.MT88.4 R92, [R131+0x4000] ;  /* 0x00400000835c783b */ /* 0x004ea20000004200 */
[C---:B----4-:R-:W-:Y:S08]  /*eb70*/  HMMA.16816.F32.BF16 R68, R44.reuse, R48, R68 ;  /* 0x000000302c44723c */ /* 0x050ff00000041844 */
[----:B------:R-:W4:Y:S01]  /*eb80*/  MUFU.EX2 R105, R105 ;  /* 0x0000006900697308 */ /* 0x000f220000000800 */
[----:B---3--:R-:W3:Y:S01]  /*eb90*/  LDSM.16.MT88.4 R56, [R132+0x4400] ;  /* 0x004400008438783b */ /* 0x008ee20000004200 */
[C---:B------:R-:W-:Y:S08]  /*eba0*/  HMMA.16816.F32.BF16 R72, R44.reuse, R50, R72 ;  /* 0x000000322c48723c */ /* 0x040ff00000041848 */
[----:B------:R-:W-:Y:S01]  /*ebb0*/  MUFU.EX2 R110, R110 ;  /* 0x0000006e006e7308 */ /* 0x000fe20000000800 */
[C---:B-1----:R-:W-:Y:S06]  /*ebc0*/  HMMA.16816.F32.BF16 R76, R44.reuse, R52, R76 ;  /* 0x000000342c4c723c */ /* 0x042fec000004184c */
[----:B------:R-:W-:Y:S03]  /*ebd0*/  HMMA.16816.F32.BF16 R80, R44, R54, R80 ;  /* 0x000000362c50723c */ /* 0x000fe60000041850 */
[----:B------:R-:W1:Y:S01]  /*ebe0*/  MUFU.EX2 R39, R39 ;  /* 0x0000002700277308 */ /* 0x000e620000000800 */
[----:B------:R-:W5:Y:S01]  /*ebf0*/  LDSM.16.MT88.4 R52, [R131+0x4400] ;  /* 0x004400008334783b */ /* 0x000f620000004200 */
[----:B----4-:R-:W-:Y:S02]  /*ec00*/  F2FP.BF16.F32.PACK_AB R48, R105, R108 ;  /* 0x0000006c6930723e */ /* 0x010fe400000010ff */
[----:B------:R-:W-:Y:S01]  /*ec10*/  FFMA.FTZ R45, R61, UR4, -R104 ;  /* 0x000000043d2d7c23 */ /* 0x000fe20008010868 */
[--C-:B------:R-:W-:Y:S05]  /*ec20*/  FFMA.FTZ R46, R62, UR4, -R87.reuse ;  /* 0x000000043e2e7c23 */ /* 0x100fea0008010857 */
[----:B------:R-:W-:Y:S01]  /*ec30*/  MUFU.EX2 R120, R120 ;  /* 0x0000007800787308 */ /* 0x000fe20000000800 */
[----:B------:R-:W-:Y:S01]  /*ec40*/  FADD.FTZ R47, R109, R122 ;  /* 0x0000007a6d2f7221 */ /* 0x000fe20000010000 */
[----:B------:R-:W-:Y:S01]  /*ec50*/  FFMA.FTZ R109, R63, UR4, -R87 ;  /* 0x000000043f6d7c23 */ /* 0x000fe20008010857 */
[----:B------:R-:W-:Y:S01]  /*ec60*/  FADD.FTZ R44, R118, R155 ;  /* 0x0000009b762c7221 */ /* 0x000fe20000010000 */
[----:B------:R-:W-:Y:S01]  /*ec70*/  FFMA.FTZ R87, R67, UR4, -R87 ;  /* 0x0000000443577c23 */ /* 0x000fe20008010857 */
[----:B------:R-:W-:Y:S05]  /*ec80*/  FADD.FTZ R106, R106, R47 ;  /* 0x0000002f6a6a7221 */ /* 0x000fea0000010000 */
        /* <DEDUP_REMOVED lines=8> */
[----:B------:R-:W-:Y:S04]  /*ed10*/  FADD.FTZ R108, R108, R107 ;  /* 0x0000006b6c6c7221 */ /* 0x000fe80000010000 */
[----:B------:R-:W-:Y:S04]  /*ed20*/  FADD.FTZ R105, R105, R108 ;  /* 0x0000006c69697221 */ /* 0x000fe80000010000 */
[----:B------:R-:W1:Y:S01]  /*ed30*/  MUFU.EX2 R42, R42 ;  /* 0x0000002a002a7308 */ /* 0x000e620000000800 */
[C---:B----4-:R-:W-:Y:S01]  /*ed40*/  F2FP.BF16.F32.PACK_AB R50, R41.reuse, R120 ;  /* 0x000000782932723e */ /* 0x050fe200000010ff */
[----:B------:R-:W-:Y:S04]  /*ed50*/  FADD.FTZ R120, R120, R105 ;  /* 0x0000006978787221 */ /* 0x000fe80000010000 */
[----:B------:R-:W-:Y:S04]  /*ed60*/  FADD.FTZ R41, R41, R120 ;  /* 0x0000007829297221 */ /* 0x000fe80000010000 */
[----:B------:R4:W-:Y:S10]  /*ed70*/  MUFU.EX2 R139, R60 ;  /* 0x0000003c008b7308 */ /* 0x0009f40000000800 */
[----:B------:R-:W-:Y:S01]  /*ed80*/  MUFU.EX2 R154, R154 ;  /* 0x0000009a009a7308 */ /* 0x000fe20000000800 */
[----:B-1----:R-:W-:Y:S09]  /*ed90*/  F2FP.BF16.F32.PACK_AB R51, R42, R119 ;  /* 0x000000772a33723e */ /* 0x002ff200000010ff */
[----:B------:R-:W1:Y:S01]  /*eda0*/  MUFU.EX2 R43, R43 ;  /* 0x0000002b002b7308 */ /* 0x000e620000000800 */
[----:B----4-:R-:W4:Y:S01]  /*edb0*/  LDSM.16.MT88.4 R60, [R132+0x4800] ;  /* 0x00480000843c783b */ /* 0x010f220000004200 */
[C---:B------:R-:W-:Y:S08]  /*edc0*/  HMMA.16816.F32.BF16 R68, R48.reuse, R88, R68 ;  /* 0x000000583044723c */ /* 0x040ff00000041844 */
[----:B------:R-:W-:Y:S01]  /*edd0*/  MUFU.EX2 R84, R84 ;  /* 0x0000005400547308 */ /* 0x000fe20000000800 */
[C---:B------:R-:W-:Y:S01]  /*ede0*/  HMMA.16816.F32.BF16 R72, R48.reuse, R90, R72 ;  /* 0x0000005a3048723c */ /* 0x040fe20000041848 */
[----:B------:R-:W4:Y:S05]  /*edf0*/  LDSM.16.MT88.4 R88, [R131+0x4800] ;  /* 0x004800008358783b */ /* 0x000f2a0000004200 */
[C---:B--2---:R-:W-:Y:S03]  /*ee00*/  HMMA.16816.F32.BF16 R76, R48.reuse, R92, R76 ;  /* 0x0000005c304c723c */ /* 0x044fe6000004184c */
[----:B------:R-:W-:Y:S02]  /*ee10*/  MUFU.EX2 R123, R123 ;  /* 0x0000007b007b7308 */ /* 0x000fe40000000800 */
[----:B-1----:R-:W-:Y:S01]  /*ee20*/  F2FP.BF16.F32.PACK_AB R44, R43, R154 ;  /* 0x0000009a2b2c723e */ /* 0x002fe200000010ff */
[----:B------:R-:W-:Y:S07]  /*ee30*/  HMMA.16816.F32.BF16 R80, R48, R94, R80 ;  /* 0x0000005e3050723c */ /* 0x000fee0000041850 */
[----:B------:R-:W-:Y:S01]  /*ee40*/  MUFU.EX2 R152, R152 ;  /* 0x0000009800987308 */ /* 0x000fe20000000800 */
[--C-:B------:R-:W-:Y:S03]  /*ee50*/  FFMA.FTZ R92, R64, UR4, -R104.reuse ;  /* 0x00000004405c7c23 */ /* 0x100fe60008010868 */
[----:B------:R-:W-:Y:S01]  /*ee60*/  FFMA.FTZ R104, R65, UR4, -R104 ;  /* 0x0000000441687c23 */ /* 0x000fe20008010868 */
[----:B------:R-:W-:Y:S01]  /*ee70*/  FADD.FTZ R48, R86, R115 ;  /* 0x0000007356307221 */ /* 0x000fe20000010000 */
[----:B------:R-:W-:Y:S04]  /*ee80*/  FADD.FTZ R154, R154, R41 ;  /* 0x000000299a9a7221 */ /* 0x000fe80000010000 */
[----:B------:R-:W-:Y:S01]  /*ee90*/  MUFU.EX2 R96, R96 ;  /* 0x0000006000607308 */ /* 0x000fe20000000800 */
[----:B------:R-:W-:Y:S01]  /*eea0*/  FADD.FTZ R117, R117, R48 ;  /* 0x0000003075757221 */ /* 0x000fe20000010000 */
[----:B------:R-:W-:Y:S03]  /*eeb0*/  FADD.FTZ R43, R43, R154 ;  /* 0x0000009a2b2b7221 */ /* 0x000fe60000010000 */
[----:B------:R-:W-:Y:S05]  /*eec0*/  FADD.FTZ R117, R114, R117 ;  /* 0x0000007572757221 */ /* 0x000fea0000010000 */
[----:B------:R-:W1:Y:S01]  /*eed0*/  MUFU.EX2 R97, R97 ;  /* 0x0000006100617308 */ /* 0x000e620000000800 */
[----:B------:R-:W-:Y:S04]  /*eee0*/  FADD.FTZ R110, R110, R117 ;  /* 0x000000756e6e7221 */ /* 0x000fe80000010000 */
[----:B------:R-:W-:Y:S05]  /*eef0*/  FADD.FTZ R110, R39, R110 ;  /* 0x0000006e276e7221 */ /* 0x000fea0000010000 */
[----:B------:R2:W-:Y:S01]  /*ef00*/  MUFU.EX2 R118, R45 ;  /* 0x0000002d00767308 */ /* 0x0005e20000000800 */
[----:B------:R-:W-:Y:S04]  /*ef10*/  FADD.FTZ R119, R119, R110 ;  /* 0x0000006e77777221 */ /* 0x000fe80000010000 */
[----:B------:R-:W-:Y:S05]  /*ef20*/  FADD.FTZ R119, R42, R119 ;  /* 0x000000772a777221 */ /* 0x000fea0000010000 */
[----:B------:R3:W-:Y:S01]  /*ef30*/  MUFU.EX2 R111, R46 ;  /* 0x0000002e006f7308 */ /* 0x0007e20000000800 */
[----:B-1----:R-:W-:Y:S09]  /*ef40*/  F2FP.BF16.F32.PACK_AB R47, R97, R96 ;  /* 0x00000060612f723e */ /* 0x002ff200000010ff */
[----:B------:R-:W1:Y:S01]  /*ef50*/  MUFU.EX2 R98, R98 ;  /* 0x0000006200627308 */ /* 0x000e620000000800 */
[C---:B--2---:R-:W-:Y:S01]  /*ef60*/  F2FP.BF16.F32.PACK_AB R45, R123.reuse, R84 ;  /* 0x000000547b2d723e */ /* 0x044fe200000010ff */
[----:B------:R-:W-:Y:S04]  /*ef70*/  FADD.FTZ R84, R84, R119 ;  /* 0x0000007754547221 */ /* 0x000fe80000010000 */
[----:B------:R-:W-:Y:S04]  /*ef80*/  FADD.FTZ R123, R123, R84 ;  /* 0x000000547b7b7221 */ /* 0x000fe80000010000 */
[----:B------:R-:W2:Y:S01]  /*ef90*/  MUFU.EX2 R151, R151 ;  /* 0x0000009700977308 */ /* 0x000ea20000000800 */
[C---:B---3--:R-:W-:Y:S01]  /*efa0*/  F2FP.BF16.F32.PACK_AB R46, R121.reuse, R152 ;  /* 0x00000098792e723e */ /* 0x048fe200000010ff */
[----:B------:R-:W-:Y:S01]  /*efb0*/  FADD.FTZ R152, R152, R43 ;  /* 0x0000002b98987221 */ /* 0x000fe20000010000 */
[----:B------:R-:W-:Y:S03]  /*efc0*/  FADD.FTZ R42, R96, R123 ;  /* 0x0000007b602a7221 */ /* 0x000fe60000010000 */
[----:B------:R-:W-:Y:S01]  /*efd0*/  FADD.FTZ R152, R121, R152 ;  /* 0x0000009879987221 */ /* 0x000fe20000010000 */
[----:B------:R-:W-:Y:S01]  /*efe0*/  FADD.FTZ R42, R97, R42 ;  /* 0x0000002a612a7221 */ /* 0x000fe20000010000 */
[C---:B------:R-:W-:Y:S02]  /*eff0*/  HMMA.16816.F32.BF16 R68, R44.reuse, R56, R68 ;  /* 0x000000382c44723c */ /* 0x040fe40000041844 */
[----:B------:R-:W3:Y:S03]  /*f000*/  MUFU.EX2 R101, R101 ;  /* 0x0000006500657308 */ /* 0x000ee60000000800 */
[----:B-1----:R-:W-:Y:S01]  /*f010*/  F2FP.BF16.F32.PACK_AB R48, R98, R99 ;  /* 0x000000636230723e */ /* 0x002fe200000010ff */
[C---:B------:R-:W-:Y:S01]  /*f020*/  HMMA.16816.F32.BF16 R72, R44.reuse, R58, R72 ;  /* 0x0000003a2c48723c */ /* 0x040fe20000041848 */
[----:B------:R-:W1:Y:S05]  /*f030*/  LDSM.16.MT88.4 R56, [R132+0x4c00] ;  /* 0x004c00008438783b */ /* 0x000e6a0000004200 */
[----:B------:R-:W-:Y:S01]  /*f040*/  MUFU.EX2 R102, R102 ;  /* 0x0000006600667308 */ /* 0x000fe20000000800 */
[----:B--2---:R-:W-:Y:S01]  /*f050*/  F2FP.BF16.F32.PACK_AB R49, R165, R151 ;  /* 0x00000097a531723e */ /* 0x004fe200000010ff */
[C---:B-----5:R-:W-:Y:S08]  /*f060*/  HMMA.16816.F32.BF16 R76, R44.reuse, R52, R76 ;  /* 0x000000342c4c723c */ /* 0x060ff0000004184c */
[----:B------:R-:W2:Y:S01]  /*f070*/  MUFU.EX2 R103, R103 ;  /* 0x0000006700677308 */ /* 0x000ea20000000800 */
[----:B------:R-:W-:Y:S01]  /*f080*/  HMMA.16816.F32.BF16 R80, R44, R54, R80 ;  /* 0x000000362c50723c */ /* 0x000fe20000041850 */
[----:B------:R-:W5:Y:S02]  /*f090*/  LDSM.16.MT88.4 R52, [R131+0x4c00] ;  /* 0x004c00008334783b */ /* 0x000f640000004200 */
[----:B---3--:R-:W-:Y:S01]  /*f0a0*/  F2FP.BF16.F32.PACK_AB R50, R101, R100 ;  /* 0x000000646532723e */ /* 0x008fe200000010ff */
[----:B------:R-:W-:Y:S05]  /*f0b0*/  FADD.FTZ R39, R99, R152 ;  /* 0x0000009863277221 */ /* 0x000fea0000010000 */
[----:B------:R-:W3:Y:S02]  /*f0c0*/  MUFU.EX2 R64, R109 ;  /* 0x0000006d00407308 */ /* 0x000ee40000000800 */
[----:B------:R-:W-:Y:S01]  /*f0d0*/  F2FP.BF16.F32.PACK_AB R44, R118, R139 ;  /* 0x0000008b762c723e */ /* 0x000fe200000010ff */
[----:B------:R-:W-:Y:S01]  /*f0e0*/  FADD.FTZ R42, R151, R42 ;  /* 0x0000002a972a7221 */ /* 0x000fe20000010000 */
[----:B------:R-:W-:Y:S06]  /*f0f0*/  FADD.FTZ R39, R98, R39 ;  /* 0x0000002762277221 */ /* 0x000fec0000010000 */
[----:B------:R-:W-:Y:S01]  /*f100*/  MUFU.EX2 R86, R92 ;  /* 0x0000005c00567308 */ /* 0x000fe20000000800 */
[----:B--2---:R-:W-:Y:S01]  /*f110*/  F2FP.BF16.F32.PACK_AB R51, R103, R102 ;  /* 0x000000666733723e */ /* 0x004fe200000010ff */
[----:B------:R-:W-:Y:S01]  /*f120*/  FADD.FTZ R165, R165, R42 ;  /* 0x0000002aa5a57221 */ /* 0x000fe20000010000 */
[----:B------:R-:W-:Y:S01]  /*f130*/  FADD.FTZ R100, R100, R39 ;  /* 0x0000002764647221 */ /* 0x000fe20000010000 */
[----:B------:R-:W-:Y:S02]  /*f140*/  IADD3 R39, R146, -0x1, RZ ;  /* 0xffffffff92277810 */ /* 0x000fe40007ffe0ff */
[----:B------:R-:W-:Y:S01]  /*f150*/  FADD.FTZ R102, R102, R165 ;  /* 0x000000a566667221 */ /* 0x000fe20000010000 */
[----:B------:R-:W-:Y:S01]  /*f160*/  FADD.FTZ R100, R101, R100 ;  /* 0x0000006465647221 */ /* 0x000fe20000010000 */
[C---:B----4-:R-:W-:Y:S02]  /*f170*/  HMMA.16816.F32.BF16 R68, R48.reuse, R60, R68 ;  /* 0x0000003c3044723c */ /* 0x050fe40000041844 */
[----:B------:R-:W2:Y:S03]  /*f180*/  MUFU.EX2 R65, R104 ;  /* 0x0000006800417308 */ /* 0x000ea60000000800 */
[----:B---3--:R-:W-:Y:S01]  /*f190*/  F2FP.BF16.F32.PACK_AB R45, R64, R111 ;  /* 0x0000006f402d723e */ /* 0x008fe200000010ff */
[C---:B------:R-:W-:Y:S06]  /*f1a0*/  HMMA.16816.F32.BF16 R72, R48.reuse, R62, R72 ;  /* 0x0000003e3048723c */ /* 0x040fec0000041848 */
[----:B------:R-:W-:Y:S01]  /*f1b0*/  MUFU.EX2 R66, R66 ;  /* 0x0000004200427308 */ /* 0x000fe20000000800 */
[----:B------:R-:W-:Y:S01]  /*f1c0*/  FADD.FTZ R102, R103, R102 ;  /* 0x0000006667667221 */ /* 0x000fe20000010000 */
[C---:B------:R-:W-:Y:S08]  /*f1d0*/  HMMA.16816.F32.BF16 R76, R48.reuse, R88, R76 ;  /* 0x00000058304c723c */ /* 0x040ff0000004184c */
[----:B------:R-:W3:Y:S01]  /*f1e0*/  MUFU.EX2 R87, R87 ;  /* 0x0000005700577308 */ /* 0x000ee20000000800 */
[----:B------:R-:W-:Y:S03]  /*f1f0*/  HMMA.16816.F32.BF16 R80, R48, R90, R80 ;  /* 0x0000005a3050723c */ /* 0x000fe60000041850 */
[----:B--2---:R-:W-:Y:S01]  /*f200*/  F2FP.BF16.F32.PACK_AB R46, R65, R86 ;  /* 0x00000056412e723e */ /* 0x004fe200000010ff */
[----:B------:R-:W-:Y:S01]  /*f210*/  FADD.FTZ R139, R139, R100 ;  /* 0x000000648b8b7221 */ /* 0x000fe20000010000 */
[----:B------:R-:W-:Y:S01]  /*f220*/  FADD.FTZ R111, R111, R102 ;  /* 0x000000666f6f7221 */ /* 0x000fe20000010000 */
[----:B------:R-:W-:Y:S02]  /*f230*/  MOV R146, R39 ;  /* 0x0000002700927202 */ /* 0x000fe40000000f00 */
[----:B------:R-:W-:Y:S03]  /*f240*/  FADD.FTZ R139, R118, R139 ;  /* 0x0000008b768b7221 */ /* 0x000fe60000010000 */
[----:B------:R-:W-:Y:S01]  /*f250*/  FADD.FTZ R111, R64, R111 ;  /* 0x0000006f406f7221 */ /* 0x000fe20000010000 */
[----:B------:R-:W-:Y:S01]  /*f260*/  FADD.FTZ R86, R86, R139 ;  /* 0x0000008b56567221 */ /* 0x000fe20000010000 */
[----:B---3--:R-:W-:Y:S02]  /*f270*/  F2FP.BF16.F32.PACK_AB R47, R87, R66 ;  /* 0x00000042572f723e */ /* 0x008fe400000010ff */
[----:B------:R-:W-:Y:S01]  /*f280*/  FADD.FTZ R66, R66, R111 ;  /* 0x0000006f42427221 */ /* 0x000fe20000010000 */
[----:B------:R-:W-:Y:S03]  /*f290*/  FADD.FTZ R151, R65, R86 ;  /* 0x0000005641977221 */ /* 0x000fe60000010000 */
[----:B------:R-:W-:Y:S01]  /*f2a0*/  FADD.FTZ R152, R87, R66 ;  /* 0x0000004257987221 */ /* 0x000fe20000010000 */
[C---:B-1----:R-:W-:Y:S06]  /*f2b0*/  HMMA.16816.F32.BF16 R68, R44.reuse, R56, R68 ;  /* 0x000000382c44723c */ /* 0x042fec0000041844 */
[C---:B------:R-:W-:Y:S06]  /*f2c0*/  HMMA.16816.F32.BF16 R72, R44.reuse, R58, R72 ;  /* 0x0000003a2c48723c */ /* 0x040fec0000041848 */
[C---:B-----5:R-:W-:Y:S06]  /*f2d0*/  HMMA.16816.F32.BF16 R76, R44.reuse, R52, R76 ;  /* 0x000000342c4c723c */ /* 0x060fec000004184c */
[----:B------:R-:W-:Y:S01]  /*f2e0*/  HMMA.16816.F32.BF16 R80, R44, R54, R80 ;  /* 0x000000362c50723c */ /* 0x000fe20000041850 */
[----:B------:R-:W-:Y:S11]  /*f2f0*/  @!UPT UIADD3 URZ, URZ, URZ, URZ ;  /* 0x0000003f3f3ff290 */ /* 0x000ff6000fffe03f */
[----:B------:R-:W-:Y:S01]  /*f300*/  @!UPT UIADD3 URZ, URZ, URZ, URZ ;  /* 0x0000003f3f3ff290 */ /* 0x000fe2000fffe03f */
[----:B------:R-:W-:Y:S11]  /*f310*/  @P0 BRA `(.L_x_4515) ;  /* 0xffffffd800980947 */ /* 0x000ff6000383ffff */
.L_x_4511:
[----:B------:R-:W1:Y:S01]  /*f320*/  SHFL.BFLY PT, R4, R151, 0x2, 0x1f ;  /* 0x0c401f0097047f89 */ /* 0x000e6200000e0000 */
[----:B------:R-:W2:Y:S01]  /*f330*/  S2UR UR4, SR_CgaCtaId ;  /* 0x00000000000479c3 */ /* 0x000ea20000008800 */
[----:B------:R-:W-:Y:S01]  /*f340*/  IMAD.MOV.U32 R7, RZ, RZ, 0x3f800000 ;  /* 0x3f800000ff077424 */ /* 0x000fe200078e00ff */
[----:B------:R-:W-:Y:S01]  /*f350*/  UMOV UR5, 0x400 ;  /* 0x0000040000057882 */ /* 0x000fe20000000000 */
[----:B------:R-:W3:Y:S01]  /*f360*/  S2R R10, SR_TID.X ;  /* 0x00000000000a7919 */ /* 0x000ee20000002100 */
[----:B------:R-:W-:Y:S01]  /*f370*/  IMAD.MOV.U32 R8, RZ, RZ, 0x3f800000 ;  /* 0x3f800000ff087424 */ /* 0x000fe200078e00ff */
[----:B------:R-:W4:Y:S01]  /*f380*/  SHFL.BFLY PT, R5, R152, 0x2, 0x1f ;  /* 0x0c401f0098057f89 */ /* 0x000f2200000e0000 */
[----:B-1----:R-:W-:Y:S01]  /*f390*/  FADD.FTZ R3, R4, R151 ;  /* 0x0000009704037221 */ /* 0x002fe20000010000 */
[----:B--2---:R-:W-:Y:S01]  /*f3a0*/  ULEA UR4, UR4, UR5, 0x18 ;  /* 0x0000000504047291 */ /* 0x004fe2000f8ec03f */
[----:B------:R-:W1:Y:S03]  /*f3b0*/  S2R R4, SR_TID.X ;  /* 0x0000000000047919 */ /* 0x000e660000002100 */
[----:B------:R-:W2:Y:S01]  /*f3c0*/  SHFL.BFLY PT, R6, R3, 0x1, 0x1f ;  /* 0x0c201f0003067f89 */ /* 0x000ea200000e0000 */
[----:B----4-:R-:W-:-:S05]  /*f3d0*/  FADD.FTZ R12, R5, R152 ;  /* 0x00000098050c7221 */ /* 0x010fca0000010000 */
[----:B------:R-:W4:Y:S01]  /*f3e0*/  SHFL.BFLY PT, R5, R12, 0x1, 0x1f ;  /* 0x0c201f000c057f89 */ /* 0x000f2200000e0000 */
[----:B--2---:R-:W-:Y:S01]  /*f3f0*/  FADD.FTZ R6, R3, R6 ;  /* 0x0000000603067221 */ /* 0x004fe20000010000 */
[----:B---3--:R-:W-:Y:S02]  /*f400*/  SHF.R.S32.HI R3, RZ, 0x1f, R10 ;  /* 0x0000001fff037819 */ /* 0x008fe4000001140a */
[----:B-1----:R-:W-:Y:S02]  /*f410*/  SHF.R.S32.HI R9, RZ, 0x1f, R4 ;  /* 0x0000001fff097819 */ /* 0x002fe40000011404 */
[----:B------:R-:W-:Y:S01]  /*f420*/  LEA.HI R3, R3, R10, RZ, 0x2 ;  /* 0x0000000a03037211 */ /* 0x000fe200078f10ff */
[----:B----4-:R-:W-:Y:S01]  /*f430*/  FADD.FTZ R5, R12, R5 ;  /* 0x000000050c057221 */ /* 0x010fe20000010000 */
[----:B------:R-:W-:Y:S02]  /*f440*/  FSETP.NE.FTZ.AND P3, PT, R6, RZ, PT ;  /* 0x000000ff0600720b */ /* 0x000fe40003f75000 */
[----:B------:R-:W-:-:S02]  /*f450*/  SHF.R.S32.HI R3, RZ, 0x2, R3 ;  /* 0x00000002ff037819 */ /* 0x000fc40000011403 */
[----:B------:R-:W-:Y:S02]  /*f460*/  FSETP.NE.FTZ.AND P2, PT, R5, RZ, PT ;  /* 0x000000ff0500720b */ /* 0x000fe40003f55000 */
[----:B------:R-:W-:Y:S02]  /*f470*/  SHF.R.S32.HI R10, RZ, 0x1f, R3 ;  /* 0x0000001fff0a7819 */ /* 0x000fe40000011403 */
[CC--:B------:R-:W-:Y:S02]  /*f480*/  LEA.HI R11, R9.reuse, R4.reuse, RZ, 0x2 ;  /* 0x00000004090b7211 */ /* 0x0c0fe400078f10ff */
[----:B------:R-:W-:Y:S02]  /*f490*/  LEA.HI R10, R10, R3, RZ, 0x3 ;  /* 0x000000030a0a7211 */ /* 0x000fe400078f18ff */
[----:B------:R-:W-:Y:S01]  /*f4a0*/  LEA.HI R9, R9, R4, RZ, 0x5 ;  /* 0x0000000409097211 */ /* 0x000fe200078f28ff */
[----:B------:R-:W1:Y:S01]  /*f4b0*/  @P3 MUFU.RCP R7, R6 ;  /* 0x0000000600073308 */ /* 0x000e620000001000 */
[----:B------:R-:W-:Y:S01]  /*f4c0*/  LOP3.LUT R10, R10, 0xfffffff8, RZ, 0xc0, !PT ;  /* 0xfffffff80a0a7812 */ /* 0x000fe200078ec0ff */
[----:B------:R-:W2:Y:S01]  /*f4d0*/  @P3 LDC R21, c[0x0][0x2e8] ;  /* 0x0000ba00ff153b82 */ /* 0x000ea20000000800 */
[----:B------:R-:W-:-:S02]  /*f4e0*/  LOP3.LUT R11, R11, 0xfffffffc, RZ, 0xc0, !PT ;  /* 0xfffffffc0b0b7812 */ /* 0x000fc400078ec0ff */
[----:B------:R-:W-:Y:S01]  /*f4f0*/  SHF.R.S32.HI R13, RZ, 0x5, R9 ;  /* 0x00000005ff0d7819 */ /* 0x000fe20000011409 */
[----:B------:R-:W-:Y:S02]  /*f500*/  IMAD.IADD R10, R3, 0x1, -R10 ;  /* 0x00000001030a7824 */ /* 0x000fe400078e0a0a */
[----:B------:R-:W3:Y:S02]  /*f510*/  @P2 MUFU.RCP R8, R5 ;  /* 0x0000000500082308 */ /* 0x000ee40000001000 */
[----:B------:R-:W4:Y:S01]  /*f520*/  @P2 LDC R19, c[0x0][0x2e8] ;  /* 0x0000ba00ff132b82 */ /* 0x000f220000000800 */
[----:B------:R-:W-:-:S04]  /*f530*/  LEA.HI R12, R10, R10, RZ, 0x1 ;  /* 0x0000000a0a0c7211 */ /* 0x000fc800078f08ff */
[----:B------:R-:W-:Y:S01]  /*f540*/  SHF.R.S32.HI R14, RZ, 0x1, R12 ;  /* 0x00000001ff0e7819 */ /* 0x000fe2000001140c */
[----:B------:R-:W5:Y:S01]  /*f550*/  @P3 MUFU.LG2 R6, R6 ;  /* 0x0000000600063308 */ /* 0x000f620000000c00 */
[----:B------:R-:W-:Y:S01]  /*f560*/  LOP3.LUT R15, R12, 0x3fffffe, RZ, 0xc0, !PT ;  /* 0x03fffffe0c0f7812 */ /* 0x000fe200078ec0ff */
[----:B-1----:R-:W-:Y:S01]  /*f570*/  FMUL.FTZ R68, R7, R68 ;  /* 0x0000004407447220 */ /* 0x002fe20000410000 */
[----:B------:R-:W-:Y:S01]  /*f580*/  IADD3 R12, -R11, R4, RZ ;  /* 0x000000040b0c7210 */ /* 0x000fe20007ffe1ff */
[C---:B------:R-:W-:Y:S01]  /*f590*/  IMAD.SHL.U32 R11, R14.reuse, 0x40, RZ ;  /* 0x000000400e0b7824 */ /* 0x040fe200078e00ff */
[----:B------:R-:W-:Y:S01]  /*f5a0*/  LOP3.LUT P0, RZ, R14, 0x2, RZ, 0xc0, !PT ;  /* 0x000000020eff7812 */ /* 0x000fe2000780c0ff */
[----:B------:R-:W-:Y:S01]  /*f5b0*/  IMAD.IADD R15, R10, 0x1, -R15 ;  /* 0x000000010a0f7824 */ /* 0x000fe200078e0a0f */
[----:B------:R-:W-:Y:S01]  /*f5c0*/  LEA R10, R13, R12, 0x8 ;  /* 0x0000000c0d0a7211 */ /* 0x000fe200078e40ff */
[----:B------:R-:W-:Y:S01]  /*f5d0*/  FMUL.FTZ R69, R7, R69 ;  /* 0x0000004507457220 */ /* 0x000fe20000410000 */
[----:B------:R-:W-:Y:S01]  /*f5e0*/  LOP3.LUT R11, R11, 0xc0, RZ, 0xc0, !PT ;  /* 0x000000c00b0b7812 */ /* 0x000fe200078ec0ff */
[----:B---3--:R-:W-:Y:S01]  /*f5f0*/  FMUL.FTZ R71, R8, R71 ;  /* 0x0000004708477220 */ /* 0x008fe20000410000 */
[----:B------:R-:W-:Y:S01]  /*f600*/  LOP3.LUT R14, R14, 0x1, RZ, 0xc0, !PT ;  /* 0x000000010e0e7812 */ /* 0x000fe200078ec0ff */
[----:B------:R-:W-:Y:S01]  /*f610*/  IMAD R10, R15, 0x10, R10 ;  /* 0x000000100f0a7824 */ /* 0x000fe200078e020a */
[----:B------:R-:W-:Y:S01]  /*f620*/  LEA.HI R11, R11, R11, RZ, 0x1d ;  /* 0x0000000b0b0b7211 */ /* 0x000fe200078fe8ff */
[----:B------:R-:W-:Y:S01]  /*f630*/  FMUL.FTZ R70, R8, R70 ;  /* 0x0000004608467220 */ /* 0x000fe20000410000 */
[----:B------:R-:W-:Y:S01]  /*f640*/  ISETP.NE.U32.AND P1, PT, R14, 0x1, PT ;  /* 0x000000010e00780c */ /* 0x000fe20003f25070 */
[----:B------:R-:W-:Y:S01]  /*f650*/  IMAD.MOV.U32 R14, RZ, RZ, -0x10 ;  /* 0xfffffff0ff0e7424 */ /* 0x000fe200078e00ff */
[----:B------:R-:W-:Y:S01]  /*f660*/  LEA R10, R10, R11, 0x1 ;  /* 0x0000000b0a0a7211 */ /* 0x000fe200078e08ff */
[C---:B------:R-:W-:Y:S01]  /*f670*/  FMUL.FTZ R72, R7.reuse, R72 ;  /* 0x0000004807487220 */ /* 0x040fe20000410000 */
[C---:B------:R-:W-:Y:S01]  /*f680*/  FMUL.FTZ R73, R7.reuse, R73 ;  /* 0x0000004907497220 */ /* 0x040fe20000410000 */
[----:B------:R-:W-:Y:S01]  /*f690*/  FMUL.FTZ R75, R8, R75 ;  /* 0x0000004b084b7220 */ /* 0x000fe20000410000 */
[----:B------:R-:W-:Y:S01]  /*f6a0*/  LEA R11, R10, UR4, 0x1 ;  /* 0x000000040a0b7c11 */ /* 0x000fe2000f8e08ff */
[----:B------:R-:W-:Y:S01]  /*f6b0*/  FMUL.FTZ R74, R8, R74 ;  /* 0x0000004a084a7220 */ /* 0x000fe20000410000 */
[----:B------:R-:W-:Y:S01]  /*f6c0*/  SEL R14, R14, 0x10, !P1 ;  /* 0x000000100e0e7807 */ /* 0x000fe20004800000 */
[C---:B------:R-:W-:Y:S01]  /*f6d0*/  FMUL.FTZ R76, R7.reuse, R76 ;  /* 0x0000004c074c7220 */ /* 0x040fe20000410000 */
[C---:B------:R-:W-:Y:S01]  /*f6e0*/  FMUL.FTZ R77, R7.reuse, R77 ;  /* 0x0000004d074d7220 */ /* 0x040fe20000410000 */
[----:B------:R-:W-:Y:S01]  /*f6f0*/  FMUL.FTZ R80, R7, R80 ;  /* 0x0000005007507220 */ /* 0x000fe20000410000 */
[C---:B------:R-:W-:Y:S01]  /*f700*/  FMUL.FTZ R79, R8.reuse, R79 ;  /* 0x0000004f084f7220 */ /* 0x040fe20000410000 */
[C---:B------:R-:W-:Y:S01]  /*f710*/  FMUL.FTZ R78, R8.reuse, R78 ;  /* 0x0000004e084e7220 */ /* 0x040fe20000410000 */
[----:B------:R-:W-:Y:S01]  /*f720*/  FMUL.FTZ R83, R8, R83 ;  /* 0x0000005308537220 */ /* 0x000fe20000410000 */
[----:B------:R-:W-:-:S02]  /*f730*/  VIADD R15, R11, 0x20 ;  /* 0x000000200b0f7836 */ /* 0x000fc40000000000 */
[----:B------:R-:W-:Y:S01]  /*f740*/  FMUL.FTZ R7, R7, R81 ;  /* 0x0000005107077220 */ /* 0x000fe20000410000 */
[----:B------:R-:W-:Y:S01]  /*f750*/  FMUL.FTZ R8, R8, R82 ;  /* 0x0000005208087220 */ /* 0x000fe20000410000 */
[C---:B------:R-:W-:Y:S01]  /*f760*/  @P0 IADD3 R15, R11.reuse, -0x20, RZ ;  /* 0xffffffe00b0f0810 */ /* 0x040fe20007ffe0ff */
[----:B------:R-:W-:Y:S01]  /*f770*/  IMAD.IADD R17, R11, 0x1, R14 ;  /* 0x000000010b117824 */ /* 0x000fe200078e020e */
[----:B------:R-:W-:Y:S01]  /*f780*/  F2FP.BF16.F32.PACK_AB R68, R69, R68 ;  /* 0x000000444544723e */ /* 0x000fe200000010ff */
[----:B------:R-:W1:Y:S01]  /*f790*/  @P2 MUFU.LG2 R5, R5 ;  /* 0x0000000500052308 */ /* 0x000e620000000c00 */
[----:B------:R-:W-:Y:S01]  /*f7a0*/  F2FP.BF16.F32.PACK_AB R70, R71, R70 ;  /* 0x000000464746723e */ /* 0x000fe200000010ff */
[----:B------:R-:W-:Y:S01]  /*f7b0*/  IMAD.IADD R14, R14, 0x1, R15 ;  /* 0x000000010e0e7824 */ /* 0x000fe200078e020f */
[----:B------:R-:W-:Y:S01]  /*f7c0*/  F2FP.BF16.F32.PACK_AB R72, R73, R72 ;  /* 0x000000484948723e */ /* 0x000fe200000010ff */
[----:B------:R-:W-:Y:S01]  /*f7d0*/  STS [R11], R68 ;  /* 0x000000440b007388 */ /* 0x000fe20000000800 */
[----:B------:R-:W-:Y:S01]  /*f7e0*/  F2FP.BF16.F32.PACK_AB R74, R75, R74 ;  /* 0x0000004a4b4a723e */ /* 0x000fe200000010ff */
[----:B------:R-:W-:Y:S01]  /*f7f0*/  ULDC.U8 UR4, c[0x0][0x3d8] ;  /* 0x0000f60000047ab9 */ /* 0x000fe20000000000 */
[----:B------:R-:W-:Y:S01]  /*f800*/  F2FP.BF16.F32.PACK_AB R76, R77, R76 ;  /* 0x0000004c4d4c723e */ /* 0x000fe200000010ff */
[----:B------:R3:W-:Y:S01]  /*f810*/  STS [R11+0x200], R70 ;  /* 0x000200460b007388 */ /* 0x0007e20000000800 */
[----:B------:R-:W-:Y:S01]  /*f820*/  F2FP.BF16.F32.PACK_AB R78, R79, R78 ;  /* 0x0000004e4f4e723e */ /* 0x000fe200000010ff */
[----:B-----5:R-:W-:Y:S01]  /*f830*/  @P3 FMUL.FTZ R23, R6, 0.69314718246459960938 ;  /* 0x3f31721806173820 */ /* 0x020fe20000410000 */
[----:B------:R-:W-:Y:S01]  /*f840*/  F2FP.BF16.F32.PACK_AB R7, R7, R80 ;  /* 0x000000500707723e */ /* 0x000fe200000010ff */
[----:B------:R-:W-:Y:S01]  /*f850*/  STS [R17], R72 ;  /* 0x0000004811007388 */ /* 0x000fe20000000800 */
[----:B------:R-:W-:Y:S01]  /*f860*/  F2FP.BF16.F32.PACK_AB R8, R83, R8 ;  /* 0x000000085308723e */ /* 0x000fe200000010ff */
[----:B------:R-:W-:Y:S01]  /*f870*/  IMAD.MOV.U32 R10, RZ, RZ, 0x7f800000 ;  /* 0x7f800000ff0a7424 */ /* 0x000fe200078e00ff */
[----:B------:R-:W-:Y:S01]  /*f880*/  ISETP.NE.AND P0, PT, RZ, UR4, PT ;  /* 0x00000004ff007c0c */ /* 0x000fe2000bf05270 */
[----:B------:R1:W-:Y:S01]  /*f890*/  STS [R17+0x200], R74 ;  /* 0x0002004a11007388 */ /* 0x0003e20000000800 */
[----:B--2---:R-:W-:-:S03]  /*f8a0*/  @P3 FFMA.FTZ R10, R2, R21, R23 ;  /* 0x00000015020a3223 */ /* 0x004fc60000010017 */
        /* <DEDUP_REMOVED lines=17> */
.L_x_4516:
[----:B--2---:R-:W1:Y:S01]  /*f9c0*/  S2R R15, SR_CTAID.Z ;  /* 0x00000000000f7919 */ /* 0x004e620000002700 */
[----:B------:R-:W1:Y:S01]  /*f9d0*/  LDC R5, c[0x0][0x270] ;  /* 0x00009c00ff057b82 */ /* 0x000e620000000800 */
[----:B------:R-:W1:Y:S07]  /*f9e0*/  S2R R0, SR_CTAID.Y ;  /* 0x0000000000007919 */ /* 0x000e6e0000002600 */
[----:B------:R-:W2:Y:S01]  /*f9f0*/  LDC R2, c[0x0][0x2c4] ;  /* 0x0000b100ff027b82 */ /* 0x000ea20000000800 */
[----:B-1----:R-:W-:-:S04]  /*fa00*/  IMAD R5, R0, R5, R15 ;  /* 0x0000000500057224 */ /* 0x002fc800078e020f */
[----:B--2---:R-:W-:-:S03]  /*fa10*/  IMAD R2, R5, R2, RZ ;  /* 0x0000000205027224 */ /* 0x004fc600078e02ff */
.L_x_4517:
[----:B------:R-:W-:Y:S01]  /*fa20*/  LOP3.LUT R9, R9, 0xffffffe0, RZ, 0xc0, !PT ;  /* 0xffffffe009097812 */ /* 0x000fe200078ec0ff */
[----:B------:R-:W-:Y:S01]  /*fa30*/  BAR.SYNC.DEFER_BLOCKING 0x0 ;  /* 0x0000000000007b1d */ /* 0x000fe20000010000 */
[----:B------:R-:W-:-:S03]  /*fa40*/  SHF.R.S32.HI R6, RZ, 0x1f, R13 ;  /* 0x0000001fff067819 */ /* 0x000fc6000001140d */
[----:B------:R-:W-:Y:S01]  /*fa50*/  IMAD.IADD R9, R4, 0x1, -R9 ;  /* 0x0000000104097824 */ /* 0x000fe200078e0a09 */
[----:B------:R-:W-:Y:S01]  /*fa60*/  LEA.HI R6, R6, R13, RZ, 0x2 ;  /* 0x0000000d06067211 */ /* 0x000fe200078f10ff */
[----:B------:R-:W-:Y:S03]  /*fa70*/  BSSY B0, `(.L_x_4518) ;  /* 0x0000014000007945 */ /* 0x000fe60003800000 */
[----:B------:R-:W-:Y:S02]  /*fa80*/  LOP3.LUT P0, RZ, R9, 0x3, RZ, 0xc0, !PT ;  /* 0x0000000309ff7812 */ /* 0x000fe4000780c0ff */
[----:B------:R-:W-:-:S05]  /*fa90*/  LOP3.LUT R6, R6, 0xffffffc, RZ, 0xc0, !PT ;  /* 0x0ffffffc06067812 */ /* 0x000fca00078ec0ff */
[----:B------:R-:W-:-:S04]  /*faa0*/  IMAD.IADD R13, R13, 0x1, -R6 ;  /* 0x000000010d0d7824 */ /* 0x000fc800078e0a06 */
[----:B------:R-:W-:Y:S02]  /*fab0*/  IMAD R148, R13, 0x10, R148 ;  /* 0x000000100d947824 */ /* 0x000fe400078e0294 */
[----:B------:R-:W-:Y:S05]  /*fac0*/  @P0 BRA `(.L_x_4519) ;  /* 0x0000000000380947 */ /* 0x000fea0003800000 */
        /* <DEDUP_REMOVED lines=14> */
.L_x_4519:
[----:B------:R-:W-:Y:S05]  /*fbb0*/  BSYNC B0 ;  /* 0x0000000000007941 */ /* 0x000fea0003800000 */
.L_x_4518:
        /* <DEDUP_REMOVED lines=45> */
.L_x_4521:
[----:B------:R-:W-:Y:S05]  /*fe90*/  BSYNC B0 ;  /* 0x0000000000007941 */ /* 0x000fea0003800000 */
.L_x_4520:
        /* <DEDUP_REMOVED lines=13> */
.L_x_4522:
        /* <DEDUP_REMOVED lines=9> */
.L_x_5376:


//--------------------- .text._ZN5flash24flash_fwd_splitkv_kernelI23Flash_fwd_kernel_traitsILi32ELi64ELi128ELi4ELb0ELb0EN7cutlass10bfloat16_tE19Flash_kernel_traitsILi32ELi64ELi128ELi4ES3_EELb1ELb0ELb0ELb0ELb1ELb1ELb0ELb1EEEvNS_16Flash_fwd_paramsE --------------------------
	.section	.text._ZN5flash24flash_fwd_splitkv_kernelI23Flash_fwd_kernel_traitsILi32ELi64ELi128ELi4ELb0ELb0EN7cutlass10bfloat16_tE19Flash_kernel_traitsILi32ELi64ELi128ELi4ES3_EELb1ELb0ELb0ELb0ELb1ELb1ELb0ELb1EEEvNS_16Flash_fwd_paramsE,"ax",@progbits
	.align	128
        .global         _ZN5flash24flash_fwd_splitkv_kernelI23Flash_fwd_kernel_traitsILi32ELi64ELi128ELi4ELb0ELb0EN7cutlass10bfloat16_tE19Flash_kernel_traitsILi32ELi64ELi128ELi4ES3_EELb1ELb0ELb0ELb0ELb1ELb1ELb0ELb1EEEvNS_16Flash_fwd_paramsE
        .type           _ZN5flash24flash_fwd_splitkv_kernelI23Flash_fwd_kernel_traitsILi32ELi64ELi128ELi4ELb0ELb0EN7cutlass10bfloat16_tE19Flash_kernel_traitsILi32ELi64ELi128ELi4ES3_EELb1ELb0ELb0ELb0ELb1ELb1ELb0ELb1EEEvNS_16Flash_fwd_paramsE,@function
        .size           _ZN5flash24flash_fwd_splitkv_kernelI23Flash_fwd_kernel_traitsILi32ELi64ELi128ELi4ELb0ELb0EN7cutlass10bfloat16_tE19Flash_kernel_traitsILi32ELi64ELi128ELi4ES3_EELb1ELb0ELb0ELb0ELb1ELb1ELb0ELb1EEEvNS_16Flash_fwd_paramsE,(.L_x_5377 - _ZN5flash24flash_fwd_splitkv_kernelI23Flash_fwd_kernel_traitsILi32ELi64ELi128ELi4ELb0ELb0EN7cutlass10bfloat16_tE19Flash_kernel_traitsILi32ELi64ELi128ELi4ES3_EELb1ELb0ELb0ELb0ELb1ELb1ELb0ELb1EEEvNS_16Flash_fwd_paramsE)
        .other          _ZN5flash24flash_fwd_splitkv_kernelI23Flash_fwd_kernel_traitsILi32ELi64ELi128ELi4ELb0ELb0EN7cutlass10bfloat16_tE19Flash_kernel_traitsILi32ELi64ELi128ELi4ES3_EELb1ELb0ELb0ELb0ELb1ELb1ELb0ELb1EEEvNS_16Flash_fwd_paramsE,@"STO_CUDA_ENTRY STV_DEFAULT"
_ZN5flash24flash_fwd_splitkv_kernelI23Flash_fwd_kernel_traitsILi32ELi64ELi128ELi4ELb0ELb0EN7cutlass10bfloat16_tE19Flash_kernel_traitsILi32ELi64ELi128ELi4ES3_EELb1ELb0ELb0ELb0ELb1ELb1ELb0ELb1EEEvNS_16Flash_fwd_paramsE:
.text._ZN5flash24flash_fwd_splitkv_kernelI23Flash_fwd_kernel_traitsILi32ELi64ELi128ELi4ELb0ELb0EN7cutlass10bfloat16_tE19Flash_kernel_traitsILi32ELi64ELi128ELi4ES3_EELb1ELb0ELb0ELb0ELb1ELb1ELb0ELb1EEEvNS_16Flash_fwd_paramsE:
        /* <DEDUP_REMOVED lines=41> */
.L_x_4523:
[----:B------:R-:W1:Y:S02]  /*0290*/  LDC R71, c[0x0][0x2c8] ;  /* 0x0000b200ff477b82 */ /* 0x000e640000000800 */
.L_x_4524:
        /* <DEDUP_REMOVED lines=87> */
.L_x_4527:
[----:B------:R-:W-:Y:S05]  /*0810*/  BSYNC B0 ;  /* 0x0000000000007941 */ /* 0x000fea0003800000 */
.L_x_4526:
        /* <DEDUP_REMOVED lines=13> */
.L_x_4529:
[----:B------:R-:W-:Y:S05]  /*08f0*/  BSYNC B0 ;  /* 0x0000000000007941 */ /* 0x000fea0003800000 */
.L_x_4528:
        /* <DEDUP_REMOVED lines=11> */
.L_x_4525:
        /* <DEDUP_REMOVED lines=22> */
.L_x_4530:
        /* <DEDUP_REMOVED lines=35> */
[----:B-1----:R-:W1:Y:S01]  /*0d40*/  MUFU.RCP R14, R8 ;  /* 0x00000008000e7308 */ /* 0x002e620000001000 */
[----:B--2---:R-:W-:Y:S02]  /*0d50*/  SHF.R.S32.HI R17, RZ, 0x1f, R19 ;  /* 0x0000001fff117819 */ /* 0x004fe40000011413 */
[----:B-1----:R-:W-:-:S05]  /*0d60*/  IADD3 R14, R14, 0xffffffe, RZ ;  /* 0x0ffffffe0e0e7810 */ /* 0x002fca0007ffe0ff */
        /* <DEDUP_REMOVED lines=43> */
.L_x_4531:
        /* <DEDUP_REMOVED lines=49> */
.L_x_4533:
        /* <DEDUP_REMOVED lines=10> */
[-C--:B--2---:R-:W-:Y:S02]  /*13d0*/  IMAD R6, R7, R2.reuse, RZ ;  /* 0x0000000207067224 */ /* 0x084fe400078e02ff */
        /* <DEDUP_REMOVED lines=20> */
.L_x_4532:
        /* <DEDUP_REMOVED lines=8> */
[----:B------:R-:W-:Y:S01]  /*15a0*/  ULDC.64 UR10, c[0x0][0x258] ;  /* 0x00009600000a7ab9 */ /* 0x000fe20000000a00 */
[----:B------:R-:W-:Y:S01]  /*15b0*/  LOP3.LUT R5, R27, 0xfffffffc, RZ, 0xc0, !PT ;  /* 0xfffffffc1b057812 */ /* 0x000fe200078ec0ff */
[----:B------:R-:W3:Y:S01]  /*15c0*/  LDC.64 R118, c[0x0][0x250] ;  /* 0x00009400ff767b82 */ /* 0x000ee20000000a00 */
[----:B------:R-:W-:Y:S01]  /*15d0*/  SHF.R.S32.HI R68, RZ, 0x3, R69 ;  /* 0x00000003ff447819 */ /* 0x000fe20000011445 */
[----:B------:R-:W-:Y:S01]  /*15e0*/  IMAD.MOV.U32 R49, RZ, RZ, 0x10 ;  /* 0x00000010ff317424 */ /* 0x000fe200078e00ff */
[----:B------:R-:W-:Y:S01]  /*15f0*/  SHF.R.S32.HI R150, RZ, 0x2, R27 ;  /* 0x00000002ff967819 */ /* 0x000fe2000001141b */
[----:B------:R-:W-:Y:S01]  /*1600*/  IMAD.IADD R8, R56, 0x1, -R5 ;  /* 0x0000000138087824 */ /* 0x000fe200078e0a05 */
[----:B------:R-:W-:Y:S01]  /*1610*/  LEA.HI R58, R67, R56, RZ, 0x5 ;  /* 0x00000038433a7211 */ /* 0x000fe200078f28ff */
[----:B------:R-:W-:Y:S01]  /*1620*/  IMAD.SHL.U32 R25, R68, 0x40, RZ ;  /* 0x0000004044197824 */ /* 0x000fe200078e00ff */
[----:B------:R-:W-:Y:S01]  /*1630*/  LEA.HI R27, R27, R150, RZ, 0x1 ;  /* 0x000000961b1b7211 */ /* 0x000fe200078f08ff */
[----:B------:R-:W4:Y:S01]  /*1640*/  @!P0 LDC.64 R4, c[0x0][0x228] ;  /* 0x00008a00ff048b82 */ /* 0x000f220000000a00 */
[----:B------:R-:W-:Y:S01]  /*1650*/  IMAD.SHL.U32 R14, R8, 0x8, RZ ;  /* 0x00000008080e7824 */ /* 0x000fe200078e00ff */
[----:B------:R-:W-:Y:S01]  /*1660*/  LEA.HI R67, R67, R56, RZ, 0x4 ;  /* 0x0000003843437211 */ /* 0x000fe200078f20ff */
[----:B------:R-:W-:Y:S01]  /*1670*/  IMAD.SHL.U32 R61, R120, 0x20, RZ ;  /* 0x00000020783d7824 */ /* 0x000fe200078e00ff */
[----:B------:R-:W-:-:S02]  /*1680*/  LOP3.LUT R25, R25, 0xc0, RZ, 0xc0, !PT ;  /* 0x000000c019197812 */ /* 0x000fc400078ec0ff */
[----:B------:R-:W-:Y:S02]  /*1690*/  LOP3.LUT R27, R27, 0x7fffffe, RZ, 0xc0, !PT ;  /* 0x07fffffe1b1b7812 */ /* 0x000fe400078ec0ff */
[----:B------:R-:W-:Y:S01]  /*16a0*/  LOP3.LUT R12, R25, 0x18, R14, 0xf8, !PT ;  /* 0x00000018190c7812 */ /* 0x000fe200078ef80e */
[----:B------:R-:W1:Y:S01]  /*16b0*/  LDC R77, c[0x0][0x2e0] ;  /* 0x0000b800ff4d7b82 */ /* 0x000e620000000800 */
[----:B------:R-:W-:Y:S01]  /*16c0*/  LOP3.LUT R15, R67, 0xfffffff0, RZ, 0xc0, !PT ;  /* 0xfffffff0430f7812 */ /* 0x000fe200078ec0ff */
[----:B------:R-:W-:Y:S01]  /*16d0*/  IMAD.IADD R27, R150, 0x1, -R27 ;  /* 0x00000001961b7824 */ /* 0x000fe200078e0a1b */
[----:B------:R-:W-:Y:S02]  /*16e0*/  SHF.R.U32.HI R25, RZ, 0x3, R25 ;  /* 0x00000003ff197819 */ /* 0x000fe40000011619 */
[----:B------:R-:W-:Y:S01]  /*16f0*/  SHF.R.S32.HI R58, RZ, 0x5, R58 ;  /* 0x00000005ff3a7819 */ /* 0x000fe2000001143a */
[----:B------:R-:W-:Y:S01]  /*1700*/  IMAD.IADD R66, R56, 0x1, -R15 ;  /* 0x0000000138427824 */ /* 0x000fe200078e0a0f */
[----:B------:R-:W-:Y:S01]  /*1710*/  LOP3.LUT R25, R12, R25, RZ, 0x3c, !PT ;  /* 0x000000190c197212 */ /* 0x000fe200078e3cff */
[----:B---3--:R-:W-:Y:S01]  /*1720*/  IMAD.SHL.U32 R63, R118, 0x20, RZ ;  /* 0x00000020763f7824 */ /* 0x008fe200078e00ff */
[----:B------:R-:W-:Y:S01]  /*1730*/  IADD3 R26, P2, R14, R26, RZ ;  /* 0x0000001a0e1a7210 */ /* 0x000fe20007f5e0ff */
[----:B------:R-:W-:Y:S01]  /*1740*/  IMAD R112, R58, 0x8, R27 ;  /* 0x000000083a707824 */ /* 0x000fe200078e021b */
[----:B------:R-:W-:-:S02]  /*1750*/  SHF.R.S32.HI R15, RZ, 0x1f, R14 ;  /* 0x0000001fff0f7819 */ /* 0x000fc4000001140e */
[----:B------:R-:W-:Y:S01]  /*1760*/  SHF.R.S32.HI R151, RZ, 0x1f, R150 ;  /* 0x0000001fff977819 */ /* 0x000fe20000011496 */
[----:B------:R-:W-:Y:S01]  /*1770*/  IMAD.U32 R112, R112, 0x20, R25 ;  /* 0x0000002070707824 */ /* 0x000fe200078e0019 */
[----:B------:R-:W-:Y:S01]  /*1780*/  LEA.HI R65, R66, R66, RZ, 0x1 ;  /* 0x0000004242417211 */ /* 0x000fe200078f08ff */
[----:B------:R-:W-:Y:S01]  /*1790*/  IMAD R25, R7, UR4, RZ ;  /* 0x0000000407197c24 */ /* 0x000fe2000f8e02ff */
[----:B------:R-:W-:Y:S01]  /*17a0*/  SHF.L.U64.HI R60, R120, 0x5, R121 ;  /* 0x00000005783c7819 */ /* 0x000fe20000010279 */
[----:B------:R-:W-:Y:S01]  /*17b0*/  IMAD.X R27, R15, 0x1, R23, P2 ;  /* 0x000000010f1b7824 */ /* 0x000fe200010e0617 */
[----:B------:R-:W-:Y:S01]  /*17c0*/  IADD3 R20, P2, R14, R10, RZ ;  /* 0x0000000a0e147210 */ /* 0x000fe20007f5e0ff */
[----:B--2---:R-:W-:Y:S01]  /*17d0*/  @P0 IMAD.WIDE.U32 R22, R149, R2, RZ ;  /* 0x0000000295160225 */ /* 0x004fe200078e00ff */
[----:B------:R-:W-:Y:S02]  /*17e0*/  SHF.R.S32.HI R64, RZ, 0x1, R65 ;  /* 0x00000001ff407819 */ /* 0x000fe40000011441 */
[----:B------:R-:W-:Y:S01]  /*17f0*/  SHF.L.U64.HI R62, R118, 0x5, R119 ;  /* 0x00000005763e7819 */ /* 0x000fe20000010277 */
[C---:B------:R-:W-:Y:S01]  /*1800*/  IMAD R12, R6.reuse, UR5, R25 ;  /* 0x00000005060c7c24 */ /* 0x040fe2000f8e0219 */
[----:B------:R-:W-:Y:S01]  /*1810*/  SHF.R.S32.HI R25, RZ, 0x1f, R65 ;  /* 0x0000001fff197819 */ /* 0x000fe20000011441 */
[----:B------:R-:W-:Y:S01]  /*1820*/  IMAD.WIDE.U32 R26, R6, UR4, R26 ;  /* 0x00000004061a7c25 */ /* 0x000fe2000f8e001a */
[----:B------:R-:W-:Y:S01]  /*1830*/  ULDC.64 UR4, c[0x0][0x220] ;  /* 0x0000880000047ab9 */ /* 0x000fe20000000a00 */
[----:B-1----:R-:W-:-:S02]  /*1840*/  LEA.HI R77, R77, R77, RZ, 0x1 ;  /* 0x0000004d4d4d7211 */ /* 0x002fc400078f08ff */
[----:B----4-:R-:W-:Y:S01]  /*1850*/  @!P0 IMAD.WIDE.U32 R30, R11, R4, RZ ;  /* 0x000000040b1e8225 */ /* 0x010fe200078e00ff */
[----:B------:R-:W-:Y:S02]  /*1860*/  LEA.HI R25, R25, R64, RZ, 0x2 ;  /* 0x0000004019197211 */ /* 0x000fe400078f10ff */
[----:B------:R-:W-:Y:S01]  /*1870*/  SHF.R.S32.HI R75, RZ, 0x1, R77 ;  /* 0x00000001ff4b7819 */ /* 0x000fe2000001144d */
[----:B------:R-:W-:Y:S01]  /*1880*/  IMAD.WIDE R28, R29, 0x40, R150 ;  /* 0x000000401d1c7825 */ /* 0x000fe200078e0296 */
[----:B------:R-:W-:-:S03]  /*1890*/  LOP3.LUT R25, R25, 0xfffffffc, RZ, 0xc0, !PT ;  /* 0xfffffffc19197812 */ /* 0x000fc600078ec0ff */
[----:B------:R-:W-:Y:S01]  /*18a0*/  @!P0 IMAD R16, R9, R4, RZ ;  /* 0x0000000409108224 */ /* 0x000fe200078e02ff */
[----:B------:R-:W-:Y:S01]  /*18b0*/  IADD3 R64, R64, -R25, RZ ;  /* 0x8000001940407210 */ /* 0x000fe20007ffe0ff */
        /* <DEDUP_REMOVED lines=11> */
[C---:B------:R-:W-:Y:S02]  /*1970*/  IMAD R4, R151.reuse, R120, RZ ;  /* 0x0000007897047224 */ /* 0x040fe400078e02ff */
[----:B------:R-:W-:Y:S02]  /*1980*/  IMAD.X R17, R151, 0x1, R17, P0 ;  /* 0x0000000197117824 */ /* 0x000fe400000e0611 */
[----:B------:R-:W-:-:S04]  /*1990*/  IMAD.WIDE.U32 R18, R28, R2, R18 ;  /* 0x000000021c127225 */ /* 0x000fc800078e0012 */
[----:B------:R-:W-:Y:S01]  /*19a0*/  IMAD R2, R17, R118, RZ ;  /* 0x0000007611027224 */ /* 0x000fe200078e02ff */
[----:B------:R-:W-:Y:S01]  /*19b0*/  IADD3 R19, R19, R12, RZ ;  /* 0x0000000c13137210 */ /* 0x000fe20007ffe0ff */
[----:B------:R-:W-:-:S04]  /*19c0*/  IMAD.WIDE.U32 R26, R3, R118, R26 ;  /* 0x00000076031a7225 */ /* 0x000fc800078e001a */
[----:B------:R-:W-:Y:S01]  /*19d0*/  IMAD R2, R3, R119, R2 ;  /* 0x0000007703027224 */ /* 0x000fe200078e0202 */
[----:B------:R-:W-:Y:S01]  /*19e0*/  LEA R90, P0, R26, UR4, 0x1 ;  /* 0x000000041a5a7c11 */ /* 0x000fe2000f8008ff */
[----:B------:R-:W-:Y:S01]  /*19f0*/  IMAD.X R21, R15, 0x1, R21, P2 ;  /* 0x000000010f157824 */ /* 0x000fe200010e0615 */
[----:B------:R-:W-:Y:S01]  /*1a00*/  SHF.R.S32.HI R3, RZ, 0x1f, R114 ;  /* 0x0000001fff037819 */ /* 0x000fe20000011472 */
[----:B------:R-:W-:Y:S02]  /*1a10*/  IMAD.IADD R2, R27, 0x1, R2 ;  /* 0x000000011b027824 */ /* 0x000fe400078e0202 */
[C---:B------:R-:W-:Y:S02]  /*1a20*/  IMAD R4, R150.reuse, R121, R4 ;  /* 0x0000007996047224 */ /* 0x040fe400078e0204 */
[----:B------:R-:W-:Y:S01]  /*1a30*/  IMAD.WIDE.U32 R20, R150, R120, R20 ;  /* 0x0000007896147225 */ /* 0x000fe200078e0014 */
[----:B------:R-:W-:Y:S02]  /*1a40*/  SHF.L.U64.HI R91, R26, 0x1, R2 ;  /* 0x000000011a5b7819 */ /* 0x000fe40000010202 */
[----:B------:R-:W-:Y:S01]  /*1a50*/  SHF.R.S32.HI R2, RZ, 0x1f, R71 ;  /* 0x0000001fff027819 */ /* 0x000fe20000011447 */
[----:B------:R-:W-:Y:S01]  /*1a60*/  IMAD.IADD R4, R21, 0x1, R4 ;  /* 0x0000000115047824 */ /* 0x000fe200078e0204 */
[----:B------:R-:W-:Y:S01]  /*1a70*/  IADD3.X R91, R91, UR5, RZ, P0, !PT ;  /* 0x000000055b5b7c10 */ /* 0x000fe200087fe4ff */
[----:B------:R-:W-:Y:S01]  /*1a80*/  IMAD.SHL.U32 R5, R8, 0x4, RZ ;  /* 0x0000000408057824 */ /* 0x000fe200078e00ff */
[----:B------:R-:W-:Y:S01]  /*1a90*/  LEA.HI R85, R2, R71, RZ, 0x7 ;  /* 0x0000004702557211 */ /* 0x000fe200078f38ff */
[----:B------:R-:W-:Y:S01]  /*1aa0*/  IMAD R3, R3, UR10, RZ ;  /* 0x0000000a03037c24 */ /* 0x000fe2000f8e02ff */
[----:B------:R-:W-:Y:S01]  /*1ab0*/  LEA R88, P2, R20, UR12, 0x1 ;  /* 0x0000000c14587c11 */ /* 0x000fe2000f8408ff */
[----:B------:R-:W-:Y:S01]  /*1ac0*/  IMAD R76, R150, R75, R5 ;  /* 0x0000004b964c7224 */ /* 0x000fe200078e0205 */
[----:B------:R-:W-:Y:S01]  /*1ad0*/  SHF.R.S32.HI R85, RZ, 0x7, R85 ;  /* 0x00000007ff557819 */ /* 0x000fe20000011455 */
[----:B------:R-:W-:Y:S01]  /*1ae0*/  IMAD R3, R114, UR11, R3 ;  /* 0x0000000b72037c24 */ /* 0x000fe2000f8e0203 */
[----:B------:R-:W-:Y:S01]  /*1af0*/  SHF.L.U64.HI R87, R20, 0x1, R4 ;  /* 0x0000000114577819 */ /* 0x000fe20000010204 */
[----:B------:R-:W-:Y:S01]  /*1b00*/  IMAD.WIDE.U32 R114, R114, UR10, R18 ;  /* 0x0000000a72727c25 */ /* 0x000fe2000f8e0012 */
[----:B------:R-:W-:-:S02]  /*1b10*/  VIMNMX R85, RZ, R85, !PT ;  /* 0x00000055ff557248 */ /* 0x000fc40007fe0100 */
[----:B------:R-:W-:Y:S01]  /*1b20*/  IADD3.X R87, R87, UR13, RZ, P2, !PT ;  /* 0x0000000d57577c10 */ /* 0x000fe200097fe4ff */
[----:B------:R-:W-:Y:S01]  /*1b30*/  IMAD.MOV.U32 R144, RZ, RZ, R88 ;  /* 0x000000ffff907224 */ /* 0x000fe200078e0058 */
[----:B------:R-:W-:Y:S01]  /*1b40*/  ISETP.GT.AND P0, PT, R48, R85, PT ;  /* 0x000000553000720c */ /* 0x000fe20003f04270 */
[----:B------:R-:W-:Y:S01]  /*1b50*/  IMAD.IADD R70, R115, 0x1, R3 ;  /* 0x0000000173467824 */ /* 0x000fe200078e0203 */
[----:B------:R-:W-:Y:S01]  /*1b60*/  IADD3 R74, R5, R76, RZ ;  /* 0x0000004c054a7210 */ /* 0x000fe20007ffe0ff */
[----:B------:R-:W-:Y:S01]  /*1b70*/  IMAD.MOV.U32 R143, RZ, RZ, R87 ;  /* 0x000000ffff8f7224 */ /* 0x000fe200078e0057 */
[----:B------:R-:W-:Y:S01]  /*1b80*/  LOP3.LUT P2, RZ, R64, 0x2, RZ, 0xc0, !PT ;  /* 0x0000000240ff7812 */ /* 0x000fe2000784c0ff */
[----:B------:R-:W-:Y:S01]  /*1b90*/  IMAD.MOV.U32 R146, RZ, RZ, R90 ;  /* 0x000000ffff927224 */ /* 0x000fe200078e005a */
[----:B------:R-:W-:Y:S01]  /*1ba0*/  SHF.R.S32.HI R73, RZ, 0x1f, R76 ;  /* 0x0000001fff497819 */ /* 0x000fe2000001144c */
[----:B------:R-:W-:Y:S01]  /*1bb0*/  IMAD.MOV.U32 R147, RZ, RZ, R91 ;  /* 0x000000ffff937224 */ /* 0x000fe200078e005b */
[----:B------:R-:W-:-:S02]  /*1bc0*/  SHF.R.S32.HI R72, RZ, 0x1f, R74 ;  /* 0x0000001fff487819 */ /* 0x000fc4000001144a */
[----:B------:R-:W-:Y:S01]  /*1bd0*/  SEL R49, R49, 0xfffffff0, !P2 ;  /* 0xfffffff031317807 */ /* 0x000fe20005000000 */
[----:B------:R-:W-:Y:S02]  /*1be0*/  @!P5 IMAD.MOV.U32 R13, RZ, RZ, RZ ;  /* 0x000000ffff0dd224 */ /* 0x000fe400078e00ff */
[----:B------:R-:W-:Y:S05]  /*1bf0*/  @!P0 BRA `(.L_x_4534) ;  /* 0x0000003400fc8947 */ /* 0x000fea0003800000 */
        /* <DEDUP_REMOVED lines=16> */
[----:B------:R-:W-:Y:S01]  /*1d00*/  IADD3 R111, R150, 0x40, RZ ;  /* 0x00000040966f7810 */ /* 0x000fe20007ffe0ff */
[----:B------:R-:W-:Y:S01]  /*1d10*/  ULDC.U8 UR20, c[0x0][0x3c3] ;  /* 0x0000f0c000147ab9 */ /* 0x000fe20000000000 */
[----:B------:R-:W-:Y:S01]  /*1d20*/  SHF.R.S32.HI R83, RZ, 0x1f, R84 ;  /* 0x0000001fff537819 */ /* 0x000fe20000011454 */
[----:B------:R-:W-:Y:S01]  /*1d30*/  IMAD R12, R11, UR5, R12 ;  /* 0x000000050b0c7c24 */ /* 0x000fe2000f8e020c */
[----:B------:R-:W-:Y:S01]  /*1d40*/  ULDC.64 UR4, c[0x0][0x340] ;  /* 0x0000d00000047ab9 */ /* 0x000fe20000000a00 */
[----:B------:R-:W-:Y:S01]  /*1d50*/  IMAD.IADD R17, R17, 0x1, R4 ;  /* 0x0000000111117824 */ /* 0x000fe200078e0204 */
[----:B------:R-:W-:Y:S01]  /*1d60*/  USHF.L.U64.HI UR23, UR4, 0x6, UR5 ;  /* 0x0000000604177899 */ /* 0x000fe20008010205 */
[----:B------:R-:W-:Y:S01]  /*1d70*/  IMAD R9, R5, UR4, RZ ;  /* 0x0000000405097c24 */ /* 0x000fe2000f8e02ff */
[----:B------:R-:W-:Y:S01]  /*1d80*/  USHF.L.U32 UR24, UR4, 0x6, URZ ;  /* 0x0000000604187899 */ /* 0x000fe2000800063f */
[----:B------:R-:W-:Y:S01]  /*1d90*/  IMAD.IADD R19, R19, 0x1, R12 ;  /* 0x0000000113137824 */ /* 0x000fe200078e020c */
[----:B------:R-:W-:Y:S01]  /*1da0*/  USHF.L.U64.HI UR21, UR4, 0x5, UR5 ;  /* 0x0000000504157899 */ /* 0x000fe20008010205 */
[-C--:B-1----:R-:W-:Y:S01]  /*1db0*/  IMAD R5, R5, R2.reuse, RZ ;  /* 0x0000000205057224 */ /* 0x082fe200078e02ff */
        /* <DEDUP_REMOVED lines=17> */
[C---:B------:R-:W-:Y:S01]  /*1ed0*/  IMAD R97, R6.reuse, UR13, R97 ;  /* 0x0000000d06617c24 */ /* 0x040fe2000f8e0261 */
[----:B------:R-:W-:Y:S01]  /*1ee0*/  ULDC UR18, c[0x0][0x2e0] ;  /* 0x0000b80000127ab9 */ /* 0x000fe20000000800 */
[----:B------:R-:W-:Y:S01]  /*1ef0*/  IMAD.WIDE.U32 R4, R6, UR12, R16 ;  /* 0x0000000c06047c25 */ /* 0x000fe2000f8e0010 */
[----:B------:R-:W-:Y:S01]  /*1f00*/  ULDC.64 UR12, c[0x0][0x320] ;  /* 0x0000c800000c7ab9 */ /* 0x000fe20000000a00 */
[----:B------:R-:W-:Y:S01]  /*1f10*/  ULDC.64 UR16, c[0x0][0x250] ;  /* 0x0000940000107ab9 */ /* 0x000fe20000000a00 */
[----:B------:R-:W-:Y:S01]  /*1f20*/  USHF.L.U32 UR22, UR22, 0x1, URZ ;  /* 0x0000000116167899 */ /* 0x000fe2000800063f */
[----:B------:R-:W-:Y:S01]  /*1f30*/  IMAD.SHL.U32 R96, R119, 0x40, RZ ;  /* 0x0000004077607824 */ /* 0x000fe200078e00ff */
[----:B------:R-:W-:Y:S01]  /*1f40*/  LEA R100, P2, R4, UR12, 0x1 ;  /* 0x0000000c04647c11 */ /* 0x000fe2000f8408ff */
[----:B------:R-:W-:Y:S01]  /*1f50*/  IMAD.WIDE.U32 R8, R118, 0x40, RZ ;  /* 0x0000004076087825 */ /* 0x000fe200078e00ff */
[----:B------:R-:W-:-:S02]  /*1f60*/  USHF.L.U32 UR24, UR24, 0x1, URZ ;  /* 0x0000000118187899 */ /* 0x000fc4000800063f */
[----:B------:R-:W-:Y:S01]  /*1f70*/  UIADD3 UR25, UR27, UR25, URZ ;  /* 0x000000191b197290 */ /* 0x000fe2000fffe03f */
[C---:B------:R-:W-:Y:S01]  /*1f80*/  IMAD R99, R6.reuse, UR11, R99 ;  /* 0x0000000b06637c24 */ /* 0x040fe2000f8e0263 */
[----:B------:R-:W-:Y:S01]  /*1f90*/  IADD3 R96, R9, R96, RZ ;  /* 0x0000006009607210 */ /* 0x000fe20007ffe0ff */
[----:B------:R-:W-:Y:S01]  /*1fa0*/  IMAD.WIDE.U32 R6, R6, UR10, R10 ;  /* 0x0000000a06067c25 */ /* 0x000fe2000f8e000a */
[----:B------:R-:W-:Y:S01]  /*1fb0*/  ULDC.64 UR10, c[0x0][0x318] ;  /* 0x0000c600000a7ab9 */ /* 0x000fe20000000a00 */
[----:B------:R-:W-:Y:S01]  /*1fc0*/  MOV R11, R48 ;  /* 0x00000030000b7202 */ /* 0x000fe20000000f00 */
[----:B------:R-:W-:Y:S01]  /*1fd0*/  ULDC.64 UR14, c[0x0][0x238] ;  /* 0x00008e00000e7ab9 */ /* 0x000fe20000000a00 */
[----:B-----5:R-:W-:Y:S01]  /*1fe0*/  IMAD.IADD R0, R13, 0x1, R0 ;  /* 0x000000010d007824 */ /* 0x020fe200078e0200 */
[----:B------:R-:W-:Y:S01]  /*1ff0*/  IADD3 R99, R7, R99, RZ ;  /* 0x0000006307637210 */ /* 0x000fe20007ffe0ff */
[----:B------:R-:W-:Y:S01]  /*2000*/  IMAD.IADD R97, R5, 0x1, R97 ;  /* 0x0000000105617824 */ /* 0x000fe200078e0261 */
[C---:B------:R-:W-:Y:S01]  /*2010*/  LEA R102, P0, R6.reuse, UR10, 0x1 ;  /* 0x0000000a06667c11 */ /* 0x040fe2000f8008ff */
[----:B------:R-:W-:Y:S01]  /*2020*/  IMAD R9, R75, R0, RZ ;  /* 0x000000004b097224 */ /* 0x000fe200078e02ff */
[----:B------:R-:W-:Y:S01]  /*2030*/  SHF.L.U32 R5, R121, 0x6, RZ ;  /* 0x0000000679057819 */ /* 0x000fe200000006ff */
[----:B------:R-:W-:Y:S01]  /*2040*/  IMAD R7, R119, 0xc0, RZ ;  /* 0x000000c077077824 */ /* 0x000fe200078e02ff */
[----:B------:R-:W-:Y:S01]  /*2050*/  LEA.HI.X R99, R6, UR11, R99, 0x1, P0 ;  /* 0x0000000b06637c11 */ /* 0x000fe200080f0c63 */
[----:B------:R-:W-:Y:S01]  /*2060*/  IMAD.WIDE.U32 R118, R118, 0xc0, RZ ;  /* 0x000000c076767825 */ /* 0x000fe200078e00ff */
[----:B------:R-:W-:Y:S01]  /*2070*/  SHF.R.S32.HI R51, RZ, 0x1f, R9 ;  /* 0x0000001fff337819 */ /* 0x000fe20000011409 */
[----:B------:R-:W-:Y:S01]  /*2080*/  ULDC.64 UR10, c[0x0][0x360] ;  /* 0x0000d800000a7ab9 */ /* 0x000fe20000000a00 */
[-C--:B------:R-:W-:Y:S01]  /*2090*/  IADD3 R106, P0, R74, R9.reuse, RZ ;  /* 0x000000094a6a7210 */ /* 0x080fe20007f1e0ff */
[C---:B------:R-:W-:Y:S01]  /*20a0*/  IMAD.SHL.U32 R82, R75.reuse, 0x40, RZ ;  /* 0x000000404b527824 */ /* 0x040fe200078e00ff */
[----:B------:R-:W-:Y:S01]  /*20b0*/  LEA.HI.X R97, R4, UR13, R97, 0x1, P2 ;  /* 0x0000000d04617c11 */ /* 0x000fe200090f0c61 */
[----:B------:R-:W-:Y:S01]  /*20c0*/  IMAD R80, R75, 0x60, RZ ;  /* 0x000000604b507824 */ /* 0x000fe200078e02ff */
[----:B------:R-:W-:Y:S01]  /*20d0*/  IADD3 R50, P2, R76, R9, RZ ;  /* 0x000000094c327210 */ /* 0x000fe20007f5e0ff */
[----:B------:R-:W-:Y:S01]  /*20e0*/  IMAD.X R107, R72, 0x1, R51, P0 ;  /* 0x00000001486b7824 */ /* 0x000fe200000e0633 */
[----:B------:R-:W-:Y:S01]  /*20f0*/  SHF.L.U64.HI R96, R8, 0x1, R96 ;  /* 0x0000000108607819 */ /* 0x000fe20000010260 */
[----:B------:R-:W-:Y:S01]  /*2100*/  IMAD.WIDE.U32 R120, R120, 0x40, RZ ;  /* 0x0000004078787825 */ /* 0x000fe200078e00ff */
[----:B------:R-:W-:Y:S01]  /*2110*/  IADD3.X R51, R73, R51, RZ, P2, !PT ;  /* 0x0000003349337210 */ /* 0x000fe200017fe4ff */
[----:B------:R-:W-:Y:S01]  /*2120*/  ULDC.64 UR12, c[0x0][0x230] ;  /* 0x00008c00000c7ab9 */ /* 0x000fe20000000a00 */
[C---:B------:R-:W-:Y:S01]  /*2130*/  SHF.L.U64.HI R107, R106.reuse, 0x1, R107 ;  /* 0x000000016a6b7819 */ /* 0x040fe2000001026b */
[----:B------:R-:W-:Y:S01]  /*2140*/  IMAD.SHL.U32 R106, R106, 0x2, RZ ;  /* 0x000000026a6a7824 */ /* 0x000fe200078e00ff */
[----:B------:R-:W-:Y:S01]  /*2150*/  SHF.L.U64.HI R51, R50, 0x1, R51 ;  /* 0x0000000132337819 */ /* 0x000fe20000010233 */
[----:B------:R-:W-:Y:S01]  /*2160*/  IMAD.SHL.U32 R95, R8, 0x2, RZ ;  /* 0x00000002085f7824 */ /* 0x000fe200078e00ff */
[----:B------:R-:W-:Y:S01]  /*2170*/  SHF.L.U32 R50, R50, 0x1, RZ ;  /* 0x0000000132327819 */ /* 0x000fe200000006ff */
[----:B------:R-:W-:Y:S01]  /*2180*/  IMAD.SHL.U32 R93, R2, 0x40, RZ ;  /* 0x00000040025d7824 */ /* 0x000fe200078e00ff */
[----:B------:R-:W-:Y:S01]  /*2190*/  IADD3 R104, P4, R106, UR10, RZ ;  /* 0x0000000a6a687c10 */ /* 0x000fe2000ff9e0ff */
[----:B------:R-:W-:Y:S01]  /*21a0*/  VIADD R78, R150, 0x20 ;  /* 0x00000020964e7836 */ /* 0x000fe20000000000 */
[----:B------:R-:W-:Y:S01]  /*21b0*/  IADD3 R10, P2, R50, UR10, RZ ;  /* 0x0000000a320a7c10 */ /* 0x000fe2000ff5e0ff */
[----:B------:R-:W-:Y:S01]  /*21c0*/  VIADD R110, R150, 0x60 ;  /* 0x00000060966e7836 */ /* 0x000fe20000000000 */
[----:B------:R-:W-:Y:S01]  /*21d0*/  IADD3 R106, P3, R106, UR4, RZ ;  /* 0x000000046a6a7c10 */ /* 0x000fe2000ff7e0ff */
[----:B------:R-:W-:Y:S01]  /*21e0*/  IMAD.IADD R94, R121, 0x1, R5 ;  /* 0x00000001795e7824 */ /* 0x000fe200078e0205 */
[----:B------:R-:W-:Y:S01]  /*21f0*/  IADD3 R50, P0, R50, UR4, RZ ;  /* 0x0000000432327c10 */ /* 0x000fe2000ff1e0ff */
[----:B--2---:R-:W-:Y:S01]  /*2200*/  IMAD.U32 R86, R86, -0x80, RZ ;  /* 0xffffff8056567824 */ /* 0x004fe200078e00ff */
[----:B------:R-:W-:Y:S01]  /*2210*/  IADD3 R98, R119, R7, RZ ;  /* 0x0000000777627210 */ /* 0x000fe20007ffe0ff */
[----:B------:R-:W-:Y:S01]  /*2220*/  ULDC UR4, c[0x0][0x2e0] ;  /* 0x0000b80000047ab9 */ /* 0x000fe20000000800 */
[----:B------:R-:W-:-:S02]  /*2230*/  SHF.R.S32.HI R81, RZ, 0x1f, R82 ;  /* 0x0000001fff517819 */ /* 0x000fc40000011452 */
[----:B------:R-:W-:Y:S02]  /*2240*/  SHF.R.S32.HI R79, RZ, 0x1f, R80 ;  /* 0x0000001fff4f7819 */ /* 0x000fe40000011450 */
[----:B------:R-:W-:Y:S02]  /*2250*/  IADD3.X R105, R107, UR11, RZ, P4, !PT ;  /* 0x0000000b6b697c10 */ /* 0x000fe4000a7fe4ff */
[----:B------:R-:W-:Y:S01]  /*2260*/  IADD3.X R9, R51, UR11, RZ, P2, !PT ;  /* 0x0000000b33097c10 */ /* 0x000fe200097fe4ff */
[----:B------:R-:W-:Y:S01]  /*2270*/  ULDC.64 UR10, c[0x0][0x248] ;  /* 0x00009200000a7ab9 */ /* 0x000fe20000000a00 */
[----:B------:R-:W-:Y:S02]  /*2280*/  IADD3.X R107, R107, UR5, RZ, P3, !PT ;  /* 0x000000056b6b7c10 */ /* 0x000fe40009ffe4ff */
[----:B------:R-:W-:Y:S01]  /*2290*/  IADD3.X R51, R51, UR5, RZ, P0, !PT ;  /* 0x0000000533337c10 */ /* 0x000fe200087fe4ff */
[----:B------:R-:W-:-:S06]  /*22a0*/  ULDC UR5, c[0x0][0x2e0] ;  /* 0x0000b80000057ab9 */ /* 0x000fcc0000000800 */
.L_x_4564:
[----:B------:R-:W-:Y:S02]  /*22b0*/  IMAD.SHL.U32 R13, R11, 0x80, RZ ;  /* 0x000000800b0d7824 */ /* 0x000fe400078e00ff */
[----:B------:R-:W-:Y:S02]  /*22c0*/  IMAD.MOV.U32 R101, RZ, RZ, R97 ;  /* 0x000000ffff657224 */ /* 0x000fe400078e0061 */
[----:B------:R-:W-:Y:S04]  /*22d0*/  VIADD R12, R13, 0xffffff80 ;  /* 0xffffff800d0c7836 */ /* 0x000fe80000000000 */
        /* <DEDUP_REMOVED lines=91> */
.L_x_4538:
[----:B------:R-:W-:Y:S05]  /*2890*/  BSYNC B0 ;  /* 0x0000000000007941 */ /* 0x000fea0003800000 */
.L_x_4537:
        /* <DEDUP_REMOVED lines=57> */
.L_x_4540:
[----:B------:R-:W-:Y:S05]  /*2c30*/  BSYNC B0 ;  /* 0x0000000000007941 */ /* 0x000fea0003800000 */
.L_x_4539:
        /* <DEDUP_REMOVED lines=57> */
.L_x_4542:
[----:B------:R-:W-:Y:S05]  /*2fd0*/  BSYNC B0 ;  /* 0x0000000000007941 */ /* 0x000fea0003800000 */
.L_x_4541:
        /* <DEDUP_REMOVED lines=63> */
.L_x_4544:
[----:B------:R-:W-:Y:S05]  /*33d0*/  BSYNC B0 ;  /* 0x0000000000007941 */ /* 0x000fea0003800000 */
.L_x_4543:
[C---:B------:R-:W-:Y:S01]  /*33e0*/  LEA R50, P2, R33.reuse, R50, 0x1 ;  /* 0x0000003221327211 */ /* 0x040fe200078408ff */
[----:B------:R-:W-:Y:S01]  /*33f0*/  IMAD.MOV.U32 R8, RZ, RZ, R10 ;  /* 0x000000ffff087224 */ /* 0x000fe200078e000a */
[----:B------:R-:W-:Y:S02]  /*3400*/  UMOV UR4, UR18 ;  /* 0x0000001200047c82 */ /* 0x000fe40008000000 */
[C---:B------:R-:W-:Y:S02]  /*3410*/  LEA.HI.X.SX32 R51, R33.reuse, R51, 0x1, P2 ;  /* 0x0000003321337211 */ /* 0x040fe400010f0eff */
[C---:B------:R-:W-:Y:S04]  /*3420*/  LEA R10, P0, R33.reuse, R8, 0x1 ;  /* 0x00000008210a7211 */ /* 0x040fe800078008ff */
[----:B------:R-:W-:Y:S01]  /*3430*/  LEA.HI.X.SX32 R9, R33, R9, 0x1, P0 ;  /* 0x0000000921097211 */ /* 0x000fe200000f0eff */
[----:B------:R-:W-:Y:S08]  /*3440*/  BRA `(.L_x_4545) ;  /* 0x00000018006c7947 */ /* 0x000ff00003800000 */
.L_x_4536:
        /* <DEDUP_REMOVED lines=14> */
[----:B-----5:R-:W-:Y:S01]  /*3530*/  IMAD.U32 R36, R45, 0x10000, RZ ;  /* 0x000100002d247824 */ /* 0x020fe200078e00ff */
[C---:B------:R-:W-:Y:S02]  /*3540*/  SHF.L.U32 R33, R44.reuse, 0x10, RZ ;  /* 0x000000102c217819 */ /* 0x040fe400000006ff */
[----:B------:R-:W-:Y:S01]  /*3550*/  LOP3.LUT R35, R44, 0xffff0000, RZ, 0xc0, !PT ;  /* 0xffff00002c237812 */ /* 0x000fe200078ec0ff */
[----:B------:R-:W-:Y:S01]  /*3560*/  IMAD.U32 R44, R47, 0x10000, RZ ;  /* 0x000100002f2c7824 */ /* 0x000fe200078e00ff */
[----:B------:R-:W-:Y:S02]  /*3570*/  LOP3.LUT R39, R45, 0xffff0000, RZ, 0xc0, !PT ;  /* 0xffff00002d277812 */ /* 0x000fe400078ec0ff */
[C---:B------:R-:W-:Y:S02]  /*3580*/  SHF.L.U32 R40, R46.reuse, 0x10, RZ ;  /* 0x000000102e287819 */ /* 0x040fe400000006ff */
[----:B------:R-:W-:Y:S01]  /*3590*/  LOP3.LUT R43, R46, 0xffff0000, RZ, 0xc0, !PT ;  /* 0xffff00002e2b7812 */ /* 0x000fe200078ec0ff */
[----:B------:R-:W-:Y:S01]  /*35a0*/  @P5 IMAD R123, RZ, RZ, -UR19 ;  /* 0x80000013ff7b5e24 */ /* 0x000fe2000f8e02ff */
[----:B------:R-:W-:Y:S01]  /*35b0*/  LOP3.LUT R47, R47, 0xffff0000, RZ, 0xc0, !PT ;  /* 0xffff00002f2f7812 */ /* 0x000fe200078ec0ff */
[----:B------:R-:W-:Y:S03]  /*35c0*/  @P5 IMAD R113, RZ, RZ, -UR19 ;  /* 0x80000013ff715e24 */ /* 0x000fe6000f8e02ff */
[C---:B--2---:R-:W-:Y:S04]  /*35d0*/  LEA R16, P0, R123.reuse, R102, 0x1 ;  /* 0x000000667b107211 */ /* 0x044fe800078008ff */
[----:B------:R-:W-:Y:S02]  /*35e0*/  LEA.HI.X.SX32 R17, R123, R103, 0x1, P0 ;  /* 0x000000677b117211 */ /* 0x000fe400000f0eff */
[C---:B------:R-:W-:Y:S02]  /*35f0*/  LEA R124, P0, R113.reuse, R104, 0x1 ;  /* 0x00000068717c7211 */ /* 0x040fe400078008ff */
[----:B-1----:R-:W-:Y:S01]  /*3600*/  MOV R103, RZ ;  /* 0x000000ff00677202 */ /* 0x002fe20000000f00 */
[----:B------:R-:W-:Y:S01]  /*3610*/  @P5 IMAD R103, RZ, RZ, -UR19 ;  /* 0x80000013ff675e24 */ /* 0x000fe2000f8e02ff */
[----:B------:R-:W-:Y:S01]  /*3620*/  LEA.HI.X.SX32 R125, R113, R105, 0x1, P0 ;  /* 0x00000069717d7211 */ /* 0x000fe200000f0eff */
[----:B------:R-:W2:Y:S03]  /*3630*/  LDG.E.128 R16, desc[UR6][R16.64] ;  /* 0x0000000610107981 */ /* 0x000ea6000c1e1d00 */
        /* <DEDUP_REMOVED lines=22> */
[C---:B------:R-:W-:Y:S01]  /*37a0*/  IMAD.U32 R19, R127.reuse, 0x10000, RZ ;  /* 0x000100007f137824 */ /* 0x040fe200078e00ff */
[----:B------:R-:W-:Y:S01]  /*37b0*/  LOP3.LUT R17, R127, 0xffff0000, RZ, 0xc0, !PT ;  /* 0xffff00007f117812 */ /* 0x000fe200078ec0ff */
[----:B------:R-:W-:Y:S01]  /*37c0*/  FMUL.FTZ R0, R27, R30 ;  /* 0x0000001e1b007220 */ /* 0x000fe20000410000 */
[----:B----4-:R-:W-:Y:S01]  /*37d0*/  SHF.L.U32 R32, R52, 0x10, RZ ;  /* 0x0000001034207819 */ /* 0x010fe200000006ff */
        /* <DEDUP_REMOVED lines=9> */
[C---:B------:R-:W-:Y:S01]  /*3870*/  SHF.L.U32 R41, R54.reuse, 0x10, RZ ;  /* 0x0000001036297819 */ /* 0x040fe200000006ff */
        /* <DEDUP_REMOVED lines=20> */
.L_x_4549:
[----:B------:R-:W-:Y:S05]  /*39c0*/  BSYNC B0 ;  /* 0x0000000000007941 */ /* 0x000fea0003800000 */
.L_x_4548:
[----:B-----5:R3:W-:Y:S02]  /*39d0*/  STG.E.128 desc[UR6][R88.64], R44 ;  /* 0x0000002c58007986 */ /* 0x0207e4000c101d06 */
.L_x_4547:
[----:B------:R-:W-:Y:S05]  /*39e0*/  BSYNC B1 ;  /* 0x0000000000017941 */ /* 0x000fea0003800000 */
.L_x_4546:
        /* <DEDUP_REMOVED lines=14> */
[C---:B------:R-:W-:Y:S01]  /*3ad0*/  LOP3.LUT R39, R45.reuse, 0xffff0000, RZ, 0xc0, !PT ;  /* 0xffff00002d277812 */ /* 0x040fe200078ec0ff */
[----:B------:R-:W-:Y:S01]  /*3ae0*/  IMAD.MOV.U32 R128, RZ, RZ, RZ ;  /* 0x000000ffff807224 */ /* 0x000fe200078e00ff */
[----:B------:R-:W-:Y:S01]  /*3af0*/  SHF.L.U32 R40, R46, 0x10, RZ ;  /* 0x000000102e287819 */ /* 0x000fe200000006ff */
[----:B------:R-:W-:Y:S01]  /*3b00*/  IMAD.U32 R33, R44, 0x10000, RZ ;  /* 0x000100002c217824 */ /* 0x000fe200078e00ff */
[----:B------:R-:W-:Y:S01]  /*3b10*/  LOP3.LUT R43, R46, 0xffff0000, RZ, 0xc0, !PT ;  /* 0xffff00002e2b7812 */ /* 0x000fe200078ec0ff */
[----:B------:R-:W-:Y:S02]  /*3b20*/  IMAD.U32 R36, R45, 0x10000, RZ ;  /* 0x000100002d247824 */ /* 0x000fe400078e00ff */
[C---:B------:R-:W-:Y:S01]  /*3b30*/  IMAD.U32 R44, R47.reuse, 0x10000, RZ ;  /* 0x000100002f2c7824 */ /* 0x040fe200078e00ff */
[----:B------:R-:W-:Y:S01]  /*3b40*/  LOP3.LUT R47, R47, 0xffff0000, RZ, 0xc0, !PT ;  /* 0xffff00002f2f7812 */ /* 0x000fe200078ec0ff */
[----:B------:R-:W-:Y:S01]  /*3b50*/  @P4 IMAD R124, RZ, RZ, -UR19 ;  /* 0x80000013ff7c4e24 */ /* 0x000fe2000f8e02ff */
[----:B------:R-:W-:Y:S02]  /*3b60*/  @P4 IADD3 R103, RZ, -UR19, RZ ;  /* 0x80000013ff674c10 */ /* 0x000fe4000fffe0ff */
[----:B------:R-:W-:Y:S02]  /*3b70*/  @P4 IADD3 R128, RZ, -UR19, RZ ;  /* 0x80000013ff804c10 */ /* 0x000fe4000fffe0ff */
[C---:B--2---:R-:W-:Y:S02]  /*3b80*/  LEA R16, P0, R103.reuse, R126, 0x1 ;  /* 0x0000007e67107211 */ /* 0x044fe400078008ff */
[----:B------:R-:W-:Y:S02]  /*3b90*/  IADD3 R89, P5, R84, R124, RZ ;  /* 0x0000007c54597210 */ /* 0x000fe40007fbe0ff */
[----:B------:R-:W-:Y:S02]  /*3ba0*/  LEA.HI.X.SX32 R17, R103, R127, 0x1, P0 ;  /* 0x0000007f67117211 */ /* 0x000fe400000f0eff */
[----:B------:R-:W-:Y:S02]  /*3bb0*/  LEA.HI.X.SX32 R124, R124, R83, 0x1, P5 ;  /* 0x000000537c7c7211 */ /* 0x000fe400028f0eff */
[C---:B---3--:R-:W-:Y:S02]  /*3bc0*/  LEA R126, P0, R89.reuse, R104, 0x1 ;  /* 0x00000068597e7211 */ /* 0x048fe400078008ff */
[----:B------:R-:W2:Y:S02]  /*3bd0*/  LDG.E.128 R16, desc[UR6][R16.64] ;  /* 0x0000000610107981 */ /* 0x000ea4000c1e1d00 */
        /* <DEDUP_REMOVED lines=59> */
.L_x_4553:
[----:B------:R-:W-:Y:S05]  /*3f90*/  BSYNC B0 ;  /* 0x0000000000007941 */ /* 0x000fea0003800000 */
.L_x_4552:
[----:B-----5:R4:W-:Y:S02]  /*3fa0*/  STG.E.128 desc[UR6][R122.64], R44 ;  /* 0x0000002c7a007986 */ /* 0x0209e4000c101d06 */
.L_x_4551:
[----:B------:R-:W-:Y:S05]  /*3fb0*/  BSYNC B1 ;  /* 0x0000000000017941 */ /* 0x000fea0003800000 */
.L_x_4550:
        /* <DEDUP_REMOVED lines=90> */
.L_x_4557:
[----:B------:R-:W-:Y:S05]  /*4560*/  BSYNC B0 ;  /* 0x0000000000007941 */ /* 0x000fea0003800000 */
.L_x_4556:
[----:B-----5:R4:W-:Y:S02]  /*4570*/  STG.E.128 desc[UR6][R122.64], R44 ;  /* 0x0000002c7a007986 */ /* 0x0209e4000c101d06 */
.L_x_4555:
[----:B------:R-:W-:Y:S05]  /*4580*/  BSYNC B1 ;  /* 0x0000000000017941 */ /* 0x000fea0003800000 */
.L_x_4554:
        /* <DEDUP_REMOVED lines=64> */
[----:B----4-:R-:W-:Y:S01]  /*4990*/  LOP3.LUT R34, R52, 0xffff0000, RZ, 0xc0, !PT ;  /* 0xffff000034227812 */ /* 0x010fe200078ec0ff */
        /* <DEDUP_REMOVED lines=30> */
.L_x_4561:
[----:B------:R-:W-:Y:S05]  /*4b80*/  BSYNC B0 ;  /* 0x0000000000007941 */ /* 0x000fea0003800000 */
.L_x_4560:
[----:B-----5:R1:W-:Y:S02]  /*4b90*/  STG.E.128 desc[UR6][R122.64], R44 ;  /* 0x0000002c7a007986 */ /* 0x0203e4000c101d06 */
.L_x_4559:
[----:B------:R-:W-:Y:S05]  /*4ba0*/  BSYNC B1 ;  /* 0x0000000000017941 */ /* 0x000fea0003800000 */
.L_x_4558:
        /* <DEDUP_REMOVED lines=8> */
.L_x_4535:
        /* <DEDUP_REMOVED lines=21> */
[----:B-1----:R-:W-:Y:S04]  /*4d80*/  @P2 IMAD.WIDE.U32 R20, R2, 0xc0, R88 ;  /* 0x000000c002142825 */ /* 0x002fe800078e0058 */
[----:B------:R-:W-:Y:S05]  /*4d90*/  @P2 IMAD R3, R3, 0xc0, RZ ;  /* 0x000000c003032824 */ /* 0x000fea00078e02ff */
[----:B------:R-:W-:Y:S01]  /*4da0*/  @P2 IADD3 R21, R21, R3, RZ ;  /* 0x0000000315152210 */ /* 0x000fe20007ffe0ff */
[----:B---3--:R1:W-:Y:S04]  /*4db0*/  @P4 STG.E.128 desc[UR6][R26.64], R4 ;  /* 0x000000041a004986 */ /* 0x0083e8000c101d06 */
[----:B------:R-:W2:Y:S04]  /*4dc0*/  @P3 LDG.E.128 R16, desc[UR6][R16.64] ;  /* 0x0000000610103981 */ /* 0x000ea8000c1e1d00 */
[----:B--2---:R2:W-:Y:S04]  /*4dd0*/  @P3 STG.E.128 desc[UR6][R22.64], R16 ;  /* 0x0000001016003986 */ /* 0x0045e8000c101d06 */
[----:B-1----:R-:W3:Y:S04]  /*4de0*/  @P2 LDG.E.128 R4, desc[UR6][R24.64] ;  /* 0x0000000618042981 */ /* 0x002ee8000c1e1d00 */
[----:B---3--:R2:W-:Y:S02]  /*4df0*/  @P2 STG.E.128 desc[UR6][R20.64], R4 ;  /* 0x0000000414002986 */ /* 0x0085e4000c101d06 */
.L_x_4545:
        /* <DEDUP_REMOVED lines=10> */
[----:B------:R-:W-:Y:S01]  /*4ea0*/  IMAD.MOV.U32 R20, RZ, RZ, RZ ;  /* 0x000000ffff147224 */ /* 0x000fe200078e00ff */
[----:B------:R-:W1:Y:S01]  /*4eb0*/  LDC R2, c[0x0][0x380] ;  /* 0x0000e000ff027b82 */ /* 0x000e620000000800 */
[----:B------:R-:W-:Y:S02]  /*4ec0*/  IADD3 R13, R13, -0x100, RZ ;  /* 0xffffff000d0d7810 */ /* 0x000fe40007ffe0ff */
[----:B---34-:R-:W-:Y:S02]  /*4ed0*/  IABS R17, R12 ;  /* 0x0000000c00117213 */ /* 0x018fe40000000000 */
        /* <DEDUP_REMOVED lines=68> */
.L_x_4562:
        /* <DEDUP_REMOVED lines=9> */
.L_x_4563:
[----:B------:R-:W-:Y:S04]  /*53b0*/  IADD3 R11, R11, -0x1, RZ ;  /* 0xffffffff0b0b7810 */ /* 0x000fe80007ffe0ff */
[----:B------:R-:W-:Y:S11]  /*53c0*/  ISETP.GT.AND P0, PT, R11, R85, PT ;  /* 0x000000550b00720c */ /* 0x000ff60003f04270 */
[----:B------:R-:W-:Y:S02]  /*53d0*/  @!UPT UIADD3 URZ, URZ, URZ, URZ ;  /* 0x0000003f3f3ff290 */ /* 0x000fe4000fffe03f */
[----:B------:R-:W-:Y:S05]  /*53e0*/  @P0 BRA `(.L_x_4564) ;  /* 0xffffffcc00b00947 */ /* 0x000fea000383ffff */
.L_x_4534:
        /* <DEDUP_REMOVED lines=19> */
[----:B------:R-:W-:Y:S01]  /*5520*/  LEA R8, P3, R114, UR8, 0x1 ;  /* 0x0000000872087c11 */ /* 0x000fe2000f8608ff */
[--C-:B-----5:R-:W-:Y:S01]  /*5530*/  IMAD.IADD R13, R148, 0x1, -R59.reuse ;  /* 0x00000001940d7824 */ /* 0x120fe200078e0a3b */
[----:B------:R-:W-:Y:S02]  /*5540*/  LEA R26, P2, R5, UR8, 0x1 ;  /* 0x00000008051a7c11 */ /* 0x000fe4000f8408ff */
[----:B--2---:R-:W-:-:S05]  /*5550*/  IADD3 R0, R0, R71, R59 ;  /* 0x0000004700007210 */ /* 0x004fca0007ffe03b */
        /* <DEDUP_REMOVED lines=66> */
.L_x_4571:
[----:B------:R-:W-:Y:S05]  /*5980*/  BSYNC B0 ;  /* 0x0000000000007941 */ /* 0x000fea0003800000 */
.L_x_4570:
[----:B-----5:R1:W-:Y:S02]  /*5990*/  STS.128 [R155], R8 ;  /* 0x000000089b007388 */ /* 0x0203e40000000c00 */
.L_x_4569:
[----:B------:R-:W-:Y:S05]  /*59a0*/  BSYNC B1 ;  /* 0x0000000000017941 */ /* 0x000fea0003800000 */
.L_x_4568:
[----:B------:R-:W-:-:S05]  /*59b0*/  VIADD R20, R150, 0x20 ;  /* 0x0000002096147836 */ /* 0x000fca0000000000 */
        /* <DEDUP_REMOVED lines=29> */
[----:B---34-:R-:W-:Y:S02]  /*5b90*/  LOP3.LUT R17, R3, 0xffff0000, RZ, 0xc0, !PT ;  /* 0xffff000003117812 */ /* 0x018fe400078ec0ff */
[----:B------:R-:W-:Y:S01]  /*5ba0*/  LOP3.LUT R21, R4, 0xffff0000, RZ, 0xc0, !PT ;  /* 0xffff000004157812 */ /* 0x000fe200078ec0ff */
        /* <DEDUP_REMOVED lines=25> */
.L_x_4574:
[----:B------:R-:W-:Y:S05]  /*5d40*/  BSYNC B0 ;  /* 0x0000000000007941 */ /* 0x000fea0003800000 */
.L_x_4573:
[----:B-----5:R2:W-:Y:S01]  /*5d50*/  STS.128 [R155+0x800], R8 ;  /* 0x000800089b007388 */ /* 0x0205e20000000c00 */
[----:B------:R-:W-:Y:S05]  /*5d60*/  BRA `(.L_x_4572) ;  /* 0x0000000c00407947 */ /* 0x000fea0003800000 */
.L_x_4567:
        /* <DEDUP_REMOVED lines=28> */
[----:B---34-:R-:W-:Y:S02]  /*5f30*/  LEA.HI.X.SX32 R17, R12, R25, 0x1, P2 ;  /* 0x000000190c117211 */ /* 0x018fe400010f0eff */
[----:B------:R-:W-:-:S04]  /*5f40*/  LEA R16, P2, R2, UR8, 0x1 ;  /* 0x0000000802107c11 */ /* 0x000fc8000f8408ff */
[----:B------:R-:W-:-:S06]  /*5f50*/  LEA.HI.X R17, R2, UR9, R17, 0x1, P2 ;  /* 0x0000000902117c11 */ /* 0x000fcc00090f0c11 */
[----:B------:R-:W3:Y:S01]  /*5f60*/  LDG.E.128 R16, desc[UR6][R16.64] ;  /* 0x0000000610107981 */ /* 0x000ee2000c1e1d00 */
        /* <DEDUP_REMOVED lines=33> */
[----:B---3--:R-:W-:Y:S01]  /*6180*/  SHF.L.U32 R7, R17, 0x10, RZ ;  /* 0x0000001011077819 */ /* 0x008fe200000006ff */
        /* <DEDUP_REMOVED lines=26> */
.L_x_4578:
[----:B------:R-:W-:Y:S05]  /*6330*/  BSYNC B0 ;  /* 0x0000000000007941 */ /* 0x000fea0003800000 */
.L_x_4577:
[----:B-----5:R2:W-:Y:S02]  /*6340*/  STS.128 [R155], R20 ;  /* 0x000000149b007388 */ /* 0x0205e40000000c00 */
.L_x_4576:
[----:B------:R-:W-:Y:S05]  /*6350*/  BSYNC B1 ;  /* 0x0000000000017941 */ /* 0x000fea0003800000 */
.L_x_4575:
[----:B--2---:R-:W-:-:S05]  /*6360*/  VIADD R20, R150, 0x20 ;  /* 0x0000002096147836 */ /* 0x004fca0000000000 */
        /* <DEDUP_REMOVED lines=21> */
[----:B------:R-:W2:Y:S03]  /*64c0*/  LDG.E.128 R8, desc[UR6][R10.64] ;  /* 0x000000060a087981 */ /* 0x000ea6000c1e1d00 */
[----:B------:R-:W-:Y:S01]  /*64d0*/  LEA.HI.X R13, R2, UR9, R13, 0x1, P2 ;  /* 0x00000009020d7c11 */ /* 0x000fe200090f0c0d */
[----:B------:R-:W-:Y:S01]  /*64e0*/  ULDC.64 UR8, c[0x0][0x358] ;  /* 0x0000d60000087ab9 */ /* 0x000fe20000000a00 */
[----:B------:R-:W-:Y:S01]  /*64f0*/  MOV R2, RZ ;  /* 0x000000ff00027202 */ /* 0x000fe20000000f00 */
[----:B------:R-:W-:-:S03]  /*6500*/  @P0 IMAD.MOV R2, RZ, RZ, -R77 ;  /* 0x000000ffff020224 */ /* 0x000fc600078e0a4d */
[----:B------:R-:W2:Y:S02]  /*6510*/  LDG.E.128 R12, desc[UR6][R12.64] ;  /* 0x000000060c0c7981 */ /* 0x000ea4000c1e1d00 */
        /* <DEDUP_REMOVED lines=20> */
[C---:B------:R-:W-:Y:S01]  /*6660*/  IMAD.U32 R28, R12.reuse, 0x10000, RZ ;  /* 0x000100000c1c7824 */ /* 0x040fe200078e00ff */
        /* <DEDUP_REMOVED lines=44> */
.L_x_4580:
[----:B------:R-:W-:Y:S05]  /*6930*/  BSYNC B0 ;  /* 0x0000000000007941 */ /* 0x000fea0003800000 */
.L_x_4579:
[----:B-----5:R1:W-:Y:S01]  /*6940*/  STS.128 [R155+0x800], R4 ;  /* 0x000800049b007388 */ /* 0x0203e20000000c00 */
[----:B------:R-:W-:Y:S05]  /*6950*/  BRA `(.L_x_4572) ;  /* 0x0000000000447947 */ /* 0x000fea0003800000 */
.L_x_4566:
[----:B------:R-:W-:Y:S02]  /*6960*/  IMAD.IADD R3, R148, 0x1, -R59 ;  /* 0x0000000194037824 */ /* 0x000fe400078e0a3b */
[----:B------:R-:W-:-:S03]  /*6970*/  VIADD R20, R150, 0x20 ;  /* 0x0000002096147836 */ /* 0x000fc60000000000 */
        /* <DEDUP_REMOVED lines=15> */
.L_x_4572:
[----:B------:R-:W-:Y:S05]  /*6a70*/  BSYNC B2 ;  /* 0x0000000000027941 */ /* 0x000fea0003800000 */
.L_x_4565:
[----:B------:R-:W-:Y:S01]  /*6a80*/  VIADD R154, R48, 0xffffffff ;  /* 0xffffffff309a7836 */ /* 0x000fe20000000000 */
[----:B------:R-:W-:Y:S01]  /*6a90*/  LOP3.LUT R41, R65, 0x7fffffe, RZ, 0xc0, !PT ;  /* 0x07fffffe41297812 */ /* 0x000fe200078ec0ff */
[----:B-1----:R-:W-:Y:S01]  /*6aa0*/  VIADD R7, R150, 0x40 ;  /* 0x0000004096077836 */ /* 0x002fe20000000000 */
[----:B--2---:R-:W-:Y:S01]  /*6ab0*/  SHF.R.S32.HI R11, RZ, 0x1f, R66 ;  /* 0x0000001fff0b7819 */ /* 0x004fe20000011442 */
[----:B------:R-:W-:Y:S01]  /*6ac0*/  IMAD.SHL.U32 R0, R154, 0x80, RZ ;  /* 0x000000809a007824 */ /* 0x000fe200078e00ff */
[----:B------:R-:W-:Y:S01]  /*6ad0*/  LOP3.LUT R69, R69, 0xfffffff8, RZ, 0xc0, !PT ;  /* 0xfffffff845457812 */ /* 0x000fe200078ec0ff */
[----:B------:R-:W-:Y:S01]  /*6ae0*/  VIADD R6, R150, 0x60 ;  /* 0x0000006096067836 */ /* 0x000fe20000000000 */
[----:B------:R-:W-:Y:S01]  /*6af0*/  ULDC.64 UR12, c[0x0][0x398] ;  /* 0x0000e600000c7ab9 */ /* 0x000fe20000000a00 */
[----:B------:R-:W-:Y:S02]  /*6b00*/  IMAD.IADD R9, R57, 0x1, -R0 ;  /* 0x0000000139097824 */ /* 0x000fe400078e0a00 */
[----:B------:R-:W-:Y:S01]  /*6b10*/  IMAD.IADD R41, R66, 0x1, -R41 ;  /* 0x0000000142297824 */ /* 0x000fe200078e0a29 */
[----:B------:R-:W-:Y:S01]  /*6b20*/  LEA.HI R66, R11, R66, RZ, 0x3 ;  /* 0x000000420b427211 */ /* 0x000fe200078f18ff */
[----:B------:R-:W-:Y:S01]  /*6b30*/  IMAD.IADD R69, R56, 0x1, -R69 ;  /* 0x0000000138457824 */ /* 0x000fe200078e0a45 */
[-C--:B------:R-:W-:Y:S01]  /*6b40*/  ISETP.GE.AND P6, PT, R7, R9.reuse, PT ;  /* 0x000000090700720c */ /* 0x080fe20003fc6270 */
[----:B------:R-:W-:Y:S01]  /*6b50*/  IMAD.SHL.U32 R8, R64, 0x40, RZ ;  /* 0x0000004040087824 */ /* 0x000fe200078e00ff */
[-C--:B------:R-:W-:Y:S01]  /*6b60*/  ISETP.GE.AND P5, PT, R6, R9.reuse, PT ;  /* 0x000000090600720c */ /* 0x080fe20003fa6270 */
[----:B------:R-:W-:Y:S01]  /*6b70*/  IMAD.SHL.U32 R42, R66, 0x20, RZ ;  /* 0x00000020422a7824 */ /* 0x000fe200078e00ff */
[-C--:B------:R-:W-:Y:S01]  /*6b80*/  ISETP.GE.AND P0, PT, R20, R9.reuse, PT ;  /* 0x000000091400720c */ /* 0x080fe20003f06270 */
[----:B------:R-:W-:Y:S01]  /*6b90*/  IMAD R59, R58, 0x10, R59 ;  /* 0x000000103a3b7824 */ /* 0x000fe200078e023b */
[-C--:B------:R-:W-:Y:S01]  /*6ba0*/  ISETP.GE.AND P3, PT, R150, R9.reuse, PT ;  /* 0x000000099600720c */ /* 0x080fe20003f66270 */
[----:B------:R-:W-:Y:S01]  /*6bb0*/  IMAD.SHL.U32 R85, R56, 0x2, RZ ;  /* 0x0000000238557824 */ /* 0x000fe200078e00ff */
[----:B------:R-:W-:-:S02]  /*6bc0*/  ISETP.GE.AND P4, PT, R20, R9, PT ;  /* 0x000000091400720c */ /* 0x000fc40003f86270 */
[----:B------:R-:W-:Y:S02]  /*6bd0*/  LOP3.LUT R8, R8, 0xc0, RZ, 0xc0, !PT ;  /* 0x000000c008087812 */ /* 0x000fe400078ec0ff */
[----:B------:R-:W-:Y:S01]  /*6be0*/  LOP3.LUT R42, R42, 0xffffff00, RZ, 0xc0, !PT ;  /* 0xffffff002a2a7812 */ /* 0x000fe200078ec0ff */
[----:B------:R-:W1:Y:S01]  /*6bf0*/  @!P6 LDC.64 R4, c[0x0][0x248] ;  /* 0x00009200ff04eb82 */ /* 0x000e620000000a00 */
[----:B------:R-:W-:-:S03]  /*6c00*/  LOP3.LUT R85, R85, 0x6, RZ, 0xc0, !PT ;  /* 0x0000000655557812 */ /* 0x000fc600078ec0ff */
[C---:B------:R-:W-:Y:S02]  /*6c10*/  @!P0 LEA R10, P2, R61.reuse, R144, 0x1 ;  /* 0x000000903d0a8211 */ /* 0x040fe400078408ff */
[----:B------:R-:W-:Y:S02]  /*6c20*/  @!P3 IMAD.MOV.U32 R142, RZ, RZ, R144 ;  /* 0x000000ffff8eb224 */ /* 0x000fe400078e0090 */
[----:B------:R-:W2:Y:S01]  /*6c30*/  @!P5 LDC.64 R2, c[0x0][0x248] ;  /* 0x00009200ff02db82 */ /* 0x000ea20000000a00 */
[----:B------:R-:W-:Y:S02]  /*6c40*/  @!P0 LEA.HI.X R11, R61, R143, R60, 0x1, P2 ;  /* 0x0000008f3d0b8211 */ /* 0x000fe400010f0c3c */
[----:B------:R-:W-:Y:S01]  /*6c50*/  @!PT LDS RZ, [RZ] ;  /* 0x00000000fffff984 */ /* 0x000fe20000000800 */
[----:B------:R-:W-:Y:S01]  /*6c60*/  @!PT LDS RZ, [RZ] ;  /* 0x00000000fffff984 */ /* 0x000fe20000000800 */
[----:B------:R-:W-:Y:S01]  /*6c70*/  @!PT LDS RZ, [RZ] ;  /* 0x00000000fffff984 */ /* 0x000fe20000000800 */
[----:B------:R3:W-:Y:S01]  /*6c80*/  @!P3 LDGSTS.E.BYPASS.LTC128B.128 [R155+0x1000], desc[UR6][R142.64] ;  /* 0x010000008e9bbfae */ /* 0x0007e2000b901d46 */
[-C--:B------:R-:W-:Y:S02]  /*6c90*/  ISETP.GE.AND P3, PT, R7, R9.reuse, PT ;  /* 0x000000090700720c */ /* 0x080fe40003f66270 */
[----:B------:R-:W-:Y:S01]  /*6ca0*/  ISETP.GE.AND P2, PT, R6, R9, PT ;  /* 0x000000090600720c */ /* 0x000fe20003f46270 */
[----:B------:R4:W-:Y:S01]  /*6cb0*/  @!P0 LDGSTS.E.BYPASS.LTC128B.128 [R155+0x1800], desc[UR6][R10.64] ;  /* 0x018000000a9b8fae */ /* 0x0009e2000b901d46 */
[----:B------:R-:W-:-:S04]  /*6cc0*/  SHF.R.S32.HI R6, RZ, 0x4, R67 ;  /* 0x00000004ff067819 */ /* 0x000fc80000011443 */
[----:B------:R-:W-:Y:S02]  /*6cd0*/  LEA.HI R67, R67, R6, RZ, 0x1 ;  /* 0x0000000643437211 */ /* 0x000fe400078f08ff */
[C---:B-1----:R-:W-:Y:S02]  /*6ce0*/  @!P6 LEA R14, P0, R4.reuse, R144, 0x7 ;  /* 0x00000090040ee211 */ /* 0x042fe400078038ff */
[----:B------:R-:W-:Y:S02]  /*6cf0*/  LOP3.LUT R67, R67, 0xfffffffe, RZ, 0xc0, !PT ;  /* 0xfffffffe43437812 */ /* 0x000fe400078ec0ff */
[----:B------:R-:W-:Y:S02]  /*6d00*/  @!P6 LEA.HI.X R15, R4, R143, R5, 0x7, P0 ;  /* 0x0000008f040fe211 */ /* 0x000fe400000f3c05 */
[----:B------:R-:W1:Y:S01]  /*6d10*/  @!P3 LDC.64 R4, c[0x0][0x250] ;  /* 0x00009400ff04bb82 */ /* 0x000e620000000a00 */
[----:B------:R-:W-:Y:S01]  /*6d20*/  IMAD.IADD R6, R6, 0x1, -R67 ;  /* 0x0000000106067824 */ /* 0x000fe200078e0a43 */
[----:B------:R-:W-:Y:S01]  /*6d30*/  ISETP.GE.AND P0, PT, R150, R9, PT ;  /* 0x000000099600720c */ /* 0x000fe20003f06270 */
[----:B--2---:R-:W-:Y:S01]  /*6d40*/  @!P5 IMAD R3, R3, 0xc0, RZ ;  /* 0x000000c00303d824 */ /* 0x004fe200078e02ff */
[----:B------:R-:W-:Y:S01]  /*6d50*/  @!P6 LDGSTS.E.BYPASS.LTC128B.128 [R155+0x2000], desc[UR6][R14.64] ;  /* 0x020000000e9befae */ /* 0x000fe2000b901d46 */
[----:B------:R-:W-:-:S02]  /*6d60*/  IMAD.SHL.U32 R9, R68, 0x8, RZ ;  /* 0x0000000844097824 */ /* 0x000fc400078e00ff */
[----:B---3--:R-:W-:-:S04]  /*6d70*/  @!P5 IMAD.MOV.U32 R142, RZ, RZ, R144 ;  /* 0x000000ffff8ed224 */ /* 0x008fc800078e0090 */
[----:B-----5:R-:W-:-:S04]  /*6d80*/  @!P5 IMAD.WIDE.U32 R12, R2, 0xc0, R142 ;  /* 0x000000c0020cd825 */ /* 0x020fc800078e008e */
[----:B----4-:R-:W-:Y:S01]  /*6d90*/  @!P5 IMAD.IADD R17, R3, 0x1, R13 ;  /* 0x000000010311d824 */ /* 0x010fe200078e020d */
[----:B------:R-:W-:Y:S01]  /*6da0*/  LEA.HI R3, R69, R69, RZ, 0x1 ;  /* 0x0000004545037211 */ /* 0x000fe200078f08ff */
[----:B------:R-:W-:-:S03]  /*6db0*/  @!P5 IMAD.MOV.U32 R16, RZ, RZ, R12 ;  /* 0x000000ffff10d224 */ /* 0x000fc600078e000c */
[----:B------:R-:W-:Y:S02]  /*6dc0*/  SHF.R.S32.HI R2, RZ, 0x1, R3 ;  /* 0x00000001ff027819 */ /* 0x000fe40000011403 */
[----:B------:R2:W-:Y:S01]  /*6dd0*/  @!P5 LDGSTS.E.BYPASS.LTC128B.128 [R155+0x2800], desc[UR6][R16.64] ;  /* 0x02800000109bdfae */ /* 0x0005e2000b901d46 */
[----:B------:R-:W-:Y:S01]  /*6de0*/  LOP3.LUT R10, R3, 0x3fffffe, RZ, 0xc0, !PT ;  /* 0x03fffffe030a7812 */ /* 0x000fe200078ec0ff */
[----:B------:R-:W-:Y:S02]  /*6df0*/  IMAD.SHL.U32 R3, R6, 0x8, RZ ;  /* 0x0000000806037824 */ /* 0x000fe400078e00ff */
[----:B------:R-:W0:Y:S01]  /*6e00*/  LDGDEPBAR ;  /* 0x00000000000079af */ /* 0x000e220000000000 */
[----:B------:R-:W-:Y:S02]  /*6e10*/  IMAD.SHL.U32 R12, R2, 0x40, RZ ;  /* 0x00000040020c7824 */ /* 0x000fe400078e00ff */
[----:B------:R-:W-:Y:S01]  /*6e20*/  IMAD.IADD R69, R69, 0x1, -R10 ;  /* 0x0000000145457824 */ /* 0x000fe200078e0a0a */
[----:B------:R-:W-:-:S02]  /*6e30*/  LOP3.LUT R3, R8, 0x8, R3, 0xf8, !PT ;  /* 0x0000000808037812 */ /* 0x000fc400078ef803 */
[----:B------:R-:W-:Y:S01]  /*6e40*/  LOP3.LUT R12, R12, 0xc0, RZ, 0xc0, !PT ;  /* 0x000000c00c0c7812 */ /* 0x000fe200078ec0ff */
[----:B------:R-:W-:Y:S01]  /*6e50*/  IMAD R140, R6, 0x8, R69 ;  /* 0x00000008068c7824 */ /* 0x000fe200078e0245 */
[----:B------:R-:W-:Y:S01]  /*6e60*/  @!P4 LEA R10, P5, R63, R146, 0x1 ;  /* 0x000000923f0ac211 */ /* 0x000fe200078a08ff */
[----:B------:R-:W3:Y:S01]  /*6e70*/  @!P2 LDC.64 R6, c[0x0][0x250] ;  /* 0x00009400ff06ab82 */ /* 0x000ee20000000a00 */
[----:B------:R-:W-:Y:S02]  /*6e80*/  LOP3.LUT R9, R12, 0x8, R9, 0xf8, !PT ;  /* 0x000000080c097812 */ /* 0x000fe400078ef809 */
[----:B------:R-:W-:Y:S02]  /*6e90*/  SHF.R.U32.HI R12, RZ, 0x3, R12 ;  /* 0x00000003ff0c7819 */ /* 0x000fe4000001160c */
[----:B------:R-:W-:Y:S02]  /*6ea0*/  SHF.R.U32.HI R8, RZ, 0x3, R8 ;  /* 0x00000003ff087819 */ /* 0x000fe40000011608 */
[----:B------:R-:W-:-:S02]  /*6eb0*/  LOP3.LUT R9, R9, R12, RZ, 0x3c, !PT ;  /* 0x0000000c09097212 */ /* 0x000fc400078e3cff */
[----:B------:R-:W-:Y:S02]  /*6ec0*/  @!P4 LEA.HI.X R11, R63, R147, R62, 0x1, P5 ;  /* 0x000000933f0bc211 */ /* 0x000fe400028f0c3e */
[----:B------:R-:W-:Y:S01]  /*6ed0*/  LOP3.LUT R3, R3, R8, RZ, 0x3c, !PT ;  /* 0x0000000803037212 */ /* 0x000fe200078e3cff */
[----:B------:R-:W-:Y:S01]  /*6ee0*/  IMAD.U32 R140, R140, 0x20, R9 ;  /* 0x000000208c8c7824 */ /* 0x000fe200078e0009 */
[----:B-1----:R-:W-:Y:S01]  /*6ef0*/  @!P3 LEA R8, P5, R4, R146, 0x7 ;  /* 0x000000920408b211 */ /* 0x002fe200078a38ff */
[----:B------:R-:W-:-:S04]  /*6f00*/  DEPBAR.LE SB0, 0x0 ;  /* 0x000080000000791a */ /* 0x000fc80000000000 */
[----:B------:R-:W-:Y:S01]  /*6f10*/  BAR.SYNC.DEFER_BLOCKING 0x0 ;  /* 0x0000000000007b1d */ /* 0x000fe20000010000 */
[----:B------:R-:W-:Y:S01]  /*6f20*/  @!P3 LEA.HI.X R9, R4, R147, R5, 0x7, P5 ;  /* 0x000000930409b211 */ /* 0x000fe200028f3c05 */
[--C-:B------:R-:W-:Y:S01]  /*6f30*/  IMAD R4, R58, 0x200, R42.reuse ;  /* 0x000002003a047824 */ /* 0x100fe200078e022a */
[----:B------:R-:W-:Y:S01]  /*6f40*/  LEA R140, R140, UR4, 0x1 ;  /* 0x000000048c8c7c11 */ /* 0x000fe2000f8e08ff */
[C---:B------:R-:W-:Y:S02]  /*6f50*/  IMAD R42, R41.reuse, 0x20, R42 ;  /* 0x00000020292a7824 */ /* 0x040fe400078e022a */
[----:B------:R-:W-:Y:S02]  /*6f60*/  IMAD R4, R41, 0x20, R4 ;  /* 0x0000002029047824 */ /* 0x000fe400078e0204 */
[----:B---3--:R-:W-:-:S04]  /*6f70*/  @!P2 IMAD.WIDE.U32 R12, R6, 0xc0, R146 ;  /* 0x000000c0060ca825 */ /* 0x008fc800078e0092 */
[----:B------:R-:W-:Y:S02]  /*6f80*/  @!P2 IMAD R7, R7, 0xc0, RZ ;  /* 0x000000c00707a824 */ /* 0x000fe400078e02ff */
[----:B------:R-:W-:Y:S02]  /*6f90*/  IMAD.IADD R142, R3, 0x1, R4 ;  /* 0x00000001038e7824 */ /* 0x000fe400078e0204 */
[----:B--2---:R-:W-:Y:S02]  /*6fa0*/  @!P2 IMAD.IADD R17, R7, 0x1, R13 ;  /* 0x000000010711a824 */ /* 0x004fe400078e020d */
[----:B------:R-:W-:Y:S01]  /*6fb0*/  @!P2 IMAD.MOV.U32 R16, RZ, RZ, R12 ;  /* 0x000000ffff10a224 */ /* 0x000fe200078e000c */
[----:B------:R-:W-:Y:S01]  /*6fc0*/  LEA R142, R142, UR4, 0x1 ;  /* 0x000000048e8e7c11 */ /* 0x000fe2000f8e08ff */
[----:B------:R-:W-:Y:S02]  /*6fd0*/  VIADD R139, R140, 0x1020 ;  /* 0x000010208c8b7836 */ /* 0x000fe40000000000 */
[----:B------:R-:W-:Y:S01]  /*6fe0*/  IMAD.IADD R3, R3, 0x1, R42 ;  /* 0x0000000103037824 */ /* 0x000fe200078e022a */
[----:B------:R-:W-:Y:S01]  /*6ff0*/  @P0 STS [R155+0x3000], RZ ;  /* 0x003000ff9b000388 */ /* 0x000fe20000000800 */
[----:B------:R-:W-:-:S03]  /*7000*/  IMAD R141, R49, 0x2, R142 ;  /* 0x00000002318d7824 */ /* 0x000fc600078e028e */
[----:B------:R-:W-:Y:S04]  /*7010*/  @P0 STS [R155+0x3004], RZ ;  /* 0x003004ff9b000388 */ /* 0x000fe80000000800 */
[----:B------:R-:W-:Y:S04]  /*7020*/  @P0 STS.64 [R155+0x3008], RZ ;  /* 0x003008ff9b000388 */ /* 0x000fe80000000a00 */
[----:B------:R-:W-:Y:S01]  /*7030*/  @!PT LDS RZ, [RZ] ;  /* 0x00000000fffff984 */ /* 0x000fe20000000800 */
[----:B------:R-:W-:Y:S01]  /*7040*/  @!PT LDS RZ, [RZ] ;  /* 0x00000000fffff984 */ /* 0x000fe20000000800 */
[----:B------:R-:W-:Y:S01]  /*7050*/  @!PT LDS RZ, [RZ] ;  /* 0x00000000fffff984 */ /* 0x000fe20000000800 */
[----:B------:R-:W-:Y:S01]  /*7060*/  @!P0 LDGSTS.E.BYPASS.LTC128B.128 [R155+0x3000], desc[UR6][R146.64] ;  /* 0x03000000929b8fae */ /* 0x000fe2000b901d46 */
[----:B------:R-:W-:Y:S01]  /*7070*/  LOP3.LUT P0, RZ, R2, 0x2, RZ, 0xc0, !PT ;  /* 0x0000000202ff7812 */ /* 0x000fe2000780c0ff */
[----:B------:R-:W-:-:S02]  /*7080*/  VIADD R2, R140, 0x1000 ;  /* 0x000010008c027836 */ /* 0x000fc40000000000 */
[----:B------:R-:W-:Y:S04]  /*7090*/  @P4 STS.128 [R155+0x3800], RZ ;  /* 0x003800ff9b004388 */ /* 0x000fe80000000c00 */
[----:B------:R-:W-:Y:S01]  /*70a0*/  @!PT LDS RZ, [RZ] ;  /* 0x00000000fffff984 */ /* 0x000fe20000000800 */
[----:B------:R-:W-:Y:S01]  /*70b0*/  @!PT LDS RZ, [RZ] ;  /* 0x00000000fffff984 */ /* 0x000fe20000000800 */
[----:B------:R-:W-:Y:S01]  /*70c0*/  @!PT LDS RZ, [RZ] ;  /* 0x00000000fffff984 */ /* 0x000fe20000000800 */
[----:B------:R-:W-:Y:S04]  /*70d0*/  @!P4 LDGSTS.E.BYPASS.LTC128B.128 [R155+0x3800], desc[UR6][R10.64] ;  /* 0x038000000a9bcfae */ /* 0x000fe8000b901d46 */
[----:B------:R-:W-:Y:S02]  /*70e0*/  @P3 STS.128 [R155+0x4000], RZ ;  /* 0x004000ff9b003388 */ /* 0x000fe40000000c00 */
[----:B------:R-:W-:-:S02]  /*70f0*/  @P0 VIADD R139, R2, 0xffffffe0 ;  /* 0xffffffe0028b0836 */ /* 0x000fc40000000000 */
[----:B------:R-:W-:Y:S01]  /*7100*/  @!PT LDS RZ, [RZ] ;  /* 0x00000000fffff984 */ /* 0x000fe20000000800 */
[----:B------:R-:W-:Y:S01]  /*7110*/  @!PT LDS RZ, [RZ] ;  /* 0x00000000fffff984 */ /* 0x000fe20000000800 */
[----:B------:R-:W-:Y:S01]  /*7120*/  @!PT LDS RZ, [RZ] ;  /* 0x00000000fffff984 */ /* 0x000fe20000000800 */
[----:B------:R1:W-:Y:S02]  /*7130*/  @!P3 LDGSTS.E.BYPASS.LTC128B.128 [R155+0x4000], desc[UR6][R8.64] ;  /* 0x04000000089bbfae */ /* 0x0003e4000b901d46 */
[C---:B------:R-:W-:Y:S02]  /*7140*/  VIADD R136, R139.reuse, 0x400 ;  /* 0x000004008b887836 */ /* 0x040fe40000000000 */
[----:B------:R-:W-:Y:S01]  /*7150*/  @P2 STS.128 [R155+0x4800], RZ ;  /* 0x004800ff9b002388 */ /* 0x000fe20000000c00 */
[C---:B------:R-:W-:Y:S02]  /*7160*/  VIADD R135, R139.reuse, 0x800 ;  /* 0x000008008b877836 */ /* 0x040fe40000000000 */
[C---:B------:R-:W-:Y:S01]  /*7170*/  VIADD R134, R139.reuse, 0xc00 ;  /* 0x00000c008b867836 */ /* 0x040fe20000000000 */
[----:B------:R-:W-:Y:S01]  /*7180*/  @!PT LDS RZ, [RZ] ;  /* 0x00000000fffff984 */ /* 0x000fe20000000800 */
[----:B------:R-:W-:Y:S01]  /*7190*/  @!PT LDS RZ, [RZ] ;  /* 0x00000000fffff984 */ /* 0x000fe20000000800 */
[----:B------:R-:W-:Y:S01]  /*71a0*/  @!PT LDS RZ, [RZ] ;  /* 0x00000000fffff984 */ /* 0x000fe20000000800 */
[----:B------:R2:W-:Y:S01]  /*71b0*/  @!P2 LDGSTS.E.BYPASS.LTC128B.128 [R155+0x4800], desc[UR6][R16.64] ;  /* 0x04800000109bafae */ /* 0x0005e2000b901d46 */
[C---:B------:R-:W-:Y:S02]  /*71c0*/  VIADD R133, R139.reuse, 0x1000 ;  /* 0x000010008b857836 */ /* 0x040fe40000000000 */
[C---:B------:R-:W-:Y:S01]  /*71d0*/  VIADD R132, R139.reuse, 0x1400 ;  /* 0x000014008b847836 */ /* 0x040fe20000000000 */
[----:B------:R-:W-:Y:S01]  /*71e0*/  LDSM.16.M88.4 R12, [R142] ;  /* 0x000000008e0c783b */ /* 0x000fe20000000200 */
[----:B------:R-:W-:-:S02]  /*71f0*/  VIADD R86, R139, 0x1800 ;  /* 0x000018008b567836 */ /* 0x000fc40000000000 */
[----:B------:R-:W-:Y:S01]  /*7200*/  VIADD R84, R139, 0x1c00 ;  /* 0x00001c008b547836 */ /* 0x000fe20000000000 */
[----:B------:R-:W1:Y:S04]  /*7210*/  LDSM.16.M88.4 R28, [R140+0x1000] ;  /* 0x001000008c1c783b */ /* 0x000e680000000200 */
[----:B------:R-:W-:Y:S04]  /*7220*/  LDSM.16.M88.4 R4, [R141] ;  /* 0x000000008d04783b */ /* 0x000fe80000000200 */
[----:B------:R-:W-:Y:S04]  /*7230*/  LDSM.16.M88.4 R24, [R139] ;  /* 0x000000008b18783b */ /* 0x000fe80000000200 */
[----:B------:R-:W2:Y:S04]  /*7240*/  LDSM.16.M88.4 R20, [R140+0x1400] ;  /* 0x001400008c14783b */ /* 0x000ea80000000200 */
[----:B------:R-:W3:Y:S04]  /*7250*/  LDSM.16.M88.4 R36, [R139+0x400] ;  /* 0x000400008b24783b */ /* 0x000ee80000000200 */
[----:B------:R-:W4:Y:S04]  /*7260*/  LDSM.16.M88.4 R32, [R140+0x1800] ;  /* 0x001800008c20783b */ /* 0x000f280000000200 */
[----:B------:R-:W0:Y:S01]  /*7270*/  LDGDEPBAR ;  /* 0x00000000000079af */ /* 0x000e220000000000 */
[C---:B-1----:R-:W-:Y:S06]  /*7280*/  HMMA.16816.F32.BF16 R8, R12.reuse, R28, RZ ;  /* 0x0000001c0c08723c */ /* 0x042fec00000418ff */
[C---:B------:R-:W-:Y:S06]  /*7290*/  HMMA.16816.F32.BF16 R28, R12.reuse, R30, RZ ;  /* 0x0000001e0c1c723c */ /* 0x040fec00000418ff */
[----:B--2---:R-:W-:-:S12]  /*72a0*/  HMMA.16816.F32.BF16 R16, R12, R20, RZ ;  /* 0x000000140c10723c */ /* 0x004fd800000418ff */
[C---:B------:R-:W-:Y:S06]  /*72b0*/  HMMA.16816.F32.BF16 R8, R4.reuse, R24, R8 ;  /* 0x000000180408723c */ /* 0x040fec0000041808 */
[C---:B------:R-:W-:Y:S01]  /*72c0*/  HMMA.16816.F32.BF16 R28, R4.reuse, R26, R28 ;  /* 0x0000001a041c723c */ /* 0x040fe2000004181c */
[----:B------:R-:W1:Y:S05]  /*72d0*/  LDSM.16.M88.4 R24, [R139+0x800] ;  /* 0x000800008b18783b */ /* 0x000e6a0000000200 */
[----:B---3--:R-:W-:-:S12]  /*72e0*/  HMMA.16816.F32.BF16 R16, R4, R36, R16 ;  /* 0x000000240410723c */ /* 0x008fd80000041810 */
        /* <DEDUP_REMOVED lines=9> */
[----:B------:R-:W2:Y:S01]  /*7380*/  MUFU.TANH R44, R44 ;  /* 0x0000002c002c7308 */ /* 0x000ea20000002400 */
[----:B------:R-:W3:Y:S01]  /*7390*/  LDSM.16.M88.4 R28, [R140+0x1c00] ;  /* 0x001c00008c1c783b */ /* 0x000ee20000000200 */
[----:B----4-:R-:W-:Y:S01]  /*73a0*/  HMMA.16816.F32.BF16 R20, R12, R32, RZ ;  /* 0x000000200c14723c */ /* 0x010fe200000418ff */
[----:B------:R-:W-:Y:S01]  /*73b0*/  FMUL.FTZ R52, R16, UR13 ;  /* 0x0000000d10347c20 */ /* 0x000fe20008410000 */
[----:B------:R-:W-:Y:S01]  /*73c0*/  FMUL.FTZ R47, R17, UR13 ;  /* 0x0000000d112f7c20 */ /* 0x000fe20008410000 */
[----:B------:R-:W-:Y:S01]  /*73d0*/  FMUL.FTZ R55, R18, UR13 ;  /* 0x0000000d12377c20 */ /* 0x000fe20008410000 */
[----:B------:R-:W-:-:S02]  /*73e0*/  FMUL.FTZ R69, R19, UR13 ;  /* 0x0000000d13457c20 */ /* 0x000fc40008410000 */
[----:B------:R-:W4:Y:S01]  /*73f0*/  LDSM.16.M88.4 R16, [R139+0xc00] ;  /* 0x000c00008b10783b */ /* 0x000f220000000200 */
[----:B------:R-:W-:Y:S01]  /*7400*/  HMMA.16816.F32.BF16 R32, R12, R34, RZ ;  /* 0x000000220c20723c */ /* 0x000fe200000418ff */
[----:B------:R-:W2:Y:S08]  /*7410*/  MUFU.TANH R46, R46 ;  /* 0x0000002e002e7308 */ /* 0x000eb00000002400 */
[----:B------:R-:W2:Y:S01]  /*7420*/  MUFU.TANH R45, R45 ;  /* 0x0000002d002d7308 */ /* 0x000ea20000002400 */
[C---:B------:R-:W-:Y:S07]  /*7430*/  HMMA.16816.F32.BF16 R8, R4.reuse, R38, R8 ;  /* 0x000000260408723c */ /* 0x040fee0000041808 */
[C---:B-1----:R-:W-:Y:S01]  /*7440*/  HMMA.16816.F32.BF16 R20, R4.reuse, R24, R20 ;  /* 0x000000180414723c */ /* 0x042fe20000041814 */
[----:B------:R-:W1:Y:S06]  /*7450*/  MUFU.TANH R71, R71 ;  /* 0x0000004700477308 */ /* 0x000e6c0000002400 */
[----:B------:R-:W-:Y:S02]  /*7460*/  HMMA.16816.F32.BF16 R32, R4, R26, R32 ;  /* 0x0000001a0420723c */ /* 0x000fe40000041820 */
[----:B------:R-:W1:Y:S04]  /*7470*/  MUFU.TANH R43, R43 ;  /* 0x0000002b002b7308 */ /* 0x000e680000002400 */
[C---:B---3--:R-:W-:Y:S04]  /*7480*/  HMMA.16816.F32.BF16 R36, R12.reuse, R28, RZ ;  /* 0x0000001c0c24723c */ /* 0x048fe800000418ff */
[----:B------:R-:W-:Y:S01]  /*7490*/  FMUL.FTZ R8, R8, UR13 ;  /* 0x0000000d08087c20 */ /* 0x000fe20008410000 */
[----:B------:R-:W-:Y:S01]  /*74a0*/  FMUL.FTZ R54, R9, UR13 ;  /* 0x0000000d09367c20 */ /* 0x000fe20008410000 */
[----:B------:R-:W-:Y:S01]  /*74b0*/  FMUL.FTZ R61, R10, UR13 ;  /* 0x0000000d0a3d7c20 */ /* 0x000fe20008410000 */
[----:B------:R-:W-:Y:S01]  /*74c0*/  FMUL.FTZ R53, R11, UR13 ;  /* 0x0000000d0b357c20 */ /* 0x000fe20008410000 */
[----:B------:R3:W-:Y:S01]  /*74d0*/  MUFU.TANH R60, R8 ;  /* 0x00000008003c7308 */ /* 0x0007e20000002400 */
[----:B------:R-:W-:Y:S02]  /*74e0*/  HMMA.16816.F32.BF16 R28, R12, R30, RZ ;  /* 0x0000001e0c1c723c */ /* 0x000fe400000418ff */
[----:B------:R-:W-:Y:S01]  /*74f0*/  FMUL.FTZ R20, R20, UR13 ;  /* 0x0000000d14147c20 */ /* 0x000fe20008410000 */
[----:B------:R-:W-:Y:S01]  /*7500*/  FMUL.FTZ R62, R21, UR13 ;  /* 0x0000000d153e7c20 */ /* 0x000fe20008410000 */
[----:B------:R-:W-:Y:S01]  /*7510*/  FMUL.FTZ R97, R22, UR13 ;  /* 0x0000000d16617c20 */ /* 0x000fe20008410000 */
[----:B------:R-:W-:-:S02]  /*7520*/  FMUL.FTZ R63, R23, UR13 ;  /* 0x0000000d173f7c20 */ /* 0x000fc40008410000 */
[----:B------:R2:W-:Y:S02]  /*7530*/  MUFU.TANH R64, R20 ;  /* 0x0000001400407308 */ /* 0x0005e40000002400 */
[----:B------:R-:W-:Y:S01]  /*7540*/  FMUL.FTZ R32, R32, UR13 ;  /* 0x0000000d20207c20 */ /* 0x000fe20008410000 */
[----:B------:R-:W-:Y:S01]  /*7550*/  FMUL.FTZ R33, R33, UR13 ;  /* 0x0000000d21217c20 */ /* 0x000fe20008410000 */
[----:B------:R-:W-:Y:S01]  /*7560*/  FMUL.FTZ R34, R34, UR13 ;  /* 0x0000000d22227c20 */ /* 0x000fe20008410000 */
[----:B------:R-:W-:-:S03]  /*7570*/  FMUL.FTZ R35, R35, UR13 ;  /* 0x0000000d23237c20 */ /* 0x000fc60008410000 */
[----:B------:R-:W-:Y:S01]  /*7580*/  MUFU.TANH R65, R32 ;  /* 0x0000002000417308 */ /* 0x000fe20000002400 */
[----:B---3--:R-:W3:Y:S01]  /*7590*/  LDSM.16.M88.4 R8, [R140+0x2000] ;  /* 0x002000008c08783b */ /* 0x008ee20000000200 */
[C---:B----4-:R-:W-:Y:S06]  /*75a0*/  HMMA.16816.F32.BF16 R36, R4.reuse, R16, R36 ;  /* 0x000000100424723c */ /* 0x050fec0000041824 */
[----:B------:R-:W-:Y:S01]  /*75b0*/  MUFU.TANH R104, R33 ;  /* 0x0000002100687308 */ /* 0x000fe20000002400 */
[----:B--2---:R-:W-:Y:S01]  /*75c0*/  LDSM.16.M88.4 R20, [R139+0x1000] ;  /* 0x001000008b14783b */ /* 0x004fe20000000200 */
[----:B------:R-:W-:Y:S03]  /*75d0*/  HMMA.16816.F32.BF16 R28, R4, R18, R28 ;  /* 0x00000012041c723c */ /* 0x000fe6000004181c */
[----:B------:R-:W2:Y:S03]  /*75e0*/  LDSM.16.M88.4 R16, [R140+0x2400] ;  /* 0x002400008c10783b */ /* 0x000ea60000000200 */
[----:B------:R-:W-:Y:S08]  /*75f0*/  MUFU.TANH R95, R34 ;  /* 0x00000022005f7308 */ /* 0x000ff00000002400 */
[----:B------:R4:W-:Y:S02]  /*7600*/  MUFU.TANH R99, R35 ;  /* 0x0000002300637308 */ /* 0x0009e40000002400 */
        /* <DEDUP_REMOVED lines=8> */
[----:B------:R-:W-:-:S03]  /*7690*/  FMUL.FTZ R87, R31, UR13 ;  /* 0x0000000d1f577c20 */ /* 0x000fc60008410000 */
[----:B------:R2:W-:Y:S01]  /*76a0*/  MUFU.TANH R98, R28 ;  /* 0x0000001c00627308 */ /* 0x0005e20000002400 */
[C---:B---3--:R-:W-:Y:S06]  /*76b0*/  HMMA.16816.F32.BF16 R24, R12.reuse, R8, RZ ;  /* 0x000000080c18723c */ /* 0x048fec00000418ff */
[----:B----4-:R-:W-:Y:S01]  /*76c0*/  HMMA.16816.F32.BF16 R32, R12, R10, RZ ;  /* 0x0000000a0c20723c */ /* 0x010fe200000418ff */
[----:B------:R-:W3:Y:S01]  /*76d0*/  LDSM.16.M88.4 R8, [R139+0x1400] ;  /* 0x001400008b08783b */ /* 0x000ee20000000200 */
[----:B------:R-:W-:Y:S01]  /*76e0*/  MUFU.TANH R93, R38 ;  /* 0x00000026005d7308 */ /* 0x000fe20000002400 */
[----:B-1----:R-:W-:-:S03]  /*76f0*/  IMAD.IADD R37, R0, 0x1, R85 ;  /* 0x0000000100257824 */ /* 0x002fc600078e0255 */
[----:B--2---:R-:W-:Y:S04]  /*7700*/  HMMA.16816.F32.BF16 R28, R12, R16, RZ ;  /* 0x000000100c1c723c */ /* 0x004fe800000418ff */
[----:B------:R1:W-:Y:S08]  /*7710*/  MUFU.TANH R91, R39 ;  /* 0x00000027005b7308 */ /* 0x0003f00000002400 */
[C---:B------:R-:W-:Y:S01]  /*7720*/  HMMA.16816.F32.BF16 R24, R4.reuse, R20, R24 ;  /* 0x000000140418723c */ /* 0x040fe20000041818 */
[----:B------:R-:W2:Y:S05]  /*7730*/  MUFU.TANH R73, R73 ;  /* 0x0000004900497308 */ /* 0x000eaa0000002400 */
[----:B------:R-:W-:Y:S01]  /*7740*/  HMMA.16816.F32.BF16 R32, R4, R22, R32 ;  /* 0x000000160420723c */ /* 0x000fe20000041820 */
[----:B------:R-:W-:-:S02]  /*7750*/  SHF.R.S32.HI R21, RZ, 0x1f, R56 ;  /* 0x0000001fff157819 */ /* 0x000fc40000011438 */
[----:B------:R-:W4:Y:S02]  /*7760*/  MUFU.TANH R52, R52 ;  /* 0x0000003400347308 */ /* 0x000f240000002400 */
[----:B------:R-:W-:Y:S02]  /*7770*/  LEA.HI R16, R21, R56, RZ, 0x5 ;  /* 0x0000003815107211 */ /* 0x000fe400078f28ff */
[----:B------:R-:W2:Y:S02]  /*7780*/  LDSM.16.M88.4 R20, [R140+0x2800] ;  /* 0x002800008c14783b */ /* 0x000ea40000000200 */
[----:B------:R-:W-:Y:S02]  /*7790*/  LOP3.LUT R17, R16, 0xffffffe0, RZ, 0xc0, !PT ;  /* 0xffffffe010117812 */ /* 0x000fe400078ec0ff */
[----:B------:R-:W4:Y:S03]  /*77a0*/  MUFU.TANH R55, R55 ;  /* 0x0000003700377308 */ /* 0x000f260000002400 */
[----:B------:R-:W-:Y:S01]  /*77b0*/  IMAD.IADD R156, R56, 0x1, -R17 ;  /* 0x00000001389c7824 */ /* 0x000fe200078e0a11 */
[----:B---3--:R-:W-:Y:S03]  /*77c0*/  HMMA.16816.F32.BF16 R28, R4, R8, R28 ;  /* 0x00000008041c723c */ /* 0x008fe6000004181c */
[----:B------:R-:W-:Y:S01]  /*77d0*/  FMUL.FTZ R24, R24, UR13 ;  /* 0x0000000d18187c20 */ /* 0x000fe20008410000 */
[----:B------:R-:W-:Y:S01]  /*77e0*/  SHF.R.S32.HI R17, RZ, 0x1f, R156 ;  /* 0x0000001fff117819 */ /* 0x000fe2000001149c */
[----:B------:R-:W-:Y:S01]  /*77f0*/  FMUL.FTZ R25, R25, UR13 ;  /* 0x0000000d19197c20 */ /* 0x000fe20008410000 */
[----:B------:R-:W-:Y:S01]  /*7800*/  FMUL.FTZ R26, R26, UR13 ;  /* 0x0000000d1a1a7c20 */ /* 0x000fe20008410000 */
[----:B------:R3:W-:Y:S01]  /*7810*/  MUFU.TANH R94, R24 ;  /* 0x00000018005e7308 */ /* 0x0007e20000002400 */
[----:B------:R-:W-:Y:S01]  /*7820*/  LEA.HI R156, R17, R156, RZ, 0x2 ;  /* 0x0000009c119c7211 */ /* 0x000fe200078f10ff */
[----:B------:R-:W-:Y:S01]  /*7830*/  FMUL.FTZ R32, R32, UR13 ;  /* 0x0000000d20207c20 */ /* 0x000fe20008410000 */
[----:B------:R-:W-:Y:S01]  /*7840*/  HMMA.16816.F32.BF16 R16, R12, R18, RZ ;  /* 0x000000120c10723c */ /* 0x000fe200000418ff */
[----:B------:R-:W-:Y:S01]  /*7850*/  FMUL.FTZ R33, R33, UR13 ;  /* 0x0000000d21217c20 */ /* 0x000fe20008410000 */
[----:B------:R-:W-:Y:S01]  /*7860*/  SHF.R.S32.HI R156, RZ, 0x2, R156 ;  /* 0x00000002ff9c7819 */ /* 0x000fe2000001149c */
[----:B-1----:R-:W-:Y:S01]  /*7870*/  FMUL.FTZ R39, R34, UR13 ;  /* 0x0000000d22277c20 */ /* 0x002fe20008410000 */
[----:B------:R-:W-:Y:S01]  /*7880*/  FMUL.FTZ R38, R35, UR13 ;  /* 0x0000000d23267c20 */ /* 0x000fe20008410000 */
[----:B------:R-:W-:Y:S01]  /*7890*/  MUFU.TANH R90, R32 ;  /* 0x00000020005a7308 */ /* 0x000fe20000002400 */
[----:B------:R-:W-:Y:S01]  /*78a0*/  IADD3 R50, R59, 0x1, R156 ;  /* 0x000000013b327810 */ /* 0x000fe20007ffe09c */
[----:B------:R-:W-:-:S02]  /*78b0*/  VIADD R8, R37, 0x1 ;  /* 0x0000000125087836 */ /* 0x000fc40000000000 */
[----:B------:R-:W-:Y:S01]  /*78c0*/  FMUL.FTZ R27, R27, UR13 ;  /* 0x0000000d1b1b7c20 */ /* 0x000fe20008410000 */
[----:B------:R-:W-:Y:S01]  /*78d0*/  VIADD R9, R37, 0x9 ;  /* 0x0000000925097836 */ /* 0x000fe20000000000 */
[----:B------:R-:W-:Y:S02]  /*78e0*/  IADD3 R50, R57, R50, -R148 ;  /* 0x0000003239327210 */ /* 0x000fe40007ffe894 */
[----:B------:R1:W-:Y:S01]  /*78f0*/  MUFU.TANH R88, R33 ;  /* 0x0000002100587308 */ /* 0x0003e20000002400 */
[----:B---3--:R-:W-:Y:S02]  /*7900*/  VIADD R24, R37, 0x8 ;  /* 0x0000000825187836 */ /* 0x008fe40000000000 */
[----:B------:R-:W-:Y:S02]  /*7910*/  VIADD R50, R50, UR12 ;  /* 0x0000000c32327c36 */ /* 0x000fe40008000000 */
[----:B------:R-:W-:Y:S01]  /*7920*/  FMUL.FTZ R28, R28, UR13 ;  /* 0x0000000d1c1c7c20 */ /* 0x000fe20008410000 */
[----:B------:R-:W-:Y:S01]  /*7930*/  FMUL.FTZ R29, R29, UR13 ;  /* 0x0000000d1d1d7c20 */ /* 0x000fe20008410000 */
[----:B------:R-:W-:Y:S01]  /*7940*/  FMUL.FTZ R30, R30, UR13 ;  /* 0x0000000d1e1e7c20 */ /* 0x000fe20008410000 */
[C---:B------:R-:W-:Y:S01]  /*7950*/  VIMNMX R51, R50.reuse, R57, PT ;  /* 0x0000003932337248 */ /* 0x040fe20003fe0100 */
[----:B------:R3:W-:Y:S01]  /*7960*/  MUFU.TANH R92, R25 ;  /* 0x00000019005c7308 */ /* 0x0007e20000002400 */
[----:B------:R-:W-:-:S02]  /*7970*/  VIADDMNMX R50, R50, 0x8, R57, PT ;  /* 0x0000000832327846 */ /* 0x000fc40003800139 */
[CC--:B------:R-:W-:Y:S02]  /*7980*/  ISETP.GE.AND P6, PT, R8.reuse, R51.reuse, PT ;  /* 0x000000330800720c */ /* 0x0c0fe40003fc6270 */
[-C--:B------:R-:W-:Y:S01]  /*7990*/  ISETP.GE.AND P4, PT, R8, R50.reuse, PT ;  /* 0x000000320800720c */ /* 0x080fe20003f86270 */
[C---:B------:R-:W-:Y:S01]  /*79a0*/  VIADD R8, R37.reuse, 0x10 ;  /* 0x0000001025087836 */ /* 0x040fe20000000000 */
[C---:B------:R-:W-:Y:S01]  /*79b0*/  ISETP.GE.AND P5, PT, R24.reuse, R51, PT ;  /* 0x000000331800720c */ /* 0x040fe20003fa6270 */
[----:B-1----:R-:W1:Y:S01]  /*79c0*/  LDSM.16.M88.4 R32, [R139+0x1800] ;  /* 0x001800008b20783b */ /* 0x002e620000000200 */
[----:B------:R-:W-:Y:S01]  /*79d0*/  ISETP.GE.AND P2, PT, R24, R50, PT ;  /* 0x000000321800720c */ /* 0x000fe20003f46270 */
[----:B------:R-:W-:Y:S01]  /*79e0*/  VIADD R24, R37, 0x11 ;  /* 0x0000001125187836 */ /* 0x000fe20000000000 */
[----:B------:R-:W-:Y:S01]  /*79f0*/  FSEL R44, R44, -INF , !P6 ;  /* 0xff8000002c2c7808 */ /* 0x000fe20007000000 */
[----:B------:R-:W-:Y:S01]  /*7a00*/  MUFU.TANH R102, R36 ;  /* 0x0000002400667308 */ /* 0x000fe20000002400 */
[----:B------:R-:W-:-:S02]  /*7a10*/  FSEL R41, R46, -INF , !P4 ;  /* 0xff8000002e297808 */ /* 0x000fc40006000000 */
[CC--:B------:R-:W-:Y:S02]  /*7a20*/  ISETP.GE.AND P0, PT, R9.reuse, R51.reuse, PT ;  /* 0x000000330900720c */ /* 0x0c0fe40003f06270 */
[-C--:B------:R-:W-:Y:S01]  /*7a30*/  ISETP.GE.AND P3, PT, R9, R50.reuse, PT ;  /* 0x000000320900720c */ /* 0x080fe20003f66270 */
[----:B---3--:R-:W-:Y:S01]  /*7a40*/  VIADD R25, R37, 0x18 ;  /* 0x0000001825197836 */ /* 0x008fe20000000000 */
[C---:B------:R-:W-:Y:S01]  /*7a50*/  ISETP.GE.AND P6, PT, R8.reuse, R51, PT ;  /* 0x000000330800720c */ /* 0x040fe20003fc6270 */
[----:B------:R-:W-:Y:S01]  /*7a60*/  MUFU.TANH R67, R26 ;  /* 0x0000001a00437308 */ /* 0x000fe20000002400 */
[----:B------:R-:W-:Y:S02]  /*7a70*/  ISETP.GE.AND P4, PT, R8, R50, PT ;  /* 0x000000320800720c */ /* 0x000fe40003f86270 */
[----:B------:R-:W-:Y:S01]  /*7a80*/  HMMA.16816.F32.BF16 R8, R4, R10, R16 ;  /* 0x0000000a0408723c */ /* 0x000fe20000041810 */
[----:B------:R-:W-:Y:S02]  /*7a90*/  FSEL R46, R45, -INF , !P5 ;  /* 0xff8000002d2e7808 */ /* 0x000fe40006800000 */
[----:B------:R-:W-:-:S02]  /*7aa0*/  FSEL R71, R71, -INF , !P2 ;  /* 0xff80000047477808 */ /* 0x000fc40005000000 */
[CC--:B------:R-:W-:Y:S01]  /*7ab0*/  ISETP.GE.AND P5, PT, R24.reuse, R51.reuse, PT ;  /* 0x000000331800720c */ /* 0x0c0fe20003fa6270 */
[----:B--2---:R-:W-:Y:S01]  /*7ac0*/  HMMA.16816.F32.BF16 R16, R12, R20, RZ ;  /* 0x000000140c10723c */ /* 0x004fe200000418ff */
[-C--:B------:R-:W-:Y:S01]  /*7ad0*/  ISETP.GE.AND P2, PT, R24, R50.reuse, PT ;  /* 0x000000321800720c */ /* 0x080fe20003f46270 */
[----:B------:R-:W-:Y:S01]  /*7ae0*/  VIADD R24, R37, 0x19 ;  /* 0x0000001925187836 */ /* 0x000fe20000000000 */
[----:B------:R-:W-:Y:S01]  /*7af0*/  FSEL R66, R43, -INF , !P0 ;  /* 0xff8000002b427808 */ /* 0x000fe20004000000 */
[----:B------:R2:W-:Y:S01]  /*7b00*/  MUFU.TANH R36, R27 ;  /* 0x0000001b00247308 */ /* 0x0005e20000002400 */
[----:B------:R-:W-:Y:S02]  /*7b10*/  FSEL R73, R73, -INF , !P3 ;  /* 0xff80000049497808 */ /* 0x000fe40005800000 */
[----:B----4-:R-:W-:Y:S01]  /*7b20*/  FSEL R68, R52, -INF , !P6 ;  /* 0xff80000034447808 */ /* 0x010fe20007000000 */
[----:B------:R-:W-:Y:S01]  /*7b30*/  FMUL.FTZ R52, R31, UR13 ;  /* 0x0000000d1f347c20 */ /* 0x000fe20008410000 */
[----:B------:R-:W-:Y:S01]  /*7b40*/  FSEL R43, R55, -INF , !P4 ;  /* 0xff800000372b7808 */ /* 0x000fe20006000000 */
[----:B------:R-:W-:Y:S01]  /*7b50*/  VIADD R21, R37, 0x20 ;  /* 0x0000002025157836 */ /* 0x000fe20000000000 */
[CC--:B------:R-:W-:Y:S01]  /*7b60*/  ISETP.GE.AND P0, PT, R25.reuse, R51.reuse, PT ;  /* 0x000000331900720c */ /* 0x0c0fe20003f06270 */
[----:B------:R-:W3:Y:S01]  /*7b70*/  MUFU.TANH R47, R47 ;  /* 0x0000002f002f7308 */ /* 0x000ee20000002400 */
[----:B------:R-:W-:Y:S01]  /*7b80*/  ISETP.GE.AND P3, PT, R25, R50, PT ;  /* 0x000000321900720c */ /* 0x000fe20003f66270 */
[----:B------:R-:W-:Y:S01]  /*7b90*/  VIADD R20, R37, 0x21 ;  /* 0x0000002125147836 */ /* 0x000fe20000000000 */
[----:B------:R-:W-:-:S02]  /*7ba0*/  ISETP.GE.AND P6, PT, R24, R51, PT ;  /* 0x000000331800720c */ /* 0x000fc40003fc6270 */
[----:B------:R-:W-:Y:S01]  /*7bb0*/  ISETP.GE.AND P4, PT, R24, R50, PT ;  /* 0x000000321800720c */ /* 0x000fe20003f86270 */
[----:B------:R-:W-:Y:S01]  /*7bc0*/  FMUL.FTZ R45, R8, UR13 ;  /* 0x0000000d082d7c20 */ /* 0x000fe20008410000 */
[----:B------:R-:W-:Y:S01]  /*7bd0*/  VIADD R8, R37, 0x29 ;  /* 0x0000002925087836 */ /* 0x000fe20000000000 */
[----:B------:R-:W4:Y:S01]  /*7be0*/  MUFU.TANH R69, R69 ;  /* 0x0000004500457308 */ /* 0x000f220000002400 */
[----:B--2---:R-:W2:Y:S01]  /*7bf0*/  LDSM.16.M88.4 R24, [R140+0x2c00] ;  /* 0x002c00008c18783b */ /* 0x004ea20000000200 */
[----:B------:R-:W-:Y:S01]  /*7c00*/  FSEL R72, R60, -INF , !P0 ;  /* 0xff8000003c487808 */ /* 0x000fe20004000000 */
[----:B------:R-:W-:Y:S01]  /*7c10*/  FMUL.FTZ R9, R9, UR13 ;  /* 0x0000000d09097c20 */ /* 0x000fe20008410000 */
[----:B------:R-:W-:Y:S01]  /*7c20*/  ISETP.GE.AND P0, PT, R20, R51, PT ;  /* 0x000000331400720c */ /* 0x000fe20003f06270 */
[----:B------:R-:W-:-:S03]  /*7c30*/  FMUL.FTZ R11, R11, UR13 ;  /* 0x0000000d0b0b7c20 */ /* 0x000fc60008410000 */
[----:B------:R-:W1:Y:S01]  /*7c40*/  MUFU.TANH R54, R54 ;  /* 0x0000003600367308 */ /* 0x000e620000002400 */
[----:B---3--:R-:W-:Y:S02]  /*7c50*/  FSEL R70, R47, -INF , !P5 ;  /* 0xff8000002f467808 */ /* 0x008fe40006800000 */
[----:B------:R-:W-:-:S04]  /*7c60*/  ISETP.GE.AND P5, PT, R21, R51, PT ;  /* 0x000000331500720c */ /* 0x000fc80003fa6270 */
[----:B------:R-:W-:Y:S01]  /*7c70*/  FSEL R64, R64, -INF , !P5 ;  /* 0xff80000040407808 */ /* 0x000fe20006800000 */
[----:B------:R-:W3:Y:S01]  /*7c80*/  MUFU.TANH R53, R53 ;  /* 0x0000003500357308 */ /* 0x000ee20000002400 */
[----:B----4-:R-:W-:Y:S02]  /*7c90*/  FSEL R69, R69, -INF , !P2 ;  /* 0xff80000045457808 */ /* 0x010fe40005000000 */
[----:B------:R-:W-:Y:S02]  /*7ca0*/  ISETP.GE.AND P2, PT, R21, R50, PT ;  /* 0x000000321500720c */ /* 0x000fe40003f46270 */
[----:B------:R-:W-:-:S03]  /*7cb0*/  ISETP.GE.AND P5, PT, R8, R51, PT ;  /* 0x000000330800720c */ /* 0x000fc60003fa6270 */
[----:B------:R-:W4:Y:S01]  /*7cc0*/  MUFU.TANH R61, R61 ;  /* 0x0000003d003d7308 */ /* 0x000f220000002400 */
[----:B-1----:R-:W-:Y:S02]  /*7cd0*/  FSEL R74, R54, -INF , !P6 ;  /* 0xff800000364a7808 */ /* 0x002fe40007000000 */
[----:B------:R-:W-:-:S05]  /*7ce0*/  FSEL R104, R104, -INF , !P5 ;  /* 0xff80000068687808 */ /* 0x000fca0006800000 */
[----:B------:R-:W1:Y:S01]  /*7cf0*/  MUFU.TANH R97, R97 ;  /* 0x0000006100617308 */ /* 0x000e620000002400 */
[----:B---3--:R-:W-:-:S07]  /*7d00*/  FSEL R59, R53, -INF , !P4 ;  /* 0xff800000353b7808 */ /* 0x008fce0006000000 */
[----:B------:R-:W-:Y:S01]  /*7d10*/  MUFU.TANH R58, R28 ;  /* 0x0000001c003a7308 */ /* 0x000fe20000002400 */
[----:B----4-:R-:W-:Y:S02]  /*7d20*/  FSEL R55, R61, -INF , !P3 ;  /* 0xff8000003d377808 */ /* 0x010fe40005800000 */
[-C--:B------:R-:W-:Y:S02]  /*7d30*/  ISETP.GE.AND P3, PT, R20, R50.reuse, PT ;  /* 0x000000321400720c */ /* 0x080fe40003f66270 */
[----:B------:R-:W-:Y:S03]  /*7d40*/  HMMA.16816.F32.BF16 R20, R12, R22, RZ ;  /* 0x000000160c14723c */ /* 0x000fe600000418ff */
[----:B------:R-:W-:Y:S01]  /*7d50*/  MUFU.TANH R56, R29 ;  /* 0x0000001d00387308 */ /* 0x000fe20000002400 */
[----:B-1----:R-:W-:Y:S02]  /*7d60*/  FSEL R97, R97, -INF , !P2 ;  /* 0xff80000061617808 */ /* 0x002fe40005000000 */
[----:B------:R-:W-:Y:S01]  /*7d70*/  ISETP.GE.AND P2, PT, R8, R50, PT ;  /* 0x000000320800720c */ /* 0x000fe20003f46270 */
[----:B------:R-:W-:-:S03]  /*7d80*/  VIADD R8, R37, 0x31 ;  /* 0x0000003125087836 */ /* 0x000fc60000000000 */
[----:B------:R-:W-:Y:S01]  /*7d90*/  FSEL R99, R99, -INF , !P2 ;  /* 0xff80000063637808 */ /* 0x000fe20005000000 */
[----:B------:R1:W-:Y:S08]  /*7da0*/  MUFU.TANH R42, R30 ;  /* 0x0000001e002a7308 */ /* 0x0003f00000002400 */
[----:B------:R-:W3:Y:S05]  /*7db0*/  MUFU.TANH R62, R62 ;  /* 0x0000003e003e7308 */ /* 0x000eea0000002400 */
[C---:B------:R-:W-:Y:S03]  /*7dc0*/  HMMA.16816.F32.BF16 R20, R4.reuse, R34, R20 ;  /* 0x000000220414723c */ /* 0x040fe60000041814 */
[----:B------:R-:W4:Y:S03]  /*7dd0*/  MUFU.TANH R63, R63 ;  /* 0x0000003f003f7308 */ /* 0x000f260000002400 */
[----:B-1----:R-:W-:Y:S01]  /*7de0*/  HMMA.16816.F32.BF16 R28, R4, R32, R16 ;  /* 0x00000020041c723c */ /* 0x002fe20000041810 */
[----:B------:R-:W-:-:S02]  /*7df0*/  VIADD R35, R37, 0x39 ;  /* 0x0000003925237836 */ /* 0x000fc40000000000 */
[C---:B------:R-:W-:Y:S02]  /*7e00*/  VIADD R34, R37.reuse, 0x40 ;  /* 0x0000004025227836 */ /* 0x040fe40000000000 */
[----:B------:R1:W-:Y:S01]  /*7e10*/  MUFU.TANH R32, R45 ;  /* 0x0000002d00207308 */ /* 0x0003e20000002400 */
[----:B---3--:R-:W-:Y:S01]  /*7e20*/  FSEL R62, R62, -INF , !P0 ;  /* 0xff8000003e3e7808 */ /* 0x008fe20004000000 */
[----:B------:R-:W-:-:S05]  /*7e30*/  VIADD R16, R37, 0x28 ;  /* 0x0000002825107836 */ /* 0x000fca0000000000 */
[CC--:B------:R-:W-:Y:S01]  /*7e40*/  ISETP.GE.AND P6, PT, R16.reuse, R51.reuse, PT ;  /* 0x000000331000720c */ /* 0x0c0fe20003fc6270 */
[----:B------:R-:W-:Y:S01]  /*7e50*/  MUFU.TANH R47, R52 ;  /* 0x00000034002f7308 */ /* 0x000fe20000002400 */
[-C--:B------:R-:W-:Y:S02]  /*7e60*/  ISETP.GE.AND P4, PT, R16, R50.reuse, PT ;  /* 0x000000321000720c */ /* 0x080fe40003f86270 */
[----:B------:R-:W3:Y:S01]  /*7e70*/  LDSM.16.M88.4 R16, [R139+0x1c00] ;  /* 0x001c00008b10783b */ /* 0x000ee20000000200 */
[----:B------:R-:W-:Y:S01]  /*7e80*/  FSEL R60, R65, -INF , !P6 ;  /* 0xff800000413c7808 */ /* 0x000fe20007000000 */
[----:B------:R-:W-:Y:S01]  /*7e90*/  FMUL.FTZ R21, R21, UR13 ;  /* 0x0000000d15157c20 */ /* 0x000fe20008410000 */
[----:B------:R-:W-:Y:S01]  /*7ea0*/  FSEL R95, R95, -INF , !P4 ;  /* 0xff8000005f5f7808 */ /* 0x000fe20006000000 */
[----:B------:R-:W-:Y:S01]  /*7eb0*/  FMUL.FTZ R23, R23, UR13 ;  /* 0x0000000d17177c20 */ /* 0x000fe20008410000 */
[-C--:B------:R-:W-:Y:S01]  /*7ec0*/  ISETP.GE.AND P6, PT, R8, R51.reuse, PT ;  /* 0x000000330800720c */ /* 0x080fe20003fc6270 */
[----:B-1----:R-:W-:Y:S01]  /*7ed0*/  FMUL.FTZ R45, R10, UR13 ;  /* 0x0000000d0a2d7c20 */ /* 0x002fe20008410000 */
[-C--:B------:R-:W-:Y:S01]  /*7ee0*/  ISETP.GE.AND P4, PT, R8, R50.reuse, PT ;  /* 0x000000320800720c */ /* 0x080fe20003f86270 */
[----:B------:R-:W-:Y:S01]  /*7ef0*/  VIADD R10, R37, 0x30 ;  /* 0x00000030250a7836 */ /* 0x000fe20000000000 */
[----:B----4-:R-:W-:Y:S01]  /*7f00*/  FSEL R57, R63, -INF , !P3 ;  /* 0xff8000003f397808 */ /* 0x010fe20005800000 */
[----:B------:R-:W-:Y:S01]  /*7f10*/  VIADD R8, R37, 0x38 ;  /* 0x0000003825087836 */ /* 0x000fe20000000000 */
[----:B------:R-:W-:Y:S01]  /*7f20*/  MUFU.TANH R52, R9 ;  /* 0x0000000900347308 */ /* 0x000fe20000002400 */
[----:B------:R-:W-:Y:S01]  /*7f30*/  FMUL.FTZ R29, R29, UR13 ;  /* 0x0000000d1d1d7c20 */ /* 0x000fe20008410000 */
[-C--:B------:R-:W-:Y:S01]  /*7f40*/  ISETP.GE.AND P0, PT, R10, R51.reuse, PT ;  /* 0x000000330a00720c */ /* 0x080fe20003f06270 */
[----:B------:R-:W-:Y:S01]  /*7f50*/  FMUL.FTZ R28, R28, UR13 ;  /* 0x0000000d1c1c7c20 */ /* 0x000fe20008410000 */
[----:B------:R-:W-:Y:S01]  /*7f60*/  ISETP.GE.AND P3, PT, R10, R50, PT ;  /* 0x000000320a00720c */ /* 0x000fe20003f66270 */
[----:B------:R-:W-:Y:S01]  /*7f70*/  FMUL.FTZ R31, R31, UR13 ;  /* 0x0000000d1f1f7c20 */ /* 0x000fe20008410000 */
[----:B------:R-:W-:Y:S01]  /*7f80*/  ISETP.GE.AND P5, PT, R8, R51, PT ;  /* 0x000000330800720c */ /* 0x000fe20003fa6270 */
[----:B------:R-:W-:-:S04]  /*7f90*/  DEPBAR.LE SB0, 0x0 ;  /* 0x000080000000791a */ /* 0x000fc80000000000 */
[----:B------:R2:W-:Y:S01]  /*7fa0*/  MUFU.TANH R33, R11 ;  /* 0x0000000b00217308 */ /* 0x0005e20000002400 */
[----:B------:R-:W-:Y:S02]  /*7fb0*/  ISETP.GE.AND P2, PT, R8, R50, PT ;  /* 0x000000320800720c */ /* 0x000fe40003f46270 */
[----:B------:R-:W-:Y:S02]  /*7fc0*/  FSEL R102, R102, -INF , !P0 ;  /* 0xff80000066667808 */ /* 0x000fe40004000000 */
[-C--:B------:R-:W-:Y:S02]  /*7fd0*/  ISETP.GE.AND P0, PT, R35, R51.reuse, PT ;  /* 0x000000332300720c */ /* 0x080fe40003f06270 */
[----:B------:R-:W-:Y:S01]  /*7fe0*/  FSEL R100, R100, -INF , !P6 ;  /* 0xff80000064647808 */ /* 0x000fe20007000000 */
[----:B------:R-:W1:Y:S01]  /*7ff0*/  MUFU.TANH R96, R96 ;  /* 0x0000006000607308 */ /* 0x000e620000002400 */
[----:B------:R-:W-:Y:S02]  /*8000*/  FSEL R91, R91, -INF , !P4 ;  /* 0xff8000005b5b7808 */ /* 0x000fe40006000000 */
[----:B------:R-:W-:-:S02]  /*8010*/  ISETP.GE.AND P6, PT, R34, R51, PT ;  /* 0x000000332200720c */ /* 0x000fc40003fc6270 */
[-C--:B------:R-:W-:Y:S02]  /*8020*/  ISETP.GE.AND P4, PT, R34, R50.reuse, PT ;  /* 0x000000322200720c */ /* 0x080fe40003f86270 */
[----:B------:R-:W-:Y:S01]  /*8030*/  FSEL R93, R93, -INF , !P3 ;  /* 0xff8000005d5d7808 */ /* 0x000fe20005800000 */
[----:B------:R-:W4:Y:S01]  /*8040*/  MUFU.TANH R87, R87 ;  /* 0x0000005700577308 */ /* 0x000f220000002400 */
[C---:B--2---:R-:W-:Y:S01]  /*8050*/  HMMA.16816.F32.BF16 R8, R12.reuse, R24, RZ ;  /* 0x000000180c08723c */ /* 0x044fe200000418ff */
[----:B------:R-:W-:Y:S02]  /*8060*/  ISETP.GE.AND P3, PT, R35, R50, PT ;  /* 0x000000322300720c */ /* 0x000fe40003f66270 */
[----:B------:R-:W-:Y:S02]  /*8070*/  FSEL R94, R94, -INF , !P6 ;  /* 0xff8000005e5e7808 */ /* 0x000fe40007000000 */
[----:B------:R-:W-:Y:S01]  /*8080*/  FSEL R67, R67, -INF , !P4 ;  /* 0xff80000043437808 */ /* 0x000fe20006000000 */
[----:B------:R-:W-:Y:S01]  /*8090*/  HMMA.16816.F32.BF16 R12, R12, R26, RZ ;  /* 0x0000001a0c0c723c */ /* 0x000fe200000418ff */
[----:B------:R-:W2:Y:S01]  /*80a0*/  MUFU.TANH R89, R89 ;  /* 0x0000005900597308 */ /* 0x000ea20000002400 */
[----:B-1----:R-:W-:Y:S01]  /*80b0*/  FSEL R96, R96, -INF , !P0 ;  /* 0xff80000060607808 */ /* 0x002fe20004000000 */
[----:B------:R-:W-:Y:S01]  /*80c0*/  FMUL.FTZ R25, R30, UR13 ;  /* 0x0000000d1e197c20 */ /* 0x000fe20008410000 */
[----:B------:R-:W-:Y:S01]  /*80d0*/  VIADD R30, R37, 0x41 ;  /* 0x00000041251e7836 */ /* 0x000fe20000000000 */
[----:B------:R-:W-:-:S02]  /*80e0*/  FSEL R98, R98, -INF , !P5 ;  /* 0xff80000062627808 */ /* 0x000fc40006800000 */
[----:B------:R-:W-:Y:S02]  /*80f0*/  VIADD R26, R37, 0x51 ;  /* 0x00000051251a7836 */ /* 0x000fe40000000000 */
[----:B------:R1:W-:Y:S01]  /*8100*/  MUFU.TANH R24, R29 ;  /* 0x0000001d00187308 */ /* 0x0003e20000002400 */
[----:B----4-:R-:W-:Y:S02]  /*8110*/  FSEL R87, R87, -INF , !P3 ;  /* 0xff80000057577808 */ /* 0x010fe40005800000 */
[----:B------:R-:W-:-:S04]  /*8120*/  ISETP.GE.AND P5, PT, R30, R51, PT ;  /* 0x000000331e00720c */ /* 0x000fc80003fa6270 */
[----:B------:R-:W-:Y:S01]  /*8130*/  FSEL R92, R92, -INF , !P5 ;  /* 0xff8000005c5c7808 */ /* 0x000fe20006800000 */
[----:B------:R-:W4:Y:S01]  /*8140*/  MUFU.TANH R38, R38 ;  /* 0x0000002600267308 */ /* 0x000f220000002400 */
[----:B---3--:R-:W-:Y:S01]  /*8150*/  HMMA.16816.F32.BF16 R8, R4, R16, R8 ;  /* 0x000000100408723c */ /* 0x008fe20000041808 */
[----:B--2---:R-:W-:Y:S02]  /*8160*/  FSEL R89, R89, -INF , !P2 ;  /* 0xff80000059597808 */ /* 0x004fe40005000000 */
[----:B------:R-:W-:-:S03]  /*8170*/  ISETP.GE.AND P2, PT, R30, R50, PT ;  /* 0x000000321e00720c */ /* 0x000fc60003f46270 */
[----:B------:R-:W-:Y:S01]  /*8180*/  HMMA.16816.F32.BF16 R4, R4, R18, R12 ;  /* 0x000000120404723c */ /* 0x000fe2000004180c */
[----:B------:R-:W-:Y:S01]  /*8190*/  MUFU.TANH R28, R28 ;  /* 0x0000001c001c7308 */ /* 0x000fe20000002400 */
[C---:B-1----:R-:W-:Y:S01]  /*81a0*/  VIADD R29, R37.reuse, 0x48 ;  /* 0x00000048251d7836 */ /* 0x042fe20000000000 */
[----:B------:R-:W-:Y:S01]  /*81b0*/  FSEL R65, R36, -INF , !P2 ;  /* 0xff80000024417808 */ /* 0x000fe20005000000 */
[----:B------:R-:W-:-:S03]  /*81c0*/  VIADD R17, R37, 0x49 ;  /* 0x0000004925117836 */ /* 0x000fc60000000000 */
[-C--:B------:R-:W-:Y:S01]  /*81d0*/  ISETP.GE.AND P0, PT, R29, R51.reuse, PT ;  /* 0x000000331d00720c */ /* 0x080fe20003f06270 */
[----:B------:R-:W-:Y:S01]  /*81e0*/  VIADD R12, R37, 0x68 ;  /* 0x00000068250c7836 */ /* 0x000fe20000000000 */
[CC--:B------:R-:W-:Y:S01]  /*81f0*/  ISETP.GE.AND P6, PT, R17.reuse, R51.reuse, PT ;  /* 0x000000331100720c */ /* 0x0c0fe20003fc6270 */
[----:B------:R-:W1:Y:S01]  /*8200*/  MUFU.TANH R39, R39 ;  /* 0x0000002700277308 */ /* 0x000e620000002400 */
[-C--:B------:R-:W-:Y:S02]  /*8210*/  ISETP.GE.AND P4, PT, R17, R50.reuse, PT ;  /* 0x000000321100720c */ /* 0x080fe40003f86270 */
[----:B------:R-:W-:Y:S02]  /*8220*/  FSEL R90, R90, -INF , !P0 ;  /* 0xff8000005a5a7808 */ /* 0x000fe40004000000 */
[-C--:B------:R-:W-:Y:S01]  /*8230*/  ISETP.GE.AND P3, PT, R29, R50.reuse, PT ;  /* 0x000000321d00720c */ /* 0x080fe20003f66270 */
[----:B------:R-:W-:Y:S01]  /*8240*/  FMUL.FTZ R29, R20, UR13 ;  /* 0x0000000d141d7c20 */ /* 0x000fe20008410000 */
[-C--:B------:R-:W-:Y:S01]  /*8250*/  ISETP.GE.AND P0, PT, R26, R51.reuse, PT ;  /* 0x000000331a00720c */ /* 0x080fe20003f06270 */
[----:B------:R2:W-:Y:S01]  /*8260*/  MUFU.TANH R17, R21 ;  /* 0x0000001500117308 */ /* 0x0005e20000002400 */
[----:B------:R-:W-:Y:S01]  /*8270*/  VIADD R20, R37, 0x50 ;  /* 0x0000005025147836 */ /* 0x000fe20000000000 */
[----:B----4-:R-:W-:Y:S01]  /*8280*/  FSEL R61, R38, -INF , !P4 ;  /* 0xff800000263d7808 */ /* 0x010fe20006000000 */
[----:B------:R-:W-:Y:S01]  /*8290*/  FMUL.FTZ R30, R9, UR13 ;  /* 0x0000000d091e7c20 */ /* 0x000fe20008410000 */
[----:B------:R-:W-:Y:S01]  /*82a0*/  FSEL R56, R56, -INF , !P0 ;  /* 0xff80000038387808 */ /* 0x000fe20004000000 */
[----:B------:R-:W-:Y:S01]  /*82b0*/  FMUL.FTZ R8, R8, UR13 ;  /* 0x0000000d08087c20 */ /* 0x000fe20008410000 */
[CC--:B------:R-:W-:Y:S01]  /*82c0*/  ISETP.GE.AND P5, PT, R20.reuse, R51.reuse, PT ;  /* 0x000000331400720c */ /* 0x0c0fe20003fa6270 */
[C---:B------:R-:W-:Y:S01]  /*82d0*/  VIADD R9, R37.reuse, 0x61 ;  /* 0x0000006125097836 */ /* 0x040fe20000000000 */
[----:B------:R-:W3:Y:S01]  /*82e0*/  MUFU.TANH R45, R45 ;  /* 0x0000002d002d7308 */ /* 0x000ee20000002400 */
[-C--:B------:R-:W-:Y:S01]  /*82f0*/  ISETP.GE.AND P2, PT, R20, R50.reuse, PT ;  /* 0x000000321400720c */ /* 0x080fe20003f46270 */
[----:B------:R-:W-:Y:S01]  /*8300*/  VIADD R20, R37, 0x58 ;  /* 0x0000005825147836 */ /* 0x000fe20000000000 */
[----:B------:R-:W-:Y:S01]  /*8310*/  FSEL R88, R88, -INF , !P6 ;  /* 0xff80000058587808 */ /* 0x000fe20007000000 */
[----:B------:R-:W-:Y:S01]  /*8320*/  FMUL.FTZ R14, R10, UR13 ;  /* 0x0000000d0a0e7c20 */ /* 0x000fe20008410000 */
[----:B------:R-:W-:Y:S01]  /*8330*/  FSEL R58, R58, -INF , !P5 ;  /* 0xff8000003a3a7808 */ /* 0x000fe20006800000 */
[----:B------:R-:W-:Y:S01]  /*8340*/  FMUL.FTZ R11, R11, UR13 ;  /* 0x0000000d0b0b7c20 */ /* 0x000fe20008410000 */
[----:B------:R-:W-:Y:S01]  /*8350*/  FSEL R53, R42, -INF , !P2 ;  /* 0xff8000002a357808 */ /* 0x000fe20005000000 */
[----:B------:R4:W-:Y:S01]  /*8360*/  MUFU.TANH R16, R29 ;  /* 0x0000001d00107308 */ /* 0x0009e20000002400 */
[----:B--2---:R-:W-:Y:S01]  /*8370*/  VIADD R21, R37, 0x60 ;  /* 0x0000006025157836 */ /* 0x004fe20000000000 */
[CC--:B------:R-:W-:Y:S01]  /*8380*/  ISETP.GE.AND P6, PT, R20.reuse, R51.reuse, PT ;  /* 0x000000331400720c */ /* 0x0c0fe20003fc6270 */
[----:B------:R-:W-:Y:S01]  /*8390*/  FMUL.FTZ R5, R5, UR13 ;  /* 0x0000000d05057c20 */ /* 0x000fe20008410000 */
[-C--:B------:R-:W-:Y:S01]  /*83a0*/  ISETP.GE.AND P4, PT, R20, R50.reuse, PT ;  /* 0x000000321400720c */ /* 0x080fe20003f86270 */
[----:B------:R-:W-:Y:S01]  /*83b0*/  FMUL.FTZ R6, R6, UR13 ;  /* 0x0000000d06067c20 */ /* 0x000fe20008410000 */
[----:B------:R-:W-:Y:S01]  /*83c0*/  ISETP.GE.AND P0, PT, R21, R51, PT ;  /* 0x000000331500720c */ /* 0x000fe20003f06270 */
[----:B------:R-:W-:Y:S01]  /*83d0*/  FMUL.FTZ R7, R7, UR13 ;  /* 0x0000000d07077c20 */ /* 0x000fe20008410000 */
[----:B------:R-:W2:Y:S01]  /*83e0*/  MUFU.TANH R25, R25 ;  /* 0x0000001900197308 */ /* 0x000ea20000002400 */
[----:B-1----:R-:W-:Y:S01]  /*83f0*/  FSEL R63, R39, -INF , !P3 ;  /* 0xff800000273f7808 */ /* 0x002fe20005800000 */
[C---:B------:R-:W-:Y:S01]  /*8400*/  VIADD R10, R37.reuse, 0x70 ;  /* 0x00000070250a7836 */ /* 0x040fe20000000000 */
[----:B------:R-:W-:Y:S01]  /*8410*/  FSEL R38, R28, -INF , !P0 ;  /* 0xff8000001c267808 */ /* 0x000fe20004000000 */
[----:B------:R-:W-:Y:S01]  /*8420*/  FMUL.FTZ R28, R4, UR13 ;  /* 0x0000000d041c7c20 */ /* 0x000fe20008410000 */
[----:B------:R-:W-:Y:S01]  /*8430*/  ISETP.GE.AND P3, PT, R26, R50, PT ;  /* 0x000000321a00720c */ /* 0x000fe20003f66270 */
[C---:B------:R-:W-:Y:S01]  /*8440*/  VIADD R4, R37.reuse, 0x78 ;  /* 0x0000007825047836 */ /* 0x040fe20000000000 */
[----:B------:R-:W-:Y:S01]  /*8450*/  FSEL R54, R32, -INF , !P6 ;  /* 0xff80000020367808 */ /* 0x000fe20007000000 */
[----:B------:R-:W1:Y:S01]  /*8460*/  MUFU.TANH R20, R23 ;  /* 0x0000001700147308 */ /* 0x000e620000002400 */
[----:B----4-:R-:W-:Y:S01]  /*8470*/  FMUL.FTZ R29, R22, UR13 ;  /* 0x0000000d161d7c20 */ /* 0x010fe20008410000 */
[----:B------:R-:W-:Y:S01]  /*8480*/  VIADD R22, R37, 0x59 ;  /* 0x0000005925167836 */ /* 0x000fe20000000000 */
[----:B---3--:R-:W-:-:S02]  /*8490*/  FSEL R45, R45, -INF , !P4 ;  /* 0xff8000002d2d7808 */ /* 0x008fc40006000000 */
[-C--:B------:R-:W-:Y:S02]  /*84a0*/  ISETP.GE.AND P6, PT, R9, R51.reuse, PT ;  /* 0x000000330900720c */ /* 0x080fe40003fc6270 */
[CC--:B------:R-:W-:Y:S01]  /*84b0*/  ISETP.GE.AND P5, PT, R22.reuse, R51.reuse, PT ;  /* 0x000000331600720c */ /* 0x0c0fe20003fa6270 */
[----:B------:R-:W3:Y:S01]  /*84c0*/  MUFU.TANH R31, R31 ;  /* 0x0000001f001f7308 */ /* 0x000ee20000002400 */
[-C--:B------:R-:W-:Y:S02]  /*84d0*/  ISETP.GE.AND P2, PT, R22, R50.reuse, PT ;  /* 0x000000321600720c */ /* 0x080fe40003f46270 */
[----:B------:R-:W-:Y:S02]  /*84e0*/  FSEL R52, R52, -INF , !P5 ;  /* 0xff80000034347808 */ /* 0x000fe40006800000 */
[----:B------:R-:W-:Y:S02]  /*84f0*/  FSEL R13, R33, -INF , !P2 ;  /* 0xff800000210d7808 */ /* 0x000fe40005000000 */
[C---:B------:R-:W-:Y:S01]  /*8500*/  ISETP.GE.AND P5, PT, R12.reuse, R51, PT ;  /* 0x000000330c00720c */ /* 0x040fe20003fa6270 */
[----:B------:R-:W4:Y:S01]  /*8510*/  MUFU.TANH R28, R28 ;  /* 0x0000001c001c7308 */ /* 0x000f220000002400 */
[-C--:B------:R-:W-:Y:S01]  /*8520*/  ISETP.GE.AND P2, PT, R12, R50.reuse, PT ;  /* 0x000000320c00720c */ /* 0x080fe20003f46270 */
[----:B------:R-:W-:Y:S01]  /*8530*/  VIADD R12, R37, 0x69 ;  /* 0x00000069250c7836 */ /* 0x000fe20000000000 */
[----:B------:R-:W-:-:S02]  /*8540*/  ISETP.GE.AND P4, PT, R9, R50, PT ;  /* 0x000000320900720c */ /* 0x000fc40003f86270 */
[----:B------:R-:W-:Y:S02]  /*8550*/  FSEL R47, R47, -INF , !P3 ;  /* 0xff8000002f2f7808 */ /* 0x000fe40005800000 */
[-C--:B------:R-:W-:Y:S01]  /*8560*/  ISETP.GE.AND P3, PT, R21, R50.reuse, PT ;  /* 0x000000321500720c */ /* 0x080fe20003f66270 */
[----:B------:R-:W4:Y:S01]  /*8570*/  MUFU.TANH R8, R8 ;  /* 0x0000000800087308 */ /* 0x000f220000002400 */
[CC--:B------:R-:W-:Y:S02]  /*8580*/  ISETP.GE.AND P0, PT, R12.reuse, R51.reuse, PT ;  /* 0x000000330c00720c */ /* 0x0c0fe40003f06270 */
[----:B--2---:R-:W-:Y:S02]  /*8590*/  FSEL R33, R25, -INF , !P3 ;  /* 0xff80000019217808 */ /* 0x004fe40005800000 */
[----:B------:R-:W-:Y:S02]  /*85a0*/  ISETP.GE.AND P3, PT, R12, R50, PT ;  /* 0x000000320c00720c */ /* 0x000fe40003f66270 */
[----:B------:R-:W-:Y:S01]  /*85b0*/  FSEL R12, R17, -INF , !P0 ;  /* 0xff800000110c7808 */ /* 0x000fe20004000000 */
[----:B------:R-:W2:Y:S01]  /*85c0*/  MUFU.TANH R9, R14 ;  /* 0x0000000e00097308 */ /* 0x000ea20000002400 */
[----:B------:R-:W-:-:S02]  /*85d0*/  ISETP.GE.AND P0, PT, R4, R51, PT ;  /* 0x000000330400720c */ /* 0x000fc40003f06270 */
[----:B------:R-:W-:Y:S02]  /*85e0*/  FSEL R36, R24, -INF , !P6 ;  /* 0xff80000018247808 */ /* 0x000fe40007000000 */
[----:B-1----:R-:W-:Y:S02]  /*85f0*/  FSEL R17, R20, -INF , !P3 ;  /* 0xff80000014117808 */ /* 0x002fe40005800000 */
[----:B---3--:R-:W-:Y:S01]  /*8600*/  FSEL R31, R31, -INF , !P4 ;  /* 0xff8000001f1f7808 */ /* 0x008fe20006000000 */
[----:B------:R-:W1:Y:S01]  /*8610*/  MUFU.TANH R29, R29 ;  /* 0x0000001d001d7308 */ /* 0x000e620000002400 */
[----:B----4-:R-:W-:Y:S02]  /*8620*/  FSEL R28, R28, -INF , !P0 ;  /* 0xff8000001c1c7808 */ /* 0x010fe40004000000 */
[C---:B------:R-:W-:Y:S02]  /*8630*/  ISETP.GE.AND P6, PT, R10.reuse, R51, PT ;  /* 0x000000330a00720c */ /* 0x040fe40003fc6270 */
[----:B------:R-:W-:Y:S01]  /*8640*/  ISETP.GE.AND P4, PT, R10, R50, PT ;  /* 0x000000320a00720c */ /* 0x000fe20003f86270 */
[----:B------:R-:W-:Y:S01]  /*8650*/  VIADD R10, R37, 0x71 ;  /* 0x00000071250a7836 */ /* 0x000fe20000000000 */
[----:B------:R-:W-:Y:S01]  /*8660*/  ISETP.GE.AND P0, PT, R48, 0x2, PT ;  /* 0x000000023000780c */ /* 0x000fe20003f06270 */
[----:B------:R-:W3:Y:S01]  /*8670*/  MUFU.TANH R30, R30 ;  /* 0x0000001e001e7308 */ /* 0x000ee20000002400 */
[----:B------:R-:W-:-:S02]  /*8680*/  FSEL R32, R8, -INF , !P6 ;  /* 0xff80000008207808 */ /* 0x000fc40007000000 */
[----:B--2---:R-:W-:Y:S02]  /*8690*/  FSEL R25, R9, -INF , !P4 ;  /* 0xff80000009197808 */ /* 0x004fe40006000000 */
[----:B------:R-:W-:Y:S02]  /*86a0*/  FSEL R14, R16, -INF , !P5 ;  /* 0xff800000100e7808 */ /* 0x000fe40006800000 */
[-C--:B------:R-:W-:Y:S01]  /*86b0*/  ISETP.GE.AND P6, PT, R37, R51.reuse, PT ;  /* 0x000000332500720c */ /* 0x080fe20003fc6270 */
[----:B------:R-:W2:Y:S01]  /*86c0*/  MUFU.TANH R23, R11 ;  /* 0x0000000b00177308 */ /* 0x000ea20000002400 */
[----:B-1----:R-:W-:Y:S02]  /*86d0*/  FSEL R29, R29, -INF , !P2 ;  /* 0xff8000001d1d7808 */ /* 0x002fe40005000000 */
[C---:B------:R-:W-:Y:S01]  /*86e0*/  ISETP.GE.AND P4, PT, R37.reuse, R50, PT ;  /* 0x000000322500720c */ /* 0x040fe20003f86270 */
[----:B------:R-:W-:Y:S01]  /*86f0*/  VIADD R37, R37, 0x79 ;  /* 0x0000007925257836 */ /* 0x000fe20000000000 */
[----:B------:R-:W-:-:S02]  /*8700*/  ISETP.GE.AND P5, PT, R10, R51, PT ;  /* 0x000000330a00720c */ /* 0x000fc40003fa6270 */
[-C--:B------:R-:W-:Y:S01]  /*8710*/  ISETP.GE.AND P2, PT, R10, R50.reuse, PT ;  /* 0x000000320a00720c */ /* 0x080fe20003f46270 */
[----:B------:R-:W1:Y:S01]  /*8720*/  MUFU.TANH R40, R40 ;  /* 0x0000002800287308 */ /* 0x000e620000002400 */
[----:B---3--:R-:W-:Y:S02]  /*8730*/  FSEL R30, R30, -INF , !P5 ;  /* 0xff8000001e1e7808 */ /* 0x008fe40006800000 */
[----:B------:R-:W-:Y:S01]  /*8740*/  ISETP.GE.AND P3, PT, R4, R50, PT ;  /* 0x000000320400720c */ /* 0x000fe20003f66270 */
[----:B------:R-:W-:Y:S01]  /*8750*/  BAR.SYNC.DEFER_BLOCKING 0x0 ;  /* 0x0000000000007b1d */ /* 0x000fe20000010000 */
[----:B------:R-:W-:Y:S02]  /*8760*/  ISETP.GE.AND P5, PT, R37, R51, PT ;  /* 0x000000332500720c */ /* 0x000fe40003fa6270 */
[----:B--2---:R-:W-:-:S03]  /*8770*/  FSEL R23, R23, -INF , !P2 ;  /* 0xff80000017177808 */ /* 0x004fc60005000000 */
[----:B------:R-:W2:Y:S01]  /*8780*/  MUFU.TANH R2, R2 ;  /* 0x0000000200027308 */ /* 0x000ea20000002400 */
[----:B------:R-:W-:Y:S02]  /*8790*/  ISETP.GE.AND P2, PT, R37, R50, PT ;  /* 0x000000322500720c */ /* 0x000fe40003f46270 */
[----:B-1----:R-:W-:-:S05]  /*87a0*/  FSEL R40, R40, -INF , !P6 ;  /* 0xff80000028287808 */ /* 0x002fca0007000000 */
[----:B------:R2:W1:Y:S08]  /*87b0*/  MUFU.TANH R24, R5 ;  /* 0x0000000500187308 */ /* 0x0004700000002400 */
[----:B------:R-:W3:Y:S08]  /*87c0*/  MUFU.TANH R21, R6 ;  /* 0x0000000600157308 */ /* 0x000ef00000002400 */
[----:B------:R-:W4:Y:S01]  /*87d0*/  MUFU.TANH R20, R7 ;  /* 0x0000000700147308 */ /* 0x000f220000002400 */
[----:B--2---:R-:W-:-:S02]  /*87e0*/  FSEL R5, R2, -INF , !P4 ;  /* 0xff80000002057808 */ /* 0x004fc40006000000 */
[----:B-1----:R-:W-:Y:S02]  /*87f0*/  FSEL R24, R24, -INF , !P5 ;  /* 0xff80000018187808 */ /* 0x002fe40006800000 */
[----:B---3--:R-:W-:Y:S02]  /*8800*/  FSEL R21, R21, -INF , !P3 ;  /* 0xff80000015157808 */ /* 0x008fe40005800000 */
[----:B----4-:R-:W-:Y:S01]  /*8810*/  FSEL R20, R20, -INF , !P2 ;  /* 0xff80000014147808 */ /* 0x010fe20005000000 */
[----:B------:R-:W-:Y:S06]  /*8820*/  @!P0 BRA `(.L_x_4581) ;  /* 0x0000000400548947 */ /* 0x000fec0003800000 */
[----:B------:R-:W-:Y:S05]  /*8830*/  @!P1 BRA `(.L_x_4582) ;  /* 0x0000000000f09947 */ /* 0x000fea0003800000 */
[----:B------:R-:W1:Y:S01]  /*8840*/  LDC R7, c[0x0][0x380] ;  /* 0x0000e000ff077b82 */ /* 0x000e620000000800 */
[C---:B------:R-:W-:Y:S01]  /*8850*/  VIADD R10, R0.reuse, 0xffffff80 ;  /* 0xffffff80000a7836 */ /* 0x040fe20000000000 */
[----:B------:R-:W-:Y:S01]  /*8860*/  IABS R6, R0 ;  /* 0x0000000000067213 */ /* 0x000fe20000000000 */
[----:B------:R-:W-:Y:S01]  /*8870*/  ULDC.64 UR10, c[0x0][0x248] ;  /* 0x00009200000a7ab9 */ /* 0x000fe20000000a00 */
[----:B------:R-:W-:Y:S02]  /*8880*/  ULDC.64 UR8, c[0x0][0x230] ;  /* 0x00008c0000087ab9 */ /* 0x000fe40000000a00 */
[----:B------:R-:W-:Y:S02]  /*8890*/  IABS R4, R10 ;  /* 0x0000000a00047213 */ /* 0x000fe40000000000 */
[-C--:B-1----:R-:W-:Y:S02]  /*88a0*/  IABS R2, R7.reuse ;  /* 0x0000000700027213 */ /* 0x082fe40000000000 */
[----:B------:R-:W-:-:S02]  /*88b0*/  LOP3.LUT R0, R0, R7, RZ, 0x3c, !PT ;  /* 0x0000000700007212 */ /* 0x000fc400078e3cff */
[----:B------:R-:W1:Y:S01]  /*88c0*/  I2F.RP R8, R2 ;  /* 0x0000000200087306 */ /* 0x000e620000209400 */
[-C--:B------:R-:W-:Y:S02]  /*88d0*/  LOP3.LUT R10, R10, R7.reuse, RZ, 0x3c, !PT ;  /* 0x000000070a0a7212 */ /* 0x080fe400078e3cff */
[----:B------:R-:W-:Y:S02]  /*88e0*/  ISETP.GE.AND P4, PT, R0, RZ, PT ;  /* 0x000000ff0000720c */ /* 0x000fe40003f86270 */
[----:B------:R-:W-:-:S03]  /*88f0*/  LOP3.LUT R0, RZ, R7, RZ, 0x33, !PT ;  /* 0x00000007ff007212 */ /* 0x000fc600078e33ff */
        /* <DEDUP_REMOVED lines=48> */
.L_x_4582:
[----:B------:R-:W-:Y:S02]  /*8c00*/  ULDC UR10, c[0x0][0x248] ;  /* 0x00009200000a7ab9 */ /* 0x000fe40000000800 */
[----:B------:R-:W-:-:S06]  /*8c10*/  USHF.L.U32 UR5, UR10, 0x7, URZ ;  /* 0x000000070a057899 */ /* 0x000fcc000800063f */
[----:B------:R-:W-:-:S04]  /*8c20*/  IADD3 R2, RZ, -UR5, RZ ;  /* 0x80000005ff027c10 */ /* 0x000fc8000fffe0ff */
[----:B------:R-:W-:-:S07]  /*8c30*/  SHF.R.S32.HI R0, RZ, 0x1f, R2 ;  /* 0x0000001fff007819 */ /* 0x000fce0000011402 */
.L_x_4583:
        /* <DEDUP_REMOVED lines=20> */
.L_x_4581:
        /* <DEDUP_REMOVED lines=70> */
[----:B-1----:R-:W-:-:S03]  /*91e0*/  FMNMX.FTZ R4, R9, R4, !PT ;  /* 0x0000000409047209 */ /* 0x002fc60007810000 */
[----:B------:R-:W-:Y:S01]  /*91f0*/  LDSM.16.MT88.4 R8, [R138+0x3400] ;  /* 0x003400008a08783b */ /* 0x000fe20000004200 */
        /* <DEDUP_REMOVED lines=18> */
[--C-:B------:R-:W-:Y:S01]  /*9320*/  FFMA.FTZ R94, R94, UR10, -R27.reuse ;  /* 0x0000000a5e5e7c23 */ /* 0x100fe2000801081b */
[----:B------:R-:W1:Y:S01]  /*9330*/  MUFU.EX2 R39, R39 ;  /* 0x0000002700277308 */ /* 0x000e620000000800 */
        /* <DEDUP_REMOVED lines=16> */
[----:B------:R-:W3:Y:S01]  /*9440*/  LDSM.16.MT88.4 R4, [R137+0x3000] ;  /* 0x003000008904783b */ /* 0x000ee20000004200 */
[--C-:B------:R-:W-:Y:S01]  /*9450*/  FFMA.FTZ R26, R69, UR10, -R22.reuse ;  /* 0x0000000a451a7c23 */ /* 0x100fe20008010816 */
[----:B-1----:R-:W-:Y:S01]  /*9460*/  F2FP.BF16.F32.PACK_AB R68, R39, R42 ;  /* 0x0000002a2744723e */ /* 0x002fe200000010ff */
        /* <DEDUP_REMOVED lines=26> */
[----:B------:R-:W-:Y:S01]  /*9610*/  FADD.FTZ R39, R42, R39 ;  /* 0x000000272a277221 */ /* 0x000fe20000010000 */
[----:B------:R-:W-:Y:S01]  /*9620*/  FFMA.FTZ R42, R13, UR10, -R22 ;  /* 0x0000000a0d2a7c23 */ /* 0x000fe20008010816 */
[----:B------:R-:W2:Y:S01]  /*9630*/  MUFU.EX2 R46, R46 ;  /* 0x0000002e002e7308 */ /* 0x000ea20000000800 */
[----:B-1----:R-:W-:Y:S01]  /*9640*/  F2FP.BF16.F32.PACK_AB R69, R44, R15 ;  /* 0x0000000f2c45723e */ /* 0x002fe200000010ff */
[----:B------:R-:W-:Y:S01]  /*9650*/  FADD.FTZ R44, R15, R44 ;  /* 0x0000002c0f2c7221 */ /* 0x000fe20000010000 */
[----:B------:R-:W-:Y:S01]  /*9660*/  FADD.FTZ R40, R40, R39 ;  /* 0x0000002728287221 */ /* 0x000fe20000010000 */
[--C-:B------:R-:W-:Y:S01]  /*9670*/  FFMA.FTZ R13, R36, UR10, -R27.reuse ;  /* 0x0000000a240d7c23 */ /* 0x100fe2000801081b */
[--C-:B------:R-:W-:Y:S01]  /*9680*/  FFMA.FTZ R36, R14, UR10, -R27.reuse ;  /* 0x0000000a0e247c23 */ /* 0x100fe2000801081b */
[--C-:B------:R-:W-:Y:S01]  /*9690*/  FFMA.FTZ R63, R54, UR10, -R27.reuse ;  /* 0x0000000a363f7c23 */ /* 0x100fe2000801081b */
[----:B------:R-:W-:Y:S01]  /*96a0*/  FADD.FTZ R40, R37, R40 ;  /* 0x0000002825287221 */ /* 0x000fe20000010000 */
[----:B------:R-:W1:Y:S01]  /*96b0*/  MUFU.EX2 R35, R35 ;  /* 0x0000002300237308 */ /* 0x000e620000000800 */
[--C-:B------:R-:W-:Y:S01]  /*96c0*/  FFMA.FTZ R37, R12, UR10, -R27.reuse ;  /* 0x0000000a0c257c23 */ /* 0x100fe2000801081b */
[--C-:B------:R-:W-:Y:S01]  /*96d0*/  FFMA.FTZ R65, R58, UR10, -R27.reuse ;  /* 0x0000000a3a417c23 */ /* 0x100fe2000801081b */
[--C-:B------:R-:W-:Y:S01]  /*96e0*/  FFMA.FTZ R54, R53, UR10, -R22.reuse ;  /* 0x0000000a35367c23 */ /* 0x100fe20008010816 */
[--C-:B------:R-:W-:Y:S01]  /*96f0*/  FFMA.FTZ R47, R47, UR10, -R22.reuse ;  /* 0x0000000a2f2f7c23 */ /* 0x100fe20008010816 */
[--C-:B------:R-:W-:Y:S01]  /*9700*/  FFMA.FTZ R45, R45, UR10, -R22.reuse ;  /* 0x0000000a2d2d7c23 */ /* 0x100fe20008010816 */
[----:B------:R-:W-:Y:S01]  /*9710*/  FFMA.FTZ R39, R30, UR10, -R27 ;  /* 0x0000000a1e277c23 */ /* 0x000fe2000801081b */
[----:B------:R-:W-:Y:S01]  /*9720*/  FFMA.FTZ R30, R33, UR10, -R22 ;  /* 0x0000000a211e7c23 */ /* 0x000fe20008010816 */
[----:B------:R-:W4:Y:S01]  /*9730*/  MUFU.EX2 R34, R34 ;  /* 0x0000002200227308 */ /* 0x000f220000000800 */
[C---:B--2---:R-:W-:Y:S01]  /*9740*/  F2FP.BF16.F32.PACK_AB R71, R46.reuse, R41 ;  /* 0x000000292e47723e */ /* 0x044fe200000010ff */
[----:B------:R-:W-:Y:S01]  /*9750*/  FADD.FTZ R41, R41, R44 ;  /* 0x0000002c29297221 */ /* 0x000fe20000010000 */
[--C-:B------:R-:W-:Y:S01]  /*9760*/  FFMA.FTZ R33, R29, UR10, -R22.reuse ;  /* 0x0000000a1d217c23 */ /* 0x100fe20008010816 */
[--C-:B------:R-:W-:Y:S01]  /*9770*/  FFMA.FTZ R27, R25, UR10, -R22.reuse ;  /* 0x0000000a191b7c23 */ /* 0x100fe20008010816 */
[--C-:B------:R-:W-:Y:S01]  /*9780*/  FFMA.FTZ R25, R23, UR10, -R22.reuse ;  /* 0x0000000a17197c23 */ /* 0x100fe20008010816 */
[----:B------:R-:W-:Y:S01]  /*9790*/  FADD.FTZ R46, R46, R41 ;  /* 0x000000292e2e7221 */ /* 0x000fe20000010000 */
[----:B------:R-:W-:Y:S01]  /*97a0*/  FFMA.FTZ R21, R21, UR10, -R22 ;  /* 0x0000000a15157c23 */ /* 0x000fe20008010816 */
[C---:B------:R-:W-:Y:S01]  /*97b0*/  HMMA.16816.F32.BF16 R80, R68.reuse, R76, RZ ;  /* 0x0000004c4450723c */ /* 0x040fe200000418ff */
[----:B------:R-:W-:Y:S01]  /*97c0*/  MUFU.EX2 R19, R19 ;  /* 0x0000001300137308 */ /* 0x000fe20000000800 */
[----:B-1----:R-:W-:Y:S01]  /*97d0*/  FADD.FTZ R41, R35, R40 ;  /* 0x0000002823297221 */ /* 0x002fe20000010000 */
[--C-:B------:R-:W-:Y:S01]  /*97e0*/  FFMA.FTZ R40, R31, UR10, -R22.reuse ;  /* 0x0000000a1f287c23 */ /* 0x100fe20008010816 */
[--C-:B------:R-:W-:Y:S01]  /*97f0*/  FFMA.FTZ R31, R17, UR10, -R22.reuse ;  /* 0x0000000a111f7c23 */ /* 0x100fe20008010816 */
[----:B------:R-:W-:Y:S01]  /*9800*/  FFMA.FTZ R20, R20, UR10, -R22 ;  /* 0x0000000a14147c23 */ /* 0x000fe20008010816 */
[C---:B------:R-:W-:Y:S03]  /*9810*/  HMMA.16816.F32.BF16 R76, R68.reuse, R78, RZ ;  /* 0x0000004e444c723c */ /* 0x040fe600000418ff */
[----:B------:R-:W1:Y:S03]  /*9820*/  MUFU.EX2 R16, R16 ;  /* 0x0000001000107308 */ /* 0x000e660000000800 */
[C---:B---3--:R-:W-:Y:S05]  /*9830*/  HMMA.16816.F32.BF16 R72, R68.reuse, R4, RZ ;  /* 0x000000044448723c */ /* 0x048fea00000418ff */
[----:B------:R-:W-:Y:S01]  /*9840*/  MUFU.EX2 R43, R43 ;  /* 0x0000002b002b7308 */ /* 0x000fe20000000800 */
[----:B------:R-:W-:Y:S01]  /*9850*/  HMMA.16816.F32.BF16 R68, R68, R6, RZ ;  /* 0x000000064444723c */ /* 0x000fe200000418ff */
[C---:B----4-:R-:W-:Y:S01]  /*9860*/  F2FP.BF16.F32.PACK_AB R4, R34.reuse, R35 ;  /* 0x000000232204723e */ /* 0x050fe200000010ff */
[----:B------:R-:W-:-:S05]  /*9870*/  FADD.FTZ R34, R34, R41 ;  /* 0x0000002922227221 */ /* 0x000fca0000010000 */
[----:B------:R-:W2:Y:S01]  /*9880*/  MUFU.EX2 R26, R26 ;  /* 0x0000001a001a7308 */ /* 0x000ea20000000800 */
[----:B-1----:R-:W-:Y:S01]  /*9890*/  F2FP.BF16.F32.PACK_AB R6, R16, R19 ;  /* 0x000000131006723e */ /* 0x002fe200000010ff */
        /* <DEDUP_REMOVED lines=25> */
[----:B--2---:R-:W-:-:S02]  /*9a30*/  F2FP.BF16.F32.PACK_AB R4, R59, R66 ;  /* 0x000000423b04723e */ /* 0x004fc400000010ff */
[----:B---3--:R-:W-:Y:S01]  /*9a40*/  F2FP.BF16.F32.PACK_AB R5, R57, R64 ;  /* 0x000000403905723e */ /* 0x008fe200000010ff */
[----:B------:R-:W-:Y:S01]  /*9a50*/  FADD.FTZ R64, R64, R3 ;  /* 0x0000000340407221 */ /* 0x000fe20000010000 */
        /* <DEDUP_REMOVED lines=8> */
[----:B------:R-:W2:Y:S01]  /*9ae0*/  MUFU.EX2 R91, R91 ;  /* 0x0000005b005b7308 */ /* 0x000ea20000000800 */
        /* <DEDUP_REMOVED lines=13> */
[----:B------:R-:W4:Y:S01]  /*9bc0*/  MUFU.EX2 R92, R92 ;  /* 0x0000005c005c7308 */ /* 0x000f220000000800 */
[----:B-----5:R-:W-:-:S02]  /*9bd0*/  F2FP.BF16.F32.PACK_AB R4, R97, R102 ;  /* 0x000000666104723e */ /* 0x020fc400000010ff */
[----:B--2---:R-:W-:Y:S01]  /*9be0*/  F2FP.BF16.F32.PACK_AB R5, R91, R100 ;  /* 0x000000645b05723e */ /* 0x004fe200000010ff */
[----:B------:R-:W-:Y:S01]  /*9bf0*/  FADD.FTZ R100, R100, R49 ;  /* 0x0000003164647221 */ /* 0x000fe20000010000 */
[----:B------:R-:W-:Y:S02]  /*9c00*/  F2FP.BF16.F32.PACK_AB R6, R95, R98 ;  /* 0x000000625f06723e */ /* 0x000fe400000010ff */
[----:B---3--:R-:W-:Y:S01]  /*9c10*/  F2FP.BF16.F32.PACK_AB R7, R87, R96 ;  /* 0x000000605707723e */ /* 0x008fe200000010ff */
[----:B------:R-:W-:Y:S01]  /*9c20*/  MUFU.EX2 R90, R90 ;  /* 0x0000005a005a7308 */ /* 0x000fe20000000800 */
[----:B------:R-:W-:-:S04]  /*9c30*/  FADD.FTZ R91, R91, R100 ;  /* 0x000000645b5b7221 */ /* 0x000fc80000010000 */
[----:B------:R-:W-:-:S03]  /*9c40*/  FADD.FTZ R96, R96, R91 ;  /* 0x0000005b60607221 */ /* 0x000fc60000010000 */
[----:B------:R-:W2:Y:S01]  /*9c50*/  MUFU.EX2 R61, R61 ;  /* 0x0000003d003d7308 */ /* 0x000ea20000000800 */
[----:B------:R-:W-:-:S07]  /*9c60*/  FADD.FTZ R96, R87, R96 ;  /* 0x0000006057607221 */ /* 0x000fce0000010000 */
[----:B------:R3:W-:Y:S08]  /*9c70*/  MUFU.EX2 R35, R13 ;  /* 0x0000000d00237308 */ /* 0x0007f00000000800 */
[----:B------:R-:W-:Y:S01]  /*9c80*/  MUFU.EX2 R65, R65 ;  /* 0x0000004100417308 */ /* 0x000fe20000000800 */
[C---:B-1----:R-:W-:Y:S07]  /*9c90*/  HMMA.16816.F32.BF16 R80, R4.reuse, R8, R80 ;  /* 0x000000080450723c */ /* 0x042fee0000041850 */
[----:B------:R-:W1:Y:S01]  /*9ca0*/  MUFU.EX2 R56, R56 ;  /* 0x0000003800387308 */ /* 0x000e620000000800 */
[C---:B------:R-:W-:Y:S01]  /*9cb0*/  HMMA.16816.F32.BF16 R76, R4.reuse, R10, R76 ;  /* 0x0000000a044c723c */ /* 0x040fe2000004184c */
[----:B------:R-:W5:Y:S04]  /*9cc0*/  LDSM.16.MT88.4 R8, [R137+0x3c00] ;  /* 0x003c00008908783b */ /* 0x000f680000004200 */
[----:B---3--:R-:W-:Y:S02]  /*9cd0*/  LDSM.16.MT88.4 R12, [R137+0x4400] ;  /* 0x00440000890c783b */ /* 0x008fe40000004200 */
[----:B------:R-:W-:Y:S08]  /*9ce0*/  MUFU.EX2 R63, R63 ;  /* 0x0000003f003f7308 */ /* 0x000ff00000000800 */
[----:B------:R-:W-:Y:S08]  /*9cf0*/  MUFU.EX2 R52, R52 ;  /* 0x0000003400347308 */ /* 0x000ff00000000800 */
[----:B------:R-:W-:Y:S08]  /*9d00*/  MUFU.EX2 R54, R54 ;  /* 0x0000003600367308 */ /* 0x000ff00000000800 */
[----:B------:R-:W3:Y:S08]  /*9d10*/  MUFU.EX2 R47, R47 ;  /* 0x0000002f002f7308 */ /* 0x000ef00000000800 */
[----:B------:R-:W-:Y:S01]  /*9d20*/  MUFU.EX2 R45, R45 ;  /* 0x0000002d002d7308 */ /* 0x000fe20000000800 */
[C---:B-----5:R-:W-:Y:S06]  /*9d30*/  HMMA.16816.F32.BF16 R72, R4.reuse, R8, R72 ;  /* 0x000000080448723c */ /* 0x060fec0000041848 */
[----:B------:R-:W-:Y:S01]  /*9d40*/  HMMA.16816.F32.BF16 R68, R4, R10, R68 ;  /* 0x0000000a0444723c */ /* 0x000fe20000041844 */
[----:B------:R-:W5:Y:S01]  /*9d50*/  LDSM.16.MT88.4 R8, [R138+0x4000] ;  /* 0x004000008a08783b */ /* 0x000f620000004200 */
[----:B------:R-:W3:Y:S05]  /*9d60*/  MUFU.EX2 R42, R42 ;  /* 0x0000002a002a7308 */ /* 0x000eea0000000800 */
[----:B----4-:R-:W-:-:S02]  /*9d70*/  F2FP.BF16.F32.PACK_AB R4, R89, R94 ;  /* 0x0000005e5904723e */ /* 0x010fc400000010ff */
[----:B------:R-:W-:Y:S01]  /*9d80*/  F2FP.BF16.F32.PACK_AB R5, R92, R67 ;  /* 0x000000435c05723e */ /* 0x000fe200000010ff */
[----:B------:R-:W4:Y:S01]  /*9d90*/  MUFU.EX2 R38, R38 ;  /* 0x0000002600267308 */ /* 0x000f220000000800 */
[----:B------:R-:W-:Y:S02]  /*9da0*/  F2FP.BF16.F32.PACK_AB R6, R88, R93 ;  /* 0x0000005d5806723e */ /* 0x000fe400000010ff */
[----:B--2---:R-:W-:-:S05]  /*9db0*/  F2FP.BF16.F32.PACK_AB R7, R61, R90 ;  /* 0x0000005a3d07723e */ /* 0x004fca00000010ff */
[----:B------:R-:W-:Y:S08]  /*9dc0*/  MUFU.EX2 R36, R36 ;  /* 0x0000002400247308 */ /* 0x000ff00000000800 */
[----:B------:R-:W-:Y:S08]  /*9dd0*/  MUFU.EX2 R37, R37 ;  /* 0x0000002500257308 */ /* 0x000ff00000000800 */
[----:B------:R-:W-:Y:S01]  /*9de0*/  MUFU.EX2 R30, R30 ;  /* 0x0000001e001e7308 */ /* 0x000fe20000000800 */
[C---:B-----5:R-:W-:Y:S07]  /*9df0*/  HMMA.16816.F32.BF16 R80, R4.reuse, R8, R80 ;  /* 0x000000080450723c */ /* 0x060fee0000041850 */
[----:B------:R-:W2:Y:S01]  /*9e00*/  MUFU.EX2 R29, R40 ;  /* 0x00000028001d7308 */ /* 0x000ea20000000800 */
[C---:B------:R-:W-:Y:S01]  /*9e10*/  HMMA.16816.F32.BF16 R76, R4.reuse, R10, R76 ;  /* 0x0000000a044c723c */ /* 0x040fe2000004184c */
[----:B------:R-:W5:Y:S06]  /*9e20*/  LDSM.16.MT88.4 R8, [R137+0x4000] ;  /* 0x004000008908783b */ /* 0x000f6c0000004200 */
[----:B------:R-:W-:Y:S08]  /*9e30*/  MUFU.EX2 R26, R33 ;  /* 0x00000021001a7308 */ /* 0x000ff00000000800 */
[----:B------:R-:W2:Y:S08]  /*9e40*/  MUFU.EX2 R31, R31 ;  /* 0x0000001f001f7308 */ /* 0x000eb00000000800 */
[----:B------:R-:W-:Y:S08]  /*9e50*/  MUFU.EX2 R3, R24 ;  /* 0x0000001800037308 */ /* 0x000ff00000000800 */
[----:B------:R-:W-:Y:S08]  /*9e60*/  MUFU.EX2 R32, R32 ;  /* 0x0000002000207308 */ /* 0x000ff00000000800 */
[----:B------:R-:W2:Y:S01]  /*9e70*/  MUFU.EX2 R39, R39 ;  /* 0x0000002700277308 */ /* 0x000ea20000000800 */
[C---:B-----5:R-:W-:Y:S07]  /*9e80*/  HMMA.16816.F32.BF16 R72, R4.reuse, R8, R72 ;  /* 0x000000080448723c */ /* 0x060fee0000041848 */
[----:B------:R-:W-:Y:S01]  /*9e90*/  MUFU.EX2 R23, R27 ;  /* 0x0000001b00177308 */ /* 0x000fe20000000800 */
[----:B------:R-:W-:Y:S01]  /*9ea0*/  HMMA.16816.F32.BF16 R68, R4, R10, R68 ;  /* 0x0000000a0444723c */ /* 0x000fe20000041844 */
[----:B------:R-:W5:Y:S06]  /*9eb0*/  LDSM.16.MT88.4 R8, [R138+0x4400] ;  /* 0x004400008a08783b */ /* 0x000f6c0000004200 */
[----:B------:R-:W2:Y:S01]  /*9ec0*/  MUFU.EX2 R24, R25 ;  /* 0x0000001900187308 */ /* 0x000ea20000000800 */
[----:B-1----:R-:W-:-:S02]  /*9ed0*/  F2FP.BF16.F32.PACK_AB R4, R56, R65 ;  /* 0x000000413804723e */ /* 0x002fc400000010ff */
[----:B---3--:R-:W-:Y:S02]  /*9ee0*/  F2FP.BF16.F32.PACK_AB R5, R47, R54 ;  /* 0x000000362f05723e */ /* 0x008fe400000010ff */
[----:B------:R-:W-:-:S03]  /*9ef0*/  F2FP.BF16.F32.PACK_AB R6, R52, R63 ;  /* 0x0000003f3406723e */ /* 0x000fc600000010ff */
[----:B------:R-:W1:Y:S01]  /*9f00*/  MUFU.EX2 R28, R28 ;  /* 0x0000001c001c7308 */ /* 0x000e620000000800 */
[----:B------:R-:W-:-:S07]  /*9f10*/  F2FP.BF16.F32.PACK_AB R7, R42, R45 ;  /* 0x0000002d2a07723e */ /* 0x000fce00000010ff */
[C---:B------:R-:W-:Y:S01]  /*9f20*/  HMMA.16816.F32.BF16 R72, R4.reuse, R12, R72 ;  /* 0x0000000c0448723c */ /* 0x040fe20000041848 */
[----:B------:R-:W-:Y:S05]  /*9f30*/  MUFU.EX2 R21, R21 ;  /* 0x0000001500157308 */ /* 0x000fea0000000800 */
[----:B------:R-:W-:Y:S01]  /*9f40*/  HMMA.16816.F32.BF16 R68, R4, R14, R68 ;  /* 0x0000000e0444723c */ /* 0x000fe20000041844 */
[----:B------:R-:W-:Y:S02]  /*9f50*/  FADD.FTZ R13, R16, R19 ;  /* 0x00000013100d7221 */ /* 0x000fe40000010000 */
[----:B------:R-:W3:Y:S01]  /*9f60*/  LDSM.16.MT88.4 R16, [R137+0x4800] ;  /* 0x004800008910783b */ /* 0x000ee20000004200 */
[----:B------:R-:W1:Y:S01]  /*9f70*/  MUFU.EX2 R20, R20 ;  /* 0x0000001400147308 */ /* 0x000e620000000800 */
[----:B------:R-:W-:-:S02]  /*9f80*/  FADD.FTZ R66, R66, R13 ;  /* 0x0000000d42427221 */ /* 0x000fc40000010000 */
[----:B------:R-:W-:Y:S02]  /*9f90*/  LDSM.16.MT88.4 R12, [R138+0x4c00] ;  /* 0x004c00008a0c783b */ /* 0x000fe40000004200 */
[----:B------:R-:W-:-:S04]  /*9fa0*/  FADD.FTZ R59, R59, R66 ;  /* 0x000000423b3b7221 */ /* 0x000fc80000010000 */
[----:B------:R-:W-:Y:S01]  /*9fb0*/  FADD.FTZ R62, R62, R59 ;  /* 0x0000003b3e3e7221 */ /* 0x000fe20000010000 */
[----:B-----5:R-:W-:Y:S03]  /*9fc0*/  HMMA.16816.F32.BF16 R80, R4, R8, R80 ;  /* 0x000000080450723c */ /* 0x020fe60000041850 */
[----:B------:R-:W-:-:S03]  /*9fd0*/  FADD.FTZ R55, R55, R62 ;  /* 0x0000003e37377221 */ /* 0x000fc60000010000 */
[----:B------:R-:W-:Y:S01]  /*9fe0*/  HMMA.16816.F32.BF16 R76, R4, R10, R76 ;  /* 0x0000000a044c723c */ /* 0x000fe2000004184c */
[----:B------:R-:W5:Y:S01]  /*9ff0*/  LDSM.16.MT88.4 R8, [R138+0x4800] ;  /* 0x004800008a08783b */ /* 0x000f620000004200 */
[----:B------:R-:W-:-:S04]  /*a000*/  FADD.FTZ R102, R102, R55 ;  /* 0x0000003766667221 */ /* 0x000fc80000010000 */
[----:B------:R-:W-:Y:S01]  /*a010*/  FADD.FTZ R97, R97, R102 ;  /* 0x0000006661617221 */ /* 0x000fe20000010000 */
[----:B----4-:R-:W-:Y:S02]  /*a020*/  F2FP.BF16.F32.PACK_AB R4, R35, R38 ;  /* 0x000000262304723e */ /* 0x010fe400000010ff */
[----:B--2---:R-:W-:Y:S01]  /*a030*/  F2FP.BF16.F32.PACK_AB R5, R29, R30 ;  /* 0x0000001e1d05723e */ /* 0x004fe200000010ff */
[----:B------:R-:W-:Y:S01]  /*a040*/  FADD.FTZ R98, R98, R97 ;  /* 0x0000006162627221 */ /* 0x000fe20000010000 */
[----:B------:R-:W-:Y:S02]  /*a050*/  F2FP.BF16.F32.PACK_AB R6, R37, R36 ;  /* 0x000000242506723e */ /* 0x000fe400000010ff */
[----:B------:R-:W-:Y:S01]  /*a060*/  F2FP.BF16.F32.PACK_AB R7, R31, R26 ;  /* 0x0000001a1f07723e */ /* 0x000fe200000010ff */
[----:B------:R-:W-:-:S04]  /*a070*/  FADD.FTZ R95, R95, R98 ;  /* 0x000000625f5f7221 */ /* 0x000fc80000010000 */
[----:B------:R-:W-:Y:S02]  /*a080*/  FADD.FTZ R94, R94, R95 ;  /* 0x0000005f5e5e7221 */ /* 0x000fe40000010000 */
[----:B---3--:R-:W-:Y:S02]  /*a090*/  HMMA.16816.F32.BF16 R72, R4, R16, R72 ;  /* 0x000000100448723c */ /* 0x008fe40000041848 */
        /* <DEDUP_REMOVED lines=9> */
[----:B------:R-:W-:Y:S01]  /*a130*/  FADD.FTZ R61, R61, R90 ;  /* 0x0000005a3d3d7221 */ /* 0x000fe20000010000 */
[C---:B-----5:R-:W-:Y:S01]  /*a140*/  HMMA.16816.F32.BF16 R80, R4.reuse, R8, R80 ;  /* 0x000000080450723c */ /* 0x060fe20000041850 */
[----:B------:R-:W-:Y:S02]  /*a150*/  FADD.FTZ R63, R63, R56 ;  /* 0x000000383f3f7221 */ /* 0x000fe40000010000 */
[----:B------:R-:W-:Y:S02]  /*a160*/  FADD.FTZ R54, R54, R61 ;  /* 0x0000003d36367221 */ /* 0x000fe40000010000 */
[----:B------:R-:W-:Y:S01]  /*a170*/  FADD.FTZ R63, R52, R63 ;  /* 0x0000003f343f7221 */ /* 0x000fe20000010000 */
[----:B------:R-:W-:Y:S01]  /*a180*/  HMMA.16816.F32.BF16 R76, R4, R10, R76 ;  /* 0x0000000a044c723c */ /* 0x000fe2000004184c */
[----:B------:R-:W2:Y:S01]  /*a190*/  LDSM.16.MT88.4 R8, [R137+0x4c00] ;  /* 0x004c00008908783b */ /* 0x000ea20000004200 */
[----:B------:R-:W-:Y:S01]  /*a1a0*/  FADD.FTZ R54, R47, R54 ;  /* 0x000000362f367221 */ /* 0x000fe20000010000 */
[----:B------:R-:W-:-:S03]  /*a1b0*/  FADD.FTZ R38, R38, R63 ;  /* 0x0000003f26267221 */ /* 0x000fc60000010000 */
[----:B------:R-:W-:Y:S01]  /*a1c0*/  FADD.FTZ R45, R45, R54 ;  /* 0x000000362d2d7221 */ /* 0x000fe20000010000 */
[----:B------:R-:W-:Y:S01]  /*a1d0*/  FADD.FTZ R35, R35, R38 ;  /* 0x0000002623237221 */ /* 0x000fe20000010000 */
[----:B------:R-:W-:Y:S02]  /*a1e0*/  F2FP.BF16.F32.PACK_AB R4, R39, R32 ;  /* 0x000000202704723e */ /* 0x000fe400000010ff */
[----:B------:R-:W-:Y:S01]  /*a1f0*/  FADD.FTZ R45, R42, R45 ;  /* 0x0000002d2a2d7221 */ /* 0x000fe20000010000 */
[----:B------:R-:W-:Y:S01]  /*a200*/  FADD.FTZ R36, R36, R35 ;  /* 0x0000002324247221 */ /* 0x000fe20000010000 */
[----:B------:R-:W-:Y:S02]  /*a210*/  F2FP.BF16.F32.PACK_AB R5, R24, R23 ;  /* 0x000000171805723e */ /* 0x000fe400000010ff */
[----:B------:R-:W-:Y:S01]  /*a220*/  FADD.FTZ R30, R30, R45 ;  /* 0x0000002d1e1e7221 */ /* 0x000fe20000010000 */
[----:B------:R-:W-:Y:S01]  /*a230*/  FADD.FTZ R37, R37, R36 ;  /* 0x0000002425257221 */ /* 0x000fe20000010000 */
[----:B-1----:R-:W-:-:S02]  /*a240*/  F2FP.BF16.F32.PACK_AB R6, R3, R28 ;  /* 0x0000001c0306723e */ /* 0x002fc400000010ff */
[----:B------:R-:W-:Y:S01]  /*a250*/  FADD.FTZ R29, R29, R30 ;  /* 0x0000001e1d1d7221 */ /* 0x000fe20000010000 */
[----:B------:R-:W-:Y:S01]  /*a260*/  FADD.FTZ R32, R32, R37 ;  /* 0x0000002520207221 */ /* 0x000fe20000010000 */
[----:B------:R-:W-:Y:S02]  /*a270*/  F2FP.BF16.F32.PACK_AB R7, R20, R21 ;  /* 0x000000151407723e */ /* 0x000fe400000010ff */
        /* <DEDUP_REMOVED lines=8> */
[----:B------:R-:W-:Y:S03]  /*a300*/  HMMA.16816.F32.BF16 R76, R4, R14, R76 ;  /* 0x0000000e044c723c */ /* 0x000fe6000004184c */
[----:B------:R-:W-:-:S03]  /*a310*/  FADD.FTZ R21, R21, R24 ;  /* 0x0000001815157221 */ /* 0x000fc60000010000 */
[----:B--2---:R-:W-:Y:S01]  /*a320*/  HMMA.16816.F32.BF16 R72, R4, R8, R72 ;  /* 0x000000080448723c */ /* 0x004fe20000041848 */
[----:B------:R-:W-:-:S05]  /*a330*/  FADD.FTZ R159, R20, R21 ;  /* 0x00000015149f7221 */ /* 0x000fca0000010000 */
        /* <DEDUP_REMOVED lines=9> */
[----:B------:R-:W-:Y:S01]  /*a3d0*/  ULDC.64 UR8, c[0x0][0x250] ;  /* 0x0000940000087ab9 */ /* 0x000fe20000000a00 */
[----:B------:R-:W-:Y:S02]  /*a3e0*/  ULDC.64 UR4, c[0x0][0x238] ;  /* 0x00008e0000047ab9 */ /* 0x000fe40000000a00 */
        /* <DEDUP_REMOVED lines=57> */
.L_x_4585:
[----:B------:R-:W-:Y:S02]  /*a780*/  ULDC UR8, c[0x0][0x250] ;  /* 0x0000940000087ab9 */ /* 0x000fe40000000800 */
[----:B------:R-:W-:-:S06]  /*a790*/  USHF.L.U32 UR4, UR8, 0x7, URZ ;  /* 0x0000000708047899 */ /* 0x000fcc000800063f */
[----:B------:R-:W-:-:S04]  /*a7a0*/  IADD3 R5, RZ, -UR4, RZ ;  /* 0x80000004ff057c10 */ /* 0x000fc8000fffe0ff */
[----:B------:R-:W-:-:S07]  /*a7b0*/  SHF.R.S32.HI R4, RZ, 0x1f, R5 ;  /* 0x0000001fff047819 */ /* 0x000fce0000011405 */
.L_x_4586:
[----:B------:R-:W-:Y:S01]  /*a7c0*/  USHF.L.U32 UR5, UR8, 0x6, URZ ;  /* 0x0000000608057899 */ /* 0x000fe2000800063f */
[C---:B------:R-:W-:Y:S01]  /*a7d0*/  LEA R146, P0, R5.reuse, R146, 0x1 ;  /* 0x0000009205927211 */ /* 0x040fe200078008ff */
[----:B------:R-:W-:Y:S01]  /*a7e0*/  ULDC UR4, c[0x0][0x254] ;  /* 0x0000950000047ab9 */ /* 0x000fe20000000800 */
[----:B------:R-:W-:Y:S01]  /*a7f0*/  P2R R3, PR, RZ, 0x2 ;  /* 0x00000002ff037803 */ /* 0x000fe20000000000 */
        /* <DEDUP_REMOVED lines=13> */
[----:B------:R-:W-:-:S05]  /*a8d0*/  IADD3.X R9, R11, UR4, RZ, P0, !PT ;  /* 0x000000040b097c10 */ /* 0x000fca00087fe4ff */
[----:B------:R2:W-:Y:S04]  /*a8e0*/  LDGSTS.E.BYPASS.LTC128B.128 [R155+0x4800], desc[UR6][R8.64] ;  /* 0x04800000089b7fae */ /* 0x0005e8000b901d46 */
[----:B------:R-:W-:Y:S04]  /*a8f0*/  LDSM.16.M88.4 R52, [R142] ;  /* 0x000000008e34783b */ /* 0x000fe80000000200 */
[----:B------:R-:W1:Y:S04]  /*a900*/  LDSM.16.M88.4 R12, [R140+0x1400] ;  /* 0x001400008c0c783b */ /* 0x000e680000000200 */
[----:B------:R-:W-:Y:S04]  /*a910*/  LDSM.16.M88.4 R36, [R141] ;  /* 0x000000008d24783b */ /* 0x000fe80000000200 */
[----:B------:R-:W-:Y:S04]  /*a920*/  LDSM.16.M88.4 R4, [R136] ;  /* 0x000000008804783b */ /* 0x000fe80000000200 */
[----:B------:R-:W2:Y:S04]  /*a930*/  LDSM.16.M88.4 R28, [R140+0x1800] ;  /* 0x001800008c1c783b */ /* 0x000ea80000000200 */
[----:B------:R-:W3:Y:S04]  /*a940*/  LDSM.16.M88.4 R56, [R140+0x1000] ;  /* 0x001000008c38783b */ /* 0x000ee80000000200 */
[----:B------:R-:W4:Y:S04]  /*a950*/  LDSM.16.M88.4 R60, [R135] ;  /* 0x00000000873c783b */ /* 0x000f280000000200 */
[----:B------:R-:W5:Y:S04]  /*a960*/  LDSM.16.M88.4 R32, [R139] ;  /* 0x000000008b20783b */ /* 0x000f680000000200 */
[----:B------:R-:W5:Y:S04]  /*a970*/  LDSM.16.M88.4 R44, [R140+0x2000] ;  /* 0x002000008c2c783b */ /* 0x000f680000000200 */
[----:B------:R-:W5:Y:S04]  /*a980*/  LDSM.16.M88.4 R20, [R140+0x1c00] ;  /* 0x001c00008c14783b */ /* 0x000f680000000200 */
[----:B------:R-:W-:Y:S01]  /*a990*/  LDSM.16.M88.4 R64, [R140+0x2800] ;  /* 0x002800008c40783b */ /* 0x000fe20000000200 */
[C---:B-1----:R-:W-:Y:S03]  /*a9a0*/  HMMA.16816.F32.BF16 R16, R52.reuse, R12, RZ ;  /* 0x0000000c3410723c */ /* 0x042fe600000418ff */
[----:B------:R-:W-:Y:S04]  /*a9b0*/  LDSM.16.M88.4 R40, [R140+0x2400] ;  /* 0x002400008c28783b */ /* 0x000fe80000000200 */
[----:B------:R-:W0:Y:S01]  /*a9c0*/  LDGDEPBAR ;  /* 0x00000000000079af */ /* 0x000e220000000000 */
[C---:B------:R-:W-:Y:S06]  /*a9d0*/  HMMA.16816.F32.BF16 R12, R52.reuse, R14, RZ ;  /* 0x0000000e340c723c */ /* 0x040fec00000418ff */
[C---:B--2---:R-:W-:Y:S06]  /*a9e0*/  HMMA.16816.F32.BF16 R8, R52.reuse, R28, RZ ;  /* 0x0000001c3408723c */ /* 0x044fec00000418ff */
[----:B---3--:R-:W-:Y:S06]  /*a9f0*/  HMMA.16816.F32.BF16 R24, R52, R56, RZ ;  /* 0x000000383418723c */ /* 0x008fec00000418ff */
[C---:B------:R-:W-:Y:S06]  /*aa00*/  HMMA.16816.F32.BF16 R16, R36.reuse, R4, R16 ;  /* 0x000000042410723c */ /* 0x040fec0000041810 */
[----:B------:R-:W-:Y:S06]  /*aa10*/  HMMA.16816.F32.BF16 R12, R36, R6, R12 ;  /* 0x00000006240c723c */ /* 0x000fec000004180c */
[C---:B------:R-:W-:Y:S01]  /*aa20*/  HMMA.16816.F32.BF16 R4, R52.reuse, R30, RZ ;  /* 0x0000001e3404723c */ /* 0x040fe200000418ff */
[----:B------:R-:W1:Y:S05]  /*aa30*/  LDSM.16.M88.4 R28, [R133] ;  /* 0x00000000851c783b */ /* 0x000e6a0000000200 */
[----:B------:R-:W-:Y:S06]  /*aa40*/  HMMA.16816.F32.BF16 R56, R52, R58, RZ ;  /* 0x0000003a3438723c */ /* 0x000fec00000418ff */
[C---:B----4-:R-:W-:Y:S01]  /*aa50*/  HMMA.16816.F32.BF16 R8, R36.reuse, R60, R8 ;  /* 0x0000003c2408723c */ /* 0x050fe20000041808 */
[----:B------:R-:W-:Y:S01]  /*aa60*/  FMUL.FTZ R17, R17, UR13 ;  /* 0x0000000d11117c20 */ /* 0x000fe20008410000 */
[----:B------:R-:W-:Y:S01]  /*aa70*/  FMUL.FTZ R19, R19, UR13 ;  /* 0x0000000d13137c20 */ /* 0x000fe20008410000 */
[----:B------:R-:W-:Y:S01]  /*aa80*/  FMUL.FTZ R16, R16, UR13 ;  /* 0x0000000d10107c20 */ /* 0x000fe20008410000 */
[----:B------:R-:W-:Y:S01]  /*aa90*/  FMUL.FTZ R93, R18, UR13 ;  /* 0x0000000d125d7c20 */ /* 0x000fe20008410000 */
[----:B------:R-:W-:Y:S01]  /*aaa0*/  MUFU.TANH R95, R17 ;  /* 0x00000011005f7308 */ /* 0x000fe20000002400 */
[----:B-----5:R-:W-:Y:S01]  /*aab0*/  HMMA.16816.F32.BF16 R24, R36, R32, R24 ;  /* 0x000000202418723c */ /* 0x020fe20000041818 */
[----:B------:R-:W-:Y:S01]  /*aac0*/  FMUL.FTZ R13, R13, UR13 ;  /* 0x0000000d0d0d7c20 */ /* 0x000fe20008410000 */
[----:B------:R-:W-:Y:S01]  /*aad0*/  FMUL.FTZ R97, R15, UR13 ;  /* 0x0000000d0f617c20 */ /* 0x000fe20008410000 */
[----:B------:R-:W-:Y:S01]  /*aae0*/  FMUL.FTZ R114, R12, UR13 ;  /* 0x0000000d0c727c20 */ /* 0x000fe20008410000 */
[----:B------:R-:W-:-:S02]  /*aaf0*/  FMUL.FTZ R99, R14, UR13 ;  /* 0x0000000d0e637c20 */ /* 0x000fc40008410000 */
[----:B------:R-:W-:Y:S01]  /*ab00*/  HMMA.16816.F32.BF16 R4, R36, R62, R4 ;  /* 0x0000003e2404723c */ /* 0x000fe20000041804 */
[----:B------:R-:W-:Y:S05]  /*ab10*/  MUFU.TANH R96, R19 ;  /* 0x0000001300607308 */ /* 0x000fea0000002400 */
[----:B------:R-:W-:Y:S03]  /*ab20*/  HMMA.16816.F32.BF16 R60, R52, R44, RZ ;  /* 0x0000002c343c723c */ /* 0x000fe600000418ff */
[----:B------:R2:W3:Y:S03]  /*ab30*/  MUFU.TANH R118, R16 ;  /* 0x0000001000767308 */ /* 0x0004e60000002400 */
[----:B------:R-:W-:Y:S01]  /*ab40*/  HMMA.16816.F32.BF16 R56, R36, R34, R56 ;  /* 0x000000222438723c */ /* 0x000fe20000041838 */
[----:B------:R-:W4:Y:S01]  /*ab50*/  LDSM.16.M88.4 R32, [R134] ;  /* 0x000000008620783b */ /* 0x000f220000000200 */
        /* <DEDUP_REMOVED lines=11> */
[----:B------:R-:W5:Y:S01]  /*ac10*/  MUFU.TANH R87, R87 ;  /* 0x0000005700577308 */ /* 0x000f620000002400 */
[----:B--2---:R-:W2:Y:S02]  /*ac20*/  LDSM.16.M88.4 R16, [R86] ;  /* 0x000000005610783b */ /* 0x004ea40000000200 */
[----:B------:R-:W-:Y:S05]  /*ac30*/  HMMA.16816.F32.BF16 R24, R52, R20, RZ ;  /* 0x000000143418723c */ /* 0x000fea00000418ff */
[----:B------:R-:W-:Y:S01]  /*ac40*/  MUFU.TANH R112, R4 ;  /* 0x0000000400707308 */ /* 0x000fe20000002400 */
[----:B-1----:R-:W-:Y:S02]  /*ac50*/  HMMA.16816.F32.BF16 R60, R36, R28, R60 ;  /* 0x0000001c243c723c */ /* 0x002fe4000004183c */
[----:B------:R-:W-:Y:S01]  /*ac60*/  FMUL.FTZ R57, R57, UR13 ;  /* 0x0000000d39397c20 */ /* 0x000fe20008410000 */
[----:B------:R-:W-:Y:S01]  /*ac70*/  FMUL.FTZ R58, R58, UR13 ;  /* 0x0000000d3a3a7c20 */ /* 0x000fe20008410000 */
[----:B------:R-:W-:Y:S01]  /*ac80*/  FMUL.FTZ R94, R59, UR13 ;  /* 0x0000000d3b5e7c20 */ /* 0x000fe20008410000 */
[----:B------:R-:W-:Y:S01]  /*ac90*/  FMUL.FTZ R49, R56, UR13 ;  /* 0x0000000d38317c20 */ /* 0x000fe20008410000 */
[----:B------:R-:W-:Y:S01]  /*aca0*/  HMMA.16816.F32.BF16 R20, R52, R22, RZ ;  /* 0x000000163414723c */ /* 0x000fe200000418ff */
[----:B------:R1:W-:Y:S01]  /*acb0*/  MUFU.TANH R28, R13 ;  /* 0x0000000d001c7308 */ /* 0x0003e20000002400 */
[----:B------:R-:W-:-:S04]  /*acc0*/  FMUL.FTZ R29, R7, UR13 ;  /* 0x0000000d071d7c20 */ /* 0x000fc80008410000 */
[C---:B------:R-:W-:Y:S03]  /*acd0*/  HMMA.16816.F32.BF16 R44, R36.reuse, R30, R44 ;  /* 0x0000001e242c723c */ /* 0x040fe6000004182c */
[----:B------:R-:W5:Y:S03]  /*ace0*/  MUFU.TANH R89, R89 ;  /* 0x0000005900597308 */ /* 0x000f660000002400 */
[----:B----4-:R-:W-:Y:S01]  /*acf0*/  HMMA.16816.F32.BF16 R24, R36, R32, R24 ;  /* 0x000000202418723c */ /* 0x010fe20000041818 */
[----:B------:R-:W-:Y:S01]  /*ad00*/  FMUL.FTZ R30, R5, UR13 ;  /* 0x0000000d051e7c20 */ /* 0x000fe20008410000 */
[----:B------:R-:W-:-:S03]  /*ad10*/  FMUL.FTZ R5, R6, UR13 ;  /* 0x0000000d06057c20 */ /* 0x000fc60008410000 */
[----:B------:R-:W4:Y:S01]  /*ad20*/  MUFU.TANH R88, R88 ;  /* 0x0000005800587308 */ /* 0x000f220000002400 */
[----:B------:R-:W-:Y:S01]  /*ad30*/  FMUL.FTZ R61, R61, UR13 ;  /* 0x0000000d3d3d7c20 */ /* 0x000fe20008410000 */
[----:B-1----:R-:W-:Y:S01]  /*ad40*/  HMMA.16816.F32.BF16 R12, R52, R64, RZ ;  /* 0x00000040340c723c */ /* 0x002fe200000418ff */
[----:B------:R-:W-:Y:S01]  /*ad50*/  FMUL.FTZ R104, R60, UR13 ;  /* 0x0000000d3c687c20 */ /* 0x000fe20008410000 */
[----:B------:R-:W-:-:S04]  /*ad60*/  FMUL.FTZ R62, R62, UR13 ;  /* 0x0000000d3e3e7c20 */ /* 0x000fc80008410000 */
[----:B------:R-:W-:Y:S01]  /*ad70*/  HMMA.16816.F32.BF16 R20, R36, R34, R20 ;  /* 0x000000222414723c */ /* 0x000fe20000041814 */
[----:B------:R-:W1:Y:S01]  /*ad80*/  LDSM.16.M88.4 R32, [R132] ;  /* 0x000000008420783b */ /* 0x000e620000000200 */
[----:B------:R-:W4:Y:S03]  /*ad90*/  MUFU.TANH R90, R90 ;  /* 0x0000005a005a7308 */ /* 0x000f260000002400 */
[----:B------:R-:W-:Y:S01]  /*ada0*/  FMUL.FTZ R45, R45, UR13 ;  /* 0x0000000d2d2d7c20 */ /* 0x000fe20008410000 */
[----:B------:R-:W-:Y:S01]  /*adb0*/  HMMA.16816.F32.BF16 R64, R52, R66, RZ ;  /* 0x000000423440723c */ /* 0x000fe200000418ff */
[----:B------:R-:W-:Y:S01]  /*adc0*/  FMUL.FTZ R44, R44, UR13 ;  /* 0x0000000d2c2c7c20 */ /* 0x000fe20008410000 */
[----:B------:R-:W-:Y:S02]  /*add0*/  FMUL.FTZ R46, R46, UR13 ;  /* 0x0000000d2e2e7c20 */ /* 0x000fe40008410000 */
[----:B------:R-:W4:Y:S01]  /*ade0*/  MUFU.TANH R92, R57 ;  /* 0x00000039005c7308 */ /* 0x000f220000002400 */
[----:B------:R-:W-:Y:S01]  /*adf0*/  FMUL.FTZ R24, R24, UR13 ;  /* 0x0000000d18187c20 */ /* 0x000fe20008410000 */
[----:B------:R-:W-:Y:S01]  /*ae00*/  FMUL.FTZ R25, R25, UR13 ;  /* 0x0000000d19197c20 */ /* 0x000fe20008410000 */
[----:B------:R-:W-:Y:S01]  /*ae10*/  FMUL.FTZ R6, R26, UR13 ;  /* 0x0000000d1a067c20 */ /* 0x000fe20008410000 */
[----:B------:R-:W-:Y:S01]  /*ae20*/  FMUL.FTZ R7, R27, UR13 ;  /* 0x0000000d1b077c20 */ /* 0x000fe20008410000 */
[----:B------:R-:W-:-:S03]  /*ae30*/  FMUL.FTZ R27, R47, UR13 ;  /* 0x0000000d2f1b7c20 */ /* 0x000fc60008410000 */
[C---:B--2---:R-:W-:Y:S01]  /*ae40*/  HMMA.16816.F32.BF16 R12, R36.reuse, R16, R12 ;  /* 0x00000010240c723c */ /* 0x044fe2000004180c */
[----:B------:R2:W-:Y:S05]  /*ae50*/  MUFU.TANH R91, R58 ;  /* 0x0000003a005b7308 */ /* 0x0005ea0000002400 */
[----:B------:R-:W-:Y:S01]  /*ae60*/  FMUL.FTZ R21, R21, UR13 ;  /* 0x0000000d15157c20 */ /* 0x000fe20008410000 */
[----:B------:R-:W-:Y:S02]  /*ae70*/  IMAD.SHL.U32 R16, R154, 0x80, RZ ;  /* 0x000000809a107824 */ /* 0x000fe400078e00ff */
[----:B------:R-:W-:Y:S01]  /*ae80*/  FMUL.FTZ R10, R23, UR13 ;  /* 0x0000000d170a7c20 */ /* 0x000fe20008410000 */
[----:B------:R-:W4:Y:S01]  /*ae90*/  MUFU.TANH R94, R94 ;  /* 0x0000005e005e7308 */ /* 0x000f220000002400 */
[----:B------:R-:W-:Y:S01]  /*aea0*/  FMUL.FTZ R23, R63, UR13 ;  /* 0x0000000d3f177c20 */ /* 0x000fe20008410000 */
[----:B------:R-:W-:Y:S01]  /*aeb0*/  FMUL.FTZ R20, R20, UR13 ;  /* 0x0000000d14147c20 */ /* 0x000fe20008410000 */
[----:B------:R-:W-:Y:S01]  /*aec0*/  LOP3.LUT R4, R16, 0x8, R85, 0xfe, !PT ;  /* 0x0000000810047812 */ /* 0x000fe200078efe55 */
[----:B------:R-:W-:Y:S01]  /*aed0*/  HMMA.16816.F32.BF16 R64, R36, R18, R64 ;  /* 0x000000122440723c */ /* 0x000fe20000041840 */
[----:B------:R-:W-:-:S02]  /*aee0*/  FMUL.FTZ R22, R22, UR13 ;  /* 0x0000000d16167c20 */ /* 0x000fc40008410000 */
[C---:B------:R-:W-:Y:S01]  /*aef0*/  ISETP.GE.AND P4, PT, R4.reuse, R51, PT ;  /* 0x000000330400720c */ /* 0x040fe20003f86270 */
[----:B------:R5:W-:Y:S01]  /*af00*/  MUFU.TANH R31, R11 ;  /* 0x0000000b001f7308 */ /* 0x000be20000002400 */
[----:B------:R-:W-:Y:S01]  /*af10*/  ISETP.GE.AND P2, PT, R4, R50, PT ;  /* 0x000000320400720c */ /* 0x000fe20003f46270 */
[----:B--2---:R-:W-:Y:S01]  /*af20*/  HMMA.16816.F32.BF16 R56, R52, R40, RZ ;  /* 0x000000283438723c */ /* 0x004fe200000418ff */
[----:B------:R-:W-:-:S04]  /*af30*/  LOP3.LUT R4, R16, 0x10, R85, 0xfe, !PT ;  /* 0x0000001010047812 */ /* 0x000fc800078efe55 */
[C---:B------:R-:W-:Y:S01]  /*af40*/  ISETP.GE.AND P6, PT, R4.reuse, R51, PT ;  /* 0x000000330400720c */ /* 0x040fe20003fc6270 */
[----:B------:R-:W-:Y:S01]  /*af50*/  HMMA.16816.F32.BF16 R40, R52, R42, RZ ;  /* 0x0000002a3428723c */ /* 0x000fe200000418ff */
[-C--:B------:R-:W-:Y:S01]  /*af60*/  ISETP.GE.AND P3, PT, R4, R50.reuse, PT ;  /* 0x000000320400720c */ /* 0x080fe20003f66270 */
[----:B------:R2:W-:Y:S01]  /*af70*/  MUFU.TANH R100, R21 ;  /* 0x0000001500647308 */ /* 0x0005e20000002400 */
[----:B------:R-:W-:Y:S01]  /*af80*/  LOP3.LUT R4, R16, R85, RZ, 0xfc, !PT ;  /* 0x0000005510047212 */ /* 0x000fe200078efcff */
[----:B------:R-:W-:Y:S01]  /*af90*/  FMUL.FTZ R13, R13, UR13 ;  /* 0x0000000d0d0d7c20 */ /* 0x000fe20008410000 */
[----:B------:R-:W-:Y:S01]  /*afa0*/  FMUL.FTZ R15, R15, UR13 ;  /* 0x0000000d0f0f7c20 */ /* 0x000fe20008410000 */
[----:B---3--:R-:W-:Y:S01]  /*afb0*/  FSEL R118, R118, -INF , !P6 ;  /* 0xff80000076767808 */ /* 0x008fe20007000000 */
[----:B------:R-:W-:Y:S01]  /*afc0*/  FMUL.FTZ R12, R12, UR13 ;  /* 0x0000000d0c0c7c20 */ /* 0x000fe20008410000 */
[CC--:B------:R-:W-:Y:S01]  /*afd0*/  ISETP.GE.AND P5, PT, R4.reuse, R51.reuse, PT ;  /* 0x000000330400720c */ /* 0x0c0fe20003fa6270 */
[C---:B-----5:R-:W-:Y:S01]  /*afe0*/  VIADD R11, R4.reuse, 0x1 ;  /* 0x00000001040b7836 */ /* 0x060fe20000000000 */
[CC--:B------:R-:W-:Y:S01]  /*aff0*/  ISETP.GE.AND P0, PT, R4.reuse, R50.reuse, PT ;  /* 0x000000320400720c */ /* 0x0c0fe20003f06270 */
[----:B------:R-:W-:Y:S01]  /*b000*/  VIADD R17, R4, 0x9 ;  /* 0x0000000904117836 */ /* 0x000fe20000000000 */
[----:B------:R-:W-:Y:S01]  /*b010*/  FSEL R18, R87, -INF , !P5 ;  /* 0xff80000057127808 */ /* 0x000fe20006800000 */
[----:B------:R3:W-:Y:S01]  /*b020*/  MUFU.TANH R106, R24 ;  /* 0x00000018006a7308 */ /* 0x0007e20000002400 */
[----:B------:R-:W-:Y:S01]  /*b030*/  FSEL R19, R89, -INF , !P0 ;  /* 0xff80000059137808 */ /* 0x000fe20004000000 */
[----:B------:R-:W-:Y:S01]  /*b040*/  FMUL.FTZ R65, R65, UR13 ;  /* 0x0000000d41417c20 */ /* 0x000fe20008410000 */
[C---:B------:R-:W-:Y:S01]  /*b050*/  ISETP.GE.AND P5, PT, R11.reuse, R51, PT ;  /* 0x000000330b00720c */ /* 0x040fe20003fa6270 */
[----:B------:R-:W-:Y:S01]  /*b060*/  FMUL.FTZ R14, R14, UR13 ;  /* 0x0000000d0e0e7c20 */ /* 0x000fe20008410000 */
[----:B------:R-:W-:Y:S01]  /*b070*/  ISETP.GE.AND P0, PT, R11, R50, PT ;  /* 0x000000320b00720c */ /* 0x000fe20003f06270 */
[----:B-1----:R-:W-:Y:S01]  /*b080*/  HMMA.16816.F32.BF16 R56, R36, R32, R56 ;  /* 0x000000202438723c */ /* 0x002fe20000041838 */
[----:B----4-:R-:W-:Y:S01]  /*b090*/  FSEL R120, R88, -INF , !P5 ;  /* 0xff80000058787808 */ /* 0x010fe20006800000 */
[----:B------:R-:W1:Y:S01]  /*b0a0*/  MUFU.TANH R9, R9 ;  /* 0x0000000900097308 */ /* 0x000e620000002400 */
[----:B--2---:R-:W-:-:S02]  /*b0b0*/  FSEL R21, R90, -INF , !P0 ;  /* 0xff8000005a157808 */ /* 0x004fc40004000000 */
[CC--:B------:R-:W-:Y:S01]  /*b0c0*/  ISETP.GE.AND P5, PT, R17.reuse, R51.reuse, PT ;  /* 0x000000331100720c */ /* 0x0c0fe20003fa6270 */
[----:B------:R-:W-:Y:S01]  /*b0d0*/  HMMA.16816.F32.BF16 R40, R36, R34, R40 ;  /* 0x000000222428723c */ /* 0x000fe20000041828 */
[----:B------:R-:W-:Y:S01]  /*b0e0*/  ISETP.GE.AND P0, PT, R17, R50, PT ;  /* 0x000000321100720c */ /* 0x000fe20003f06270 */
[----:B------:R-:W-:Y:S01]  /*b0f0*/  VIADD R32, R4, 0x21 ;  /* 0x0000002104207836 */ /* 0x000fe20000000000 */
[----:B------:R-:W-:Y:S01]  /*b100*/  FSEL R116, R92, -INF , !P5 ;  /* 0xff8000005c747808 */ /* 0x000fe20006800000 */
[----:B------:R2:W-:Y:S01]  /*b110*/  MUFU.TANH R98, R25 ;  /* 0x0000001900627308 */ /* 0x0005e20000002400 */
[----:B---3--:R-:W-:Y:S01]  /*b120*/  VIADD R24, R4, 0x11 ;  /* 0x0000001104187836 */ /* 0x008fe20000000000 */
[----:B------:R-:W-:Y:S01]  /*b130*/  FSEL R17, R94, -INF , !P0 ;  /* 0xff8000005e117808 */ /* 0x000fe20004000000 */
[----:B------:R-:W-:Y:S01]  /*b140*/  FMUL.FTZ R33, R67, UR13 ;  /* 0x0000000d43217c20 */ /* 0x000fe20008410000 */
[----:B------:R-:W-:Y:S02]  /*b150*/  FMUL.FTZ R35, R66, UR13 ;  /* 0x0000000d42237c20 */ /* 0x000fe40008410000 */
[----:B------:R-:W-:-:S02]  /*b160*/  ISETP.GE.AND P5, PT, R24, R51, PT ;  /* 0x000000331800720c */ /* 0x000fc40003fa6270 */
[----:B------:R-:W-:Y:S01]  /*b170*/  ISETP.GE.AND P0, PT, R24, R50, PT ;  /* 0x000000321800720c */ /* 0x000fe20003f06270 */
[----:B------:R-:W-:Y:S01]  /*b180*/  VIADD R24, R4, 0x19 ;  /* 0x0000001904187836 */ /* 0x000fe20000000000 */
[----:B------:R-:W3:Y:S01]  /*b190*/  MUFU.TANH R30, R30 ;  /* 0x0000001e001e7308 */ /* 0x000ee20000002400 */
[----:B------:R-:W-:-:S03]  /*b1a0*/  FSEL R26, R95, -INF , !P5 ;  /* 0xff8000005f1a7808 */ /* 0x000fc60006800000 */
[-C--:B------:R-:W-:Y:S01]  /*b1b0*/  ISETP.GE.AND P5, PT, R24, R51.reuse, PT ;  /* 0x000000331800720c */ /* 0x080fe20003fa6270 */
[----:B------:R-:W-:Y:S01]  /*b1c0*/  FMUL.FTZ R57, R57, UR13 ;  /* 0x0000000d39397c20 */ /* 0x000fe20008410000 */
[----:B------:R-:W-:Y:S01]  /*b1d0*/  FMUL.FTZ R59, R59, UR13 ;  /* 0x0000000d3b3b7c20 */ /* 0x000fe20008410000 */
[----:B--2---:R-:W-:Y:S01]  /*b1e0*/  FSEL R25, R96, -INF , !P0 ;  /* 0xff80000060197808 */ /* 0x004fe20004000000 */
[----:B------:R-:W2:Y:S01]  /*b1f0*/  MUFU.TANH R29, R29 ;  /* 0x0000001d001d7308 */ /* 0x000ea20000002400 */
[-C--:B------:R-:W-:Y:S01]  /*b200*/  ISETP.GE.AND P0, PT, R24, R50.reuse, PT ;  /* 0x000000321800720c */ /* 0x080fe20003f06270 */
        /* <DEDUP_REMOVED lines=9> */
[----:B-1----:R-:W-:Y:S01]  /*b2a0*/  FSEL R28, R9, -INF , !P5 ;  /* 0xff800000091c7808 */ /* 0x002fe20006800000 */
[----:B------:R-:W-:Y:S01]  /*b2b0*/  FMUL.FTZ R40, R40, UR13 ;  /* 0x0000000d28287c20 */ /* 0x000fe20008410000 */
[----:B------:R-:W-:Y:S01]  /*b2c0*/  FSEL R31, R31, -INF , !P0 ;  /* 0xff8000001f1f7808 */ /* 0x000fe20004000000 */
[----:B------:R-:W-:Y:S01]  /*b2d0*/  FMUL.FTZ R42, R42, UR13 ;  /* 0x0000000d2a2a7c20 */ /* 0x000fe20008410000 */
[C---:B------:R-:W-:Y:S01]  /*b2e0*/  ISETP.GE.AND P5, PT, R32.reuse, R51, PT ;  /* 0x000000332000720c */ /* 0x040fe20003fa6270 */
[----:B------:R-:W1:Y:S01]  /*b2f0*/  MUFU.TANH R10, R10 ;  /* 0x0000000a000a7308 */ /* 0x000e620000002400 */
[----:B------:R-:W-:Y:S01]  /*b300*/  ISETP.GE.AND P0, PT, R32, R50, PT ;  /* 0x000000322000720c */ /* 0x000fe20003f06270 */
[----:B------:R-:W-:Y:S01]  /*b310*/  VIADD R32, R4, 0x31 ;  /* 0x0000003104207836 */ /* 0x000fe20000000000 */
[----:B---3--:R-:W-:-:S02]  /*b320*/  FSEL R30, R30, -INF , !P5 ;  /* 0xff8000001e1e7808 */ /* 0x008fc40006800000 */
[----:B--2---:R-:W-:Y:S02]  /*b330*/  FSEL R29, R29, -INF , !P0 ;  /* 0xff8000001d1d7808 */ /* 0x004fe40004000000 */
[CC--:B------:R-:W-:Y:S01]  /*b340*/  ISETP.GE.AND P5, PT, R32.reuse, R51.reuse, PT ;  /* 0x000000332000720c */ /* 0x0c0fe20003fa6270 */
[----:B------:R-:W2:Y:S01]  /*b350*/  MUFU.TANH R11, R61 ;  /* 0x0000003d000b7308 */ /* 0x000ea20000002400 */
[-C--:B------:R-:W-:Y:S01]  /*b360*/  ISETP.GE.AND P0, PT, R32, R50.reuse, PT ;  /* 0x000000322000720c */ /* 0x080fe20003f06270 */
[----:B------:R-:W-:Y:S01]  /*b370*/  VIADD R32, R4, 0x39 ;  /* 0x0000003904207836 */ /* 0x000fe20000000000 */
[----:B------:R-:W-:Y:S02]  /*b380*/  FSEL R98, R98, -INF , !P5 ;  /* 0xff80000062627808 */ /* 0x000fe40006800000 */
[----:B----4-:R-:W-:Y:S01]  /*b390*/  FSEL R87, R7, -INF , !P0 ;  /* 0xff80000007577808 */ /* 0x010fe20004000000 */
[----:B------:R-:W-:Y:S01]  /*b3a0*/  VIADD R7, R4, 0x41 ;  /* 0x0000004104077836 */ /* 0x000fe20000000000 */
[C---:B------:R-:W-:Y:S01]  /*b3b0*/  ISETP.GE.AND P5, PT, R32.reuse, R51, PT ;  /* 0x000000332000720c */ /* 0x040fe20003fa6270 */
[----:B------:R-:W-:Y:S01]  /*b3c0*/  MUFU.TANH R23, R23 ;  /* 0x0000001700177308 */ /* 0x000fe20000002400 */
[----:B------:R-:W-:-:S02]  /*b3d0*/  ISETP.GE.AND P0, PT, R32, R50, PT ;  /* 0x000000322000720c */ /* 0x000fc40003f06270 */
[----:B------:R-:W-:Y:S02]  /*b3e0*/  FSEL R100, R100, -INF , !P5 ;  /* 0xff80000064647808 */ /* 0x000fe40006800000 */
[----:B-1----:R-:W-:Y:S01]  /*b3f0*/  FSEL R89, R10, -INF , !P0 ;  /* 0xff8000000a597808 */ /* 0x002fe20004000000 */
[C---:B------:R-:W-:Y:S01]  /*b400*/  VIADD R10, R4.reuse, 0x59 ;  /* 0x00000059040a7836 */ /* 0x040fe20000000000 */
[C---:B------:R-:W-:Y:S01]  /*b410*/  ISETP.GE.AND P5, PT, R7.reuse, R51, PT ;  /* 0x000000330700720c */ /* 0x040fe20003fa6270 */
[----:B------:R-:W1:Y:S01]  /*b420*/  MUFU.TANH R88, R45 ;  /* 0x0000002d00587308 */ /* 0x000e620000002400 */
[----:B------:R-:W-:Y:S01]  /*b430*/  ISETP.GE.AND P0, PT, R7, R50, PT ;  /* 0x000000320700720c */ /* 0x000fe20003f06270 */
[----:B------:R-:W-:Y:S01]  /*b440*/  VIADD R7, R4, 0x49 ;  /* 0x0000004904077836 */ /* 0x000fe20000000000 */
[----:B--2---:R-:W-:Y:S01]  /*b450*/  FSEL R96, R11, -INF , !P5 ;  /* 0xff8000000b607808 */ /* 0x004fe20006800000 */
[----:B------:R-:W-:-:S03]  /*b460*/  FMUL.FTZ R61, R58, UR13 ;  /* 0x0000000d3a3d7c20 */ /* 0x000fc60008410000 */
[----:B------:R-:W-:Y:S01]  /*b470*/  ISETP.GE.AND P5, PT, R7, R51, PT ;  /* 0x000000330700720c */ /* 0x000fe20003fa6270 */
[----:B------:R-:W2:Y:S08]  /*b480*/  MUFU.TANH R27, R27 ;  /* 0x0000001b001b7308 */ /* 0x000eb00000002400 */
[----:B------:R3:W4:Y:S01]  /*b490*/  MUFU.TANH R90, R57 ;  /* 0x00000039005a7308 */ /* 0x0007220000002400 */
[----:B-1----:R-:W-:-:S07]  /*b4a0*/  FSEL R88, R88, -INF , !P5 ;  /* 0xff80000058587808 */ /* 0x002fce0006800000 */
[----:B------:R2:W1:Y:S08]  /*b4b0*/  MUFU.TANH R9, R59 ;  /* 0x0000003b00097308 */ /* 0x0004700000002400 */
[----:B------:R1:W5:Y:S01]  /*b4c0*/  MUFU.TANH R92, R41 ;  /* 0x00000029005c7308 */ /* 0x0003620000002400 */
[----:B---3--:R-:W-:Y:S02]  /*b4d0*/  FSEL R57, R23, -INF , !P0 ;  /* 0xff80000017397808 */ /* 0x008fe40004000000 */
[----:B------:R-:W-:Y:S01]  /*b4e0*/  ISETP.GE.AND P0, PT, R7, R50, PT ;  /* 0x000000320700720c */ /* 0x000fe20003f06270 */
[----:B------:R-:W-:Y:S01]  /*b4f0*/  VIADD R7, R4, 0x51 ;  /* 0x0000005104077836 */ /* 0x000fe20000000000 */
[----:B------:R-:W-:-:S03]  /*b500*/  FSEL R23, R91, -INF , !P2 ;  /* 0xff8000005b177808 */ /* 0x000fc60005000000 */
[----:B------:R-:W3:Y:S01]  /*b510*/  MUFU.TANH R43, R43 ;  /* 0x0000002b002b7308 */ /* 0x000ee20000002400 */
[----:B--2---:R-:W-:Y:S02]  /*b520*/  FSEL R59, R27, -INF , !P0 ;  /* 0xff8000001b3b7808 */ /* 0x004fe40004000000 */
[CC--:B------:R-:W-:Y:S02]  /*b530*/  ISETP.GE.AND P5, PT, R7.reuse, R51.reuse, PT ;  /* 0x000000330700720c */ /* 0x0c0fe40003fa6270 */
[----:B------:R-:W-:Y:S02]  /*b540*/  ISETP.GE.AND P0, PT, R7, R50, PT ;  /* 0x000000320700720c */ /* 0x000fe40003f06270 */
[----:B----4-:R-:W-:Y:S01]  /*b550*/  FSEL R90, R90, -INF , !P5 ;  /* 0xff8000005a5a7808 */ /* 0x010fe20006800000 */
[----:B------:R-:W2:Y:S01]  /*b560*/  MUFU.TANH R94, R13 ;  /* 0x0000000d005e7308 */ /* 0x000ea20000002400 */
[----:B-1----:R-:W-:Y:S01]  /*b570*/  FSEL R41, R9, -INF , !P0 ;  /* 0xff80000009297808 */ /* 0x002fe20004000000 */
[----:B------:R-:W-:Y:S01]  /*b580*/  VIADD R9, R4, 0x61 ;  /* 0x0000006104097836 */ /* 0x000fe20000000000 */
[----:B------:R-:W-:-:S02]  /*b590*/  ISETP.GE.AND P5, PT, R10, R51, PT ;  /* 0x000000330a00720c */ /* 0x000fc40003fa6270 */
[-C--:B------:R-:W-:Y:S02]  /*b5a0*/  ISETP.GE.AND P0, PT, R10, R50.reuse, PT ;  /* 0x000000320a00720c */ /* 0x080fe40003f06270 */
[----:B-----5:R-:W-:Y:S01]  /*b5b0*/  FSEL R92, R92, -INF , !P5 ;  /* 0xff8000005c5c7808 */ /* 0x020fe20006800000 */
[----:B------:R-:W1:Y:S01]  /*b5c0*/  MUFU.TANH R7, R65 ;  /* 0x0000004100077308 */ /* 0x000e620000002400 */
[----:B---3--:R-:W-:Y:S02]  /*b5d0*/  FSEL R43, R43, -INF , !P0 ;  /* 0xff8000002b2b7808 */ /* 0x008fe40004000000 */
[C---:B------:R-:W-:Y:S02]  /*b5e0*/  ISETP.GE.AND P5, PT, R9.reuse, R51, PT ;  /* 0x000000330900720c */ /* 0x040fe40003fa6270 */
[----:B------:R-:W-:Y:S01]  /*b5f0*/  ISETP.GE.AND P0, PT, R9, R50, PT ;  /* 0x000000320900720c */ /* 0x000fe20003f06270 */
[----:B------:R-:W-:Y:S02]  /*b600*/  VIADD R9, R4, 0x69 ;  /* 0x0000006904097836 */ /* 0x000fe40000000000 */
[----:B------:R-:W-:Y:S01]  /*b610*/  MUFU.TANH R49, R49 ;  /* 0x0000003100317308 */ /* 0x000fe20000002400 */
[----:B--2---:R-:W-:-:S02]  /*b620*/  FSEL R94, R94, -INF , !P5 ;  /* 0xff8000005e5e7808 */ /* 0x004fc40006800000 */
[----:B------:R-:W-:-:S05]  /*b630*/  ISETP.GE.AND P5, PT, R9, R51, PT ;  /* 0x000000330900720c */ /* 0x000fca0003fa6270 */
[----:B------:R-:W2:Y:S01]  /*b640*/  MUFU.TANH R34, R15 ;  /* 0x0000000f00227308 */ /* 0x000ea20000002400 */
[----:B-1----:R-:W-:Y:S02]  /*b650*/  FSEL R60, R7, -INF , !P5 ;  /* 0xff800000073c7808 */ /* 0x002fe40006800000 */
[----:B------:R-:W-:-:S04]  /*b660*/  LOP3.LUT R7, R16, 0x20, R85, 0xfe, !PT ;  /* 0x0000002010077812 */ /* 0x000fc800078efe55 */
[----:B------:R-:W-:Y:S01]  /*b670*/  ISETP.GE.AND P2, PT, R7, R50, PT ;  /* 0x000000320700720c */ /* 0x000fe20003f46270 */
[----:B------:R-:W1:Y:S08]  /*b680*/  MUFU.TANH R93, R93 ;  /* 0x0000005d005d7308 */ /* 0x000e700000002400 */
[----:B------:R-:W3:Y:S01]  /*b690*/  MUFU.TANH R33, R33 ;  /* 0x0000002100217308 */ /* 0x000ee20000002400 */
[----:B--2---:R-:W-:-:S02]  /*b6a0*/  FSEL R34, R34, -INF , !P0 ;  /* 0xff80000022227808 */ /* 0x004fc40004000000 */
[----:B------:R-:W-:Y:S02]  /*b6b0*/  ISETP.GE.AND P0, PT, R9, R50, PT ;  /* 0x000000320900720c */ /* 0x000fe40003f06270 */
[----:B------:R-:W-:-:S03]  /*b6c0*/  LOP3.LUT R9, R16, 0x18, R85, 0xfe, !PT ;  /* 0x0000001810097812 */ /* 0x000fc600078efe55 */
[----:B------:R-:W2:Y:S01]  /*b6d0*/  MUFU.TANH R114, R114 ;  /* 0x0000007200727308 */ /* 0x000ea20000002400 */
[----:B-1----:R-:W-:Y:S02]  /*b6e0*/  FSEL R27, R93, -INF , !P3 ;  /* 0xff8000005d1b7808 */ /* 0x002fe40005800000 */
[----:B------:R-:W-:-:S05]  /*b6f0*/  ISETP.GE.AND P5, PT, R9, R51, PT ;  /* 0x000000330900720c */ /* 0x000fca0003fa6270 */
[----:B------:R-:W1:Y:S01]  /*b700*/  MUFU.TANH R99, R99 ;  /* 0x0000006300637308 */ /* 0x000e620000002400 */
[----:B---3--:R-:W-:Y:S02]  /*b710*/  FSEL R33, R33, -INF , !P0 ;  /* 0xff80000021217808 */ /* 0x008fe40004000000 */
[----:B------:R-:W-:-:S05]  /*b720*/  ISETP.GE.AND P0, PT, R9, R50, PT ;  /* 0x000000320900720c */ /* 0x000fca0003f06270 */
[----:B------:R-:W-:Y:S01]  /*b730*/  MUFU.TANH R5, R5 ;  /* 0x0000000500057308 */ /* 0x000fe20000002400 */
[----:B--2---:R-:W-:-:S07]  /*b740*/  FSEL R114, R114, -INF , !P5 ;  /* 0xff80000072727808 */ /* 0x004fce0006800000 */
[----:B------:R-:W-:Y:S01]  /*b750*/  MUFU.TANH R110, R110 ;  /* 0x0000006e006e7308 */ /* 0x000fe20000002400 */
[----:B-1----:R-:W-:-:S07]  /*b760*/  FSEL R99, R99, -INF , !P0 ;  /* 0xff80000063637808 */ /* 0x002fce0004000000 */
[----:B------:R-:W1:Y:S08]  /*b770*/  MUFU.TANH R8, R8 ;  /* 0x0000000800087308 */ /* 0x000e700000002400 */
[----:B------:R-:W2:Y:S08]  /*b780*/  MUFU.TANH R6, R6 ;  /* 0x0000000600067308 */ /* 0x000eb00000002400 */
[----:B------:R3:W4:Y:S01]  /*b790*/  MUFU.TANH R108, R20 ;  /* 0x00000014006c7308 */ /* 0x0007220000002400 */
[----:B-1----:R-:W-:-:S02]  /*b7a0*/  FSEL R93, R8, -INF , !P2 ;  /* 0xff800000085d7808 */ /* 0x002fc40005000000 */
[----:B------:R-:W-:Y:S05]  /*b7b0*/  LDSM.16.M88.4 R8, [R84] ;  /* 0x000000005408783b */ /* 0x000fea0000000200 */
[----:B------:R1:W5:Y:S08]  /*b7c0*/  MUFU.TANH R67, R22 ;  /* 0x0000001600437308 */ /* 0x0003700000002400 */
[----:B------:R-:W5:Y:S01]  /*b7d0*/  MUFU.TANH R104, R104 ;  /* 0x0000006800687308 */ /* 0x000f620000002400 */
[----:B---3--:R-:W-:-:S02]  /*b7e0*/  FSEL R20, R49, -INF , !P4 ;  /* 0xff80000031147808 */ /* 0x008fc40006000000 */
[-C--:B------:R-:W-:Y:S02]  /*b7f0*/  ISETP.GE.AND P4, PT, R7, R51.reuse, PT ;  /* 0x000000330700720c */ /* 0x080fe40003f86270 */
[--C-:B------:R-:W-:Y:S02]  /*b800*/  LOP3.LUT R7, R16, 0x28, R85.reuse, 0xfe, !PT ;  /* 0x0000002810077812 */ /* 0x100fe400078efe55 */
[----:B------:R-:W-:Y:S01]  /*b810*/  FSEL R110, R110, -INF , !P4 ;  /* 0xff8000006e6e7808 */ /* 0x000fe20006000000 */
[----:B------:R3:W5:Y:S01]  /*b820*/  MUFU.TANH R65, R62 ;  /* 0x0000003e00417308 */ /* 0x0007620000002400 */
[C---:B------:R-:W-:Y:S01]  /*b830*/  ISETP.GE.AND P6, PT, R7.reuse, R51, PT ;  /* 0x000000330700720c */ /* 0x040fe20003fc6270 */
[----:B-1----:R-:W-:Y:S01]  /*b840*/  VIADD R22, R4, 0x79 ;  /* 0x0000007904167836 */ /* 0x002fe20000000000 */
[----:B------:R-:W-:Y:S02]  /*b850*/  ISETP.GE.AND P3, PT, R7, R50, PT ;  /* 0x000000320700720c */ /* 0x000fe40003f66270 */
[----:B------:R-:W-:-:S02]  /*b860*/  LOP3.LUT R7, R16, 0x30, R85, 0xfe, !PT ;  /* 0x0000003010077812 */ /* 0x000fc400078efe55 */
[----:B------:R-:W-:Y:S01]  /*b870*/  FSEL R95, R5, -INF , !P3 ;  /* 0xff800000055f7808 */ /* 0x000fe20005800000 */
[----:B------:R-:W-:Y:S01]  /*b880*/  MUFU.TANH R45, R14 ;  /* 0x0000000e002d7308 */ /* 0x000fe20000002400 */
[C---:B------:R-:W-:Y:S02]  /*b890*/  ISETP.GE.AND P5, PT, R7.reuse, R51, PT ;  /* 0x000000330700720c */ /* 0x040fe40003fa6270 */
[----:B------:R-:W-:Y:S02]  /*b8a0*/  ISETP.GE.AND P0, PT, R7, R50, PT ;  /* 0x000000320700720c */ /* 0x000fe40003f06270 */
[C-C-:B------:R-:W-:Y:S02]  /*b8b0*/  LOP3.LUT R7, R16.reuse, 0x38, R85.reuse, 0xfe, !PT ;  /* 0x0000003810077812 */ /* 0x140fe400078efe55 */
[----:B------:R-:W-:Y:S01]  /*b8c0*/  LOP3.LUT R5, R16, 0x48, R85, 0xfe, !PT ;  /* 0x0000004810057812 */ /* 0x000fe200078efe55 */
[----:B------:R-:W1:Y:S01]  /*b8d0*/  MUFU.TANH R102, R44 ;  /* 0x0000002c00667308 */ /* 0x000e620000002400 */
[----:B------:R-:W-:Y:S01]  /*b8e0*/  FSEL R106, R106, -INF , !P5 ;  /* 0xff8000006a6a7808 */ /* 0x000fe20006800000 */
[----:B---3--:R-:W-:Y:S01]  /*b8f0*/  FMUL.FTZ R62, R64, UR13 ;  /* 0x0000000d403e7c20 */ /* 0x008fe20008410000 */
[----:B--2---:R-:W-:-:S02]  /*b900*/  FSEL R91, R6, -INF , !P0 ;  /* 0xff800000065b7808 */ /* 0x004fc40004000000 */
[CC--:B------:R-:W-:Y:S02]  /*b910*/  ISETP.GE.AND P4, PT, R7.reuse, R51.reuse, PT ;  /* 0x000000330700720c */ /* 0x0c0fe40003f86270 */
[-C--:B------:R-:W-:Y:S01]  /*b920*/  ISETP.GE.AND P2, PT, R7, R50.reuse, PT ;  /* 0x000000320700720c */ /* 0x080fe20003f46270 */
[----:B------:R-:W2:Y:S01]  /*b930*/  MUFU.TANH R63, R46 ;  /* 0x0000002e003f7308 */ /* 0x000ea20000002400 */
[C---:B------:R-:W-:Y:S02]  /*b940*/  ISETP.GE.AND P5, PT, R5.reuse, R51, PT ;  /* 0x000000330500720c */ /* 0x040fe40003fa6270 */
[----:B------:R-:W-:Y:S02]  /*b950*/  ISETP.GE.AND P0, PT, R5, R50, PT ;  /* 0x000000320500720c */ /* 0x000fe40003f06270 */
[C-C-:B------:R-:W-:Y:S02]  /*b960*/  LOP3.LUT R5, R16.reuse, 0x50, R85.reuse, 0xfe, !PT ;  /* 0x0000005010057812 */ /* 0x140fe400078efe55 */
[----:B------:R-:W-:Y:S01]  /*b970*/  LOP3.LUT R7, R16, 0x40, R85, 0xfe, !PT ;  /* 0x0000004010077812 */ /* 0x000fe200078efe55 */
[----:B------:R-:W3:Y:S01]  /*b980*/  MUFU.TANH R56, R56 ;  /* 0x0000003800387308 */ /* 0x000ee20000002400 */
[----:B----4-:R-:W-:-:S02]  /*b990*/  FSEL R108, R108, -INF , !P4 ;  /* 0xff8000006c6c7808 */ /* 0x010fc40006000000 */
[----:B-----5:R-:W-:Y:S02]  /*b9a0*/  FSEL R67, R67, -INF , !P2 ;  /* 0xff80000043437808 */ /* 0x020fe40005000000 */
[----:B------:R-:W-:Y:S02]  /*b9b0*/  FSEL R112, R112, -INF , !P6 ;  /* 0xff80000070707808 */ /* 0x000fe40007000000 */
[CC--:B------:R-:W-:Y:S01]  /*b9c0*/  ISETP.GE.AND P4, PT, R5.reuse, R51.reuse, PT ;  /* 0x000000330500720c */ /* 0x0c0fe20003f86270 */
[----:B------:R-:W4:Y:S01]  /*b9d0*/  MUFU.TANH R61, R61 ;  /* 0x0000003d003d7308 */ /* 0x000f220000002400 */
[-C--:B------:R-:W-:Y:S02]  /*b9e0*/  ISETP.GE.AND P2, PT, R5, R50.reuse, PT ;  /* 0x000000320500720c */ /* 0x080fe40003f46270 */
[C---:B------:R-:W-:Y:S02]  /*b9f0*/  ISETP.GE.AND P6, PT, R7.reuse, R51, PT ;  /* 0x000000330700720c */ /* 0x040fe40003fc6270 */
[----:B------:R-:W-:-:S02]  /*ba00*/  ISETP.GE.AND P3, PT, R7, R50, PT ;  /* 0x000000320700720c */ /* 0x000fc40003f66270 */
[--C-:B------:R-:W-:Y:S01]  /*ba10*/  LOP3.LUT R5, R16, 0x58, R85.reuse, 0xfe, !PT ;  /* 0x0000005810057812 */ /* 0x100fe200078efe55 */
[----:B------:R-:W5:Y:S01]  /*ba20*/  MUFU.TANH R58, R40 ;  /* 0x00000028003a7308 */ /* 0x000f620000002400 */
[----:B------:R-:W-:Y:S02]  /*ba30*/  FSEL R104, R104, -INF , !P6 ;  /* 0xff80000068687808 */ /* 0x000fe40007000000 */
[----:B------:R-:W-:Y:S02]  /*ba40*/  FSEL R65, R65, -INF , !P3 ;  /* 0xff80000041417808 */ /* 0x000fe40005800000 */
[C---:B------:R-:W-:Y:S02]  /*ba50*/  ISETP.GE.AND P6, PT, R5.reuse, R51, PT ;  /* 0x000000330500720c */ /* 0x040fe40003fc6270 */
[----:B------:R-:W-:Y:S01]  /*ba60*/  ISETP.GE.AND P3, PT, R5, R50, PT ;  /* 0x000000320500720c */ /* 0x000fe20003f66270 */
[----:B------:R-:W-:Y:S01]  /*ba70*/  MUFU.TANH R49, R42 ;  /* 0x0000002a00317308 */ /* 0x000fe20000002400 */
[----:B------:R-:W-:-:S02]  /*ba80*/  LOP3.LUT R6, R16, 0x60, R85, 0xfe, !PT ;  /* 0x0000006010067812 */ /* 0x000fc400078efe55 */
[----:B-1----:R-:W-:Y:S02]  /*ba90*/  FSEL R102, R102, -INF , !P5 ;  /* 0xff80000066667808 */ /* 0x002fe40006800000 */
[----:B--2---:R-:W-:Y:S02]  /*baa0*/  FSEL R63, R63, -INF , !P0 ;  /* 0xff8000003f3f7808 */ /* 0x004fe40004000000 */
[C---:B------:R-:W-:Y:S01]  /*bab0*/  ISETP.GE.AND P5, PT, R6.reuse, R51, PT ;  /* 0x000000330600720c */ /* 0x040fe20003fa6270 */
[----:B------:R1:W2:Y:S01]  /*bac0*/  MUFU.TANH R5, R12 ;  /* 0x0000000c00057308 */ /* 0x0002a20000002400 */
[----:B------:R-:W-:Y:S02]  /*bad0*/  ISETP.GE.AND P0, PT, R6, R50, PT ;  /* 0x000000320600720c */ /* 0x000fe40003f06270 */
[----:B------:R-:W-:Y:S02]  /*bae0*/  LOP3.LUT R6, R16, 0x68, R85, 0xfe, !PT ;  /* 0x0000006810067812 */ /* 0x000fe400078efe55 */
[----:B---3--:R-:W-:-:S02]  /*baf0*/  FSEL R56, R56, -INF , !P4 ;  /* 0xff80000038387808 */ /* 0x008fc40006000000 */
[----:B----4-:R-:W-:Y:S01]  /*bb00*/  FSEL R61, R61, -INF , !P2 ;  /* 0xff8000003d3d7808 */ /* 0x010fe20005000000 */
[----:B------:R-:W3:Y:S01]  /*bb10*/  MUFU.TANH R35, R35 ;  /* 0x0000002300237308 */ /* 0x000ee20000002400 */
[C---:B------:R-:W-:Y:S02]  /*bb20*/  ISETP.GE.AND P4, PT, R6.reuse, R51, PT ;  /* 0x000000330600720c */ /* 0x040fe40003f86270 */
[----:B------:R-:W-:Y:S02]  /*bb30*/  ISETP.GE.AND P2, PT, R6, R50, PT ;  /* 0x000000320600720c */ /* 0x000fe40003f46270 */
[----:B------:R-:W-:Y:S02]  /*bb40*/  LOP3.LUT R6, R16, 0x70, R85, 0xfe, !PT ;  /* 0x0000007010067812 */ /* 0x000fe400078efe55 */
[----:B-----5:R-:W-:Y:S01]  /*bb50*/  FSEL R58, R58, -INF , !P6 ;  /* 0xff8000003a3a7808 */ /* 0x020fe20007000000 */
[----:B------:R-:W4:Y:S01]  /*bb60*/  MUFU.TANH R62, R62 ;  /* 0x0000003e003e7308 */ /* 0x000f220000002400 */
[----:B-1----:R-:W1:Y:S01]  /*bb70*/  LDSM.16.M88.4 R12, [R140+0x2c00] ;  /* 0x002c00008c0c783b */ /* 0x002e620000000200 */
[----:B--2---:R-:W-:Y:S01]  /*bb80*/  FSEL R64, R5, -INF , !P5 ;  /* 0xff80000005407808 */ /* 0x004fe20006800000 */
[----:B------:R-:W-:Y:S01]  /*bb90*/  VIADD R5, R4, 0x71 ;  /* 0x0000007104057836 */ /* 0x000fe20000000000 */
[----:B------:R-:W-:Y:S01]  /*bba0*/  FSEL R49, R49, -INF , !P3 ;  /* 0xff80000031317808 */ /* 0x000fe20005800000 */
[----:B------:R-:W-:-:S04]  /*bbb0*/  DEPBAR.LE SB0, 0x0 ;  /* 0x000080000000791a */ /* 0x000fc80000000000 */
[----:B---3--:R-:W-:Y:S01]  /*bbc0*/  FSEL R35, R35, -INF , !P2 ;  /* 0xff80000023237808 */ /* 0x008fe20005000000 */
[----:B------:R-:W-:Y:S01]  /*bbd0*/  BAR.SYNC.DEFER_BLOCKING 0x0 ;  /* 0x0000000000007b1d */ /* 0x000fe20000010000 */
[CC--:B------:R-:W-:Y:S02]  /*bbe0*/  ISETP.GE.AND P1, PT, R6.reuse, R51.reuse, PT ;  /* 0x000000330600720c */ /* 0x0c0fe40003f26270 */
[-C--:B------:R-:W-:Y:S02]  /*bbf0*/  ISETP.GE.AND P3, PT, R6, R50.reuse, PT ;  /* 0x000000320600720c */ /* 0x080fe40003f66270 */
[C---:B------:R-:W-:Y:S02]  /*bc00*/  ISETP.GE.AND P6, PT, R5.reuse, R51, PT ;  /* 0x000000330500720c */ /* 0x040fe40003fc6270 */
[----:B------:R-:W-:Y:S02]  /*bc10*/  ISETP.GE.AND P2, PT, R5, R50, PT ;  /* 0x000000320500720c */ /* 0x000fe40003f46270 */
[----:B------:R-:W-:-:S02]  /*bc20*/  LOP3.LUT R85, R16, 0x78, R85, 0xfe, !PT ;  /* 0x0000007810557812 */ /* 0x000fc400078efe55 */
[----:B------:R-:W-:Y:S02]  /*bc30*/  FSEL R45, R45, -INF , !P0 ;  /* 0xff8000002d2d7808 */ /* 0x000fe40004000000 */
[CC--:B------:R-:W-:Y:S02]  /*bc40*/  ISETP.GE.AND P5, PT, R85.reuse, R51.reuse, PT ;  /* 0x000000335500720c */ /* 0x0c0fe40003fa6270 */
[----:B----4-:R-:W-:Y:S02]  /*bc50*/  FSEL R62, R62, -INF , !P4 ;  /* 0xff8000003e3e7808 */ /* 0x010fe40006000000 */
[----:B------:R-:W-:Y:S02]  /*bc60*/  ISETP.GE.AND P0, PT, R85, R50, PT ;  /* 0x000000325500720c */ /* 0x000fe40003f06270 */
[----:B------:R-:W-:Y:S01]  /*bc70*/  ISETP.GE.AND P4, PT, R22, R51, PT ;  /* 0x000000331600720c */ /* 0x000fe20003f86270 */
[C---:B-1----:R-:W-:Y:S06]  /*bc80*/  HMMA.16816.F32.BF16 R4, R52.reuse, R12, RZ ;  /* 0x0000000c3404723c */ /* 0x042fec00000418ff */
[----:B------:R-:W-:-:S15]  /*bc90*/  HMMA.16816.F32.BF16 R12, R52, R14, RZ ;  /* 0x0000000e340c723c */ /* 0x000fde00000418ff */
[----:B------:R-:W-:-:S03]  /*bca0*/  NOP ;  /* 0x0000000000007918 */ /* 0x000fc60000000000 */
[C---:B------:R-:W-:Y:S06]  /*bcb0*/  HMMA.16816.F32.BF16 R4, R36.reuse, R8, R4 ;  /* 0x000000082404723c */ /* 0x040fec0000041804 */
[----:B------:R-:W-:-:S15]  /*bcc0*/  HMMA.16816.F32.BF16 R12, R36, R10, R12 ;  /* 0x0000000a240c723c */ /* 0x000fde000004180c */
[----:B------:R-:W-:-:S03]  /*bcd0*/  NOP ;  /* 0x0000000000007918 */ /* 0x000fc60000000000 */
        /* <DEDUP_REMOVED lines=8> */
[----:B------:R-:W-:-:S03]  /*bd60*/  FMUL.FTZ R15, R15, UR13 ;  /* 0x0000000d0f0f7c20 */ /* 0x000fc60008410000 */
[----:B------:R-:W2:Y:S08]  /*bd70*/  MUFU.TANH R46, R12 ;  /* 0x0000000c002e7308 */ /* 0x000eb00000002400 */
[----:B------:R-:W3:Y:S01]  /*bd80*/  MUFU.TANH R44, R4 ;  /* 0x00000004002c7308 */ /* 0x000ee20000002400 */
[----:B-1----:R-:W-:Y:S02]  /*bd90*/  FSEL R42, R42, -INF , !P6 ;  /* 0xff8000002a2a7808 */ /* 0x002fe40007000000 */
[----:B------:R-:W-:-:S05]  /*bda0*/  ISETP.GE.AND P6, PT, R22, R50, PT ;  /* 0x000000321600720c */ /* 0x000fca0003fc6270 */
[----:B------:R-:W1:Y:S01]  /*bdb0*/  MUFU.TANH R40, R13 ;  /* 0x0000000d00287308 */ /* 0x000e620000002400 */
[----:B--2---:R-:W-:Y:S02]  /*bdc0*/  FSEL R46, R46, -INF , !P5 ;  /* 0xff8000002e2e7808 */ /* 0x004fe40006800000 */
[----:B------:R-:W-:-:S05]  /*bdd0*/  ISETP.GE.AND P5, PT, R48, 0x3, PT ;  /* 0x000000033000780c */ /* 0x000fca0003fa6270 */
[----:B------:R-:W2:Y:S01]  /*bde0*/  MUFU.TANH R47, R6 ;  /* 0x00000006002f7308 */ /* 0x000ea20000002400 */
[----:B---3--:R-:W-:Y:S02]  /*bdf0*/  FSEL R44, R44, -INF , !P1 ;  /* 0xff8000002c2c7808 */ /* 0x008fe40004800000 */
[----:B------:R-:W-:-:S05]  /*be00*/  ISETP.NE.AND P1, PT, R3, RZ, PT ;  /* 0x000000ff0300720c */ /* 0x000fca0003f25270 */
        /* <DEDUP_REMOVED lines=9> */
[----:B------:R-:W-:Y:S05]  /*bea0*/  @!P1 BRA `(.L_x_4588) ;  /* 0x0000000000f09947 */ /* 0x000fea0003800000 */
[----:B------:R-:W1:Y:S01]  /*beb0*/  LDC R5, c[0x0][0x380] ;  /* 0x0000e000ff057b82 */ /* 0x000e620000000800 */
[----:B------:R-:W-:Y:S01]  /*bec0*/  IMAD.MOV.U32 R6, RZ, RZ, RZ ;  /* 0x000000ffff067224 */ /* 0x000fe200078e00ff */
[----:B------:R-:W-:Y:S01]  /*bed0*/  IADD3 R10, R16, -0x80, RZ ;  /* 0xffffff80100a7810 */ /* 0x000fe20007ffe0ff */
[----:B------:R-:W-:Y:S01]  /*bee0*/  ULDC.64 UR8, c[0x0][0x248] ;  /* 0x0000920000087ab9 */ /* 0x000fe20000000a00 */
        /* <DEDUP_REMOVED lines=50> */
[----:B------:R-:W-:Y:S02]  /*c210*/  IMAD R3, R5, UR4, RZ ;  /* 0x0000000405037c24 */ /* 0x000fe4000f8e02ff */
[----:B------:R-:W-:-:S04]  /*c220*/  IMAD.WIDE.U32 R6, R4, UR4, R6 ;  /* 0x0000000404067c25 */ /* 0x000fc8000f8e0006 */
[----:B------:R-:W-:-:S05]  /*c230*/  IMAD R3, R4, UR5, R3 ;  /* 0x0000000504037c24 */ /* 0x000fca000f8e0203 */
[----:B------:R-:W-:Y:S01]  /*c240*/  IADD3 R4, R7, R3, RZ ;  /* 0x0000000307047210 */ /* 0x000fe20007ffe0ff */
[----:B------:R-:W-:Y:S01]  /*c250*/  IMAD.MOV.U32 R3, RZ, RZ, R6 ;  /* 0x000000ffff037224 */ /* 0x000fe200078e0006 */
[----:B------:R-:W-:Y:S06]  /*c260*/  BRA `(.L_x_4589) ;  /* 0x0000000000107947 */ /* 0x000fec0003800000 */
.L_x_4588:
[----:B------:R-:W-:Y:S02]  /*c270*/  ULDC UR8, c[0x0][0x248] ;  /* 0x0000920000087ab9 */ /* 0x000fe40000000800 */
[----:B------:R-:W-:-:S06]  /*c280*/  USHF.L.U32 UR4, UR8, 0x7, URZ ;  /* 0x0000000708047899 */ /* 0x000fcc000800063f */
[----:B------:R-:W-:-:S04]  /*c290*/  IADD3 R3, RZ, -UR4, RZ ;  /* 0x80000004ff037c10 */ /* 0x000fc8000fffe0ff */
[----:B------:R-:W-:-:S07]  /*c2a0*/  SHF.R.S32.HI R4, RZ, 0x1f, R3 ;  /* 0x0000001fff047819 */ /* 0x000fce0000011403 */
.L_x_4589:
        /* <DEDUP_REMOVED lines=20> */
.L_x_4587:
        /* <DEDUP_REMOVED lines=71> */
[----:B-1----:R-:W-:Y:S02]  /*c860*/  FMNMX.FTZ R32, R5, R32, !PT ;  /* 0x0000002005207209 */ /* 0x002fe40007810000 */
[----:B--2---:R-:W-:-:S03]  /*c870*/  FMNMX.FTZ R3, R4, R3, !PT ;  /* 0x0000000304037209 */ /* 0x004fc60007810000 */
[C---:B------:R-:W-:Y:S01]  /*c880*/  FMUL.FTZ R51, R32.reuse, UR10 ;  /* 0x0000000a20337c20 */ /* 0x040fe20008410000 */
[C---:B------:R-:W-:Y:S02]  /*c890*/  FSETP.NEU.FTZ.AND P2, PT, R32.reuse, -INF , PT ;  /* 0xff8000002000780b */ /* 0x040fe40003f5d000 */
[C---:B------:R-:W-:Y:S01]  /*c8a0*/  FSETP.NEU.FTZ.AND P0, PT, R3.reuse, -INF , PT ;  /* 0xff8000000300780b */ /* 0x040fe20003f1d000 */
[C---:B------:R-:W-:Y:S01]  /*c8b0*/  FMUL.FTZ R38, R3.reuse, UR10 ;  /* 0x0000000a03267c20 */ /* 0x040fe20008410000 */
[----:B------:R-:W-:Y:S02]  /*c8c0*/  FSEL R117, R32, RZ, P2 ;  /* 0x000000ff20757208 */ /* 0x000fe40001000000 */
[----:B------:R-:W-:Y:S02]  /*c8d0*/  FSEL R115, R3, RZ, P0 ;  /* 0x000000ff03737208 */ /* 0x000fe40000000000 */
[----:B------:R-:W-:Y:S01]  /*c8e0*/  FSEL R51, R51, RZ, P2 ;  /* 0x000000ff33337208 */ /* 0x000fe20001000000 */
[----:B------:R-:W-:Y:S01]  /*c8f0*/  FADD.FTZ R117, R2, -R117 ;  /* 0x8000007502757221 */ /* 0x000fe20000010000 */
[----:B------:R-:W-:Y:S01]  /*c900*/  FSEL R38, R38, RZ, P0 ;  /* 0x000000ff26267208 */ /* 0x000fe20000000000 */
[----:B------:R-:W-:-:S02]  /*c910*/  FADD.FTZ R115, R0, -R115 ;  /* 0x8000007300737221 */ /* 0x000fc40000010000 */
[--C-:B------:R-:W-:Y:S01]  /*c920*/  FFMA.FTZ R48, R116, UR10, -R51.reuse ;  /* 0x0000000a74307c23 */ /* 0x100fe20008010833 */
        /* <DEDUP_REMOVED lines=8> */
[--C-:B------:R-:W-:Y:S01]  /*c9b0*/  FFMA.FTZ R2, R17, UR10, -R38.reuse ;  /* 0x0000000a11027c23 */ /* 0x100fe20008010826 */
[----:B------:R-:W-:Y:S01]  /*c9c0*/  MUFU.EX2 R113, R113 ;  /* 0x0000007100717308 */ /* 0x000fe20000000800 */
[----:B------:R-:W1:Y:S01]  /*c9d0*/  LDSM.16.MT88.4 R20, [R137+0x3000] ;  /* 0x003000008914783b */ /* 0x000e620000004200 */
[--C-:B------:R-:W-:Y:S01]  /*c9e0*/  FFMA.FTZ R66, R26, UR10, -R51.reuse ;  /* 0x0000000a1a427c23 */ /* 0x100fe20008010833 */
        /* <DEDUP_REMOVED lines=24> */
[----:B------:R-:W-:Y:S01]  /*cb70*/  FFMA.FTZ R44, R44, UR10, -R51 ;  /* 0x0000000a2c2c7c23 */ /* 0x000fe20008010833 */
[--C-:B------:R-:W-:Y:S01]  /*cb80*/  FFMA.FTZ R43, R43, UR10, -R38.reuse ;  /* 0x0000000a2b2b7c23 */ /* 0x100fe20008010826 */
[--C-:B------:R-:W-:Y:S01]  /*cb90*/  FFMA.FTZ R45, R45, UR10, -R38.reuse ;  /* 0x0000000a2d2d7c23 */ /* 0x100fe20008010826 */
[--C-:B------:R-:W-:Y:S01]  /*cba0*/  FFMA.FTZ R34, R34, UR10, -R38.reuse ;  /* 0x0000000a22227c23 */ /* 0x100fe20008010826 */
[--C-:B------:R-:W-:Y:S01]  /*cbb0*/  FFMA.FTZ R35, R35, UR10, -R38.reuse ;  /* 0x0000000a23237c23 */ /* 0x100fe20008010826 */
[----:B------:R-:W-:Y:S01]  /*cbc0*/  MUFU.EX2 R116, R116 ;  /* 0x0000007400747308 */ /* 0x000fe20000000800 */
[--C-:B------:R-:W-:Y:S01]  /*cbd0*/  FFMA.FTZ R33, R33, UR10, -R38.reuse ;  /* 0x0000000a21217c23 */ /* 0x100fe20008010826 */
[----:B------:R-:W-:-:S06]  /*cbe0*/  FFMA.FTZ R37, R37, UR10, -R38 ;  /* 0x0000000a25257c23 */ /* 0x000fcc0008010826 */
[----:B------:R-:W3:Y:S01]  /*cbf0*/  MUFU.EX2 R101, R101 ;  /* 0x0000006500657308 */ /* 0x000ee20000000800 */
[----:B----4-:R-:W-:-:S07]  /*cc00*/  F2FP.BF16.F32.PACK_AB R18, R48, R103 ;  /* 0x000000673012723e */ /* 0x010fce00000010ff */
[----:B------:R-:W-:Y:S08]  /*cc10*/  MUFU.EX2 R107, R107 ;  /* 0x0000006b006b7308 */ /* 0x000ff00000000800 */
[----:B------:R-:W4:Y:S01]  /*cc20*/  MUFU.EX2 R117, R117 ;  /* 0x0000007500757308 */ /* 0x000f220000000800 */
[----:B---3--:R-:W-:-:S07]  /*cc30*/  F2FP.BF16.F32.PACK_AB R17, R101, R116 ;  /* 0x000000746511723e */ /* 0x008fce00000010ff */
[----:B------:R-:W3:Y:S08]  /*cc40*/  MUFU.EX2 R115, R115 ;  /* 0x0000007300737308 */ /* 0x000ef00000000800 */
        /* <DEDUP_REMOVED lines=9> */
[-C--:B---3--:R-:W-:Y:S01]  /*cce0*/  FMUL.FTZ R6, R82, R115.reuse ;  /* 0x0000007352067220 */ /* 0x088fe20000410000 */
[-C--:B------:R-:W-:Y:S01]  /*ccf0*/  FMUL.FTZ R7, R83, R115.reuse ;  /* 0x0000007353077220 */ /* 0x080fe20000410000 */
[-C--:B------:R-:W-:Y:S01]  /*cd00*/  FMUL.FTZ R78, R78, R115.reuse ;  /* 0x000000734e4e7220 */ /* 0x080fe20000410000 */
[-C--:B------:R-:W-:Y:S01]  /*cd10*/  FMUL.FTZ R79, R79, R115.reuse ;  /* 0x000000734f4f7220 */ /* 0x080fe20000410000 */
[-C--:B------:R-:W-:Y:S01]  /*cd20*/  FMUL.FTZ R14, R74, R115.reuse ;  /* 0x000000734a0e7220 */ /* 0x080fe20000410000 */
[----:B------:R-:W-:Y:S01]  /*cd30*/  FMUL.FTZ R15, R75, R115 ;  /* 0x000000734b0f7220 */ /* 0x000fe20000410000 */
[----:B------:R-:W-:Y:S01]  /*cd40*/  FMUL.FTZ R69, R69, R117 ;  /* 0x0000007545457220 */ /* 0x000fe20000410000 */
[----:B------:R-:W3:Y:S01]  /*cd50*/  MUFU.EX2 R66, R66 ;  /* 0x0000004200427308 */ /* 0x000ee20000000800 */
[----:B-----5:R-:W-:Y:S01]  /*cd60*/  F2FP.BF16.F32.PACK_AB R19, R2, R107 ;  /* 0x0000006b0213723e */ /* 0x020fe200000010ff */
        /* <DEDUP_REMOVED lines=11> */
[----:B------:R-:W4:Y:S01]  /*ce20*/  MUFU.EX2 R50, R50 ;  /* 0x0000003200327308 */ /* 0x000f220000000800 */
[----:B------:R-:W-:Y:S01]  /*ce30*/  FADD.FTZ R103, R103, R160 ;  /* 0x000000a067677221 */ /* 0x000fe20000010000 */
[----:B------:R-:W-:Y:S01]  /*ce40*/  FFMA.FTZ R160, R40, UR10, -R51 ;  /* 0x0000000a28a07c23 */ /* 0x000fe20008010833 */
[C---:B-1----:R-:W-:Y:S01]  /*ce50*/  HMMA.16816.F32.BF16 R12, R16.reuse, R20, R12 ;  /* 0x00000014100c723c */ /* 0x042fe2000004180c */
[----:B------:R-:W-:Y:S01]  /*ce60*/  FADD.FTZ R2, R2, R107 ;  /* 0x0000006b02027221 */ /* 0x000fe20000010000 */
[----:B------:R-:W-:Y:S01]  /*ce70*/  FADD.FTZ R48, R48, R103 ;  /* 0x0000006730307221 */ /* 0x000fe20000010000 */
[----:B------:R-:W-:Y:S02]  /*ce80*/  FFMA.FTZ R40, R39, UR10, -R38 ;  /* 0x0000000a27287c23 */ /* 0x000fe40008010826 */
[----:B------:R-:W-:Y:S01]  /*ce90*/  MUFU.EX2 R109, R109 ;  /* 0x0000006d006d7308 */ /* 0x000fe20000000800 */
[----:B------:R-:W-:Y:S01]  /*cea0*/  HMMA.16816.F32.BF16 R16, R16, R22, R68 ;  /* 0x000000161010723c */ /* 0x000fe20000041844 */
[----:B---3--:R-:W-:Y:S01]  /*ceb0*/  F2FP.BF16.F32.PACK_AB R20, R66, R111 ;  /* 0x0000006f4214723e */ /* 0x008fe200000010ff */
[----:B------:R-:W-:-:S04]  /*cec0*/  FADD.FTZ R111, R111, R48 ;  /* 0x000000306f6f7221 */ /* 0x000fc80000010000 */
[----:B------:R-:W-:Y:S01]  /*ced0*/  FADD.FTZ R66, R66, R111 ;  /* 0x0000006f42427221 */ /* 0x000fe20000010000 */
[----:B------:R-:W1:Y:S01]  /*cee0*/  MUFU.EX2 R52, R52 ;  /* 0x0000003400347308 */ /* 0x000e620000000800 */
[----:B----4-:R-:W-:Y:S02]  /*cef0*/  F2FP.BF16.F32.PACK_AB R22, R50, R55 ;  /* 0x000000373216723e */ /* 0x010fe400000010ff */
[----:B------:R-:W-:-:S04]  /*cf00*/  FADD.FTZ R55, R55, R66 ;  /* 0x0000004237377221 */ /* 0x000fc80000010000 */
[----:B------:R-:W-:Y:S01]  /*cf10*/  FADD.FTZ R55, R50, R55 ;  /* 0x0000003732377221 */ /* 0x000fe20000010000 */
[----:B------:R-:W-:Y:S08]  /*cf20*/  MUFU.EX2 R53, R53 ;  /* 0x0000003500357308 */ /* 0x000ff00000000800 */
        /* <DEDUP_REMOVED lines=9> */
[C---:B--2---:R-:W-:Y:S01]  /*cfc0*/  HMMA.16816.F32.BF16 R4, R20.reuse, R24, R4 ;  /* 0x000000181404723c */ /* 0x044fe20000041804 */
[----:B------:R-:W-:Y:S05]  /*cfd0*/  MUFU.EX2 R97, R97 ;  /* 0x0000006100617308 */ /* 0x000fea0000000800 */
[----:B------:R-:W-:Y:S01]  /*cfe0*/  HMMA.16816.F32.BF16 R8, R20, R26, R8 ;  /* 0x0000001a1408723c */ /* 0x000fe20000041808 */
[----:B------:R-:W2:Y:S02]  /*cff0*/  LDSM.16.MT88.4 R24, [R137+0x3400] ;  /* 0x003400008918783b */ /* 0x000ea40000004200 */
        /* <DEDUP_REMOVED lines=11> */
[C---:B-1----:R-:W-:Y:S01]  /*d0b0*/  F2FP.BF16.F32.PACK_AB R29, R99.reuse, R112 ;  /* 0x00000070631d723e */ /* 0x042fe200000010ff */
[----:B------:R-:W-:Y:S01]  /*d0c0*/  FADD.FTZ R112, R112, R53 ;  /* 0x0000003570707221 */ /* 0x000fe20000010000 */
[----:B--2---:R-:W-:Y:S03]  /*d0d0*/  HMMA.16816.F32.BF16 R12, R20, R24, R12 ;  /* 0x00000018140c723c */ /* 0x004fe6000004180c */
        /* <DEDUP_REMOVED lines=11> */
[----:B------:R3:W-:Y:S08]  /*d190*/  MUFU.EX2 R2, R44 ;  /* 0x0000002c00027308 */ /* 0x0007f00000000800 */
[----:B------:R-:W-:Y:S01]  /*d1a0*/  MUFU.EX2 R43, R43 ;  /* 0x0000002b002b7308 */ /* 0x000fe20000000800 */
[C---:B-1----:R-:W-:Y:S07]  /*d1b0*/  HMMA.16816.F32.BF16 R16, R28.reuse, R22, R16 ;  /* 0x000000161c10723c */ /* 0x042fee0000041810 */
[----:B------:R-:W-:Y:S01]  /*d1c0*/  MUFU.EX2 R45, R45 ;  /* 0x0000002d002d7308 */ /* 0x000fe20000000800 */
[--C-:B---3--:R-:W-:Y:S01]  /*d1d0*/  FFMA.FTZ R44, R49, UR10, -R38.reuse ;  /* 0x0000000a312c7c23 */ /* 0x108fe20008010826 */
[----:B--2---:R-:W-:Y:S01]  /*d1e0*/  HMMA.16816.F32.BF16 R4, R28, R24, R4 ;  /* 0x000000181c04723c */ /* 0x004fe20000041804 */
[--C-:B------:R-:W-:Y:S01]  /*d1f0*/  FFMA.FTZ R22, R100, UR10, -R51.reuse ;  /* 0x0000000a64167c23 */ /* 0x100fe20008010833 */
[----:B------:R-:W-:Y:S01]  /*d200*/  FFMA.FTZ R100, R91, UR10, -R38 ;  /* 0x0000000a5b647c23 */ /* 0x000fe20008010826 */
[----:B------:R-:W-:-:S03]  /*d210*/  FFMA.FTZ R23, R64, UR10, -R51 ;  /* 0x0000000a40177c23 */ /* 0x000fc60008010833 */
[----:B------:R-:W-:Y:S01]  /*d220*/  MUFU.EX2 R44, R44 ;  /* 0x0000002c002c7308 */ /* 0x000fe20000000800 */
[----:B------:R-:W-:Y:S01]  /*d230*/  HMMA.16816.F32.BF16 R8, R28, R26, R8 ;  /* 0x0000001a1c08723c */ /* 0x000fe20000041808 */
[--C-:B------:R-:W-:Y:S01]  /*d240*/  FFMA.FTZ R25, R96, UR10, -R51.reuse ;  /* 0x0000000a60197c23 */ /* 0x100fe20008010833 */
[----:B------:R-:W-:-:S04]  /*d250*/  FFMA.FTZ R24, R94, UR10, -R51 ;  /* 0x0000000a5e187c23 */ /* 0x000fc80008010833 */
[----:B------:R-:W-:Y:S01]  /*d260*/  HMMA.16816.F32.BF16 R12, R28, R20, R12 ;  /* 0x000000141c0c723c */ /* 0x000fe2000004180c */
        /* <DEDUP_REMOVED lines=19> */
[----:B------:R-:W-:Y:S01]  /*d3a0*/  FFMA.FTZ R61, R41, UR10, -R38 ;  /* 0x0000000a293d7c23 */ /* 0x000fe20008010826 */
[--C-:B------:R-:W-:Y:S01]  /*d3b0*/  FFMA.FTZ R57, R60, UR10, -R51.reuse ;  /* 0x0000000a3c397c23 */ /* 0x100fe20008010833 */
[----:B------:R-:W-:-:S05]  /*d3c0*/  FFMA.FTZ R41, R46, UR10, -R51 ;  /* 0x0000000a2e297c23 */ /* 0x000fca0008010833 */
[----:B------:R-:W3:Y:S01]  /*d3d0*/  MUFU.EX2 R100, R100 ;  /* 0x0000006400647308 */ /* 0x000ee20000000800 */
[----:B-1----:R-:W-:Y:S01]  /*d3e0*/  F2FP.BF16.F32.PACK_AB R68, R26, R95 ;  /* 0x0000005f1a44723e */ /* 0x002fe200000010ff */
[----:B------:R-:W-:-:S04]  /*d3f0*/  FADD.FTZ R95, R95, R54 ;  /* 0x000000365f5f7221 */ /* 0x000fc80000010000 */
[----:B------:R-:W-:Y:S02]  /*d400*/  FADD.FTZ R26, R26, R95 ;  /* 0x0000005f1a1a7221 */ /* 0x000fe40000010000 */
[----:B------:R-:W-:Y:S01]  /*d410*/  MUFU.EX2 R27, R27 ;  /* 0x0000001b001b7308 */ /* 0x000fe20000000800 */
[----:B--2---:R-:W-:-:S07]  /*d420*/  F2FP.BF16.F32.PACK_AB R70, R22, R21 ;  /* 0x000000151646723e */ /* 0x004fce00000010ff */
[----:B------:R-:W1:Y:S01]  /*d430*/  MUFU.EX2 R30, R30 ;  /* 0x0000001e001e7308 */ /* 0x000e620000000800 */
[----:B---3--:R-:W-:Y:S01]  /*d440*/  F2FP.BF16.F32.PACK_AB R69, R87, R100 ;  /* 0x000000645745723e */ /* 0x008fe200000010ff */
        /* <DEDUP_REMOVED lines=8> */
[----:B------:R-:W1:Y:S01]  /*d4d0*/  LDSM.16.MT88.4 R4, [R137+0x3c00] ;  /* 0x003c00008904783b */ /* 0x000e620000004200 */
[----:B------:R-:W-:Y:S04]  /*d4e0*/  MUFU.EX2 R31, R31 ;  /* 0x0000001f001f7308 */ /* 0x000fe80000000800 */
[C---:B------:R-:W-:Y:S01]  /*d4f0*/  HMMA.16816.F32.BF16 R76, R68.reuse, R78, R8 ;  /* 0x0000004e444c723c */ /* 0x040fe20000041808 */
[----:B------:R-:W3:Y:S03]  /*d500*/  LDSM.16.MT88.4 R8, [R137+0x4000] ;  /* 0x004000008908783b */ /* 0x000ee60000004200 */
[----:B------:R-:W-:Y:S08]  /*d510*/  MUFU.EX2 R58, R58 ;  /* 0x0000003a003a7308 */ /* 0x000ff00000000800 */
[----:B------:R-:W4:Y:S08]  /*d520*/  MUFU.EX2 R65, R65 ;  /* 0x0000004100417308 */ /* 0x000f300000000800 */
[----:B------:R-:W5:Y:S08]  /*d530*/  MUFU.EX2 R62, R62 ;  /* 0x0000003e003e7308 */ /* 0x000f700000000800 */
[----:B------:R-:W-:Y:S01]  /*d540*/  MUFU.EX2 R67, R67 ;  /* 0x0000004300437308 */ /* 0x000fe20000000800 */
[C---:B-1----:R-:W-:Y:S01]  /*d550*/  HMMA.16816.F32.BF16 R72, R68.reuse, R4, R12 ;  /* 0x000000044448723c */ /* 0x042fe2000004180c */
[----:B------:R-:W1:Y:S06]  /*d560*/  LDSM.16.MT88.4 R12, [R138+0x4000] ;  /* 0x004000008a0c783b */ /* 0x000e6c0000004200 */
[----:B------:R-:W1:Y:S01]  /*d570*/  MUFU.EX2 R56, R56 ;  /* 0x0000003800387308 */ /* 0x000e620000000800 */
[----:B------:R-:W-:Y:S01]  /*d580*/  HMMA.16816.F32.BF16 R68, R68, R6, R16 ;  /* 0x000000064444723c */ /* 0x000fe20000041810 */
[----:B------:R-:W1:Y:S01]  /*d590*/  LDSM.16.MT88.4 R16, [R138+0x4400] ;  /* 0x004400008a10783b */ /* 0x000e620000004200 */
[----:B--2---:R-:W-:-:S02]  /*d5a0*/  F2FP.BF16.F32.PACK_AB R4, R25, R98 ;  /* 0x000000621904723e */ /* 0x004fc400000010ff */
[----:B----4-:R-:W-:-:S03]  /*d5b0*/  F2FP.BF16.F32.PACK_AB R5, R65, R58 ;  /* 0x0000003a4105723e */ /* 0x010fc600000010ff */
[----:B------:R-:W-:Y:S01]  /*d5c0*/  MUFU.EX2 R28, R28 ;  /* 0x0000001c001c7308 */ /* 0x000fe20000000800 */
[----:B------:R-:W-:Y:S01]  /*d5d0*/  FADD.FTZ R58, R58, R27 ;  /* 0x0000001b3a3a7221 */ /* 0x000fe20000010000 */
[----:B------:R-:W-:Y:S02]  /*d5e0*/  F2FP.BF16.F32.PACK_AB R6, R88, R31 ;  /* 0x0000001f5806723e */ /* 0x000fe400000010ff */
[----:B-----5:R-:W-:Y:S01]  /*d5f0*/  F2FP.BF16.F32.PACK_AB R7, R62, R63 ;  /* 0x0000003f3e07723e */ /* 0x020fe200000010ff */
[----:B------:R-:W-:-:S03]  /*d600*/  FADD.FTZ R58, R65, R58 ;  /* 0x0000003a413a7221 */ /* 0x000fc60000010000 */
[----:B------:R-:W-:Y:S01]  /*d610*/  MUFU.EX2 R29, R29 ;  /* 0x0000001d001d7308 */ /* 0x000fe20000000800 */
[----:B------:R-:W-:Y:S02]  /*d620*/  FADD.FTZ R63, R63, R58 ;  /* 0x0000003a3f3f7221 */ /* 0x000fe40000010000 */
[----:B---3--:R-:W-:Y:S02]  /*d630*/  HMMA.16816.F32.BF16 R72, R4, R8, R72 ;  /* 0x000000080448723c */ /* 0x008fe40000041848 */
[----:B------:R-:W-:-:S03]  /*d640*/  FADD.FTZ R63, R62, R63 ;  /* 0x0000003f3e3f7221 */ /* 0x000fc60000010000 */
[----:B------:R-:W-:Y:S01]  /*d650*/  MUFU.EX2 R42, R42 ;  /* 0x0000002a002a7308 */ /* 0x000fe20000000800 */
[C---:B------:R-:W-:Y:S01]  /*d660*/  HMMA.16816.F32.BF16 R68, R4.reuse, R10, R68 ;  /* 0x0000000a0444723c */ /* 0x040fe20000041844 */
[----:B------:R-:W-:Y:S06]  /*d670*/  LDSM.16.MT88.4 R8, [R138+0x4800] ;  /* 0x004800008a08783b */ /* 0x000fec0000004200 */
[----:B------:R-:W2:Y:S01]  /*d680*/  MUFU.EX2 R61, R61 ;  /* 0x0000003d003d7308 */ /* 0x000ea20000000800 */
[C---:B-1----:R-:W-:Y:S07]  /*d690*/  HMMA.16816.F32.BF16 R80, R4.reuse, R12, R80 ;  /* 0x0000000c0450723c */ /* 0x042fee0000041850 */
[----:B------:R-:W-:Y:S01]  /*d6a0*/  MUFU.EX2 R23, R23 ;  /* 0x0000001700177308 */ /* 0x000fe20000000800 */
[----:B------:R-:W-:Y:S01]  /*d6b0*/  HMMA.16816.F32.BF16 R76, R4, R14, R76 ;  /* 0x0000000e044c723c */ /* 0x000fe2000004184c */
[----:B------:R-:W1:Y:S06]  /*d6c0*/  LDSM.16.MT88.4 R12, [R137+0x4400] ;  /* 0x00440000890c783b */ /* 0x000e6c0000004200 */
[----:B------:R-:W3:Y:S01]  /*d6d0*/  MUFU.EX2 R24, R24 ;  /* 0x0000001800187308 */ /* 0x000ee20000000800 */
[----:B------:R-:W-:-:S02]  /*d6e0*/  F2FP.BF16.F32.PACK_AB R4, R56, R67 ;  /* 0x000000433804723e */ /* 0x000fc400000010ff */
[----:B--2---:R-:W-:Y:S01]  /*d6f0*/  F2FP.BF16.F32.PACK_AB R5, R61, R42 ;  /* 0x0000002a3d05723e */ /* 0x004fe200000010ff */
[----:B------:R-:W-:Y:S01]  /*d700*/  FADD.FTZ R42, R42, R63 ;  /* 0x0000003f2a2a7221 */ /* 0x000fe20000010000 */
[----:B------:R-:W-:-:S03]  /*d710*/  F2FP.BF16.F32.PACK_AB R6, R29, R28 ;  /* 0x0000001c1d06723e */ /* 0x000fc600000010ff */
[----:B------:R-:W-:Y:S01]  /*d720*/  MUFU.EX2 R20, R20 ;  /* 0x0000001400147308 */ /* 0x000fe20000000800 */
[----:B------:R-:W-:Y:S01]  /*d730*/  F2FP.BF16.F32.PACK_AB R7, R43, R44 ;  /* 0x0000002c2b07723e */ /* 0x000fe200000010ff */
[----:B------:R-:W-:-:S06]  /*d740*/  FADD.FTZ R61, R61, R42 ;  /* 0x0000002a3d3d7221 */ /* 0x000fcc0000010000 */
[----:B------:R-:W-:Y:S01]  /*d750*/  MUFU.EX2 R57, R57 ;  /* 0x0000003900397308 */ /* 0x000fe20000000800 */
[C---:B------:R-:W-:Y:S06]  /*d760*/  HMMA.16816.F32.BF16 R80, R4.reuse, R16, R80 ;  /* 0x000000100450723c */ /* 0x040fec0000041850 */
[C---:B------:R-:W-:Y:S01]  /*d770*/  HMMA.16816.F32.BF16 R76, R4.reuse, R18, R76 ;  /* 0x00000012044c723c */ /* 0x040fe2000004184c */
[----:B------:R-:W2:Y:S01]  /*d780*/  MUFU.EX2 R34, R34 ;  /* 0x0000002200227308 */ /* 0x000ea20000000800 */
[----:B------:R-:W4:Y:S07]  /*d790*/  LDSM.16.MT88.4 R16, [R137+0x4800] ;  /* 0x004800008910783b */ /* 0x000f2e0000004200 */
[----:B------:R-:W-:Y:S01]  /*d7a0*/  MUFU.EX2 R35, R35 ;  /* 0x0000002300237308 */ /* 0x000fe20000000800 */
[C---:B-1----:R-:W-:Y:S07]  /*d7b0*/  HMMA.16816.F32.BF16 R72, R4.reuse, R12, R72 ;  /* 0x0000000c0448723c */ /* 0x042fee0000041848 */
[----:B------:R-:W1:Y:S01]  /*d7c0*/  MUFU.EX2 R0, R33 ;  /* 0x0000002100007308 */ /* 0x000e620000000800 */
[----:B------:R-:W-:Y:S01]  /*d7d0*/  HMMA.16816.F32.BF16 R68, R4, R14, R68 ;  /* 0x0000000e0444723c */ /* 0x000fe20000041844 */
[----:B------:R-:W5:Y:S06]  /*d7e0*/  LDSM.16.MT88.4 R12, [R138+0x4c00] ;  /* 0x004c00008a0c783b */ /* 0x000f6c0000004200 */
[----:B------:R-:W4:Y:S01]  /*d7f0*/  MUFU.EX2 R59, R59 ;  /* 0x0000003b003b7308 */ /* 0x000f220000000800 */
[----:B---3--:R-:W-:-:S02]  /*d800*/  F2FP.BF16.F32.PACK_AB R4, R24, R23 ;  /* 0x000000171804723e */ /* 0x008fc400000010ff */
[----:B--2---:R-:W-:Y:S02]  /*d810*/  F2FP.BF16.F32.PACK_AB R5, R34, R45 ;  /* 0x0000002d2205723e */ /* 0x004fe400000010ff */
[----:B------:R-:W-:-:S03]  /*d820*/  F2FP.BF16.F32.PACK_AB R6, R57, R20 ;  /* 0x000000143906723e */ /* 0x000fc600000010ff */
[----:B------:R-:W-:Y:S01]  /*d830*/  MUFU.EX2 R41, R41 ;  /* 0x0000002900297308 */ /* 0x000fe20000000800 */
[----:B-1----:R-:W-:Y:S01]  /*d840*/  F2FP.BF16.F32.PACK_AB R7, R0, R35 ;  /* 0x000000230007723e */ /* 0x002fe200000010ff */
[----:B------:R-:W-:-:S06]  /*d850*/  FFMA.FTZ R33, R47, UR10, -R38 ;  /* 0x0000000a2f217c23 */ /* 0x000fcc0008010826 */
[C---:B------:R-:W-:Y:S01]  /*d860*/  HMMA.16816.F32.BF16 R80, R4.reuse, R8, R80 ;  /* 0x000000080450723c */ /* 0x040fe20000041850 */
[----:B------:R-:W1:Y:S05]  /*d870*/  MUFU.EX2 R160, R160 ;  /* 0x000000a000a07308 */ /* 0x000e6a0000000800 */
[C---:B------:R-:W-:Y:S01]  /*d880*/  HMMA.16816.F32.BF16 R76, R4.reuse, R10, R76 ;  /* 0x0000000a044c723c */ /* 0x040fe2000004184c */
[----:B------:R-:W-:Y:S02]  /*d890*/  FADD.FTZ R9, R21, R26 ;  /* 0x0000001a15097221 */ /* 0x000fe40000010000 */
[----:B------:R-:W-:Y:S02]  /*d8a0*/  MUFU.EX2 R33, R33 ;  /* 0x0000002100217308 */ /* 0x000fe40000000800 */
[----:B------:R-:W-:Y:S01]  /*d8b0*/  FADD.FTZ R9, R22, R9 ;  /* 0x0000000916097221 */ /* 0x000fe20000010000 */
[----:B------:R-:W-:Y:S01]  /*d8c0*/  FFMA.FTZ R22, R36, UR10, -R38 ;  /* 0x0000000a24167c23 */ /* 0x000fe20008010826 */
[----:B----4-:R-:W-:Y:S02]  /*d8d0*/  HMMA.16816.F32.BF16 R72, R4, R16, R72 ;  /* 0x000000100448723c */ /* 0x010fe40000041848 */
[----:B------:R-:W-:-:S02]  /*d8e0*/  FADD.FTZ R26, R98, R9 ;  /* 0x00000009621a7221 */ /* 0x000fc40000010000 */
[----:B------:R-:W2:Y:S01]  /*d8f0*/  MUFU.EX2 R40, R40 ;  /* 0x0000002800287308 */ /* 0x000ea20000000800 */
[----:B------:R-:W3:Y:S01]  /*d900*/  LDSM.16.MT88.4 R8, [R137+0x4c00] ;  /* 0x004c00008908783b */ /* 0x000ee20000004200 */
[----:B------:R-:W-:Y:S01]  /*d910*/  FADD.FTZ R26, R25, R26 ;  /* 0x0000001a191a7221 */ /* 0x000fe20000010000 */
[----:B------:R-:W-:Y:S01]  /*d920*/  HMMA.16816.F32.BF16 R68, R4, R18, R68 ;  /* 0x000000120444723c */ /* 0x000fe20000041844 */
[----:B------:R-:W-:Y:S02]  /*d930*/  FADD.FTZ R16, R44, R61 ;  /* 0x0000003d2c107221 */ /* 0x000fe40000010000 */
[----:B------:R-:W-:Y:S02]  /*d940*/  FADD.FTZ R31, R31, R26 ;  /* 0x0000001a1f1f7221 */ /* 0x000fe40000010000 */
[----:B------:R-:W-:Y:S01]  /*d950*/  MUFU.EX2 R21, R37 ;  /* 0x0000002500157308 */ /* 0x000fe20000000800 */
[----:B------:R-:W-:Y:S01]  /*d960*/  FADD.FTZ R16, R43, R16 ;  /* 0x000000102b107221 */ /* 0x000fe20000010000 */
[----:B------:R-:W-:Y:S01]  /*d970*/  FADD.FTZ R88, R88, R31 ;  /* 0x0000001f58587221 */ /* 0x000fe20000010000 */
[----:B------:R-:W-:-:S02]  /*d980*/  F2FP.BF16.F32.PACK_AB R4, R59, R2 ;  /* 0x000000023b04723e */ /* 0x000fc400000010ff */
[----:B-1----:R-:W-:Y:S01]  /*d990*/  F2FP.BF16.F32.PACK_AB R6, R160, R41 ;  /* 0x00000029a006723e */ /* 0x002fe200000010ff */
[----:B------:R-:W-:Y:S01]  /*d9a0*/  FADD.FTZ R17, R67, R88 ;  /* 0x0000005843117221 */ /* 0x000fe20000010000 */
[----:B------:R-:W-:Y:S01]  /*d9b0*/  FADD.FTZ R45, R45, R16 ;  /* 0x000000102d2d7221 */ /* 0x000fe20000010000 */
[----:B------:R-:W1:Y:S01]  /*d9c0*/  MUFU.EX2 R22, R22 ;  /* 0x0000001600167308 */ /* 0x000e620000000800 */
[----:B--2---:R-:W-:Y:S01]  /*d9d0*/  F2FP.BF16.F32.PACK_AB R5, R40, R33 ;  /* 0x000000212805723e */ /* 0x004fe200000010ff */
[----:B------:R-:W-:Y:S01]  /*d9e0*/  FADD.FTZ R17, R56, R17 ;  /* 0x0000001138117221 */ /* 0x000fe20000010000 */
[----:B------:R-:W-:-:S04]  /*d9f0*/  FADD.FTZ R34, R34, R45 ;  /* 0x0000002d22227221 */ /* 0x000fc80000010000 */
[----:B------:R-:W-:-:S04]  /*da00*/  FADD.FTZ R35, R35, R34 ;  /* 0x0000002223237221 */ /* 0x000fc80000010000 */
[----:B------:R-:W-:-:S04]  /*da10*/  FADD.FTZ R0, R0, R35 ;  /* 0x0000002300007221 */ /* 0x000fc80000010000 */
[----:B------:R-:W-:Y:S01]  /*da20*/  FADD.FTZ R33, R33, R0 ;  /* 0x0000000021217221 */ /* 0x000fe20000010000 */
[----:B------:R-:W-:Y:S02]  /*da30*/  MOV R0, R3 ;  /* 0x0000000300007202 */ /* 0x000fe40000000f00 */
[----:B-1----:R-:W-:Y:S01]  /*da40*/  F2FP.BF16.F32.PACK_AB R7, R22, R21 ;  /* 0x000000151607723e */ /* 0x002fe200000010ff */
[----:B------:R-:W-:-:S04]  /*da50*/  FADD.FTZ R40, R40, R33 ;  /* 0x0000002128287221 */ /* 0x000fc80000010000 */
[----:B------:R-:W-:Y:S02]  /*da60*/  FADD.FTZ R21, R21, R40 ;  /* 0x0000002815157221 */ /* 0x000fe40000010000 */
[----:B-----5:R-:W-:Y:S02]  /*da70*/  HMMA.16816.F32.BF16 R80, R4, R12, R80 ;  /* 0x0000000c0450723c */ /* 0x020fe40000041850 */
[----:B------:R-:W-:-:S04]  /*da80*/  FADD.FTZ R159, R22, R21 ;  /* 0x00000015169f7221 */ /* 0x000fc80000010000 */
[----:B------:R-:W-:Y:S01]  /*da90*/  HMMA.16816.F32.BF16 R76, R4, R14, R76 ;  /* 0x0000000e044c723c */ /* 0x000fe2000004184c */
[----:B------:R-:W-:-:S04]  /*daa0*/  FADD.FTZ R12, R28, R17 ;  /* 0x000000111c0c7221 */ /* 0x000fc80000010000 */
[----:B------:R-:W-:Y:S01]  /*dab0*/  FADD.FTZ R12, R29, R12 ;  /* 0x0000000c1d0c7221 */ /* 0x000fe20000010000 */
[----:B---3--:R-:W-:Y:S03]  /*dac0*/  HMMA.16816.F32.BF16 R72, R4, R8, R72 ;  /* 0x000000080448723c */ /* 0x008fe60000041848 */
[----:B------:R-:W-:-:S03]  /*dad0*/  FADD.FTZ R13, R23, R12 ;  /* 0x0000000c170d7221 */ /* 0x000fc60000010000 */
[----:B------:R-:W-:Y:S01]  /*dae0*/  HMMA.16816.F32.BF16 R68, R4, R10, R68 ;  /* 0x0000000a0444723c */ /* 0x000fe20000041844 */
[----:B------:R-:W-:-:S04]  /*daf0*/  FADD.FTZ R13, R24, R13 ;  /* 0x0000000d180d7221 */ /* 0x000fc80000010000 */
[----:B------:R-:W-:-:S04]  /*db00*/  FADD.FTZ R20, R20, R13 ;  /* 0x0000000d14147221 */ /* 0x000fc80000010000 */
[----:B------:R-:W-:-:S04]  /*db10*/  FADD.FTZ R57, R57, R20 ;  /* 0x0000001439397221 */ /* 0x000fc80000010000 */
[----:B------:R-:W-:-:S04]  /*db20*/  FADD.FTZ R2, R2, R57 ;  /* 0x0000003902027221 */ /* 0x000fc80000010000 */
[----:B------:R-:W-:-:S04]  /*db30*/  FADD.FTZ R2, R59, R2 ;  /* 0x000000023b027221 */ /* 0x000fc80000010000 */
[----:B------:R-:W-:Y:S01]  /*db40*/  FADD.FTZ R41, R41, R2 ;  /* 0x0000000229297221 */ /* 0x000fe20000010000 */
[----:B------:R-:W-:-:S03]  /*db50*/  MOV R2, R32 ;  /* 0x0000002000027202 */ /* 0x000fc60000000f00 */
[----:B------:R-:W-:-:S07]  /*db60*/  FADD.FTZ R160, R160, R41 ;  /* 0x00000029a0a07221 */ /* 0x000fce0000010000 */
.L_x_4584:
[----:B------:R-:W-:-:S13]  /*db70*/  ISETP.GE.AND P0, PT, R154, 0x1, PT ;  /* 0x000000019a00780c */ /* 0x000fda0003f06270 */
[----:B------:R-:W-:Y:S05]  /*db80*/  @!P0 BRA `(.L_x_4590) ;  /* 0x0000002c00a48947 */ /* 0x000fea0003800000 */
[----:B------:R-:W-:Y:S01]  /*db90*/  ULDC UR9, c[0x0][0x250] ;  /* 0x0000940000097ab9 */ /* 0x000fe20000000800 */
[----:B------:R-:W-:Y:S01]  /*dba0*/  ULDC.64 UR4, c[0x0][0x250] ;  /* 0x0000940000047ab9 */ /* 0x000fe20000000a00 */
[----:B------:R-:W-:Y:S01]  /*dbb0*/  ULEA UR9, -UR9, URZ, 0x7 ;  /* 0x0000003f09097291 */ /* 0x000fe2000f8e393f */
[----:B------:R-:W-:Y:S01]  /*dbc0*/  IMAD.MOV.U32 R85, RZ, RZ, R0 ;  /* 0x000000ffff557224 */ /* 0x000fe200078e0000 */
[----:B------:R-:W-:Y:S01]  /*dbd0*/  USHF.L.U64.HI UR14, UR4, 0x6, UR5 ;  /* 0x00000006040e7899 */ /* 0x000fe20008010205 */
[----:B------:R-:W-:Y:S01]  /*dbe0*/  IMAD.MOV.U32 R87, RZ, RZ, R2 ;  /* 0x000000ffff577224 */ /* 0x000fe200078e0002 */
[----:B------:R-:W-:Y:S02]  /*dbf0*/  USHF.L.U32 UR13, UR4, 0x6, URZ ;  /* 0x00000006040d7899 */ /* 0x000fe4000800063f */
[----:B------:R-:W-:Y:S01]  /*dc00*/  USHF.R.S32.HI UR4, URZ, 0x1f, UR9 ;  /* 0x0000001f3f047899 */ /* 0x000fe20008011409 */
[----:B------:R-:W-:Y:S01]  /*dc10*/  MOV R158, UR9 ;  /* 0x00000009009e7c02 */ /* 0x000fe20008000f00 */
[----:B------:R-:W-:Y:S01]  /*dc20*/  ULDC UR11, c[0x0][0x248] ;  /* 0x00009200000b7ab9 */ /* 0x000fe20000000800 */
[----:B------:R-:W-:Y:S01]  /*dc30*/  ULDC UR8, c[0x0][0x24c] ;  /* 0x0000930000087ab9 */ /* 0x000fe20000000800 */
[----:B------:R-:W-:-:S02]  /*dc40*/  USHF.L.U32 UR5, UR11, 0x6, URZ ;  /* 0x000000060b057899 */ /* 0x000fc4000800063f */
[----:B------:R-:W-:Y:S01]  /*dc50*/  MOV R157, UR4 ;  /* 0x00000004009d7c02 */ /* 0x000fe20008000f00 */
[----:B------:R-:W-:Y:S01]  /*dc60*/  USHF.L.U64.HI UR8, UR11, 0x6, UR8 ;  /* 0x000000060b087899 */ /* 0x000fe20008010208 */
[----:B------:R-:W-:Y:S01]  /*dc70*/  ULDC UR4, c[0x0][0x2ec] ;  /* 0x0000bb0000047ab9 */ /* 0x000fe20000000800 */
[----:B------:R-:W-:-:S10]  /*dc80*/  ULDC UR12, c[0x0][0x39c] ;  /* 0x0000e700000c7ab9 */ /* 0x000fd40000000800 */
.L_x_4594:
        /* <DEDUP_REMOVED lines=66> */
.L_x_4591:
        /* <DEDUP_REMOVED lines=119> */
[----:B-1----:R-:W-:Y:S01]  /*e820*/  FMUL.FTZ R162, R30, UR12 ;  /* 0x0000000c1ea27c20 */ /* 0x002fe20008410000 */
[----:B------:R-:W-:Y:S08]  /*e830*/  FMUL.FTZ R165, R61, UR12 ;  /* 0x0000000c3da57c20 */ /* 0x000ff00008410000 */
        /* <DEDUP_REMOVED lines=68> */
[----:B------:R3:W1:Y:S01]  /*ec80*/  MUFU.TANH R35, R2 ;  /* 0x0000000200237308 */ /* 0x0006620000002400 */
[----:B--2---:R-:W-:Y:S09]  /*ec90*/  FMUL.FTZ R0, R66, UR12 ;  /* 0x0000000c42007c20 */ /* 0x004ff20008410000 */
        /* <DEDUP_REMOVED lines=11> */
[----:B---3--:R-:W-:Y:S01]  /*ed50*/  MOV R0, UR9 ;  /* 0x0000000900007c02 */ /* 0x008fe20008000f00 */
        /* <DEDUP_REMOVED lines=35> */
[----:B------:R-:W-:Y:S07]  /*ef90*/  LOP3.LUT R2, RZ, R0, RZ, 0x33, !PT ;  /* 0x00000000ff027212 */ /* 0x000fee00078e33ff */
[----:B------:R-:W-:Y:S04]  /*efa0*/  @P5 VIADD R9, R9, 0x1 ;  /* 0x0000000109095836 */ /* 0x000fe80000000000 */
[----:B------:R-:W-:Y:S01]  /*efb0*/  @P6 VIADD R12, R12, 0x1 ;  /* 0x000000010c0c6836 */ /* 0x000fe20000000000 */
[----:B------:R-:W-:Y:S03]  /*efc0*/  @!P0 IADD3 R9, -R9, RZ, RZ ;  /* 0x000000ff09098210 */ /* 0x000fe60007ffe1ff */
[----:B------:R-:W-:Y:S01]  /*efd0*/  @!P3 IMAD.MOV R12, RZ, RZ, -R12 ;  /* 0x000000ffff0cb224 */ /* 0x000fe200078e0a0c */
[C---:B------:R-:W-:Y:S04]  /*efe0*/  SEL R5, R2.reuse, R9, !P2 ;  /* 0x0000000902057207 */ /* 0x040fe80005000000 */
[----:B------:R-:W-:Y:S02]  /*eff0*/  SEL R9, R2, R12, !P2 ;  /* 0x0000000c02097207 */ /* 0x000fe40005000000 */
[-C--:B------:R-:W-:Y:S01]  /*f000*/  LEA R24, P2, R5, R152.reuse, 0x2 ;  /* 0x0000009805187211 */ /* 0x080fe200078410ff */
[----:B------:R-:W2:Y:S01]  /*f010*/  LDC R2, c[0x0][0x24c] ;  /* 0x00009300ff027b82 */ /* 0x000ea20000000800 */
        /* <DEDUP_REMOVED lines=15> */
[-C--:B----4-:R-:W-:Y:S04]  /*f110*/  IMAD.WIDE.U32 R14, R7, R4.reuse, R14 ;  /* 0x00000004070e7225 */ /* 0x090fe800078e000e */
[----:B------:R-:W-:Y:S04]  /*f120*/  IMAD R0, R13, R4, RZ ;  /* 0x000000040d007224 */ /* 0x000fe800078e02ff */
[----:B------:R-:W-:Y:S05]  /*f130*/  IMAD R0, R7, R5, R0 ;  /* 0x0000000507007224 */ /* 0x000fea00078e0200 */
[----:B------:R-:W-:Y:S07]  /*f140*/  IADD3 R0, R15, R0, RZ ;  /* 0x000000000f007210 */ /* 0x000fee0007ffe0ff */
.L_x_4593:
[C---:B------:R-:W-:Y:S04]  /*f150*/  LEA R144, P0, R14.reuse, R144, 0x1 ;  /* 0x000000900e907211 */ /* 0x040fe800078008ff */
[----:B------:R-:W-:Y:S02]  /*f160*/  LEA.HI.X R143, R14, R143, R0, 0x1, P0 ;  /* 0x0000008f0e8f7211 */ /* 0x000fe400000f0c00 */
[----:B------:R-:W-:Y:S03]  /*f170*/  IADD3 R12, P0, R144, UR5, RZ ;  /* 0x00000005900c7c10 */ /* 0x000fe6000ff1e0ff */
[----:B-1----:R-:W-:Y:S01]  /*f180*/  IMAD.MOV.U32 R145, RZ, RZ, R143 ;  /* 0x000000ffff917224 */ /* 0x002fe200078e008f */
        /* <DEDUP_REMOVED lines=13> */
.L_x_4592:
[----:B---3--:R-:W-:Y:S01]  /*f260*/  FMNMX.FTZ R0, R99, R87, !PT ;  /* 0x0000005763007209 */ /* 0x008fe20007810000 */
[----:B------:R-:W-:Y:S01]  /*f270*/  LDSM.16.MT88.4 R28, [R137+0x3000] ;  /* 0x00300000891c783b */ /* 0x000fe20000004200 */
        /* <DEDUP_REMOVED lines=82> */
[----:B------:R-:W-:Y:S01]  /*f7a0*/  FSEL R33, R33, RZ, P0 ;  /* 0x000000ff21217208 */ /* 0x000fe20000000000 */
        /* <DEDUP_REMOVED lines=19> */
[--C-:B------:R-:W-:Y:S01]  /*f8e0*/  FFMA.FTZ R69, R36, UR4, -R34.reuse ;  /* 0x0000000424457c23 */ /* 0x100fe20008010822 */
[C---:B------:R-:W-:Y:S01]  /*f8f0*/  FMUL.FTZ R5, R21.reuse, R81 ;  /* 0x0000005115057220 */ /* 0x040fe20000410000 */
[C---:B------:R-:W-:Y:S01]  /*f900*/  FMUL.FTZ R8, R21.reuse, R76 ;  /* 0x0000004c15087220 */ /* 0x040fe20000410000 */
[--C-:B------:R-:W-:Y:S01]  /*f910*/  FFMA.FTZ R76, R110, UR4, -R33.reuse ;  /* 0x000000046e4c7c23 */ /* 0x100fe20008010821 */
        /* <DEDUP_REMOVED lines=18> */
[----:B------:R-:W-:Y:S01]  /*fa40*/  FMUL.FTZ R20, R4, UR4 ;  /* 0x0000000404147c20 */ /* 0x000fe20008410000 */
        /* <DEDUP_REMOVED lines=13> */
[----:B------:R-:W-:Y:S03]  /*fb20*/  ISETP.GT.AND P0, PT, R154, 0x1, PT ;  /* 0x000000019a00780c */ /* 0x000fe60003f04270 */
[----:B------:R-:W3:Y:S01]  /*fb30*/  MUFU.EX2 R48, R48 ;  /* 0x0000003000307308 */ /* 0x000ee20000000800 */
[--C-:B------:R-:W-:Y:S01]  /*fb40*/  FFMA.FTZ R164, R164, UR4, -R33.reuse ;  /* 0x00000004a4a47c23 */ /* 0x100fe20008010821 */
[--C-:B------:R-:W-:Y:S01]  /*fb50*/  FFMA.FTZ R32, R32, UR4, -R33.reuse ;  /* 0x0000000420207c23 */ /* 0x100fe20008010821 */
[--C-:B------:R-:W-:Y:S07]  /*fb60*/  FFMA.FTZ R35, R35, UR4, -R34.reuse ;  /* 0x0000000423237c23 */ /* 0x100fee0008010822 */
[----:B------:R-:W-:Y:S01]  /*fb70*/  MUFU.EX2 R125, R125 ;  /* 0x0000007d007d7308 */ /* 0x000fe20000000800 */
[C---:B--2---:R-:W-:Y:S01]  /*fb80*/  FMUL.FTZ R7, R20.reuse, R83 ;  /* 0x0000005314077220 */ /* 0x044fe20000410000 */
[--C-:B------:R-:W-:Y:S01]  /*fb90*/  FFMA.FTZ R83, R47, UR4, -R33.reuse ;  /* 0x000000042f537c23 */ /* 0x100fe20008010821 */
[C---:B------:R-:W-:Y:S01]  /*fba0*/  FMUL.FTZ R18, R20.reuse, R70 ;  /* 0x0000004614127220 */ /* 0x040fe20000410000 */
[----:B------:R-:W-:Y:S01]  /*fbb0*/  FMUL.FTZ R19, R20, R71 ;  /* 0x0000004714137220 */ /* 0x000fe20000410000 */
[--C-:B------:R-:W-:Y:S01]  /*fbc0*/  FFMA.FTZ R70, R40, UR4, -R33.reuse ;  /* 0x0000000428467c23 */ /* 0x100fe20008010821 */
[C---:B------:R-:W-:Y:S01]  /*fbd0*/  FMUL.FTZ R6, R20.reuse, R82 ;  /* 0x0000005214067220 */ /* 0x040fe20000410000 */
[----:B------:R-:W-:Y:S03]  /*fbe0*/  FMUL.FTZ R10, R20, R78 ;  /* 0x0000004e140a7220 */ /* 0x000fe60000410000 */
[----:B------:R-:W2:Y:S01]  /*fbf0*/  MUFU.EX2 R124, R124 ;  /* 0x0000007c007c7308 */ /* 0x000ea20000000800 */
[----:B---3--:R-:W-:Y:S01]  /*fc00*/  F2FP.BF16.F32.PACK_AB R24, R120, R48 ;  /* 0x000000307818723e */ /* 0x008fe200000010ff */
[----:B------:R-:W-:Y:S01]  /*fc10*/  FMUL.FTZ R11, R20, R79 ;  /* 0x0000004f140b7220 */ /* 0x000fe20000410000 */
[--C-:B------:R-:W-:Y:S01]  /*fc20*/  FFMA.FTZ R79, R130, UR4, -R33.reuse ;  /* 0x00000004824f7c23 */ /* 0x100fe20008010821 */
[----:B------:R-:W-:Y:S01]  /*fc30*/  FFMA.FTZ R78, R111, UR4, -R34 ;  /* 0x000000046f4e7c23 */ /* 0x000fe20008010822 */
[--C-:B------:R-:W-:Y:S01]  /*fc40*/  FFMA.FTZ R71, R22, UR4, -R33.reuse ;  /* 0x0000000416477c23 */ /* 0x100fe20008010821 */
[----:B------:R-:W-:Y:S04]  /*fc50*/  FFMA.FTZ R82, R121, UR4, -R33 ;  /* 0x0000000479527c23 */ /* 0x000fe80008010821 */
[----:B------:R-:W-:Y:S10]  /*fc60*/  MUFU.EX2 R102, R102 ;  /* 0x0000006600667308 */ /* 0x000ff40000000800 */
[----:B------:R-:W3:Y:S01]  /*fc70*/  MUFU.EX2 R99, R99 ;  /* 0x0000006300637308 */ /* 0x000ee20000000800 */
[----:B--2---:R-:W-:Y:S01]  /*fc80*/  F2FP.BF16.F32.PACK_AB R25, R124, R125 ;  /* 0x0000007d7c19723e */ /* 0x004fe200000010ff */
[----:B------:R-:W-:Y:S04]  /*fc90*/  FFMA.FTZ R125, R20, R159, R125 ;  /* 0x0000009f147d7223 */ /* 0x000fe8000001007d */
[----:B------:R-:W-:Y:S04]  /*fca0*/  FADD.FTZ R125, R124, R125 ;  /* 0x0000007d7c7d7221 */ /* 0x000fe80000010000 */
[----:B------:R-:W-:Y:S10]  /*fcb0*/  MUFU.EX2 R106, R106 ;  /* 0x0000006a006a7308 */ /* 0x000ff40000000800 */
[----:B------:R-:W2:Y:S01]  /*fcc0*/  MUFU.EX2 R101, R101 ;  /* 0x0000006500657308 */ /* 0x000ea20000000800 */
[----:B---3--:R-:W-:Y:S09]  /*fcd0*/  F2FP.BF16.F32.PACK_AB R26, R99, R102 ;  /* 0x00000066631a723e */ /* 0x008ff200000010ff */
[----:B------:R-:W-:Y:S10]  /*fce0*/  MUFU.EX2 R98, R98 ;  /* 0x0000006200627308 */ /* 0x000ff40000000800 */
[----:B------:R-:W3:Y:S01]  /*fcf0*/  MUFU.EX2 R91, R91 ;  /* 0x0000005b005b7308 */ /* 0x000ee20000000800 */
[C---:B--2---:R-:W-:Y:S01]  /*fd00*/  F2FP.BF16.F32.PACK_AB R27, R101.reuse, R106 ;  /* 0x0000006a651b723e */ /* 0x044fe200000010ff */
[----:B------:R-:W-:Y:S04]  /*fd10*/  FADD.FTZ R106, R106, R125 ;  /* 0x0000007d6a6a7221 */ /* 0x000fe80000010000 */
[----:B------:R-:W-:Y:S04]  /*fd20*/  FADD.FTZ R101, R101, R106 ;  /* 0x0000006a65657221 */ /* 0x000fe80000010000 */
[----:B------:R-:W2:Y:S01]  /*fd30*/  MUFU.EX2 R64, R64 ;  /* 0x0000004000407308 */ /* 0x000ea20000000800 */
[C---:B-1----:R-:W-:Y:S06]  /*fd40*/  HMMA.16816.F32.BF16 R4, R24.reuse, R12, R4 ;  /* 0x0000000c1804723c */ /* 0x042fec0000041804 */
[C---:B------:R-:W-:Y:S03]  /*fd50*/  HMMA.16816.F32.BF16 R8, R24.reuse, R14, R8 ;  /* 0x0000000e1808723c */ /* 0x040fe60000041808 */
[----:B------:R-:W-:Y:S02]  /*fd60*/  MUFU.EX2 R90, R90 ;  /* 0x0000005a005a7308 */ /* 0x000fe40000000800 */
[C---:B------:R-:W-:Y:S01]  /*fd70*/  FMUL.FTZ R12, R21.reuse, R72 ;  /* 0x00000048150c7220 */ /* 0x040fe20000410000 */
[--C-:B------:R-:W-:Y:S01]  /*fd80*/  FFMA.FTZ R72, R44, UR4, -R33.reuse ;  /* 0x000000042c487c23 */ /* 0x100fe20008010821 */
[C---:B------:R-:W-:Y:S01]  /*fd90*/  FMUL.FTZ R13, R21.reuse, R73 ;  /* 0x00000049150d7220 */ /* 0x040fe20000410000 */
[C---:B------:R-:W-:Y:S05]  /*fda0*/  FMUL.FTZ R14, R20.reuse, R74 ;  /* 0x0000004a140e7220 */ /* 0x040fea0000410000 */
[----:B------:R-:W1:Y:S01]  /*fdb0*/  MUFU.EX2 R85, R85 ;  /* 0x0000005500557308 */ /* 0x000e620000000800 */
[----:B------:R-:W-:Y:S01]  /*fdc0*/  FMUL.FTZ R15, R20, R75 ;  /* 0x0000004b140f7220 */ /* 0x000fe20000410000 */
[----:B------:R-:W-:Y:S01]  /*fdd0*/  FFMA.FTZ R21, R21, R160, R48 ;  /* 0x000000a015157223 */ /* 0x000fe20000010030 */
[--C-:B------:R-:W-:Y:S01]  /*fde0*/  FFMA.FTZ R74, R51, UR4, -R34.reuse ;  /* 0x00000004334a7c23 */ /* 0x100fe20008010822 */
[--C-:B------:R-:W-:Y:S01]  /*fdf0*/  FFMA.FTZ R51, R54, UR4, -R33.reuse ;  /* 0x0000000436337c23 */ /* 0x100fe20008010821 */
[----:B------:R-:W-:Y:S01]  /*fe00*/  FFMA.FTZ R54, R42, UR4, -R33 ;  /* 0x000000042a367c23 */ /* 0x000fe20008010821 */
[----:B------:R-:W-:Y:S04]  /*fe10*/  FADD.FTZ R37, R120, R21 ;  /* 0x0000001578257221 */ /* 0x000fe80000010000 */
[----:B------:R-:W-:Y:S01]  /*fe20*/  MUFU.EX2 R81, R112 ;  /* 0x0000007000517308 */ /* 0x000fe20000000800 */
[C---:B------:R-:W-:Y:S03]  /*fe30*/  HMMA.16816.F32.BF16 R12, R24.reuse, R28, R12 ;  /* 0x0000001c180c723c */ /* 0x040fe6000004180c */
[----:B------:R-:W-:Y:S01]  /*fe40*/  FADD.FTZ R40, R102, R37 ;  /* 0x0000002566287221 */ /* 0x000fe20000010000 */
[----:B------:R-:W-:Y:S01]  /*fe50*/  FFMA.FTZ R48, R104, UR4, -R34 ;  /* 0x0000000468307c23 */ /* 0x000fe20008010822 */
[----:B------:R-:W-:Y:S01]  /*fe60*/  LDSM.16.MT88.4 R36, [R138+0x3c00] ;  /* 0x003c00008a24783b */ /* 0x000fe20000004200 */
[----:B------:R-:W-:Y:S03]  /*fe70*/  HMMA.16816.F32.BF16 R16, R24, R30, R16 ;  /* 0x0000001e1810723c */ /* 0x000fe60000041810 */
[----:B------:R-:W4:Y:S02]  /*fe80*/  MUFU.EX2 R62, R62 ;  /* 0x0000003e003e7308 */ /* 0x000f240000000800 */
[----:B------:R-:W-:Y:S01]  /*fe90*/  FADD.FTZ R40, R99, R40 ;  /* 0x0000002863287221 */ /* 0x000fe20000010000 */
[----:B------:R-:W-:Y:S01]  /*fea0*/  FFMA.FTZ R75, R109, UR4, -R34 ;  /* 0x000000046d4b7c23 */ /* 0x000fe20008010822 */
[----:B------:R-:W5:Y:S01]  /*feb0*/  LDSM.16.MT88.4 R28, [R138+0x3400] ;  /* 0x003400008a1c783b */ /* 0x000f620000004200 */
[----:B------:R-:W-:Y:S05]  /*fec0*/  F2FP.BF16.F32.PACK_AB R24, R88, R97 ;  /* 0x000000615818723e */ /* 0x000fea00000010ff */
[----:B------:R-:W-:Y:S01]  /*fed0*/  MUFU.EX2 R79, R79 ;  /* 0x0000004f004f7308 */ /* 0x000fe20000000800 */
[----:B---3--:R-:W-:Y:S01]  /*fee0*/  F2FP.BF16.F32.PACK_AB R25, R91, R98 ;  /* 0x000000625b19723e */ /* 0x008fe200000010ff */
[----:B------:R-:W-:Y:S01]  /*fef0*/  FADD.FTZ R97, R97, R40 ;  /* 0x0000002861617221 */ /* 0x000fe20000010000 */
[----:B--2---:R-:W-:Y:S01]  /*ff00*/  F2FP.BF16.F32.PACK_AB R26, R64, R89 ;  /* 0x00000059401a723e */ /* 0x004fe200000010ff */
[----:B------:R-:W-:Y:S01]  /*ff10*/  FADD.FTZ R98, R98, R101 ;  /* 0x0000006562627221 */ /* 0x000fe20000010000 */
[----:B------:R-:W-:Y:S01]  /*ff20*/  LDSM.16.MT88.4 R40, [R138+0x4000] ;  /* 0x004000008a28783b */ /* 0x000fe20000004200 */
[----:B-1----:R-:W-:Y:S04]  /*ff30*/  F2FP.BF16.F32.PACK_AB R27, R85, R90 ;  /* 0x0000005a551b723e */ /* 0x002fe800000010ff */
[----:B------:R-:W1:Y:S01]  /*ff40*/  MUFU.EX2 R76, R76 ;  /* 0x0000004c004c7308 */ /* 0x000e620000000800 */
[----:B----4-:R-:W-:Y:S01]  /*ff50*/  F2FP.BF16.F32.PACK_AB R20, R62, R81 ;  /* 0x000000513e14723e */ /* 0x010fe200000010ff */
[----:B------:R-:W-:Y:S01]  /*ff60*/  FADD.FTZ R91, R91, R98 ;  /* 0x000000625b5b7221 */ /* 0x000fe20000010000 */
[----:B------:R-:W-:Y:S03]  /*ff70*/  FFMA.FTZ R73, R95, UR4, -R34 ;  /* 0x000000045f497c23 */ /* 0x000fe60008010822 */
[----:B------:R-:W-:Y:S04]  /*ff80*/  FADD.FTZ R90, R90, R91 ;  /* 0x0000005b5a5a7221 */ /* 0x000fe80000010000 */
[----:B------:R-:W-:Y:S01]  /*ff90*/  MUFU.EX2 R78, R78 ;  /* 0x0000004e004e7308 */ /* 0x000fe20000000800 */
[----:B------:R-:W-:Y:S09]  /*ffa0*/  FADD.FTZ R90, R85, R90 ;  /* 0x0000005a555a7221 */ /* 0x000ff20000010000 */
[----:B------:R-:W2:Y:S01]  /*ffb0*/  MUFU.EX2 R57, R57 ;  /* 0x0000003900397308 */ /* 0x000ea20000000800 */
[C---:B-1----:R-:W-:Y:S01]  /*ffc0*/  F2FP.BF16.F32.PACK_AB R21, R76.reuse, R79 ;  /* 0x0000004f4c15723e */ /* 0x042fe200000010ff */
[----:B------:R-:W-:Y:S04]  /*ffd0*/  FADD.FTZ R79, R79, R90 ;  /* 0x0000005a4f4f7221 */ /* 0x000fe80000010000 */
[----:B------:R-:W-:Y:S04]  /*ffe0*/  FADD.FTZ R79, R76, R79 ;  /* 0x0000004f4c4f7221 */ /* 0x000fe80000010000 */
[----:B------:R-:W-:Y:S01]  /*fff0*/  MUFU.EX2 R58, R58 ;  /* 0x0000003a003a7308 */ /* 0x000fe20000000800 */
[C---:B-----5:R-:W-:Y:S09]  /*10000*/  HMMA.16816.F32.BF16 R4, R24.reuse, R28, R4 ;  /* 0x0000001c1804723c */ /* 0x060ff20000041804 */
[----:B------:R-:W1:Y:S02]  /*10010*/  MUFU.EX2 R63, R63 ;  /* 0x0000003f003f7308 */ /* 0x000e640000000800 */
[----:B--2---:R-:W-:Y:S01]  /*10020*/  F2FP.BF16.F32.PACK_AB R22, R57, R78 ;  /* 0x0000004e3916723e */ /* 0x004fe200000010ff */
[C---:B------:R-:W-:Y:S01]  /*10030*/  HMMA.16816.F32.BF16 R8, R24.reuse, R30, R8 ;  /* 0x0000001e1808723c */ /* 0x040fe20000041808 */
[----:B------:R-:W2:Y:S06]  /*10040*/  LDSM.16.MT88.4 R28, [R137+0x3400] ;  /* 0x00340000891c783b */ /* 0x000eac0000004200 */
[----:B------:R-:W-:Y:S10]  /*10050*/  MUFU.EX2 R56, R56 ;  /* 0x0000003800387308 */ /* 0x000ff40000000800 */
[----:B------:R-:W-:Y:S01]  /*10060*/  MUFU.EX2 R65, R65 ;  /* 0x0000004100417308 */ /* 0x000fe20000000800 */
[C---:B-1----:R-:W-:Y:S01]  /*10070*/  F2FP.BF16.F32.PACK_AB R23, R63.reuse, R58 ;  /* 0x0000003a3f17723e */ /* 0x042fe200000010ff */
[----:B------:R-:W-:Y:S04]  /*10080*/  FADD.FTZ R58, R58, R79 ;  /* 0x0000004f3a3a7221 */ /* 0x000fe80000010000 */
[----:B------:R-:W-:Y:S01]  /*10090*/  FADD.FTZ R63, R63, R58 ;  /* 0x0000003a3f3f7221 */ /* 0x000fe20000010000 */
[----:B------:R-:W-:Y:S03]  /*100a0*/  FFMA.FTZ R58, R163, UR4, -R34 ;  /* 0x00000004a33a7c23 */ /* 0x000fe60008010822 */
[----:B------:R-:W-:Y:S10]  /*100b0*/  MUFU.EX2 R94, R94 ;  /* 0x0000005e005e7308 */ /* 0x000ff40000000800 */
[----:B------:R-:W-:Y:S10]  /*100c0*/  MUFU.EX2 R77, R77 ;  /* 0x0000004d004d7308 */ /* 0x000ff40000000800 */
[----:B------:R-:W-:Y:S01]  /*100d0*/  MUFU.EX2 R75, R75 ;  /* 0x0000004b004b7308 */ /* 0x000fe20000000800 */
[C---:B--2---:R-:W-:Y:S09]  /*100e0*/  HMMA.16816.F32.BF16 R12, R24.reuse, R28, R12 ;  /* 0x0000001c180c723c */ /* 0x044ff2000004180c */
[----:B------:R-:W-:Y:S01]  /*100f0*/  MUFU.EX2 R68, R68 ;  /* 0x0000004400447308 */ /* 0x000fe20000000800 */
[----:B------:R-:W-:Y:S01]  /*10100*/  HMMA.16816.F32.BF16 R16, R24, R30, R16 ;  /* 0x0000001e1810723c */ /* 0x000fe20000041810 */
[----:B------:R-:W1:Y:S08]  /*10110*/  LDSM.16.MT88.4 R24, [R138+0x3800] ;  /* 0x003800008a18783b */ /* 0x000e700000004200 */
[----:B------:R-:W-:Y:S01]  /*10120*/  MUFU.EX2 R82, R82 ;  /* 0x0000005200527308 */ /* 0x000fe20000000800 */
[----:B------:R-:W2:Y:S09]  /*10130*/  LDSM.16.MT88.4 R28, [R137+0x3800] ;  /* 0x00380000891c783b */ /* 0x000eb20000004200 */
[----:B------:R-:W-:Y:S10]  /*10140*/  MUFU.EX2 R71, R71 ;  /* 0x0000004700477308 */ /* 0x000ff40000000800 */
[----:B------:R-:W-:Y:S10]  /*10150*/  MUFU.EX2 R69, R69 ;  /* 0x0000004500457308 */ /* 0x000ff40000000800 */
[----:B------:R-:W-:Y:S10]  /*10160*/  MUFU.EX2 R60, R60 ;  /* 0x0000003c003c7308 */ /* 0x000ff40000000800 */
[----:B------:R-:W-:Y:S01]  /*10170*/  MUFU.EX2 R80, R80 ;  /* 0x0000005000507308 */ /* 0x000fe20000000800 */
[C---:B-1----:R-:W-:Y:S09]  /*10180*/  HMMA.16816.F32.BF16 R4, R20.reuse, R24, R4 ;  /* 0x000000181404723c */ /* 0x042ff20000041804 */
[----:B------:R-:W1:Y:S01]  /*10190*/  MUFU.EX2 R67, R67 ;  /* 0x0000004300437308 */ /* 0x000e620000000800 */
[C---:B------:R-:W-:Y:S01]  /*101a0*/  HMMA.16816.F32.BF16 R8, R20.reuse, R26, R8 ;  /* 0x0000001a1408723c */ /* 0x040fe20000041808 */
[----:B------:R-:W3:Y:S08]  /*101b0*/  LDSM.16.MT88.4 R24, [R137+0x3c00] ;  /* 0x003c00008918783b */ /* 0x000ef00000004200 */
[----:B------:R-:W4:Y:S01]  /*101c0*/  MUFU.EX2 R52, R52 ;  /* 0x0000003400347308 */ /* 0x000f220000000800 */
[C---:B--2---:R-:W-:Y:S06]  /*101d0*/  HMMA.16816.F32.BF16 R12, R20.reuse, R28, R12 ;  /* 0x0000001c140c723c */ /* 0x044fec000004180c */
[----:B------:R-:W-:Y:S03]  /*101e0*/  HMMA.16816.F32.BF16 R16, R20, R30, R16 ;  /* 0x0000001e1410723c */ /* 0x000fe60000041810 */
[----:B------:R-:W-:Y:S02]  /*101f0*/  MUFU.EX2 R66, R66 ;  /* 0x0000004200427308 */ /* 0x000fe40000000800 */
[----:B------:R-:W-:Y:S01]  /*10200*/  FFMA.FTZ R28, R46, UR4, -R33 ;  /* 0x000000042e1c7c23 */ /* 0x000fe20008010821 */
[----:B-1----:R-:W-:Y:S01]  /*10210*/  F2FP.BF16.F32.PACK_AB R29, R67, R80 ;  /* 0x00000050431d723e */ /* 0x002fe200000010ff */
[----:B------:R-:W1:Y:S01]  /*10220*/  LDSM.16.MT88.4 R44, [R137+0x4000] ;  /* 0x00400000892c783b */ /* 0x000e620000004200 */
[----:B------:R-:W-:Y:S05]  /*10230*/  F2FP.BF16.F32.PACK_AB R20, R65, R56 ;  /* 0x000000384114723e */ /* 0x000fea00000010ff */
[----:B------:R-:W2:Y:S01]  /*10240*/  MUFU.EX2 R55, R55 ;  /* 0x0000003700377308 */ /* 0x000ea20000000800 */
[----:B------:R-:W-:Y:S01]  /*10250*/  F2FP.BF16.F32.PACK_AB R21, R77, R94 ;  /* 0x0000005e4d15723e */ /* 0x000fe200000010ff */
[----:B------:R-:W-:Y:S01]  /*10260*/  FADD.FTZ R94, R94, R63 ;  /* 0x0000003f5e5e7221 */ /* 0x000fe20000010000 */
[----:B------:R-:W-:Y:S01]  /*10270*/  F2FP.BF16.F32.PACK_AB R22, R68, R75 ;  /* 0x0000004b4416723e */ /* 0x000fe200000010ff */
[----:B------:R-:W-:Y:S01]  /*10280*/  FADD.FTZ R30, R88, R97 ;  /* 0x00000061581e7221 */ /* 0x000fe20000010000 */
[----:B------:R-:W-:Y:S01]  /*10290*/  F2FP.BF16.F32.PACK_AB R23, R71, R82 ;  /* 0x000000524717723e */ /* 0x000fe200000010ff */
[----:B------:R-:W-:Y:S04]  /*102a0*/  FADD.FTZ R77, R77, R94 ;  /* 0x0000005e4d4d7221 */ /* 0x000fe80000010000 */
[----:B------:R5:W-:Y:S01]  /*102b0*/  MUFU.EX2 R88, R28 ;  /* 0x0000001c00587308 */ /* 0x000be20000000800 */
[----:B------:R-:W-:Y:S01]  /*102c0*/  FADD.FTZ R89, R89, R30 ;  /* 0x0000001e59597221 */ /* 0x000fe20000010000 */
[----:B----4-:R-:W-:Y:S01]  /*102d0*/  F2FP.BF16.F32.PACK_AB R30, R52, R61 ;  /* 0x0000003d341e723e */ /* 0x010fe200000010ff */
[----:B------:R-:W-:Y:S01]  /*102e0*/  FADD.FTZ R82, R82, R77 ;  /* 0x0000004d52527221 */ /* 0x000fe20000010000 */
[C---:B------:R-:W-:Y:S06]  /*102f0*/  HMMA.16816.F32.BF16 R4, R20.reuse, R36, R4 ;  /* 0x000000241404723c */ /* 0x040fec0000041804 */
[----:B------:R-:W-:Y:S01]  /*10300*/  MUFU.EX2 R59, R59 ;  /* 0x0000003b003b7308 */ /* 0x000fe20000000800 */
[----:B--2---:R-:W-:Y:S01]  /*10310*/  F2FP.BF16.F32.PACK_AB R31, R55, R66 ;  /* 0x00000042371f723e */ /* 0x004fe200000010ff */
[----:B------:R-:W-:Y:S01]  /*10320*/  FADD.FTZ R64, R64, R89 ;  /* 0x0000005940407221 */ /* 0x000fe20000010000 */
[C---:B------:R-:W-:Y:S01]  /*10330*/  HMMA.16816.F32.BF16 R8, R20.reuse, R38, R8 ;  /* 0x000000261408723c */ /* 0x040fe20000041808 */
[----:B------:R-:W2:Y:S06]  /*10340*/  LDSM.16.MT88.4 R36, [R138+0x4400] ;  /* 0x004400008a24783b */ /* 0x000eac0000004200 */
[----:B------:R-:W4:Y:S01]  /*10350*/  MUFU.EX2 R48, R48 ;  /* 0x0000003000307308 */ /* 0x000f220000000800 */
[C---:B---3--:R-:W-:Y:S03]  /*10360*/  HMMA.16816.F32.BF16 R12, R20.reuse, R24, R12 ;  /* 0x00000018140c723c */ /* 0x048fe6000004180c */
[----:B-----5:R-:W-:Y:S03]  /*10370*/  F2FP.BF16.F32.PACK_AB R28, R60, R69 ;  /* 0x000000453c1c723e */ /* 0x020fe600000010ff */
[----:B------:R-:W-:Y:S03]  /*10380*/  HMMA.16816.F32.BF16 R16, R20, R26, R16 ;  /* 0x0000001a1410723c */ /* 0x000fe60000041810 */
[----:B------:R-:W-:Y:S01]  /*10390*/  MUFU.EX2 R53, R53 ;  /* 0x0000003500357308 */ /* 0x000fe20000000800 */
[----:B------:R-:W3:Y:S01]  /*103a0*/  LDSM.16.MT88.4 R24, [R137+0x4400] ;  /* 0x004400008918783b */ /* 0x000ee20000004200 */
[----:B------:R-:W-:Y:S01]  /*103b0*/  FADD.FTZ R81, R81, R64 ;  /* 0x0000004051517221 */ /* 0x000fe20000010000 */
[C---:B------:R-:W-:Y:S07]  /*103c0*/  HMMA.16816.F32.BF16 R4, R28.reuse, R40, R4 ;  /* 0x000000281c04723c */ /* 0x040fee0000041804 */
[----:B------:R-:W5:Y:S01]  /*103d0*/  MUFU.EX2 R70, R70 ;  /* 0x0000004600467308 */ /* 0x000f620000000800 */
[----:B----4-:R-:W-:Y:S01]  /*103e0*/  F2FP.BF16.F32.PACK_AB R20, R48, R59 ;  /* 0x0000003b3014723e */ /* 0x010fe200000010ff */
[C---:B------:R-:W-:Y:S01]  /*103f0*/  HMMA.16816.F32.BF16 R8, R28.reuse, R42, R8 ;  /* 0x0000002a1c08723c */ /* 0x040fe20000041808 */
[----:B------:R-:W4:Y:S07]  /*10400*/  LDSM.16.MT88.4 R40, [R138+0x4800] ;  /* 0x004800008a28783b */ /* 0x000f2e0000004200 */
[----:B------:R-:W-:Y:S01]  /*10410*/  MUFU.EX2 R92, R92 ;  /* 0x0000005c005c7308 */ /* 0x000fe20000000800 */
[C---:B-1----:R-:W-:Y:S03]  /*10420*/  HMMA.16816.F32.BF16 R12, R28.reuse, R44, R12 ;  /* 0x0000002c1c0c723c */ /* 0x042fe6000004180c */
[----:B------:R-:W-:Y:S03]  /*10430*/  FADD.FTZ R81, R62, R81 ;  /* 0x000000513e517221 */ /* 0x000fe60000010000 */
[----:B------:R-:W-:Y:S03]  /*10440*/  HMMA.16816.F32.BF16 R16, R28, R46, R16 ;  /* 0x0000002e1c10723c */ /* 0x000fe60000041810 */
[----:B------:R-:W1:Y:S01]  /*10450*/  MUFU.EX2 R49, R49 ;  /* 0x0000003100317308 */ /* 0x000e620000000800 */
[----:B------:R-:W4:Y:S01]  /*10460*/  LDSM.16.MT88.4 R44, [R137+0x4800] ;  /* 0x00480000892c783b */ /* 0x000f220000004200 */
[----:B------:R-:W-:Y:S01]  /*10470*/  FADD.FTZ R78, R78, R81 ;  /* 0x000000514e4e7221 */ /* 0x000fe20000010000 */
[----:B------:R-:W-:Y:S07]  /*10480*/  FADD.FTZ R71, R71, R82 ;  /* 0x0000005247477221 */ /* 0x000fee0000010000 */
[----:B------:R-:W-:Y:S01]  /*10490*/  MUFU.EX2 R72, R72 ;  /* 0x0000004800487308 */ /* 0x000fe20000000800 */
[----:B------:R-:W-:Y:S01]  /*104a0*/  FADD.FTZ R21, R57, R78 ;  /* 0x0000004e39157221 */ /* 0x000fe20000010000 */
[----:B------:R-:W-:Y:S01]  /*104b0*/  FADD.FTZ R80, R80, R71 ;  /* 0x0000004750507221 */ /* 0x000fe20000010000 */
[----:B------:R-:W4:Y:S02]  /*104c0*/  LDSM.16.MT88.4 R76, [R138+0x4c00] ;  /* 0x004c00008a4c783b */ /* 0x000f240000004200 */
[----:B------:R-:W-:Y:S01]  /*104d0*/  FADD.FTZ R62, R56, R21 ;  /* 0x00000015383e7221 */ /* 0x000fe20000010000 */
[----:B-----5:R-:W-:Y:S04]  /*104e0*/  F2FP.BF16.F32.PACK_AB R21, R70, R53 ;  /* 0x000000354615723e */ /* 0x020fe800000010ff */
[----:B------:R-:W5:Y:S01]  /*104f0*/  MUFU.EX2 R83, R83 ;  /* 0x0000005300537308 */ /* 0x000f620000000800 */
[----:B-1----:R-:W-:Y:S01]  /*10500*/  F2FP.BF16.F32.PACK_AB R22, R49, R92 ;  /* 0x0000005c3116723e */ /* 0x002fe200000010ff */
[----:B------:R-:W-:Y:S01]  /*10510*/  FADD.FTZ R62, R65, R62 ;  /* 0x0000003e413e7221 */ /* 0x000fe20000010000 */
[--C-:B------:R-:W-:Y:S01]  /*10520*/  FFMA.FTZ R56, R162, UR4, -R33.reuse ;  /* 0x00000004a2387c23 */ /* 0x100fe20008010821 */
[----:B------:R-:W-:Y:S01]  /*10530*/  FFMA.FTZ R33, R3, UR4, -R33 ;  /* 0x0000000403217c23 */ /* 0x000fe20008010821 */
[----:B------:R-:W-:Y:S01]  /*10540*/  FADD.FTZ R67, R67, R80 ;  /* 0x0000005043437221 */ /* 0x000fe20000010000 */
[----:B------:R-:W-:Y:S04]  /*10550*/  FADD.FTZ R75, R75, R62 ;  /* 0x0000003e4b4b7221 */ /* 0x000fe80000010000 */
        /* <DEDUP_REMOVED lines=15> */
[----:B------:R-:W2:Y:S02]  /*10650*/  MUFU.EX2 R54, R54 ;  /* 0x0000003600367308 */ /* 0x000ea40000000800 */
[----:B-1----:R-:W-:Y:S01]  /*10660*/  F2FP.BF16.F32.PACK_AB R28, R74, R73 ;  /* 0x000000494a1c723e */ /* 0x002fe200000010ff */
[C---:B---3--:R-:W-:Y:S07]  /*10670*/  HMMA.16816.F32.BF16 R12, R20.reuse, R24, R12 ;  /* 0x00000018140c723c */ /* 0x048fee000004180c */
[----:B------:R-:W-:Y:S01]  /*10680*/  MUFU.EX2 R93, R93 ;  /* 0x0000005d005d7308 */ /* 0x000fe20000000800 */
[----:B------:R-:W-:Y:S01]  /*10690*/  FADD.FTZ R59, R59, R52 ;  /* 0x000000343b3b7221 */ /* 0x000fe20000010000 */
[----:B------:R-:W-:Y:S01]  /*106a0*/  HMMA.16816.F32.BF16 R16, R20, R26, R16 ;  /* 0x0000001a1410723c */ /* 0x000fe20000041810 */
[----:B------:R-:W1:Y:S07]  /*106b0*/  LDSM.16.MT88.4 R20, [R137+0x4c00] ;  /* 0x004c00008914783b */ /* 0x000e6e0000004200 */
[----:B------:R-:W3:Y:S03]  /*106c0*/  MUFU.EX2 R96, R96 ;  /* 0x0000006000607308 */ /* 0x000ee60000000800 */
[----:B--2---:R-:W-:Y:S01]  /*106d0*/  F2FP.BF16.F32.PACK_AB R29, R54, R51 ;  /* 0x00000033361d723e */ /* 0x004fe200000010ff */
[----:B------:R-:W-:Y:S01]  /*106e0*/  FADD.FTZ R59, R48, R59 ;  /* 0x0000003b303b7221 */ /* 0x000fe20000010000 */
[----:B------:R-:W-:Y:S03]  /*106f0*/  FADD.FTZ R26, R72, R3 ;  /* 0x00000003481a7221 */ /* 0x000fe60000010000 */
[----:B------:R-:W-:Y:S01]  /*10700*/  FADD.FTZ R92, R92, R59 ;  /* 0x0000003b5c5c7221 */ /* 0x000fe20000010000 */
[----:B------:R-:W-:Y:S01]  /*10710*/  FADD.FTZ R26, R83, R26 ;  /* 0x0000001a531a7221 */ /* 0x000fe20000010000 */
[----:B------:R-:W2:Y:S01]  /*10720*/  MUFU.EX2 R85, R50 ;  /* 0x0000003200557308 */ /* 0x000ea20000000800 */
[----:B------:R-:W-:Y:S01]  /*10730*/  IADD3 R3, R154, -0x1, RZ ;  /* 0xffffffff9a037810 */ /* 0x000fe20007ffe0ff */
[----:B------:R-:W-:Y:S01]  /*10740*/  FADD.FTZ R92, R49, R92 ;  /* 0x0000005c315c7221 */ /* 0x000fe20000010000 */
[----:B------:R-:W-:Y:S02]  /*10750*/  FADD.FTZ R51, R51, R26 ;  /* 0x0000001a33337221 */ /* 0x000fe40000010000 */
[----:B------:R-:W-:Y:S01]  /*10760*/  MOV R154, R3 ;  /* 0x00000003009a7202 */ /* 0x000fe20000000f00 */
[----:B------:R-:W-:Y:S01]  /*10770*/  FADD.FTZ R73, R73, R92 ;  /* 0x0000005c49497221 */ /* 0x000fe20000010000 */
[----:B------:R-:W-:Y:S03]  /*10780*/  FADD.FTZ R51, R54, R51 ;  /* 0x0000003336337221 */ /* 0x000fe60000010000 */
[----:B------:R-:W-:Y:S01]  /*10790*/  MUFU.EX2 R35, R35 ;  /* 0x0000002300237308 */ /* 0x000fe20000000800 */
[----:B---3--:R-:W-:Y:S01]  /*107a0*/  F2FP.BF16.F32.PACK_AB R30, R96, R93 ;  /* 0x0000005d601e723e */ /* 0x008fe200000010ff */
[----:B------:R-:W-:Y:S04]  /*107b0*/  FADD.FTZ R74, R74, R73 ;  /* 0x000000494a4a7221 */ /* 0x000fe80000010000 */
[----:B------:R-:W-:Y:S04]  /*107c0*/  FADD.FTZ R93, R93, R74 ;  /* 0x0000004a5d5d7221 */ /* 0x000fe80000010000 */
[----:B------:R-:W-:Y:S01]  /*107d0*/  MUFU.EX2 R57, R164 ;  /* 0x000000a400397308 */ /* 0x000fe20000000800 */
[----:B--2---:R-:W-:Y:S01]  /*107e0*/  F2FP.BF16.F32.PACK_AB R31, R85, R88 ;  /* 0x00000058551f723e */ /* 0x004fe200000010ff */
[--C-:B------:R-:W-:Y:S01]  /*107f0*/  FFMA.FTZ R50, R165, UR4, -R34.reuse ;  /* 0x00000004a5327c23 */ /* 0x100fe20008010822 */
[----:B------:R-:W-:Y:S01]  /*10800*/  FFMA.FTZ R34, R161, UR4, -R34 ;  /* 0x00000004a1227c23 */ /* 0x000fe20008010822 */
[----:B------:R-:W-:Y:S01]  /*10810*/  FADD.FTZ R88, R88, R51 ;  /* 0x0000003358587221 */ /* 0x000fe20000010000 */
[----:B------:R-:W-:Y:S05]  /*10820*/  FADD.FTZ R96, R96, R93 ;  /* 0x0000005d60607221 */ /* 0x000fea0000010000 */
[----:B------:R-:W2:Y:S01]  /*10830*/  MUFU.EX2 R50, R50 ;  /* 0x0000003200327308 */ /* 0x000ea20000000800 */
[C---:B----4-:R-:W-:Y:S05]  /*10840*/  HMMA.16816.F32.BF16 R4, R28.reuse, R40, R4 ;  /* 0x000000281c04723c */ /* 0x050fea0000041804 */
[----:B------:R-:W-:Y:S01]  /*10850*/  FADD.FTZ R88, R85, R88 ;  /* 0x0000005855587221 */ /* 0x000fe20000010000 */
[C---:B------:R-:W-:Y:S03]  /*10860*/  HMMA.16816.F32.BF16 R8, R28.reuse, R42, R8 ;  /* 0x0000002a1c08723c */ /* 0x040fe60000041808 */
[----:B------:R-:W3:Y:S02]  /*10870*/  MUFU.EX2 R56, R56 ;  /* 0x0000003800387308 */ /* 0x000ee40000000800 */
[----:B------:R-:W-:Y:S01]  /*10880*/  MOV R85, R0 ;  /* 0x0000000000557202 */ /* 0x000fe20000000f00 */
[C---:B------:R-:W-:Y:S07]  /*10890*/  HMMA.16816.F32.BF16 R12, R28.reuse, R44, R12 ;  /* 0x0000002c1c0c723c */ /* 0x040fee000004180c */
[----:B------:R-:W-:Y:S01]  /*108a0*/  MUFU.EX2 R58, R58 ;  /* 0x0000003a003a7308 */ /* 0x000fe20000000800 */
[----:B--2---:R-:W-:Y:S01]  /*108b0*/  F2FP.BF16.F32.PACK_AB R68, R50, R35 ;  /* 0x000000233244723e */ /* 0x004fe200000010ff */
[----:B------:R-:W-:Y:S08]  /*108c0*/  HMMA.16816.F32.BF16 R16, R28, R46, R16 ;  /* 0x0000002e1c10723c */ /* 0x000ff00000041810 */
[----:B------:R-:W2:Y:S03]  /*108d0*/  MUFU.EX2 R37, R34 ;  /* 0x0000002200257308 */ /* 0x000ea60000000800 */
[----:B---3--:R-:W-:Y:S01]  /*108e0*/  F2FP.BF16.F32.PACK_AB R69, R56, R57 ;  /* 0x000000393845723e */ /* 0x008fe200000010ff */
[----:B------:R-:W-:Y:S01]  /*108f0*/  FADD.FTZ R35, R35, R96 ;  /* 0x0000006023237221 */ /* 0x000fe20000010000 */
[----:B------:R-:W-:Y:S03]  /*10900*/  FADD.FTZ R57, R57, R88 ;  /* 0x0000005839397221 */ /* 0x000fe60000010000 */
[----:B------:R-:W-:Y:S01]  /*10910*/  FADD.FTZ R35, R50, R35 ;  /* 0x0000002332237221 */ /* 0x000fe20000010000 */
[----:B------:R-:W-:Y:S01]  /*10920*/  FADD.FTZ R57, R56, R57 ;  /* 0x0000003938397221 */ /* 0x000fe20000010000 */
[----:B------:R-:W-:Y:S10]  /*10930*/  MUFU.EX2 R24, R32 ;  /* 0x0000002000187308 */ /* 0x000ff40000000800 */
[----:B------:R-:W3:Y:S01]  /*10940*/  MUFU.EX2 R33, R33 ;  /* 0x0000002100217308 */ /* 0x000ee20000000800 */
[C---:B--2---:R-:W-:Y:S01]  /*10950*/  F2FP.BF16.F32.PACK_AB R70, R37.reuse, R58 ;  /* 0x0000003a2546723e */ /* 0x044fe200000010ff */
[----:B------:R-:W-:Y:S04]  /*10960*/  FADD.FTZ R58, R58, R35 ;  /* 0x000000233a3a7221 */ /* 0x000fe80000010000 */
[----:B------:R-:W-:Y:S01]  /*10970*/  FADD.FTZ R160, R37, R58 ;  /* 0x0000003a25a07221 */ /* 0x000fe20000010000 */
[C---:B---3--:R-:W-:Y:S01]  /*10980*/  F2FP.BF16.F32.PACK_AB R71, R33.reuse, R24 ;  /* 0x000000182147723e */ /* 0x048fe200000010ff */
[----:B------:R-:W-:Y:S04]  /*10990*/  FADD.FTZ R24, R24, R57 ;  /* 0x0000003918187221 */ /* 0x000fe80000010000 */
[----:B------:R-:W-:Y:S02]  /*109a0*/  FADD.FTZ R159, R33, R24 ;  /* 0x00000018219f7221 */ /* 0x000fe40000010000 */
[C---:B------:R-:W-:Y:S06]  /*109b0*/  HMMA.16816.F32.BF16 R80, R68.reuse, R76, R4 ;  /* 0x0000004c4450723c */ /* 0x040fec0000041804 */
[C---:B------:R-:W-:Y:S06]  /*109c0*/  HMMA.16816.F32.BF16 R76, R68.reuse, R78, R8 ;  /* 0x0000004e444c723c */ /* 0x040fec0000041808 */
[C---:B-1----:R-:W-:Y:S06]  /*109d0*/  HMMA.16816.F32.BF16 R72, R68.reuse, R20, R12 ;  /* 0x000000144448723c */ /* 0x042fec000004180c */
[----:B------:R-:W-:Y:S01]  /*109e0*/  HMMA.16816.F32.BF16 R68, R68, R22, R16 ;  /* 0x000000164444723c */ /* 0x000fe20000041810 */
[----:B------:R-:W-:Y:S11]  /*109f0*/  @!UPT UIADD3 URZ, URZ, URZ, URZ ;  /* 0x0000003f3f3ff290 */ /* 0x000ff6000fffe03f */
[----:B------:R-:W-:Y:S01]  /*10a00*/  @!UPT UIADD3 URZ, URZ, URZ, URZ ;  /* 0x0000003f3f3ff290 */ /* 0x000fe2000fffe03f */
[----:B------:R-:W-:Y:S11]  /*10a10*/  @P0 BRA `(.L_x_4594) ;  /* 0xffffffd0009c0947 */ /* 0x000ff6000383ffff */
.L_x_4590:
[----:B------:R-:W1:Y:S01]  /*10a20*/  SHFL.BFLY PT, R3, R160, 0x2, 0x1f ;  /* 0x0c401f00a0037f89 */ /* 0x000e6200000e0000 */
[----:B------:R-:W-:Y:S01]  /*10a30*/  IMAD.MOV.U32 R6, RZ, RZ, 0x3f800000 ;  /* 0x3f800000ff067424 */ /* 0x000fe200078e00ff */
[----:B------:R-:W-:Y:S01]  /*10a40*/  SHF.R.S32.HI R7, RZ, 0x1f, R150 ;  /* 0x0000001fff077819 */ /* 0x000fe20000011496 */
[----:B------:R-:W2:Y:S01]  /*10a50*/  S2UR UR4, SR_CgaCtaId ;  /* 0x00000000000479c3 */ /* 0x000ea20000008800 */
[----:B------:R-:W3:Y:S01]  /*10a60*/  SHFL.BFLY PT, R4, R159, 0x2, 0x1f ;  /* 0x0c401f009f047f89 */ /* 0x000ee200000e0000 */
[----:B------:R-:W-:Y:S01]  /*10a70*/  IMAD.MOV.U32 R8, RZ, RZ, 0x3f800000 ;  /* 0x3f800000ff087424 */ /* 0x000fe200078e00ff */
[----:B------:R-:W-:Y:S01]  /*10a80*/  LEA.HI R7, R7, R150, RZ, 0x3 ;  /* 0x0000009607077211 */ /* 0x000fe200078f18ff */
[----:B------:R-:W-:-:S03]  /*10a90*/  UMOV UR5, 0x400 ;  /* 0x0000040000057882 */ /* 0x000fc60000000000 */
[----:B------:R-:W-:-:S04]  /*10aa0*/  LOP3.LUT R7, R7, 0xfffffff8, RZ, 0xc0, !PT ;  /* 0xfffffff807077812 */ /* 0x000fc800078ec0ff */
[----:B------:R-:W-:Y:S01]  /*10ab0*/  IADD3 R7, R150, -R7, RZ ;  /* 0x8000000796077210 */ /* 0x000fe20007ffe0ff */
[----:B-1----:R-:W-:Y:S02]  /*10ac0*/  FADD.FTZ R10, R3, R160 ;  /* 0x000000a0030a7221 */ /* 0x002fe40000010000 */
[----:B------:R-:W1:Y:S01]  /*10ad0*/  S2R R3, SR_TID.X ;  /* 0x0000000000037919 */ /* 0x000e620000002100 */
[----:B--2---:R-:W-:Y:S01]  /*10ae0*/  ULEA UR4, UR4, UR5, 0x18 ;  /* 0x0000000504047291 */ /* 0x004fe2000f8ec03f */
[----:B---3--:R-:W-:Y:S01]  /*10af0*/  FADD.FTZ R9, R4, R159 ;  /* 0x0000009f04097221 */ /* 0x008fe20000010000 */
[----:B------:R-:W2:Y:S04]  /*10b00*/  SHFL.BFLY PT, R5, R10, 0x1, 0x1f ;  /* 0x0c201f000a057f89 */ /* 0x000ea800000e0000 */
[----:B------:R-:W3:Y:S01]  /*10b10*/  SHFL.BFLY PT, R4, R9, 0x1, 0x1f ;  /* 0x0c201f0009047f89 */ /* 0x000ee200000e0000 */
[----:B--2---:R-:W-:Y:S01]  /*10b20*/  FADD.FTZ R5, R10, R5 ;  /* 0x000000050a057221 */ /* 0x004fe20000010000 */
[----:B---3--:R-:W-:-:S04]  /*10b30*/  FADD.FTZ R4, R9, R4 ;  /* 0x0000000409047221 */ /* 0x008fc80000010000 */
[----:B------:R-:W-:Y:S02]  /*10b40*/  FSETP.NE.FTZ.AND P3, PT, R5, RZ, PT ;  /* 0x000000ff0500720b */ /* 0x000fe40003f75000 */
[----:B------:R-:W-:Y:S02]  /*10b50*/  LEA.HI R9, R7, R7, RZ, 0x1 ;  /* 0x0000000707097211 */ /* 0x000fe400078f08ff */
[----:B------:R-:W-:Y:S02]  /*10b60*/  FSETP.NE.FTZ.AND P2, PT, R4, RZ, PT ;  /* 0x000000ff0400720b */ /* 0x000fe40003f55000 */
[----:B------:R-:W-:Y:S02]  /*10b70*/  LOP3.LUT R12, R9, 0x3fffffe, RZ, 0xc0, !PT ;  /* 0x03fffffe090c7812 */ /* 0x000fe400078ec0ff */
[----:B------:R-:W-:-:S03]  /*10b80*/  SHF.R.S32.HI R9, RZ, 0x1, R9 ;  /* 0x00000001ff097819 */ /* 0x000fc60000011409 */
[----:B------:R-:W-:Y:S01]  /*10b90*/  IMAD.IADD R12, R7, 0x1, -R12 ;  /* 0x00000001070c7824 */ /* 0x000fe200078e0a0c */
[C---:B------:R-:W-:Y:S01]  /*10ba0*/  SHF.L.U32 R11, R9.reuse, 0x6, RZ ;  /* 0x00000006090b7819 */ /* 0x040fe200000006ff */
[----:B------:R-:W2:Y:S01]  /*10bb0*/  @P3 MUFU.RCP R6, R5 ;  /* 0x0000000500063308 */ /* 0x000ea20000001000 */
[----:B------:R-:W-:Y:S01]  /*10bc0*/  LOP3.LUT P0, RZ, R9, 0x2, RZ, 0xc0, !PT ;  /* 0x0000000209ff7812 */ /* 0x000fe2000780c0ff */
[----:B------:R-:W3:Y:S01]  /*10bd0*/  @P3 LDC R19, c[0x0][0x2e8] ;  /* 0x0000ba00ff133b82 */ /* 0x000ee20000000800 */
[----:B------:R-:W-:Y:S02]  /*10be0*/  LOP3.LUT R11, R11, 0xc0, RZ, 0xc0, !PT ;  /* 0x000000c00b0b7812 */ /* 0x000fe400078ec0ff */
[----:B------:R-:W-:Y:S02]  /*10bf0*/  LOP3.LUT R9, R9, 0x1, RZ, 0xc0, !PT ;  /* 0x0000000109097812 */ /* 0x000fe400078ec0ff */
[----:B------:R-:W-:Y:S01]  /*10c00*/  LEA.HI R11, R11, R11, RZ, 0x1d ;  /* 0x0000000b0b0b7211 */ /* 0x000fe200078fe8ff */
[----:B------:R-:W4:Y:S01]  /*10c10*/  @P2 MUFU.RCP R8, R4 ;  /* 0x0000000400082308 */ /* 0x000f220000001000 */
[----:B------:R-:W-:Y:S01]  /*10c20*/  ISETP.NE.U32.AND P1, PT, R9, 0x1, PT ;  /* 0x000000010900780c */ /* 0x000fe20003f25070 */
[----:B------:R-:W-:Y:S01]  /*10c30*/  IMAD.MOV.U32 R9, RZ, RZ, -0x10 ;  /* 0xfffffff0ff097424 */ /* 0x000fe200078e00ff */
[----:B------:R-:W5:Y:S04]  /*10c40*/  @P2 LDC R17, c[0x0][0x2e8] ;  /* 0x0000ba00ff112b82 */ /* 0x000f680000000800 */
[----:B------:R-:W-:Y:S01]  /*10c50*/  SEL R9, R9, 0x10, !P1 ;  /* 0x0000001009097807 */ /* 0x000fe20004800000 */
[----:B------:R-:W3:Y:S01]  /*10c60*/  @P3 MUFU.LG2 R5, R5 ;  /* 0x0000000500053308 */ /* 0x000ee20000000c00 */
        /* <DEDUP_REMOVED lines=8> */
[----:B-1----:R-:W-:Y:S01]  /*10cf0*/  SHF.R.S32.HI R6, RZ, 0x1f, R3 ;  /* 0x0000001fff067819 */ /* 0x002fe20000011403 */
[C---:B----4-:R-:W-:Y:S01]  /*10d00*/  FMUL.FTZ R83, R8.reuse, R83 ;  /* 0x0000005308537220 */ /* 0x050fe20000410000 */
        /* <DEDUP_REMOVED lines=17> */
[----:B---3--:R-:W-:Y:S01]  /*10e20*/  @P3 FMUL.FTZ R5, R5, 0.69314718246459960938 ;  /* 0x3f31721805053820 */ /* 0x008fe20000410000 */
[----:B------:R-:W-:-:S02]  /*10e30*/  F2FP.BF16.F32.PACK_AB R78, R79, R78 ;  /* 0x0000004e4f4e723e */ /* 0x000fc400000010ff */
[----:B------:R-:W-:Y:S02]  /*10e40*/  LEA R12, R12, R13, 0x4 ;  /* 0x0000000d0c0c7211 */ /* 0x000fe400078e20ff */
[----:B------:R-:W-:Y:S02]  /*10e50*/  F2FP.BF16.F32.PACK_AB R72, R73, R72 ;  /* 0x000000484948723e */ /* 0x000fe400000010ff */
[----:B------:R-:W-:Y:S02]  /*10e60*/  LEA R11, R12, R11, 0x1 ;  /* 0x0000000b0c0b7211 */ /* 0x000fe400078e08ff */
[----:B------:R-:W-:Y:S02]  /*10e70*/  F2FP.BF16.F32.PACK_AB R74, R75, R74 ;  /* 0x0000004a4b4a723e */ /* 0x000fe400000010ff */
[----:B------:R-:W-:Y:S01]  /*10e80*/  LEA R11, R11, UR4, 0x1 ;  /* 0x000000040b0b7c11 */ /* 0x000fe2000f8e08ff */
[----:B------:R-:W-:Y:S01]  /*10e90*/  ULDC.U8 UR4, c[0x0][0x3d8] ;  /* 0x0000f60000047ab9 */ /* 0x000fe20000000000 */
[----:B------:R-:W-:-:S02]  /*10ea0*/  F2FP.BF16.F32.PACK_AB R68, R69, R68 ;  /* 0x000000444544723e */ /* 0x000fc400000010ff */
[C---:B------:R-:W-:Y:S01]  /*10eb0*/  IADD3 R13, R11.reuse, 0x20, RZ ;  /* 0x000000200b0d7810 */ /* 0x040fe20007ffe0ff */
[----:B------:R-:W-:Y:S01]  /*10ec0*/  @P0 VIADD R13, R11, 0xffffffe0 ;  /* 0xffffffe00b0d0836 */ /* 0x000fe20000000000 */
[----:B------:R-:W-:Y:S01]  /*10ed0*/  F2FP.BF16.F32.PACK_AB R8, R71, R8 ;  /* 0x000000084708723e */ /* 0x000fe200000010ff */
[----:B------:R-:W-:Y:S01]  /*10ee0*/  IMAD.IADD R15, R11, 0x1, R9 ;  /* 0x000000010b0f7824 */ /* 0x000fe200078e0209 */
[----:B------:R-:W-:Y:S01]  /*10ef0*/  STS [R11], R80 ;  /* 0x000000500b007388 */ /* 0x000fe20000000800 */
[----:B------:R-:W-:Y:S02]  /*10f00*/  ISETP.NE.AND P0, PT, RZ, UR4, PT ;  /* 0x00000004ff007c0c */ /* 0x000fe4000bf05270 */
[----:B------:R-:W-:Y:S01]  /*10f10*/  IADD3 R9, R9, R13, RZ ;  /* 0x0000000d09097210 */ /* 0x000fe20007ffe0ff */
[----:B------:R2:W-:Y:S01]  /*10f20*/  STS [R11+0x200], R82 ;  /* 0x000200520b007388 */ /* 0x0005e20000000800 */
[----:B------:R-:W-:-:S03]  /*10f30*/  MOV R12, 0x7f800000 ;  /* 0x7f800000000c7802 */ /* 0x000fc60000000f00 */
[----:B------:R-:W-:Y:S04]  /*10f40*/  STS [R15], R76 ;  /* 0x0000004c0f007388 */ /* 0x000fe80000000800 */
[----:B------:R1:W-:Y:S04]  /*10f50*/  STS [R15+0x200], R78 ;  /* 0x0002004e0f007388 */ /* 0x0003e80000000800 */
[----:B------:R3:W-:Y:S04]  /*10f60*/  STS [R13], R72 ;  /* 0x000000480d007388 */ /* 0x0007e80000000800 */
[----:B------:R3:W-:Y:S04]  /*10f70*/  STS [R13+0x200], R74 ;  /* 0x0002004a0d007388 */ /* 0x0007e80000000800 */
[----:B------:R3:W-:Y:S04]  /*10f80*/  STS [R9], R68 ;  /* 0x0000004409007388 */ /* 0x0007e80000000800 */
[----:B------:R3:W-:Y:S01]  /*10f90*/  STS [R9+0x200], R8 ;  /* 0x0002000809007388 */ /* 0x0007e20000000800 */
[----:B--2---:R-:W-:-:S02]  /*10fa0*/  IMAD.MOV.U32 R11, RZ, RZ, 0x7f800000 ;  /* 0x7f800000ff0b7424 */ /* 0x004fc400078e00ff */
[----:B------:R-:W-:Y:S01]  /*10fb0*/  @P3 FFMA.FTZ R11, R2, R19, R5 ;  /* 0x00000013020b3223 */ /* 0x000fe20000010005 */
[----:B-1----:R-:W-:-:S04]  /*10fc0*/  @P2 FMUL.FTZ R15, R4, 0.69314718246459960938 ;  /* 0x3f317218040f2820 */ /* 0x002fc80000410000 */
[----:B-----5:R-:W-:Y:S01]  /*10fd0*/  @P2 FFMA.FTZ R12, R0, R17, R15 ;  /* 0x00000011000c2223 */ /* 0x020fe2000001000f */
[----:B------:R-:W-:Y:S06]  /*10fe0*/  @!P0 BRA `(.L_x_4595) ;  /* 0x0000000000248947 */ /* 0x000fec0003800000 */
[----:B------:R-:W1:Y:S01]  /*10ff0*/  S2R R0, SR_CTAID.Y ;  /* 0x0000000000007919 */ /* 0x000e620000002600 */
[----:B------:R-:W1:Y:S01]  /*11000*/  LDC R5, c[0x0][0x2c4] ;  /* 0x0000b100ff057b82 */ /* 0x000e620000000800 */
[----:B------:R-:W-:Y:S01]  /*11010*/  ISETP.NE.AND P0, PT, R149, -0x1, PT ;  /* 0xffffffff9500780c */ /* 0x000fe20003f05270 */
[----:B---3--:R-:W2:Y:S06]  /*11020*/  S2R R13, SR_CTAID.Z ;  /* 0x00000000000d7919 */ /* 0x008eac0000002700 */
[----:B------:R-:W2:Y:S01]  /*11030*/  LDC R8, c[0x0][0x2e4] ;  /* 0x0000b900ff087b82 */ /* 0x000ea20000000800 */
[----:B-1----:R-:W-:-:S05]  /*11040*/  IMAD R2, R0, R5, RZ ;  /* 0x0000000500027224 */ /* 0x002fca00078e02ff */
[----:B------:R-:W-:-:S05]  /*11050*/  SEL R2, R2, R149, !P0 ;  /* 0x0000009502027207 */ /* 0x000fca0004000000 */
[----:B--2---:R-:W-:Y:S01]  /*11060*/  IMAD R8, R13, R8, R2 ;  /* 0x000000080d087224 */ /* 0x004fe200078e0202 */
[----:B------:R-:W-:Y:S06]  /*11070*/  BRA `(.L_x_4596) ;  /* 0x0000000000187947 */ /* 0x000fec0003800000 */
.L_x_4595:
[----:B---3--:R-:W1:Y:S01]  /*11080*/  S2R R13, SR_CTAID.Z ;  /* 0x00000000000d7919 */ /* 0x008e620000002700 */
[----:B------:R-:W1:Y:S01]  /*11090*/  LDC R2, c[0x0][0x270] ;  /* 0x00009c00ff027b82 */ /* 0x000e620000000800 */
[----:B------:R-:W1:Y:S07]  /*110a0*/  S2R R0, SR_CTAID.Y ;  /* 0x0000000000007919 */ /* 0x000e6e0000002600 */
[----:B------:R-:W2:Y:S01]  /*110b0*/  LDC R8, c[0x0][0x2c4] ;  /* 0x0000b100ff087b82 */ /* 0x000ea20000000800 */
[----:B-1----:R-:W-:-:S04]  /*110c0*/  IMAD R5, R0, R2, R13 ;  /* 0x0000000200057224 */ /* 0x002fc800078e020d */
[----:B--2---:R-:W-:-:S07]  /*110d0*/  IMAD R8, R5, R8, RZ ;  /* 0x0000000805087224 */ /* 0x004fce00078e02ff */
.L_x_4596:
[----:B------:R-:W-:Y:S01]  /*110e0*/  LOP3.LUT R6, R6, 0xffffffe0, RZ, 0xc0, !PT ;  /* 0xffffffe006067812 */ /* 0x000fe200078ec0ff */
[----:B------:R-:W1:Y:S01]  /*110f0*/  LDC.64 R4, c[0x0][0x290] ;  /* 0x0000a400ff047b82 */ /* 0x000e620000000a00 */
[----:B------:R-:W-:Y:S01]  /*11100*/  SHF.R.S32.HI R2, RZ, 0x1f, R7 ;  /* 0x0000001fff027819 */ /* 0x000fe20000011407 */
[----:B------:R-:W-:Y:S02]  /*11110*/  BSSY B0, `(.L_x_4597) ;  /* 0x0000017000007945 */ /* 0x000fe40003800000 */
[----:B------:R-:W-:Y:S01]  /*11120*/  IMAD.IADD R6, R3, 0x1, -R6 ;  /* 0x0000000103067824 */ /* 0x000fe200078e0a06 */
[----:B------:R-:W-:-:S03]  /*11130*/  LEA.HI R2, R2, R7, RZ, 0x2 ;  /* 0x0000000702027211 */ /* 0x000fc600078f10ff */
[----:B------:R-:W-:Y:S01]  /*11140*/  BAR.SYNC.DEFER_BLOCKING 0x0 ;  /* 0x0000000000007b1d */ /* 0x000fe20000010000 */
[----:B------:R-:W-:Y:S02]  /*11150*/  LOP3.LUT P0, RZ, R6, 0x3, RZ, 0xc0, !PT ;  /* 0x0000000306ff7812 */ /* 0x000fe4000780c0ff */
[----:B------:R-:W-:-:S05]  /*11160*/  LOP3.LUT R2, R2, 0xffffffc, RZ, 0xc0, !PT ;  /* 0x0ffffffc02027812 */ /* 0x000fca00078ec0ff */
[----:B------:R-:W-:-:S04]  /*11170*/  IMAD.IADD R7, R7, 0x1, -R2 ;  /* 0x0000000107077824 */ /* 0x000fc800078e0a02 */
[----:B------:R-:W-:Y:S02]  /*11180*/  IMAD R156, R7, 0x10, R156 ;  /* 0x00000010079c7824 */ /* 0x000fe400078e029c */
[----:B------:R-:W-:Y:S05]  /*11190*/  @P0 BRA `(.L_x_4598) ;  /* 0x0000000000380947 */ /* 0x000fea0003800000 */
[----:B------:R-:W2:Y:S01]  /*111a0*/  S2R R3, SR_CTAID.X ;  /* 0x0000000000037919 */ /* 0x000ea20000002500 */
[----:B------:R-:W-:Y:S01]  /*111b0*/  VIADD R6, R156, 0x8 ;  /* 0x000000089c067836 */ /* 0x000fe20000000000 */
[----:B------:R-:W-:Y:S01]  /*111c0*/  ULDC.64 UR4, c[0x0][0x2b0] ;  /* 0x0000ac0000047ab9 */ /* 0x000fe20000000a00 */
[C---:B--2---:R-:W-:Y:S02]  /*111d0*/  IMAD R9, R3.reuse, 0x40, R8 ;  /* 0x0000004003097824 */ /* 0x044fe400078e0208 */
        /* <DEDUP_REMOVED lines=10> */
.L_x_4598:
[----:B------:R-:W-:Y:S05]  /*11280*/  BSYNC B0 ;  /* 0x0000000000007941 */ /* 0x000fea0003800000 */
.L_x_4597:
[----:B------:R-:W3:Y:S01]  /*11290*/  S2UR UR8, SR_CTAID.X ;  /* 0x00000000000879c3 */ /* 0x000ee20000002500 */
[----:B--2---:R-:W2:Y:S01]  /*112a0*/  S2R R6, SR_TID.X ;  /* 0x0000000000067919 */ /* 0x004ea20000002100 */
[----:B------:R-:W-:Y:S01]  /*112b0*/  SHF.R.S32.HI R7, RZ, 0x1f, R0 ;  /* 0x0000001fff077819 */ /* 0x000fe20000011400 */
[----:B------:R-:W-:Y:S01]  /*112c0*/  IMAD.SHL.U32 R14, R10, 0x8, RZ ;  /* 0x000000080a0e7824 */ /* 0x000fe200078e00ff */
[----:B------:R-:W-:Y:S01]  /*112d0*/  ISETP.NE.AND P0, PT, R149, -0x1, PT ;  /* 0xffffffff9500780c */ /* 0x000fe20003f05270 */
[-C--:B-1----:R-:W-:Y:S01]  /*112e0*/  IMAD.WIDE.U32 R16, R0, R4.reuse, RZ ;  /* 0x0000000400107225 */ /* 0x082fe200078e00ff */
[----:B------:R1:W4:Y:S01]  /*112f0*/  LDS.128 R8, [R155+0x800] ;  /* 0x000800009b087984 */ /* 0x0003220000000c00 */
[----:B------:R-:W-:Y:S01]  /*11300*/  BSSY B0, `(.L_x_4599) ;  /* 0x0000029000007945 */ /* 0x000fe20003800000 */
[----:B------:R-:W5:Y:S01]  /*11310*/  LDC.64 R2, c[0x0][0x298] ;  /* 0x0000a600ff027b82 */ /* 0x000f620000000a00 */
[----:B------:R-:W-:Y:S01]  /*11320*/  IMAD R7, R7, R4, RZ ;  /* 0x0000000407077224 */ /* 0x000fe200078e02ff */
[----:B------:R-:W-:-:S03]  /*11330*/  SHF.R.S32.HI R15, RZ, 0x1f, R14 ;  /* 0x0000001fff0f7819 */ /* 0x000fc6000001140e */
[----:B------:R-:W-:Y:S01]  /*11340*/  IMAD R5, R0, R5, R7 ;  /* 0x0000000500057224 */ /* 0x000fe200078e0207 */
[----:B------:R-:W-:Y:S01]  /*11350*/  SHF.R.S32.HI R7, RZ, 0x1f, R13 ;  /* 0x0000001fff077819 */ /* 0x000fe2000001140d */
[----:B---3--:R-:W-:-:S04]  /*11360*/  USHF.L.U32 UR8, UR8, 0x6, URZ ;  /* 0x0000000608087899 */ /* 0x008fc8000800063f */
[----:B------:R-:W-:Y:S02]  /*11370*/  USHF.R.S32.HI UR4, URZ, 0x1f, UR8 ;  /* 0x0000001f3f047899 */ /* 0x000fe40008011408 */
[----:B------:R-:W-:Y:S01]  /*11380*/  IADD3 R148, R148, -UR8, RZ ;  /* 0x8000000894947c10 */ /* 0x000fe2000fffe0ff */
[----:B-----5:R-:W-:-:S04]  /*11390*/  IMAD.WIDE.U32 R18, R149, R2, RZ ;  /* 0x0000000295127225 */ /* 0x020fc800078e00ff */
[----:B------:R-:W-:Y:S01]  /*113a0*/  IMAD R149, R149, R3, R19 ;  /* 0x0000000395957224 */ /* 0x000fe200078e0213 */
[----:B------:R-:W-:Y:S01]  /*113b0*/  SEL R0, R16, R18, !P0 ;  /* 0x0000001210007207 */ /* 0x000fe20004000000 */
[C---:B------:R-:W-:Y:S01]  /*113c0*/  IMAD.WIDE.U32 R18, R2.reuse, UR8, R14 ;  /* 0x0000000802127c25 */ /* 0x040fe2000f8e000e */
[----:B------:R-:W-:Y:S02]  /*113d0*/  @!P0 IADD3 R149, R17, R5, RZ ;  /* 0x0000000511958210 */ /* 0x000fe40007ffe0ff */
[----:B--2---:R-:W-:Y:S01]  /*113e0*/  SHF.R.S32.HI R15, RZ, 0x1f, R6 ;  /* 0x0000001fff0f7819 */ /* 0x004fe20000011406 */
[----:B------:R-:W-:Y:S01]  /*113f0*/  IMAD R4, R2, UR4, RZ ;  /* 0x0000000402047c24 */ /* 0x000fe2000f8e02ff */
[----:B------:R-:W-:Y:S01]  /*11400*/  IADD3 R16, P0, R0, R18, RZ ;  /* 0x0000001200107210 */ /* 0x000fe20007f1e0ff */
[----:B------:R-:W-:Y:S01]  /*11410*/  VIADD R5, R150, 0x20 ;  /* 0x0000002096057836 */ /* 0x000fe20000000000 */
[----:B------:R-:W-:Y:S01]  /*11420*/  ULDC.64 UR4, c[0x0][0x2a0] ;  /* 0x0000a80000047ab9 */ /* 0x000fe20000000a00 */
[----:B------:R-:W-:Y:S01]  /*11430*/  IMAD R4, R3, UR8, R4 ;  /* 0x0000000803047c24 */ /* 0x000fe2000f8e0204 */
[----:B------:R-:W-:Y:S01]  /*11440*/  LEA.HI R15, R15, R6, RZ, 0x2 ;  /* 0x000000060f0f7211 */ /* 0x000fe200078f10ff */
[----:B------:R-:W-:Y:S01]  /*11450*/  IMAD R0, R7, UR4, RZ ;  /* 0x0000000407007c24 */ /* 0x000fe2000f8e02ff */
[----:B------:R-:W-:-:S02]  /*11460*/  ISETP.GE.AND P1, PT, R5, R148, PT ;  /* 0x000000940500720c */ /* 0x000fc40003f26270 */
[----:B------:R-:W-:Y:S01]  /*11470*/  IADD3.X R17, R149, R4, R19, P0, !PT ;  /* 0x0000000495117210 */ /* 0x000fe200007fe413 */
[C---:B------:R-:W-:Y:S01]  /*11480*/  IMAD R0, R13.reuse, UR5, R0 ;  /* 0x000000050d007c24 */ /* 0x040fe2000f8e0200 */
[----:B------:R1:W2:Y:S01]  /*11490*/  LDS.128 R4, [R155] ;  /* 0x000000009b047984 */ /* 0x0002a20000000c00 */
[----:B------:R-:W-:Y:S01]  /*114a0*/  ISETP.GE.AND P0, PT, R150, R148, PT ;  /* 0x000000949600720c */ /* 0x000fe20003f06270 */
[----:B------:R-:W-:Y:S01]  /*114b0*/  IMAD.WIDE.U32 R16, R13, UR4, R16 ;  /* 0x000000040d107c25 */ /* 0x000fe2000f8e0010 */
[----:B------:R-:W-:-:S03]  /*114c0*/  SHF.R.S32.HI R15, RZ, 0x2, R15 ;  /* 0x00000002ff0f7819 */ /* 0x000fc6000001140f */
[----:B------:R-:W-:Y:S01]  /*114d0*/  IMAD.IADD R13, R0, 0x1, R17 ;  /* 0x00000001000d7824 */ /* 0x000fe200078e0211 */
[----:B------:R-:W-:-:S07]  /*114e0*/  SHF.R.S32.HI R15, RZ, 0x1f, R15 ;  /* 0x0000001fff0f7819 */ /* 0x000fce000001140f */
        /* <DEDUP_REMOVED lines=10> */
.L_x_4600:
[----:B------:R-:W-:Y:S05]  /*11590*/  BSYNC B0 ;  /* 0x0000000000007941 */ /* 0x000fea0003800000 */
.L_x_4599:
        /* <DEDUP_REMOVED lines=13> */
.L_x_4601:
        /* <DEDUP_REMOVED lines=9> */
.L_x_5377:


//--------------------- .text._ZN5flash24flash_fwd_splitkv_kernelI23Flash_fwd_kernel_traitsILi32ELi64ELi128ELi4ELb0ELb0EN7cutlass10bfloat16_tE19Flash_kernel_traitsILi32ELi64ELi128ELi4ES3_EELb1ELb0ELb1ELb0ELb0ELb0ELb0ELb1EEEvNS_16Flash_fwd_paramsE --------------------------
	.section	.text._ZN5flash24flash_fwd_splitkv_kernelI23Flash_fwd_kernel_traitsILi32ELi64ELi128ELi4ELb0ELb0EN7cutlass10bfloat16_tE19Flash_kernel_traitsILi32ELi64ELi128ELi4ES3_EELb1ELb0ELb1ELb0ELb0ELb0ELb0ELb1EEEvNS_16Flash_fwd_paramsE,"ax",@progbits
	.align	128
        .global         _ZN5flash24flash_fwd_splitkv_kernelI23Flash_fwd_kernel_traitsILi32ELi64ELi128ELi4ELb0ELb0EN7cutlass10bfloat16_tE19Flash_kernel_traitsILi32ELi64ELi128ELi4ES3_EELb1ELb0ELb1ELb0ELb0ELb0ELb0ELb1EEEvNS_16Flash_fwd_paramsE
        .type           _ZN5flash24flash_fwd_splitkv_kernelI23Flash_fwd_kernel_traitsILi32ELi64ELi128ELi4ELb0ELb0EN7cutlass10bfloat16_tE19Flash_kernel_traitsILi32ELi64ELi128ELi4ES3_EELb1ELb0ELb1ELb0ELb0ELb0ELb0ELb1EEEvNS_16Flash_fwd_paramsE,@function
        .size           _ZN5flash24flash_fwd_splitkv_kernelI23Flash_fwd_kernel_traitsILi32ELi64ELi128ELi4ELb0ELb0EN7cutlass10bfloat16_tE19Flash_kernel_traitsILi32ELi64ELi128ELi4ES3_EELb1ELb0ELb1ELb0ELb0ELb0ELb0ELb1EEEvNS_16Flash_fwd_paramsE,(.L_x_5378 - _ZN5flash24flash_fwd_splitkv_kernelI23Flash_fwd_kernel_traitsILi32ELi64ELi128ELi4ELb0ELb0EN7cutlass10bfloat16_tE19Flash_kernel_traitsILi32ELi64ELi128ELi4ES3_EELb1ELb0ELb1ELb0ELb0ELb0ELb0ELb1EEEvNS_16Flash_fwd_paramsE)
        .other          _ZN5flash24flash_fwd_splitkv_kernelI23Flash_fwd_kernel_traitsILi32ELi64ELi128ELi4ELb0ELb0EN7cutlass10bfloat16_tE19Flash_kernel_traitsILi32ELi64ELi128ELi4ES3_EELb1ELb0ELb1ELb0ELb0ELb0ELb0ELb1EEEvNS_16Flash_fwd_paramsE,@"STO_CUDA_ENTRY STV_DEFAULT"
_ZN5flash24flash_fwd_splitkv_kernelI23Flash_fwd_kernel_traitsILi32ELi64ELi128ELi4ELb0ELb0EN7cutlass10bfloat16_tE19Flash_kernel_traitsILi32ELi64ELi128ELi4ES3_EELb1ELb0ELb1ELb0ELb0ELb0ELb0ELb1EEEvNS_16Flash_fwd_paramsE:
.text._ZN5flash24flash_fwd_splitkv_kernelI23Flash_fwd_kernel_traitsILi32ELi64ELi128ELi4ELb0ELb0EN7cutlass10bfloat16_tE19Flash_kernel_traitsILi32ELi64ELi128ELi4ES3_EELb1ELb0ELb1ELb0ELb0ELb0ELb0ELb1EEEvNS_16Flash_fwd_paramsE:
        /* <DEDUP_REMOVED lines=41> */
.L_x_4602:
[----:B------:R-:W1:Y:S02]  /*0290*/  LDC R5, c[0x0][0x2c8] ;  /* 0x0000b200ff057b82 */ /* 0x000e640000000800 */
.L_x_4603:
        /* <DEDUP_REMOVED lines=13> */
[--C-:B-1---5:R-:W-:Y:S01]  /*0370*/  IMAD.IADD R68, R5, 0x1, -R8.reuse ;  /* 0x0000000105447824 */ /* 0x122fe200078e0a08 */
[----:B------:R-:W-:Y:S01]  /*0380*/  ULDC UR5, c[0x0][0x2c8] ;  /* 0x0000b20000057ab9 */ /* 0x000fe20000000800 */
[----:B------:R-:W-:Y:S01]  /*0390*/  @P1 IMAD.IADD R51, R51, 0x1, -R8 ;  /* 0x0000000133331824 */ /* 0x000fe200078e0a08 */
        /* <DEDUP_REMOVED lines=29> */
[----:B------:R-:W2:Y:S02]  /*0570*/  @!P0 LDC.64 R2, c[0x0][0x290] ;  /* 0x0000a400ff028b82 */ /* 0x000ea40000000a00 */
[----:B------:R-:W-:-:S04]  /*0580*/  IMAD.IADD R7, R58, 0x1, -R7 ;  /* 0x000000013a077824 */ /* 0x000fc800078e0a07 */
[C---:B------:R-:W-:Y:S01]  /*0590*/  IMAD.SHL.U32 R10, R7.reuse, 0x8, RZ ;  /* 0x00000008070a7824 */ /* 0x040fe200078e00ff */
[----:B------:R-:W-:-:S04]  /*05a0*/  ISETP.NE.AND P3, PT, R7, RZ, PT ;  /* 0x000000ff0700720c */ /* 0x000fc80003f65270 */
[----:B------:R-:W-:Y:S01]  /*05b0*/  SHF.R.S32.HI R11, RZ, 0x1f, R10 ;  /* 0x0000001fff0b7819 */ /* 0x000fe2000001140a */
[----:B-1----:R-:W-:Y:S01]  /*05c0*/  @P0 IMAD.WIDE.U32 R8, R116, R4, RZ ;  /* 0x0000000474080225 */ /* 0x002fe200078e00ff */
[----:B------:R-:W-:-:S03]  /*05d0*/  ISETP.GE.AND P1, PT, R10, UR4, PT ;  /* 0x000000040a007c0c */ /* 0x000fc6000bf26270 */
[----:B------:R-:W-:Y:S01]  /*05e0*/  @P0 IMAD R116, R116, R5, R9 ;  /* 0x0000000574740224 */ /* 0x000fe200078e0209 */
[----:B------:R-:W-:Y:S01]  /*05f0*/  SHF.R.S32.HI R9, RZ, 0x1f, R57 ;  /* 0x0000001fff097819 */ /* 0x000fe20000011439 */
[-C--:B--2---:R-:W-:Y:S02]  /*0600*/  @!P0 IMAD R6, R65, R2.reuse, RZ ;  /* 0x0000000241068224 */ /* 0x084fe400078e02ff */
[----:B------:R-:W-:-:S04]  /*0610*/  @!P0 IMAD.WIDE.U32 R12, R17, R2, RZ ;  /* 0x00000002110c8225 */ /* 0x000fc800078e00ff */
[C---:B------:R-:W-:Y:S02]  /*0620*/  @!P0 IMAD R3, R17.reuse, R3, R6 ;  /* 0x0000000311038224 */ /* 0x040fe400078e0206 */
[----:B------:R-:W-:Y:S02]  /*0630*/  IMAD R2, R17, UR8, R132 ;  /* 0x0000000811027c24 */ /* 0x000fe4000f8e0284 */
        /* <DEDUP_REMOVED lines=32> */
.L_x_4606:
[----:B------:R-:W-:Y:S05]  /*0840*/  BSYNC B0 ;  /* 0x0000000000007941 */ /* 0x000fea0003800000 */
.L_x_4605:
        /* <DEDUP_REMOVED lines=13> */
.L_x_4608:
[----:B------:R-:W-:Y:S05]  /*0920*/  BSYNC B0 ;  /* 0x0000000000007941 */ /* 0x000fea0003800000 */
.L_x_4607:
        /* <DEDUP_REMOVED lines=11> */
.L_x_4604:
        /* <DEDUP_REMOVED lines=22> */
.L_x_4609:
        /* <DEDUP_REMOVED lines=31> */
[----:B-1----:R-:W-:Y:S02]  /*0d30*/  IABS R2, R5 ;  /* 0x0000000500027213 */ /* 0x002fe40000000000 */
[----:B------:R-:W-:Y:S02]  /*0d40*/  IABS R6, R132 ;  /* 0x0000008400067213 */ /* 0x000fe40000000000 */
        /* <DEDUP_REMOVED lines=11> */
[----:B------:R-:W-:-:S04]  /*0e00*/  IADD3 R6, -R11, RZ, RZ ;  /* 0x000000ff0b067210 */ /* 0x000fc80007ffe1ff */
[----:B------:R-:W-:Y:S01]  /*0e10*/  ISETP.GT.U32.AND P2, PT, R2, R3, PT ;  /* 0x000000030200720c */ /* 0x000fe20003f44070 */
[----:B---3--:R-:W-:-:S05]  /*0e20*/  IMAD R15, R8, R6, R9 ;  /* 0x00000006080f7224 */ /* 0x008fca00078e0209 */
[----:B------:R-:W-:-:S07]  /*0e30*/  SHF.R.S32.HI R13, RZ, 0x1f, R15 ;  /* 0x0000001fff0d7819 */ /* 0x000fce000001140f */
        /* <DEDUP_REMOVED lines=12> */
[----:B-----5:R-:W-:-:S04]  /*0f00*/  IMAD.WIDE.U32 R16, R4, UR4, RZ ;  /* 0x0000000404107c25 */ /* 0x020fc8000f8e00ff */
[C---:B------:R-:W-:Y:S02]  /*0f10*/  IMAD R11, R7.reuse, UR4, RZ ;  /* 0x00000004070b7c24 */ /* 0x040fe4000f8e02ff */
[----:B-1----:R-:W-:Y:S02]  /*0f20*/  IMAD R7, R7, R2, RZ ;  /* 0x0000000207077224 */ /* 0x002fe400078e02ff */
[C---:B------:R-:W-:Y:S01]  /*0f30*/  IMAD R6, R4.reuse, UR5, R11 ;  /* 0x0000000504067c24 */ /* 0x040fe2000f8e020b */
[----:B------:R-:W-:Y:S01]  /*0f40*/  ULDC.64 UR4, c[0x0][0x260] ;  /* 0x0000980000047ab9 */ /* 0x000fe20000000a00 */
[----:B------:R-:W-:Y:S02]  /*0f50*/  IMAD R3, R4, R3, R7 ;  /* 0x0000000304037224 */ /* 0x000fe400078e0207 */
[----:B------:R-:W-:Y:S02]  /*0f60*/  IMAD.IADD R17, R17, 0x1, R6 ;  /* 0x0000000111117824 */ /* 0x000fe400078e0206 */
[----:B--2---:R-:W-:-:S02]  /*0f70*/  IMAD R6, R13, R136, RZ ;  /* 0x000000880d067224 */ /* 0x004fc400078e02ff */
[----:B------:R-:W-:-:S04]  /*0f80*/  IMAD.WIDE.U32 R10, R15, R136, R16 ;  /* 0x000000880f0a7225 */ /* 0x000fc800078e0010 */
[----:B------:R-:W-:Y:S02]  /*0f90*/  IMAD R6, R15, R137, R6 ;  /* 0x000000890f067224 */ /* 0x000fe400078e0206 */
[----:B------:R-:W-:-:S03]  /*0fa0*/  IMAD.MOV.U32 R16, RZ, RZ, R10 ;  /* 0x000000ffff107224 */ /* 0x000fc600078e000a */
[----:B------:R-:W-:Y:S01]  /*0fb0*/  IADD3 R17, R11, R6, RZ ;  /* 0x000000060b117210 */ /* 0x000fe20007ffe0ff */
        /* <DEDUP_REMOVED lines=9> */
.L_x_4610:
[----:B------:R-:W1:Y:S01]  /*1050*/  LDC R15, c[0x0][0x278] ;  /* 0x00009e00ff0f7b82 */ /* 0x000e620000000800 */
[----:B------:R-:W-:Y:S02]  /*1060*/  IABS R4, R132 ;  /* 0x0000008400047213 */ /* 0x000fe40000000000 */
        /* <DEDUP_REMOVED lines=13> */
[----:B------:R-:W-:Y:S02]  /*1140*/  IMAD.HI.U32 R5, R7, R5, R6 ;  /* 0x0000000507057227 */ /* 0x000fe400078e0006 */
[----:B------:R-:W1:Y:S04]  /*1150*/  @P4 LDC.64 R6, c[0x0][0x250] ;  /* 0x00009400ff064b82 */ /* 0x000e680000000a00 */
        /* <DEDUP_REMOVED lines=31> */
.L_x_4612:
        /* <DEDUP_REMOVED lines=32> */
.L_x_4611:
[----:B------:R1:W5:Y:S01]  /*1550*/  @P5 LDG.E R48, desc[UR6][R134.64] ;  /* 0x0000000686305981 */ /* 0x000362000c1e1900 */
[----:B------:R-:W-:Y:S01]  /*1560*/  ISETP.NE.AND P0, PT, R116, -0x1, PT ;  /* 0xffffffff7400780c */ /* 0x000fe20003f05270 */
[----:B------:R-:W2:Y:S01]  /*1570*/  LDC.64 R2, c[0x0][0x240] ;  /* 0x00009000ff027b82 */ /* 0x000ea20000000a00 */
[----:B-----5:R-:W-:Y:S01]  /*1580*/  SHF.R.S32.HI R17, RZ, 0x1f, R58 ;  /* 0x0000001fff117819 */ /* 0x020fe2000001143a */
[----:B------:R-:W-:Y:S01]  /*1590*/  ULDC.64 UR4, c[0x0][0x268] ;  /* 0x00009a0000047ab9 */ /* 0x000fe20000000a00 */
[----:B------:R-:W-:Y:S02]  /*15a0*/  SHF.R.S32.HI R133, RZ, 0x1f, R132 ;  /* 0x0000001fff857819 */ /* 0x000fe40000011484 */
[CC--:B------:R-:W-:Y:S02]  /*15b0*/  LEA.HI R25, R17.reuse, R58.reuse, RZ, 0x2 ;  /* 0x0000003a11197211 */ /* 0x0c0fe400078f10ff */
[----:B------:R-:W-:Y:S01]  /*15c0*/  LEA.HI R64, R17, R58, RZ, 0x3 ;  /* 0x0000003a11407211 */ /* 0x000fe200078f18ff */
[----:B------:R-:W3:Y:S01]  /*15d0*/  LDC R74, c[0x0][0x2e0] ;  /* 0x0000b800ff4a7b82 */ /* 0x000ee20000000800 */
[----:B------:R-:W-:-:S02]  /*15e0*/  SHF.R.S32.HI R130, RZ, 0x2, R25 ;  /* 0x00000002ff827819 */ /* 0x000fc40000011419 */
[----:B------:R-:W-:Y:S02]  /*15f0*/  SHF.R.S32.HI R63, RZ, 0x3, R64 ;  /* 0x00000003ff3f7819 */ /* 0x000fe40000011440 */
[C---:B------:R-:W-:Y:S02]  /*1600*/  LOP3.LUT R27, R25.reuse, 0xfffffffc, RZ, 0xc0, !PT ;  /* 0xfffffffc191b7812 */ /* 0x040fe400078ec0ff */
[----:B------:R-:W-:Y:S01]  /*1610*/  LEA.HI R25, R25, R130, RZ, 0x1 ;  /* 0x0000008219197211 */ /* 0x000fe200078f08ff */
[----:B------:R-:W4:Y:S01]  /*1620*/  @!P0 LDC.64 R6, c[0x0][0x228] ;  /* 0x00008a00ff068b82 */ /* 0x000f220000000a00 */
[----:B------:R-:W-:Y:S01]  /*1630*/  IMAD.SHL.U32 R23, R63, 0x40, RZ ;  /* 0x000000403f177824 */ /* 0x000fe200078e00ff */
[-C--:B------:R-:W-:Y:S01]  /*1640*/  LEA.HI R56, R17, R58.reuse, RZ, 0x5 ;  /* 0x0000003a11387211 */ /* 0x080fe200078f28ff */
[----:B------:R-:W-:Y:S01]  /*1650*/  IMAD.IADD R8, R58, 0x1, -R27 ;  /* 0x000000013a087824 */ /* 0x000fe200078e0a1b */
[----:B------:R-:W-:Y:S02]  /*1660*/  LOP3.LUT R25, R25, 0x7fffffe, RZ, 0xc0, !PT ;  /* 0x07fffffe19197812 */ /* 0x000fe400078ec0ff */
[----:B------:R-:W-:Y:S01]  /*1670*/  LOP3.LUT R23, R23, 0xc0, RZ, 0xc0, !PT ;  /* 0x000000c017177812 */ /* 0x000fe200078ec0ff */
[----:B------:R-:W-:Y:S01]  /*1680*/  IMAD.SHL.U32 R76, R8, 0x8, RZ ;  /* 0x00000008084c7824 */ /* 0x000fe200078e00ff */
[----:B------:R-:W-:Y:S01]  /*1690*/  SHF.R.S32.HI R56, RZ, 0x5, R56 ;  /* 0x00000005ff387819 */ /* 0x000fe20000011438 */
[----:B------:R-:W-:Y:S01]  /*16a0*/  IMAD.IADD R25, R130, 0x1, -R25 ;  /* 0x0000000182197824 */ /* 0x000fe200078e0a19 */
[----:B------:R-:W-:Y:S01]  /*16b0*/  LEA.HI R62, R17, R58, RZ, 0x4 ;  /* 0x0000003a113e7211 */ /* 0x000fe200078f20ff */
[----:B--2---:R-:W-:Y:S01]  /*16c0*/  @P0 IMAD.WIDE.U32 R26, R116, R2, RZ ;  /* 0x00000002741a0225 */ /* 0x004fe200078e00ff */
[--C-:B------:R-:W-:Y:S01]  /*16d0*/  LOP3.LUT R12, R23, 0x18, R76.reuse, 0xf8, !PT ;  /* 0x00000018170c7812 */ /* 0x100fe200078ef84c */
[----:B------:R-:W2:Y:S01]  /*16e0*/  LDC.64 R122, c[0x0][0x250] ;  /* 0x00009400ff7a7b82 */ /* 0x000ea20000000a00 */
[----:B------:R-:W-:Y:S01]  /*16f0*/  SHF.R.U32.HI R23, RZ, 0x3, R23 ;  /* 0x00000003ff177819 */ /* 0x000fe20000011617 */
[----:B------:R-:W-:Y:S01]  /*1700*/  IMAD R114, R56, 0x8, R25 ;  /* 0x0000000838727824 */ /* 0x000fe200078e0219 */
[----:B------:R-:W-:Y:S01]  /*1710*/  SHF.R.S32.HI R77, RZ, 0x1f, R76 ;  /* 0x0000001fff4d7819 */ /* 0x000fe2000001144c */
[----:B------:R-:W-:Y:S01]  /*1720*/  @P0 IMAD R17, R116, R3, R27 ;  /* 0x0000000374110224 */ /* 0x000fe200078e021b */
[----:B------:R-:W-:Y:S01]  /*1730*/  LOP3.LUT R23, R12, R23, RZ, 0x3c, !PT ;  /* 0x000000170c177212 */ /* 0x000fe200078e3cff */
[----:B------:R-:W-:Y:S01]  /*1740*/  @P0 IMAD.MOV.U32 R12, RZ, RZ, R26 ;  /* 0x000000ffff0c0224 */ /* 0x000fe200078e001a */
[----:B------:R-:W-:Y:S01]  /*1750*/  LOP3.LUT R61, R62, 0xfffffff0, RZ, 0xc0, !PT ;  /* 0xfffffff03e3d7812 */ /* 0x000fe200078ec0ff */
[----:B------:R-:W-:Y:S01]  /*1760*/  IMAD.SHL.U32 R8, R8, 0x4, RZ ;  /* 0x0000000408087824 */ /* 0x000fe200078e00ff */
[----:B------:R-:W-:Y:S01]  /*1770*/  SHF.R.S32.HI R131, RZ, 0x1f, R130 ;  /* 0x0000001fff837819 */ /* 0x000fe20000011482 */
[----:B----4-:R-:W-:Y:S01]  /*1780*/  @!P0 IMAD R16, R65, R6, RZ ;  /* 0x0000000641108224 */ /* 0x010fe200078e02ff */
[----:B---3--:R-:W-:Y:S01]  /*1790*/  LEA.HI R74, R74, R74, RZ, 0x1 ;  /* 0x0000004a4a4a7211 */ /* 0x008fe200078f08ff */
[----:B------:R-:W-:Y:S01]  /*17a0*/  @!P0 IMAD.WIDE.U32 R24, R67, R6, RZ ;  /* 0x0000000643188225 */ /* 0x000fe200078e00ff */
[----:B------:R-:W-:-:S02]  /*17b0*/  LEA R114, R114, R23, 0x5 ;  /* 0x0000001772727211 */ /* 0x000fc400078e28ff */
[----:B------:R-:W-:Y:S01]  /*17c0*/  SHF.R.S32.HI R71, RZ, 0x1, R74 ;  /* 0x00000001ff477819 */ /* 0x000fe2000001144a */
[----:B------:R-:W-:Y:S01]  /*17d0*/  @!P0 IMAD R7, R67, R7, R16 ;  /* 0x0000000743078224 */ /* 0x000fe200078e0210 */
[C---:B------:R-:W-:Y:S01]  /*17e0*/  SHF.L.U64.HI R94, R136.reuse, 0x5, R137 ;  /* 0x00000005885e7819 */ /* 0x040fe20000010289 */
[----:B------:R-:W-:Y:S01]  /*17f0*/  @!P0 IMAD.MOV.U32 R12, RZ, RZ, R24 ;  /* 0x000000ffff0c8224 */ /* 0x000fe200078e0018 */
[----:B------:R-:W-:Y:S01]  /*1800*/  SHF.L.U32 R99, R136, 0x5, RZ ;  /* 0x0000000588637819 */ /* 0x000fe200000006ff */
[----:B------:R-:W-:Y:S01]  /*1810*/  @!P0 IMAD.IADD R17, R25, 0x1, R7 ;  /* 0x0000000119118824 */ /* 0x000fe200078e0207 */
[C---:B------:R-:W-:Y:S01]  /*1820*/  IADD3 R18, P0, R76.reuse, R10, RZ ;  /* 0x0000000a4c127210 */ /* 0x040fe20007f1e0ff */
[----:B------:R-:W-:Y:S01]  /*1830*/  IMAD R7, R5, UR4, RZ ;  /* 0x0000000405077c24 */ /* 0x000fe2000f8e02ff */
[----:B------:R-:W-:Y:S01]  /*1840*/  IADD3 R16, P2, R76, R12, RZ ;  /* 0x0000000c4c107210 */ /* 0x000fe20007f5e0ff */
[----:B------:R-:W-:Y:S01]  /*1850*/  IMAD.IADD R61, R58, 0x1, -R61 ;  /* 0x000000013a3d7824 */ /* 0x000fe200078e0a3d */
[----:B--2---:R-:W-:Y:S01]  /*1860*/  SHF.L.U64.HI R96, R122, 0x5, R123 ;  /* 0x000000057a607819 */ /* 0x004fe2000001027b */
[----:B------:R-:W-:Y:S01]  /*1870*/  IMAD.X R19, R77, 0x1, R19, P0 ;  /* 0x000000014d137824 */ /* 0x000fe200000e0613 */
[----:B------:R-:W-:Y:S01]  /*1880*/  IADD3 R126, P0, R130, R15, RZ ;  /* 0x0000000f827e7210 */ /* 0x000fe20007f1e0ff */
[C---:B------:R-:W-:Y:S01]  /*1890*/  IMAD R7, R0.reuse, UR5, R7 ;  /* 0x0000000500077c24 */ /* 0x040fe2000f8e0207 */
[----:B------:R-:W-:Y:S01]  /*18a0*/  LEA.HI R60, R61, R61, RZ, 0x1 ;  /* 0x0000003d3d3c7211 */ /* 0x000fe200078f08ff */
[----:B------:R-:W-:Y:S01]  /*18b0*/  IMAD.WIDE.U32 R18, R0, UR4, R18 ;  /* 0x0000000400127c25 */ /* 0x000fe2000f8e0012 */
[----:B------:R-:W-:-:S02]  /*18c0*/  ULDC.64 UR4, c[0x0][0x258] ;  /* 0x0000960000047ab9 */ /* 0x000fc40000000a00 */
[----:B------:R-:W-:Y:S01]  /*18d0*/  SHF.R.S32.HI R59, RZ, 0x1, R60 ;  /* 0x00000001ff3b7819 */ /* 0x000fe2000001143c */
[----:B------:R-:W-:Y:S01]  /*18e0*/  IMAD.IADD R19, R19, 0x1, R7 ;  /* 0x0000000113137824 */ /* 0x000fe200078e0207 */
[----:B------:R-:W-:Y:S01]  /*18f0*/  SHF.R.S32.HI R7, RZ, 0x1f, R68 ;  /* 0x0000001fff077819 */ /* 0x000fe20000011444 */
[----:B------:R-:W-:Y:S01]  /*1900*/  IMAD.X R13, R131, 0x1, R13, P0 ;  /* 0x00000001830d7824 */ /* 0x000fe200000e060d */
[----:B------:R-:W-:Y:S01]  /*1910*/  IADD3 R124, P0, R76, R4, RZ ;  /* 0x000000044c7c7210 */ /* 0x000fe20007f1e0ff */
[----:B------:R-:W-:Y:S01]  /*1920*/  IMAD.WIDE R20, R21, 0x40, R130 ;  /* 0x0000004015147825 */ /* 0x000fe200078e0282 */
[----:B------:R-:W-:Y:S02]  /*1930*/  LEA.HI R84, R7, R68, RZ, 0x7 ;  /* 0x0000004407547211 */ /* 0x000fe400078f38ff */
[----:B------:R-:W-:Y:S01]  /*1940*/  SHF.R.S32.HI R6, RZ, 0x1f, R60 ;  /* 0x0000001fff067819 */ /* 0x000fe2000001143c */
[----:B------:R-:W-:Y:S01]  /*1950*/  IMAD R14, R21, R2, RZ ;  /* 0x00000002150e7224 */ /* 0x000fe200078e02ff */
[----:B------:R-:W-:Y:S01]  /*1960*/  SHF.R.S32.HI R84, RZ, 0x7, R84 ;  /* 0x00000007ff547819 */ /* 0x000fe20000011454 */
[C---:B------:R-:W-:Y:S01]  /*1970*/  IMAD.X R17, R77.reuse, 0x1, R17, P2 ;  /* 0x000000014d117824 */ /* 0x040fe200010e0611 */
[----:B------:R-:W-:Y:S01]  /*1980*/  LEA.HI R6, R6, R59, RZ, 0x2 ;  /* 0x0000003b06067211 */ /* 0x000fe200078f10ff */
[----:B------:R-:W-:Y:S01]  /*1990*/  IMAD.X R125, R77, 0x1, R11, P0 ;  /* 0x000000014d7d7824 */ /* 0x000fe200000e060b */
[----:B------:R-:W-:Y:S01]  /*19a0*/  VIMNMX R84, RZ, R84, !PT ;  /* 0x00000054ff547248 */ /* 0x000fe20007fe0100 */
[----:B------:R-:W-:Y:S01]  /*19b0*/  IMAD R3, R20, R3, R14 ;  /* 0x0000000314037224 */ /* 0x000fe200078e020e */
[----:B------:R-:W-:Y:S01]  /*19c0*/  LOP3.LUT R6, R6, 0xfffffffc, RZ, 0xc0, !PT ;  /* 0xfffffffc06067812 */ /* 0x000fe200078ec0ff */
[----:B------:R-:W-:Y:S01]  /*19d0*/  IMAD.WIDE.U32 R16, R20, R2, R16 ;  /* 0x0000000214107225 */ /* 0x000fe200078e0010 */
[----:B------:R-:W-:-:S02]  /*19e0*/  ISETP.GT.AND P0, PT, R50, R84, PT ;  /* 0x000000543200720c */ /* 0x000fc40003f04270 */
[----:B------:R-:W-:Y:S01]  /*19f0*/  IADD3 R59, R59, -R6, RZ ;  /* 0x800000063b3b7210 */ /* 0x000fe20007ffe0ff */
[----:B------:R-:W-:Y:S02]  /*1a00*/  IMAD.IADD R17, R17, 0x1, R3 ;  /* 0x0000000111117824 */ /* 0x000fe400078e0203 */
[----:B------:R-:W-:Y:S01]  /*1a10*/  IMAD R13, R13, R122, RZ ;  /* 0x0000007a0d0d7224 */ /* 0x000fe200078e02ff */
[----:B------:R-:W-:Y:S01]  /*1a20*/  LOP3.LUT P2, RZ, R59, 0x2, RZ, 0xc0, !PT ;  /* 0x000000023bff7812 */ /* 0x000fe2000784c0ff */
[----:B------:R-:W-:Y:S02]  /*1a30*/  IMAD R73, R130, R71, R8 ;  /* 0x0000004782497224 */ /* 0x000fe400078e0208 */
[----:B------:R-:W-:Y:S02]  /*1a40*/  IMAD R3, R133, UR4, RZ ;  /* 0x0000000485037c24 */ /* 0x000fe4000f8e02ff */
[----:B------:R-:W-:Y:S01]  /*1a50*/  IMAD R115, R131, R136, RZ ;  /* 0x0000008883737224 */ /* 0x000fe200078e02ff */
[----:B------:R-:W-:Y:S01]  /*1a60*/  IADD3 R72, R8, R73, RZ ;  /* 0x0000004908487210 */ /* 0x000fe20007ffe0ff */
[C---:B------:R-:W-:Y:S01]  /*1a70*/  IMAD R129, R126.reuse, R123, R13 ;  /* 0x0000007b7e817224 */ /* 0x040fe200078e020d */
[----:B------:R-:W-:Y:S01]  /*1a80*/  SHF.R.S32.HI R70, RZ, 0x1f, R73 ;  /* 0x0000001fff467819 */ /* 0x000fe20000011449 */
[----:B------:R-:W-:Y:S01]  /*1a90*/  IMAD.MOV.U32 R10, RZ, RZ, 0x10 ;  /* 0x00000010ff0a7424 */ /* 0x000fe200078e00ff */
[----:B------:R-:W-:Y:S01]  /*1aa0*/  SHF.R.S32.HI R69, RZ, 0x1f, R72 ;  /* 0x0000001fff457819 */ /* 0x000fe20000011448 */
[----:B------:R-:W-:-:S03]  /*1ab0*/  IMAD.WIDE.U32 R126, R126, R122, R18 ;  /* 0x0000007a7e7e7225 */ /* 0x000fc600078e0012 */
[----:B------:R-:W-:Y:S01]  /*1ac0*/  SEL R10, R10, 0xfffffff0, !P2 ;  /* 0xfffffff00a0a7807 */ /* 0x000fe20005000000 */
[C---:B------:R-:W-:Y:S02]  /*1ad0*/  IMAD R3, R132.reuse, UR5, R3 ;  /* 0x0000000584037c24 */ /* 0x040fe4000f8e0203 */
[----:B------:R-:W-:-:S04]  /*1ae0*/  IMAD.WIDE.U32 R120, R132, UR4, R16 ;  /* 0x0000000484787c25 */ /* 0x000fc8000f8e0010 */
[C---:B------:R-:W-:Y:S02]  /*1af0*/  IMAD R115, R130.reuse, R137, R115 ;  /* 0x0000008982737224 */ /* 0x040fe400078e0273 */
[----:B------:R-:W-:-:S04]  /*1b00*/  IMAD.WIDE.U32 R124, R130, R136, R124 ;  /* 0x00000088827c7225 */ /* 0x000fc800078e007c */
[----:B------:R-:W-:Y:S02]  /*1b10*/  IMAD.SHL.U32 R117, R122, 0x20, RZ ;  /* 0x000000207a757824 */ /* 0x000fe400078e00ff */
[----:B------:R-:W-:Y:S02]  /*1b20*/  IMAD.IADD R115, R125, 0x1, R115 ;  /* 0x000000017d737824 */ /* 0x000fe400078e0273 */
        /* <DEDUP_REMOVED lines=119> */
.L_x_4643:
[----:B------:R-:W-:Y:S02]  /*22a0*/  IMAD.SHL.U32 R14, R11, 0x80, RZ ;  /* 0x000000800b0e7824 */ /* 0x000fe400078e00ff */
[----:B------:R-:W-:Y:S02]  /*22b0*/  IMAD.MOV.U32 R103, RZ, RZ, R97 ;  /* 0x000000ffff677224 */ /* 0x000fe400078e0061 */
[----:B------:R-:W-:Y:S04]  /*22c0*/  VIADD R13, R14, 0xffffff80 ;  /* 0xffffff800e0d7836 */ /* 0x000fe80000000000 */
        /* <DEDUP_REMOVED lines=8> */
[----:B------:R-:W2:Y:S01]  /*2350*/  @!P6 LDG.E.128 R20, desc[UR6][R102.64] ;  /* 0x000000066614e981 */ /* 0x000ea2000c1e1d00 */
[----:B------:R-:W-:Y:S01]  /*2360*/  @!P6 IMAD.MOV.U32 R101, RZ, RZ, R95 ;  /* 0x000000ffff65e224 */ /* 0x000fe200078e005f */
[C---:B------:R-:W-:Y:S02]  /*2370*/  @!P5 IADD3 R28, P0, R102.reuse, UR20, RZ ;  /* 0x00000014661cdc10 */ /* 0x040fe4000ff1e0ff */
[----:B------:R-:W-:Y:S02]  /*2380*/  @!P5 LEA R26, P3, R117, R100, 0x1 ;  /* 0x00000064751ad211 */ /* 0x000fe400078608ff */
[----:B------:R-:W-:Y:S02]  /*2390*/  @!P5 IADD3.X R29, R97, UR23, RZ, P0, !PT ;  /* 0x00000017611ddc10 */ /* 0x000fe400087fe4ff */
[----:B------:R-:W-:Y:S02]  /*23a0*/  @!P4 IADD3 R24, P0, R102, UR26, RZ ;  /* 0x0000001a6618cc10 */ /* 0x000fe4000ff1e0ff */
[----:B------:R-:W-:Y:S02]  /*23b0*/  @!P5 LEA.HI.X R27, R117, R95, R96, 0x1, P3 ;  /* 0x0000005f751bd211 */ /* 0x000fe400018f0c60 */
[----:B------:R-:W-:Y:S02]  /*23c0*/  @!P4 IADD3.X R25, R97, UR24, RZ, P0, !PT ;  /* 0x000000186119cc10 */ /* 0x000fe400087fe4ff */
[----:B------:R-:W-:Y:S02]  /*23d0*/  ISETP.GE.OR P3, PT, R112, R2, P2 ;  /* 0x000000027000720c */ /* 0x000fe40001766670 */
[----:B------:R-:W-:Y:S02]  /*23e0*/  @!P4 IADD3 R2, P0, R100, R90, RZ ;  /* 0x0000005a6402c210 */ /* 0x000fe40007f1e0ff */
[----:B------:R-:W-:Y:S03]  /*23f0*/  ISETP.LT.OR P3, PT, R112, R0, P3 ;  /* 0x000000007000720c */ /* 0x000fe60001f61670 */
[----:B------:R-:W-:Y:S01]  /*2400*/  @!P4 IMAD.X R3, R95, 0x1, R89, P0 ;  /* 0x000000015f03c824 */ /* 0x000fe200000e0659 */
[----:B--2---:R1:W-:Y:S04]  /*2410*/  @!P6 STG.E.128 desc[UR6][R100.64], R20 ;  /* 0x000000146400e986 */ /* 0x0043e8000c101d06 */
[----:B---34-:R2:W3:Y:S05]  /*2420*/  @!P5 LDG.E.128 R16, desc[UR6][R28.64] ;  /* 0x000000061c10d981 */ /* 0x0184ea000c1e1d00 */
[----:B--2---:R-:W-:Y:S04]  /*2430*/  @!P3 IADD3 R28, P0, R102, UR18, RZ ;  /* 0x00000012661cbc10 */ /* 0x004fe8000ff1e0ff */
[----:B------:R-:W-:Y:S02]  /*2440*/  @!P3 IADD3.X R29, R97, UR27, RZ, P0, !PT ;  /* 0x0000001b611dbc10 */ /* 0x000fe400087fe4ff */
[----:B------:R-:W-:Y:S05]  /*2450*/  @!P3 IADD3 R30, P0, R100, R122, RZ ;  /* 0x0000007a641eb210 */ /* 0x000fea0007f1e0ff */
        /* <DEDUP_REMOVED lines=13> */
[----:B------:R-:W-:Y:S01]  /*2530*/  MOV R46, R48 ;  /* 0x00000030002e7202 */ /* 0x000fe20000000f00 */
[----:B------:R-:W1:Y:S01]  /*2540*/  LDC R33, c[0x0][0x2e0] ;  /* 0x0000b800ff217b82 */ /* 0x000e620000000800 */
[----:B------:R-:W-:Y:S01]  /*2550*/  BSSY B0, `(.L_x_4616) ;  /* 0x0000033000007945 */ /* 0x000fe20003800000 */
[----:B-1----:R-:W-:Y:S03]  /*2560*/  LEA R33, -R33, RZ, 0x6 ;  /* 0x000000ff21217211 */ /* 0x002fe600078e31ff */
[----:B------:R-:W-:Y:S05]  /*2570*/  @P6 BRA `(.L_x_4617) ;  /* 0x0000000000c06947 */ /* 0x000fea0003800000 */
[----:B------:R-:W-:Y:S01]  /*2580*/  ISETP.GE.AND P0, PT, R76, UR4, PT ;  /* 0x000000044c007c0c */ /* 0x000fe2000bf06270 */
[----:B--2---:R-:W2:Y:S11]  /*2590*/  LDG.E.128 R16, desc[UR6][R104.64] ;  /* 0x0000000668107981 */ /* 0x004eb6000c1e1d00 */
[----:B------:R-:W-:Y:S01]  /*25a0*/  @!UPT UIADD3 URZ, URZ, URZ, URZ ;  /* 0x0000003f3f3ff290 */ /* 0x000fe2000fffe03f */
[----:B------:R-:W-:Y:S01]  /*25b0*/  @!P0 MOV R49, R47 ;  /* 0x0000002f00318202 */ /* 0x000fe20000000f00 */
[----:B------:R-:W-:Y:S04]  /*25c0*/  @!P0 IMAD.MOV.U32 R8, RZ, RZ, R12 ;  /* 0x000000ffff088224 */ /* 0x000fe800078e000c */
[----:B------:R-:W3:Y:S06]  /*25d0*/  @!P0 LDG.E.64 R28, desc[UR6][R48.64] ;  /* 0x00000006301c8981 */ /* 0x000eec000c1e1b00 */
[----:B------:R1:W4:Y:S01]  /*25e0*/  @!P0 LDG.E.64 R6, desc[UR6][R8.64] ;  /* 0x0000000608068981 */ /* 0x000322000c1e1b00 */
[----:B--2---:R-:W-:Y:S01]  /*25f0*/  @!P0 LOP3.LUT R21, R16, 0xffff0000, RZ, 0xc0, !PT ;  /* 0xffff000010158812 */ /* 0x004fe200078ec0ff */
[----:B-1----:R-:W-:Y:S01]  /*2600*/  @!P0 IMAD.U32 R8, R18, 0x10000, RZ ;  /* 0x0001000012088824 */ /* 0x002fe200078e00ff */
        /* <DEDUP_REMOVED lines=11> */
[C---:B------:R-:W-:Y:S02]  /*26c0*/  @!P0 SHF.L.U32 R5, R7.reuse, 0x10, RZ ;  /* 0x0000001007058819 */ /* 0x040fe400000006ff */
[----:B------:R-:W-:Y:S01]  /*26d0*/  @!P0 LOP3.LUT R7, R7, 0xffff0000, RZ, 0xc0, !PT ;  /* 0xffff000007078812 */ /* 0x000fe200078ec0ff */
[-C--:B------:R-:W-:Y:S01]  /*26e0*/  @!P0 FFMA.FTZ R31, R20, R23.reuse, -R31 ;  /* 0x00000017141f8223 */ /* 0x080fe2000001081f */
[----:B------:R-:W-:Y:S01]  /*26f0*/  @!P0 SHF.L.U32 R20, R17, 0x10, RZ ;  /* 0x0000001011148819 */ /* 0x000fe200000006ff */
[----:B------:R-:W-:Y:S01]  /*2700*/  @!P0 FFMA.FTZ R0, R21, R23, R0 ;  /* 0x0000001715008223 */ /* 0x000fe20000010000 */
[----:B------:R-:W-:Y:S01]  /*2710*/  @!P0 LOP3.LUT R21, R17, 0xffff0000, RZ, 0xc0, !PT ;  /* 0xffff000011158812 */ /* 0x000fe200078ec0ff */
[----:B------:R-:W-:Y:S01]  /*2720*/  @!P0 FMUL.FTZ R3, R8, R5 ;  /* 0x0000000508038220 */ /* 0x000fe20000410000 */
        /* <DEDUP_REMOVED lines=21> */
.L_x_4617:
[----:B------:R-:W-:Y:S05]  /*2880*/  BSYNC B0 ;  /* 0x0000000000007941 */ /* 0x000fea0003800000 */
.L_x_4616:
        /* <DEDUP_REMOVED lines=57> */
.L_x_4619:
[----:B------:R-:W-:Y:S05]  /*2c20*/  BSYNC B0 ;  /* 0x0000000000007941 */ /* 0x000fea0003800000 */
.L_x_4618:
        /* <DEDUP_REMOVED lines=57> */
.L_x_4621:
[----:B------:R-:W-:Y:S05]  /*2fc0*/  BSYNC B0 ;  /* 0x0000000000007941 */ /* 0x000fea0003800000 */
.L_x_4620:
[----:B------:R-:W-:Y:S04]  /*2fd0*/  BSSY B0, `(.L_x_4622) ;  /* 0x000003e000007945 */ /* 0x000fe80003800000 */
[----:B------:R-:W-:Y:S05]  /*2fe0*/  @P3 BRA `(.L_x_4623) ;  /* 0x0000000000f03947 */ /* 0x000fea0003800000 */
[----:B------:R-:W-:Y:S01]  /*2ff0*/  ISETP.GE.AND P0, PT, R76, UR4, PT ;  /* 0x000000044c007c0c */ /* 0x000fe2000bf06270 */
[----:B--2---:R-:W2:Y:S11]  /*3000*/  LDC.64 R30, c[0x0][0x338] ;  /* 0x0000ce00ff1e7b82 */ /* 0x004eb60000000a00 */
[----:B------:R-:W-:Y:S01]  /*3010*/  @!UPT UIADD3 URZ, URZ, URZ, URZ ;  /* 0x0000003f3f3ff290 */ /* 0x000fe2000fffe03f */
[C---:B---34-:R-:W-:Y:S02]  /*3020*/  @!P0 SHF.L.U32 R35, R79.reuse, 0x1, RZ ;  /* 0x000000014f238819 */ /* 0x058fe400000006ff */
        /* <DEDUP_REMOVED lines=10> */
[----:B------:R-:W4:Y:S05]  /*30d0*/  LDC.64 R30, c[0x0][0x248] ;  /* 0x00009200ff1e7b82 */ /* 0x000f2a0000000a00 */
[----:B-1----:R-:W5:Y:S01]  /*30e0*/  LDG.E.128 R16, desc[UR6][R36.64] ;  /* 0x0000000624107981 */ /* 0x002f62000c1e1d00 */
[----:B----4-:R-:W-:Y:S04]  /*30f0*/  IMAD.WIDE.U32 R40, R30, 0xc0, R92 ;  /* 0x000000c01e287825 */ /* 0x010fe800078e005c */
[----:B------:R-:W-:Y:S05]  /*3100*/  IMAD R31, R31, 0xc0, RZ ;  /* 0x000000c01f1f7824 */ /* 0x000fea00078e02ff */
[----:B------:R-:W-:Y:S02]  /*3110*/  IADD3 R41, R41, R31, RZ ;  /* 0x0000001f29297210 */ /* 0x000fe40007ffe0ff */
[C---:B--2---:R-:W-:Y:S01]  /*3120*/  @!P0 SHF.L.U32 R20, R6.reuse, 0x10, RZ ;  /* 0x0000001006148819 */ /* 0x044fe200000006ff */
[C---:B------:R-:W-:Y:S01]  /*3130*/  @!P0 IMAD.U32 R5, R7.reuse, 0x10000, RZ ;  /* 0x0001000007058824 */ /* 0x040fe200078e00ff */
[----:B------:R-:W-:Y:S02]  /*3140*/  @!P0 LOP3.LUT R8, R6, 0xffff0000, RZ, 0xc0, !PT ;  /* 0xffff000006088812 */ /* 0x000fe400078ec0ff */
[----:B------:R-:W-:Y:S02]  /*3150*/  @!P0 LOP3.LUT R7, R7, 0xffff0000, RZ, 0xc0, !PT ;  /* 0xffff000007078812 */ /* 0x000fe400078ec0ff */
[C---:B---3--:R-:W-:Y:S01]  /*3160*/  @!P0 SHF.L.U32 R23, R25.reuse, 0x10, RZ ;  /* 0x0000001019178819 */ /* 0x048fe200000006ff */
[C---:B------:R-:W-:Y:S01]  /*3170*/  @!P0 IMAD.U32 R22, R24.reuse, 0x10000, RZ ;  /* 0x0001000018168824 */ /* 0x040fe200078e00ff */
[----:B------:R-:W-:Y:S02]  /*3180*/  @!P0 LOP3.LUT R27, R25, 0xffff0000, RZ, 0xc0, !PT ;  /* 0xffff0000191b8812 */ /* 0x000fe400078ec0ff */
[----:B------:R-:W-:Y:S02]  /*3190*/  @!P0 LOP3.LUT R24, R24, 0xffff0000, RZ, 0xc0, !PT ;  /* 0xffff000018188812 */ /* 0x000fe400078ec0ff */
[C---:B-----5:R-:W-:Y:S01]  /*31a0*/  @!P0 LOP3.LUT R21, R16.reuse, 0xffff0000, RZ, 0xc0, !PT ;  /* 0xffff000010158812 */ /* 0x060fe200078ec0ff */
        /* <DEDUP_REMOVED lines=32> */
.L_x_4623:
[----:B------:R-:W-:Y:S05]  /*33b0*/  BSYNC B0 ;  /* 0x0000000000007941 */ /* 0x000fea0003800000 */
.L_x_4622:
[C---:B------:R-:W-:Y:S01]  /*33c0*/  LEA R48, P3, R33.reuse, R46, 0x1 ;  /* 0x0000002e21307211 */ /* 0x040fe200078608ff */
[----:B------:R-:W-:Y:S01]  /*33d0*/  IMAD.MOV.U32 R8, RZ, RZ, R12 ;  /* 0x000000ffff087224 */ /* 0x000fe200078e000c */
[----:B------:R-:W-:Y:S02]  /*33e0*/  UMOV UR4, UR21 ;  /* 0x0000001500047c82 */ /* 0x000fe40008000000 */
[C---:B------:R-:W-:Y:S02]  /*33f0*/  LEA.HI.X.SX32 R47, R33.reuse, R47, 0x1, P3 ;  /* 0x0000002f212f7211 */ /* 0x040fe400018f0eff */
[C---:B------:R-:W-:Y:S04]  /*3400*/  LEA R12, P0, R33.reuse, R8, 0x1 ;  /* 0x00000008210c7211 */ /* 0x040fe800078008ff */
[----:B------:R-:W-:Y:S01]  /*3410*/  LEA.HI.X.SX32 R9, R33, R9, 0x1, P0 ;  /* 0x0000000921097211 */ /* 0x000fe200000f0eff */
[----:B------:R-:W-:Y:S08]  /*3420*/  BRA `(.L_x_4624) ;  /* 0x0000001800507947 */ /* 0x000ff00003800000 */
.L_x_4615:
        /* <DEDUP_REMOVED lines=86> */
.L_x_4628:
[----:B------:R-:W-:Y:S05]  /*3990*/  BSYNC B0 ;  /* 0x0000000000007941 */ /* 0x000fea0003800000 */
.L_x_4627:
[----:B-----5:R3:W-:Y:S02]  /*39a0*/  STG.E.128 desc[UR6][R92.64], R36 ;  /* 0x000000245c007986 */ /* 0x0207e4000c101d06 */
.L_x_4626:
[----:B------:R-:W-:Y:S05]  /*39b0*/  BSYNC B1 ;  /* 0x0000000000017941 */ /* 0x000fea0003800000 */
.L_x_4625:
        /* <DEDUP_REMOVED lines=12> */
[----:B-----5:R-:W-:Y:S01]  /*3a80*/  LOP3.LUT R33, R36, 0xffff0000, RZ, 0xc0, !PT ;  /* 0xffff000024217812 */ /* 0x020fe200078ec0ff */
[----:B------:R-:W-:Y:S01]  /*3a90*/  IMAD.MOV.U32 R140, RZ, RZ, RZ ;  /* 0x000000ffff8c7224 */ /* 0x000fe200078e00ff */
[C---:B------:R-:W-:Y:S01]  /*3aa0*/  SHF.L.U32 R40, R38.reuse, 0x10, RZ ;  /* 0x0000001026287819 */ /* 0x040fe200000006ff */
[----:B------:R-:W-:Y:S01]  /*3ab0*/  IMAD.MOV.U32 R144, RZ, RZ, RZ ;  /* 0x000000ffff907224 */ /* 0x000fe200078e00ff */
[----:B------:R-:W-:Y:S01]  /*3ac0*/  LOP3.LUT R41, R38, 0xffff0000, RZ, 0xc0, !PT ;  /* 0xffff000026297812 */ /* 0x000fe200078ec0ff */
[----:B--2---:R-:W-:Y:S01]  /*3ad0*/  IMAD.U32 R31, R36, 0x10000, RZ ;  /* 0x00010000241f7824 */ /* 0x004fe200078e00ff */
[----:B------:R-:W-:Y:S01]  /*3ae0*/  LOP3.LUT R45, R39, 0xffff0000, RZ, 0xc0, !PT ;  /* 0xffff0000272d7812 */ /* 0x000fe200078ec0ff */
[C---:B------:R-:W-:Y:S01]  /*3af0*/  IMAD.U32 R36, R37.reuse, 0x10000, RZ ;  /* 0x0001000025247824 */ /* 0x040fe200078e00ff */
[----:B------:R-:W-:Y:S01]  /*3b00*/  LOP3.LUT R37, R37, 0xffff0000, RZ, 0xc0, !PT ;  /* 0xffff000025257812 */ /* 0x000fe200078ec0ff */
[----:B------:R-:W-:Y:S02]  /*3b10*/  IMAD.U32 R44, R39, 0x10000, RZ ;  /* 0x00010000272c7824 */ /* 0x000fe400078e00ff */
[----:B------:R-:W-:Y:S01]  /*3b20*/  @P5 IADD3 R103, RZ, -UR25, RZ ;  /* 0x80000019ff675c10 */ /* 0x000fe2000fffe0ff */
[----:B------:R-:W-:Y:S01]  /*3b30*/  @P5 IMAD R140, RZ, RZ, -UR25 ;  /* 0x80000019ff8c5e24 */ /* 0x000fe2000f8e02ff */
[----:B------:R-:W-:Y:S02]  /*3b40*/  @P5 IADD3 R144, RZ, -UR25, RZ ;  /* 0x80000019ff905c10 */ /* 0x000fe4000fffe0ff */
[----:B------:R-:W-:Y:S02]  /*3b50*/  LEA R16, P0, R103, R142, 0x1 ;  /* 0x0000008e67107211 */ /* 0x000fe400078008ff */
        /* <DEDUP_REMOVED lines=34> */
[----:B------:R-:W-:Y:S01]  /*3d80*/  SHF.L.U32 R35, R53, 0x10, RZ ;  /* 0x0000001035237819 */ /* 0x000fe200000006ff */
[----:B------:R-:W-:Y:S02]  /*3d90*/  IMAD.U32 R32, R52, 0x10000, RZ ;  /* 0x0001000034207824 */ /* 0x000fe400078e00ff */
[----:B------:R-:W-:Y:S01]  /*3da0*/  FMUL.FTZ R2, R24, R27 ;  /* 0x0000001b18027220 */ /* 0x000fe20000410000 */
[----:B------:R-:W-:Y:S01]  /*3db0*/  LOP3.LUT R19, R19, 0xffff0000, RZ, 0xc0, !PT ;  /* 0xffff000013137812 */ /* 0x000fe200078ec0ff */
        /* <DEDUP_REMOVED lines=26> */
.L_x_4632:
[----:B------:R-:W-:Y:S05]  /*3f60*/  BSYNC B0 ;  /* 0x0000000000007941 */ /* 0x000fea0003800000 */
.L_x_4631:
[----:B-----5:R4:W-:Y:S02]  /*3f70*/  STG.E.128 desc[UR6][R138.64], R36 ;  /* 0x000000248a007986 */ /* 0x0209e4000c101d06 */
.L_x_4630:
[----:B------:R-:W-:Y:S05]  /*3f80*/  BSYNC B1 ;  /* 0x0000000000017941 */ /* 0x000fea0003800000 */
.L_x_4629:
[----:B------:R-:W-:Y:S04]  /*3f90*/  BSSY B1, `(.L_x_4633) ;  /* 0x000005c000017945 */ /* 0x000fe80003800000 */
[----:B------:R-:W-:Y:S05]  /*3fa0*/  @P4 BRA `(.L_x_4634) ;  /* 0x0000000400684947 */ /* 0x000fea0003800000 */
        /* <DEDUP_REMOVED lines=88> */
.L_x_4636:
[----:B------:R-:W-:Y:S05]  /*4530*/  BSYNC B0 ;  /* 0x0000000000007941 */ /* 0x000fea0003800000 */
.L_x_4635:
[----:B-----5:R4:W-:Y:S02]  /*4540*/  STG.E.128 desc[UR6][R138.64], R36 ;  /* 0x000000248a007986 */ /* 0x0209e4000c101d06 */
.L_x_4634:
[----:B------:R-:W-:Y:S05]  /*4550*/  BSYNC B1 ;  /* 0x0000000000017941 */ /* 0x000fea0003800000 */
.L_x_4633:
[----:B------:R-:W-:Y:S04]  /*4560*/  BSSY B1, `(.L_x_4637) ;  /* 0x000005f000017945 */ /* 0x000fe80003800000 */
[----:B------:R-:W-:Y:S05]  /*4570*/  @P3 BRA `(.L_x_4638) ;  /* 0x0000000400743947 */ /* 0x000fea0003800000 */
[----:B--2---:R-:W3:Y:S01]  /*4580*/  LDC.64 R2, c[0x0][0x338] ;  /* 0x0000ce00ff027b82 */ /* 0x004ee20000000a00 */
[----:B------:R-:W-:Y:S01]  /*4590*/  ISETP.GE.AND P0, PT, R76, UR4, PT ;  /* 0x000000044c007c0c */ /* 0x000fe2000bf06270 */
[----:B------:R-:W-:Y:S01]  /*45a0*/  BSSY B0, `(.L_x_4639) ;  /* 0x0000059000007945 */ /* 0x000fe20003800000 */
[----:B---3--:R-:W-:Y:S04]  /*45b0*/  IMAD.WIDE.U32 R142, R2, 0xc0, R104 ;  /* 0x000000c0028e7825 */ /* 0x008fe800078e0068 */
        /* <DEDUP_REMOVED lines=87> */
.L_x_4640:
[----:B------:R-:W-:Y:S05]  /*4b30*/  BSYNC B0 ;  /* 0x0000000000007941 */ /* 0x000fea0003800000 */
.L_x_4639:
[----:B-----5:R2:W-:Y:S02]  /*4b40*/  STG.E.128 desc[UR6][R138.64], R36 ;  /* 0x000000248a007986 */ /* 0x0205e4000c101d06 */
.L_x_4638:
[----:B------:R-:W-:Y:S05]  /*4b50*/  BSYNC B1 ;  /* 0x0000000000017941 */ /* 0x000fea0003800000 */
.L_x_4637:
        /* <DEDUP_REMOVED lines=8> */
.L_x_4614:
[----:B--2---:R-:W2:Y:S01]  /*4be0*/  @!P6 LDG.E.128 R20, desc[UR6][R104.64] ;  /* 0x000000066814e981 */ /* 0x004ea2000c1e1d00 */
[CC--:B------:R-:W-:Y:S01]  /*4bf0*/  @!P5 LEA R28, P0, R111.reuse, R104.reuse, 0x1 ;  /* 0x000000686f1cd211 */ /* 0x0c0fe200078008ff */
[----:B------:R-:W1:Y:S01]  /*4c00*/  @!P3 LDC.64 R2, c[0x0][0x338] ;  /* 0x0000ce00ff02bb82 */ /* 0x000e620000000a00 */
[----:B------:R-:W-:Y:S02]  /*4c10*/  UMOV UR4, URZ ;  /* 0x0000003f00047c82 */ /* 0x000fe40008000000 */
        /* <DEDUP_REMOVED lines=11> */
[----:B--2---:R-:W-:Y:S01]  /*4cd0*/  @!P4 LEA R22, P0, R136, R92, 0x1 ;  /* 0x0000005c8816c211 */ /* 0x004fe200078008ff */
[----:B-1----:R-:W-:Y:S03]  /*4ce0*/  @!P3 IMAD.WIDE.U32 R20, R2, 0xc0, R92 ;  /* 0x000000c00214b825 */ /* 0x002fe600078e005c */
[----:B------:R-:W-:Y:S01]  /*4cf0*/  @!P4 LEA.HI.X R23, R136, R93, R88, 0x1, P0 ;  /* 0x0000005d8817c211 */ /* 0x000fe200000f0c58 */
[----:B------:R-:W-:Y:S04]  /*4d00*/  @!P3 IMAD R3, R3, 0xc0, RZ ;  /* 0x000000c00303b824 */ /* 0x000fe800078e02ff */
[----:B------:R-:W-:Y:S01]  /*4d10*/  @!P3 IMAD.IADD R21, R21, 0x1, R3 ;  /* 0x000000011515b824 */ /* 0x000fe200078e0203 */
[----:B---3--:R1:W-:Y:S04]  /*4d20*/  @!P5 STG.E.128 desc[UR6][R26.64], R4 ;  /* 0x000000041a00d986 */ /* 0x0083e8000c101d06 */
[----:B------:R-:W2:Y:S04]  /*4d30*/  @!P4 LDG.E.128 R16, desc[UR6][R16.64] ;  /* 0x000000061010c981 */ /* 0x000ea8000c1e1d00 */
[----:B--2---:R2:W-:Y:S04]  /*4d40*/  @!P4 STG.E.128 desc[UR6][R22.64], R16 ;  /* 0x000000101600c986 */ /* 0x0045e8000c101d06 */
[----:B-1----:R-:W3:Y:S04]  /*4d50*/  @!P3 LDG.E.128 R4, desc[UR6][R24.64] ;  /* 0x000000061804b981 */ /* 0x002ee8000c1e1d00 */
[----:B---3--:R2:W-:Y:S02]  /*4d60*/  @!P3 STG.E.128 desc[UR6][R20.64], R4 ;  /* 0x000000041400b986 */ /* 0x0085e4000c101d06 */
.L_x_4624:
        /* <DEDUP_REMOVED lines=81> */
.L_x_4641:
[----:B------:R-:W1:Y:S01]  /*5280*/  LDC R2, c[0x0][0x250] ;  /* 0x00009400ff027b82 */ /* 0x000e620000000800 */
[----:B------:R-:W-:Y:S07]  /*5290*/  IMAD.MOV.U32 R101, RZ, RZ, R95 ;  /* 0x000000ffff657224 */ /* 0x000fee00078e005f */
[----:B------:R-:W2:Y:S02]  /*52a0*/  LDC R0, c[0x0][0x248] ;  /* 0x00009200ff007b82 */ /* 0x000ea40000000800 */
[----:B--2---:R-:W-:Y:S02]  /*52b0*/  IMAD.U32 R5, R0, -0x80, RZ ;  /* 0xffffff8000057824 */ /* 0x004fe400078e00ff */
[----:B-1----:R-:W-:Y:S03]  /*52c0*/  IMAD.U32 R3, R2, -0x80, RZ ;  /* 0xffffff8002037824 */ /* 0x002fe600078e00ff */
[----:B---3--:R-:W-:Y:S02]  /*52d0*/  LEA R92, P0, R5, R92, 0x1 ;  /* 0x0000005c055c7211 */ /* 0x008fe400078008ff */
[----:B------:R-:W-:Y:S02]  /*52e0*/  LEA R100, P3, R3, R100, 0x1 ;  /* 0x0000006403647211 */ /* 0x000fe400078608ff */
[----:B------:R-:W-:Y:S02]  /*52f0*/  LEA.HI.X.SX32 R93, R5, R93, 0x1, P0 ;  /* 0x0000005d055d7211 */ /* 0x000fe400000f0eff */
[----:B------:R-:W-:Y:S09]  /*5300*/  LEA.HI.X.SX32 R95, R3, R101, 0x1, P3 ;  /* 0x00000065035f7211 */ /* 0x000ff200018f0eff */
.L_x_4642:
[----:B------:R-:W-:Y:S04]  /*5310*/  IADD3 R11, R11, -0x1, RZ ;  /* 0xffffffff0b0b7810 */ /* 0x000fe80007ffe0ff */
[----:B------:R-:W-:Y:S11]  /*5320*/  ISETP.GT.AND P0, PT, R11, R84, PT ;  /* 0x000000540b00720c */ /* 0x000ff60003f04270 */
[----:B------:R-:W-:Y:S02]  /*5330*/  @!UPT UIADD3 URZ, URZ, URZ, URZ ;  /* 0x0000003f3f3ff290 */ /* 0x000fe4000fffe03f */
[----:B------:R-:W-:Y:S05]  /*5340*/  @P0 BRA `(.L_x_4643) ;  /* 0xffffffcc00d40947 */ /* 0x000fea000383ffff */
.L_x_4613:
        /* <DEDUP_REMOVED lines=20> */
[--C-:B------:R-:W-:Y:S01]  /*5490*/  IMAD.IADD R8, R98, 0x1, -R57.reuse ;  /* 0x0000000162087824 */ /* 0x100fe200078e0a39 */
[----:B------:R-:W-:Y:S02]  /*54a0*/  LEA R24, P2, R5, UR8, 0x1 ;  /* 0x0000000805187c11 */ /* 0x000fe4000f8408ff */
[----:B------:R-:W-:Y:S02]  /*54b0*/  LEA.HI.X R13, R120, UR9, R66, 0x1, P3 ;  /* 0x00000009780d7c11 */ /* 0x000fe400098f0c42 */
[----:B--2---:R-:W-:-:S05]  /*54c0*/  IADD3 R0, R0, R68, R57 ;  /* 0x0000004400007210 */ /* 0x004fca0007ffe039 */
        /* <DEDUP_REMOVED lines=52> */
[-C--:B------:R-:W-:Y:S01]  /*5810*/  FMUL.FTZ R6, R16, R2.reuse ;  /* 0x0000000210067220 */ /* 0x080fe20000410000 */
[----:B------:R-:W-:Y:S01]  /*5820*/  FMUL.FTZ R7, R9, R2 ;  /* 0x0000000209077220 */ /* 0x000fe20000410000 */
[----:B------:R-:W-:Y:S01]  /*5830*/  LOP3.LUT R18, R5, 0xffff0000, RZ, 0xc0, !PT ;  /* 0xffff000005127812 */ /* 0x000fe200078ec0ff */
[----:B------:R-:W-:Y:S01]  /*5840*/  FMUL.FTZ R22, R12, R17 ;  /* 0x000000110c167220 */ /* 0x000fe20000410000 */
[----:B------:R-:W-:Y:S01]  /*5850*/  SHF.L.U32 R4, R4, 0x10, RZ ;  /* 0x0000001004047819 */ /* 0x000fe200000006ff */
[----:B------:R-:W-:Y:S01]  /*5860*/  FMUL.FTZ R2, R20, R3 ;  /* 0x0000000314027220 */ /* 0x000fe20000410000 */
[----:B------:R-:W-:Y:S01]  /*5870*/  FMUL.FTZ R17, R13, R17 ;  /* 0x000000110d117220 */ /* 0x000fe20000410000 */
        /* <DEDUP_REMOVED lines=12> */
.L_x_4650:
[----:B------:R-:W-:Y:S05]  /*5940*/  BSYNC B0 ;  /* 0x0000000000007941 */ /* 0x000fea0003800000 */
.L_x_4649:
[----:B-----5:R2:W-:Y:S02]  /*5950*/  STS.128 [R122], R12 ;  /* 0x0000000c7a007388 */ /* 0x0205e40000000c00 */
.L_x_4648:
[----:B------:R-:W-:Y:S05]  /*5960*/  BSYNC B1 ;  /* 0x0000000000017941 */ /* 0x000fea0003800000 */
.L_x_4647:
        /* <DEDUP_REMOVED lines=18> */
[C---:B---34-:R-:W-:Y:S02]  /*5a90*/  IADD3 R18, P0, R2.reuse, UR8, RZ ;  /* 0x0000000802127c10 */ /* 0x058fe4000ff1e0ff */
[----:B------:R-:W-:Y:S02]  /*5aa0*/  IADD3 R4, P2, R2, UR10, RZ ;  /* 0x0000000a02047c10 */ /* 0x000fe4000ff5e0ff */
[C---:B------:R-:W-:Y:S02]  /*5ab0*/  IADD3.X R19, R0.reuse, UR9, RZ, P0, !PT ;  /* 0x0000000900137c10 */ /* 0x040fe400087fe4ff */
[----:B------:R-:W-:-:S03]  /*5ac0*/  IADD3.X R5, R0, UR11, RZ, P2, !PT ;  /* 0x0000000b00057c10 */ /* 0x000fc600097fe4ff */
[----:B------:R-:W3:Y:S04]  /*5ad0*/  LDG.E.64 R2, desc[UR6][R18.64] ;  /* 0x0000000612027981 */ /* 0x000ee8000c1e1b00 */
[----:B------:R-:W4:Y:S01]  /*5ae0*/  LDG.E.64 R4, desc[UR6][R4.64] ;  /* 0x0000000604047981 */ /* 0x000f22000c1e1b00 */
[C---:B-----5:R-:W-:Y:S01]  /*5af0*/  LOP3.LUT R0, R13.reuse, 0xffff0000, RZ, 0xc0, !PT ;  /* 0xffff00000d007812 */ /* 0x060fe200078ec0ff */
[----:B------:R-:W-:Y:S01]  /*5b00*/  IMAD.U32 R6, R13, 0x10000, RZ ;  /* 0x000100000d067824 */ /* 0x000fe200078e00ff */
[C---:B------:R-:W-:Y:S02]  /*5b10*/  LOP3.LUT R8, R15.reuse, 0xffff0000, RZ, 0xc0, !PT ;  /* 0xffff00000f087812 */ /* 0x040fe400078ec0ff */
[C---:B------:R-:W-:Y:S02]  /*5b20*/  SHF.L.U32 R7, R12.reuse, 0x10, RZ ;  /* 0x000000100c077819 */ /* 0x040fe400000006ff */
[----:B------:R-:W-:Y:S01]  /*5b30*/  LOP3.LUT R16, R12, 0xffff0000, RZ, 0xc0, !PT ;  /* 0xffff00000c107812 */ /* 0x000fe200078ec0ff */
[----:B------:R-:W-:Y:S01]  /*5b40*/  IMAD.U32 R12, R15, 0x10000, RZ ;  /* 0x000100000f0c7824 */ /* 0x000fe200078e00ff */
[----:B------:R-:W-:-:S02]  /*5b50*/  SHF.L.U32 R13, R14, 0x10, RZ ;  /* 0x000000100e0d7819 */ /* 0x000fc400000006ff */
        /* <DEDUP_REMOVED lines=29> */
.L_x_4653:
[----:B------:R-:W-:Y:S05]  /*5d30*/  BSYNC B0 ;  /* 0x0000000000007941 */ /* 0x000fea0003800000 */
.L_x_4652:
[----:B-----5:R1:W-:Y:S01]  /*5d40*/  STS.128 [R122+0x800], R12 ;  /* 0x0008000c7a007388 */ /* 0x0203e20000000c00 */
[----:B------:R-:W-:Y:S05]  /*5d50*/  BRA `(.L_x_4651) ;  /* 0x0000000c00b47947 */ /* 0x000fea0003800000 */
.L_x_4646:
        /* <DEDUP_REMOVED lines=98> */
.L_x_4657:
[----:B------:R-:W-:Y:S05]  /*6380*/  BSYNC B0 ;  /* 0x0000000000007941 */ /* 0x000fea0003800000 */
.L_x_4656:
[----:B-----5:R1:W-:Y:S02]  /*6390*/  STS.128 [R122], R20 ;  /* 0x000000147a007388 */ /* 0x0203e40000000c00 */
.L_x_4655:
[----:B------:R-:W-:Y:S05]  /*63a0*/  BSYNC B1 ;  /* 0x0000000000017941 */ /* 0x000fea0003800000 */
.L_x_4654:
        /* <DEDUP_REMOVED lines=22> */
[----:B--2---:R-:W-:Y:S01]  /*6510*/  IMAD.WIDE R12, R71, 0x2, R24 ;  /* 0x00000002470c7825 */ /* 0x004fe200078e0218 */
        /* <DEDUP_REMOVED lines=76> */
.L_x_4659:
[----:B------:R-:W-:Y:S05]  /*69e0*/  BSYNC B0 ;  /* 0x0000000000007941 */ /* 0x000fea0003800000 */
.L_x_4658:
[----:B-----5:R1:W-:Y:S01]  /*69f0*/  STS.128 [R122+0x800], R4 ;  /* 0x000800047a007388 */ /* 0x0203e20000000c00 */
[----:B------:R-:W-:Y:S05]  /*6a00*/  BRA `(.L_x_4651) ;  /* 0x0000000000887947 */ /* 0x000fea0003800000 */
.L_x_4645:
        /* <DEDUP_REMOVED lines=19> */
.L_x_4661:
[----:B------:R-:W-:Y:S05]  /*6b40*/  BSYNC B0 ;  /* 0x0000000000007941 */ /* 0x000fea0003800000 */
.L_x_4660:
        /* <DEDUP_REMOVED lines=14> */
.L_x_4651:
[----:B------:R-:W-:Y:S05]  /*6c30*/  BSYNC B2 ;  /* 0x0000000000027941 */ /* 0x000fea0003800000 */
.L_x_4644:
[----:B------:R-:W-:Y:S01]  /*6c40*/  VIADD R90, R50, 0xffffffff ;  /* 0xffffffff325a7836 */ /* 0x000fe20000000000 */
[----:B-1----:R-:W1:Y:S01]  /*6c50*/  LDC.64 R4, c[0x0][0x3c8] ;  /* 0x0000f200ff047b82 */ /* 0x002e620000000a00 */
[----:B------:R-:W-:Y:S01]  /*6c60*/  ULDC.64 UR12, c[0x0][0x218] ;  /* 0x00008600000c7ab9 */ /* 0x000fe20000000a00 */
[----:B--2---:R-:W-:Y:S01]  /*6c70*/  VIADD R12, R130, 0x40 ;  /* 0x00000040820c7836 */ /* 0x004fe20000000000 */
[----:B------:R-:W-:Y:S01]  /*6c80*/  LEA R120, P0, R124, UR12, 0x1 ;  /* 0x0000000c7c787c11 */ /* 0x000fe2000f8008ff */
[----:B------:R-:W-:Y:S01]  /*6c90*/  IMAD.SHL.U32 R8, R90, 0x80, RZ ;  /* 0x000000805a087824 */ /* 0x000fe200078e00ff */
[----:B------:R-:W-:Y:S01]  /*6ca0*/  BSSY B0, `(.L_x_4662) ;  /* 0x0000013000007945 */ /* 0x000fe20003800000 */
[----:B------:R-:W-:Y:S01]  /*6cb0*/  VIADD R6, R130, 0x60 ;  /* 0x0000006082067836 */ /* 0x000fe20000000000 */
[----:B------:R-:W-:Y:S01]  /*6cc0*/  LEA.HI.X R121, R124, UR13, R115, 0x1, P0 ;  /* 0x0000000d7c797c11 */ /* 0x000fe200080f0c73 */
[----:B------:R-:W-:-:S05]  /*6cd0*/  IMAD.IADD R7, R51, 0x1, -R8 ;  /* 0x0000000133077824 */ /* 0x000fca00078e0a08 */
[-C--:B------:R-:W-:Y:S02]  /*6ce0*/  ISETP.GE.AND P5, PT, R130, R7.reuse, PT ;  /* 0x000000078200720c */ /* 0x080fe40003fa6270 */
[-C--:B------:R-:W-:Y:S02]  /*6cf0*/  ISETP.GE.AND P4, PT, R11, R7.reuse, PT ;  /* 0x000000070b00720c */ /* 0x080fe40003f86270 */
[-C--:B------:R-:W-:Y:S02]  /*6d00*/  ISETP.GE.AND P3, PT, R12, R7.reuse, PT ;  /* 0x000000070c00720c */ /* 0x080fe40003f66270 */
[----:B------:R-:W-:-:S07]  /*6d10*/  ISETP.GE.AND P2, PT, R6, R7, PT ;  /* 0x000000070600720c */ /* 0x000fce0003f46270 */
        /* <DEDUP_REMOVED lines=11> */
.L_x_4663:
[----:B------:R-:W-:Y:S05]  /*6dd0*/  BSYNC B0 ;  /* 0x0000000000007941 */ /* 0x000fea0003800000 */
.L_x_4662:
        /* <DEDUP_REMOVED lines=12> */
.L_x_4665:
[----:B------:R-:W-:Y:S05]  /*6ea0*/  BSYNC B0 ;  /* 0x0000000000007941 */ /* 0x000fea0003800000 */
.L_x_4664:
        /* <DEDUP_REMOVED lines=13> */
.L_x_4667:
[----:B------:R-:W-:Y:S05]  /*6f80*/  BSYNC B0 ;  /* 0x0000000000007941 */ /* 0x000fea0003800000 */
.L_x_4666:
        /* <DEDUP_REMOVED lines=14> */
.L_x_4669:
[----:B------:R-:W-:Y:S05]  /*7070*/  BSYNC B0 ;  /* 0x0000000000007941 */ /* 0x000fea0003800000 */
.L_x_4668:
[----:B------:R-:W0:Y:S01]  /*7080*/  LDGDEPBAR ;  /* 0x00000000000079af */ /* 0x000e220000000000 */
[----:B------:R-:W-:Y:S01]  /*7090*/  ULDC.64 UR8, c[0x0][0x3d0] ;  /* 0x0000f40000087ab9 */ /* 0x000fe20000000a00 */
[----:B-1----:R-:W-:Y:S01]  /*70a0*/  LOP3.LUT R3, R64, 0xfffffff8, RZ, 0xc0, !PT ;  /* 0xfffffff840037812 */ /* 0x002fe200078ec0ff */
[----:B------:R-:W-:Y:S01]  /*70b0*/  IMAD R0, R65, UR8, RZ ;  /* 0x0000000841007c24 */ /* 0x000fe2000f8e02ff */
[----:B------:R-:W-:Y:S01]  /*70c0*/  LOP3.LUT R60, R60, 0x7fffffe, RZ, 0xc0, !PT ;  /* 0x07fffffe3c3c7812 */ /* 0x000fe200078ec0ff */
[C---:B------:R-:W-:Y:S01]  /*70d0*/  IMAD.WIDE.U32 R132, R67.reuse, UR8, R132 ;  /* 0x0000000843847c25 */ /* 0x040fe2000f8e0084 */
[----:B------:R-:W-:Y:S01]  /*70e0*/  SHF.R.S32.HI R2, RZ, 0x1f, R61 ;  /* 0x0000001fff027819 */ /* 0x000fe2000001143d */
[----:B------:R-:W-:Y:S01]  /*70f0*/  ULDC.64 UR10, c[0x0][0x220] ;  /* 0x00008800000a7ab9 */ /* 0x000fe20000000a00 */
[-C--:B------:R-:W-:Y:S01]  /*7100*/  ISETP.GE.AND P5, PT, R130, R7.reuse, PT ;  /* 0x000000078200720c */ /* 0x080fe20003fa6270 */
[----:B------:R-:W-:Y:S01]  /*7110*/  IMAD R0, R67, UR9, R0 ;  /* 0x0000000943007c24 */ /* 0x000fe2000f8e0200 */
[----:B---34-:R-:W-:Y:S01]  /*7120*/  LEA R16, P0, R132, R4, 0x2 ;  /* 0x0000000484107211 */ /* 0x018fe200078010ff */
[----:B------:R-:W-:Y:S01]  /*7130*/  IMAD.SHL.U32 R18, R59, 0x40, RZ ;  /* 0x000000403b127824 */ /* 0x000fe200078e00ff */
[----:B------:R-:W-:Y:S01]  /*7140*/  ISETP.GE.AND P4, PT, R11, R7, PT ;  /* 0x000000070b00720c */ /* 0x000fe20003f86270 */
[----:B------:R-:W-:Y:S01]  /*7150*/  IMAD.IADD R0, R133, 0x1, R0 ;  /* 0x0000000185007824 */ /* 0x000fe200078e0200 */
[----:B------:R-:W-:-:S04]  /*7160*/  ULDC UR5, c[0x0][0x2e8] ;  /* 0x0000ba0000057ab9 */ /* 0x000fc80000000800 */
[----:B------:R-:W-:-:S05]  /*7170*/  LEA.HI.X R17, R132, R5, R0, 0x2, P0 ;  /* 0x0000000584117211 */ /* 0x000fca00000f1400 */
[----:B------:R1:W5:Y:S01]  /*7180*/  LDG.E R0, desc[UR6][R16.64] ;  /* 0x0000000610007981 */ /* 0x000362000c1e1900 */
[----:B------:R-:W-:-:S04]  /*7190*/  DEPBAR.LE SB0, 0x0 ;  /* 0x000080000000791a */ /* 0x000fc80000000000 */
[----:B------:R-:W-:Y:S01]  /*71a0*/  BAR.SYNC.DEFER_BLOCKING 0x0 ;  /* 0x0000000000007b1d */ /* 0x000fe20000010000 */
[----:B------:R-:W-:Y:S01]  /*71b0*/  IMAD.IADD R3, R58, 0x1, -R3 ;  /* 0x000000013a037824 */ /* 0x000fe200078e0a03 */
[----:B------:R-:W-:Y:S01]  /*71c0*/  SHF.R.S32.HI R5, RZ, 0x4, R62 ;  /* 0x00000004ff057819 */ /* 0x000fe2000001143e */
[----:B------:R-:W-:Y:S01]  /*71d0*/  IMAD.IADD R9, R61, 0x1, -R60 ;  /* 0x000000013d097824 */ /* 0x000fe200078e0a3c */
[----:B------:R-:W-:Y:S02]  /*71e0*/  LEA.HI R61, R2, R61, RZ, 0x3 ;  /* 0x0000003d023d7211 */ /* 0x000fe400078f18ff */
[----:B------:R-:W-:Y:S01]  /*71f0*/  LEA.HI R14, R62, R5, RZ, 0x1 ;  /* 0x000000053e0e7211 */ /* 0x000fe200078f08ff */
[----:B------:R-:W-:Y:S01]  /*7200*/  BSSY B0, `(.L_x_4670) ;  /* 0x000002e000007945 */ /* 0x000fe20003800000 */
[----:B------:R-:W-:Y:S01]  /*7210*/  LEA.HI R2, R3, R3, RZ, 0x1 ;  /* 0x0000000303027211 */ /* 0x000fe200078f08ff */
[----:B------:R-:W-:Y:S01]  /*7220*/  IMAD.SHL.U32 R48, R61, 0x20, RZ ;  /* 0x000000203d307824 */ /* 0x000fe200078e00ff */
[----:B------:R-:W-:-:S02]  /*7230*/  LOP3.LUT R14, R14, 0xfffffffe, RZ, 0xc0, !PT ;  /* 0xfffffffe0e0e7812 */ /* 0x000fc400078ec0ff */
[----:B------:R-:W-:Y:S02]  /*7240*/  LOP3.LUT R4, R2, 0x3fffffe, RZ, 0xc0, !PT ;  /* 0x03fffffe02047812 */ /* 0x000fe400078ec0ff */
[----:B------:R-:W-:Y:S01]  /*7250*/  SHF.R.S32.HI R2, RZ, 0x1, R2 ;  /* 0x00000001ff027819 */ /* 0x000fe20000011402 */
[----:B------:R-:W-:Y:S01]  /*7260*/  IMAD.IADD R5, R5, 0x1, -R14 ;  /* 0x0000000105057824 */ /* 0x000fe200078e0a0e */
[----:B------:R-:W-:Y:S01]  /*7270*/  LOP3.LUT R18, R18, 0xc0, RZ, 0xc0, !PT ;  /* 0x000000c012127812 */ /* 0x000fe200078ec0ff */
[----:B------:R-:W-:Y:S01]  /*7280*/  IMAD.IADD R4, R3, 0x1, -R4 ;  /* 0x0000000103047824 */ /* 0x000fe200078e0a04 */
[----:B------:R-:W-:Y:S01]  /*7290*/  LOP3.LUT R48, R48, 0xffffff00, RZ, 0xc0, !PT ;  /* 0xffffff0030307812 */ /* 0x000fe200078ec0ff */
[----:B------:R-:W-:Y:S01]  /*72a0*/  IMAD.SHL.U32 R14, R2, 0x40, RZ ;  /* 0x00000040020e7824 */ /* 0x000fe200078e00ff */
[----:B------:R-:W-:Y:S01]  /*72b0*/  LEA R132, P0, R126, UR10, 0x1 ;  /* 0x0000000a7e847c11 */ /* 0x000fe2000f8008ff */
[----:B------:R-:W-:Y:S01]  /*72c0*/  IMAD.SHL.U32 R11, R5, 0x8, RZ ;  /* 0x00000008050b7824 */ /* 0x000fe200078e00ff */
[----:B------:R-:W-:Y:S01]  /*72d0*/  ISETP.GE.AND P3, PT, R12, R7, PT ;  /* 0x000000070c00720c */ /* 0x000fe20003f66270 */
[----:B------:R-:W-:Y:S01]  /*72e0*/  IMAD.SHL.U32 R3, R63, 0x8, RZ ;  /* 0x000000083f037824 */ /* 0x000fe200078e00ff */
[----:B------:R3:W-:Y:S01]  /*72f0*/  @P5 STS [R122+0x3000], RZ ;  /* 0x003000ff7a005388 */ /* 0x0007e20000000800 */
[----:B------:R-:W-:Y:S01]  /*7300*/  LOP3.LUT R14, R14, 0xc0, RZ, 0xc0, !PT ;  /* 0x000000c00e0e7812 */ /* 0x000fe200078ec0ff */
[----:B-1----:R-:W-:Y:S01]  /*7310*/  IMAD R16, R56, 0x200, R48 ;  /* 0x0000020038107824 */ /* 0x002fe200078e0230 */
[----:B------:R-:W-:Y:S01]  /*7320*/  LOP3.LUT R11, R18, 0x8, R11, 0xf8, !PT ;  /* 0x00000008120b7812 */ /* 0x000fe200078ef80b */
[----:B------:R3:W-:Y:S01]  /*7330*/  @P5 STS [R122+0x3004], RZ ;  /* 0x003004ff7a005388 */ /* 0x0007e20000000800 */
[----:B------:R-:W-:Y:S01]  /*7340*/  LOP3.LUT R3, R14, 0x8, R3, 0xf8, !PT ;  /* 0x000000080e037812 */ /* 0x000fe200078ef803 */
[----:B------:R-:W-:Y:S01]  /*7350*/  IMAD R85, R5, 0x8, R4 ;  /* 0x0000000805557824 */ /* 0x000fe200078e0204 */
[----:B------:R-:W-:Y:S01]  /*7360*/  SHF.R.U32.HI R18, RZ, 0x3, R18 ;  /* 0x00000003ff127819 */ /* 0x000fe20000011612 */
[----:B------:R3:W-:Y:S01]  /*7370*/  @P5 STS.64 [R122+0x3008], RZ ;  /* 0x003008ff7a005388 */ /* 0x0007e20000000a00 */
[----:B------:R-:W-:Y:S01]  /*7380*/  SHF.R.U32.HI R14, RZ, 0x3, R14 ;  /* 0x00000003ff0e7819 */ /* 0x000fe2000001160e */
[----:B------:R-:W-:Y:S01]  /*7390*/  IMAD R16, R9, 0x20, R16 ;  /* 0x0000002009107824 */ /* 0x000fe200078e0210 */
[----:B------:R-:W-:-:S02]  /*73a0*/  LOP3.LUT R11, R11, R18, RZ, 0x3c, !PT ;  /* 0x000000120b0b7212 */ /* 0x000fc400078e3cff */
[----:B------:R-:W-:Y:S02]  /*73b0*/  LOP3.LUT R14, R3, R14, RZ, 0x3c, !PT ;  /* 0x0000000e030e7212 */ /* 0x000fe400078e3cff */
[----:B------:R-:W1:Y:S01]  /*73c0*/  MUFU.RCP R3, UR5 ;  /* 0x0000000500037d08 */ /* 0x000e620008001000 */
[----:B------:R-:W-:Y:S01]  /*73d0*/  IMAD.IADD R87, R11, 0x1, R16 ;  /* 0x000000010b577824 */ /* 0x000fe200078e0210 */
[----:B------:R-:W-:Y:S01]  /*73e0*/  ISETP.GE.AND P2, PT, R6, R7, PT ;  /* 0x000000070600720c */ /* 0x000fe20003f46270 */
[----:B------:R-:W-:Y:S01]  /*73f0*/  IMAD.U32 R85, R85, 0x20, R14 ;  /* 0x0000002055557824 */ /* 0x000fe200078e000e */
[----:B------:R-:W-:Y:S02]  /*7400*/  LEA.HI.X R133, R126, UR11, R129, 0x1, P0 ;  /* 0x0000000b7e857c11 */ /* 0x000fe400080f0c81 */
[----:B------:R-:W-:Y:S02]  /*7410*/  LEA R87, R87, UR4, 0x1 ;  /* 0x0000000457577c11 */ /* 0x000fe4000f8e08ff */
        /* <DEDUP_REMOVED lines=12> */
.L_x_4671:
[----:B------:R-:W-:Y:S05]  /*74e0*/  BSYNC B0 ;  /* 0x0000000000007941 */ /* 0x000fea0003800000 */
.L_x_4670:
        /* <DEDUP_REMOVED lines=13> */
.L_x_4673:
[----:B------:R-:W-:Y:S05]  /*75c0*/  BSYNC B0 ;  /* 0x0000000000007941 */ /* 0x000fea0003800000 */
.L_x_4672:
        /* <DEDUP_REMOVED lines=14> */
.L_x_4675:
[----:B------:R-:W-:Y:S05]  /*76b0*/  BSYNC B0 ;  /* 0x0000000000007941 */ /* 0x000fea0003800000 */
.L_x_4674:
        /* <DEDUP_REMOVED lines=15> */
.L_x_4677:
[----:B------:R-:W-:Y:S05]  /*77b0*/  BSYNC B0 ;  /* 0x0000000000007941 */ /* 0x000fea0003800000 */
.L_x_4676:
        /* <DEDUP_REMOVED lines=8> */
[----:B------:R-:W-:Y:S01]  /*7840*/  LDSM.16.M88.4 R100, [R85+0x1c00] ;  /* 0x001c00005564783b */ /* 0x000fe20000000200 */
[----:B------:R-:W-:Y:S01]  /*7850*/  IMAD R56, R56, 0x10, R57 ;  /* 0x0000001038387824 */ /* 0x000fe200078e0239 */
[----:B------:R-:W-:Y:S01]  /*7860*/  ULDC UR5, c[0x0][0x398] ;  /* 0x0000e60000057ab9 */ /* 0x000fe20000000800 */
[----:B------:R-:W-:Y:S01]  /*7870*/  IMAD R48, R9, 0x20, R48 ;  /* 0x0000002009307824 */ /* 0x000fe200078e0230 */
[----:B------:R-:W-:Y:S01]  /*7880*/  LDSM.16.M88.4 R40, [R86] ;  /* 0x000000005628783b */ /* 0x000fe20000000200 */
[----:B------:R-:W-:Y:S01]  /*7890*/  @P0 VIADD R84, R2, 0xffffffe0 ;  /* 0xffffffe002540836 */ /* 0x000fe20000000000 */
[----:B------:R-:W-:-:S02]  /*78a0*/  LEA.HI R2, R49, R58, RZ, 0x5 ;  /* 0x0000003a31027211 */ /* 0x000fc400078f28ff */
[----:B------:R-:W1:Y:S01]  /*78b0*/  LDSM.16.M88.4 R72, [R85+0x2000] ;  /* 0x002000005548783b */ /* 0x000e620000000200 */
[----:B------:R-:W-:Y:S01]  /*78c0*/  IMAD.IADD R11, R11, 0x1, R48 ;  /* 0x000000010b0b7824 */ /* 0x000fe200078e0230 */
[----:B------:R-:W-:Y:S02]  /*78d0*/  LOP3.LUT R49, R2, 0xffffffe0, RZ, 0xc0, !PT ;  /* 0xffffffe002317812 */ /* 0x000fe400078ec0ff */
[----:B------:R-:W3:Y:S01]  /*78e0*/  LDSM.16.M88.4 R4, [R84] ;  /* 0x000000005404783b */ /* 0x000ee20000000200 */
[C---:B------:R-:W-:Y:S02]  /*78f0*/  VIADD R79, R84.reuse, 0x1400 ;  /* 0x00001400544f7836 */ /* 0x040fe40000000000 */
[----:B------:R-:W-:Y:S01]  /*7900*/  VIADD R78, R84, 0x1800 ;  /* 0x00001800544e7836 */ /* 0x000fe20000000000 */
[----:B------:R-:W4:Y:S01]  /*7910*/  LDSM.16.M88.4 R20, [R85+0x1400] ;  /* 0x001400005514783b */ /* 0x000f220000000200 */
[----:B------:R-:W-:-:S03]  /*7920*/  IMAD.IADD R2, R58, 0x1, -R49 ;  /* 0x000000013a027824 */ /* 0x000fc600078e0a31 */
[----:B------:R-:W4:Y:S02]  /*7930*/  LDSM.16.M88.4 R12, [R85+0x1800] ;  /* 0x00180000550c783b */ /* 0x000f240000000200 */
[----:B------:R-:W-:Y:S02]  /*7940*/  SHF.R.S32.HI R123, RZ, 0x1f, R2 ;  /* 0x0000001fff7b7819 */ /* 0x000fe40000011402 */
[----:B------:R-:W4:Y:S02]  /*7950*/  LDSM.16.M88.4 R136, [R84+0xc00] ;  /* 0x000c00005488783b */ /* 0x000f240000000200 */
[----:B------:R-:W-:Y:S01]  /*7960*/  LEA.HI R123, R123, R2, RZ, 0x2 ;  /* 0x000000027b7b7211 */ /* 0x000fe200078f10ff */
[----:B------:R-:W-:Y:S01]  /*7970*/  IMAD.SHL.U32 R2, R58, 0x2, RZ ;  /* 0x000000023a027824 */ /* 0x000fe200078e00ff */
[----:B------:R-:W4:Y:S02]  /*7980*/  LDSM.16.M88.4 R108, [R84+0x1000] ;  /* 0x00100000546c783b */ /* 0x000f240000000200 */
[----:B------:R-:W-:-:S02]  /*7990*/  SHF.R.S32.HI R123, RZ, 0x2, R123 ;  /* 0x00000002ff7b7819 */ /* 0x000fc4000001147b */
[----:B------:R-:W4:Y:S01]  /*79a0*/  LDSM.16.M88.4 R44, [R84+0x400] ;  /* 0x00040000542c783b */ /* 0x000f220000000200 */
[----:B------:R-:W-:Y:S02]  /*79b0*/  LOP3.LUT R92, R2, 0x6, RZ, 0xc0, !PT ;  /* 0x00000006025c7812 */ /* 0x000fe400078ec0ff */
[----:B------:R-:W-:Y:S01]  /*79c0*/  IADD3 R56, R56, 0x1, R123 ;  /* 0x0000000138387810 */ /* 0x000fe20007ffe07b */
[C---:B--2---:R-:W-:Y:S01]  /*79d0*/  HMMA.16816.F32.BF16 R32, R36.reuse, R28, RZ ;  /* 0x0000001c2420723c */ /* 0x044fe200000418ff */
[----:B------:R-:W2:Y:S01]  /*79e0*/  LDSM.16.M88.4 R64, [R85+0x2400] ;  /* 0x002400005540783b */ /* 0x000ea20000000200 */
[----:B------:R-:W-:Y:S01]  /*79f0*/  IMAD.IADD R9, R8, 0x1, R92 ;  /* 0x0000000108097824 */ /* 0x000fe200078e025c */
[----:B------:R-:W-:Y:S02]  /*7a00*/  IADD3 R0, R51, R56, -R98 ;  /* 0x0000003833007210 */ /* 0x000fe40007ffe862 */
[----:B------:R-:W2:Y:S01]  /*7a10*/  LDSM.16.M88.4 R52, [R85+0x2800] ;  /* 0x002800005534783b */ /* 0x000ea20000000200 */
[----:B------:R-:W-:Y:S01]  /*7a20*/  HMMA.16816.F32.BF16 R28, R36, R30, RZ ;  /* 0x0000001e241c723c */ /* 0x000fe200000418ff */
[----:B------:R-:W-:-:S02]  /*7a30*/  VIADD R3, R9, 0x20 ;  /* 0x0000002009037836 */ /* 0x000fc40000000000 */
[----:B------:R-:W2:Y:S01]  /*7a40*/  LDSM.16.M88.4 R140, [R85+0x2c00] ;  /* 0x002c0000558c783b */ /* 0x000ea20000000200 */
[----:B------:R-:W-:Y:S02]  /*7a50*/  VIADD R2, R0, UR5 ;  /* 0x0000000500027c36 */ /* 0x000fe40008000000 */
[C---:B-1----:R-:W-:Y:S01]  /*7a60*/  HMMA.16816.F32.BF16 R80, R36.reuse, R72, RZ ;  /* 0x000000482450723c */ /* 0x042fe200000418ff */
[----:B------:R-:W1:Y:S01]  /*7a70*/  LDSM.16.M88.4 R144, [R84+0x800] ;  /* 0x000800005490783b */ /* 0x000e620000000200 */
[----:B------:R-:W-:Y:S02]  /*7a80*/  I2FP.F32.S32 R49, R3 ;  /* 0x0000000300317245 */ /* 0x000fe40000201400 */
[C---:B------:R-:W-:Y:S01]  /*7a90*/  VIMNMX R0, R2.reuse, R51, PT ;  /* 0x0000003302007248 */ /* 0x040fe20003fe0100 */
[----:B------:R-:W1:Y:S01]  /*7aa0*/  LDSM.16.M88.4 R104, [R84+0x1400] ;  /* 0x001400005468783b */ /* 0x000e620000000200 */
[----:B------:R-:W-:Y:S01]  /*7ab0*/  HMMA.16816.F32.BF16 R72, R36, R74, RZ ;  /* 0x0000004a2448723c */ /* 0x000fe200000418ff */
[----:B------:R-:W-:-:S02]  /*7ac0*/  VIADDMNMX R2, R2, 0x8, R51, PT ;  /* 0x0000000802027846 */ /* 0x000fc40003800133 */
[C---:B------:R-:W-:Y:S01]  /*7ad0*/  ISETP.GE.AND P6, PT, R3.reuse, R0, PT ;  /* 0x000000000300720c */ /* 0x040fe20003fc6270 */
[----:B------:R-:W0:Y:S01]  /*7ae0*/  LDGDEPBAR ;  /* 0x00000000000079af */ /* 0x000e220000000000 */
[----:B------:R-:W-:Y:S01]  /*7af0*/  ISETP.GE.AND P4, PT, R3, R2, PT ;  /* 0x000000020300720c */ /* 0x000fe20003f86270 */
[C---:B---3--:R-:W-:Y:S06]  /*7b00*/  HMMA.16816.F32.BF16 R32, R40.reuse, R4, R32 ;  /* 0x000000042820723c */ /* 0x048fec0000041820 */
[----:B------:R-:W-:Y:S06]  /*7b10*/  HMMA.16816.F32.BF16 R28, R40, R6, R28 ;  /* 0x00000006281c723c */ /* 0x000fec000004181c */
[C---:B------:R-:W-:Y:S06]  /*7b20*/  HMMA.16816.F32.BF16 R4, R36.reuse, R100, RZ ;  /* 0x000000642404723c */ /* 0x040fec00000418ff */
[C---:B------:R-:W-:Y:S06]  /*7b30*/  HMMA.16816.F32.BF16 R100, R36.reuse, R102, RZ ;  /* 0x000000662464723c */ /* 0x040fec00000418ff */
[C---:B----4-:R-:W-:Y:S06]  /*7b40*/  HMMA.16816.F32.BF16 R24, R36.reuse, R20, RZ ;  /* 0x000000142418723c */ /* 0x050fec00000418ff */
[C---:B------:R-:W-:Y:S06]  /*7b50*/  HMMA.16816.F32.BF16 R20, R36.reuse, R22, RZ ;  /* 0x000000162414723c */ /* 0x040fec00000418ff */
[----:B------:R-:W-:Y:S06]  /*7b60*/  HMMA.16816.F32.BF16 R16, R36, R12, RZ ;  /* 0x0000000c2410723c */ /* 0x000fec00000418ff */
[C---:B------:R-:W-:Y:S06]  /*7b70*/  HMMA.16816.F32.BF16 R4, R40.reuse, R136, R4 ;  /* 0x000000882804723c */ /* 0x040fec0000041804 */
[C---:B------:R-:W-:Y:S01]  /*7b80*/  HMMA.16816.F32.BF16 R100, R40.reuse, R138, R100 ;  /* 0x0000008a2864723c */ /* 0x040fe20000041864 */
[----:B------:R-:W3:Y:S05]  /*7b90*/  LDSM.16.M88.4 R136, [R84+0x1800] ;  /* 0x001800005488783b */ /* 0x000eea0000000200 */
[C---:B------:R-:W-:Y:S06]  /*7ba0*/  HMMA.16816.F32.BF16 R80, R40.reuse, R108, R80 ;  /* 0x0000006c2850723c */ /* 0x040fec0000041850 */
[----:B------:R-:W-:Y:S01]  /*7bb0*/  HMMA.16816.F32.BF16 R72, R40, R110, R72 ;  /* 0x0000006e2848723c */ /* 0x000fe20000041848 */
[----:B------:R-:W4:Y:S01]  /*7bc0*/  LDSM.16.M88.4 R108, [R84+0x1c00] ;  /* 0x001c0000546c783b */ /* 0x000f220000000200 */
[----:B------:R-:W-:-:S04]  /*7bd0*/  DEPBAR.LE SB0, 0x0 ;  /* 0x000080000000791a */ /* 0x000fc80000000000 */
[----:B------:R-:W-:Y:S06]  /*7be0*/  HMMA.16816.F32.BF16 R12, R36, R14, RZ ;  /* 0x0000000e240c723c */ /* 0x000fec00000418ff */
[C---:B------:R-:W-:Y:S06]  /*7bf0*/  HMMA.16816.F32.BF16 R24, R40.reuse, R44, R24 ;  /* 0x0000002c2818723c */ /* 0x040fec0000041818 */
[----:B------:R-:W-:Y:S06]  /*7c00*/  HMMA.16816.F32.BF16 R20, R40, R46, R20 ;  /* 0x0000002e2814723c */ /* 0x000fec0000041814 */
[C---:B--2---:R-:W-:Y:S06]  /*7c10*/  HMMA.16816.F32.BF16 R68, R36.reuse, R64, RZ ;  /* 0x000000402444723c */ /* 0x044fec00000418ff */
        /* <DEDUP_REMOVED lines=9> */
[----:B---3--:R-:W-:Y:S01]  /*7cb0*/  HMMA.16816.F32.BF16 R60, R40, R136, R60 ;  /* 0x00000088283c723c */ /* 0x008fe2000004183c */
[----:B------:R-:W-:Y:S01]  /*7cc0*/  FFMA.FTZ R16, R88, R49, R16 ;  /* 0x0000003158107223 */ /* 0x000fe20000010010 */
[----:B------:R-:W-:-:S04]  /*7cd0*/  VIADD R49, R9, 0x28 ;  /* 0x0000002809317836 */ /* 0x000fc80000000000 */
[C---:B------:R-:W-:Y:S01]  /*7ce0*/  HMMA.16816.F32.BF16 R52, R40.reuse, R138, R52 ;  /* 0x0000008a2834723c */ /* 0x040fe20000041834 */
[----:B------:R-:W-:Y:S01]  /*7cf0*/  FSEL R142, R16, -INF , !P6 ;  /* 0xff800000108e7808 */ /* 0x000fe20007000000 */
[----:B------:R-:W-:Y:S01]  /*7d00*/  BAR.SYNC.DEFER_BLOCKING 0x0 ;  /* 0x0000000000007b1d */ /* 0x000fe20000010000 */
[C---:B------:R-:W-:Y:S02]  /*7d10*/  ISETP.GE.AND P2, PT, R49.reuse, R0, PT ;  /* 0x000000003100720c */ /* 0x040fe40003f46270 */
[----:B------:R-:W-:Y:S01]  /*7d20*/  ISETP.GE.AND P0, PT, R49, R2, PT ;  /* 0x000000023100720c */ /* 0x000fe20003f06270 */
[C---:B----4-:R-:W-:Y:S06]  /*7d30*/  HMMA.16816.F32.BF16 R44, R40.reuse, R108, R44 ;  /* 0x0000006c282c723c */ /* 0x050fec000004182c */
[----:B------:R-:W-:Y:S07]  /*7d40*/  HMMA.16816.F32.BF16 R36, R40, R110, R36 ;  /* 0x0000006e2824723c */ /* 0x000fee0000041824 */
[----:B------:R-:W-:Y:S01]  /*7d50*/  VIADD R43, R9, 0x21 ;  /* 0x00000021092b7836 */ /* 0x000fe20000000000 */
[----:B------:R-:W-:-:S02]  /*7d60*/  I2FP.F32.S32 R41, R3 ;  /* 0x0000000300297245 */ /* 0x000fc40000201400 */
[----:B------:R-:W-:Y:S02]  /*7d70*/  I2FP.F32.S32 R3, R49 ;  /* 0x0000003100037245 */ /* 0x000fe40000201400 */
[----:B------:R-:W-:Y:S01]  /*7d80*/  I2FP.F32.S32 R144, R43 ;  /* 0x0000002b00907245 */ /* 0x000fe20000201400 */
[C---:B------:R-:W-:Y:S01]  /*7d90*/  FFMA.FTZ R18, R88.reuse, R41, R18 ;  /* 0x0000002958127223 */ /* 0x040fe20000010012 */
[----:B------:R-:W-:Y:S01]  /*7da0*/  I2FP.F32.S32 R40, R43 ;  /* 0x0000002b00287245 */ /* 0x000fe20000201400 */
[C---:B------:R-:W-:Y:S02]  /*7db0*/  VIADD R41, R9.reuse, 0x29 ;  /* 0x0000002909297836 */ /* 0x040fe40000000000 */
[C---:B------:R-:W-:Y:S01]  /*7dc0*/  FFMA.FTZ R14, R88.reuse, R3, R14 ;  /* 0x00000003580e7223 */ /* 0x040fe2000001000e */
[C---:B------:R-:W-:Y:S01]  /*7dd0*/  FFMA.FTZ R144, R88.reuse, R144, R17 ;  /* 0x0000009058907223 */ /* 0x040fe20000010011 */
[----:B------:R-:W-:Y:S01]  /*7de0*/  I2FP.F32.S32 R17, R49 ;  /* 0x0000003100117245 */ /* 0x000fe20000201400 */
[C---:B------:R-:W-:Y:S01]  /*7df0*/  FFMA.FTZ R19, R88.reuse, R40, R19 ;  /* 0x0000002858137223 */ /* 0x040fe20000010013 */
[----:B------:R-:W-:Y:S01]  /*7e00*/  I2FP.F32.S32 R148, R41 ;  /* 0x0000002900947245 */ /* 0x000fe20000201400 */
[----:B------:R-:W-:Y:S01]  /*7e10*/  VIADD R3, R9, 0x30 ;  /* 0x0000003009037836 */ /* 0x000fe20000000000 */
[C---:B------:R-:W-:Y:S01]  /*7e20*/  ISETP.GE.AND P5, PT, R43.reuse, R0, PT ;  /* 0x000000002b00720c */ /* 0x040fe20003fa6270 */
[----:B------:R-:W-:Y:S01]  /*7e30*/  FFMA.FTZ R12, R88, R17, R12 ;  /* 0x00000011580c7223 */ /* 0x000fe2000001000c */
[----:B------:R-:W-:Y:S01]  /*7e40*/  ISETP.GE.AND P3, PT, R43, R2, PT ;  /* 0x000000022b00720c */ /* 0x000fe20003f66270 */
[----:B------:R-:W-:-:S02]  /*7e50*/  VIADD R17, R9, 0x31 ;  /* 0x0000003109117836 */ /* 0x000fc40000000000 */
[----:B------:R-:W-:Y:S01]  /*7e60*/  FFMA.FTZ R148, R88, R148, R13 ;  /* 0x0000009458947223 */ /* 0x000fe2000001000d */
[----:B------:R-:W-:Y:S02]  /*7e70*/  FSEL R144, R144, -INF , !P5 ;  /* 0xff80000090907808 */ /* 0x000fe40006800000 */
[----:B------:R-:W-:Y:S02]  /*7e80*/  FSEL R135, R19, -INF , !P3 ;  /* 0xff80000013877808 */ /* 0x000fe40005800000 */
[-C--:B------:R-:W-:Y:S02]  /*7e90*/  I2FP.F32.S32 R43, R3.reuse ;  /* 0x00000003002b7245 */ /* 0x080fe40000201400 */
[----:B------:R-:W-:Y:S02]  /*7ea0*/  I2FP.F32.S32 R13, R3 ;  /* 0x00000003000d7245 */ /* 0x000fe40000201400 */
[----:B------:R-:W-:Y:S01]  /*7eb0*/  I2FP.F32.S32 R134, R17 ;  /* 0x0000001100867245 */ /* 0x000fe20000201400 */
[C---:B------:R-:W-:Y:S01]  /*7ec0*/  FFMA.FTZ R4, R88.reuse, R43, R4 ;  /* 0x0000002b58047223 */ /* 0x040fe20000010004 */
[C---:B------:R-:W-:Y:S01]  /*7ed0*/  ISETP.GE.AND P5, PT, R3.reuse, R0, PT ;  /* 0x000000000300720c */ /* 0x040fe20003fa6270 */
[----:B------:R-:W-:Y:S01]  /*7ee0*/  FFMA.FTZ R6, R88, R13, R6 ;  /* 0x0000000d58067223 */ /* 0x000fe20000010006 */
[----:B------:R-:W-:Y:S01]  /*7ef0*/  ISETP.GE.AND P3, PT, R3, R2, PT ;  /* 0x000000020300720c */ /* 0x000fe20003f66270 */
[----:B------:R-:W-:-:S02]  /*7f00*/  VIADD R3, R9, 0x38 ;  /* 0x0000003809037836 */ /* 0x000fc40000000000 */
[----:B------:R-:W-:Y:S01]  /*7f10*/  FFMA.FTZ R134, R88, R134, R5 ;  /* 0x0000008658867223 */ /* 0x000fe20000010005 */
[----:B------:R-:W-:Y:S01]  /*7f20*/  I2FP.F32.S32 R40, R41 ;  /* 0x0000002900287245 */ /* 0x000fe20000201400 */
[----:B------:R-:W-:Y:S01]  /*7f30*/  VIADD R13, R9, 0x40 ;  /* 0x00000040090d7836 */ /* 0x000fe20000000000 */
[----:B------:R-:W-:Y:S02]  /*7f40*/  FSEL R131, R18, -INF , !P4 ;  /* 0xff80000012837808 */ /* 0x000fe40006000000 */
[----:B------:R-:W-:Y:S01]  /*7f50*/  I2FP.F32.S32 R5, R3 ;  /* 0x0000000300057245 */ /* 0x000fe20000201400 */
[C---:B------:R-:W-:Y:S01]  /*7f60*/  FFMA.FTZ R15, R88.reuse, R40, R15 ;  /* 0x00000028580f7223 */ /* 0x040fe2000001000f */
[C---:B------:R-:W-:Y:S02]  /*7f70*/  ISETP.GE.AND P6, PT, R41.reuse, R0, PT ;  /* 0x000000002900720c */ /* 0x040fe40003fc6270 */
[----:B------:R-:W-:Y:S01]  /*7f80*/  ISETP.GE.AND P4, PT, R41, R2, PT ;  /* 0x000000022900720c */ /* 0x000fe20003f86270 */
[----:B------:R-:W-:Y:S01]  /*7f90*/  FFMA.FTZ R100, R88, R5, R100 ;  /* 0x0000000558647223 */ /* 0x000fe20000010064 */
[----:B------:R-:W-:-:S02]  /*7fa0*/  I2FP.F32.S32 R16, R17 ;  /* 0x0000001100107245 */ /* 0x000fc40000201400 */
[----:B------:R-:W-:Y:S02]  /*7fb0*/  I2FP.F32.S32 R5, R13 ;  /* 0x0000000d00057245 */ /* 0x000fe40000201400 */
[----:B------:R-:W-:Y:S01]  /*7fc0*/  FSEL R148, R148, -INF , !P6 ;  /* 0xff80000094947808 */ /* 0x000fe20007000000 */
[C---:B------:R-:W-:Y:S01]  /*7fd0*/  FFMA.FTZ R7, R88.reuse, R16, R7 ;  /* 0x0000001058077223 */ /* 0x040fe20000010007 */
[----:B------:R-:W-:Y:S01]  /*7fe0*/  FSEL R139, R15, -INF , !P4 ;  /* 0xff8000000f8b7808 */ /* 0x000fe20006000000 */
[----:B------:R-:W-:Y:S01]  /*7ff0*/  FFMA.FTZ R40, R88, R5, R80 ;  /* 0x0000000558287223 */ /* 0x000fe20000010050 */
[----:B------:R-:W-:Y:S01]  /*8000*/  I2FP.F32.S32 R93, R3 ;  /* 0x00000003005d7245 */ /* 0x000fe20000201400 */
[----:B------:R-:W-:Y:S01]  /*8010*/  VIADD R5, R9, 0x48 ;  /* 0x0000004809057836 */ /* 0x000fe20000000000 */
[----:B------:R-:W-:Y:S01]  /*8020*/  FSEL R146, R12, -INF , !P2 ;  /* 0xff8000000c927808 */ /* 0x000fe20005000000 */
[----:B------:R-:W-:Y:S01]  /*8030*/  VIADD R80, R84, 0x1000 ;  /* 0x0000100054507836 */ /* 0x000fe20000000000 */
[----:B------:R-:W-:Y:S01]  /*8040*/  FSEL R137, R14, -INF , !P0 ;  /* 0xff8000000e897808 */ /* 0x000fe20004000000 */
[----:B------:R-:W-:Y:S01]  /*8050*/  FFMA.FTZ R93, R88, R93, R102 ;  /* 0x0000005d585d7223 */ /* 0x000fe20000010066 */
[----:B------:R-:W-:-:S02]  /*8060*/  ISETP.GE.AND P6, PT, R3, R0, PT ;  /* 0x000000000300720c */ /* 0x000fc40003fc6270 */
[----:B------:R-:W-:Y:S01]  /*8070*/  ISETP.GE.AND P4, PT, R3, R2, PT ;  /* 0x000000020300720c */ /* 0x000fe20003f86270 */
[----:B------:R-:W-:Y:S01]  /*8080*/  VIADD R3, R9, 0x41 ;  /* 0x0000004109037836 */ /* 0x000fe20000000000 */
[C---:B------:R-:W-:Y:S02]  /*8090*/  ISETP.GE.AND P2, PT, R17.reuse, R0, PT ;  /* 0x000000001100720c */ /* 0x040fe40003f46270 */
[----:B------:R-:W-:Y:S01]  /*80a0*/  ISETP.GE.AND P0, PT, R17, R2, PT ;  /* 0x000000021100720c */ /* 0x000fe20003f06270 */
[----:B------:R-:W-:Y:S01]  /*80b0*/  VIADD R17, R9, 0x18 ;  /* 0x0000001809117836 */ /* 0x000fe20000000000 */
[----:B------:R-:W-:Y:S02]  /*80c0*/  I2FP.F32.S32 R43, R13 ;  /* 0x0000000d002b7245 */ /* 0x000fe40000201400 */
[----:B------:R-:W-:Y:S02]  /*80d0*/  FSEL R130, R4, -INF , !P5 ;  /* 0xff80000004827808 */ /* 0x000fe40006800000 */
[----:B------:R-:W-:Y:S01]  /*80e0*/  FSEL R89, R6, -INF , !P3 ;  /* 0xff80000006597808 */ /* 0x000fe20005800000 */
[----:B------:R-:W-:Y:S01]  /*80f0*/  FFMA.FTZ R43, R88, R43, R82 ;  /* 0x0000002b582b7223 */ /* 0x000fe20000010052 */
[C---:B------:R-:W-:Y:S01]  /*8100*/  ISETP.GE.AND P5, PT, R13.reuse, R0, PT ;  /* 0x000000000d00720c */ /* 0x040fe20003fa6270 */
[----:B------:R-:W-:Y:S01]  /*8110*/  VIADD R82, R84, 0x800 ;  /* 0x0000080054527836 */ /* 0x000fe20000000000 */
[----:B------:R-:W-:-:S02]  /*8120*/  ISETP.GE.AND P3, PT, R13, R2, PT ;  /* 0x000000020d00720c */ /* 0x000fc40003f66270 */
[----:B------:R-:W-:Y:S02]  /*8130*/  FSEL R134, R134, -INF , !P2 ;  /* 0xff80000086867808 */ /* 0x000fe40005000000 */
[----:B------:R-:W-:Y:S01]  /*8140*/  FSEL R91, R7, -INF , !P0 ;  /* 0xff800000075b7808 */ /* 0x000fe20004000000 */
[----:B------:R-:W-:Y:S01]  /*8150*/  VIADD R7, R9, 0x50 ;  /* 0x0000005009077836 */ /* 0x000fe20000000000 */
[-C--:B------:R-:W-:Y:S02]  /*8160*/  I2FP.F32.S32 R56, R3.reuse ;  /* 0x0000000300387245 */ /* 0x080fe40000201400 */
[----:B------:R-:W-:Y:S02]  /*8170*/  I2FP.F32.S32 R12, R3 ;  /* 0x00000003000c7245 */ /* 0x000fe40000201400 */
[-C--:B------:R-:W-:Y:S01]  /*8180*/  I2FP.F32.S32 R13, R5.reuse ;  /* 0x00000005000d7245 */ /* 0x080fe20000201400 */
[C---:B------:R-:W-:Y:S01]  /*8190*/  FFMA.FTZ R56, R88.reuse, R56, R81 ;  /* 0x0000003858387223 */ /* 0x040fe20000010051 */
[C---:B------:R-:W-:Y:S01]  /*81a0*/  ISETP.GE.AND P2, PT, R3.reuse, R0, PT ;  /* 0x000000000300720c */ /* 0x040fe20003f46270 */
[C---:B------:R-:W-:Y:S01]  /*81b0*/  FFMA.FTZ R51, R88.reuse, R12, R83 ;  /* 0x0000000c58337223 */ /* 0x040fe20000010053 */
[----:B------:R-:W-:Y:S01]  /*81c0*/  ISETP.GE.AND P0, PT, R3, R2, PT ;  /* 0x000000020300720c */ /* 0x000fe20003f06270 */
[----:B------:R-:W-:Y:S01]  /*81d0*/  VIADD R3, R9, 0x49 ;  /* 0x0000004909037836 */ /* 0x000fe20000000000 */
[----:B------:R-:W-:Y:S01]  /*81e0*/  I2FP.F32.S32 R57, R5 ;  /* 0x0000000500397245 */ /* 0x000fe20000201400 */
[----:B------:R-:W-:Y:S01]  /*81f0*/  FFMA.FTZ R58, R88, R13, R72 ;  /* 0x0000000d583a7223 */ /* 0x000fe20000010048 */
[----:B------:R-:W-:Y:S01]  /*8200*/  FSEL R40, R40, -INF , !P5 ;  /* 0xff80000028287808 */ /* 0x000fe20006800000 */
[----:B------:R-:W-:Y:S01]  /*8210*/  VIADD R83, R84, 0x400 ;  /* 0x0000040054537836 */ /* 0x000fe20000000000 */
[----:B------:R-:W-:Y:S01]  /*8220*/  FSEL R43, R43, -INF , !P3 ;  /* 0xff8000002b2b7808 */ /* 0x000fe20005800000 */
[----:B------:R-:W-:Y:S01]  /*8230*/  FFMA.FTZ R57, R88, R57, R74 ;  /* 0x0000003958397223 */ /* 0x000fe2000001004a */
[-C--:B------:R-:W-:Y:S01]  /*8240*/  I2FP.F32.S32 R59, R3.reuse ;  /* 0x00000003003b7245 */ /* 0x080fe20000201400 */
[----:B------:R-:W-:Y:S01]  /*8250*/  VIADD R81, R84, 0xc00 ;  /* 0x00000c0054517836 */ /* 0x000fe20000000000 */
[----:B------:R-:W-:-:S02]  /*8260*/  I2FP.F32.S32 R4, R3 ;  /* 0x0000000300047245 */ /* 0x000fc40000201400 */
[----:B------:R-:W-:Y:S01]  /*8270*/  FSEL R72, R100, -INF , !P6 ;  /* 0xff80000064487808 */ /* 0x000fe20007000000 */
[C---:B------:R-:W-:Y:S01]  /*8280*/  FFMA.FTZ R59, R88.reuse, R59, R73 ;  /* 0x0000003b583b7223 */ /* 0x040fe20000010049 */
[----:B------:R-:W-:Y:S01]  /*8290*/  FSEL R93, R93, -INF , !P4 ;  /* 0xff8000005d5d7808 */ /* 0x000fe20006000000 */
[----:B------:R-:W-:Y:S01]  /*82a0*/  FFMA.FTZ R49, R88, R4, R75 ;  /* 0x0000000458317223 */ /* 0x000fe2000001004b */
[C---:B------:R-:W-:Y:S02]  /*82b0*/  ISETP.GE.AND P5, PT, R3.reuse, R0, PT ;  /* 0x000000000300720c */ /* 0x040fe40003fa6270 */
[----:B------:R-:W-:Y:S01]  /*82c0*/  ISETP.GE.AND P3, PT, R3, R2, PT ;  /* 0x000000020300720c */ /* 0x000fe20003f66270 */
[----:B------:R-:W-:Y:S01]  /*82d0*/  VIADD R3, R9, 0x51 ;  /* 0x0000005109037836 */ /* 0x000fe20000000000 */
[C---:B------:R-:W-:Y:S02]  /*82e0*/  ISETP.GE.AND P6, PT, R5.reuse, R0, PT ;  /* 0x000000000500720c */ /* 0x040fe40003fc6270 */
[----:B------:R-:W-:-:S02]  /*82f0*/  ISETP.GE.AND P4, PT, R5, R2, PT ;  /* 0x000000020500720c */ /* 0x000fc40003f86270 */
[----:B------:R-:W-:Y:S02]  /*8300*/  I2FP.F32.S32 R5, R7 ;  /* 0x0000000700057245 */ /* 0x000fe40000201400 */
[----:B------:R-:W-:Y:S02]  /*8310*/  FSEL R58, R58, -INF , !P6 ;  /* 0xff8000003a3a7808 */ /* 0x000fe40007000000 */
[----:B------:R-:W-:Y:S01]  /*8320*/  FSEL R57, R57, -INF , !P4 ;  /* 0xff80000039397808 */ /* 0x000fe20006000000 */
[C---:B------:R-:W-:Y:S01]  /*8330*/  FFMA.FTZ R70, R88.reuse, R5, R70 ;  /* 0x0000000558467223 */ /* 0x040fe20000010046 */
[-C--:B------:R-:W-:Y:S01]  /*8340*/  I2FP.F32.S32 R18, R3.reuse ;  /* 0x0000000300127245 */ /* 0x080fe20000201400 */
[----:B------:R-:W-:Y:S01]  /*8350*/  VIADD R5, R9, 0x58 ;  /* 0x0000005809057836 */ /* 0x000fe20000000000 */
[----:B------:R-:W-:Y:S02]  /*8360*/  I2FP.F32.S32 R4, R3 ;  /* 0x0000000300047245 */ /* 0x000fe40000201400 */
[C---:B------:R-:W-:Y:S01]  /*8370*/  ISETP.GE.AND P6, PT, R3.reuse, R0, PT ;  /* 0x000000000300720c */ /* 0x040fe20003fc6270 */
[C---:B------:R-:W-:Y:S01]  /*8380*/  FFMA.FTZ R18, R88.reuse, R18, R69 ;  /* 0x0000001258127223 */ /* 0x040fe20000010045 */
[----:B------:R-:W-:Y:S01]  /*8390*/  ISETP.GE.AND P4, PT, R3, R2, PT ;  /* 0x000000020300720c */ /* 0x000fe20003f86270 */
[----:B------:R-:W-:Y:S01]  /*83a0*/  VIADD R3, R9, 0x1 ;  /* 0x0000000109037836 */ /* 0x000fe20000000000 */
[----:B------:R-:W-:Y:S01]  /*83b0*/  I2FP.F32.S32 R13, R7 ;  /* 0x00000007000d7245 */ /* 0x000fe20000201400 */
[----:B------:R-:W-:Y:S01]  /*83c0*/  FFMA.FTZ R71, R88, R4, R71 ;  /* 0x0000000458477223 */ /* 0x000fe20000010047 */
[----:B------:R-:W-:-:S02]  /*83d0*/  FSEL R56, R56, -INF , !P2 ;  /* 0xff80000038387808 */ /* 0x000fc40005000000 */
[----:B------:R-:W-:Y:S01]  /*83e0*/  I2FP.F32.S32 R75, R3 ;  /* 0x00000003004b7245 */ /* 0x000fe20000201400 */
[C---:B------:R-:W-:Y:S01]  /*83f0*/  FFMA.FTZ R16, R88.reuse, R13, R68 ;  /* 0x0000000d58107223 */ /* 0x040fe20000010044 */
[----:B------:R-:W-:Y:S02]  /*8400*/  FSEL R51, R51, -INF , !P0 ;  /* 0xff80000033337808 */ /* 0x000fe40004000000 */
[C---:B------:R-:W-:Y:S01]  /*8410*/  ISETP.GE.AND P2, PT, R7.reuse, R0, PT ;  /* 0x000000000700720c */ /* 0x040fe20003f46270 */
[CC--:B------:R-:W-:Y:S01]  /*8420*/  FFMA.FTZ R4, R88.reuse, R75.reuse, R33 ;  /* 0x0000004b58047223 */ /* 0x0c0fe20000010021 */
[----:B------:R-:W-:Y:S01]  /*8430*/  ISETP.GE.AND P0, PT, R7, R2, PT ;  /* 0x000000020700720c */ /* 0x000fe20003f06270 */
[----:B------:R-:W-:Y:S01]  /*8440*/  FFMA.FTZ R75, R88, R75, R35 ;  /* 0x0000004b584b7223 */ /* 0x000fe20000010023 */
[----:B------:R-:W-:Y:S02]  /*8450*/  I2FP.F32.S32 R13, R5 ;  /* 0x00000005000d7245 */ /* 0x000fe40000201400 */
[----:B------:R-:W-:-:S02]  /*8460*/  FSEL R16, R16, -INF , !P2 ;  /* 0xff80000010107808 */ /* 0x000fc40005000000 */
[----:B------:R-:W-:Y:S01]  /*8470*/  FSEL R33, R70, -INF , !P0 ;  /* 0xff80000046217808 */ /* 0x000fe20004000000 */
[C---:B------:R-:W-:Y:S01]  /*8480*/  FFMA.FTZ R64, R88.reuse, R13, R64 ;  /* 0x0000000d58407223 */ /* 0x040fe20000010040 */
[----:B------:R-:W-:Y:S01]  /*8490*/  I2FP.F32.S32 R7, R5 ;  /* 0x0000000500077245 */ /* 0x000fe20000201400 */
[----:B------:R-:W-:Y:S01]  /*84a0*/  VIADD R13, R9, 0x8 ;  /* 0x00000008090d7836 */ /* 0x000fe20000000000 */
[C---:B------:R-:W-:Y:S02]  /*84b0*/  ISETP.GE.AND P2, PT, R3.reuse, R0, PT ;  /* 0x000000000300720c */ /* 0x040fe40003f46270 */
[----:B------:R-:W-:Y:S01]  /*84c0*/  ISETP.GE.AND P0, PT, R3, R2, PT ;  /* 0x000000020300720c */ /* 0x000fe20003f06270 */
[----:B------:R-:W-:Y:S02]  /*84d0*/  VIADD R3, R9, 0x9 ;  /* 0x0000000909037836 */ /* 0x000fe40000000000 */
[----:B------:R-:W-:Y:S01]  /*84e0*/  FFMA.FTZ R66, R88, R7, R66 ;  /* 0x0000000758427223 */ /* 0x000fe20000010042 */
[----:B------:R-:W-:-:S02]  /*84f0*/  I2FP.F32.S32 R7, R13 ;  /* 0x0000000d00077245 */ /* 0x000fc40000201400 */
[----:B------:R-:W-:Y:S02]  /*8500*/  FSEL R59, R59, -INF , !P5 ;  /* 0xff8000003b3b7808 */ /* 0x000fe40006800000 */
[----:B------:R-:W-:Y:S01]  /*8510*/  I2FP.F32.S32 R14, R3 ;  /* 0x00000003000e7245 */ /* 0x000fe20000201400 */
[CC--:B------:R-:W-:Y:S01]  /*8520*/  FFMA.FTZ R6, R88.reuse, R7.reuse, R28 ;  /* 0x0000000758067223 */ /* 0x0c0fe2000001001c */
[----:B------:R-:W-:Y:S01]  /*8530*/  FSEL R49, R49, -INF , !P3 ;  /* 0xff80000031317808 */ /* 0x000fe20005800000 */
[C---:B------:R-:W-:Y:S01]  /*8540*/  FFMA.FTZ R7, R88.reuse, R7, R30 ;  /* 0x0000000758077223 */ /* 0x040fe2000001001e */
[C---:B------:R-:W-:Y:S01]  /*8550*/  ISETP.GE.AND P5, PT, R5.reuse, R0, PT ;  /* 0x000000000500720c */ /* 0x040fe20003fa6270 */
[----:B------:R-:W-:Y:S01]  /*8560*/  FFMA.FTZ R12, R88, R14, R29 ;  /* 0x0000000e580c7223 */ /* 0x000fe2000001001d */
[----:B------:R-:W-:Y:S01]  /*8570*/  ISETP.GE.AND P3, PT, R5, R2, PT ;  /* 0x000000020500720c */ /* 0x000fe20003f66270 */
[----:B------:R-:W-:Y:S01]  /*8580*/  VIADD R5, R9, 0x10 ;  /* 0x0000001009057836 */ /* 0x000fe20000000000 */
[----:B------:R-:W-:-:S02]  /*8590*/  FSEL R18, R18, -INF , !P6 ;  /* 0xff80000012127808 */ /* 0x000fc40007000000 */
[----:B------:R-:W-:Y:S02]  /*85a0*/  FSEL R35, R71, -INF , !P4 ;  /* 0xff80000047237808 */ /* 0x000fe40006000000 */
[C---:B------:R-:W-:Y:S02]  /*85b0*/  ISETP.GE.AND P6, PT, R13.reuse, R0, PT ;  /* 0x000000000d00720c */ /* 0x040fe40003fc6270 */
[----:B------:R-:W-:Y:S01]  /*85c0*/  ISETP.GE.AND P4, PT, R13, R2, PT ;  /* 0x000000020d00720c */ /* 0x000fe20003f86270 */
[----:B------:R-:W-:Y:S01]  /*85d0*/  FFMA.FTZ R13, R88, R14, R31 ;  /* 0x0000000e580d7223 */ /* 0x000fe2000001001f */
[----:B------:R-:W-:Y:S02]  /*85e0*/  FSEL R28, R64, -INF , !P5 ;  /* 0xff800000401c7808 */ /* 0x000fe40006800000 */
[----:B------:R-:W-:Y:S02]  /*85f0*/  FSEL R31, R66, -INF , !P3 ;  /* 0xff800000421f7808 */ /* 0x000fe40005800000 */
[----:B------:R-:W-:-:S02]  /*8600*/  ISETP.GE.AND P5, PT, R3, R0, PT ;  /* 0x000000000300720c */ /* 0x000fc40003fa6270 */
[----:B------:R-:W-:Y:S01]  /*8610*/  ISETP.GE.AND P3, PT, R3, R2, PT ;  /* 0x000000020300720c */ /* 0x000fe20003f66270 */
[----:B------:R-:W-:Y:S01]  /*8620*/  VIADD R3, R9, 0x11 ;  /* 0x0000001109037836 */ /* 0x000fe20000000000 */
[----:B------:R-:W-:Y:S02]  /*8630*/  FSEL R4, R4, -INF , !P2 ;  /* 0xff80000004047808 */ /* 0x000fe40005000000 */
[----:B------:R-:W-:Y:S02]  /*8640*/  FSEL R75, R75, -INF , !P0 ;  /* 0xff8000004b4b7808 */ /* 0x000fe40004000000 */
[----:B------:R-:W-:Y:S02]  /*8650*/  I2FP.F32.S32 R15, R5 ;  /* 0x00000005000f7245 */ /* 0x000fe40000201400 */
[C---:B------:R-:W-:Y:S02]  /*8660*/  ISETP.GE.AND P2, PT, R5.reuse, R0, PT ;  /* 0x000000000500720c */ /* 0x040fe40003f46270 */
[----:B------:R-:W-:Y:S01]  /*8670*/  ISETP.GE.AND P0, PT, R5, R2, PT ;  /* 0x000000020500720c */ /* 0x000fe20003f06270 */
[C---:B------:R-:W-:Y:S01]  /*8680*/  FFMA.FTZ R24, R88.reuse, R15, R24 ;  /* 0x0000000f58187223 */ /* 0x040fe20000010018 */
[----:B------:R-:W-:Y:S01]  /*8690*/  I2FP.F32.S32 R5, R17 ;  /* 0x0000001100057245 */ /* 0x000fe20000201400 */
[----:B------:R-:W-:Y:S01]  /*86a0*/  FFMA.FTZ R15, R88, R15, R26 ;  /* 0x0000000f580f7223 */ /* 0x000fe2000001001a */
[----:B------:R-:W-:-:S02]  /*86b0*/  FSEL R6, R6, -INF , !P6 ;  /* 0xff80000006067808 */ /* 0x000fc40007000000 */
[----:B------:R-:W-:Y:S01]  /*86c0*/  FSEL R7, R7, -INF , !P4 ;  /* 0xff80000007077808 */ /* 0x000fe20006000000 */
[C---:B------:R-:W-:Y:S01]  /*86d0*/  FFMA.FTZ R20, R88.reuse, R5, R20 ;  /* 0x0000000558147223 */ /* 0x040fe20000010014 */
[----:B------:R-:W-:Y:S01]  /*86e0*/  I2FP.F32.S32 R19, R3 ;  /* 0x0000000300137245 */ /* 0x000fe20000201400 */
[C---:B------:R-:W-:Y:S01]  /*86f0*/  FFMA.FTZ R5, R88.reuse, R5, R22 ;  /* 0x0000000558057223 */ /* 0x040fe20000010016 */
[C---:B------:R-:W-:Y:S02]  /*8700*/  ISETP.GE.AND P6, PT, R3.reuse, R0, PT ;  /* 0x000000000300720c */ /* 0x040fe40003fc6270 */
[-C--:B------:R-:W-:Y:S01]  /*8710*/  ISETP.GE.AND P4, PT, R3, R2.reuse, PT ;  /* 0x000000020300720c */ /* 0x080fe20003f86270 */
[----:B------:R-:W-:Y:S01]  /*8720*/  VIADD R3, R9, 0x19 ;  /* 0x0000001909037836 */ /* 0x000fe20000000000 */
[----:B------:R-:W-:Y:S01]  /*8730*/  FSEL R15, R15, -INF , !P0 ;  /* 0xff8000000f0f7808 */ /* 0x000fe20004000000 */
[-C--:B------:R-:W-:Y:S01]  /*8740*/  FFMA.FTZ R14, R88, R19.reuse, R25 ;  /* 0x00000013580e7223 */ /* 0x080fe20000010019 */
[----:B------:R-:W-:Y:S01]  /*8750*/  FSEL R12, R12, -INF , !P5 ;  /* 0xff8000000c0c7808 */ /* 0x000fe20006800000 */
[----:B------:R-:W-:Y:S01]  /*8760*/  FFMA.FTZ R27, R88, R19, R27 ;  /* 0x00000013581b7223 */ /* 0x000fe2000001001b */
[----:B------:R-:W-:Y:S01]  /*8770*/  I2FP.F32.S32 R22, R3 ;  /* 0x0000000300167245 */ /* 0x000fe20000201400 */
[----:B------:R-:W-:Y:S01]  /*8780*/  VIADD R19, R9, 0x59 ;  /* 0x0000005909137836 */ /* 0x000fe20000000000 */
[----:B------:R-:W-:-:S02]  /*8790*/  ISETP.GE.AND P0, PT, R3, R2, PT ;  /* 0x000000020300720c */ /* 0x000fc40003f06270 */
[----:B------:R-:W-:Y:S01]  /*87a0*/  FSEL R13, R13, -INF , !P3 ;  /* 0xff8000000d0d7808 */ /* 0x000fe20005800000 */
[CC--:B------:R-:W-:Y:S01]  /*87b0*/  FFMA.FTZ R21, R88.reuse, R22.reuse, R21 ;  /* 0x0000001658157223 */ /* 0x0c0fe20000010015 */
[----:B------:R-:W-:Y:S01]  /*87c0*/  FFMA.FTZ R23, R88, R22, R23 ;  /* 0x0000001658177223 */ /* 0x000fe20000010017 */
[----:B------:R-:W-:Y:S02]  /*87d0*/  FSEL R22, R24, -INF , !P2 ;  /* 0xff80000018167808 */ /* 0x000fe40005000000 */
[-C--:B------:R-:W-:Y:S01]  /*87e0*/  ISETP.GE.AND P2, PT, R3, R0.reuse, PT ;  /* 0x000000000300720c */ /* 0x080fe20003f46270 */
[----:B------:R-:W-:Y:S01]  /*87f0*/  VIADD R3, R9, 0x60 ;  /* 0x0000006009037836 */ /* 0x000fe20000000000 */
[C---:B------:R-:W-:Y:S02]  /*8800*/  ISETP.GE.AND P5, PT, R17.reuse, R0, PT ;  /* 0x000000001100720c */ /* 0x040fe40003fa6270 */
[----:B------:R-:W-:Y:S01]  /*8810*/  ISETP.GE.AND P3, PT, R17, R2, PT ;  /* 0x000000021100720c */ /* 0x000fe20003f66270 */
[----:B------:R-:W-:Y:S01]  /*8820*/  VIADD R17, R9, 0x61 ;  /* 0x0000006109117836 */ /* 0x000fe20000000000 */
[----:B------:R-:W-:-:S02]  /*8830*/  I2FP.F32.S32 R25, R3 ;  /* 0x0000000300197245 */ /* 0x000fc40000201400 */
[----:B------:R-:W-:Y:S02]  /*8840*/  FSEL R71, R27, -INF , !P4 ;  /* 0xff8000001b477808 */ /* 0x000fe40006000000 */
[----:B------:R-:W-:Y:S01]  /*8850*/  I2FP.F32.S32 R29, R17 ;  /* 0x00000011001d7245 */ /* 0x000fe20000201400 */
[CC--:B------:R-:W-:Y:S01]  /*8860*/  FFMA.FTZ R48, R88.reuse, R25.reuse, R60 ;  /* 0x0000001958307223 */ /* 0x0c0fe2000001003c */
[----:B------:R-:W-:Y:S01]  /*8870*/  FFMA.FTZ R27, R88, R25, R62 ;  /* 0x00000019581b7223 */ /* 0x000fe2000001003e */
[----:B------:R-:W-:Y:S01]  /*8880*/  I2FP.F32.S32 R41, R19 ;  /* 0x0000001300297245 */ /* 0x000fe20000201400 */
[----:B------:R-:W-:Y:S01]  /*8890*/  VIADD R25, R9, 0x69 ;  /* 0x0000006909197836 */ /* 0x000fe20000000000 */
[----:B------:R-:W-:Y:S02]  /*88a0*/  FSEL R62, R20, -INF , !P5 ;  /* 0xff800000143e7808 */ /* 0x000fe40006800000 */
[----:B------:R-:W-:Y:S01]  /*88b0*/  FSEL R5, R5, -INF , !P3 ;  /* 0xff80000005057808 */ /* 0x000fe20005800000 */
[CC--:B------:R-:W-:Y:S01]  /*88c0*/  FFMA.FTZ R26, R88.reuse, R41.reuse, R65 ;  /* 0x00000029581a7223 */ /* 0x0c0fe20000010041 */
[C---:B------:R-:W-:Y:S01]  /*88d0*/  ISETP.GE.AND P5, PT, R3.reuse, R0, PT ;  /* 0x000000000300720c */ /* 0x040fe20003fa6270 */
[C---:B------:R-:W-:Y:S01]  /*88e0*/  FFMA.FTZ R41, R88.reuse, R41, R67 ;  /* 0x0000002958297223 */ /* 0x040fe20000010043 */
[----:B------:R-:W-:Y:S01]  /*88f0*/  ISETP.GE.AND P3, PT, R3, R2, PT ;  /* 0x000000020300720c */ /* 0x000fe20003f66270 */
[-C--:B------:R-:W-:Y:S01]  /*8900*/  FFMA.FTZ R3, R88, R29.reuse, R61 ;  /* 0x0000001d58037223 */ /* 0x080fe2000001003d */
[----:B------:R-:W-:Y:S01]  /*8910*/  FSEL R14, R14, -INF , !P6 ;  /* 0xff8000000e0e7808 */ /* 0x000fe20007000000 */
[----:B------:R-:W-:Y:S01]  /*8920*/  FFMA.FTZ R29, R88, R29, R63 ;  /* 0x0000001d581d7223 */ /* 0x000fe2000001003f */
[----:B------:R-:W-:Y:S01]  /*8930*/  FSEL R61, R23, -INF , !P0 ;  /* 0xff800000173d7808 */ /* 0x000fe20004000000 */
[----:B------:R-:W-:Y:S01]  /*8940*/  VIADD R23, R9, 0x70 ;  /* 0x0000007009177836 */ /* 0x000fe20000000000 */
[----:B------:R-:W-:-:S02]  /*8950*/  I2FP.F32.S32 R20, R25 ;  /* 0x0000001900147245 */ /* 0x000fc40000201400 */
[C---:B------:R-:W-:Y:S02]  /*8960*/  ISETP.GE.AND P6, PT, R19.reuse, R0, PT ;  /* 0x000000001300720c */ /* 0x040fe40003fc6270 */
[----:B------:R-:W-:Y:S01]  /*8970*/  ISETP.GE.AND P4, PT, R19, R2, PT ;  /* 0x000000021300720c */ /* 0x000fe20003f86270 */
[----:B------:R-:W-:Y:S01]  /*8980*/  VIADD R19, R9, 0x68 ;  /* 0x0000006809137836 */ /* 0x000fe20000000000 */
[----:B------:R-:W-:Y:S01]  /*8990*/  FSEL R60, R21, -INF , !P2 ;  /* 0xff800000153c7808 */ /* 0x000fe20005000000 */
[----:B------:R-:W-:Y:S02]  /*89a0*/  VIADD R21, R9, 0x71 ;  /* 0x0000007109157836 */ /* 0x000fe40000000000 */
[----:B------:R-:W-:Y:S01]  /*89b0*/  FFMA.FTZ R24, R88, R20, R53 ;  /* 0x0000001458187223 */ /* 0x000fe20000010035 */
[----:B------:R-:W-:Y:S02]  /*89c0*/  FSEL R26, R26, -INF , !P6 ;  /* 0xff8000001a1a7808 */ /* 0x000fe40007000000 */
[----:B------:R-:W-:-:S02]  /*89d0*/  FSEL R41, R41, -INF , !P4 ;  /* 0xff80000029297808 */ /* 0x000fc40006000000 */
[----:B------:R-:W-:Y:S02]  /*89e0*/  I2FP.F32.S32 R53, R23 ;  /* 0x0000001700357245 */ /* 0x000fe40000201400 */
[----:B------:R-:W-:Y:S02]  /*89f0*/  I2FP.F32.S32 R63, R19 ;  /* 0x00000013003f7245 */ /* 0x000fe40000201400 */
[C---:B------:R-:W-:Y:S01]  /*8a00*/  ISETP.GE.AND P6, PT, R19.reuse, R0, PT ;  /* 0x000000001300720c */ /* 0x040fe20003fc6270 */
[C---:B------:R-:W-:Y:S01]  /*8a10*/  FFMA.FTZ R30, R88.reuse, R53, R44 ;  /* 0x00000035581e7223 */ /* 0x040fe2000001002c */
[----:B------:R-:W-:Y:S01]  /*8a20*/  ISETP.GE.AND P4, PT, R19, R2, PT ;  /* 0x000000021300720c */ /* 0x000fe20003f86270 */
[C---:B------:R-:W-:Y:S01]  /*8a30*/  FFMA.FTZ R19, R88.reuse, R20, R55 ;  /* 0x0000001458137223 */ /* 0x040fe20000010037 */
[C---:B------:R-:W-:Y:S01]  /*8a40*/  ISETP.GE.AND P2, PT, R17.reuse, R0, PT ;  /* 0x000000001100720c */ /* 0x040fe20003f46270 */
[CC--:B------:R-:W-:Y:S01]  /*8a50*/  FFMA.FTZ R42, R88.reuse, R63.reuse, R52 ;  /* 0x0000003f582a7223 */ /* 0x0c0fe20000010034 */
[----:B------:R-:W-:Y:S01]  /*8a60*/  ISETP.GE.AND P0, PT, R17, R2, PT ;  /* 0x000000021100720c */ /* 0x000fe20003f06270 */
[----:B------:R-:W-:Y:S01]  /*8a70*/  FFMA.FTZ R17, R88, R63, R54 ;  /* 0x0000003f58117223 */ /* 0x000fe20000010036 */
[----:B------:R-:W-:-:S02]  /*8a80*/  I2FP.F32.S32 R20, R21 ;  /* 0x0000001500147245 */ /* 0x000fc40000201400 */
[----:B------:R-:W-:Y:S01]  /*8a90*/  FSEL R44, R3, -INF , !P2 ;  /* 0xff800000032c7808 */ /* 0x000fe20005000000 */
[----:B------:R-:W-:Y:S01]  /*8aa0*/  VIADD R3, R9, 0x78 ;  /* 0x0000007809037836 */ /* 0x000fe20000000000 */
[----:B------:R-:W-:Y:S01]  /*8ab0*/  FSEL R29, R29, -INF , !P0 ;  /* 0xff8000001d1d7808 */ /* 0x000fe20004000000 */
[C---:B------:R-:W-:Y:S01]  /*8ac0*/  FFMA.FTZ R45, R88.reuse, R20, R45 ;  /* 0x00000014582d7223 */ /* 0x040fe2000001002d */
[C---:B------:R-:W-:Y:S02]  /*8ad0*/  ISETP.GE.AND P2, PT, R23.reuse, R0, PT ;  /* 0x000000001700720c */ /* 0x040fe40003f46270 */
[----:B------:R-:W-:Y:S01]  /*8ae0*/  ISETP.GE.AND P0, PT, R23, R2, PT ;  /* 0x000000021700720c */ /* 0x000fe20003f06270 */
[----:B------:R-:W-:Y:S01]  /*8af0*/  FFMA.FTZ R23, R88, R20, R47 ;  /* 0x0000001458177223 */ /* 0x000fe2000001002f */
[----:B------:R-:W-:Y:S01]  /*8b00*/  VIADD R47, R9, 0x79 ;  /* 0x00000079092f7836 */ /* 0x000fe20000000000 */
[----:B------:R-:W-:Y:S02]  /*8b10*/  FSEL R48, R48, -INF , !P5 ;  /* 0xff80000030307808 */ /* 0x000fe40006800000 */
[----:B------:R-:W-:-:S02]  /*8b20*/  FSEL R27, R27, -INF , !P3 ;  /* 0xff8000001b1b7808 */ /* 0x000fc40005800000 */
[C---:B------:R-:W-:Y:S02]  /*8b30*/  ISETP.GE.AND P5, PT, R25.reuse, R0, PT ;  /* 0x000000001900720c */ /* 0x040fe40003fa6270 */
[----:B------:R-:W-:Y:S01]  /*8b40*/  ISETP.GE.AND P3, PT, R25, R2, PT ;  /* 0x000000021900720c */ /* 0x000fe20003f66270 */
[----:B------:R-:W-:Y:S01]  /*8b50*/  FFMA.FTZ R25, R88, R53, R46 ;  /* 0x0000003558197223 */ /* 0x000fe2000001002e */
[----:B------:R-:W-:Y:S02]  /*8b60*/  I2FP.F32.S32 R20, R47 ;  /* 0x0000002f00147245 */ /* 0x000fe40000201400 */
[----:B------:R-:W-:Y:S02]  /*8b70*/  FSEL R24, R24, -INF , !P5 ;  /* 0xff80000018187808 */ /* 0x000fe40006800000 */
[----:B------:R-:W-:Y:S02]  /*8b80*/  FSEL R19, R19, -INF , !P3 ;  /* 0xff80000013137808 */ /* 0x000fe40005800000 */
[----:B------:R-:W-:-:S02]  /*8b90*/  I2FP.F32.S32 R53, R3 ;  /* 0x0000000300357245 */ /* 0x000fc40000201400 */
[C---:B------:R-:W-:Y:S02]  /*8ba0*/  ISETP.GE.AND P5, PT, R3.reuse, R0, PT ;  /* 0x000000000300720c */ /* 0x040fe40003fa6270 */
[----:B------:R-:W-:Y:S01]  /*8bb0*/  ISETP.GE.AND P3, PT, R3, R2, PT ;  /* 0x000000020300720c */ /* 0x000fe20003f66270 */
[CC--:B------:R-:W-:Y:S01]  /*8bc0*/  FFMA.FTZ R3, R88.reuse, R20.reuse, R37 ;  /* 0x0000001458037223 */ /* 0x0c0fe20000010025 */
[----:B------:R-:W-:Y:S01]  /*8bd0*/  I2FP.F32.S32 R37, R9 ;  /* 0x0000000900257245 */ /* 0x000fe20000201400 */
[----:B------:R-:W-:Y:S01]  /*8be0*/  FFMA.FTZ R20, R88, R20, R39 ;  /* 0x0000001458147223 */ /* 0x000fe20000010027 */
[----:B------:R-:W-:Y:S01]  /*8bf0*/  FSEL R42, R42, -INF , !P6 ;  /* 0xff8000002a2a7808 */ /* 0x000fe20007000000 */
[----:B------:R-:W-:Y:S01]  /*8c00*/  VIADD R39, R9, 0x39 ;  /* 0x0000003909277836 */ /* 0x000fe20000000000 */
[----:B------:R-:W-:Y:S01]  /*8c10*/  FSEL R17, R17, -INF , !P4 ;  /* 0xff80000011117808 */ /* 0x000fe20006000000 */
[----:B------:R-:W-:Y:S01]  /*8c20*/  FFMA.FTZ R36, R88, R53, R36 ;  /* 0x0000003558247223 */ /* 0x000fe20000010024 */
[----:B------:R-:W-:-:S02]  /*8c30*/  ISETP.GE.AND P6, PT, R21, R0, PT ;  /* 0x000000001500720c */ /* 0x000fc40003fc6270 */
[----:B------:R-:W-:Y:S01]  /*8c40*/  ISETP.GE.AND P4, PT, R21, R2, PT ;  /* 0x000000021500720c */ /* 0x000fe20003f86270 */
[C---:B------:R-:W-:Y:S01]  /*8c50*/  FFMA.FTZ R21, R88.reuse, R53, R38 ;  /* 0x0000003558157223 */ /* 0x040fe20000010026 */
[CC--:B------:R-:W-:Y:S01]  /*8c60*/  FFMA.FTZ R38, R88.reuse, R37.reuse, R32 ;  /* 0x0000002558267223 */ /* 0x0c0fe20000010020 */
[----:B------:R-:W-:Y:S01]  /*8c70*/  FFMA.FTZ R37, R88, R37, R34 ;  /* 0x0000002558257223 */ /* 0x000fe20000010022 */
[-C--:B------:R-:W-:Y:S02]  /*8c80*/  I2FP.F32.S32 R34, R39.reuse ;  /* 0x0000002700227245 */ /* 0x080fe40000201400 */
[----:B------:R-:W-:Y:S02]  /*8c90*/  FSEL R30, R30, -INF , !P2 ;  /* 0xff8000001e1e7808 */ /* 0x000fe40005000000 */
[----:B------:R-:W-:Y:S01]  /*8ca0*/  ISETP.GE.AND P2, PT, R47, R0, PT ;  /* 0x000000002f00720c */ /* 0x000fe20003f46270 */
[----:B------:R-:W-:Y:S01]  /*8cb0*/  FFMA.FTZ R65, R88, R34, R103 ;  /* 0x0000002258417223 */ /* 0x000fe20000010067 */
[----:B------:R-:W-:-:S02]  /*8cc0*/  I2FP.F32.S32 R64, R39 ;  /* 0x0000002700407245 */ /* 0x000fc40000201400 */
[----:B------:R-:W-:Y:S01]  /*8cd0*/  FSEL R34, R3, -INF , !P2 ;  /* 0xff80000003227808 */ /* 0x000fe20005000000 */
[----:B------:R-:W-:Y:S01]  /*8ce0*/  VIADD R3, R84, 0x1c00 ;  /* 0x00001c0054037836 */ /* 0x000fe20000000000 */
[----:B------:R-:W-:Y:S01]  /*8cf0*/  ISETP.GE.AND P2, PT, R50, 0x2, PT ;  /* 0x000000023200780c */ /* 0x000fe20003f46270 */
[----:B------:R-:W-:Y:S01]  /*8d00*/  FFMA.FTZ R64, R88, R64, R101 ;  /* 0x0000004058407223 */ /* 0x000fe20000010065 */
[----:B------:R-:W-:Y:S02]  /*8d10*/  FSEL R25, R25, -INF , !P0 ;  /* 0xff80000019197808 */ /* 0x000fe40004000000 */
[----:B------:R-:W-:Y:S02]  /*8d20*/  FSEL R32, R45, -INF , !P6 ;  /* 0xff8000002d207808 */ /* 0x000fe40007000000 */
[----:B------:R-:W-:Y:S02]  /*8d30*/  FSEL R23, R23, -INF , !P4 ;  /* 0xff80000017177808 */ /* 0x000fe40006000000 */
[----:B------:R-:W-:-:S02]  /*8d40*/  FSEL R36, R36, -INF , !P5 ;  /* 0xff80000024247808 */ /* 0x000fc40006800000 */
[----:B------:R-:W-:Y:S02]  /*8d50*/  FSEL R21, R21, -INF , !P3 ;  /* 0xff80000015157808 */ /* 0x000fe40005800000 */
[----:B------:R-:W-:Y:S02]  /*8d60*/  ISETP.GE.AND P0, PT, R47, R2, PT ;  /* 0x000000022f00720c */ /* 0x000fe40003f06270 */
[C---:B------:R-:W-:Y:S02]  /*8d70*/  ISETP.GE.AND P6, PT, R9.reuse, R0, PT ;  /* 0x000000000900720c */ /* 0x040fe40003fc6270 */
[----:B------:R-:W-:Y:S02]  /*8d80*/  ISETP.GE.AND P4, PT, R9, R2, PT ;  /* 0x000000020900720c */ /* 0x000fe40003f86270 */
        /* <DEDUP_REMOVED lines=55> */
[----:B------:R-:W-:-:S05]  /*9100*/  IMAD R52, R52, R39, -0x80 ;  /* 0xffffff8034347424 */ /* 0x000fca00078e0227 */
[----:B------:R-:W-:-:S05]  /*9110*/  SHF.R.S32.HI R46, RZ, 0x1f, R52 ;  /* 0x0000001fff2e7819 */ /* 0x000fca0000011434 */
[-C--:B------:R-:W-:Y:S02]  /*9120*/  IMAD R39, R46, R37.reuse, RZ ;  /* 0x000000252e277224 */ /* 0x080fe400078e02ff */
[----:B------:R-:W-:-:S04]  /*9130*/  IMAD.WIDE.U32 R46, R52, R37, RZ ;  /* 0x00000025342e7225 */ /* 0x000fc800078e00ff */
        /* <DEDUP_REMOVED lines=11> */
.L_x_4679:
[----:B------:R-:W1:Y:S02]  /*91f0*/  LDC R37, c[0x0][0x248] ;  /* 0x00009200ff257b82 */ /* 0x000e640000000800 */
[----:B-1----:R-:W-:-:S05]  /*9200*/  IMAD.SHL.U32 R39, R37, 0x80, RZ ;  /* 0x0000008025277824 */ /* 0x002fca00078e00ff */
[----:B------:R-:W-:-:S04]  /*9210*/  IADD3 R39, -R39, RZ, RZ ;  /* 0x000000ff27277210 */ /* 0x000fc80007ffe1ff */
[----:B------:R-:W-:-:S07]  /*9220*/  SHF.R.S32.HI R8, RZ, 0x1f, R39 ;  /* 0x0000001fff087819 */ /* 0x000fce0000011427 */
.L_x_4680:
        /* <DEDUP_REMOVED lines=47> */
.L_x_4682:
[----:B------:R-:W-:Y:S05]  /*9520*/  BSYNC B0 ;  /* 0x0000000000007941 */ /* 0x000fea0003800000 */
.L_x_4681:
[----:B------:R-:W0:Y:S01]  /*9530*/  LDGDEPBAR ;  /* 0x00000000000079af */ /* 0x000e220000000000 */
[----:B------:R-:W-:-:S04]  /*9540*/  LEA R120, P0, R39, R120, 0x1 ;  /* 0x0000007827787211 */ /* 0x000fc800078008ff */
[----:B------:R-:W-:-:S09]  /*9550*/  LEA.HI.X R121, R39, R121, R8, 0x1, P0 ;  /* 0x0000007927797211 */ /* 0x000fd200000f0c08 */
.L_x_4678:
        /* <DEDUP_REMOVED lines=61> */
[----:B------:R-:W-:Y:S02]  /*9930*/  FMNMX.FTZ R46, R34, R37, !PT ;  /* 0x00000025222e7209 */ /* 0x000fe40007810000 */
[----:B------:R-:W-:Y:S01]  /*9940*/  FMNMX.FTZ R37, R21, R8, !PT ;  /* 0x0000000815257209 */ /* 0x000fe20007810000 */
[----:B------:R-:W-:Y:S01]  /*9950*/  LDSM.16.MT88.4 R108, [R125+0x3000] ;  /* 0x003000007d6c783b */ /* 0x000fe20000004200 */
[----:B------:R-:W-:Y:S02]  /*9960*/  LEA R124, R10, R125, 0x1 ;  /* 0x0000007d0a7c7211 */ /* 0x000fe400078e08ff */
[----:B------:R-:W-:Y:S01]  /*9970*/  FMNMX.FTZ R37, R20, R37, !PT ;  /* 0x0000002514257209 */ /* 0x000fe20007810000 */
[----:B------:R-:W3:Y:S04]  /*9980*/  SHFL.BFLY PT, R45, R46, 0x2, 0x1f ;  /* 0x0c401f002e2d7f89 */ /* 0x000ee800000e0000 */
[----:B------:R-:W4:Y:S01]  /*9990*/  SHFL.BFLY PT, R8, R37, 0x2, 0x1f ;  /* 0x0c401f0025087f89 */ /* 0x000f2200000e0000 */
[----:B---3--:R-:W-:-:S02]  /*99a0*/  FMNMX.FTZ R45, R46, R45, !PT ;  /* 0x0000002d2e2d7209 */ /* 0x008fc40007810000 */
[----:B----4-:R-:W-:-:S03]  /*99b0*/  FMNMX.FTZ R8, R37, R8, !PT ;  /* 0x0000000825087209 */ /* 0x010fc60007810000 */
[----:B--2---:R-:W2:Y:S04]  /*99c0*/  SHFL.BFLY PT, R68, R45, 0x1, 0x1f ;  /* 0x0c201f002d447f89 */ /* 0x004ea800000e0000 */
[----:B------:R-:W3:Y:S01]  /*99d0*/  SHFL.BFLY PT, R69, R8, 0x1, 0x1f ;  /* 0x0c201f0008457f89 */ /* 0x000ee200000e0000 */
[----:B--2---:R-:W-:-:S04]  /*99e0*/  FMNMX.FTZ R68, R45, R68, !PT ;  /* 0x000000442d447209 */ /* 0x004fc80007810000 */
        /* <DEDUP_REMOVED lines=12> */
[--C-:B-1----:R-:W-:Y:S01]  /*9ab0*/  FFMA.FTZ R52, R14, UR8, -R39.reuse ;  /* 0x000000080e347c23 */ /* 0x102fe20008010827 */
        /* <DEDUP_REMOVED lines=40> */
[----:B------:R-:W2:Y:S01]  /*9d40*/  MUFU.EX2 R75, R75 ;  /* 0x0000004b004b7308 */ /* 0x000ea20000000800 */
[----:B----4-:R-:W-:Y:S01]  /*9d50*/  F2FP.BF16.F32.PACK_AB R6, R74, R95 ;  /* 0x0000005f4a06723e */ /* 0x010fe200000010ff */
[--C-:B------:R-:W-:Y:S01]  /*9d60*/  FFMA.FTZ R58, R57, UR8, -R22.reuse ;  /* 0x00000008393a7c23 */ /* 0x100fe20008010816 */
[----:B------:R-:W-:Y:S01]  /*9d70*/  FFMA.FTZ R43, R49, UR8, -R22 ;  /* 0x00000008312b7c23 */ /* 0x000fe20008010816 */
[----:B------:R-:W-:Y:S01]  /*9d80*/  FADD.FTZ R140, R140, R97 ;  /* 0x000000618c8c7221 */ /* 0x000fe20000010000 */
[--C-:B------:R-:W-:Y:S01]  /*9d90*/  FFMA.FTZ R57, R28, UR8, -R39.reuse ;  /* 0x000000081c397c23 */ /* 0x100fe20008010827 */
        /* <DEDUP_REMOVED lines=9> */
[----:B------:R-:W-:Y:S01]  /*9e30*/  FFMA.FTZ R18, R30, UR8, -R39 ;  /* 0x000000081e127c23 */ /* 0x000fe20008010827 */
[----:B------:R-:W4:Y:S01]  /*9e40*/  MUFU.EX2 R67, R67 ;  /* 0x0000004300437308 */ /* 0x000f220000000800 */
[----:B--2---:R-:W-:Y:S01]  /*9e50*/  F2FP.BF16.F32.PACK_AB R5, R75, R138 ;  /* 0x0000008a4b05723e */ /* 0x004fe200000010ff */
[----:B------:R-:W-:Y:S01]  /*9e60*/  FADD.FTZ R75, R138, R75 ;  /* 0x0000004b8a4b7221 */ /* 0x000fe20000010000 */
        /* <DEDUP_REMOVED lines=9> */
[----:B------:R-:W-:-:S04]  /*9f00*/  FFMA.FTZ R20, R20, UR8, -R22 ;  /* 0x0000000814147c23 */ /* 0x000fc80008010816 */
[----:B------:R-:W2:Y:S01]  /*9f10*/  MUFU.EX2 R52, R52 ;  /* 0x0000003400347308 */ /* 0x000ea20000000800 */
[----:B----4-:R-:W-:Y:S01]  /*9f20*/  F2FP.BF16.F32.PACK_AB R7, R67, R136 ;  /* 0x000000884307723e */ /* 0x010fe200000010ff */
[----:B------:R-:W-:-:S04]  /*9f30*/  FADD.FTZ R136, R136, R75 ;  /* 0x0000004b88887221 */ /* 0x000fc80000010000 */
[----:B------:R-:W-:Y:S02]  /*9f40*/  FADD.FTZ R67, R67, R136 ;  /* 0x0000008843437221 */ /* 0x000fe40000010000 */
[C---:B------:R-:W-:Y:S01]  /*9f50*/  HMMA.16816.F32.BF16 R112, R4.reuse, R108, RZ ;  /* 0x0000006c0470723c */ /* 0x040fe200000418ff */
[----:B------:R-:W-:Y:S05]  /*9f60*/  MUFU.EX2 R46, R46 ;  /* 0x0000002e002e7308 */ /* 0x000fea0000000800 */
[C---:B------:R-:W-:Y:S03]  /*9f70*/  HMMA.16816.F32.BF16 R108, R4.reuse, R110, RZ ;  /* 0x0000006e046c723c */ /* 0x040fe600000418ff */
[----:B------:R-:W4:Y:S01]  /*9f80*/  MUFU.EX2 R45, R45 ;  /* 0x0000002d002d7308 */ /* 0x000f220000000800 */
[C---:B--2---:R-:W-:Y:S01]  /*9f90*/  F2FP.BF16.F32.PACK_AB R100, R52.reuse, R73 ;  /* 0x000000493464723e */ /* 0x044fe200000010ff */
[----:B------:R-:W-:Y:S01]  /*9fa0*/  FADD.FTZ R73, R73, R74 ;  /* 0x0000004a49497221 */ /* 0x000fe20000010000 */
[----:B-1----:R-:W-:Y:S03]  /*9fb0*/  HMMA.16816.F32.BF16 R104, R4, R8, RZ ;  /* 0x000000080468723c */ /* 0x002fe600000418ff */
[----:B------:R-:W-:-:S02]  /*9fc0*/  FADD.FTZ R73, R52, R73 ;  /* 0x0000004934497221 */ /* 0x000fc40000010000 */
[----:B------:R-:W-:Y:S01]  /*9fd0*/  MUFU.EX2 R70, R70 ;  /* 0x0000004600467308 */ /* 0x000fe20000000800 */
[----:B------:R-:W-:Y:S01]  /*9fe0*/  HMMA.16816.F32.BF16 R4, R4, R10, RZ ;  /* 0x0000000a0404723c */ /* 0x000fe200000418ff */
[----:B------:R-:W1:Y:S06]  /*9ff0*/  LDSM.16.MT88.4 R8, [R124+0x3400] ;  /* 0x003400007c08783b */ /* 0x000e6c0000004200 */
[----:B------:R-:W2:Y:S01]  /*a000*/  MUFU.EX2 R47, R47 ;  /* 0x0000002f002f7308 */ /* 0x000ea20000000800 */
[----:B----4-:R-:W-:-:S07]  /*a010*/  F2FP.BF16.F32.PACK_AB R102, R45, R46 ;  /* 0x0000002e2d66723e */ /* 0x010fce00000010ff */
[----:B------:R-:W-:Y:S08]  /*a020*/  MUFU.EX2 R38, R38 ;  /* 0x0000002600267308 */ /* 0x000ff00000000800 */
[----:B------:R-:W4:Y:S01]  /*a030*/  MUFU.EX2 R37, R37 ;  /* 0x0000002500257308 */ /* 0x000f220000000800 */
[----:B--2---:R-:W-:-:S07]  /*a040*/  F2FP.BF16.F32.PACK_AB R101, R47, R70 ;  /* 0x000000462f65723e */ /* 0x004fce00000010ff */
[----:B------:R-:W-:Y:S08]  /*a050*/  MUFU.EX2 R142, R142 ;  /* 0x0000008e008e7308 */ /* 0x000ff00000000800 */
[----:B------:R-:W2:Y:S01]  /*a060*/  MUFU.EX2 R63, R63 ;  /* 0x0000003f003f7308 */ /* 0x000ea20000000800 */
[----:B----4-:R-:W-:-:S07]  /*a070*/  F2FP.BF16.F32.PACK_AB R103, R37, R38 ;  /* 0x000000262567723e */ /* 0x010fce00000010ff */
[C---:B---3--:R-:W-:Y:S01]  /*a080*/  HMMA.16816.F32.BF16 R112, R100.reuse, R12, R112 ;  /* 0x0000000c6470723c */ /* 0x048fe20000041870 */
[----:B------:R-:W-:Y:S05]  /*a090*/  MUFU.EX2 R62, R62 ;  /* 0x0000003e003e7308 */ /* 0x000fea0000000800 */
[C---:B------:R-:W-:Y:S01]  /*a0a0*/  HMMA.16816.F32.BF16 R108, R100.reuse, R14, R108 ;  /* 0x0000000e646c723c */ /* 0x040fe2000004186c */
[----:B------:R-:W-:Y:S01]  /*a0b0*/  FADD.FTZ R12, R70, R67 ;  /* 0x00000043460c7221 */ /* 0x000fe20000010000 */
[----:B------:R-:W-:Y:S01]  /*a0c0*/  FFMA.FTZ R70, R16, UR8, -R39 ;  /* 0x0000000810467c23 */ /* 0x000fe20008010827 */
[----:B------:R-:W3:Y:S02]  /*a0d0*/  MUFU.EX2 R55, R55 ;  /* 0x0000003700377308 */ /* 0x000ee40000000800 */
[----:B------:R-:W-:Y:S01]  /*a0e0*/  FADD.FTZ R47, R47, R12 ;  /* 0x0000000c2f2f7221 */ /* 0x000fe20000010000 */
[C---:B-1----:R-:W-:Y:S01]  /*a0f0*/  HMMA.16816.F32.BF16 R104, R100.reuse, R8, R104 ;  /* 0x000000086468723c */ /* 0x042fe20000041868 */
[----:B------:R-:W-:Y:S02]  /*a100*/  LDSM.16.MT88.4 R12, [R124+0x4400] ;  /* 0x004400007c0c783b */ /* 0x000fe40000004200 */
[----:B------:R-:W-:Y:S01]  /*a110*/  FADD.FTZ R16, R38, R47 ;  /* 0x0000002f26107221 */ /* 0x000fe20000010000 */
[----:B------:R-:W-:Y:S01]  /*a120*/  FFMA.FTZ R38, R23, UR8, -R22 ;  /* 0x0000000817267c23 */ /* 0x000fe20008010816 */
[----:B------:R-:W-:Y:S01]  /*a130*/  MUFU.EX2 R61, R61 ;  /* 0x0000003d003d7308 */ /* 0x000fe20000000800 */
[----:B------:R-:W-:Y:S01]  /*a140*/  HMMA.16816.F32.BF16 R100, R100, R10, R4 ;  /* 0x0000000a6464723c */ /* 0x000fe20000041804 */
[----:B------:R-:W1:Y:S01]  /*a150*/  LDSM.16.MT88.4 R8, [R125+0x3800] ;  /* 0x003800007d08783b */ /* 0x000e620000004200 */
[----:B------:R-:W-:-:S05]  /*a160*/  FADD.FTZ R16, R37, R16 ;  /* 0x0000001025107221 */ /* 0x000fca0000010000 */
[----:B------:R-:W4:Y:S01]  /*a170*/  MUFU.EX2 R60, R60 ;  /* 0x0000003c003c7308 */ /* 0x000f220000000800 */
[----:B--2---:R-:W-:Y:S02]  /*a180*/  F2FP.BF16.F32.PACK_AB R4, R63, R142 ;  /* 0x0000008e3f04723e */ /* 0x004fe400000010ff */
[----:B---3--:R-:W-:-:S05]  /*a190*/  F2FP.BF16.F32.PACK_AB R6, R55, R62 ;  /* 0x0000003e3706723e */ /* 0x008fca00000010ff */
[----:B------:R-:W-:Y:S08]  /*a1a0*/  MUFU.EX2 R54, R54 ;  /* 0x0000003600367308 */ /* 0x000ff00000000800 */
        /* <DEDUP_REMOVED lines=8> */
[----:B------:R-:W1:Y:S02]  /*a230*/  LDSM.16.MT88.4 R8, [R124+0x3800] ;  /* 0x003800007c08783b */ /* 0x000e640000004200 */
[----:B------:R-:W-:Y:S08]  /*a240*/  MUFU.EX2 R64, R64 ;  /* 0x0000004000407308 */ /* 0x000ff00000000800 */
[----:B------:R-:W-:Y:S08]  /*a250*/  MUFU.EX2 R89, R89 ;  /* 0x0000005900597308 */ /* 0x000ff00000000800 */
[----:B------:R-:W2:Y:S08]  /*a260*/  MUFU.EX2 R72, R72 ;  /* 0x0000004800487308 */ /* 0x000eb00000000800 */
[----:B------:R-:W-:Y:S08]  /*a270*/  MUFU.EX2 R130, R130 ;  /* 0x0000008200827308 */ /* 0x000ff00000000800 */
[----:B------:R-:W4:Y:S01]  /*a280*/  MUFU.EX2 R65, R65 ;  /* 0x0000004100417308 */ /* 0x000f220000000800 */
[C---:B-1----:R-:W-:Y:S07]  /*a290*/  HMMA.16816.F32.BF16 R104, R4.reuse, R8, R104 ;  /* 0x000000080468723c */ /* 0x042fee0000041868 */
[----:B------:R-:W-:Y:S01]  /*a2a0*/  MUFU.EX2 R93, R93 ;  /* 0x0000005d005d7308 */ /* 0x000fe20000000800 */
[----:B------:R-:W-:Y:S01]  /*a2b0*/  HMMA.16816.F32.BF16 R100, R4, R10, R100 ;  /* 0x0000000a0464723c */ /* 0x000fe20000041864 */
[----:B------:R-:W1:Y:S06]  /*a2c0*/  LDSM.16.MT88.4 R8, [R125+0x3c00] ;  /* 0x003c00007d08783b */ /* 0x000e6c0000004200 */
[----:B------:R-:W5:Y:S01]  /*a2d0*/  MUFU.EX2 R56, R56 ;  /* 0x0000003800387308 */ /* 0x000f620000000800 */
[----:B---3--:R-:W-:-:S02]  /*a2e0*/  F2FP.BF16.F32.PACK_AB R4, R66, R131 ;  /* 0x000000834204723e */ /* 0x008fc400000010ff */
[----:B--2---:R-:W-:Y:S02]  /*a2f0*/  F2FP.BF16.F32.PACK_AB R5, R72, R89 ;  /* 0x000000594805723e */ /* 0x004fe400000010ff */
[----:B------:R-:W-:-:S03]  /*a300*/  F2FP.BF16.F32.PACK_AB R6, R64, R71 ;  /* 0x000000474006723e */ /* 0x000fc600000010ff */
[----:B------:R-:W-:Y:S01]  /*a310*/  MUFU.EX2 R91, R91 ;  /* 0x0000005b005b7308 */ /* 0x000fe20000000800 */
[----:B----4-:R-:W-:-:S07]  /*a320*/  F2FP.BF16.F32.PACK_AB R7, R65, R130 ;  /* 0x000000824107723e */ /* 0x010fce00000010ff */
[----:B------:R-:W-:Y:S08]  /*a330*/  MUFU.EX2 R40, R40 ;  /* 0x0000002800287308 */ /* 0x000ff00000000800 */
        /* <DEDUP_REMOVED lines=8> */
[----:B------:R-:W-:Y:S08]  /*a3c0*/  MUFU.EX2 R51, R51 ;  /* 0x0000003300337308 */ /* 0x000ff00000000800 */
[----:B------:R-:W-:Y:S08]  /*a3d0*/  MUFU.EX2 R57, R57 ;  /* 0x0000003900397308 */ /* 0x000ff00000000800 */
[----:B------:R-:W4:Y:S01]  /*a3e0*/  MUFU.EX2 R28, R28 ;  /* 0x0000001c001c7308 */ /* 0x000f220000000800 */
[C---:B-1----:R-:W-:Y:S07]  /*a3f0*/  HMMA.16816.F32.BF16 R104, R4.reuse, R8, R104 ;  /* 0x000000080468723c */ /* 0x042fee0000041868 */
[----:B------:R-:W-:Y:S01]  /*a400*/  MUFU.EX2 R44, R44 ;  /* 0x0000002c002c7308 */ /* 0x000fe20000000800 */
[----:B------:R-:W-:Y:S01]  /*a410*/  HMMA.16816.F32.BF16 R100, R4, R10, R100 ;  /* 0x0000000a0464723c */ /* 0x000fe20000041864 */
[----:B------:R-:W1:Y:S06]  /*a420*/  LDSM.16.MT88.4 R8, [R125+0x4000] ;  /* 0x004000007d08783b */ /* 0x000e6c0000004200 */
[----:B------:R-:W4:Y:S01]  /*a430*/  MUFU.EX2 R33, R33 ;  /* 0x0000002100217308 */ /* 0x000f220000000800 */
[----:B-----5:R-:W-:-:S02]  /*a440*/  F2FP.BF16.F32.PACK_AB R4, R56, R93 ;  /* 0x0000005d3804723e */ /* 0x020fc400000010ff */
[----:B--2---:R-:W-:Y:S02]  /*a450*/  F2FP.BF16.F32.PACK_AB R5, R134, R59 ;  /* 0x0000003b8605723e */ /* 0x004fe400000010ff */
[----:B------:R-:W-:Y:S02]  /*a460*/  F2FP.BF16.F32.PACK_AB R6, R40, R91 ;  /* 0x0000005b2806723e */ /* 0x000fe400000010ff */
[----:B---3--:R-:W-:Y:S01]  /*a470*/  F2FP.BF16.F32.PACK_AB R7, R43, R58 ;  /* 0x0000003a2b07723e */ /* 0x008fe200000010ff */
[----:B------:R-:W-:Y:S08]  /*a480*/  MUFU.EX2 R35, R35 ;  /* 0x0000002300237308 */ /* 0x000ff00000000800 */
        /* <DEDUP_REMOVED lines=16> */
[----:B------:R-:W-:Y:S01]  /*a590*/  FFMA.FTZ R5, R31, UR8, -R22 ;  /* 0x000000081f057c23 */ /* 0x000fe20008010816 */
[----:B------:R-:W-:Y:S01]  /*a5a0*/  FADD.FTZ R4, R46, R73 ;  /* 0x000000492e047221 */ /* 0x000fe20000010000 */
[----:B----4-:R-:W-:Y:S01]  /*a5b0*/  F2FP.BF16.F32.PACK_AB R6, R28, R57 ;  /* 0x000000391c06723e */ /* 0x010fe200000010ff */
[--C-:B------:R-:W-:Y:S01]  /*a5c0*/  FFMA.FTZ R31, R42, UR8, -R39.reuse ;  /* 0x000000082a1f7c23 */ /* 0x100fe20008010827 */
[----:B------:R2:W3:Y:S01]  /*a5d0*/  MUFU.EX2 R46, R5 ;  /* 0x00000005002e7308 */ /* 0x0004e20000000800 */
[----:B------:R-:W-:Y:S01]  /*a5e0*/  FADD.FTZ R45, R45, R4 ;  /* 0x000000042d2d7221 */ /* 0x000fe20000010000 */
[----:B------:R-:W-:Y:S01]  /*a5f0*/  F2FP.BF16.F32.PACK_AB R4, R51, R70 ;  /* 0x000000463304723e */ /* 0x000fe200000010ff */
[----:B------:R-:W-:Y:S01]  /*a600*/  FFMA.FTZ R39, R34, UR8, -R39 ;  /* 0x0000000822277c23 */ /* 0x000fe20008010827 */
[--C-:B------:R-:W-:Y:S01]  /*a610*/  FFMA.FTZ R34, R29, UR8, -R22.reuse ;  /* 0x000000081d227c23 */ /* 0x100fe20008010816 */
[----:B------:R-:W-:Y:S01]  /*a620*/  FFMA.FTZ R29, R19, UR8, -R22 ;  /* 0x00000008131d7c23 */ /* 0x000fe20008010816 */
[----:B------:R-:W-:-:S02]  /*a630*/  FADD.FTZ R142, R142, R45 ;  /* 0x0000002d8e8e7221 */ /* 0x000fc40000010000 */
[----:B------:R-:W-:Y:S02]  /*a640*/  MUFU.EX2 R31, R31 ;  /* 0x0000001f001f7308 */ /* 0x000fe40000000800 */
[----:B------:R-:W-:-:S06]  /*a650*/  FADD.FTZ R63, R63, R142 ;  /* 0x0000008e3f3f7221 */ /* 0x000fcc0000010000 */
[----:B------:R-:W4:Y:S01]  /*a660*/  MUFU.EX2 R34, R34 ;  /* 0x0000002200227308 */ /* 0x000f220000000800 */
[----:B--2---:R-:W-:Y:S02]  /*a670*/  F2FP.BF16.F32.PACK_AB R5, R33, R44 ;  /* 0x0000002c2105723e */ /* 0x004fe400000010ff */
[----:B---3--:R-:W-:-:S05]  /*a680*/  F2FP.BF16.F32.PACK_AB R7, R35, R46 ;  /* 0x0000002e2307723e */ /* 0x008fca00000010ff */
[----:B------:R-:W2:Y:S02]  /*a690*/  MUFU.EX2 R29, R29 ;  /* 0x0000001d001d7308 */ /* 0x000ea40000000800 */
[C---:B------:R-:W-:Y:S06]  /*a6a0*/  HMMA.16816.F32.BF16 R104, R4.reuse, R12, R104 ;  /* 0x0000000c0468723c */ /* 0x040fec0000041868 */
[C---:B-1----:R-:W-:Y:S01]  /*a6b0*/  HMMA.16816.F32.BF16 R112, R4.reuse, R8, R112 ;  /* 0x000000080470723c */ /* 0x042fe20000041870 */
[----:B------:R-:W-:Y:S01]  /*a6c0*/  FADD.FTZ R13, R61, R16 ;  /* 0x000000103d0d7221 */ /* 0x000fe20000010000 */
[----:B------:R-:W-:Y:S01]  /*a6d0*/  FADD.FTZ R12, R62, R63 ;  /* 0x0000003f3e0c7221 */ /* 0x000fe20000010000 */
[----:B------:R-:W1:Y:S01]  /*a6e0*/  LDSM.16.MT88.4 R16, [R124+0x4800] ;  /* 0x004800007c10783b */ /* 0x000e620000004200 */
[----:B------:R-:W3:Y:S01]  /*a6f0*/  MUFU.EX2 R39, R39 ;  /* 0x0000002700277308 */ /* 0x000ee20000000800 */
[----:B------:R-:W-:Y:S01]  /*a700*/  FADD.FTZ R13, R60, R13 ;  /* 0x0000000d3c0d7221 */ /* 0x000fe20000010000 */
[----:B------:R-:W-:Y:S01]  /*a710*/  HMMA.16816.F32.BF16 R108, R4, R10, R108 ;  /* 0x0000000a046c723c */ /* 0x000fe2000004186c */
[----:B------:R-:W5:Y:S01]  /*a720*/  LDSM.16.MT88.4 R8, [R125+0x4800] ;  /* 0x004800007d08783b */ /* 0x000f620000004200 */
[----:B------:R-:W-:Y:S01]  /*a730*/  FADD.FTZ R12, R55, R12 ;  /* 0x0000000c370c7221 */ /* 0x000fe20000010000 */
[----:B------:R-:W-:-:S03]  /*a740*/  FADD.FTZ R54, R54, R13 ;  /* 0x0000000d36367221 */ /* 0x000fc60000010000 */
[----:B------:R-:W-:Y:S01]  /*a750*/  FADD.FTZ R131, R131, R12 ;  /* 0x0000000c83837221 */ /* 0x000fe20000010000 */
[----:B------:R-:W-:Y:S01]  /*a760*/  FADD.FTZ R54, R53, R54 ;  /* 0x0000003635367221 */ /* 0x000fe20000010000 */
[----:B------:R-:W-:Y:S01]  /*a770*/  HMMA.16816.F32.BF16 R100, R4, R14, R100 ;  /* 0x0000000e0464723c */ /* 0x000fe20000041864 */
[----:B------:R-:W3:Y:S01]  /*a780*/  LDSM.16.MT88.4 R12, [R125+0x4c00] ;  /* 0x004c00007d0c783b */ /* 0x000ee20000004200 */
[----:B------:R-:W-:Y:S01]  /*a790*/  FADD.FTZ R66, R66, R131 ;  /* 0x0000008342427221 */ /* 0x000fe20000010000 */
[----:B------:R-:W-:Y:S01]  /*a7a0*/  FADD.FTZ R89, R89, R54 ;  /* 0x0000003659597221 */ /* 0x000fe20000010000 */
[----:B------:R-:W-:Y:S02]  /*a7b0*/  MUFU.EX2 R21, R21 ;  /* 0x0000001500157308 */ /* 0x000fe40000000800 */
[----:B------:R-:W-:Y:S01]  /*a7c0*/  FADD.FTZ R71, R71, R66 ;  /* 0x0000004247477221 */ /* 0x000fe20000010000 */
[----:B------:R-:W-:Y:S01]  /*a7d0*/  FADD.FTZ R89, R72, R89 ;  /* 0x0000005948597221 */ /* 0x000fe20000010000 */
[----:B------:R-:W-:-:S02]  /*a7e0*/  F2FP.BF16.F32.PACK_AB R4, R26, R49 ;  /* 0x000000311a04723e */ /* 0x000fc400000010ff */
[----:B----4-:R-:W-:Y:S01]  /*a7f0*/  F2FP.BF16.F32.PACK_AB R5, R34, R27 ;  /* 0x0000001b2205723e */ /* 0x010fe200000010ff */
[----:B------:R-:W-:Y:S01]  /*a800*/  FADD.FTZ R130, R130, R89 ;  /* 0x0000005982827221 */ /* 0x000fe20000010000 */
[----:B------:R-:W-:Y:S01]  /*a810*/  F2FP.BF16.F32.PACK_AB R6, R24, R31 ;  /* 0x0000001f1806723e */ /* 0x000fe200000010ff */
[----:B------:R-:W-:Y:S01]  /*a820*/  FADD.FTZ R64, R64, R71 ;  /* 0x0000004740407221 */ /* 0x000fe20000010000 */
[----:B--2---:R-:W-:Y:S01]  /*a830*/  F2FP.BF16.F32.PACK_AB R7, R29, R36 ;  /* 0x000000241d07723e */ /* 0x004fe200000010ff */
[----:B------:R-:W-:Y:S01]  /*a840*/  FADD.FTZ R130, R65, R130 ;  /* 0x0000008241827221 */ /* 0x000fe20000010000 */
[----:B------:R-:W2:Y:S01]  /*a850*/  MUFU.EX2 R20, R20 ;  /* 0x0000001400147308 */ /* 0x000ea20000000800 */
[----:B------:R-:W-:-:S04]  /*a860*/  FADD.FTZ R93, R93, R64 ;  /* 0x000000405d5d7221 */ /* 0x000fc80000010000 */
[----:B------:R-:W-:-:S04]  /*a870*/  FADD.FTZ R56, R56, R93 ;  /* 0x0000005d38387221 */ /* 0x000fc80000010000 */
[----:B------:R-:W-:Y:S01]  /*a880*/  FADD.FTZ R91, R91, R56 ;  /* 0x000000385b5b7221 */ /* 0x000fe20000010000 */
[----:B-1----:R-:W-:Y:S03]  /*a890*/  HMMA.16816.F32.BF16 R104, R4, R16, R104 ;  /* 0x000000100468723c */ /* 0x002fe60000041868 */
        /* <DEDUP_REMOVED lines=26> */
[----:B--2---:R-:W-:Y:S02]  /*aa40*/  F2FP.BF16.F32.PACK_AB R7, R20, R21 ;  /* 0x000000151407723e */ /* 0x004fe400000010ff */
[----:B------:R-:W-:Y:S01]  /*aa50*/  FADD.FTZ R37, R30, R37 ;  /* 0x000000251e257221 */ /* 0x000fe20000010000 */
[----:B------:R-:W-:-:S03]  /*aa60*/  FADD.FTZ R27, R34, R27 ;  /* 0x0000001b221b7221 */ /* 0x000fc60000010000 */
[----:B------:R-:W-:Y:S01]  /*aa70*/  FADD.FTZ R32, R32, R37 ;  /* 0x0000002520207221 */ /* 0x000fe20000010000 */
[----:B------:R-:W-:Y:S01]  /*aa80*/  FADD.FTZ R36, R36, R27 ;  /* 0x0000001b24247221 */ /* 0x000fe20000010000 */
[----:B------:R-:W-:Y:S02]  /*aa90*/  HMMA.16816.F32.BF16 R112, R4, R12, R112 ;  /* 0x0000000c0470723c */ /* 0x000fe40000041870 */
[----:B------:R-:W-:Y:S01]  /*aaa0*/  FADD.FTZ R89, R39, R32 ;  /* 0x0000002027597221 */ /* 0x000fe20000010000 */
[----:B------:R-:W-:-:S03]  /*aab0*/  FADD.FTZ R36, R29, R36 ;  /* 0x000000241d247221 */ /* 0x000fc60000010000 */
[----:B------:R-:W-:Y:S01]  /*aac0*/  HMMA.16816.F32.BF16 R108, R4, R14, R108 ;  /* 0x0000000e046c723c */ /* 0x000fe2000004186c */
        /* <DEDUP_REMOVED lines=74> */
.L_x_4684:
[----:B------:R-:W1:Y:S02]  /*af70*/  LDC R7, c[0x0][0x250] ;  /* 0x00009400ff077b82 */ /* 0x000e640000000800 */
[----:B-1----:R-:W-:-:S05]  /*af80*/  IMAD.SHL.U32 R6, R7, 0x80, RZ ;  /* 0x0000008007067824 */ /* 0x002fca00078e00ff */
[----:B------:R-:W-:-:S04]  /*af90*/  IADD3 R6, -R6, RZ, RZ ;  /* 0x000000ff06067210 */ /* 0x000fc80007ffe1ff */
[----:B------:R-:W-:-:S07]  /*afa0*/  SHF.R.S32.HI R9, RZ, 0x1f, R6 ;  /* 0x0000001fff097819 */ /* 0x000fce0000011406 */
.L_x_4685:
[----:B------:R-:W-:Y:S01]  /*afb0*/  ULDC UR4, c[0x0][0x2d0] ;  /* 0x0000b40000047ab9 */ /* 0x000fe20000000800 */
[----:B------:R-:W-:Y:S02]  /*afc0*/  LEA R132, P5, R6, R132, 0x1 ;  /* 0x0000008406847211 */ /* 0x000fe400078a08ff */
[----:B------:R-:W-:Y:S02]  /*afd0*/  ISETP.GE.AND P0, PT, R76, UR4, PT ;  /* 0x000000044c007c0c */ /* 0x000fe4000bf06270 */
[----:B------:R-:W-:-:S11]  /*afe0*/  LEA.HI.X R133, R6, R133, R9, 0x1, P5 ;  /* 0x0000008506857211 */ /* 0x000fd600028f0c09 */
[----:B------:R-:W1:Y:S01]  /*aff0*/  @!P0 LDC R5, c[0x0][0x254] ;  /* 0x00009500ff058b82 */ /* 0x000e620000000800 */
[CC--:B------:R-:W-:Y:S01]  /*b000*/  @!P0 LEA R11, P4, R7.reuse, R126.reuse, 0x6 ;  /* 0x0000007e070b8211 */ /* 0x0c0fe200078830ff */
        /* <DEDUP_REMOVED lines=13> */
[C---:B------:R-:W-:Y:S02]  /*b0e0*/  @!P0 IADD3.X R129, R9.reuse, R129, R96, P3, P2 ;  /* 0x0000008109818210 */ /* 0x040fe40001fe4460 */
        /* <DEDUP_REMOVED lines=80> */
[----:B------:R-:W-:-:S05]  /*b5f0*/  IMAD.SHL.U32 R129, R90, 0x80, RZ ;  /* 0x000000805a817824 */ /* 0x000fca00078e00ff */
[CC--:B------:R-:W-:Y:S02]  /*b600*/  LOP3.LUT R137, R129.reuse, R92.reuse, RZ, 0xfc, !PT ;  /* 0x0000005c81897212 */ /* 0x0c0fe400078efcff */
[----:B------:R-:W-:-:S05]  /*b610*/  LOP3.LUT R65, R129, R92, RZ, 0xfc, !PT ;  /* 0x0000005c81417212 */ /* 0x000fca00078efcff */
[----:B------:R-:W-:-:S05]  /*b620*/  VIADD R67, R65, 0x1 ;  /* 0x0000000141437836 */ /* 0x000fca0000000000 */
[----:B------:R-:W-:Y:S01]  /*b630*/  I2FP.F32.S32 R64, R67 ;  /* 0x0000004300407245 */ /* 0x000fe20000201400 */
[----:B------:R-:W-:Y:S01]  /*b640*/  BAR.SYNC.DEFER_BLOCKING 0x0 ;  /* 0x0000000000007b1d */ /* 0x000fe20000010000 */
[C---:B------:R-:W-:Y:S02]  /*b650*/  ISETP.GE.AND P6, PT, R67.reuse, R0, PT ;  /* 0x000000004300720c */ /* 0x040fe40003fc6270 */
[----:B------:R-:W-:Y:S01]  /*b660*/  ISETP.GE.AND P5, PT, R67, R2, PT ;  /* 0x000000024300720c */ /* 0x000fe20003fa6270 */
[----:B------:R-:W-:Y:S02]  /*b670*/  VIADD R67, R65, 0x9 ;  /* 0x0000000941437836 */ /* 0x000fe40000000000 */
[CC--:B------:R-:W-:Y:S01]  /*b680*/  FFMA.FTZ R61, R88.reuse, R64.reuse, R61 ;  /* 0x00000040583d7223 */ /* 0x0c0fe2000001003d */
[----:B------:R-:W-:Y:S02]  /*b690*/  FFMA.FTZ R63, R88, R64, R63 ;  /* 0x00000040583f7223 */ /* 0x000fe4000001003f */
[----:B------:R-:W-:-:S02]  /*b6a0*/  I2FP.F32.S32 R64, R67 ;  /* 0x0000004300407245 */ /* 0x000fc40000201400 */
[C---:B------:R-:W-:Y:S02]  /*b6b0*/  ISETP.GE.AND P4, PT, R67.reuse, R0, PT ;  /* 0x000000004300720c */ /* 0x040fe40003f86270 */
[----:B------:R-:W-:Y:S01]  /*b6c0*/  ISETP.GE.AND P3, PT, R67, R2, PT ;  /* 0x000000024300720c */ /* 0x000fe20003f66270 */
[----:B------:R-:W-:Y:S01]  /*b6d0*/  VIADD R67, R65, 0x11 ;  /* 0x0000001141437836 */ /* 0x000fe20000000000 */
[----:B------:R-:W-:Y:S01]  /*b6e0*/  FSEL R138, R61, -INF , !P6 ;  /* 0xff8000003d8a7808 */ /* 0x000fe20007000000 */
[CC--:B------:R-:W-:Y:S01]  /*b6f0*/  FFMA.FTZ R57, R88.reuse, R64.reuse, R57 ;  /* 0x0000004058397223 */ /* 0x0c0fe20000010039 */
[----:B------:R-:W-:Y:S01]  /*b700*/  FFMA.FTZ R59, R88, R64, R59 ;  /* 0x00000040583b7223 */ /* 0x000fe2000001003b */
[----:B------:R-:W-:Y:S02]  /*b710*/  FSEL R135, R63, -INF , !P5 ;  /* 0xff8000003f877808 */ /* 0x000fe40006800000 */
[-C--:B------:R-:W-:Y:S02]  /*b720*/  I2FP.F32.S32 R61, R67.reuse ;  /* 0x00000043003d7245 */ /* 0x080fe40000201400 */
[----:B------:R-:W-:-:S02]  /*b730*/  I2FP.F32.S32 R64, R67 ;  /* 0x0000004300407245 */ /* 0x000fc40000201400 */
[----:B------:R-:W-:Y:S01]  /*b740*/  FSEL R136, R57, -INF , !P4 ;  /* 0xff80000039887808 */ /* 0x000fe20006000000 */
[C---:B------:R-:W-:Y:S01]  /*b750*/  FFMA.FTZ R55, R88.reuse, R61, R55 ;  /* 0x0000003d58377223 */ /* 0x040fe20000010037 */
[----:B------:R-:W-:Y:S02]  /*b760*/  VIADD R61, R65, 0x19 ;  /* 0x00000019413d7836 */ /* 0x000fe40000000000 */
[----:B------:R-:W-:Y:S01]  /*b770*/  FFMA.FTZ R53, R88, R64, R53 ;  /* 0x0000004058357223 */ /* 0x000fe20000010035 */
[C---:B------:R-:W-:Y:S02]  /*b780*/  ISETP.GE.AND P6, PT, R67.reuse, R0, PT ;  /* 0x000000004300720c */ /* 0x040fe40003fc6270 */
[----:B------:R-:W-:Y:S02]  /*b790*/  ISETP.GE.AND P5, PT, R67, R2, PT ;  /* 0x000000024300720c */ /* 0x000fe40003fa6270 */
[----:B------:R-:W-:Y:S02]  /*b7a0*/  I2FP.F32.S32 R57, R61 ;  /* 0x0000003d00397245 */ /* 0x000fe40000201400 */
[----:B------:R-:W-:-:S02]  /*b7b0*/  FSEL R130, R53, -INF , !P6 ;  /* 0xff80000035827808 */ /* 0x000fc40007000000 */
[----:B------:R-:W-:Y:S01]  /*b7c0*/  I2FP.F32.S32 R64, R61 ;  /* 0x0000003d00407245 */ /* 0x000fe20000201400 */
[C---:B------:R-:W-:Y:S01]  /*b7d0*/  FFMA.FTZ R47, R88.reuse, R57, R47 ;  /* 0x00000039582f7223 */ /* 0x040fe2000001002f */
[----:B------:R-:W-:Y:S02]  /*b7e0*/  LOP3.LUT R57, R129, 0x20, R92, 0xfe, !PT ;  /* 0x0000002081397812 */ /* 0x000fe400078efe5c */
[----:B------:R-:W-:Y:S01]  /*b7f0*/  ISETP.GE.AND P4, PT, R61, R0, PT ;  /* 0x000000003d00720c */ /* 0x000fe20003f86270 */
[C---:B------:R-:W-:Y:S01]  /*b800*/  FFMA.FTZ R45, R88.reuse, R64, R45 ;  /* 0x00000040582d7223 */ /* 0x040fe2000001002d */
[----:B------:R-:W-:Y:S02]  /*b810*/  I2FP.F32.S32 R53, R57 ;  /* 0x0000003900357245 */ /* 0x000fe40000201400 */
[----:B------:R-:W-:Y:S02]  /*b820*/  FSEL R131, R59, -INF , !P3 ;  /* 0xff8000003b837808 */ /* 0x000fe40005800000 */
[----:B------:R-:W-:Y:S01]  /*b830*/  FSEL R134, R45, -INF , !P4 ;  /* 0xff8000002d867808 */ /* 0x000fe20006000000 */
[----:B------:R-:W-:Y:S01]  /*b840*/  FFMA.FTZ R42, R88, R53, R42 ;  /* 0x00000035582a7223 */ /* 0x000fe2000001002a */
[----:B------:R-:W-:Y:S01]  /*b850*/  VIADD R53, R65, 0x31 ;  /* 0x0000003141357836 */ /* 0x000fe20000000000 */
[----:B------:R-:W-:-:S02]  /*b860*/  ISETP.GE.AND P3, PT, R61, R2, PT ;  /* 0x000000023d00720c */ /* 0x000fc40003f66270 */
[----:B------:R-:W-:Y:S02]  /*b870*/  I2FP.F32.S32 R59, R57 ;  /* 0x00000039003b7245 */ /* 0x000fe40000201400 */
[-C--:B------:R-:W-:Y:S02]  /*b880*/  I2FP.F32.S32 R64, R53.reuse ;  /* 0x0000003500407245 */ /* 0x080fe40000201400 */
[----:B------:R-:W-:Y:S01]  /*b890*/  I2FP.F32.S32 R45, R53 ;  /* 0x00000035002d7245 */ /* 0x000fe20000201400 */
[C---:B------:R-:W-:Y:S01]  /*b8a0*/  FFMA.FTZ R40, R88.reuse, R59, R40 ;  /* 0x0000003b58287223 */ /* 0x040fe20000010028 */
[----:B------:R-:W-:Y:S01]  /*b8b0*/  FSEL R127, R55, -INF , !P5 ;  /* 0xff800000377f7808 */ /* 0x000fe20006800000 */
[C---:B------:R-:W-:Y:S01]  /*b8c0*/  FFMA.FTZ R33, R88.reuse, R64, R33 ;  /* 0x0000004058217223 */ /* 0x040fe20000010021 */
[----:B------:R-:W-:Y:S01]  /*b8d0*/  ISETP.GE.AND P5, PT, R57, R2, PT ;  /* 0x000000023900720c */ /* 0x000fe20003fa6270 */
[----:B------:R-:W-:Y:S01]  /*b8e0*/  FFMA.FTZ R35, R88, R45, R35 ;  /* 0x0000002d58237223 */ /* 0x000fe20000010023 */
[----:B------:R-:W-:Y:S01]  /*b8f0*/  FSEL R97, R47, -INF , !P3 ;  /* 0xff8000002f617808 */ /* 0x000fe20005800000 */
[----:B------:R-:W-:Y:S01]  /*b900*/  VIADD R47, R65, 0x41 ;  /* 0x00000041412f7836 */ /* 0x000fe20000000000 */
[-C--:B------:R-:W-:Y:S01]  /*b910*/  ISETP.GE.AND P4, PT, R53, R0.reuse, PT ;  /* 0x000000003500720c */ /* 0x080fe20003f86270 */
[----:B------:R-:W-:Y:S01]  /*b920*/  VIADD R45, R65, 0x39 ;  /* 0x00000039412d7836 */ /* 0x000fe20000000000 */
[----:B------:R-:W-:-:S02]  /*b930*/  ISETP.GE.AND P6, PT, R57, R0, PT ;  /* 0x000000003900720c */ /* 0x000fc40003fc6270 */
[----:B------:R-:W-:Y:S02]  /*b940*/  FSEL R67, R42, -INF , !P5 ;  /* 0xff8000002a437808 */ /* 0x000fe40006800000 */
[----:B------:R-:W-:Y:S02]  /*b950*/  FSEL R42, R33, -INF , !P4 ;  /* 0xff800000212a7808 */ /* 0x000fe40006000000 */
[----:B------:R-:W-:Y:S02]  /*b960*/  FSEL R66, R40, -INF , !P6 ;  /* 0xff80000028427808 */ /* 0x000fe40007000000 */
[----:B------:R-:W-:Y:S02]  /*b970*/  I2FP.F32.S32 R33, R47 ;  /* 0x0000002f00217245 */ /* 0x000fe40000201400 */
[-C--:B------:R-:W-:Y:S02]  /*b980*/  I2FP.F32.S32 R40, R45.reuse ;  /* 0x0000002d00287245 */ /* 0x080fe40000201400 */
[----:B------:R-:W-:Y:S01]  /*b990*/  I2FP.F32.S32 R64, R45 ;  /* 0x0000002d00407245 */ /* 0x000fe20000201400 */
[----:B------:R-:W-:Y:S01]  /*b9a0*/  FFMA.FTZ R27, R88, R33, R27 ;  /* 0x00000021581b7223 */ /* 0x000fe2000001001b */
[----:B------:R-:W-:-:S02]  /*b9b0*/  VIADD R33, R65, 0x21 ;  /* 0x0000002141217836 */ /* 0x000fc40000000000 */
[C---:B------:R-:W-:Y:S01]  /*b9c0*/  FFMA.FTZ R31, R88.reuse, R40, R31 ;  /* 0x00000028581f7223 */ /* 0x040fe2000001001f */
[----:B------:R-:W-:Y:S01]  /*b9d0*/  I2FP.F32.S32 R40, R47 ;  /* 0x0000002f00287245 */ /* 0x000fe20000201400 */
[C---:B------:R-:W-:Y:S01]  /*b9e0*/  FFMA.FTZ R29, R88.reuse, R64, R29 ;  /* 0x00000040581d7223 */ /* 0x040fe2000001001d */
[----:B------:R-:W-:Y:S02]  /*b9f0*/  ISETP.GE.AND P3, PT, R53, R2, PT ;  /* 0x000000023500720c */ /* 0x000fe40003f66270 */
[C---:B------:R-:W-:Y:S01]  /*ba00*/  ISETP.GE.AND P6, PT, R45.reuse, R0, PT ;  /* 0x000000002d00720c */ /* 0x040fe20003fc6270 */
[C---:B------:R-:W-:Y:S01]  /*ba10*/  FFMA.FTZ R25, R88.reuse, R40, R25 ;  /* 0x0000002858197223 */ /* 0x040fe20000010019 */
[----:B------:R-:W-:Y:S02]  /*ba20*/  I2FP.F32.S32 R93, R33 ;  /* 0x00000021005d7245 */ /* 0x000fe40000201400 */
[----:B------:R-:W-:Y:S02]  /*ba30*/  ISETP.GE.AND P5, PT, R45, R2, PT ;  /* 0x000000022d00720c */ /* 0x000fe40003fa6270 */
[----:B------:R-:W-:Y:S01]  /*ba40*/  ISETP.GE.AND P4, PT, R47, R0, PT ;  /* 0x000000002f00720c */ /* 0x000fe20003f86270 */
[CC--:B------:R-:W-:Y:S01]  /*ba50*/  FFMA.FTZ R41, R88.reuse, R93.reuse, R41 ;  /* 0x0000005d58297223 */ /* 0x0c0fe20000010029 */
[----:B------:R-:W-:Y:S01]  /*ba60*/  FSEL R45, R35, -INF , !P3 ;  /* 0xff800000232d7808 */ /* 0x000fe20005800000 */
[----:B------:R-:W-:Y:S01]  /*ba70*/  FFMA.FTZ R93, R88, R93, R43 ;  /* 0x0000005d585d7223 */ /* 0x000fe2000001002b */
[----:B------:R-:W-:-:S02]  /*ba80*/  FSEL R53, R29, -INF , !P6 ;  /* 0xff8000001d357808 */ /* 0x000fc40007000000 */
[----:B------:R-:W-:Y:S02]  /*ba90*/  ISETP.GE.AND P3, PT, R47, R2, PT ;  /* 0x000000022f00720c */ /* 0x000fe40003f66270 */
[----:B------:R-:W-:Y:S02]  /*baa0*/  LOP3.LUT R29, R129, 0x28, R92, 0xfe, !PT ;  /* 0x00000028811d7812 */ /* 0x000fe400078efe5c */
[----:B------:R-:W-:Y:S02]  /*bab0*/  FSEL R40, R25, -INF , !P4 ;  /* 0xff80000019287808 */ /* 0x000fe40006000000 */
[----:B------:R-:W-:Y:S02]  /*bac0*/  I2FP.F32.S32 R25, R29 ;  /* 0x0000001d00197245 */ /* 0x000fe40000201400 */
[----:B------:R-:W-:Y:S01]  /*bad0*/  FSEL R43, R27, -INF , !P3 ;  /* 0xff8000001b2b7808 */ /* 0x000fe20005800000 */
[----:B------:R-:W-:Y:S01]  /*bae0*/  VIADD R27, R65, 0x29 ;  /* 0x00000029411b7836 */ /* 0x000fe20000000000 */
[----:B------:R-:W-:Y:S01]  /*baf0*/  FSEL R47, R31, -INF , !P5 ;  /* 0xff8000001f2f7808 */ /* 0x000fe20006800000 */
[CC--:B------:R-:W-:Y:S01]  /*bb00*/  FFMA.FTZ R36, R88.reuse, R25.reuse, R36 ;  /* 0x0000001958247223 */ /* 0x0c0fe20000010024 */
[C---:B------:R-:W-:Y:S01]  /*bb10*/  ISETP.GE.AND P6, PT, R33.reuse, R0, PT ;  /* 0x000000002100720c */ /* 0x040fe20003fc6270 */
[----:B------:R-:W-:Y:S01]  /*bb20*/  FFMA.FTZ R38, R88, R25, R38 ;  /* 0x0000001958267223 */ /* 0x000fe20000010026 */
[----:B------:R-:W-:-:S02]  /*bb30*/  ISETP.GE.AND P5, PT, R33, R2, PT ;  /* 0x000000022100720c */ /* 0x000fc40003fa6270 */
[----:B------:R-:W-:Y:S02]  /*bb40*/  FSEL R70, R41, -INF , !P6 ;  /* 0xff80000029467808 */ /* 0x000fe40007000000 */
[----:B------:R-:W-:Y:S02]  /*bb50*/  I2FP.F32.S32 R25, R27 ;  /* 0x0000001b00197245 */ /* 0x000fe40000201400 */
[----:B------:R-:W-:Y:S02]  /*bb60*/  FSEL R93, R93, -INF , !P5 ;  /* 0xff8000005d5d7808 */ /* 0x000fe40006800000 */
[C---:B------:R-:W-:Y:S01]  /*bb70*/  ISETP.GE.AND P6, PT, R27.reuse, R0, PT ;  /* 0x000000001b00720c */ /* 0x040fe20003fc6270 */
[CC--:B------:R-:W-:Y:S01]  /*bb80*/  FFMA.FTZ R37, R88.reuse, R25.reuse, R37 ;  /* 0x0000001958257223 */ /* 0x0c0fe20000010025 */
[----:B------:R-:W-:Y:S01]  /*bb90*/  ISETP.GE.AND P5, PT, R27, R2, PT ;  /* 0x000000021b00720c */ /* 0x000fe20003fa6270 */
[----:B------:R-:W-:Y:S01]  /*bba0*/  FFMA.FTZ R39, R88, R25, R39 ;  /* 0x0000001958277223 */ /* 0x000fe20000010027 */
[----:B------:R-:W-:-:S02]  /*bbb0*/  ISETP.GE.AND P4, PT, R29, R0, PT ;  /* 0x000000001d00720c */ /* 0x000fc40003f86270 */
[----:B------:R-:W-:Y:S02]  /*bbc0*/  ISETP.GE.AND P3, PT, R29, R2, PT ;  /* 0x000000021d00720c */ /* 0x000fe40003f66270 */
[----:B------:R-:W-:Y:S02]  /*bbd0*/  LOP3.LUT R27, R129, 0x30, R92, 0xfe, !PT ;  /* 0x00000030811b7812 */ /* 0x000fe400078efe5c */
[----:B------:R-:W-:Y:S02]  /*bbe0*/  FSEL R126, R36, -INF , !P4 ;  /* 0xff800000247e7808 */ /* 0x000fe40006000000 */
[----:B------:R-:W-:Y:S02]  /*bbf0*/  I2FP.F32.S32 R25, R27 ;  /* 0x0000001b00197245 */ /* 0x000fe40000201400 */
[----:B------:R-:W-:Y:S02]  /*bc00*/  FSEL R95, R38, -INF , !P3 ;  /* 0xff800000265f7808 */ /* 0x000fe40005800000 */
[C---:B------:R-:W-:Y:S01]  /*bc10*/  ISETP.GE.AND P4, PT, R27.reuse, R0, PT ;  /* 0x000000001b00720c */ /* 0x040fe20003f86270 */
[CC--:B------:R-:W-:Y:S01]  /*bc20*/  FFMA.FTZ R64, R88.reuse, R25.reuse, R32 ;  /* 0x0000001958407223 */ /* 0x0c0fe20000010020 */
[----:B------:R-:W-:Y:S01]  /*bc30*/  ISETP.GE.AND P3, PT, R27, R2, PT ;  /* 0x000000021b00720c */ /* 0x000fe20003f66270 */
[----:B------:R-:W-:Y:S01]  /*bc40*/  FFMA.FTZ R34, R88, R25, R34 ;  /* 0x0000001958227223 */ /* 0x000fe20000010022 */
[----:B------:R-:W-:-:S02]  /*bc50*/  LOP3.LUT R27, R129, 0x50, R92, 0xfe, !PT ;  /* 0x00000050811b7812 */ /* 0x000fc400078efe5c */
[----:B------:R-:W-:Y:S02]  /*bc60*/  FSEL R128, R37, -INF , !P6 ;  /* 0xff80000025807808 */ /* 0x000fe40007000000 */
[----:B------:R-:W-:Y:S02]  /*bc70*/  I2FP.F32.S32 R25, R27 ;  /* 0x0000001b00197245 */ /* 0x000fe40000201400 */
[----:B------:R-:W-:Y:S02]  /*bc80*/  FSEL R71, R39, -INF , !P5 ;  /* 0xff80000027477808 */ /* 0x000fe40006800000 */
[----:B------:R-:W-:Y:S01]  /*bc90*/  ISETP.GE.AND P6, PT, R27, R0, PT ;  /* 0x000000001b00720c */ /* 0x000fe20003fc6270 */
[CC--:B------:R-:W-:Y:S01]  /*bca0*/  FFMA.FTZ R16, R88.reuse, R25.reuse, R16 ;  /* 0x0000001958107223 */ /* 0x0c0fe20000010010 */
[----:B------:R-:W-:Y:S01]  /*bcb0*/  FFMA.FTZ R18, R88, R25, R18 ;  /* 0x0000001958127223 */ /* 0x000fe20000010012 */
[----:B------:R-:W-:Y:S01]  /*bcc0*/  VIADD R25, R137, 0x51 ;  /* 0x0000005189197836 */ /* 0x000fe20000000000 */
        /* <DEDUP_REMOVED lines=11> */
[C---:B------:R-:W-:Y:S02]  /*bd80*/  ISETP.GE.AND P6, PT, R25.reuse, R0, PT ;  /* 0x000000001900720c */ /* 0x040fe40003fc6270 */
[----:B------:R-:W-:Y:S01]  /*bd90*/  FSEL R32, R32, -INF , !P4 ;  /* 0xff80000020207808 */ /* 0x000fe20006000000 */
[CC--:B------:R-:W-:Y:S01]  /*bda0*/  FFMA.FTZ R12, R88.reuse, R19.reuse, R12 ;  /* 0x00000013580c7223 */ /* 0x0c0fe2000001000c */
[----:B------:R-:W-:Y:S01]  /*bdb0*/  FFMA.FTZ R14, R88, R19, R14 ;  /* 0x00000013580e7223 */ /* 0x000fe2000001000e */
[----:B------:R-:W-:Y:S02]  /*bdc0*/  FSEL R19, R18, -INF , !P5 ;  /* 0xff80000012137808 */ /* 0x000fe40006800000 */
[----:B------:R-:W-:Y:S01]  /*bdd0*/  ISETP.GE.AND P5, PT, R25, R2, PT ;  /* 0x000000021900720c */ /* 0x000fe20003fa6270 */
[----:B------:R-:W-:Y:S01]  /*bde0*/  VIADD R25, R137, 0x59 ;  /* 0x0000005989197836 */ /* 0x000fe20000000000 */
[----:B------:R-:W-:-:S02]  /*bdf0*/  FSEL R17, R17, -INF , !P3 ;  /* 0xff80000011117808 */ /* 0x000fc40005800000 */
[----:B------:R-:W-:Y:S02]  /*be00*/  FSEL R34, R12, -INF , !P6 ;  /* 0xff8000000c227808 */ /* 0x000fe40007000000 */
[----:B------:R-:W-:Y:S02]  /*be10*/  I2FP.F32.S32 R16, R25 ;  /* 0x0000001900107245 */ /* 0x000fe40000201400 */
[C---:B------:R-:W-:Y:S02]  /*be20*/  ISETP.GE.AND P4, PT, R25.reuse, R0, PT ;  /* 0x000000001900720c */ /* 0x040fe40003f86270 */
[----:B------:R-:W-:Y:S01]  /*be30*/  ISETP.GE.AND P3, PT, R25, R2, PT ;  /* 0x000000021900720c */ /* 0x000fe20003f66270 */
[CC--:B------:R-:W-:Y:S01]  /*be40*/  FFMA.FTZ R13, R88.reuse, R16.reuse, R13 ;  /* 0x00000010580d7223 */ /* 0x0c0fe2000001000d */
[----:B------:R-:W-:Y:S01]  /*be50*/  LOP3.LUT R25, R129, 0x60, R92, 0xfe, !PT ;  /* 0x0000006081197812 */ /* 0x000fe200078efe5c */
[----:B------:R-:W-:Y:S01]  /*be60*/  FFMA.FTZ R15, R88, R16, R15 ;  /* 0x00000010580f7223 */ /* 0x000fe2000001000f */
[----:B------:R-:W-:-:S02]  /*be70*/  FSEL R41, R14, -INF , !P5 ;  /* 0xff8000000e297808 */ /* 0x000fc40006800000 */
[----:B------:R-:W-:Y:S02]  /*be80*/  I2FP.F32.S32 R27, R25 ;  /* 0x00000019001b7245 */ /* 0x000fe40000201400 */
[C---:B------:R-:W-:Y:S02]  /*be90*/  ISETP.GE.AND P6, PT, R25.reuse, R0, PT ;  /* 0x000000001900720c */ /* 0x040fe40003fc6270 */
[----:B------:R-:W-:Y:S01]  /*bea0*/  ISETP.GE.AND P5, PT, R25, R2, PT ;  /* 0x000000021900720c */ /* 0x000fe20003fa6270 */
[----:B------:R-:W-:Y:S02]  /*beb0*/  VIADD R25, R137, 0x61 ;  /* 0x0000006189197836 */ /* 0x000fe40000000000 */
[CC--:B------:R-:W-:Y:S01]  /*bec0*/  FFMA.FTZ R8, R88.reuse, R27.reuse, R8 ;  /* 0x0000001b58087223 */ /* 0x0c0fe20000010008 */
[----:B------:R-:W-:Y:S01]  /*bed0*/  FFMA.FTZ R10, R88, R27, R10 ;  /* 0x0000001b580a7223 */ /* 0x000fe2000001000a */
[----:B------:R-:W-:Y:S02]  /*bee0*/  FSEL R36, R13, -INF , !P4 ;  /* 0xff8000000d247808 */ /* 0x000fe40006000000 */
[----:B------:R-:W-:-:S02]  /*bef0*/  LOP3.LUT R13, R129, 0x68, R92, 0xfe, !PT ;  /* 0x00000068810d7812 */ /* 0x000fc400078efe5c */
[----:B------:R-:W-:Y:S02]  /*bf00*/  I2FP.F32.S32 R12, R25 ;  /* 0x00000019000c7245 */ /* 0x000fe40000201400 */
[----:B------:R-:W-:Y:S02]  /*bf10*/  FSEL R37, R15, -INF , !P3 ;  /* 0xff8000000f257808 */ /* 0x000fe40005800000 */
[----:B------:R-:W-:Y:S01]  /*bf20*/  FSEL R38, R8, -INF , !P6 ;  /* 0xff80000008267808 */ /* 0x000fe20007000000 */
[-C--:B------:R-:W-:Y:S01]  /*bf30*/  FFMA.FTZ R9, R88, R12.reuse, R9 ;  /* 0x0000000c58097223 */ /* 0x080fe20000010009 */
[----:B------:R-:W-:Y:S01]  /*bf40*/  FSEL R39, R10, -INF , !P5 ;  /* 0xff8000000a277808 */ /* 0x000fe20006800000 */
[----:B------:R-:W-:Y:S01]  /*bf50*/  FFMA.FTZ R11, R88, R12, R11 ;  /* 0x0000000c580b7223 */ /* 0x000fe2000001000b */
[----:B------:R-:W-:Y:S02]  /*bf60*/  I2FP.F32.S32 R15, R13 ;  /* 0x0000000d000f7245 */ /* 0x000fe40000201400 */
[----:B------:R-:W-:-:S02]  /*bf70*/  ISETP.GE.AND P6, PT, R13, R0, PT ;  /* 0x000000000d00720c */ /* 0x000fc40003fc6270 */
[----:B------:R-:W-:Y:S01]  /*bf80*/  ISETP.GE.AND P5, PT, R13, R2, PT ;  /* 0x000000020d00720c */ /* 0x000fe20003fa6270 */
[----:B------:R-:W-:Y:S01]  /*bf90*/  VIADD R13, R137, 0x69 ;  /* 0x00000069890d7836 */ /* 0x000fe20000000000 */
[C---:B------:R-:W-:Y:S01]  /*bfa0*/  ISETP.GE.AND P4, PT, R25.reuse, R0, PT ;  /* 0x000000001900720c */ /* 0x040fe20003f86270 */
[CC--:B------:R-:W-:Y:S01]  /*bfb0*/  FFMA.FTZ R4, R88.reuse, R15.reuse, R4 ;  /* 0x0000000f58047223 */ /* 0x0c0fe20000010004 */
[C---:B------:R-:W-:Y:S01]  /*bfc0*/  FFMA.FTZ R6, R88.reuse, R15, R6 ;  /* 0x0000000f58067223 */ /* 0x040fe20000010006 */
[----:B------:R-:W-:Y:S02]  /*bfd0*/  ISETP.GE.AND P3, PT, R25, R2, PT ;  /* 0x000000021900720c */ /* 0x000fe40003f66270 */
[----:B------:R-:W-:Y:S02]  /*bfe0*/  I2FP.F32.S32 R8, R13 ;  /* 0x0000000d00087245 */ /* 0x000fe40000201400 */
[----:B------:R-:W-:Y:S02]  /*bff0*/  FSEL R57, R9, -INF , !P4 ;  /* 0xff80000009397808 */ /* 0x000fe40006000000 */
[----:B------:R-:W-:Y:S01]  /*c000*/  LOP3.LUT R9, R129, 0x70, R92, 0xfe, !PT ;  /* 0x0000007081097812 */ /* 0x000fe200078efe5c */
[C---:B------:R-:W-:Y:S01]  /*c010*/  FFMA.FTZ R5, R88.reuse, R8, R5 ;  /* 0x0000000858057223 */ /* 0x040fe20000010005 */
[----:B------:R-:W-:Y:S01]  /*c020*/  ISETP.GE.AND P4, PT, R13, R0, PT ;  /* 0x000000000d00720c */ /* 0x000fe20003f86270 */
[----:B------:R-:W-:Y:S01]  /*c030*/  FFMA.FTZ R7, R88, R8, R7 ;  /* 0x0000000858077223 */ /* 0x000fe20000010007 */
[----:B------:R-:W-:-:S02]  /*c040*/  FSEL R59, R4, -INF , !P6 ;  /* 0xff800000043b7808 */ /* 0x000fc40007000000 */
[----:B------:R-:W-:Y:S02]  /*c050*/  FSEL R33, R6, -INF , !P5 ;  /* 0xff80000006217808 */ /* 0x000fe40006800000 */
[----:B------:R-:W-:Y:S02]  /*c060*/  I2FP.F32.S32 R27, R9 ;  /* 0x00000009001b7245 */ /* 0x000fe40000201400 */
[C---:B------:R-:W-:Y:S02]  /*c070*/  ISETP.GE.AND P6, PT, R9.reuse, R0, PT ;  /* 0x000000000900720c */ /* 0x040fe40003fc6270 */
[----:B------:R-:W-:Y:S01]  /*c080*/  ISETP.GE.AND P5, PT, R9, R2, PT ;  /* 0x000000020900720c */ /* 0x000fe20003fa6270 */
[----:B------:R-:W-:Y:S01]  /*c090*/  VIADD R9, R137, 0x71 ;  /* 0x0000007189097836 */ /* 0x000fe20000000000 */
[----:B------:R-:W-:Y:S01]  /*c0a0*/  FSEL R61, R5, -INF , !P4 ;  /* 0xff800000053d7808 */ /* 0x000fe20006000000 */
[CC--:B------:R-:W-:Y:S01]  /*c0b0*/  FFMA.FTZ R72, R88.reuse, R27.reuse, R72 ;  /* 0x0000001b58487223 */ /* 0x0c0fe20000010048 */
[----:B------:R-:W-:Y:S01]  /*c0c0*/  LOP3.LUT R5, R129, 0x78, R92, 0xfe, !PT ;  /* 0x0000007881057812 */ /* 0x000fe200078efe5c */
[----:B------:R-:W-:Y:S01]  /*c0d0*/  FFMA.FTZ R27, R88, R27, R74 ;  /* 0x0000001b581b7223 */ /* 0x000fe2000001004a */
[----:B------:R-:W-:-:S02]  /*c0e0*/  FSEL R35, R11, -INF , !P3 ;  /* 0xff8000000b237808 */ /* 0x000fc40005800000 */
[----:B------:R-:W-:Y:S02]  /*c0f0*/  I2FP.F32.S32 R29, R9 ;  /* 0x00000009001d7245 */ /* 0x000fe40000201400 */
[----:B------:R-:W-:Y:S02]  /*c100*/  ISETP.GE.AND P3, PT, R13, R2, PT ;  /* 0x000000020d00720c */ /* 0x000fe40003f66270 */
[----:B------:R-:W-:Y:S01]  /*c110*/  I2FP.F32.S32 R25, R5 ;  /* 0x0000000500197245 */ /* 0x000fe20000201400 */
[CC--:B------:R-:W-:Y:S01]  /*c120*/  FFMA.FTZ R16, R88.reuse, R29.reuse, R73 ;  /* 0x0000001d58107223 */ /* 0x0c0fe20000010049 */
[----:B------:R-:W-:Y:S01]  /*c130*/  FSEL R31, R7, -INF , !P3 ;  /* 0xff800000071f7808 */ /* 0x000fe20005800000 */
[C---:B------:R-:W-:Y:S01]  /*c140*/  FFMA.FTZ R29, R88.reuse, R29, R75 ;  /* 0x0000001d581d7223 */ /* 0x040fe2000001004b */
[----:B------:R-:W-:Y:S01]  /*c150*/  ISETP.GE.AND P4, PT, R9, R0, PT ;  /* 0x000000000900720c */ /* 0x000fe20003f86270 */
[CC--:B------:R-:W-:Y:S01]  /*c160*/  FFMA.FTZ R18, R88.reuse, R25.reuse, R48 ;  /* 0x0000001958127223 */ /* 0x0c0fe20000010030 */
[----:B------:R-:W-:Y:S01]  /*c170*/  LOP3.LUT R7, R129, 0x8, R92, 0xfe, !PT ;  /* 0x0000000881077812 */ /* 0x000fe200078efe5c */
[----:B------:R-:W-:Y:S01]  /*c180*/  FFMA.FTZ R25, R88, R25, R50 ;  /* 0x0000001958197223 */ /* 0x000fe20000010032 */
[----:B------:R-:W-:-:S02]  /*c190*/  FSEL R48, R72, -INF , !P6 ;  /* 0xff80000048307808 */ /* 0x000fc40007000000 */
[----:B------:R-:W-:Y:S02]  /*c1a0*/  FSEL R27, R27, -INF , !P5 ;  /* 0xff8000001b1b7808 */ /* 0x000fe40006800000 */
[C---:B------:R-:W-:Y:S02]  /*c1b0*/  ISETP.GE.AND P6, PT, R5.reuse, R0, PT ;  /* 0x000000000500720c */ /* 0x040fe40003fc6270 */
[----:B------:R-:W-:Y:S02]  /*c1c0*/  ISETP.GE.AND P5, PT, R5, R2, PT ;  /* 0x000000020500720c */ /* 0x000fe40003fa6270 */
[----:B------:R-:W-:Y:S02]  /*c1d0*/  I2FP.F32.S32 R5, R7 ;  /* 0x0000000700057245 */ /* 0x000fe40000201400 */
[----:B------:R-:W-:Y:S02]  /*c1e0*/  FSEL R16, R16, -INF , !P4 ;  /* 0xff80000010107808 */ /* 0x000fe40006000000 */
[----:B------:R-:W-:Y:S01]  /*c1f0*/  ISETP.GE.AND P4, PT, R7, R0, PT ;  /* 0x000000000700720c */ /* 0x000fe20003f86270 */
[----:B------:R-:W-:Y:S01]  /*c200*/  FFMA.FTZ R6, R88, R5, R56 ;  /* 0x0000000558067223 */ /* 0x000fe20000010038 */
[----:B------:R-:W-:-:S02]  /*c210*/  ISETP.GE.AND P3, PT, R9, R2, PT ;  /* 0x000000020900720c */ /* 0x000fc40003f66270 */
[--C-:B------:R-:W-:Y:S02]  /*c220*/  LOP3.LUT R7, R129, 0x10, R92.reuse, 0xfe, !PT ;  /* 0x0000001081077812 */ /* 0x100fe400078efe5c */
[----:B------:R-:W-:Y:S02]  /*c230*/  FSEL R29, R29, -INF , !P3 ;  /* 0xff8000001d1d7808 */ /* 0x000fe40005800000 */
[----:B------:R-:W-:Y:S02]  /*c240*/  I2FP.F32.S32 R5, R7 ;  /* 0x0000000700057245 */ /* 0x000fe40000201400 */
[----:B------:R-:W-:Y:S02]  /*c250*/  ISETP.GE.AND P3, PT, R7, R0, PT ;  /* 0x000000000700720c */ /* 0x000fe40003f66270 */
[----:B------:R-:W-:Y:S01]  /*c260*/  LOP3.LUT R7, R129, 0x18, R92, 0xfe, !PT ;  /* 0x0000001881077812 */ /* 0x000fe200078efe5c */
[----:B------:R-:W-:Y:S01]  /*c270*/  FFMA.FTZ R14, R88, R5, R52 ;  /* 0x00000005580e7223 */ /* 0x000fe20000010034 */
[----:B------:R-:W-:-:S02]  /*c280*/  FSEL R18, R18, -INF , !P6 ;  /* 0xff80000012127808 */ /* 0x000fc40007000000 */
[----:B------:R-:W-:Y:S02]  /*c290*/  I2FP.F32.S32 R5, R7 ;  /* 0x0000000700057245 */ /* 0x000fe40000201400 */
[-C--:B------:R-:W-:Y:S02]  /*c2a0*/  ISETP.GE.AND P6, PT, R7, R0.reuse, PT ;  /* 0x000000000700720c */ /* 0x080fe40003fc6270 */
[----:B------:R-:W-:Y:S01]  /*c2b0*/  LOP3.LUT R7, R129, 0x38, R92, 0xfe, !PT ;  /* 0x0000003881077812 */ /* 0x000fe200078efe5c */
[----:B------:R-:W-:Y:S01]  /*c2c0*/  FFMA.FTZ R12, R88, R5, R44 ;  /* 0x00000005580c7223 */ /* 0x000fe2000001002c */
[----:B------:R-:W-:Y:S02]  /*c2d0*/  FSEL R25, R25, -INF , !P5 ;  /* 0xff80000019197808 */ /* 0x000fe40006800000 */
[----:B------:R-:W-:Y:S02]  /*c2e0*/  I2FP.F32.S32 R5, R7 ;  /* 0x0000000700057245 */ /* 0x000fe40000201400 */
[----:B------:R-:W-:-:S02]  /*c2f0*/  ISETP.GE.AND P5, PT, R7, R0, PT ;  /* 0x000000000700720c */ /* 0x000fc40003fa6270 */
[----:B------:R-:W-:Y:S01]  /*c300*/  LOP3.LUT R7, R129, 0x40, R92, 0xfe, !PT ;  /* 0x0000004081077812 */ /* 0x000fe200078efe5c */
[----:B------:R-:W-:Y:S01]  /*c310*/  FFMA.FTZ R28, R88, R5, R28 ;  /* 0x00000005581c7223 */ /* 0x000fe2000001001c */
[----:B------:R-:W-:Y:S02]  /*c320*/  FSEL R6, R6, -INF , !P4 ;  /* 0xff80000006067808 */ /* 0x000fe40006000000 */
[----:B------:R-:W-:Y:S02]  /*c330*/  I2FP.F32.S32 R5, R7 ;  /* 0x0000000700057245 */ /* 0x000fe40000201400 */
[----:B------:R-:W-:Y:S02]  /*c340*/  ISETP.GE.AND P4, PT, R7, R0, PT ;  /* 0x000000000700720c */ /* 0x000fe40003f86270 */
[----:B------:R-:W-:Y:S01]  /*c350*/  LOP3.LUT R7, R129, 0x48, R92, 0xfe, !PT ;  /* 0x0000004881077812 */ /* 0x000fe200078efe5c */
[----:B------:R-:W-:Y:S01]  /*c360*/  FFMA.FTZ R24, R88, R5, R24 ;  /* 0x0000000558187223 */ /* 0x000fe20000010018 */
[----:B------:R-:W-:-:S02]  /*c370*/  FSEL R14, R14, -INF , !P3 ;  /* 0xff8000000e0e7808 */ /* 0x000fc40005800000 */
[----:B------:R-:W-:Y:S02]  /*c380*/  I2FP.F32.S32 R5, R7 ;  /* 0x0000000700057245 */ /* 0x000fe40000201400 */
[----:B------:R-:W-:Y:S02]  /*c390*/  ISETP.GE.AND P3, PT, R7, R0, PT ;  /* 0x000000000700720c */ /* 0x000fe40003f66270 */
[----:B------:R-:W-:Y:S01]  /*c3a0*/  FSEL R12, R12, -INF , !P6 ;  /* 0xff8000000c0c7808 */ /* 0x000fe20007000000 */
[----:B------:R-:W-:Y:S01]  /*c3b0*/  FFMA.FTZ R20, R88, R5, R20 ;  /* 0x0000000558147223 */ /* 0x000fe20000010014 */
[----:B------:R-:W-:Y:S02]  /*c3c0*/  LOP3.LUT R5, R129, 0x8, R92, 0xfe, !PT ;  /* 0x0000000881057812 */ /* 0x000fe400078efe5c */
[----:B------:R-:W-:Y:S02]  /*c3d0*/  FSEL R44, R28, -INF , !P5 ;  /* 0xff8000001c2c7808 */ /* 0x000fe40006800000 */
[----:B------:R-:W-:-:S02]  /*c3e0*/  I2FP.F32.S32 R7, R5 ;  /* 0x0000000500077245 */ /* 0x000fc40000201400 */
[-C--:B------:R-:W-:Y:S02]  /*c3f0*/  ISETP.GE.AND P6, PT, R5, R2.reuse, PT ;  /* 0x000000020500720c */ /* 0x080fe40003fc6270 */
[C---:B------:R-:W-:Y:S01]  /*c400*/  LOP3.LUT R5, R129.reuse, 0x10, R92, 0xfe, !PT ;  /* 0x0000001081057812 */ /* 0x040fe200078efe5c */
[C---:B------:R-:W-:Y:S01]  /*c410*/  FFMA.FTZ R7, R88.reuse, R7, R58 ;  /* 0x0000000758077223 */ /* 0x040fe2000001003a */
[--C-:B------:R-:W-:Y:S02]  /*c420*/  LOP3.LUT R9, R129, 0x40, R92.reuse, 0xfe, !PT ;  /* 0x0000004081097812 */ /* 0x100fe400078efe5c */
[----:B------:R-:W-:Y:S02]  /*c430*/  I2FP.F32.S32 R13, R5 ;  /* 0x00000005000d7245 */ /* 0x000fe40000201400 */
[----:B------:R-:W-:Y:S02]  /*c440*/  ISETP.GE.AND P5, PT, R5, R2, PT ;  /* 0x000000020500720c */ /* 0x000fe40003fa6270 */
[----:B------:R-:W-:Y:S01]  /*c450*/  LOP3.LUT R5, R129, 0x18, R92, 0xfe, !PT ;  /* 0x0000001881057812 */ /* 0x000fe200078efe5c */
[----:B------:R-:W-:Y:S01]  /*c460*/  FFMA.FTZ R13, R88, R13, R54 ;  /* 0x0000000d580d7223 */ /* 0x000fe20000010036 */
[----:B------:R-:W-:-:S02]  /*c470*/  FSEL R50, R24, -INF , !P4 ;  /* 0xff80000018327808 */ /* 0x000fc40006000000 */
[----:B------:R-:W-:Y:S02]  /*c480*/  I2FP.F32.S32 R15, R5 ;  /* 0x00000005000f7245 */ /* 0x000fe40000201400 */
[-C--:B------:R-:W-:Y:S02]  /*c490*/  ISETP.GE.AND P4, PT, R5, R2.reuse, PT ;  /* 0x000000020500720c */ /* 0x080fe40003f86270 */
[----:B------:R-:W-:Y:S01]  /*c4a0*/  I2FP.F32.S32 R5, R9 ;  /* 0x0000000900057245 */ /* 0x000fe20000201400 */
[----:B------:R-:W-:Y:S01]  /*c4b0*/  FFMA.FTZ R15, R88, R15, R46 ;  /* 0x0000000f580f7223 */ /* 0x000fe2000001002e */
[----:B------:R-:W-:Y:S02]  /*c4c0*/  FSEL R28, R20, -INF , !P3 ;  /* 0xff800000141c7808 */ /* 0x000fe40005800000 */
[----:B------:R-:W-:Y:S01]  /*c4d0*/  ISETP.GE.AND P3, PT, R9, R2, PT ;  /* 0x000000020900720c */ /* 0x000fe20003f66270 */
[----:B------:R-:W-:Y:S01]  /*c4e0*/  FFMA.FTZ R26, R88, R5, R26 ;  /* 0x00000005581a7223 */ /* 0x000fe2000001001a */
[----:B------:R-:W-:-:S02]  /*c4f0*/  LOP3.LUT R9, R129, 0x48, R92, 0xfe, !PT ;  /* 0x0000004881097812 */ /* 0x000fc400078efe5c */
[----:B------:R-:W-:Y:S02]  /*c500*/  FSEL R7, R7, -INF , !P6 ;  /* 0xff80000007077808 */ /* 0x000fe40007000000 */
[----:B------:R-:W-:Y:S02]  /*c510*/  I2FP.F32.S32 R5, R9 ;  /* 0x0000000900057245 */ /* 0x000fe40000201400 */
[----:B------:R-:W-:Y:S02]  /*c520*/  ISETP.GE.AND P6, PT, R9, R2, PT ;  /* 0x000000020900720c */ /* 0x000fe40003fc6270 */
[----:B------:R-:W-:Y:S01]  /*c530*/  LOP3.LUT R9, R129, 0x38, R92, 0xfe, !PT ;  /* 0x0000003881097812 */ /* 0x000fe200078efe5c */
[----:B------:R-:W-:Y:S01]  /*c540*/  FFMA.FTZ R22, R88, R5, R22 ;  /* 0x0000000558167223 */ /* 0x000fe20000010016 */
[----:B------:R-:W-:Y:S02]  /*c550*/  FSEL R15, R15, -INF , !P4 ;  /* 0xff8000000f0f7808 */ /* 0x000fe40006000000 */
[----:B------:R-:W-:-:S02]  /*c560*/  I2FP.F32.S32 R5, R9 ;  /* 0x0000000900057245 */ /* 0x000fc40000201400 */
[----:B------:R-:W-:Y:S02]  /*c570*/  FSEL R13, R13, -INF , !P5 ;  /* 0xff8000000d0d7808 */ /* 0x000fe40006800000 */
[----:B------:R-:W-:Y:S01]  /*c580*/  ISETP.GE.AND P4, PT, R65, R0, PT ;  /* 0x000000004100720c */ /* 0x000fe20003f86270 */
[C---:B------:R-:W-:Y:S01]  /*c590*/  FFMA.FTZ R30, R88.reuse, R5, R30 ;  /* 0x00000005581e7223 */ /* 0x040fe2000001001e */
[----:B------:R-:W-:Y:S02]  /*c5a0*/  I2FP.F32.S32 R5, R65 ;  /* 0x0000004100057245 */ /* 0x000fe40000201400 */
[----:B------:R-:W-:Y:S02]  /*c5b0*/  ISETP.GE.AND P5, PT, R9, R2, PT ;  /* 0x000000020900720c */ /* 0x000fe40003fa6270 */
[----:B------:R-:W-:Y:S01]  /*c5c0*/  I2FP.F32.S32 R9, R137 ;  /* 0x0000008900097245 */ /* 0x000fe20000201400 */
[----:B------:R-:W-:Y:S01]  /*c5d0*/  FFMA.FTZ R8, R88, R5, R60 ;  /* 0x0000000558087223 */ /* 0x000fe2000001003c */
[----:B------:R-:W-:Y:S01]  /*c5e0*/  VIADD R5, R65, 0x49 ;  /* 0x0000004941057836 */ /* 0x000fe20000000000 */
[----:B------:R-:W-:-:S02]  /*c5f0*/  FSEL R65, R26, -INF , !P3 ;  /* 0xff8000001a417808 */ /* 0x000fc40005800000 */
[C---:B------:R-:W-:Y:S01]  /*c600*/  ISETP.GE.AND P3, PT, R137.reuse, R2, PT ;  /* 0x000000028900720c */ /* 0x040fe20003f66270 */
[----:B------:R-:W-:Y:S01]  /*c610*/  VIADD R137, R137, 0x79 ;  /* 0x0000007989897836 */ /* 0x000fe20000000000 */
[----:B------:R-:W-:Y:S01]  /*c620*/  I2FP.F32.S32 R4, R5 ;  /* 0x0000000500047245 */ /* 0x000fe20000201400 */
[----:B------:R-:W-:Y:S01]  /*c630*/  FFMA.FTZ R9, R88, R9, R62 ;  /* 0x0000000958097223 */ /* 0x000fe2000001003e */
[----:B------:R-:W-:Y:S02]  /*c640*/  FSEL R73, R30, -INF , !P5 ;  /* 0xff8000001e497808 */ /* 0x000fe40006800000 */
[----:B------:R-:W-:Y:S01]  /*c650*/  I2FP.F32.S32 R20, R137 ;  /* 0x0000008900147245 */ /* 0x000fe20000201400 */
[CC--:B------:R-:W-:Y:S01]  /*c660*/  FFMA.FTZ R46, R88.reuse, R4.reuse, R21 ;  /* 0x00000004582e7223 */ /* 0x0c0fe20000010015 */
[----:B------:R-:W-:Y:S01]  /*c670*/  FFMA.FTZ R21, R88, R4, R23 ;  /* 0x0000000458157223 */ /* 0x000fe20000010017 */
[----:B------:R-:W-:Y:S02]  /*c680*/  FSEL R23, R22, -INF , !P6 ;  /* 0xff80000016177808 */ /* 0x000fe40007000000 */
[-C--:B------:R-:W-:Y:S01]  /*c690*/  FFMA.FTZ R24, R88, R20.reuse, R49 ;  /* 0x0000001458187223 */ /* 0x080fe20000010031 */
[----:B------:R-:W-:Y:S01]  /*c6a0*/  FSEL R8, R8, -INF , !P4 ;  /* 0xff80000008087808 */ /* 0x000fe20006000000 */
[----:B------:R-:W-:Y:S01]  /*c6b0*/  FFMA.FTZ R20, R88, R20, R51 ;  /* 0x0000001458147223 */ /* 0x000fe20000010033 */
[----:B------:R-:W-:-:S02]  /*c6c0*/  FSEL R9, R9, -INF , !P3 ;  /* 0xff80000009097808 */ /* 0x000fc40005800000 */
[-C--:B------:R-:W-:Y:S02]  /*c6d0*/  ISETP.GE.AND P6, PT, R5, R0.reuse, PT ;  /* 0x000000000500720c */ /* 0x080fe40003fc6270 */
[----:B------:R-:W-:Y:S02]  /*c6e0*/  ISETP.GE.AND P5, PT, R137, R0, PT ;  /* 0x000000008900720c */ /* 0x000fe40003fa6270 */
[-C--:B------:R-:W-:Y:S02]  /*c6f0*/  ISETP.GE.AND P4, PT, R5, R2.reuse, PT ;  /* 0x000000020500720c */ /* 0x080fe40003f86270 */
        /* <DEDUP_REMOVED lines=21> */
[----:B------:R-:W-:-:S05]  /*c850*/  IMAD R5, R2, R5, R11 ;  /* 0x0000000502057224 */ /* 0x000fca00078e020b */
[----:B------:R-:W-:-:S13]  /*c860*/  ISETP.GT.U32.AND P5, PT, R2, R5, PT ;  /* 0x000000050200720c */ /* 0x000fda0003fa4070 */
[----:B------:R-:W-:Y:S02]  /*c870*/  @!P5 IMAD.IADD R5, R5, 0x1, -R2 ;  /* 0x000000010505d824 */ /* 0x000fe400078e0a02 */
[----:B------:R-:W-:-:S03]  /*c880*/  @!P5 VIADD R10, R10, 0x1 ;  /* 0x000000010a0ad836 */ /* 0x000fc60000000000 */
[----:B------:R-:W-:Y:S02]  /*c890*/  ISETP.GE.U32.AND P6, PT, R5, R2, PT ;  /* 0x000000020500720c */ /* 0x000fe40003fc6070 */
[CC--:B------:R-:W-:Y:S02]  /*c8a0*/  LOP3.LUT R5, R129.reuse, R4.reuse, RZ, 0x3c, !PT ;  /* 0x0000000481057212 */ /* 0x0c0fe400078e3cff */
[----:B------:R-:W-:Y:S02]  /*c8b0*/  IADD3 R129, R129, -0x80, RZ ;  /* 0xffffff8081817810 */ /* 0x000fe40007ffe0ff */
[----:B------:R-:W-:Y:S02]  /*c8c0*/  ISETP.GE.AND P4, PT, R5, RZ, PT ;  /* 0x000000ff0500720c */ /* 0x000fe40003f86270 */
[----:B------:R-:W-:Y:S02]  /*c8d0*/  IABS R5, R129 ;  /* 0x0000008100057213 */ /* 0x000fe40000000000 */
[----:B------:R-:W-:-:S03]  /*c8e0*/  LOP3.LUT R129, R129, R4, RZ, 0x3c, !PT ;  /* 0x0000000481817212 */ /* 0x000fc600078e3cff */
[----:B------:R-:W-:Y:S01]  /*c8f0*/  IMAD.HI.U32 R0, R0, R5, RZ ;  /* 0x0000000500007227 */ /* 0x000fe200078e00ff */
[----:B------:R-:W-:-:S03]  /*c900*/  ISETP.GE.AND P2, PT, R129, RZ, PT ;  /* 0x000000ff8100720c */ /* 0x000fc60003f46270 */
[----:B------:R-:W-:Y:S02]  /*c910*/  IMAD.MOV R11, RZ, RZ, -R0 ;  /* 0x000000ffff0b7224 */ /* 0x000fe400078e0a00 */
[----:B------:R-:W-:Y:S02]  /*c920*/  @P6 VIADD R10, R10, 0x1 ;  /* 0x000000010a0a6836 */ /* 0x000fe40000000000 */
[----:B------:R-:W-:-:S03]  /*c930*/  IMAD R5, R2, R11, R5 ;  /* 0x0000000b02057224 */ /* 0x000fc600078e0205 */
[----:B------:R-:W-:Y:S02]  /*c940*/  @!P4 IADD3 R10, -R10, RZ, RZ ;  /* 0x000000ff0a0ac210 */ /* 0x000fe40007ffe1ff */
[----:B------:R-:W-:-:S13]  /*c950*/  ISETP.GT.U32.AND P3, PT, R2, R5, PT ;  /* 0x000000050200720c */ /* 0x000fda0003f64070 */
        /* <DEDUP_REMOVED lines=18> */
[----:B------:R-:W-:-:S04]  /*ca80*/  IMAD R74, R49, R0, RZ ;  /* 0x00000000314a7224 */ /* 0x000fc800078e02ff */
[C---:B------:R-:W-:Y:S02]  /*ca90*/  IMAD R74, R11.reuse, UR5, R74 ;  /* 0x000000050b4a7c24 */ /* 0x040fe4000f8e024a */
[----:B------:R-:W-:-:S05]  /*caa0*/  IMAD.WIDE.U32 R10, R11, R0, RZ ;  /* 0x000000000b0a7225 */ /* 0x000fca00078e00ff */
[----:B------:R-:W-:Y:S02]  /*cab0*/  IADD3 R75, R11, R74, RZ ;  /* 0x0000004a0b4b7210 */ /* 0x000fe40007ffe0ff */
[----:B------:R-:W-:Y:S01]  /*cac0*/  MOV R74, R10 ;  /* 0x0000000a004a7202 */ /* 0x000fe20000000f00 */
[----:B--2---:R-:W-:Y:S02]  /*cad0*/  IMAD.IADD R2, R2, 0x1, -R5 ;  /* 0x0000000102027824 */ /* 0x004fe400078e0a05 */
[----:B------:R-:W1:Y:S03]  /*cae0*/  LDC.64 R4, c[0x0][0x230] ;  /* 0x00008c00ff047b82 */ /* 0x000e660000000a00 */
[----:B------:R-:W-:-:S05]  /*caf0*/  SHF.R.S32.HI R11, RZ, 0x1f, R2 ;  /* 0x0000001fff0b7819 */ /* 0x000fca0000011402 */
[-C--:B-1----:R-:W-:Y:S02]  /*cb00*/  IMAD R11, R11, R4.reuse, RZ ;  /* 0x000000040b0b7224 */ /* 0x082fe400078e02ff */
[----:B------:R-:W-:-:S04]  /*cb10*/  IMAD.WIDE.U32 R74, R2, R4, R74 ;  /* 0x00000004024a7225 */ /* 0x000fc800078e004a */
[----:B------:R-:W-:-:S04]  /*cb20*/  IMAD R5, R2, R5, R11 ;  /* 0x0000000502057224 */ /* 0x000fc800078e020b */
[----:B------:R-:W-:Y:S01]  /*cb30*/  IMAD.IADD R5, R75, 0x1, R5 ;  /* 0x000000014b057824 */ /* 0x000fe200078e0205 */
[----:B------:R-:W-:Y:S06]  /*cb40*/  BRA `(.L_x_4688) ;  /* 0x0000000000107947 */ /* 0x000fec0003800000 */
.L_x_4687:
[----:B------:R-:W1:Y:S02]  /*cb50*/  LDC R0, c[0x0][0x248] ;  /* 0x00009200ff007b82 */ /* 0x000e640000000800 */
[----:B-1----:R-:W-:-:S05]  /*cb60*/  IMAD.SHL.U32 R74, R0, 0x80, RZ ;  /* 0x00000080004a7824 */ /* 0x002fca00078e00ff */
[----:B------:R-:W-:-:S04]  /*cb70*/  IADD3 R74, -R74, RZ, RZ ;  /* 0x000000ff4a4a7210 */ /* 0x000fc80007ffe1ff */
[----:B------:R-:W-:-:S07]  /*cb80*/  SHF.R.S32.HI R5, RZ, 0x1f, R74 ;  /* 0x0000001fff057819 */ /* 0x000fce000001144a */
.L_x_4688:
        /* <DEDUP_REMOVED lines=15> */
[----:B------:R-:W2:Y:S01]  /*cc80*/  @!P0 LDC R2, c[0x0][0x24c] ;  /* 0x00009300ff028b82 */ /* 0x000ea20000000800 */
[----:B------:R-:W-:-:S02]  /*cc90*/  @!P0 LEA R4, P2, R0, R74, 0x6 ;  /* 0x0000004a00048211 */ /* 0x000fc400078430ff */
[----:B------:R-:W-:Y:S01]  /*cca0*/  @!PT LDS RZ, [RZ] ;  /* 0x00000000fffff984 */ /* 0x000fe20000000800 */
[----:B------:R-:W-:Y:S01]  /*ccb0*/  @!PT LDS RZ, [RZ] ;  /* 0x00000000fffff984 */ /* 0x000fe20000000800 */
[----:B------:R-:W-:Y:S01]  /*ccc0*/  @!PT LDS RZ, [RZ] ;  /* 0x00000000fffff984 */ /* 0x000fe20000000800 */
[----:B------:R1:W-:Y:S04]  /*ccd0*/  @!P0 LDGSTS.E.BYPASS.LTC128B.128 [R122+0x1800], desc[UR6][R10.64] ;  /* 0x018000000a7a8fae */ /* 0x0003e8000b901d46 */
[----:B------:R1:W-:Y:S01]  /*cce0*/  @P0 STS.128 [R122+0x2000], RZ ;  /* 0x002000ff7a000388 */ /* 0x0003e20000000c00 */
[----:B--2---:R-:W-:Y:S02]  /*ccf0*/  @!P0 LEA.HI.X R2, R0, R5, R2, 0x6, P2 ;  /* 0x0000000500028211 */ /* 0x004fe400010f3402 */
[----:B------:R-:W-:-:S04]  /*cd00*/  @!P0 LEA R140, P2, R4, R120, 0x1 ;  /* 0x00000078048c8211 */ /* 0x000fc800078408ff */
        /* <DEDUP_REMOVED lines=10> */
[----:B-1----:R-:W-:-:S05]  /*cdb0*/  IMAD.WIDE.U32 R140, R0, 0x60, R4 ;  /* 0x00000060008c7825 */ /* 0x002fca00078e0004 */
[----:B------:R-:W-:Y:S02]  /*cdc0*/  IADD3 R0, R141, UR4, RZ ;  /* 0x000000048d007c10 */ /* 0x000fe4000fffe0ff */
[----:B------:R-:W-:-:S04]  /*cdd0*/  LEA R10, P0, R140, R120, 0x1 ;  /* 0x000000788c0a7211 */ /* 0x000fc800078008ff */
[----:B------:R-:W-:-:S05]  /*cde0*/  LEA.HI.X R11, R140, R121, R0, 0x1, P0 ;  /* 0x000000798c0b7211 */ /* 0x000fca00000f0c00 */
[----:B------:R-:W-:Y:S01]  /*cdf0*/  @!PT LDS RZ, [RZ] ;  /* 0x00000000fffff984 */ /* 0x000fe20000000800 */
[----:B------:R-:W-:Y:S01]  /*ce00*/  @!PT LDS RZ, [RZ] ;  /* 0x00000000fffff984 */ /* 0x000fe20000000800 */
[----:B------:R-:W-:Y:S01]  /*ce10*/  @!PT LDS RZ, [RZ] ;  /* 0x00000000fffff984 */ /* 0x000fe20000000800 */
[----:B------:R2:W-:Y:S04]  /*ce20*/  LDGSTS.E.BYPASS.LTC128B.128 [R122+0x2800], desc[UR6][R10.64] ;  /* 0x028000000a7a7fae */ /* 0x0005e8000b901d46 */
.L_x_4690:
[----:B------:R-:W-:Y:S05]  /*ce30*/  BSYNC B0 ;  /* 0x0000000000007941 */ /* 0x000fea0003800000 */
.L_x_4689:
[----:B------:R-:W0:Y:S01]  /*ce40*/  LDGDEPBAR ;  /* 0x00000000000079af */ /* 0x000e220000000000 */
[----:B------:R-:W-:-:S04]  /*ce50*/  LEA R120, P0, R74, R120, 0x1 ;  /* 0x000000784a787211 */ /* 0x000fc800078008ff */
[----:B------:R-:W-:-:S09]  /*ce60*/  LEA.HI.X R121, R74, R121, R5, 0x1, P0 ;  /* 0x000000794a797211 */ /* 0x000fd200000f0c05 */
.L_x_4686:
        /* <DEDUP_REMOVED lines=60> */
[----:B------:R-:W-:-:S04]  /*d230*/  FMNMX.FTZ R5, R18, R5, !PT ;  /* 0x0000000512057209 */ /* 0x000fc80007810000 */
[----:B------:R-:W-:Y:S02]  /*d240*/  FMNMX.FTZ R2, R24, R5, !PT ;  /* 0x0000000518027209 */ /* 0x000fe40007810000 */
[----:B------:R-:W-:-:S03]  /*d250*/  FMNMX.FTZ R5, R25, R0, !PT ;  /* 0x0000000019057209 */ /* 0x000fc60007810000 */
[----:B------:R-:W3:Y:S01]  /*d260*/  SHFL.BFLY PT, R51, R2, 0x2, 0x1f ;  /* 0x0c401f0002337f89 */ /* 0x000ee200000e0000 */
[----:B-12---:R-:W-:-:S05]  /*d270*/  FMNMX.FTZ R10, R20, R5, !PT ;  /* 0x00000005140a7209 */ /* 0x006fca0007810000 */
[----:B------:R-:W1:Y:S01]  /*d280*/  SHFL.BFLY PT, R11, R10, 0x2, 0x1f ;  /* 0x0c401f000a0b7f89 */ /* 0x000e6200000e0000 */
[----:B---3--:R-:W-:-:S05]  /*d290*/  FMNMX.FTZ R51, R2, R51, !PT ;  /* 0x0000003302337209 */ /* 0x008fca0007810000 */
[----:B------:R-:W2:Y:S01]  /*d2a0*/  SHFL.BFLY PT, R0, R51, 0x1, 0x1f ;  /* 0x0c201f0033007f89 */ /* 0x000ea200000e0000 */
[----:B-1----:R-:W-:-:S05]  /*d2b0*/  FMNMX.FTZ R11, R10, R11, !PT ;  /* 0x0000000b0a0b7209 */ /* 0x002fca0007810000 */
[----:B------:R-:W1:Y:S01]  /*d2c0*/  SHFL.BFLY PT, R2, R11, 0x1, 0x1f ;  /* 0x0c201f000b027f89 */ /* 0x000e6200000e0000 */
[----:B--2---:R-:W-:-:S04]  /*d2d0*/  FMNMX.FTZ R0, R51, R0, !PT ;  /* 0x0000000033007209 */ /* 0x004fc80007810000 */
[C---:B------:R-:W-:Y:S01]  /*d2e0*/  FSETP.NEU.FTZ.AND P0, PT, R0.reuse, -INF , PT ;  /* 0xff8000000000780b */ /* 0x040fe20003f1d000 */
[C---:B------:R-:W-:Y:S01]  /*d2f0*/  FMUL.FTZ R49, R0.reuse, UR8 ;  /* 0x0000000800317c20 */ /* 0x040fe20008410000 */
[----:B-1----:R-:W-:Y:S02]  /*d300*/  FMNMX.FTZ R2, R11, R2, !PT ;  /* 0x000000020b027209 */ /* 0x002fe40007810000 */
[----:B------:R-:W-:Y:S02]  /*d310*/  FSEL R5, R0, RZ, P0 ;  /* 0x000000ff00057208 */ /* 0x000fe40000000000 */
[----:B------:R-:W-:Y:S01]  /*d320*/  FSEL R49, R49, RZ, P0 ;  /* 0x000000ff31317208 */ /* 0x000fe20000000000 */
[C---:B------:R-:W-:Y:S01]  /*d330*/  FMUL.FTZ R22, R2.reuse, UR8 ;  /* 0x0000000802167c20 */ /* 0x040fe20008410000 */
[----:B------:R-:W-:Y:S01]  /*d340*/  FSETP.NEU.FTZ.AND P0, PT, R2, -INF , PT ;  /* 0xff8000000200780b */ /* 0x000fe20003f1d000 */
[----:B------:R-:W-:Y:S02]  /*d350*/  FADD.FTZ R5, R68, -R5 ;  /* 0x8000000544057221 */ /* 0x000fe40000010000 */
[--C-:B------:R-:W-:Y:S01]  /*d360*/  FFMA.FTZ R4, R8, UR8, -R49.reuse ;  /* 0x0000000808047c23 */ /* 0x100fe20008010831 */
[----:B------:R-:W-:Y:S01]  /*d370*/  FSEL R22, R22, RZ, P0 ;  /* 0x000000ff16167208 */ /* 0x000fe20000000000 */
[----:B------:R-:W-:Y:S01]  /*d380*/  FMUL.FTZ R5, R5, UR8 ;  /* 0x0000000805057c20 */ /* 0x000fe20008410000 */
[--C-:B------:R-:W-:Y:S01]  /*d390*/  FFMA.FTZ R129, R6, UR8, -R49.reuse ;  /* 0x0000000806817c23 */ /* 0x100fe20008010831 */
[----:B------:R-:W-:Y:S01]  /*d3a0*/  FSEL R6, R2, RZ, P0 ;  /* 0x000000ff02067208 */ /* 0x000fe20000000000 */
[--C-:B------:R-:W-:Y:S01]  /*d3b0*/  FFMA.FTZ R30, R138, UR8, -R49.reuse ;  /* 0x000000088a1e7c23 */ /* 0x100fe20008010831 */
[----:B------:R-:W-:Y:S01]  /*d3c0*/  MUFU.EX2 R4, R4 ;  /* 0x0000000400047308 */ /* 0x000fe20000000800 */
[----:B------:R-:W-:Y:S01]  /*d3d0*/  FFMA.FTZ R52, R9, UR8, -R22 ;  /* 0x0000000809347c23 */ /* 0x000fe20008010816 */
[--C-:B------:R-:W-:Y:S01]  /*d3e0*/  FFMA.FTZ R56, R136, UR8, -R49.reuse ;  /* 0x0000000888387c23 */ /* 0x100fe20008010831 */
[----:B------:R-:W1:Y:S01]  /*d3f0*/  LDSM.16.MT88.4 R8, [R125+0x3000] ;  /* 0x003000007d08783b */ /* 0x000e620000004200 */
[----:B------:R-:W-:Y:S01]  /*d400*/  FADD.FTZ R6, R69, -R6 ;  /* 0x8000000645067221 */ /* 0x000fe20000010000 */
[--C-:B------:R-:W-:Y:S01]  /*d410*/  FFMA.FTZ R135, R135, UR8, -R22.reuse ;  /* 0x0000000887877c23 */ /* 0x100fe20008010816 */
[--C-:B------:R-:W-:Y:S01]  /*d420*/  FFMA.FTZ R60, R131, UR8, -R22.reuse ;  /* 0x00000008833c7c23 */ /* 0x100fe20008010816 */
[--C-:B------:R-:W-:Y:S01]  /*d430*/  FFMA.FTZ R68, R14, UR8, -R49.reuse ;  /* 0x000000080e447c23 */ /* 0x100fe20008010831 */
[----:B------:R-:W2:Y:S01]  /*d440*/  MUFU.EX2 R5, R5 ;  /* 0x0000000500057308 */ /* 0x000ea20000000800 */
[----:B------:R-:W-:Y:S01]  /*d450*/  FMUL.FTZ R54, R6, UR8 ;  /* 0x0000000806367c20 */ /* 0x000fe20008410000 */
        /* <DEDUP_REMOVED lines=9> */
[----:B------:R-:W-:Y:S01]  /*d4f0*/  FFMA.FTZ R62, R70, UR8, -R49 ;  /* 0x00000008463e7c23 */ /* 0x000fe20008010831 */
[----:B------:R-:W-:Y:S01]  /*d500*/  LDSM.16.MT88.4 R12, [R125+0x3800] ;  /* 0x003800007d0c783b */ /* 0x000fe20000004200 */
[--C-:B------:R-:W-:Y:S01]  /*d510*/  FFMA.FTZ R43, R43, UR8, -R22.reuse ;  /* 0x000000082b2b7c23 */ /* 0x100fe20008010816 */
[--C-:B------:R-:W-:Y:S01]  /*d520*/  FFMA.FTZ R41, R41, UR8, -R22.reuse ;  /* 0x0000000829297c23 */ /* 0x100fe20008010816 */
[----:B------:R-:W-:Y:S01]  /*d530*/  FFMA.FTZ R35, R35, UR8, -R22 ;  /* 0x0000000823237c23 */ /* 0x000fe20008010816 */
[----:B------:R-:W-:Y:S01]  /*d540*/  MUFU.EX2 R129, R129 ;  /* 0x0000008100817308 */ /* 0x000fe20000000800 */
[-C--:B--2---:R-:W-:Y:S01]  /*d550*/  FFMA.FTZ R51, R89, R5.reuse, R4 ;  /* 0x0000000559337223 */ /* 0x084fe20000010004 */
[--C-:B------:R-:W-:Y:S01]  /*d560*/  FFMA.FTZ R89, R7, UR8, -R22.reuse ;  /* 0x0000000807597c23 */ /* 0x100fe20008010816 */
[-C--:B------:R-:W-:Y:S01]  /*d570*/  FMUL.FTZ R112, R112, R5.reuse ;  /* 0x0000000570707220 */ /* 0x080fe20000410000 */
[-C--:B------:R-:W-:Y:S01]  /*d580*/  FMUL.FTZ R113, R113, R5.reuse ;  /* 0x0000000571717220 */ /* 0x080fe20000410000 */
[-C--:B------:R-:W-:Y:S01]  /*d590*/  FMUL.FTZ R108, R108, R5.reuse ;  /* 0x000000056c6c7220 */ /* 0x080fe20000410000 */
[-C--:B------:R-:W-:Y:S01]  /*d5a0*/  FMUL.FTZ R109, R109, R5.reuse ;  /* 0x000000056d6d7220 */ /* 0x080fe20000410000 */
[-C--:B------:R-:W-:Y:S01]  /*d5b0*/  FMUL.FTZ R104, R104, R5.reuse ;  /* 0x0000000568687220 */ /* 0x080fe20000410000 */
[----:B------:R-:W2:Y:S01]  /*d5c0*/  MUFU.EX2 R56, R56 ;  /* 0x0000003800387308 */ /* 0x000ea20000000800 */
[-C--:B------:R-:W-:Y:S01]  /*d5d0*/  FMUL.FTZ R105, R105, R5.reuse ;  /* 0x0000000569697220 */ /* 0x080fe20000410000 */
[-C--:B------:R-:W-:Y:S01]  /*d5e0*/  FMUL.FTZ R100, R100, R5.reuse ;  /* 0x0000000564647220 */ /* 0x080fe20000410000 */
[----:B------:R-:W-:Y:S01]  /*d5f0*/  FMUL.FTZ R101, R101, R5 ;  /* 0x0000000565657220 */ /* 0x000fe20000410000 */
[C---:B---3--:R-:W-:Y:S01]  /*d600*/  F2FP.BF16.F32.PACK_AB R4, R30.reuse, R4 ;  /* 0x000000041e04723e */ /* 0x048fe200000010ff */
[----:B------:R-:W-:Y:S01]  /*d610*/  FADD.FTZ R74, R30, R51 ;  /* 0x000000331e4a7221 */ /* 0x000fe20000010000 */
[--C-:B------:R-:W-:Y:S01]  /*d620*/  FFMA.FTZ R51, R126, UR8, -R49.reuse ;  /* 0x000000087e337c23 */ /* 0x100fe20008010831 */
[----:B------:R-:W-:Y:S01]  /*d630*/  FFMA.FTZ R30, R128, UR8, -R49 ;  /* 0x00000008801e7c23 */ /* 0x000fe20008010831 */
[----:B------:R-:W-:Y:S01]  /*d640*/  MUFU.EX2 R52, R52 ;  /* 0x0000003400347308 */ /* 0x000fe20000000800 */
[--C-:B------:R-:W-:Y:S01]  /*d650*/  FFMA.FTZ R33, R33, UR8, -R22.reuse ;  /* 0x0000000821217c23 */ /* 0x100fe20008010816 */
[--C-:B------:R-:W-:Y:S01]  /*d660*/  FFMA.FTZ R39, R39, UR8, -R22.reuse ;  /* 0x0000000827277c23 */ /* 0x100fe20008010816 */
[--C-:B------:R-:W-:Y:S01]  /*d670*/  FFMA.FTZ R27, R27, UR8, -R22.reuse ;  /* 0x000000081b1b7c23 */ /* 0x100fe20008010816 */
[--C-:B------:R-:W-:Y:S01]  /*d680*/  FFMA.FTZ R25, R25, UR8, -R22.reuse ;  /* 0x0000000819197c23 */ /* 0x100fe20008010816 */
[----:B------:R-:W-:-:S03]  /*d690*/  FFMA.FTZ R20, R20, UR8, -R22 ;  /* 0x0000000814147c23 */ /* 0x000fc60008010816 */
[----:B------:R-:W3:Y:S01]  /*d6a0*/  MUFU.EX2 R135, R135 ;  /* 0x0000008700877308 */ /* 0x000ee20000000800 */
[----:B--2---:R-:W-:Y:S01]  /*d6b0*/  F2FP.BF16.F32.PACK_AB R6, R56, R129 ;  /* 0x000000813806723e */ /* 0x004fe200000010ff */
[----:B------:R-:W-:-:S04]  /*d6c0*/  FADD.FTZ R129, R129, R74 ;  /* 0x0000004a81817221 */ /* 0x000fc80000010000 */
[----:B------:R-:W-:Y:S01]  /*d6d0*/  FADD.FTZ R129, R56, R129 ;  /* 0x0000008138817221 */ /* 0x000fe20000010000 */
[--C-:B------:R-:W-:Y:S01]  /*d6e0*/  FFMA.FTZ R56, R44, UR8, -R49.reuse ;  /* 0x000000082c387c23 */ /* 0x100fe20008010831 */
[----:B------:R-:W-:Y:S01]  /*d6f0*/  MUFU.EX2 R89, R89 ;  /* 0x0000005900597308 */ /* 0x000fe20000000800 */
[--C-:B------:R-:W-:Y:S01]  /*d700*/  FFMA.FTZ R44, R34, UR8, -R49.reuse ;  /* 0x00000008222c7c23 */ /* 0x100fe20008010831 */
[--C-:B------:R-:W-:Y:S01]  /*d710*/  FFMA.FTZ R34, R38, UR8, -R49.reuse ;  /* 0x0000000826227c23 */ /* 0x100fe20008010831 */
[----:B------:R-:W-:Y:S01]  /*d720*/  FFMA.FTZ R38, R21, UR8, -R22 ;  /* 0x0000000815267c23 */ /* 0x000fe20008010816 */
[----:B------:R-:W-:-:S04]  /*d730*/  FFMA.FTZ R21, R16, UR8, -R49 ;  /* 0x0000000810157c23 */ /* 0x000fc80008010831 */
[----:B------:R-:W2:Y:S01]  /*d740*/  MUFU.EX2 R54, R54 ;  /* 0x0000003600367308 */ /* 0x000ea20000000800 */
[----:B---3--:R-:W-:-:S07]  /*d750*/  F2FP.BF16.F32.PACK_AB R5, R135, R52 ;  /* 0x000000348705723e */ /* 0x008fce00000010ff */
[----:B------:R-:W3:Y:S08]  /*d760*/  MUFU.EX2 R60, R60 ;  /* 0x0000003c003c7308 */ /* 0x000ef00000000800 */
        /* <DEDUP_REMOVED lines=8> */
[-C--:B------:R-:W-:Y:S01]  /*d7f0*/  FMUL.FTZ R103, R103, R54.reuse ;  /* 0x0000003667677220 */ /* 0x080fe20000410000 */
[----:B---3--:R-:W-:Y:S01]  /*d800*/  F2FP.BF16.F32.PACK_AB R7, R60, R89 ;  /* 0x000000593c07723e */ /* 0x008fe200000010ff */
[----:B------:R-:W-:Y:S01]  /*d810*/  MUFU.EX2 R131, R131 ;  /* 0x0000008300837308 */ /* 0x000fe20000000800 */
[----:B------:R-:W-:Y:S01]  /*d820*/  FFMA.FTZ R130, R91, R54, R52 ;  /* 0x000000365b827223 */ /* 0x000fe20000010034 */
[--C-:B------:R-:W-:Y:S01]  /*d830*/  FFMA.FTZ R91, R67, UR8, -R22.reuse ;  /* 0x00000008435b7c23 */ /* 0x100fe20008010816 */
[--C-:B------:R-:W-:Y:S01]  /*d840*/  FFMA.FTZ R54, R93, UR8, -R22.reuse ;  /* 0x000000085d367c23 */ /* 0x100fe20008010816 */
[--C-:B------:R-:W-:Y:S01]  /*d850*/  FFMA.FTZ R67, R95, UR8, -R22.reuse ;  /* 0x000000085f437c23 */ /* 0x100fe20008010816 */
[----:B------:R-:W-:Y:S01]  /*d860*/  FFMA.FTZ R52, R71, UR8, -R22 ;  /* 0x0000000847347c23 */ /* 0x000fe20008010816 */
[C---:B-1----:R-:W-:Y:S01]  /*d870*/  HMMA.16816.F32.BF16 R112, R4.reuse, R8, R112 ;  /* 0x000000080470723c */ /* 0x042fe20000041870 */
[----:B------:R-:W-:Y:S01]  /*d880*/  FADD.FTZ R130, R135, R130 ;  /* 0x0000008287827221 */ /* 0x000fe20000010000 */
[----:B------:R-:W-:Y:S01]  /*d890*/  MUFU.EX2 R75, R75 ;  /* 0x0000004b004b7308 */ /* 0x000fe20000000800 */
[--C-:B------:R-:W-:Y:S01]  /*d8a0*/  FFMA.FTZ R93, R64, UR8, -R49.reuse ;  /* 0x00000008405d7c23 */ /* 0x100fe20008010831 */
[----:B------:R-:W-:Y:S01]  /*d8b0*/  FFMA.FTZ R71, R53, UR8, -R49 ;  /* 0x0000000835477c23 */ /* 0x000fe20008010831 */
[----:B------:R-:W-:Y:S01]  /*d8c0*/  FADD.FTZ R135, R89, R130 ;  /* 0x0000008259877221 */ /* 0x000fe20000010000 */
[----:B------:R-:W-:Y:S01]  /*d8d0*/  HMMA.16816.F32.BF16 R108, R4, R10, R108 ;  /* 0x0000000a046c723c */ /* 0x000fe2000004186c */
[----:B------:R-:W1:Y:S01]  /*d8e0*/  LDSM.16.MT88.4 R8, [R124+0x3000] ;  /* 0x003000007c08783b */ /* 0x000e620000004200 */
[--C-:B------:R-:W-:Y:S01]  /*d8f0*/  FFMA.FTZ R95, R63, UR8, -R22.reuse ;  /* 0x000000083f5f7c23 */ /* 0x100fe20008010816 */
[----:B------:R-:W-:Y:S01]  /*d900*/  FADD.FTZ R135, R60, R135 ;  /* 0x000000873c877221 */ /* 0x000fe20000010000 */
        /* <DEDUP_REMOVED lines=21> */
[----:B------:R-:W-:Y:S01]  /*da60*/  FFMA.FTZ R59, R24, UR8, -R49 ;  /* 0x00000008183b7c23 */ /* 0x000fe20008010831 */
[--C-:B------:R-:W-:Y:S01]  /*da70*/  FFMA.FTZ R24, R19, UR8, -R22.reuse ;  /* 0x0000000813187c23 */ /* 0x100fe20008010816 */
[--C-:B------:R-:W-:Y:S01]  /*da80*/  FFMA.FTZ R49, R17, UR8, -R22.reuse ;  /* 0x0000000811317c23 */ /* 0x100fe20008010816 */
[----:B------:R-:W-:Y:S01]  /*da90*/  MUFU.EX2 R69, R69 ;  /* 0x0000004500457308 */ /* 0x000fe20000000800 */
[----:B------:R-:W-:Y:S01]  /*daa0*/  LDSM.16.MT88.4 R16, [R125+0x4400] ;  /* 0x004400007d10783b */ /* 0x000fe20000004200 */
[----:B--2---:R-:W-:Y:S01]  /*dab0*/  FADD.FTZ R66, R72, R135 ;  /* 0x0000008748427221 */ /* 0x004fe20000010000 */
[----:B------:R-:W-:-:S05]  /*dac0*/  FFMA.FTZ R48, R37, UR8, -R22 ;  /* 0x0000000825307c23 */ /* 0x000fca0008010816 */
[----:B------:R-:W2:Y:S01]  /*dad0*/  MUFU.EX2 R26, R26 ;  /* 0x0000001a001a7308 */ /* 0x000ea20000000800 */
[----:B---3--:R-:W-:Y:S01]  /*dae0*/  FADD.FTZ R66, R127, R66 ;  /* 0x000000427f427221 */ /* 0x008fe20000010000 */
[C---:B-1----:R-:W-:Y:S06]  /*daf0*/  HMMA.16816.F32.BF16 R104, R4.reuse, R8, R104 ;  /* 0x000000080468723c */ /* 0x042fec0000041868 */
[----:B------:R-:W-:Y:S01]  /*db00*/  MUFU.EX2 R97, R97 ;  /* 0x0000006100617308 */ /* 0x000fe20000000800 */
[----:B------:R-:W-:Y:S01]  /*db10*/  HMMA.16816.F32.BF16 R100, R4, R10, R100 ;  /* 0x0000000a0464723c */ /* 0x000fe20000041864 */
[----:B------:R-:W1:Y:S06]  /*db20*/  LDSM.16.MT88.4 R8, [R125+0x3400] ;  /* 0x003400007d08783b */ /* 0x000e6c0000004200 */
[----:B------:R-:W3:Y:S01]  /*db30*/  MUFU.EX2 R62, R62 ;  /* 0x0000003e003e7308 */ /* 0x000ee20000000800 */
[----:B------:R-:W-:Y:S01]  /*db40*/  F2FP.BF16.F32.PACK_AB R4, R131, R68 ;  /* 0x000000448304723e */ /* 0x000fe200000010ff */
[----:B------:R-:W-:Y:S01]  /*db50*/  FADD.FTZ R68, R68, R129 ;  /* 0x0000008144447221 */ /* 0x000fe20000010000 */
[----:B------:R-:W-:-:S02]  /*db60*/  F2FP.BF16.F32.PACK_AB R5, R127, R72 ;  /* 0x000000487f05723e */ /* 0x000fc400000010ff */
[----:B------:R-:W-:Y:S01]  /*db70*/  F2FP.BF16.F32.PACK_AB R6, R58, R75 ;  /* 0x0000004b3a06723e */ /* 0x000fe200000010ff */
[----:B------:R-:W-:Y:S01]  /*db80*/  FADD.FTZ R68, R131, R68 ;  /* 0x0000004483447221 */ /* 0x000fe20000010000 */
[----:B--2---:R-:W-:Y:S01]  /*db90*/  F2FP.BF16.F32.PACK_AB R7, R26, R69 ;  /* 0x000000451a07723e */ /* 0x004fe200000010ff */
[----:B------:R-:W-:Y:S01]  /*dba0*/  MUFU.EX2 R51, R51 ;  /* 0x0000003300337308 */ /* 0x000fe20000000800 */
[----:B------:R-:W-:Y:S01]  /*dbb0*/  FADD.FTZ R69, R69, R66 ;  /* 0x0000004245457221 */ /* 0x000fe20000010000 */
[----:B------:R-:W-:Y:S01]  /*dbc0*/  FADD.FTZ R75, R75, R68 ;  /* 0x000000444b4b7221 */ /* 0x000fe20000010000 */
[----:B------:R-:W-:-:S03]  /*dbd0*/  MOV R68, R0 ;  /* 0x0000000000447202 */ /* 0x000fc60000000f00 */
        /* <DEDUP_REMOVED lines=13> */
[C---:B-1----:R-:W-:Y:S06]  /*dcb0*/  HMMA.16816.F32.BF16 R104, R4.reuse, R8, R104 ;  /* 0x000000080468723c */ /* 0x042fec0000041868 */
[----:B------:R-:W-:Y:S01]  /*dcc0*/  HMMA.16816.F32.BF16 R100, R4, R10, R100 ;  /* 0x0000000a0464723c */ /* 0x000fe20000041864 */
[----:B------:R-:W1:Y:S01]  /*dcd0*/  LDSM.16.MT88.4 R8, [R124+0x3800] ;  /* 0x003800007c08783b */ /* 0x000e620000004200 */
[----:B------:R-:W-:Y:S05]  /*dce0*/  MUFU.EX2 R95, R95 ;  /* 0x0000005f005f7308 */ /* 0x000fea0000000800 */
[----:B---3--:R-:W-:Y:S01]  /*dcf0*/  F2FP.BF16.F32.PACK_AB R4, R62, R97 ;  /* 0x000000613e04723e */ /* 0x008fe200000010ff */
[----:B------:R-:W-:Y:S01]  /*dd00*/  FADD.FTZ R97, R97, R58 ;  /* 0x0000003a61617221 */ /* 0x000fe20000010000 */
[----:B--2---:R-:W-:Y:S01]  /*dd10*/  F2FP.BF16.F32.PACK_AB R5, R54, R91 ;  /* 0x0000005b3605723e */ /* 0x004fe200000010ff */
[----:B------:R-:W2:Y:S01]  /*dd20*/  MUFU.EX2 R64, R64 ;  /* 0x0000004000407308 */ /* 0x000ea20000000800 */
[----:B------:R-:W-:Y:S01]  /*dd30*/  F2FP.BF16.F32.PACK_AB R6, R30, R51 ;  /* 0x000000331e06723e */ /* 0x000fe200000010ff */
[----:B------:R-:W-:Y:S01]  /*dd40*/  FADD.FTZ R62, R62, R97 ;  /* 0x000000613e3e7221 */ /* 0x000fe20000010000 */
[----:B----4-:R-:W-:Y:S01]  /*dd50*/  F2FP.BF16.F32.PACK_AB R7, R52, R67 ;  /* 0x000000433407723e */ /* 0x010fe200000010ff */
[----:B------:R-:W-:-:S02]  /*dd60*/  FFMA.FTZ R58, R31, UR8, -R22 ;  /* 0x000000081f3a7c23 */ /* 0x000fc40008010816 */
[----:B------:R-:W-:Y:S02]  /*dd70*/  FADD.FTZ R51, R51, R62 ;  /* 0x0000003e33337221 */ /* 0x000fe40000010000 */
[----:B------:R-:W-:Y:S02]  /*dd80*/  MUFU.EX2 R50, R50 ;  /* 0x0000003200327308 */ /* 0x000fe40000000800 */
[C---:B------:R-:W-:Y:S06]  /*dd90*/  HMMA.16816.F32.BF16 R112, R4.reuse, R12, R112 ;  /* 0x0000000c0470723c */ /* 0x040fec0000041870 */
[C---:B------:R-:W-:Y:S01]  /*dda0*/  HMMA.16816.F32.BF16 R108, R4.reuse, R14, R108 ;  /* 0x0000000e046c723c */ /* 0x040fe2000004186c */
[----:B------:R-:W3:Y:S01]  /*ddb0*/  MUFU.EX2 R89, R89 ;  /* 0x0000005900597308 */ /* 0x000ee20000000800 */
[----:B------:R-:W-:Y:S07]  /*ddc0*/  LDSM.16.MT88.4 R12, [R125+0x4000] ;  /* 0x004000007d0c783b */ /* 0x000fee0000004200 */
[----:B------:R-:W-:Y:S01]  /*ddd0*/  MUFU.EX2 R42, R42 ;  /* 0x0000002a002a7308 */ /* 0x000fe20000000800 */
[C---:B-1----:R-:W-:Y:S07]  /*dde0*/  HMMA.16816.F32.BF16 R104, R4.reuse, R8, R104 ;  /* 0x000000080468723c */ /* 0x042fee0000041868 */
[----:B------:R-:W1:Y:S01]  /*ddf0*/  MUFU.EX2 R63, R63 ;  /* 0x0000003f003f7308 */ /* 0x000e620000000800 */
[----:B------:R-:W-:Y:S01]  /*de00*/  HMMA.16816.F32.BF16 R100, R4, R10, R100 ;  /* 0x0000000a0464723c */ /* 0x000fe20000041864 */
[----:B------:R-:W4:Y:S06]  /*de10*/  LDSM.16.MT88.4 R8, [R125+0x3c00] ;  /* 0x003c00007d08783b */ /* 0x000f2c0000004200 */
[----:B------:R-:W-:Y:S01]  /*de20*/  MUFU.EX2 R40, R40 ;  /* 0x0000002800287308 */ /* 0x000fe20000000800 */
[----:B-----5:R-:W-:-:S02]  /*de30*/  F2FP.BF16.F32.PACK_AB R4, R60, R93 ;  /* 0x0000005d3c04723e */ /* 0x020fc400000010ff */
[----:B--2---:R-:W-:Y:S02]  /*de40*/  F2FP.BF16.F32.PACK_AB R5, R64, R95 ;  /* 0x0000005f4005723e */ /* 0x004fe400000010ff */
[----:B------:R-:W-:-:S03]  /*de50*/  F2FP.BF16.F32.PACK_AB R6, R71, R56 ;  /* 0x000000384706723e */ /* 0x000fc600000010ff */
[----:B------:R-:W-:Y:S01]  /*de60*/  MUFU.EX2 R47, R47 ;  /* 0x0000002f002f7308 */ /* 0x000fe20000000800 */
[----:B---3--:R-:W-:-:S07]  /*de70*/  F2FP.BF16.F32.PACK_AB R7, R89, R50 ;  /* 0x000000325907723e */ /* 0x008fce00000010ff */
[----:B------:R-:W-:Y:S08]  /*de80*/  MUFU.EX2 R36, R36 ;  /* 0x0000002400247308 */ /* 0x000ff00000000800 */
[----:B------:R-:W2:Y:S08]  /*de90*/  MUFU.EX2 R43, R43 ;  /* 0x0000002b002b7308 */ /* 0x000eb00000000800 */
[----:B------:R-:W-:Y:S01]  /*dea0*/  MUFU.EX2 R57, R57 ;  /* 0x0000003900397308 */ /* 0x000fe20000000800 */
[C---:B----4-:R-:W-:Y:S07]  /*deb0*/  HMMA.16816.F32.BF16 R112, R4.reuse, R8, R112 ;  /* 0x000000080470723c */ /* 0x050fee0000041870 */
[----:B------:R-:W3:Y:S01]  /*dec0*/  MUFU.EX2 R38, R38 ;  /* 0x0000002600267308 */ /* 0x000ee20000000800 */
[C---:B------:R-:W-:Y:S01]  /*ded0*/  HMMA.16816.F32.BF16 R108, R4.reuse, R10, R108 ;  /* 0x0000000a046c723c */ /* 0x040fe2000004186c */
[----:B------:R-:W4:Y:S06]  /*dee0*/  LDSM.16.MT88.4 R8, [R124+0x3c00] ;  /* 0x003c00007c08783b */ /* 0x000f2c0000004200 */
[----:B------:R-:W-:Y:S08]  /*def0*/  MUFU.EX2 R46, R46 ;  /* 0x0000002e002e7308 */ /* 0x000ff00000000800 */
[----:B------:R-:W5:Y:S08]  /*df00*/  MUFU.EX2 R73, R73 ;  /* 0x0000004900497308 */ /* 0x000f700000000800 */
[----:B------:R-:W-:Y:S08]  /*df10*/  MUFU.EX2 R44, R44 ;  /* 0x0000002c002c7308 */ /* 0x000ff00000000800 */
[----:B------:R-:W-:Y:S08]  /*df20*/  MUFU.EX2 R55, R55 ;  /* 0x0000003700377308 */ /* 0x000ff00000000800 */
[----:B------:R-:W-:Y:S01]  /*df30*/  MUFU.EX2 R24, R24 ;  /* 0x0000001800187308 */ /* 0x000fe20000000800 */
[C---:B----4-:R-:W-:Y:S07]  /*df40*/  HMMA.16816.F32.BF16 R104, R4.reuse, R8, R104 ;  /* 0x000000080468723c */ /* 0x050fee0000041868 */
[----:B------:R-:W4:Y:S01]  /*df50*/  MUFU.EX2 R49, R49 ;  /* 0x0000003100317308 */ /* 0x000f220000000800 */
[----:B------:R-:W-:Y:S01]  /*df60*/  HMMA.16816.F32.BF16 R100, R4, R10, R100 ;  /* 0x0000000a0464723c */ /* 0x000fe20000041864 */
[----:B------:R-:W5:Y:S06]  /*df70*/  LDSM.16.MT88.4 R8, [R124+0x4000] ;  /* 0x004000007c08783b */ /* 0x000f6c0000004200 */
[----:B------:R-:W-:Y:S01]  /*df80*/  MUFU.EX2 R41, R41 ;  /* 0x0000002900297308 */ /* 0x000fe20000000800 */
[----:B-1----:R-:W-:-:S02]  /*df90*/  F2FP.BF16.F32.PACK_AB R4, R63, R42 ;  /* 0x0000002a3f04723e */ /* 0x002fc400000010ff */
[----:B--2---:R-:W-:Y:S02]  /*dfa0*/  F2FP.BF16.F32.PACK_AB R5, R43, R36 ;  /* 0x000000242b05723e */ /* 0x004fe400000010ff */
[----:B------:R-:W-:Y:S02]  /*dfb0*/  F2FP.BF16.F32.PACK_AB R6, R47, R40 ;  /* 0x000000282f06723e */ /* 0x000fe400000010ff */
[----:B---3--:R-:W-:Y:S01]  /*dfc0*/  F2FP.BF16.F32.PACK_AB R7, R38, R57 ;  /* 0x000000392607723e */ /* 0x008fe200000010ff */
[----:B------:R-:W1:Y:S06]  /*dfd0*/  MUFU.EX2 R48, R48 ;  /* 0x0000003000307308 */ /* 0x000e6c0000000800 */
[C---:B------:R-:W-:Y:S02]  /*dfe0*/  HMMA.16816.F32.BF16 R112, R4.reuse, R12, R112 ;  /* 0x0000000c0470723c */ /* 0x040fe40000041870 */
[----:B------:R-:W-:Y:S04]  /*dff0*/  MUFU.EX2 R34, R34 ;  /* 0x0000002200227308 */ /* 0x000fe80000000800 */
[C---:B------:R-:W-:Y:S01]  /*e000*/  HMMA.16816.F32.BF16 R108, R4.reuse, R14, R108 ;  /* 0x0000000e046c723c */ /* 0x040fe2000004186c */
[----:B------:R-:W2:Y:S03]  /*e010*/  LDSM.16.MT88.4 R12, [R124+0x4400] ;  /* 0x004400007c0c783b */ /* 0x000ea60000004200 */
[----:B------:R-:W3:Y:S08]  /*e020*/  MUFU.EX2 R53, R53 ;  /* 0x0000003500357308 */ /* 0x000ef00000000800 */
[----:B------:R-:W-:Y:S01]  /*e030*/  MUFU.EX2 R32, R32 ;  /* 0x0000002000207308 */ /* 0x000fe20000000800 */
[C---:B-----5:R-:W-:Y:S07]  /*e040*/  HMMA.16816.F32.BF16 R104, R4.reuse, R8, R104 ;  /* 0x000000080468723c */ /* 0x060fee0000041868 */
[----:B------:R-:W-:Y:S01]  /*e050*/  MUFU.EX2 R45, R45 ;  /* 0x0000002d002d7308 */ /* 0x000fe20000000800 */
[----:B------:R-:W-:Y:S01]  /*e060*/  HMMA.16816.F32.BF16 R100, R4, R10, R100 ;  /* 0x0000000a0464723c */ /* 0x000fe20000041864 */
[----:B------:R-:W-:Y:S01]  /*e070*/  FADD.FTZ R8, R26, R69 ;  /* 0x000000451a087221 */ /* 0x000fe20000010000 */
[----:B------:R-:W-:-:S03]  /*e080*/  MOV R69, R2 ;  /* 0x0000000200457202 */ /* 0x000fc60000000f00 */
[----:B------:R-:W-:Y:S02]  /*e090*/  FADD.FTZ R91, R91, R8 ;  /* 0x000000085b5b7221 */ /* 0x000fe40000010000 */
[----:B------:R-:W5:Y:S01]  /*e0a0*/  LDSM.16.MT88.4 R8, [R125+0x4800] ;  /* 0x004800007d08783b */ /* 0x000f620000004200 */
[----:B------:R-:W-:Y:S01]  /*e0b0*/  F2FP.BF16.F32.PACK_AB R4, R73, R46 ;  /* 0x0000002e4904723e */ /* 0x000fe200000010ff */
[----:B------:R-:W-:Y:S01]  /*e0c0*/  MUFU.EX2 R26, R39 ;  /* 0x00000027001a7308 */ /* 0x000fe20000000800 */
[----:B----4-:R-:W-:Y:S02]  /*e0d0*/  F2FP.BF16.F32.PACK_AB R5, R49, R24 ;  /* 0x000000183105723e */ /* 0x010fe400000010ff */
[----:B------:R-:W-:Y:S02]  /*e0e0*/  F2FP.BF16.F32.PACK_AB R6, R55, R44 ;  /* 0x0000002c3706723e */ /* 0x000fe400000010ff */
[----:B-1----:R-:W-:-:S03]  /*e0f0*/  F2FP.BF16.F32.PACK_AB R7, R48, R41 ;  /* 0x000000293007723e */ /* 0x002fc600000010ff */
[----:B------:R-:W1:Y:S04]  /*e100*/  MUFU.EX2 R35, R35 ;  /* 0x0000002300237308 */ /* 0x000e680000000800 */
[C---:B--2---:R-:W-:Y:S04]  /*e110*/  HMMA.16816.F32.BF16 R104, R4.reuse, R12, R104 ;  /* 0x0000000c0468723c */ /* 0x044fe80000041868 */
[----:B------:R-:W-:Y:S02]  /*e120*/  MUFU.EX2 R33, R33 ;  /* 0x0000002100217308 */ /* 0x000fe40000000800 */
[----:B------:R-:W-:Y:S01]  /*e130*/  HMMA.16816.F32.BF16 R112, R4, R16, R112 ;  /* 0x000000100470723c */ /* 0x000fe20000041870 */
[----:B------:R-:W-:-:S04]  /*e140*/  FADD.FTZ R12, R54, R91 ;  /* 0x0000005b360c7221 */ /* 0x000fc80000010000 */
[----:B------:R-:W-:Y:S01]  /*e150*/  FADD.FTZ R67, R67, R12 ;  /* 0x0000000c43437221 */ /* 0x000fe20000010000 */
[C---:B------:R-:W-:Y:S01]  /*e160*/  HMMA.16816.F32.BF16 R108, R4.reuse, R18, R108 ;  /* 0x00000012046c723c */ /* 0x040fe2000004186c */
[----:B------:R-:W2:Y:S01]  /*e170*/  MUFU.EX2 R58, R58 ;  /* 0x0000003a003a7308 */ /* 0x000ea20000000800 */
[----:B------:R-:W4:Y:S01]  /*e180*/  LDSM.16.MT88.4 R16, [R124+0x4800] ;  /* 0x004800007c10783b */ /* 0x000f220000004200 */
[----:B------:R-:W-:Y:S01]  /*e190*/  FADD.FTZ R12, R30, R51 ;  /* 0x000000331e0c7221 */ /* 0x000fe20000010000 */
[----:B------:R-:W-:Y:S01]  /*e1a0*/  FADD.FTZ R52, R52, R67 ;  /* 0x0000004334347221 */ /* 0x000fe20000010000 */
[----:B------:R-:W-:Y:S01]  /*e1b0*/  FFMA.FTZ R30, R29, UR8, -R22 ;  /* 0x000000081d1e7c23 */ /* 0x000fe20008010816 */
[----:B------:R-:W-:Y:S01]  /*e1c0*/  HMMA.16816.F32.BF16 R100, R4, R14, R100 ;  /* 0x0000000e0464723c */ /* 0x000fe20000041864 */
[----:B------:R-:W-:Y:S01]  /*e1d0*/  FADD.FTZ R29, R93, R12 ;  /* 0x0000000c5d1d7221 */ /* 0x000fe20000010000 */
[----:B------:R-:W-:Y:S01]  /*e1e0*/  FADD.FTZ R31, R95, R52 ;  /* 0x000000345f1f7221 */ /* 0x000fe20000010000 */
[----:B------:R-:W4:Y:S01]  /*e1f0*/  LDSM.16.MT88.4 R12, [R125+0x4c00] ;  /* 0x004c00007d0c783b */ /* 0x000f220000004200 */
[----:B------:R-:W-:Y:S01]  /*e200*/  MUFU.EX2 R28, R28 ;  /* 0x0000001c001c7308 */ /* 0x000fe20000000800 */
[----:B------:R-:W-:Y:S01]  /*e210*/  FADD.FTZ R29, R60, R29 ;  /* 0x0000001d3c1d7221 */ /* 0x000fe20000010000 */
[----:B------:R-:W-:Y:S01]  /*e220*/  FADD.FTZ R31, R64, R31 ;  /* 0x0000001f401f7221 */ /* 0x000fe20000010000 */
[----:B---3--:R-:W-:-:S02]  /*e230*/  F2FP.BF16.F32.PACK_AB R4, R53, R34 ;  /* 0x000000223504723e */ /* 0x008fc400000010ff */
[----:B-1----:R-:W-:Y:S01]  /*e240*/  F2FP.BF16.F32.PACK_AB R5, R35, R26 ;  /* 0x0000001a2305723e */ /* 0x002fe200000010ff */
[----:B------:R-:W-:Y:S01]  /*e250*/  FADD.FTZ R56, R56, R29 ;  /* 0x0000001d38387221 */ /* 0x000fe20000010000 */
[----:B------:R-:W-:Y:S01]  /*e260*/  F2FP.BF16.F32.PACK_AB R6, R45, R32 ;  /* 0x000000202d06723e */ /* 0x000fe200000010ff */
[----:B------:R-:W-:Y:S01]  /*e270*/  FADD.FTZ R50, R50, R31 ;  /* 0x0000001f32327221 */ /* 0x000fe20000010000 */
[----:B--2---:R-:W-:Y:S01]  /*e280*/  F2FP.BF16.F32.PACK_AB R7, R58, R33 ;  /* 0x000000213a07723e */ /* 0x004fe200000010ff */
[----:B------:R-:W-:Y:S01]  /*e290*/  FADD.FTZ R71, R71, R56 ;  /* 0x0000003847477221 */ /* 0x000fe20000010000 */
[----:B------:R-:W1:Y:S01]  /*e2a0*/  MUFU.EX2 R21, R21 ;  /* 0x0000001500157308 */ /* 0x000e620000000800 */
[----:B------:R-:W-:Y:S02]  /*e2b0*/  FADD.FTZ R89, R89, R50 ;  /* 0x0000003259597221 */ /* 0x000fe40000010000 */
[----:B------:R-:W-:Y:S02]  /*e2c0*/  FADD.FTZ R42, R42, R71 ;  /* 0x000000472a2a7221 */ /* 0x000fe40000010000 */
[C---:B-----5:R-:W-:Y:S01]  /*e2d0*/  HMMA.16816.F32.BF16 R112, R4.reuse, R8, R112 ;  /* 0x000000080470723c */ /* 0x060fe20000041870 */
        /* <DEDUP_REMOVED lines=8> */
[----:B------:R-:W3:Y:S01]  /*e360*/  MUFU.EX2 R54, R59 ;  /* 0x0000003b00367308 */ /* 0x000ee20000000800 */
[----:B------:R-:W-:Y:S01]  /*e370*/  FADD.FTZ R47, R47, R40 ;  /* 0x000000282f2f7221 */ /* 0x000fe20000010000 */
[----:B------:R-:W-:Y:S01]  /*e380*/  FADD.FTZ R57, R38, R57 ;  /* 0x0000003926397221 */ /* 0x000fe20000010000 */
[----:B----4-:R-:W-:Y:S02]  /*e390*/  HMMA.16816.F32.BF16 R104, R4, R16, R104 ;  /* 0x000000100468723c */ /* 0x010fe40000041868 */
[----:B------:R-:W-:-:S03]  /*e3a0*/  FADD.FTZ R46, R46, R47 ;  /* 0x0000002f2e2e7221 */ /* 0x000fc60000010000 */
[----:B------:R-:W-:Y:S01]  /*e3b0*/  MUFU.EX2 R27, R27 ;  /* 0x0000001b001b7308 */ /* 0x000fe20000000800 */
[----:B------:R-:W-:Y:S01]  /*e3c0*/  FADD.FTZ R73, R73, R46 ;  /* 0x0000002e49497221 */ /* 0x000fe20000010000 */
[----:B------:R-:W-:Y:S01]  /*e3d0*/  HMMA.16816.F32.BF16 R100, R4, R18, R100 ;  /* 0x000000120464723c */ /* 0x000fe20000041864 */
[----:B------:R-:W-:Y:S02]  /*e3e0*/  FADD.FTZ R16, R24, R57 ;  /* 0x0000003918107221 */ /* 0x000fe40000010000 */
[----:B------:R-:W-:-:S03]  /*e3f0*/  FADD.FTZ R44, R44, R73 ;  /* 0x000000492c2c7221 */ /* 0x000fc60000010000 */
[----:B------:R-:W4:Y:S01]  /*e400*/  MUFU.EX2 R30, R30 ;  /* 0x0000001e001e7308 */ /* 0x000f220000000800 */
[----:B------:R-:W-:Y:S01]  /*e410*/  FADD.FTZ R16, R49, R16 ;  /* 0x0000001031107221 */ /* 0x000fe20000010000 */
[----:B-1----:R-:W-:Y:S01]  /*e420*/  F2FP.BF16.F32.PACK_AB R4, R21, R28 ;  /* 0x0000001c1504723e */ /* 0x002fe200000010ff */
[----:B------:R-:W-:Y:S01]  /*e430*/  FADD.FTZ R55, R55, R44 ;  /* 0x0000002c37377221 */ /* 0x000fe20000010000 */
[----:B---3--:R-:W-:-:S03]  /*e440*/  F2FP.BF16.F32.PACK_AB R6, R54, R23 ;  /* 0x000000173606723e */ /* 0x008fc600000010ff */
[----:B------:R-:W-:Y:S01]  /*e450*/  FADD.FTZ R34, R34, R55 ;  /* 0x0000003722227221 */ /* 0x000fe20000010000 */
[----:B------:R-:W-:Y:S03]  /*e460*/  MUFU.EX2 R25, R25 ;  /* 0x0000001900197308 */ /* 0x000fe60000000800 */
[----:B------:R-:W-:-:S04]  /*e470*/  FADD.FTZ R53, R53, R34 ;  /* 0x0000002235357221 */ /* 0x000fc80000010000 */
[----:B------:R-:W-:Y:S01]  /*e480*/  FADD.FTZ R32, R32, R53 ;  /* 0x0000003520207221 */ /* 0x000fe20000010000 */
[----:B------:R-:W1:Y:S01]  /*e490*/  MUFU.EX2 R20, R20 ;  /* 0x0000001400147308 */ /* 0x000e620000000800 */
[----:B----4-:R-:W-:Y:S02]  /*e4a0*/  F2FP.BF16.F32.PACK_AB R5, R30, R27 ;  /* 0x0000001b1e05723e */ /* 0x010fe400000010ff */
[----:B------:R-:W-:-:S04]  /*e4b0*/  FADD.FTZ R45, R45, R32 ;  /* 0x000000202d2d7221 */ /* 0x000fc80000010000 */
[----:B------:R-:W-:-:S04]  /*e4c0*/  FADD.FTZ R28, R28, R45 ;  /* 0x0000002d1c1c7221 */ /* 0x000fc80000010000 */
[----:B------:R-:W-:-:S04]  /*e4d0*/  FADD.FTZ R28, R21, R28 ;  /* 0x0000001c151c7221 */ /* 0x000fc80000010000 */
[----:B------:R-:W-:Y:S01]  /*e4e0*/  FADD.FTZ R23, R23, R28 ;  /* 0x0000001c17177221 */ /* 0x000fe20000010000 */
[----:B-1----:R-:W-:-:S03]  /*e4f0*/  F2FP.BF16.F32.PACK_AB R7, R20, R25 ;  /* 0x000000191407723e */ /* 0x002fc600000010ff */
[----:B------:R-:W-:-:S04]  /*e500*/  FADD.FTZ R89, R54, R23 ;  /* 0x0000001736597221 */ /* 0x000fc80000010000 */
[C---:B------:R-:W-:Y:S06]  /*e510*/  HMMA.16816.F32.BF16 R112, R4.reuse, R12, R112 ;  /* 0x0000000c0470723c */ /* 0x040fec0000041870 */
[----:B------:R-:W-:Y:S01]  /*e520*/  HMMA.16816.F32.BF16 R108, R4, R14, R108 ;  /* 0x0000000e046c723c */ /* 0x000fe2000004186c */
[----:B------:R-:W-:-:S04]  /*e530*/  FADD.FTZ R13, R41, R16 ;  /* 0x00000010290d7221 */ /* 0x000fc80000010000 */
[----:B------:R-:W-:Y:S01]  /*e540*/  FADD.FTZ R13, R48, R13 ;  /* 0x0000000d300d7221 */ /* 0x000fe20000010000 */
[----:B--2---:R-:W-:Y:S03]  /*e550*/  HMMA.16816.F32.BF16 R104, R4, R8, R104 ;  /* 0x000000080468723c */ /* 0x004fe60000041868 */
[----:B------:R-:W-:-:S03]  /*e560*/  FADD.FTZ R12, R26, R13 ;  /* 0x0000000d1a0c7221 */ /* 0x000fc60000010000 */
[----:B------:R-:W-:Y:S01]  /*e570*/  HMMA.16816.F32.BF16 R100, R4, R10, R100 ;  /* 0x0000000a0464723c */ /* 0x000fe20000041864 */
[----:B------:R-:W-:-:S04]  /*e580*/  FADD.FTZ R12, R35, R12 ;  /* 0x0000000c230c7221 */ /* 0x000fc80000010000 */
[----:B------:R-:W-:-:S04]  /*e590*/  FADD.FTZ R33, R33, R12 ;  /* 0x0000000c21217221 */ /* 0x000fc80000010000 */
[----:B------:R-:W-:-:S04]  /*e5a0*/  FADD.FTZ R58, R58, R33 ;  /* 0x000000213a3a7221 */ /* 0x000fc80000010000 */
[----:B------:R-:W-:-:S04]  /*e5b0*/  FADD.FTZ R27, R27, R58 ;  /* 0x0000003a1b1b7221 */ /* 0x000fc80000010000 */
[----:B------:R-:W-:-:S04]  /*e5c0*/  FADD.FTZ R30, R30, R27 ;  /* 0x0000001b1e1e7221 */ /* 0x000fc80000010000 */
[----:B------:R-:W-:-:S04]  /*e5d0*/  FADD.FTZ R25, R25, R30 ;  /* 0x0000001e19197221 */ /* 0x000fc80000010000 */
[----:B------:R-:W-:-:S07]  /*e5e0*/  FADD.FTZ R91, R20, R25 ;  /* 0x00000019145b7221 */ /* 0x000fce0000010000 */
.L_x_4683:
        /* <DEDUP_REMOVED lines=11> */
.L_x_4695:
        /* <DEDUP_REMOVED lines=69> */
.L_x_4692:
[----:B-1----:R-:W-:Y:S01]  /*eaf0*/  @!P2 LEA R0, P3, R130, R16, 0x6 ;  /* 0x000000108200a211 */ /* 0x002fe200078630ff */
[----:B--2---:R-:W-:Y:S01]  /*eb00*/  @!P2 IMAD.WIDE.U32 R134, R128, 0x60, R16 ;  /* 0x000000608086a825 */ /* 0x004fe200078e0010 */
[----:B------:R-:W-:Y:S01]  /*eb10*/  LEA R128, P5, R16, R132, 0x1 ;  /* 0x0000008410807211 */ /* 0x000fe200078a08ff */
[----:B------:R-:W-:Y:S01]  /*eb20*/  @P2 STS [R122+0x3000], RZ ;  /* 0x003000ff7a002388 */ /* 0x000fe20000000800 */
[----:B------:R-:W-:Y:S01]  /*eb30*/  @!P2 IADD3 R2, P0, R117, R16, RZ ;  /* 0x000000107502a210 */ /* 0x000fe20007f1e0ff */
[----:B------:R-:W-:Y:S01]  /*eb40*/  @!P2 IMAD R129, R129, 0x60, RZ ;  /* 0x000000608181a824 */ /* 0x000fe200078e02ff */
[----:B------:R-:W-:Y:S01]  /*eb50*/  @!P2 LEA.HI.X R131, R130, R17, R131, 0x6, P3 ;  /* 0x000000118283a211 */ /* 0x000fe200018f3483 */
[----:B------:R-:W-:Y:S01]  /*eb60*/  @P2 STS [R122+0x3004], RZ ;  /* 0x003004ff7a002388 */ /* 0x000fe20000000800 */
[-C--:B------:R-:W-:Y:S01]  /*eb70*/  @!P2 LEA R138, P4, R2, R132.reuse, 0x1 ;  /* 0x00000084028aa211 */ /* 0x080fe200078808ff */
[----:B------:R-:W-:Y:S01]  /*eb80*/  @!P2 IMAD.IADD R130, R129, 0x1, R135 ;  /* 0x000000018182a824 */ /* 0x000fe200078e0287 */
[-CC-:B------:R-:W-:Y:S01]  /*eb90*/  LEA.HI.X R129, R16, R133.reuse, R17.reuse, 0x1, P5 ;  /* 0x0000008510817211 */ /* 0x180fe200028f0c11 */
[----:B------:R-:W-:Y:S01]  /*eba0*/  @P2 STS.64 [R122+0x3008], RZ ;  /* 0x003008ff7a002388 */ /* 0x000fe20000000a00 */
[----:B------:R-:W-:Y:S01]  /*ebb0*/  @!P2 IMAD.X R97, R96, 0x1, R17, P0 ;  /* 0x000000016061a824 */ /* 0x000fe200000e0611 */
[-C--:B------:R-:W-:Y:S02]  /*ebc0*/  @!P2 LEA R136, P3, R0, R132.reuse, 0x1 ;  /* 0x000000840088a211 */ /* 0x080fe400078608ff */
[----:B------:R-:W-:Y:S01]  /*ebd0*/  @!PT LDS RZ, [RZ] ;  /* 0x00000000fffff984 */ /* 0x000fe20000000800 */
[----:B------:R-:W-:Y:S01]  /*ebe0*/  @!PT LDS RZ, [RZ] ;  /* 0x00000000fffff984 */ /* 0x000fe20000000800 */
[----:B------:R-:W-:Y:S01]  /*ebf0*/  @!PT LDS RZ, [RZ] ;  /* 0x00000000fffff984 */ /* 0x000fe20000000800 */
[----:B------:R-:W-:Y:S01]  /*ec00*/  @!P2 LDGSTS.E.BYPASS.LTC128B.128 [R122+0x3000], desc[UR6][R128.64] ;  /* 0x03000000807aafae */ /* 0x000fe2000b901d46 */
[----:B------:R-:W-:Y:S02]  /*ec10*/  @!P2 LEA R132, P0, R134, R132, 0x1 ;  /* 0x000000848684a211 */ /* 0x000fe400078008ff */
[-C--:B------:R-:W-:Y:S01]  /*ec20*/  @!P2 LEA.HI.X R139, R2, R133.reuse, R97, 0x1, P4 ;  /* 0x00000085028ba211 */ /* 0x080fe200020f0c61 */
[----:B------:R-:W-:Y:S01]  /*ec30*/  @P2 STS.128 [R122+0x3800], RZ ;  /* 0x003800ff7a002388 */ /* 0x000fe20000000c00 */
[-C--:B------:R-:W-:Y:S02]  /*ec40*/  @!P2 LEA.HI.X R137, R0, R133.reuse, R131, 0x1, P3 ;  /* 0x000000850089a211 */ /* 0x080fe400018f0c83 */
        /* <DEDUP_REMOVED lines=21> */
[----:B------:R-:W5:Y:S01]  /*eda0*/  LDSM.16.M88.4 R24, [R85+0x1800] ;  /* 0x001800005518783b */ /* 0x000f620000000200 */
[----:B-1----:R-:W-:Y:S03]  /*edb0*/  IMAD.MOV.U32 R132, RZ, RZ, R128 ;  /* 0x000000ffff847224 */ /* 0x002fe600078e0080 */
[----:B------:R-:W0:Y:S01]  /*edc0*/  LDGDEPBAR ;  /* 0x00000000000079af */ /* 0x000e220000000000 */
[----:B------:R-:W-:Y:S03]  /*edd0*/  IMAD.MOV.U32 R133, RZ, RZ, R129 ;  /* 0x000000ffff857224 */ /* 0x000fe600078e0081 */
[----:B------:R-:W1:Y:S04]  /*ede0*/  LDSM.16.M88.4 R28, [R83] ;  /* 0x00000000531c783b */ /* 0x000e680000000200 */
[----:B------:R-:W1:Y:S04]  /*edf0*/  LDSM.16.M88.4 R32, [R85+0x1c00] ;  /* 0x001c00005520783b */ /* 0x000e680000000200 */
[----:B------:R-:W1:Y:S04]  /*ee00*/  LDSM.16.M88.4 R36, [R82] ;  /* 0x000000005224783b */ /* 0x000e680000000200 */
[----:B------:R-:W1:Y:S01]  /*ee10*/  LDSM.16.M88.4 R40, [R85+0x2000] ;  /* 0x002000005528783b */ /* 0x000e620000000200 */
[C---:B--2---:R-:W-:Y:S03]  /*ee20*/  HMMA.16816.F32.BF16 R4, R64.reuse, R8, RZ ;  /* 0x000000084004723c */ /* 0x044fe600000418ff */
[----:B------:R-:W2:Y:S04]  /*ee30*/  LDSM.16.M88.4 R44, [R81] ;  /* 0x00000000512c783b */ /* 0x000ea80000000200 */
[----:B------:R-:W-:Y:S01]  /*ee40*/  LDSM.16.M88.4 R60, [R80] ;  /* 0x00000000503c783b */ /* 0x000fe20000000200 */
[C---:B------:R-:W-:Y:S03]  /*ee50*/  HMMA.16816.F32.BF16 R8, R64.reuse, R10, RZ ;  /* 0x0000000a4008723c */ /* 0x040fe600000418ff */
[----:B------:R-:W-:Y:S03]  /*ee60*/  LDSM.16.M88.4 R52, [R79] ;  /* 0x000000004f34783b */ /* 0x000fe60000000200 */
[C---:B---3--:R-:W-:Y:S01]  /*ee70*/  HMMA.16816.F32.BF16 R12, R64.reuse, R16, RZ ;  /* 0x00000010400c723c */ /* 0x048fe200000418ff */
[----:B------:R-:W-:Y:S04]  /*ee80*/  LDSM.16.M88.4 R56, [R85+0x2800] ;  /* 0x002800005538783b */ /* 0x000fe80000000200 */
[----:B------:R-:W-:Y:S01]  /*ee90*/  LDSM.16.M88.4 R72, [R85+0x2c00] ;  /* 0x002c00005548783b */ /* 0x000fe20000000200 */
[----:B------:R-:W-:Y:S06]  /*eea0*/  HMMA.16816.F32.BF16 R16, R64, R18, RZ ;  /* 0x000000124010723c */ /* 0x000fec00000418ff */
[----:B----4-:R-:W-:Y:S06]  /*eeb0*/  HMMA.16816.F32.BF16 R4, R68, R48, R4 ;  /* 0x000000304404723c */ /* 0x010fec0000041804 */
[----:B-----5:R-:W-:Y:S06]  /*eec0*/  HMMA.16816.F32.BF16 R20, R64, R24, RZ ;  /* 0x000000184014723c */ /* 0x020fec00000418ff */
[----:B------:R-:W-:Y:S01]  /*eed0*/  HMMA.16816.F32.BF16 R8, R68, R50, R8 ;  /* 0x000000324408723c */ /* 0x000fe20000041808 */
[----:B------:R-:W3:Y:S05]  /*eee0*/  LDSM.16.M88.4 R48, [R85+0x2400] ;  /* 0x002400005530783b */ /* 0x000eea0000000200 */
[----:B------:R-:W-:Y:S06]  /*eef0*/  HMMA.16816.F32.BF16 R24, R64, R26, RZ ;  /* 0x0000001a4018723c */ /* 0x000fec00000418ff */
[C---:B-1----:R-:W-:Y:S06]  /*ef00*/  HMMA.16816.F32.BF16 R12, R68.reuse, R28, R12 ;  /* 0x0000001c440c723c */ /* 0x042fec000004180c */
[----:B------:R-:W-:Y:S06]  /*ef10*/  HMMA.16816.F32.BF16 R16, R68, R30, R16 ;  /* 0x0000001e4410723c */ /* 0x000fec0000041810 */
        /* <DEDUP_REMOVED lines=8> */
[C---:B---3--:R-:W-:Y:S06]  /*efa0*/  HMMA.16816.F32.BF16 R44, R64.reuse, R48, RZ ;  /* 0x00000030402c723c */ /* 0x048fec00000418ff */
[----:B------:R-:W-:Y:S06]  /*efb0*/  HMMA.16816.F32.BF16 R48, R64, R50, RZ ;  /* 0x000000324030723c */ /* 0x000fec00000418ff */
[C---:B------:R-:W-:Y:S06]  /*efc0*/  HMMA.16816.F32.BF16 R36, R68.reuse, R60, R36 ;  /* 0x0000003c4424723c */ /* 0x040fec0000041824 */
[C---:B------:R-:W-:Y:S01]  /*efd0*/  HMMA.16816.F32.BF16 R40, R68.reuse, R62, R40 ;  /* 0x0000003e4428723c */ /* 0x040fe20000041828 */
[----:B------:R-:W1:Y:S05]  /*efe0*/  LDSM.16.M88.4 R60, [R78] ;  /* 0x000000004e3c783b */ /* 0x000e6a0000000200 */
[C---:B------:R-:W-:Y:S06]  /*eff0*/  HMMA.16816.F32.BF16 R44, R68.reuse, R52, R44 ;  /* 0x00000034442c723c */ /* 0x040fec000004182c */
[----:B------:R-:W-:Y:S06]  /*f000*/  HMMA.16816.F32.BF16 R48, R68, R54, R48 ;  /* 0x000000364430723c */ /* 0x000fec0000041830 */
[C---:B------:R-:W-:Y:S06]  /*f010*/  HMMA.16816.F32.BF16 R52, R64.reuse, R56, RZ ;  /* 0x000000384034723c */ /* 0x040fec00000418ff */
[----:B------:R-:W-:Y:S11]  /*f020*/  HMMA.16816.F32.BF16 R56, R64, R58, RZ ;  /* 0x0000003a4038723c */ /* 0x000ff600000418ff */
[----:B------:R-:W-:Y:S07]  /*f030*/  @!UPT UIADD3 URZ, URZ, URZ, URZ ;  /* 0x0000003f3f3ff290 */ /* 0x000fee000fffe03f */
[C---:B-1----:R-:W-:Y:S06]  /*f040*/  HMMA.16816.F32.BF16 R52, R68.reuse, R60, R52 ;  /* 0x0000003c4434723c */ /* 0x042fec0000041834 */
[----:B------:R-:W-:Y:S06]  /*f050*/  HMMA.16816.F32.BF16 R56, R68, R62, R56 ;  /* 0x0000003e4438723c */ /* 0x000fec0000041838 */
[C---:B------:R-:W-:Y:S06]  /*f060*/  HMMA.16816.F32.BF16 R60, R64.reuse, R72, RZ ;  /* 0x00000048403c723c */ /* 0x040fec00000418ff */
[----:B------:R-:W-:Y:S01]  /*f070*/  HMMA.16816.F32.BF16 R64, R64, R74, RZ ;  /* 0x0000004a4040723c */ /* 0x000fe200000418ff */
[----:B------:R-:W1:Y:S01]  /*f080*/  LDSM.16.M88.4 R72, [R3] ;  /* 0x000000000348783b */ /* 0x000e620000000200 */
[----:B------:R-:W-:Y:S04]  /*f090*/  DEPBAR.LE SB0, 0x0 ;  /* 0x000080000000791a */ /* 0x000fe80000000000 */
[----:B------:R-:W-:Y:S11]  /*f0a0*/  BAR.SYNC.DEFER_BLOCKING 0x0 ;  /* 0x0000000000007b1d */ /* 0x000ff60000010000 */
[----:B------:R-:W-:Y:S01]  /*f0b0*/  @!UPT UIADD3 URZ, URZ, URZ, URZ ;  /* 0x0000003f3f3ff290 */ /* 0x000fe2000fffe03f */
        /* <DEDUP_REMOVED lines=12> */
[-C--:B-1----:R-:W-:Y:S02]  /*f180*/  IABS R72, R69.reuse ;  /* 0x0000004500487213 */ /* 0x082fe40000000000 */
[-C--:B------:R-:W-:Y:S02]  /*f190*/  LOP3.LUT R2, RZ, R69.reuse, RZ, 0x33, !PT ;  /* 0x00000045ff027212 */ /* 0x080fe400078e33ff */
        /* <DEDUP_REMOVED lines=10> */
[----:B------:R-:W-:Y:S03]  /*f240*/  LOP3.LUT R128, R128, R69, RZ, 0x3c, !PT ;  /* 0x0000004580807212 */ /* 0x000fe600078e3cff */
[----:B------:R-:W-:Y:S01]  /*f250*/  IMAD.HI.U32 R73, R70, R131, RZ ;  /* 0x0000008346497227 */ /* 0x000fe200078e00ff */
[----:B------:R-:W-:Y:S04]  /*f260*/  ISETP.GE.AND P4, PT, R128, RZ, PT ;  /* 0x000000ff8000720c */ /* 0x000fe80003f86270 */
[----:B------:R-:W-:Y:S05]  /*f270*/  IADD3 R129, -R73, RZ, RZ ;  /* 0x000000ff49817210 */ /* 0x000fea0007ffe1ff */
[----:B------:R-:W-:Y:S01]  /*f280*/  IMAD R131, R72, R129, R131 ;  /* 0x0000008148837224 */ /* 0x000fe200078e0283 */
[----:B------:R-:W-:Y:S02]  /*f290*/  IABS R129, R74 ;  /* 0x0000004a00817213 */ /* 0x000fe40000000000 */
[----:B------:R-:W-:Y:S02]  /*f2a0*/  LOP3.LUT R74, R74, R69, RZ, 0x3c, !PT ;  /* 0x000000454a4a7212 */ /* 0x000fe400078e3cff */
[----:B------:R-:W-:Y:S01]  /*f2b0*/  ISETP.GT.U32.AND P5, PT, R72, R131, PT ;  /* 0x000000834800720c */ /* 0x000fe20003fa4070 */
[----:B------:R-:W-:Y:S01]  /*f2c0*/  IMAD.HI.U32 R71, R70, R129, RZ ;  /* 0x0000008146477227 */ /* 0x000fe200078e00ff */
[----:B------:R-:W-:Y:S04]  /*f2d0*/  ISETP.GE.AND P3, PT, R74, RZ, PT ;  /* 0x000000ff4a00720c */ /* 0x000fe80003f66270 */
[----:B------:R-:W-:Y:S05]  /*f2e0*/  IADD3 R70, -R71, RZ, RZ ;  /* 0x000000ff47467210 */ /* 0x000fea0007ffe1ff */
[C---:B------:R-:W-:Y:S02]  /*f2f0*/  IMAD R129, R72.reuse, R70, R129 ;  /* 0x0000004648817224 */ /* 0x040fe400078e0281 */
[--C-:B------:R-:W-:Y:S02]  /*f300*/  @!P5 IMAD.IADD R131, R131, 0x1, -R72.reuse ;  /* 0x000000018383d824 */ /* 0x100fe400078e0a48 */
[----:B------:R-:W-:Y:S01]  /*f310*/  @!P5 VIADD R73, R73, 0x1 ;  /* 0x000000014949d836 */ /* 0x000fe20000000000 */
[----:B------:R-:W-:Y:S02]  /*f320*/  ISETP.GT.U32.AND P0, PT, R72, R129, PT ;  /* 0x000000814800720c */ /* 0x000fe40003f04070 */
[-C--:B------:R-:W-:Y:S11]  /*f330*/  ISETP.GE.U32.AND P6, PT, R131, R72.reuse, PT ;  /* 0x000000488300720c */ /* 0x080ff60003fc6070 */
[----:B------:R-:W-:Y:S01]  /*f340*/  @!P0 IMAD.IADD R129, R129, 0x1, -R72 ;  /* 0x0000000181818824 */ /* 0x000fe200078e0a48 */
[----:B------:R-:W-:Y:S01]  /*f350*/  @!P0 IADD3 R71, R71, 0x1, RZ ;  /* 0x0000000147478810 */ /* 0x000fe20007ffe0ff */
[----:B------:R-:W-:Y:S01]  /*f360*/  @P6 VIADD R73, R73, 0x1 ;  /* 0x0000000149496836 */ /* 0x000fe20000000000 */
[----:B------:R-:W-:Y:S02]  /*f370*/  ISETP.NE.AND P0, PT, R69, RZ, PT ;  /* 0x000000ff4500720c */ /* 0x000fe40003f05270 */
[----:B------:R-:W-:Y:S02]  /*f380*/  ISETP.GE.U32.AND P5, PT, R129, R72, PT ;  /* 0x000000488100720c */ /* 0x000fe40003fa6070 */
[----:B------:R-:W-:Y:S04]  /*f390*/  @!P4 IADD3 R73, -R73, RZ, RZ ;  /* 0x000000ff4949c210 */ /* 0x000fe80007ffe1ff */
[C---:B------:R-:W-:Y:S07]  /*f3a0*/  SEL R68, R2.reuse, R73, !P0 ;  /* 0x0000004902447207 */ /* 0x040fee0004000000 */
[----:B------:R-:W-:Y:S04]  /*f3b0*/  @P5 VIADD R71, R71, 0x1 ;  /* 0x0000000147475836 */ /* 0x000fe80000000000 */
[----:B------:R-:W-:Y:S05]  /*f3c0*/  @!P3 IMAD.MOV R71, RZ, RZ, -R71 ;  /* 0x000000ffff47b224 */ /* 0x000fea00078e0a47 */
[----:B------:R-:W-:Y:S04]  /*f3d0*/  SEL R75, R2, R71, !P0 ;  /* 0x00000047024b7207 */ /* 0x000fe80004000000 */
[CC--:B------:R-:W-:Y:S02]  /*f3e0*/  LEA R134, P0, R75.reuse, R118.reuse, 0x2 ;  /* 0x000000764b867211 */ /* 0x0c0fe400078010ff */
[C---:B------:R-:W-:Y:S02]  /*f3f0*/  IADD3 R2, R68.reuse, -R75, RZ ;  /* 0x8000004b44027210 */ /* 0x040fe40007ffe0ff */
[----:B------:R-:W-:Y:S02]  /*f400*/  LEA.HI.X.SX32 R135, R75, R119, 0x2, P0 ;  /* 0x000000774b877211 */ /* 0x000fe400000f16ff */
[----:B------:R-:W-:Y:S01]  /*f410*/  LEA R130, P0, R68, R118, 0x2 ;  /* 0x0000007644827211 */ /* 0x000fe200078010ff */
[----:B------:R-:W-:Y:S02]  /*f420*/  IMAD R0, R2, R69, -0x80 ;  /* 0xffffff8002007424 */ /* 0x000fe400078e0245 */
[----:B------:R-:W2:Y:S01]  /*f430*/  LDG.E R70, desc[UR6][R134.64] ;  /* 0x0000000686467981 */ /* 0x000ea2000c1e1900 */
[----:B------:R-:W-:Y:S02]  /*f440*/  LEA.HI.X.SX32 R131, R68, R119, 0x2, P0 ;  /* 0x0000007744837211 */ /* 0x000fe400000f16ff */
[----:B------:R-:W-:Y:S03]  /*f450*/  SHF.R.S32.HI R72, RZ, 0x1f, R0 ;  /* 0x0000001fff487819 */ /* 0x000fe60000011400 */
[----:B------:R-:W2:Y:S02]  /*f460*/  LDG.E R129, desc[UR6][R130.64] ;  /* 0x0000000682817981 */ /* 0x000ea4000c1e1900 */
[----:B------:R-:W-:Y:S02]  /*f470*/  IMAD R72, R72, R97, RZ ;  /* 0x0000006148487224 */ /* 0x000fe400078e02ff */
[----:B--2---:R-:W-:Y:S02]  /*f480*/  IMAD.IADD R70, R70, 0x1, -R129 ;  /* 0x0000000146467824 */ /* 0x004fe400078e0a81 */
[----:B------:R-:W1:Y:S03]  /*f490*/  LDC R129, c[0x0][0x24c] ;  /* 0x00009300ff817b82 */ /* 0x000e660000000800 */
[----:B------:R-:W-:Y:S01]  /*f4a0*/  SHF.R.S32.HI R131, RZ, 0x1f, R70 ;  /* 0x0000001fff837819 */ /* 0x000fe20000011446 */
[C---:B-1----:R-:W-:Y:S02]  /*f4b0*/  IMAD R129, R0.reuse, R129, R72 ;  /* 0x0000008100817224 */ /* 0x042fe400078e0248 */
[----:B------:R-:W-:Y:S04]  /*f4c0*/  IMAD.WIDE.U32 R72, R0, R97, RZ ;  /* 0x0000006100487225 */ /* 0x000fe800078e00ff */
[----:B------:R-:W-:Y:S02]  /*f4d0*/  IMAD.IADD R73, R73, 0x1, R129 ;  /* 0x0000000149497824 */ /* 0x000fe400078e0281 */
[----:B------:R-:W1:Y:S02]  /*f4e0*/  LDC.64 R128, c[0x0][0x230] ;  /* 0x00008c00ff807b82 */ /* 0x000e640000000a00 */
[-C--:B-1----:R-:W-:Y:S02]  /*f4f0*/  IMAD R131, R131, R128.reuse, RZ ;  /* 0x0000008083837224 */ /* 0x082fe400078e02ff */
[C---:B------:R-:W-:Y:S04]  /*f500*/  IMAD.WIDE.U32 R72, R70.reuse, R128, R72 ;  /* 0x0000008046487225 */ /* 0x040fe800078e0048 */
[----:B------:R-:W-:Y:S05]  /*f510*/  IMAD R131, R70, R129, R131 ;  /* 0x0000008146837224 */ /* 0x000fea00078e0283 */
[----:B------:R-:W-:Y:S07]  /*f520*/  IADD3 R70, R73, R131, RZ ;  /* 0x0000008349467210 */ /* 0x000fee0007ffe0ff */
.L_x_4694:
[----:B------:R1:W-:Y:S01]  /*f530*/  @P2 STS [R122+0x1000], RZ ;  /* 0x001000ff7a002388 */ /* 0x0003e20000000800 */
[C---:B------:R-:W-:Y:S01]  /*f540*/  LEA R74, P0, R72.reuse, R120, 0x1 ;  /* 0x00000078484a7211 */ /* 0x040fe200078008ff */
[----:B------:R-:W2:Y:S01]  /*f550*/  @!P2 LDC R71, c[0x0][0x24c] ;  /* 0x00009300ff47ab82 */ /* 0x000ea20000000800 */
[--C-:B------:R-:W-:Y:S01]  /*f560*/  @!P2 IMAD.MOV.U32 R73, RZ, RZ, R70.reuse ;  /* 0x000000ffff49a224 */ /* 0x100fe200078e0046 */
        /* <DEDUP_REMOVED lines=8> */
[----:B------:R-:W-:Y:S01]  /*f5f0*/  @!P2 IMAD.X R0, R94, 0x1, R70, P0 ;  /* 0x000000015e00a824 */ /* 0x000fe200000e0646 */
[C---:B------:R-:W-:Y:S02]  /*f600*/  @!P2 LEA R128, P0, R69.reuse, R120, 0x1 ;  /* 0x000000784580a211 */ /* 0x040fe400078008ff */
[----:B------:R1:W-:Y:S02]  /*f610*/  @P2 STS.128 [R122+0x1800], RZ ;  /* 0x001800ff7a002388 */ /* 0x0003e40000000c00 */
[-C--:B------:R-:W-:Y:S02]  /*f620*/  @!P2 LEA.HI.X R129, R69, R121.reuse, R0, 0x1, P0 ;  /* 0x000000794581a211 */ /* 0x080fe400000f0c00 */
[----:B------:R-:W3:Y:S01]  /*f630*/  @!P2 LDC R0, c[0x0][0x24c] ;  /* 0x00009300ff00ab82 */ /* 0x000ee20000000800 */
[C---:B------:R-:W-:Y:S01]  /*f640*/  @!P2 LEA R2, P0, R97.reuse, R72, 0x6 ;  /* 0x000000486102a211 */ /* 0x040fe200078030ff */
[C---:B------:R-:W-:Y:S01]  /*f650*/  @!P2 IMAD.WIDE.U32 R72, R97.reuse, 0x60, R72 ;  /* 0x000000606148a825 */ /* 0x040fe200078e0048 */
[----:B------:R-:W-:Y:S01]  /*f660*/  @!PT LDS RZ, [RZ] ;  /* 0x00000000fffff984 */ /* 0x000fe20000000800 */
[----:B------:R-:W-:Y:S01]  /*f670*/  @!PT LDS RZ, [RZ] ;  /* 0x00000000fffff984 */ /* 0x000fe20000000800 */
[----:B------:R-:W-:Y:S01]  /*f680*/  @!PT LDS RZ, [RZ] ;  /* 0x00000000fffff984 */ /* 0x000fe20000000800 */
[----:B------:R4:W-:Y:S04]  /*f690*/  @!P2 LDGSTS.E.BYPASS.LTC128B.128 [R122+0x1800], desc[UR6][R128.64] ;  /* 0x01800000807aafae */ /* 0x0009e8000b901d46 */
[----:B------:R1:W-:Y:S01]  /*f6a0*/  @P2 STS.128 [R122+0x2000], RZ ;  /* 0x002000ff7a002388 */ /* 0x0003e20000000c00 */
[----:B---3--:R-:W-:Y:S01]  /*f6b0*/  @!P2 LEA.HI.X R0, R97, R70, R0, 0x6, P0 ;  /* 0x000000466100a211 */ /* 0x008fe200000f3400 */
[----:B--2---:R-:W-:Y:S01]  /*f6c0*/  @!P2 IMAD R71, R71, 0x60, RZ ;  /* 0x000000604747a824 */ /* 0x004fe200078e02ff */
[CC--:B------:R-:W-:Y:S03]  /*f6d0*/  @!P2 LEA R68, P0, R2.reuse, R120.reuse, 0x1 ;  /* 0x000000780244a211 */ /* 0x0c0fe600078008ff */
[----:B------:R-:W-:Y:S01]  /*f6e0*/  @!P2 IMAD.IADD R71, R71, 0x1, R73 ;  /* 0x000000014747a824 */ /* 0x000fe200078e0249 */
[-C--:B------:R-:W-:Y:S02]  /*f6f0*/  @!P2 LEA.HI.X R69, R2, R121.reuse, R0, 0x1, P0 ;  /* 0x000000790245a211 */ /* 0x080fe400000f0c00 */
[C---:B----4-:R-:W-:Y:S01]  /*f700*/  @!P2 LEA R128, P0, R72.reuse, R120, 0x1 ;  /* 0x000000784880a211 */ /* 0x050fe200078008ff */
[----:B------:R-:W-:Y:S02]  /*f710*/  IMAD.MOV.U32 R120, RZ, RZ, R74 ;  /* 0x000000ffff787224 */ /* 0x000fe400078e004a */
        /* <DEDUP_REMOVED lines=12> */
.L_x_4693:
[----:B------:R-:W-:Y:S04]  /*f7e0*/  IADD3 R97, R90, -0x1, RZ ;  /* 0xffffffff5a617810 */ /* 0x000fe80007ffe0ff */
[----:B------:R-:W-:Y:S04]  /*f7f0*/  LEA R72, R97, R92, 0x7 ;  /* 0x0000005c61487211 */ /* 0x000fe800078e38ff */
[C---:B------:R-:W-:Y:S02]  /*f800*/  IADD3 R70, R72.reuse, 0x1, RZ ;  /* 0x0000000148467810 */ /* 0x040fe40007ffe0ff */
[----:B------:R-:W-:Y:S02]  /*f810*/  I2FP.F32.S32 R75, R72 ;  /* 0x00000048004b7245 */ /* 0x000fe40000201400 */
[----:B------:R-:W-:Y:S02]  /*f820*/  I2FP.F32.S32 R70, R70 ;  /* 0x0000004600467245 */ /* 0x000fe40000201400 */
[----:B------:R-:W-:Y:S01]  /*f830*/  IADD3 R74, R72, 0x20, RZ ;  /* 0x00000020484a7810 */ /* 0x000fe20007ffe0ff */
[CC--:B------:R-:W-:Y:S01]  /*f840*/  FFMA.FTZ R4, R88.reuse, R75.reuse, R4 ;  /* 0x0000004b58047223 */ /* 0x0c0fe20000010004 */
[C---:B------:R-:W-:Y:S01]  /*f850*/  FFMA.FTZ R6, R88.reuse, R75, R6 ;  /* 0x0000004b58067223 */ /* 0x040fe20000010006 */
[-C--:B------:R-:W-:Y:S01]  /*f860*/  FFMA.FTZ R5, R88, R70.reuse, R5 ;  /* 0x0000004658057223 */ /* 0x080fe20000010005 */
[----:B------:R-:W-:Y:S01]  /*f870*/  IADD3 R75, R72, 0x8, RZ ;  /* 0x00000008484b7810 */ /* 0x000fe20007ffe0ff */
[----:B------:R-:W-:Y:S01]  /*f880*/  FFMA.FTZ R7, R88, R70, R7 ;  /* 0x0000004658077223 */ /* 0x000fe20000010007 */
        /* <DEDUP_REMOVED lines=9> */
[----:B------:R-:W-:Y:S02]  /*f920*/  IADD3 R70, R72, 0x11, RZ ;  /* 0x0000001148467810 */ /* 0x000fe40007ffe0ff */
[----:B------:R-:W-:Y:S02]  /*f930*/  I2FP.F32.S32 R75, R75 ;  /* 0x0000004b004b7245 */ /* 0x000fe40000201400 */
[----:B------:R-:W-:Y:S02]  /*f940*/  I2FP.F32.S32 R70, R70 ;  /* 0x0000004600467245 */ /* 0x000fe40000201400 */
[----:B-1----:R-:W-:Y:S01]  /*f950*/  I2FP.F32.S32 R69, R74 ;  /* 0x0000004a00457245 */ /* 0x002fe20000201400 */
        /* <DEDUP_REMOVED lines=8> */
[----:B------:R-:W-:Y:S01]  /*f9e0*/  I2FP.F32.S32 R0, R0 ;  /* 0x0000000000007245 */ /* 0x000fe20000201400 */
[CC--:B------:R-:W-:Y:S01]  /*f9f0*/  FFMA.FTZ R16, R88.reuse, R75.reuse, R16 ;  /* 0x0000004b58107223 */ /* 0x0c0fe20000010010 */
[C---:B------:R-:W-:Y:S01]  /*fa00*/  FFMA.FTZ R18, R88.reuse, R75, R18 ;  /* 0x0000004b58127223 */ /* 0x040fe20000010012 */
[CC--:B------:R-:W-:Y:S01]  /*fa10*/  FFMA.FTZ R17, R88.reuse, R70.reuse, R17 ;  /* 0x0000004658117223 */ /* 0x0c0fe20000010011 */
[C---:B------:R-:W-:Y:S01]  /*fa20*/  FFMA.FTZ R19, R88.reuse, R70, R19 ;  /* 0x0000004658137223 */ /* 0x040fe20000010013 */
        /* <DEDUP_REMOVED lines=11> */
[CC--:B------:R-:W-:Y:S01]  /*fae0*/  FFMA.FTZ R25, R88.reuse, R0.reuse, R25 ;  /* 0x0000000058197223 */ /* 0x0c0fe20000010019 */
        /* <DEDUP_REMOVED lines=27> */
[----:B------:R-:W-:Y:S02]  /*fca0*/  IADD3 R2, R72, 0x50, RZ ;  /* 0x0000005048027810 */ /* 0x000fe40007ffe0ff */
[----:B------:R-:W-:Y:S01]  /*fcb0*/  I2FP.F32.S32 R0, R0 ;  /* 0x0000000000007245 */ /* 0x000fe20000201400 */
[CC--:B------:R-:W-:Y:S01]  /*fcc0*/  FFMA.FTZ R40, R88.reuse, R69.reuse, R40 ;  /* 0x0000004558287223 */ /* 0x0c0fe20000010028 */
[C---:B------:R-:W-:Y:S01]  /*fcd0*/  FFMA.FTZ R42, R88.reuse, R69, R42 ;  /* 0x00000045582a7223 */ /* 0x040fe2000001002a */
[----:B------:R-:W-:Y:S02]  /*fce0*/  I2FP.F32.S32 R69, R2 ;  /* 0x0000000200457245 */ /* 0x000fe40000201400 */
[CC--:B------:R-:W-:Y:S01]  /*fcf0*/  FFMA.FTZ R41, R88.reuse, R0.reuse, R41 ;  /* 0x0000000058297223 */ /* 0x0c0fe20000010029 */
[----:B------:R-:W-:Y:S01]  /*fd00*/  FFMA.FTZ R43, R88, R0, R43 ;  /* 0x00000000582b7223 */ /* 0x000fe2000001002b */
[----:B------:R-:W-:Y:S01]  /*fd10*/  FMNMX.FTZ R2, R4, R95, !PT ;  /* 0x0000005f04027209 */ /* 0x000fe20007810000 */
[-C--:B------:R-:W-:Y:S01]  /*fd20*/  FFMA.FTZ R44, R88, R69.reuse, R44 ;  /* 0x00000045582c7223 */ /* 0x080fe2000001002c */
[----:B------:R-:W-:Y:S01]  /*fd30*/  IADD3 R0, R72, 0x51, RZ ;  /* 0x0000005148007810 */ /* 0x000fe20007ffe0ff */
[----:B------:R-:W-:Y:S01]  /*fd40*/  FFMA.FTZ R46, R88, R69, R46 ;  /* 0x00000045582e7223 */ /* 0x000fe2000001002e */
[----:B------:R-:W-:Y:S02]  /*fd50*/  FMNMX.FTZ R69, R5, R2, !PT ;  /* 0x0000000205457209 */ /* 0x000fe40007810000 */
[----:B------:R-:W-:Y:S02]  /*fd60*/  I2FP.F32.S32 R0, R0 ;  /* 0x0000000000007245 */ /* 0x000fe40000201400 */
[----:B------:R-:W-:Y:S03]  /*fd70*/  FMNMX.FTZ R2, R8, R69, !PT ;  /* 0x0000004508027209 */ /* 0x000fe60007810000 */
[CC--:B------:R-:W-:Y:S01]  /*fd80*/  FFMA.FTZ R45, R88.reuse, R0.reuse, R45 ;  /* 0x00000000582d7223 */ /* 0x0c0fe2000001002d */
[----:B------:R-:W-:Y:S01]  /*fd90*/  FFMA.FTZ R47, R88, R0, R47 ;  /* 0x00000000582f7223 */ /* 0x000fe2000001002f */
[----:B------:R-:W-:Y:S02]  /*fda0*/  IADD3 R0, R72, 0x58, RZ ;  /* 0x0000005848007810 */ /* 0x000fe40007ffe0ff */
[----:B------:R-:W-:Y:S02]  /*fdb0*/  FMNMX.FTZ R71, R9, R2, !PT ;  /* 0x0000000209477209 */ /* 0x000fe40007810000 */
[----:B------:R-:W-:Y:S02]  /*fdc0*/  I2FP.F32.S32 R69, R0 ;  /* 0x0000000000457245 */ /* 0x000fe40000201400 */
[----:B------:R-:W-:Y:S03]  /*fdd0*/  FMNMX.FTZ R0, R12, R71, !PT ;  /* 0x000000470c007209 */ /* 0x000fe60007810000 */
[CC--:B------:R-:W-:Y:S01]  /*fde0*/  FFMA.FTZ R48, R88.reuse, R69.reuse, R48 ;  /* 0x0000004558307223 */ /* 0x0c0fe20000010030 */
[----:B------:R-:W-:Y:S01]  /*fdf0*/  FMNMX.FTZ R71, R13, R0, !PT ;  /* 0x000000000d477209 */ /* 0x000fe20007810000 */
[----:B------:R-:W-:Y:S01]  /*fe00*/  FFMA.FTZ R50, R88, R69, R50 ;  /* 0x0000004558327223 */ /* 0x000fe20000010032 */
[----:B------:R-:W-:Y:S02]  /*fe10*/  IADD3 R0, R72, 0x59, RZ ;  /* 0x0000005948007810 */ /* 0x000fe40007ffe0ff */
[----:B------:R-:W-:Y:S02]  /*fe20*/  FMNMX.FTZ R2, R16, R71, !PT ;  /* 0x0000004710027209 */ /* 0x000fe40007810000 */
[----:B------:R-:W-:Y:S02]  /*fe30*/  I2FP.F32.S32 R0, R0 ;  /* 0x0000000000007245 */ /* 0x000fe40000201400 */
[----:B------:R-:W-:Y:S03]  /*fe40*/  FMNMX.FTZ R69, R17, R2, !PT ;  /* 0x0000000211457209 */ /* 0x000fe60007810000 */
[-C--:B------:R-:W-:Y:S01]  /*fe50*/  FFMA.FTZ R49, R88, R0.reuse, R49 ;  /* 0x0000000058317223 */ /* 0x080fe20000010031 */
[----:B------:R-:W-:Y:S01]  /*fe60*/  FMNMX.FTZ R2, R20, R69, !PT ;  /* 0x0000004514027209 */ /* 0x000fe20007810000 */
        /* <DEDUP_REMOVED lines=39> */
[----:B------:R-:W-:Y:S02]  /*100e0*/  FMNMX.FTZ R69, R53, R2, !PT ;  /* 0x0000000235457209 */ /* 0x000fe40007810000 */
[----:B------:R-:W-:Y:S01]  /*100f0*/  IADD3 R2, R72, 0x78, RZ ;  /* 0x0000007848027810 */ /* 0x000fe20007ffe0ff */
[-C--:B------:R-:W-:Y:S01]  /*10100*/  FFMA.FTZ R61, R88, R0.reuse, R61 ;  /* 0x00000000583d7223 */ /* 0x080fe2000001003d */
[----:B------:R-:W-:Y:S01]  /*10110*/  FMNMX.FTZ R68, R56, R69, !PT ;  /* 0x0000004538447209 */ /* 0x000fe20007810000 */
[----:B------:R-:W-:Y:S01]  /*10120*/  FFMA.FTZ R63, R88, R0, R63 ;  /* 0x00000000583f7223 */ /* 0x000fe2000001003f */
[----:B------:R-:W-:Y:S02]  /*10130*/  I2FP.F32.S32 R69, R2 ;  /* 0x0000000200457245 */ /* 0x000fe40000201400 */
[----:B------:R-:W-:Y:S02]  /*10140*/  FMNMX.FTZ R71, R57, R68, !PT ;  /* 0x0000004439477209 */ /* 0x000fe40007810000 */
[----:B------:R-:W-:Y:S01]  /*10150*/  FMNMX.FTZ R68, R6, R93, !PT ;  /* 0x0000005d06447209 */ /* 0x000fe20007810000 */
[CC--:B------:R-:W-:Y:S01]  /*10160*/  FFMA.FTZ R64, R88.reuse, R69.reuse, R64 ;  /* 0x0000004558407223 */ /* 0x0c0fe20000010040 */
[----:B------:R-:W-:Y:S01]  /*10170*/  FFMA.FTZ R66, R88, R69, R66 ;  /* 0x0000004558427223 */ /* 0x000fe20000010042 */
        /* <DEDUP_REMOVED lines=38> */
[----:B-1----:R-:W-:Y:S02]  /*103e0*/  FMNMX.FTZ R68, R2, R129, !PT ;  /* 0x0000008102447209 */ /* 0x002fe40007810000 */
[----:B------:R-:W-:Y:S01]  /*103f0*/  LDSM.16.MT88.4 R128, [R125+0x3000] ;  /* 0x003000007d80783b */ /* 0x000fe20000004200 */
[----:B------:R-:W-:Y:S04]  /*10400*/  FMNMX.FTZ R0, R62, R69, !PT ;  /* 0x000000453e007209 */ /* 0x000fe80007810000 */
[----:B------:R-:W-:Y:S04]  /*10410*/  FMNMX.FTZ R69, R63, R0, !PT ;  /* 0x000000003f457209 */ /* 0x000fe80007810000 */
[----:B------:R-:W-:Y:S04]  /*10420*/  FMNMX.FTZ R0, R66, R69, !PT ;  /* 0x0000004542007209 */ /* 0x000fe80007810000 */
[----:B------:R-:W-:Y:S05]  /*10430*/  FMNMX.FTZ R73, R67, R0, !PT ;  /* 0x0000000043497209 */ /* 0x000fea0007810000 */
[----:B------:R-:W1:Y:S02]  /*10440*/  SHFL.BFLY PT, R0, R73, 0x2, 0x1f ;  /* 0x0c401f0049007f89 */ /* 0x000e6400000e0000 */
[----:B-1----:R-:W-:Y:S06]  /*10450*/  FMNMX.FTZ R71, R73, R0, !PT ;  /* 0x0000000049477209 */ /* 0x002fec0007810000 */
[----:B------:R-:W1:Y:S02]  /*10460*/  SHFL.BFLY PT, R0, R71, 0x1, 0x1f ;  /* 0x0c201f0047007f89 */ /* 0x000e6400000e0000 */
[----:B-1----:R-:W-:Y:S04]  /*10470*/  FMNMX.FTZ R69, R71, R0, !PT ;  /* 0x0000000047457209 */ /* 0x002fe80007810000 */
[C---:B------:R-:W-:Y:S01]  /*10480*/  FSETP.NEU.FTZ.AND P0, PT, R69.reuse, -INF , PT ;  /* 0xff8000004500780b */ /* 0x040fe20003f1d000 */
[----:B------:R-:W-:Y:S05]  /*10490*/  FMUL.FTZ R0, R69, UR4 ;  /* 0x0000000445007c20 */ /* 0x000fea0008410000 */
[----:B------:R-:W-:Y:S02]  /*104a0*/  FSEL R0, R0, RZ, P0 ;  /* 0x000000ff00007208 */ /* 0x000fe40000000000 */
[----:B------:R-:W-:Y:S03]  /*104b0*/  FSETP.NEU.FTZ.AND P0, PT, R68, -INF , PT ;  /* 0xff8000004400780b */ /* 0x000fe60003f1d000 */
        /* <DEDUP_REMOVED lines=9> */
[----:B------:R-:W-:Y:S01]  /*10550*/  FADD.FTZ R22, -R68, R95 ;  /* 0x0000005f44167221 */ /* 0x000fe20000010100 */
[--C-:B------:R-:W-:Y:S01]  /*10560*/  FFMA.FTZ R146, R23, UR4, -R0.reuse ;  /* 0x0000000417927c23 */ /* 0x100fe20008010800 */
[--C-:B------:R-:W-:Y:S01]  /*10570*/  FFMA.FTZ R134, R42, UR4, -R0.reuse ;  /* 0x000000042a867c23 */ /* 0x100fe20008010800 */
[--C-:B------:R-:W-:Y:S01]  /*10580*/  FFMA.FTZ R135, R43, UR4, -R0.reuse ;  /* 0x000000042b877c23 */ /* 0x100fe20008010800 */
[----:B------:R-:W-:Y:S03]  /*10590*/  FMUL.FTZ R19, R22, UR4 ;  /* 0x0000000416137c20 */ /* 0x000fe60008410000 */
[----:B------:R1:W-:Y:S01]  /*105a0*/  MUFU.EX2 R35, R150 ;  /* 0x0000009600237308 */ /* 0x0003e20000000800 */
[----:B------:R-:W-:Y:S01]  /*105b0*/  FADD.FTZ R22, -R69, R93 ;  /* 0x0000005d45167221 */ /* 0x000fe20000010100 */
[--C-:B------:R-:W-:Y:S01]  /*105c0*/  FFMA.FTZ R154, R10, UR4, -R0.reuse ;  /* 0x000000040a9a7c23 */ /* 0x100fe20008010800 */
[--C-:B------:R-:W-:Y:S01]  /*105d0*/  FFMA.FTZ R149, R14, UR4, -R0.reuse ;  /* 0x000000040e957c23 */ /* 0x100fe20008010800 */
[--C-:B------:R-:W-:Y:S01]  /*105e0*/  FFMA.FTZ R151, R18, UR4, -R0.reuse ;  /* 0x0000000412977c23 */ /* 0x100fe20008010800 */
[----:B------:R-:W-:Y:S01]  /*105f0*/  FMUL.FTZ R23, R22, UR4 ;  /* 0x0000000416177c20 */ /* 0x000fe20008410000 */
        /* <DEDUP_REMOVED lines=9> */
[----:B------:R-:W-:Y:S03]  /*10690*/  FMUL.FTZ R6, R68, UR4 ;  /* 0x0000000444067c20 */ /* 0x000fe60008410000 */
[----:B------:R3:W4:Y:S01]  /*106a0*/  MUFU.EX2 R22, R23 ;  /* 0x0000001700167308 */ /* 0x0007220000000800 */
        /* <DEDUP_REMOVED lines=9> */
[--C-:B-1----:R-:W-:Y:S01]  /*10740*/  FFMA.FTZ R150, R24, UR4, -R6.reuse ;  /* 0x0000000418967c23 */ /* 0x102fe20008010806 */
[--C-:B------:R-:W-:Y:S01]  /*10750*/  FFMA.FTZ R27, R9, UR4, -R6.reuse ;  /* 0x00000004091b7c23 */ /* 0x100fe20008010806 */
[C---:B--2---:R-:W-:Y:S01]  /*10760*/  FMUL.FTZ R112, R19.reuse, R112 ;  /* 0x0000007013707220 */ /* 0x044fe20000410000 */
[C---:B------:R-:W-:Y:S01]  /*10770*/  FMUL.FTZ R113, R19.reuse, R113 ;  /* 0x0000007113717220 */ /* 0x040fe20000410000 */
[C---:B------:R-:W-:Y:S01]  /*10780*/  FMUL.FTZ R108, R19.reuse, R108 ;  /* 0x0000006c136c7220 */ /* 0x040fe20000410000 */
[----:B------:R-:W-:Y:S03]  /*10790*/  FMUL.FTZ R109, R19, R109 ;  /* 0x0000006d136d7220 */ /* 0x000fe60000410000 */
[----:B------:R1:W2:Y:S01]  /*107a0*/  MUFU.EX2 R63, R152 ;  /* 0x00000098003f7308 */ /* 0x0002a20000000800 */
[--C-:B---3--:R-:W-:Y:S01]  /*107b0*/  FFMA.FTZ R23, R5, UR4, -R6.reuse ;  /* 0x0000000405177c23 */ /* 0x108fe20008010806 */
[C---:B----4-:R-:W-:Y:S01]  /*107c0*/  FMUL.FTZ R114, R22.reuse, R114 ;  /* 0x0000007216727220 */ /* 0x050fe20000410000 */
        /* <DEDUP_REMOVED lines=8> */
[C---:B------:R-:W-:Y:S01]  /*10850*/  FMUL.FTZ R106, R22.reuse, R106 ;  /* 0x0000006a166a7220 */ /* 0x040fe20000410000 */
[C---:B------:R-:W-:Y:S01]  /*10860*/  FMUL.FTZ R107, R22.reuse, R107 ;  /* 0x0000006b166b7220 */ /* 0x040fe20000410000 */
[C---:B------:R-:W-:Y:S01]  /*10870*/  FMUL.FTZ R102, R22.reuse, R102 ;  /* 0x0000006616667220 */ /* 0x040fe20000410000 */
[----:B------:R-:W-:Y:S01]  /*10880*/  FMUL.FTZ R103, R22, R103 ;  /* 0x0000006716677220 */ /* 0x000fe20000410000 */
[--C-:B------:R-:W-:Y:S03]  /*10890*/  FFMA.FTZ R34, R13, UR4, -R6.reuse ;  /* 0x000000040d227c23 */ /* 0x100fe60008010806 */
[----:B------:R-:W-:Y:S01]  /*108a0*/  MUFU.EX2 R27, R27 ;  /* 0x0000001b001b7308 */ /* 0x000fe20000000800 */
[--C-:B-1----:R-:W-:Y:S01]  /*108b0*/  FFMA.FTZ R152, R20, UR4, -R6.reuse ;  /* 0x0000000414987c23 */ /* 0x102fe20008010806 */
[----:B--2---:R-:W-:Y:S01]  /*108c0*/  F2FP.BF16.F32.PACK_AB R137, R63, R2 ;  /* 0x000000023f89723e */ /* 0x004fe200000010ff */
[--C-:B------:R-:W-:Y:S01]  /*108d0*/  FFMA.FTZ R39, R17, UR4, -R6.reuse ;  /* 0x0000000411277c23 */ /* 0x100fe20008010806 */
[--C-:B------:R-:W-:Y:S01]  /*108e0*/  FFMA.FTZ R17, R36, UR4, -R6.reuse ;  /* 0x0000000424117c23 */ /* 0x100fe20008010806 */
[--C-:B------:R-:W-:Y:S01]  /*108f0*/  FFMA.FTZ R66, R33, UR4, -R6.reuse ;  /* 0x0000000421427c23 */ /* 0x100fe20008010806 */
[--C-:B------:R-:W-:Y:S01]  /*10900*/  FFMA.FTZ R30, R8, UR4, -R6.reuse ;  /* 0x00000004081e7c23 */ /* 0x100fe20008010806 */
[----:B------:R-:W-:Y:S03]  /*10910*/  FFMA.FTZ R31, R12, UR4, -R6 ;  /* 0x000000040c1f7c23 */ /* 0x000fe60008010806 */
[----:B------:R-:W1:Y:S01]  /*10920*/  MUFU.EX2 R95, R154 ;  /* 0x0000009a005f7308 */ /* 0x000e620000000800 */
        /* <DEDUP_REMOVED lines=8> */
[--C-:B------:R-:W-:Y:S01]  /*109b0*/  FFMA.FTZ R44, R56, UR4, -R6.reuse ;  /* 0x00000004382c7c23 */ /* 0x100fe20008010806 */
[--C-:B------:R-:W-:Y:S01]  /*109c0*/  FFMA.FTZ R56, R64, UR4, -R6.reuse ;  /* 0x0000000440387c23 */ /* 0x100fe20008010806 */
[----:B------:R-:W-:Y:S02]  /*109d0*/  ISETP.GT.AND P0, PT, R90, 0x1, PT ;  /* 0x000000015a00780c */ /* 0x000fe40003f04270 */
[----:B------:R-:W-:Y:S05]  /*109e0*/  MOV R90, R97 ;  /* 0x00000061005a7202 */ /* 0x000fea0000000f00 */
[----:B------:R-:W3:Y:S01]  /*109f0*/  MUFU.EX2 R0, R0 ;  /* 0x0000000000007308 */ /* 0x000ee20000000800 */
[----:B-1----:R-:W-:Y:S01]  /*10a00*/  F2FP.BF16.F32.PACK_AB R139, R26, R95 ;  /* 0x0000005f1a8b723e */ /* 0x002fe200000010ff */
[----:B------:R-:W-:Y:S08]  /*10a10*/  FFMA.FTZ R154, R16, UR4, -R6 ;  /* 0x00000004109a7c23 */ /* 0x000ff00008010806 */
[----:B------:R-:W1:Y:S01]  /*10a20*/  MUFU.EX2 R31, R31 ;  /* 0x0000001f001f7308 */ /* 0x000e620000000800 */
[----:B--2---:R-:W-:Y:S09]  /*10a30*/  F2FP.BF16.F32.PACK_AB R138, R27, R30 ;  /* 0x0000001e1b8a723e */ /* 0x004ff200000010ff */
[----:B------:R-:W-:Y:S01]  /*10a40*/  MUFU.EX2 R34, R34 ;  /* 0x0000002200227308 */ /* 0x000fe20000000800 */
[----:B---3--:R-:W-:Y:S01]  /*10a50*/  F2FP.BF16.F32.PACK_AB R136, R23, R0 ;  /* 0x000000001788723e */ /* 0x008fe200000010ff */
[----:B------:R-:W-:Y:S01]  /*10a60*/  FFMA.FTZ R19, R89, R19, R0 ;  /* 0x0000001359137223 */ /* 0x000fe20000010000 */
[----:B------:R-:W-:Y:S01]  /*10a70*/  FFMA.FTZ R0, R37, UR4, -R6 ;  /* 0x0000000425007c23 */ /* 0x000fe20008010806 */
[----:B------:R-:W-:Y:S01]  /*10a80*/  FFMA.FTZ R22, R91, R22, R2 ;  /* 0x000000165b167223 */ /* 0x000fe20000010002 */
[--C-:B------:R-:W-:Y:S01]  /*10a90*/  FFMA.FTZ R91, R25, UR4, -R6.reuse ;  /* 0x00000004195b7c23 */ /* 0x100fe20008010806 */
[----:B------:R-:W-:Y:S01]  /*10aa0*/  FADD.FTZ R19, R23, R19 ;  /* 0x0000001317137221 */ /* 0x000fe20000010000 */
[----:B------:R-:W-:Y:S03]  /*10ab0*/  FFMA.FTZ R89, R40, UR4, -R6 ;  /* 0x0000000428597c23 */ /* 0x000fe60008010806 */
[----:B------:R-:W-:Y:S01]  /*10ac0*/  MUFU.EX2 R154, R154 ;  /* 0x0000009a009a7308 */ /* 0x000fe20000000800 */
[C---:B------:R-:W-:Y:S05]  /*10ad0*/  HMMA.16816.F32.BF16 R112, R136.reuse, R128, R112 ;  /* 0x000000808870723c */ /* 0x040fea0000041870 */
[----:B------:R-:W-:Y:S01]  /*10ae0*/  FADD.FTZ R22, R63, R22 ;  /* 0x000000163f167221 */ /* 0x000fe20000010000 */
[C---:B------:R-:W-:Y:S03]  /*10af0*/  HMMA.16816.F32.BF16 R108, R136.reuse, R130, R108 ;  /* 0x00000082886c723c */ /* 0x040fe6000004186c */
[----:B------:R-:W-:Y:S01]  /*10b00*/  MUFU.EX2 R39, R39 ;  /* 0x0000002700277308 */ /* 0x000fe20000000800 */
[----:B------:R-:W2:Y:S01]  /*10b10*/  LDSM.16.MT88.4 R128, [R124+0x3000] ;  /* 0x003000007c80783b */ /* 0x000ea20000004200 */
[----:B------:R-:W-:Y:S01]  /*10b20*/  FADD.FTZ R95, R95, R22 ;  /* 0x000000165f5f7221 */ /* 0x000fe20000010000 */
[----:B------:R-:W-:Y:S01]  /*10b30*/  FADD.FTZ R30, R30, R19 ;  /* 0x000000131e1e7221 */ /* 0x000fe20000010000 */
[--C-:B------:R-:W-:Y:S01]  /*10b40*/  FFMA.FTZ R63, R29, UR4, -R6.reuse ;  /* 0x000000041d3f7c23 */ /* 0x100fe20008010806 */
[----:B------:R-:W-:Y:S05]  /*10b50*/  FFMA.FTZ R19, R32, UR4, -R6 ;  /* 0x0000000420137c23 */ /* 0x000fea0008010806 */
[----:B------:R-:W3:Y:S01]  /*10b60*/  MUFU.EX2 R2, R149 ;  /* 0x0000009500027308 */ /* 0x000ee20000000800 */
[----:B------:R-:W4:Y:S01]  /*10b70*/  LDSM.16.MT88.4 R20, [R124+0x3400] ;  /* 0x003400007c14783b */ /* 0x000f220000004200 */
[----:B------:R-:W-:Y:S01]  /*10b80*/  FADD.FTZ R30, R27, R30 ;  /* 0x0000001e1b1e7221 */ /* 0x000fe20000010000 */
[----:B------:R-:W-:Y:S01]  /*10b90*/  FADD.FTZ R95, R26, R95 ;  /* 0x0000005f1a5f7221 */ /* 0x000fe20000010000 */
[--C-:B------:R-:W-:Y:S01]  /*10ba0*/  FFMA.FTZ R40, R45, UR4, -R6.reuse ;  /* 0x000000042d287c23 */ /* 0x100fe20008010806 */
[----:B------:R-:W-:Y:S01]  /*10bb0*/  FFMA.FTZ R45, R52, UR4, -R6 ;  /* 0x00000004342d7c23 */ /* 0x000fe20008010806 */
[----:B-1----:R-:W-:Y:S01]  /*10bc0*/  FADD.FTZ R33, R31, R30 ;  /* 0x0000001e1f217221 */ /* 0x002fe20000010000 */
[--C-:B------:R-:W-:Y:S03]  /*10bd0*/  FFMA.FTZ R52, R60, UR4, -R6.reuse ;  /* 0x000000043c347c23 */ /* 0x100fe60008010806 */
[----:B------:R-:W-:Y:S01]  /*10be0*/  MUFU.EX2 R151, R151 ;  /* 0x0000009700977308 */ /* 0x000fe20000000800 */
[----:B------:R-:W-:Y:S09]  /*10bf0*/  LDSM.16.MT88.4 R24, [R124+0x3800] ;  /* 0x003800007c18783b */ /* 0x000ff20000004200 */
[----:B------:R-:W1:Y:S01]  /*10c00*/  MUFU.EX2 R38, R153 ;  /* 0x0000009900267308 */ /* 0x000e620000000800 */
[----:B---3--:R-:W-:Y:S01]  /*10c10*/  FADD.FTZ R32, R2, R95 ;  /* 0x0000005f02207221 */ /* 0x008fe20000010000 */
[----:B------:R-:W-:Y:S08]  /*10c20*/  MOV R95, R68 ;  /* 0x00000044005f7202 */ /* 0x000ff00000000f00 */
[----:B------:R-:W-:Y:S10]  /*10c30*/  MUFU.EX2 R152, R152 ;  /* 0x0000009800987308 */ /* 0x000ff40000000800 */
[----:B------:R-:W-:Y:S01]  /*10c40*/  MUFU.EX2 R93, R93 ;  /* 0x0000005d005d7308 */ /* 0x000fe20000000800 */
[C---:B--2---:R-:W-:Y:S06]  /*10c50*/  HMMA.16816.F32.BF16 R104, R136.reuse, R128, R104 ;  /* 0x000000808868723c */ /* 0x044fec0000041868 */
[----:B------:R-:W-:Y:S03]  /*10c60*/  HMMA.16816.F32.BF16 R100, R136, R130, R100 ;  /* 0x000000828864723c */ /* 0x000fe60000041864 */
[----:B------:R-:W-:Y:S01]  /*10c70*/  MUFU.EX2 R150, R150 ;  /* 0x0000009600967308 */ /* 0x000fe20000000800 */
[----:B------:R-:W2:Y:S03]  /*10c80*/  LDSM.16.MT88.4 R128, [R125+0x3400] ;  /* 0x003400007d80783b */ /* 0x000ea60000004200 */
[----:B------:R-:W-:Y:S06]  /*10c90*/  F2FP.BF16.F32.PACK_AB R136, R34, R31 ;  /* 0x0000001f2288723e */ /* 0x000fec00000010ff */
[----:B------:R-:W3:Y:S01]  /*10ca0*/  MUFU.EX2 R91, R91 ;  /* 0x0000005b005b7308 */ /* 0x000ee20000000800 */
[----:B------:R-:W-:Y:S02]  /*10cb0*/  F2FP.BF16.F32.PACK_AB R138, R39, R154 ;  /* 0x0000009a278a723e */ /* 0x000fe400000010ff */
[----:B------:R-:W-:Y:S02]  /*10cc0*/  F2FP.BF16.F32.PACK_AB R137, R35, R2 ;  /* 0x000000022389723e */ /* 0x000fe400000010ff */
[----:B-1----:R-:W-:Y:S05]  /*10cd0*/  F2FP.BF16.F32.PACK_AB R139, R38, R151 ;  /* 0x00000097268b723e */ /* 0x002fea00000010ff */
[----:B------:R-:W-:Y:S02]  /*10ce0*/  MUFU.EX2 R145, R145 ;  /* 0x0000009100917308 */ /* 0x000fe40000000800 */
[C---:B----4-:R-:W-:Y:S08]  /*10cf0*/  HMMA.16816.F32.BF16 R104, R136.reuse, R20, R104 ;  /* 0x000000148868723c */ /* 0x050ff00000041868 */
[----:B------:R-:W1:Y:S03]  /*10d00*/  MUFU.EX2 R146, R146 ;  /* 0x0000009200927308 */ /* 0x000e660000000800 */
[----:B---3--:R-:W-:Y:S01]  /*10d10*/  F2FP.BF16.F32.PACK_AB R30, R91, R150 ;  /* 0x000000965b1e723e */ /* 0x008fe200000010ff */
[C---:B------:R-:W-:Y:S01]  /*10d20*/  HMMA.16816.F32.BF16 R100, R136.reuse, R22, R100 ;  /* 0x000000168864723c */ /* 0x040fe20000041864 */
[----:B------:R-:W3:Y:S05]  /*10d30*/  LDSM.16.MT88.4 R20, [R125+0x3800] ;  /* 0x003800007d14783b */ /* 0x000eea0000004200 */
[----:B------:R-:W-:Y:S10]  /*10d40*/  MUFU.EX2 R147, R147 ;  /* 0x0000009300937308 */ /* 0x000ff40000000800 */
[----:B------:R-:W4:Y:S01]  /*10d50*/  MUFU.EX2 R148, R148 ;  /* 0x0000009400947308 */ /* 0x000f220000000800 */
[----:B-1----:R-:W-:Y:S01]  /*10d60*/  F2FP.BF16.F32.PACK_AB R29, R146, R145 ;  /* 0x00000091921d723e */ /* 0x002fe200000010ff */
[C---:B--2---:R-:W-:Y:S08]  /*10d70*/  HMMA.16816.F32.BF16 R112, R136.reuse, R128, R112 ;  /* 0x000000808870723c */ /* 0x044ff00000041870 */
[----:B------:R-:W-:Y:S01]  /*10d80*/  MUFU.EX2 R63, R63 ;  /* 0x0000003f003f7308 */ /* 0x000fe20000000800 */
[----:B------:R-:W-:Y:S03]  /*10d90*/  HMMA.16816.F32.BF16 R108, R136, R130, R108 ;  /* 0x00000082886c723c */ /* 0x000fe6000004186c */
[--C-:B------:R-:W-:Y:S01]  /*10da0*/  FFMA.FTZ R128, R41, UR4, -R6.reuse ;  /* 0x0000000429807c23 */ /* 0x100fe20008010806 */
[--C-:B------:R-:W-:Y:S01]  /*10db0*/  FFMA.FTZ R41, R49, UR4, -R6.reuse ;  /* 0x0000000431297c23 */ /* 0x100fe20008010806 */
[--C-:B------:R-:W-:Y:S04]  /*10dc0*/  FFMA.FTZ R49, R57, UR4, -R6.reuse ;  /* 0x0000000439317c23 */ /* 0x100fe80008010806 */
[----:B------:R-:W-:Y:S02]  /*10dd0*/  MUFU.EX2 R19, R19 ;  /* 0x0000001300137308 */ /* 0x000fe40000000800 */
[----:B----4-:R-:W-:Y:S01]  /*10de0*/  F2FP.BF16.F32.PACK_AB R31, R148, R147 ;  /* 0x00000093941f723e */ /* 0x010fe200000010ff */
[----:B------:R-:W-:Y:S01]  /*10df0*/  FFMA.FTZ R130, R28, UR4, -R6 ;  /* 0x000000041c827c23 */ /* 0x000fe20008010806 */
[----:B------:R-:W-:Y:S06]  /*10e00*/  F2FP.BF16.F32.PACK_AB R28, R93, R152 ;  /* 0x000000985d1c723e */ /* 0x000fec00000010ff */
[----:B------:R-:W1:Y:S01]  /*10e10*/  MUFU.EX2 R66, R66 ;  /* 0x0000004200427308 */ /* 0x000e620000000800 */
[C---:B---3--:R-:W-:Y:S09]  /*10e20*/  HMMA.16816.F32.BF16 R112, R28.reuse, R20, R112 ;  /* 0x000000141c70723c */ /* 0x048ff20000041870 */
[----:B------:R-:W2:Y:S01]  /*10e30*/  MUFU.EX2 R130, R130 ;  /* 0x0000008200827308 */ /* 0x000ea20000000800 */
[C---:B------:R-:W-:Y:S01]  /*10e40*/  HMMA.16816.F32.BF16 R108, R28.reuse, R22, R108 ;  /* 0x000000161c6c723c */ /* 0x040fe2000004186c */
[----:B------:R-:W3:Y:S08]  /*10e50*/  LDSM.16.MT88.4 R20, [R125+0x3c00] ;  /* 0x003c00007d14783b */ /* 0x000ef00000004200 */
[----:B------:R-:W-:Y:S01]  /*10e60*/  MUFU.EX2 R141, R141 ;  /* 0x0000008d008d7308 */ /* 0x000fe20000000800 */
[C---:B------:R-:W-:Y:S06]  /*10e70*/  HMMA.16816.F32.BF16 R104, R28.reuse, R24, R104 ;  /* 0x000000181c68723c */ /* 0x040fec0000041868 */
[----:B------:R-:W-:Y:S03]  /*10e80*/  HMMA.16816.F32.BF16 R100, R28, R26, R100 ;  /* 0x0000001a1c64723c */ /* 0x000fe60000041864 */
[----:B------:R-:W4:Y:S01]  /*10e90*/  MUFU.EX2 R142, R142 ;  /* 0x0000008e008e7308 */ /* 0x000f220000000800 */
[----:B------:R-:W-:Y:S01]  /*10ea0*/  LDSM.16.MT88.4 R28, [R125+0x4000] ;  /* 0x004000007d1c783b */ /* 0x000fe20000004200 */
[----:B------:R-:W-:Y:S01]  /*10eb0*/  FADD.FTZ R25, R34, R33 ;  /* 0x0000002122197221 */ /* 0x000fe20000010000 */
[----:B------:R-:W-:Y:S01]  /*10ec0*/  FADD.FTZ R24, R35, R32 ;  /* 0x0000002023187221 */ /* 0x000fe20000010000 */
[----:B-1----:R-:W-:Y:S06]  /*10ed0*/  F2FP.BF16.F32.PACK_AB R26, R66, R19 ;  /* 0x00000013421a723e */ /* 0x002fec00000010ff */
[----:B------:R-:W-:Y:S01]  /*10ee0*/  MUFU.EX2 R143, R143 ;  /* 0x0000008f008f7308 */ /* 0x000fe20000000800 */
[----:B------:R-:W1:Y:S01]  /*10ef0*/  LDSM.16.MT88.4 R32, [R124+0x3c00] ;  /* 0x003c00007c20783b */ /* 0x000e620000004200 */
[----:B------:R-:W-:Y:S01]  /*10f00*/  FADD.FTZ R154, R154, R25 ;  /* 0x000000199a9a7221 */ /* 0x000fe20000010000 */
[----:B------:R-:W-:Y:S01]  /*10f10*/  FADD.FTZ R151, R151, R24 ;  /* 0x0000001897977221 */ /* 0x000fe20000010000 */
[----:B--2---:R-:W-:Y:S06]  /*10f20*/  F2FP.BF16.F32.PACK_AB R24, R63, R130 ;  /* 0x000000823f18723e */ /* 0x004fec00000010ff */
[----:B------:R-:W2:Y:S01]  /*10f30*/  MUFU.EX2 R144, R144 ;  /* 0x0000009000907308 */ /* 0x000ea20000000800 */
[----:B----4-:R-:W-:Y:S09]  /*10f40*/  F2FP.BF16.F32.PACK_AB R25, R142, R141 ;  /* 0x0000008d8e19723e */ /* 0x010ff200000010ff */
[----:B------:R-:W-:Y:S10]  /*10f50*/  MUFU.EX2 R17, R17 ;  /* 0x0000001100117308 */ /* 0x000ff40000000800 */
[----:B------:R-:W-:Y:S01]  /*10f60*/  MUFU.EX2 R0, R0 ;  /* 0x0000000000007308 */ /* 0x000fe20000000800 */
[----:B--2---:R-:W-:Y:S09]  /*10f70*/  F2FP.BF16.F32.PACK_AB R27, R144, R143 ;  /* 0x0000008f901b723e */ /* 0x004ff200000010ff */
[----:B------:R-:W-:Y:S01]  /*10f80*/  MUFU.EX2 R89, R89 ;  /* 0x0000005900597308 */ /* 0x000fe20000000800 */
[C---:B---3--:R-:W-:Y:S06]  /*10f90*/  HMMA.16816.F32.BF16 R112, R24.reuse, R20, R112 ;  /* 0x000000141870723c */ /* 0x048fec0000041870 */
[C---:B------:R-:W-:Y:S03]  /*10fa0*/  HMMA.16816.F32.BF16 R108, R24.reuse, R22, R108 ;  /* 0x00000016186c723c */ /* 0x040fe6000004186c */
[----:B------:R-:W2:Y:S01]  /*10fb0*/  MUFU.EX2 R128, R128 ;  /* 0x0000008000807308 */ /* 0x000ea20000000800 */
[----:B------:R-:W3:Y:S02]  /*10fc0*/  LDSM.16.MT88.4 R20, [R124+0x4000] ;  /* 0x004000007c14783b */ /* 0x000ee40000004200 */
[C---:B-1----:R-:W-:Y:S07]  /*10fd0*/  HMMA.16816.F32.BF16 R104, R24.reuse, R32, R104 ;  /* 0x000000201868723c */ /* 0x042fee0000041868 */
[----:B------:R-:W-:Y:S01]  /*10fe0*/  MUFU.EX2 R60, R71 ;  /* 0x00000047003c7308 */ /* 0x000fe20000000800 */
[----:B------:R-:W-:Y:S01]  /*10ff0*/  HMMA.16816.F32.BF16 R100, R24, R34, R100 ;  /* 0x000000221864723c */ /* 0x000fe20000041864 */
[----:B------:R-:W1:Y:S08]  /*11000*/  LDSM.16.MT88.4 R24, [R124+0x4400] ;  /* 0x004400007c18783b */ /* 0x000e700000004200 */
[----:B------:R-:W4:Y:S02]  /*11010*/  MUFU.EX2 R73, R73 ;  /* 0x0000004900497308 */ /* 0x000f240000000800 */
[----:B------:R-:W-:Y:S01]  /*11020*/  FADD.FTZ R33, R39, R154 ;  /* 0x0000009a27217221 */ /* 0x000fe20000010000 */
[----:B------:R-:W-:Y:S01]  /*11030*/  FADD.FTZ R32, R38, R151 ;  /* 0x0000009726207221 */ /* 0x000fe20000010000 */
[----:B--2---:R-:W-:Y:S01]  /*11040*/  F2FP.BF16.F32.PACK_AB R34, R128, R89 ;  /* 0x000000598022723e */ /* 0x004fe200000010ff */
[----:B------:R-:W2:Y:S01]  /*11050*/  LDSM.16.MT88.4 R36, [R125+0x4400] ;  /* 0x004400007d24783b */ /* 0x000ea20000004200 */
[----:B------:R-:W-:Y:S01]  /*11060*/  FADD.FTZ R152, R152, R33 ;  /* 0x0000002198987221 */ /* 0x000fe20000010000 */
[----:B------:R-:W-:Y:S03]  /*11070*/  FADD.FTZ R145, R145, R32 ;  /* 0x0000002091917221 */ /* 0x000fe60000010000 */
[----:B------:R-:W-:Y:S01]  /*11080*/  MUFU.EX2 R134, R134 ;  /* 0x0000008600867308 */ /* 0x000fe20000000800 */
[----:B------:R-:W-:Y:S01]  /*11090*/  F2FP.BF16.F32.PACK_AB R32, R0, R17 ;  /* 0x000000110020723e */ /* 0x000fe200000010ff */
[----:B------:R-:W-:Y:S01]  /*110a0*/  FADD.FTZ R93, R93, R152 ;  /* 0x000000985d5d7221 */ /* 0x000fe20000010000 */
[----:B------:R-:W-:Y:S03]  /*110b0*/  FADD.FTZ R146, R146, R145 ;  /* 0x0000009192927221 */ /* 0x000fe60000010000 */
[----:B------:R-:W-:Y:S01]  /*110c0*/  FADD.FTZ R150, R150, R93 ;  /* 0x0000005d96967221 */ /* 0x000fe20000010000 */
[----:B------:R-:W-:Y:S03]  /*110d0*/  MOV R93, R69 ;  /* 0x00000045005d7202 */ /* 0x000fe60000000f00 */
[----:B------:R-:W5:Y:S01]  /*110e0*/  MUFU.EX2 R135, R135 ;  /* 0x0000008700877308 */ /* 0x000f620000000800 */
[----:B----4-:R-:W-:Y:S01]  /*110f0*/  F2FP.BF16.F32.PACK_AB R33, R73, R60 ;  /* 0x0000003c4921723e */ /* 0x010fe200000010ff */
[----:B------:R-:W-:Y:S01]  /*11100*/  FADD.FTZ R147, R147, R146 ;  /* 0x0000009293937221 */ /* 0x000fe20000010000 */
[----:B------:R-:W-:Y:S03]  /*11110*/  FADD.FTZ R91, R91, R150 ;  /* 0x000000965b5b7221 */ /* 0x000fe60000010000 */
[----:B------:R-:W-:Y:S04]  /*11120*/  FADD.FTZ R148, R148, R147 ;  /* 0x0000009394947221 */ /* 0x000fe80000010000 */
[----:B------:R-:W-:Y:S01]  /*11130*/  MUFU.EX2 R67, R67 ;  /* 0x0000004300437308 */ /* 0x000fe20000000800 */
[----:B------:R-:W-:Y:S04]  /*11140*/  FADD.FTZ R141, R141, R148 ;  /* 0x000000948d8d7221 */ /* 0x000fe80000010000 */
[----:B------:R-:W-:Y:S05]  /*11150*/  FADD.FTZ R142, R142, R141 ;  /* 0x0000008d8e8e7221 */ /* 0x000fea0000010000 */
[----:B------:R-:W4:Y:S01]  /*11160*/  MUFU.EX2 R40, R40 ;  /* 0x0000002800287308 */ /* 0x000f220000000800 */
[----:B-----5:R-:W-:Y:S01]  /*11170*/  F2FP.BF16.F32.PACK_AB R35, R135, R134 ;  /* 0x000000868723723e */ /* 0x020fe200000010ff */
[----:B------:R-:W-:Y:S08]  /*11180*/  FADD.FTZ R143, R143, R142 ;  /* 0x0000008e8f8f7221 */ /* 0x000ff00000010000 */
[----:B------:R5:W-:Y:S01]  /*11190*/  MUFU.EX2 R2, R48 ;  /* 0x0000003000027308 */ /* 0x000be20000000800 */
[C---:B------:R-:W-:Y:S06]  /*111a0*/  HMMA.16816.F32.BF16 R112, R32.reuse, R28, R112 ;  /* 0x0000001c2070723c */ /* 0x040fec0000041870 */
[C---:B------:R-:W-:Y:S03]  /*111b0*/  HMMA.16816.F32.BF16 R108, R32.reuse, R30, R108 ;  /* 0x0000001e206c723c */ /* 0x040fe6000004186c */
[----:B------:R-:W1:Y:S02]  /*111c0*/  MUFU.EX2 R41, R41 ;  /* 0x0000002900297308 */ /* 0x000e640000000800 */
[----:B----4-:R-:W-:Y:S01]  /*111d0*/  F2FP.BF16.F32.PACK_AB R28, R40, R67 ;  /* 0x00000043281c723e */ /* 0x010fe200000010ff */
[C---:B---3--:R-:W-:Y:S07]  /*111e0*/  HMMA.16816.F32.BF16 R104, R32.reuse, R20, R104 ;  /* 0x000000142068723c */ /* 0x048fee0000041868 */
[----:B------:R-:W-:Y:S01]  /*111f0*/  MUFU.EX2 R140, R140 ;  /* 0x0000008c008c7308 */ /* 0x000fe20000000800 */
[--C-:B-----5:R-:W-:Y:S01]  /*11200*/  FFMA.FTZ R48, R53, UR4, -R6.reuse ;  /* 0x0000000435307c23 */ /* 0x120fe20008010806 */
[----:B------:R-:W-:Y:S01]  /*11210*/  HMMA.16816.F32.BF16 R100, R32, R22, R100 ;  /* 0x000000162064723c */ /* 0x000fe20000041864 */
[----:B------:R-:W3:Y:S07]  /*11220*/  LDSM.16.MT88.4 R20, [R125+0x4800] ;  /* 0x004800007d14783b */ /* 0x000eee0000004200 */
[----:B------:R-:W4:Y:S03]  /*11230*/  MUFU.EX2 R47, R47 ;  /* 0x0000002f002f7308 */ /* 0x000f260000000800 */
[----:B-1----:R-:W-:Y:S01]  /*11240*/  F2FP.BF16.F32.PACK_AB R30, R41, R2 ;  /* 0x00000002291e723e */ /* 0x002fe200000010ff */
[--C-:B------:R-:W-:Y:S01]  /*11250*/  FFMA.FTZ R53, R61, UR4, -R6.reuse ;  /* 0x000000043d357c23 */ /* 0x100fe20008010806 */
[----:B------:R-:W-:Y:S01]  /*11260*/  FFMA.FTZ R6, R65, UR4, -R6 ;  /* 0x0000000441067c23 */ /* 0x000fe20008010806 */
[----:B------:R-:W1:Y:S04]  /*11270*/  LDSM.16.MT88.4 R32, [R124+0x4800] ;  /* 0x004800007c20783b */ /* 0x000e680000004200 */
[----:B------:R-:W-:Y:S10]  /*11280*/  MUFU.EX2 R50, R50 ;  /* 0x0000003200327308 */ /* 0x000ff40000000800 */
[----:B------:R-:W5:Y:S01]  /*11290*/  MUFU.EX2 R51, R51 ;  /* 0x0000003300337308 */ /* 0x000f620000000800 */
[----:B----4-:R-:W-:Y:S09]  /*112a0*/  F2FP.BF16.F32.PACK_AB R29, R47, R140 ;  /* 0x0000008c2f1d723e */ /* 0x010ff200000010ff */
[----:B------:R-:W-:Y:S10]  /*112b0*/  MUFU.EX2 R45, R45 ;  /* 0x0000002d002d7308 */ /* 0x000ff40000000800 */
[----:B------:R-:W4:Y:S01]  /*112c0*/  MUFU.EX2 R48, R48 ;  /* 0x0000003000307308 */ /* 0x000f220000000800 */
[----:B-----5:R-:W-:Y:S09]  /*112d0*/  F2FP.BF16.F32.PACK_AB R31, R51, R50 ;  /* 0x00000032331f723e */ /* 0x020ff200000010ff */
[----:B------:R-:W-:Y:S01]  /*112e0*/  MUFU.EX2 R44, R44 ;  /* 0x0000002c002c7308 */ /* 0x000fe20000000800 */
[C---:B------:R-:W-:Y:S06]  /*112f0*/  HMMA.16816.F32.BF16 R104, R28.reuse, R24, R104 ;  /* 0x000000181c68723c */ /* 0x040fec0000041868 */
[C---:B------:R-:W-:Y:S03]  /*11300*/  HMMA.16816.F32.BF16 R100, R28.reuse, R26, R100 ;  /* 0x0000001a1c64723c */ /* 0x040fe60000041864 */
[----:B------:R-:W5:Y:S01]  /*11310*/  MUFU.EX2 R49, R49 ;  /* 0x0000003100317308 */ /* 0x000f620000000800 */
[----:B------:R-:W1:Y:S02]  /*11320*/  LDSM.16.MT88.4 R24, [R125+0x4c00] ;  /* 0x004c00007d18783b */ /* 0x000e640000004200 */
[C---:B--2---:R-:W-:Y:S07]  /*11330*/  HMMA.16816.F32.BF16 R112, R28.reuse, R36, R112 ;  /* 0x000000241c70723c */ /* 0x044fee0000041870 */
[----:B------:R-:W-:Y:S01]  /*11340*/  MUFU.EX2 R54, R54 ;  /* 0x0000003600367308 */ /* 0x000fe20000000800 */
[----:B------:R-:W-:Y:S09]  /*11350*/  HMMA.16816.F32.BF16 R108, R28, R38, R108 ;  /* 0x000000261c6c723c */ /* 0x000ff2000004186c */
[----:B------:R-:W2:Y:S02]  /*11360*/  MUFU.EX2 R55, R55 ;  /* 0x0000003700377308 */ /* 0x000ea40000000800 */
[----:B------:R-:W-:Y:S01]  /*11370*/  FADD.FTZ R36, R130, R91 ;  /* 0x0000005b82247221 */ /* 0x000fe20000010000 */
[----:B----4-:R-:W-:Y:S02]  /*11380*/  F2FP.BF16.F32.PACK_AB R28, R48, R45 ;  /* 0x0000002d301c723e */ /* 0x010fe400000010ff */
[----:B-----5:R-:W-:Y:S01]  /*11390*/  F2FP.BF16.F32.PACK_AB R30, R49, R44 ;  /* 0x0000002c311e723e */ /* 0x020fe200000010ff */
[----:B------:R-:W-:Y:S04]  /*113a0*/  FADD.FTZ R36, R63, R36 ;  /* 0x000000243f247221 */ /* 0x000fe80000010000 */
[----:B------:R-:W-:Y:S01]  /*113b0*/  MUFU.EX2 R58, R58 ;  /* 0x0000003a003a7308 */ /* 0x000fe20000000800 */
[----:B------:R-:W-:Y:S04]  /*113c0*/  FADD.FTZ R19, R19, R36 ;  /* 0x0000002413137221 */ /* 0x000fe80000010000 */
[----:B------:R-:W-:Y:S05]  /*113d0*/  FADD.FTZ R66, R66, R19 ;  /* 0x0000001342427221 */ /* 0x000fea0000010000 */
        /* <DEDUP_REMOVED lines=13> */
[----:B------:R-:W-:Y:S01]  /*114b0*/  FADD.FTZ R135, R135, R134 ;  /* 0x0000008687877221 */ /* 0x000fe20000010000 */
[----:B------:R-:W-:Y:S03]  /*114c0*/  FADD.FTZ R17, R67, R128 ;  /* 0x0000008043117221 */ /* 0x000fe60000010000 */
[----:B------:R-:W-:Y:S01]  /*114d0*/  FADD.FTZ R140, R140, R135 ;  /* 0x000000878c8c7221 */ /* 0x000fe20000010000 */
[----:B------:R-:W-:Y:S03]  /*114e0*/  FADD.FTZ R17, R40, R17 ;  /* 0x0000001128117221 */ /* 0x000fe60000010000 */
[----:B------:R-:W-:Y:S01]  /*114f0*/  MUFU.EX2 R56, R56 ;  /* 0x0000003800387308 */ /* 0x000fe20000000800 */
[C---:B---3--:R-:W-:Y:S03]  /*11500*/  HMMA.16816.F32.BF16 R112, R28.reuse, R20, R112 ;  /* 0x000000141c70723c */ /* 0x048fe60000041870 */
[----:B------:R-:W-:Y:S01]  /*11510*/  FADD.FTZ R47, R47, R140 ;  /* 0x0000008c2f2f7221 */ /* 0x000fe20000010000 */
[----:B------:R-:W-:Y:S02]  /*11520*/  FADD.FTZ R0, R2, R17 ;  /* 0x0000001102007221 */ /* 0x000fe40000010000 */
[C---:B------:R-:W-:Y:S03]  /*11530*/  HMMA.16816.F32.BF16 R108, R28.reuse, R22, R108 ;  /* 0x000000161c6c723c */ /* 0x040fe6000004186c */
[----:B------:R-:W3:Y:S01]  /*11540*/  MUFU.EX2 R37, R6 ;  /* 0x0000000600257308 */ /* 0x000ee20000000800 */
[----:B------:R-:W4:Y:S01]  /*11550*/  LDSM.16.MT88.4 R20, [R124+0x4c00] ;  /* 0x004c00007c14783b */ /* 0x000f220000004200 */
[----:B------:R-:W-:Y:S01]  /*11560*/  FADD.FTZ R50, R50, R47 ;  /* 0x0000002f32327221 */ /* 0x000fe20000010000 */
[C---:B-1----:R-:W-:Y:S07]  /*11570*/  HMMA.16816.F32.BF16 R104, R28.reuse, R32, R104 ;  /* 0x000000201c68723c */ /* 0x042fee0000041868 */
[----:B------:R-:W-:Y:S01]  /*11580*/  MUFU.EX2 R62, R62 ;  /* 0x0000003e003e7308 */ /* 0x000fe20000000800 */
[----:B------:R-:W-:Y:S01]  /*11590*/  FADD.FTZ R0, R41, R0 ;  /* 0x0000000029007221 */ /* 0x000fe20000010000 */
[----:B------:R-:W-:Y:S08]  /*115a0*/  HMMA.16816.F32.BF16 R100, R28, R34, R100 ;  /* 0x000000221c64723c */ /* 0x000ff00000041864 */
[----:B------:R-:W1:Y:S03]  /*115b0*/  MUFU.EX2 R39, R42 ;  /* 0x0000002a00277308 */ /* 0x000e660000000800 */
[----:B------:R-:W-:Y:S01]  /*115c0*/  FADD.FTZ R51, R51, R50 ;  /* 0x0000003233337221 */ /* 0x000fe20000010000 */
[----:B------:R-:W-:Y:S01]  /*115d0*/  FADD.FTZ R17, R45, R0 ;  /* 0x000000002d117221 */ /* 0x000fe20000010000 */
[----:B--2---:R-:W-:Y:S02]  /*115e0*/  F2FP.BF16.F32.PACK_AB R28, R53, R52 ;  /* 0x00000034351c723e */ /* 0x004fe400000010ff */
[----:B------:R-:W-:Y:S01]  /*115f0*/  FADD.FTZ R54, R54, R51 ;  /* 0x0000003336367221 */ /* 0x000fe20000010000 */
[----:B---3--:R-:W-:Y:S02]  /*11600*/  F2FP.BF16.F32.PACK_AB R30, R37, R56 ;  /* 0x00000038251e723e */ /* 0x008fe400000010ff */
[----:B------:R-:W-:Y:S01]  /*11610*/  MUFU.EX2 R43, R43 ;  /* 0x0000002b002b7308 */ /* 0x000fe20000000800 */
[----:B------:R-:W-:Y:S01]  /*11620*/  FADD.FTZ R17, R48, R17 ;  /* 0x0000001130117221 */ /* 0x000fe20000010000 */
[----:B------:R-:W-:Y:S03]  /*11630*/  FADD.FTZ R55, R55, R54 ;  /* 0x0000003637377221 */ /* 0x000fe60000010000 */
[----:B------:R-:W-:Y:S01]  /*11640*/  FADD.FTZ R44, R44, R17 ;  /* 0x000000112c2c7221 */ /* 0x000fe20000010000 */
[----:B------:R-:W-:Y:S04]  /*11650*/  FADD.FTZ R58, R58, R55 ;  /* 0x000000373a3a7221 */ /* 0x000fe80000010000 */
[----:B------:R-:W2:Y:S01]  /*11660*/  MUFU.EX2 R46, R46 ;  /* 0x0000002e002e7308 */ /* 0x000ea20000000800 */
        /* <DEDUP_REMOVED lines=8> */
[C---:B--2---:R-:W-:Y:S01]  /*116f0*/  F2FP.BF16.F32.PACK_AB R31, R46.reuse, R43 ;  /* 0x0000002b2e1f723e */ /* 0x044fe200000010ff */
[----:B------:R-:W-:Y:S02]  /*11700*/  FADD.FTZ R43, R43, R62 ;  /* 0x0000003e2b2b7221 */ /* 0x000fe40000010000 */
[----:B------:R-:W-:Y:S02]  /*11710*/  FADD.FTZ R89, R37, R56 ;  /* 0x0000003825597221 */ /* 0x000fe40000010000 */
[----:B------:R-:W-:Y:S02]  /*11720*/  FADD.FTZ R91, R46, R43 ;  /* 0x0000002b2e5b7221 */ /* 0x000fe40000010000 */
[C---:B------:R-:W-:Y:S06]  /*11730*/  HMMA.16816.F32.BF16 R112, R28.reuse, R24, R112 ;  /* 0x000000181c70723c */ /* 0x040fec0000041870 */
[C---:B------:R-:W-:Y:S06]  /*11740*/  HMMA.16816.F32.BF16 R108, R28.reuse, R26, R108 ;  /* 0x0000001a1c6c723c */ /* 0x040fec000004186c */
[C---:B----4-:R-:W-:Y:S06]  /*11750*/  HMMA.16816.F32.BF16 R104, R28.reuse, R20, R104 ;  /* 0x000000141c68723c */ /* 0x050fec0000041868 */
[----:B------:R-:W-:Y:S01]  /*11760*/  HMMA.16816.F32.BF16 R100, R28, R22, R100 ;  /* 0x000000161c64723c */ /* 0x000fe20000041864 */
[----:B------:R-:W-:Y:S11]  /*11770*/  @!UPT UIADD3 URZ, URZ, URZ, URZ ;  /* 0x0000003f3f3ff290 */ /* 0x000ff6000fffe03f */
[----:B------:R-:W-:Y:S01]  /*11780*/  @!UPT UIADD3 URZ, URZ, URZ, URZ ;  /* 0x0000003f3f3ff290 */ /* 0x000fe2000fffe03f */
[----:B------:R-:W-:Y:S11]  /*11790*/  @P0 BRA `(.L_x_4695) ;  /* 0xffffffcc00c00947 */ /* 0x000ff6000383ffff */
.L_x_4691:
[----:B------:R-:W1:Y:S01]  /*117a0*/  SHFL.BFLY PT, R0, R89, 0x2, 0x1f ;  /* 0x0c401f0059007f89 */ /* 0x000e6200000e0000 */
[----:B------:R-:W2:Y:S01]  /*117b0*/  S2UR UR4, SR_CgaCtaId ;  /* 0x00000000000479c3 */ /* 0x000ea20000008800 */
[----:B------:R-:W-:Y:S01]  /*117c0*/  IMAD.MOV.U32 R5, RZ, RZ, 0x3f800000 ;  /* 0x3f800000ff057424 */ /* 0x000fe200078e00ff */
[----:B------:R-:W-:Y:S01]  /*117d0*/  UMOV UR5, 0x400 ;  /* 0x0000040000057882 */ /* 0x000fe20000000000 */
[----:B------:R-:W3:Y:S01]  /*117e0*/  S2R R7, SR_TID.X ;  /* 0x0000000000077919 */ /* 0x000ee20000002100 */
[----:B------:R-:W-:Y:S01]  /*117f0*/  IMAD.MOV.U32 R6, RZ, RZ, 0x3f800000 ;  /* 0x3f800000ff067424 */ /* 0x000fe200078e00ff */
[----:B------:R-:W4:Y:S01]  /*11800*/  SHFL.BFLY PT, R8, R91, 0x2, 0x1f ;  /* 0x0c401f005b087f89 */ /* 0x000f2200000e0000 */
[----:B------:R-:W5:Y:S01]  /*11810*/  S2R R2, SR_TID.X ;  /* 0x0000000000027919 */ /* 0x000f620000002100 */
[----:B-1----:R-:W-:Y:S01]  /*11820*/  FADD.FTZ R9, R0, R89 ;  /* 0x0000005900097221 */ /* 0x002fe20000010000 */
[----:B--2---:R-:W-:-:S04]  /*11830*/  ULEA UR4, UR4, UR5, 0x18 ;  /* 0x0000000504047291 */ /* 0x004fc8000f8ec03f */
[----:B------:R-:W1:Y:S01]  /*11840*/  SHFL.BFLY PT, R4, R9, 0x1, 0x1f ;  /* 0x0c201f0009047f89 */ /* 0x000e6200000e0000 */
[----:B----4-:R-:W-:Y:S01]  /*11850*/  FADD.FTZ R8, R8, R91 ;  /* 0x0000005b08087221 */ /* 0x010fe20000010000 */
[----:B---3--:R-:W-:-:S04]  /*11860*/  SHF.R.S32.HI R0, RZ, 0x1f, R7 ;  /* 0x0000001fff007819 */ /* 0x008fc80000011407 */
[----:B------:R-:W2:Y:S01]  /*11870*/  SHFL.BFLY PT, R3, R8, 0x1, 0x1f ;  /* 0x0c201f0008037f89 */ /* 0x000ea200000e0000 */
[----:B------:R-:W-:-:S04]  /*11880*/  LEA.HI R0, R0, R7, RZ, 0x2 ;  /* 0x0000000700007211 */ /* 0x000fc800078f10ff */
[----:B------:R-:W-:-:S04]  /*11890*/  SHF.R.S32.HI R0, RZ, 0x2, R0 ;  /* 0x00000002ff007819 */ /* 0x000fc80000011400 */
[----:B------:R-:W-:-:S04]  /*118a0*/  SHF.R.S32.HI R7, RZ, 0x1f, R0 ;  /* 0x0000001fff077819 */ /* 0x000fc80000011400 */
[----:B------:R-:W-:Y:S01]  /*118b0*/  LEA.HI R7, R7, R0, RZ, 0x3 ;  /* 0x0000000007077211 */ /* 0x000fe200078f18ff */
[----:B-1----:R-:W-:-:S03]  /*118c0*/  FADD.FTZ R4, R9, R4 ;  /* 0x0000000409047221 */ /* 0x002fc60000010000 */
[----:B------:R-:W-:Y:S02]  /*118d0*/  LOP3.LUT R9, R7, 0xfffffff8, RZ, 0xc0, !PT ;  /* 0xfffffff807097812 */ /* 0x000fe400078ec0ff */
[----:B-----5:R-:W-:Y:S02]  /*118e0*/  SHF.R.S32.HI R7, RZ, 0x1f, R2 ;  /* 0x0000001fff077819 */ /* 0x020fe40000011402 */
[----:B------:R-:W-:Y:S01]  /*118f0*/  FSETP.NE.FTZ.AND P3, PT, R4, RZ, PT ;  /* 0x000000ff0400720b */ /* 0x000fe20003f75000 */
[----:B--2---:R-:W-:Y:S01]  /*11900*/  FADD.FTZ R3, R8, R3 ;  /* 0x0000000308037221 */ /* 0x004fe20000010000 */
[----:B------:R-:W-:Y:S01]  /*11910*/  IMAD.IADD R9, R0, 0x1, -R9 ;  /* 0x0000000100097824 */ /* 0x000fe200078e0a09 */
[CC--:B------:R-:W-:Y:S02]  /*11920*/  LEA.HI R8, R7.reuse, R2.reuse, RZ, 0x2 ;  /* 0x0000000207087211 */ /* 0x0c0fe400078f10ff */
[----:B------:R-:W-:Y:S02]  /*11930*/  LEA.HI R7, R7, R2, RZ, 0x5 ;  /* 0x0000000207077211 */ /* 0x000fe400078f28ff */
[----:B------:R-:W-:-:S02]  /*11940*/  FSETP.NE.FTZ.AND P2, PT, R3, RZ, PT ;  /* 0x000000ff0300720b */ /* 0x000fc40003f55000 */
[----:B------:R-:W-:Y:S02]  /*11950*/  LEA.HI R10, R9, R9, RZ, 0x1 ;  /* 0x00000009090a7211 */ /* 0x000fe400078f08ff */
[----:B------:R-:W-:Y:S02]  /*11960*/  LOP3.LUT R11, R8, 0xfffffffc, RZ, 0xc0, !PT ;  /* 0xfffffffc080b7812 */ /* 0x000fe400078ec0ff */
[----:B------:R-:W-:Y:S01]  /*11970*/  SHF.R.S32.HI R12, RZ, 0x1, R10 ;  /* 0x00000001ff0c7819 */ /* 0x000fe2000001140a */
[----:B------:R-:W1:Y:S01]  /*11980*/  @P3 MUFU.RCP R5, R4 ;  /* 0x0000000400053308 */ /* 0x000e620000001000 */
[----:B------:R-:W-:Y:S01]  /*11990*/  SHF.R.S32.HI R8, RZ, 0x5, R7 ;  /* 0x00000005ff087819 */ /* 0x000fe20000011407 */
[----:B------:R-:W2:Y:S01]  /*119a0*/  @P3 LDC R17, c[0x0][0x2e8] ;  /* 0x0000ba00ff113b82 */ /* 0x000ea20000000800 */
[----:B------:R-:W-:Y:S01]  /*119b0*/  LOP3.LUT R10, R10, 0x3fffffe, RZ, 0xc0, !PT ;  /* 0x03fffffe0a0a7812 */ /* 0x000fe200078ec0ff */
[----:B------:R-:W-:Y:S01]  /*119c0*/  IMAD.SHL.U32 R13, R12, 0x40, RZ ;  /* 0x000000400c0d7824 */ /* 0x000fe200078e00ff */
[----:B------:R-:W-:-:S02]  /*119d0*/  IADD3 R11, -R11, R2, RZ ;  /* 0x000000020b0b7210 */ /* 0x000fc40007ffe1ff */
[----:B------:R-:W-:Y:S01]  /*119e0*/  LOP3.LUT P0, RZ, R12, 0x2, RZ, 0xc0, !PT ;  /* 0x000000020cff7812 */ /* 0x000fe2000780c0ff */
[----:B------:R-:W3:Y:S01]  /*119f0*/  @P2 MUFU.RCP R6, R3 ;  /* 0x0000000300062308 */ /* 0x000ee20000001000 */
[----:B------:R-:W-:Y:S01]  /*11a00*/  LEA R11, R8, R11, 0x8 ;  /* 0x0000000b080b7211 */ /* 0x000fe200078e40ff */
[----:B------:R-:W-:Y:S01]  /*11a10*/  IMAD.IADD R10, R9, 0x1, -R10 ;  /* 0x00000001090a7824 */ /* 0x000fe200078e0a0a */
[----:B------:R-:W-:Y:S01]  /*11a20*/  LOP3.LUT R13, R13, 0xc0, RZ, 0xc0, !PT ;  /* 0x000000c00d0d7812 */ /* 0x000fe200078ec0ff */
[----:B------:R-:W-:Y:S01]  /*11a30*/  IMAD.MOV.U32 R9, RZ, RZ, -0x10 ;  /* 0xfffffff0ff097424 */ /* 0x000fe200078e00ff */
[----:B------:R-:W-:Y:S01]  /*11a40*/  LOP3.LUT R12, R12, 0x1, RZ, 0xc0, !PT ;  /* 0x000000010c0c7812 */ /* 0x000fe200078ec0ff */
[----:B------:R-:W-:Y:S01]  /*11a50*/  IMAD R10, R10, 0x10, R11 ;  /* 0x000000100a0a7824 */ /* 0x000fe200078e020b */
[----:B------:R-:W-:Y:S01]  /*11a60*/  LEA.HI R13, R13, R13, RZ, 0x1d ;  /* 0x0000000d0d0d7211 */ /* 0x000fe200078fe8ff */
[----:B------:R-:W4:Y:S01]  /*11a70*/  @P3 MUFU.LG2 R4, R4 ;  /* 0x0000000400043308 */ /* 0x000f220000000c00 */
[----:B------:R-:W-:Y:S01]  /*11a80*/  ISETP.NE.U32.AND P1, PT, R12, 0x1, PT ;  /* 0x000000010c00780c */ /* 0x000fe20003f25070 */
[C---:B-1----:R-:W-:Y:S01]  /*11a90*/  FMUL.FTZ R112, R5.reuse, R112 ;  /* 0x0000007005707220 */ /* 0x042fe20000410000 */
[----:B------:R-:W-:Y:S01]  /*11aa0*/  LEA R10, R10, R13, 0x1 ;  /* 0x0000000d0a0a7211 */ /* 0x000fe200078e08ff */
[C---:B------:R-:W-:Y:S01]  /*11ab0*/  FMUL.FTZ R113, R5.reuse, R113 ;  /* 0x0000007105717220 */ /* 0x040fe20000410000 */
[C---:B------:R-:W-:Y:S01]  /*11ac0*/  FMUL.FTZ R108, R5.reuse, R108 ;  /* 0x0000006c056c7220 */ /* 0x040fe20000410000 */
[C---:B------:R-:W-:Y:S01]  /*11ad0*/  FMUL.FTZ R109, R5.reuse, R109 ;  /* 0x0000006d056d7220 */ /* 0x040fe20000410000 */
[----:B------:R-:W-:Y:S01]  /*11ae0*/  LEA R11, R10, UR4, 0x1 ;  /* 0x000000040a0b7c11 */ /* 0x000fe2000f8e08ff */
[----:B------:R-:W-:Y:S01]  /*11af0*/  FMUL.FTZ R104, R5, R104 ;  /* 0x0000006805687220 */ /* 0x000fe20000410000 */
[C---:B---3--:R-:W-:Y:S01]  /*11b00*/  FMUL.FTZ R115, R6.reuse, R115 ;  /* 0x0000007306737220 */ /* 0x048fe20000410000 */
[C---:B------:R-:W-:Y:S01]  /*11b10*/  FMUL.FTZ R114, R6.reuse, R114 ;  /* 0x0000007206727220 */ /* 0x040fe20000410000 */
[C---:B------:R-:W-:Y:S01]  /*11b20*/  FMUL.FTZ R111, R6.reuse, R111 ;  /* 0x0000006f066f7220 */ /* 0x040fe20000410000 */
[C---:B------:R-:W-:Y:S01]  /*11b30*/  FMUL.FTZ R110, R6.reuse, R110 ;  /* 0x0000006e066e7220 */ /* 0x040fe20000410000 */
[----:B------:R-:W-:Y:S01]  /*11b40*/  SEL R9, R9, 0x10, !P1 ;  /* 0x0000001009097807 */ /* 0x000fe20004800000 */
        /* <DEDUP_REMOVED lines=11> */
[----:B------:R-:W1:Y:S01]  /*11c00*/  @P2 LDC R10, c[0x0][0x2e8] ;  /* 0x0000ba00ff0a2b82 */ /* 0x000e620000000800 */
[----:B------:R-:W-:Y:S01]  /*11c10*/  F2FP.BF16.F32.PACK_AB R114, R115, R114 ;  /* 0x000000727372723e */ /* 0x000fe200000010ff */
[----:B------:R-:W-:Y:S01]  /*11c20*/  IMAD.IADD R9, R9, 0x1, R13 ;  /* 0x0000000109097824 */ /* 0x000fe200078e020d */
[----:B------:R-:W-:Y:S01]  /*11c30*/  F2FP.BF16.F32.PACK_AB R108, R109, R108 ;  /* 0x0000006c6d6c723e */ /* 0x000fe200000010ff */
[----:B------:R-:W-:Y:S01]  /*11c40*/  STS [R11], R112 ;  /* 0x000000700b007388 */ /* 0x000fe20000000800 */
[----:B------:R-:W-:Y:S01]  /*11c50*/  F2FP.BF16.F32.PACK_AB R110, R111, R110 ;  /* 0x0000006e6f6e723e */ /* 0x000fe200000010ff */
[----:B------:R-:W3:Y:S01]  /*11c60*/  @P2 MUFU.LG2 R3, R3 ;  /* 0x0000000300032308 */ /* 0x000ee20000000c00 */
[----:B------:R-:W-:Y:S01]  /*11c70*/  F2FP.BF16.F32.PACK_AB R104, R105, R104 ;  /* 0x000000686968723e */ /* 0x000fe200000010ff */
[----:B------:R5:W-:Y:S01]  /*11c80*/  STS [R11+0x200], R114 ;  /* 0x000200720b007388 */ /* 0x000be20000000800 */
[----:B------:R-:W-:Y:S01]  /*11c90*/  F2FP.BF16.F32.PACK_AB R106, R107, R106 ;  /* 0x0000006a6b6a723e */ /* 0x000fe200000010ff */
[----:B------:R-:W-:Y:S01]  /*11ca0*/  ULDC.U8 UR4, c[0x0][0x3d8] ;  /* 0x0000f60000047ab9 */ /* 0x000fe20000000000 */
[----:B------:R-:W-:Y:S01]  /*11cb0*/  F2FP.BF16.F32.PACK_AB R5, R5, R100 ;  /* 0x000000640505723e */ /* 0x000fe200000010ff */
[----:B------:R1:W-:Y:S01]  /*11cc0*/  STS [R15], R108 ;  /* 0x0000006c0f007388 */ /* 0x0003e20000000800 */
[----:B------:R-:W-:Y:S01]  /*11cd0*/  F2FP.BF16.F32.PACK_AB R6, R103, R6 ;  /* 0x000000066706723e */ /* 0x000fe200000010ff */
[----:B----4-:R-:W-:Y:S01]  /*11ce0*/  @P3 FMUL.FTZ R19, R4, 0.69314718246459960938 ;  /* 0x3f31721804133820 */ /* 0x010fe20000410000 */
[----:B------:R-:W-:Y:S01]  /*11cf0*/  ISETP.NE.AND P0, PT, RZ, UR4, PT ;  /* 0x00000004ff007c0c */ /* 0x000fe2000bf05270 */
[----:B------:R4:W-:Y:S01]  /*11d00*/  STS [R15+0x200], R110 ;  /* 0x0002006e0f007388 */ /* 0x0009e20000000800 */
[----:B------:R-:W-:-:S03]  /*11d10*/  MOV R12, 0x7f800000 ;  /* 0x7f800000000c7802 */ /* 0x000fc60000000f00 */
[----:B------:R4:W-:Y:S01]  /*11d20*/  STS [R13], R104 ;  /* 0x000000680d007388 */ /* 0x0009e20000000800 */
[----:B---3--:R-:W-:-:S03]  /*11d30*/  @P2 FMUL.FTZ R4, R3, 0.69314718246459960938 ;  /* 0x3f31721803042820 */ /* 0x008fc60000410000 */
[----:B------:R4:W-:Y:S01]  /*11d40*/  STS [R13+0x200], R106 ;  /* 0x0002006a0d007388 */ /* 0x0009e20000000800 */
[----:B-1----:R-:W-:-:S03]  /*11d50*/  @P2 FFMA.FTZ R12, R69, R10, R4 ;  /* 0x0000000a450c2223 */ /* 0x002fc60000010004 */
[----:B------:R4:W-:Y:S04]  /*11d60*/  STS [R9], R5 ;  /* 0x0000000509007388 */ /* 0x0009e80000000800 */
[----:B------:R4:W-:Y:S01]  /*11d70*/  STS [R9+0x200], R6 ;  /* 0x0002000609007388 */ /* 0x0009e20000000800 */
[----:B-----5:R-:W-:Y:S02]  /*11d80*/  IMAD.MOV.U32 R11, RZ, RZ, 0x7f800000 ;  /* 0x7f800000ff0b7424 */ /* 0x020fe400078e00ff */
[----:B--2---:R-:W-:Y:S01]  /*11d90*/  @P3 FFMA.FTZ R11, R68, R17, R19 ;  /* 0x00000011440b3223 */ /* 0x004fe20000010013 */
[----:B------:R-:W-:Y:S06]  /*11da0*/  @!P0 BRA `(.L_x_4696) ;  /* 0x0000000000248947 */ /* 0x000fec0003800000 */
[----:B----4-:R-:W1:Y:S01]  /*11db0*/  S2R R6, SR_CTAID.Y ;  /* 0x0000000000067919 */ /* 0x010e620000002600 */
        /* <DEDUP_REMOVED lines=8> */
.L_x_4696:
[----:B----4-:R-:W1:Y:S01]  /*11e40*/  S2R R13, SR_CTAID.Z ;  /* 0x00000000000d7919 */ /* 0x010e620000002700 */
[----:B------:R-:W1:Y:S01]  /*11e50*/  LDC R3, c[0x0][0x270] ;  /* 0x00009c00ff037b82 */ /* 0x000e620000000800 */
[----:B------:R-:W1:Y:S07]  /*11e60*/  S2R R6, SR_CTAID.Y ;  /* 0x0000000000067919 */ /* 0x000e6e0000002600 */
[----:B------:R-:W2:Y:S01]  /*11e70*/  LDC R9, c[0x0][0x2c4] ;  /* 0x0000b100ff097b82 */ /* 0x000ea20000000800 */
[----:B-1----:R-:W-:-:S04]  /*11e80*/  IMAD R4, R6, R3, R13 ;  /* 0x0000000306047224 */ /* 0x002fc800078e020d */
[----:B--2---:R-:W-:-:S07]  /*11e90*/  IMAD R9, R4, R9, RZ ;  /* 0x0000000904097224 */ /* 0x004fce00078e02ff */
.L_x_4697:
        /* <DEDUP_REMOVED lines=26> */
.L_x_4699:
[----:B------:R-:W-:Y:S05]  /*12040*/  BSYNC B0 ;  /* 0x0000000000007941 */ /* 0x000fea0003800000 */
.L_x_4698:
[----:B------:R-:W3:Y:S01]  /*12050*/  S2UR UR8, SR_CTAID.X ;  /* 0x00000000000879c3 */ /* 0x000ee20000002500 */
[----:B------:R-:W-:Y:S01]  /*12060*/  SHF.R.S32.HI R7, RZ, 0x1f, R6 ;  /* 0x0000001fff077819 */ /* 0x000fe20000011406 */
[----:B--2---:R2:W4:Y:S01]  /*12070*/  LDS.128 R8, [R122+0x800] ;  /* 0x000800007a087984 */ /* 0x0045220000000c00 */
[----:B------:R-:W-:Y:S01]  /*12080*/  ISETP.NE.AND P1, PT, R116, -0x1, PT ;  /* 0xffffffff7400780c */ /* 0x000fe20003f25270 */
[----:B------:R-:W-:Y:S01]  /*12090*/  ULDC UR5, c[0x0][0x2d0] ;  /* 0x0000b40000057ab9 */ /* 0x000fe20000000800 */
[----:B------:R-:W-:Y:S01]  /*120a0*/  SHF.R.S32.HI R77, RZ, 0x1f, R76 ;  /* 0x0000001fff4d7819 */ /* 0x000fe2000001144c */
[----:B------:R-:W2:Y:S01]  /*120b0*/  LDS.128 R120, [R122] ;  /* 0x000000007a787984 */ /* 0x000ea20000000c00 */
[----:B-1----:R-:W-:Y:S01]  /*120c0*/  IMAD R7, R7, R4, RZ ;  /* 0x0000000407077224 */ /* 0x002fe200078e02ff */
[----:B------:R-:W1:Y:S01]  /*120d0*/  LDC.64 R2, c[0x0][0x298] ;  /* 0x0000a600ff027b82 */ /* 0x000e620000000a00 */
[----:B------:R-:W-:Y:S01]  /*120e0*/  ISETP.GE.AND P0, PT, R76, UR5, PT ;  /* 0x000000054c007c0c */ /* 0x000fe2000bf06270 */
[----:B------:R-:W-:Y:S01]  /*120f0*/  BSSY B0, `(.L_x_4700) ;  /* 0x0000023000007945 */ /* 0x000fe20003800000 */
[----:B------:R-:W-:-:S02]  /*12100*/  IMAD R5, R6, R5, R7 ;  /* 0x0000000506057224 */ /* 0x000fc400078e0207 */
[----:B------:R-:W-:Y:S01]  /*12110*/  IMAD.WIDE.U32 R6, R6, R4, RZ ;  /* 0x0000000406067225 */ /* 0x000fe200078e00ff */
[----:B---3--:R-:W-:-:S04]  /*12120*/  USHF.L.U32 UR8, UR8, 0x6, URZ ;  /* 0x0000000608087899 */ /* 0x008fc8000800063f */
[----:B------:R-:W-:Y:S01]  /*12130*/  USHF.R.S32.HI UR4, URZ, 0x1f, UR8 ;  /* 0x0000001f3f047899 */ /* 0x000fe20008011408 */
[----:B-1----:R-:W-:-:S04]  /*12140*/  IMAD.WIDE.U32 R16, R116, R2, RZ ;  /* 0x0000000274107225 */ /* 0x002fc800078e00ff */
[----:B------:R-:W-:Y:S01]  /*12150*/  IMAD.WIDE.U32 R14, R2, UR8, R76 ;  /* 0x00000008020e7c25 */ /* 0x000fe2000f8e004c */
[----:B------:R-:W-:-:S03]  /*12160*/  SEL R6, R6, R16, !P1 ;  /* 0x0000001006067207 */ /* 0x000fc60004800000 */
[----:B------:R-:W-:Y:S01]  /*12170*/  IMAD R4, R2, UR4, RZ ;  /* 0x0000000402047c24 */ /* 0x000fe2000f8e02ff */
[----:B------:R-:W-:Y:S01]  /*12180*/  ULDC.64 UR4, c[0x0][0x2a0] ;  /* 0x0000a80000047ab9 */ /* 0x000fe20000000a00 */
[----:B------:R-:W-:Y:S01]  /*12190*/  IMAD R116, R116, R3, R17 ;  /* 0x0000000374747224 */ /* 0x000fe200078e0211 */
[----:B------:R-:W-:Y:S01]  /*121a0*/  IADD3 R17, R98, -UR8, RZ ;  /* 0x8000000862117c10 */ /* 0x000fe2000fffe0ff */
[----:B------:R-:W-:Y:S01]  /*121b0*/  @!P1 IMAD.IADD R116, R7, 0x1, R5 ;  /* 0x0000000107749824 */ /* 0x000fe200078e0205 */
[----:B------:R-:W-:Y:S01]  /*121c0*/  IADD3 R6, P1, R6, R14, RZ ;  /* 0x0000000e06067210 */ /* 0x000fe20007f3e0ff */
[----:B------:R-:W-:Y:S01]  /*121d0*/  IMAD R7, R3, UR8, R4 ;  /* 0x0000000803077c24 */ /* 0x000fe2000f8e0204 */
[----:B------:R-:W-:Y:S01]  /*121e0*/  SHF.R.S32.HI R5, RZ, 0x1f, R13 ;  /* 0x0000001fff057819 */ /* 0x000fe2000001140d */
[----:B------:R-:W-:-:S03]  /*121f0*/  VIADD R4, R0, 0x20 ;  /* 0x0000002000047836 */ /* 0x000fc60000000000 */
[----:B------:R-:W-:Y:S01]  /*12200*/  IADD3.X R7, R116, R15, R7, P1, !PT ;  /* 0x0000000f74077210 */ /* 0x000fe20000ffe407 */
[----:B------:R-:W-:Y:S01]  /*12210*/  IMAD R12, R5, UR4, RZ ;  /* 0x00000004050c7c24 */ /* 0x000fe2000f8e02ff */
[-C--:B------:R-:W-:Y:S02]  /*12220*/  ISETP.GE.OR P1, PT, R4, R17.reuse, P0 ;  /* 0x000000110400720c */ /* 0x080fe40000726670 */
[----:B------:R-:W-:Y:S01]  /*12230*/  ISETP.GE.OR P0, PT, R0, R17, P0 ;  /* 0x000000110000720c */ /* 0x000fe20000706670 */
[C---:B------:R-:W-:Y:S01]  /*12240*/  IMAD R4, R13.reuse, UR5, R12 ;  /* 0x000000050d047c24 */ /* 0x040fe2000f8e020c */
[----:B------:R-:W-:Y:S01]  /*12250*/  SHF.R.S32.HI R5, RZ, 0x1f, R0 ;  /* 0x0000001fff057819 */ /* 0x000fe20000011400 */
[----:B------:R-:W-:-:S05]  /*12260*/  IMAD.WIDE.U32 R6, R13, UR4, R6 ;  /* 0x000000040d067c25 */ /* 0x000fca000f8e0006 */
[----:B------:R-:W-:-:S05]  /*12270*/  IADD3 R13, R4, R7, RZ ;  /* 0x00000007040d7210 */ /* 0x000fca0007ffe0ff */
[----:B--2-4-:R-:W-:Y:S05]  /*12280*/  @P0 BRA `(.L_x_4701) ;  /* 0x0000000000240947 */ /* 0x014fea0003800000 */
        /* <DEDUP_REMOVED lines=9> */
.L_x_4701:
[----:B------:R-:W-:Y:S05]  /*12320*/  BSYNC B0 ;  /* 0x0000000000007941 */ /* 0x000fea0003800000 */
.L_x_4700:
[----:B------:R-:W-:Y:S05]  /*12330*/  @P1 EXIT ;  /* 0x000000000000194d */ /* 0x000fea0003800000 */
        /* <DEDUP_REMOVED lines=12> */
.L_x_4702:
        /* <DEDUP_REMOVED lines=16> */
.L_x_5378:


//--------------------- .text._ZN5flash24flash_fwd_splitkv_kernelI23Flash_fwd_kernel_traitsILi32ELi64ELi128ELi4ELb0ELb0EN7cutlass10bfloat16_tE19Flash_kernel_traitsILi32ELi64ELi128ELi4ES3_EELb1ELb0ELb1ELb0ELb0ELb1ELb0ELb1EEEvNS_16Flash_fwd_paramsE --------------------------
	.section	.text._ZN5flash24flash_fwd_splitkv_kernelI23Flash_fwd_kernel_traitsILi32ELi64ELi128ELi4ELb0ELb0EN7cutlass10bfloat16_tE19Flash_kernel_traitsILi32ELi64ELi128ELi4ES3_EELb1ELb0ELb1ELb0ELb0ELb1ELb0ELb1EEEvNS_16Flash_fwd_paramsE,"ax",@progbits
	.align	128
        .global         _ZN5flash24flash_fwd_splitkv_kernelI23Flash_fwd_kernel_traitsILi32ELi64ELi128ELi4ELb0ELb0EN7cutlass10bfloat16_tE19Flash_kernel_traitsILi32ELi64ELi128ELi4ES3_EELb1ELb0ELb1ELb0ELb0ELb1ELb0ELb1EEEvNS_16Flash_fwd_paramsE
        .type           _ZN5flash24flash_fwd_splitkv_kernelI23Flash_fwd_kernel_traitsILi32ELi64ELi128ELi4ELb0ELb0EN7cutlass10bfloat16_tE19Flash_kernel_traitsILi32ELi64ELi128ELi4ES3_EELb1ELb0ELb1ELb0ELb0ELb1ELb0ELb1EEEvNS_16Flash_fwd_paramsE,@function
        .size           _ZN5flash24flash_fwd_splitkv_kernelI23Flash_fwd_kernel_traitsILi32ELi64ELi128ELi4ELb0ELb0EN7cutlass10bfloat16_tE19Flash_kernel_traitsILi32ELi64ELi128ELi4ES3_EELb1ELb0ELb1ELb0ELb0ELb1ELb0ELb1EEEvNS_16Flash_fwd_paramsE,(.L_x_5379 - _ZN5flash24flash_fwd_splitkv_kernelI23Flash_fwd_kernel_traitsILi32ELi64ELi128ELi4ELb0ELb0EN7cutlass10bfloat16_tE19Flash_kernel_traitsILi32ELi64ELi128ELi4ES3_EELb1ELb0ELb1ELb0ELb0ELb1ELb0ELb1EEEvNS_16Flash_fwd_paramsE)
        .other          _ZN5flash24flash_fwd_splitkv_kernelI23Flash_fwd_kernel_traitsILi32ELi64ELi128ELi4ELb0ELb0EN7cutlass10bfloat16_tE19Flash_kernel_traitsILi32ELi64ELi128ELi4ES3_EELb1ELb0ELb1ELb0ELb0ELb1ELb0ELb1EEEvNS_16Flash_fwd_paramsE,@"STO_CUDA_ENTRY STV_DEFAULT"
_ZN5flash24flash_fwd_splitkv_kernelI23Flash_fwd_kernel_traitsILi32ELi64ELi128ELi4ELb0ELb0EN7cutlass10bfloat16_tE19Flash_kernel_traitsILi32ELi64ELi128ELi4ES3_EELb1ELb0ELb1ELb0ELb0ELb1ELb0ELb1EEEvNS_16Flash_fwd_paramsE:
.text._ZN5flash24flash_fwd_splitkv_kernelI23Flash_fwd_kernel_traitsILi32ELi64ELi128ELi4ELb0ELb0EN7cutlass10bfloat16_tE19Flash_kernel_traitsILi32ELi64ELi128ELi4ES3_EELb1ELb0ELb1ELb0ELb0ELb1ELb0ELb1EEEvNS_16Flash_fwd_paramsE:
        /* <DEDUP_REMOVED lines=41> */
.L_x_4703:
[----:B------:R-:W1:Y:S02]  /*0290*/  LDC R7, c[0x0][0x2c8] ;  /* 0x0000b200ff077b82 */ /* 0x000e640000000800 */
.L_x_4704:
        /* <DEDUP_REMOVED lines=42> */
[----:B------:R-:W-:Y:S01]  /*0540*/  IMAD.IADD R116, R116, 0x1, -R59 ;  /* 0x0000000174747824 */ /* 0x000fe200078e0a3b */
[----:B------:R-:W-:Y:S01]  /*0550*/  ULDC UR5, c[0x0][0x2c4] ;  /* 0x0000b10000057ab9 */ /* 0x000fe20000000800 */
[----:B------:R-:W-:Y:S01]  /*0560*/  BSSY B0, `(.L_x_4706) ;  /* 0x000002e000007945 */ /* 0x000fe20003800000 */
[----:B------:R-:W-:-:S03]  /*0570*/  LOP3.LUT R0, R6, 0xfffffffc, RZ, 0xc0, !PT ;  /* 0xfffffffc06007812 */ /* 0x000fc600078ec0ff */
[----:B------:R-:W2:Y:S02]  /*0580*/  @!P0 LDC.64 R2, c[0x0][0x290] ;  /* 0x0000a400ff028b82 */ /* 0x000ea40000000a00 */
[----:B------:R-:W-:-:S05]  /*0590*/  IMAD.IADD R0, R51, 0x1, -R0 ;  /* 0x0000000133007824 */ /* 0x000fca00078e0a00 */
[----:B------:R-:W-:Y:S01]  /*05a0*/  ISETP.NE.AND P3, PT, R0, RZ, PT ;  /* 0x000000ff0000720c */ /* 0x000fe20003f65270 */
[----:B-1----:R-:W-:-:S04]  /*05b0*/  @P0 IMAD.WIDE.U32 R10, R117, R4, RZ ;  /* 0x00000004750a0225 */ /* 0x002fc800078e00ff */
[----:B------:R-:W-:Y:S01]  /*05c0*/  IMAD R12, R7, R4, RZ ;  /* 0x00000004070c7224 */ /* 0x000fe200078e02ff */
[----:B------:R-:W-:Y:S01]  /*05d0*/  SHF.R.S32.HI R7, RZ, 0x2, R6 ;  /* 0x00000002ff077819 */ /* 0x000fe20000011406 */
[-C--:B------:R-:W-:Y:S02]  /*05e0*/  @P0 IMAD R117, R117, R5.reuse, R11 ;  /* 0x0000000575750224 */ /* 0x080fe400078e020b */
[----:B------:R-:W-:Y:S01]  /*05f0*/  IMAD R12, R59, R5, R12 ;  /* 0x000000053b0c7224 */ /* 0x000fe200078e020c */
[----:B------:R-:W-:Y:S01]  /*0600*/  ISETP.GE.OR P3, PT, R7, R116, P3 ;  /* 0x000000740700720c */ /* 0x000fe20001f66670 */
[-C--:B--2---:R-:W-:Y:S02]  /*0610*/  @!P0 IMAD R8, R61, R2.reuse, RZ ;  /* 0x000000023d088224 */ /* 0x084fe400078e02ff */
[----:B------:R-:W-:-:S04]  /*0620*/  @!P0 IMAD.WIDE.U32 R14, R17, R2, RZ ;  /* 0x00000002110e8225 */ /* 0x000fc800078e00ff */
[C---:B------:R-:W-:Y:S02]  /*0630*/  @!P0 IMAD R3, R17.reuse, R3, R8 ;  /* 0x0000000311038224 */ /* 0x040fe400078e0208 */
[----:B------:R-:W-:Y:S02]  /*0640*/  IMAD.SHL.U32 R8, R0, 0x8, RZ ;  /* 0x0000000800087824 */ /* 0x000fe400078e00ff */
[----:B------:R-:W-:Y:S02]  /*0650*/  IMAD R2, R17, UR8, R124 ;  /* 0x0000000811027c24 */ /* 0x000fe4000f8e027c */
[----:B------:R-:W-:Y:S01]  /*0660*/  @!P0 IMAD.MOV.U32 R10, RZ, RZ, R14 ;  /* 0x000000ffff0a8224 */ /* 0x000fe200078e000e */
[----:B------:R-:W-:Y:S01]  /*0670*/  SHF.R.S32.HI R9, RZ, 0x1f, R8 ;  /* 0x0000001fff097819 */ /* 0x000fe20000011408 */
[----:B------:R-:W-:Y:S01]  /*0680*/  @!P0 IMAD.IADD R117, R15, 0x1, R3 ;  /* 0x000000010f758824 */ /* 0x000fe200078e0203 */
[----:B------:R-:W-:Y:S01]  /*0690*/  ISETP.GE.AND P1, PT, R8, UR4, PT ;  /* 0x0000000408007c0c */ /* 0x000fe2000bf26270 */
[----:B------:R-:W-:Y:S01]  /*06a0*/  IMAD R2, R2, UR5, R59 ;  /* 0x0000000502027c24 */ /* 0x000fe2000f8e023b */
[----:B------:R-:W-:Y:S01]  /*06b0*/  SHF.R.S32.HI R3, RZ, 0x1f, R124 ;  /* 0x0000001fff037819 */ /* 0x000fe2000001147c */
[----:B------:R-:W-:Y:S01]  /*06c0*/  IMAD.WIDE.U32 R16, R59, R4, R8 ;  /* 0x000000043b107225 */ /* 0x000fe200078e0008 */
[----:B------:R-:W-:Y:S01]  /*06d0*/  ULDC.64 UR4, c[0x0][0x2a0] ;  /* 0x0000a80000047ab9 */ /* 0x000fe20000000a00 */
[----:B------:R-:W-:-:S02]  /*06e0*/  IADD3 R9, R7, 0x20, RZ ;  /* 0x0000002007097810 */ /* 0x000fc40007ffe0ff */
[----:B------:R-:W-:Y:S01]  /*06f0*/  IMAD R3, R3, UR4, RZ ;  /* 0x0000000403037c24 */ /* 0x000fe2000f8e02ff */
[----:B------:R-:W-:Y:S02]  /*0700*/  IADD3 R10, P2, R10, R16, RZ ;  /* 0x000000100a0a7210 */ /* 0x000fe40007f5e0ff */
[-C--:B------:R-:W-:Y:S01]  /*0710*/  ISETP.GE.AND P0, PT, R9, R116.reuse, PT ;  /* 0x000000740900720c */ /* 0x080fe20003f06270 */
[C---:B------:R-:W-:Y:S01]  /*0720*/  IMAD R3, R124.reuse, UR5, R3 ;  /* 0x000000057c037c24 */ /* 0x040fe2000f8e0203 */
[----:B------:R-:W-:Y:S02]  /*0730*/  IADD3.X R11, R117, R17, R12, P2, !PT ;  /* 0x00000011750b7210 */ /* 0x000fe400017fe40c */
[-C--:B------:R-:W-:Y:S02]  /*0740*/  ISETP.GE.OR P2, PT, R7, R116.reuse, P1 ;  /* 0x000000740700720c */ /* 0x080fe40000f46670 */
[----:B------:R-:W-:Y:S01]  /*0750*/  ISETP.GE.OR P4, PT, R9, R116, P1 ;  /* 0x000000740900720c */ /* 0x000fe20000f86670 */
[----:B------:R-:W-:Y:S01]  /*0760*/  IMAD.WIDE.U32 R10, R124, UR4, R10 ;  /* 0x000000047c0a7c25 */ /* 0x000fe2000f8e000a */
[----:B------:R-:W-:-:S02]  /*0770*/  IADD3 R6, P1, R2, R7, RZ ;  /* 0x0000000702067210 */ /* 0x000fc40007f3e0ff */
[----:B------:R-:W-:Y:S02]  /*0780*/  SHF.R.S32.HI R9, RZ, 0x1f, R7 ;  /* 0x0000001fff097819 */ /* 0x000fe40000011407 */
        /* <DEDUP_REMOVED lines=11> */
.L_x_4707:
[----:B------:R-:W-:Y:S05]  /*0840*/  BSYNC B0 ;  /* 0x0000000000007941 */ /* 0x000fea0003800000 */
.L_x_4706:
        /* <DEDUP_REMOVED lines=13> */
.L_x_4709:
[----:B------:R-:W-:Y:S05]  /*0920*/  BSYNC B0 ;  /* 0x0000000000007941 */ /* 0x000fea0003800000 */
.L_x_4708:
        /* <DEDUP_REMOVED lines=11> */
.L_x_4705:
        /* <DEDUP_REMOVED lines=22> */
.L_x_4710:
        /* <DEDUP_REMOVED lines=46> */
[----:B---3--:R-:W-:-:S12]  /*0e20*/  IMAD R15, R8, R6, R11 ;  /* 0x00000006080f7224 */ /* 0x008fd800078e020b */
        /* <DEDUP_REMOVED lines=20> */
[----:B--2---:R-:W-:-:S02]  /*0f70*/  IMAD R6, R9, R134, RZ ;  /* 0x0000008609067224 */ /* 0x004fc400078e02ff */
[----:B------:R-:W-:-:S04]  /*0f80*/  IMAD.WIDE.U32 R12, R15, R134, R12 ;  /* 0x000000860f0c7225 */ /* 0x000fc800078e000c */
[----:B------:R-:W-:Y:S02]  /*0f90*/  IMAD R6, R15, R135, R6 ;  /* 0x000000870f067224 */ /* 0x000fe400078e0206 */
[----:B------:R-:W-:-:S03]  /*0fa0*/  IMAD.MOV.U32 R16, RZ, RZ, R12 ;  /* 0x000000ffff107224 */ /* 0x000fc600078e000c */
[----:B-----5:R-:W-:Y:S01]  /*0fb0*/  IADD3 R17, R13, R6, RZ ;  /* 0x000000060d117210 */ /* 0x020fe20007ffe0ff */
        /* <DEDUP_REMOVED lines=9> */
.L_x_4711:
        /* <DEDUP_REMOVED lines=48> */
.L_x_4713:
        /* <DEDUP_REMOVED lines=32> */
.L_x_4712:
[----:B------:R1:W5:Y:S01]  /*1550*/  @P5 LDG.E R48, desc[UR6][R132.64] ;  /* 0x0000000684305981 */ /* 0x000362000c1e1900 */
[----:B------:R-:W-:Y:S01]  /*1560*/  ISETP.NE.AND P0, PT, R117, -0x1, PT ;  /* 0xffffffff7500780c */ /* 0x000fe20003f05270 */
[----:B------:R-:W2:Y:S01]  /*1570*/  LDC.64 R2, c[0x0][0x240] ;  /* 0x00009000ff027b82 */ /* 0x000ea20000000a00 */
[----:B------:R-:W-:Y:S01]  /*1580*/  SHF.R.S32.HI R12, RZ, 0x1f, R51 ;  /* 0x0000001fff0c7819 */ /* 0x000fe20000011433 */
[----:B------:R-:W-:Y:S01]  /*1590*/  ULDC.64 UR4, c[0x0][0x268] ;  /* 0x00009a0000047ab9 */ /* 0x000fe20000000a00 */
[----:B------:R-:W-:Y:S02]  /*15a0*/  SHF.R.S32.HI R85, RZ, 0x1f, R68 ;  /* 0x0000001fff557819 */ /* 0x000fe40000011444 */
[CC--:B------:R-:W-:Y:S02]  /*15b0*/  LEA.HI R25, R12.reuse, R51.reuse, RZ, 0x2 ;  /* 0x000000330c197211 */ /* 0x0c0fe400078f10ff */
[----:B------:R-:W-:Y:S01]  /*15c0*/  LEA.HI R66, R12, R51, RZ, 0x3 ;  /* 0x000000330c427211 */ /* 0x000fe200078f18ff */
[----:B------:R-:W3:Y:S01]  /*15d0*/  LDC R74, c[0x0][0x2e0] ;  /* 0x0000b800ff4a7b82 */ /* 0x000ee20000000800 */
[----:B------:R-:W-:-:S02]  /*15e0*/  SHF.R.S32.HI R126, RZ, 0x2, R25 ;  /* 0x00000002ff7e7819 */ /* 0x000fc40000011419 */
[C---:B------:R-:W-:Y:S02]  /*15f0*/  LOP3.LUT R8, R25.reuse, 0xfffffffc, RZ, 0xc0, !PT ;  /* 0xfffffffc19087812 */ /* 0x040fe400078ec0ff */
[----:B------:R-:W-:Y:S02]  /*1600*/  LEA.HI R25, R25, R126, RZ, 0x1 ;  /* 0x0000007e19197211 */ /* 0x000fe400078f08ff */
[CC--:B------:R-:W-:Y:S01]  /*1610*/  LEA.HI R57, R12.reuse, R51.reuse, RZ, 0x5 ;  /* 0x000000330c397211 */ /* 0x0c0fe200078f28ff */
[----:B------:R-:W4:Y:S01]  /*1620*/  @!P0 LDC.64 R6, c[0x0][0x228] ;  /* 0x00008a00ff068b82 */ /* 0x000f220000000a00 */
[----:B------:R-:W-:Y:S01]  /*1630*/  LOP3.LUT R25, R25, 0x7fffffe, RZ, 0xc0, !PT ;  /* 0x07fffffe19197812 */ /* 0x000fe200078ec0ff */
[----:B------:R-:W-:Y:S01]  /*1640*/  IMAD.IADD R8, R51, 0x1, -R8 ;  /* 0x0000000133087824 */ /* 0x000fe200078e0a08 */
[----:B------:R-:W-:Y:S02]  /*1650*/  LEA.HI R65, R12, R51, RZ, 0x4 ;  /* 0x000000330c417211 */ /* 0x000fe400078f20ff */
[----:B------:R-:W-:Y:S01]  /*1660*/  SHF.R.S32.HI R60, RZ, 0x3, R66 ;  /* 0x00000003ff3c7819 */ /* 0x000fe20000011442 */
[----:B------:R-:W-:Y:S01]  /*1670*/  IMAD.IADD R108, R126, 0x1, -R25 ;  /* 0x000000017e6c7824 */ /* 0x000fe200078e0a19 */
[----:B------:R-:W-:Y:S01]  /*1680*/  LOP3.LUT R64, R65, 0xfffffff0, RZ, 0xc0, !PT ;  /* 0xfffffff041407812 */ /* 0x000fe200078ec0ff */
[----:B--2--5:R-:W-:Y:S01]  /*1690*/  @P0 IMAD.WIDE.U32 R16, R117, R2, RZ ;  /* 0x0000000275100225 */ /* 0x024fe200078e00ff */
[----:B------:R-:W2:Y:S01]  /*16a0*/  LDC.64 R122, c[0x0][0x250] ;  /* 0x00009400ff7a7b82 */ /* 0x000ea20000000a00 */
[----:B------:R-:W-:-:S02]  /*16b0*/  SHF.R.S32.HI R127, RZ, 0x1f, R126 ;  /* 0x0000001fff7f7819 */ /* 0x000fc4000001147e */
[----:B------:R-:W-:Y:S01]  /*16c0*/  @P0 IMAD.MOV.U32 R12, RZ, RZ, R16 ;  /* 0x000000ffff0c0224 */ /* 0x000fe200078e0010 */
[----:B------:R-:W-:Y:S01]  /*16d0*/  LEA.HI R85, R85, R68, RZ, 0x7 ;  /* 0x0000004455557211 */ /* 0x000fe200078f38ff */
[----:B------:R-:W-:Y:S01]  /*16e0*/  IMAD.SHL.U32 R76, R8, 0x8, RZ ;  /* 0x00000008084c7824 */ /* 0x000fe200078e00ff */
[----:B------:R-:W-:Y:S01]  /*16f0*/  SHF.R.S32.HI R125, RZ, 0x1f, R124 ;  /* 0x0000001fff7d7819 */ /* 0x000fe2000001147c */
[----:B------:R-:W-:Y:S01]  /*1700*/  IMAD.SHL.U32 R23, R60, 0x40, RZ ;  /* 0x000000403c177824 */ /* 0x000fe200078e00ff */
[----:B------:R-:W-:Y:S01]  /*1710*/  SHF.R.S32.HI R85, RZ, 0x7, R85 ;  /* 0x00000007ff557819 */ /* 0x000fe20000011455 */
[----:B------:R-:W-:Y:S01]  /*1720*/  @P0 IMAD R17, R117, R3, R17 ;  /* 0x0000000375110224 */ /* 0x000fe200078e0211 */
[----:B------:R-:W-:Y:S01]  /*1730*/  SHF.R.S32.HI R77, RZ, 0x1f, R76 ;  /* 0x0000001fff4d7819 */ /* 0x000fe2000001144c */
[----:B------:R-:W-:Y:S01]  /*1740*/  IMAD.IADD R64, R51, 0x1, -R64 ;  /* 0x0000000133407824 */ /* 0x000fe200078e0a40 */
[----:B------:R-:W-:Y:S01]  /*1750*/  LOP3.LUT R23, R23, 0xc0, RZ, 0xc0, !PT ;  /* 0x000000c017177812 */ /* 0x000fe200078ec0ff */
[----:B------:R-:W-:Y:S01]  /*1760*/  IMAD.WIDE R20, R21, 0x40, R126 ;  /* 0x0000004015147825 */ /* 0x000fe200078e027e */
[----:B------:R-:W-:-:S02]  /*1770*/  VIMNMX R85, RZ, R85, !PT ;  /* 0x00000055ff557248 */ /* 0x000fc40007fe0100 */
[----:B------:R-:W-:Y:S01]  /*1780*/  LOP3.LUT R14, R23, 0x18, R76, 0xf8, !PT ;  /* 0x00000018170e7812 */ /* 0x000fe200078ef84c */
[-C--:B----4-:R-:W-:Y:S01]  /*1790*/  @!P0 IMAD R16, R61, R6.reuse, RZ ;  /* 0x000000063d108224 */ /* 0x090fe200078e02ff */
[----:B------:R-:W-:Y:S01]  /*17a0*/  SHF.R.U32.HI R23, RZ, 0x3, R23 ;  /* 0x00000003ff177819 */ /* 0x000fe20000011617 */
[C---:B------:R-:W-:Y:S01]  /*17b0*/  @!P0 IMAD.WIDE.U32 R24, R63.reuse, R6, RZ ;  /* 0x000000063f188225 */ /* 0x040fe200078e00ff */
[----:B------:R-:W-:Y:S02]  /*17c0*/  LEA.HI R62, R64, R64, RZ, 0x1 ;  /* 0x00000040403e7211 */ /* 0x000fe400078f08ff */
[----:B------:R-:W-:Y:S01]  /*17d0*/  LOP3.LUT R23, R14, R23, RZ, 0x3c, !PT ;  /* 0x000000170e177212 */ /* 0x000fe200078e3cff */
[----:B------:R-:W-:Y:S01]  /*17e0*/  @!P0 IMAD R7, R63, R7, R16 ;  /* 0x000000073f078224 */ /* 0x000fe200078e0210 */
[----:B------:R-:W-:Y:S01]  /*17f0*/  SHF.R.S32.HI R6, RZ, 0x1f, R62 ;  /* 0x0000001fff067819 */ /* 0x000fe2000001143e */
[----:B------:R-:W-:Y:S01]  /*1800*/  @!P0 IMAD.MOV.U32 R12, RZ, RZ, R24 ;  /* 0x000000ffff0c8224 */ /* 0x000fe200078e0018 */
[----:B---3--:R-:W-:Y:S01]  /*1810*/  LEA.HI R74, R74, R74, RZ, 0x1 ;  /* 0x0000004a4a4a7211 */ /* 0x008fe200078f08ff */
[----:B------:R-:W-:Y:S01]  /*1820*/  @!P0 IMAD.IADD R17, R25, 0x1, R7 ;  /* 0x0000000119118824 */ /* 0x000fe200078e0207 */
[C---:B------:R-:W-:Y:S01]  /*1830*/  IADD3 R18, P0, R76.reuse, R10, RZ ;  /* 0x0000000a4c127210 */ /* 0x040fe20007f1e0ff */
[----:B------:R-:W-:Y:S01]  /*1840*/  IMAD R14, R21, R2, RZ ;  /* 0x00000002150e7224 */ /* 0x000fe200078e02ff */
[----:B------:R-:W-:Y:S01]  /*1850*/  IADD3 R16, P2, R76, R12, RZ ;  /* 0x0000000c4c107210 */ /* 0x000fe20007f5e0ff */
[----:B------:R-:W-:Y:S01]  /*1860*/  IMAD R7, R5, UR4, RZ ;  /* 0x0000000405077c24 */ /* 0x000fe2000f8e02ff */
[----:B------:R-:W-:Y:S01]  /*1870*/  SHF.R.S32.HI R21, RZ, 0x1, R62 ;  /* 0x00000001ff157819 */ /* 0x000fe2000001143e */
[C---:B------:R-:W-:Y:S01]  /*1880*/  IMAD.X R19, R77.reuse, 0x1, R19, P0 ;  /* 0x000000014d137824 */ /* 0x040fe200000e0613 */
[----:B------:R-:W-:Y:S01]  /*1890*/  IADD3 R128, P0, R126, R15, RZ ;  /* 0x0000000f7e807210 */ /* 0x000fe20007f1e0ff */
[----:B------:R-:W-:Y:S01]  /*18a0*/  IMAD.X R17, R77, 0x1, R17, P2 ;  /* 0x000000014d117824 */ /* 0x000fe200010e0611 */
[----:B------:R-:W-:Y:S01]  /*18b0*/  LEA.HI R6, R6, R21, RZ, 0x2 ;  /* 0x0000001506067211 */ /* 0x000fe200078f10ff */
[----:B------:R-:W-:Y:S01]  /*18c0*/  IMAD.SHL.U32 R8, R8, 0x4, RZ ;  /* 0x0000000408087824 */ /* 0x000fe200078e00ff */
[----:B------:R-:W-:Y:S01]  /*18d0*/  SHF.R.S32.HI R71, RZ, 0x1, R74 ;  /* 0x00000001ff477819 */ /* 0x000fe2000001144a */
[----:B------:R-:W-:Y:S01]  /*18e0*/  IMAD.X R9, R127, 0x1, R9, P0 ;  /* 0x000000017f097824 */ /* 0x000fe200000e0609 */
[----:B------:R-:W-:Y:S01]  /*18f0*/  IADD3 R110, P0, R76, R4, RZ ;  /* 0x000000044c6e7210 */ /* 0x000fe20007f1e0ff */
[----:B------:R-:W-:Y:S01]  /*1900*/  IMAD R3, R20, R3, R14 ;  /* 0x0000000314037224 */ /* 0x000fe200078e020e */
[----:B------:R-:W-:Y:S01]  /*1910*/  LOP3.LUT R58, R6, 0xfffffffc, RZ, 0xc0, !PT ;  /* 0xfffffffc063a7812 */ /* 0x000fe200078ec0ff */
[----:B------:R-:W-:Y:S01]  /*1920*/  IMAD R7, R0, UR5, R7 ;  /* 0x0000000500077c24 */ /* 0x000fe2000f8e0207 */
[----:B------:R-:W-:Y:S01]  /*1930*/  SHF.R.S32.HI R57, RZ, 0x5, R57 ;  /* 0x00000005ff397819 */ /* 0x000fe20000011439 */
[----:B------:R-:W-:Y:S01]  /*1940*/  IMAD.X R111, R77, 0x1, R13, P0 ;  /* 0x000000014d6f7824 */ /* 0x000fe200000e060d */
[----:B------:R-:W-:Y:S01]  /*1950*/  ISETP.GT.AND P0, PT, R50, R85, PT ;  /* 0x000000553200720c */ /* 0x000fe20003f04270 */
[----:B------:R-:W-:Y:S01]  /*1960*/  IMAD.WIDE.U32 R18, R0, UR4, R18 ;  /* 0x0000000400127c25 */ /* 0x000fe2000f8e0012 */
[----:B------:R-:W-:Y:S01]  /*1970*/  ULDC.64 UR4, c[0x0][0x258] ;  /* 0x0000960000047ab9 */ /* 0x000fe20000000a00 */
[----:B------:R-:W-:-:S02]  /*1980*/  IADD3 R58, R21, -R58, RZ ;  /* 0x8000003a153a7210 */ /* 0x000fc40007ffe0ff */
[----:B------:R-:W-:Y:S01]  /*1990*/  IMAD.WIDE.U32 R16, R20, R2, R16 ;  /* 0x0000000214107225 */ /* 0x000fe200078e0010 */
[----:B------:R-:W-:Y:S02]  /*19a0*/  SHF.L.U64.HI R112, R134, 0x5, R135 ;  /* 0x0000000586707819 */ /* 0x000fe40000010287 */
[----:B------:R-:W-:Y:S01]  /*19b0*/  LOP3.LUT P2, RZ, R58, 0x2, RZ, 0xc0, !PT ;  /* 0x000000023aff7812 */ /* 0x000fe2000784c0ff */
[----:B--2---:R-:W-:Y:S01]  /*19c0*/  IMAD R9, R9, R122, RZ ;  /* 0x0000007a09097224 */ /* 0x004fe200078e02ff */
[----:B------:R-:W-:Y:S01]  /*19d0*/  SHF.L.U32 R113, R134, 0x5, RZ ;  /* 0x0000000586717819 */ /* 0x000fe200000006ff */
[----:B------:R-:W-:Y:S01]  /*19e0*/  IMAD R73, R126, R71, R8 ;  /* 0x000000477e497224 */ /* 0x000fe200078e0208 */
[----:B------:R-:W-:Y:S01]  /*19f0*/  SHF.L.U64.HI R114, R122, 0x5, R123 ;  /* 0x000000057a727819 */ /* 0x000fe2000001027b */
[----:B------:R-:W-:Y:S02]  /*1a00*/  IMAD.IADD R19, R19, 0x1, R7 ;  /* 0x0000000113137824 */ /* 0x000fe400078e0207 */
[----:B------:R-:W-:Y:S01]  /*1a10*/  IMAD.IADD R17, R17, 0x1, R3 ;  /* 0x0000000111117824 */ /* 0x000fe200078e0203 */
[----:B------:R-:W-:Y:S01]  /*1a20*/  IADD3 R72, R8, R73, RZ ;  /* 0x0000004908487210 */ /* 0x000fe20007ffe0ff */
[----:B------:R-:W-:Y:S01]  /*1a30*/  IMAD R67, R125, UR4, RZ ;  /* 0x000000047d437c24 */ /* 0x000fe2000f8e02ff */
[----:B------:R-:W-:Y:S01]  /*1a40*/  SHF.R.S32.HI R70, RZ, 0x1f, R73 ;  /* 0x0000001fff467819 */ /* 0x000fe20000011449 */
[----:B------:R-:W-:Y:S01]  /*1a50*/  IMAD R109, R127, R134, RZ ;  /* 0x000000867f6d7224 */ /* 0x000fe200078e02ff */
[----:B------:R-:W-:Y:S01]  /*1a60*/  SHF.R.S32.HI R69, RZ, 0x1f, R72 ;  /* 0x0000001fff457819 */ /* 0x000fe20000011448 */
[----:B------:R-:W-:-:S02]  /*1a70*/  IMAD R131, R128, R123, R9 ;  /* 0x0000007b80837224 */ /* 0x000fc400078e0209 */
[----:B------:R-:W-:Y:S02]  /*1a80*/  IMAD R108, R57, 0x8, R108 ;  /* 0x00000008396c7824 */ /* 0x000fe400078e026c */
[----:B------:R-:W-:Y:S02]  /*1a90*/  IMAD.MOV.U32 R9, RZ, RZ, 0x10 ;  /* 0x00000010ff097424 */ /* 0x000fe400078e00ff */
[----:B------:R-:W-:Y:S01]  /*1aa0*/  IMAD.WIDE.U32 R128, R128, R122, R18 ;  /* 0x0000007a80807225 */ /* 0x000fe200078e0012 */
[----:B------:R-:W-:Y:S02]  /*1ab0*/  LEA R108, R108, R23, 0x5 ;  /* 0x000000176c6c7211 */ /* 0x000fe400078e28ff */
        /* <DEDUP_REMOVED lines=27> */
[----:B------:R-:W-:Y:S01]  /*1c70*/  USHF.L.U32 UR14, UR4, 0x6, URZ ;  /* 0x00000006040e7899 */ /* 0x000fe2000800063f */
[----:B------:R-:W-:Y:S01]  /*1c80*/  IADD3 R75, R126, 0x20, RZ ;  /* 0x000000207e4b7810 */ /* 0x000fe20007ffe0ff */
[----:B------:R-:W-:Y:S01]  /*1c90*/  USHF.L.U64.HI UR15, UR4, 0x5, UR5 ;  /* 0x00000005040f7899 */ /* 0x000fe20008010205 */
[----:B------:R-:W-:Y:S01]  /*1ca0*/  IMAD R6, R63, UR11, R6 ;  /* 0x0000000b3f067c24 */ /* 0x000fe2000f8e0206 */
[----:B------:R-:W-:Y:S01]  /*1cb0*/  MOV R16, R12 ;  /* 0x0000000c00107202 */ /* 0x000fe20000000f00 */
[----:B------:R-:W-:Y:S01]  /*1cc0*/  IMAD.IADD R15, R15, 0x1, R4 ;  /* 0x000000010f0f7824 */ /* 0x000fe200078e0204 */
[----:B------:R-:W-:Y:S01]  /*1cd0*/  ULDC.64 UR10, c[0x0][0x348] ;  /* 0x0000d200000a7ab9 */ /* 0x000fe20000000a00 */
[----:B------:R-:W-:Y:S01]  /*1ce0*/  IMAD.IADD R17, R13, 0x1, R6 ;  /* 0x000000010d117824 */ /* 0x000fe200078e0206 */
[----:B------:R-:W-:Y:S01]  /*1cf0*/  USHF.L.U32 UR20, UR4, 0x5, URZ ;  /* 0x0000000504147899 */ /* 0x000fe2000800063f */
[CC--:B-1----:R-:W-:Y:S01]  /*1d00*/  IMAD R4, R7.reuse, R2.reuse, RZ ;  /* 0x0000000207047224 */ /* 0x0c2fe200078e02ff */
[----:B------:R-:W-:Y:S01]  /*1d10*/  UIMAD.WIDE.U32 UR18, UR4, 0xc0, URZ ;  /* 0x000000c0041278a5 */ /* 0x000fe2000f8e003f */
[----:B------:R-:W-:Y:S01]  /*1d20*/  IMAD R13, R7, UR4, RZ ;  /* 0x00000004070d7c24 */ /* 0x000fe2000f8e02ff */
[----:B------:R-:W-:Y:S01]  /*1d30*/  ULDC UR25, c[0x0][0x2d0] ;  /* 0x0000b40000197ab9 */ /* 0x000fe20000000800 */
[----:B------:R-:W-:Y:S01]  /*1d40*/  IMAD R4, R8, R3, R4 ;  /* 0x0000000308047224 */ /* 0x000fe200078e0204 */
[----:B------:R-:W-:Y:S01]  /*1d50*/  SHF.L.U64.HI R86, R2, 0x6, R3 ;  /* 0x0000000602567819 */ /* 0x000fe20000010203 */
[----:B------:R-:W-:Y:S01]  /*1d60*/  IMAD.WIDE.U32 R6, R8, R2, R14 ;  /* 0x0000000208067225 */ /* 0x000fe200078e000e */
[C---:B------:R-:W-:Y:S01]  /*1d70*/  SHF.L.U64.HI R104, R2.reuse, 0x5, R3 ;  /* 0x0000000502687819 */ /* 0x040fe20000010203 */
[----:B------:R-:W-:Y:S01]  /*1d80*/  USHF.L.U64.HI UR23, UR20, 0x1, UR15 ;  /* 0x0000000114177899 */ /* 0x000fe2000801020f */
[----:B------:R-:W-:Y:S01]  /*1d90*/  SHF.L.U32 R87, R2, 0x6, RZ ;  /* 0x0000000602577819 */ /* 0x000fe200000006ff */
[----:B------:R-:W-:Y:S01]  /*1da0*/  IMAD.IADD R48, R48, 0x1, R11 ;  /* 0x0000000130307824 */ /* 0x000fe200078e020b */
[----:B------:R-:W-:Y:S01]  /*1db0*/  IADD3 R7, R7, R4, RZ ;  /* 0x0000000407077210 */ /* 0x000fe20007ffe0ff */
[----:B------:R-:W-:Y:S01]  /*1dc0*/  IMAD R13, R8, UR5, R13 ;  /* 0x00000005080d7c24 */ /* 0x000fe2000f8e020d */
[----:B------:R-:W-:Y:S01]  /*1dd0*/  IADD3 R106, R126, 0x60, RZ ;  /* 0x000000607e6a7810 */ /* 0x000fe20007ffe0ff */
[----:B------:R-:W-:Y:S01]  /*1de0*/  IMAD.WIDE.U32 R16, R8, UR4, R16 ;  /* 0x0000000408107c25 */ /* 0x000fe2000f8e0010 */
[----:B------:R-:W-:Y:S01]  /*1df0*/  SHF.R.S32.HI R80, RZ, 0x1f, R81 ;  /* 0x0000001fff507819 */ /* 0x000fe20000011451 */
[----:B------:R-:W-:Y:S01]  /*1e00*/  USHF.L.U32 UR26, UR14, 0x1, URZ ;  /* 0x000000010e1a7899 */ /* 0x000fe2000800063f */
[----:B--2---:R-:W-:Y:S01]  /*1e10*/  LEA R84, -R84, RZ, 0x7 ;  /* 0x000000ff54547211 */ /* 0x004fe200078e39ff */
[----:B------:R-:W-:Y:S01]  /*1e20*/  IMAD R99, R5, UR10, RZ ;  /* 0x0000000a05637c24 */ /* 0x000fe2000f8e02ff */
[----:B------:R-:W-:Y:S01]  /*1e30*/  ULDC.U8 UR22, c[0x0][0x3c3] ;  /* 0x0000f0c000167ab9 */ /* 0x000fe20000000000 */
[----:B------:R-:W-:Y:S01]  /*1e40*/  IMAD R48, R71, R48, RZ ;  /* 0x0000003047307224 */ /* 0x000fe200078e02ff */
[----:B------:R-:W-:Y:S01]  /*1e50*/  ULDC UR21, c[0x0][0x2e0] ;  /* 0x0000b80000157ab9 */ /* 0x000fe20000000800 */
[----:B------:R-:W-:Y:S01]  /*1e60*/  IMAD.IADD R17, R17, 0x1, R13 ;  /* 0x0000000111117824 */ /* 0x000fe200078e020d */
[----:B------:R-:W-:Y:S01]  /*1e70*/  ULDC.64 UR16, c[0x0][0x250] ;  /* 0x0000940000107ab9 */ /* 0x000fe20000000a00 */
[----:B------:R-:W-:Y:S01]  /*1e80*/  IMAD R97, R5, UR12, RZ ;  /* 0x0000000c05617c24 */ /* 0x000fe2000f8e02ff */
[----:B------:R-:W-:Y:S01]  /*1e90*/  SHF.R.S32.HI R47, RZ, 0x1f, R48 ;  /* 0x0000001fff2f7819 */ /* 0x000fe20000011430 */
[----:B------:R-:W-:Y:S01]  /*1ea0*/  IMAD R99, R0, UR11, R99 ;  /* 0x0000000b00637c24 */ /* 0x000fe2000f8e0263 */
[-C--:B------:R-:W-:Y:S01]  /*1eb0*/  IADD3 R102, P3, R72, R48.reuse, RZ ;  /* 0x0000003048667210 */ /* 0x080fe20007f7e0ff */
[C---:B------:R-:W-:Y:S01]  /*1ec0*/  IMAD.WIDE.U32 R6, R0.reuse, UR10, R6 ;  /* 0x0000000a00067c25 */ /* 0x040fe2000f8e0006 */
[----:B------:R-:W-:Y:S01]  /*1ed0*/  ULDC.64 UR10, c[0x0][0x318] ;  /* 0x0000c600000a7ab9 */ /* 0x000fe20000000a00 */
[----:B------:R-:W-:Y:S01]  /*1ee0*/  IADD3 R48, P4, R73, R48, RZ ;  /* 0x0000003049307210 */ /* 0x000fe20007f9e0ff */
[----:B------:R-:W-:Y:S01]  /*1ef0*/  USHF.L.U32 UR20, UR20, 0x1, URZ ;  /* 0x0000000114147899 */ /* 0x000fe2000800063f */
[----:B------:R-:W-:Y:S01]  /*1f00*/  IMAD R97, R0, UR13, R97 ;  /* 0x0000000d00617c24 */ /* 0x000fe2000f8e0261 */
[----:B------:R-:W-:Y:S01]  /*1f10*/  LEA R98, P0, R6, UR10, 0x1 ;  /* 0x0000000a06627c11 */ /* 0x000fe2000f8008ff */
[----:B------:R-:W-:Y:S01]  /*1f20*/  IMAD.WIDE.U32 R4, R0, UR12, R16 ;  /* 0x0000000c00047c25 */ /* 0x000fe2000f8e0010 */
[----:B------:R-:W-:-:S03]  /*1f30*/  ULDC.64 UR12, c[0x0][0x320] ;  /* 0x0000c800000c7ab9 */ /* 0x000fc60000000a00 */
[----:B------:R-:W-:Y:S01]  /*1f40*/  IMAD.IADD R99, R7, 0x1, R99 ;  /* 0x0000000107637824 */ /* 0x000fe200078e0263 */
[----:B------:R-:W-:Y:S01]  /*1f50*/  IADD3 R97, R5, R97, RZ ;  /* 0x0000006105617210 */ /* 0x000fe20007ffe0ff */
[--C-:B------:R-:W-:Y:S01]  /*1f60*/  IMAD.X R103, R69, 0x1, R47.reuse, P3 ;  /* 0x0000000145677824 */ /* 0x100fe200018e062f */
[----:B------:R-:W-:Y:S01]  /*1f70*/  LEA R96, P2, R4, UR12, 0x1 ;  /* 0x0000000c04607c11 */ /* 0x000fe2000f8408ff */
[----:B------:R-:W-:Y:S01]  /*1f80*/  IMAD.X R47, R70, 0x1, R47, P4 ;  /* 0x00000001462f7824 */ /* 0x000fe200020e062f */
[----:B------:R-:W-:Y:S01]  /*1f90*/  LEA.HI.X R99, R6, UR11, R99, 0x1, P0 ;  /* 0x0000000b06637c11 */ /* 0x000fe200080f0c63 */
[----:B------:R-:W-:Y:S01]  /*1fa0*/  IMAD.SHL.U32 R89, R123, 0x40, RZ ;  /* 0x000000407b597824 */ /* 0x000fe200078e00ff */
[----:B------:R-:W-:Y:S01]  /*1fb0*/  ULDC.64 UR10, c[0x0][0x218] ;  /* 0x00008600000a7ab9 */ /* 0x000fe20000000a00 */
[----:B------:R-:W-:Y:S01]  /*1fc0*/  IMAD.WIDE.U32 R10, R122, 0x40, RZ ;  /* 0x000000407a0a7825 */ /* 0x000fe200078e00ff */
[----:B------:R-:W-:Y:S01]  /*1fd0*/  LEA.HI.X R97, R4, UR13, R97, 0x1, P2 ;  /* 0x0000000d04617c11 */ /* 0x000fe200090f0c61 */
[----:B------:R-:W-:Y:S01]  /*1fe0*/  USHF.L.U64.HI UR13, UR4, 0x6, UR5 ;  /* 0x00000006040d7899 */ /* 0x000fe20008010205 */
[----:B------:R-:W-:Y:S01]  /*1ff0*/  LEA R92, P2, R110, UR10, 0x1 ;  /* 0x0000000a6e5c7c11 */ /* 0x000fe2000f8408ff */
[----:B------:R-:W-:Y:S01]  /*2000*/  UIMAD UR12, UR5, 0xc0, URZ ;  /* 0x000000c0050c78a4 */ /* 0x000fe2000f8e023f */
[----:B------:R-:W-:Y:S01]  /*2010*/  IMAD.IADD R89, R11, 0x1, R89 ;  /* 0x000000010b597824 */ /* 0x000fe200078e0259 */
[C---:B------:R-:W-:Y:S01]  /*2020*/  SHF.L.U64.HI R47, R48.reuse, 0x1, R47 ;  /* 0x00000001302f7819 */ /* 0x040fe2000001022f */
[----:B------:R-:W-:Y:S01]  /*2030*/  ULDC.64 UR4, c[0x0][0x220] ;  /* 0x0000880000047ab9 */ /* 0x000fe20000000a00 */
[----:B------:R-:W-:Y:S01]  /*2040*/  IMAD.SHL.U32 R48, R48, 0x2, RZ ;  /* 0x0000000230307824 */ /* 0x000fe200078e00ff */
[----:B------:R-:W-:Y:S01]  /*2050*/  LEA R95, P0, R128, UR4, 0x1 ;  /* 0x00000004805f7c11 */ /* 0x000fe2000f8008ff */
[----:B------:R-:W-:Y:S01]  /*2060*/  IMAD.SHL.U32 R90, R10, 0x2, RZ ;  /* 0x000000020a5a7824 */ /* 0x000fe200078e00ff */
[----:B------:R-:W-:Y:S01]  /*2070*/  LEA.HI.X R93, R110, UR11, R109, 0x1, P2 ;  /* 0x0000000b6e5d7c11 */ /* 0x000fe200090f0c6d */
[----:B------:R-:W-:Y:S01]  /*2080*/  ULDC.64 UR10, c[0x0][0x360] ;  /* 0x0000d800000a7ab9 */ /* 0x000fe20000000a00 */
[C---:B------:R-:W-:Y:S01]  /*2090*/  SHF.L.U64.HI R103, R102.reuse, 0x1, R103 ;  /* 0x0000000166677819 */ /* 0x040fe20000010267 */
[----:B------:R-:W-:Y:S01]  /*20a0*/  IMAD R91, R123, 0xc0, RZ ;  /* 0x000000c07b5b7824 */ /* 0x000fe200078e02ff */
[----:B------:R-:W-:Y:S01]  /*20b0*/  SHF.L.U32 R102, R102, 0x1, RZ ;  /* 0x0000000166667819 */ /* 0x000fe200000006ff */
[C---:B------:R-:W-:Y:S01]  /*20c0*/  IMAD.SHL.U32 R83, R71.reuse, 0x20, RZ ;  /* 0x0000002047537824 */ /* 0x040fe200078e00ff */
[----:B------:R-:W-:Y:S01]  /*20d0*/  SHF.L.U64.HI R89, R10, 0x1, R89 ;  /* 0x000000010a597819 */ /* 0x000fe20000010259 */
[----:B------:R-:W-:Y:S01]  /*20e0*/  IMAD R79, R71, 0x60, RZ ;  /* 0x00000060474f7824 */ /* 0x000fe200078e02ff */
[----:B------:R-:W-:Y:S01]  /*20f0*/  SHF.L.U32 R5, R135, 0x6, RZ ;  /* 0x0000000687057819 */ /* 0x000fe200000006ff */
[----:B------:R-:W-:Y:S01]  /*2100*/  IMAD.WIDE.U32 R134, R134, 0x40, RZ ;  /* 0x0000004086867825 */ /* 0x000fe200078e00ff */
[----:B------:R-:W-:Y:S01]  /*2110*/  LEA.HI.X R94, R128, UR5, R131, 0x1, P0 ;  /* 0x00000005805e7c11 */ /* 0x000fe200080f0c83 */
[----:B------:R-:W-:Y:S01]  /*2120*/  ULDC.64 UR4, c[0x0][0x358] ;  /* 0x0000d60000047ab9 */ /* 0x000fe20000000a00 */
[----:B------:R-:W-:Y:S01]  /*2130*/  IADD3 R10, P2, R48, UR10, RZ ;  /* 0x0000000a300a7c10 */ /* 0x000fe2000ff5e0ff */
[----:B------:R-:W-:Y:S01]  /*2140*/  IMAD.WIDE.U32 R122, R122, 0xc0, RZ ;  /* 0x000000c07a7a7825 */ /* 0x000fe200078e00ff */
[C---:B------:R-:W-:Y:S01]  /*2150*/  IADD3 R100, P4, R102.reuse, UR10, RZ ;  /* 0x0000000a66647c10 */ /* 0x040fe2000ff9e0ff */
[----:B------:R-:W-:Y:S01]  /*2160*/  USHF.L.U64.HI UR24, UR14, 0x1, UR13 ;  /* 0x000000010e187899 */ /* 0x000fe2000801020d */
[----:B------:R-:W-:Y:S01]  /*2170*/  IADD3 R102, P3, R102, UR4, RZ ;  /* 0x0000000466667c10 */ /* 0x000fe2000ff7e0ff */
[----:B------:R-:W-:Y:S01]  /*2180*/  IMAD.SHL.U32 R105, R2, 0x20, RZ ;  /* 0x0000002002697824 */ /* 0x000fe200078e00ff */
[----:B------:R-:W-:Y:S01]  /*2190*/  IADD3 R48, P0, R48, UR4, RZ ;  /* 0x0000000430307c10 */ /* 0x000fe2000ff1e0ff */
[----:B------:R-:W-:Y:S01]  /*21a0*/  VIADD R107, R126, 0x40 ;  /* 0x000000407e6b7836 */ /* 0x000fe20000000000 */
[----:B------:R-:W-:Y:S01]  /*21b0*/  IADD3.X R11, R47, UR11, RZ, P2, !PT ;  /* 0x0000000b2f0b7c10 */ /* 0x000fe200097fe4ff */
[----:B------:R-:W-:Y:S01]  /*21c0*/  IMAD.MOV.U32 R12, RZ, RZ, R50 ;  /* 0x000000ffff0c7224 */ /* 0x000fe200078e0032 */
[----:B------:R-:W-:Y:S01]  /*21d0*/  IADD3 R88, R135, R5, RZ ;  /* 0x0000000587587210 */ /* 0x000fe20007ffe0ff */
[----:B------:R-:W-:Y:S01]  /*21e0*/  IMAD.IADD R91, R123, 0x1, R91 ;  /* 0x000000017b5b7824 */ /* 0x000fe200078e025b */
[----:B------:R-:W-:Y:S01]  /*21f0*/  ISETP.GE.AND P2, PT, R76, UR25, PT ;  /* 0x000000194c007c0c */ /* 0x000fe2000bf46270 */
[----:B------:R-:W-:Y:S01]  /*2200*/  UIADD3 UR27, UR19, UR12, URZ ;  /* 0x0000000c131b7290 */ /* 0x000fe2000fffe03f */
        /* <DEDUP_REMOVED lines=10> */
.L_x_4744:
[----:B------:R-:W-:Y:S04]  /*22b0*/  IMAD.SHL.U32 R14, R12, 0x80, RZ ;  /* 0x000000800c0e7824 */ /* 0x000fe800078e00ff */
        /* <DEDUP_REMOVED lines=11> */
[C---:B------:R-:W-:Y:S01]  /*2370*/  @!P5 IADD3 R28, P0, R96.reuse, UR20, RZ ;  /* 0x00000014601cdc10 */ /* 0x040fe2000ff1e0ff */
[----:B------:R-:W-:Y:S01]  /*2380*/  @!P6 IMAD.MOV.U32 R31, RZ, RZ, R94 ;  /* 0x000000ffff1fe224 */ /* 0x000fe200078e005e */
[----:B------:R-:W-:Y:S02]  /*2390*/  @!P5 LEA R26, P3, R115, R95, 0x1 ;  /* 0x0000005f731ad211 */ /* 0x000fe400078608ff */
[----:B------:R-:W-:Y:S02]  /*23a0*/  @!P5 IADD3.X R29, R97, UR23, RZ, P0, !PT ;  /* 0x00000017611ddc10 */ /* 0x000fe400087fe4ff */
[----:B------:R-:W-:Y:S02]  /*23b0*/  @!P4 IADD3 R24, P0, R96, UR26, RZ ;  /* 0x0000001a6018cc10 */ /* 0x000fe4000ff1e0ff */
[----:B------:R-:W-:Y:S02]  /*23c0*/  @!P5 LEA.HI.X R27, R115, R94, R114, 0x1, P3 ;  /* 0x0000005e731bd211 */ /* 0x000fe400018f0c72 */
[----:B------:R-:W-:Y:S02]  /*23d0*/  @!P4 IADD3.X R25, R97, UR24, RZ, P0, !PT ;  /* 0x000000186119cc10 */ /* 0x000fe400087fe4ff */
[C---:B------:R-:W-:Y:S02]  /*23e0*/  ISETP.GE.OR P3, PT, R106.reuse, R2, P2 ;  /* 0x000000026a00720c */ /* 0x040fe40001766670 */
[----:B------:R-:W-:Y:S02]  /*23f0*/  @!P4 IADD3 R2, P0, R95, R90, RZ ;  /* 0x0000005a5f02c210 */ /* 0x000fe40007f1e0ff */
[----:B------:R-:W-:Y:S03]  /*2400*/  ISETP.LT.OR P3, PT, R106, R0, P3 ;  /* 0x000000006a00720c */ /* 0x000fe60001f61670 */
[----:B------:R-:W-:Y:S01]  /*2410*/  @!P4 IMAD.X R3, R94, 0x1, R89, P0 ;  /* 0x000000015e03c824 */ /* 0x000fe200000e0659 */
[----:B--2---:R1:W-:Y:S04]  /*2420*/  @!P6 STG.E.128 desc[UR6][R30.64], R20 ;  /* 0x000000141e00e986 */ /* 0x0043e8000c101d06 */
[----:B---34-:R2:W3:Y:S05]  /*2430*/  @!P5 LDG.E.128 R16, desc[UR6][R28.64] ;  /* 0x000000061c10d981 */ /* 0x0184ea000c1e1d00 */
[----:B--2---:R-:W-:Y:S04]  /*2440*/  @!P3 IADD3 R28, P0, R96, UR18, RZ ;  /* 0x00000012601cbc10 */ /* 0x004fe8000ff1e0ff */
[----:B------:R-:W-:Y:S02]  /*2450*/  @!P3 IADD3.X R29, R97, UR27, RZ, P0, !PT ;  /* 0x0000001b611dbc10 */ /* 0x000fe400087fe4ff */
[----:B-1----:R-:W-:Y:S05]  /*2460*/  @!P3 IADD3 R30, P0, R95, R122, RZ ;  /* 0x0000007a5f1eb210 */ /* 0x002fea0007f1e0ff */
[----:B------:R-:W-:Y:S01]  /*2470*/  @!P3 IMAD.X R31, R94, 0x1, R91, P0 ;  /* 0x000000015e1fb824 */ /* 0x000fe200000e065b */
[C---:B------:R-:W-:Y:S04]  /*2480*/  LEA R96, P0, R84.reuse, R96, 0x1 ;  /* 0x0000006054607211 */ /* 0x040fe800078008ff */
[----:B------:R-:W-:Y:S02]  /*2490*/  LEA.HI.X.SX32 R97, R84, R97, 0x1, P0 ;  /* 0x0000006154617211 */ /* 0x000fe400000f0eff */
[----:B------:R-:W-:Y:S01]  /*24a0*/  ISETP.NE.AND P0, PT, RZ, UR4, PT ;  /* 0x00000004ff007c0c */ /* 0x000fe2000bf05270 */
[----:B---3--:R1:W-:Y:S04]  /*24b0*/  @!P5 STG.E.128 desc[UR6][R26.64], R16 ;  /* 0x000000101a00d986 */ /* 0x0083e8000c101d06 */
[----:B------:R-:W2:Y:S04]  /*24c0*/  @!P4 LDG.E.128 R4, desc[UR6][R24.64] ;  /* 0x000000061804c981 */ /* 0x000ea8000c1e1d00 */
[----:B--2---:R1:W-:Y:S04]  /*24d0*/  @!P4 STG.E.128 desc[UR6][R2.64], R4 ;  /* 0x000000040200c986 */ /* 0x0043e8000c101d06 */
[----:B------:R-:W2:Y:S04]  /*24e0*/  @!P3 LDG.E.128 R20, desc[UR6][R28.64] ;  /* 0x000000061c14b981 */ /* 0x000ea8000c1e1d00 */
[----:B--2---:R1:W-:Y:S01]  /*24f0*/  @!P3 STG.E.128 desc[UR6][R30.64], R20 ;  /* 0x000000141e00b986 */ /* 0x0043e2000c101d06 */
        /* <DEDUP_REMOVED lines=10> */
[----:B-1----:R-:W2:Y:S11]  /*25a0*/  LDG.E.128 R16, desc[UR6][R98.64] ;  /* 0x0000000662107981 */ /* 0x002eb6000c1e1d00 */
        /* <DEDUP_REMOVED lines=45> */
.L_x_4718:
[----:B------:R-:W-:Y:S05]  /*2880*/  BSYNC B0 ;  /* 0x0000000000007941 */ /* 0x000fea0003800000 */
.L_x_4717:
        /* <DEDUP_REMOVED lines=57> */
.L_x_4720:
[----:B------:R-:W-:Y:S05]  /*2c20*/  BSYNC B0 ;  /* 0x0000000000007941 */ /* 0x000fea0003800000 */
.L_x_4719:
        /* <DEDUP_REMOVED lines=57> */
.L_x_4722:
[----:B------:R-:W-:Y:S05]  /*2fc0*/  BSYNC B0 ;  /* 0x0000000000007941 */ /* 0x000fea0003800000 */
.L_x_4721:
[----:B------:R-:W-:Y:S04]  /*2fd0*/  BSSY B0, `(.L_x_4723) ;  /* 0x000003e000007945 */ /* 0x000fe80003800000 */
[----:B------:R-:W-:Y:S05]  /*2fe0*/  @P3 BRA `(.L_x_4724) ;  /* 0x0000000000f03947 */ /* 0x000fea0003800000 */
[----:B------:R-:W-:Y:S01]  /*2ff0*/  ISETP.GE.AND P0, PT, R76, UR4, PT ;  /* 0x000000044c007c0c */ /* 0x000fe2000bf06270 */
[----:B-1----:R-:W1:Y:S11]  /*3000*/  LDC.64 R30, c[0x0][0x338] ;  /* 0x0000ce00ff1e7b82 */ /* 0x002e760000000a00 */
[----:B------:R-:W-:Y:S01]  /*3010*/  @!UPT UIADD3 URZ, URZ, URZ, URZ ;  /* 0x0000003f3f3ff290 */ /* 0x000fe2000fffe03f */
[C---:B---34-:R-:W-:Y:S02]  /*3020*/  @!P0 SHF.L.U32 R35, R79.reuse, 0x1, RZ ;  /* 0x000000014f238819 */ /* 0x058fe400000006ff */
[----:B------:R-:W-:Y:S02]  /*3030*/  @!P0 SHF.L.U64.HI R26, R79, 0x1, R78 ;  /* 0x000000014f1a8819 */ /* 0x000fe4000001024e */
[C---:B------:R-:W-:Y:S02]  /*3040*/  @!P0 IADD3 R6, P3, R35.reuse, R10, RZ ;  /* 0x0000000a23068210 */ /* 0x040fe40007f7e0ff */
[----:B------:R-:W-:Y:S03]  /*3050*/  @!P0 IADD3 R28, P4, R35, R48, RZ ;  /* 0x00000030231c8210 */ /* 0x000fe60007f9e0ff */
[C---:B------:R-:W-:Y:S01]  /*3060*/  @!P0 IMAD.X R7, R26.reuse, 0x1, R11, P3 ;  /* 0x000000011a078824 */ /* 0x040fe200018e060b */
[----:B------:R-:W-:Y:S01]  /*3070*/  @!P0 IADD3.X R29, R26, R47, RZ, P4, !PT ;  /* 0x0000002f1a1d8210 */ /* 0x000fe200027fe4ff */
[----:B-1----:R-:W-:Y:S04]  /*3080*/  IMAD.WIDE.U32 R36, R30, 0xc0, R98 ;  /* 0x000000c01e247825 */ /* 0x002fe800078e0062 */
[----:B------:R-:W3:Y:S01]  /*3090*/  @!P0 LDG.E.64 R6, desc[UR6][R6.64] ;  /* 0x0000000606068981 */ /* 0x000ee2000c1e1b00 */
[----:B------:R-:W-:Y:S04]  /*30a0*/  IMAD R31, R31, 0xc0, RZ ;  /* 0x000000c01f1f7824 */ /* 0x000fe800078e02ff */
[----:B------:R-:W-:Y:S01]  /*30b0*/  IMAD.IADD R37, R37, 0x1, R31 ;  /* 0x0000000125257824 */ /* 0x000fe200078e021f */
[----:B------:R-:W4:Y:S01]  /*30c0*/  @!P0 LDG.E.64 R24, desc[UR6][R28.64] ;  /* 0x000000061c188981 */ /* 0x000f22000c1e1b00 */
[----:B------:R-:W1:Y:S05]  /*30d0*/  LDC.64 R30, c[0x0][0x248] ;  /* 0x00009200ff1e7b82 */ /* 0x000e6a0000000a00 */
[----:B--2---:R-:W2:Y:S01]  /*30e0*/  LDG.E.128 R16, desc[UR6][R36.64] ;  /* 0x0000000624107981 */ /* 0x004ea2000c1e1d00 */
[----:B-1----:R-:W-:Y:S04]  /*30f0*/  IMAD.WIDE.U32 R40, R30, 0xc0, R92 ;  /* 0x000000c01e287825 */ /* 0x002fe800078e005c */
[----:B------:R-:W-:Y:S05]  /*3100*/  IMAD R31, R31, 0xc0, RZ ;  /* 0x000000c01f1f7824 */ /* 0x000fea00078e02ff */
[----:B------:R-:W-:Y:S02]  /*3110*/  IADD3 R41, R41, R31, RZ ;  /* 0x0000001f29297210 */ /* 0x000fe40007ffe0ff */
[C---:B---3--:R-:W-:Y:S01]  /*3120*/  @!P0 SHF.L.U32 R20, R6.reuse, 0x10, RZ ;  /* 0x0000001006148819 */ /* 0x048fe200000006ff */
[C---:B------:R-:W-:Y:S01]  /*3130*/  @!P0 IMAD.U32 R5, R7.reuse, 0x10000, RZ ;  /* 0x0001000007058824 */ /* 0x040fe200078e00ff */
[----:B------:R-:W-:Y:S02]  /*3140*/  @!P0 LOP3.LUT R8, R6, 0xffff0000, RZ, 0xc0, !PT ;  /* 0xffff000006088812 */ /* 0x000fe400078ec0ff */
[----:B------:R-:W-:Y:S02]  /*3150*/  @!P0 LOP3.LUT R7, R7, 0xffff0000, RZ, 0xc0, !PT ;  /* 0xffff000007078812 */ /* 0x000fe400078ec0ff */
[C---:B----4-:R-:W-:Y:S01]  /*3160*/  @!P0 SHF.L.U32 R23, R25.reuse, 0x10, RZ ;  /* 0x0000001019178819 */ /* 0x050fe200000006ff */
[C---:B------:R-:W-:Y:S01]  /*3170*/  @!P0 IMAD.U32 R22, R24.reuse, 0x10000, RZ ;  /* 0x0001000018168824 */ /* 0x040fe200078e00ff */
[----:B------:R-:W-:Y:S02]  /*3180*/  @!P0 LOP3.LUT R27, R25, 0xffff0000, RZ, 0xc0, !PT ;  /* 0xffff0000191b8812 */ /* 0x000fe400078ec0ff */
[----:B------:R-:W-:Y:S02]  /*3190*/  @!P0 LOP3.LUT R24, R24, 0xffff0000, RZ, 0xc0, !PT ;  /* 0xffff000018188812 */ /* 0x000fe400078ec0ff */
[C---:B--2---:R-:W-:Y:S01]  /*31a0*/  @!P0 LOP3.LUT R21, R16.reuse, 0xffff0000, RZ, 0xc0, !PT ;  /* 0xffff000010158812 */ /* 0x044fe200078ec0ff */
        /* <DEDUP_REMOVED lines=32> */
.L_x_4724:
[----:B------:R-:W-:Y:S05]  /*33b0*/  BSYNC B0 ;  /* 0x0000000000007941 */ /* 0x000fea0003800000 */
.L_x_4723:
[C---:B------:R-:W-:Y:S01]  /*33c0*/  LEA R48, P3, R33.reuse, R46, 0x1 ;  /* 0x0000002e21307211 */ /* 0x040fe200078608ff */
[----:B------:R-:W-:Y:S01]  /*33d0*/  UMOV UR4, UR21 ;  /* 0x0000001500047c82 */ /* 0x000fe20008000000 */
[C---:B------:R-:W-:Y:S02]  /*33e0*/  LEA R10, P0, R33.reuse, R10, 0x1 ;  /* 0x0000000a210a7211 */ /* 0x040fe400078008ff */
[C---:B------:R-:W-:Y:S02]  /*33f0*/  LEA.HI.X.SX32 R47, R33.reuse, R47, 0x1, P3 ;  /* 0x0000002f212f7211 */ /* 0x040fe400018f0eff */
[----:B------:R-:W-:Y:S01]  /*3400*/  LEA.HI.X.SX32 R11, R33, R11, 0x1, P0 ;  /* 0x0000000b210b7211 */ /* 0x000fe200000f0eff */
[----:B------:R-:W-:Y:S08]  /*3410*/  BRA `(.L_x_4725) ;  /* 0x0000001800507947 */ /* 0x000ff00003800000 */
.L_x_4716:
        /* <DEDUP_REMOVED lines=15> */
[C---:B-1----:R-:W-:Y:S02]  /*3510*/  SHF.L.U32 R31, R36.reuse, 0x10, RZ ;  /* 0x00000010241f7819 */ /* 0x042fe400000006ff */
        /* <DEDUP_REMOVED lines=13> */
[----:B------:R-:W3:Y:S01]  /*35f0*/  LDG.E.128 R16, desc[UR6][R16.64] ;  /* 0x0000000610107981 */ /* 0x000ee2000c1e1d00 */
[C---:B------:R-:W-:Y:S04]  /*3600*/  LEA R34, P0, R141.reuse, R102, 0x1 ;  /* 0x000000668d227211 */ /* 0x040fe800078008ff */
[----:B------:R-:W-:Y:S03]  /*3610*/  LEA.HI.X.SX32 R35, R141, R103, 0x1, P0 ;  /* 0x000000678d237211 */ /* 0x000fe600000f0eff */
[----:B------:R-:W4:Y:S08]  /*3620*/  LDG.E.128 R136, desc[UR6][R142.64] ;  /* 0x000000068e887981 */ /* 0x000f30000c1e1d00 */
[----:B------:R-:W2:Y:S01]  /*3630*/  LDG.E.128 R52, desc[UR6][R34.64] ;  /* 0x0000000622347981 */ /* 0x000ea2000c1e1d00 */
[C---:B---3--:R-:W-:Y:S01]  /*3640*/  SHF.L.U32 R26, R16.reuse, 0x10, RZ ;  /* 0x00000010101a7819 */ /* 0x048fe200000006ff */
[----:B------:R-:W-:Y:S01]  /*3650*/  IMAD.U32 R21, R17, 0x10000, RZ ;  /* 0x0001000011157824 */ /* 0x000fe200078e00ff */
[----:B------:R-:W-:Y:S01]  /*3660*/  LOP3.LUT R24, R16, 0xffff0000, RZ, 0xc0, !PT ;  /* 0xffff000010187812 */ /* 0x000fe200078ec0ff */
[----:B------:R-:W-:Y:S01]  /*3670*/  IMAD.U32 R15, R19, 0x10000, RZ ;  /* 0x00010000130f7824 */ /* 0x000fe200078e00ff */
[----:B------:R-:W-:Y:S02]  /*3680*/  LOP3.LUT R23, R17, 0xffff0000, RZ, 0xc0, !PT ;  /* 0xffff000011177812 */ /* 0x000fe400078ec0ff */
[----:B------:R-:W-:Y:S02]  /*3690*/  SHF.L.U32 R20, R18, 0x10, RZ ;  /* 0x0000001012147819 */ /* 0x000fe400000006ff */
[C---:B----4-:R-:W-:Y:S01]  /*36a0*/  SHF.L.U32 R29, R136.reuse, 0x10, RZ ;  /* 0x00000010881d7819 */ /* 0x050fe200000006ff */
        /* <DEDUP_REMOVED lines=12> */
[----:B--2---:R-:W-:Y:S01]  /*3770*/  SHF.L.U32 R32, R52, 0x10, RZ ;  /* 0x0000001034207819 */ /* 0x004fe200000006ff */
        /* <DEDUP_REMOVED lines=32> */
.L_x_4729:
[----:B------:R-:W-:Y:S05]  /*3980*/  BSYNC B0 ;  /* 0x0000000000007941 */ /* 0x000fea0003800000 */
.L_x_4728:
[----:B-----5:R3:W-:Y:S02]  /*3990*/  STG.E.128 desc[UR6][R92.64], R36 ;  /* 0x000000245c007986 */ /* 0x0207e4000c101d06 */
.L_x_4727:
[----:B------:R-:W-:Y:S05]  /*39a0*/  BSYNC B1 ;  /* 0x0000000000017941 */ /* 0x000fea0003800000 */
.L_x_4726:
        /* <DEDUP_REMOVED lines=15> */
[----:B-1----:R-:W-:Y:S01]  /*3aa0*/  IMAD.U32 R31, R36, 0x10000, RZ ;  /* 0x00010000241f7824 */ /* 0x002fe200078e00ff */
[----:B------:R-:W-:Y:S01]  /*3ab0*/  LOP3.LUT R41, R38, 0xffff0000, RZ, 0xc0, !PT ;  /* 0xffff000026297812 */ /* 0x000fe200078ec0ff */
[C---:B------:R-:W-:Y:S01]  /*3ac0*/  IMAD.U32 R36, R37.reuse, 0x10000, RZ ;  /* 0x0001000025247824 */ /* 0x040fe200078e00ff */
[----:B------:R-:W-:Y:S01]  /*3ad0*/  LOP3.LUT R37, R37, 0xffff0000, RZ, 0xc0, !PT ;  /* 0xffff000025257812 */ /* 0x000fe200078ec0ff */
[C---:B------:R-:W-:Y:S01]  /*3ae0*/  IMAD.U32 R44, R39.reuse, 0x10000, RZ ;  /* 0x00010000272c7824 */ /* 0x040fe200078e00ff */
[----:B------:R-:W-:Y:S03]  /*3af0*/  LOP3.LUT R45, R39, 0xffff0000, RZ, 0xc0, !PT ;  /* 0xffff0000272d7812 */ /* 0x000fe600078ec0ff */
[----:B------:R-:W-:Y:S01]  /*3b00*/  @P5 IADD3 R138, RZ, -UR25, RZ ;  /* 0x80000019ff8a5c10 */ /* 0x000fe2000fffe0ff */
[----:B------:R-:W-:Y:S03]  /*3b10*/  @P5 IMAD R136, RZ, RZ, -UR25 ;  /* 0x80000019ff885e24 */ /* 0x000fe6000f8e02ff */
[C---:B------:R-:W-:Y:S01]  /*3b20*/  LEA R16, P0, R138.reuse, R142, 0x1 ;  /* 0x0000008e8a107211 */ /* 0x040fe200078008ff */
[----:B---3--:R-:W-:Y:S01]  /*3b30*/  IMAD.MOV.U32 R142, RZ, RZ, RZ ;  /* 0x000000ffff8e7224 */ /* 0x008fe200078e00ff */
[----:B------:R-:W-:Y:S02]  /*3b40*/  IADD3 R137, P6, R83, R136, RZ ;  /* 0x0000008853897210 */ /* 0x000fe40007fde0ff */
[----:B------:R-:W-:Y:S02]  /*3b50*/  LEA.HI.X.SX32 R17, R138, R143, 0x1, P0 ;  /* 0x0000008f8a117211 */ /* 0x000fe400000f0eff */
[----:B------:R-:W-:Y:S02]  /*3b60*/  LEA.HI.X.SX32 R136, R136, R82, 0x1, P6 ;  /* 0x0000005288887211 */ /* 0x000fe400030f0eff */
[C---:B------:R-:W-:Y:S02]  /*3b70*/  LEA R144, P0, R137.reuse, R100, 0x1 ;  /* 0x0000006489907211 */ /* 0x040fe400078008ff */
[----:B------:R-:W-:Y:S01]  /*3b80*/  @P5 IADD3 R142, RZ, -UR25, RZ ;  /* 0x80000019ff8e5c10 */ /* 0x000fe2000fffe0ff */
[----:B------:R-:W3:Y:S01]  /*3b90*/  LDG.E.128 R16, desc[UR6][R16.64] ;  /* 0x0000000610107981 */ /* 0x000ee2000c1e1d00 */
[----:B------:R-:W-:Y:S02]  /*3ba0*/  LEA.HI.X R145, R137, R101, R136, 0x1, P0 ;  /* 0x0000006589917211 */ /* 0x000fe400000f0c88 */
[----:B------:R-:W-:Y:S04]  /*3bb0*/  IADD3 R143, P0, R83, R142, RZ ;  /* 0x0000008e538f7210 */ /* 0x000fe80007f1e0ff */
[----:B------:R-:W-:Y:S01]  /*3bc0*/  LEA.HI.X.SX32 R142, R142, R82, 0x1, P0 ;  /* 0x000000528e8e7211 */ /* 0x000fe200000f0eff */
[----:B------:R-:W4:Y:S01]  /*3bd0*/  LDG.E.128 R136, desc[UR6][R144.64] ;  /* 0x0000000690887981 */ /* 0x000f22000c1e1d00 */
[C---:B------:R-:W-:Y:S04]  /*3be0*/  LEA R34, P0, R143.reuse, R102, 0x1 ;  /* 0x000000668f227211 */ /* 0x040fe800078008ff */
[----:B------:R-:W-:Y:S05]  /*3bf0*/  LEA.HI.X R35, R143, R103, R142, 0x1, P0 ;  /* 0x000000678f237211 */ /* 0x000fea00000f0c8e */
[----:B------:R-:W2:Y:S01]  /*3c00*/  LDG.E.128 R52, desc[UR6][R34.64] ;  /* 0x0000000622347981 */ /* 0x000ea2000c1e1d00 */
[C---:B---3--:R-:W-:Y:S01]  /*3c10*/  SHF.L.U32 R21, R17.reuse, 0x10, RZ ;  /* 0x0000001011157819 */ /* 0x048fe200000006ff */
[----:B------:R-:W-:Y:S01]  /*3c20*/  IMAD.U32 R26, R16, 0x10000, RZ ;  /* 0x00010000101a7824 */ /* 0x000fe200078e00ff */
[----:B------:R-:W-:Y:S01]  /*3c30*/  LOP3.LUT R23, R17, 0xffff0000, RZ, 0xc0, !PT ;  /* 0xffff000011177812 */ /* 0x000fe200078ec0ff */
[----:B------:R-:W-:Y:S01]  /*3c40*/  IMAD.U32 R20, R18, 0x10000, RZ ;  /* 0x0001000012147824 */ /* 0x000fe200078e00ff */
[----:B------:R-:W-:Y:S02]  /*3c50*/  LOP3.LUT R24, R16, 0xffff0000, RZ, 0xc0, !PT ;  /* 0xffff000010187812 */ /* 0x000fe400078ec0ff */
[----:B------:R-:W-:Y:S02]  /*3c60*/  LOP3.LUT R17, R18, 0xffff0000, RZ, 0xc0, !PT ;  /* 0xffff000012117812 */ /* 0x000fe400078ec0ff */
[C---:B----4-:R-:W-:Y:S01]  /*3c70*/  LOP3.LUT R27, R136.reuse, 0xffff0000, RZ, 0xc0, !PT ;  /* 0xffff0000881b7812 */ /* 0x050fe200078ec0ff */
        /* <DEDUP_REMOVED lines=11> */
[----:B--2---:R-:W-:Y:S01]  /*3d30*/  LOP3.LUT R34, R52, 0xffff0000, RZ, 0xc0, !PT ;  /* 0xffff000034227812 */ /* 0x004fe200078ec0ff */
[----:B------:R-:W-:Y:S01]  /*3d40*/  FMUL.FTZ R0, R26, R29 ;  /* 0x0000001d1a007220 */ /* 0x000fe20000410000 */
[----:B------:R-:W-:Y:S01]  /*3d50*/  SHF.L.U32 R15, R19, 0x10, RZ ;  /* 0x00000010130f7819 */ /* 0x000fe200000006ff */
        /* <DEDUP_REMOVED lines=31> */
.L_x_4733:
[----:B------:R-:W-:Y:S05]  /*3f50*/  BSYNC B0 ;  /* 0x0000000000007941 */ /* 0x000fea0003800000 */
.L_x_4732:
[----:B-----5:R4:W-:Y:S02]  /*3f60*/  STG.E.128 desc[UR6][R140.64], R36 ;  /* 0x000000248c007986 */ /* 0x0209e4000c101d06 */
.L_x_4731:
[----:B------:R-:W-:Y:S05]  /*3f70*/  BSYNC B1 ;  /* 0x0000000000017941 */ /* 0x000fea0003800000 */
.L_x_4730:
        /* <DEDUP_REMOVED lines=90> */
.L_x_4737:
[----:B------:R-:W-:Y:S05]  /*4520*/  BSYNC B0 ;  /* 0x0000000000007941 */ /* 0x000fea0003800000 */
.L_x_4736:
[----:B-----5:R4:W-:Y:S02]  /*4530*/  STG.E.128 desc[UR6][R140.64], R36 ;  /* 0x000000248c007986 */ /* 0x0209e4000c101d06 */
.L_x_4735:
[----:B------:R-:W-:Y:S05]  /*4540*/  BSYNC B1 ;  /* 0x0000000000017941 */ /* 0x000fea0003800000 */
.L_x_4734:
[----:B------:R-:W-:Y:S04]  /*4550*/  BSSY B1, `(.L_x_4738) ;  /* 0x000005f000017945 */ /* 0x000fe80003800000 */
[----:B------:R-:W-:Y:S05]  /*4560*/  @P3 BRA `(.L_x_4739) ;  /* 0x0000000400743947 */ /* 0x000fea0003800000 */
[----:B-1----:R-:W1:Y:S01]  /*4570*/  LDC.64 R2, c[0x0][0x338] ;  /* 0x0000ce00ff027b82 */ /* 0x002e620000000a00 */
        /* <DEDUP_REMOVED lines=30> */
[----:B------:R-:W3:Y:S02]  /*4760*/  LDG.E.128 R16, desc[UR6][R16.64] ;  /* 0x0000000610107981 */ /* 0x000ee4000c1e1d00 */
[----:B------:R-:W-:Y:S02]  /*4770*/  LEA.HI.X R139, R136, R101, R49, 0x1, P0 ;  /* 0x00000065888b7211 */ /* 0x000fe400000f0c31 */
[----:B------:R-:W-:Y:S04]  /*4780*/  IADD3 R49, P0, R79, R142, RZ ;  /* 0x0000008e4f317210 */ /* 0x000fe80007f1e0ff */
[----:B------:R-:W-:Y:S01]  /*4790*/  LEA.HI.X.SX32 R142, R142, R78, 0x1, P0 ;  /* 0x0000004e8e8e7211 */ /* 0x000fe200000f0eff */
[----:B------:R-:W4:Y:S01]  /*47a0*/  LDG.E.128 R136, desc[UR6][R138.64] ;  /* 0x000000068a887981 */ /* 0x000f22000c1e1d00 */
[C---:B------:R-:W-:Y:S04]  /*47b0*/  LEA R34, P0, R49.reuse, R102, 0x1 ;  /* 0x0000006631227211 */ /* 0x040fe800078008ff */
[----:B------:R-:W-:Y:S05]  /*47c0*/  LEA.HI.X R35, R49, R103, R142, 0x1, P0 ;  /* 0x0000006731237211 */ /* 0x000fea00000f0c8e */
[----:B------:R-:W2:Y:S01]  /*47d0*/  LDG.E.128 R52, desc[UR6][R34.64] ;  /* 0x0000000622347981 */ /* 0x000ea2000c1e1d00 */
[C---:B---3--:R-:W-:Y:S01]  /*47e0*/  LOP3.LUT R23, R17.reuse, 0xffff0000, RZ, 0xc0, !PT ;  /* 0xffff000011177812 */ /* 0x048fe200078ec0ff */
[----:B------:R-:W-:Y:S01]  /*47f0*/  IMAD.U32 R21, R17, 0x10000, RZ ;  /* 0x0001000011157824 */ /* 0x000fe200078e00ff */
[C---:B------:R-:W-:Y:S01]  /*4800*/  LOP3.LUT R24, R16.reuse, 0xffff0000, RZ, 0xc0, !PT ;  /* 0xffff000010187812 */ /* 0x040fe200078ec0ff */
[----:B------:R-:W-:Y:S01]  /*4810*/  IMAD.U32 R26, R16, 0x10000, RZ ;  /* 0x00010000101a7824 */ /* 0x000fe200078e00ff */
[C---:B------:R-:W-:Y:S01]  /*4820*/  SHF.L.U32 R20, R18.reuse, 0x10, RZ ;  /* 0x0000001012147819 */ /* 0x040fe200000006ff */
[C---:B------:R-:W-:Y:S01]  /*4830*/  IMAD.U32 R15, R19.reuse, 0x10000, RZ ;  /* 0x00010000130f7824 */ /* 0x040fe200078e00ff */
[----:B------:R-:W-:Y:S02]  /*4840*/  LOP3.LUT R17, R18, 0xffff0000, RZ, 0xc0, !PT ;  /* 0xffff000012117812 */ /* 0x000fe400078ec0ff */
[----:B------:R-:W-:Y:S01]  /*4850*/  LOP3.LUT R19, R19, 0xffff0000, RZ, 0xc0, !PT ;  /* 0xffff000013137812 */ /* 0x000fe200078ec0ff */
        /* <DEDUP_REMOVED lines=13> */
[C---:B--2---:R-:W-:Y:S01]  /*4930*/  LOP3.LUT R34, R52.reuse, 0xffff0000, RZ, 0xc0, !PT ;  /* 0xffff000034227812 */ /* 0x044fe200078ec0ff */
        /* <DEDUP_REMOVED lines=30> */
.L_x_4741:
[----:B------:R-:W-:Y:S05]  /*4b20*/  BSYNC B0 ;  /* 0x0000000000007941 */ /* 0x000fea0003800000 */
.L_x_4740:
[----:B-----5:R1:W-:Y:S02]  /*4b30*/  STG.E.128 desc[UR6][R140.64], R36 ;  /* 0x000000248c007986 */ /* 0x0203e4000c101d06 */
.L_x_4739:
[----:B------:R-:W-:Y:S05]  /*4b40*/  BSYNC B1 ;  /* 0x0000000000017941 */ /* 0x000fea0003800000 */
.L_x_4738:
[----:B-1----:R-:W1:Y:S01]  /*4b50*/  LDC R3, c[0x0][0x2e0] ;  /* 0x0000b800ff037b82 */ /* 0x002e620000000800 */
[----:B------:R-:W-:Y:S01]  /*4b60*/  UMOV UR4, UR5 ;  /* 0x0000000500047c82 */ /* 0x000fe20008000000 */
[----:B-1----:R-:W-:Y:S05]  /*4b70*/  IMAD.U32 R3, R3, -0x40, RZ ;  /* 0xffffffc003037824 */ /* 0x002fea00078e00ff */
[C---:B------:R-:W-:Y:S02]  /*4b80*/  LEA R102, P3, R3.reuse, R102, 0x1 ;  /* 0x0000006603667211 */ /* 0x040fe400078608ff */
[C---:B------:R-:W-:Y:S02]  /*4b90*/  LEA R100, P0, R3.reuse, R100, 0x1 ;  /* 0x0000006403647211 */ /* 0x040fe400078008ff */
[C---:B------:R-:W-:Y:S02]  /*4ba0*/  LEA.HI.X.SX32 R103, R3.reuse, R103, 0x1, P3 ;  /* 0x0000006703677211 */ /* 0x040fe400018f0eff */
[----:B------:R-:W-:Y:S01]  /*4bb0*/  LEA.HI.X.SX32 R101, R3, R101, 0x1, P0 ;  /* 0x0000006503657211 */ /* 0x000fe200000f0eff */
[----:B------:R-:W-:Y:S08]  /*4bc0*/  BRA `(.L_x_4725) ;  /* 0x0000000000647947 */ /* 0x000ff00003800000 */
.L_x_4715:
[----:B-1----:R-:W2:Y:S01]  /*4bd0*/  @!P6 LDG.E.128 R20, desc[UR6][R98.64] ;  /* 0x000000066214e981 */ /* 0x002ea2000c1e1d00 */
        /* <DEDUP_REMOVED lines=24> */
.L_x_4725:
[----:B------:R-:W1:Y:S02]  /*4d60*/  LDC R0, c[0x0][0x338] ;  /* 0x0000ce00ff007b82 */ /* 0x000e640000000800 */
[----:B-1----:R-:W-:Y:S05]  /*4d70*/  IMAD.U32 R3, R0, -0x80, RZ ;  /* 0xffffff8000037824 */ /* 0x002fea00078e00ff */
[C---:B--2---:R-:W-:Y:S04]  /*4d80*/  LEA R98, P0, R3.reuse, R98, 0x1 ;  /* 0x0000006203627211 */ /* 0x044fe800078008ff */
        /* <DEDUP_REMOVED lines=78> */
.L_x_4742:
[----:B------:R-:W1:Y:S01]  /*5270*/  LDC R2, c[0x0][0x250] ;  /* 0x00009400ff027b82 */ /* 0x000e620000000800 */
[----:B------:R-:W-:Y:S02]  /*5280*/  IMAD.MOV.U32 R4, RZ, RZ, R95 ;  /* 0x000000ffff047224 */ /* 0x000fe400078e005f */
[----:B------:R-:W-:Y:S05]  /*5290*/  IMAD.MOV.U32 R5, RZ, RZ, R94 ;  /* 0x000000ffff057224 */ /* 0x000fea00078e005e */
[----:B------:R-:W2:Y:S02]  /*52a0*/  LDC R0, c[0x0][0x248] ;  /* 0x00009200ff007b82 */ /* 0x000ea40000000800 */
[----:B--2---:R-:W-:Y:S02]  /*52b0*/  IMAD.U32 R3, R0, -0x80, RZ ;  /* 0xffffff8000037824 */ /* 0x004fe400078e00ff */
[----:B-1----:R-:W-:Y:S03]  /*52c0*/  IMAD.U32 R2, R2, -0x80, RZ ;  /* 0xffffff8002027824 */ /* 0x002fe600078e00ff */
[C---:B---3--:R-:W-:Y:S02]  /*52d0*/  LEA R92, P0, R3.reuse, R92, 0x1 ;  /* 0x0000005c035c7211 */ /* 0x048fe400078008ff */
[C---:B------:R-:W-:Y:S02]  /*52e0*/  LEA R95, P3, R2.reuse, R4, 0x1 ;  /* 0x00000004025f7211 */ /* 0x040fe400078608ff */
[----:B------:R-:W-:Y:S02]  /*52f0*/  LEA.HI.X.SX32 R93, R3, R93, 0x1, P0 ;  /* 0x0000005d035d7211 */ /* 0x000fe400000f0eff */
[----:B------:R-:W-:Y:S09]  /*5300*/  LEA.HI.X.SX32 R94, R2, R5, 0x1, P3 ;  /* 0x00000005025e7211 */ /* 0x000ff200018f0eff */
.L_x_4743:
[----:B------:R-:W-:Y:S04]  /*5310*/  IADD3 R12, R12, -0x1, RZ ;  /* 0xffffffff0c0c7810 */ /* 0x000fe80007ffe0ff */
[----:B------:R-:W-:Y:S11]  /*5320*/  ISETP.GT.AND P0, PT, R12, R85, PT ;  /* 0x000000550c00720c */ /* 0x000ff60003f04270 */
[----:B------:R-:W-:Y:S02]  /*5330*/  @!UPT UIADD3 URZ, URZ, URZ, URZ ;  /* 0x0000003f3f3ff290 */ /* 0x000fe4000fffe03f */
[----:B------:R-:W-:Y:S05]  /*5340*/  @P0 BRA `(.L_x_4744) ;  /* 0xffffffcc00d80947 */ /* 0x000fea000383ffff */
.L_x_4714:
        /* <DEDUP_REMOVED lines=20> */
[----:B------:R-:W-:Y:S01]  /*5490*/  IMAD.SHL.U32 R8, R71, 0x20, RZ ;  /* 0x0000002047087824 */ /* 0x000fe200078e00ff */
[----:B------:R-:W-:Y:S01]  /*54a0*/  LEA R24, P2, R5, UR8, 0x1 ;  /* 0x0000000805187c11 */ /* 0x000fe2000f8408ff */
[----:B------:R-:W-:Y:S01]  /*54b0*/  IMAD.IADD R11, R116, 0x1, -R59 ;  /* 0x00000001740b7824 */ /* 0x000fe200078e0a3b */
        /* <DEDUP_REMOVED lines=8> */
[----:B------:R-:W-:-:S03]  /*5540*/  LEA.HI.X R25, R5, UR9, R0, 0x1, P2 ;  /* 0x0000000905197c11 */ /* 0x000fc600090f0c00 */
        /* <DEDUP_REMOVED lines=28> */
[----:B------:R-:W-:Y:S02]  /*5710*/  LOP3.LUT R0, R13, 0xffff0000, RZ, 0xc0, !PT ;  /* 0xffff00000d007812 */ /* 0x000fe400078ec0ff */
[----:B------:R-:W-:Y:S02]  /*5720*/  LOP3.LUT R10, R15, 0xffff0000, RZ, 0xc0, !PT ;  /* 0xffff00000f0a7812 */ /* 0x000fe400078ec0ff */
[----:B------:R-:W-:-:S02]  /*5730*/  SHF.L.U32 R7, R12, 0x10, RZ ;  /* 0x000000100c077819 */ /* 0x000fc400000006ff */
[----:B------:R-:W-:Y:S01]  /*5740*/  LOP3.LUT R16, R12, 0xffff0000, RZ, 0xc0, !PT ;  /* 0xffff00000c107812 */ /* 0x000fe200078ec0ff */
[----:B------:R-:W-:Y:S01]  /*5750*/  IMAD.U32 R12, R15, 0x10000, RZ ;  /* 0x000100000f0c7824 */ /* 0x000fe200078e00ff */
        /* <DEDUP_REMOVED lines=18> */
[----:B------:R-:W-:Y:S01]  /*5880*/  FFMA.FTZ R0, R0, R23, R27 ;  /* 0x0000001700007223 */ /* 0x000fe2000001001b */
[----:B------:R-:W-:-:S02]  /*5890*/  IMAD.U32 R4, R4, 0x10000, RZ ;  /* 0x0001000004047824 */ /* 0x000fc400078e00ff */
[C---:B------:R-:W-:Y:S01]  /*58a0*/  FMUL.FTZ R3, R15.reuse, R3 ;  /* 0x000000030f037220 */ /* 0x040fe20000410000 */
[----:B------:R-:W-:Y:S01]  /*58b0*/  FFMA.FTZ R13, R12, R21, -R13 ;  /* 0x000000150c0d7223 */ /* 0x000fe2000001080d */
        /* <DEDUP_REMOVED lines=9> */
.L_x_4751:
[----:B------:R-:W-:Y:S05]  /*5950*/  BSYNC B0 ;  /* 0x0000000000007941 */ /* 0x000fea0003800000 */
.L_x_4750:
[----:B-----5:R2:W-:Y:S02]  /*5960*/  STS.128 [R122], R12 ;  /* 0x0000000c7a007388 */ /* 0x0205e40000000c00 */
.L_x_4749:
[----:B------:R-:W-:Y:S05]  /*5970*/  BSYNC B1 ;  /* 0x0000000000017941 */ /* 0x000fea0003800000 */
.L_x_4748:
        /* <DEDUP_REMOVED lines=23> */
[----:B------:R-:W2:Y:S01]  /*5af0*/  LDG.E.64 R4, desc[UR6][R4.64] ;  /* 0x0000000604047981 */ /* 0x000ea2000c1e1b00 */
[C---:B-----5:R-:W-:Y:S01]  /*5b00*/  LOP3.LUT R6, R13.reuse, 0xffff0000, RZ, 0xc0, !PT ;  /* 0xffff00000d067812 */ /* 0x060fe200078ec0ff */
[----:B------:R-:W-:Y:S01]  /*5b10*/  IMAD.U32 R7, R13, 0x10000, RZ ;  /* 0x000100000d077824 */ /* 0x000fe200078e00ff */
[C---:B------:R-:W-:Y:S02]  /*5b20*/  SHF.L.U32 R8, R12.reuse, 0x10, RZ ;  /* 0x000000100c087819 */ /* 0x040fe400000006ff */
[----:B---34-:R-:W-:Y:S01]  /*5b30*/  LOP3.LUT R16, R12, 0xffff0000, RZ, 0xc0, !PT ;  /* 0xffff00000c107812 */ /* 0x018fe200078ec0ff */
[C---:B------:R-:W-:Y:S01]  /*5b40*/  IMAD.U32 R12, R15.reuse, 0x10000, RZ ;  /* 0x000100000f0c7824 */ /* 0x040fe200078e00ff */
[----:B------:R-:W-:-:S02]  /*5b50*/  LOP3.LUT R11, R15, 0xffff0000, RZ, 0xc0, !PT ;  /* 0xffff00000f0b7812 */ /* 0x000fc400078ec0ff */
[C---:B------:R-:W-:Y:S02]  /*5b60*/  SHF.L.U32 R13, R14.reuse, 0x10, RZ ;  /* 0x000000100e0d7819 */ /* 0x040fe400000006ff */
[----:B------:R-:W-:Y:S02]  /*5b70*/  LOP3.LUT R18, R14, 0xffff0000, RZ, 0xc0, !PT ;  /* 0xffff00000e127812 */ /* 0x000fe400078ec0ff */
[----:B--2---:R-:W-:Y:S02]  /*5b80*/  LOP3.LUT R10, R2, 0xffff0000, RZ, 0xc0, !PT ;  /* 0xffff0000020a7812 */ /* 0x004fe400078ec0ff */
[----:B------:R-:W-:Y:S02]  /*5b90*/  LOP3.LUT R15, R3, 0xffff0000, RZ, 0xc0, !PT ;  /* 0xffff0000030f7812 */ /* 0x000fe400078ec0ff */
[----:B------:R-:W-:Y:S01]  /*5ba0*/  LOP3.LUT R19, R4, 0xffff0000, RZ, 0xc0, !PT ;  /* 0xffff000004137812 */ /* 0x000fe200078ec0ff */
[-C--:B------:R-:W-:Y:S01]  /*5bb0*/  FMUL.FTZ R14, R6, R10.reuse ;  /* 0x0000000a060e7220 */ /* 0x080fe20000410000 */
[----:B------:R-:W-:Y:S01]  /*5bc0*/  LOP3.LUT R17, R5, 0xffff0000, RZ, 0xc0, !PT ;  /* 0xffff000005117812 */ /* 0x000fe200078ec0ff */
[C---:B------:R-:W-:Y:S01]  /*5bd0*/  FMUL.FTZ R23, R7.reuse, R10 ;  /* 0x0000000a07177220 */ /* 0x040fe20000410000 */
[----:B------:R-:W-:Y:S01]  /*5be0*/  FMUL.FTZ R10, R12, R15 ;  /* 0x0000000f0c0a7220 */ /* 0x000fe20000410000 */
[----:B------:R-:W-:Y:S01]  /*5bf0*/  FFMA.FTZ R14, R7, R19, -R14 ;  /* 0x00000013070e7223 */ /* 0x000fe2000001080e */
[----:B------:R-:W-:Y:S01]  /*5c00*/  SHF.L.U32 R3, R3, 0x10, RZ ;  /* 0x0000001003037819 */ /* 0x000fe200000006ff */
[----:B------:R-:W-:-:S02]  /*5c10*/  IMAD.U32 R7, R2, 0x10000, RZ ;  /* 0x0001000002077824 */ /* 0x000fc400078e00ff */
[C---:B------:R-:W-:Y:S01]  /*5c20*/  FMUL.FTZ R21, R11.reuse, R15 ;  /* 0x0000000f0b157220 */ /* 0x040fe20000410000 */
[----:B------:R-:W-:Y:S01]  /*5c30*/  FFMA.FTZ R10, R11, R17, R10 ;  /* 0x000000110b0a7223 */ /* 0x000fe2000001000a */
[----:B------:R-:W-:Y:S01]  /*5c40*/  IMAD.U32 R11, R4, 0x10000, RZ ;  /* 0x00010000040b7824 */ /* 0x000fe200078e00ff */
[----:B------:R-:W-:Y:S01]  /*5c50*/  SHF.L.U32 R2, R5, 0x10, RZ ;  /* 0x0000001005027819 */ /* 0x000fe200000006ff */
[----:B------:R-:W-:Y:S01]  /*5c60*/  FMUL.FTZ R5, R16, R7 ;  /* 0x0000000710057220 */ /* 0x000fe20000410000 */
[----:B------:R-:W-:Y:S01]  /*5c70*/  FMUL.FTZ R4, R18, R3 ;  /* 0x0000000312047220 */ /* 0x000fe20000410000 */
[----:B------:R-:W-:Y:S01]  /*5c80*/  FMUL.FTZ R7, R8, R7 ;  /* 0x0000000708077220 */ /* 0x000fe20000410000 */
[C---:B------:R-:W-:Y:S01]  /*5c90*/  FMUL.FTZ R3, R13.reuse, R3 ;  /* 0x000000030d037220 */ /* 0x040fe20000410000 */
[----:B------:R-:W-:Y:S01]  /*5ca0*/  FFMA.FTZ R23, R6, R19, R23 ;  /* 0x0000001306177223 */ /* 0x000fe20000010017 */
        /* <DEDUP_REMOVED lines=9> */
.L_x_4754:
[----:B------:R-:W-:Y:S05]  /*5d40*/  BSYNC B0 ;  /* 0x0000000000007941 */ /* 0x000fea0003800000 */
.L_x_4753:
[----:B-----5:R1:W-:Y:S01]  /*5d50*/  STS.128 [R122+0x800], R12 ;  /* 0x0008000c7a007388 */ /* 0x0203e20000000c00 */
[----:B------:R-:W-:Y:S05]  /*5d60*/  BRA `(.L_x_4752) ;  /* 0x0000000c00b47947 */ /* 0x000fea0003800000 */
.L_x_4747:
        /* <DEDUP_REMOVED lines=25> */
[C---:B------:R-:W-:Y:S01]  /*5f00*/  LEA R12, P2, R13.reuse, UR8, 0x1 ;  /* 0x000000080d0c7c11 */ /* 0x040fe2000f8408ff */
[----:B------:R-:W-:Y:S02]  /*5f10*/  IMAD.MOV.U32 R2, RZ, RZ, RZ ;  /* 0x000000ffff027224 */ /* 0x000fe400078e00ff */
[----:B------:R-:W3:Y:S01]  /*5f20*/  LDG.E.128 R4, desc[UR6][R4.64] ;  /* 0x0000000604047981 */ /* 0x000ee2000c1e1d00 */
[----:B------:R-:W-:Y:S01]  /*5f30*/  LEA.HI.X R13, R13, UR9, R0, 0x1, P2 ;  /* 0x000000090d0d7c11 */ /* 0x000fe200090f0c00 */
[----:B------:R-:W-:Y:S01]  /*5f40*/  ULDC.64 UR8, c[0x0][0x358] ;  /* 0x0000d60000087ab9 */ /* 0x000fe20000000a00 */
[----:B------:R-:W-:-:S04]  /*5f50*/  @P0 SHF.R.S32.HI R0, RZ, 0x1, R74 ;  /* 0x00000001ff000819 */ /* 0x000fc8000001144a */
[----:B------:R-:W-:Y:S01]  /*5f60*/  @P0 IADD3 R2, -R0, RZ, RZ ;  /* 0x000000ff00020210 */ /* 0x000fe20007ffe1ff */
[----:B--2---:R-:W2:Y:S03]  /*5f70*/  LDG.E.128 R12, desc[UR6][R12.64] ;  /* 0x000000060c0c7981 */ /* 0x004ea6000c1e1d00 */
        /* <DEDUP_REMOVED lines=19> */
[----:B--2---:R-:W-:Y:S01]  /*60b0*/  IMAD.U32 R32, R12, 0x10000, RZ ;  /* 0x000100000c207824 */ /* 0x004fe200078e00ff */
        /* <DEDUP_REMOVED lines=45> */
.L_x_4758:
[----:B------:R-:W-:Y:S05]  /*6390*/  BSYNC B0 ;  /* 0x0000000000007941 */ /* 0x000fea0003800000 */
.L_x_4757:
[----:B-----5:R1:W-:Y:S02]  /*63a0*/  STS.128 [R122], R20 ;  /* 0x000000147a007388 */ /* 0x0203e40000000c00 */
.L_x_4756:
[----:B------:R-:W-:Y:S05]  /*63b0*/  BSYNC B1 ;  /* 0x0000000000017941 */ /* 0x000fea0003800000 */
.L_x_4755:
        /* <DEDUP_REMOVED lines=25> */
[C---:B---34-:R-:W-:Y:S01]  /*6550*/  LEA R16, P2, R2.reuse, UR8, 0x1 ;  /* 0x0000000802107c11 */ /* 0x058fe2000f8408ff */
[----:B--2---:R-:W2:Y:S03]  /*6560*/  LDG.E.128 R12, desc[UR6][R12.64] ;  /* 0x000000060c0c7981 */ /* 0x004ea6000c1e1d00 */
        /* <DEDUP_REMOVED lines=27> */
[----:B------:R-:W-:Y:S01]  /*6720*/  LOP3.LUT R28, R15, 0xffff0000, RZ, 0xc0, !PT ;  /* 0xffff00000f1c7812 */ /* 0x000fe200078ec0ff */
[----:B------:R-:W-:Y:S01]  /*6730*/  IMAD.U32 R31, R18, 0x10000, RZ ;  /* 0x00010000121f7824 */ /* 0x000fe200078e00ff */
[C---:B------:R-:W-:Y:S01]  /*6740*/  SHF.L.U32 R15, R17.reuse, 0x10, RZ ;  /* 0x00000010110f7819 */ /* 0x040fe200000006ff */
[----:B------:R-:W-:Y:S01]  /*6750*/  @!P0 FADD.FTZ R14, -R14, -RZ ;  /* 0x800000ff0e0e8221 */ /* 0x000fe20000010100 */
[----:B------:R-:W-:Y:S01]  /*6760*/  LOP3.LUT R30, R17, 0xffff0000, RZ, 0xc0, !PT ;  /* 0xffff0000111e7812 */ /* 0x000fe200078ec0ff */
[----:B------:R-:W-:Y:S01]  /*6770*/  IMAD.U32 R17, R19, 0x10000, RZ ;  /* 0x0001000013117824 */ /* 0x000fe200078e00ff */
[----:B------:R-:W-:Y:S01]  /*6780*/  LOP3.LUT R16, R18, 0xffff0000, RZ, 0xc0, !PT ;  /* 0xffff000012107812 */ /* 0x000fe200078ec0ff */
        /* <DEDUP_REMOVED lines=8> */
[----:B------:R-:W-:Y:S01]  /*6810*/  @!P0 FADD.FTZ R17, -R17, -RZ ;  /* 0x800000ff11118221 */ /* 0x000fe20000010100 */
[C---:B----4-:R-:W-:Y:S01]  /*6820*/  IMAD.U32 R7, R21.reuse, 0x10000, RZ ;  /* 0x0001000015077824 */ /* 0x050fe200078e00ff */
[----:B------:R-:W-:Y:S01]  /*6830*/  LOP3.LUT R21, R21, 0xffff0000, RZ, 0xc0, !PT ;  /* 0xffff000015157812 */ /* 0x000fe200078ec0ff */
[----:B------:R-:W-:Y:S01]  /*6840*/  FMUL.FTZ R16, R13, R16 ;  /* 0x000000100d107220 */ /* 0x000fe20000410000 */
        /* <DEDUP_REMOVED lines=26> */
.L_x_4760:
[----:B------:R-:W-:Y:S05]  /*69f0*/  BSYNC B0 ;  /* 0x0000000000007941 */ /* 0x000fea0003800000 */
.L_x_4759:
[----:B-----5:R1:W-:Y:S01]  /*6a00*/  STS.128 [R122+0x800], R4 ;  /* 0x000800047a007388 */ /* 0x0203e20000000c00 */
[----:B------:R-:W-:Y:S05]  /*6a10*/  BRA `(.L_x_4752) ;  /* 0x0000000000887947 */ /* 0x000fea0003800000 */
.L_x_4746:
        /* <DEDUP_REMOVED lines=19> */
.L_x_4762:
[----:B------:R-:W-:Y:S05]  /*6b50*/  BSYNC B0 ;  /* 0x0000000000007941 */ /* 0x000fea0003800000 */
.L_x_4761:
        /* <DEDUP_REMOVED lines=14> */
.L_x_4752:
[----:B------:R-:W-:Y:S05]  /*6c40*/  BSYNC B2 ;  /* 0x0000000000027941 */ /* 0x000fea0003800000 */
.L_x_4745:
[----:B---3--:R-:W-:Y:S01]  /*6c50*/  VIADD R92, R50, 0xffffffff ;  /* 0xffffffff325c7836 */ /* 0x008fe20000000000 */
        /* <DEDUP_REMOVED lines=24> */
.L_x_4764:
[----:B------:R-:W-:Y:S05]  /*6de0*/  BSYNC B0 ;  /* 0x0000000000007941 */ /* 0x000fea0003800000 */
.L_x_4763:
        /* <DEDUP_REMOVED lines=12> */
.L_x_4766:
[----:B------:R-:W-:Y:S05]  /*6eb0*/  BSYNC B0 ;  /* 0x0000000000007941 */ /* 0x000fea0003800000 */
.L_x_4765:
        /* <DEDUP_REMOVED lines=13> */
.L_x_4768:
[----:B------:R-:W-:Y:S05]  /*6f90*/  BSYNC B0 ;  /* 0x0000000000007941 */ /* 0x000fea0003800000 */
.L_x_4767:
        /* <DEDUP_REMOVED lines=14> */
.L_x_4770:
[----:B------:R-:W-:Y:S05]  /*7080*/  BSYNC B0 ;  /* 0x0000000000007941 */ /* 0x000fea0003800000 */
.L_x_4769:
[----:B------:R-:W0:Y:S01]  /*7090*/  LDGDEPBAR ;  /* 0x00000000000079af */ /* 0x000e220000000000 */
[----:B------:R-:W-:Y:S01]  /*70a0*/  ULDC.64 UR8, c[0x0][0x3d0] ;  /* 0x0000f40000087ab9 */ /* 0x000fe20000000a00 */
[-C--:B------:R-:W-:Y:S01]  /*70b0*/  ISETP.GE.AND P4, PT, R0, R7.reuse, PT ;  /* 0x000000070000720c */ /* 0x080fe20003f86270 */
[----:B-1----:R-:W-:Y:S01]  /*70c0*/  IMAD R2, R61, UR8, RZ ;  /* 0x000000083d027c24 */ /* 0x002fe2000f8e02ff */
[----:B------:R-:W-:Y:S01]  /*70d0*/  LOP3.LUT R66, R66, 0xfffffff8, RZ, 0xc0, !PT ;  /* 0xfffffff842427812 */ /* 0x000fe200078ec0ff */
[C---:B------:R-:W-:Y:S01]  /*70e0*/  IMAD.WIDE.U32 R124, R63.reuse, UR8, R124 ;  /* 0x000000083f7c7c25 */ /* 0x040fe2000f8e007c */
[----:B------:R-:W-:Y:S01]  /*70f0*/  LOP3.LUT R11, R62, 0x7fffffe, RZ, 0xc0, !PT ;  /* 0x07fffffe3e0b7812 */ /* 0x000fe200078ec0ff */
[----:B------:R-:W-:Y:S01]  /*7100*/  ULDC UR5, c[0x0][0x2e8] ;  /* 0x0000ba0000057ab9 */ /* 0x000fe20000000800 */
[----:B------:R-:W-:Y:S01]  /*7110*/  ISETP.GE.AND P5, PT, R126, R7, PT ;  /* 0x000000077e00720c */ /* 0x000fe20003fa6270 */
[----:B------:R-:W-:Y:S01]  /*7120*/  IMAD R63, R63, UR9, R2 ;  /* 0x000000093f3f7c24 */ /* 0x000fe2000f8e0202 */
[----:B----4-:R-:W-:Y:S01]  /*7130*/  LEA R18, P0, R124, R4, 0x2 ;  /* 0x000000047c127211 */ /* 0x010fe200078010ff */
[----:B------:R-:W-:Y:S01]  /*7140*/  IMAD.IADD R66, R51, 0x1, -R66 ;  /* 0x0000000133427824 */ /* 0x000fe200078e0a42 */
[----:B------:R-:W-:Y:S01]  /*7150*/  SHF.R.S32.HI R4, RZ, 0x4, R65 ;  /* 0x00000004ff047819 */ /* 0x000fe20000011441 */
[----:B------:R-:W-:Y:S01]  /*7160*/  IMAD.IADD R63, R125, 0x1, R63 ;  /* 0x000000017d3f7824 */ /* 0x000fe200078e023f */
[----:B------:R-:W-:Y:S01]  /*7170*/  SHF.R.S32.HI R3, RZ, 0x1f, R64 ;  /* 0x0000001fff037819 */ /* 0x000fe20000011440 */
[----:B------:R-:W-:Y:S01]  /*7180*/  IMAD.IADD R2, R64, 0x1, -R11 ;  /* 0x0000000140027824 */ /* 0x000fe200078e0a0b */
[----:B------:R-:W-:Y:S01]  /*7190*/  LEA.HI R12, R66, R66, RZ, 0x1 ;  /* 0x00000042420c7211 */ /* 0x000fe200078f08ff */
[----:B------:R-:W-:Y:S01]  /*71a0*/  IMAD.SHL.U32 R15, R58, 0x40, RZ ;  /* 0x000000403a0f7824 */ /* 0x000fe200078e00ff */
[----:B------:R-:W-:Y:S01]  /*71b0*/  LEA.HI.X R19, R124, R5, R63, 0x2, P0 ;  /* 0x000000057c137211 */ /* 0x000fe200000f143f */
[----:B------:R-:W-:Y:S01]  /*71c0*/  ULDC.64 UR8, c[0x0][0x220] ;  /* 0x0000880000087ab9 */ /* 0x000fe20000000a00 */
[----:B------:R-:W-:-:S02]  /*71d0*/  LEA.HI R11, R65, R4, RZ, 0x1 ;  /* 0x00000004410b7211 */ /* 0x000fc400078f08ff */
[----:B------:R-:W-:Y:S01]  /*71e0*/  LEA.HI R3, R3, R64, RZ, 0x3 ;  /* 0x0000004003037211 */ /* 0x000fe200078f18ff */
[----:B------:R1:W5:Y:S01]  /*71f0*/  LDG.E R0, desc[UR6][R18.64] ;  /* 0x0000000612007981 */ /* 0x000362000c1e1900 */
[----:B------:R-:W-:-:S04]  /*7200*/  DEPBAR.LE SB0, 0x0 ;  /* 0x000080000000791a */ /* 0x000fc80000000000 */
[----:B------:R-:W-:Y:S01]  /*7210*/  BAR.SYNC.DEFER_BLOCKING 0x0 ;  /* 0x0000000000007b1d */ /* 0x000fe20000010000 */
[----:B------:R-:W-:Y:S02]  /*7220*/  LOP3.LUT R5, R12, 0x3fffffe, RZ, 0xc0, !PT ;  /* 0x03fffffe0c057812 */ /* 0x000fe400078ec0ff */
[----:B------:R-:W-:Y:S02]  /*7230*/  LOP3.LUT R11, R11, 0xfffffffe, RZ, 0xc0, !PT ;  /* 0xfffffffe0b0b7812 */ /* 0x000fe400078ec0ff */
[----:B------:R-:W-:Y:S01]  /*7240*/  SHF.R.S32.HI R12, RZ, 0x1, R12 ;  /* 0x00000001ff0c7819 */ /* 0x000fe2000001140c */
[----:B------:R-:W-:Y:S01]  /*7250*/  IMAD.IADD R5, R66, 0x1, -R5 ;  /* 0x0000000142057824 */ /* 0x000fe200078e0a05 */
[----:B------:R-:W-:Y:S01]  /*7260*/  LOP3.LUT R15, R15, 0xc0, RZ, 0xc0, !PT ;  /* 0x000000c00f0f7812 */ /* 0x000fe200078ec0ff */
[----:B------:R-:W-:Y:S01]  /*7270*/  IMAD.IADD R4, R4, 0x1, -R11 ;  /* 0x0000000104047824 */ /* 0x000fe200078e0a0b */
[----:B------:R-:W-:Y:S01]  /*7280*/  LEA R132, P0, R128, UR8, 0x1 ;  /* 0x0000000880847c11 */ /* 0x000fe2000f8008ff */
[----:B------:R-:W-:Y:S01]  /*7290*/  IMAD.SHL.U32 R16, R12, 0x40, RZ ;  /* 0x000000400c107824 */ /* 0x000fe200078e00ff */
[----:B------:R-:W-:Y:S01]  /*72a0*/  BSSY B0, `(.L_x_4771) ;  /* 0x0000025000007945 */ /* 0x000fe20003800000 */
[----:B------:R-:W-:Y:S01]  /*72b0*/  IMAD.SHL.U32 R11, R3, 0x20, RZ ;  /* 0x00000020030b7824 */ /* 0x000fe200078e00ff */
[----:B------:R-:W-:Y:S01]  /*72c0*/  ISETP.GE.AND P3, PT, R14, R7, PT ;  /* 0x000000070e00720c */ /* 0x000fe20003f66270 */
        /* <DEDUP_REMOVED lines=8> */
[----:B------:R-:W-:Y:S01]  /*7350*/  SHF.R.U32.HI R15, RZ, 0x3, R15 ;  /* 0x00000003ff0f7819 */ /* 0x000fe2000001160f */
[----:B------:R1:W-:Y:S01]  /*7360*/  @P5 STS [R122+0x3000], RZ ;  /* 0x003000ff7a005388 */ /* 0x0003e20000000800 */
[----:B------:R-:W-:Y:S01]  /*7370*/  SHF.R.U32.HI R16, RZ, 0x3, R16 ;  /* 0x00000003ff107819 */ /* 0x000fe20000011610 */
[----:B------:R-:W-:Y:S01]  /*7380*/  IMAD R13, R2, 0x20, R13 ;  /* 0x00000020020d7824 */ /* 0x000fe200078e020d */
[----:B------:R-:W-:Y:S01]  /*7390*/  LOP3.LUT R10, R10, R15, RZ, 0x3c, !PT ;  /* 0x0000000f0a0a7212 */ /* 0x000fe200078e3cff */
[----:B------:R1:W-:Y:S01]  /*73a0*/  @P5 STS [R122+0x3004], RZ ;  /* 0x003004ff7a005388 */ /* 0x0003e20000000800 */
[----:B------:R-:W-:Y:S02]  /*73b0*/  LOP3.LUT R3, R3, R16, RZ, 0x3c, !PT ;  /* 0x0000001003037212 */ /* 0x000fe400078e3cff */
[----:B------:R-:W-:Y:S01]  /*73c0*/  ISETP.GE.AND P2, PT, R6, R7, PT ;  /* 0x000000070600720c */ /* 0x000fe20003f46270 */
[----:B------:R1:W-:Y:S01]  /*73d0*/  @P5 STS.64 [R122+0x3008], RZ ;  /* 0x003008ff7a005388 */ /* 0x0003e20000000a00 */
[----:B------:R-:W-:Y:S01]  /*73e0*/  IMAD.IADD R88, R10, 0x1, R13 ;  /* 0x000000010a587824 */ /* 0x000fe200078e020d */
[----:B------:R-:W-:Y:S01]  /*73f0*/  LEA.HI.X R133, R128, UR9, R131, 0x1, P0 ;  /* 0x0000000980857c11 */ /* 0x000fe200080f0c83 */
[----:B------:R-:W-:-:S02]  /*7400*/  IMAD.U32 R86, R86, 0x20, R3 ;  /* 0x0000002056567824 */ /* 0x000fc400078e0003 */
[----:B------:R-:W4:Y:S01]  /*7410*/  MUFU.RCP R3, UR5 ;  /* 0x0000000500037d08 */ /* 0x000f220008001000 */
        /* <DEDUP_REMOVED lines=13> */
.L_x_4772:
[----:B------:R-:W-:Y:S05]  /*74f0*/  BSYNC B0 ;  /* 0x0000000000007941 */ /* 0x000fea0003800000 */
.L_x_4771:
        /* <DEDUP_REMOVED lines=13> */
.L_x_4774:
[----:B------:R-:W-:Y:S05]  /*75d0*/  BSYNC B0 ;  /* 0x0000000000007941 */ /* 0x000fea0003800000 */
.L_x_4773:
        /* <DEDUP_REMOVED lines=14> */
.L_x_4776:
[----:B------:R-:W-:Y:S05]  /*76c0*/  BSYNC B0 ;  /* 0x0000000000007941 */ /* 0x000fea0003800000 */
.L_x_4775:
        /* <DEDUP_REMOVED lines=15> */
.L_x_4778:
[----:B------:R-:W-:Y:S05]  /*77c0*/  BSYNC B0 ;  /* 0x0000000000007941 */ /* 0x000fea0003800000 */
.L_x_4777:
[----:B-1----:R-:W-:Y:S01]  /*77d0*/  LDSM.16.M88.4 R4, [R88] ;  /* 0x000000005804783b */ /* 0x002fe20000000200 */
[----:B------:R-:W-:Y:S01]  /*77e0*/  LOP3.LUT P0, RZ, R12, 0x2, RZ, 0xc0, !PT ;  /* 0x000000020cff7812 */ /* 0x000fe2000780c0ff */
[C---:B------:R-:W-:Y:S01]  /*77f0*/  VIADD R12, R86.reuse, 0x1000 ;  /* 0x00001000560c7836 */ /* 0x040fe20000000000 */
[----:B------:R-:W-:Y:S01]  /*7800*/  ULDC.64 UR12, c[0x0][0x398] ;  /* 0x0000e600000c7ab9 */ /* 0x000fe20000000a00 */
[----:B------:R-:W1:Y:S01]  /*7810*/  LDSM.16.M88.4 R28, [R86+0x1000] ;  /* 0x00100000561c783b */ /* 0x000e620000000200 */
[----:B------:R-:W-:Y:S02]  /*7820*/  VIADD R85, R86, 0x1020 ;  /* 0x0000102056557836 */ /* 0x000fe40000000000 */
[----:B----45:R-:W-:Y:S01]  /*7830*/  FMUL.FTZ R90, R0, R3 ;  /* 0x00000003005a7220 */ /* 0x030fe20000410000 */
[----:B------:R-:W-:Y:S01]  /*7840*/  IMAD R87, R9, 0x2, R88 ;  /* 0x0000000209577824 */ /* 0x000fe200078e0258 */
[----:B------:R-:W4:Y:S01]  /*7850*/  LDSM.16.M88.4 R80, [R86+0x1400] ;  /* 0x001400005650783b */ /* 0x000f220000000200 */
[----:B------:R-:W-:-:S02]  /*7860*/  IMAD.SHL.U32 R0, R51, 0x2, RZ ;  /* 0x0000000233007824 */ /* 0x000fc400078e00ff */
[----:B------:R-:W-:Y:S01]  /*7870*/  IMAD R11, R2, 0x20, R11 ;  /* 0x00000020020b7824 */ /* 0x000fe200078e020b */
[----:B------:R-:W2:Y:S01]  /*7880*/  LDSM.16.M88.4 R68, [R86+0x1800] ;  /* 0x001800005644783b */ /* 0x000ea20000000200 */
[----:B------:R-:W-:Y:S01]  /*7890*/  @P0 VIADD R85, R12, 0xffffffe0 ;  /* 0xffffffe00c550836 */ /* 0x000fe20000000000 */
[----:B------:R-:W-:Y:S02]  /*78a0*/  LOP3.LUT R93, R0, 0x6, RZ, 0xc0, !PT ;  /* 0x00000006005d7812 */ /* 0x000fe400078ec0ff */
[----:B------:R-:W3:Y:S01]  /*78b0*/  LDSM.16.M88.4 R60, [R86+0x1c00] ;  /* 0x001c0000563c783b */ /* 0x000ee20000000200 */
[----:B------:R-:W-:-:S03]  /*78c0*/  VIADD R84, R85, 0x400 ;  /* 0x0000040055547836 */ /* 0x000fc60000000000 */
[----:B------:R-:W3:Y:S01]  /*78d0*/  LDSM.16.M88.4 R44, [R86+0x2000] ;  /* 0x00200000562c783b */ /* 0x000ee20000000200 */
[----:B------:R-:W-:Y:S02]  /*78e0*/  IMAD.IADD R0, R8, 0x1, R93 ;  /* 0x0000000108007824 */ /* 0x000fe400078e025d */
[----:B------:R-:W-:Y:S01]  /*78f0*/  VIADD R78, R85, 0x1c00 ;  /* 0x00001c00554e7836 */ /* 0x000fe20000000000 */
[----:B------:R-:W3:Y:S01]  /*7900*/  LDSM.16.M88.4 R36, [R86+0x2400] ;  /* 0x002400005624783b */ /* 0x000ee20000000200 */
[C---:B------:R-:W-:Y:S02]  /*7910*/  VIADD R48, R0.reuse, 0x28 ;  /* 0x0000002800307836 */ /* 0x040fe40000000000 */
[----:B------:R-:W-:Y:S01]  /*7920*/  VIADD R138, R0, 0x39 ;  /* 0x00000039008a7836 */ /* 0x000fe20000000000 */
[----:B------:R-:W3:Y:S04]  /*7930*/  LDSM.16.M88.4 R20, [R86+0x2800] ;  /* 0x002800005614783b */ /* 0x000ee80000000200 */
[----:B------:R-:W3:Y:S04]  /*7940*/  LDSM.16.M88.4 R100, [R86+0x2c00] ;  /* 0x002c00005664783b */ /* 0x000ee80000000200 */
[----:B------:R-:W-:Y:S04]  /*7950*/  LDSM.16.M88.4 R12, [R87] ;  /* 0x00000000570c783b */ /* 0x000fe80000000200 */
[----:B------:R-:W3:Y:S01]  /*7960*/  LDSM.16.M88.4 R124, [R85] ;  /* 0x00000000557c783b */ /* 0x000ee20000000200 */
[C---:B-1----:R-:W-:Y:S03]  /*7970*/  HMMA.16816.F32.BF16 R24, R4.reuse, R28, RZ ;  /* 0x0000001c0418723c */ /* 0x042fe600000418ff */
[----:B------:R-:W1:Y:S04]  /*7980*/  LDSM.16.M88.4 R104, [R85+0x400] ;  /* 0x000400005568783b */ /* 0x000e680000000200 */
[----:B------:R-:W0:Y:S01]  /*7990*/  LDGDEPBAR ;  /* 0x00000000000079af */ /* 0x000e220000000000 */
[C---:B------:R-:W-:Y:S06]  /*79a0*/  HMMA.16816.F32.BF16 R28, R4.reuse, R30, RZ ;  /* 0x0000001e041c723c */ /* 0x040fec00000418ff */
[C---:B----4-:R-:W-:Y:S06]  /*79b0*/  HMMA.16816.F32.BF16 R96, R4.reuse, R80, RZ ;  /* 0x000000500460723c */ /* 0x050fec00000418ff */
[C---:B--2---:R-:W-:Y:S06]  /*79c0*/  HMMA.16816.F32.BF16 R72, R4.reuse, R68, RZ ;  /* 0x000000440448723c */ /* 0x044fec00000418ff */
        /* <DEDUP_REMOVED lines=13> */
[C---:B------:R-:W-:Y:S06]  /*7aa0*/  HMMA.16816.F32.BF16 R24, R12.reuse, R124, R24 ;  /* 0x0000007c0c18723c */ /* 0x040fec0000041818 */
[----:B------:R-:W-:Y:S01]  /*7ab0*/  HMMA.16816.F32.BF16 R28, R12, R126, R28 ;  /* 0x0000007e0c1c723c */ /* 0x000fe2000004181c */
[----:B------:R-:W-:-:S05]  /*7ac0*/  IMAD.IADD R124, R10, 0x1, R11 ;  /* 0x000000010a7c7824 */ /* 0x000fca00078e020b */
[C---:B-1----:R-:W-:Y:S06]  /*7ad0*/  HMMA.16816.F32.BF16 R80, R12.reuse, R106, R80 ;  /* 0x0000006a0c50723c */ /* 0x042fec0000041850 */
[----:B------:R-:W-:Y:S01]  /*7ae0*/  HMMA.16816.F32.BF16 R96, R12, R104, R96 ;  /* 0x000000680c60723c */ /* 0x000fe20000041860 */
[----:B------:R-:W1:Y:S05]  /*7af0*/  LDSM.16.M88.4 R104, [R85+0xc00] ;  /* 0x000c00005568783b */ /* 0x000e6a0000000200 */
        /* <DEDUP_REMOVED lines=9> */
[----:B--2---:R-:W-:Y:S01]  /*7b90*/  HMMA.16816.F32.BF16 R72, R12, R100, R72 ;  /* 0x000000640c48723c */ /* 0x004fe20000041848 */
[----:B------:R-:W2:Y:S01]  /*7ba0*/  LDSM.16.M88.4 R28, [R85+0x1400] ;  /* 0x00140000551c783b */ /* 0x000ea20000000200 */
[----:B------:R-:W-:Y:S01]  /*7bb0*/  FMUL.FTZ R125, R80, UR13 ;  /* 0x0000000d507d7c20 */ /* 0x000fe20008410000 */
[----:B------:R-:W-:-:S03]  /*7bc0*/  FMUL.FTZ R127, R81, UR13 ;  /* 0x0000000d517f7c20 */ /* 0x000fc60008410000 */
[----:B------:R-:W-:Y:S01]  /*7bd0*/  HMMA.16816.F32.BF16 R68, R12, R102, R68 ;  /* 0x000000660c44723c */ /* 0x000fe20000041844 */
[----:B------:R-:W4:Y:S01]  /*7be0*/  LDSM.16.M88.4 R100, [R85+0x1000] ;  /* 0x001000005564783b */ /* 0x000f220000000200 */
[----:B------:R-:W-:Y:S01]  /*7bf0*/  MUFU.TANH R79, R79 ;  /* 0x0000004f004f7308 */ /* 0x000fe20000002400 */
[----:B------:R-:W-:Y:S01]  /*7c00*/  FMUL.FTZ R96, R96, UR13 ;  /* 0x0000000d60607c20 */ /* 0x000fe20008410000 */
[----:B------:R-:W-:Y:S01]  /*7c10*/  FMUL.FTZ R98, R98, UR13 ;  /* 0x0000000d62627c20 */ /* 0x000fe20008410000 */
[----:B------:R-:W-:Y:S01]  /*7c20*/  FMUL.FTZ R97, R97, UR13 ;  /* 0x0000000d61617c20 */ /* 0x000fe20008410000 */
[----:B------:R-:W-:Y:S01]  /*7c30*/  FMUL.FTZ R99, R99, UR13 ;  /* 0x0000000d63637c20 */ /* 0x000fe20008410000 */
[----:B---3--:R-:W-:-:S03]  /*7c40*/  SHF.R.S32.HI R24, RZ, 0x1f, R51 ;  /* 0x0000001fff187819 */ /* 0x008fc60000011433 */
[----:B------:R-:W-:Y:S01]  /*7c50*/  MUFU.TANH R89, R89 ;  /* 0x0000005900597308 */ /* 0x000fe20000002400 */
[----:B------:R-:W-:-:S04]  /*7c60*/  LEA.HI R24, R24, R51, RZ, 0x5 ;  /* 0x0000003318187211 */ /* 0x000fc800078f28ff */
[----:B------:R-:W-:Y:S01]  /*7c70*/  LOP3.LUT R24, R24, 0xffffffe0, RZ, 0xc0, !PT ;  /* 0xffffffe018187812 */ /* 0x000fe200078ec0ff */
[C---:B-1----:R-:W-:Y:S02]  /*7c80*/  HMMA.16816.F32.BF16 R64, R12.reuse, R104, R64 ;  /* 0x000000680c40723c */ /* 0x042fe40000041840 */
[----:B------:R-:W-:Y:S01]  /*7c90*/  FMUL.FTZ R72, R72, UR13 ;  /* 0x0000000d48487c20 */ /* 0x000fe20008410000 */
[----:B------:R-:W-:Y:S01]  /*7ca0*/  FMUL.FTZ R74, R74, UR13 ;  /* 0x0000000d4a4a7c20 */ /* 0x000fe20008410000 */
[----:B------:R-:W-:Y:S01]  /*7cb0*/  FMUL.FTZ R73, R73, UR13 ;  /* 0x0000000d49497c20 */ /* 0x000fe20008410000 */
[----:B------:R-:W-:Y:S01]  /*7cc0*/  IMAD.IADD R123, R51, 0x1, -R24 ;  /* 0x00000001337b7824 */ /* 0x000fe200078e0a18 */
[----:B------:R-:W1:Y:S01]  /*7cd0*/  MUFU.TANH R135, R72 ;  /* 0x0000004800877308 */ /* 0x000e620000002400 */
[C---:B------:R-:W-:Y:S01]  /*7ce0*/  HMMA.16816.F32.BF16 R60, R12.reuse, R106, R60 ;  /* 0x0000006a0c3c723c */ /* 0x040fe2000004183c */
[----:B------:R-:W-:Y:S01]  /*7cf0*/  FMUL.FTZ R75, R75, UR13 ;  /* 0x0000000d4b4b7c20 */ /* 0x000fe20008410000 */
[----:B------:R-:W-:Y:S01]  /*7d00*/  FMUL.FTZ R68, R68, UR13 ;  /* 0x0000000d44447c20 */ /* 0x000fe20008410000 */
[----:B------:R-:W-:Y:S01]  /*7d10*/  SHF.R.S32.HI R24, RZ, 0x1f, R123 ;  /* 0x0000001fff187819 */ /* 0x000fe2000001147b */
[----:B------:R-:W-:Y:S01]  /*7d20*/  FMUL.FTZ R69, R69, UR13 ;  /* 0x0000000d45457c20 */ /* 0x000fe20008410000 */
[----:B------:R-:W-:Y:S01]  /*7d30*/  FMUL.FTZ R70, R70, UR13 ;  /* 0x0000000d46467c20 */ /* 0x000fe20008410000 */
[----:B------:R-:W-:Y:S01]  /*7d40*/  FMUL.FTZ R71, R71, UR13 ;  /* 0x0000000d47477c20 */ /* 0x000fe20008410000 */
[----:B------:R-:W-:Y:S01]  /*7d50*/  LEA.HI R123, R24, R123, RZ, 0x2 ;  /* 0x0000007b187b7211 */ /* 0x000fe200078f10ff */
[----:B------:R-:W-:Y:S01]  /*7d60*/  IMAD R24, R57, 0x10, R59 ;  /* 0x0000001039187824 */ /* 0x000fe200078e023b */
[----:B------:R-:W3:Y:S01]  /*7d70*/  MUFU.TANH R137, R74 ;  /* 0x0000004a00897308 */ /* 0x000ee20000002400 */
[----:B--2---:R-:W-:Y:S01]  /*7d80*/  HMMA.16816.F32.BF16 R40, R12, R28, R40 ;  /* 0x0000001c0c28723c */ /* 0x004fe20000041828 */
[----:B------:R-:W-:-:S04]  /*7d90*/  SHF.R.S32.HI R123, RZ, 0x2, R123 ;  /* 0x00000002ff7b7819 */ /* 0x000fc8000001147b */
[----:B------:R-:W-:Y:S01]  /*7da0*/  IADD3 R59, R24, 0x1, R123 ;  /* 0x00000001183b7810 */ /* 0x000fe20007ffe07b */
[C---:B----4-:R-:W-:Y:S01]  /*7db0*/  HMMA.16816.F32.BF16 R52, R12.reuse, R100, R52 ;  /* 0x000000640c34723c */ /* 0x050fe20000041834 */
[----:B------:R-:W2:Y:S01]  /*7dc0*/  MUFU.TANH R73, R73 ;  /* 0x0000004900497308 */ /* 0x000ea20000002400 */
[----:B------:R-:W-:Y:S01]  /*7dd0*/  FMUL.FTZ R66, R66, UR13 ;  /* 0x0000000d42427c20 */ /* 0x000fe20008410000 */
[----:B------:R-:W-:Y:S01]  /*7de0*/  IADD3 R2, R56, R59, -R116 ;  /* 0x0000003b38027210 */ /* 0x000fe20007ffe874 */
[----:B------:R-:W-:Y:S01]  /*7df0*/  FMUL.FTZ R59, R65, UR13 ;  /* 0x0000000d413b7c20 */ /* 0x000fe20008410000 */
[----:B------:R-:W-:Y:S01]  /*7e00*/  FMUL.FTZ R67, R67, UR13 ;  /* 0x0000000d43437c20 */ /* 0x000fe20008410000 */
[C---:B------:R-:W-:Y:S01]  /*7e10*/  HMMA.16816.F32.BF16 R44, R12.reuse, R102, R44 ;  /* 0x000000660c2c723c */ /* 0x040fe2000004182c */
[----:B------:R-:W-:Y:S01]  /*7e20*/  FMUL.FTZ R101, R82, UR13 ;  /* 0x0000000d52657c20 */ /* 0x000fe20008410000 */
[----:B------:R-:W-:Y:S01]  /*7e30*/  VIADD R11, R2, UR12 ;  /* 0x0000000c020b7c36 */ /* 0x000fe20008000000 */
[----:B------:R-:W4:Y:S01]  /*7e40*/  MUFU.TANH R75, R75 ;  /* 0x0000004b004b7308 */ /* 0x000f220000002400 */
[----:B------:R-:W-:Y:S01]  /*7e50*/  FMUL.FTZ R60, R60, UR13 ;  /* 0x0000000d3c3c7c20 */ /* 0x000fe20008410000 */
[----:B------:R-:W-:Y:S01]  /*7e60*/  FMUL.FTZ R63, R63, UR13 ;  /* 0x0000000d3f3f7c20 */ /* 0x000fe20008410000 */
[----:B------:R-:W-:Y:S01]  /*7e70*/  HMMA.16816.F32.BF16 R36, R12, R30, R36 ;  /* 0x0000001e0c24723c */ /* 0x000fe20000041824 */
[----:B------:R-:W-:Y:S01]  /*7e80*/  FMUL.FTZ R103, R83, UR13 ;  /* 0x0000000d53677c20 */ /* 0x000fe20008410000 */
[----:B------:R-:W1:Y:S01]  /*7e90*/  LDSM.16.M88.4 R28, [R85+0x1c00] ;  /* 0x001c0000551c783b */ /* 0x000e620000000200 */
[----:B------:R-:W-:Y:S01]  /*7ea0*/  VIMNMX R2, R11, R56, PT ;  /* 0x000000380b027248 */ /* 0x000fe20003fe0100 */
[----:B------:R-:W-:Y:S01]  /*7eb0*/  FMUL.FTZ R61, R61, UR13 ;  /* 0x0000000d3d3d7c20 */ /* 0x000fe20008410000 */
[----:B------:R-:W-:Y:S01]  /*7ec0*/  VIADDMNMX R3, R11, 0x8, R56, PT ;  /* 0x000000080b037846 */ /* 0x000fe20003800138 */
[----:B------:R-:W3:Y:S01]  /*7ed0*/  LDSM.16.M88.4 R80, [R85+0x1800] ;  /* 0x001800005550783b */ /* 0x000ee20000000200 */
[----:B------:R-:W4:Y:S01]  /*7ee0*/  MUFU.TANH R139, R68 ;  /* 0x00000044008b7308 */ /* 0x000f220000002400 */
[----:B------:R-:W-:Y:S01]  /*7ef0*/  ISETP.GE.AND P2, PT, R48, R2, PT ;  /* 0x000000023000720c */ /* 0x000fe20003f46270 */
[----:B------:R-:W-:Y:S01]  /*7f00*/  FMUL.FTZ R62, R62, UR13 ;  /* 0x0000000d3e3e7c20 */ /* 0x000fe20008410000 */
[----:B------:R-:W-:Y:S01]  /*7f10*/  ISETP.GE.AND P0, PT, R48, R3, PT ;  /* 0x000000033000720c */ /* 0x000fe20003f06270 */
[----:B------:R-:W-:Y:S01]  /*7f20*/  FMUL.FTZ R41, R41, UR13 ;  /* 0x0000000d29297c20 */ /* 0x000fe20008410000 */
[----:B------:R-:W-:Y:S01]  /*7f30*/  FMUL.FTZ R52, R52, UR13 ;  /* 0x0000000d34347c20 */ /* 0x000fe20008410000 */
[----:B------:R-:W-:Y:S01]  /*7f40*/  FMUL.FTZ R54, R54, UR13 ;  /* 0x0000000d36367c20 */ /* 0x000fe20008410000 */
[----:B------:R-:W-:Y:S01]  /*7f50*/  FMUL.FTZ R55, R55, UR13 ;  /* 0x0000000d37377c20 */ /* 0x000fe20008410000 */
[----:B------:R-:W4:Y:S01]  /*7f60*/  MUFU.TANH R57, R69 ;  /* 0x0000004500397308 */ /* 0x000f220000002400 */
[----:B------:R-:W-:Y:S01]  /*7f70*/  FMUL.FTZ R40, R40, UR13 ;  /* 0x0000000d28287c20 */ /* 0x000fe20008410000 */
[----:B------:R-:W-:Y:S01]  /*7f80*/  FMUL.FTZ R43, R43, UR13 ;  /* 0x0000000d2b2b7c20 */ /* 0x000fe20008410000 */
[----:B------:R-:W-:Y:S01]  /*7f90*/  FMUL.FTZ R44, R44, UR13 ;  /* 0x0000000d2c2c7c20 */ /* 0x000fe20008410000 */
[----:B------:R-:W-:Y:S01]  /*7fa0*/  FMUL.FTZ R46, R46, UR13 ;  /* 0x0000000d2e2e7c20 */ /* 0x000fe20008410000 */
[----:B------:R-:W-:Y:S01]  /*7fb0*/  FMUL.FTZ R45, R45, UR13 ;  /* 0x0000000d2d2d7c20 */ /* 0x000fe20008410000 */
[----:B------:R-:W-:Y:S01]  /*7fc0*/  FMUL.FTZ R42, R42, UR13 ;  /* 0x0000000d2a2a7c20 */ /* 0x000fe20008410000 */
[----:B------:R-:W-:-:S04]  /*7fd0*/  DEPBAR.LE SB0, 0x0 ;  /* 0x000080000000791a */ /* 0x000fc80000000000 */
[----:B------:R-:W-:Y:S01]  /*7fe0*/  FMUL.FTZ R11, R36, UR13 ;  /* 0x0000000d240b7c20 */ /* 0x000fe20008410000 */
[----:B------:R-:W-:Y:S01]  /*7ff0*/  MUFU.TANH R59, R59 ;  /* 0x0000003b003b7308 */ /* 0x000fe20000002400 */
[----:B------:R-:W-:Y:S01]  /*8000*/  FMUL.FTZ R37, R37, UR13 ;  /* 0x0000000d25257c20 */ /* 0x000fe20008410000 */
[----:B------:R-:W-:-:S06]  /*8010*/  FMUL.FTZ R39, R39, UR13 ;  /* 0x0000000d27277c20 */ /* 0x000fcc0008410000 */
[----:B------:R-:W-:Y:S01]  /*8020*/  MUFU.TANH R67, R67 ;  /* 0x0000004300437308 */ /* 0x000fe20000002400 */
[C---:B-1----:R-:W-:Y:S07]  /*8030*/  HMMA.16816.F32.BF16 R16, R12.reuse, R28, R16 ;  /* 0x0000001c0c10723c */ /* 0x042fee0000041810 */
[----:B------:R-:W1:Y:S01]  /*8040*/  MUFU.TANH R29, R70 ;  /* 0x00000046001d7308 */ /* 0x000e620000002400 */
[----:B---3--:R-:W-:Y:S01]  /*8050*/  HMMA.16816.F32.BF16 R20, R12, R82, R20 ;  /* 0x000000520c14723c */ /* 0x008fe20000041814 */
[----:B------:R-:W-:-:S06]  /*8060*/  FMUL.FTZ R28, R53, UR13 ;  /* 0x0000000d351c7c20 */ /* 0x000fcc0008410000 */
[----:B------:R3:W-:Y:S01]  /*8070*/  MUFU.TANH R65, R60 ;  /* 0x0000003c00417308 */ /* 0x0007e20000002400 */
[----:B------:R-:W-:Y:S01]  /*8080*/  HMMA.16816.F32.BF16 R4, R12, R30, R4 ;  /* 0x0000001e0c04723c */ /* 0x000fe20000041804 */
[C---:B------:R-:W-:Y:S02]  /*8090*/  VIADD R83, R85.reuse, 0x800 ;  /* 0x0000080055537836 */ /* 0x040fe40000000000 */
[----:B------:R-:W-:-:S04]  /*80a0*/  VIADD R82, R85, 0xc00 ;  /* 0x00000c0055527836 */ /* 0x000fc80000000000 */
[----:B------:R-:W-:Y:S01]  /*80b0*/  MUFU.TANH R63, R63 ;  /* 0x0000003f003f7308 */ /* 0x000fe20000002400 */
[----:B------:R-:W-:Y:S01]  /*80c0*/  HMMA.16816.F32.BF16 R32, R12, R80, R32 ;  /* 0x000000500c20723c */ /* 0x000fe20000041820 */
[----:B------:R-:W-:Y:S02]  /*80d0*/  VIADD R30, R0, 0x20 ;  /* 0x00000020001e7836 */ /* 0x000fe40000000000 */
[----:B------:R-:W-:-:S03]  /*80e0*/  FMUL.FTZ R31, R64, UR13 ;  /* 0x0000000d401f7c20 */ /* 0x000fc60008410000 */
[----:B------:R-:W-:Y:S01]  /*80f0*/  I2FP.F32.S32 R36, R30 ;  /* 0x0000001e00247245 */ /* 0x000fe20000201400 */
[----:B------:R-:W-:Y:S01]  /*8100*/  FMUL.FTZ R14, R47, UR13 ;  /* 0x0000000d2f0e7c20 */ /* 0x000fe20008410000 */
[----:B------:R-:W-:Y:S01]  /*8110*/  ISETP.GE.AND P6, PT, R30, R2, PT ;  /* 0x000000021e00720c */ /* 0x000fe20003fc6270 */
[----:B------:R-:W-:Y:S01]  /*8120*/  FMUL.FTZ R24, R16, UR13 ;  /* 0x0000000d10187c20 */ /* 0x000fe20008410000 */
[----:B------:R-:W-:Y:S01]  /*8130*/  ISETP.GE.AND P4, PT, R30, R3, PT ;  /* 0x000000031e00720c */ /* 0x000fe20003f86270 */
[----:B------:R-:W-:Y:S01]  /*8140*/  FFMA.FTZ R135, R90, R36, R135 ;  /* 0x000000245a877223 */ /* 0x000fe20000010087 */
[----:B------:R-:W-:Y:S01]  /*8150*/  FMUL.FTZ R12, R20, UR13 ;  /* 0x0000000d140c7c20 */ /* 0x000fe20008410000 */
[----:B------:R-:W-:Y:S01]  /*8160*/  FMUL.FTZ R20, R18, UR13 ;  /* 0x0000000d12147c20 */ /* 0x000fe20008410000 */
[----:B------:R-:W-:Y:S01]  /*8170*/  I2FP.F32.S32 R30, R30 ;  /* 0x0000001e001e7245 */ /* 0x000fe20000201400 */
[----:B------:R-:W-:Y:S01]  /*8180*/  VIADD R36, R0, 0x21 ;  /* 0x0000002100247836 */ /* 0x000fe20000000000 */
[----:B------:R-:W-:Y:S01]  /*8190*/  MUFU.TANH R15, R71 ;  /* 0x00000047000f7308 */ /* 0x000fe20000002400 */
[----:B------:R-:W-:Y:S01]  /*81a0*/  FSEL R135, R135, -INF , !P6 ;  /* 0xff80000087877808 */ /* 0x000fe20007000000 */
[----:B------:R-:W-:Y:S01]  /*81b0*/  FMUL.FTZ R18, R4, UR13 ;  /* 0x0000000d04127c20 */ /* 0x000fe20008410000 */
[----:B------:R-:W-:-:S02]  /*81c0*/  VIADD R4, R0, 0x29 ;  /* 0x0000002900047836 */ /* 0x000fc40000000000 */
[----:B------:R-:W-:Y:S01]  /*81d0*/  FFMA.FTZ R137, R90, R30, R137 ;  /* 0x0000001e5a897223 */ /* 0x000fe20000010089 */
[----:B------:R-:W-:Y:S01]  /*81e0*/  I2FP.F32.S32 R53, R36 ;  /* 0x0000002400357245 */ /* 0x000fe20000201400 */
[----:B------:R-:W-:Y:S01]  /*81f0*/  FMUL.FTZ R16, R6, UR13 ;  /* 0x0000000d06107c20 */ /* 0x000fe20008410000 */
[C---:B------:R-:W-:Y:S01]  /*8200*/  ISETP.GE.AND P5, PT, R36.reuse, R2, PT ;  /* 0x000000022400720c */ /* 0x040fe20003fa6270 */
[----:B------:R-:W1:Y:S01]  /*8210*/  MUFU.TANH R31, R31 ;  /* 0x0000001f001f7308 */ /* 0x000e620000002400 */
[----:B------:R-:W-:Y:S01]  /*8220*/  ISETP.GE.AND P3, PT, R36, R3, PT ;  /* 0x000000032400720c */ /* 0x000fe20003f66270 */
[----:B--2---:R-:W-:Y:S01]  /*8230*/  FFMA.FTZ R53, R90, R53, R73 ;  /* 0x000000355a357223 */ /* 0x004fe20000010049 */
[----:B------:R-:W-:Y:S01]  /*8240*/  I2FP.F32.S32 R36, R36 ;  /* 0x0000002400247245 */ /* 0x000fe20000201400 */
[----:B------:R-:W-:Y:S01]  /*8250*/  FMUL.FTZ R26, R21, UR13 ;  /* 0x0000000d151a7c20 */ /* 0x000fe20008410000 */
[----:B------:R-:W-:Y:S01]  /*8260*/  I2FP.F32.S32 R30, R48 ;  /* 0x00000030001e7245 */ /* 0x000fe20000201400 */
[----:B---3--:R-:W-:Y:S01]  /*8270*/  VIADD R60, R0, 0x38 ;  /* 0x00000038003c7836 */ /* 0x008fe20000000000 */
[----:B------:R-:W-:Y:S01]  /*8280*/  I2FP.F32.S32 R6, R4 ;  /* 0x0000000400067245 */ /* 0x000fe20000201400 */
[----:B------:R-:W2:Y:S01]  /*8290*/  MUFU.TANH R47, R66 ;  /* 0x00000042002f7308 */ /* 0x000ea20000002400 */
[----:B------:R-:W-:Y:S01]  /*82a0*/  I2FP.F32.S32 R48, R48 ;  /* 0x0000003000307245 */ /* 0x000fe20000201400 */
[C---:B----4-:R-:W-:Y:S01]  /*82b0*/  FFMA.FTZ R75, R90.reuse, R36, R75 ;  /* 0x000000245a4b7223 */ /* 0x050fe2000001004b */
[C---:B------:R-:W-:Y:S01]  /*82c0*/  FFMA.FTZ R51, R90.reuse, R30, R139 ;  /* 0x0000001e5a337223 */ /* 0x040fe2000001008b */
[----:B------:R-:W-:Y:S01]  /*82d0*/  FFMA.FTZ R57, R90, R6, R57 ;  /* 0x000000065a397223 */ /* 0x000fe20000010039 */
[----:B------:R-:W-:-:S02]  /*82e0*/  VIADD R30, R0, 0x30 ;  /* 0x00000030001e7836 */ /* 0x000fc40000000000 */
[----:B-1----:R-:W-:Y:S01]  /*82f0*/  FFMA.FTZ R48, R90, R48, R29 ;  /* 0x000000305a307223 */ /* 0x002fe2000001001d */
[----:B------:R-:W-:Y:S01]  /*8300*/  VIADD R6, R0, 0x31 ;  /* 0x0000003100067836 */ /* 0x000fe20000000000 */
[----:B------:R1:W-:Y:S01]  /*8310*/  MUFU.TANH R71, R52 ;  /* 0x0000003400477308 */ /* 0x0003e20000002400 */
[----:B------:R-:W-:Y:S01]  /*8320*/  FSEL R53, R53, -INF , !P5 ;  /* 0xff80000035357808 */ /* 0x000fe20006800000 */
[----:B------:R-:W-:Y:S01]  /*8330*/  FMUL.FTZ R21, R17, UR13 ;  /* 0x0000000d11157c20 */ /* 0x000fe20008410000 */
[----:B------:R-:W-:Y:S01]  /*8340*/  FSEL R134, R75, -INF , !P3 ;  /* 0xff8000004b867808 */ /* 0x000fe20005800000 */
[----:B------:R-:W-:Y:S01]  /*8350*/  FMUL.FTZ R17, R5, UR13 ;  /* 0x0000000d05117c20 */ /* 0x000fe20008410000 */
[----:B------:R-:W-:Y:S01]  /*8360*/  ISETP.GE.AND P6, PT, R4, R2, PT ;  /* 0x000000020400720c */ /* 0x000fe20003fc6270 */
[----:B------:R-:W-:Y:S01]  /*8370*/  FMUL.FTZ R13, R38, UR13 ;  /* 0x0000000d260d7c20 */ /* 0x000fe20008410000 */
[----:B------:R-:W-:Y:S01]  /*8380*/  I2FP.F32.S32 R36, R30 ;  /* 0x0000001e00247245 */ /* 0x000fe20000201400 */
[----:B------:R3:W-:Y:S01]  /*8390*/  MUFU.TANH R29, R28 ;  /* 0x0000001c001d7308 */ /* 0x0007e20000002400 */
[----:B------:R-:W-:Y:S01]  /*83a0*/  ISETP.GE.AND P5, PT, R30, R2, PT ;  /* 0x000000021e00720c */ /* 0x000fe20003fa6270 */
[----:B------:R-:W-:Y:S01]  /*83b0*/  FMUL.FTZ R32, R32, UR13 ;  /* 0x0000000d20207c20 */ /* 0x000fe20008410000 */
[-C--:B------:R-:W-:Y:S01]  /*83c0*/  ISETP.GE.AND P3, PT, R30, R3.reuse, PT ;  /* 0x000000031e00720c */ /* 0x080fe20003f66270 */
[C---:B------:R-:W-:Y:S01]  /*83d0*/  FFMA.FTZ R31, R90.reuse, R36, R31 ;  /* 0x000000245a1f7223 */ /* 0x040fe2000001001f */
[----:B------:R-:W-:Y:S01]  /*83e0*/  I2FP.F32.S32 R30, R30 ;  /* 0x0000001e001e7245 */ /* 0x000fe20000201400 */
[----:B------:R-:W-:Y:S01]  /*83f0*/  FMUL.FTZ R33, R33, UR13 ;  /* 0x0000000d21217c20 */ /* 0x000fe20008410000 */
[----:B------:R-:W-:Y:S01]  /*8400*/  I2FP.F32.S32 R140, R6 ;  /* 0x00000006008c7245 */ /* 0x000fe20000201400 */
[----:B------:R4:W4:Y:S01]  /*8410*/  MUFU.TANH R69, R61 ;  /* 0x0000003d00457308 */ /* 0x0009220000002400 */
[----:B-1----:R-:W-:Y:S01]  /*8420*/  FSEL R52, R137, -INF , !P4 ;  /* 0xff80000089347808 */ /* 0x002fe20006000000 */
[----:B--2---:R-:W-:Y:S01]  /*8430*/  FFMA.FTZ R30, R90, R30, R47 ;  /* 0x0000001e5a1e7223 */ /* 0x004fe2000001002f */
[-C--:B------:R-:W-:Y:S01]  /*8440*/  ISETP.GE.AND P4, PT, R4, R3.reuse, PT ;  /* 0x000000030400720c */ /* 0x080fe20003f86270 */
[----:B------:R-:W-:Y:S01]  /*8450*/  FFMA.FTZ R140, R90, R140, R67 ;  /* 0x0000008c5a8c7223 */ /* 0x000fe20000010043 */
[----:B------:R-:W-:Y:S01]  /*8460*/  I2FP.F32.S32 R4, R4 ;  /* 0x0000000400047245 */ /* 0x000fe20000201400 */
[----:B------:R-:W-:Y:S01]  /*8470*/  FMUL.FTZ R34, R34, UR13 ;  /* 0x0000000d22227c20 */ /* 0x000fe20008410000 */
[----:B------:R-:W-:Y:S01]  /*8480*/  FSEL R51, R51, -INF , !P2 ;  /* 0xff80000033337808 */ /* 0x000fe20005000000 */
[----:B------:R-:W1:Y:S01]  /*8490*/  MUFU.TANH R5, R62 ;  /* 0x0000003e00057308 */ /* 0x000e620000002400 */
[----:B---3--:R-:W-:Y:S01]  /*84a0*/  I2FP.F32.S32 R28, R6 ;  /* 0x00000006001c7245 */ /* 0x008fe20000201400 */
[----:B------:R-:W-:Y:S01]  /*84b0*/  FFMA.FTZ R4, R90, R4, R15 ;  /* 0x000000045a047223 */ /* 0x000fe2000001000f */
[----:B------:R-:W-:Y:S01]  /*84c0*/  FSEL R48, R48, -INF , !P0 ;  /* 0xff80000030307808 */ /* 0x000fe20004000000 */
[----:B------:R-:W-:Y:S01]  /*84d0*/  FMUL.FTZ R35, R35, UR13 ;  /* 0x0000000d23237c20 */ /* 0x000fe20008410000 */
[----:B------:R-:W-:Y:S01]  /*84e0*/  ISETP.GE.AND P2, PT, R6, R2, PT ;  /* 0x000000020600720c */ /* 0x000fe20003f46270 */
[----:B------:R-:W-:Y:S01]  /*84f0*/  FFMA.FTZ R59, R90, R28, R59 ;  /* 0x0000001c5a3b7223 */ /* 0x000fe2000001003b */
[----:B------:R-:W-:Y:S01]  /*8500*/  I2FP.F32.S32 R28, R60 ;  /* 0x0000003c001c7245 */ /* 0x000fe20000201400 */
[----:B------:R-:W2:Y:S01]  /*8510*/  MUFU.TANH R73, R54 ;  /* 0x0000003600497308 */ /* 0x000ea20000002400 */
[-C--:B------:R-:W-:Y:S01]  /*8520*/  ISETP.GE.AND P0, PT, R6, R3.reuse, PT ;  /* 0x000000030600720c */ /* 0x080fe20003f06270 */
[----:B------:R-:W-:Y:S01]  /*8530*/  VIADD R6, R0, 0x40 ;  /* 0x0000004000067836 */ /* 0x000fe20000000000 */
[----:B------:R-:W-:Y:S01]  /*8540*/  FSEL R47, R57, -INF , !P6 ;  /* 0xff800000392f7808 */ /* 0x000fe20007000000 */
[----:B------:R-:W-:Y:S01]  /*8550*/  FFMA.FTZ R57, R90, R28, R65 ;  /* 0x0000001c5a397223 */ /* 0x000fe20000010041 */
[----:B------:R-:W-:Y:S01]  /*8560*/  FSEL R56, R4, -INF , !P4 ;  /* 0xff80000004387808 */ /* 0x000fe20006000000 */
[----:B------:R-:W-:Y:S01]  /*8570*/  VIADD R28, R0, 0x41 ;  /* 0x00000041001c7836 */ /* 0x000fe20000000000 */
[----:B----4-:R-:W-:Y:S01]  /*8580*/  FSEL R61, R31, -INF , !P5 ;  /* 0xff8000001f3d7808 */ /* 0x010fe20006800000 */
[----:B------:R-:W3:Y:S01]  /*8590*/  MUFU.TANH R55, R55 ;  /* 0x0000003700377308 */ /* 0x000ee20000002400 */
[----:B------:R-:W-:Y:S01]  /*85a0*/  FSEL R74, R30, -INF , !P3 ;  /* 0xff8000001e4a7808 */ /* 0x000fe20005800000 */
[----:B------:R-:W-:Y:S01]  /*85b0*/  FMUL.FTZ R22, R22, UR13 ;  /* 0x0000000d16167c20 */ /* 0x000fe20008410000 */
[----:B------:R-:W-:Y:S01]  /*85c0*/  I2FP.F32.S32 R4, R138 ;  /* 0x0000008a00047245 */ /* 0x000fe20000201400 */
[----:B------:R-:W-:Y:S01]  /*85d0*/  FMUL.FTZ R23, R23, UR13 ;  /* 0x0000000d17177c20 */ /* 0x000fe20008410000 */
[C---:B------:R-:W-:Y:S01]  /*85e0*/  ISETP.GE.AND P5, PT, R138.reuse, R2, PT ;  /* 0x000000028a00720c */ /* 0x040fe20003fa6270 */
[----:B------:R-:W-:Y:S01]  /*85f0*/  FMUL.FTZ R19, R19, UR13 ;  /* 0x0000000d13137c20 */ /* 0x000fe20008410000 */
[-C--:B------:R-:W-:Y:S01]  /*8600*/  ISETP.GE.AND P3, PT, R138, R3.reuse, PT ;  /* 0x000000038a00720c */ /* 0x080fe20003f66270 */
[----:B------:R-:W-:Y:S01]  /*8610*/  MUFU.TANH R67, R44 ;  /* 0x0000002c00437308 */ /* 0x000fe20000002400 */
[----:B------:R-:W-:Y:S01]  /*8620*/  I2FP.F32.S32 R138, R138 ;  /* 0x0000008a008a7245 */ /* 0x000fe20000201400 */
[----:B------:R-:W-:Y:S01]  /*8630*/  FFMA.FTZ R69, R90, R4, R69 ;  /* 0x000000045a457223 */ /* 0x000fe20000010045 */
[----:B------:R-:W-:Y:S01]  /*8640*/  ISETP.GE.AND P6, PT, R60, R2, PT ;  /* 0x000000023c00720c */ /* 0x000fe20003fc6270 */
[----:B------:R-:W-:Y:S01]  /*8650*/  VIADD R4, R0, 0x48 ;  /* 0x0000004800047836 */ /* 0x000fe20000000000 */
[----:B------:R-:W-:Y:S01]  /*8660*/  ISETP.GE.AND P4, PT, R60, R3, PT ;  /* 0x000000033c00720c */ /* 0x000fe20003f86270 */
[----:B------:R-:W-:Y:S01]  /*8670*/  FFMA.FTZ R138, R90, R138, R63 ;  /* 0x0000008a5a8a7223 */ /* 0x000fe2000001003f */
[----:B------:R-:W-:Y:S01]  /*8680*/  FSEL R59, R59, -INF , !P2 ;  /* 0xff8000003b3b7808 */ /* 0x000fe20005000000 */
[----:B------:R-:W4:Y:S01]  /*8690*/  MUFU.TANH R15, R46 ;  /* 0x0000002e000f7308 */ /* 0x000f220000002400 */
[----:B------:R-:W-:Y:S01]  /*86a0*/  FSEL R140, R140, -INF , !P0 ;  /* 0xff8000008c8c7808 */ /* 0x000fe20004000000 */
[----:B------:R-:W-:Y:S01]  /*86b0*/  FMUL.FTZ R7, R7, UR13 ;  /* 0x0000000d07077c20 */ /* 0x000fe20008410000 */
[----:B------:R-:W-:Y:S01]  /*86c0*/  I2FP.F32.S32 R60, R60 ;  /* 0x0000003c003c7245 */ /* 0x000fe20000201400 */
[----:B------:R-:W-:Y:S01]  /*86d0*/  VIADD R80, R85, 0x1400 ;  /* 0x0000140055507836 */ /* 0x000fe20000000000 */
[----:B------:R-:W-:-:S02]  /*86e0*/  I2FP.F32.S32 R30, R6 ;  /* 0x00000006001e7245 */ /* 0x000fc40000201400 */
[C---:B------:R-:W-:Y:S01]  /*86f0*/  ISETP.GE.AND P2, PT, R6.reuse, R2, PT ;  /* 0x000000020600720c */ /* 0x040fe20003f46270 */
[----:B------:R-:W4:Y:S01]  /*8700*/  MUFU.TANH R45, R45 ;  /* 0x0000002d002d7308 */ /* 0x000f220000002400 */
[----:B------:R-:W-:Y:S01]  /*8710*/  ISETP.GE.AND P0, PT, R6, R3, PT ;  /* 0x000000030600720c */ /* 0x000fe20003f06270 */
[C---:B-1----:R-:W-:Y:S01]  /*8720*/  FFMA.FTZ R60, R90.reuse, R60, R5 ;  /* 0x0000003c5a3c7223 */ /* 0x042fe20000010005 */
[----:B------:R-:W-:Y:S01]  /*8730*/  I2FP.F32.S32 R68, R6 ;  /* 0x0000000600447245 */ /* 0x000fe20000201400 */
[C---:B------:R-:W-:Y:S01]  /*8740*/  FFMA.FTZ R71, R90.reuse, R30, R71 ;  /* 0x0000001e5a477223 */ /* 0x040fe20000010047 */
[-C--:B------:R-:W-:Y:S02]  /*8750*/  I2FP.F32.S32 R6, R28.reuse ;  /* 0x0000001c00067245 */ /* 0x080fe40000201400 */
[----:B------:R-:W-:Y:S01]  /*8760*/  I2FP.F32.S32 R64, R28 ;  /* 0x0000001c00407245 */ /* 0x000fe20000201400 */
[----:B------:R1:W1:Y:S01]  /*8770*/  MUFU.TANH R63, R14 ;  /* 0x0000000e003f7308 */ /* 0x0002620000002400 */
[C---:B--2---:R-:W-:Y:S01]  /*8780*/  FFMA.FTZ R68, R90.reuse, R68, R73 ;  /* 0x000000445a447223 */ /* 0x044fe20000010049 */
[----:B------:R-:W-:Y:S01]  /*8790*/  FFMA.FTZ R29, R90, R6, R29 ;  /* 0x000000065a1d7223 */ /* 0x000fe2000001001d */
[----:B------:R-:W-:Y:S01]  /*87a0*/  VIADD R6, R0, 0x49 ;  /* 0x0000004900067836 */ /* 0x000fe20000000000 */
[----:B------:R-:W-:Y:S01]  /*87b0*/  I2FP.F32.S32 R62, R4 ;  /* 0x00000004003e7245 */ /* 0x000fe20000201400 */
[----:B---3--:R-:W-:Y:S01]  /*87c0*/  FFMA.FTZ R64, R90, R64, R55 ;  /* 0x000000405a407223 */ /* 0x008fe20000010037 */
[----:B------:R-:W-:-:S02]  /*87d0*/  FSEL R55, R69, -INF , !P5 ;  /* 0xff80000045377808 */ /* 0x000fc40006800000 */
[----:B------:R-:W2:Y:S01]  /*87e0*/  MUFU.TANH R5, R40 ;  /* 0x0000002800057308 */ /* 0x000ea20000002400 */
[----:B------:R-:W-:Y:S01]  /*87f0*/  FSEL R138, R138, -INF , !P3 ;  /* 0xff8000008a8a7808 */ /* 0x000fe20005800000 */
[----:B----4-:R-:W-:Y:S01]  /*8800*/  FFMA.FTZ R62, R90, R62, R15 ;  /* 0x0000003e5a3e7223 */ /* 0x010fe2000001000f */
[----:B------:R-:W-:Y:S01]  /*8810*/  FSEL R57, R57, -INF , !P6 ;  /* 0xff80000039397808 */ /* 0x000fe20007000000 */
[----:B------:R-:W-:Y:S01]  /*8820*/  VIADD R15, R0, 0x1 ;  /* 0x00000001000f7836 */ /* 0x000fe20000000000 */
[----:B------:R-:W-:Y:S02]  /*8830*/  FSEL R60, R60, -INF , !P4 ;  /* 0xff8000003c3c7808 */ /* 0x000fe40006000000 */
[C---:B------:R-:W-:Y:S01]  /*8840*/  ISETP.GE.AND P5, PT, R4.reuse, R2, PT ;  /* 0x000000020400720c */ /* 0x040fe20003fa6270 */
[----:B------:R-:W3:Y:S01]  /*8850*/  MUFU.TANH R41, R41 ;  /* 0x0000002900297308 */ /* 0x000ee20000002400 */
[----:B-1----:R-:W-:Y:S02]  /*8860*/  I2FP.F32.S32 R14, R4 ;  /* 0x00000004000e7245 */ /* 0x002fe40000201400 */
[----:B------:R-:W-:-:S02]  /*8870*/  ISETP.GE.AND P3, PT, R4, R3, PT ;  /* 0x000000030400720c */ /* 0x000fc40003f66270 */
[----:B------:R-:W-:Y:S01]  /*8880*/  FSEL R71, R71, -INF , !P2 ;  /* 0xff80000047477808 */ /* 0x000fe20005000000 */
[----:B------:R-:W-:Y:S01]  /*8890*/  FFMA.FTZ R67, R90, R14, R67 ;  /* 0x0000000e5a437223 */ /* 0x000fe20000010043 */
[----:B------:R-:W-:Y:S01]  /*88a0*/  FSEL R68, R68, -INF , !P0 ;  /* 0xff80000044447808 */ /* 0x000fe20004000000 */
[----:B------:R-:W1:Y:S01]  /*88b0*/  MUFU.TANH R31, R42 ;  /* 0x0000002a001f7308 */ /* 0x000e620000002400 */
[C---:B------:R-:W-:Y:S02]  /*88c0*/  ISETP.GE.AND P6, PT, R28.reuse, R2, PT ;  /* 0x000000021c00720c */ /* 0x040fe40003fc6270 */
[-C--:B------:R-:W-:Y:S01]  /*88d0*/  ISETP.GE.AND P4, PT, R28, R3.reuse, PT ;  /* 0x000000031c00720c */ /* 0x080fe20003f86270 */
[----:B------:R-:W-:Y:S01]  /*88e0*/  VIADD R28, R0, 0x51 ;  /* 0x00000051001c7836 */ /* 0x000fe20000000000 */
[----:B------:R-:W-:Y:S02]  /*88f0*/  I2FP.F32.S32 R4, R6 ;  /* 0x0000000600047245 */ /* 0x000fe40000201400 */
[C---:B------:R-:W-:Y:S01]  /*8900*/  ISETP.GE.AND P2, PT, R6.reuse, R2, PT ;  /* 0x000000020600720c */ /* 0x040fe20003f46270 */
[----:B------:R-:W4:Y:S01]  /*8910*/  MUFU.TANH R43, R43 ;  /* 0x0000002b002b7308 */ /* 0x000f220000002400 */
[----:B------:R-:W-:Y:S01]  /*8920*/  ISETP.GE.AND P0, PT, R6, R3, PT ;  /* 0x000000030600720c */ /* 0x000fe20003f06270 */
[----:B------:R-:W-:Y:S01]  /*8930*/  FFMA.FTZ R45, R90, R4, R45 ;  /* 0x000000045a2d7223 */ /* 0x000fe2000001002d */
[----:B------:R-:W-:Y:S01]  /*8940*/  I2FP.F32.S32 R58, R6 ;  /* 0x00000006003a7245 */ /* 0x000fe20000201400 */
[----:B------:R-:W-:Y:S01]  /*8950*/  VIADD R6, R0, 0x50 ;  /* 0x0000005000067836 */ /* 0x000fe20000000000 */
[----:B------:R-:W-:-:S02]  /*8960*/  FSEL R69, R29, -INF , !P6 ;  /* 0xff8000001d457808 */ /* 0x000fc40007000000 */
[----:B------:R-:W-:Y:S01]  /*8970*/  FSEL R64, R64, -INF , !P4 ;  /* 0xff80000040407808 */ /* 0x000fe20006000000 */
[----:B------:R-:W-:Y:S01]  /*8980*/  MUFU.TANH R27, R27 ;  /* 0x0000001b001b7308 */ /* 0x000fe20000002400 */
[----:B------:R-:W-:Y:S01]  /*8990*/  I2FP.F32.S32 R4, R6 ;  /* 0x0000000600047245 */ /* 0x000fe20000201400 */
[----:B------:R-:W-:Y:S01]  /*89a0*/  FFMA.FTZ R58, R90, R58, R63 ;  /* 0x0000003a5a3a7223 */ /* 0x000fe2000001003f */
[C---:B------:R-:W-:Y:S02]  /*89b0*/  ISETP.GE.AND P6, PT, R6.reuse, R2, PT ;  /* 0x000000020600720c */ /* 0x040fe40003fc6270 */
[----:B------:R-:W-:Y:S01]  /*89c0*/  ISETP.GE.AND P4, PT, R6, R3, PT ;  /* 0x000000030600720c */ /* 0x000fe20003f86270 */
[----:B--2---:R-:W-:Y:S01]  /*89d0*/  FFMA.FTZ R4, R90, R4, R5 ;  /* 0x000000045a047223 */ /* 0x004fe20000010005 */
[----:B------:R-:W-:Y:S01]  /*89e0*/  I2FP.F32.S32 R14, R28 ;  /* 0x0000001c000e7245 */ /* 0x000fe20000201400 */
[----:B------:R-:W2:Y:S01]  /*89f0*/  MUFU.TANH R95, R95 ;  /* 0x0000005f005f7308 */ /* 0x000ea20000002400 */
[----:B------:R-:W-:-:S02]  /*8a00*/  FSEL R67, R67, -INF , !P5 ;  /* 0xff80000043437808 */ /* 0x000fc40006800000 */
[----:B------:R-:W-:Y:S01]  /*8a10*/  FSEL R62, R62, -INF , !P3 ;  /* 0xff8000003e3e7808 */ /* 0x000fe20005800000 */
[----:B---3--:R-:W-:Y:S01]  /*8a20*/  FFMA.FTZ R41, R90, R14, R41 ;  /* 0x0000000e5a297223 */ /* 0x008fe20000010029 */
[----:B------:R-:W-:Y:S02]  /*8a30*/  I2FP.F32.S32 R6, R6 ;  /* 0x0000000600067245 */ /* 0x000fe40000201400 */
[C---:B------:R-:W-:Y:S01]  /*8a40*/  ISETP.GE.AND P5, PT, R28.reuse, R2, PT ;  /* 0x000000021c00720c */ /* 0x040fe20003fa6270 */
[----:B------:R-:W3:Y:S01]  /*8a50*/  MUFU.TANH R25, R25 ;  /* 0x0000001900197308 */ /* 0x000ee20000002400 */
[----:B------:R-:W-:Y:S01]  /*8a60*/  ISETP.GE.AND P3, PT, R28, R3, PT ;  /* 0x000000031c00720c */ /* 0x000fe20003f66270 */
[----:B-1----:R-:W-:Y:S01]  /*8a70*/  FFMA.FTZ R6, R90, R6, R31 ;  /* 0x000000065a067223 */ /* 0x002fe2000001001f */
[----:B------:R-:W-:Y:S01]  /*8a80*/  I2FP.F32.S32 R30, R15 ;  /* 0x0000000f001e7245 */ /* 0x000fe20000201400 */
[----:B------:R-:W-:Y:S01]  /*8a90*/  VIADD R31, R0, 0x8 ;  /* 0x00000008001f7836 */ /* 0x000fe20000000000 */
[----:B------:R-:W-:-:S02]  /*8aa0*/  I2FP.F32.S32 R28, R28 ;  /* 0x0000001c001c7245 */ /* 0x000fc40000201400 */
[----:B------:R-:W-:Y:S01]  /*8ab0*/  FSEL R63, R45, -INF , !P2 ;  /* 0xff8000002d3f7808 */ /* 0x000fe20005000000 */
[----:B------:R-:W1:Y:S01]  /*8ac0*/  MUFU.TANH R91, R91 ;  /* 0x0000005b005b7308 */ /* 0x000e620000002400 */
[----:B------:R-:W-:Y:S01]  /*8ad0*/  FSEL R58, R58, -INF , !P0 ;  /* 0xff8000003a3a7808 */ /* 0x000fe20004000000 */
[CC--:B------:R-:W-:Y:S01]  /*8ae0*/  FFMA.FTZ R5, R90.reuse, R30.reuse, R79 ;  /* 0x0000001e5a057223 */ /* 0x0c0fe2000001004f */
[C---:B------:R-:W-:Y:S01]  /*8af0*/  FFMA.FTZ R14, R90.reuse, R30, R89 ;  /* 0x0000001e5a0e7223 */ /* 0x040fe20000010059 */
[C---:B------:R-:W-:Y:S01]  /*8b00*/  ISETP.GE.AND P2, PT, R15.reuse, R2, PT ;  /* 0x000000020f00720c */ /* 0x040fe20003f46270 */
[----:B----4-:R-:W-:Y:S01]  /*8b10*/  FFMA.FTZ R28, R90, R28, R43 ;  /* 0x0000001c5a1c7223 */ /* 0x010fe2000001002b */
[----:B------:R-:W-:Y:S01]  /*8b20*/  ISETP.GE.AND P0, PT, R15, R3, PT ;  /* 0x000000030f00720c */ /* 0x000fe20003f06270 */
[C---:B------:R-:W-:Y:S01]  /*8b30*/  VIADD R30, R0.reuse, 0x9 ;  /* 0x00000009001e7836 */ /* 0x040fe20000000000 */
[----:B------:R-:W4:Y:S01]  /*8b40*/  MUFU.TANH R105, R96 ;  /* 0x0000006000697308 */ /* 0x000f220000002400 */
[----:B------:R-:W-:Y:S01]  /*8b50*/  VIADD R15, R0, 0x10 ;  /* 0x00000010000f7836 */ /* 0x000fe20000000000 */
[----:B------:R-:W-:-:S02]  /*8b60*/  FSEL R38, R6, -INF , !P4 ;  /* 0xff80000006267808 */ /* 0x000fc40006000000 */
[----:B------:R-:W-:Y:S02]  /*8b70*/  FSEL R43, R4, -INF , !P6 ;  /* 0xff800000042b7808 */ /* 0x000fe40007000000 */
[----:B------:R-:W-:Y:S02]  /*8b80*/  FSEL R36, R28, -INF , !P3 ;  /* 0xff8000001c247808 */ /* 0x000fe40005800000 */
[----:B------:R-:W4:Y:S01]  /*8b90*/  MUFU.TANH R107, R98 ;  /* 0x00000062006b7308 */ /* 0x000f220000002400 */
[----:B------:R-:W-:Y:S02]  /*8ba0*/  I2FP.F32.S32 R6, R30 ;  /* 0x0000001e00067245 */ /* 0x000fe40000201400 */
[----:B------:R-:W-:Y:S02]  /*8bb0*/  I2FP.F32.S32 R4, R31 ;  /* 0x0000001f00047245 */ /* 0x000fe40000201400 */
[----:B------:R-:W-:Y:S01]  /*8bc0*/  I2FP.F32.S32 R28, R15 ;  /* 0x0000000f001c7245 */ /* 0x000fe20000201400 */
[C---:B--2---:R-:W-:Y:S01]  /*8bd0*/  FFMA.FTZ R95, R90.reuse, R6, R95 ;  /* 0x000000065a5f7223 */ /* 0x044fe2000001005f */
[C---:B------:R-:W-:Y:S01]  /*8be0*/  ISETP.GE.AND P6, PT, R31.reuse, R2, PT ;  /* 0x000000021f00720c */ /* 0x040fe20003fc6270 */
[----:B------:R-:W2:Y:S01]  /*8bf0*/  MUFU.TANH R97, R97 ;  /* 0x0000006100617308 */ /* 0x000ea20000002400 */
[-C--:B------:R-:W-:Y:S01]  /*8c00*/  ISETP.GE.AND P4, PT, R31, R3.reuse, PT ;  /* 0x000000031f00720c */ /* 0x080fe20003f86270 */
[C---:B------:R-:W-:Y:S01]  /*8c10*/  FFMA.FTZ R31, R90.reuse, R6, R27 ;  /* 0x000000065a1f7223 */ /* 0x040fe2000001001b */
[----:B------:R-:W-:Y:S01]  /*8c20*/  FSEL R5, R5, -INF , !P2 ;  /* 0xff80000005057808 */ /* 0x000fe20005000000 */
[-C--:B---3--:R-:W-:Y:S01]  /*8c30*/  FFMA.FTZ R45, R90, R4.reuse, R25 ;  /* 0x000000045a2d7223 */ /* 0x088fe20000010019 */
[----:B------:R-:W-:Y:S01]  /*8c40*/  FSEL R14, R14, -INF , !P0 ;  /* 0xff8000000e0e7808 */ /* 0x000fe20004000000 */
[C---:B-1----:R-:W-:Y:S01]  /*8c50*/  FFMA.FTZ R40, R90.reuse, R4, R91 ;  /* 0x000000045a287223 */ /* 0x042fe2000001005b */
[C---:B------:R-:W-:Y:S01]  /*8c60*/  ISETP.GE.AND P2, PT, R15.reuse, R2, PT ;  /* 0x000000020f00720c */ /* 0x040fe20003f46270 */
[----:B------:R-:W1:Y:S01]  /*8c70*/  MUFU.TANH R99, R99 ;  /* 0x0000006300637308 */ /* 0x000e620000002400 */
[-C--:B------:R-:W-:Y:S01]  /*8c80*/  ISETP.GE.AND P0, PT, R15, R3.reuse, PT ;  /* 0x000000030f00720c */ /* 0x080fe20003f06270 */
[CC--:B----4-:R-:W-:Y:S01]  /*8c90*/  FFMA.FTZ R15, R90.reuse, R28.reuse, R105 ;  /* 0x0000001c5a0f7223 */ /* 0x0d0fe20000010069 */
[----:B------:R-:W-:Y:S01]  /*8ca0*/  FSEL R41, R41, -INF , !P5 ;  /* 0xff80000029297808 */ /* 0x000fe20006800000 */
[----:B------:R-:W-:Y:S01]  /*8cb0*/  FFMA.FTZ R6, R90, R28, R107 ;  /* 0x0000001c5a067223 */ /* 0x000fe2000001006b */
[----:B------:R-:W-:Y:S01]  /*8cc0*/  ISETP.GE.AND P5, PT, R30, R2, PT ;  /* 0x000000021e00720c */ /* 0x000fe20003fa6270 */
[----:B------:R-:W-:Y:S01]  /*8cd0*/  VIADD R28, R0, 0x11 ;  /* 0x00000011001c7836 */ /* 0x000fe20000000000 */
[----:B------:R-:W-:Y:S01]  /*8ce0*/  ISETP.GE.AND P3, PT, R30, R3, PT ;  /* 0x000000031e00720c */ /* 0x000fe20003f66270 */
[----:B------:R-:W-:Y:S01]  /*8cf0*/  MUFU.TANH R125, R125 ;  /* 0x0000007d007d7308 */ /* 0x000fe20000002400 */
[C---:B------:R-:W-:Y:S01]  /*8d00*/  VIADD R30, R0.reuse, 0x18 ;  /* 0x00000018001e7836 */ /* 0x040fe20000000000 */
[----:B------:R-:W-:Y:S01]  /*8d10*/  FSEL R45, R45, -INF , !P6 ;  /* 0xff8000002d2d7808 */ /* 0x000fe20007000000 */
[----:B------:R-:W-:Y:S01]  /*8d20*/  VIADD R4, R0, 0x19 ;  /* 0x0000001900047836 */ /* 0x000fe20000000000 */
[----:B------:R-:W-:-:S02]  /*8d30*/  FSEL R40, R40, -INF , !P4 ;  /* 0xff80000028287808 */ /* 0x000fc40006000000 */
[C---:B------:R-:W-:Y:S02]  /*8d40*/  ISETP.GE.AND P6, PT, R28.reuse, R2, PT ;  /* 0x000000021c00720c */ /* 0x040fe40003fc6270 */
[----:B------:R-:W-:Y:S01]  /*8d50*/  MUFU.TANH R101, R101 ;  /* 0x0000006500657308 */ /* 0x000fe20000002400 */
[-C--:B------:R-:W-:Y:S02]  /*8d60*/  ISETP.GE.AND P4, PT, R28, R3.reuse, PT ;  /* 0x000000031c00720c */ /* 0x080fe40003f86270 */
[----:B------:R-:W-:Y:S02]  /*8d70*/  FSEL R31, R31, -INF , !P5 ;  /* 0xff8000001f1f7808 */ /* 0x000fe40006800000 */
[----:B------:R-:W-:Y:S02]  /*8d80*/  I2FP.F32.S32 R28, R28 ;  /* 0x0000001c001c7245 */ /* 0x000fe40000201400 */
[----:B------:R-:W-:Y:S01]  /*8d90*/  ISETP.GE.AND P5, PT, R30, R2, PT ;  /* 0x000000021e00720c */ /* 0x000fe20003fa6270 */
[----:B------:R-:W3:Y:S01]  /*8da0*/  MUFU.TANH R127, R127 ;  /* 0x0000007f007f7308 */ /* 0x000ee20000002400 */
[----:B------:R-:W-:Y:S01]  /*8db0*/  FSEL R15, R15, -INF , !P2 ;  /* 0xff8000000f0f7808 */ /* 0x000fe20005000000 */
[-C--:B--2---:R-:W-:Y:S01]  /*8dc0*/  FFMA.FTZ R91, R90, R28.reuse, R97 ;  /* 0x0000001c5a5b7223 */ /* 0x084fe20000010061 */
[----:B------:R-:W-:Y:S01]  /*8dd0*/  FSEL R6, R6, -INF , !P0 ;  /* 0xff80000006067808 */ /* 0x000fe20004000000 */
[----:B-1----:R-:W-:Y:S01]  /*8de0*/  FFMA.FTZ R44, R90, R28, R99 ;  /* 0x0000001c5a2c7223 */ /* 0x002fe20000010063 */
[----:B------:R-:W-:Y:S01]  /*8df0*/  ISETP.GE.AND P2, PT, R4, R2, PT ;  /* 0x000000020400720c */ /* 0x000fe20003f46270 */
[----:B------:R-:W-:Y:S01]  /*8e00*/  VIADD R28, R0, 0x59 ;  /* 0x00000059001c7836 */ /* 0x000fe20000000000 */
[----:B------:R-:W-:Y:S01]  /*8e10*/  ISETP.GE.AND P0, PT, R4, R3, PT ;  /* 0x000000030400720c */ /* 0x000fe20003f06270 */
[----:B------:R-:W1:Y:S01]  /*8e20*/  MUFU.TANH R103, R103 ;  /* 0x0000006700677308 */ /* 0x000e620000002400 */
[----:B------:R-:W-:-:S02]  /*8e30*/  I2FP.F32.S32 R4, R4 ;  /* 0x0000000400047245 */ /* 0x000fc40000201400 */
[----:B------:R-:W-:Y:S02]  /*8e40*/  FSEL R91, R91, -INF , !P6 ;  /* 0xff8000005b5b7808 */ /* 0x000fe40007000000 */
[----:B------:R-:W-:Y:S02]  /*8e50*/  FSEL R44, R44, -INF , !P4 ;  /* 0xff8000002c2c7808 */ /* 0x000fe40006000000 */
[----:B------:R-:W-:Y:S01]  /*8e60*/  ISETP.GE.AND P6, PT, R28, R2, PT ;  /* 0x000000021c00720c */ /* 0x000fe20003fc6270 */
[----:B------:R2:W-:Y:S01]  /*8e70*/  MUFU.TANH R25, R12 ;  /* 0x0000000c00197308 */ /* 0x0005e20000002400 */
[----:B---3--:R-:W-:Y:S01]  /*8e80*/  FFMA.FTZ R73, R90, R4, R127 ;  /* 0x000000045a497223 */ /* 0x008fe2000001007f */
[----:B------:R-:W-:Y:S02]  /*8e90*/  ISETP.GE.AND P4, PT, R28, R3, PT ;  /* 0x000000031c00720c */ /* 0x000fe40003f86270 */
[----:B------:R-:W-:Y:S02]  /*8ea0*/  I2FP.F32.S32 R28, R28 ;  /* 0x0000001c001c7245 */ /* 0x000fe40000201400 */
[----:B------:R-:W-:-:S02]  /*8eb0*/  FSEL R73, R73, -INF , !P2 ;  /* 0xff80000049497808 */ /* 0x000fc40005000000 */
[----:B------:R-:W3:Y:S01]  /*8ec0*/  MUFU.TANH R37, R37 ;  /* 0x0000002500257308 */ /* 0x000ee20000002400 */
[----:B-1----:R-:W-:-:S05]  /*8ed0*/  FFMA.FTZ R54, R90, R4, R103 ;  /* 0x000000045a367223 */ /* 0x002fca0000010067 */
[----:B------:R-:W-:Y:S02]  /*8ee0*/  FSEL R54, R54, -INF , !P0 ;  /* 0xff80000036367808 */ /* 0x000fe40004000000 */
[----:B------:R-:W1:Y:S01]  /*8ef0*/  MUFU.TANH R39, R39 ;  /* 0x0000002700277308 */ /* 0x000e620000002400 */
[----:B--2---:R-:W-:Y:S02]  /*8f00*/  FSEL R12, R95, -INF , !P3 ;  /* 0xff8000005f0c7808 */ /* 0x004fe40005800000 */
[----:B------:R-:W-:Y:S02]  /*8f10*/  ISETP.GE.AND P3, PT, R30, R3, PT ;  /* 0x000000031e00720c */ /* 0x000fe40003f66270 */
[----:B------:R-:W-:-:S03]  /*8f20*/  I2FP.F32.S32 R30, R30 ;  /* 0x0000001e001e7245 */ /* 0x000fc60000201400 */
[----:B------:R2:W4:Y:S01]  /*8f30*/  MUFU.TANH R29, R32 ;  /* 0x00000020001d7308 */ /* 0x0005220000002400 */
[C---:B---3--:R-:W-:Y:S01]  /*8f40*/  FFMA.FTZ R37, R90.reuse, R28, R37 ;  /* 0x0000001c5a257223 */ /* 0x048fe20000010025 */
[CC--:B------:R-:W-:Y:S01]  /*8f50*/  FFMA.FTZ R89, R90.reuse, R30.reuse, R125 ;  /* 0x0000001e5a597223 */ /* 0x0c0fe2000001007d */
[----:B------:R-:W-:-:S03]  /*8f60*/  FFMA.FTZ R101, R90, R30, R101 ;  /* 0x0000001e5a657223 */ /* 0x000fc60000010065 */
[----:B------:R-:W-:Y:S02]  /*8f70*/  FSEL R37, R37, -INF , !P6 ;  /* 0xff80000025257808 */ /* 0x000fe40007000000 */
[----:B------:R-:W3:Y:S01]  /*8f80*/  MUFU.TANH R65, R34 ;  /* 0x0000002200417308 */ /* 0x000ee20000002400 */
[----:B------:R-:W-:Y:S01]  /*8f90*/  FSEL R89, R89, -INF , !P5 ;  /* 0xff80000059597808 */ /* 0x000fe20006800000 */
[----:B-1----:R-:W-:Y:S01]  /*8fa0*/  FFMA.FTZ R30, R90, R28, R39 ;  /* 0x0000001c5a1e7223 */ /* 0x002fe20000010027 */
[----:B------:R-:W-:-:S04]  /*8fb0*/  FSEL R4, R101, -INF , !P3 ;  /* 0xff80000065047808 */ /* 0x000fc80005800000 */
[----:B------:R-:W-:Y:S01]  /*8fc0*/  FSEL R30, R30, -INF , !P4 ;  /* 0xff8000001e1e7808 */ /* 0x000fe20006000000 */
[----:B------:R-:W1:Y:S01]  /*8fd0*/  MUFU.TANH R33, R33 ;  /* 0x0000002100217308 */ /* 0x000e620000002400 */
[----:B--2---:R-:W-:-:S05]  /*8fe0*/  VIADD R32, R0, 0x68 ;  /* 0x0000006800207836 */ /* 0x004fca0000000000 */
[C---:B------:R-:W-:Y:S02]  /*8ff0*/  ISETP.GE.AND P6, PT, R32.reuse, R2, PT ;  /* 0x000000022000720c */ /* 0x040fe40003fc6270 */
[----:B------:R-:W2:Y:S01]  /*9000*/  MUFU.TANH R35, R35 ;  /* 0x0000002300237308 */ /* 0x000ea20000002400 */
[----:B------:R-:W-:-:S07]  /*9010*/  ISETP.GE.AND P4, PT, R32, R3, PT ;  /* 0x000000032000720c */ /* 0x000fce0003f86270 */
[----:B------:R4:W2:Y:S08]  /*9020*/  MUFU.TANH R27, R26 ;  /* 0x0000001a001b7308 */ /* 0x0008b00000002400 */
[----:B------:R3:W-:Y:S08]  /*9030*/  MUFU.TANH R75, R22 ;  /* 0x00000016004b7308 */ /* 0x0007f00000002400 */
[----:B------:R-:W2:Y:S01]  /*9040*/  MUFU.TANH R23, R23 ;  /* 0x0000001700177308 */ /* 0x000ea20000002400 */
[----:B----4-:R-:W-:-:S05]  /*9050*/  VIADD R26, R0, 0x60 ;  /* 0x00000060001a7836 */ /* 0x010fca0000000000 */
[C---:B------:R-:W-:Y:S02]  /*9060*/  ISETP.GE.AND P5, PT, R26.reuse, R2, PT ;  /* 0x000000021a00720c */ /* 0x040fe40003fa6270 */
[-C--:B------:R-:W-:Y:S01]  /*9070*/  ISETP.GE.AND P3, PT, R26, R3.reuse, PT ;  /* 0x000000031a00720c */ /* 0x080fe20003f66270 */
[----:B---3--:R-:W-:Y:S01]  /*9080*/  VIADD R22, R0, 0x61 ;  /* 0x0000006100167836 */ /* 0x008fe20000000000 */
[----:B------:R-:W-:Y:S01]  /*9090*/  I2FP.F32.S32 R26, R26 ;  /* 0x0000001a001a7245 */ /* 0x000fe20000201400 */
[----:B------:R3:W4:Y:S03]  /*90a0*/  MUFU.TANH R79, R24 ;  /* 0x00000018004f7308 */ /* 0x0007260000002400 */
[----:B------:R-:W-:Y:S01]  /*90b0*/  ISETP.GE.AND P2, PT, R22, R2, PT ;  /* 0x000000021600720c */ /* 0x000fe20003f46270 */
[-C--:B------:R-:W-:Y:S01]  /*90c0*/  FFMA.FTZ R29, R90, R26.reuse, R29 ;  /* 0x0000001a5a1d7223 */ /* 0x080fe2000001001d */
[----:B------:R-:W-:Y:S01]  /*90d0*/  ISETP.GE.AND P0, PT, R22, R3, PT ;  /* 0x000000031600720c */ /* 0x000fe20003f06270 */
[----:B------:R-:W-:Y:S01]  /*90e0*/  FFMA.FTZ R28, R90, R26, R65 ;  /* 0x0000001a5a1c7223 */ /* 0x000fe20000010041 */
[----:B------:R-:W-:Y:S01]  /*90f0*/  I2FP.F32.S32 R22, R22 ;  /* 0x0000001600167245 */ /* 0x000fe20000201400 */
[----:B------:R4:W4:Y:S03]  /*9100*/  MUFU.TANH R81, R20 ;  /* 0x0000001400517308 */ /* 0x0009260000002400 */
[----:B------:R-:W-:Y:S01]  /*9110*/  FSEL R28, R28, -INF , !P3 ;  /* 0xff8000001c1c7808 */ /* 0x000fe20005800000 */
[CC--:B-1----:R-:W-:Y:S01]  /*9120*/  FFMA.FTZ R33, R90.reuse, R22.reuse, R33 ;  /* 0x000000165a217223 */ /* 0x0c2fe20000010021 */
[----:B--2---:R-:W-:Y:S01]  /*9130*/  FFMA.FTZ R26, R90, R22, R35 ;  /* 0x000000165a1a7223 */ /* 0x004fe20000010023 */
[C---:B------:R-:W-:Y:S01]  /*9140*/  VIADD R22, R0.reuse, 0x70 ;  /* 0x0000007000167836 */ /* 0x040fe20000000000 */
[----:B------:R-:W-:Y:S01]  /*9150*/  FSEL R35, R29, -INF , !P5 ;  /* 0xff8000001d237808 */ /* 0x000fe20006800000 */
[----:B------:R-:W-:Y:S01]  /*9160*/  MUFU.TANH R17, R17 ;  /* 0x0000001100117308 */ /* 0x000fe20000002400 */
[----:B---3--:R-:W-:Y:S01]  /*9170*/  VIADD R24, R0, 0x69 ;  /* 0x0000006900187836 */ /* 0x008fe20000000000 */
[----:B------:R-:W-:-:S02]  /*9180*/  FSEL R33, R33, -INF , !P2 ;  /* 0xff80000021217808 */ /* 0x000fc40005000000 */
[----:B------:R-:W-:Y:S02]  /*9190*/  FSEL R26, R26, -INF , !P0 ;  /* 0xff8000001a1a7808 */ /* 0x000fe40004000000 */
[C---:B------:R-:W-:Y:S02]  /*91a0*/  ISETP.GE.AND P5, PT, R24.reuse, R2, PT ;  /* 0x000000021800720c */ /* 0x040fe40003fa6270 */
[-C--:B------:R-:W-:Y:S01]  /*91b0*/  ISETP.GE.AND P3, PT, R24, R3.reuse, PT ;  /* 0x000000031800720c */ /* 0x080fe20003f66270 */
[----:B------:R-:W1:Y:S01]  /*91c0*/  MUFU.TANH R21, R21 ;  /* 0x0000001500157308 */ /* 0x000e620000002400 */
[----:B------:R-:W-:Y:S02]  /*91d0*/  I2FP.F32.S32 R24, R24 ;  /* 0x0000001800187245 */ /* 0x000fe40000201400 */
[----:B----4-:R-:W-:Y:S01]  /*91e0*/  I2FP.F32.S32 R20, R32 ;  /* 0x0000002000147245 */ /* 0x010fe20000201400 */
[----:B------:R-:W-:Y:S01]  /*91f0*/  VIADD R32, R0, 0x71 ;  /* 0x0000007100207836 */ /* 0x000fe20000000000 */
[----:B------:R-:W-:Y:S01]  /*9200*/  ISETP.GE.AND P2, PT, R22, R2, PT ;  /* 0x000000021600720c */ /* 0x000fe20003f46270 */
[----:B------:R-:W-:Y:S01]  /*9210*/  FFMA.FTZ R27, R90, R24, R27 ;  /* 0x000000185a1b7223 */ /* 0x000fe2000001001b */
[----:B------:R-:W-:Y:S01]  /*9220*/  ISETP.GE.AND P0, PT, R22, R3, PT ;  /* 0x000000031600720c */ /* 0x000fe20003f06270 */
[----:B------:R-:W2:Y:S01]  /*9230*/  MUFU.TANH R19, R19 ;  /* 0x0000001300137308 */ /* 0x000ea20000002400 */
[----:B------:R-:W-:Y:S01]  /*9240*/  I2FP.F32.S32 R22, R22 ;  /* 0x0000001600167245 */ /* 0x000fe20000201400 */
[C---:B------:R-:W-:Y:S01]  /*9250*/  FFMA.FTZ R25, R90.reuse, R20, R25 ;  /* 0x000000145a197223 */ /* 0x040fe20000010019 */
[----:B------:R-:W-:Y:S01]  /*9260*/  FFMA.FTZ R24, R90, R24, R23 ;  /* 0x000000185a187223 */ /* 0x000fe20000010017 */
[----:B------:R-:W-:-:S02]  /*9270*/  FSEL R27, R27, -INF , !P5 ;  /* 0xff8000001b1b7808 */ /* 0x000fc40006800000 */
[CC--:B------:R-:W-:Y:S01]  /*9280*/  FFMA.FTZ R79, R90.reuse, R22.reuse, R79 ;  /* 0x000000165a4f7223 */ /* 0x0c0fe2000001004f */
[----:B------:R-:W-:Y:S01]  /*9290*/  FFMA.FTZ R81, R90, R22, R81 ;  /* 0x000000165a517223 */ /* 0x000fe20000010051 */
[----:B------:R3:W-:Y:S01]  /*92a0*/  MUFU.TANH R39, R18 ;  /* 0x0000001200277308 */ /* 0x0007e20000002400 */
[----:B------:R-:W-:Y:S01]  /*92b0*/  FSEL R29, R25, -INF , !P6 ;  /* 0xff800000191d7808 */ /* 0x000fe20007000000 */
[----:B------:R-:W-:Y:S01]  /*92c0*/  VIADD R22, R0, 0x78 ;  /* 0x0000007800167836 */ /* 0x000fe20000000000 */
[----:B------:R-:W-:Y:S01]  /*92d0*/  FSEL R25, R79, -INF , !P2 ;  /* 0xff8000004f197808 */ /* 0x000fe20005000000 */
[----:B------:R-:W-:Y:S01]  /*92e0*/  VIADD R79, R85, 0x1800 ;  /* 0x00001800554f7836 */ /* 0x000fe20000000000 */
[-C--:B------:R-:W-:Y:S01]  /*92f0*/  ISETP.GE.AND P6, PT, R32, R2.reuse, PT ;  /* 0x000000022000720c */ /* 0x080fe20003fc6270 */
[----:B------:R-:W-:Y:S01]  /*9300*/  BAR.SYNC.DEFER_BLOCKING 0x0 ;  /* 0x0000000000007b1d */ /* 0x000fe20000010000 */
[----:B------:R-:W-:-:S05]  /*9310*/  ISETP.GE.AND P5, PT, R22, R2, PT ;  /* 0x000000021600720c */ /* 0x000fca0003fa6270 */
[----:B------:R4:W-:Y:S01]  /*9320*/  MUFU.TANH R23, R16 ;  /* 0x0000001000177308 */ /* 0x0009e20000002400 */
[----:B---3--:R-:W-:Y:S01]  /*9330*/  FFMA.FTZ R18, R90, R20, R75 ;  /* 0x000000145a127223 */ /* 0x008fe2000001004b */
[----:B------:R-:W-:-:S06]  /*9340*/  VIADD R20, R0, 0x79 ;  /* 0x0000007900147836 */ /* 0x000fcc0000000000 */
[----:B------:R-:W3:Y:S01]  /*9350*/  MUFU.TANH R7, R7 ;  /* 0x0000000700077308 */ /* 0x000ee20000002400 */
[----:B------:R-:W-:Y:S02]  /*9360*/  FSEL R18, R18, -INF , !P4 ;  /* 0xff80000012127808 */ /* 0x000fe40006000000 */
[----:B------:R-:W-:Y:S02]  /*9370*/  ISETP.GE.AND P2, PT, R20, R2, PT ;  /* 0x000000021400720c */ /* 0x000fe40003f46270 */
[-C--:B------:R-:W-:Y:S02]  /*9380*/  ISETP.GE.AND P4, PT, R32, R3.reuse, PT ;  /* 0x000000032000720c */ /* 0x080fe40003f86270 */
[----:B------:R-:W-:Y:S01]  /*9390*/  I2FP.F32.S32 R32, R32 ;  /* 0x0000002000207245 */ /* 0x000fe20000201400 */
[----:B------:R3:W3:Y:S01]  /*93a0*/  MUFU.TANH R65, R10 ;  /* 0x0000000a00417308 */ /* 0x0006e20000002400 */
[----:B----4-:R-:W-:Y:S02]  /*93b0*/  FSEL R16, R24, -INF , !P3 ;  /* 0xff80000018107808 */ /* 0x010fe40005800000 */
[----:B------:R-:W-:Y:S01]  /*93c0*/  FSEL R24, R81, -INF , !P0 ;  /* 0xff80000051187808 */ /* 0x000fe20004000000 */
[-C--:B-1----:R-:W-:Y:S01]  /*93d0*/  FFMA.FTZ R21, R90, R32.reuse, R21 ;  /* 0x000000205a157223 */ /* 0x082fe20000010015 */
[-C--:B------:R-:W-:Y:S01]  /*93e0*/  ISETP.GE.AND P0, PT, R20, R3.reuse, PT ;  /* 0x000000031400720c */ /* 0x080fe20003f06270 */
[----:B--2---:R-:W-:Y:S01]  /*93f0*/  FFMA.FTZ R19, R90, R32, R19 ;  /* 0x000000205a137223 */ /* 0x004fe20000010013 */
[----:B------:R-:W-:Y:S01]  /*9400*/  I2FP.F32.S32 R20, R20 ;  /* 0x0000001400147245 */ /* 0x000fe20000201400 */
[----:B------:R-:W1:Y:S01]  /*9410*/  MUFU.TANH R11, R11 ;  /* 0x0000000b000b7308 */ /* 0x000e620000002400 */
[----:B------:R-:W-:Y:S01]  /*9420*/  ISETP.GE.AND P3, PT, R22, R3, PT ;  /* 0x000000031600720c */ /* 0x000fe20003f66270 */
[----:B------:R-:W-:Y:S01]  /*9430*/  VIADD R32, R0, 0x58 ;  /* 0x0000005800207836 */ /* 0x000fe20000000000 */
[----:B------:R-:W-:Y:S01]  /*9440*/  I2FP.F32.S32 R22, R22 ;  /* 0x0000001600167245 */ /* 0x000fe20000201400 */
[CC--:B------:R-:W-:Y:S01]  /*9450*/  FFMA.FTZ R17, R90.reuse, R20.reuse, R17 ;  /* 0x000000145a117223 */ /* 0x0c0fe20000010011 */
[C---:B---3--:R-:W-:Y:S01]  /*9460*/  FFMA.FTZ R7, R90.reuse, R20, R7 ;  /* 0x000000145a077223 */ /* 0x048fe20000010007 */
[----:B------:R-:W-:Y:S01]  /*9470*/  VIADD R81, R85, 0x1000 ;  /* 0x0000100055517836 */ /* 0x000fe20000000000 */
[----:B------:R-:W-:Y:S01]  /*9480*/  I2FP.F32.S32 R34, R32 ;  /* 0x0000002000227245 */ /* 0x000fe20000201400 */
[----:B------:R-:W2:Y:S01]  /*9490*/  MUFU.TANH R13, R13 ;  /* 0x0000000d000d7308 */ /* 0x000ea20000002400 */
[----:B------:R-:W-:Y:S01]  /*94a0*/  FSEL R17, R17, -INF , !P2 ;  /* 0xff80000011117808 */ /* 0x000fe20005000000 */
[-C--:B------:R-:W-:Y:S01]  /*94b0*/  FFMA.FTZ R39, R90, R22.reuse, R39 ;  /* 0x000000165a277223 */ /* 0x080fe20000010027 */
[----:B------:R-:W-:Y:S01]  /*94c0*/  ISETP.GE.AND P2, PT, R50, 0x2, PT ;  /* 0x000000023200780c */ /* 0x000fe20003f46270 */
[----:B------:R-:W-:Y:S01]  /*94d0*/  FFMA.FTZ R10, R90, R22, R23 ;  /* 0x000000165a0a7223 */ /* 0x000fe20000010017 */
[----:B------:R-:W-:-:S02]  /*94e0*/  FSEL R23, R21, -INF , !P6 ;  /* 0xff80000015177808 */ /* 0x000fc40007000000 */
[----:B------:R-:W-:Y:S02]  /*94f0*/  FSEL R22, R19, -INF , !P4 ;  /* 0xff80000013167808 */ /* 0x000fe40006000000 */
[C---:B------:R-:W-:Y:S02]  /*9500*/  ISETP.GE.AND P6, PT, R0.reuse, R2, PT ;  /* 0x000000020000720c */ /* 0x040fe40003fc6270 */
[----:B------:R-:W-:Y:S02]  /*9510*/  ISETP.GE.AND P4, PT, R0, R3, PT ;  /* 0x000000030000720c */ /* 0x000fe40003f86270 */
[----:B------:R-:W-:Y:S02]  /*9520*/  I2FP.F32.S32 R21, R0 ;  /* 0x0000000000157245 */ /* 0x000fe40000201400 */
[----:B------:R-:W-:Y:S02]  /*9530*/  I2FP.F32.S32 R0, R32 ;  /* 0x0000002000007245 */ /* 0x000fe40000201400 */
[----:B------:R-:W-:Y:S01]  /*9540*/  FSEL R19, R39, -INF , !P5 ;  /* 0xff80000027137808 */ /* 0x000fe20006800000 */
[-C--:B------:R-:W-:Y:S01]  /*9550*/  FFMA.FTZ R49, R90, R21.reuse, R49 ;  /* 0x000000155a317223 */ /* 0x080fe20000010031 */
[----:B------:R-:W-:Y:S01]  /*9560*/  FSEL R20, R10, -INF , !P3 ;  /* 0xff8000000a147808 */ /* 0x000fe20005800000 */
[C---:B------:R-:W-:Y:S01]  /*9570*/  FFMA.FTZ R10, R90.reuse, R21, R65 ;  /* 0x000000155a0a7223 */ /* 0x040fe20000010041 */
[C---:B-1----:R-:W-:Y:S01]  /*9580*/  FFMA.FTZ R39, R90.reuse, R0, R11 ;  /* 0x000000005a277223 */ /* 0x042fe2000001000b */
[----:B--2---:R-:W-:Y:S01]  /*9590*/  FFMA.FTZ R34, R90, R34, R13 ;  /* 0x000000225a227223 */ /* 0x004fe2000001000d */
        /* <DEDUP_REMOVED lines=70> */
.L_x_4780:
[----:B------:R-:W1:Y:S02]  /*9a00*/  LDC R11, c[0x0][0x248] ;  /* 0x00009200ff0b7b82 */ /* 0x000e640000000800 */
[----:B-1----:R-:W-:-:S05]  /*9a10*/  IMAD.SHL.U32 R13, R11, 0x80, RZ ;  /* 0x000000800b0d7824 */ /* 0x002fca00078e00ff */
[----:B------:R-:W-:-:S04]  /*9a20*/  IADD3 R13, -R13, RZ, RZ ;  /* 0x000000ff0d0d7210 */ /* 0x000fc80007ffe1ff */
[----:B------:R-:W-:-:S07]  /*9a30*/  SHF.R.S32.HI R8, RZ, 0x1f, R13 ;  /* 0x0000001fff087819 */ /* 0x000fce000001140d */
.L_x_4781:
        /* <DEDUP_REMOVED lines=41> */
[----:B--2---:R-:W-:-:S04]  /*9cd0*/  LEA R94, P0, R32, UR10, 0x1 ;  /* 0x0000000a205e7c11 */ /* 0x004fc8000f8008ff */
[----:B------:R-:W-:-:S05]  /*9ce0*/  LEA.HI.X R95, R32, UR11, R11, 0x1, P0 ;  /* 0x0000000b205f7c11 */ /* 0x000fca00080f0c0b */
[----:B------:R-:W-:Y:S01]  /*9cf0*/  @!PT LDS RZ, [RZ] ;  /* 0x00000000fffff984 */ /* 0x000fe20000000800 */
[----:B------:R-:W-:Y:S01]  /*9d00*/  @!PT LDS RZ, [RZ] ;  /* 0x00000000fffff984 */ /* 0x000fe20000000800 */
[----:B------:R-:W-:Y:S01]  /*9d10*/  @!PT LDS RZ, [RZ] ;  /* 0x00000000fffff984 */ /* 0x000fe20000000800 */
[----:B------:R1:W-:Y:S04]  /*9d20*/  LDGSTS.E.BYPASS.LTC128B.128 [R122+0x2800], desc[UR6][R94.64] ;  /* 0x028000005e7a7fae */ /* 0x0003e8000b901d46 */
.L_x_4783:
[----:B------:R-:W-:Y:S05]  /*9d30*/  BSYNC B0 ;  /* 0x0000000000007941 */ /* 0x000fea0003800000 */
.L_x_4782:
[----:B------:R-:W0:Y:S01]  /*9d40*/  LDGDEPBAR ;  /* 0x00000000000079af */ /* 0x000e220000000000 */
[----:B------:R-:W-:-:S04]  /*9d50*/  LEA R120, P0, R13, R120, 0x1 ;  /* 0x000000780d787211 */ /* 0x000fc800078008ff */
[----:B------:R-:W-:-:S09]  /*9d60*/  LEA.HI.X R121, R13, R121, R8, 0x1, P0 ;  /* 0x000000790d797211 */ /* 0x000fd200000f0c08 */
.L_x_4779:
[----:B------:R-:W-:Y:S01]  /*9d70*/  FMNMX.FTZ R8, R7, R5, !PT ;  /* 0x0000000507087209 */ /* 0x000fe20007810000 */
[----:B------:R-:W-:Y:S01]  /*9d80*/  ULDC UR10, c[0x0][0x2ec] ;  /* 0x0000bb00000a7ab9 */ /* 0x000fe20000000800 */
[----:B------:R-:W-:Y:S01]  /*9d90*/  FMNMX.FTZ R11, R10, R14, !PT ;  /* 0x0000000e0a0b7209 */ /* 0x000fe20007810000 */
[----:B------:R-:W3:Y:S01]  /*9da0*/  S2UR UR4, SR_CgaCtaId ;  /* 0x00000000000479c3 */ /* 0x000ee20000008800 */
        /* <DEDUP_REMOVED lines=12> */
[----:B------:R-:W-:Y:S01]  /*9e70*/  FMNMX.FTZ R11, R54, R11, !PT ;  /* 0x0000000b360b7209 */ /* 0x000fe20007810000 */
[----:B---3--:R-:W-:Y:S01]  /*9e80*/  ULEA UR4, UR4, UR5, 0x18 ;  /* 0x0000000504047291 */ /* 0x008fe2000f8ec03f */
        /* <DEDUP_REMOVED lines=50> */
[----:B------:R-:W-:Y:S01]  /*a1b0*/  LEA R127, R9, R124, 0x1 ;  /* 0x0000007c097f7211 */ /* 0x000fe200078e08ff */
[----:B------:R-:W4:Y:S04]  /*a1c0*/  SHFL.BFLY PT, R66, R11, 0x2, 0x1f ;  /* 0x0c401f000b427f89 */ /* 0x000f2800000e0000 */
[----:B------:R-:W-:Y:S01]  /*a1d0*/  LDSM.16.MT88.4 R104, [R124+0x3000] ;  /* 0x003000007c68783b */ /* 0x000fe20000004200 */
[----:B---3--:R-:W-:-:S02]  /*a1e0*/  FMNMX.FTZ R8, R13, R8, !PT ;  /* 0x000000080d087209 */ /* 0x008fc40007810000 */
[----:B----4-:R-:W-:-:S03]  /*a1f0*/  FMNMX.FTZ R66, R11, R66, !PT ;  /* 0x000000420b427209 */ /* 0x010fc60007810000 */
[----:B------:R-:W3:Y:S02]  /*a200*/  SHFL.BFLY PT, R65, R8, 0x1, 0x1f ;  /* 0x0c201f0008417f89 */ /* 0x000ee400000e0000 */
[----:B---3--:R-:W-:-:S04]  /*a210*/  FMNMX.FTZ R65, R8, R65, !PT ;  /* 0x0000004108417209 */ /* 0x008fc80007810000 */
[C---:B------:R-:W-:Y:S01]  /*a220*/  FSETP.NEU.FTZ.AND P0, PT, R65.reuse, -INF , PT ;  /* 0xff8000004100780b */ /* 0x040fe20003f1d000 */
[----:B------:R-:W-:-:S05]  /*a230*/  FMUL.FTZ R32, R65, UR10 ;  /* 0x0000000a41207c20 */ /* 0x000fca0008410000 */
[----:B------:R-:W-:-:S05]  /*a240*/  FSEL R32, R32, RZ, P0 ;  /* 0x000000ff20207208 */ /* 0x000fca0000000000 */
[--C-:B------:R-:W-:Y:S01]  /*a250*/  FFMA.FTZ R126, R7, UR10, -R32.reuse ;  /* 0x0000000a077e7c23 */ /* 0x100fe20008010820 */
[--C-:B-12---:R-:W-:Y:S01]  /*a260*/  FFMA.FTZ R95, R45, UR10, -R32.reuse ;  /* 0x0000000a2d5f7c23 */ /* 0x106fe20008010820 */
[----:B------:R-:W1:Y:S01]  /*a270*/  SHFL.BFLY PT, R7, R66, 0x1, 0x1f ;  /* 0x0c201f0042077f89 */ /* 0x000e6200000e0000 */
        /* <DEDUP_REMOVED lines=18> */
[----:B------:R-:W-:-:S02]  /*a3a0*/  FFMA.FTZ R23, R23, UR10, -R32 ;  /* 0x0000000a17177c23 */ /* 0x000fc40008010820 */
[----:B------:R-:W-:Y:S01]  /*a3b0*/  MUFU.EX2 R95, R95 ;  /* 0x0000005f005f7308 */ /* 0x000fe20000000800 */
[----:B-1----:R-:W-:-:S04]  /*a3c0*/  FMNMX.FTZ R66, R66, R7, !PT ;  /* 0x0000000742427209 */ /* 0x002fc80007810000 */
[C---:B------:R-:W-:Y:S01]  /*a3d0*/  FSETP.NEU.FTZ.AND P0, PT, R66.reuse, -INF , PT ;  /* 0xff8000004200780b */ /* 0x040fe20003f1d000 */
[----:B------:R-:W-:Y:S02]  /*a3e0*/  FMUL.FTZ R21, R66, UR10 ;  /* 0x0000000a42157c20 */ /* 0x000fe40008410000 */
[----:B------:R-:W1:Y:S03]  /*a3f0*/  MUFU.EX2 R72, R72 ;  /* 0x0000004800487308 */ /* 0x000e660000000800 */
[----:B------:R-:W-:-:S05]  /*a400*/  FSEL R21, R21, RZ, P0 ;  /* 0x000000ff15157208 */ /* 0x000fca0000000000 */
[----:B------:R-:W-:Y:S01]  /*a410*/  MUFU.EX2 R75, R75 ;  /* 0x0000004b004b7308 */ /* 0x000fe20000000800 */
[--C-:B------:R-:W-:Y:S01]  /*a420*/  FFMA.FTZ R94, R10, UR10, -R21.reuse ;  /* 0x0000000a0a5e7c23 */ /* 0x100fe20008010815 */
[--C-:B------:R-:W-:Y:S01]  /*a430*/  FFMA.FTZ R91, R14, UR10, -R21.reuse ;  /* 0x0000000a0e5b7c23 */ /* 0x100fe20008010815 */
[----:B------:R-:W3:Y:S01]  /*a440*/  LDSM.16.MT88.4 R8, [R127+0x3000] ;  /* 0x003000007f08783b */ /* 0x000ee20000004200 */
[--C-:B------:R-:W-:Y:S01]  /*a450*/  FFMA.FTZ R89, R40, UR10, -R21.reuse ;  /* 0x0000000a28597c23 */ /* 0x100fe20008010815 */
[--C-:B------:R-:W-:Y:S01]  /*a460*/  FFMA.FTZ R70, R12, UR10, -R21.reuse ;  /* 0x0000000a0c467c23 */ /* 0x100fe20008010815 */
[--C-:B------:R-:W-:Y:S01]  /*a470*/  FFMA.FTZ R73, R6, UR10, -R21.reuse ;  /* 0x0000000a06497c23 */ /* 0x100fe20008010815 */
[--C-:B------:R-:W-:Y:S01]  /*a480*/  FFMA.FTZ R40, R4, UR10, -R21.reuse ;  /* 0x0000000a04287c23 */ /* 0x100fe20008010815 */
[----:B------:R-:W-:Y:S01]  /*a490*/  MUFU.EX2 R94, R94 ;  /* 0x0000005e005e7308 */ /* 0x000fe20000000800 */
[----:B--2---:R-:W-:Y:S01]  /*a4a0*/  F2FP.BF16.F32.PACK_AB R4, R125, R126 ;  /* 0x0000007e7d04723e */ /* 0x004fe200000010ff */
[----:B------:R-:W2:Y:S01]  /*a4b0*/  LDSM.16.MT88.4 R12, [R124+0x3400] ;  /* 0x003400007c0c783b */ /* 0x000ea20000004200 */
[----:B-1----:R-:W-:Y:S01]  /*a4c0*/  F2FP.BF16.F32.PACK_AB R6, R72, R95 ;  /* 0x0000005f4806723e */ /* 0x002fe200000010ff */
        /* <DEDUP_REMOVED lines=24> */
[----:B------:R-:W-:Y:S01]  /*a650*/  FFMA.FTZ R58, R58, UR10, -R21 ;  /* 0x0000000a3a3a7c23 */ /* 0x000fe20008010815 */
[----:B------:R-:W-:Y:S01]  /*a660*/  FADD.FTZ R94, R94, R91 ;  /* 0x0000005b5e5e7221 */ /* 0x000fe20000010000 */
[----:B------:R-:W-:Y:S01]  /*a670*/  FADD.FTZ R126, R126, R125 ;  /* 0x0000007d7e7e7221 */ /* 0x000fe20000010000 */
[--C-:B------:R-:W-:Y:S01]  /*a680*/  FFMA.FTZ R64, R39, UR10, -R32.reuse ;  /* 0x0000000a27407c23 */ /* 0x100fe20008010820 */
[----:B------:R-:W1:Y:S01]  /*a690*/  MUFU.EX2 R46, R46 ;  /* 0x0000002e002e7308 */ /* 0x000e620000000800 */
[----:B------:R-:W-:Y:S01]  /*a6a0*/  FFMA.FTZ R62, R35, UR10, -R32 ;  /* 0x0000000a233e7c23 */ /* 0x000fe20008010820 */
[----:B------:R-:W-:Y:S01]  /*a6b0*/  FADD.FTZ R95, R95, R126 ;  /* 0x0000007e5f5f7221 */ /* 0x000fe20000010000 */
[--C-:B------:R-:W-:Y:S01]  /*a6c0*/  FFMA.FTZ R38, R38, UR10, -R21.reuse ;  /* 0x0000000a26267c23 */ /* 0x100fe20008010815 */
[--C-:B------:R-:W-:Y:S01]  /*a6d0*/  FFMA.FTZ R35, R36, UR10, -R21.reuse ;  /* 0x0000000a24237c23 */ /* 0x100fe20008010815 */
[--C-:B------:R-:W-:Y:S01]  /*a6e0*/  FFMA.FTZ R39, R34, UR10, -R21.reuse ;  /* 0x0000000a22277c23 */ /* 0x100fe20008010815 */
[----:B------:R-:W-:Y:S01]  /*a6f0*/  FFMA.FTZ R30, R30, UR10, -R21 ;  /* 0x0000000a1e1e7c23 */ /* 0x000fe20008010815 */
[----:B------:R-:W-:Y:S01]  /*a700*/  FADD.FTZ R72, R72, R95 ;  /* 0x0000005f48487221 */ /* 0x000fe20000010000 */
[----:B------:R-:W-:Y:S01]  /*a710*/  MUFU.EX2 R45, R45 ;  /* 0x0000002d002d7308 */ /* 0x000fe20000000800 */
[----:B----4-:R-:W-:Y:S01]  /*a720*/  F2FP.BF16.F32.PACK_AB R7, R70, R89 ;  /* 0x000000594607723e */ /* 0x010fe200000010ff */
[----:B------:R-:W-:Y:S01]  /*a730*/  FADD.FTZ R89, R89, R94 ;  /* 0x0000005e59597221 */ /* 0x000fe20000010000 */
[----:B------:R-:W-:Y:S01]  /*a740*/  FFMA.FTZ R36, R17, UR10, -R32 ;  /* 0x0000000a11247c23 */ /* 0x000fe20008010820 */
[--C-:B------:R-:W-:Y:S01]  /*a750*/  FFMA.FTZ R17, R28, UR10, -R21.reuse ;  /* 0x0000000a1c117c23 */ /* 0x100fe20008010815 */
[----:B------:R-:W-:Y:S01]  /*a760*/  FFMA.FTZ R26, R26, UR10, -R21 ;  /* 0x0000000a1a1a7c23 */ /* 0x000fe20008010815 */
[----:B------:R-:W-:Y:S01]  /*a770*/  FADD.FTZ R70, R70, R89 ;  /* 0x0000005946467221 */ /* 0x000fe20000010000 */
[----:B------:R-:W-:Y:S01]  /*a780*/  FFMA.FTZ R28, R16, UR10, -R21 ;  /* 0x0000000a101c7c23 */ /* 0x000fe20008010815 */
[C---:B------:R-:W-:Y:S01]  /*a790*/  HMMA.16816.F32.BF16 R108, R4.reuse, R104, RZ ;  /* 0x00000068046c723c */ /* 0x040fe200000418ff */
[----:B------:R-:W4:Y:S01]  /*a7a0*/  MUFU.EX2 R42, R42 ;  /* 0x0000002a002a7308 */ /* 0x000f220000000800 */
[C---:B-1----:R-:W-:Y:S01]  /*a7b0*/  F2FP.BF16.F32.PACK_AB R96, R46.reuse, R75 ;  /* 0x0000004b2e60723e */ /* 0x042fe200000010ff */
[----:B------:R-:W-:Y:S01]  /*a7c0*/  FADD.FTZ R75, R75, R72 ;  /* 0x000000484b4b7221 */ /* 0x000fe20000010000 */
[--C-:B------:R-:W-:Y:S01]  /*a7d0*/  FFMA.FTZ R34, R25, UR10, -R32.reuse ;  /* 0x0000000a19227c23 */ /* 0x100fe20008010820 */
[----:B------:R-:W-:Y:S01]  /*a7e0*/  FFMA.FTZ R25, R19, UR10, -R32 ;  /* 0x0000000a13197c23 */ /* 0x000fe20008010820 */
[C---:B------:R-:W-:Y:S01]  /*a7f0*/  HMMA.16816.F32.BF16 R104, R4.reuse, R106, RZ ;  /* 0x0000006a0468723c */ /* 0x040fe200000418ff */
[----:B------:R-:W-:Y:S01]  /*a800*/  FADD.FTZ R46, R46, R75 ;  /* 0x0000004b2e2e7221 */ /* 0x000fe20000010000 */
[--C-:B------:R-:W-:Y:S01]  /*a810*/  FFMA.FTZ R91, R0, UR10, -R21.reuse ;  /* 0x0000000a005b7c23 */ /* 0x100fe20008010815 */
[----:B------:R-:W-:Y:S01]  /*a820*/  MUFU.EX2 R73, R73 ;  /* 0x0000004900497308 */ /* 0x000fe20000000800 */
[--C-:B------:R-:W-:Y:S01]  /*a830*/  FFMA.FTZ R24, R24, UR10, -R21.reuse ;  /* 0x0000000a18187c23 */ /* 0x100fe20008010815 */
[----:B------:R-:W-:Y:S01]  /*a840*/  FFMA.FTZ R20, R20, UR10, -R21 ;  /* 0x0000000a14147c23 */ /* 0x000fe20008010815 */
[C---:B---3--:R-:W-:Y:S05]  /*a850*/  HMMA.16816.F32.BF16 R100, R4.reuse, R8, RZ ;  /* 0x000000080464723c */ /* 0x048fea00000418ff */
[----:B------:R-:W1:Y:S01]  /*a860*/  MUFU.EX2 R44, R44 ;  /* 0x0000002c002c7308 */ /* 0x000e620000000800 */
[----:B------:R-:W-:Y:S01]  /*a870*/  HMMA.16816.F32.BF16 R4, R4, R10, RZ ;  /* 0x0000000a0404723c */ /* 0x000fe200000418ff */
[----:B------:R-:W3:Y:S01]  /*a880*/  LDSM.16.MT88.4 R8, [R127+0x3400] ;  /* 0x003400007f08783b */ /* 0x000ee20000004200 */
[----:B----4-:R-:W-:-:S05]  /*a890*/  F2FP.BF16.F32.PACK_AB R98, R42, R45 ;  /* 0x0000002d2a62723e */ /* 0x010fca00000010ff */
[----:B------:R-:W-:Y:S08]  /*a8a0*/  MUFU.EX2 R40, R40 ;  /* 0x0000002800287308 */ /* 0x000ff00000000800 */
[----:B------:R-:W4:Y:S01]  /*a8b0*/  MUFU.EX2 R31, R31 ;  /* 0x0000001f001f7308 */ /* 0x000f220000000800 */
[----:B-1----:R-:W-:Y:S01]  /*a8c0*/  F2FP.BF16.F32.PACK_AB R97, R44, R73 ;  /* 0x000000492c61723e */ /* 0x002fe200000010ff */
[----:B------:R-:W-:Y:S01]  /*a8d0*/  FADD.FTZ R73, R73, R70 ;  /* 0x0000004649497221 */ /* 0x000fe20000010000 */
[----:B------:R-:W-:Y:S01]  /*a8e0*/  FFMA.FTZ R70, R43, UR10, -R32 ;  /* 0x0000000a2b467c23 */ /* 0x000fe20008010820 */
[----:B------:R-:W-:-:S02]  /*a8f0*/  FFMA.FTZ R43, R22, UR10, -R21 ;  /* 0x0000000a162b7c23 */ /* 0x000fc40008010815 */
        /* <DEDUP_REMOVED lines=9> */
[----:B------:R-:W-:Y:S02]  /*a990*/  LDSM.16.MT88.4 R12, [R127+0x4400] ;  /* 0x004400007f0c783b */ /* 0x000fe40000004200 */
[----:B------:R-:W2:Y:S03]  /*a9a0*/  MUFU.EX2 R49, R49 ;  /* 0x0000003100317308 */ /* 0x000ea60000000800 */
[C---:B---3--:R-:W-:Y:S05]  /*a9b0*/  HMMA.16816.F32.BF16 R100, R96.reuse, R8, R100 ;  /* 0x000000086064723c */ /* 0x048fea0000041864 */
[----:B------:R-:W-:Y:S01]  /*a9c0*/  MUFU.EX2 R52, R52 ;  /* 0x0000003400347308 */ /* 0x000fe20000000800 */
[----:B------:R-:W-:Y:S01]  /*a9d0*/  HMMA.16816.F32.BF16 R96, R96, R10, R4 ;  /* 0x0000000a6060723c */ /* 0x000fe20000041804 */
[----:B------:R-:W3:Y:S06]  /*a9e0*/  LDSM.16.MT88.4 R8, [R124+0x3800] ;  /* 0x003800007c08783b */ /* 0x000eec0000004200 */
[----:B------:R-:W4:Y:S01]  /*a9f0*/  MUFU.EX2 R51, R51 ;  /* 0x0000003300337308 */ /* 0x000f220000000800 */
[----:B-1----:R-:W-:-:S02]  /*aa00*/  F2FP.BF16.F32.PACK_AB R4, R53, R136 ;  /* 0x000000883504723e */ /* 0x002fc400000010ff */
[----:B--2---:R-:W-:-:S05]  /*aa10*/  F2FP.BF16.F32.PACK_AB R6, R49, R54 ;  /* 0x000000363106723e */ /* 0x004fca00000010ff */
[----:B------:R-:W-:Y:S08]  /*aa20*/  MUFU.EX2 R48, R48 ;  /* 0x0000003000307308 */ /* 0x000ff00000000800 */
[----:B------:R-:W1:Y:S01]  /*aa30*/  MUFU.EX2 R47, R47 ;  /* 0x0000002f002f7308 */ /* 0x000e620000000800 */
[----:B----4-:R-:W-:Y:S01]  /*aa40*/  F2FP.BF16.F32.PACK_AB R5, R51, R52 ;  /* 0x000000343305723e */ /* 0x010fe200000010ff */
[----:B------:R-:W-:-:S04]  /*aa50*/  FADD.FTZ R52, R52, R31 ;  /* 0x0000001f34347221 */ /* 0x000fc80000010000 */
[----:B------:R-:W-:Y:S02]  /*aa60*/  FADD.FTZ R51, R51, R52 ;  /* 0x0000003433337221 */ /* 0x000fe40000010000 */
[----:B------:R-:W-:Y:S08]  /*aa70*/  MUFU.EX2 R134, R134 ;  /* 0x0000008600867308 */ /* 0x000ff00000000800 */
[----:B------:R-:W2:Y:S01]  /*aa80*/  MUFU.EX2 R61, R61 ;  /* 0x0000003d003d7308 */ /* 0x000ea20000000800 */
[----:B-1----:R-:W-:Y:S01]  /*aa90*/  F2FP.BF16.F32.PACK_AB R7, R47, R48 ;  /* 0x000000302f07723e */ /* 0x002fe200000010ff */
[----:B------:R-:W-:-:S04]  /*aaa0*/  FADD.FTZ R48, R48, R51 ;  /* 0x0000003330307221 */ /* 0x000fc80000010000 */
[----:B------:R-:W-:Y:S02]  /*aab0*/  FADD.FTZ R47, R47, R48 ;  /* 0x000000302f2f7221 */ /* 0x000fe40000010000 */
[C---:B---3--:R-:W-:Y:S01]  /*aac0*/  HMMA.16816.F32.BF16 R108, R4.reuse, R8, R108 ;  /* 0x00000008046c723c */ /* 0x048fe2000004186c */
        /* <DEDUP_REMOVED lines=12> */
[----:B------:R-:W-:Y:S01]  /*ab90*/  MUFU.EX2 R69, R69 ;  /* 0x0000004500457308 */ /* 0x000fe20000000800 */
        /* <DEDUP_REMOVED lines=10> */
[----:B------:R-:W2:Y:S08]  /*ac40*/  MUFU.EX2 R68, R68 ;  /* 0x0000004400447308 */ /* 0x000eb00000000800 */
[----:B------:R-:W3:Y:S01]  /*ac50*/  MUFU.EX2 R71, R71 ;  /* 0x0000004700477308 */ /* 0x000ee20000000800 */
[C---:B-1----:R-:W-:Y:S07]  /*ac60*/  HMMA.16816.F32.BF16 R108, R4.reuse, R8, R108 ;  /* 0x00000008046c723c */ /* 0x042fee000004186c */
[----:B------:R-:W-:Y:S01]  /*ac70*/  MUFU.EX2 R67, R67 ;  /* 0x0000004300437308 */ /* 0x000fe20000000800 */
[----:B--2---:R-:W-:Y:S01]  /*ac80*/  FADD.FTZ R0, R68, R55 ;  /* 0x0000003744007221 */ /* 0x004fe20000010000 */
[----:B------:R-:W-:Y:S01]  /*ac90*/  HMMA.16816.F32.BF16 R104, R4, R10, R104 ;  /* 0x0000000a0468723c */ /* 0x000fe20000041868 */
[----:B------:R-:W1:Y:S05]  /*aca0*/  LDSM.16.MT88.4 R8, [R127+0x3c00] ;  /* 0x003c00007f08783b */ /* 0x000e6a0000004200 */
[----:B------:R-:W2:Y:S01]  /*acb0*/  MUFU.EX2 R58, R58 ;  /* 0x0000003a003a7308 */ /* 0x000ea20000000800 */
[----:B---3--:R-:W-:-:S07]  /*acc0*/  FADD.FTZ R0, R71, R0 ;  /* 0x0000000047007221 */ /* 0x008fce0000010000 */
        /* <DEDUP_REMOVED lines=9> */
[----:B------:R-:W-:-:S02]  /*ad60*/  F2FP.BF16.F32.PACK_AB R4, R69, R140 ;  /* 0x0000008c4504723e */ /* 0x000fc400000010ff */
[----:B------:R-:W-:Y:S02]  /*ad70*/  F2FP.BF16.F32.PACK_AB R5, R71, R68 ;  /* 0x000000444705723e */ /* 0x000fe400000010ff */
[----:B------:R-:W-:Y:S02]  /*ad80*/  F2FP.BF16.F32.PACK_AB R6, R63, R138 ;  /* 0x0000008a3f06723e */ /* 0x000fe400000010ff */
[----:B--2---:R-:W-:Y:S01]  /*ad90*/  F2FP.BF16.F32.PACK_AB R7, R58, R67 ;  /* 0x000000433a07723e */ /* 0x004fe200000010ff */
[----:B------:R-:W-:Y:S01]  /*ada0*/  MUFU.EX2 R39, R39 ;  /* 0x0000002700277308 */ /* 0x000fe20000000800 */
[----:B------:R-:W-:-:S04]  /*adb0*/  FADD.FTZ R67, R67, R0 ;  /* 0x0000000043437221 */ /* 0x000fc80000010000 */
[----:B------:R-:W-:-:S03]  /*adc0*/  FADD.FTZ R67, R58, R67 ;  /* 0x000000433a437221 */ /* 0x000fc60000010000 */
[----:B------:R-:W2:Y:S08]  /*add0*/  MUFU.EX2 R30, R30 ;  /* 0x0000001e001e7308 */ /* 0x000eb00000000800 */
[----:B------:R-:W-:Y:S08]  /*ade0*/  MUFU.EX2 R32, R27 ;  /* 0x0000001b00207308 */ /* 0x000ff00000000800 */
[----:B------:R-:W-:Y:S01]  /*adf0*/  MUFU.EX2 R62, R62 ;  /* 0x0000003e003e7308 */ /* 0x000fe20000000800 */
[C---:B-1----:R-:W-:Y:S07]  /*ae00*/  HMMA.16816.F32.BF16 R108, R4.reuse, R8, R108 ;  /* 0x00000008046c723c */ /* 0x042fee000004186c */
[----:B------:R-:W1:Y:S01]  /*ae10*/  MUFU.EX2 R33, R33 ;  /* 0x0000002100217308 */ /* 0x000e620000000800 */
[C---:B------:R-:W-:Y:S01]  /*ae20*/  HMMA.16816.F32.BF16 R104, R4.reuse, R10, R104 ;  /* 0x0000000a0468723c */ /* 0x040fe20000041868 */
[----:B------:R-:W5:Y:S06]  /*ae30*/  LDSM.16.MT88.4 R8, [R127+0x4000] ;  /* 0x004000007f08783b */ /* 0x000f6c0000004200 */
[----:B------:R-:W-:Y:S08]  /*ae40*/  MUFU.EX2 R29, R29 ;  /* 0x0000001d001d7308 */ /* 0x000ff00000000800 */
[----:B------:R1:W-:Y:S08]  /*ae50*/  MUFU.EX2 R27, R17 ;  /* 0x00000011001b7308 */ /* 0x0003f00000000800 */
[----:B------:R-:W1:Y:S08]  /*ae60*/  MUFU.EX2 R26, R26 ;  /* 0x0000001a001a7308 */ /* 0x000e700000000800 */
[----:B------:R-:W-:Y:S08]  /*ae70*/  MUFU.EX2 R28, R28 ;  /* 0x0000001c001c7308 */ /* 0x000ff00000000800 */
[----:B------:R-:W-:Y:S01]  /*ae80*/  MUFU.EX2 R34, R34 ;  /* 0x0000002200227308 */ /* 0x000fe20000000800 */
[C---:B-----5:R-:W-:Y:S06]  /*ae90*/  HMMA.16816.F32.BF16 R100, R4.reuse, R8, R100 ;  /* 0x000000080464723c */ /* 0x060fec0000041864 */
[----:B------:R-:W-:Y:S01]  /*aea0*/  HMMA.16816.F32.BF16 R96, R4, R10, R96 ;  /* 0x0000000a0460723c */ /* 0x000fe20000041860 */
[----:B------:R-:W5:Y:S01]  /*aeb0*/  LDSM.16.MT88.4 R8, [R124+0x4400] ;  /* 0x004400007c08783b */ /* 0x000f620000004200 */
[----:B------:R-:W-:Y:S05]  /*aec0*/  MUFU.EX2 R23, R23 ;  /* 0x0000001700177308 */ /* 0x000fea0000000800 */
[----:B------:R-:W-:Y:S01]  /*aed0*/  FADD.FTZ R5, R45, R46 ;  /* 0x0000002e2d057221 */ /* 0x000fe20000010000 */
[----:B---3--:R-:W-:-:S02]  /*aee0*/  F2FP.BF16.F32.PACK_AB R4, R41, R70 ;  /* 0x000000462904723e */ /* 0x008fc400000010ff */
[----:B----4-:R-:W-:Y:S01]  /*aef0*/  F2FP.BF16.F32.PACK_AB R6, R37, R64 ;  /* 0x000000402506723e */ /* 0x010fe200000010ff */
[----:B------:R-:W-:Y:S01]  /*af00*/  FADD.FTZ R5, R42, R5 ;  /* 0x000000052a057221 */ /* 0x000fe20000010000 */
[----:B--2---:R-:W-:Y:S01]  /*af10*/  F2FP.BF16.F32.PACK_AB R7, R30, R39 ;  /* 0x000000271e07723e */ /* 0x004fe200000010ff */
[----:B------:R-:W-:Y:S02]  /*af20*/  MUFU.EX2 R24, R24 ;  /* 0x0000001800187308 */ /* 0x000fe40000000800 */
[----:B------:R-:W-:Y:S01]  /*af30*/  FADD.FTZ R136, R136, R5 ;  /* 0x0000000588887221 */ /* 0x000fe20000010000 */
[----:B------:R-:W-:Y:S01]  /*af40*/  F2FP.BF16.F32.PACK_AB R5, R35, R38 ;  /* 0x000000262305723e */ /* 0x000fe200000010ff */
[----:B------:R-:W-:Y:S02]  /*af50*/  FADD.FTZ R38, R38, R67 ;  /* 0x0000004326267221 */ /* 0x000fe40000010000 */
[----:B------:R-:W-:Y:S02]  /*af60*/  FADD.FTZ R53, R53, R136 ;  /* 0x0000008835357221 */ /* 0x000fe40000010000 */
[----:B------:R-:W-:Y:S01]  /*af70*/  FADD.FTZ R38, R35, R38 ;  /* 0x0000002623267221 */ /* 0x000fe20000010000 */
[----:B------:R-:W-:Y:S01]  /*af80*/  MUFU.EX2 R43, R43 ;  /* 0x0000002b002b7308 */ /* 0x000fe20000000800 */
[----:B------:R-:W-:Y:S01]  /*af90*/  FADD.FTZ R54, R54, R53 ;  /* 0x0000003536367221 */ /* 0x000fe20000010000 */
[----:B------:R-:W-:Y:S01]  /*afa0*/  HMMA.16816.F32.BF16 R100, R4, R12, R100 ;  /* 0x0000000c0464723c */ /* 0x000fe20000041864 */
[----:B------:R-:W-:-:S02]  /*afb0*/  FADD.FTZ R39, R39, R38 ;  /* 0x0000002627277221 */ /* 0x000fc40000010000 */
[----:B------:R-:W-:Y:S02]  /*afc0*/  FADD.FTZ R49, R49, R54 ;  /* 0x0000003631317221 */ /* 0x000fe40000010000 */
[----:B------:R-:W-:Y:S01]  /*afd0*/  FADD.FTZ R30, R30, R39 ;  /* 0x000000271e1e7221 */ /* 0x000fe20000010000 */
[----:B------:R-:W-:Y:S01]  /*afe0*/  HMMA.16816.F32.BF16 R96, R4, R14, R96 ;  /* 0x0000000e0460723c */ /* 0x000fe20000041860 */
[----:B------:R-:W-:Y:S01]  /*aff0*/  FADD.FTZ R134, R134, R49 ;  /* 0x0000003186867221 */ /* 0x000fe20000010000 */
[----:B------:R-:W-:Y:S01]  /*b000*/  FFMA.FTZ R12, R18, UR10, -R21 ;  /* 0x0000000a120c7c23 */ /* 0x000fe20008010815 */
[----:B------:R-:W-:Y:S01]  /*b010*/  MUFU.EX2 R25, R25 ;  /* 0x0000001900197308 */ /* 0x000fe20000000800 */
[----:B-1----:R-:W1:Y:S01]  /*b020*/  LDSM.16.MT88.4 R16, [R127+0x4800] ;  /* 0x004800007f10783b */ /* 0x002e620000004200 */
[----:B------:R-:W-:-:S04]  /*b030*/  FADD.FTZ R134, R61, R134 ;  /* 0x000000863d867221 */ /* 0x000fc80000010000 */
[----:B------:R-:W-:Y:S01]  /*b040*/  FADD.FTZ R59, R59, R134 ;  /* 0x000000863b3b7221 */ /* 0x000fe20000010000 */
[----:B-----5:R-:W-:Y:S01]  /*b050*/  HMMA.16816.F32.BF16 R108, R4, R8, R108 ;  /* 0x00000008046c723c */ /* 0x020fe2000004186c */
[----:B------:R2:W3:Y:S02]  /*b060*/  MUFU.EX2 R31, R12 ;  /* 0x0000000c001f7308 */ /* 0x0004e40000000800 */
[----:B------:R-:W-:-:S03]  /*b070*/  FADD.FTZ R59, R56, R59 ;  /* 0x0000003b383b7221 */ /* 0x000fc60000010000 */
[----:B------:R-:W-:Y:S01]  /*b080*/  HMMA.16816.F32.BF16 R104, R4, R10, R104 ;  /* 0x0000000a0468723c */ /* 0x000fe20000041868 */
[----:B------:R-:W4:Y:S01]  /*b090*/  LDSM.16.MT88.4 R8, [R124+0x4800] ;  /* 0x004800007c08783b */ /* 0x000f220000004200 */
[----:B------:R-:W-:Y:S01]  /*b0a0*/  FADD.FTZ R140, R140, R59 ;  /* 0x0000003b8c8c7221 */ /* 0x000fe20000010000 */
[----:B------:R-:W5:Y:S03]  /*b0b0*/  MUFU.EX2 R36, R36 ;  /* 0x0000002400247308 */ /* 0x000f660000000800 */
[----:B------:R-:W-:Y:S01]  /*b0c0*/  FADD.FTZ R69, R69, R140 ;  /* 0x0000008c45457221 */ /* 0x000fe20000010000 */
[----:B------:R-:W-:Y:S02]  /*b0d0*/  F2FP.BF16.F32.PACK_AB R4, R33, R62 ;  /* 0x0000003e2104723e */ /* 0x000fe400000010ff */
[----:B------:R-:W-:Y:S01]  /*b0e0*/  F2FP.BF16.F32.PACK_AB R5, R26, R27 ;  /* 0x0000001b1a05723e */ /* 0x000fe200000010ff */
[----:B------:R-:W-:Y:S01]  /*b0f0*/  FADD.FTZ R138, R138, R69 ;  /* 0x000000458a8a7221 */ /* 0x000fe20000010000 */
[----:B------:R-:W-:Y:S01]  /*b100*/  F2FP.BF16.F32.PACK_AB R6, R32, R29 ;  /* 0x0000001d2006723e */ /* 0x000fe200000010ff */
[----:B--2---:R-:W2:Y:S01]  /*b110*/  LDSM.16.MT88.4 R12, [R124+0x4c00] ;  /* 0x004c00007c0c783b */ /* 0x004ea20000004200 */
[----:B---3--:R-:W-:Y:S01]  /*b120*/  F2FP.BF16.F32.PACK_AB R7, R28, R31 ;  /* 0x0000001f1c07723e */ /* 0x008fe200000010ff */
[----:B------:R-:W-:Y:S01]  /*b130*/  FADD.FTZ R63, R63, R138 ;  /* 0x0000008a3f3f7221 */ /* 0x000fe20000010000 */
[----:B------:R-:W-:Y:S01]  /*b140*/  FADD.FTZ R27, R27, R30 ;  /* 0x0000001e1b1b7221 */ /* 0x000fe20000010000 */
[----:B------:R-:W-:Y:S02]  /*b150*/  MUFU.EX2 R20, R20 ;  /* 0x0000001400147308 */ /* 0x000fe40000000800 */
[----:B------:R-:W-:Y:S01]  /*b160*/  FADD.FTZ R70, R70, R63 ;  /* 0x0000003f46467221 */ /* 0x000fe20000010000 */
[----:B------:R-:W-:-:S03]  /*b170*/  FADD.FTZ R26, R26, R27 ;  /* 0x0000001b1a1a7221 */ /* 0x000fc60000010000 */
[----:B------:R-:W-:Y:S01]  /*b180*/  FADD.FTZ R41, R41, R70 ;  /* 0x0000004629297221 */ /* 0x000fe20000010000 */
[----:B------:R-:W-:Y:S01]  /*b190*/  FADD.FTZ R31, R31, R26 ;  /* 0x0000001a1f1f7221 */ /* 0x000fe20000010000 */
[----:B------:R-:W3:Y:S02]  /*b1a0*/  MUFU.EX2 R91, R91 ;  /* 0x0000005b005b7308 */ /* 0x000ee40000000800 */
[----:B------:R-:W-:Y:S01]  /*b1b0*/  FADD.FTZ R64, R64, R41 ;  /* 0x0000002940407221 */ /* 0x000fe20000010000 */
[----:B-1----:R-:W-:Y:S01]  /*b1c0*/  HMMA.16816.F32.BF16 R100, R4, R16, R100 ;  /* 0x000000100464723c */ /* 0x002fe20000041864 */
[----:B------:R-:W-:Y:S02]  /*b1d0*/  FADD.FTZ R31, R28, R31 ;  /* 0x0000001f1c1f7221 */ /* 0x000fe40000010000 */
[----:B------:R-:W-:-:S03]  /*b1e0*/  FADD.FTZ R37, R37, R64 ;  /* 0x0000004025257221 */ /* 0x000fc60000010000 */
[----:B------:R-:W-:Y:S01]  /*b1f0*/  HMMA.16816.F32.BF16 R96, R4, R18, R96 ;  /* 0x000000120460723c */ /* 0x000fe20000041860 */
[----:B------:R-:W-:-:S04]  /*b200*/  FADD.FTZ R62, R62, R37 ;  /* 0x000000253e3e7221 */ /* 0x000fc80000010000 */
[----:B------:R-:W-:Y:S01]  /*b210*/  FADD.FTZ R62, R33, R62 ;  /* 0x0000003e213e7221 */ /* 0x000fe20000010000 */
[----:B----4-:R-:W-:Y:S03]  /*b220*/  HMMA.16816.F32.BF16 R108, R4, R8, R108 ;  /* 0x00000008046c723c */ /* 0x010fe6000004186c */
[----:B------:R-:W-:-:S04]  /*b230*/  FADD.FTZ R29, R29, R62 ;  /* 0x0000003e1d1d7221 */ /* 0x000fc80000010000 */
[----:B------:R-:W-:Y:S01]  /*b240*/  FADD.FTZ R29, R32, R29 ;  /* 0x0000001d201d7221 */ /* 0x000fe20000010000 */
[----:B------:R-:W-:Y:S01]  /*b250*/  HMMA.16816.F32.BF16 R104, R4, R10, R104 ;  /* 0x0000000a0468723c */ /* 0x000fe20000041868 */
[----:B------:R-:W1:Y:S06]  /*b260*/  LDSM.16.MT88.4 R8, [R127+0x4c00] ;  /* 0x004c00007f08783b */ /* 0x000e6c0000004200 */
[----:B------:R-:W-:Y:S01]  /*b270*/  F2FP.BF16.F32.PACK_AB R4, R23, R34 ;  /* 0x000000221704723e */ /* 0x000fe200000010ff */
[----:B------:R-:W-:Y:S01]  /*b280*/  FADD.FTZ R34, R34, R29 ;  /* 0x0000001d22227221 */ /* 0x000fe20000010000 */
[----:B------:R-:W-:Y:S01]  /*b290*/  F2FP.BF16.F32.PACK_AB R5, R43, R24 ;  /* 0x000000182b05723e */ /* 0x000fe200000010ff */
[----:B------:R-:W-:Y:S01]  /*b2a0*/  FADD.FTZ R24, R24, R31 ;  /* 0x0000001f18187221 */ /* 0x000fe20000010000 */
[----:B-----5:R-:W-:Y:S01]  /*b2b0*/  F2FP.BF16.F32.PACK_AB R6, R36, R25 ;  /* 0x000000192406723e */ /* 0x020fe200000010ff */
[----:B------:R-:W-:Y:S01]  /*b2c0*/  FADD.FTZ R34, R23, R34 ;  /* 0x0000002217227221 */ /* 0x000fe20000010000 */
[----:B---3--:R-:W-:Y:S01]  /*b2d0*/  F2FP.BF16.F32.PACK_AB R7, R91, R20 ;  /* 0x000000145b07723e */ /* 0x008fe200000010ff */
        /* <DEDUP_REMOVED lines=61> */
[----:B------:R-:W-:Y:S01]  /*b6b0*/  IMAD R6, R7, R4, -0x80 ;  /* 0xffffff8007067424 */ /* 0x000fe200078e0204 */
[----:B------:R-:W-:-:S04]  /*b6c0*/  MOV R7, UR4 ;  /* 0x0000000400077c02 */ /* 0x000fc80008000f00 */
[----:B------:R-:W-:Y:S01]  /*b6d0*/  SHF.R.S32.HI R4, RZ, 0x1f, R6 ;  /* 0x0000001fff047819 */ /* 0x000fe20000011406 */
[----:B------:R-:W-:-:S04]  /*b6e0*/  IMAD.WIDE.U32 R10, R6, R7, RZ ;  /* 0x00000007060a7225 */ /* 0x000fc800078e00ff */
[----:B--2---:R-:W-:Y:S02]  /*b6f0*/  IMAD.IADD R0, R0, 0x1, -R5 ;  /* 0x0000000100007824 */ /* 0x004fe400078e0a05 */
[----:B------:R-:W-:-:S03]  /*b700*/  IMAD R5, R4, R7, RZ ;  /* 0x0000000704057224 */ /* 0x000fc600078e02ff */
[----:B------:R-:W-:Y:S01]  /*b710*/  SHF.R.S32.HI R4, RZ, 0x1f, R0 ;  /* 0x0000001fff047819 */ /* 0x000fe20000011400 */
[----:B------:R-:W-:Y:S01]  /*b720*/  IMAD R5, R6, UR5, R5 ;  /* 0x0000000506057c24 */ /* 0x000fe2000f8e0205 */
[----:B------:R-:W-:-:S03]  /*b730*/  ULDC.64 UR4, c[0x0][0x238] ;  /* 0x00008e0000047ab9 */ /* 0x000fc60000000a00 */
[----:B------:R-:W-:Y:S01]  /*b740*/  IMAD R9, R4, UR4, RZ ;  /* 0x0000000404097c24 */ /* 0x000fe2000f8e02ff */
[----:B------:R-:W-:-:S03]  /*b750*/  IADD3 R11, R11, R5, RZ ;  /* 0x000000050b0b7210 */ /* 0x000fc60007ffe0ff */
[C---:B------:R-:W-:Y:S02]  /*b760*/  IMAD R9, R0.reuse, UR5, R9 ;  /* 0x0000000500097c24 */ /* 0x040fe4000f8e0209 */
[----:B------:R-:W-:-:S04]  /*b770*/  IMAD.WIDE.U32 R4, R0, UR4, R10 ;  /* 0x0000000400047c25 */ /* 0x000fc8000f8e000a */
[----:B------:R-:W-:Y:S01]  /*b780*/  IMAD.IADD R9, R5, 0x1, R9 ;  /* 0x0000000105097824 */ /* 0x000fe200078e0209 */
[----:B------:R-:W-:Y:S06]  /*b790*/  BRA `(.L_x_4786) ;  /* 0x0000000000107947 */ /* 0x000fec0003800000 */
.L_x_4785:
[----:B------:R-:W1:Y:S02]  /*b7a0*/  LDC R7, c[0x0][0x250] ;  /* 0x00009400ff077b82 */ /* 0x000e640000000800 */
[----:B-1----:R-:W-:-:S05]  /*b7b0*/  IMAD.SHL.U32 R4, R7, 0x80, RZ ;  /* 0x0000008007047824 */ /* 0x002fca00078e00ff */
[----:B------:R-:W-:-:S04]  /*b7c0*/  IADD3 R4, -R4, RZ, RZ ;  /* 0x000000ff04047210 */ /* 0x000fc80007ffe1ff */
[----:B------:R-:W-:-:S07]  /*b7d0*/  SHF.R.S32.HI R9, RZ, 0x1f, R4 ;  /* 0x0000001fff097819 */ /* 0x000fce0000011404 */
.L_x_4786:
        /* <DEDUP_REMOVED lines=20> */
[C---:B------:R-:W-:Y:S02]  /*b920*/  @!P0 IADD3 R11, P3, R4.reuse, R11, RZ ;  /* 0x0000000b040b8210 */ /* 0x040fe40007f7e0ff */
[----:B------:R-:W-:Y:S01]  /*b930*/  @!P0 IADD3 R5, P2, R4, R12, RZ ;  /* 0x0000000c04058210 */ /* 0x000fe20007f5e0ff */
[----:B--2---:R-:W-:Y:S01]  /*b940*/  @!P0 IMAD R0, R0, 0x60, RZ ;  /* 0x0000006000008824 */ /* 0x004fe200078e02ff */
[----:B------:R-:W-:Y:S01]  /*b950*/  @!P0 LEA R14, P4, R6, UR8, 0x1 ;  /* 0x00000008060e8c11 */ /* 0x000fe2000f8808ff */
[----:B------:R-:W-:Y:S01]  /*b960*/  @!P0 IMAD.X R8, R9, 0x1, R8, P3 ;  /* 0x0000000109088824 */ /* 0x000fe200018e0608 */
[----:B------:R-:W-:Y:S02]  /*b970*/  @!P0 LEA R10, P3, R11, UR8, 0x1 ;  /* 0x000000080b0a8c11 */ /* 0x000fe4000f8608ff */
[----:B------:R-:W-:-:S02]  /*b980*/  @!P0 IADD3.X R0, R9, R13, R0, P2, !PT ;  /* 0x0000000d09008210 */ /* 0x000fc400017fe400 */
[----:B------:R-:W-:Y:S02]  /*b990*/  @!P0 LEA.HI.X R15, R6, UR9, R131, 0x1, P4 ;  /* 0x00000009060f8c11 */ /* 0x000fe4000a0f0c83 */
        /* <DEDUP_REMOVED lines=8> */
[----:B------:R-:W-:Y:S01]  /*ba20*/  ISETP.GE.AND P2, PT, R50, 0x3, PT ;  /* 0x000000033200780c */ /* 0x000fe20003f46270 */
[----:B------:R-:W-:Y:S03]  /*ba30*/  @P0 STS.128 [R122+0x4000], RZ ;  /* 0x004000ff7a000388 */ /* 0x000fe60000000c00 */
[----:B------:R-:W-:Y:S01]  /*ba40*/  LOP3.LUT R136, R0, R93, RZ, 0xfc, !PT ;  /* 0x0000005d00887212 */ /* 0x000fe200078efcff */
        /* <DEDUP_REMOVED lines=32> */
[----:B------:R-:W-:Y:S01]  /*bc50*/  HMMA.16816.F32.BF16 R52, R128, R44, RZ ;  /* 0x0000002c8034723c */ /* 0x000fe200000418ff */
[----:B------:R-:W-:-:S05]  /*bc60*/  FMUL.FTZ R67, R61, UR13 ;  /* 0x0000000d3d437c20 */ /* 0x000fca0008410000 */
[----:B------:R-:W-:Y:S01]  /*bc70*/  HMMA.16816.F32.BF16 R44, R128, R46, RZ ;  /* 0x0000002e802c723c */ /* 0x000fe200000418ff */
[----:B------:R-:W-:Y:S01]  /*bc80*/  FMUL.FTZ R57, R57, UR13 ;  /* 0x0000000d39397c20 */ /* 0x000fe20008410000 */
[----:B------:R-:W-:Y:S01]  /*bc90*/  FMUL.FTZ R64, R59, UR13 ;  /* 0x0000000d3b407c20 */ /* 0x000fe20008410000 */
[----:B------:R-:W-:Y:S01]  /*bca0*/  MUFU.TANH R67, R67 ;  /* 0x0000004300437308 */ /* 0x000fe20000002400 */
[----:B------:R-:W-:Y:S02]  /*bcb0*/  FMUL.FTZ R56, R56, UR13 ;  /* 0x0000000d38387c20 */ /* 0x000fe40008410000 */
[C---:B-1----:R-:W-:Y:S05]  /*bcc0*/  HMMA.16816.F32.BF16 R40, R68.reuse, R8, R40 ;  /* 0x000000084428723c */ /* 0x042fea0000041828 */
[----:B------:R-:W-:Y:S01]  /*bcd0*/  MUFU.TANH R57, R57 ;  /* 0x0000003900397308 */ /* 0x000fe20000002400 */
[----:B------:R-:W-:Y:S01]  /*bce0*/  HMMA.16816.F32.BF16 R36, R68, R10, R36 ;  /* 0x0000000a4424723c */ /* 0x000fe20000041824 */
[----:B------:R-:W1:Y:S05]  /*bcf0*/  LDSM.16.M88.4 R8, [R80] ;  /* 0x000000005008783b */ /* 0x000e6a0000000200 */
[----:B------:R-:W-:Y:S01]  /*bd00*/  HMMA.16816.F32.BF16 R24, R128, R20, RZ ;  /* 0x000000148018723c */ /* 0x000fe200000418ff */
[----:B------:R-:W-:Y:S05]  /*bd10*/  MUFU.TANH R137, R64 ;  /* 0x0000004000897308 */ /* 0x000fea0000002400 */
[C---:B--2---:R-:W-:Y:S06]  /*bd20*/  HMMA.16816.F32.BF16 R32, R68.reuse, R4, R32 ;  /* 0x000000044420723c */ /* 0x044fec0000041820 */
[----:B------:R-:W-:Y:S01]  /*bd30*/  HMMA.16816.F32.BF16 R28, R68, R6, R28 ;  /* 0x00000006441c723c */ /* 0x000fe2000004181c */
[----:B------:R-:W2:Y:S05]  /*bd40*/  LDSM.16.M88.4 R4, [R86+0x2800] ;  /* 0x002800005604783b */ /* 0x000eaa0000000200 */
[----:B------:R-:W-:Y:S01]  /*bd50*/  HMMA.16816.F32.BF16 R20, R128, R22, RZ ;  /* 0x000000168014723c */ /* 0x000fe200000418ff */
[----:B------:R-:W-:Y:S01]  /*bd60*/  FMUL.FTZ R38, R38, UR13 ;  /* 0x0000000d26267c20 */ /* 0x000fe20008410000 */
[----:B------:R-:W-:Y:S01]  /*bd70*/  FMUL.FTZ R37, R37, UR13 ;  /* 0x0000000d25257c20 */ /* 0x000fe20008410000 */
[----:B------:R-:W-:-:S02]  /*bd80*/  FMUL.FTZ R39, R39, UR13 ;  /* 0x0000000d27277c20 */ /* 0x000fc40008410000 */
[----:B------:R-:W-:Y:S01]  /*bd90*/  MUFU.TANH R95, R38 ;  /* 0x00000026005f7308 */ /* 0x000fe20000002400 */
[C---:B------:R-:W-:Y:S06]  /*bda0*/  HMMA.16816.F32.BF16 R52, R68.reuse, R16, R52 ;  /* 0x000000104434723c */ /* 0x040fec0000041834 */
[----:B------:R-:W-:Y:S01]  /*bdb0*/  HMMA.16816.F32.BF16 R44, R68, R18, R44 ;  /* 0x00000012442c723c */ /* 0x000fe2000004182c */
[----:B------:R-:W-:Y:S01]  /*bdc0*/  FMUL.FTZ R33, R33, UR13 ;  /* 0x0000000d21217c20 */ /* 0x000fe20008410000 */
[----:B------:R-:W-:Y:S01]  /*bdd0*/  FMUL.FTZ R32, R32, UR13 ;  /* 0x0000000d20207c20 */ /* 0x000fe20008410000 */
[----:B------:R-:W-:-:S03]  /*bde0*/  FMUL.FTZ R34, R34, UR13 ;  /* 0x0000000d22227c20 */ /* 0x000fc60008410000 */
[----:B------:R-:W-:Y:S01]  /*bdf0*/  HMMA.16816.F32.BF16 R16, R128, R12, RZ ;  /* 0x0000000c8010723c */ /* 0x000fe200000418ff */
[----:B------:R-:W-:Y:S01]  /*be00*/  MUFU.TANH R33, R33 ;  /* 0x0000002100217308 */ /* 0x000fe20000002400 */
[----:B------:R-:W-:Y:S01]  /*be10*/  FMUL.FTZ R31, R31, UR13 ;  /* 0x0000000d1f1f7c20 */ /* 0x000fe20008410000 */
[----:B------:R-:W-:-:S03]  /*be20*/  FMUL.FTZ R30, R30, UR13 ;  /* 0x0000000d1e1e7c20 */ /* 0x000fc60008410000 */
[----:B------:R-:W-:Y:S03]  /*be30*/  HMMA.16816.F32.BF16 R12, R128, R14, RZ ;  /* 0x0000000e800c723c */ /* 0x000fe600000418ff */
[----:B------:R-:W-:Y:S03]  /*be40*/  MUFU.TANH R31, R31 ;  /* 0x0000001f001f7308 */ /* 0x000fe60000002400 */
[C---:B------:R-:W-:Y:S06]  /*be50*/  HMMA.16816.F32.BF16 R24, R68.reuse, R72, R24 ;  /* 0x000000484418723c */ /* 0x040fec0000041818 */
[----:B------:R-:W-:Y:S01]  /*be60*/  HMMA.16816.F32.BF16 R20, R68, R74, R20 ;  /* 0x0000004a4414723c */ /* 0x000fe20000041814 */
[----:B------:R-:W3:Y:S01]  /*be70*/  LDSM.16.M88.4 R72, [R79] ;  /* 0x000000004f48783b */ /* 0x000ee20000000200 */
[----:B------:R-:W-:Y:S01]  /*be80*/  FMUL.FTZ R45, R45, UR13 ;  /* 0x0000000d2d2d7c20 */ /* 0x000fe20008410000 */
[----:B------:R-:W-:-:S03]  /*be90*/  FMUL.FTZ R125, R47, UR13 ;  /* 0x0000000d2f7d7c20 */ /* 0x000fc60008410000 */
[C---:B-1----:R-:W-:Y:S02]  /*bea0*/  HMMA.16816.F32.BF16 R16, R68.reuse, R8, R16 ;  /* 0x000000084410723c */ /* 0x042fe40000041810 */
[----:B------:R-:W1:Y:S04]  /*beb0*/  MUFU.TANH R45, R45 ;  /* 0x0000002d002d7308 */ /* 0x000e680000002400 */
[----:B------:R-:W-:Y:S04]  /*bec0*/  HMMA.16816.F32.BF16 R12, R68, R10, R12 ;  /* 0x0000000a440c723c */ /* 0x000fe8000004180c */
[----:B------:R-:W-:Y:S02]  /*bed0*/  MUFU.TANH R125, R125 ;  /* 0x0000007d007d7308 */ /* 0x000fe40000002400 */
[----:B--2---:R-:W-:Y:S01]  /*bee0*/  HMMA.16816.F32.BF16 R8, R128, R4, RZ ;  /* 0x000000048008723c */ /* 0x004fe200000418ff */
[----:B------:R-:W-:Y:S01]  /*bef0*/  FMUL.FTZ R25, R25, UR13 ;  /* 0x0000000d19197c20 */ /* 0x000fe20008410000 */
[----:B------:R-:W-:-:S04]  /*bf00*/  FMUL.FTZ R26, R26, UR13 ;  /* 0x0000000d1a1a7c20 */ /* 0x000fc80008410000 */
[----:B------:R-:W-:Y:S01]  /*bf10*/  HMMA.16816.F32.BF16 R4, R128, R6, RZ ;  /* 0x000000068004723c */ /* 0x000fe200000418ff */
[----:B------:R-:W-:Y:S11]  /*bf20*/  MUFU.TANH R25, R25 ;  /* 0x0000001900197308 */ /* 0x000ff60000002400 */
[----:B------:R-:W-:Y:S01]  /*bf30*/  FMUL.FTZ R13, R13, UR13 ;  /* 0x0000000d0d0d7c20 */ /* 0x000fe20008410000 */
[----:B------:R-:W-:-:S05]  /*bf40*/  FMUL.FTZ R15, R15, UR13 ;  /* 0x0000000d0f0f7c20 */ /* 0x000fca0008410000 */
[C---:B---3--:R-:W-:Y:S01]  /*bf50*/  HMMA.16816.F32.BF16 R8, R68.reuse, R72, R8 ;  /* 0x000000484408723c */ /* 0x048fe20000041808 */
[----:B------:R-:W-:Y:S05]  /*bf60*/  MUFU.TANH R13, R13 ;  /* 0x0000000d000d7308 */ /* 0x000fea0000002400 */
[----:B------:R-:W-:Y:S06]  /*bf70*/  HMMA.16816.F32.BF16 R4, R68, R74, R4 ;  /* 0x0000004a4404723c */ /* 0x000fec0000041804 */
[C---:B------:R-:W-:Y:S06]  /*bf80*/  HMMA.16816.F32.BF16 R72, R128.reuse, R48, RZ ;  /* 0x000000308048723c */ /* 0x040fec00000418ff */
[----:B------:R-:W-:Y:S01]  /*bf90*/  HMMA.16816.F32.BF16 R48, R128, R50, RZ ;  /* 0x000000328030723c */ /* 0x000fe200000418ff */
[----:B------:R-:W2:Y:S01]  /*bfa0*/  LDSM.16.M88.4 R128, [R78] ;  /* 0x000000004e80783b */ /* 0x000ea20000000200 */
[----:B------:R-:W-:-:S04]  /*bfb0*/  DEPBAR.LE SB0, 0x0 ;  /* 0x000080000000791a */ /* 0x000fc80000000000 */
[----:B------:R-:W-:Y:S01]  /*bfc0*/  FMUL.FTZ R10, R10, UR13 ;  /* 0x0000000d0a0a7c20 */ /* 0x000fe20008410000 */
[----:B------:R-:W-:-:S05]  /*bfd0*/  FMUL.FTZ R11, R11, UR13 ;  /* 0x0000000d0b0b7c20 */ /* 0x000fca0008410000 */
[----:B------:R-:W-:Y:S01]  /*bfe0*/  FMUL.FTZ R6, R6, UR13 ;  /* 0x0000000d06067c20 */ /* 0x000fe20008410000 */
[----:B------:R-:W-:-:S05]  /*bff0*/  FMUL.FTZ R7, R7, UR13 ;  /* 0x0000000d07077c20 */ /* 0x000fca0008410000 */
[C---:B--2---:R-:W-:Y:S06]  /*c000*/  HMMA.16816.F32.BF16 R72, R68.reuse, R128, R72 ;  /* 0x000000804448723c */ /* 0x044fec0000041848 */
[----:B------:R-:W-:Y:S01]  /*c010*/  HMMA.16816.F32.BF16 R48, R68, R130, R48 ;  /* 0x000000824430723c */ /* 0x000fe20000041830 */
[----:B------:R-:W-:Y:S01]  /*c020*/  FMUL.FTZ R129, R55, UR13 ;  /* 0x0000000d37817c20 */ /* 0x000fe20008410000 */
[----:B------:R2:W-:Y:S05]  /*c030*/  MUFU.TANH R69, R39 ;  /* 0x0000002700457308 */ /* 0x0005ea0000002400 */
[----:B------:R-:W-:Y:S01]  /*c040*/  FMUL.FTZ R68, R63, UR13 ;  /* 0x0000000d3f447c20 */ /* 0x000fe20008410000 */
[----:B------:R-:W-:Y:S01]  /*c050*/  LOP3.LUT R63, R0, R93, RZ, 0xfc, !PT ;  /* 0x0000005d003f7212 */ /* 0x000fe200078efcff */
[----:B------:R-:W-:Y:S01]  /*c060*/  FMUL.FTZ R71, R43, UR13 ;  /* 0x0000000d2b477c20 */ /* 0x000fe20008410000 */
[----:B------:R-:W-:Y:S03]  /*c070*/  MUFU.TANH R129, R129 ;  /* 0x0000008100817308 */ /* 0x000fe60000002400 */
[----:B------:R-:W-:-:S02]  /*c080*/  VIADD R47, R63, 0x19 ;  /* 0x000000193f2f7836 */ /* 0x000fc40000000000 */
[C---:B------:R-:W-:Y:S02]  /*c090*/  VIADD R61, R63.reuse, 0x1 ;  /* 0x000000013f3d7836 */ /* 0x040fe40000000000 */
[----:B------:R-:W-:Y:S01]  /*c0a0*/  VIADD R59, R63, 0x9 ;  /* 0x000000093f3b7836 */ /* 0x000fe20000000000 */
[----:B------:R-:W3:Y:S01]  /*c0b0*/  MUFU.TANH R135, R68 ;  /* 0x0000004400877308 */ /* 0x000ee20000002400 */
[----:B------:R-:W-:Y:S01]  /*c0c0*/  I2FP.F32.S32 R128, R47 ;  /* 0x0000002f00807245 */ /* 0x000fe20000201400 */
[----:B--2---:R-:W-:Y:S01]  /*c0d0*/  FMUL.FTZ R39, R14, UR13 ;  /* 0x0000000d0e277c20 */ /* 0x004fe20008410000 */
[----:B------:R-:W-:Y:S02]  /*c0e0*/  I2FP.F32.S32 R134, R61 ;  /* 0x0000003d00867245 */ /* 0x000fe40000201400 */
[C---:B------:R-:W-:Y:S01]  /*c0f0*/  ISETP.GE.AND P6, PT, R61.reuse, R2, PT ;  /* 0x000000023d00720c */ /* 0x040fe20003fc6270 */
[----:B-1----:R-:W-:Y:S01]  /*c100*/  FFMA.FTZ R128, R90, R128, R45 ;  /* 0x000000805a807223 */ /* 0x002fe2000001002d */
[----:B------:R-:W-:Y:S01]  /*c110*/  ISETP.GE.AND P5, PT, R61, R3, PT ;  /* 0x000000033d00720c */ /* 0x000fe20003fa6270 */
[----:B------:R-:W-:Y:S01]  /*c120*/  FMUL.FTZ R45, R40, UR13 ;  /* 0x0000000d282d7c20 */ /* 0x000fe20008410000 */
[----:B------:R-:W-:Y:S01]  /*c130*/  I2FP.F32.S32 R61, R61 ;  /* 0x0000003d003d7245 */ /* 0x000fe20000201400 */
[----:B------:R-:W-:Y:S01]  /*c140*/  FFMA.FTZ R134, R90, R134, R67 ;  /* 0x000000865a867223 */ /* 0x000fe20000010043 */
[----:B------:R-:W-:Y:S01]  /*c150*/  I2FP.F32.S32 R130, R59 ;  /* 0x0000003b00827245 */ /* 0x000fe20000201400 */
[----:B------:R-:W-:Y:S01]  /*c160*/  FMUL.FTZ R67, R42, UR13 ;  /* 0x0000000d2a437c20 */ /* 0x000fe20008410000 */
[----:B------:R-:W-:Y:S01]  /*c170*/  LOP3.LUT R40, R0, 0x20, R93, 0xfe, !PT ;  /* 0x0000002000287812 */ /* 0x000fe200078efe5d */
[----:B------:R-:W1:Y:S01]  /*c180*/  MUFU.TANH R45, R45 ;  /* 0x0000002d002d7308 */ /* 0x000e620000002400 */
[----:B------:R-:W-:Y:S01]  /*c190*/  FSEL R134, R134, -INF , !P6 ;  /* 0xff80000086867808 */ /* 0x000fe20007000000 */
[C---:B------:R-:W-:Y:S01]  /*c1a0*/  FFMA.FTZ R130, R90.reuse, R130, R57 ;  /* 0x000000825a827223 */ /* 0x040fe20000010039 */
[----:B---3--:R-:W-:Y:S01]  /*c1b0*/  FFMA.FTZ R135, R90, R61, R135 ;  /* 0x0000003d5a877223 */ /* 0x008fe20000010087 */
[----:B------:R-:W-:Y:S01]  /*c1c0*/  FMUL.FTZ R61, R53, UR13 ;  /* 0x0000000d353d7c20 */ /* 0x000fe20008410000 */
[----:B------:R-:W-:Y:S01]  /*c1d0*/  VIADD R53, R63, 0x11 ;  /* 0x000000113f357836 */ /* 0x000fe20000000000 */
[----:B------:R-:W-:Y:S01]  /*c1e0*/  I2FP.F32.S32 R64, R40 ;  /* 0x0000002800407245 */ /* 0x000fe20000201400 */
[----:B------:R-:W-:Y:S01]  /*c1f0*/  FMUL.FTZ R50, R50, UR13 ;  /* 0x0000000d32327c20 */ /* 0x000fe20008410000 */
[----:B------:R-:W2:Y:S01]  /*c200*/  MUFU.TANH R57, R61 ;  /* 0x0000003d00397308 */ /* 0x000ea20000002400 */
[----:B------:R-:W-:Y:S01]  /*c210*/  FSEL R135, R135, -INF , !P5 ;  /* 0xff80000087877808 */ /* 0x000fe20006800000 */
[----:B------:R-:W-:Y:S01]  /*c220*/  FMUL.FTZ R51, R51, UR13 ;  /* 0x0000000d33337c20 */ /* 0x000fe20008410000 */
[----:B------:R-:W-:-:S02]  /*c230*/  I2FP.F32.S32 R126, R53 ;  /* 0x00000035007e7245 */ /* 0x000fc40000201400 */
[----:B------:R-:W-:Y:S02]  /*c240*/  I2FP.F32.S32 R55, R53 ;  /* 0x0000003500377245 */ /* 0x000fe40000201400 */
[C---:B------:R-:W-:Y:S01]  /*c250*/  ISETP.GE.AND P6, PT, R53.reuse, R2, PT ;  /* 0x000000023500720c */ /* 0x040fe20003fc6270 */
[----:B------:R-:W3:Y:S01]  /*c260*/  MUFU.TANH R67, R67 ;  /* 0x0000004300437308 */ /* 0x000ee20000002400 */
[C---:B-1----:R-:W-:Y:S01]  /*c270*/  FFMA.FTZ R64, R90.reuse, R64, R45 ;  /* 0x000000405a407223 */ /* 0x042fe2000001002d */
[----:B------:R-:W-:Y:S01]  /*c280*/  FFMA.FTZ R129, R90, R55, R129 ;  /* 0x000000375a817223 */ /* 0x000fe20000010081 */
[-C--:B------:R-:W-:Y:S01]  /*c290*/  ISETP.GE.AND P5, PT, R53, R3.reuse, PT ;  /* 0x000000033500720c */ /* 0x080fe20003fa6270 */
[----:B------:R-:W-:Y:S01]  /*c2a0*/  FMUL.FTZ R45, R35, UR13 ;  /* 0x0000000d232d7c20 */ /* 0x000fe20008410000 */
[----:B------:R-:W-:Y:S01]  /*c2b0*/  VIADD R35, R63, 0x31 ;  /* 0x000000313f237836 */ /* 0x000fe20000000000 */
[----:B------:R-:W-:Y:S01]  /*c2c0*/  I2FP.F32.S32 R42, R40 ;  /* 0x00000028002a7245 */ /* 0x000fe20000201400 */
[----:B------:R-:W-:Y:S01]  /*c2d0*/  FMUL.FTZ R53, R16, UR13 ;  /* 0x0000000d10357c20 */ /* 0x000fe20008410000 */
[----:B------:R-:W-:Y:S01]  /*c2e0*/  FSEL R129, R129, -INF , !P5 ;  /* 0xff80000081817808 */ /* 0x000fe20006800000 */
[----:B--2---:R-:W-:Y:S01]  /*c2f0*/  FFMA.FTZ R126, R90, R126, R57 ;  /* 0x0000007e5a7e7223 */ /* 0x004fe20000010039 */
[----:B------:R-:W-:Y:S01]  /*c300*/  ISETP.GE.AND P5, PT, R40, R3, PT ;  /* 0x000000032800720c */ /* 0x000fe20003fa6270 */
[----:B------:R-:W-:Y:S01]  /*c310*/  MUFU.TANH R45, R45 ;  /* 0x0000002d002d7308 */ /* 0x000fe20000002400 */
[-C--:B------:R-:W-:Y:S01]  /*c320*/  ISETP.GE.AND P4, PT, R59, R2.reuse, PT ;  /* 0x000000023b00720c */ /* 0x080fe20003f86270 */
[----:B------:R-:W-:Y:S01]  /*c330*/  FMUL.FTZ R55, R9, UR13 ;  /* 0x0000000d09377c20 */ /* 0x000fe20008410000 */
[----:B------:R-:W-:Y:S01]  /*c340*/  FSEL R126, R126, -INF , !P6 ;  /* 0xff8000007e7e7808 */ /* 0x000fe20007000000 */
[----:B------:R-:W-:Y:S01]  /*c350*/  FMUL.FTZ R57, R4, UR13 ;  /* 0x0000000d04397c20 */ /* 0x000fe20008410000 */
[----:B------:R-:W-:Y:S01]  /*c360*/  ISETP.GE.AND P6, PT, R40, R2, PT ;  /* 0x000000022800720c */ /* 0x000fe20003fc6270 */
[----:B---3--:R-:W-:Y:S01]  /*c370*/  FFMA.FTZ R67, R90, R42, R67 ;  /* 0x0000002a5a437223 */ /* 0x008fe20000010043 */
[----:B------:R-:W-:Y:S01]  /*c380*/  I2FP.F32.S32 R40, R35 ;  /* 0x0000002300287245 */ /* 0x000fe20000201400 */
[----:B------:R-:W-:Y:S01]  /*c390*/  MUFU.TANH R71, R71 ;  /* 0x0000004700477308 */ /* 0x000fe20000002400 */
[----:B------:R-:W-:Y:S01]  /*c3a0*/  ISETP.GE.AND P3, PT, R59, R3, PT ;  /* 0x000000033b00720c */ /* 0x000fe20003f66270 */
[----:B------:R-:W-:Y:S01]  /*c3b0*/  VIADD R4, R136, 0x61 ;  /* 0x0000006188047836 */ /* 0x000fe20000000000 */
[----:B------:R-:W-:Y:S01]  /*c3c0*/  I2FP.F32.S32 R59, R59 ;  /* 0x0000003b003b7245 */ /* 0x000fe20000201400 */
[----:B------:R-:W-:Y:S01]  /*c3d0*/  FFMA.FTZ R40, R90, R40, R33 ;  /* 0x000000285a287223 */ /* 0x000fe20000010021 */
[----:B------:R-:W-:Y:S01]  /*c3e0*/  FMUL.FTZ R33, R29, UR13 ;  /* 0x0000000d1d217c20 */ /* 0x000fe20008410000 */
[----:B------:R-:W-:Y:S01]  /*c3f0*/  VIADD R29, R63, 0x39 ;  /* 0x000000393f1d7836 */ /* 0x000fe20000000000 */
[----:B------:R-:W-:Y:S01]  /*c400*/  FSEL R130, R130, -INF , !P4 ;  /* 0xff80000082827808 */ /* 0x000fe20006000000 */
[----:B------:R-:W-:Y:S01]  /*c410*/  FFMA.FTZ R137, R90, R59, R137 ;  /* 0x0000003b5a897223 */ /* 0x000fe20000010089 */
[----:B------:R-:W-:Y:S01]  /*c420*/  ISETP.GE.AND P4, PT, R47, R2, PT ;  /* 0x000000022f00720c */ /* 0x000fe20003f86270 */
[----:B------:R-:W-:Y:S01]  /*c430*/  MUFU.TANH R61, R32 ;  /* 0x00000020003d7308 */ /* 0x000fe20000002400 */
[----:B------:R-:W-:-:S02]  /*c440*/  I2FP.F32.S32 R42, R29 ;  /* 0x0000001d002a7245 */ /* 0x000fc40000201400 */
[----:B------:R-:W-:Y:S02]  /*c450*/  FSEL R137, R137, -INF , !P3 ;  /* 0xff80000089897808 */ /* 0x000fe40005800000 */
[----:B------:R-:W-:Y:S02]  /*c460*/  ISETP.GE.AND P3, PT, R47, R3, PT ;  /* 0x000000032f00720c */ /* 0x000fe40003f66270 */
[----:B------:R-:W-:Y:S01]  /*c470*/  I2FP.F32.S32 R47, R47 ;  /* 0x0000002f002f7245 */ /* 0x000fe20000201400 */
[----:B------:R-:W1:Y:S01]  /*c480*/  MUFU.TANH R33, R33 ;  /* 0x0000002100217308 */ /* 0x000e620000002400 */
[----:B------:R-:W-:Y:S02]  /*c490*/  FSEL R64, R64, -INF , !P6 ;  /* 0xff80000040407808 */ /* 0x000fe40007000000 */
[----:B------:R-:W-:Y:S01]  /*c4a0*/  FSEL R67, R67, -INF , !P5 ;  /* 0xff80000043437808 */ /* 0x000fe20006800000 */
[----:B------:R-:W-:Y:S01]  /*c4b0*/  FFMA.FTZ R125, R90, R47, R125 ;  /* 0x0000002f5a7d7223 */ /* 0x000fe2000001007d */
[C---:B------:R-:W-:Y:S01]  /*c4c0*/  ISETP.GE.AND P6, PT, R29.reuse, R2, PT ;  /* 0x000000021d00720c */ /* 0x040fe20003fc6270 */
[----:B------:R-:W-:Y:S01]  /*c4d0*/  FMUL.FTZ R47, R8, UR13 ;  /* 0x0000000d082f7c20 */ /* 0x000fe20008410000 */
[----:B------:R-:W-:Y:S01]  /*c4e0*/  ISETP.GE.AND P5, PT, R29, R3, PT ;  /* 0x000000031d00720c */ /* 0x000fe20003fa6270 */
[----:B------:R-:W-:Y:S01]  /*c4f0*/  MUFU.TANH R59, R34 ;  /* 0x00000022003b7308 */ /* 0x000fe20000002400 */
[----:B------:R-:W-:Y:S01]  /*c500*/  FSEL R128, R128, -INF , !P4 ;  /* 0xff80000080807808 */ /* 0x000fe20006000000 */
[----:B------:R-:W-:Y:S01]  /*c510*/  VIADD R8, R136, 0x59 ;  /* 0x0000005988087836 */ /* 0x000fe20000000000 */
[----:B------:R-:W-:-:S02]  /*c520*/  FSEL R125, R125, -INF , !P3 ;  /* 0xff8000007d7d7808 */ /* 0x000fc40005800000 */
[C---:B------:R-:W-:Y:S02]  /*c530*/  ISETP.GE.AND P4, PT, R35.reuse, R2, PT ;  /* 0x000000022300720c */ /* 0x040fe40003f86270 */
[----:B------:R-:W-:Y:S01]  /*c540*/  ISETP.GE.AND P3, PT, R35, R3, PT ;  /* 0x000000032300720c */ /* 0x000fe20003f66270 */
[----:B------:R-:W-:Y:S01]  /*c550*/  MUFU.TANH R53, R53 ;  /* 0x0000003500357308 */ /* 0x000fe20000002400 */
[----:B-1----:R-:W-:Y:S01]  /*c560*/  FFMA.FTZ R42, R90, R42, R33 ;  /* 0x0000002a5a2a7223 */ /* 0x002fe20000010021 */
[----:B------:R-:W-:Y:S02]  /*c570*/  I2FP.F32.S32 R33, R29 ;  /* 0x0000001d00217245 */ /* 0x000fe40000201400 */
[----:B------:R-:W-:Y:S02]  /*c580*/  I2FP.F32.S32 R35, R35 ;  /* 0x0000002300237245 */ /* 0x000fe40000201400 */
[----:B------:R-:W-:Y:S01]  /*c590*/  FSEL R40, R40, -INF , !P4 ;  /* 0xff80000028287808 */ /* 0x000fe20006000000 */
[----:B------:R-:W-:Y:S01]  /*c5a0*/  FFMA.FTZ R29, R90, R33, R31 ;  /* 0x000000215a1d7223 */ /* 0x000fe2000001001f */
[----:B------:R-:W-:Y:S01]  /*c5b0*/  FMUL.FTZ R33, R27, UR13 ;  /* 0x0000000d1b217c20 */ /* 0x000fe20008410000 */
[----:B------:R-:W-:-:S02]  /*c5c0*/  VIADD R27, R63, 0x41 ;  /* 0x000000413f1b7836 */ /* 0x000fc40000000000 */
[----:B------:R-:W-:Y:S01]  /*c5d0*/  FFMA.FTZ R45, R90, R35, R45 ;  /* 0x000000235a2d7223 */ /* 0x000fe2000001002d */
[----:B------:R-:W-:Y:S01]  /*c5e0*/  FSEL R42, R42, -INF , !P6 ;  /* 0xff8000002a2a7808 */ /* 0x000fe20007000000 */
[----:B------:R-:W-:Y:S01]  /*c5f0*/  MUFU.TANH R39, R39 ;  /* 0x0000002700277308 */ /* 0x000fe20000002400 */
[----:B------:R-:W-:Y:S02]  /*c600*/  FSEL R43, R29, -INF , !P5 ;  /* 0xff8000001d2b7808 */ /* 0x000fe40006800000 */
[----:B------:R-:W-:Y:S02]  /*c610*/  I2FP.F32.S32 R31, R27 ;  /* 0x0000001b001f7245 */ /* 0x000fe40000201400 */
[----:B------:R-:W-:Y:S02]  /*c620*/  FSEL R45, R45, -INF , !P3 ;  /* 0xff8000002d2d7808 */ /* 0x000fe40005800000 */
[----:B------:R-:W-:Y:S01]  /*c630*/  ISETP.GE.AND P4, PT, R27, R2, PT ;  /* 0x000000021b00720c */ /* 0x000fe20003f86270 */
[----:B------:R-:W1:Y:S01]  /*c640*/  MUFU.TANH R33, R33 ;  /* 0x0000002100217308 */ /* 0x000e620000002400 */
[----:B------:R-:W-:Y:S01]  /*c650*/  FFMA.FTZ R25, R90, R31, R25 ;  /* 0x0000001f5a197223 */ /* 0x000fe20000010019 */
[----:B------:R-:W-:Y:S01]  /*c660*/  FMUL.FTZ R31, R41, UR13 ;  /* 0x0000000d291f7c20 */ /* 0x000fe20008410000 */
[----:B------:R-:W-:-:S02]  /*c670*/  ISETP.GE.AND P3, PT, R27, R3, PT ;  /* 0x000000031b00720c */ /* 0x000fc40003f66270 */
[----:B------:R-:W-:Y:S01]  /*c680*/  I2FP.F32.S32 R41, R27 ;  /* 0x0000001b00297245 */ /* 0x000fe20000201400 */
[----:B------:R-:W-:Y:S01]  /*c690*/  FMUL.FTZ R27, R36, UR13 ;  /* 0x0000000d241b7c20 */ /* 0x000fe20008410000 */
[C-C-:B------:R-:W-:Y:S01]  /*c6a0*/  LOP3.LUT R29, R0.reuse, 0x28, R93.reuse, 0xfe, !PT ;  /* 0x00000028001d7812 */ /* 0x140fe200078efe5d */
[----:B------:R-:W2:Y:S01]  /*c6b0*/  MUFU.TANH R31, R31 ;  /* 0x0000001f001f7308 */ /* 0x000ea20000002400 */
[----:B------:R-:W-:Y:S02]  /*c6c0*/  FSEL R36, R25, -INF , !P4 ;  /* 0xff80000019247808 */ /* 0x000fe40006000000 */
[----:B------:R-:W-:Y:S02]  /*c6d0*/  ISETP.GE.AND P4, PT, R29, R2, PT ;  /* 0x000000021d00720c */ /* 0x000fe40003f86270 */
[----:B------:R-:W-:-:S03]  /*c6e0*/  LOP3.LUT R16, R0, 0x50, R93, 0xfe, !PT ;  /* 0x0000005000107812 */ /* 0x000fc600078efe5d */
[----:B------:R-:W3:Y:S01]  /*c6f0*/  MUFU.TANH R27, R27 ;  /* 0x0000001b001b7308 */ /* 0x000ee20000002400 */
[----:B-1----:R-:W-:Y:S01]  /*c700*/  FFMA.FTZ R41, R90, R41, R33 ;  /* 0x000000295a297223 */ /* 0x002fe20000010021 */
[----:B------:R-:W-:-:S04]  /*c710*/  VIADD R33, R63, 0x21 ;  /* 0x000000213f217836 */ /* 0x000fc80000000000 */
[----:B------:R-:W-:Y:S02]  /*c720*/  FSEL R41, R41, -INF , !P3 ;  /* 0xff80000029297808 */ /* 0x000fe40005800000 */
[C---:B------:R-:W-:Y:S01]  /*c730*/  ISETP.GE.AND P6, PT, R33.reuse, R2, PT ;  /* 0x000000022100720c */ /* 0x040fe20003fc6270 */
[----:B------:R-:W1:Y:S01]  /*c740*/  MUFU.TANH R25, R37 ;  /* 0x0000002500197308 */ /* 0x000e620000002400 */
[-C--:B------:R-:W-:Y:S02]  /*c750*/  ISETP.GE.AND P5, PT, R33, R3.reuse, PT ;  /* 0x000000032100720c */ /* 0x080fe40003fa6270 */
[----:B------:R-:W-:Y:S02]  /*c760*/  ISETP.GE.AND P3, PT, R29, R3, PT ;  /* 0x000000031d00720c */ /* 0x000fe40003f66270 */
[----:B------:R-:W-:Y:S02]  /*c770*/  I2FP.F32.S32 R33, R33 ;  /* 0x0000002100217245 */ /* 0x000fe40000201400 */
[----:B------:R-:W-:Y:S01]  /*c780*/  I2FP.F32.S32 R29, R29 ;  /* 0x0000001d001d7245 */ /* 0x000fe20000201400 */
[----:B------:R4:W-:Y:S02]  /*c790*/  MUFU.TANH R35, R15 ;  /* 0x0000000f00237308 */ /* 0x0009e40000002400 */
[CC--:B--2---:R-:W-:Y:S01]  /*c7a0*/  FFMA.FTZ R68, R90.reuse, R33.reuse, R31 ;  /* 0x000000215a447223 */ /* 0x0c4fe2000001001f */
[C---:B------:R-:W-:Y:S01]  /*c7b0*/  FFMA.FTZ R71, R90.reuse, R33, R71 ;  /* 0x000000215a477223 */ /* 0x040fe20000010047 */
[----:B---3--:R-:W-:Y:S01]  /*c7c0*/  FFMA.FTZ R70, R90, R29, R27 ;  /* 0x0000001d5a467223 */ /* 0x008fe2000001001b */
[----:B------:R-:W-:-:S02]  /*c7d0*/  VIADD R27, R63, 0x29 ;  /* 0x000000293f1b7836 */ /* 0x000fc40000000000 */
[----:B------:R-:W-:Y:S01]  /*c7e0*/  FFMA.FTZ R95, R90, R29, R95 ;  /* 0x0000001d5a5f7223 */ /* 0x000fe2000001005f */
[----:B------:R-:W-:Y:S01]  /*c7f0*/  FSEL R68, R68, -INF , !P6 ;  /* 0xff80000044447808 */ /* 0x000fe20007000000 */
[----:B------:R-:W-:Y:S01]  /*c800*/  FMUL.FTZ R29, R18, UR13 ;  /* 0x0000000d121d7c20 */ /* 0x000fe20008410000 */
[----:B------:R-:W-:Y:S01]  /*c810*/  FSEL R71, R71, -INF , !P5 ;  /* 0xff80000047477808 */ /* 0x000fe20006800000 */
[----:B------:R-:W-:Y:S01]  /*c820*/  FMUL.FTZ R18, R19, UR13 ;  /* 0x0000000d13127c20 */ /* 0x000fe20008410000 */
[CC--:B------:R-:W-:Y:S01]  /*c830*/  ISETP.GE.AND P6, PT, R27.reuse, R2.reuse, PT ;  /* 0x000000021b00720c */ /* 0x0c0fe20003fc6270 */
[----:B------:R-:W-:Y:S01]  /*c840*/  MUFU.TANH R47, R47 ;  /* 0x0000002f002f7308 */ /* 0x000fe20000002400 */
[----:B------:R-:W-:Y:S02]  /*c850*/  ISETP.GE.AND P5, PT, R27, R3, PT ;  /* 0x000000031b00720c */ /* 0x000fe40003fa6270 */
[----:B------:R-:W-:Y:S02]  /*c860*/  I2FP.F32.S32 R27, R27 ;  /* 0x0000001b001b7245 */ /* 0x000fe40000201400 */
[----:B------:R-:W-:Y:S01]  /*c870*/  FSEL R70, R70, -INF , !P4 ;  /* 0xff80000046467808 */ /* 0x000fe20006000000 */
[----:B----4-:R-:W-:Y:S01]  /*c880*/  FMUL.FTZ R15, R46, UR13 ;  /* 0x0000000d2e0f7c20 */ /* 0x010fe20008410000 */
[----:B------:R-:W-:Y:S01]  /*c890*/  FSEL R95, R95, -INF , !P3 ;  /* 0xff8000005f5f7808 */ /* 0x000fe20005800000 */
[-C--:B-1----:R-:W-:Y:S01]  /*c8a0*/  FFMA.FTZ R94, R90, R27.reuse, R25 ;  /* 0x0000001b5a5e7223 */ /* 0x082fe20000010019 */
[----:B------:R-:W-:Y:S01]  /*c8b0*/  LOP3.LUT R25, R0, 0x30, R93, 0xfe, !PT ;  /* 0x0000003000197812 */ /* 0x000fe200078efe5d */
[----:B------:R-:W-:Y:S01]  /*c8c0*/  FFMA.FTZ R69, R90, R27, R69 ;  /* 0x0000001b5a457223 */ /* 0x000fe20000010045 */
[----:B------:R-:W-:Y:S01]  /*c8d0*/  FMUL.FTZ R27, R17, UR13 ;  /* 0x0000000d111b7c20 */ /* 0x000fe20008410000 */
[----:B------:R1:W-:Y:S01]  /*c8e0*/  MUFU.TANH R37, R10 ;  /* 0x0000000a00257308 */ /* 0x0003e20000002400 */
[----:B------:R-:W-:-:S02]  /*c8f0*/  ISETP.GE.AND P4, PT, R25, R2, PT ;  /* 0x000000021900720c */ /* 0x000fc40003f86270 */
[----:B------:R-:W-:Y:S02]  /*c900*/  ISETP.GE.AND P3, PT, R25, R3, PT ;  /* 0x000000031900720c */ /* 0x000fe40003f66270 */
[----:B------:R-:W-:Y:S02]  /*c910*/  I2FP.F32.S32 R25, R25 ;  /* 0x0000001900197245 */ /* 0x000fe40000201400 */
[----:B------:R-:W-:Y:S01]  /*c920*/  FSEL R94, R94, -INF , !P6 ;  /* 0xff8000005e5e7808 */ /* 0x000fe20007000000 */
[----:B------:R-:W-:Y:S01]  /*c930*/  MUFU.TANH R27, R27 ;  /* 0x0000001b001b7308 */ /* 0x000fe20000002400 */
[----:B------:R-:W-:Y:S01]  /*c940*/  FSEL R69, R69, -INF , !P5 ;  /* 0xff80000045457808 */ /* 0x000fe20006800000 */
[CC--:B------:R-:W-:Y:S01]  /*c950*/  FFMA.FTZ R61, R90.reuse, R25.reuse, R61 ;  /* 0x000000195a3d7223 */ /* 0x0c0fe2000001003d */
[----:B------:R-:W-:Y:S01]  /*c960*/  FFMA.FTZ R59, R90, R25, R59 ;  /* 0x000000195a3b7223 */ /* 0x000fe2000001003b */
[C---:B------:R-:W-:Y:S02]  /*c970*/  ISETP.GE.AND P6, PT, R16.reuse, R2, PT ;  /* 0x000000021000720c */ /* 0x040fe40003fc6270 */
[----:B------:R-:W-:-:S02]  /*c980*/  ISETP.GE.AND P5, PT, R16, R3, PT ;  /* 0x000000031000720c */ /* 0x000fc40003fa6270 */
[----:B------:R-:W2:Y:S01]  /*c990*/  MUFU.TANH R25, R29 ;  /* 0x0000001d00197308 */ /* 0x000ea20000002400 */
[----:B------:R-:W-:Y:S02]  /*c9a0*/  I2FP.F32.S32 R16, R16 ;  /* 0x0000001000107245 */ /* 0x000fe40000201400 */
[----:B------:R-:W-:Y:S02]  /*c9b0*/  FSEL R61, R61, -INF , !P4 ;  /* 0xff8000003d3d7808 */ /* 0x000fe40006000000 */
[----:B------:R-:W-:Y:S01]  /*c9c0*/  FSEL R59, R59, -INF , !P3 ;  /* 0xff8000003b3b7808 */ /* 0x000fe20005800000 */
[----:B------:R-:W-:Y:S01]  /*c9d0*/  FFMA.FTZ R53, R90, R16, R53 ;  /* 0x000000105a357223 */ /* 0x000fe20000010035 */
[----:B-1----:R-:W-:Y:S01]  /*c9e0*/  LOP3.LUT R10, R0, 0x18, R93, 0xfe, !PT ;  /* 0x00000018000a7812 */ /* 0x002fe200078efe5d */
[----:B------:R-:W1:Y:S03]  /*c9f0*/  MUFU.TANH R17, R18 ;  /* 0x0000001200117308 */ /* 0x000e660000002400 */
[----:B------:R-:W-:-:S05]  /*ca00*/  FSEL R53, R53, -INF , !P6 ;  /* 0xff80000035357808 */ /* 0x000fca0007000000 */
[----:B------:R-:W-:Y:S01]  /*ca10*/  MUFU.TANH R55, R55 ;  /* 0x0000003700377308 */ /* 0x000fe20000002400 */
[----:B--2---:R-:W-:Y:S01]  /*ca20*/  FFMA.FTZ R19, R90, R16, R25 ;  /* 0x000000105a137223 */ /* 0x004fe20000010019 */
[----:B------:R-:W-:Y:S01]  /*ca30*/  FMUL.FTZ R25, R12, UR13 ;  /* 0x0000000d0c197c20 */ /* 0x000fe20008410000 */
[----:B------:R-:W-:-:S03]  /*ca40*/  VIADD R12, R136, 0x51 ;  /* 0x00000051880c7836 */ /* 0x000fc60000000000 */
[----:B------:R-:W-:Y:S02]  /*ca50*/  FSEL R19, R19, -INF , !P5 ;  /* 0xff80000013137808 */ /* 0x000fe40006800000 */
[----:B------:R-:W2:Y:S01]  /*ca60*/  MUFU.TANH R25, R25 ;  /* 0x0000001900197308 */ /* 0x000ea20000002400 */
[----:B------:R-:W-:Y:S02]  /*ca70*/  I2FP.F32.S32 R16, R12 ;  /* 0x0000000c00107245 */ /* 0x000fe40000201400 */
[C---:B------:R-:W-:Y:S02]  /*ca80*/  ISETP.GE.AND P4, PT, R12.reuse, R2, PT ;  /* 0x000000020c00720c */ /* 0x040fe40003f86270 */
[----:B------:R-:W-:Y:S01]  /*ca90*/  ISETP.GE.AND P3, PT, R12, R3, PT ;  /* 0x000000030c00720c */ /* 0x000fe20003f66270 */
[-C--:B------:R-:W-:Y:S01]  /*caa0*/  FFMA.FTZ R32, R90, R16.reuse, R27 ;  /* 0x000000105a207223 */ /* 0x080fe2000001001b */
[----:B------:R-:W-:Y:S01]  /*cab0*/  LOP3.LUT R12, R0, 0x58, R93, 0xfe, !PT ;  /* 0x00000058000c7812 */ /* 0x000fe200078efe5d */
[----:B-1----:R-:W-:Y:S01]  /*cac0*/  FFMA.FTZ R17, R90, R16, R17 ;  /* 0x000000105a117223 */ /* 0x002fe20000010011 */
[----:B------:R1:W3:Y:S01]  /*cad0*/  MUFU.TANH R33, R11 ;  /* 0x0000000b00217308 */ /* 0x0002e20000002400 */
[----:B------:R-:W-:Y:S01]  /*cae0*/  FMUL.FTZ R27, R75, UR13 ;  /* 0x0000000d4b1b7c20 */ /* 0x000fe20008410000 */
[----:B------:R-:W-:-:S02]  /*caf0*/  I2FP.F32.S32 R14, R12 ;  /* 0x0000000c000e7245 */ /* 0x000fc40000201400 */
[C---:B------:R-:W-:Y:S02]  /*cb00*/  ISETP.GE.AND P6, PT, R12.reuse, R2, PT ;  /* 0x000000020c00720c */ /* 0x040fe40003fc6270 */
[-C--:B------:R-:W-:Y:S01]  /*cb10*/  ISETP.GE.AND P5, PT, R12, R3.reuse, PT ;  /* 0x000000030c00720c */ /* 0x080fe20003fa6270 */
[C---:B------:R-:W-:Y:S01]  /*cb20*/  FFMA.FTZ R39, R90.reuse, R14, R39 ;  /* 0x0000000e5a277223 */ /* 0x040fe20000010027 */
[----:B------:R-:W-:Y:S01]  /*cb30*/  I2FP.F32.S32 R12, R8 ;  /* 0x00000008000c7245 */ /* 0x000fe20000201400 */
[----:B--2---:R-:W-:Y:S01]  /*cb40*/  FFMA.FTZ R34, R90, R14, R25 ;  /* 0x0000000e5a227223 */ /* 0x004fe20000010019 */
[----:B------:R-:W-:Y:S01]  /*cb50*/  FSEL R32, R32, -INF , !P4 ;  /* 0xff80000020207808 */ /* 0x000fe20006000000 */
[----:B------:R-:W2:Y:S01]  /*cb60*/  MUFU.TANH R57, R57 ;  /* 0x0000003900397308 */ /* 0x000ea20000002400 */
[----:B------:R-:W-:Y:S01]  /*cb70*/  FSEL R17, R17, -INF , !P3 ;  /* 0xff80000011117808 */ /* 0x000fe20005800000 */
[----:B------:R-:W-:Y:S01]  /*cb80*/  FFMA.FTZ R38, R90, R12, R13 ;  /* 0x0000000c5a267223 */ /* 0x000fe2000001000d */
[----:B------:R-:W-:Y:S01]  /*cb90*/  ISETP.GE.AND P4, PT, R8, R2, PT ;  /* 0x000000020800720c */ /* 0x000fe20003f86270 */
[----:B------:R-:W-:Y:S01]  /*cba0*/  FFMA.FTZ R35, R90, R12, R35 ;  /* 0x0000000c5a237223 */ /* 0x000fe20000010023 */
[----:B------:R-:W-:Y:S01]  /*cbb0*/  ISETP.GE.AND P3, PT, R8, R3, PT ;  /* 0x000000030800720c */ /* 0x000fe20003f66270 */
[----:B-1----:R-:W-:Y:S01]  /*cbc0*/  FMUL.FTZ R11, R5, UR13 ;  /* 0x0000000d050b7c20 */ /* 0x002fe20008410000 */
[----:B------:R-:W-:Y:S01]  /*cbd0*/  LOP3.LUT R8, R0, 0x60, R93, 0xfe, !PT ;  /* 0x0000006000087812 */ /* 0x000fe200078efe5d */
[----:B------:R-:W1:Y:S01]  /*cbe0*/  MUFU.TANH R31, R6 ;  /* 0x00000006001f7308 */ /* 0x000e620000002400 */
[----:B------:R-:W-:Y:S01]  /*cbf0*/  FSEL R34, R34, -INF , !P6 ;  /* 0xff80000022227808 */ /* 0x000fe20007000000 */
[----:B------:R-:W-:Y:S01]  /*cc00*/  FMUL.FTZ R25, R74, UR13 ;  /* 0x0000000d4a197c20 */ /* 0x000fe20008410000 */
[----:B------:R-:W-:Y:S01]  /*cc10*/  I2FP.F32.S32 R9, R8 ;  /* 0x0000000800097245 */ /* 0x000fe20000201400 */
[----:B------:R-:W-:Y:S01]  /*cc20*/  FMUL.FTZ R13, R54, UR13 ;  /* 0x0000000d360d7c20 */ /* 0x000fe20008410000 */
[----:B------:R-:W-:-:S02]  /*cc30*/  FSEL R39, R39, -INF , !P5 ;  /* 0xff80000027277808 */ /* 0x000fc40006800000 */
[----:B------:R-:W-:Y:S01]  /*cc40*/  ISETP.GE.AND P6, PT, R8, R2, PT ;  /* 0x000000020800720c */ /* 0x000fe20003fc6270 */
[----:B------:R-:W-:Y:S01]  /*cc50*/  FFMA.FTZ R47, R90, R9, R47 ;  /* 0x000000095a2f7223 */ /* 0x000fe2000001002f */
[----:B------:R-:W-:Y:S01]  /*cc60*/  ISETP.GE.AND P5, PT, R8, R3, PT ;  /* 0x000000030800720c */ /* 0x000fe20003fa6270 */
[----:B------:R-:W-:Y:S01]  /*cc70*/  FFMA.FTZ R37, R90, R9, R37 ;  /* 0x000000095a257223 */ /* 0x000fe20000010025 */
[----:B------:R-:W-:Y:S01]  /*cc80*/  FSEL R38, R38, -INF , !P4 ;  /* 0xff80000026267808 */ /* 0x000fe20006000000 */
[----:B------:R-:W-:Y:S01]  /*cc90*/  FMUL.FTZ R9, R72, UR13 ;  /* 0x0000000d48097c20 */ /* 0x000fe20008410000 */
[----:B------:R-:W-:Y:S01]  /*cca0*/  FSEL R35, R35, -INF , !P3 ;  /* 0xff80000023237808 */ /* 0x000fe20005800000 */
[----:B------:R-:W-:Y:S01]  /*ccb0*/  MUFU.TANH R11, R11 ;  /* 0x0000000b000b7308 */ /* 0x000fe20000002400 */
[----:B------:R-:W-:Y:S02]  /*ccc0*/  I2FP.F32.S32 R8, R4 ;  /* 0x0000000400087245 */ /* 0x000fe40000201400 */
[----:B------:R-:W-:-:S02]  /*ccd0*/  ISETP.GE.AND P4, PT, R4, R2, PT ;  /* 0x000000020400720c */ /* 0x000fc40003f86270 */
[----:B------:R-:W-:Y:S01]  /*cce0*/  ISETP.GE.AND P3, PT, R4, R3, PT ;  /* 0x000000030400720c */ /* 0x000fe20003f66270 */
[-C--:B------:R-:W-:Y:S01]  /*ccf0*/  FFMA.FTZ R55, R90, R8.reuse, R55 ;  /* 0x000000085a377223 */ /* 0x080fe20000010037 */
[----:B------:R-:W-:Y:S01]  /*cd00*/  LOP3.LUT R4, R0, 0x68, R93, 0xfe, !PT ;  /* 0x0000006800047812 */ /* 0x000fe200078efe5d */
[----:B------:R4:W5:Y:S01]  /*cd10*/  MUFU.TANH R29, R7 ;  /* 0x00000007001d7308 */ /* 0x0009620000002400 */
[C---:B---3--:R-:W-:Y:S01]  /*cd20*/  FFMA.FTZ R33, R90.reuse, R8, R33 ;  /* 0x000000085a217223 */ /* 0x048fe20000010021 */
[----:B------:R-:W-:Y:S02]  /*cd30*/  FSEL R47, R47, -INF , !P6 ;  /* 0xff8000002f2f7808 */ /* 0x000fe40007000000 */
[----:B------:R-:W-:Y:S02]  /*cd40*/  I2FP.F32.S32 R5, R4 ;  /* 0x0000000400057245 */ /* 0x000fe40000201400 */
[----:B------:R-:W-:Y:S02]  /*cd50*/  FSEL R55, R55, -INF , !P4 ;  /* 0xff80000037377808 */ /* 0x000fe40006000000 */
[----:B------:R-:W3:Y:S01]  /*cd60*/  MUFU.TANH R9, R9 ;  /* 0x0000000900097308 */ /* 0x000ee20000002400 */
[CC--:B--2---:R-:W-:Y:S01]  /*cd70*/  FFMA.FTZ R57, R90.reuse, R5.reuse, R57 ;  /* 0x000000055a397223 */ /* 0x0c4fe20000010039 */
[----:B-1----:R-:W-:Y:S01]  /*cd80*/  FFMA.FTZ R31, R90, R5, R31 ;  /* 0x000000055a1f7223 */ /* 0x002fe2000001001f */
[----:B------:R-:W-:Y:S01]  /*cd90*/  VIADD R5, R136, 0x69 ;  /* 0x0000006988057836 */ /* 0x000fe20000000000 */
[----:B------:R-:W-:-:S02]  /*cda0*/  FSEL R33, R33, -INF , !P3 ;  /* 0xff80000021217808 */ /* 0x000fc40005800000 */
[----:B------:R-:W-:Y:S02]  /*cdb0*/  FSEL R37, R37, -INF , !P5 ;  /* 0xff80000025257808 */ /* 0x000fe40006800000 */
[----:B------:R-:W1:Y:S01]  /*cdc0*/  MUFU.TANH R25, R25 ;  /* 0x0000001900197308 */ /* 0x000e620000002400 */
[----:B----4-:R-:W-:Y:S01]  /*cdd0*/  FMUL.FTZ R7, R73, UR13 ;  /* 0x0000000d49077c20 */ /* 0x010fe20008410000 */
[----:B------:R-:W-:Y:S02]  /*cde0*/  I2FP.F32.S32 R6, R5 ;  /* 0x0000000500067245 */ /* 0x000fe40000201400 */
[C---:B------:R-:W-:Y:S02]  /*cdf0*/  ISETP.GE.AND P4, PT, R5.reuse, R2, PT ;  /* 0x000000020500720c */ /* 0x040fe40003f86270 */
[----:B------:R-:W-:Y:S01]  /*ce00*/  ISETP.GE.AND P3, PT, R5, R3, PT ;  /* 0x000000030500720c */ /* 0x000fe20003f66270 */
[----:B-----5:R-:W-:Y:S01]  /*ce10*/  FFMA.FTZ R29, R90, R6, R29 ;  /* 0x000000065a1d7223 */ /* 0x020fe2000001001d */
[----:B------:R-:W2:Y:S01]  /*ce20*/  MUFU.TANH R7, R7 ;  /* 0x0000000700077308 */ /* 0x000ea20000002400 */
[----:B------:R-:W-:-:S02]  /*ce30*/  ISETP.GE.AND P6, PT, R4, R2, PT ;  /* 0x000000020400720c */ /* 0x000fc40003fc6270 */
[----:B------:R-:W-:Y:S01]  /*ce40*/  ISETP.GE.AND P5, PT, R4, R3, PT ;  /* 0x000000030400720c */ /* 0x000fe20003fa6270 */
[----:B------:R-:W-:Y:S01]  /*ce50*/  FFMA.FTZ R4, R90, R6, R11 ;  /* 0x000000065a047223 */ /* 0x000fe2000001000b */
[----:B------:R-:W-:Y:S01]  /*ce60*/  LOP3.LUT R5, R0, 0x70, R93, 0xfe, !PT ;  /* 0x0000007000057812 */ /* 0x000fe200078efe5d */
[----:B------:R-:W-:Y:S01]  /*ce70*/  FMUL.FTZ R11, R21, UR13 ;  /* 0x0000000d150b7c20 */ /* 0x000fe20008410000 */
[----:B------:R-:W-:Y:S01]  /*ce80*/  FSEL R57, R57, -INF , !P6 ;  /* 0xff80000039397808 */ /* 0x000fe20007000000 */
[----:B------:R-:W4:Y:S01]  /*ce90*/  MUFU.TANH R27, R27 ;  /* 0x0000001b001b7308 */ /* 0x000f220000002400 */
[----:B------:R-:W-:Y:S02]  /*cea0*/  I2FP.F32.S32 R8, R5 ;  /* 0x0000000500087245 */ /* 0x000fe40000201400 */
[----:B------:R-:W-:Y:S02]  /*ceb0*/  FSEL R31, R31, -INF , !P5 ;  /* 0xff8000001f1f7808 */ /* 0x000fe40006800000 */
[C---:B------:R-:W-:Y:S01]  /*cec0*/  ISETP.GE.AND P6, PT, R5.reuse, R2, PT ;  /* 0x000000020500720c */ /* 0x040fe20003fc6270 */
[----:B---3--:R-:W-:Y:S01]  /*ced0*/  FFMA.FTZ R6, R90, R8, R9 ;  /* 0x000000085a067223 */ /* 0x008fe20000010009 */
[----:B------:R-:W-:Y:S01]  /*cee0*/  ISETP.GE.AND P5, PT, R5, R3, PT ;  /* 0x000000030500720c */ /* 0x000fe20003fa6270 */
[----:B------:R-:W-:-:S02]  /*cef0*/  VIADD R5, R136, 0x71 ;  /* 0x0000007188057836 */ /* 0x000fc40000000000 */
[----:B-1----:R-:W-:Y:S01]  /*cf00*/  FFMA.FTZ R25, R90, R8, R25 ;  /* 0x000000085a197223 */ /* 0x002fe20000010019 */
[----:B------:R-:W-:Y:S01]  /*cf10*/  FMUL.FTZ R9, R48, UR13 ;  /* 0x0000000d30097c20 */ /* 0x000fe20008410000 */
[----:B------:R-:W-:Y:S01]  /*cf20*/  FSEL R48, R4, -INF , !P4 ;  /* 0xff80000004307808 */ /* 0x000fe20006000000 */
[----:B------:R-:W-:Y:S01]  /*cf30*/  MUFU.TANH R13, R13 ;  /* 0x0000000d000d7308 */ /* 0x000fe20000002400 */
[----:B------:R-:W-:Y:S02]  /*cf40*/  I2FP.F32.S32 R8, R5 ;  /* 0x0000000500087245 */ /* 0x000fe40000201400 */
[----:B------:R-:W-:Y:S02]  /*cf50*/  FSEL R29, R29, -INF , !P3 ;  /* 0xff8000001d1d7808 */ /* 0x000fe40005800000 */
[C---:B------:R-:W-:Y:S01]  /*cf60*/  ISETP.GE.AND P4, PT, R5.reuse, R2, PT ;  /* 0x000000020500720c */ /* 0x040fe20003f86270 */
[-C--:B--2---:R-:W-:Y:S01]  /*cf70*/  FFMA.FTZ R16, R90, R8.reuse, R7 ;  /* 0x000000085a107223 */ /* 0x084fe20000010007 */
[----:B------:R-:W-:Y:S01]  /*cf80*/  ISETP.GE.AND P3, PT, R5, R3, PT ;  /* 0x000000030500720c */ /* 0x000fe20003f66270 */
[----:B------:R-:W1:Y:S01]  /*cf90*/  MUFU.TANH R9, R9 ;  /* 0x0000000900097308 */ /* 0x000e620000002400 */
[----:B------:R-:W-:Y:S01]  /*cfa0*/  LOP3.LUT R5, R0, 0x78, R93, 0xfe, !PT ;  /* 0x0000007800057812 */ /* 0x000fe200078efe5d */
[----:B----4-:R-:W-:Y:S01]  /*cfb0*/  FFMA.FTZ R27, R90, R8, R27 ;  /* 0x000000085a1b7223 */ /* 0x010fe2000001001b */
[----:B------:R-:W-:-:S02]  /*cfc0*/  FSEL R25, R25, -INF , !P5 ;  /* 0xff80000019197808 */ /* 0x000fc40006800000 */
[----:B------:R-:W-:Y:S02]  /*cfd0*/  I2FP.F32.S32 R4, R5 ;  /* 0x0000000500047245 */ /* 0x000fe40000201400 */
[----:B------:R-:W-:Y:S01]  /*cfe0*/  ISETP.GE.AND P5, PT, R5, R3, PT ;  /* 0x000000030500720c */ /* 0x000fe20003fa6270 */
[----:B------:R-:W2:Y:S01]  /*cff0*/  MUFU.TANH R7, R50 ;  /* 0x0000003200077308 */ /* 0x000ea20000002400 */
[----:B------:R-:W-:Y:S02]  /*d000*/  FSEL R16, R16, -INF , !P4 ;  /* 0xff80000010107808 */ /* 0x000fe40006000000 */
[----:B------:R-:W-:Y:S02]  /*d010*/  FSEL R27, R27, -INF , !P3 ;  /* 0xff8000001b1b7808 */ /* 0x000fe40005800000 */
[----:B------:R-:W-:-:S03]  /*d020*/  LOP3.LUT R8, R0, 0x8, R93, 0xfe, !PT ;  /* 0x0000000800087812 */ /* 0x000fc600078efe5d */
[----:B------:R-:W-:Y:S01]  /*d030*/  MUFU.TANH R15, R15 ;  /* 0x0000000f000f7308 */ /* 0x000fe20000002400 */
[----:B-1----:R-:W-:Y:S01]  /*d040*/  FFMA.FTZ R18, R90, R4, R9 ;  /* 0x000000045a127223 */ /* 0x002fe20000010009 */
[----:B------:R-:W-:Y:S01]  /*d050*/  LOP3.LUT R9, R0, 0x8, R93, 0xfe, !PT ;  /* 0x0000000800097812 */ /* 0x000fe200078efe5d */
[----:B------:R-:W-:Y:S03]  /*d060*/  BAR.SYNC.DEFER_BLOCKING 0x0 ;  /* 0x0000000000007b1d */ /* 0x000fe60000010000 */
[----:B------:R-:W-:Y:S01]  /*d070*/  ISETP.GE.AND P4, PT, R9, R2, PT ;  /* 0x000000020900720c */ /* 0x000fe20003f86270 */
[----:B--2---:R-:W-:Y:S01]  /*d080*/  FFMA.FTZ R4, R90, R4, R7 ;  /* 0x000000045a047223 */ /* 0x004fe20000010007 */
[----:B------:R-:W-:Y:S01]  /*d090*/  FSEL R50, R6, -INF , !P6 ;  /* 0xff80000006327808 */ /* 0x000fe20007000000 */
[----:B------:R-:W1:Y:S01]  /*d0a0*/  MUFU.TANH R7, R56 ;  /* 0x0000003800077308 */ /* 0x000e620000002400 */
[----:B------:R-:W-:Y:S01]  /*d0b0*/  ISETP.GE.AND P6, PT, R5, R2, PT ;  /* 0x000000020500720c */ /* 0x000fe20003fc6270 */
[----:B------:R-:W-:Y:S01]  /*d0c0*/  FMUL.FTZ R5, R52, UR13 ;  /* 0x0000000d34057c20 */ /* 0x000fe20008410000 */
[----:B------:R-:W-:-:S02]  /*d0d0*/  I2FP.F32.S32 R6, R9 ;  /* 0x0000000900067245 */ /* 0x000fc40000201400 */
[--C-:B------:R-:W-:Y:S02]  /*d0e0*/  LOP3.LUT R9, R0, 0x10, R93.reuse, 0xfe, !PT ;  /* 0x0000001000097812 */ /* 0x100fe400078efe5d */
[----:B------:R-:W-:Y:S01]  /*d0f0*/  FSEL R18, R18, -INF , !P6 ;  /* 0xff80000012127808 */ /* 0x000fe20007000000 */
[----:B------:R-:W2:Y:S01]  /*d100*/  MUFU.TANH R5, R5 ;  /* 0x0000000500057308 */ /* 0x000ea20000002400 */
[----:B------:R-:W-:Y:S02]  /*d110*/  I2FP.F32.S32 R14, R9 ;  /* 0x00000009000e7245 */ /* 0x000fe40000201400 */
[----:B------:R-:W-:Y:S02]  /*d120*/  ISETP.GE.AND P3, PT, R9, R2, PT ;  /* 0x000000020900720c */ /* 0x000fe40003f66270 */
[----:B------:R-:W-:-:S03]  /*d130*/  LOP3.LUT R9, R0, 0x18, R93, 0xfe, !PT ;  /* 0x0000001800097812 */ /* 0x000fc600078efe5d */
[----:B------:R-:W-:Y:S01]  /*d140*/  MUFU.TANH R73, R30 ;  /* 0x0000001e00497308 */ /* 0x000fe20000002400 */
[----:B-1----:R-:W-:Y:S01]  /*d150*/  FFMA.FTZ R6, R90, R6, R7 ;  /* 0x000000065a067223 */ /* 0x002fe20000010007 */
[----:B------:R-:W-:Y:S01]  /*d160*/  FMUL.FTZ R7, R44, UR13 ;  /* 0x0000000d2c077c20 */ /* 0x000fe20008410000 */
[----:B------:R-:W-:Y:S02]  /*d170*/  I2FP.F32.S32 R12, R9 ;  /* 0x00000009000c7245 */ /* 0x000fe40000201400 */
[----:B------:R-:W-:Y:S02]  /*d180*/  ISETP.GE.AND P6, PT, R9, R2, PT ;  /* 0x000000020900720c */ /* 0x000fe40003fc6270 */
[----:B------:R-:W-:Y:S01]  /*d190*/  LOP3.LUT R9, R0, 0x38, R93, 0xfe, !PT ;  /* 0x0000003800097812 */ /* 0x000fe200078efe5d */
[----:B------:R-:W1:Y:S01]  /*d1a0*/  MUFU.TANH R7, R7 ;  /* 0x0000000700077308 */ /* 0x000e620000002400 */
[----:B--2---:R-:W-:Y:S01]  /*d1b0*/  FFMA.FTZ R14, R90, R14, R5 ;  /* 0x0000000e5a0e7223 */ /* 0x004fe20000010005 */
[----:B------:R-:W-:Y:S01]  /*d1c0*/  FMUL.FTZ R5, R28, UR13 ;  /* 0x0000000d1c057c20 */ /* 0x000fe20008410000 */
[----:B------:R-:W-:-:S02]  /*d1d0*/  I2FP.F32.S32 R44, R9 ;  /* 0x00000009002c7245 */ /* 0x000fc40000201400 */
[----:B------:R-:W-:Y:S02]  /*d1e0*/  FSEL R6, R6, -INF , !P4 ;  /* 0xff80000006067808 */ /* 0x000fe40006000000 */
[----:B------:R-:W-:Y:S01]  /*d1f0*/  FSEL R14, R14, -INF , !P3 ;  /* 0xff8000000e0e7808 */ /* 0x000fe20005800000 */
[----:B------:R-:W2:Y:S08]  /*d200*/  MUFU.TANH R5, R5 ;  /* 0x0000000500057308 */ /* 0x000eb00000002400 */
[----:B------:R-:W-:Y:S01]  /*d210*/  MUFU.TANH R11, R11 ;  /* 0x0000000b000b7308 */ /* 0x000fe20000002400 */
[----:B-1----:R-:W-:Y:S01]  /*d220*/  FFMA.FTZ R12, R90, R12, R7 ;  /* 0x0000000c5a0c7223 */ /* 0x002fe20000010007 */
[----:B------:R-:W-:Y:S01]  /*d230*/  FMUL.FTZ R7, R24, UR13 ;  /* 0x0000000d18077c20 */ /* 0x000fe20008410000 */
[----:B------:R-:W-:-:S02]  /*d240*/  FSEL R24, R4, -INF , !P5 ;  /* 0xff80000004187808 */ /* 0x000fc40006800000 */
[----:B------:R-:W-:Y:S02]  /*d250*/  ISETP.GE.AND P5, PT, R9, R2, PT ;  /* 0x000000020900720c */ /* 0x000fe40003fa6270 */
[----:B------:R-:W-:Y:S01]  /*d260*/  LOP3.LUT R9, R0, 0x40, R93, 0xfe, !PT ;  /* 0x0000004000097812 */ /* 0x000fe200078efe5d */
[----:B------:R-:W1:Y:S01]  /*d270*/  MUFU.TANH R7, R7 ;  /* 0x0000000700077308 */ /* 0x000e620000002400 */
[----:B--2---:R-:W-:Y:S01]  /*d280*/  FFMA.FTZ R44, R90, R44, R5 ;  /* 0x0000002c5a2c7223 */ /* 0x004fe20000010005 */
[----:B------:R-:W-:Y:S01]  /*d290*/  FMUL.FTZ R5, R20, UR13 ;  /* 0x0000000d14057c20 */ /* 0x000fe20008410000 */
[----:B------:R-:W-:Y:S01]  /*d2a0*/  I2FP.F32.S32 R4, R9 ;  /* 0x0000000900047245 */ /* 0x000fe20000201400 */
[----:B------:R-:W-:Y:S01]  /*d2b0*/  FMUL.FTZ R20, R23, UR13 ;  /* 0x0000000d17147c20 */ /* 0x000fe20008410000 */
[----:B------:R-:W-:Y:S01]  /*d2c0*/  ISETP.GE.AND P4, PT, R9, R2, PT ;  /* 0x000000020900720c */ /* 0x000fe20003f86270 */
[----:B------:R-:W-:Y:S01]  /*d2d0*/  FMUL.FTZ R23, R62, UR13 ;  /* 0x0000000d3e177c20 */ /* 0x000fe20008410000 */
[----:B------:R-:W-:Y:S01]  /*d2e0*/  LOP3.LUT R9, R0, 0x48, R93, 0xfe, !PT ;  /* 0x0000004800097812 */ /* 0x000fe200078efe5d */
[----:B------:R-:W2:Y:S01]  /*d2f0*/  MUFU.TANH R5, R5 ;  /* 0x0000000500057308 */ /* 0x000ea20000002400 */
[----:B------:R-:W-:-:S02]  /*d300*/  FSEL R12, R12, -INF , !P6 ;  /* 0xff8000000c0c7808 */ /* 0x000fc40007000000 */
[----:B------:R-:W-:Y:S02]  /*d310*/  I2FP.F32.S32 R28, R9 ;  /* 0x00000009001c7245 */ /* 0x000fe40000201400 */
[----:B------:R-:W-:Y:S02]  /*d320*/  ISETP.GE.AND P6, PT, R8, R3, PT ;  /* 0x000000030800720c */ /* 0x000fe40003fc6270 */
[----:B------:R-:W-:Y:S01]  /*d330*/  ISETP.GE.AND P3, PT, R9, R2, PT ;  /* 0x000000020900720c */ /* 0x000fe20003f66270 */
[----:B------:R-:W-:Y:S01]  /*d340*/  FMUL.FTZ R9, R60, UR13 ;  /* 0x0000000d3c097c20 */ /* 0x000fe20008410000 */
[----:B-1----:R-:W-:Y:S01]  /*d350*/  FFMA.FTZ R4, R90, R4, R7 ;  /* 0x000000045a047223 */ /* 0x002fe20000010007 */
[----:B------:R-:W-:Y:S01]  /*d360*/  FMUL.FTZ R7, R58, UR13 ;  /* 0x0000000d3a077c20 */ /* 0x000fe20008410000 */
[----:B------:R-:W-:Y:S01]  /*d370*/  FSEL R44, R44, -INF , !P5 ;  /* 0xff8000002c2c7808 */ /* 0x000fe20006800000 */
[----:B------:R-:W-:Y:S02]  /*d380*/  MUFU.TANH R21, R20 ;  /* 0x0000001400157308 */ /* 0x000fe40000002400 */
[----:B------:R-:W-:-:S02]  /*d390*/  FSEL R46, R4, -INF , !P4 ;  /* 0xff800000042e7808 */ /* 0x000fc40006000000 */
[----:B------:R-:W-:Y:S01]  /*d3a0*/  LOP3.LUT R4, R0, 0x48, R93, 0xfe, !PT ;  /* 0x0000004800047812 */ /* 0x000fe200078efe5d */
[----:B--2---:R-:W-:Y:S01]  /*d3b0*/  FFMA.FTZ R28, R90, R28, R5 ;  /* 0x0000001c5a1c7223 */ /* 0x004fe20000010005 */
[----:B------:R-:W-:Y:S02]  /*d3c0*/  I2FP.F32.S32 R5, R8 ;  /* 0x0000000800057245 */ /* 0x000fe40000201400 */
[----:B------:R-:W1:Y:S01]  /*d3d0*/  MUFU.TANH R7, R7 ;  /* 0x0000000700077308 */ /* 0x000e620000002400 */
[----:B------:R-:W-:Y:S02]  /*d3e0*/  LOP3.LUT R8, R0, 0x10, R93, 0xfe, !PT ;  /* 0x0000001000087812 */ /* 0x000fe400078efe5d */
[----:B------:R-:W-:Y:S02]  /*d3f0*/  FSEL R28, R28, -INF , !P3 ;  /* 0xff8000001c1c7808 */ /* 0x000fe40005800000 */
[-C--:B------:R-:W-:Y:S02]  /*d400*/  ISETP.GE.AND P3, PT, R4, R3.reuse, PT ;  /* 0x000000030400720c */ /* 0x080fe40003f66270 */
[----:B------:R-:W-:Y:S01]  /*d410*/  ISETP.GE.AND P5, PT, R8, R3, PT ;  /* 0x000000030800720c */ /* 0x000fe20003fa6270 */
[----:B------:R-:W-:Y:S01]  /*d420*/  MUFU.TANH R9, R9 ;  /* 0x0000000900097308 */ /* 0x000fe20000002400 */
[----:B------:R-:W-:-:S02]  /*d430*/  I2FP.F32.S32 R4, R4 ;  /* 0x0000000400047245 */ /* 0x000fc40000201400 */
[----:B------:R-:W-:-:S05]  /*d440*/  ISETP.GE.AND P4, PT, R10, R3, PT ;  /* 0x000000030a00720c */ /* 0x000fca0003f86270 */
[----:B------:R-:W-:Y:S01]  /*d450*/  MUFU.TANH R23, R23 ;  /* 0x0000001700177308 */ /* 0x000fe20000002400 */
[----:B-1----:R-:W-:Y:S01]  /*d460*/  FFMA.FTZ R7, R90, R5, R7 ;  /* 0x000000055a077223 */ /* 0x002fe20000010007 */
[----:B------:R-:W-:Y:S02]  /*d470*/  I2FP.F32.S32 R5, R8 ;  /* 0x0000000800057245 */ /* 0x000fe40000201400 */
[----:B------:R-:W-:Y:S02]  /*d480*/  I2FP.F32.S32 R8, R10 ;  /* 0x0000000a00087245 */ /* 0x000fe40000201400 */
[----:B------:R-:W-:Y:S01]  /*d490*/  LOP3.LUT R10, R0, 0x38, R93, 0xfe, !PT ;  /* 0x00000038000a7812 */ /* 0x000fe200078efe5d */
[----:B------:R-:W-:Y:S01]  /*d4a0*/  FFMA.FTZ R13, R90, R5, R13 ;  /* 0x000000055a0d7223 */ /* 0x000fe2000001000d */
[----:B------:R-:W-:Y:S01]  /*d4b0*/  FMUL.FTZ R5, R22, UR13 ;  /* 0x0000000d16057c20 */ /* 0x000fe20008410000 */
[----:B------:R-:W-:Y:S01]  /*d4c0*/  FFMA.FTZ R15, R90, R8, R15 ;  /* 0x000000085a0f7223 */ /* 0x000fe2000001000f */
[----:B------:R-:W-:Y:S01]  /*d4d0*/  I2FP.F32.S32 R8, R10 ;  /* 0x0000000a00087245 */ /* 0x000fe20000201400 */
[----:B------:R-:W-:Y:S01]  /*d4e0*/  MUFU.TANH R51, R51 ;  /* 0x0000003300337308 */ /* 0x000fe20000002400 */
[----:B------:R-:W-:-:S02]  /*d4f0*/  FSEL R13, R13, -INF , !P5 ;  /* 0xff8000000d0d7808 */ /* 0x000fc40006800000 */
[----:B------:R-:W-:Y:S01]  /*d500*/  FSEL R7, R7, -INF , !P6 ;  /* 0xff80000007077808 */ /* 0x000fe20007000000 */
[----:B------:R-:W-:Y:S01]  /*d510*/  FFMA.FTZ R73, R90, R8, R73 ;  /* 0x000000085a497223 */ /* 0x000fe20000010049 */
[----:B------:R-:W-:Y:S02]  /*d520*/  LOP3.LUT R8, R0, 0x40, R93, 0xfe, !PT ;  /* 0x0000004000087812 */ /* 0x000fe400078efe5d */
[-C--:B------:R-:W-:Y:S01]  /*d530*/  ISETP.GE.AND P6, PT, R10, R3.reuse, PT ;  /* 0x000000030a00720c */ /* 0x080fe20003fc6270 */
[----:B------:R-:W1:Y:S01]  /*d540*/  MUFU.TANH R5, R5 ;  /* 0x0000000500057308 */ /* 0x000e620000002400 */
[----:B------:R-:W-:Y:S02]  /*d550*/  ISETP.GE.AND P5, PT, R8, R3, PT ;  /* 0x000000030800720c */ /* 0x000fe40003fa6270 */
[----:B------:R-:W-:Y:S02]  /*d560*/  I2FP.F32.S32 R8, R8 ;  /* 0x0000000800087245 */ /* 0x000fe40000201400 */
[----:B------:R-:W-:-:S02]  /*d570*/  FSEL R15, R15, -INF , !P4 ;  /* 0xff8000000f0f7808 */ /* 0x000fc40006000000 */
[----:B------:R-:W-:Y:S02]  /*d580*/  ISETP.GE.AND P4, PT, R63, R2, PT ;  /* 0x000000023f00720c */ /* 0x000fe40003f86270 */
[----:B------:R-:W-:Y:S01]  /*d590*/  FSEL R73, R73, -INF , !P6 ;  /* 0xff80000049497808 */ /* 0x000fe20007000000 */
[C---:B-1----:R-:W-:Y:S02]  /*d5a0*/  FFMA.FTZ R4, R90.reuse, R4, R5 ;  /* 0x000000045a047223 */ /* 0x042fe40000010005 */
[----:B------:R-:W1:Y:S02]  /*d5b0*/  MUFU.TANH R5, R26 ;  /* 0x0000001a00057308 */ /* 0x000e640000002400 */
[----:B-1----:R-:W-:Y:S01]  /*d5c0*/  FFMA.FTZ R8, R90, R8, R5 ;  /* 0x000000085a087223 */ /* 0x002fe20000010005 */
[----:B------:R-:W-:-:S05]  /*d5d0*/  I2FP.F32.S32 R5, R63 ;  /* 0x0000003f00057245 */ /* 0x000fca0000201400 */
[----:B------:R-:W-:Y:S01]  /*d5e0*/  FFMA.FTZ R9, R90, R5, R9 ;  /* 0x000000055a097223 */ /* 0x000fe20000010009 */
[----:B------:R-:W-:Y:S01]  /*d5f0*/  VIADD R5, R63, 0x49 ;  /* 0x000000493f057836 */ /* 0x000fe20000000000 */
[----:B------:R-:W-:-:S04]  /*d600*/  FSEL R63, R8, -INF , !P5 ;  /* 0xff800000083f7808 */ /* 0x000fc80006800000 */
[----:B------:R-:W-:Y:S02]  /*d610*/  I2FP.F32.S32 R10, R5 ;  /* 0x00000005000a7245 */ /* 0x000fe40000201400 */
[----:B------:R-:W-:-:S03]  /*d620*/  ISETP.GE.AND P6, PT, R5, R2, PT ;  /* 0x000000020500720c */ /* 0x000fc60003fc6270 */
[CC--:B------:R-:W-:Y:S01]  /*d630*/  FFMA.FTZ R52, R90.reuse, R10.reuse, R11 ;  /* 0x0000000a5a347223 */ /* 0x0c0fe2000001000b */
[----:B------:R-:W-:Y:S01]  /*d640*/  FMUL.FTZ R11, R49, UR13 ;  /* 0x0000000d310b7c20 */ /* 0x000fe20008410000 */
[----:B------:R-:W-:Y:S01]  /*d650*/  FFMA.FTZ R21, R90, R10, R21 ;  /* 0x0000000a5a157223 */ /* 0x000fe20000010015 */
[----:B------:R-:W-:Y:S02]  /*d660*/  I2FP.F32.S32 R10, R136 ;  /* 0x00000088000a7245 */ /* 0x000fe40000201400 */
[----:B------:R-:W-:Y:S02]  /*d670*/  FSEL R49, R4, -INF , !P3 ;  /* 0xff80000004317808 */ /* 0x000fe40005800000 */
[----:B------:R-:W1:Y:S01]  /*d680*/  MUFU.TANH R11, R11 ;  /* 0x0000000b000b7308 */ /* 0x000e620000002400 */
[C---:B------:R-:W-:Y:S01]  /*d690*/  ISETP.GE.AND P3, PT, R136.reuse, R3, PT ;  /* 0x000000038800720c */ /* 0x040fe20003f66270 */
[----:B------:R-:W-:Y:S02]  /*d6a0*/  VIADD R136, R136, 0x79 ;  /* 0x0000007988887836 */ /* 0x000fe40000000000 */
[----:B------:R-:W-:Y:S01]  /*d6b0*/  FFMA.FTZ R10, R90, R10, R23 ;  /* 0x0000000a5a0a7223 */ /* 0x000fe20000010017 */
[----:B------:R-:W-:-:S02]  /*d6c0*/  FSEL R52, R52, -INF , !P6 ;  /* 0xff80000034347808 */ /* 0x000fc40007000000 */
[----:B------:R-:W-:Y:S02]  /*d6d0*/  ISETP.GE.AND P5, PT, R136, R2, PT ;  /* 0x000000028800720c */ /* 0x000fe40003fa6270 */
[----:B------:R-:W-:Y:S02]  /*d6e0*/  FSEL R2, R9, -INF , !P4 ;  /* 0xff80000009027808 */ /* 0x000fe40006000000 */
[----:B------:R-:W-:Y:S02]  /*d6f0*/  FSEL R9, R10, -INF , !P3 ;  /* 0xff8000000a097808 */ /* 0x000fe40005800000 */
[-C--:B------:R-:W-:Y:S02]  /*d700*/  ISETP.GE.AND P4, PT, R5, R3.reuse, PT ;  /* 0x000000030500720c */ /* 0x080fe40003f86270 */
[----:B------:R-:W-:Y:S02]  /*d710*/  ISETP.GE.AND P3, PT, R136, R3, PT ;  /* 0x000000038800720c */ /* 0x000fe40003f66270 */
[----:B------:R-:W-:-:S02]  /*d720*/  I2FP.F32.S32 R3, R136 ;  /* 0x0000008800037245 */ /* 0x000fc40000201400 */
[----:B------:R-:W-:-:S03]  /*d730*/  FSEL R21, R21, -INF , !P4 ;  /* 0xff80000015157808 */ /* 0x000fc60006000000 */
[CC--:B-1----:R-:W-:Y:S01]  /*d740*/  FFMA.FTZ R11, R90.reuse, R3.reuse, R11 ;  /* 0x000000035a0b7223 */ /* 0x0c2fe2000001000b */
[----:B------:R-:W-:-:S04]  /*d750*/  FFMA.FTZ R3, R90, R3, R51 ;  /* 0x000000035a037223 */ /* 0x000fc80000010033 */
[----:B------:R-:W-:Y:S02]  /*d760*/  FSEL R22, R11, -INF , !P5 ;  /* 0xff8000000b167808 */ /* 0x000fe40006800000 */
[----:B------:R-:W-:Y:S01]  /*d770*/  FSEL R3, R3, -INF , !P3 ;  /* 0xff80000003037808 */ /* 0x000fe20005800000 */
        /* <DEDUP_REMOVED lines=21> */
[C---:B------:R-:W-:Y:S01]  /*d8d0*/  LOP3.LUT R8, R0.reuse, R11, RZ, 0x3c, !PT ;  /* 0x0000000b00087212 */ /* 0x040fe200078e3cff */
[----:B------:R-:W-:-:S03]  /*d8e0*/  VIADD R0, R0, 0xffffff80 ;  /* 0xffffff8000007836 */ /* 0x000fc60000000000 */
[----:B------:R-:W-:Y:S02]  /*d8f0*/  ISETP.GE.AND P4, PT, R8, RZ, PT ;  /* 0x000000ff0800720c */ /* 0x000fe40003f86270 */
[----:B------:R-:W-:Y:S02]  /*d900*/  IABS R8, R0 ;  /* 0x0000000000087213 */ /* 0x000fe40000000000 */
[----:B------:R-:W-:-:S03]  /*d910*/  LOP3.LUT R0, R0, R11, RZ, 0x3c, !PT ;  /* 0x0000000b00007212 */ /* 0x000fc600078e3cff */
[----:B------:R-:W-:Y:S01]  /*d920*/  IMAD.HI.U32 R4, R4, R8, RZ ;  /* 0x0000000804047227 */ /* 0x000fe200078e00ff */
[----:B------:R-:W-:Y:S02]  /*d930*/  ISETP.GE.AND P2, PT, R0, RZ, PT ;  /* 0x000000ff0000720c */ /* 0x000fe40003f46270 */
[----:B------:R-:W-:Y:S02]  /*d940*/  @P6 IADD3 R10, R10, 0x1, RZ ;  /* 0x000000010a0a6810 */ /* 0x000fe40007ffe0ff */
[----:B------:R-:W-:Y:S02]  /*d950*/  IADD3 R0, -R4, RZ, RZ ;  /* 0x000000ff04007210 */ /* 0x000fe40007ffe1ff */
[----:B------:R-:W-:-:S03]  /*d960*/  @!P4 IADD3 R10, -R10, RZ, RZ ;  /* 0x000000ff0a0ac210 */ /* 0x000fc60007ffe1ff */
[----:B------:R-:W-:-:S05]  /*d970*/  IMAD R0, R5, R0, R8 ;  /* 0x0000000005007224 */ /* 0x000fca00078e0208 */
[----:B------:R-:W-:-:S13]  /*d980*/  ISETP.GT.U32.AND P3, PT, R5, R0, PT ;  /* 0x000000000500720c */ /* 0x000fda0003f64070 */
[----:B------:R-:W-:Y:S02]  /*d990*/  @!P3 IMAD.IADD R0, R0, 0x1, -R5 ;  /* 0x000000010000b824 */ /* 0x000fe400078e0a05 */
[----:B------:R-:W-:Y:S01]  /*d9a0*/  @!P3 VIADD R4, R4, 0x1 ;  /* 0x000000010404b836 */ /* 0x000fe20000000000 */
[----:B------:R-:W-:Y:S02]  /*d9b0*/  ISETP.NE.AND P3, PT, R11, RZ, PT ;  /* 0x000000ff0b00720c */ /* 0x000fe40003f65270 */
[----:B------:R-:W-:Y:S02]  /*d9c0*/  ISETP.GE.U32.AND P5, PT, R0, R5, PT ;  /* 0x000000050000720c */ /* 0x000fe40003fa6070 */
[----:B------:R-:W-:-:S04]  /*d9d0*/  LOP3.LUT R0, RZ, R11, RZ, 0x33, !PT ;  /* 0x0000000bff007212 */ /* 0x000fc800078e33ff */
[----:B------:R-:W-:-:S07]  /*d9e0*/  SEL R23, R0, R10, !P3 ;  /* 0x0000000a00177207 */ /* 0x000fce0005800000 */
[----:B------:R-:W-:-:S04]  /*d9f0*/  @P5 VIADD R4, R4, 0x1 ;  /* 0x0000000104045836 */ /* 0x000fc80000000000 */
[----:B------:R-:W-:-:S05]  /*da00*/  @!P2 IMAD.MOV R4, RZ, RZ, -R4 ;  /* 0x000000ffff04a224 */ /* 0x000fca00078e0a04 */
[----:B------:R-:W-:Y:S01]  /*da10*/  SEL R0, R0, R4, !P3 ;  /* 0x0000000400007207 */ /* 0x000fe20005800000 */
[----:B------:R-:W-:-:S04]  /*da20*/  IMAD.WIDE R4, R23, 0x4, R118 ;  /* 0x0000000417047825 */ /* 0x000fc800078e0276 */
[----:B------:R-:W-:Y:S02]  /*da30*/  IMAD.WIDE R138, R0, 0x4, R118 ;  /* 0x00000004008a7825 */ /* 0x000fe400078e0276 */
[----:B------:R-:W2:Y:S04]  /*da40*/  LDG.E R5, desc[UR6][R4.64] ;  /* 0x0000000604057981 */ /* 0x000ea8000c1e1900 */
[----:B------:R-:W2:Y:S01]  /*da50*/  LDG.E R8, desc[UR6][R138.64] ;  /* 0x000000068a087981 */ /* 0x000ea2000c1e1900 */
[----:B------:R-:W-:-:S05]  /*da60*/  IADD3 R0, R23, -R0, RZ ;  /* 0x8000000017007210 */ /* 0x000fca0007ffe0ff */
[----:B------:R-:W-:Y:S02]  /*da70*/  IMAD R11, R0, R11, -0x80 ;  /* 0xffffff80000b7424 */ /* 0x000fe400078e020b */
[----:B------:R-:W-:-:S03]  /*da80*/  IMAD.U32 R0, RZ, RZ, UR4 ;  /* 0x00000004ff007e24 */ /* 0x000fc6000f8e00ff */
        /* <DEDUP_REMOVED lines=14> */
.L_x_4788:
[----:B------:R-:W1:Y:S02]  /*db70*/  LDC R0, c[0x0][0x248] ;  /* 0x00009200ff007b82 */ /* 0x000e640000000800 */
[----:B-1----:R-:W-:-:S05]  /*db80*/  IMAD.SHL.U32 R74, R0, 0x80, RZ ;  /* 0x00000080004a7824 */ /* 0x002fca00078e00ff */
[----:B------:R-:W-:-:S04]  /*db90*/  IADD3 R74, -R74, RZ, RZ ;  /* 0x000000ff4a4a7210 */ /* 0x000fc80007ffe1ff */
[----:B------:R-:W-:-:S07]  /*dba0*/  SHF.R.S32.HI R5, RZ, 0x1f, R74 ;  /* 0x0000001fff057819 */ /* 0x000fce000001144a */
.L_x_4789:
        /* <DEDUP_REMOVED lines=42> */
.L_x_4791:
[----:B------:R-:W-:Y:S05]  /*de50*/  BSYNC B0 ;  /* 0x0000000000007941 */ /* 0x000fea0003800000 */
.L_x_4790:
[----:B------:R-:W0:Y:S01]  /*de60*/  LDGDEPBAR ;  /* 0x00000000000079af */ /* 0x000e220000000000 */
[----:B------:R-:W-:-:S04]  /*de70*/  LEA R120, P0, R74, R120, 0x1 ;  /* 0x000000784a787211 */ /* 0x000fc800078008ff */
[----:B------:R-:W-:-:S09]  /*de80*/  LEA.HI.X R121, R74, R121, R5, 0x1, P0 ;  /* 0x000000794a797211 */ /* 0x000fd200000f0c05 */
.L_x_4787:
        /* <DEDUP_REMOVED lines=62> */
[----:B------:R-:W3:Y:S01]  /*e270*/  SHFL.BFLY PT, R51, R4, 0x2, 0x1f ;  /* 0x0c401f0004337f89 */ /* 0x000ee200000e0000 */
[----:B-12---:R-:W-:-:S04]  /*e280*/  FMNMX.FTZ R10, R24, R5, !PT ;  /* 0x00000005180a7209 */ /* 0x006fc80007810000 */
[----:B------:R-:W-:-:S05]  /*e290*/  FMNMX.FTZ R10, R3, R10, !PT ;  /* 0x0000000a030a7209 */ /* 0x000fca0007810000 */
[----:B------:R-:W1:Y:S01]  /*e2a0*/  SHFL.BFLY PT, R11, R10, 0x2, 0x1f ;  /* 0x0c401f000a0b7f89 */ /* 0x000e6200000e0000 */
[----:B---3--:R-:W-:-:S05]  /*e2b0*/  FMNMX.FTZ R51, R4, R51, !PT ;  /* 0x0000003304337209 */ /* 0x008fca0007810000 */
[----:B------:R-:W2:Y:S01]  /*e2c0*/  SHFL.BFLY PT, R0, R51, 0x1, 0x1f ;  /* 0x0c201f0033007f89 */ /* 0x000ea200000e0000 */
[----:B-1----:R-:W-:-:S05]  /*e2d0*/  FMNMX.FTZ R11, R10, R11, !PT ;  /* 0x0000000b0a0b7209 */ /* 0x002fca0007810000 */
[----:B------:R-:W1:Y:S01]  /*e2e0*/  SHFL.BFLY PT, R8, R11, 0x1, 0x1f ;  /* 0x0c201f000b087f89 */ /* 0x000e6200000e0000 */
[----:B--2---:R-:W-:-:S04]  /*e2f0*/  FMNMX.FTZ R0, R51, R0, !PT ;  /* 0x0000000033007209 */ /* 0x004fc80007810000 */
[C---:B------:R-:W-:Y:S01]  /*e300*/  FSETP.NEU.FTZ.AND P0, PT, R0.reuse, -INF , PT ;  /* 0xff8000000000780b */ /* 0x040fe20003f1d000 */
[----:B------:R-:W-:-:S03]  /*e310*/  FMUL.FTZ R23, R0, UR10 ;  /* 0x0000000a00177c20 */ /* 0x000fc60008410000 */
[----:B------:R-:W-:Y:S02]  /*e320*/  FSEL R4, R0, RZ, P0 ;  /* 0x000000ff00047208 */ /* 0x000fe40000000000 */
[----:B------:R-:W-:-:S03]  /*e330*/  FSEL R23, R23, RZ, P0 ;  /* 0x000000ff17177208 */ /* 0x000fc60000000000 */
[----:B------:R-:W-:Y:S02]  /*e340*/  FADD.FTZ R5, R65, -R4 ;  /* 0x8000000441057221 */ /* 0x000fe40000010000 */
[--C-:B------:R-:W-:Y:S01]  /*e350*/  FFMA.FTZ R4, R2, UR10, -R23.reuse ;  /* 0x0000000a02047c23 */ /* 0x100fe20008010817 */
[----:B-1----:R-:W-:Y:S01]  /*e360*/  FMNMX.FTZ R2, R11, R8, !PT ;  /* 0x000000080b027209 */ /* 0x002fe20007810000 */
[----:B------:R-:W-:Y:S01]  /*e370*/  FMUL.FTZ R5, R5, UR10 ;  /* 0x0000000a05057c20 */ /* 0x000fe20008410000 */
[--C-:B------:R-:W-:Y:S01]  /*e380*/  FFMA.FTZ R26, R134, UR10, -R23.reuse ;  /* 0x0000000a861a7c23 */ /* 0x100fe20008010817 */
[--C-:B------:R-:W-:Y:S01]  /*e390*/  FFMA.FTZ R131, R6, UR10, -R23.reuse ;  /* 0x0000000a06837c23 */ /* 0x100fe20008010817 */
[C---:B------:R-:W-:Y:S01]  /*e3a0*/  FSETP.NEU.FTZ.AND P0, PT, R2.reuse, -INF , PT ;  /* 0xff8000000200780b */ /* 0x040fe20003f1d000 */
[----:B------:R-:W-:Y:S01]  /*e3b0*/  MUFU.EX2 R4, R4 ;  /* 0x0000000400047308 */ /* 0x000fe20000000800 */
[----:B------:R-:W-:Y:S01]  /*e3c0*/  FMUL.FTZ R20, R2, UR10 ;  /* 0x0000000a02147c20 */ /* 0x000fe20008410000 */
[--C-:B------:R-:W-:Y:S01]  /*e3d0*/  FFMA.FTZ R58, R130, UR10, -R23.reuse ;  /* 0x0000000a823a7c23 */ /* 0x100fe20008010817 */
[--C-:B------:R-:W-:Y:S01]  /*e3e0*/  FFMA.FTZ R72, R14, UR10, -R23.reuse ;  /* 0x0000000a0e487c23 */ /* 0x100fe20008010817 */
[--C-:B------:R-:W-:Y:S01]  /*e3f0*/  FFMA.FTZ R60, R128, UR10, -R23.reuse ;  /* 0x0000000a803c7c23 */ /* 0x100fe20008010817 */
[----:B------:R-:W-:Y:S01]  /*e400*/  FFMA.FTZ R18, R18, UR10, -R23 ;  /* 0x0000000a12127c23 */ /* 0x000fe20008010817 */
[----:B------:R-:W-:-:S02]  /*e410*/  FSEL R20, R20, RZ, P0 ;  /* 0x000000ff14147208 */ /* 0x000fc40000000000 */
[----:B------:R-:W1:Y:S03]  /*e420*/  MUFU.EX2 R5, R5 ;  /* 0x0000000500057308 */ /* 0x000e660000000800 */
[--C-:B------:R-:W-:Y:S01]  /*e430*/  FFMA.FTZ R54, R9, UR10, -R20.reuse ;  /* 0x0000000a09367c23 */ /* 0x100fe20008010814 */
[--C-:B------:R-:W-:Y:S01]  /*e440*/  FFMA.FTZ R65, R135, UR10, -R20.reuse ;  /* 0x0000000a87417c23 */ /* 0x100fe20008010814 */
[----:B------:R-:W2:Y:S01]  /*e450*/  LDSM.16.MT88.4 R8, [R124+0x3000] ;  /* 0x003000007c08783b */ /* 0x000ea20000004200 */
        /* <DEDUP_REMOVED lines=11> */
[-C--:B-1----:R-:W-:Y:S01]  /*e510*/  FFMA.FTZ R51, R89, R5.reuse, R4 ;  /* 0x0000000559337223 */ /* 0x082fe20000010004 */
[-C--:B------:R-:W-:Y:S01]  /*e520*/  FMUL.FTZ R108, R108, R5.reuse ;  /* 0x000000056c6c7220 */ /* 0x080fe20000410000 */
[-C--:B------:R-:W-:Y:S01]  /*e530*/  FMUL.FTZ R109, R109, R5.reuse ;  /* 0x000000056d6d7220 */ /* 0x080fe20000410000 */
[-C--:B------:R-:W-:Y:S01]  /*e540*/  FMUL.FTZ R104, R104, R5.reuse ;  /* 0x0000000568687220 */ /* 0x080fe20000410000 */
[-C--:B------:R-:W-:Y:S01]  /*e550*/  FMUL.FTZ R105, R105, R5.reuse ;  /* 0x0000000569697220 */ /* 0x080fe20000410000 */
[-C--:B------:R-:W-:Y:S01]  /*e560*/  FMUL.FTZ R100, R100, R5.reuse ;  /* 0x0000000564647220 */ /* 0x080fe20000410000 */
[-C--:B------:R-:W-:Y:S01]  /*e570*/  FMUL.FTZ R101, R101, R5.reuse ;  /* 0x0000000565657220 */ /* 0x080fe20000410000 */
[-C--:B------:R-:W-:Y:S01]  /*e580*/  FMUL.FTZ R96, R96, R5.reuse ;  /* 0x0000000560607220 */ /* 0x080fe20000410000 */
[----:B------:R-:W-:Y:S01]  /*e590*/  FMUL.FTZ R97, R97, R5 ;  /* 0x0000000561617220 */ /* 0x000fe20000410000 */
[----:B------:R-:W-:Y:S01]  /*e5a0*/  FSEL R5, R2, RZ, P0 ;  /* 0x000000ff02057208 */ /* 0x000fe20000000000 */
[----:B------:R-:W1:Y:S01]  /*e5b0*/  MUFU.EX2 R58, R58 ;  /* 0x0000003a003a7308 */ /* 0x000e620000000800 */
[----:B---3--:R-:W-:Y:S01]  /*e5c0*/  F2FP.BF16.F32.PACK_AB R4, R26, R4 ;  /* 0x000000041a04723e */ /* 0x008fe200000010ff */
[----:B------:R-:W-:Y:S01]  /*e5d0*/  FFMA.FTZ R89, R12, UR10, -R23 ;  /* 0x0000000a0c597c23 */ /* 0x000fe20008010817 */
[--C-:B------:R-:W-:Y:S01]  /*e5e0*/  FFMA.FTZ R39, R39, UR10, -R20.reuse ;  /* 0x0000000a27277c23 */ /* 0x100fe20008010814 */
[----:B------:R-:W-:Y:S01]  /*e5f0*/  FADD.FTZ R5, R66, -R5 ;  /* 0x8000000542057221 */ /* 0x000fe20000010000 */
[----:B------:R-:W-:Y:S01]  /*e600*/  FADD.FTZ R66, R26, R51 ;  /* 0x000000331a427221 */ /* 0x000fe20000010000 */
[--C-:B------:R-:W-:Y:S01]  /*e610*/  FFMA.FTZ R51, R70, UR10, -R23.reuse ;  /* 0x0000000a46337c23 */ /* 0x100fe20008010817 */
[----:B------:R-:W-:Y:S01]  /*e620*/  FFMA.FTZ R26, R94, UR10, -R23 ;  /* 0x0000000a5e1a7c23 */ /* 0x000fe20008010817 */
[----:B------:R-:W-:Y:S01]  /*e630*/  FMUL.FTZ R56, R5, UR10 ;  /* 0x0000000a05387c20 */ /* 0x000fe20008410000 */
[----:B------:R-:W-:Y:S01]  /*e640*/  MUFU.EX2 R54, R54 ;  /* 0x0000003600367308 */ /* 0x000fe20000000800 */
[----:B------:R-:W-:Y:S01]  /*e650*/  LDSM.16.MT88.4 R12, [R124+0x3800] ;  /* 0x003800007c0c783b */ /* 0x000fe20000004200 */
[--C-:B------:R-:W-:Y:S01]  /*e660*/  FFMA.FTZ R33, R33, UR10, -R20.reuse ;  /* 0x0000000a21217c23 */ /* 0x100fe20008010814 */
[--C-:B------:R-:W-:Y:S01]  /*e670*/  FFMA.FTZ R31, R31, UR10, -R20.reuse ;  /* 0x0000000a1f1f7c23 */ /* 0x100fe20008010814 */
[--C-:B------:R-:W-:Y:S01]  /*e680*/  FFMA.FTZ R37, R37, UR10, -R20.reuse ;  /* 0x0000000a25257c23 */ /* 0x100fe20008010814 */
[--C-:B------:R-:W-:Y:S01]  /*e690*/  FFMA.FTZ R25, R25, UR10, -R20.reuse ;  /* 0x0000000a19197c23 */ /* 0x100fe20008010814 */
[----:B------:R-:W-:-:S02]  /*e6a0*/  FFMA.FTZ R24, R24, UR10, -R20 ;  /* 0x0000000a18187c23 */ /* 0x000fc40008010814 */
[----:B------:R-:W3:Y:S01]  /*e6b0*/  MUFU.EX2 R65, R65 ;  /* 0x0000004100417308 */ /* 0x000ee20000000800 */
[----:B-1----:R-:W-:-:S07]  /*e6c0*/  F2FP.BF16.F32.PACK_AB R6, R58, R131 ;  /* 0x000000833a06723e */ /* 0x002fce00000010ff */
[----:B------:R-:W-:Y:S08]  /*e6d0*/  MUFU.EX2 R135, R135 ;  /* 0x0000008700877308 */ /* 0x000ff00000000800 */
[----:B------:R-:W1:Y:S01]  /*e6e0*/  MUFU.EX2 R56, R56 ;  /* 0x0000003800387308 */ /* 0x000e620000000800 */
[----:B---3--:R-:W-:-:S07]  /*e6f0*/  F2FP.BF16.F32.PACK_AB R5, R65, R54 ;  /* 0x000000364105723e */ /* 0x008fce00000010ff */
[----:B------:R-:W3:Y:S08]  /*e700*/  MUFU.EX2 R62, R62 ;  /* 0x0000003e003e7308 */ /* 0x000ef00000000800 */
[----:B------:R-:W4:Y:S01]  /*e710*/  MUFU.EX2 R72, R72 ;  /* 0x0000004800487308 */ /* 0x000f220000000800 */
        /* <DEDUP_REMOVED lines=8> */
[C---:B---3--:R-:W-:Y:S01]  /*e7a0*/  F2FP.BF16.F32.PACK_AB R7, R62.reuse, R135 ;  /* 0x000000873e07723e */ /* 0x048fe200000010ff */
[----:B------:R-:W-:Y:S01]  /*e7b0*/  MUFU.EX2 R137, R137 ;  /* 0x0000008900897308 */ /* 0x000fe20000000800 */
[----:B------:R-:W-:Y:S01]  /*e7c0*/  FFMA.FTZ R126, R91, R56, R54 ;  /* 0x000000385b7e7223 */ /* 0x000fe20000010036 */
[--C-:B------:R-:W-:Y:S01]  /*e7d0*/  FFMA.FTZ R91, R67, UR10, -R20.reuse ;  /* 0x0000000a435b7c23 */ /* 0x100fe20008010814 */
[--C-:B------:R-:W-:Y:S01]  /*e7e0*/  FFMA.FTZ R56, R71, UR10, -R20.reuse ;  /* 0x0000000a47387c23 */ /* 0x100fe20008010814 */
[----:B------:R-:W-:Y:S01]  /*e7f0*/  FFMA.FTZ R54, R69, UR10, -R20 ;  /* 0x0000000a45367c23 */ /* 0x000fe20008010814 */
[----:B------:R-:W-:Y:S01]  /*e800*/  FADD.FTZ R126, R65, R126 ;  /* 0x0000007e417e7221 */ /* 0x000fe20000010000 */
[C---:B--2---:R-:W-:Y:S01]  /*e810*/  HMMA.16816.F32.BF16 R108, R4.reuse, R8, R108 ;  /* 0x00000008046c723c */ /* 0x044fe2000004186c */
[----:B------:R-:W-:Y:S01]  /*e820*/  FFMA.FTZ R65, R95, UR10, -R20 ;  /* 0x0000000a5f417c23 */ /* 0x000fe20008010814 */
[----:B------:R-:W-:Y:S01]  /*e830*/  MUFU.EX2 R89, R89 ;  /* 0x0000005900597308 */ /* 0x000fe20000000800 */
[----:B------:R-:W-:Y:S01]  /*e840*/  FADD.FTZ R67, R131, R66 ;  /* 0x0000004283437221 */ /* 0x000fe20000010000 */
[----:B------:R-:W-:Y:S01]  /*e850*/  FADD.FTZ R131, R135, R126 ;  /* 0x0000007e87837221 */ /* 0x000fe20000010000 */
[----:B------:R-:W-:Y:S01]  /*e860*/  FFMA.FTZ R71, R61, UR10, -R23 ;  /* 0x0000000a3d477c23 */ /* 0x000fe20008010817 */
[C---:B------:R-:W-:Y:S01]  /*e870*/  HMMA.16816.F32.BF16 R104, R4.reuse, R10, R104 ;  /* 0x0000000a0468723c */ /* 0x040fe20000041868 */
[----:B------:R-:W1:Y:S01]  /*e880*/  LDSM.16.MT88.4 R8, [R127+0x3000] ;  /* 0x003000007f08783b */ /* 0x000e620000004200 */
[----:B------:R-:W-:Y:S01]  /*e890*/  FADD.FTZ R131, R62, R131 ;  /* 0x000000833e837221 */ /* 0x000fe20000010000 */
[----:B------:R-:W-:Y:S01]  /*e8a0*/  FFMA.FTZ R62, R40, UR10, -R23 ;  /* 0x0000000a283e7c23 */ /* 0x000fe20008010817 */
[----:B------:R-:W-:Y:S01]  /*e8b0*/  MUFU.EX2 R60, R60 ;  /* 0x0000003c003c7308 */ /* 0x000fe20000000800 */
[----:B------:R-:W-:Y:S01]  /*e8c0*/  FADD.FTZ R67, R58, R67 ;  /* 0x000000433a437221 */ /* 0x000fe20000010000 */
        /* <DEDUP_REMOVED lines=30> */
[----:B------:R-:W4:Y:S01]  /*eab0*/  MUFU.EX2 R30, R30 ;  /* 0x0000001e001e7308 */ /* 0x000f220000000800 */
[--C-:B------:R-:W-:Y:S01]  /*eac0*/  FFMA.FTZ R50, R17, UR10, -R20.reuse ;  /* 0x0000000a11327c23 */ /* 0x100fe20008010814 */
[----:B--2---:R-:W-:Y:S01]  /*ead0*/  FADD.FTZ R68, R74, R131 ;  /* 0x000000834a447221 */ /* 0x004fe20000010000 */
[----:B------:R-:W-:Y:S01]  /*eae0*/  FFMA.FTZ R52, R35, UR10, -R20 ;  /* 0x0000000a23347c23 */ /* 0x000fe20008010814 */
[----:B------:R-:W-:Y:S01]  /*eaf0*/  FADD.FTZ R70, R137, R70 ;  /* 0x0000004689467221 */ /* 0x000fe20000010000 */
[----:B-1----:R-:W-:Y:S01]  /*eb00*/  HMMA.16816.F32.BF16 R100, R4, R8, R100 ;  /* 0x000000080464723c */ /* 0x002fe20000041864 */
[----:B---3--:R-:W-:-:S02]  /*eb10*/  FADD.FTZ R68, R129, R68 ;  /* 0x0000004481447221 */ /* 0x008fc40000010000 */
[----:B------:R-:W-:Y:S03]  /*eb20*/  MUFU.EX2 R125, R125 ;  /* 0x0000007d007d7308 */ /* 0x000fe60000000800 */
[----:B------:R-:W-:Y:S01]  /*eb30*/  HMMA.16816.F32.BF16 R96, R4, R10, R96 ;  /* 0x0000000a0460723c */ /* 0x000fe20000041860 */
[----:B------:R-:W1:Y:S04]  /*eb40*/  LDSM.16.MT88.4 R8, [R124+0x3400] ;  /* 0x003400007c08783b */ /* 0x000e680000004200 */
[----:B------:R-:W2:Y:S02]  /*eb50*/  MUFU.EX2 R64, R64 ;  /* 0x0000004000407308 */ /* 0x000ea40000000800 */
[----:B------:R-:W-:-:S02]  /*eb60*/  F2FP.BF16.F32.PACK_AB R4, R137, R72 ;  /* 0x000000488904723e */ /* 0x000fc400000010ff */
[----:B------:R-:W-:Y:S02]  /*eb70*/  F2FP.BF16.F32.PACK_AB R5, R129, R74 ;  /* 0x0000004a8105723e */ /* 0x000fe400000010ff */
[----:B------:R-:W-:Y:S01]  /*eb80*/  F2FP.BF16.F32.PACK_AB R6, R60, R89 ;  /* 0x000000593c06723e */ /* 0x000fe200000010ff */
[----:B------:R-:W-:Y:S01]  /*eb90*/  FADD.FTZ R89, R89, R70 ;  /* 0x0000004659597221 */ /* 0x000fe20000010000 */
[----:B----4-:R-:W-:Y:S01]  /*eba0*/  F2FP.BF16.F32.PACK_AB R7, R30, R75 ;  /* 0x0000004b1e07723e */ /* 0x010fe200000010ff */
[----:B------:R-:W-:Y:S01]  /*ebb0*/  MUFU.EX2 R51, R51 ;  /* 0x0000003300337308 */ /* 0x000fe20000000800 */
[----:B------:R-:W-:Y:S01]  /*ebc0*/  FADD.FTZ R75, R75, R68 ;  /* 0x000000444b4b7221 */ /* 0x000fe20000010000 */
[----:B------:R-:W-:-:S06]  /*ebd0*/  FADD.FTZ R60, R60, R89 ;  /* 0x000000593c3c7221 */ /* 0x000fcc0000010000 */
[----:B------:R-:W-:Y:S08]  /*ebe0*/  MUFU.EX2 R26, R26 ;  /* 0x0000001a001a7308 */ /* 0x000ff00000000800 */
        /* <DEDUP_REMOVED lines=15> */
[----:B--2---:R-:W-:Y:S01]  /*ece0*/  F2FP.BF16.F32.PACK_AB R4, R64, R125 ;  /* 0x0000007d4004723e */ /* 0x004fe200000010ff */
[----:B------:R-:W-:Y:S01]  /*ecf0*/  FADD.FTZ R125, R125, R60 ;  /* 0x0000003c7d7d7221 */ /* 0x000fe20000010000 */
[----:B---3--:R-:W-:Y:S01]  /*ed00*/  F2FP.BF16.F32.PACK_AB R5, R56, R91 ;  /* 0x0000005b3805723e */ /* 0x008fe200000010ff */
[----:B------:R-:W2:Y:S01]  /*ed10*/  MUFU.EX2 R66, R66 ;  /* 0x0000004200427308 */ /* 0x000ea20000000800 */
[----:B------:R-:W-:Y:S01]  /*ed20*/  F2FP.BF16.F32.PACK_AB R6, R26, R51 ;  /* 0x000000331a06723e */ /* 0x000fe200000010ff */
[----:B------:R-:W-:Y:S01]  /*ed30*/  FFMA.FTZ R60, R29, UR10, -R20 ;  /* 0x0000000a1d3c7c23 */ /* 0x000fe20008010814 */
[----:B----4-:R-:W-:Y:S01]  /*ed40*/  F2FP.BF16.F32.PACK_AB R7, R54, R65 ;  /* 0x000000413607723e */ /* 0x010fe200000010ff */
[----:B------:R-:W-:-:S04]  /*ed50*/  FADD.FTZ R64, R64, R125 ;  /* 0x0000007d40407221 */ /* 0x000fc80000010000 */
[----:B------:R-:W-:Y:S01]  /*ed60*/  MUFU.EX2 R46, R46 ;  /* 0x0000002e002e7308 */ /* 0x000fe20000000800 */
[----:B------:R-:W-:Y:S01]  /*ed70*/  FADD.FTZ R51, R51, R64 ;  /* 0x0000004033337221 */ /* 0x000fe20000010000 */
        /* <DEDUP_REMOVED lines=22> */
[----:B------:R5:W-:Y:S08]  /*eee0*/  MUFU.EX2 R22, R18 ;  /* 0x0000001200167308 */ /* 0x000bf00000000800 */
[----:B------:R-:W-:Y:S08]  /*eef0*/  MUFU.EX2 R44, R44 ;  /* 0x0000002c002c7308 */ /* 0x000ff00000000800 */
[----:B------:R-:W3:Y:S01]  /*ef00*/  MUFU.EX2 R67, R67 ;  /* 0x0000004300437308 */ /* 0x000ee20000000800 */
[----:B-----5:R-:W-:Y:S07]  /*ef10*/  LDSM.16.MT88.4 R16, [R124+0x4400] ;  /* 0x004400007c10783b */ /* 0x020fee0000004200 */
[----:B------:R-:W-:Y:S08]  /*ef20*/  MUFU.EX2 R42, R42 ;  /* 0x0000002a002a7308 */ /* 0x000ff00000000800 */
[----:B------:R-:W-:Y:S01]  /*ef30*/  MUFU.EX2 R53, R53 ;  /* 0x0000003500357308 */ /* 0x000fe20000000800 */
[C---:B----4-:R-:W-:Y:S07]  /*ef40*/  HMMA.16816.F32.BF16 R100, R4.reuse, R8, R100 ;  /* 0x000000080464723c */ /* 0x050fee0000041864 */
[----:B------:R-:W-:Y:S01]  /*ef50*/  MUFU.EX2 R23, R23 ;  /* 0x0000001700177308 */ /* 0x000fe20000000800 */
[----:B------:R-:W-:Y:S01]  /*ef60*/  HMMA.16816.F32.BF16 R96, R4, R10, R96 ;  /* 0x0000000a0460723c */ /* 0x000fe20000041860 */
[----:B------:R-:W4:Y:S06]  /*ef70*/  LDSM.16.MT88.4 R8, [R127+0x4000] ;  /* 0x004000007f08783b */ /* 0x000f2c0000004200 */
[----:B------:R-:W5:Y:S01]  /*ef80*/  MUFU.EX2 R50, R50 ;  /* 0x0000003200327308 */ /* 0x000f620000000800 */
[----:B-1----:R-:W-:-:S02]  /*ef90*/  F2FP.BF16.F32.PACK_AB R4, R59, R40 ;  /* 0x000000283b04723e */ /* 0x002fc400000010ff */
[----:B--2---:R-:W-:Y:S02]  /*efa0*/  F2FP.BF16.F32.PACK_AB R5, R55, R38 ;  /* 0x000000263705723e */ /* 0x004fe400000010ff */
[----:B------:R-:W-:Y:S02]  /*efb0*/  F2FP.BF16.F32.PACK_AB R6, R45, R36 ;  /* 0x000000242d06723e */ /* 0x000fe400000010ff */
[----:B---3--:R-:W-:Y:S01]  /*efc0*/  F2FP.BF16.F32.PACK_AB R7, R41, R48 ;  /* 0x000000302907723e */ /* 0x008fe200000010ff */
[----:B------:R-:W-:Y:S06]  /*efd0*/  MUFU.EX2 R39, R39 ;  /* 0x0000002700277308 */ /* 0x000fec0000000800 */
[C---:B------:R-:W-:Y:S02]  /*efe0*/  HMMA.16816.F32.BF16 R108, R4.reuse, R12, R108 ;  /* 0x0000000c046c723c */ /* 0x040fe4000004186c */
[----:B------:R-:W1:Y:S04]  /*eff0*/  MUFU.EX2 R52, R52 ;  /* 0x0000003400347308 */ /* 0x000e680000000800 */
[C---:B------:R-:W-:Y:S01]  /*f000*/  HMMA.16816.F32.BF16 R104, R4.reuse, R14, R104 ;  /* 0x0000000e0468723c */ /* 0x040fe20000041868 */
[----:B------:R-:W2:Y:S03]  /*f010*/  LDSM.16.MT88.4 R12, [R127+0x4400] ;  /* 0x004400007f0c783b */ /* 0x000ea60000004200 */
[----:B------:R-:W-:Y:S08]  /*f020*/  MUFU.EX2 R34, R34 ;  /* 0x0000002200227308 */ /* 0x000ff00000000800 */
[----:B------:R-:W3:Y:S01]  /*f030*/  MUFU.EX2 R47, R47 ;  /* 0x0000002f002f7308 */ /* 0x000ee20000000800 */
[C---:B----4-:R-:W-:Y:S07]  /*f040*/  HMMA.16816.F32.BF16 R100, R4.reuse, R8, R100 ;  /* 0x000000080464723c */ /* 0x050fee0000041864 */
[----:B------:R-:W-:Y:S01]  /*f050*/  MUFU.EX2 R32, R32 ;  /* 0x0000002000207308 */ /* 0x000fe20000000800 */
[----:B------:R-:W-:Y:S01]  /*f060*/  HMMA.16816.F32.BF16 R96, R4, R10, R96 ;  /* 0x0000000a0460723c */ /* 0x000fe20000041860 */
[----:B------:R-:W-:-:S04]  /*f070*/  FADD.FTZ R8, R30, R75 ;  /* 0x0000004b1e087221 */ /* 0x000fc80000010000 */
[----:B------:R-:W-:Y:S02]  /*f080*/  FADD.FTZ R91, R91, R8 ;  /* 0x000000085b5b7221 */ /* 0x000fe40000010000 */
[----:B------:R-:W4:Y:S01]  /*f090*/  LDSM.16.MT88.4 R8, [R124+0x4800] ;  /* 0x004800007c08783b */ /* 0x000f220000004200 */
[----:B------:R-:W-:Y:S01]  /*f0a0*/  F2FP.BF16.F32.PACK_AB R4, R67, R44 ;  /* 0x0000002c4304723e */ /* 0x000fe200000010ff */
[----:B------:R-:W-:Y:S01]  /*f0b0*/  FADD.FTZ R56, R56, R91 ;  /* 0x0000005b38387221 */ /* 0x000fe20000010000 */
[----:B-----5:R-:W-:Y:S01]  /*f0c0*/  F2FP.BF16.F32.PACK_AB R5, R50, R23 ;  /* 0x000000173205723e */ /* 0x020fe200000010ff */
[----:B------:R-:W-:Y:S01]  /*f0d0*/  MUFU.EX2 R43, R43 ;  /* 0x0000002b002b7308 */ /* 0x000fe20000000800 */
[----:B------:R-:W-:Y:S01]  /*f0e0*/  F2FP.BF16.F32.PACK_AB R6, R53, R42 ;  /* 0x0000002a3506723e */ /* 0x000fe200000010ff */
[----:B------:R-:W-:Y:S01]  /*f0f0*/  FADD.FTZ R65, R65, R56 ;  /* 0x0000003841417221 */ /* 0x000fe20000010000 */
[----:B-1----:R-:W-:Y:S01]  /*f100*/  F2FP.BF16.F32.PACK_AB R7, R52, R39 ;  /* 0x000000273407723e */ /* 0x002fe200000010ff */
[----:B------:R-:W-:-:S02]  /*f110*/  FFMA.FTZ R91, R3, UR10, -R20 ;  /* 0x0000000a035b7c23 */ /* 0x000fc40008010814 */
[----:B------:R-:W-:Y:S01]  /*f120*/  FADD.FTZ R54, R54, R65 ;  /* 0x0000004136367221 */ /* 0x000fe20000010000 */
[----:B------:R-:W-:Y:S01]  /*f130*/  MOV R65, R0 ;  /* 0x0000000000417202 */ /* 0x000fe20000000f00 */
[----:B------:R-:W-:Y:S02]  /*f140*/  MUFU.EX2 R30, R37 ;  /* 0x00000025001e7308 */ /* 0x000fe40000000800 */
[----:B------:R-:W-:Y:S01]  /*f150*/  HMMA.16816.F32.BF16 R108, R4, R16, R108 ;  /* 0x00000010046c723c */ /* 0x000fe2000004186c */
[----:B------:R-:W-:-:S04]  /*f160*/  FADD.FTZ R29, R95, R54 ;  /* 0x000000365f1d7221 */ /* 0x000fc80000010000 */
[----:B------:R-:W-:Y:S01]  /*f170*/  FADD.FTZ R29, R66, R29 ;  /* 0x0000001d421d7221 */ /* 0x000fe20000010000 */
[----:B------:R-:W1:Y:S01]  /*f180*/  MUFU.EX2 R33, R33 ;  /* 0x0000002100217308 */ /* 0x000e620000000800 */
[----:B------:R-:W-:Y:S01]  /*f190*/  HMMA.16816.F32.BF16 R104, R4, R18, R104 ;  /* 0x000000120468723c */ /* 0x000fe20000041868 */
[----:B------:R-:W5:Y:S01]  /*f1a0*/  LDSM.16.MT88.4 R16, [R127+0x4800] ;  /* 0x004800007f10783b */ /* 0x000f620000004200 */
[----:B------:R-:W-:Y:S01]  /*f1b0*/  FADD.FTZ R46, R46, R29 ;  /* 0x0000001d2e2e7221 */ /* 0x000fe20000010000 */
[----:B------:R-:W-:-:S03]  /*f1c0*/  MOV R66, R2 ;  /* 0x0000000200427202 */ /* 0x000fc60000000f00 */
[----:B--2---:R-:W-:Y:S01]  /*f1d0*/  HMMA.16816.F32.BF16 R100, R4, R12, R100 ;  /* 0x0000000c0464723c */ /* 0x004fe20000041864 */
[----:B------:R-:W-:Y:S01]  /*f1e0*/  MUFU.EX2 R31, R31 ;  /* 0x0000001f001f7308 */ /* 0x000fe20000000800 */
[----:B------:R-:W-:-:S04]  /*f1f0*/  FADD.FTZ R69, R69, R46 ;  /* 0x0000002e45457221 */ /* 0x000fc80000010000 */
[----:B------:R-:W-:Y:S01]  /*f200*/  HMMA.16816.F32.BF16 R96, R4, R14, R96 ;  /* 0x0000000e0460723c */ /* 0x000fe20000041860 */
[----:B------:R-:W-:Y:S01]  /*f210*/  FADD.FTZ R12, R26, R51 ;  /* 0x000000331a0c7221 */ /* 0x000fe20000010000 */
[----:B------:R-:W-:Y:S01]  /*f220*/  FFMA.FTZ R26, R27, UR10, -R20 ;  /* 0x0000000a1b1a7c23 */ /* 0x000fe20008010814 */
[----:B------:R-:W2:Y:S01]  /*f230*/  MUFU.EX2 R60, R60 ;  /* 0x0000003c003c7308 */ /* 0x000ea20000000800 */
[----:B------:R-:W-:Y:S01]  /*f240*/  FADD.FTZ R38, R38, R69 ;  /* 0x0000004526267221 */ /* 0x000fe20000010000 */
[----:B------:R-:W-:Y:S02]  /*f250*/  FADD.FTZ R27, R71, R12 ;  /* 0x0000000c471b7221 */ /* 0x000fe40000010000 */
[----:B------:R-:W5:Y:S01]  /*f260*/  LDSM.16.MT88.4 R12, [R124+0x4c00] ;  /* 0x004c00007c0c783b */ /* 0x000f620000004200 */
[----:B---3--:R-:W-:Y:S01]  /*f270*/  F2FP.BF16.F32.PACK_AB R4, R47, R34 ;  /* 0x000000222f04723e */ /* 0x008fe200000010ff */
[----:B------:R-:W-:Y:S01]  /*f280*/  FADD.FTZ R27, R62, R27 ;  /* 0x0000001b3e1b7221 */ /* 0x000fe20000010000 */
[----:B-1----:R-:W-:Y:S01]  /*f290*/  F2FP.BF16.F32.PACK_AB R5, R33, R30 ;  /* 0x0000001e2105723e */ /* 0x002fe200000010ff */
[----:B------:R-:W-:Y:S01]  /*f2a0*/  FADD.FTZ R55, R55, R38 ;  /* 0x0000002637377221 */ /* 0x000fe20000010000 */
[----:B------:R-:W-:Y:S01]  /*f2b0*/  F2FP.BF16.F32.PACK_AB R6, R43, R32 ;  /* 0x000000202b06723e */ /* 0x000fe200000010ff */
[----:B------:R-:W-:Y:S01]  /*f2c0*/  FADD.FTZ R58, R58, R27 ;  /* 0x0000001b3a3a7221 */ /* 0x000fe20000010000 */
[----:B------:R-:W-:Y:S01]  /*f2d0*/  MUFU.EX2 R28, R28 ;  /* 0x0000001c001c7308 */ /* 0x000fe20000000800 */
[----:B------:R-:W-:-:S02]  /*f2e0*/  FADD.FTZ R48, R48, R55 ;  /* 0x0000003730307221 */ /* 0x000fc40000010000 */
[----:B------:R-:W-:Y:S02]  /*f2f0*/  FADD.FTZ R61, R61, R58 ;  /* 0x0000003a3d3d7221 */ /* 0x000fe40000010000 */
[----:B------:R-:W-:Y:S01]  /*f300*/  FADD.FTZ R48, R41, R48 ;  /* 0x0000003029307221 */ /* 0x000fe20000010000 */
[----:B--2---:R-:W-:Y:S01]  /*f310*/  F2FP.BF16.F32.PACK_AB R7, R60, R31 ;  /* 0x0000001f3c07723e */ /* 0x004fe200000010ff */
[----:B------:R-:W-:Y:S01]  /*f320*/  FADD.FTZ R40, R40, R61 ;  /* 0x0000003d28287221 */ /* 0x000fe20000010000 */
[----:B------:R-:W1:Y:S01]  /*f330*/  MUFU.EX2 R21, R21 ;  /* 0x0000001500157308 */ /* 0x000e620000000800 */
[----:B------:R-:W-:Y:S02]  /*f340*/  FADD.FTZ R23, R23, R48 ;  /* 0x0000003017177221 */ /* 0x000fe40000010000 */
[----:B------:R-:W-:Y:S02]  /*f350*/  FADD.FTZ R59, R59, R40 ;  /* 0x000000283b3b7221 */ /* 0x000fe40000010000 */
[C---:B----4-:R-:W-:Y:S01]  /*f360*/  HMMA.16816.F32.BF16 R108, R4.reuse, R8, R108 ;  /* 0x00000008046c723c */ /* 0x050fe2000004186c */
[----:B------:R-:W-:Y:S01]  /*f370*/  FADD.FTZ R50, R50, R23 ;  /* 0x0000001732327221 */ /* 0x000fe20000010000 */
[----:B------:R-:W-:Y:S01]  /*f380*/  FADD.FTZ R36, R36, R59 ;  /* 0x0000003b24247221 */ /* 0x000fe20000010000 */
[----:B------:R-:W2:Y:S02]  /*f390*/  MUFU.EX2 R49, R49 ;  /* 0x0000003100317308 */ /* 0x000ea40000000800 */
[----:B------:R-:W-:Y:S01]  /*f3a0*/  FADD.FTZ R3, R39, R50 ;  /* 0x0000003227037221 */ /* 0x000fe20000010000 */
[----:B------:R-:W-:Y:S01]  /*f3b0*/  HMMA.16816.F32.BF16 R104, R4, R10, R104 ;  /* 0x0000000a0468723c */ /* 0x000fe20000041868 */
[----:B------:R-:W3:Y:S01]  /*f3c0*/  LDSM.16.MT88.4 R8, [R127+0x4c00] ;  /* 0x004c00007f08783b */ /* 0x000ee20000004200 */
[----:B------:R-:W-:Y:S01]  /*f3d0*/  FADD.FTZ R45, R45, R36 ;  /* 0x000000242d2d7221 */ /* 0x000fe20000010000 */
[----:B------:R-:W-:-:S02]  /*f3e0*/  FADD.FTZ R3, R52, R3 ;  /* 0x0000000334037221 */ /* 0x000fc40000010000 */
[----:B------:R-:W-:Y:S01]  /*f3f0*/  MUFU.EX2 R25, R25 ;  /* 0x0000001900197308 */ /* 0x000fe20000000800 */
[----:B------:R-:W-:Y:S01]  /*f400*/  FADD.FTZ R44, R44, R45 ;  /* 0x0000002d2c2c7221 */ /* 0x000fe20000010000 */
[----:B-----5:R-:W-:Y:S03]  /*f410*/  HMMA.16816.F32.BF16 R100, R4, R16, R100 ;  /* 0x000000100464723c */ /* 0x020fe60000041864 */
[----:B------:R-:W-:-:S03]  /*f420*/  FADD.FTZ R67, R67, R44 ;  /* 0x0000002c43437221 */ /* 0x000fc60000010000 */
[----:B------:R-:W4:Y:S01]  /*f430*/  MUFU.EX2 R26, R26 ;  /* 0x0000001a001a7308 */ /* 0x000f220000000800 */
[----:B------:R-:W-:Y:S01]  /*f440*/  HMMA.16816.F32.BF16 R96, R4, R18, R96 ;  /* 0x000000120460723c */ /* 0x000fe20000041860 */
[----:B------:R-:W-:-:S04]  /*f450*/  FADD.FTZ R42, R42, R67 ;  /* 0x000000432a2a7221 */ /* 0x000fc80000010000 */
[----:B------:R-:W-:Y:S02]  /*f460*/  FADD.FTZ R53, R53, R42 ;  /* 0x0000002a35357221 */ /* 0x000fe40000010000 */
[----:B------:R-:W-:Y:S01]  /*f470*/  MUFU.EX2 R24, R24 ;  /* 0x0000001800187308 */ /* 0x000fe20000000800 */
[----:B-1----:R-:W-:Y:S01]  /*f480*/  F2FP.BF16.F32.PACK_AB R4, R21, R28 ;  /* 0x0000001c1504723e */ /* 0x002fe200000010ff */
[----:B------:R-:W-:Y:S01]  /*f490*/  FADD.FTZ R34, R34, R53 ;  /* 0x0000003522227221 */ /* 0x000fe20000010000 */
[----:B--2---:R-:W-:-:S03]  /*f4a0*/  F2FP.BF16.F32.PACK_AB R6, R49, R22 ;  /* 0x000000163106723e */ /* 0x004fc600000010ff */
[----:B------:R-:W-:Y:S02]  /*f4b0*/  FADD.FTZ R47, R47, R34 ;  /* 0x000000222f2f7221 */ /* 0x000fe40000010000 */
[----:B------:R-:W1:Y:S01]  /*f4c0*/  MUFU.EX2 R91, R91 ;  /* 0x0000005b005b7308 */ /* 0x000e620000000800 */
[----:B----4-:R-:W-:Y:S01]  /*f4d0*/  F2FP.BF16.F32.PACK_AB R5, R26, R25 ;  /* 0x000000191a05723e */ /* 0x010fe200000010ff */
[----:B------:R-:W-:-:S04]  /*f4e0*/  FADD.FTZ R32, R32, R47 ;  /* 0x0000002f20207221 */ /* 0x000fc80000010000 */
[----:B------:R-:W-:-:S04]  /*f4f0*/  FADD.FTZ R43, R43, R32 ;  /* 0x000000202b2b7221 */ /* 0x000fc80000010000 */
[----:B------:R-:W-:-:S04]  /*f500*/  FADD.FTZ R28, R28, R43 ;  /* 0x0000002b1c1c7221 */ /* 0x000fc80000010000 */
[----:B------:R-:W-:Y:S01]  /*f510*/  FADD.FTZ R21, R21, R28 ;  /* 0x0000001c15157221 */ /* 0x000fe20000010000 */
[----:B-1----:R-:W-:-:S03]  /*f520*/  F2FP.BF16.F32.PACK_AB R7, R91, R24 ;  /* 0x000000185b07723e */ /* 0x002fc600000010ff */
[----:B------:R-:W-:-:S04]  /*f530*/  FADD.FTZ R22, R22, R21 ;  /* 0x0000001516167221 */ /* 0x000fc80000010000 */
[----:B------:R-:W-:Y:S01]  /*f540*/  FADD.FTZ R89, R49, R22 ;  /* 0x0000001631597221 */ /* 0x000fe20000010000 */
[C---:B------:R-:W-:Y:S06]  /*f550*/  HMMA.16816.F32.BF16 R108, R4.reuse, R12, R108 ;  /* 0x0000000c046c723c */ /* 0x040fec000004186c */
        /* <DEDUP_REMOVED lines=10> */
[----:B------:R-:W-:-:S07]  /*f600*/  FADD.FTZ R91, R91, R24 ;  /* 0x000000185b5b7221 */ /* 0x000fce0000010000 */
.L_x_4784:
        /* <DEDUP_REMOVED lines=12> */
.L_x_4796:
        /* <DEDUP_REMOVED lines=69> */
.L_x_4793:
[----:B------:R-:W-:Y:S01]  /*fb20*/  @P2 STS.64 [R122+0x3008], RZ ;  /* 0x003008ff7a002388 */ /* 0x000fe20000000a00 */
[----:B--2---:R-:W-:Y:S01]  /*fb30*/  @!P2 IMAD R129, R129, 0x60, RZ ;  /* 0x000000608181a824 */ /* 0x004fe200078e02ff */
[----:B-1----:R-:W-:Y:S01]  /*fb40*/  @!P2 LEA R134, P3, R130, R14, 0x6 ;  /* 0x0000000e8286a211 */ /* 0x002fe200078630ff */
[----:B------:R-:W-:Y:S01]  /*fb50*/  @!P2 IMAD.WIDE.U32 R138, R128, 0x60, R14 ;  /* 0x00000060808aa825 */ /* 0x000fe200078e000e */
[C---:B------:R-:W-:Y:S02]  /*fb60*/  LEA R128, P5, R14.reuse, R132, 0x1 ;  /* 0x000000840e807211 */ /* 0x040fe400078a08ff */
[----:B------:R-:W-:Y:S01]  /*fb70*/  @P2 STS [R122+0x3000], RZ ;  /* 0x003000ff7a002388 */ /* 0x000fe20000000800 */
[----:B------:R-:W-:Y:S02]  /*fb80*/  @!P2 IADD3 R135, P0, R115, R14, RZ ;  /* 0x0000000e7387a210 */ /* 0x000fe40007f1e0ff */
[----:B------:R-:W-:Y:S01]  /*fb90*/  @!P2 IADD3 R136, R129, R139, RZ ;  /* 0x0000008b8188a210 */ /* 0x000fe20007ffe0ff */
[----:B------:R-:W-:Y:S01]  /*fba0*/  @P2 STS [R122+0x3004], RZ ;  /* 0x003004ff7a002388 */ /* 0x000fe20000000800 */
[----:B------:R-:W-:Y:S02]  /*fbb0*/  LEA.HI.X R129, R14, R133, R15, 0x1, P5 ;  /* 0x000000850e817211 */ /* 0x000fe400028f0c0f */
[CC--:B------:R-:W-:Y:S02]  /*fbc0*/  @!P2 LEA R142, P4, R135.reuse, R132.reuse, 0x1 ;  /* 0x00000084878ea211 */ /* 0x0c0fe400078808ff */
        /* <DEDUP_REMOVED lines=33> */
[----:B------:R-:W-:Y:S08]  /*fde0*/  LDSM.16.M88.4 R68, [R87] ;  /* 0x000000005744783b */ /* 0x000ff00000000200 */
[----:B------:R-:W3:Y:S08]  /*fdf0*/  LDSM.16.M88.4 R48, [R85] ;  /* 0x000000005530783b */ /* 0x000ef00000000200 */
[----:B------:R-:W4:Y:S08]  /*fe00*/  LDSM.16.M88.4 R24, [R86+0x1800] ;  /* 0x001800005618783b */ /* 0x000f300000000200 */
[----:B------:R-:W5:Y:S08]  /*fe10*/  LDSM.16.M88.4 R28, [R84] ;  /* 0x00000000541c783b */ /* 0x000f700000000200 */
[----:B------:R-:W5:Y:S08]  /*fe20*/  LDSM.16.M88.4 R32, [R86+0x1c00] ;  /* 0x001c00005620783b */ /* 0x000f700000000200 */
[----:B------:R-:W5:Y:S08]  /*fe30*/  LDSM.16.M88.4 R36, [R83] ;  /* 0x000000005324783b */ /* 0x000f700000000200 */
[----:B------:R-:W5:Y:S08]  /*fe40*/  LDSM.16.M88.4 R40, [R86+0x2000] ;  /* 0x002000005628783b */ /* 0x000f700000000200 */
[----:B------:R-:W5:Y:S08]  /*fe50*/  LDSM.16.M88.4 R44, [R82] ;  /* 0x00000000522c783b */ /* 0x000f700000000200 */
[----:B------:R-:W5:Y:S08]  /*fe60*/  LDSM.16.M88.4 R60, [R81] ;  /* 0x00000000513c783b */ /* 0x000f700000000200 */
[----:B------:R-:W-:Y:S08]  /*fe70*/  LDSM.16.M88.4 R52, [R80] ;  /* 0x000000005034783b */ /* 0x000ff00000000200 */
[----:B------:R-:W-:Y:S08]  /*fe80*/  LDSM.16.M88.4 R56, [R86+0x2800] ;  /* 0x002800005638783b */ /* 0x000ff00000000200 */
[----:B------:R-:W-:Y:S01]  /*fe90*/  LDSM.16.M88.4 R72, [R86+0x2c00] ;  /* 0x002c00005648783b */ /* 0x000fe20000000200 */
[C---:B--2---:R-:W-:Y:S06]  /*fea0*/  HMMA.16816.F32.BF16 R4, R64.reuse, R8, RZ ;  /* 0x000000084004723c */ /* 0x044fec00000418ff */
[C---:B------:R-:W-:Y:S06]  /*feb0*/  HMMA.16816.F32.BF16 R8, R64.reuse, R10, RZ ;  /* 0x0000000a4008723c */ /* 0x040fec00000418ff */
[C---:B-1----:R-:W-:Y:S06]  /*fec0*/  HMMA.16816.F32.BF16 R12, R64.reuse, R16, RZ ;  /* 0x00000010400c723c */ /* 0x042fec00000418ff */
[----:B------:R-:W-:Y:S06]  /*fed0*/  HMMA.16816.F32.BF16 R16, R64, R18, RZ ;  /* 0x000000124010723c */ /* 0x000fec00000418ff */
[C---:B---3--:R-:W-:Y:S06]  /*fee0*/  HMMA.16816.F32.BF16 R4, R68.reuse, R48, R4 ;  /* 0x000000304404723c */ /* 0x048fec0000041804 */
[----:B------:R-:W-:Y:S01]  /*fef0*/  HMMA.16816.F32.BF16 R8, R68, R50, R8 ;  /* 0x000000324408723c */ /* 0x000fe20000041808 */
[----:B------:R-:W1:Y:S05]  /*ff00*/  LDSM.16.M88.4 R48, [R86+0x2400] ;  /* 0x002400005630783b */ /* 0x000e6a0000000200 */
[C---:B----4-:R-:W-:Y:S06]  /*ff10*/  HMMA.16816.F32.BF16 R20, R64.reuse, R24, RZ ;  /* 0x000000184014723c */ /* 0x050fec00000418ff */
[----:B------:R-:W-:Y:S06]  /*ff20*/  HMMA.16816.F32.BF16 R24, R64, R26, RZ ;  /* 0x0000001a4018723c */ /* 0x000fec00000418ff */
[C---:B-----5:R-:W-:Y:S05]  /*ff30*/  HMMA.16816.F32.BF16 R12, R68.reuse, R28, R12 ;  /* 0x0000001c440c723c */ /* 0x060fea000004180c */
[----:B------:R-:W-:Y:S01]  /*ff40*/  FMUL.FTZ R0, R4, UR5 ;  /* 0x0000000504007c20 */ /* 0x000fe20008410000 */
[----:B------:R-:W-:Y:S05]  /*ff50*/  HMMA.16816.F32.BF16 R16, R68, R30, R16 ;  /* 0x0000001e4410723c */ /* 0x000fea0000041810 */
[----:B------:R-:W2:Y:S01]  /*ff60*/  MUFU.TANH R0, R0 ;  /* 0x0000000000007308 */ /* 0x000ea20000002400 */
[C---:B------:R-:W-:Y:S05]  /*ff70*/  HMMA.16816.F32.BF16 R28, R64.reuse, R32, RZ ;  /* 0x00000020401c723c */ /* 0x040fea00000418ff */
[----:B------:R-:W-:Y:S01]  /*ff80*/  FMUL.FTZ R3, R5, UR5 ;  /* 0x0000000505037c20 */ /* 0x000fe20008410000 */
[----:B------:R-:W-:Y:S01]  /*ff90*/  HMMA.16816.F32.BF16 R32, R64, R34, RZ ;  /* 0x000000224020723c */ /* 0x000fe200000418ff */
[----:B------:R-:W-:Y:S01]  /*ffa0*/  FMUL.FTZ R4, R7, UR5 ;  /* 0x0000000507047c20 */ /* 0x000fe20008410000 */
[----:B------:R-:W-:Y:S03]  /*ffb0*/  FMUL.FTZ R5, R8, UR5 ;  /* 0x0000000508057c20 */ /* 0x000fe60008410000 */
[----:B------:R-:W3:Y:S01]  /*ffc0*/  MUFU.TANH R3, R3 ;  /* 0x0000000300037308 */ /* 0x000ee20000002400 */
[C---:B------:R-:W-:Y:S05]  /*ffd0*/  HMMA.16816.F32.BF16 R20, R68.reuse, R36, R20 ;  /* 0x000000244414723c */ /* 0x040fea0000041814 */
[----:B------:R-:W-:Y:S01]  /*ffe0*/  FMUL.FTZ R7, R9, UR5 ;  /* 0x0000000509077c20 */ /* 0x000fe20008410000 */
[----:B------:R-:W-:Y:S03]  /*fff0*/  HMMA.16816.F32.BF16 R24, R68, R38, R24 ;  /* 0x000000264418723c */ /* 0x000fe60000041818 */
[----:B------:R-:W4:Y:S02]  /*10000*/  MUFU.TANH R4, R4 ;  /* 0x0000000400047308 */ /* 0x000f240000002400 */
[----:B------:R-:W-:Y:S01]  /*10010*/  FMUL.FTZ R8, R11, UR5 ;  /* 0x000000050b087c20 */ /* 0x000fe20008410000 */
[C---:B------:R-:W-:Y:S07]  /*10020*/  HMMA.16816.F32.BF16 R36, R64.reuse, R40, RZ ;  /* 0x000000284024723c */ /* 0x040fee00000418ff */
[----:B------:R-:W1:Y:S01]  /*10030*/  MUFU.TANH R5, R5 ;  /* 0x0000000500057308 */ /* 0x000e620000002400 */
[----:B------:R-:W-:Y:S01]  /*10040*/  FMUL.FTZ R9, R12, UR5 ;  /* 0x000000050c097c20 */ /* 0x000fe20008410000 */
[----:B------:R-:W-:Y:S02]  /*10050*/  HMMA.16816.F32.BF16 R40, R64, R42, RZ ;  /* 0x0000002a4028723c */ /* 0x000fe400000418ff */
[----:B------:R-:W-:Y:S01]  /*10060*/  FMUL.FTZ R11, R13, UR5 ;  /* 0x000000050d0b7c20 */ /* 0x000fe20008410000 */
[----:B------:R-:W-:Y:S05]  /*10070*/  FMUL.FTZ R12, R15, UR5 ;  /* 0x000000050f0c7c20 */ /* 0x000fea0008410000 */
[----:B------:R-:W1:Y:S01]  /*10080*/  MUFU.TANH R7, R7 ;  /* 0x0000000700077308 */ /* 0x000e620000002400 */
[C---:B------:R-:W-:Y:S05]  /*10090*/  HMMA.16816.F32.BF16 R28, R68.reuse, R44, R28 ;  /* 0x0000002c441c723c */ /* 0x040fea000004181c */
[----:B------:R-:W-:Y:S01]  /*100a0*/  FMUL.FTZ R13, R16, UR5 ;  /* 0x00000005100d7c20 */ /* 0x000fe20008410000 */
[C---:B------:R-:W-:Y:S03]  /*100b0*/  HMMA.16816.F32.BF16 R32, R68.reuse, R46, R32 ;  /* 0x0000002e4420723c */ /* 0x040fe60000041820 */
[----:B------:R-:W1:Y:S02]  /*100c0*/  MUFU.TANH R8, R8 ;  /* 0x0000000800087308 */ /* 0x000e640000002400 */
[----:B------:R-:W-:Y:S01]  /*100d0*/  FMUL.FTZ R15, R17, UR5 ;  /* 0x00000005110f7c20 */ /* 0x000fe20008410000 */
[C---:B------:R-:W-:Y:S07]  /*100e0*/  HMMA.16816.F32.BF16 R36, R68.reuse, R60, R36 ;  /* 0x0000003c4424723c */ /* 0x040fee0000041824 */
[----:B------:R-:W2:Y:S01]  /*100f0*/  MUFU.TANH R9, R9 ;  /* 0x0000000900097308 */ /* 0x000ea20000002400 */
[----:B------:R-:W-:Y:S01]  /*10100*/  FMUL.FTZ R16, R19, UR5 ;  /* 0x0000000513107c20 */ /* 0x000fe20008410000 */
[----:B------:R-:W-:Y:S01]  /*10110*/  HMMA.16816.F32.BF16 R40, R68, R62, R40 ;  /* 0x0000003e4428723c */ /* 0x000fe20000041828 */
[----:B------:R-:W5:Y:S07]  /*10120*/  LDSM.16.M88.4 R60, [R79] ;  /* 0x000000004f3c783b */ /* 0x000f6e0000000200 */
[----:B------:R-:W2:Y:S01]  /*10130*/  MUFU.TANH R11, R11 ;  /* 0x0000000b000b7308 */ /* 0x000ea20000002400 */
[C---:B-1----:R-:W-:Y:S03]  /*10140*/  HMMA.16816.F32.BF16 R44, R64.reuse, R48, RZ ;  /* 0x00000030402c723c */ /* 0x042fe600000418ff */
        /* <DEDUP_REMOVED lines=38> */
[C---:B-----5:R-:W-:Y:S05]  /*103b0*/  HMMA.16816.F32.BF16 R52, R68.reuse, R60, R52 ;  /* 0x0000003c4434723c */ /* 0x060fea0000041834 */
[----:B------:R-:W1:Y:S01]  /*103c0*/  MUFU.TANH R16, R16 ;  /* 0x0000001000107308 */ /* 0x000e620000002400 */
[----:B------:R-:W-:Y:S01]  /*103d0*/  FMUL.FTZ R41, R44, UR5 ;  /* 0x000000052c297c20 */ /* 0x000fe20008410000 */
[----:B------:R-:W-:Y:S08]  /*103e0*/  HMMA.16816.F32.BF16 R56, R68, R62, R56 ;  /* 0x0000003e4438723c */ /* 0x000ff00000041838 */
[----:B------:R-:W1:Y:S01]  /*103f0*/  MUFU.TANH R17, R17 ;  /* 0x0000001100117308 */ /* 0x000e620000002400 */
[C---:B------:R-:W-:Y:S03]  /*10400*/  HMMA.16816.F32.BF16 R60, R64.reuse, R72, RZ ;  /* 0x00000048403c723c */ /* 0x040fe600000418ff */
[----:B------:R-:W-:Y:S03]  /*10410*/  FMUL.FTZ R43, R45, UR5 ;  /* 0x000000052d2b7c20 */ /* 0x000fe60008410000 */
[----:B------:R-:W-:Y:S03]  /*10420*/  HMMA.16816.F32.BF16 R64, R64, R74, RZ ;  /* 0x0000004a4040723c */ /* 0x000fe600000418ff */
[----:B------:R-:W1:Y:S01]  /*10430*/  MUFU.TANH R19, R19 ;  /* 0x0000001300137308 */ /* 0x000e620000002400 */
[----:B------:R-:W5:Y:S01]  /*10440*/  LDSM.16.M88.4 R72, [R78] ;  /* 0x000000004e48783b */ /* 0x000f620000000200 */
[----:B------:R-:W-:Y:S01]  /*10450*/  FMUL.FTZ R34, R38, UR5 ;  /* 0x0000000526227c20 */ /* 0x000fe20008410000 */
[----:B------:R-:W-:Y:S07]  /*10460*/  DEPBAR.LE SB0, 0x0 ;  /* 0x000080000000791a */ /* 0x000fee0000000000 */
[----:B------:R-:W1:Y:S01]  /*10470*/  MUFU.TANH R18, R18 ;  /* 0x0000001200127308 */ /* 0x000e620000002400 */
[----:B------:R-:W-:Y:S01]  /*10480*/  BAR.SYNC.DEFER_BLOCKING 0x0 ;  /* 0x0000000000007b1d */ /* 0x000fe20000010000 */
        /* <DEDUP_REMOVED lines=16> */
[----:B------:R-:W-:Y:S08]  /*10590*/  FMUL.FTZ R54, R58, UR5 ;  /* 0x000000053a367c20 */ /* 0x000ff00008410000 */
[----:B------:R-:W1:Y:S10]  /*105a0*/  MUFU.TANH R23, R23 ;  /* 0x0000001700177308 */ /* 0x000e740000002400 */
[----:B------:R-:W1:Y:S01]  /*105b0*/  MUFU.TANH R22, R22 ;  /* 0x0000001600167308 */ /* 0x000e620000002400 */
[C---:B-----5:R-:W-:Y:S06]  /*105c0*/  HMMA.16816.F32.BF16 R60, R68.reuse, R72, R60 ;  /* 0x00000048443c723c */ /* 0x060fec000004183c */
[----:B------:R-:W-:Y:S03]  /*105d0*/  HMMA.16816.F32.BF16 R64, R68, R74, R64 ;  /* 0x0000004a4440723c */ /* 0x000fe60000041840 */
[----:B------:R-:W1:Y:S10]  /*105e0*/  MUFU.TANH R24, R24 ;  /* 0x0000001800187308 */ /* 0x000e740000002400 */
        /* <DEDUP_REMOVED lines=53> */
[----:B------:R-:W-:Y:S01]  /*10940*/  IMAD.SHL.U32 R75, R92, 0x80, RZ ;  /* 0x000000805c4b7824 */ /* 0x000fe200078e00ff */
[----:B------:R-:W2:Y:S01]  /*10950*/  LDC R67, c[0x0][0x380] ;  /* 0x0000e000ff437b82 */ /* 0x000ea20000000800 */
[----:B------:R-:W-:Y:S02]  /*10960*/  MOV R128, RZ ;  /* 0x000000ff00807202 */ /* 0x000fe40000000f00 */
[-C--:B--2---:R-:W-:Y:S02]  /*10970*/  IABS R74, R67.reuse ;  /* 0x00000043004a7213 */ /* 0x084fe40000000000 */
[-C--:B------:R-:W-:Y:S02]  /*10980*/  LOP3.LUT R66, RZ, R67.reuse, RZ, 0x33, !PT ;  /* 0x00000043ff427212 */ /* 0x080fe400078e33ff */
[----:B------:R-:W2:Y:S10]  /*10990*/  I2F.RP R130, R74 ;  /* 0x0000004a00827306 */ /* 0x000eb40000209400 */
[----:B--2---:R-:W2:Y:S02]  /*109a0*/  MUFU.RCP R72, R130 ;  /* 0x0000008200487308 */ /* 0x004ea40000001000 */
[----:B--2---:R-:W-:Y:S08]  /*109b0*/  VIADD R129, R72, 0xffffffe ;  /* 0x0ffffffe48817836 */ /* 0x004ff00000000000 */
[----:B------:R-:W2:Y:S02]  /*109c0*/  F2I.FTZ.U32.TRUNC.NTZ R129, R129 ;  /* 0x0000008100817305 */ /* 0x000ea4000021f000 */
[--C-:B--2---:R-:W-:Y:S04]  /*109d0*/  IMAD.MOV R72, RZ, RZ, -R129.reuse ;  /* 0x000000ffff487224 */ /* 0x104fe800078e0a81 */
[----:B------:R-:W-:Y:S04]  /*109e0*/  IMAD R72, R72, R74, RZ ;  /* 0x0000004a48487224 */ /* 0x000fe800078e02ff */
[----:B------:R-:W-:Y:S04]  /*109f0*/  IMAD.HI.U32 R72, R129, R72, R128 ;  /* 0x0000004881487227 */ /* 0x000fe800078e0080 */
[C---:B------:R-:W-:Y:S05]  /*10a00*/  VIADD R128, R75.reuse, 0xffffff80 ;  /* 0xffffff804b807836 */ /* 0x040fea0000000000 */
[----:B------:R-:W-:Y:S02]  /*10a10*/  IABS R131, R128 ;  /* 0x0000008000837213 */ /* 0x000fe40000000000 */
[----:B------:R-:W-:Y:S03]  /*10a20*/  LOP3.LUT R128, R128, R67, RZ, 0x3c, !PT ;  /* 0x0000004380807212 */ /* 0x000fe600078e3cff */
[----:B------:R-:W-:Y:S01]  /*10a30*/  IMAD.HI.U32 R71, R72, R131, RZ ;  /* 0x0000008348477227 */ /* 0x000fe200078e00ff */
[----:B------:R-:W-:Y:S03]  /*10a40*/  ISETP.GE.AND P4, PT, R128, RZ, PT ;  /* 0x000000ff8000720c */ /* 0x000fe60003f86270 */
[----:B------:R-:W-:Y:S01]  /*10a50*/  VIADD R128, R75, 0xffffff00 ;  /* 0xffffff004b807836 */ /* 0x000fe20000000000 */
[----:B------:R-:W-:Y:S04]  /*10a60*/  IADD3 R129, -R71, RZ, RZ ;  /* 0x000000ff47817210 */ /* 0x000fe80007ffe1ff */
[----:B------:R-:W-:Y:S01]  /*10a70*/  IABS R75, R128 ;  /* 0x00000080004b7213 */ /* 0x000fe20000000000 */
[----:B------:R-:W-:Y:S01]  /*10a80*/  IMAD R131, R74, R129, R131 ;  /* 0x000000814a837224 */ /* 0x000fe200078e0283 */
[----:B------:R-:W-:Y:S03]  /*10a90*/  LOP3.LUT R128, R128, R67, RZ, 0x3c, !PT ;  /* 0x0000004380807212 */ /* 0x000fe600078e3cff */
[----:B------:R-:W-:Y:S01]  /*10aa0*/  IMAD.HI.U32 R69, R72, R75, RZ ;  /* 0x0000004b48457227 */ /* 0x000fe200078e00ff */
[----:B------:R-:W-:Y:S02]  /*10ab0*/  ISETP.GT.U32.AND P5, PT, R74, R131, PT ;  /* 0x000000834a00720c */ /* 0x000fe40003fa4070 */
[----:B------:R-:W-:Y:S02]  /*10ac0*/  ISETP.GE.AND P3, PT, R128, RZ, PT ;  /* 0x000000ff8000720c */ /* 0x000fe40003f66270 */
[----:B------:R-:W-:Y:S05]  /*10ad0*/  IADD3 R72, -R69, RZ, RZ ;  /* 0x000000ff45487210 */ /* 0x000fea0007ffe1ff */
[C---:B------:R-:W-:Y:S04]  /*10ae0*/  IMAD R75, R74.reuse, R72, R75 ;  /* 0x000000484a4b7224 */ /* 0x040fe800078e024b */
[--C-:B------:R-:W-:Y:S01]  /*10af0*/  @!P5 IMAD.IADD R131, R131, 0x1, -R74.reuse ;  /* 0x000000018383d824 */ /* 0x100fe200078e0a4a */
[----:B------:R-:W-:Y:S01]  /*10b00*/  ISETP.GT.U32.AND P0, PT, R74, R75, PT ;  /* 0x0000004b4a00720c */ /* 0x000fe20003f04070 */
[----:B------:R-:W-:Y:S03]  /*10b10*/  @!P5 VIADD R71, R71, 0x1 ;  /* 0x000000014747d836 */ /* 0x000fe60000000000 */
[-C--:B------:R-:W-:Y:S09]  /*10b20*/  ISETP.GE.U32.AND P6, PT, R131, R74.reuse, PT ;  /* 0x0000004a8300720c */ /* 0x080ff20003fc6070 */
[----:B------:R-:W-:Y:S01]  /*10b30*/  @!P0 IADD3 R69, R69, 0x1, RZ ;  /* 0x0000000145458810 */ /* 0x000fe20007ffe0ff */
[----:B------:R-:W-:Y:S01]  /*10b40*/  @!P0 IMAD.IADD R75, R75, 0x1, -R74 ;  /* 0x000000014b4b8824 */ /* 0x000fe200078e0a4a */
[----:B------:R-:W-:Y:S02]  /*10b50*/  ISETP.NE.AND P0, PT, R67, RZ, PT ;  /* 0x000000ff4300720c */ /* 0x000fe40003f05270 */
[----:B------:R-:W-:Y:S02]  /*10b60*/  @P6 VIADD R71, R71, 0x1 ;  /* 0x0000000147476836 */ /* 0x000fe40000000000 */
[----:B------:R-:W-:Y:S02]  /*10b70*/  ISETP.GE.U32.AND P5, PT, R75, R74, PT ;  /* 0x0000004a4b00720c */ /* 0x000fe40003fa6070 */
[----:B------:R-:W2:Y:S01]  /*10b80*/  LDC R74, c[0x0][0x24c] ;  /* 0x00009300ff4a7b82 */ /* 0x000ea20000000800 */
[----:B------:R-:W-:Y:S04]  /*10b90*/  @!P4 IADD3 R71, -R71, RZ, RZ ;  /* 0x000000ff4747c210 */ /* 0x000fe80007ffe1ff */
[C---:B------:R-:W-:Y:S06]  /*10ba0*/  SEL R68, R66.reuse, R71, !P0 ;  /* 0x0000004742447207 */ /* 0x040fec0004000000 */
[----:B------:R-:W-:Y:S04]  /*10bb0*/  @P5 VIADD R69, R69, 0x1 ;  /* 0x0000000145455836 */ /* 0x000fe80000000000 */
[----:B------:R-:W-:Y:S05]  /*10bc0*/  @!P3 IMAD.MOV R69, RZ, RZ, -R69 ;  /* 0x000000ffff45b224 */ /* 0x000fea00078e0a45 */
[----:B------:R-:W-:Y:S04]  /*10bd0*/  SEL R73, R66, R69, !P0 ;  /* 0x0000004542497207 */ /* 0x000fe80004000000 */
[CC--:B------:R-:W-:Y:S01]  /*10be0*/  LEA R130, P0, R73.reuse, R118.reuse, 0x2 ;  /* 0x0000007649827211 */ /* 0x0c0fe200078010ff */
[----:B------:R-:W-:Y:S03]  /*10bf0*/  IMAD.IADD R66, R68, 0x1, -R73 ;  /* 0x0000000144427824 */ /* 0x000fe600078e0a49 */
[----:B------:R-:W-:Y:S01]  /*10c00*/  LEA.HI.X.SX32 R131, R73, R119, 0x2, P0 ;  /* 0x0000007749837211 */ /* 0x000fe200000f16ff */
[----:B------:R-:W-:Y:S01]  /*10c10*/  IMAD R65, R66, R67, -0x80 ;  /* 0xffffff8042417424 */ /* 0x000fe200078e0243 */
[C---:B------:R-:W-:Y:S03]  /*10c20*/  LEA R128, P0, R68.reuse, R118, 0x2 ;  /* 0x0000007644807211 */ /* 0x040fe600078010ff */
[----:B------:R3:W4:Y:S01]  /*10c30*/  LDG.E R72, desc[UR6][R130.64] ;  /* 0x0000000682487981 */ /* 0x000722000c1e1900 */
[----:B------:R-:W-:Y:S05]  /*10c40*/  LEA.HI.X.SX32 R129, R68, R119, 0x2, P0 ;  /* 0x0000007744817211 */ /* 0x000fea00000f16ff */
[----:B------:R-:W4:Y:S01]  /*10c50*/  LDG.E R75, desc[UR6][R128.64] ;  /* 0x00000006804b7981 */ /* 0x000f22000c1e1900 */
[----:B---3--:R-:W-:Y:S01]  /*10c60*/  IMAD.WIDE.U32 R130, R65, R70, RZ ;  /* 0x0000004641827225 */ /* 0x008fe200078e00ff */
[----:B----4-:R-:W-:Y:S02]  /*10c70*/  IADD3 R72, -R75, R72, RZ ;  /* 0x000000484b487210 */ /* 0x010fe40007ffe1ff */
[----:B------:R-:W-:Y:S02]  /*10c80*/  SHF.R.S32.HI R75, RZ, 0x1f, R65 ;  /* 0x0000001fff4b7819 */ /* 0x000fe40000011441 */
[----:B------:R-:W-:Y:S03]  /*10c90*/  SHF.R.S32.HI R129, RZ, 0x1f, R72 ;  /* 0x0000001fff817819 */ /* 0x000fe60000011448 */
[----:B------:R-:W-:Y:S04]  /*10ca0*/  IMAD R75, R75, R70, RZ ;  /* 0x000000464b4b7224 */ /* 0x000fe800078e02ff */
[----:B--2---:R-:W-:Y:S05]  /*10cb0*/  IMAD R75, R65, R74, R75 ;  /* 0x0000004a414b7224 */ /* 0x004fea00078e024b */
[----:B------:R-:W-:Y:S02]  /*10cc0*/  IADD3 R131, R131, R75, RZ ;  /* 0x0000004b83837210 */ /* 0x000fe40007ffe0ff */
[----:B------:R-:W2:Y:S02]  /*10cd0*/  LDC.64 R74, c[0x0][0x230] ;  /* 0x00008c00ff4a7b82 */ /* 0x000ea40000000a00 */
[-C--:B--2---:R-:W-:Y:S02]  /*10ce0*/  IMAD R129, R129, R74.reuse, RZ ;  /* 0x0000004a81817224 */ /* 0x084fe400078e02ff */
[C---:B------:R-:W-:Y:S04]  /*10cf0*/  IMAD.WIDE.U32 R130, R72.reuse, R74, R130 ;  /* 0x0000004a48827225 */ /* 0x040fe800078e0082 */
[----:B------:R-:W-:Y:S01]  /*10d00*/  IMAD R129, R72, R75, R129 ;  /* 0x0000004b48817224 */ /* 0x000fe200078e0281 */
[----:B------:R-:W-:Y:S03]  /*10d10*/  MOV R74, R130 ;  /* 0x00000082004a7202 */ /* 0x000fe60000000f00 */
[----:B------:R-:W-:Y:S07]  /*10d20*/  IMAD.IADD R75, R131, 0x1, R129 ;  /* 0x00000001834b7824 */ /* 0x000fee00078e0281 */
.L_x_4795:
        /* <DEDUP_REMOVED lines=9> */
[----:B------:R2:W-:Y:S01]  /*10dc0*/  @!P2 LDGSTS.E.BYPASS.LTC128B.128 [R122+0x1000], desc[UR6][R68.64] ;  /* 0x01000000447aafae */ /* 0x0005e2000b901d46 */
[----:B------:R-:W-:Y:S01]  /*10dd0*/  @!P2 IMAD.X R66, R112, 0x1, R75, P0 ;  /* 0x000000017042a824 */ /* 0x000fe200000e064b */
[C---:B------:R-:W-:Y:S02]  /*10de0*/  @!P2 LEA R128, P0, R65.reuse, R120, 0x1 ;  /* 0x000000784180a211 */ /* 0x040fe400078008ff */
        /* <DEDUP_REMOVED lines=9> */
[C---:B---3--:R-:W-:Y:S01]  /*10e80*/  @!P2 LEA.HI.X R65, R70.reuse, R75, R65, 0x6, P0 ;  /* 0x0000004b4641a211 */ /* 0x048fe200000f3441 */
[----:B------:R-:W-:Y:S01]  /*10e90*/  @!P2 IMAD.WIDE.U32 R74, R70, 0x60, R74 ;  /* 0x00000060464aa825 */ /* 0x000fe200078e004a */
[CC--:B------:R-:W-:Y:S04]  /*10ea0*/  @!P2 LEA R72, P0, R66.reuse, R120.reuse, 0x1 ;  /* 0x000000784248a211 */ /* 0x0c0fe800078008ff */
[-C--:B------:R-:W-:Y:S02]  /*10eb0*/  @!P2 LEA.HI.X R73, R66, R121.reuse, R65, 0x1, P0 ;  /* 0x000000794249a211 */ /* 0x080fe400000f0c41 */
[----:B------:R-:W3:Y:S01]  /*10ec0*/  @!P2 LDC R65, c[0x0][0x24c] ;  /* 0x00009300ff41ab82 */ /* 0x000ee20000000800 */
[C---:B------:R-:W-:Y:S01]  /*10ed0*/  @!P2 LEA R66, P0, R74.reuse, R120, 0x1 ;  /* 0x000000784a42a211 */ /* 0x040fe200078008ff */
[----:B------:R-:W-:Y:S01]  /*10ee0*/  IMAD.MOV.U32 R120, RZ, RZ, R68 ;  /* 0x000000ffff787224 */ /* 0x000fe200078e0044 */
        /* <DEDUP_REMOVED lines=14> */
.L_x_4794:
[----:B------:R-:W-:Y:S04]  /*10fd0*/  IADD3 R70, R92, -0x1, RZ ;  /* 0xffffffff5c467810 */ /* 0x000fe80007ffe0ff */
[----:B--2---:R-:W-:Y:S04]  /*10fe0*/  LEA R72, R70, R93, 0x7 ;  /* 0x0000005d46487211 */ /* 0x004fe800078e38ff */
[----:B------:R-:W-:Y:S02]  /*10ff0*/  I2FP.F32.S32 R73, R72 ;  /* 0x0000004800497245 */ /* 0x000fe40000201400 */
[C---:B------:R-:W-:Y:S02]  /*11000*/  IADD3 R68, R72.reuse, 0x1, RZ ;  /* 0x0000000148447810 */ /* 0x040fe40007ffe0ff */
[----:B------:R-:W-:Y:S01]  /*11010*/  IADD3 R74, R72, 0x8, RZ ;  /* 0x00000008484a7810 */ /* 0x000fe20007ffe0ff */
[CC--:B------:R-:W-:Y:S01]  /*11020*/  FFMA.FTZ R0, R90.reuse, R73.reuse, R0 ;  /* 0x000000495a007223 */ /* 0x0c0fe20000010000 */
[----:B-1----:R-:W-:Y:S01]  /*11030*/  FFMA.FTZ R2, R90, R73, R2 ;  /* 0x000000495a027223 */ /* 0x002fe20000010002 */
[----:B------:R-:W-:Y:S02]  /*11040*/  I2FP.F32.S32 R73, R68 ;  /* 0x0000004400497245 */ /* 0x000fe40000201400 */
[----:B------:R-:W-:Y:S02]  /*11050*/  I2FP.F32.S32 R68, R74 ;  /* 0x0000004a00447245 */ /* 0x000fe40000201400 */
[----:B------:R-:W-:Y:S01]  /*11060*/  IADD3 R66, R72, 0x20, RZ ;  /* 0x0000002048427810 */ /* 0x000fe20007ffe0ff */
[CC--:B------:R-:W-:Y:S01]  /*11070*/  FFMA.FTZ R3, R90.reuse, R73.reuse, R3 ;  /* 0x000000495a037223 */ /* 0x0c0fe20000010003 */
[----:B------:R-:W-:Y:S01]  /*11080*/  FFMA.FTZ R4, R90, R73, R4 ;  /* 0x000000495a047223 */ /* 0x000fe20000010004 */
[----:B------:R-:W-:Y:S01]  /*11090*/  IADD3 R73, R72, 0x9, RZ ;  /* 0x0000000948497810 */ /* 0x000fe20007ffe0ff */
[CC--:B------:R-:W-:Y:S01]  /*110a0*/  FFMA.FTZ R5, R90.reuse, R68.reuse, R5 ;  /* 0x000000445a057223 */ /* 0x0c0fe20000010005 */
[----:B------:R-:W-:Y:S01]  /*110b0*/  FFMA.FTZ R6, R90, R68, R6 ;  /* 0x000000445a067223 */ /* 0x000fe20000010006 */
[----:B------:R-:W-:Y:S02]  /*110c0*/  IADD3 R68, R72, 0x10, RZ ;  /* 0x0000001048447810 */ /* 0x000fe40007ffe0ff */
[----:B------:R-:W-:Y:S02]  /*110d0*/  I2FP.F32.S32 R73, R73 ;  /* 0x0000004900497245 */ /* 0x000fe40000201400 */
[----:B------:R-:W-:Y:S02]  /*110e0*/  I2FP.F32.S32 R68, R68 ;  /* 0x0000004400447245 */ /* 0x000fe40000201400 */
[----:B------:R-:W-:Y:S01]  /*110f0*/  I2FP.F32.S32 R66, R66 ;  /* 0x0000004200427245 */ /* 0x000fe20000201400 */
[CC--:B------:R-:W-:Y:S01]  /*11100*/  FFMA.FTZ R7, R90.reuse, R73.reuse, R7 ;  /* 0x000000495a077223 */ /* 0x0c0fe20000010007 */
[----:B------:R-:W-:Y:S01]  /*11110*/  FFMA.FTZ R8, R90, R73, R8 ;  /* 0x000000495a087223 */ /* 0x000fe20000010008 */
[----:B------:R-:W-:Y:S01]  /*11120*/  IADD3 R73, R72, 0x11, RZ ;  /* 0x0000001148497810 */ /* 0x000fe20007ffe0ff */
[CC--:B------:R-:W-:Y:S01]  /*11130*/  FFMA.FTZ R9, R90.reuse, R68.reuse, R9 ;  /* 0x000000445a097223 */ /* 0x0c0fe20000010009 */
[----:B------:R-:W-:Y:S01]  /*11140*/  FFMA.FTZ R10, R90, R68, R10 ;  /* 0x000000445a0a7223 */ /* 0x000fe2000001000a */
[----:B------:R-:W-:Y:S02]  /*11150*/  IADD3 R68, R72, 0x18, RZ ;  /* 0x0000001848447810 */ /* 0x000fe40007ffe0ff */
[----:B------:R-:W-:Y:S02]  /*11160*/  I2FP.F32.S32 R73, R73 ;  /* 0x0000004900497245 */ /* 0x000fe40000201400 */
[----:B------:R-:W-:Y:S03]  /*11170*/  I2FP.F32.S32 R68, R68 ;  /* 0x0000004400447245 */ /* 0x000fe60000201400 */
[CC--:B------:R-:W-:Y:S01]  /*11180*/  FFMA.FTZ R11, R90.reuse, R73.reuse, R11 ;  /* 0x000000495a0b7223 */ /* 0x0c0fe2000001000b */
[----:B------:R-:W-:Y:S01]  /*11190*/  FFMA.FTZ R12, R90, R73, R12 ;  /* 0x000000495a0c7223 */ /* 0x000fe2000001000c */
[----:B------:R-:W-:Y:S01]  /*111a0*/  IADD3 R73, R72, 0x19, RZ ;  /* 0x0000001948497810 */ /* 0x000fe20007ffe0ff */
[CC--:B------:R-:W-:Y:S01]  /*111b0*/  FFMA.FTZ R13, R90.reuse, R68.reuse, R13 ;  /* 0x000000445a0d7223 */ /* 0x0c0fe2000001000d */
[C---:B------:R-:W-:Y:S02]  /*111c0*/  FFMA.FTZ R14, R90.reuse, R68, R14 ;  /* 0x000000445a0e7223 */ /* 0x040fe4000001000e */
[----:B------:R-:W-:Y:S05]  /*111d0*/  I2FP.F32.S32 R65, R73 ;  /* 0x0000004900417245 */ /* 0x000fea0000201400 */
        /* <DEDUP_REMOVED lines=139> */
[-C--:B------:R-:W-:Y:S01]  /*11a90*/  FFMA.FTZ R63, R90, R66.reuse, R63 ;  /* 0x000000425a3f7223 */ /* 0x080fe2000001003f */
[----:B------:R-:W-:Y:S01]  /*11aa0*/  FMNMX.FTZ R65, R30, R65, !PT ;  /* 0x000000411e417209 */ /* 0x000fe20007810000 */
[----:B------:R-:W-:Y:S03]  /*11ab0*/  FFMA.FTZ R64, R90, R66, R64 ;  /* 0x000000425a407223 */ /* 0x000fe60000010040 */
        /* <DEDUP_REMOVED lines=22> */
[----:B-1----:R-:W-:Y:S03]  /*11c20*/  FMNMX.FTZ R65, R67, R66, !PT ;  /* 0x0000004243417209 */ /* 0x002fe60007810000 */
[----:B------:R-:W1:Y:S02]  /*11c30*/  SHFL.BFLY PT, R66, R71, 0x2, 0x1f ;  /* 0x0c401f0047427f89 */ /* 0x000e6400000e0000 */
[----:B-1----:R-:W-:Y:S06]  /*11c40*/  FMNMX.FTZ R69, R71, R66, !PT ;  /* 0x0000004247457209 */ /* 0x002fec0007810000 */
[----:B------:R-:W1:Y:S02]  /*11c50*/  SHFL.BFLY PT, R66, R69, 0x1, 0x1f ;  /* 0x0c201f0045427f89 */ /* 0x000e6400000e0000 */
[----:B-1----:R-:W-:Y:S04]  /*11c60*/  FMNMX.FTZ R66, R69, R66, !PT ;  /* 0x0000004245427209 */ /* 0x002fe80007810000 */
[C---:B------:R-:W-:Y:S01]  /*11c70*/  FSETP.NEU.FTZ.AND P0, PT, R66.reuse, -INF , PT ;  /* 0xff8000004200780b */ /* 0x040fe20003f1d000 */
[----:B------:R-:W-:Y:S05]  /*11c80*/  FMUL.FTZ R67, R66, UR4 ;  /* 0x0000000442437c20 */ /* 0x000fea0008410000 */
[----:B------:R-:W-:Y:S02]  /*11c90*/  FSEL R67, R67, RZ, P0 ;  /* 0x000000ff43437208 */ /* 0x000fe40000000000 */
[C---:B------:R-:W-:Y:S03]  /*11ca0*/  FSETP.NEU.FTZ.AND P0, PT, R65.reuse, -INF , PT ;  /* 0xff8000004100780b */ /* 0x040fe60003f1d000 */
[--C-:B------:R-:W-:Y:S01]  /*11cb0*/  FFMA.FTZ R32, R32, UR4, -R67.reuse ;  /* 0x0000000420207c23 */ /* 0x100fe20008010843 */
[--C-:B------:R-:W-:Y:S01]  /*11cc0*/  FFMA.FTZ R149, R16, UR4, -R67.reuse ;  /* 0x0000000410957c23 */ /* 0x100fe20008010843 */
[--C-:B------:R-:W-:Y:S01]  /*11cd0*/  FFMA.FTZ R151, R8, UR4, -R67.reuse ;  /* 0x0000000408977c23 */ /* 0x100fe20008010843 */
[--C-:B------:R-:W-:Y:S01]  /*11ce0*/  FFMA.FTZ R145, R10, UR4, -R67.reuse ;  /* 0x000000040a917c23 */ /* 0x100fe20008010843 */
[--C-:B------:R-:W-:Y:S01]  /*11cf0*/  FFMA.FTZ R146, R12, UR4, -R67.reuse ;  /* 0x000000040c927c23 */ /* 0x100fe20008010843 */
[--C-:B------:R-:W-:Y:S01]  /*11d00*/  FFMA.FTZ R140, R30, UR4, -R67.reuse ;  /* 0x000000041e8c7c23 */ /* 0x100fe20008010843 */
[--C-:B------:R-:W-:Y:S01]  /*11d10*/  FFMA.FTZ R69, R34, UR4, -R67.reuse ;  /* 0x0000000422457c23 */ /* 0x100fe20008010843 */
[----:B------:R1:W-:Y:S01]  /*11d20*/  MUFU.EX2 R155, R145 ;  /* 0x00000091009b7308 */ /* 0x0003e20000000800 */
[--C-:B------:R-:W-:Y:S01]  /*11d30*/  FFMA.FTZ R144, R24, UR4, -R67.reuse ;  /* 0x0000000418907c23 */ /* 0x100fe20008010843 */
[--C-:B------:R-:W-:Y:S01]  /*11d40*/  FFMA.FTZ R134, R26, UR4, -R67.reuse ;  /* 0x000000041a867c23 */ /* 0x100fe20008010843 */
[--C-:B------:R-:W-:Y:S01]  /*11d50*/  FFMA.FTZ R148, R14, UR4, -R67.reuse ;  /* 0x000000040e947c23 */ /* 0x100fe20008010843 */
[----:B------:R-:W-:Y:S01]  /*11d60*/  FMUL.FTZ R14, R65, UR4 ;  /* 0x00000004410e7c20 */ /* 0x000fe20008410000 */
[--C-:B------:R-:W-:Y:S01]  /*11d70*/  FFMA.FTZ R141, R18, UR4, -R67.reuse ;  /* 0x00000004128d7c23 */ /* 0x100fe20008010843 */
[--C-:B------:R-:W-:Y:S01]  /*11d80*/  FFMA.FTZ R142, R20, UR4, -R67.reuse ;  /* 0x00000004148e7c23 */ /* 0x100fe20008010843 */
[--C-:B------:R-:W-:Y:S03]  /*11d90*/  FFMA.FTZ R143, R22, UR4, -R67.reuse ;  /* 0x00000004168f7c23 */ /* 0x100fe60008010843 */
[----:B------:R2:W-:Y:S01]  /*11da0*/  MUFU.EX2 R30, R146 ;  /* 0x00000092001e7308 */ /* 0x0005e20000000800 */
[----:B------:R-:W-:Y:S01]  /*11db0*/  FSEL R14, R14, RZ, P0 ;  /* 0x000000ff0e0e7208 */ /* 0x000fe20000000000 */
[--C-:B------:R-:W-:Y:S01]  /*11dc0*/  FFMA.FTZ R147, R4, UR4, -R67.reuse ;  /* 0x0000000404937c23 */ /* 0x100fe20008010843 */
[--C-:B------:R-:W-:Y:S01]  /*11dd0*/  FFMA.FTZ R150, R6, UR4, -R67.reuse ;  /* 0x0000000406967c23 */ /* 0x100fe20008010843 */
[--C-:B------:R-:W-:Y:S01]  /*11de0*/  FFMA.FTZ R135, R28, UR4, -R67.reuse ;  /* 0x000000041c877c23 */ /* 0x100fe20008010843 */
[--C-:B------:R-:W-:Y:S01]  /*11df0*/  FFMA.FTZ R75, R38, UR4, -R67.reuse ;  /* 0x00000004264b7c23 */ /* 0x100fe20008010843 */
[--C-:B------:R-:W-:Y:S01]  /*11e00*/  FFMA.FTZ R22, R7, UR4, -R14.reuse ;  /* 0x0000000407167c23 */ /* 0x100fe2000801080e */
[--C-:B------:R-:W-:Y:S03]  /*11e10*/  FFMA.FTZ R28, R11, UR4, -R14.reuse ;  /* 0x000000040b1c7c23 */ /* 0x100fe6000801080e */
[----:B------:R3:W-:Y:S01]  /*11e20*/  MUFU.EX2 R157, R150 ;  /* 0x00000096009d7308 */ /* 0x0007e20000000800 */
[--C-:B-1----:R-:W-:Y:S01]  /*11e30*/  FFMA.FTZ R145, R19, UR4, -R14.reuse ;  /* 0x0000000413917c23 */ /* 0x102fe2000801080e */
[--C-:B------:R-:W-:Y:S01]  /*11e40*/  FFMA.FTZ R38, R62, UR4, -R67.reuse ;  /* 0x000000043e267c23 */ /* 0x100fe20008010843 */
[--C-:B------:R-:W-:Y:S01]  /*11e50*/  FFMA.FTZ R62, R29, UR4, -R14.reuse ;  /* 0x000000041d3e7c23 */ /* 0x100fe2000801080e */
[--C-:B------:R-:W-:Y:S01]  /*11e60*/  FFMA.FTZ R159, R5, UR4, -R14.reuse ;  /* 0x00000004059f7c23 */ /* 0x100fe2000801080e */
[--C-:B------:R-:W-:Y:S01]  /*11e70*/  FFMA.FTZ R153, R9, UR4, -R14.reuse ;  /* 0x0000000409997c23 */ /* 0x100fe2000801080e */
[--C-:B------:R-:W-:Y:S01]  /*11e80*/  FFMA.FTZ R71, R36, UR4, -R67.reuse ;  /* 0x0000000424477c23 */ /* 0x100fe20008010843 */
[--C-:B------:R-:W-:Y:S03]  /*11e90*/  FFMA.FTZ R36, R60, UR4, -R67.reuse ;  /* 0x000000043c247c23 */ /* 0x100fe60008010843 */
[----:B------:R-:W-:Y:S01]  /*11ea0*/  MUFU.EX2 R22, R22 ;  /* 0x0000001600167308 */ /* 0x000fe20000000800 */
[--C-:B--2---:R-:W-:Y:S01]  /*11eb0*/  FFMA.FTZ R146, R21, UR4, -R14.reuse ;  /* 0x0000000415927c23 */ /* 0x104fe2000801080e */
[----:B------:R-:W-:Y:S01]  /*11ec0*/  FFMA.FTZ R60, R33, UR4, -R14 ;  /* 0x00000004213c7c23 */ /* 0x000fe2000801080e */
[--C-:B------:R-:W-:Y:S01]  /*11ed0*/  FFMA.FTZ R40, R40, UR4, -R67.reuse ;  /* 0x0000000428287c23 */ /* 0x100fe20008010843 */
[----:B------:R-:W-:Y:S01]  /*11ee0*/  FADD.FTZ R18, -R65, R94 ;  /* 0x0000005e41127221 */ /* 0x000fe20000010100 */
[--C-:B------:R-:W-:Y:S01]  /*11ef0*/  FFMA.FTZ R0, R0, UR4, -R14.reuse ;  /* 0x0000000400007c23 */ /* 0x100fe2000801080e */
[--C-:B------:R-:W-:Y:S01]  /*11f00*/  FFMA.FTZ R2, R2, UR4, -R67.reuse ;  /* 0x0000000402027c23 */ /* 0x100fe20008010843 */
[----:B------:R-:W-:Y:S03]  /*11f10*/  FFMA.FTZ R42, R42, UR4, -R67 ;  /* 0x000000042a2a7c23 */ /* 0x000fe60008010843 */
[----:B------:R-:W1:Y:S01]  /*11f20*/  MUFU.EX2 R159, R159 ;  /* 0x0000009f009f7308 */ /* 0x000e620000000800 */
[----:B------:R-:W-:Y:S01]  /*11f30*/  FMUL.FTZ R16, R18, UR4 ;  /* 0x0000000412107c20 */ /* 0x000fe20008410000 */
[----:B------:R-:W-:Y:S01]  /*11f40*/  FADD.FTZ R18, -R66, R95 ;  /* 0x0000005f42127221 */ /* 0x000fe20000010100 */
[--C-:B------:R-:W-:Y:S01]  /*11f50*/  FFMA.FTZ R95, R37, UR4, -R14.reuse ;  /* 0x00000004255f7c23 */ /* 0x100fe2000801080e */
[--C-:B---3--:R-:W-:Y:S01]  /*11f60*/  FFMA.FTZ R150, R13, UR4, -R14.reuse ;  /* 0x000000040d967c23 */ /* 0x108fe2000801080e */
[--C-:B------:R-:W-:Y:S01]  /*11f70*/  FFMA.FTZ R44, R44, UR4, -R67.reuse ;  /* 0x000000042c2c7c23 */ /* 0x100fe20008010843 */
[----:B------:R-:W-:Y:S01]  /*11f80*/  FMUL.FTZ R20, R18, UR4 ;  /* 0x0000000412147c20 */ /* 0x000fe20008410000 */
        /* <DEDUP_REMOVED lines=13> */
[----:B------:R-:W-:Y:S01]  /*12060*/  FFMA.FTZ R67, R64, UR4, -R67 ;  /* 0x0000000440437c23 */ /* 0x000fe20008010843 */
[--C-:B------:R-:W-:Y:S01]  /*12070*/  FFMA.FTZ R64, R47, UR4, -R14.reuse ;  /* 0x000000042f407c23 */ /* 0x100fe2000801080e */
[----:B------:R-:W-:Y:S01]  /*12080*/  FFMA.FTZ R45, R57, UR4, -R14 ;  /* 0x00000004392d7c23 */ /* 0x000fe2000801080e */
[----:B------:R-:W-:Y:S03]  /*12090*/  ISETP.GT.AND P0, PT, R92, 0x1, PT ;  /* 0x000000015c00780c */ /* 0x000fe60003f04270 */
        /* <DEDUP_REMOVED lines=10> */
[----:B---3--:R-:W-:Y:S01]  /*12140*/  FFMA.FTZ R16, R89, R16, R0 ;  /* 0x0000001059107223 */ /* 0x008fe20000010000 */
[--C-:B------:R-:W-:Y:S01]  /*12150*/  FFMA.FTZ R89, R3, UR4, -R14.reuse ;  /* 0x0000000403597c23 */ /* 0x100fe2000801080e */
[----:B------:R-:W-:Y:S01]  /*12160*/  FFMA.FTZ R47, R61, UR4, -R14 ;  /* 0x000000043d2f7c23 */ /* 0x000fe2000801080e */
[----:B------:R-:W-:Y:S05]  /*12170*/  MOV R92, R70 ;  /* 0x00000046005c7202 */ /* 0x000fea0000000f00 */
        /* <DEDUP_REMOVED lines=9> */
[----:B------:R-:W-:Y:S01]  /*12210*/  FMUL.FTZ R99, R18, R99 ;  /* 0x0000006312637220 */ /* 0x000fe20000410000 */
[----:B--2---:R-:W-:Y:S08]  /*12220*/  FFMA.FTZ R18, R91, R18, R2 ;  /* 0x000000125b127223 */ /* 0x004ff00000010002 */
[----:B------:R-:W2:Y:S01]  /*12230*/  MUFU.EX2 R91, R147 ;  /* 0x00000093005b7308 */ /* 0x000ea20000000800 */
[----:B---3--:R-:W-:Y:S09]  /*12240*/  F2FP.BF16.F32.PACK_AB R139, R20, R157 ;  /* 0x0000009d148b723e */ /* 0x008ff200000010ff */
[----:B------:R-:W-:Y:S01]  /*12250*/  MUFU.EX2 R153, R153 ;  /* 0x0000009900997308 */ /* 0x000fe20000000800 */
[C---:B-1----:R-:W-:Y:S01]  /*12260*/  FADD.FTZ R16, R89.reuse, R16 ;  /* 0x0000001059107221 */ /* 0x042fe20000010000 */
[----:B------:R-:W-:Y:S01]  /*12270*/  F2FP.BF16.F32.PACK_AB R136, R89, R0 ;  /* 0x000000005988723e */ /* 0x000fe200000010ff */
[----:B------:R-:W-:Y:S02]  /*12280*/  FFMA.FTZ R89, R31, UR4, -R14 ;  /* 0x000000041f597c23 */ /* 0x000fe4000801080e */
[----:B------:R-:W-:Y:S05]  /*12290*/  FADD.FTZ R159, R159, R16 ;  /* 0x000000109f9f7221 */ /* 0x000fea0000010000 */
[----:B------:R-:W1:Y:S01]  /*122a0*/  MUFU.EX2 R28, R28 ;  /* 0x0000001c001c7308 */ /* 0x000e620000000800 */
[C---:B--2---:R-:W-:Y:S01]  /*122b0*/  FADD.FTZ R18, R91.reuse, R18 ;  /* 0x000000125b127221 */ /* 0x044fe20000010000 */
[----:B------:R-:W-:Y:S01]  /*122c0*/  FADD.FTZ R24, R22, R159 ;  /* 0x0000009f16187221 */ /* 0x000fe20000010000 */
[----:B------:R-:W-:Y:S01]  /*122d0*/  F2FP.BF16.F32.PACK_AB R137, R91, R2 ;  /* 0x000000025b89723e */ /* 0x000fe200000010ff */
[----:B------:R-:W-:Y:S01]  /*122e0*/  FFMA.FTZ R147, R15, UR4, -R14 ;  /* 0x000000040f937c23 */ /* 0x000fe2000801080e */
[----:B------:R-:W-:Y:S01]  /*122f0*/  FADD.FTZ R157, R157, R18 ;  /* 0x000000129d9d7221 */ /* 0x000fe20000010000 */
[--C-:B------:R-:W-:Y:S01]  /*12300*/  FFMA.FTZ R15, R17, UR4, -R14.reuse ;  /* 0x00000004110f7c23 */ /* 0x100fe2000801080e */
[--C-:B------:R-:W-:Y:S03]  /*12310*/  FFMA.FTZ R91, R27, UR4, -R14.reuse ;  /* 0x000000041b5b7c23 */ /* 0x100fe6000801080e */
[----:B------:R-:W-:Y:S01]  /*12320*/  MUFU.EX2 R150, R150 ;  /* 0x0000009600967308 */ /* 0x000fe20000000800 */
[----:B------:R-:W-:Y:S01]  /*12330*/  LDSM.16.MT88.4 R16, [R127+0x3400] ;  /* 0x003400007f10783b */ /* 0x000fe20000004200 */
[C---:B------:R-:W-:Y:S05]  /*12340*/  HMMA.16816.F32.BF16 R108, R136.reuse, R128, R108 ;  /* 0x00000080886c723c */ /* 0x040fea000004186c */
[----:B------:R-:W-:Y:S03]  /*12350*/  FADD.FTZ R26, R20, R157 ;  /* 0x0000009d141a7221 */ /* 0x000fe60000010000 */
[----:B------:R-:W-:Y:S01]  /*12360*/  MUFU.EX2 R147, R147 ;  /* 0x0000009300937308 */ /* 0x000fe20000000800 */
[C---:B------:R-:W-:Y:S01]  /*12370*/  HMMA.16816.F32.BF16 R104, R136.reuse, R130, R104 ;  /* 0x000000828868723c */ /* 0x040fe20000041868 */
[----:B------:R-:W2:Y:S08]  /*12380*/  LDSM.16.MT88.4 R128, [R127+0x3000] ;  /* 0x003000007f80783b */ /* 0x000eb00000004200 */
[----:B------:R-:W-:Y:S10]  /*12390*/  MUFU.EX2 R151, R148 ;  /* 0x0000009400977308 */ /* 0x000ff40000000800 */
[----:B------:R-:W3:Y:S10]  /*123a0*/  MUFU.EX2 R34, R149 ;  /* 0x0000009500227308 */ /* 0x000ef40000000800 */
[----:B------:R4:W-:Y:S10]  /*123b0*/  MUFU.EX2 R148, R15 ;  /* 0x0000000f00947308 */ /* 0x0009f40000000800 */
[----:B------:R-:W5:Y:S10]  /*123c0*/  MUFU.EX2 R145, R145 ;  /* 0x0000009100917308 */ /* 0x000f740000000800 */
[----:B------:R-:W-:Y:S01]  /*123d0*/  MUFU.EX2 R146, R146 ;  /* 0x0000009200927308 */ /* 0x000fe20000000800 */
[----:B----4-:R-:W-:Y:S01]  /*123e0*/  FFMA.FTZ R15, R35, UR4, -R14 ;  /* 0x00000004230f7c23 */ /* 0x010fe2000801080e */
[C---:B--2---:R-:W-:Y:S08]  /*123f0*/  HMMA.16816.F32.BF16 R100, R136.reuse, R128, R100 ;  /* 0x000000808864723c */ /* 0x044ff00000041864 */
[----:B------:R-:W-:Y:S01]  /*12400*/  MUFU.EX2 R152, R141 ;  /* 0x0000008d00987308 */ /* 0x000fe20000000800 */
[----:B------:R-:W-:Y:S01]  /*12410*/  HMMA.16816.F32.BF16 R96, R136, R130, R96 ;  /* 0x000000828860723c */ /* 0x000fe20000041860 */
[----:B------:R-:W2:Y:S08]  /*12420*/  LDSM.16.MT88.4 R128, [R124+0x3400] ;  /* 0x003400007c80783b */ /* 0x000eb00000004200 */
[----:B------:R-:W-:Y:S02]  /*12430*/  MUFU.EX2 R143, R143 ;  /* 0x0000008f008f7308 */ /* 0x000fe40000000800 */
[----:B-1----:R-:W-:Y:S02]  /*12440*/  F2FP.BF16.F32.PACK_AB R136, R28, R153 ;  /* 0x000000991c88723e */ /* 0x002fe400000010ff */
[----:B------:R-:W-:Y:S01]  /*12450*/  F2FP.BF16.F32.PACK_AB R137, R30, R155 ;  /* 0x0000009b1e89723e */ /* 0x000fe200000010ff */
[----:B------:R-:W-:Y:S01]  /*12460*/  FADD.FTZ R153, R153, R24 ;  /* 0x0000001899997221 */ /* 0x000fe20000010000 */
[----:B---3--:R-:W-:Y:S01]  /*12470*/  F2FP.BF16.F32.PACK_AB R139, R34, R151 ;  /* 0x00000097228b723e */ /* 0x008fe200000010ff */
[----:B------:R-:W-:Y:S03]  /*12480*/  FADD.FTZ R155, R155, R26 ;  /* 0x0000001a9b9b7221 */ /* 0x000fe60000010000 */
[----:B------:R-:W1:Y:S01]  /*12490*/  MUFU.EX2 R144, R144 ;  /* 0x0000009000907308 */ /* 0x000e620000000800 */
[----:B-----5:R-:W-:Y:S01]  /*124a0*/  F2FP.BF16.F32.PACK_AB R24, R145, R148 ;  /* 0x000000949118723e */ /* 0x020fe200000010ff */
[----:B------:R-:W-:Y:S01]  /*124b0*/  FADD.FTZ R153, R28, R153 ;  /* 0x000000991c997221 */ /* 0x000fe20000010000 */
[C---:B------:R-:W-:Y:S03]  /*124c0*/  F2FP.BF16.F32.PACK_AB R138, R147.reuse, R150 ;  /* 0x00000096938a723e */ /* 0x040fe600000010ff */
[----:B------:R-:W-:Y:S04]  /*124d0*/  FADD.FTZ R154, R150, R153 ;  /* 0x00000099969a7221 */ /* 0x000fe80000010000 */
[----:B------:R-:W-:Y:S01]  /*124e0*/  MUFU.EX2 R91, R91 ;  /* 0x0000005b005b7308 */ /* 0x000fe20000000800 */
[C---:B------:R-:W-:Y:S03]  /*124f0*/  HMMA.16816.F32.BF16 R100, R136.reuse, R16, R100 ;  /* 0x000000108864723c */ /* 0x040fe60000041864 */
[----:B------:R-:W-:Y:S06]  /*12500*/  FADD.FTZ R147, R147, R154 ;  /* 0x0000009a93937221 */ /* 0x000fec0000010000 */
[----:B------:R-:W-:Y:S01]  /*12510*/  MUFU.EX2 R62, R62 ;  /* 0x0000003e003e7308 */ /* 0x000fe20000000800 */
[C---:B------:R-:W-:Y:S01]  /*12520*/  HMMA.16816.F32.BF16 R96, R136.reuse, R18, R96 ;  /* 0x000000128860723c */ /* 0x040fe20000041860 */
[----:B------:R-:W3:Y:S02]  /*12530*/  LDSM.16.MT88.4 R16, [R124+0x3800] ;  /* 0x003800007c10783b */ /* 0x000ee40000004200 */
[----:B-1----:R-:W-:Y:S01]  /*12540*/  F2FP.BF16.F32.PACK_AB R27, R144, R143 ;  /* 0x0000008f901b723e */ /* 0x002fe200000010ff */
[----:B------:R-:W-:Y:S05]  /*12550*/  FADD.FTZ R148, R148, R147 ;  /* 0x0000009394947221 */ /* 0x000fea0000010000 */
[----:B------:R-:W-:Y:S01]  /*12560*/  MUFU.EX2 R89, R89 ;  /* 0x0000005900597308 */ /* 0x000fe20000000800 */
[C---:B--2---:R-:W-:Y:S03]  /*12570*/  HMMA.16816.F32.BF16 R108, R136.reuse, R128, R108 ;  /* 0x00000080886c723c */ /* 0x044fe6000004186c */
[----:B------:R-:W-:Y:S06]  /*12580*/  FADD.FTZ R145, R145, R148 ;  /* 0x0000009491917221 */ /* 0x000fec0000010000 */
[----:B------:R-:W-:Y:S02]  /*12590*/  MUFU.EX2 R135, R135 ;  /* 0x0000008700877308 */ /* 0x000fe40000000800 */
[--C-:B------:R-:W-:Y:S01]  /*125a0*/  FFMA.FTZ R129, R23, UR4, -R14.reuse ;  /* 0x0000000417817c23 */ /* 0x100fe2000801080e */
[----:B------:R-:W-:Y:S01]  /*125b0*/  HMMA.16816.F32.BF16 R104, R136, R130, R104 ;  /* 0x000000828868723c */ /* 0x000fe20000041868 */
[----:B------:R-:W1:Y:S02]  /*125c0*/  LDSM.16.MT88.4 R20, [R127+0x3800] ;  /* 0x003800007f14783b */ /* 0x000e640000004200 */
[--C-:B------:R-:W-:Y:S01]  /*125d0*/  FFMA.FTZ R128, R39, UR4, -R14.reuse ;  /* 0x0000000427807c23 */ /* 0x100fe2000801080e */
[--C-:B------:R-:W-:Y:S01]  /*125e0*/  FFMA.FTZ R39, R43, UR4, -R14.reuse ;  /* 0x000000042b277c23 */ /* 0x100fe2000801080e */
[--C-:B------:R-:W-:Y:S02]  /*125f0*/  FFMA.FTZ R43, R49, UR4, -R14.reuse ;  /* 0x00000004312b7c23 */ /* 0x100fe4000801080e */
[----:B------:R-:W2:Y:S01]  /*12600*/  MUFU.EX2 R129, R129 ;  /* 0x0000008100817308 */ /* 0x000ea20000000800 */
[--C-:B------:R-:W-:Y:S03]  /*12610*/  FFMA.FTZ R130, R25, UR4, -R14.reuse ;  /* 0x0000000419827c23 */ /* 0x100fe6000801080e */
[--C-:B------:R-:W-:Y:S01]  /*12620*/  FFMA.FTZ R136, R51, UR4, -R14.reuse ;  /* 0x0000000433887c23 */ /* 0x100fe2000801080e */
[----:B------:R-:W-:Y:S05]  /*12630*/  FFMA.FTZ R138, R55, UR4, -R14 ;  /* 0x00000004378a7c23 */ /* 0x000fea000801080e */
[----:B------:R-:W4:Y:S10]  /*12640*/  MUFU.EX2 R131, R142 ;  /* 0x0000008e00837308 */ /* 0x000f340000000800 */
[----:B------:R-:W-:Y:S01]  /*12650*/  MUFU.EX2 R130, R130 ;  /* 0x0000008200827308 */ /* 0x000fe20000000800 */
[C---:B--2---:R-:W-:Y:S01]  /*12660*/  F2FP.BF16.F32.PACK_AB R26, R129.reuse, R146 ;  /* 0x00000092811a723e */ /* 0x044fe200000010ff */
[----:B------:R-:W-:Y:S04]  /*12670*/  FADD.FTZ R146, R146, R145 ;  /* 0x0000009192927221 */ /* 0x000fe80000010000 */
[----:B------:R-:W-:Y:S04]  /*12680*/  FADD.FTZ R129, R129, R146 ;  /* 0x0000009281817221 */ /* 0x000fe80000010000 */
[----:B------:R2:W5:Y:S01]  /*12690*/  MUFU.EX2 R142, R134 ;  /* 0x00000086008e7308 */ /* 0x0005620000000800 */
[----:B----4-:R-:W-:Y:S09]  /*126a0*/  F2FP.BF16.F32.PACK_AB R25, R131, R152 ;  /* 0x000000988319723e */ /* 0x010ff200000010ff */
[----:B------:R-:W-:Y:S01]  /*126b0*/  MUFU.EX2 R140, R140 ;  /* 0x0000008c008c7308 */ /* 0x000fe20000000800 */
[C---:B---3--:R-:W-:Y:S06]  /*126c0*/  HMMA.16816.F32.BF16 R108, R24.reuse, R16, R108 ;  /* 0x00000010186c723c */ /* 0x048fec000004186c */
[C---:B------:R-:W-:Y:S03]  /*126d0*/  HMMA.16816.F32.BF16 R104, R24.reuse, R18, R104 ;  /* 0x000000121868723c */ /* 0x040fe60000041868 */
[----:B------:R-:W3:Y:S01]  /*126e0*/  MUFU.EX2 R49, R32 ;  /* 0x0000002000317308 */ /* 0x000ee20000000800 */
[----:B------:R-:W4:Y:S01]  /*126f0*/  LDSM.16.MT88.4 R16, [R124+0x3c00] ;  /* 0x003c00007c10783b */ /* 0x000f220000004200 */
[--C-:B--2---:R-:W-:Y:S01]  /*12700*/  FFMA.FTZ R134, R59, UR4, -R14.reuse ;  /* 0x000000043b867c23 */ /* 0x104fe2000801080e */
[C---:B-1----:R-:W-:Y:S07]  /*12710*/  HMMA.16816.F32.BF16 R100, R24.reuse, R20, R100 ;  /* 0x000000141864723c */ /* 0x042fee0000041864 */
[----:B------:R-:W-:Y:S01]  /*12720*/  MUFU.EX2 R60, R60 ;  /* 0x0000003c003c7308 */ /* 0x000fe20000000800 */
[----:B------:R-:W-:Y:S01]  /*12730*/  FFMA.FTZ R14, R63, UR4, -R14 ;  /* 0x000000043f0e7c23 */ /* 0x000fe2000801080e */
[----:B------:R-:W-:Y:S01]  /*12740*/  HMMA.16816.F32.BF16 R96, R24, R22, R96 ;  /* 0x000000161860723c */ /* 0x000fe20000041860 */
[----:B------:R-:W-:Y:S07]  /*12750*/  LDSM.16.MT88.4 R24, [R124+0x4000] ;  /* 0x004000007c18783b */ /* 0x000fee0000004200 */
[----:B------:R-:W1:Y:S03]  /*12760*/  MUFU.EX2 R15, R15 ;  /* 0x0000000f000f7308 */ /* 0x000e660000000800 */
[----:B------:R-:W-:Y:S01]  /*12770*/  FADD.FTZ R20, R30, R155 ;  /* 0x0000009b1e147221 */ /* 0x000fe20000010000 */
[----:B------:R-:W-:Y:S01]  /*12780*/  F2FP.BF16.F32.PACK_AB R22, R89, R62 ;  /* 0x0000003e5916723e */ /* 0x000fe200000010ff */
[----:B------:R-:W2:Y:S01]  /*12790*/  LDSM.16.MT88.4 R28, [R127+0x3c00] ;  /* 0x003c00007f1c783b */ /* 0x000ea20000004200 */
[----:B-----5:R-:W-:Y:S01]  /*127a0*/  F2FP.BF16.F32.PACK_AB R21, R135, R142 ;  /* 0x0000008e8715723e */ /* 0x020fe200000010ff */
[----:B------:R-:W-:Y:S03]  /*127b0*/  FADD.FTZ R151, R151, R20 ;  /* 0x0000001497977221 */ /* 0x000fe60000010000 */
[----:B------:R-:W-:Y:S01]  /*127c0*/  MUFU.EX2 R95, R95 ;  /* 0x0000005f005f7308 */ /* 0x000fe20000000800 */
[----:B------:R-:W-:Y:S01]  /*127d0*/  F2FP.BF16.F32.PACK_AB R20, R91, R130 ;  /* 0x000000825b14723e */ /* 0x000fe200000010ff */
[----:B------:R-:W-:Y:S01]  /*127e0*/  FADD.FTZ R130, R130, R129 ;  /* 0x0000008182827221 */ /* 0x000fe20000010000 */
[----:B------:R-:W-:Y:S01]  /*127f0*/  FADD.FTZ R151, R34, R151 ;  /* 0x0000009722977221 */ /* 0x000fe20000010000 */
[----:B---3--:R-:W-:Y:S01]  /*12800*/  F2FP.BF16.F32.PACK_AB R23, R49, R140 ;  /* 0x0000008c3117723e */ /* 0x008fe200000010ff */
[----:B------:R-:W-:Y:S01]  /*12810*/  LDSM.16.MT88.4 R32, [R124+0x4400] ;  /* 0x004400007c20783b */ /* 0x000fe20000004200 */
[----:B------:R-:W-:Y:S01]  /*12820*/  FADD.FTZ R91, R91, R130 ;  /* 0x000000825b5b7221 */ /* 0x000fe20000010000 */
[----:B------:R-:W-:Y:S03]  /*12830*/  FADD.FTZ R152, R152, R151 ;  /* 0x0000009798987221 */ /* 0x000fe60000010000 */
[----:B------:R-:W3:Y:S01]  /*12840*/  MUFU.EX2 R128, R128 ;  /* 0x0000008000807308 */ /* 0x000ee20000000800 */
[----:B------:R-:W-:Y:S01]  /*12850*/  FADD.FTZ R62, R62, R91 ;  /* 0x0000005b3e3e7221 */ /* 0x000fe20000010000 */
[----:B------:R-:W-:Y:S03]  /*12860*/  FADD.FTZ R152, R131, R152 ;  /* 0x0000009883987221 */ /* 0x000fe60000010000 */
[----:B------:R-:W-:Y:S01]  /*12870*/  FADD.FTZ R89, R89, R62 ;  /* 0x0000003e59597221 */ /* 0x000fe20000010000 */
[----:B------:R-:W-:Y:S04]  /*12880*/  FADD.FTZ R143, R143, R152 ;  /* 0x000000988f8f7221 */ /* 0x000fe80000010000 */
[----:B------:R-:W-:Y:S01]  /*12890*/  MUFU.EX2 R150, R69 ;  /* 0x0000004500967308 */ /* 0x000fe20000000800 */
[C---:B----4-:R-:W-:Y:S05]  /*128a0*/  HMMA.16816.F32.BF16 R108, R20.reuse, R16, R108 ;  /* 0x00000010146c723c */ /* 0x050fea000004186c */
[----:B------:R-:W-:Y:S01]  /*128b0*/  FADD.FTZ R143, R144, R143 ;  /* 0x0000008f908f7221 */ /* 0x000fe20000010000 */
[C---:B------:R-:W-:Y:S03]  /*128c0*/  HMMA.16816.F32.BF16 R104, R20.reuse, R18, R104 ;  /* 0x000000121468723c */ /* 0x040fe60000041868 */
[----:B------:R-:W4:Y:S01]  /*128d0*/  MUFU.EX2 R71, R71 ;  /* 0x0000004700477308 */ /* 0x000f220000000800 */
[----:B------:R-:W5:Y:S01]  /*128e0*/  LDSM.16.MT88.4 R16, [R127+0x4000] ;  /* 0x004000007f10783b */ /* 0x000f620000004200 */
[----:B------:R-:W-:Y:S08]  /*128f0*/  FADD.FTZ R142, R142, R143 ;  /* 0x0000008f8e8e7221 */ /* 0x000ff00000010000 */
[----:B------:R-:W-:Y:S01]  /*12900*/  MUFU.EX2 R75, R75 ;  /* 0x0000004b004b7308 */ /* 0x000fe20000000800 */
[----:B------:R-:W-:Y:S01]  /*12910*/  FADD.FTZ R135, R135, R142 ;  /* 0x0000008e87877221 */ /* 0x000fe20000010000 */
[C---:B--2---:R-:W-:Y:S03]  /*12920*/  HMMA.16816.F32.BF16 R100, R20.reuse, R28, R100 ;  /* 0x0000001c1464723c */ /* 0x044fe60000041864 */
[----:B------:R-:W-:Y:S05]  /*12930*/  FADD.FTZ R140, R140, R135 ;  /* 0x000000878c8c7221 */ /* 0x000fea0000010000 */
[----:B------:R-:W2:Y:S01]  /*12940*/  MUFU.EX2 R40, R40 ;  /* 0x0000002800287308 */ /* 0x000ea20000000800 */
[----:B------:R-:W-:Y:S01]  /*12950*/  HMMA.16816.F32.BF16 R96, R20, R30, R96 ;  /* 0x0000001e1460723c */ /* 0x000fe20000041860 */
[----:B------:R-:W5:Y:S02]  /*12960*/  LDSM.16.MT88.4 R20, [R127+0x4400] ;  /* 0x004400007f14783b */ /* 0x000f640000004200 */
[----:B-1----:R-:W-:Y:S06]  /*12970*/  F2FP.BF16.F32.PACK_AB R28, R15, R60 ;  /* 0x0000003c0f1c723e */ /* 0x002fec00000010ff */
[----:B------:R-:W-:Y:S02]  /*12980*/  MUFU.EX2 R94, R94 ;  /* 0x0000005e005e7308 */ /* 0x000fe40000000800 */
[----:B---3--:R-:W-:Y:S01]  /*12990*/  F2FP.BF16.F32.PACK_AB R30, R128, R95 ;  /* 0x0000005f801e723e */ /* 0x008fe200000010ff */
[----:B------:R-:W-:Y:S01]  /*129a0*/  FADD.FTZ R49, R49, R140 ;  /* 0x0000008c31317221 */ /* 0x000fe20000010000 */
[C---:B----4-:R-:W-:Y:S03]  /*129b0*/  F2FP.BF16.F32.PACK_AB R29, R71.reuse, R150 ;  /* 0x00000096471d723e */ /* 0x050fe600000010ff */
[----:B------:R-:W-:Y:S03]  /*129c0*/  FADD.FTZ R150, R150, R49 ;  /* 0x0000003196967221 */ /* 0x000fe60000010000 */
[----:B------:R-:W1:Y:S01]  /*129d0*/  MUFU.EX2 R39, R39 ;  /* 0x0000002700277308 */ /* 0x000e620000000800 */
[C---:B--2---:R-:W-:Y:S01]  /*129e0*/  F2FP.BF16.F32.PACK_AB R31, R40.reuse, R75 ;  /* 0x0000004b281f723e */ /* 0x044fe200000010ff */
[----:B------:R-:W-:Y:S04]  /*129f0*/  FADD.FTZ R150, R71, R150 ;  /* 0x0000009647967221 */ /* 0x000fe80000010000 */
[----:B------:R-:W-:Y:S04]  /*12a00*/  FADD.FTZ R75, R75, R150 ;  /* 0x000000964b4b7221 */ /* 0x000fe80000010000 */
[----:B------:R-:W-:Y:S01]  /*12a10*/  MUFU.EX2 R37, R37 ;  /* 0x0000002500257308 */ /* 0x000fe20000000800 */
[C---:B------:R-:W-:Y:S05]  /*12a20*/  HMMA.16816.F32.BF16 R108, R28.reuse, R24, R108 ;  /* 0x000000181c6c723c */ /* 0x040fea000004186c */
[----:B------:R-:W-:Y:S01]  /*12a30*/  FADD.FTZ R75, R40, R75 ;  /* 0x0000004b284b7221 */ /* 0x000fe20000010000 */
[C---:B------:R-:W-:Y:S03]  /*12a40*/  HMMA.16816.F32.BF16 R104, R28.reuse, R26, R104 ;  /* 0x0000001a1c68723c */ /* 0x040fe60000041868 */
[----:B------:R-:W2:Y:S02]  /*12a50*/  MUFU.EX2 R64, R64 ;  /* 0x0000004000407308 */ /* 0x000ea40000000800 */
[----:B-1----:R-:W-:Y:S01]  /*12a60*/  F2FP.BF16.F32.PACK_AB R24, R39, R94 ;  /* 0x0000005e2718723e */ /* 0x002fe200000010ff */
[C---:B-----5:R-:W-:Y:S07]  /*12a70*/  HMMA.16816.F32.BF16 R100, R28.reuse, R16, R100 ;  /* 0x000000101c64723c */ /* 0x060fee0000041864 */
[----:B------:R-:W-:Y:S01]  /*12a80*/  MUFU.EX2 R42, R42 ;  /* 0x0000002a002a7308 */ /* 0x000fe20000000800 */
[----:B------:R-:W-:Y:S01]  /*12a90*/  HMMA.16816.F32.BF16 R96, R28, R18, R96 ;  /* 0x000000121c60723c */ /* 0x000fe20000041860 */
[----:B------:R-:W1:Y:S08]  /*12aa0*/  LDSM.16.MT88.4 R16, [R124+0x4800] ;  /* 0x004800007c10783b */ /* 0x000e700000004200 */
[----:B------:R-:W3:Y:S02]  /*12ab0*/  MUFU.EX2 R51, R44 ;  /* 0x0000002c00337308 */ /* 0x000ee40000000800 */
[----:B--2---:R-:W-:Y:S01]  /*12ac0*/  F2FP.BF16.F32.PACK_AB R26, R64, R37 ;  /* 0x00000025401a723e */ /* 0x004fe200000010ff */
[----:B------:R-:W2:Y:S07]  /*12ad0*/  LDSM.16.MT88.4 R28, [R127+0x4800] ;  /* 0x004800007f1c783b */ /* 0x000eae0000004200 */
        /* <DEDUP_REMOVED lines=14> */
[----:B------:R-:W5:Y:S02]  /*12bc0*/  LDSM.16.MT88.4 R20, [R124+0x4c00] ;  /* 0x004c00007c14783b */ /* 0x000f640000004200 */
[C---:B------:R-:W-:Y:S07]  /*12bd0*/  HMMA.16816.F32.BF16 R108, R24.reuse, R32, R108 ;  /* 0x00000020186c723c */ /* 0x040fee000004186c */
[----:B------:R-:W-:Y:S01]  /*12be0*/  MUFU.EX2 R50, R50 ;  /* 0x0000003200327308 */ /* 0x000fe20000000800 */
[----:B------:R-:W-:Y:S09]  /*12bf0*/  HMMA.16816.F32.BF16 R104, R24, R34, R104 ;  /* 0x000000221868723c */ /* 0x000ff20000041868 */
[----:B------:R-:W1:Y:S02]  /*12c00*/  MUFU.EX2 R55, R52 ;  /* 0x0000003400377308 */ /* 0x000e640000000800 */
[----:B------:R-:W-:Y:S01]  /*12c10*/  FADD.FTZ R32, R60, R89 ;  /* 0x000000593c207221 */ /* 0x000fe20000010000 */
[----:B---3--:R-:W-:Y:S02]  /*12c20*/  F2FP.BF16.F32.PACK_AB R24, R136, R43 ;  /* 0x0000002b8818723e */ /* 0x008fe400000010ff */
[----:B----4-:R-:W-:Y:S01]  /*12c30*/  F2FP.BF16.F32.PACK_AB R26, R138, R41 ;  /* 0x000000298a1a723e */ /* 0x010fe200000010ff */
[----:B------:R-:W-:Y:S04]  /*12c40*/  FADD.FTZ R32, R15, R32 ;  /* 0x000000200f207221 */ /* 0x000fe80000010000 */
[----:B------:R-:W-:Y:S01]  /*12c50*/  MUFU.EX2 R54, R54 ;  /* 0x0000003600367308 */ /* 0x000fe20000000800 */
[----:B------:R-:W-:Y:S01]  /*12c60*/  FADD.FTZ R15, R95, R32 ;  /* 0x000000205f0f7221 */ /* 0x000fe20000010000 */
[----:B------:R-:W-:Y:S03]  /*12c70*/  MOV R95, R66 ;  /* 0x00000042005f7202 */ /* 0x000fe60000000f00 */
[----:B------:R-:W-:Y:S05]  /*12c80*/  FADD.FTZ R15, R128, R15 ;  /* 0x0000000f800f7221 */ /* 0x000fea0000010000 */
[----:B------:R-:W3:Y:S01]  /*12c90*/  MUFU.EX2 R33, R56 ;  /* 0x0000003800217308 */ /* 0x000ee20000000800 */
[C---:B-1----:R-:W-:Y:S01]  /*12ca0*/  F2FP.BF16.F32.PACK_AB R25, R55.reuse, R50 ;  /* 0x000000323719723e */ /* 0x042fe200000010ff */
[----:B------:R-:W-:Y:S04]  /*12cb0*/  FADD.FTZ R50, R50, R53 ;  /* 0x0000003532327221 */ /* 0x000fe80000010000 */
[----:B------:R-:W-:Y:S04]  /*12cc0*/  FADD.FTZ R55, R55, R50 ;  /* 0x0000003237377221 */ /* 0x000fe80000010000 */
[----:B------:R-:W-:Y:S10]  /*12cd0*/  MUFU.EX2 R45, R45 ;  /* 0x0000002d002d7308 */ /* 0x000ff40000000800 */
[----:B------:R-:W1:Y:S01]  /*12ce0*/  MUFU.EX2 R134, R134 ;  /* 0x0000008600867308 */ /* 0x000e620000000800 */
[C---:B---3--:R-:W-:Y:S01]  /*12cf0*/  F2FP.BF16.F32.PACK_AB R27, R33.reuse, R54 ;  /* 0x00000036211b723e */ /* 0x048fe200000010ff */
[----:B------:R-:W-:Y:S04]  /*12d00*/  FADD.FTZ R54, R54, R55 ;  /* 0x0000003736367221 */ /* 0x000fe80000010000 */
[----:B------:R-:W-:Y:S04]  /*12d10*/  FADD.FTZ R33, R33, R54 ;  /* 0x0000003621217221 */ /* 0x000fe80000010000 */
[----:B------:R-:W-:Y:S01]  /*12d20*/  MUFU.EX2 R47, R47 ;  /* 0x0000002f002f7308 */ /* 0x000fe20000000800 */
[C---:B------:R-:W-:Y:S06]  /*12d30*/  HMMA.16816.F32.BF16 R108, R24.reuse, R16, R108 ;  /* 0x00000010186c723c */ /* 0x040fec000004186c */
[C---:B------:R-:W-:Y:S03]  /*12d40*/  HMMA.16816.F32.BF16 R104, R24.reuse, R18, R104 ;  /* 0x000000121868723c */ /* 0x040fe60000041868 */
[----:B------:R-:W3:Y:S01]  /*12d50*/  MUFU.EX2 R14, R14 ;  /* 0x0000000e000e7308 */ /* 0x000ee20000000800 */
[----:B------:R-:W4:Y:S02]  /*12d60*/  LDSM.16.MT88.4 R16, [R127+0x4c00] ;  /* 0x004c00007f10783b */ /* 0x000f240000004200 */
[C---:B--2---:R-:W-:Y:S07]  /*12d70*/  HMMA.16816.F32.BF16 R100, R24.reuse, R28, R100 ;  /* 0x0000001c1864723c */ /* 0x044fee0000041864 */
[----:B------:R-:W-:Y:S01]  /*12d80*/  MUFU.EX2 R58, R58 ;  /* 0x0000003a003a7308 */ /* 0x000fe20000000800 */
[----:B------:R-:W-:Y:S09]  /*12d90*/  HMMA.16816.F32.BF16 R96, R24, R30, R96 ;  /* 0x0000001e1860723c */ /* 0x000ff20000041860 */
[----:B------:R-:W2:Y:S02]  /*12da0*/  MUFU.EX2 R35, R36 ;  /* 0x0000002400237308 */ /* 0x000ea40000000800 */
[----:B------:R-:W-:Y:S01]  /*12db0*/  FADD.FTZ R28, R94, R15 ;  /* 0x0000000f5e1c7221 */ /* 0x000fe20000010000 */
[----:B-1----:R-:W-:Y:S03]  /*12dc0*/  F2FP.BF16.F32.PACK_AB R24, R134, R45 ;  /* 0x0000002d8618723e */ /* 0x002fe600000010ff */
[----:B------:R-:W-:Y:S01]  /*12dd0*/  FADD.FTZ R28, R39, R28 ;  /* 0x0000001c271c7221 */ /* 0x000fe20000010000 */
[----:B---3--:R-:W-:Y:S03]  /*12de0*/  F2FP.BF16.F32.PACK_AB R26, R14, R47 ;  /* 0x0000002f0e1a723e */ /* 0x008fe600000010ff */
[----:B------:R-:W-:Y:S01]  /*12df0*/  MUFU.EX2 R38, R38 ;  /* 0x0000002600267308 */ /* 0x000fe20000000800 */
[----:B------:R-:W-:Y:S01]  /*12e00*/  MOV R94, R65 ;  /* 0x00000041005e7202 */ /* 0x000fe20000000f00 */
[----:B------:R-:W-:Y:S04]  /*12e10*/  FADD.FTZ R37, R37, R28 ;  /* 0x0000001c25257221 */ /* 0x000fe80000010000 */
[----:B------:R-:W-:Y:S04]  /*12e20*/  FADD.FTZ R64, R64, R37 ;  /* 0x0000002540407221 */ /* 0x000fe80000010000 */
[----:B------:R-:W1:Y:S01]  /*12e30*/  MUFU.EX2 R67, R67 ;  /* 0x0000004300437308 */ /* 0x000e620000000800 */
[----:B--2---:R-:W-:Y:S01]  /*12e40*/  F2FP.BF16.F32.PACK_AB R25, R35, R58 ;  /* 0x0000003a2319723e */ /* 0x004fe200000010ff */
[----:B------:R-:W-:Y:S01]  /*12e50*/  FADD.FTZ R43, R43, R64 ;  /* 0x000000402b2b7221 */ /* 0x000fe20000010000 */
[----:B------:R-:W-:Y:S03]  /*12e60*/  FADD.FTZ R58, R58, R33 ;  /* 0x000000213a3a7221 */ /* 0x000fe60000010000 */
[----:B------:R-:W-:Y:S01]  /*12e70*/  FADD.FTZ R136, R136, R43 ;  /* 0x0000002b88887221 */ /* 0x000fe20000010000 */
[----:B------:R-:W-:Y:S03]  /*12e80*/  FADD.FTZ R35, R35, R58 ;  /* 0x0000003a23237221 */ /* 0x000fe60000010000 */
[----:B------:R-:W-:Y:S04]  /*12e90*/  FADD.FTZ R41, R41, R136 ;  /* 0x0000008829297221 */ /* 0x000fe80000010000 */
[----:B------:R-:W-:Y:S01]  /*12ea0*/  FADD.FTZ R138, R138, R41 ;  /* 0x000000298a8a7221 */ /* 0x000fe20000010000 */
[----:B-1----:R-:W-:Y:S03]  /*12eb0*/  F2FP.BF16.F32.PACK_AB R27, R67, R38 ;  /* 0x00000026431b723e */ /* 0x002fe600000010ff */
[----:B------:R-:W-:Y:S01]  /*12ec0*/  FADD.FTZ R45, R45, R138 ;  /* 0x0000008a2d2d7221 */ /* 0x000fe20000010000 */
[----:B------:R-:W-:Y:S03]  /*12ed0*/  FADD.FTZ R38, R38, R35 ;  /* 0x0000002326267221 */ /* 0x000fe60000010000 */
[----:B------:R-:W-:Y:S01]  /*12ee0*/  FADD.FTZ R134, R134, R45 ;  /* 0x0000002d86867221 */ /* 0x000fe20000010000 */
[----:B------:R-:W-:Y:S01]  /*12ef0*/  FADD.FTZ R91, R67, R38 ;  /* 0x00000026435b7221 */ /* 0x000fe20000010000 */
[C---:B-----5:R-:W-:Y:S03]  /*12f00*/  HMMA.16816.F32.BF16 R108, R24.reuse, R20, R108 ;  /* 0x00000014186c723c */ /* 0x060fe6000004186c */
[----:B------:R-:W-:Y:S03]  /*12f10*/  FADD.FTZ R47, R47, R134 ;  /* 0x000000862f2f7221 */ /* 0x000fe60000010000 */
[C---:B------:R-:W-:Y:S05]  /*12f20*/  HMMA.16816.F32.BF16 R104, R24.reuse, R22, R104 ;  /* 0x000000161868723c */ /* 0x040fea0000041868 */
[----:B------:R-:W-:Y:S01]  /*12f30*/  FADD.FTZ R89, R14, R47 ;  /* 0x0000002f0e597221 */ /* 0x000fe20000010000 */
[C---:B----4-:R-:W-:Y:S06]  /*12f40*/  HMMA.16816.F32.BF16 R100, R24.reuse, R16, R100 ;  /* 0x000000101864723c */ /* 0x050fec0000041864 */
[----:B------:R-:W-:Y:S01]  /*12f50*/  HMMA.16816.F32.BF16 R96, R24, R18, R96 ;  /* 0x000000121860723c */ /* 0x000fe20000041860 */
[----:B------:R-:W-:Y:S11]  /*12f60*/  @!UPT UIADD3 URZ, URZ, URZ, URZ ;  /* 0x0000003f3f3ff290 */ /* 0x000ff6000fffe03f */
[----:B------:R-:W-:Y:S01]  /*12f70*/  @!UPT UIADD3 URZ, URZ, URZ, URZ ;  /* 0x0000003f3f3ff290 */ /* 0x000fe2000fffe03f */
[----:B------:R-:W-:Y:S11]  /*12f80*/  @P0 BRA `(.L_x_4796) ;  /* 0xffffffc400d00947 */ /* 0x000ff6000383ffff */
.L_x_4792:
        /* <DEDUP_REMOVED lines=31> */
[----:B------:R-:W-:Y:S02]  /*13180*/  SHF.R.S32.HI R8, RZ, 0x5, R7 ;  /* 0x00000005ff087819 */ /* 0x000fe40000011407 */
[----:B------:R-:W-:Y:S01]  /*13190*/  LOP3.LUT R10, R10, 0x3fffffe, RZ, 0xc0, !PT ;  /* 0x03fffffe0a0a7812 */ /* 0x000fe200078ec0ff */
[C---:B------:R-:W-:Y:S01]  /*131a0*/  IMAD.SHL.U32 R13, R12.reuse, 0x40, RZ ;  /* 0x000000400c0d7824 */ /* 0x040fe200078e00ff */
[----:B------:R-:W-:Y:S01]  /*131b0*/  IADD3 R11, -R11, R2, RZ ;  /* 0x000000020b0b7210 */ /* 0x000fe20007ffe1ff */
[----:B------:R-:W2:Y:S01]  /*131c0*/  @P2 LDC R17, c[0x0][0x2e8] ;  /* 0x0000ba00ff112b82 */ /* 0x000ea20000000800 */
        /* <DEDUP_REMOVED lines=46> */
[----:B------:R-:W-:Y:S01]  /*134b0*/  STS [R15], R104 ;  /* 0x000000680f007388 */ /* 0x000fe20000000800 */
[----:B------:R-:W-:Y:S01]  /*134c0*/  F2FP.BF16.F32.PACK_AB R6, R99, R6 ;  /* 0x000000066306723e */ /* 0x000fe200000010ff */
[----:B----4-:R-:W-:Y:S01]  /*134d0*/  @P3 FMUL.FTZ R4, R4, 0.69314718246459960938 ;  /* 0x3f31721804043820 */ /* 0x010fe20000410000 */
[----:B------:R-:W-:Y:S01]  /*134e0*/  ISETP.NE.AND P0, PT, RZ, UR4, PT ;  /* 0x00000004ff007c0c */ /* 0x000fe2000bf05270 */
[----:B------:R3:W-:Y:S01]  /*134f0*/  STS [R15+0x200], R106 ;  /* 0x0002006a0f007388 */ /* 0x0007e20000000800 */
[----:B------:R-:W-:-:S03]  /*13500*/  MOV R12, 0x7f800000 ;  /* 0x7f800000000c7802 */ /* 0x000fc60000000f00 */
[----:B------:R4:W-:Y:S04]  /*13510*/  STS [R13], R100 ;  /* 0x000000640d007388 */ /* 0x0009e80000000800 */
[----:B------:R4:W-:Y:S04]  /*13520*/  STS [R13+0x200], R102 ;  /* 0x000200660d007388 */ /* 0x0009e80000000800 */
[----:B------:R4:W-:Y:S04]  /*13530*/  STS [R9], R5 ;  /* 0x0000000509007388 */ /* 0x0009e80000000800 */
[----:B------:R4:W-:Y:S01]  /*13540*/  STS [R9+0x200], R6 ;  /* 0x0002000609007388 */ /* 0x0009e20000000800 */
[----:B-----5:R-:W-:-:S02]  /*13550*/  IMAD.MOV.U32 R11, RZ, RZ, 0x7f800000 ;  /* 0x7f800000ff0b7424 */ /* 0x020fc400078e00ff */
[----:B-1----:R-:W-:Y:S01]  /*13560*/  @P3 FFMA.FTZ R11, R65, R10, R4 ;  /* 0x0000000a410b3223 */ /* 0x002fe20000010004 */
[----:B---3--:R-:W-:-:S04]  /*13570*/  @P2 FMUL.FTZ R15, R3, 0.69314718246459960938 ;  /* 0x3f317218030f2820 */ /* 0x008fc80000410000 */
        /* <DEDUP_REMOVED lines=11> */
.L_x_4797:
[----:B----4-:R-:W1:Y:S01]  /*13630*/  S2R R13, SR_CTAID.Z ;  /* 0x00000000000d7919 */ /* 0x010e620000002700 */
[----:B------:R-:W1:Y:S01]  /*13640*/  LDC R3, c[0x0][0x270] ;  /* 0x00009c00ff037b82 */ /* 0x000e620000000800 */
[----:B------:R-:W1:Y:S07]  /*13650*/  S2R R6, SR_CTAID.Y ;  /* 0x0000000000067919 */ /* 0x000e6e0000002600 */
[----:B------:R-:W2:Y:S01]  /*13660*/  LDC R9, c[0x0][0x2c4] ;  /* 0x0000b100ff097b82 */ /* 0x000ea20000000800 */
[----:B-1----:R-:W-:-:S04]  /*13670*/  IMAD R4, R6, R3, R13 ;  /* 0x0000000306047224 */ /* 0x002fc800078e020d */
[----:B--2---:R-:W-:-:S07]  /*13680*/  IMAD R9, R4, R9, RZ ;  /* 0x0000000904097224 */ /* 0x004fce00078e02ff */
.L_x_4798:
        /* <DEDUP_REMOVED lines=26> */
.L_x_4800:
[----:B------:R-:W-:Y:S05]  /*13830*/  BSYNC B0 ;  /* 0x0000000000007941 */ /* 0x000fea0003800000 */
.L_x_4799:
[----:B------:R-:W3:Y:S01]  /*13840*/  S2UR UR8, SR_CTAID.X ;  /* 0x00000000000879c3 */ /* 0x000ee20000002500 */
[----:B------:R-:W-:Y:S01]  /*13850*/  SHF.R.S32.HI R7, RZ, 0x1f, R6 ;  /* 0x0000001fff077819 */ /* 0x000fe20000011406 */
[----:B--2---:R2:W4:Y:S01]  /*13860*/  LDS.128 R8, [R122+0x800] ;  /* 0x000800007a087984 */ /* 0x0045220000000c00 */
[----:B------:R-:W-:Y:S01]  /*13870*/  ISETP.NE.AND P1, PT, R117, -0x1, PT ;  /* 0xffffffff7500780c */ /* 0x000fe20003f25270 */
[----:B------:R-:W-:Y:S01]  /*13880*/  ULDC UR5, c[0x0][0x2d0] ;  /* 0x0000b40000057ab9 */ /* 0x000fe20000000800 */
[----:B------:R-:W-:Y:S01]  /*13890*/  SHF.R.S32.HI R77, RZ, 0x1f, R76 ;  /* 0x0000001fff4d7819 */ /* 0x000fe2000001144c */
[-C--:B-1----:R-:W-:Y:S01]  /*138a0*/  IMAD R7, R7, R4.reuse, RZ ;  /* 0x0000000407077224 */ /* 0x082fe200078e02ff */
[----:B------:R-:W1:Y:S01]  /*138b0*/  LDS.128 R120, [R122] ;  /* 0x000000007a787984 */ /* 0x000e620000000c00 */
[----:B------:R-:W5:Y:S01]  /*138c0*/  LDC.64 R2, c[0x0][0x298] ;  /* 0x0000a600ff027b82 */ /* 0x000f620000000a00 */
[----:B------:R-:W-:Y:S01]  /*138d0*/  ISETP.GE.AND P0, PT, R76, UR5, PT ;  /* 0x000000054c007c0c */ /* 0x000fe2000bf06270 */
[C---:B------:R-:W-:Y:S01]  /*138e0*/  IMAD R5, R6.reuse, R5, R7 ;  /* 0x0000000506057224 */ /* 0x040fe200078e0207 */
[----:B------:R-:W-:Y:S01]  /*138f0*/  BSSY B0, `(.L_x_4801) ;  /* 0x0000022000007945 */ /* 0x000fe20003800000 */
[----:B------:R-:W-:Y:S01]  /*13900*/  IMAD.WIDE.U32 R6, R6, R4, RZ ;  /* 0x0000000406067225 */ /* 0x000fe200078e00ff */
[----:B---3--:R-:W-:-:S04]  /*13910*/  USHF.L.U32 UR8, UR8, 0x6, URZ ;  /* 0x0000000608087899 */ /* 0x008fc8000800063f */
[----:B------:R-:W-:Y:S01]  /*13920*/  USHF.R.S32.HI UR4, URZ, 0x1f, UR8 ;  /* 0x0000001f3f047899 */ /* 0x000fe20008011408 */
[----:B-----5:R-:W-:-:S04]  /*13930*/  IMAD.WIDE.U32 R16, R117, R2, RZ ;  /* 0x0000000275107225 */ /* 0x020fc800078e00ff */
[----:B------:R-:W-:Y:S01]  /*13940*/  IMAD.WIDE.U32 R14, R2, UR8, R76 ;  /* 0x00000008020e7c25 */ /* 0x000fe2000f8e004c */
[----:B------:R-:W-:-:S03]  /*13950*/  SEL R6, R6, R16, !P1 ;  /* 0x0000001006067207 */ /* 0x000fc60004800000 */
[----:B------:R-:W-:Y:S01]  /*13960*/  IMAD R4, R2, UR4, RZ ;  /* 0x0000000402047c24 */ /* 0x000fe2000f8e02ff */
[----:B------:R-:W-:Y:S01]  /*13970*/  ULDC.64 UR4, c[0x0][0x2a0] ;  /* 0x0000a80000047ab9 */ /* 0x000fe20000000a00 */
[----:B------:R-:W-:Y:S02]  /*13980*/  IMAD R117, R117, R3, R17 ;  /* 0x0000000375757224 */ /* 0x000fe400078e0211 */
[----:B------:R-:W-:Y:S01]  /*13990*/  @!P1 IMAD.IADD R117, R7, 0x1, R5 ;  /* 0x0000000107759824 */ /* 0x000fe200078e0205 */
[----:B------:R-:W-:Y:S01]  /*139a0*/  IADD3 R14, P1, R6, R14, RZ ;  /* 0x0000000e060e7210 */ /* 0x000fe20007f3e0ff */
[----:B------:R-:W-:Y:S01]  /*139b0*/  IMAD R4, R3, UR8, R4 ;  /* 0x0000000803047c24 */ /* 0x000fe2000f8e0204 */
[----:B------:R-:W-:Y:S01]  /*139c0*/  IADD3 R7, R116, -UR8, RZ ;  /* 0x8000000874077c10 */ /* 0x000fe2000fffe0ff */
[----:B------:R-:W-:Y:S01]  /*139d0*/  VIADD R6, R0, 0x20 ;  /* 0x0000002000067836 */ /* 0x000fe20000000000 */
[----:B------:R-:W-:Y:S02]  /*139e0*/  SHF.R.S32.HI R5, RZ, 0x1f, R13 ;  /* 0x0000001fff057819 */ /* 0x000fe4000001140d */
[----:B------:R-:W-:-:S02]  /*139f0*/  IADD3.X R15, R117, R15, R4, P1, !PT ;  /* 0x0000000f750f7210 */ /* 0x000fc40000ffe404 */
[-C--:B------:R-:W-:Y:S01]  /*13a00*/  ISETP.GE.OR P1, PT, R6, R7.reuse, P0 ;  /* 0x000000070600720c */ /* 0x080fe20000726670 */
[----:B------:R-:W-:Y:S01]  /*13a10*/  IMAD R4, R5, UR4, RZ ;  /* 0x0000000405047c24 */ /* 0x000fe2000f8e02ff */
[----:B------:R-:W-:Y:S01]  /*13a20*/  ISETP.GE.OR P0, PT, R0, R7, P0 ;  /* 0x000000070000720c */ /* 0x000fe20000706670 */
[----:B------:R-:W-:Y:S01]  /*13a30*/  IMAD.WIDE.U32 R14, R13, UR4, R14 ;  /* 0x000000040d0e7c25 */ /* 0x000fe2000f8e000e */
[----:B------:R-:W-:-:S03]  /*13a40*/  SHF.R.S32.HI R5, RZ, 0x1f, R0 ;  /* 0x0000001fff057819 */ /* 0x000fc60000011400 */
[----:B------:R-:W-:-:S05]  /*13a50*/  IMAD R4, R13, UR5, R4 ;  /* 0x000000050d047c24 */ /* 0x000fca000f8e0204 */
[----:B------:R-:W-:-:S03]  /*13a60*/  IADD3 R7, R4, R15, RZ ;  /* 0x0000000f04077210 */ /* 0x000fc60007ffe0ff */
[----:B-12-4-:R-:W-:Y:S05]  /*13a70*/  @P0 BRA `(.L_x_4802) ;  /* 0x0000000000240947 */ /* 0x016fea0003800000 */
        /* <DEDUP_REMOVED lines=9> */
.L_x_4802:
[----:B------:R-:W-:Y:S05]  /*13b10*/  BSYNC B0 ;  /* 0x0000000000007941 */ /* 0x000fea0003800000 */
.L_x_4801:
        /* <DEDUP_REMOVED lines=13> */
.L_x_4803:
        /* <DEDUP_REMOVED lines=9> */
.L_x_5379:


//--------------------- .text._ZN5flash24flash_fwd_splitkv_kernelI23Flash_fwd_kernel_traitsILi32ELi64ELi128ELi4ELb0ELb0EN7cutlass10bfloat16_tE19Flash_kernel_traitsILi32ELi64ELi128ELi4ES3_EELb1ELb0ELb0ELb0ELb1ELb0ELb1ELb0EEEvNS_16Flash_fwd_paramsE --------------------------
	.section	.text._ZN5flash24flash_fwd_splitkv_kernelI23Flash_fwd_kernel_traitsILi32ELi64ELi128ELi4ELb0ELb0EN7cutlass10bfloat16_tE19Flash_kernel_traitsILi32ELi64ELi128ELi4ES3_EELb1ELb0ELb0ELb0ELb1ELb0ELb1ELb0EEEvNS_16Flash_fwd_paramsE,"ax",@progbits
	.align	128
        .global         _ZN5flash24flash_fwd_splitkv_kernelI23Flash_fwd_kernel_traitsILi32ELi64ELi128ELi4ELb0ELb0EN7cutlass10bfloat16_tE19Flash_kernel_traitsILi32ELi64ELi128ELi4ES3_EELb1ELb0ELb0ELb0ELb1ELb0ELb1ELb0EEEvNS_16Flash_fwd_paramsE
        .type           _ZN5flash24flash_fwd_splitkv_kernelI23Flash_fwd_kernel_traitsILi32ELi64ELi128ELi4ELb0ELb0EN7cutlass10bfloat16_tE19Flash_kernel_traitsILi32ELi64ELi128ELi4ES3_EELb1ELb0ELb0ELb0ELb1ELb0ELb1ELb0EEEvNS_16Flash_fwd_paramsE,@function
        .size           _ZN5flash24flash_fwd_splitkv_kernelI23Flash_fwd_kernel_traitsILi32ELi64ELi128ELi4ELb0ELb0EN7cutlass10bfloat16_tE19Flash_kernel_traitsILi32ELi64ELi128ELi4ES3_EELb1ELb0ELb0ELb0ELb1ELb0ELb1ELb0EEEvNS_16Flash_fwd_paramsE,(.L_x_5380 - _ZN5flash24flash_fwd_splitkv_kernelI23Flash_fwd_kernel_traitsILi32ELi64ELi128ELi4ELb0ELb0EN7cutlass10bfloat16_tE19Flash_kernel_traitsILi32ELi64ELi128ELi4ES3_EELb1ELb0ELb0ELb0ELb1ELb0ELb1ELb0EEEvNS_16Flash_fwd_paramsE)
        .other          _ZN5flash24flash_fwd_splitkv_kernelI23Flash_fwd_kernel_traitsILi32ELi64ELi128ELi4ELb0ELb0EN7cutlass10bfloat16_tE19Flash_kernel_traitsILi32ELi64ELi128ELi4ES3_EELb1ELb0ELb0ELb0ELb1ELb0ELb1ELb0EEEvNS_16Flash_fwd_paramsE,@"STO_CUDA_ENTRY STV_DEFAULT"
_ZN5flash24flash_fwd_splitkv_kernelI23Flash_fwd_kernel_traitsILi32ELi64ELi128ELi4ELb0ELb0EN7cutlass10bfloat16_tE19Flash_kernel_traitsILi32ELi64ELi128ELi4ES3_EELb1ELb0ELb0ELb0ELb1ELb0ELb1ELb0EEEvNS_16Flash_fwd_paramsE:
.text._ZN5flash24flash_fwd_splitkv_kernelI23Flash_fwd_kernel_traitsILi32ELi64ELi128ELi4ELb0ELb0EN7cutlass10bfloat16_tE19Flash_kernel_traitsILi32ELi64ELi128ELi4ES3_EELb1ELb0ELb0ELb0ELb1ELb0ELb1ELb0EEEvNS_16Flash_fwd_paramsE:
        /* <DEDUP_REMOVED lines=37> */
[----:B--2---:R-:W-:Y:S02]  /*0250*/  ISETP.NE.AND P3, PT, R8, RZ, PT ;  /* 0x000000ff0800720c */ /* 0x004fe40003f65270 */
[----:B-1----:R-:W-:Y:S02]  /*0260*/  ISETP.EQ.U32.AND P2, PT, R2, RZ, PT ;  /* 0x000000ff0200720c */ /* 0x002fe40003f42070 */
[----:B------:R-:W-:-:S02]  /*0270*/  MOV R8, 0xffffffff ;  /* 0xffffffff00087802 */ /* 0x000fc40000000f00 */
[----:B------:R-:W-:Y:S01]  /*0280*/  ISETP.EQ.OR.EX P2, PT, R3, RZ, !P3, P2 ;  /* 0x000000ff0300720c */ /* 0x000fe20005f42720 */
[----:B----4-:R-:W-:-:S04]  /*0290*/  @P0 IMAD.WIDE R4, R149, 0x4, R4 ;  /* 0x0000000495040825 */ /* 0x010fc800078e0204 */
[----:B---3--:R-:W-:-:S08]  /*02a0*/  IMAD.WIDE R6, R149, 0x4, R6 ;  /* 0x0000000495067825 */ /* 0x008fd000078e0206 */
[----:B------:R-:W5:Y:S01]  /*02b0*/  @!P2 LDG.E R8, desc[UR12][R6.64] ;  /* 0x0000000c0608a981 */ /* 0x000f62000c1e1900 */
[----:B------:R-:W-:Y:S01]  /*02c0*/  IMAD.MOV.U32 R10, RZ, RZ, RZ ;  /* 0x000000ffff0a7224 */ /* 0x000fe200078e00ff */
[----:B------:R-:W1:Y:S05]  /*02d0*/  S2R R38, SR_CTAID.X ;  /* 0x0000000000267919 */ /* 0x000e6a0000002500 */
[----:B------:R2:W5:Y:S01]  /*02e0*/  @P0 LDG.E R10, desc[UR12][R4.64] ;  /* 0x0000000c040a0981 */ /* 0x000562000c1e1900 */
[----:B------:R-:W-:-:S04]  /*02f0*/  ISETP.NE.U32.AND P0, PT, R2, RZ, PT ;  /* 0x000000ff0200720c */ /* 0x000fc80003f05070 */
[----:B------:R-:W-:Y:S02]  /*0300*/  ISETP.NE.AND.EX P0, PT, R3, RZ, PT, P0 ;  /* 0x000000ff0300720c */ /* 0x000fe40003f05300 */
[----:B------:R-:W-:Y:S01]  /*0310*/  IADD3 R2, -R149, RZ, RZ ;  /* 0x000000ff95027210 */ /* 0x000fe20007ffe1ff */
[----:B--2---:R-:W2:Y:S04]  /*0320*/  S2R R4, SR_CTAID.Y ;  /* 0x0000000000047919 */ /* 0x004ea80000002600 */
[----:B------:R-:W-:Y:S02]  /*0330*/  IMAD R36, R0, R2, R36 ;  /* 0x0000000200247224 */ /* 0x000fe400078e0224 */
[----:B------:R-:W-:-:S06]  /*0340*/  @P1 IMAD.IADD R31, R31, 0x1, -R9 ;  /* 0x000000011f1f1824 */ /* 0x000fcc00078e0a09 */
[----:B------:R-:W3:Y:S01]  /*0350*/  @!P1 LDC R31, c[0x0][0x2c4] ;  /* 0x0000b100ff1f9b82 */ /* 0x000ee20000000800 */
[----:B-12---:R-:W-:Y:S05]  /*0360*/  @!P0 BRA `(.L_x_4804) ;  /* 0x0000000000108947 */ /* 0x006fea0003800000 */
[----:B------:R-:W2:Y:S02]  /*0370*/  @P3 LDG.E R5, desc[UR12][R6.64+0x4] ;  /* 0x0000040c06053981 */ /* 0x000ea4000c1e1900 */
[----:B--2--5:R-:W-:-:S06]  /*0380*/  @P3 IADD3 R5, R5, -R8, RZ ;  /* 0x8000000805053210 */ /* 0x024fcc0007ffe0ff */
[----:B------:R2:W5:Y:S01]  /*0390*/  @!P3 LDG.E R5, desc[UR12][R6.64] ;  /* 0x0000000c0605b981 */ /* 0x000562000c1e1900 */
[----:B------:R-:W-:Y:S05]  /*03a0*/  BRA `(.L_x_4805) ;  /* 0x0000000000047947 */ /* 0x000fea0003800000 */
.L_x_4804:
[----:B------:R-:W1:Y:S02]  /*03b0*/  LDC R5, c[0x0][0x2c8] ;  /* 0x0000b200ff057b82 */ /* 0x000e640000000800 */
.L_x_4805:
        /* <DEDUP_REMOVED lines=10> */
[----:B-----5:R-:W-:Y:S01]  /*0460*/  @P3 IMAD.IADD R94, R94, 0x1, -R10 ;  /* 0x000000015e5e3824 */ /* 0x020fe200078e0a0a */
[----:B------:R-:W3:Y:S06]  /*0470*/  S2R R32, SR_TID.X ;  /* 0x0000000000207919 */ /* 0x000eec0000002100 */
[----:B----4-:R-:W4:Y:S08]  /*0480*/  LDC R2, c[0x0][0x2c8] ;  /* 0x0000b200ff027b82 */ /* 0x010f300000000800 */
[----:B------:R-:W3:Y:S01]  /*0490*/  LDC R30, c[0x0][0x398] ;  /* 0x0000e600ff1e7b82 */ /* 0x000ee20000000800 */
[----:B--2---:R-:W-:-:S04]  /*04a0*/  IABS R12, R7 ;  /* 0x00000007000c7213 */ /* 0x004fc80000000000 */
[----:B------:R-:W2:Y:S01]  /*04b0*/  I2F.RP R16, R12 ;  /* 0x0000000c00107306 */ /* 0x000ea20000209400 */
[----:B----4-:R-:W-:-:S05]  /*04c0*/  VIADD R2, R2, 0x7f ;  /* 0x0000007f02027836 */ /* 0x010fca0000000000 */
        /* <DEDUP_REMOVED lines=20> */
[----:B------:R-:W4:-:S12]  /*0610*/  @!P3 LDC.64 R2, c[0x0][0x318] ;  /* 0x0000c600ff02bb82 */ /* 0x000f180000000a00 */
[----:B------:R-:W-:Y:S02]  /*0620*/  @!P1 IMAD.IADD R13, R13, 0x1, -R12 ;  /* 0x000000010d0d9824 */ /* 0x000fe400078e0a0c */
[----:B------:R-:W-:Y:S01]  /*0630*/  @!P1 VIADD R11, R11, 0x1 ;  /* 0x000000010b0b9836 */ /* 0x000fe20000000000 */
[----:B------:R-:W-:Y:S02]  /*0640*/  ISETP.NE.AND P1, PT, R7, RZ, PT ;  /* 0x000000ff0700720c */ /* 0x000fe40003f25270 */
[----:B------:R-:W-:Y:S02]  /*0650*/  ISETP.GE.U32.AND P4, PT, R13, R12, PT ;  /* 0x0000000c0d00720c */ /* 0x000fe40003f86070 */
[----:B----4-:R-:W-:-:S04]  /*0660*/  @!P3 ISETP.NE.U32.AND P2, PT, R2, RZ, PT ;  /* 0x000000ff0200b20c */ /* 0x010fc80003f45070 */
[----:B------:R-:W-:Y:S02]  /*0670*/  @!P3 ISETP.NE.AND.EX P2, PT, R3, RZ, PT, P2 ;  /* 0x000000ff0300b20c */ /* 0x000fe40003f45320 */
[----:B------:R-:W-:-:S05]  /*0680*/  IADD3 R3, -R31, 0xbf, R33 ;  /* 0x000000bf1f037810 */ /* 0x000fca0007ffe121 */
[----:B------:R-:W-:Y:S01]  /*0690*/  @P4 VIADD R11, R11, 0x1 ;  /* 0x000000010b0b4836 */ /* 0x000fe20000000000 */
[----:B--2---:R-:W-:-:S03]  /*06a0*/  @!P3 SEL R6, R6, RZ, P2 ;  /* 0x000000ff0606b207 */ /* 0x004fc60001000000 */
[----:B------:R-:W-:Y:S01]  /*06b0*/  @!P0 IMAD.MOV R11, RZ, RZ, -R11 ;  /* 0x000000ffff0b8224 */ /* 0x000fe200078e0a0b */
[----:B-1----:R-:W-:Y:S02]  /*06c0*/  @!P3 IADD3 R94, R6, R5, -R10 ;  /* 0x00000005065eb210 */ /* 0x002fe40007ffe80a */
[----:B------:R-:W-:Y:S02]  /*06d0*/  @!P1 LOP3.LUT R11, RZ, R7, RZ, 0x33, !PT ;  /* 0x00000007ff0b9212 */ /* 0x000fe400078e33ff */
[----:B---3--:R-:W-:Y:S01]  /*06e0*/  IADD3 R3, R3, R30, R94 ;  /* 0x0000001e03037210 */ /* 0x008fe20007ffe05e */
        /* <DEDUP_REMOVED lines=18> */
[----:B------:R-:W-:Y:S02]  /*0810*/  LOP3.LUT R5, R6, 0x3ffffff8, RZ, 0xc0, !PT ;  /* 0x3ffffff806057812 */ /* 0x000fe400078ec0ff */
[----:B------:R-:W-:-:S03]  /*0820*/  SHF.R.S32.HI R6, RZ, 0x3, R6 ;  /* 0x00000003ff067819 */ /* 0x000fc60000011406 */
[----:B------:R-:W-:Y:S01]  /*0830*/  IMAD.IADD R5, R32, 0x1, -R5 ;  /* 0x0000000120057824 */ /* 0x000fe200078e0a05 */
[----:B------:R-:W-:Y:S01]  /*0840*/  ISETP.GE.OR P5, PT, R6, R31, P6 ;  /* 0x0000001f0600720c */ /* 0x000fe200037a6670 */
[----:B-1----:R-:W-:Y:S02]  /*0850*/  IMAD R2, R4, R2, R149 ;  /* 0x0000000204027224 */ /* 0x002fe400078e0295 */
[----:B------:R-:W-:Y:S02]  /*0860*/  IMAD.SHL.U32 R4, R5, 0x4, RZ ;  /* 0x0000000405047824 */ /* 0x000fe400078e00ff */
[----:B------:R-:W-:-:S03]  /*0870*/  IMAD R2, R2, R0, R36 ;  /* 0x0000000002027224 */ /* 0x000fc600078e0224 */
[----:B------:R-:W-:Y:S01]  /*0880*/  SHF.R.S32.HI R5, RZ, 0x1f, R4 ;  /* 0x0000001fff057819 */ /* 0x000fe20000011404 */
[----:B------:R-:W-:-:S04]  /*0890*/  IMAD R2, R2, R3, R33 ;  /* 0x0000000302027224 */ /* 0x000fc800078e0221 */
[----:B------:R-:W-:Y:S01]  /*08a0*/  IMAD R0, R2, UR4, RZ ;  /* 0x0000000402007c24 */ /* 0x000fe2000f8e02ff */
[----:B------:R-:W-:Y:S01]  /*08b0*/  ULDC.64 UR4, c[0x0][0x288] ;  /* 0x0000a20000047ab9 */ /* 0x000fe20000000a00 */
[----:B------:R-:W-:-:S03]  /*08c0*/  IMAD.WIDE R4, R6, 0x20, R4 ;  /* 0x0000002006047825 */ /* 0x000fc600078e0204 */
[----:B------:R-:W-:Y:S01]  /*08d0*/  IADD3 R3, P0, R0, R4, RZ ;  /* 0x0000000400037210 */ /* 0x000fe20007f1e0ff */
[----:B------:R-:W-:-:S03]  /*08e0*/  VIADD R4, R6, 0x10 ;  /* 0x0000001006047836 */ /* 0x000fc60000000000 */
[----:B------:R-:W-:Y:S01]  /*08f0*/  LEA.HI.X.SX32 R0, R0, R5, 0x1, P0 ;  /* 0x0000000500007211 */ /* 0x000fe200000f0eff */
[C---:B------:R-:W-:Y:S01]  /*0900*/  VIADD R5, R6.reuse, 0x20 ;  /* 0x0000002006057836 */ /* 0x040fe20000000000 */
[-C--:B------:R-:W-:Y:S02]  /*0910*/  ISETP.GE.AND P0, PT, R6, R31.reuse, PT ;  /* 0x0000001f0600720c */ /* 0x080fe40003f06270 */
[CC--:B------:R-:W-:Y:S02]  /*0920*/  ISETP.GE.AND P1, PT, R4.reuse, R31.reuse, PT ;  /* 0x0000001f0400720c */ /* 0x0c0fe40003f26270 */
[C---:B------:R-:W-:Y:S02]  /*0930*/  LEA R8, P2, R3.reuse, UR4, 0x2 ;  /* 0x0000000403087c11 */ /* 0x040fe4000f8410ff */
[-C--:B------:R-:W-:Y:S01]  /*0940*/  ISETP.GE.OR P4, PT, R4, R31.reuse, P6 ;  /* 0x0000001f0400720c */ /* 0x080fe20003786670 */
[----:B------:R-:W-:Y:S01]  /*0950*/  @!P5 IMAD.MOV.U32 R4, RZ, RZ, -0x800000 ;  /* 0xff800000ff04d424 */ /* 0x000fe200078e00ff */
        /* <DEDUP_REMOVED lines=11> */
[----:B------:R-:W-:Y:S02]  /*0a10*/  LEA.HI.X.SX32 R3, R6, R3, 0x1, P0 ;  /* 0x0000000306037211 */ /* 0x000fe400000f0eff */
        /* <DEDUP_REMOVED lines=10> */
[----:B------:R-:W-:-:S05]  /*0ac0*/  MOV R0, 0xff800000 ;  /* 0xff80000000007802 */ /* 0x000fca0000000f00 */
[----:B------:R-:W-:Y:S01]  /*0ad0*/  STG.E desc[UR12][R6.64+0xc0], R0 ;  /* 0x0000c00006007986 */ /* 0x000fe2000c10190c */
[----:B------:R-:W-:Y:S05]  /*0ae0*/  EXIT ;  /* 0x000000000000794d */ /* 0x000fea0003800000 */
.L_x_4806:
        /* <DEDUP_REMOVED lines=24> */
.L_x_4807:
        /* <DEDUP_REMOVED lines=59> */
[----:B------:R-:W-:-:S04]  /*1020*/  @!P1 LOP3.LUT R18, RZ, R5, RZ, 0x33, !PT ;  /* 0x00000005ff129212 */ /* 0x000fc800078e33ff */
[----:B------:R-:W-:Y:S02]  /*1030*/  SHF.R.S32.HI R17, RZ, 0x1f, R18 ;  /* 0x0000001fff117819 */ /* 0x000fe40000011412 */
        /* <DEDUP_REMOVED lines=21> */
.L_x_4808:
        /* <DEDUP_REMOVED lines=20> */
[----:B------:R-:W-:Y:S01]  /*12d0*/  IMAD.MOV R2, RZ, RZ, -R18 ;  /* 0x000000ffff027224 */ /* 0x000fe200078e0a12 */
[----:B------:R-:W-:Y:S01]  /*12e0*/  ISETP.GE.AND P1, PT, R6, RZ, PT ;  /* 0x000000ff0600720c */ /* 0x000fe20003f26270 */
[----:B------:R-:W-:-:S04]  /*12f0*/  @P3 IMAD.WIDE.U32 R16, R16, R84, RZ ;  /* 0x0000005410103225 */ /* 0x000fc800078e00ff */
[----:B------:R-:W-:Y:S01]  /*1300*/  IMAD R2, R3, R2, R4 ;  /* 0x0000000203027224 */ /* 0x000fe200078e0204 */
[----:B------:R-:W-:Y:S01]  /*1310*/  @P3 IADD3 R7, R17, R7, RZ ;  /* 0x0000000711073210 */ /* 0x000fe20007ffe0ff */
[----:B------:R-:W1:Y:S01]  /*1320*/  @P3 LDC.64 R4, c[0x0][0x250] ;  /* 0x00009400ff043b82 */ /* 0x000e620000000a00 */
[----:B------:R-:W-:Y:S02]  /*1330*/  @P3 MOV R12, R16 ;  /* 0x00000010000c3202 */ /* 0x000fe40000000f00 */
        /* <DEDUP_REMOVED lines=22> */
.L_x_4810:
        /* <DEDUP_REMOVED lines=30> */
.L_x_4809:
[----:B------:R-:W-:Y:S01]  /*1680*/  SHF.R.S32.HI R19, RZ, 0x1f, R32 ;  /* 0x0000001fff137819 */ /* 0x000fe20000011420 */
[----:B------:R-:W-:Y:S01]  /*1690*/  VIADD R144, R28, 0xffffffff ;  /* 0xffffffff1c907836 */ /* 0x000fe20000000000 */
[----:B------:R-:W-:Y:S01]  /*16a0*/  ISETP.NE.AND P0, PT, R9, -0x1, PT ;  /* 0xffffffff0900780c */ /* 0x000fe20003f05270 */
[----:B------:R-:W-:Y:S01]  /*16b0*/  IMAD.IADD R139, R31, 0x1, -R33 ;  /* 0x000000011f8b7824 */ /* 0x000fe200078e0a21 */
[CC--:B------:R-:W-:Y:S01]  /*16c0*/  LEA.HI R6, R19.reuse, R32.reuse, RZ, 0x2 ;  /* 0x0000002013067211 */ /* 0x0c0fe200078f10ff */
[----:B-----5:R-:W-:Y:S01]  /*16d0*/  IMAD.SHL.U32 R0, R144, 0x80, RZ ;  /* 0x0000008090007824 */ /* 0x020fe200078e00ff */
[----:B------:R-:W-:Y:S01]  /*16e0*/  LEA.HI R16, R19, R32, RZ, 0x3 ;  /* 0x0000002013107211 */ /* 0x000fe200078f18ff */
[----:B------:R-:W1:Y:S01]  /*16f0*/  S2UR UR6, SR_CgaCtaId ;  /* 0x00000000000679c3 */ /* 0x000e620000008800 */
[----:B------:R-:W-:Y:S01]  /*1700*/  SHF.R.S32.HI R22, RZ, 0x2, R6 ;  /* 0x00000002ff167819 */ /* 0x000fe20000011406 */
[----:B------:R-:W-:Y:S01]  /*1710*/  IMAD.IADD R20, R94, 0x1, -R0 ;  /* 0x000000015e147824 */ /* 0x000fe200078e0a00 */
[----:B------:R-:W-:Y:S01]  /*1720*/  SHF.R.S32.HI R147, RZ, 0x3, R16 ;  /* 0x00000003ff937819 */ /* 0x000fe20000011410 */
[----:B------:R-:W-:Y:S01]  /*1730*/  ULDC.64 UR4, c[0x0][0x258] ;  /* 0x0000960000047ab9 */ /* 0x000fe20000000a00 */
[CC--:B------:R-:W-:Y:S01]  /*1740*/  ISETP.GE.AND P5, PT, R22.reuse, R139.reuse, PT ;  /* 0x0000008b1600720c */ /* 0x0c0fe20003fa6270 */
[C---:B------:R-:W-:Y:S01]  /*1750*/  VIADD R21, R22.reuse, 0x20 ;  /* 0x0000002016157836 */ /* 0x040fe20000000000 */
[----:B------:R-:W-:Y:S01]  /*1760*/  ISETP.GE.AND P3, PT, R22, R20, PT ;  /* 0x000000141600720c */ /* 0x000fe20003f66270 */
[----:B------:R-:W2:Y:S01]  /*1770*/  @P0 LDC.64 R4, c[0x0][0x240] ;  /* 0x00009000ff040b82 */ /* 0x000ea20000000a00 */
[----:B------:R-:W-:Y:S01]  /*1780*/  @!P0 SHF.R.S32.HI R12, RZ, 0x1f, R149 ;  /* 0x0000001fff0c8819 */ /* 0x000fe20000011495 */
[----:B------:R-:W-:Y:S01]  /*1790*/  IMAD.SHL.U32 R96, R32, 0x2, RZ ;  /* 0x0000000220607824 */ /* 0x000fe200078e00ff */
[----:B------:R-:W-:-:S02]  /*17a0*/  ISETP.GE.AND P4, PT, R21, R139, PT ;  /* 0x0000008b1500720c */ /* 0x000fc40003f86270 */
[----:B------:R-:W-:Y:S02]  /*17b0*/  LEA.HI R15, R6, R22, RZ, 0x1 ;  /* 0x00000016060f7211 */ /* 0x000fe400078f08ff */
[--C-:B------:R-:W-:Y:S01]  /*17c0*/  SHF.R.S32.HI R23, RZ, 0x1f, R22.reuse ;  /* 0x0000001fff177819 */ /* 0x100fe20000011416 */
[----:B------:R-:W3:Y:S01]  /*17d0*/  @!P0 LDC.64 R2, c[0x0][0x228] ;  /* 0x00008a00ff028b82 */ /* 0x000ee20000000a00 */
[----:B------:R-:W-:Y:S02]  /*17e0*/  LOP3.LUT R15, R15, 0x7fffffe, RZ, 0xc0, !PT ;  /* 0x07fffffe0f0f7812 */ /* 0x000fe400078ec0ff */
[----:B------:R-:W-:Y:S01]  /*17f0*/  LOP3.LUT R96, R96, 0x6, RZ, 0xc0, !PT ;  /* 0x0000000660607812 */ /* 0x000fe200078ec0ff */
[----:B------:R-:W4:Y:S01]  /*1800*/  @!P3 S2R R24, SR_CgaCtaId ;  /* 0x000000000018b919 */ /* 0x000f220000008800 */
[----:B------:R-:W-:-:S03]  /*1810*/  IMAD.WIDE R38, R38, 0x40, R22 ;  /* 0x0000004026267825 */ /* 0x000fc600078e0216 */
[----:B------:R-:W1:Y:S01]  /*1820*/  @!P4 S2R R25, SR_CgaCtaId ;  /* 0x000000000019c919 */ /* 0x000e620000008800 */
[----:B------:R-:W-:Y:S01]  /*1830*/  IMAD.IADD R15, R22, 0x1, -R15 ;  /* 0x00000001160f7824 */ /* 0x000fe200078e0a0f */
[----:B------:R-:W4:Y:S01]  /*1840*/  LDC.64 R90, c[0x0][0x250] ;  /* 0x00009400ff5a7b82 */ /* 0x000f220000000a00 */
[----:B------:R-:W-:-:S04]  /*1850*/  IMAD R92, R23, R84, RZ ;  /* 0x00000054175c7224 */ /* 0x000fc800078e02ff */
[----:B------:R-:W-:Y:S02]  /*1860*/  IMAD R92, R22, R85, R92 ;  /* 0x00000055165c7224 */ /* 0x000fe400078e025c */
[----:B--2---:R-:W-:Y:S01]  /*1870*/  @P0 IMAD.WIDE.U32 R10, R9, R4, RZ ;  /* 0x00000004090a0225 */ /* 0x004fe200078e00ff */
[----:B------:R-:W-:-:S03]  /*1880*/  LOP3.LUT R4, R6, 0xfffffffc, RZ, 0xc0, !PT ;  /* 0xfffffffc06047812 */ /* 0x000fc600078ec0ff */
[----:B------:R-:W-:Y:S01]  /*1890*/  @P0 IMAD R5, R9, R5, R11 ;  /* 0x0000000509050224 */ /* 0x000fe200078e020b */
[----:B------:R-:W-:Y:S01]  /*18a0*/  @!P3 MOV R9, 0x400 ;  /* 0x000004000009b802 */ /* 0x000fe20000000f00 */
[----:B------:R-:W-:Y:S02]  /*18b0*/  IMAD.SHL.U32 R11, R147, 0x40, RZ ;  /* 0x00000040930b7824 */ /* 0x000fe400078e00ff */
[----:B------:R-:W-:Y:S02]  /*18c0*/  IMAD.IADD R4, R32, 0x1, -R4 ;  /* 0x0000000120047824 */ /* 0x000fe400078e0a04 */
[-C--:B---3--:R-:W-:Y:S01]  /*18d0*/  @!P0 IMAD R12, R12, R2.reuse, RZ ;  /* 0x000000020c0c8224 */ /* 0x088fe200078e02ff */
[----:B------:R-:W-:Y:S01]  /*18e0*/  LOP3.LUT R11, R11, 0xc0, RZ, 0xc0, !PT ;  /* 0x000000c00b0b7812 */ /* 0x000fe200078ec0ff */
[----:B------:R-:W-:Y:S02]  /*18f0*/  IMAD.SHL.U32 R40, R4, 0x8, RZ ;  /* 0x0000000804287824 */ /* 0x000fe400078e00ff */
[----:B------:R-:W-:Y:S01]  /*1900*/  @!P0 IMAD.WIDE.U32 R42, R149, R2, RZ ;  /* 0x00000002952a8225 */ /* 0x000fe200078e00ff */
[----:B------:R-:W-:-:S02]  /*1910*/  SHF.R.U32.HI R2, RZ, 0x3, R11 ;  /* 0x00000003ff027819 */ /* 0x000fc4000001160b */
[----:B------:R-:W-:Y:S01]  /*1920*/  LOP3.LUT R4, R11, 0x18, R40, 0xf8, !PT ;  /* 0x000000180b047812 */ /* 0x000fe200078ef828 */
[----:B------:R-:W-:Y:S01]  /*1930*/  @!P0 IMAD R3, R149, R3, R12 ;  /* 0x0000000395038224 */ /* 0x000fe200078e020c */
[----:B------:R-:W-:Y:S01]  /*1940*/  IADD3 R34, P2, R40, R34, RZ ;  /* 0x0000002228227210 */ /* 0x000fe20007f5e0ff */
[----:B------:R-:W-:Y:S01]  /*1950*/  @P0 IMAD.MOV.U32 R41, RZ, RZ, R10 ;  /* 0x000000ffff290224 */ /* 0x000fe200078e000a */
[----:B------:R-:W-:Y:S01]  /*1960*/  LOP3.LUT R2, R4, R2, RZ, 0x3c, !PT ;  /* 0x0000000204027212 */ /* 0x000fe200078e3cff */
[----:B------:R-:W2:Y:S01]  /*1970*/  @!P5 LDC.64 R10, c[0x0][0x240] ;  /* 0x00009000ff0adb82 */ /* 0x000ea20000000a00 */
[----:B------:R-:W-:Y:S01]  /*1980*/  @!P0 IMAD.IADD R5, R43, 0x1, R3 ;  /* 0x000000012b058824 */ /* 0x000fe200078e0203 */
[----:B------:R-:W-:Y:S01]  /*1990*/  @!P4 MOV R4, 0x400 ;  /* 0x000004000004c802 */ /* 0x000fe20000000f00 */
[----:B------:R-:W-:Y:S01]  /*19a0*/  @!P0 IMAD.MOV.U32 R41, RZ, RZ, R42 ;  /* 0x000000ffff298224 */ /* 0x000fe200078e002a */
[----:B------:R-:W-:Y:S02]  /*19b0*/  SHF.R.S32.HI R3, RZ, 0x1f, R40 ;  /* 0x0000001fff037819 */ /* 0x000fe40000011428 */
[----:B------:R-:W-:-:S02]  /*19c0*/  IADD3 R26, P1, R40, R26, RZ ;  /* 0x0000001a281a7210 */ /* 0x000fc40007f3e0ff */
[----:B------:R-:W-:Y:S01]  /*19d0*/  LEA.HI R12, R19, R32, RZ, 0x5 ;  /* 0x00000020130c7211 */ /* 0x000fe200078f28ff */
[----:B------:R-:W-:Y:S01]  /*19e0*/  IMAD.X R35, R3, 0x1, R7, P2 ;  /* 0x0000000103237824 */ /* 0x000fe200010e0607 */
[----:B-1----:R-:W-:Y:S01]  /*19f0*/  @!P4 LEA R25, R25, R4, 0x18 ;  /* 0x000000041919c211 */ /* 0x002fe200078ec0ff */
[----:B------:R-:W-:Y:S01]  /*1a00*/  IMAD.X R27, R3, 0x1, R8, P1 ;  /* 0x00000001031b7824 */ /* 0x000fe200008e0608 */
[----:B------:R-:W-:Y:S01]  /*1a10*/  SHF.R.S32.HI R4, RZ, 0x1f, R36 ;  /* 0x0000001fff047819 */ /* 0x000fe20000011424 */
[----:B------:R-:W1:Y:S01]  /*1a20*/  @!P4 LDC.64 R6, c[0x0][0x240] ;  /* 0x00009000ff06cb82 */ /* 0x000e620000000a00 */
[----:B------:R-:W-:Y:S01]  /*1a30*/  SHF.R.S32.HI R154, RZ, 0x5, R12 ;  /* 0x00000005ff9a7819 */ /* 0x000fe2000001140c */
[----:B------:R-:W-:Y:S01]  /*1a40*/  IMAD.WIDE.U32 R34, R22, R84, R34 ;  /* 0x0000005416227225 */ /* 0x000fe200078e0022 */
[----:B----4-:R-:W-:Y:S02]  /*1a50*/  @!P3 LEA R24, R24, R9, 0x18 ;  /* 0x000000091818b211 */ /* 0x010fe400078ec0ff */
[----:B------:R-:W-:Y:S01]  /*1a60*/  IADD3 R40, P0, R40, R41, RZ ;  /* 0x0000002928287210 */ /* 0x000fe20007f1e0ff */
[----:B------:R-:W-:Y:S01]  /*1a70*/  IMAD R4, R4, UR4, RZ ;  /* 0x0000000404047c24 */ /* 0x000fe2000f8e02ff */
[----:B------:R-:W-:Y:S01]  /*1a80*/  ISETP.GE.AND P2, PT, R21, R20, PT ;  /* 0x000000141500720c */ /* 0x000fe20003f46270 */
[----:B------:R-:W3:Y:S01]  /*1a90*/  @!P5 LDC.64 R8, c[0x0][0x210] ;  /* 0x00008400ff08db82 */ /* 0x000ee20000000a00 */
[----:B------:R-:W-:Y:S01]  /*1aa0*/  IMAD R15, R154, 0x8, R15 ;  /* 0x000000089a0f7824 */ /* 0x000fe200078e020f */
[----:B------:R-:W-:Y:S01]  /*1ab0*/  LEA.HI R19, R19, R32, RZ, 0x4 ;  /* 0x0000002013137211 */ /* 0x000fe200078f20ff */
[----:B------:R-:W-:Y:S01]  /*1ac0*/  IMAD.X R41, R3, 0x1, R5, P0 ;  /* 0x0000000103297824 */ /* 0x000fe200000e0605 */
[----:B------:R-:W-:Y:S01]  /*1ad0*/  IADD3 R14, P0, R22, R14, RZ ;  /* 0x0000000e160e7210 */ /* 0x000fe20007f1e0ff */
[----:B------:R-:W-:Y:S01]  /*1ae0*/  IMAD.U32 R15, R15, 0x20, R2 ;  /* 0x000000200f0f7824 */ /* 0x000fe200078e0002 */
[----:B------:R-:W-:Y:S01]  /*1af0*/  LOP3.LUT R155, R12, 0xffffffe0, RZ, 0xc0, !PT ;  /* 0xffffffe00c9b7812 */ /* 0x000fe200078ec0ff */
[C---:B------:R-:W-:Y:S01]  /*1b00*/  IMAD R4, R36.reuse, UR5, R4 ;  /* 0x0000000524047c24 */ /* 0x040fe2000f8e0204 */
[----:B------:R-:W4:Y:S01]  /*1b10*/  @!P4 LDC.64 R2, c[0x0][0x210] ;  /* 0x00008400ff02cb82 */ /* 0x000f220000000a00 */
[----:B------:R-:W-:Y:S01]  /*1b20*/  IMAD.WIDE.U32 R36, R36, UR4, R40 ;  /* 0x0000000424247c25 */ /* 0x000fe2000f8e0028 */
[----:B------:R-:W-:-:S02]  /*1b30*/  UMOV UR4, 0x400 ;  /* 0x0000040000047882 */ /* 0x000fc40000000000 */
[----:B------:R-:W-:Y:S01]  /*1b40*/  ULEA UR4, UR6, UR4, 0x18 ;  /* 0x0000000406047291 */ /* 0x000fe2000f8ec03f */
[----:B------:R-:W-:Y:S01]  /*1b50*/  IMAD.X R13, R23, 0x1, R13, P0 ;  /* 0x00000001170d7824 */ /* 0x000fe200000e060d */
[C---:B------:R-:W-:Y:S01]  /*1b60*/  @!P4 IADD3 R23, P0, R38.reuse, 0x20, RZ ;  /* 0x000000202617c810 */ /* 0x040fe20007f1e0ff */
[----:B------:R-:W-:Y:S01]  /*1b70*/  IMAD.IADD R37, R37, 0x1, R4 ;  /* 0x0000000125257824 */ /* 0x000fe200078e0204 */
[----:B------:R-:W-:Y:S01]  /*1b80*/  ULDC.64 UR6, c[0x0][0x268] ;  /* 0x00009a0000067ab9 */ /* 0x000fe20000000a00 */
[----:B--2---:R-:W-:Y:S01]  /*1b90*/  @!P5 IMAD R29, R39, R10, RZ ;  /* 0x0000000a271dd224 */ /* 0x004fe200078e02ff */
[----:B------:R-:W2:Y:S01]  /*1ba0*/  @!P3 LDC.64 R4, c[0x0][0x218] ;  /* 0x00008600ff04bb82 */ /* 0x000ea20000000a00 */
[----:B------:R-:W-:Y:S01]  /*1bb0*/  IMAD.MOV.U32 R93, RZ, RZ, R34 ;  /* 0x000000ffff5d7224 */ /* 0x000fe200078e0022 */
[----:B------:R-:W-:Y:S01]  /*1bc0*/  LEA R145, R15, UR4, 0x1 ;  /* 0x000000040f917c11 */ /* 0x000fe2000f8e08ff */
[----:B------:R-:W-:Y:S02]  /*1bd0*/  @!P5 IMAD R29, R38, R11, R29 ;  /* 0x0000000b261dd224 */ /* 0x000fe400078e021d */
[----:B------:R-:W-:-:S02]  /*1be0*/  @!P4 IMAD.X R11, RZ, RZ, R39, P0 ;  /* 0x000000ffff0bc224 */ /* 0x000fc400000e0627 */
[----:B------:R-:W-:-:S04]  /*1bf0*/  @!P5 IMAD.WIDE.U32 R38, R38, R10, R36 ;  /* 0x0000000a2626d225 */ /* 0x000fc800078e0024 */
[----:B-1----:R-:W-:Y:S01]  /*1c00*/  @!P4 IMAD R11, R11, R6, RZ ;  /* 0x000000060b0bc224 */ /* 0x002fe200078e02ff */
[----:B---3--:R-:W-:Y:S01]  /*1c10*/  @!P5 LEA R34, P0, R38, R8, 0x1 ;  /* 0x000000082622d211 */ /* 0x008fe200078008ff */
[----:B------:R-:W-:Y:S01]  /*1c20*/  @!P5 IMAD.IADD R29, R39, 0x1, R29 ;  /* 0x00000001271dd824 */ /* 0x000fe200078e021d */
[----:B------:R-:W1:Y:S01]  /*1c30*/  @!P2 S2R R8, SR_CgaCtaId ;  /* 0x000000000008a919 */ /* 0x000e620000008800 */
[----:B------:R-:W-:Y:S02]  /*1c40*/  IMAD.IADD R92, R35, 0x1, R92 ;  /* 0x00000001235c7824 */ /* 0x000fe400078e025c */
[----:B------:R-:W-:Y:S01]  /*1c50*/  VIADD R10, R22, 0x40 ;  /* 0x00000040160a7836 */ /* 0x000fe20000000000 */
[----:B------:R-:W-:Y:S01]  /*1c60*/  @!P5 LEA.HI.X R35, R38, R9, R29, 0x1, P0 ;  /* 0x000000092623d211 */ /* 0x000fe200000f0c1d */
[----:B------:R-:W-:Y:S01]  /*1c70*/  @!P4 IMAD R11, R23, R7, R11 ;  /* 0x00000007170bc224 */ /* 0x000fe200078e020b */
[----:B------:R-:W-:Y:S01]  /*1c80*/  LOP3.LUT R29, R19, 0xfffffff0, RZ, 0xc0, !PT ;  /* 0xfffffff0131d7812 */ /* 0x000fe200078ec0ff */
[----:B------:R-:W-:Y:S01]  /*1c90*/  @!P4 IMAD.WIDE.U32 R36, R23, R6, R36 ;  /* 0x000000061724c225 */ /* 0x000fe200078e0024 */
[----:B------:R-:W-:Y:S01]  /*1ca0*/  ISETP.GE.AND P0, PT, R10, R20, PT ;  /* 0x000000140a00720c */ /* 0x000fe20003f06270 */
[----:B------:R-:W-:Y:S01]  /*1cb0*/  @!PT LDS RZ, [RZ] ;  /* 0x00000000fffff984 */ /* 0x000fe20000000800 */
[----:B------:R-:W-:Y:S01]  /*1cc0*/  @!PT LDS RZ, [RZ] ;  /* 0x00000000fffff984 */ /* 0x000fe20000000800 */
[----:B------:R-:W-:Y:S01]  /*1cd0*/  @!PT LDS RZ, [RZ] ;  /* 0x00000000fffff984 */ /* 0x000fe20000000800 */
[----:B------:R3:W-:Y:S01]  /*1ce0*/  @!P5 LDGSTS.E.BYPASS.LTC128B.128 [R145], desc[UR12][R34.64] ;  /* 0x000000002291dfae */ /* 0x0007e2000b901d4c */
[----:B------:R-:W3:Y:S01]  /*1cf0*/  @!P2 LDC.64 R6, c[0x0][0x218] ;  /* 0x00008600ff06ab82 */ /* 0x000ee20000000a00 */
[----:B------:R-:W-:Y:S01]  /*1d00*/  VIADD R9, R22, 0x60 ;  /* 0x0000006016097836 */ /* 0x000fe20000000000 */
[----:B----4-:R-:W-:Y:S01]  /*1d10*/  @!P4 LEA R2, P1, R36, R2, 0x1 ;  /* 0x000000022402c211 */ /* 0x010fe200078208ff */
[----:B------:R-:W-:-:S02]  /*1d20*/  @!P4 IMAD.IADD R11, R37, 0x1, R11 ;  /* 0x00000001250bc824 */ /* 0x000fc400078e020b */
[----:B------:R-:W-:Y:S01]  /*1d30*/  @!P4 IMAD R25, R15, 0x2, R25 ;  /* 0x000000020f19c824 */ /* 0x000fe200078e0219 */
[----:B------:R-:W-:Y:S01]  /*1d40*/  ISETP.GE.AND P5, PT, R9, R20, PT ;  /* 0x000000140900720c */ /* 0x000fe20003fa6270 */
[----:B------:R-:W-:Y:S01]  /*1d50*/  @!P3 IMAD R24, R15, 0x2, R24 ;  /* 0x000000020f18b824 */ /* 0x000fe200078e0218 */
[----:B------:R-:W-:Y:S01]  /*1d60*/  @!P4 LEA.HI.X R3, R36, R3, R11, 0x1, P1 ;  /* 0x000000032403c211 */ /* 0x000fe200008f0c0b */
[----:B------:R-:W-:Y:S01]  /*1d70*/  IMAD.IADD R29, R32, 0x1, -R29 ;  /* 0x00000001201d7824 */ /* 0x000fe200078e0a1d */
[C---:B--2---:R-:W-:Y:S01]  /*1d80*/  @!P3 LEA R4, P1, R93.reuse, R4, 0x1 ;  /* 0x000000045d04b211 */ /* 0x044fe200078208ff */
[----:B------:R-:W-:Y:S01]  /*1d90*/  IMAD.WIDE.U32 R26, R18, UR6, R26 ;  /* 0x00000006121a7c25 */ /* 0x000fe2000f8e001a */
[----:B------:R-:W-:Y:S01]  /*1da0*/  @!P2 MOV R11, 0x400 ;  /* 0x00000400000ba802 */ /* 0x000fe20000000f00 */
[----:B------:R2:W-:Y:S01]  /*1db0*/  @!P4 LDGSTS.E.BYPASS.LTC128B.128 [R25+0x800], desc[UR12][R2.64] ;  /* 0x008000000219cfae */ /* 0x0005e2000b901d4c */
[----:B------:R-:W-:Y:S01]  /*1dc0*/  @!P3 LEA.HI.X R5, R93, R5, R92, 0x1, P1 ;  /* 0x000000055d05b211 */ /* 0x000fe200008f0c5c */
[----:B------:R-:W-:Y:S01]  /*1dd0*/  IMAD R13, R13, R90, RZ ;  /* 0x0000005a0d0d7224 */ /* 0x000fe200078e02ff */
[----:B------:R-:W-:Y:S01]  /*1de0*/  ISETP.GE.AND P4, PT, R22, R20, PT ;  /* 0x000000141600720c */ /* 0x000fe20003f86270 */
[----:B------:R-:W-:-:S02]  /*1df0*/  IMAD.SHL.U32 R22, R85, 0x40, RZ ;  /* 0x0000004055167824 */ /* 0x000fc400078e00ff */
[----:B------:R4:W-:Y:S01]  /*1e00*/  @!P3 LDGSTS.E.BYPASS.LTC128B.128 [R24+0x1000], desc[UR12][R4.64] ;  /* 0x010000000418bfae */ /* 0x0009e2000b901d4c */
[----:B------:R-:W-:Y:S01]  /*1e10*/  IMAD R13, R14, R91, R13 ;  /* 0x0000005b0e0d7224 */ /* 0x000fe200078e020d */
[----:B------:R-:W-:Y:S01]  /*1e20*/  ISETP.GE.AND P3, PT, R21, R20, PT ;  /* 0x000000141500720c */ /* 0x000fe20003f66270 */
[----:B------:R-:W-:Y:S01]  /*1e30*/  IMAD.IADD R155, R32, 0x1, -R155 ;  /* 0x00000001209b7824 */ /* 0x000fe200078e0a9b */
[----:B-1----:R-:W-:Y:S01]  /*1e40*/  @!P2 LEA R8, R8, R11, 0x18 ;  /* 0x0000000b0808a211 */ /* 0x002fe200078ec0ff */
[C---:B---3--:R-:W-:Y:S01]  /*1e50*/  IMAD.WIDE.U32 R34, R84.reuse, 0x40, RZ ;  /* 0x0000004054227825 */ /* 0x048fe200078e00ff */
[----:B--2---:R-:W1:Y:S01]  /*1e60*/  @!P0 LDC.64 R2, c[0x0][0x218] ;  /* 0x00008600ff028b82 */ /* 0x004e620000000a00 */
[----:B----4-:R-:W2:Y:S01]  /*1e70*/  @!P0 S2R R5, SR_CgaCtaId ;  /* 0x0000000000058919 */ /* 0x010ea20000008800 */
[C---:B------:R-:W-:Y:S01]  /*1e80*/  @!P2 LEA R24, P1, R84.reuse, R93, 0x5 ;  /* 0x0000005d5418a211 */ /* 0x040fe200078228ff */
[----:B------:R-:W3:Y:S03]  /*1e90*/  @!P5 S2R R4, SR_CgaCtaId ;  /* 0x000000000004d919 */ /* 0x000ee60000008800 */
[----:B------:R-:W-:-:S02]  /*1ea0*/  @!P2 LEA.HI.X R23, R84, R92, R85, 0x5, P1 ;  /* 0x0000005c5417a211 */ /* 0x000fc400008f2c55 */
[----:B------:R-:W-:-:S04]  /*1eb0*/  @!P2 LEA R6, P1, R24, R6, 0x1 ;  /* 0x000000061806a211 */ /* 0x000fc800078208ff */
[----:B------:R-:W-:Y:S01]  /*1ec0*/  @!P2 LEA.HI.X R7, R24, R7, R23, 0x1, P1 ;  /* 0x000000071807a211 */ /* 0x000fe200008f0c17 */
[----:B------:R-:W-:Y:S01]  /*1ed0*/  @!P2 IMAD R23, R15, 0x2, R8 ;  /* 0x000000020f17a824 */ /* 0x000fe200078e0208 */
[----:B------:R-:W-:Y:S02]  /*1ee0*/  @!P0 IADD3 R11, P1, R93, R34, RZ ;  /* 0x000000225d0b8210 */ /* 0x000fe40007f3e0ff */
[----:B------:R-:W-:Y:S02]  /*1ef0*/  SHF.R.S32.HI R8, RZ, 0x4, R19 ;  /* 0x00000004ff087819 */ /* 0x000fe40000011413 */
[----:B------:R-:W-:Y:S01]  /*1f00*/  @!P0 IADD3.X R34, R92, R35, R22, P1, !PT ;  /* 0x000000235c228210 */ /* 0x000fe20000ffe416 */
[----:B------:R4:W-:Y:S01]  /*1f10*/  @!P2 LDGSTS.E.BYPASS.LTC128B.128 [R23+0x1800], desc[UR12][R6.64] ;  /* 0x018000000617afae */ /* 0x0009e2000b901d4c */
[----:B-1----:R-:W-:Y:S02]  /*1f20*/  @!P0 LEA R22, P1, R11, R2, 0x1 ;  /* 0x000000020b168211 */ /* 0x002fe400078208ff */
[----:B------:R-:W-:-:S02]  /*1f30*/  ISETP.GE.AND P2, PT, R10, R20, PT ;  /* 0x000000140a00720c */ /* 0x000fc40003f46270 */
[----:B------:R-:W-:Y:S02]  /*1f40*/  @!P5 MOV R2, 0x400 ;  /* 0x000004000002d802 */ /* 0x000fe40000000f00 */
[----:B------:R-:W-:-:S05]  /*1f50*/  LOP3.LUT R10, R16, 0xfffffff8, RZ, 0xc0, !PT ;  /* 0xfffffff8100a7812 */ /* 0x000fca00078ec0ff */
[----:B------:R-:W-:-:S05]  /*1f60*/  IMAD.IADD R10, R32, 0x1, -R10 ;  /* 0x00000001200a7824 */ /* 0x000fca00078e0a0a */
[----:B------:R-:W-:Y:S02]  /*1f70*/  LEA.HI R148, R10, R10, RZ, 0x1 ;  /* 0x0000000a0a947211 */ /* 0x000fe400078f08ff */
[----:B---3--:R-:W-:Y:S02]  /*1f80*/  @!P5 LEA R4, R4, R2, 0x18 ;  /* 0x000000020404d211 */ /* 0x008fe400078ec0ff */
[----:B------:R-:W-:Y:S02]  /*1f90*/  LOP3.LUT R146, R148, 0xfffffffe, RZ, 0xc0, !PT ;  /* 0xfffffffe94927812 */ /* 0x000fe400078ec0ff */
[----:B------:R-:W-:-:S03]  /*1fa0*/  SHF.R.S32.HI R148, RZ, 0x1, R148 ;  /* 0x00000001ff947819 */ /* 0x000fc60000011494 */
[----:B------:R-:W-:Y:S01]  /*1fb0*/  IMAD.IADD R146, R10, 0x1, -R146 ;  /* 0x000000010a927824 */ /* 0x000fe200078e0a92 */
[----:B----4-:R-:W-:Y:S01]  /*1fc0*/  @!P0 LEA.HI.X R23, R11, R3, R34, 0x1, P1 ;  /* 0x000000030b178211 */ /* 0x010fe200008f0c22 */
[----:B------:R-:W-:Y:S01]  /*1fd0*/  @!P5 IMAD.MOV.U32 R10, RZ, RZ, R93 ;  /* 0x000000ffff0ad224 */ /* 0x000fe200078e005d */
[----:B------:R-:W-:Y:S02]  /*1fe0*/  @!P0 MOV R3, 0x400 ;  /* 0x0000040000038802 */ /* 0x000fe40000000f00 */
[----:B------:R-:W-:Y:S02]  /*1ff0*/  LEA.HI R7, R16, R147, RZ, 0x1 ;  /* 0x0000009310077211 */ /* 0x000fe400078f08ff */
[----:B------:R-:W-:Y:S02]  /*2000*/  LEA.HI R16, R29, R29, RZ, 0x1 ;  /* 0x0000001d1d107211 */ /* 0x000fe400078f08ff */
[----:B--2---:R-:W-:Y:S02]  /*2010*/  @!P0 LEA R5, R5, R3, 0x18 ;  /* 0x0000000305058211 */ /* 0x004fe400078ec0ff */
[----:B------:R-:W-:Y:S01]  /*2020*/  LEA.HI R6, R8, R8, RZ, 0x1 ;  /* 0x0000000808067211 */ /* 0x000fe200078f08ff */
[----:B------:R-:W1:Y:S01]  /*2030*/  @!P5 LDC.64 R2, c[0x0][0x218] ;  /* 0x00008600ff02db82 */ /* 0x000e620000000a00 */
[----:B------:R-:W-:Y:S01]  /*2040*/  ISETP.GE.AND P1, PT, R9, R20, PT ;  /* 0x000000140900720c */ /* 0x000fe20003f26270 */
[C---:B------:R-:W-:Y:S01]  /*2050*/  @!P0 IMAD R5, R15.reuse, 0x2, R5 ;  /* 0x000000020f058824 */ /* 0x040fe200078e0205 */
[----:B------:R-:W-:Y:S01]  /*2060*/  SHF.R.S32.HI R9, RZ, 0x1, R16 ;  /* 0x00000001ff097819 */ /* 0x000fe20000011410 */
[----:B------:R-:W-:Y:S01]  /*2070*/  @!P5 IMAD R15, R15, 0x2, R4 ;  /* 0x000000020f0fd824 */ /* 0x000fe200078e0204 */
[----:B------:R-:W-:-:S02]  /*2080*/  SHF.R.S32.HI R11, RZ, 0x1f, R16 ;  /* 0x0000001fff0b7819 */ /* 0x000fc40000011410 */
[----:B------:R-:W-:Y:S01]  /*2090*/  LOP3.LUT R6, R6, 0xfffffffe, RZ, 0xc0, !PT ;  /* 0xfffffffe06067812 */ /* 0x000fe200078ec0ff */
[----:B------:R2:W-:Y:S01]  /*20a0*/  @!P0 LDGSTS.E.BYPASS.LTC128B.128 [R5+0x2000], desc[UR12][R22.64] ;  /* 0x0200000016058fae */ /* 0x0005e2000b901d4c */
[----:B------:R-:W-:Y:S02]  /*20b0*/  LEA.HI R11, R11, R9, RZ, 0x2 ;  /* 0x000000090b0b7211 */ /* 0x000fe400078f10ff */
[----:B------:R-:W-:Y:S01]  /*20c0*/  LOP3.LUT R7, R7, 0xfffffffe, RZ, 0xc0, !PT ;  /* 0xfffffffe07077812 */ /* 0x000fe200078ec0ff */
[----:B------:R-:W-:Y:S01]  /*20d0*/  IMAD.IADD R6, R8, 0x1, -R6 ;  /* 0x0000000108067824 */ /* 0x000fe200078e0a06 */
[----:B------:R-:W-:Y:S01]  /*20e0*/  LOP3.LUT R11, R11, 0xfffffffc, RZ, 0xc0, !PT ;  /* 0xfffffffc0b0b7812 */ /* 0x000fe200078ec0ff */
[----:B------:R-:W-:Y:S01]  /*20f0*/  IMAD R8, R17, UR6, RZ ;  /* 0x0000000611087c24 */ /* 0x000fe2000f8e02ff */
[----:B------:R-:W-:Y:S01]  /*2100*/  LOP3.LUT R16, R16, 0x7fffffe, RZ, 0xc0, !PT ;  /* 0x07fffffe10107812 */ /* 0x000fe200078ec0ff */
[----:B------:R-:W-:Y:S01]  /*2110*/  IMAD.IADD R147, R147, 0x1, -R7 ;  /* 0x0000000193937824 */ /* 0x000fe200078e0a07 */
[----:B------:R-:W-:Y:S01]  /*2120*/  SHF.R.S32.HI R7, RZ, 0x1f, R29 ;  /* 0x0000001fff077819 */ /* 0x000fe2000001141d */
[----:B------:R-:W-:Y:S01]  /*2130*/  IMAD R8, R18, UR7, R8 ;  /* 0x0000000712087c24 */ /* 0x000fe2000f8e0208 */
[----:B------:R-:W-:Y:S01]  /*2140*/  ULDC.64 UR6, c[0x0][0x220] ;  /* 0x0000880000067ab9 */ /* 0x000fe20000000a00 */
[----:B------:R-:W-:Y:S01]  /*2150*/  IMAD.IADD R4, R9, 0x1, -R11 ;  /* 0x0000000109047824 */ /* 0x000fe200078e0a0b */
[----:B------:R-:W-:Y:S01]  /*2160*/  LEA.HI R7, R7, R29, RZ, 0x3 ;  /* 0x0000001d07077211 */ /* 0x000fe200078f18ff */
[----:B------:R-:W-:-:S02]  /*2170*/  @!P5 IMAD.MOV.U32 R11, RZ, RZ, R92 ;  /* 0x000000ffff0bd224 */ /* 0x000fc400078e005c */
[----:B------:R-:W-:Y:S02]  /*2180*/  IMAD.IADD R27, R27, 0x1, R8 ;  /* 0x000000011b1b7824 */ /* 0x000fe400078e0208 */
[----:B------:R-:W-:Y:S02]  /*2190*/  @!P5 IMAD R8, R85, 0x60, RZ ;  /* 0x000000605508d824 */ /* 0x000fe400078e02ff */
[----:B------:R-:W-:-:S04]  /*21a0*/  @!P5 IMAD.WIDE.U32 R10, R84, 0x60, R10 ;  /* 0x00000060540ad825 */ /* 0x000fc800078e000a */
[----:B------:R-:W-:Y:S01]  /*21b0*/  @!P5 IMAD.IADD R8, R11, 0x1, R8 ;  /* 0x000000010b08d824 */ /* 0x000fe200078e0208 */
[----:B-1----:R-:W-:Y:S01]  /*21c0*/  @!P5 LEA R2, P0, R10, R2, 0x1 ;  /* 0x000000020a02d211 */ /* 0x002fe200078008ff */
[----:B------:R-:W-:Y:S02]  /*21d0*/  IMAD.SHL.U32 R9, R148, 0x40, RZ ;  /* 0x0000004094097824 */ /* 0x000fe400078e00ff */
[----:B------:R-:W-:Y:S01]  /*21e0*/  IMAD.WIDE.U32 R26, R14, R90, R26 ;  /* 0x0000005a0e1a7225 */ /* 0x000fe200078e001a */
[----:B------:R-:W-:Y:S02]  /*21f0*/  @!P5 LEA.HI.X R3, R10, R3, R8, 0x1, P0 ;  /* 0x000000030a03d211 */ /* 0x000fe400000f0c08 */
[----:B------:R-:W-:Y:S01]  /*2200*/  LOP3.LUT R9, R9, 0xc0, RZ, 0xc0, !PT ;  /* 0x000000c009097812 */ /* 0x000fe200078ec0ff */
[----:B--2---:R-:W-:Y:S01]  /*2210*/  IMAD.SHL.U32 R5, R147, 0x8, RZ ;  /* 0x0000000893057824 */ /* 0x004fe200078e00ff */
[----:B------:R-:W-:Y:S01]  /*2220*/  LEA R142, P0, R26, UR6, 0x1 ;  /* 0x000000061a8e7c11 */ /* 0x000fe2000f8008ff */
[----:B------:R1:W-:Y:S01]  /*2230*/  @!P5 LDGSTS.E.BYPASS.LTC128B.128 [R15+0x2800], desc[UR12][R2.64] ;  /* 0x02800000020fdfae */ /* 0x0003e2000b901d4c */
[----:B------:R-:W-:Y:S01]  /*2240*/  IMAD.IADD R13, R27, 0x1, R13 ;  /* 0x000000011b0d7824 */ /* 0x000fe200078e020d */
[----:B------:R-:W-:Y:S01]  /*2250*/  SHF.R.U32.HI R136, RZ, 0x3, R9 ;  /* 0x00000003ff887819 */ /* 0x000fe20000011609 */
[----:B------:R-:W-:Y:S01]  /*2260*/  IMAD.SHL.U32 R64, R7, 0x20, RZ ;  /* 0x0000002007407824 */ /* 0x000fe200078e00ff */
[----:B------:R-:W0:Y:S01]  /*2270*/  LDGDEPBAR ;  /* 0x00000000000079af */ /* 0x000e220000000000 */
[----:B------:R-:W-:Y:S01]  /*2280*/  LOP3.LUT R5, R9, 0x8, R5, 0xf8, !PT ;  /* 0x0000000809057812 */ /* 0x000fe200078ef805 */
[----:B------:R-:W-:Y:S01]  /*2290*/  IMAD.SHL.U32 R9, R6, 0x8, RZ ;  /* 0x0000000806097824 */ /* 0x000fe200078e00ff */
[----:B------:R-:W-:Y:S01]  /*22a0*/  LEA.HI.X R141, R26, UR7, R13, 0x1, P0 ;  /* 0x000000071a8d7c11 */ /* 0x000fe200080f0c0d */
[----:B------:R-:W-:Y:S01]  /*22b0*/  IMAD R8, R6, 0x8, R146 ;  /* 0x0000000806087824 */ /* 0x000fe200078e0292 */
[----:B------:R-:W-:Y:S01]  /*22c0*/  LOP3.LUT R136, R5, R136, RZ, 0x3c, !PT ;  /* 0x0000008805887212 */ /* 0x000fe200078e3cff */
[----:B------:R-:W-:Y:S01]  /*22d0*/  IMAD.SHL.U32 R5, R90, 0x20, RZ ;  /* 0x000000205a057824 */ /* 0x000fe200078e00ff */
[----:B------:R-:W-:Y:S01]  /*22e0*/  LOP3.LUT R64, R64, 0xffffff00, RZ, 0xc0, !PT ;  /* 0xffffff0040407812 */ /* 0x000fe200078ec0ff */
[----:B------:R-:W-:-:S02]  /*22f0*/  @!P1 IMAD.MOV.U32 R10, RZ, RZ, R142 ;  /* 0x000000ffff0a9224 */ /* 0x000fc400078e008e */
[----:B------:R-:W-:Y:S02]  /*2300*/  @!P1 IMAD.MOV.U32 R11, RZ, RZ, R141 ;  /* 0x000000ffff0b9224 */ /* 0x000fe400078e008d */
[----:B------:R-:W-:Y:S02]  /*2310*/  IMAD.U32 R136, R8, 0x20, R136 ;  /* 0x0000002008887824 */ /* 0x000fe400078e0088 */
[----:B------:R-:W-:Y:S02]  /*2320*/  IMAD.IADD R29, R29, 0x1, -R16 ;  /* 0x000000011d1d7824 */ /* 0x000fe400078e0a10 */
[----:B------:R-:W-:Y:S01]  /*2330*/  IMAD R8, R154, 0x200, R64 ;  /* 0x000002009a087824 */ /* 0x000fe200078e0240 */
[----:B------:R-:W-:Y:S01]  /*2340*/  LEA R136, R136, UR4, 0x1 ;  /* 0x0000000488887c11 */ /* 0x000fe2000f8e08ff */
[----:B------:R-:W-:Y:S02]  /*2350*/  @!P1 IMAD R7, R91, 0xc0, RZ ;  /* 0x000000c05b079824 */ /* 0x000fe400078e02ff */
[----:B------:R-:W-:-:S02]  /*2360*/  IMAD R8, R29, 0x20, R8 ;  /* 0x000000201d087824 */ /* 0x000fc400078e0208 */
[----:B------:R-:W-:Y:S01]  /*2370*/  @!P4 IMAD.MOV.U32 R16, RZ, RZ, R142 ;  /* 0x000000ffff10c224 */ /* 0x000fe200078e008e */
[----:B-1----:R-:W-:Y:S01]  /*2380*/  SHF.L.U64.HI R3, R90, 0x5, R91 ;  /* 0x000000055a037819 */ /* 0x002fe2000001025b */
[----:B------:R-:W-:-:S04]  /*2390*/  DEPBAR.LE SB0, 0x0 ;  /* 0x000080000000791a */ /* 0x000fc80000000000 */
[----:B------:R-:W-:Y:S01]  /*23a0*/  BAR.SYNC.DEFER_BLOCKING 0x0 ;  /* 0x0000000000007b1d */ /* 0x000fe20000010000 */
[----:B------:R-:W-:Y:S02]  /*23b0*/  IMAD.SHL.U32 R2, R4, 0x40, RZ ;  /* 0x0000004004027824 */ /* 0x000fe400078e00ff */
[----:B------:R-:W-:Y:S01]  /*23c0*/  @!P1 IMAD.WIDE.U32 R14, R90, 0xc0, R10 ;  /* 0x000000c05a0e9825 */ /* 0x000fe200078e000a */
[C---:B------:R-:W-:Y:S02]  /*23d0*/  @!P3 LEA R10, P0, R5.reuse, R142, 0x1 ;  /* 0x0000008e050ab211 */ /* 0x040fe400078008ff */
[----:B------:R-:W-:Y:S01]  /*23e0*/  LOP3.LUT R2, R2, 0xc0, RZ, 0xc0, !PT ;  /* 0x000000c002027812 */ /* 0x000fe200078ec0ff */
[----:B------:R-:W-:Y:S01]  /*23f0*/  @!P4 IMAD.MOV.U32 R17, RZ, RZ, R141 ;  /* 0x000000ffff11c224 */ /* 0x000fe200078e008d */
[----:B------:R-:W-:Y:S01]  /*2400*/  @!P3 LEA.HI.X R11, R5, R141, R3, 0x1, P0 ;  /* 0x0000008d050bb211 */ /* 0x000fe200000f0c03 */
[----:B------:R-:W-:Y:S01]  /*2410*/  @!P1 IMAD.IADD R7, R15, 0x1, R7 ;  /* 0x000000010f079824 */ /* 0x000fe200078e0207 */
[----:B------:R-:W-:Y:S01]  /*2420*/  LOP3.LUT R6, R2, 0x8, R9, 0xf8, !PT ;  /* 0x0000000802067812 */ /* 0x000fe200078ef809 */
[----:B------:R-:W-:Y:S01]  /*2430*/  IMAD.MOV.U32 R3, RZ, RZ, 0x10 ;  /* 0x00000010ff037424 */ /* 0x000fe200078e00ff */
[----:B------:R-:W-:Y:S01]  /*2440*/  SHF.R.U32.HI R2, RZ, 0x3, R2 ;  /* 0x00000003ff027819 */ /* 0x000fe20000011602 */
[----:B------:R-:W-:-:S02]  /*2450*/  VIADD R135, R136, 0x1020 ;  /* 0x0000102088877836 */ /* 0x000fc40000000000 */
[----:B------:R-:W-:Y:S01]  /*2460*/  IMAD R64, R29, 0x20, R64 ;  /* 0x000000201d407824 */ /* 0x000fe200078e0240 */
[----:B------:R-:W-:Y:S01]  /*2470*/  LOP3.LUT R2, R6, R2, RZ, 0x3c, !PT ;  /* 0x0000000206027212 */ /* 0x000fe200078e3cff */
[----:B------:R-:W-:Y:S01]  /*2480*/  @!P1 IMAD.MOV.U32 R6, RZ, RZ, R14 ;  /* 0x000000ffff069224 */ /* 0x000fe200078e000e */
[----:B------:R-:W-:-:S03]  /*2490*/  @!P2 LEA R14, P0, R90, R142, 0x7 ;  /* 0x0000008e5a0ea211 */ /* 0x000fc600078038ff */
[----:B------:R-:W-:Y:S01]  /*24a0*/  IMAD.IADD R138, R2, 0x1, R8 ;  /* 0x00000001028a7824 */ /* 0x000fe200078e0208 */
[----:B------:R-:W-:Y:S01]  /*24b0*/  @!P2 LEA.HI.X R15, R90, R141, R91, 0x7, P0 ;  /* 0x0000008d5a0fa211 */ /* 0x000fe200000f3c5b */
[----:B------:R-:W-:Y:S01]  /*24c0*/  @P4 STS [R145+0x3000], RZ ;  /* 0x003000ff91004388 */ /* 0x000fe20000000800 */
[----:B------:R-:W-:Y:S02]  /*24d0*/  LOP3.LUT P0, RZ, R148, 0x2, RZ, 0xc0, !PT ;  /* 0x0000000294ff7812 */ /* 0x000fe4000780c0ff */
[----:B------:R-:W-:Y:S01]  /*24e0*/  LEA R138, R138, UR4, 0x1 ;  /* 0x000000048a8a7c11 */ /* 0x000fe2000f8e08ff */
[----:B------:R-:W-:Y:S04]  /*24f0*/  @P4 STS [R145+0x3004], RZ ;  /* 0x003004ff91004388 */ /* 0x000fe80000000800 */
[----:B------:R-:W-:Y:S04]  /*2500*/  @P4 STS.64 [R145+0x3008], RZ ;  /* 0x003008ff91004388 */ /* 0x000fe80000000a00 */
        /* <DEDUP_REMOVED lines=19> */
[----:B------:R-:W-:Y:S01]  /*2640*/  LOP3.LUT P1, RZ, R4, 0x2, RZ, 0xc0, !PT ;  /* 0x0000000204ff7812 */ /* 0x000fe2000782c0ff */
[----:B------:R-:W-:-:S02]  /*2650*/  VIADD R4, R136, 0x1000 ;  /* 0x0000100088047836 */ /* 0x000fc40000000000 */
[----:B------:R-:W-:Y:S01]  /*2660*/  LDSM.16.M88.4 R52, [R138] ;  /* 0x000000008a34783b */ /* 0x000fe20000000200 */
[----:B------:R-:W-:Y:S01]  /*2670*/  SEL R3, R3, 0xfffffff0, !P1 ;  /* 0xfffffff003037807 */ /* 0x000fe20004800000 */
[----:B------:R-:W-:Y:S02]  /*2680*/  @P0 VIADD R135, R4, 0xffffffe0 ;  /* 0xffffffe004870836 */ /* 0x000fe40000000000 */
[----:B-1----:R-:W3:Y:S02]  /*2690*/  LDSM.16.M88.4 R16, [R136+0x1000] ;  /* 0x001000008810783b */ /* 0x002ee40000000200 */
[----:B------:R-:W-:Y:S02]  /*26a0*/  IMAD R137, R3, 0x2, R138 ;  /* 0x0000000203897824 */ /* 0x000fe400078e028a */
[----:B--2---:R-:W1:Y:S01]  /*26b0*/  LDSM.16.M88.4 R8, [R136+0x1400] ;  /* 0x001400008808783b */ /* 0x004e620000000200 */
[C---:B------:R-:W-:Y:S02]  /*26c0*/  VIADD R132, R135.reuse, 0x400 ;  /* 0x0000040087847836 */ /* 0x040fe40000000000 */
[C---:B------:R-:W-:Y:S01]  /*26d0*/  VIADD R131, R135.reuse, 0x800 ;  /* 0x0000080087837836 */ /* 0x040fe20000000000 */
[----:B------:R-:W-:Y:S01]  /*26e0*/  LDSM.16.M88.4 R40, [R137] ;  /* 0x000000008928783b */ /* 0x000fe20000000200 */
[----:B------:R-:W-:-:S02]  /*26f0*/  VIADD R130, R135, 0xc00 ;  /* 0x00000c0087827836 */ /* 0x000fc40000000000 */
[C---:B------:R-:W-:Y:S01]  /*2700*/  VIADD R129, R135.reuse, 0x1000 ;  /* 0x0000100087817836 */ /* 0x040fe20000000000 */
[----:B------:R-:W2:Y:S01]  /*2710*/  LDSM.16.M88.4 R24, [R135] ;  /* 0x000000008718783b */ /* 0x000ea20000000200 */
[C---:B------:R-:W-:Y:S02]  /*2720*/  VIADD R128, R135.reuse, 0x1400 ;  /* 0x0000140087807836 */ /* 0x040fe40000000000 */
[C---:B------:R-:W-:Y:S01]  /*2730*/  VIADD R87, R135.reuse, 0x1800 ;  /* 0x0000180087577836 */ /* 0x040fe20000000000 */
[----:B------:R-:W4:Y:S01]  /*2740*/  LDSM.16.M88.4 R56, [R135+0x400] ;  /* 0x000400008738783b */ /* 0x000f220000000200 */
[----:B------:R-:W-:-:S03]  /*2750*/  VIADD R86, R135, 0x1c00 ;  /* 0x00001c0087567836 */ /* 0x000fc60000000000 */
[----:B------:R-:W4:Y:S04]  /*2760*/  LDSM.16.M88.4 R20, [R136+0x1800] ;  /* 0x001800008814783b */ /* 0x000f280000000200 */
[----:B------:R-:W4:Y:S04]  /*2770*/  LDSM.16.M88.4 R36, [R135+0x800] ;  /* 0x000800008724783b */ /* 0x000f280000000200 */
[----:B------:R-:W4:Y:S04]  /*2780*/  LDSM.16.M88.4 R48, [R136+0x1c00] ;  /* 0x001c00008830783b */ /* 0x000f280000000200 */
[----:B------:R-:W-:Y:S04]  /*2790*/  LDSM.16.M88.4 R44, [R136+0x2000] ;  /* 0x00200000882c783b */ /* 0x000fe80000000200 */
[----:B------:R-:W0:Y:S01]  /*27a0*/  LDGDEPBAR ;  /* 0x00000000000079af */ /* 0x000e220000000000 */
[C---:B---3--:R-:W-:Y:S06]  /*27b0*/  HMMA.16816.F32.BF16 R4, R52.reuse, R16, RZ ;  /* 0x000000103404723c */ /* 0x048fec00000418ff */
[C---:B------:R-:W-:Y:S06]  /*27c0*/  HMMA.16816.F32.BF16 R16, R52.reuse, R18, RZ ;  /* 0x000000123410723c */ /* 0x040fec00000418ff */
[----:B-1----:R-:W-:Y:S07]  /*27d0*/  HMMA.16816.F32.BF16 R12, R52, R8, RZ ;  /* 0x00000008340c723c */ /* 0x002fee00000418ff */
[----:B------:R-:W-:-:S04]  /*27e0*/  SHF.R.S32.HI R8, RZ, 0x1f, R155 ;  /* 0x0000001fff087819 */ /* 0x000fc8000001149b */
[----:B------:R-:W-:Y:S01]  /*27f0*/  LEA.HI R155, R8, R155, RZ, 0x2 ;  /* 0x0000009b089b7211 */ /* 0x000fe200078f10ff */
[----:B--2---:R-:W-:Y:S03]  /*2800*/  HMMA.16816.F32.BF16 R4, R40, R24, R4 ;  /* 0x000000182804723c */ /* 0x004fe60000041804 */
[----:B------:R-:W-:-:S03]  /*2810*/  SHF.R.S32.HI R155, RZ, 0x2, R155 ;  /* 0x00000002ff9b7819 */ /* 0x000fc6000001149b */
[----:B------:R-:W-:Y:S01]  /*2820*/  HMMA.16816.F32.BF16 R8, R52, R10, RZ ;  /* 0x0000000a3408723c */ /* 0x000fe200000418ff */
[----:B------:R-:W-:Y:S01]  /*2830*/  IMAD R25, R154, 0x10, R33 ;  /* 0x000000109a197824 */ /* 0x000fe200078e0221 */
[----:B------:R-:W-:-:S04]  /*2840*/  SHF.R.S32.HI R24, RZ, 0x1f, R154 ;  /* 0x0000001fff187819 */ /* 0x000fc8000001149a */
[----:B------:R-:W-:Y:S01]  /*2850*/  LEA.HI R24, R24, R154, RZ, 0x2 ;  /* 0x0000009a18187211 */ /* 0x000fe200078f10ff */
[C---:B------:R-:W-:Y:S01]  /*2860*/  HMMA.16816.F32.BF16 R16, R40.reuse, R26, R16 ;  /* 0x0000001a2810723c */ /* 0x040fe20000041810 */
[----:B------:R-:W-:Y:S02]  /*2870*/  IADD3 R25, R25, 0x1, R155 ;  /* 0x0000000119197810 */ /* 0x000fe40007ffe09b */
[----:B------:R-:W-:Y:S02]  /*2880*/  LOP3.LUT R24, R24, 0xfffffffc, RZ, 0xc0, !PT ;  /* 0xfffffffc18187812 */ /* 0x000fe400078ec0ff */
[----:B------:R-:W-:Y:S01]  /*2890*/  IADD3 R25, R94, R25, -R31 ;  /* 0x000000195e197210 */ /* 0x000fe20007ffe81f */
[----:B----4-:R-:W-:Y:S01]  /*28a0*/  HMMA.16816.F32.BF16 R12, R40, R56, R12 ;  /* 0x00000038280c723c */ /* 0x010fe2000004180c */
[----:B------:R-:W-:Y:S02]  /*28b0*/  IMAD.IADD R31, R0, 0x1, R96 ;  /* 0x00000001001f7824 */ /* 0x000fe400078e0260 */
[----:B------:R-:W-:-:S02]  /*28c0*/  IMAD.IADD R154, R154, 0x1, -R24 ;  /* 0x000000019a9a7824 */ /* 0x000fc400078e0a18 */
[----:B------:R-:W-:Y:S02]  /*28d0*/  IMAD.IADD R30, R25, 0x1, R30 ;  /* 0x00000001191e7824 */ /* 0x000fe400078e021e */
[C---:B------:R-:W-:Y:S01]  /*28e0*/  HMMA.16816.F32.BF16 R24, R52.reuse, R20, RZ ;  /* 0x000000143418723c */ /* 0x040fe200000418ff */
[C---:B------:R-:W-:Y:S02]  /*28f0*/  VIADD R32, R31.reuse, 0x1 ;  /* 0x000000011f207836 */ /* 0x040fe40000000000 */
[C---:B------:R-:W-:Y:S01]  /*2900*/  VIADD R29, R31.reuse, 0x8 ;  /* 0x000000081f1d7836 */ /* 0x040fe20000000000 */
[C---:B------:R-:W-:Y:S01]  /*2910*/  VIMNMX R95, R30.reuse, R94, PT ;  /* 0x0000005e1e5f7248 */ /* 0x040fe20003fe0100 */
[C---:B------:R-:W-:Y:S01]  /*2920*/  VIADD R56, R31.reuse, 0x10 ;  /* 0x000000101f387836 */ /* 0x040fe20000000000 */
[----:B------:R-:W-:Y:S01]  /*2930*/  VIADDMNMX R94, R30, 0x8, R94, PT ;  /* 0x000000081e5e7846 */ /* 0x000fe2000380015e */
[----:B------:R-:W-:Y:S01]  /*2940*/  VIADD R30, R31, 0x9 ;  /* 0x000000091f1e7836 */ /* 0x000fe20000000000 */
[CC--:B------:R-:W-:Y:S01]  /*2950*/  ISETP.GE.AND P0, PT, R32.reuse, R95.reuse, PT ;  /* 0x0000005f2000720c */ /* 0x0c0fe20003f06270 */
[----:B------:R-:W-:Y:S01]  /*2960*/  HMMA.16816.F32.BF16 R20, R52, R22, RZ ;  /* 0x000000163414723c */ /* 0x000fe200000418ff */
[----:B------:R-:W-:Y:S01]  /*2970*/  ISETP.GE.AND P4, PT, R29, R95, PT ;  /* 0x0000005f1d00720c */ /* 0x000fe20003f86270 */
[----:B------:R-:W-:Y:S01]  /*2980*/  VIADD R60, R31, 0x11 ;  /* 0x000000111f3c7836 */ /* 0x000fe20000000000 */
[----:B------:R-:W-:-:S02]  /*2990*/  ISETP.GE.AND P3, PT, R32, R94, PT ;  /* 0x0000005e2000720c */ /* 0x000fc40003f66270 */
[-C--:B------:R-:W-:Y:S01]  /*29a0*/  ISETP.GE.AND P5, PT, R29, R94.reuse, PT ;  /* 0x0000005e1d00720c */ /* 0x080fe20003fa6270 */
[C---:B------:R-:W-:Y:S01]  /*29b0*/  HMMA.16816.F32.BF16 R8, R40.reuse, R58, R8 ;  /* 0x0000003a2808723c */ /* 0x040fe20000041808 */
[CC--:B------:R-:W-:Y:S01]  /*29c0*/  ISETP.GE.AND P2, PT, R30.reuse, R95.reuse, PT ;  /* 0x0000005f1e00720c */ /* 0x0c0fe20003f46270 */
[----:B------:R-:W1:Y:S01]  /*29d0*/  LDSM.16.M88.4 R32, [R135+0xc00] ;  /* 0x000c00008720783b */ /* 0x000e620000000200 */
[----:B------:R-:W-:Y:S02]  /*29e0*/  ISETP.GE.AND P1, PT, R30, R94, PT ;  /* 0x0000005e1e00720c */ /* 0x000fe40003f26270 */
[----:B------:R-:W-:Y:S02]  /*29f0*/  FSEL R30, R5, -INF , !P0 ;  /* 0xff800000051e7808 */ /* 0x000fe40004000000 */
[----:B------:R-:W-:Y:S01]  /*2a00*/  FSEL R29, R16, -INF , !P4 ;  /* 0xff800000101d7808 */ /* 0x000fe20006000000 */
[----:B------:R-:W-:Y:S01]  /*2a10*/  VIADD R16, R31, 0x18 ;  /* 0x000000181f107836 */ /* 0x000fe20000000000 */
[----:B------:R-:W-:Y:S01]  /*2a20*/  ISETP.GE.AND P0, PT, R56, R95, PT ;  /* 0x0000005f3800720c */ /* 0x000fe20003f06270 */
[----:B------:R-:W-:Y:S01]  /*2a30*/  HMMA.16816.F32.BF16 R24, R40, R36, R24 ;  /* 0x000000242818723c */ /* 0x000fe20000041818 */
[----:B------:R-:W-:-:S02]  /*2a40*/  FSEL R66, R19, -INF , !P1 ;  /* 0xff80000013427808 */ /* 0x000fc40004800000 */
[----:B------:R-:W-:Y:S01]  /*2a50*/  FSEL R76, R12, -INF , !P0 ;  /* 0xff8000000c4c7808 */ /* 0x000fe20004000000 */
[----:B------:R-:W-:Y:S01]  /*2a60*/  VIADD R12, R31, 0x20 ;  /* 0x000000201f0c7836 */ /* 0x000fe20000000000 */
[----:B------:R-:W-:Y:S02]  /*2a70*/  FSEL R5, R18, -INF , !P5 ;  /* 0xff80000012057808 */ /* 0x000fe40006800000 */
[----:B------:R-:W-:Y:S01]  /*2a80*/  FSEL R75, R17, -INF , !P2 ;  /* 0xff800000114b7808 */ /* 0x000fe20005000000 */
[----:B------:R-:W-:Y:S01]  /*2a90*/  HMMA.16816.F32.BF16 R20, R40, R38, R20 ;  /* 0x000000262814723c */ /* 0x000fe20000041814 */
[CC--:B------:R-:W-:Y:S01]  /*2aa0*/  ISETP.GE.AND P1, PT, R16.reuse, R95.reuse, PT ;  /* 0x0000005f1000720c */ /* 0x0c0fe20003f26270 */
[----:B------:R-:W-:Y:S01]  /*2ab0*/  LDSM.16.M88.4 R36, [R135+0x1000] ;  /* 0x001000008724783b */ /* 0x000fe20000000200 */
[-C--:B------:R-:W-:Y:S02]  /*2ac0*/  ISETP.GE.AND P0, PT, R16, R94.reuse, PT ;  /* 0x0000005e1000720c */ /* 0x080fe40003f06270 */
[----:B------:R-:W-:Y:S01]  /*2ad0*/  ISETP.GE.AND P4, PT, R56, R94, PT ;  /* 0x0000005e3800720c */ /* 0x000fe20003f86270 */
[----:B------:R-:W2:Y:S01]  /*2ae0*/  LDSM.16.M88.4 R16, [R136+0x2400] ;  /* 0x002400008810783b */ /* 0x000ea20000000200 */
[----:B------:R-:W-:Y:S01]  /*2af0*/  HMMA.16816.F32.BF16 R56, R52, R48, RZ ;  /* 0x000000303438723c */ /* 0x000fe200000418ff */
[----:B------:R-:W-:-:S02]  /*2b00*/  ISETP.GE.AND P5, PT, R60, R95, PT ;  /* 0x0000005f3c00720c */ /* 0x000fc40003fa6270 */
[-C--:B------:R-:W-:Y:S02]  /*2b10*/  ISETP.GE.AND P2, PT, R60, R94.reuse, PT ;  /* 0x0000005e3c00720c */ /* 0x080fe40003f46270 */
[----:B------:R-:W-:Y:S01]  /*2b20*/  FSEL R69, R14, -INF , !P4 ;  /* 0xff8000000e457808 */ /* 0x000fe20006000000 */
[----:B------:R-:W-:Y:S01]  /*2b30*/  LDSM.16.M88.4 R60, [R136+0x2800] ;  /* 0x00280000883c783b */ /* 0x000fe20000000200 */
[----:B------:R-:W-:Y:S01]  /*2b40*/  VIADD R48, R31, 0x19 ;  /* 0x000000191f307836 */ /* 0x000fe20000000000 */
[----:B------:R-:W-:Y:S02]  /*2b50*/  FSEL R77, R13, -INF , !P5 ;  /* 0xff8000000d4d7808 */ /* 0x000fe40006800000 */
[----:B------:R-:W-:Y:S02]  /*2b60*/  FSEL R68, R15, -INF , !P2 ;  /* 0xff8000000f447808 */ /* 0x000fe40005000000 */
[C---:B------:R-:W-:Y:S02]  /*2b70*/  ISETP.GE.AND P4, PT, R48.reuse, R95, PT ;  /* 0x0000005f3000720c */ /* 0x040fe40003f86270 */
[----:B------:R-:W-:-:S02]  /*2b80*/  ISETP.GE.AND P5, PT, R48, R94, PT ;  /* 0x0000005e3000720c */ /* 0x000fc40003fa6270 */
[----:B------:R-:W-:Y:S01]  /*2b90*/  FSEL R78, R8, -INF , !P1 ;  /* 0xff800000084e7808 */ /* 0x000fe20004800000 */
[----:B------:R-:W-:Y:S01]  /*2ba0*/  HMMA.16816.F32.BF16 R48, R52, R50, RZ ;  /* 0x000000323430723c */ /* 0x000fe200000418ff */
[CC--:B------:R-:W-:Y:S01]  /*2bb0*/  ISETP.GE.AND P2, PT, R12.reuse, R95.reuse, PT ;  /* 0x0000005f0c00720c */ /* 0x0c0fe20003f46270 */
[C---:B------:R-:W-:Y:S01]  /*2bc0*/  VIADD R8, R31.reuse, 0x21 ;  /* 0x000000211f087836 */ /* 0x040fe20000000000 */
[-C--:B------:R-:W-:Y:S01]  /*2bd0*/  ISETP.GE.AND P1, PT, R12, R94.reuse, PT ;  /* 0x0000005e0c00720c */ /* 0x080fe20003f26270 */
[----:B------:R-:W-:Y:S01]  /*2be0*/  VIADD R12, R31, 0x28 ;  /* 0x000000281f0c7836 */ /* 0x000fe20000000000 */
[----:B------:R-:W-:Y:S02]  /*2bf0*/  FSEL R71, R11, -INF , !P5 ;  /* 0xff8000000b477808 */ /* 0x000fe40006800000 */
[----:B------:R-:W-:Y:S01]  /*2c00*/  FSEL R80, R24, -INF , !P2 ;  /* 0xff80000018507808 */ /* 0x000fe20005000000 */
[----:B------:R-:W-:Y:S01]  /*2c10*/  VIADD R24, R31, 0x29 ;  /* 0x000000291f187836 */ /* 0x000fe20000000000 */
[C---:B------:R-:W-:Y:S01]  /*2c20*/  ISETP.GE.AND P5, PT, R12.reuse, R95, PT ;  /* 0x0000005f0c00720c */ /* 0x040fe20003fa6270 */
[----:B-1----:R-:W-:Y:S01]  /*2c30*/  HMMA.16816.F32.BF16 R56, R40, R32, R56 ;  /* 0x000000202838723c */ /* 0x002fe20000041838 */
[----:B------:R-:W-:-:S02]  /*2c40*/  ISETP.GE.AND P2, PT, R12, R94, PT ;  /* 0x0000005e0c00720c */ /* 0x000fc40003f46270 */
[----:B------:R-:W1:Y:S01]  /*2c50*/  LDSM.16.M88.4 R12, [R135+0x1400] ;  /* 0x00140000870c783b */ /* 0x000e620000000200 */
[----:B------:R-:W-:Y:S02]  /*2c60*/  FSEL R70, R10, -INF , !P0 ;  /* 0xff8000000a467808 */ /* 0x000fe40004000000 */
[C---:B------:R-:W-:Y:S01]  /*2c70*/  ISETP.GE.AND P0, PT, R8.reuse, R95, PT ;  /* 0x0000005f0800720c */ /* 0x040fe20003f06270 */
[----:B------:R-:W-:Y:S01]  /*2c80*/  VIADD R32, R31, 0x31 ;  /* 0x000000311f207836 */ /* 0x000fe20000000000 */
[----:B------:R-:W-:Y:S02]  /*2c90*/  FSEL R79, R9, -INF , !P4 ;  /* 0xff800000094f7808 */ /* 0x000fe40006000000 */
[----:B------:R-:W-:Y:S02]  /*2ca0*/  ISETP.GE.AND P4, PT, R8, R94, PT ;  /* 0x0000005e0800720c */ /* 0x000fe40003f86270 */
[----:B------:R-:W-:Y:S01]  /*2cb0*/  HMMA.16816.F32.BF16 R8, R52, R44, RZ ;  /* 0x0000002c3408723c */ /* 0x000fe200000418ff */
[----:B------:R-:W-:-:S02]  /*2cc0*/  FSEL R74, R26, -INF , !P1 ;  /* 0xff8000001a4a7808 */ /* 0x000fc40004800000 */
[----:B------:R-:W-:Y:S02]  /*2cd0*/  FSEL R81, R25, -INF , !P0 ;  /* 0xff80000019517808 */ /* 0x000fe40004000000 */
[CC--:B------:R-:W-:Y:S01]  /*2ce0*/  ISETP.GE.AND P1, PT, R24.reuse, R95.reuse, PT ;  /* 0x0000005f1800720c */ /* 0x0c0fe20003f26270 */
[----:B------:R-:W-:Y:S01]  /*2cf0*/  HMMA.16816.F32.BF16 R48, R40, R34, R48 ;  /* 0x000000222830723c */ /* 0x000fe20000041830 */
[----:B------:R-:W-:Y:S01]  /*2d00*/  ISETP.GE.AND P0, PT, R24, R94, PT ;  /* 0x0000005e1800720c */ /* 0x000fe20003f06270 */
[----:B------:R-:W-:Y:S01]  /*2d10*/  VIADD R24, R31, 0x30 ;  /* 0x000000301f187836 */ /* 0x000fe20000000000 */
[----:B------:R-:W-:Y:S02]  /*2d20*/  FSEL R73, R27, -INF , !P4 ;  /* 0xff8000001b497808 */ /* 0x000fe40006000000 */
[----:B------:R-:W-:Y:S01]  /*2d30*/  FSEL R82, R20, -INF , !P5 ;  /* 0xff80000014527808 */ /* 0x000fe20006800000 */
[----:B------:R-:W-:Y:S01]  /*2d40*/  HMMA.16816.F32.BF16 R44, R52, R46, RZ ;  /* 0x0000002e342c723c */ /* 0x000fe200000418ff */
[----:B------:R-:W-:-:S02]  /*2d50*/  ISETP.GE.AND P4, PT, R24, R95, PT ;  /* 0x0000005f1800720c */ /* 0x000fc40003f86270 */
[-C--:B------:R-:W-:Y:S02]  /*2d60*/  ISETP.GE.AND P5, PT, R24, R94.reuse, PT ;  /* 0x0000005e1800720c */ /* 0x080fe40003fa6270 */
[----:B------:R-:W-:Y:S01]  /*2d70*/  FSEL R72, R22, -INF , !P2 ;  /* 0xff80000016487808 */ /* 0x000fe20005000000 */
[----:B--2---:R-:W-:Y:S01]  /*2d80*/  HMMA.16816.F32.BF16 R24, R52, R16, RZ ;  /* 0x000000103418723c */ /* 0x004fe200000418ff */
[----:B------:R-:W-:Y:S02]  /*2d90*/  FSEL R83, R21, -INF , !P1 ;  /* 0xff80000015537808 */ /* 0x000fe40004800000 */
[CC--:B------:R-:W-:Y:S02]  /*2da0*/  ISETP.GE.AND P2, PT, R32.reuse, R95.reuse, PT ;  /* 0x0000005f2000720c */ /* 0x0c0fe40003f46270 */
[-C--:B------:R-:W-:Y:S01]  /*2db0*/  ISETP.GE.AND P1, PT, R32, R94.reuse, PT ;  /* 0x0000005e2000720c */ /* 0x080fe20003f26270 */
[C---:B------:R-:W-:Y:S01]  /*2dc0*/  HMMA.16816.F32.BF16 R8, R40.reuse, R36, R8 ;  /* 0x000000242808723c */ /* 0x040fe20000041808 */
[----:B------:R-:W2:Y:S01]  /*2dd0*/  LDSM.16.M88.4 R32, [R135+0x1800] ;  /* 0x001800008720783b */ /* 0x000ea20000000200 */
[----:B------:R-:W-:Y:S01]  /*2de0*/  VIADD R17, R31, 0x38 ;  /* 0x000000381f117836 */ /* 0x000fe20000000000 */
[----:B------:R-:W-:Y:S01]  /*2df0*/  FSEL R124, R23, -INF , !P0 ;  /* 0xff800000177c7808 */ /* 0x000fe20004000000 */
[C---:B------:R-:W-:Y:S01]  /*2e00*/  VIADD R16, R31.reuse, 0x39 ;  /* 0x000000391f107836 */ /* 0x040fe20000000000 */
[----:B------:R-:W-:Y:S01]  /*2e10*/  FSEL R98, R56, -INF , !P4 ;  /* 0xff80000038627808 */ /* 0x000fe20006000000 */
[----:B------:R-:W3:Y:S01]  /*2e20*/  LDSM.16.M88.4 R20, [R136+0x2c00] ;  /* 0x002c00008814783b */ /* 0x000ee20000000200 */
[----:B------:R-:W-:Y:S01]  /*2e30*/  FSEL R117, R58, -INF , !P5 ;  /* 0xff8000003a757808 */ /* 0x000fe20006800000 */
[----:B------:R-:W-:Y:S01]  /*2e40*/  VIADD R37, R31, 0x40 ;  /* 0x000000401f257836 */ /* 0x000fe20000000000 */
[----:B------:R-:W-:Y:S01]  /*2e50*/  FSEL R57, R57, -INF , !P2 ;  /* 0xff80000039397808 */ /* 0x000fe20005000000 */
[----:B------:R-:W-:Y:S01]  /*2e60*/  VIADD R36, R31, 0x41 ;  /* 0x000000411f247836 */ /* 0x000fe20000000000 */
[C---:B------:R-:W-:Y:S01]  /*2e70*/  ISETP.GE.AND P0, PT, R17.reuse, R95, PT ;  /* 0x0000005f1100720c */ /* 0x040fe20003f06270 */
[----:B------:R-:W-:Y:S01]  /*2e80*/  HMMA.16816.F32.BF16 R44, R40, R38, R44 ;  /* 0x00000026282c723c */ /* 0x000fe2000004182c */
[----:B------:R-:W-:-:S02]  /*2e90*/  ISETP.GE.AND P4, PT, R17, R94, PT ;  /* 0x0000005e1100720c */ /* 0x000fc40003f86270 */
[CC--:B------:R-:W-:Y:S02]  /*2ea0*/  ISETP.GE.AND P5, PT, R16.reuse, R95.reuse, PT ;  /* 0x0000005f1000720c */ /* 0x0c0fe40003fa6270 */
[----:B------:R-:W-:Y:S01]  /*2eb0*/  ISETP.GE.AND P2, PT, R16, R94, PT ;  /* 0x0000005e1000720c */ /* 0x000fe20003f46270 */
[----:B-1----:R-:W-:Y:S01]  /*2ec0*/  HMMA.16816.F32.BF16 R24, R40, R12, R24 ;  /* 0x0000000c2818723c */ /* 0x002fe20000041818 */
[----:B------:R-:W-:Y:S02]  /*2ed0*/  FSEL R59, R59, -INF , !P1 ;  /* 0xff8000003b3b7808 */ /* 0x000fe40004800000 */
[----:B------:R-:W-:Y:S01]  /*2ee0*/  FSEL R58, R48, -INF , !P0 ;  /* 0xff800000303a7808 */ /* 0x000fe20004000000 */
[----:B------:R-:W-:Y:S01]  /*2ef0*/  VIADD R48, R31, 0x49 ;  /* 0x000000491f307836 */ /* 0x000fe20000000000 */
[----:B------:R-:W-:Y:S01]  /*2f00*/  FSEL R100, R50, -INF , !P4 ;  /* 0xff80000032647808 */ /* 0x000fe20006000000 */
[----:B------:R-:W-:Y:S01]  /*2f10*/  HMMA.16816.F32.BF16 R16, R52, R18, RZ ;  /* 0x000000123410723c */ /* 0x000fe200000418ff */
[----:B------:R-:W-:Y:S01]  /*2f20*/  FSEL R12, R49, -INF , !P5 ;  /* 0xff800000310c7808 */ /* 0x000fe20006800000 */
[----:B------:R-:W-:Y:S01]  /*2f30*/  VIADD R49, R31, 0x48 ;  /* 0x000000481f317836 */ /* 0x000fe20000000000 */
[----:B------:R-:W-:-:S02]  /*2f40*/  ISETP.GE.AND P1, PT, R37, R95, PT ;  /* 0x0000005f2500720c */ /* 0x000fc40003f26270 */
[-C--:B------:R-:W-:Y:S02]  /*2f50*/  ISETP.GE.AND P0, PT, R37, R94.reuse, PT ;  /* 0x0000005e2500720c */ /* 0x080fe40003f06270 */
[CC--:B------:R-:W-:Y:S02]  /*2f60*/  ISETP.GE.AND P4, PT, R36.reuse, R95.reuse, PT ;  /* 0x0000005f2400720c */ /* 0x0c0fe40003f86270 */
[----:B------:R-:W-:Y:S02]  /*2f70*/  ISETP.GE.AND P5, PT, R36, R94, PT ;  /* 0x0000005e2400720c */ /* 0x000fe40003fa6270 */
[C---:B------:R-:W-:Y:S01]  /*2f80*/  HMMA.16816.F32.BF16 R36, R52.reuse, R60, RZ ;  /* 0x0000003c3424723c */ /* 0x040fe200000418ff */
        /* <DEDUP_REMOVED lines=9> */
[C---:B------:R-:W-:Y:S01]  /*3020*/  ISETP.GE.AND P0, PT, R48.reuse, R95, PT ;  /* 0x0000005f3000720c */ /* 0x040fe20003f06270 */
[----:B------:R-:W-:Y:S01]  /*3030*/  HMMA.16816.F32.BF16 R16, R40, R14, R16 ;  /* 0x0000000e2810723c */ /* 0x000fe20000041810 */
[----:B------:R-:W-:Y:S02]  /*3040*/  ISETP.GE.AND P4, PT, R48, R94, PT ;  /* 0x0000005e3000720c */ /* 0x000fe40003f86270 */
[----:B------:R-:W1:Y:S01]  /*3050*/  LDSM.16.M88.4 R48, [R135+0x1c00] ;  /* 0x001c00008730783b */ /* 0x000e620000000200 */
[----:B------:R-:W-:Y:S01]  /*3060*/  FSEL R114, R11, -INF , !P5 ;  /* 0xff8000000b727808 */ /* 0x000fe20006800000 */
[----:B------:R-:W-:-:S04]  /*3070*/  DEPBAR.LE SB0, 0x0 ;  /* 0x000080000000791a */ /* 0x000fc80000000000 */
[----:B------:R-:W-:Y:S01]  /*3080*/  FSEL R14, R44, -INF , !P2 ;  /* 0xff8000002c0e7808 */ /* 0x000fe20005000000 */
[C---:B--2---:R-:W-:Y:S01]  /*3090*/  HMMA.16816.F32.BF16 R36, R40.reuse, R32, R36 ;  /* 0x000000202824723c */ /* 0x044fe20000041824 */
[----:B------:R-:W-:Y:S01]  /*30a0*/  FSEL R113, R46, -INF , !P1 ;  /* 0xff8000002e717808 */ /* 0x000fe20004800000 */
[----:B------:R-:W-:Y:S01]  /*30b0*/  VIADD R44, R31, 0x58 ;  /* 0x000000581f2c7836 */ /* 0x000fe20000000000 */
[----:B------:R-:W-:Y:S01]  /*30c0*/  FSEL R15, R45, -INF , !P0 ;  /* 0xff8000002d0f7808 */ /* 0x000fe20004000000 */
[----:B------:R-:W-:Y:S01]  /*30d0*/  BAR.SYNC.DEFER_BLOCKING 0x0 ;  /* 0x0000000000007b1d */ /* 0x000fe20000010000 */
[CC--:B------:R-:W-:Y:S01]  /*30e0*/  ISETP.GE.AND P5, PT, R8.reuse, R95.reuse, PT ;  /* 0x0000005f0800720c */ /* 0x0c0fe20003fa6270 */
[----:B------:R-:W-:Y:S01]  /*30f0*/  HMMA.16816.F32.BF16 R60, R40, R34, R60 ;  /* 0x00000022283c723c */ /* 0x000fe2000004183c */
[----:B------:R-:W-:Y:S02]  /*3100*/  ISETP.GE.AND P2, PT, R8, R94, PT ;  /* 0x0000005e0800720c */ /* 0x000fe40003f46270 */
[----:B------:R-:W-:-:S02]  /*3110*/  ISETP.GE.AND P1, PT, R9, R95, PT ;  /* 0x0000005f0900720c */ /* 0x000fc40003f26270 */
[----:B------:R-:W-:Y:S02]  /*3120*/  ISETP.GE.AND P0, PT, R9, R94, PT ;  /* 0x0000005e0900720c */ /* 0x000fe40003f06270 */
[----:B---3--:R-:W-:Y:S01]  /*3130*/  HMMA.16816.F32.BF16 R8, R52, R20, RZ ;  /* 0x000000143408723c */ /* 0x008fe200000418ff */
[----:B------:R-:W-:Y:S02]  /*3140*/  FSEL R107, R47, -INF , !P4 ;  /* 0xff8000002f6b7808 */ /* 0x000fe40006000000 */
[-C--:B------:R-:W-:Y:S02]  /*3150*/  ISETP.GE.AND P4, PT, R44, R95.reuse, PT ;  /* 0x0000005f2c00720c */ /* 0x080fe40003f86270 */
[----:B------:R-:W-:Y:S01]  /*3160*/  FSEL R106, R26, -INF , !P2 ;  /* 0xff8000001a6a7808 */ /* 0x000fe20005000000 */
[----:B------:R-:W-:Y:S01]  /*3170*/  VIADD R26, R31, 0x61 ;  /* 0x000000611f1a7836 */ /* 0x000fe20000000000 */
[----:B------:R-:W-:Y:S01]  /*3180*/  FSEL R25, R25, -INF , !P1 ;  /* 0xff80000019197808 */ /* 0x000fe20004800000 */
[----:B------:R-:W-:Y:S01]  /*3190*/  VIADD R21, R31, 0x59 ;  /* 0x000000591f157836 */ /* 0x000fe20000000000 */
[----:B------:R-:W-:Y:S01]  /*31a0*/  FSEL R109, R27, -INF , !P0 ;  /* 0xff8000001b6d7808 */ /* 0x000fe20004000000 */
[C---:B------:R-:W-:Y:S01]  /*31b0*/  VIADD R20, R31.reuse, 0x60 ;  /* 0x000000601f147836 */ /* 0x040fe20000000000 */
[----:B------:R-:W-:Y:S01]  /*31c0*/  FSEL R16, R16, -INF , !P4 ;  /* 0xff80000010107808 */ /* 0x000fe20006000000 */
[----:B------:R-:W-:Y:S01]  /*31d0*/  VIADD R27, R31, 0x68 ;  /* 0x000000681f1b7836 */ /* 0x000fe20000000000 */
[----:B------:R-:W-:-:S02]  /*31e0*/  ISETP.GE.AND P2, PT, R21, R95, PT ;  /* 0x0000005f1500720c */ /* 0x000fc40003f46270 */
[-C--:B------:R-:W-:Y:S02]  /*31f0*/  ISETP.GE.AND P1, PT, R21, R94.reuse, PT ;  /* 0x0000005e1500720c */ /* 0x080fe40003f26270 */
[C---:B------:R-:W-:Y:S02]  /*3200*/  ISETP.GE.AND P0, PT, R20.reuse, R95, PT ;  /* 0x0000005f1400720c */ /* 0x040fe40003f06270 */
[-C--:B------:R-:W-:Y:S02]  /*3210*/  ISETP.GE.AND P4, PT, R20, R94.reuse, PT ;  /* 0x0000005e1400720c */ /* 0x080fe40003f86270 */
[----:B------:R-:W-:Y:S01]  /*3220*/  FSEL R24, R24, -INF , !P5 ;  /* 0xff80000018187808 */ /* 0x000fe20006800000 */
[----:B------:R-:W-:Y:S01]  /*3230*/  HMMA.16816.F32.BF16 R20, R52, R22, RZ ;  /* 0x000000163414723c */ /* 0x000fe200000418ff */
[----:B------:R-:W-:Y:S02]  /*3240*/  ISETP.GE.AND P5, PT, R44, R94, PT ;  /* 0x0000005e2c00720c */ /* 0x000fe40003fa6270 */
[----:B------:R-:W-:-:S02]  /*3250*/  FSEL R104, R19, -INF , !P1 ;  /* 0xff80000013687808 */ /* 0x000fc40004800000 */
[----:B------:R-:W-:Y:S01]  /*3260*/  FSEL R108, R18, -INF , !P5 ;  /* 0xff800000126c7808 */ /* 0x000fe20006800000 */
[----:B-1----:R-:W-:Y:S01]  /*3270*/  HMMA.16816.F32.BF16 R8, R40, R48, R8 ;  /* 0x000000302808723c */ /* 0x002fe20000041808 */
[----:B------:R-:W-:Y:S02]  /*3280*/  FSEL R18, R36, -INF , !P0 ;  /* 0xff80000024127808 */ /* 0x000fe40004000000 */
[----:B------:R-:W-:Y:S02]  /*3290*/  ISETP.GT.AND P0, PT, R144, R140, PT ;  /* 0x0000008c9000720c */ /* 0x000fe40003f04270 */
[----:B------:R-:W-:Y:S02]  /*32a0*/  FSEL R7, R7, -INF , !P3 ;  /* 0xff80000007077808 */ /* 0x000fe40005800000 */
[CC--:B------:R-:W-:Y:S02]  /*32b0*/  ISETP.GE.AND P1, PT, R27.reuse, R95.reuse, PT ;  /* 0x0000005f1b00720c */ /* 0x0c0fe40003f26270 */
[----:B------:R-:W-:Y:S01]  /*32c0*/  ISETP.GE.AND P3, PT, R27, R94, PT ;  /* 0x0000005e1b00720c */ /* 0x000fe20003f66270 */
[----:B------:R-:W-:Y:S01]  /*32d0*/  VIADD R27, R31, 0x69 ;  /* 0x000000691f1b7836 */ /* 0x000fe20000000000 */
[----:B------:R-:W-:-:S02]  /*32e0*/  ISETP.GE.AND P5, PT, R26, R95, PT ;  /* 0x0000005f1a00720c */ /* 0x000fc40003fa6270 */
[----:B------:R-:W-:Y:S02]  /*32f0*/  FSEL R17, R17, -INF , !P2 ;  /* 0xff80000011117808 */ /* 0x000fe40005000000 */
[----:B------:R-:W-:Y:S01]  /*3300*/  ISETP.GE.AND P2, PT, R26, R94, PT ;  /* 0x0000005e1a00720c */ /* 0x000fe20003f46270 */
[----:B------:R-:W1:Y:S01]  /*3310*/  @!P0 LDC.64 R88, c[0x0][0x218] ;  /* 0x00008600ff588b82 */ /* 0x000e620000000a00 */
[----:B------:R-:W-:Y:S01]  /*3320*/  VIADD R26, R31, 0x70 ;  /* 0x000000701f1a7836 */ /* 0x000fe20000000000 */
[----:B------:R-:W-:Y:S01]  /*3330*/  HMMA.16816.F32.BF16 R20, R40, R50, R20 ;  /* 0x000000322814723c */ /* 0x000fe20000041814 */
        /* <DEDUP_REMOVED lines=16> */
[----:B------:R-:W-:Y:S01]  /*3440*/  ISETP.GE.AND P2, PT, R26, R94, PT ;  /* 0x0000005e1a00720c */ /* 0x000fe20003f46270 */
[----:B------:R-:W-:Y:S01]  /*3450*/  VIADD R26, R31, 0x79 ;  /* 0x000000791f1a7836 */ /* 0x000fe20000000000 */
[----:B------:R-:W-:-:S02]  /*3460*/  FSEL R53, R10, -INF , !P1 ;  /* 0xff8000000a357808 */ /* 0x000fc40004800000 */
[----:B------:R-:W-:Y:S02]  /*3470*/  FSEL R9, R9, -INF , !P3 ;  /* 0xff80000009097808 */ /* 0x000fe40005800000 */
[-C--:B------:R-:W-:Y:S02]  /*3480*/  ISETP.GE.AND P4, PT, R27, R94.reuse, PT ;  /* 0x0000005e1b00720c */ /* 0x080fe40003f86270 */
[C---:B------:R-:W-:Y:S02]  /*3490*/  ISETP.GE.AND P1, PT, R31.reuse, R95, PT ;  /* 0x0000005f1f00720c */ /* 0x040fe40003f26270 */
[----:B------:R-:W-:Y:S02]  /*34a0*/  ISETP.GE.AND P3, PT, R31, R94, PT ;  /* 0x0000005e1f00720c */ /* 0x000fe40003f66270 */
[----:B------:R-:W-:Y:S02]  /*34b0*/  FSEL R52, R11, -INF , !P4 ;  /* 0xff8000000b347808 */ /* 0x000fe40006000000 */
[----:B------:R-:W-:Y:S01]  /*34c0*/  FSEL R10, R4, -INF , !P1 ;  /* 0xff800000040a7808 */ /* 0x000fe20004800000 */
[----:B------:R-:W-:Y:S01]  /*34d0*/  IMAD.IADD R4, R2, 0x1, R64 ;  /* 0x0000000102047824 */ /* 0x000fe200078e0240 */
[----:B------:R-:W-:-:S02]  /*34e0*/  FSEL R6, R6, -INF , !P3 ;  /* 0xff80000006067808 */ /* 0x000fc40005800000 */
[C---:B------:R-:W-:Y:S02]  /*34f0*/  ISETP.GE.AND P4, PT, R26.reuse, R95, PT ;  /* 0x0000005f1a00720c */ /* 0x040fe40003f86270 */
[----:B------:R-:W-:Y:S02]  /*3500*/  ISETP.GE.AND P1, PT, R26, R94, PT ;  /* 0x0000005e1a00720c */ /* 0x000fe40003f26270 */
[----:B-1----:R-:W-:Y:S02]  /*3510*/  @!P0 LEA R153, P3, R93, R88, 0x1 ;  /* 0x000000585d998211 */ /* 0x002fe400078608ff */
[----:B------:R-:W-:Y:S02]  /*3520*/  FSEL R20, R20, -INF , !P5 ;  /* 0xff80000014147808 */ /* 0x000fe40006800000 */
[----:B------:R-:W-:Y:S02]  /*3530*/  FSEL R46, R22, -INF , !P2 ;  /* 0xff800000162e7808 */ /* 0x000fe40005000000 */
[----:B------:R-:W-:-:S02]  /*3540*/  FSEL R62, R21, -INF , !P4 ;  /* 0xff800000153e7808 */ /* 0x000fc40006000000 */
[----:B------:R-:W-:Y:S02]  /*3550*/  FSEL R45, R23, -INF , !P1 ;  /* 0xff800000172d7808 */ /* 0x000fe40004800000 */
[----:B------:R-:W-:Y:S01]  /*3560*/  @!P0 LEA.HI.X R152, R93, R89, R92, 0x1, P3 ;  /* 0x000000595d988211 */ /* 0x000fe200018f0c5c */
        /* <DEDUP_REMOVED lines=62> */
.L_x_4812:
[----:B------:R-:W-:-:S04]  /*3950*/  LEA R2, -R84, RZ, 0x7 ;  /* 0x000000ff54027211 */ /* 0x000fc800078e39ff */
[----:B------:R-:W-:-:S07]  /*3960*/  SHF.R.S32.HI R0, RZ, 0x1f, R2 ;  /* 0x0000001fff007819 */ /* 0x000fce0000011402 */
.L_x_4813:
[----:B------:R-:W1:Y:S01]  /*3970*/  LDC.64 R88, c[0x0][0x218] ;  /* 0x00008600ff587b82 */ /* 0x000e620000000a00 */
[----:B------:R-:W-:Y:S01]  /*3980*/  IADD3 R93, P0, R2, R93, RZ ;  /* 0x0000005d025d7210 */ /* 0x000fe20007f1e0ff */
[----:B------:R-:W-:-:S04]  /*3990*/  IMAD.SHL.U32 R2, R84, 0x40, RZ ;  /* 0x0000004054027824 */ /* 0x000fc800078e00ff */
[----:B------:R-:W-:Y:S01]  /*39a0*/  IMAD.X R92, R0, 0x1, R92, P0 ;  /* 0x00000001005c7824 */ /* 0x000fe200000e065c */
[----:B------:R-:W-:Y:S02]  /*39b0*/  SHF.L.U64.HI R0, R84, 0x6, R85 ;  /* 0x0000000654007819 */ /* 0x000fe40000010255 */
[----:B-1----:R-:W-:-:S04]  /*39c0*/  LEA R153, P1, R93, R88, 0x1 ;  /* 0x000000585d997211 */ /* 0x002fc800078208ff */
[----:B------:R-:W-:Y:S01]  /*39d0*/  IADD3 R26, P0, R2, R153, RZ ;  /* 0x00000099021a7210 */ /* 0x000fe20007f1e0ff */
[----:B------:R-:W-:Y:S01]  /*39e0*/  IMAD.MOV.U32 R34, RZ, RZ, R153 ;  /* 0x000000ffff227224 */ /* 0x000fe200078e0099 */
[----:B------:R-:W-:Y:S02]  /*39f0*/  LEA.HI.X R152, R93, R89, R92, 0x1, P1 ;  /* 0x000000595d987211 */ /* 0x000fe400008f0c5c */
[----:B------:R-:W-:-:S03]  /*3a00*/  IADD3 R22, P1, R26, R2, RZ ;  /* 0x000000021a167210 */ /* 0x000fc60007f3e0ff */
[--C-:B------:R-:W-:Y:S01]  /*3a10*/  IMAD.X R27, R0, 0x1, R152.reuse, P0 ;  /* 0x00000001001b7824 */ /* 0x100fe200000e0698 */
[----:B------:R-:W-:Y:S01]  /*3a20*/  IADD3 R32, P0, R22, R2, RZ ;  /* 0x0000000216207210 */ /* 0x000fe20007f1e0ff */
[----:B------:R-:W-:Y:S02]  /*3a30*/  IMAD.MOV.U32 R35, RZ, RZ, R152 ;  /* 0x000000ffff237224 */ /* 0x000fe400078e0098 */
[----:B------:R-:W-:-:S03]  /*3a40*/  IMAD.X R23, R27, 0x1, R0, P1 ;  /* 0x000000011b177824 */ /* 0x000fc600008e0600 */
[----:B------:R-:W-:Y:S01]  /*3a50*/  @!PT LDS RZ, [RZ] ;  /* 0x00000000fffff984 */ /* 0x000fe20000000800 */
[----:B------:R-:W-:Y:S01]  /*3a60*/  @!PT LDS RZ, [RZ] ;  /* 0x00000000fffff984 */ /* 0x000fe20000000800 */
[----:B------:R-:W-:Y:S01]  /*3a70*/  @!PT LDS RZ, [RZ] ;  /* 0x00000000fffff984 */ /* 0x000fe20000000800 */
[----:B------:R1:W-:Y:S01]  /*3a80*/  LDGSTS.E.BYPASS.LTC128B.128 [R145+0x1000], desc[UR12][R34.64] ;  /* 0x0100000022917fae */ /* 0x0003e2000b901d4c */
[----:B------:R-:W-:-:S03]  /*3a90*/  IMAD.X R33, R23, 0x1, R0, P0 ;  /* 0x0000000117217824 */ /* 0x000fc600000e0600 */
[----:B------:R1:W-:Y:S04]  /*3aa0*/  LDGSTS.E.BYPASS.LTC128B.128 [R145+0x1800], desc[UR12][R26.64] ;  /* 0x018000001a917fae */ /* 0x0003e8000b901d4c */
[----:B------:R1:W-:Y:S04]  /*3ab0*/  LDGSTS.E.BYPASS.LTC128B.128 [R145+0x2000], desc[UR12][R22.64] ;  /* 0x0200000016917fae */ /* 0x0003e8000b901d4c */
[----:B------:R1:W-:Y:S04]  /*3ac0*/  LDGSTS.E.BYPASS.LTC128B.128 [R145+0x2800], desc[UR12][R32.64] ;  /* 0x0280000020917fae */ /* 0x0003e8000b901d4c */
[----:B------:R-:W0:Y:S02]  /*3ad0*/  LDGDEPBAR ;  /* 0x00000000000079af */ /* 0x000e240000000000 */
.L_x_4811:
[----:B------:R-:W-:Y:S01]  /*3ae0*/  FMNMX.FTZ R2, R10, R30, !PT ;  /* 0x0000001e0a027209 */ /* 0x000fe20007810000 */
[----:B------:R-:W-:Y:S01]  /*3af0*/  ULDC UR6, c[0x0][0x2ec] ;  /* 0x0000bb0000067ab9 */ /* 0x000fe20000000800 */
[----:B------:R-:W-:Y:S02]  /*3b00*/  LEA R134, R4, UR4, 0x1 ;  /* 0x0000000404867c11 */ /* 0x000fe4000f8e08ff */
[----:B------:R-:W-:Y:S02]  /*3b10*/  FMNMX.FTZ R2, R29, R2, !PT ;  /* 0x000000021d027209 */ /* 0x000fe40007810000 */
[----:B------:R-:W-:Y:S02]  /*3b20*/  LEA R133, R3, R134, 0x1 ;  /* 0x0000008603857211 */ /* 0x000fe400078e08ff */
[----:B------:R-:W-:Y:S02]  /*3b30*/  FMNMX.FTZ R2, R75, R2, !PT ;  /* 0x000000024b027209 */ /* 0x000fe40007810000 */
[----:B------:R-:W-:-:S02]  /*3b40*/  ISETP.GT.AND P3, PT, R144, R140, PT ;  /* 0x0000008c9000720c */ /* 0x000fc40003f64270 */
        /* <DEDUP_REMOVED lines=58> */
[--C-:B-1----:R-:W-:Y:S01]  /*3ef0*/  FFMA.FTZ R35, R18, UR6, -R64.reuse ;  /* 0x0000000612237c23 */ /* 0x102fe20008010840 */
[--C-:B------:R-:W-:Y:S01]  /*3f00*/  FFMA.FTZ R34, R19, UR6, -R64.reuse ;  /* 0x0000000613227c23 */ /* 0x100fe20008010840 */
[----:B------:R-:W-:Y:S01]  /*3f10*/  FMNMX.FTZ R0, R72, R0, !PT ;  /* 0x0000000048007209 */ /* 0x000fe20007810000 */
[----:B------:R-:W-:Y:S01]  /*3f20*/  LDSM.16.MT88.4 R16, [R134+0x3400] ;  /* 0x003400008610783b */ /* 0x000fe20000004200 */
        /* <DEDUP_REMOVED lines=50> */
[----:B------:R-:W2:Y:S01]  /*4250*/  MUFU.EX2 R51, R51 ;  /* 0x0000003300337308 */ /* 0x000ea20000000800 */
[----:B-1----:R-:W-:Y:S02]  /*4260*/  F2FP.BF16.F32.PACK_AB R20, R55, R56 ;  /* 0x000000383714723e */ /* 0x002fe400000010ff */
[----:B------:R-:W-:-:S05]  /*4270*/  FMNMX.FTZ R0, R45, R0, !PT ;  /* 0x000000002d007209 */ /* 0x000fca0007810000 */
[----:B------:R-:W1:Y:S01]  /*4280*/  SHFL.BFLY PT, R10, R0, 0x2, 0x1f ;  /* 0x0c401f00000a7f89 */ /* 0x000e6200000e0000 */
[----:B------:R-:W-:Y:S01]  /*4290*/  MUFU.EX2 R50, R50 ;  /* 0x0000003200327308 */ /* 0x000fe20000000800 */
[----:B--2---:R-:W-:-:S07]  /*42a0*/  F2FP.BF16.F32.PACK_AB R22, R51, R54 ;  /* 0x000000363316723e */ /* 0x004fce00000010ff */
        /* <DEDUP_REMOVED lines=24> */
[----:B------:R-:W-:Y:S01]  /*4430*/  F2FP.BF16.F32.PACK_AB R68, R122, R123 ;  /* 0x0000007b7a44723e */ /* 0x000fe200000010ff */
[--C-:B------:R-:W-:Y:S01]  /*4440*/  FFMA.FTZ R58, R74, UR6, -R47.reuse ;  /* 0x000000064a3a7c23 */ /* 0x100fe2000801082f */
[----:B------:R-:W-:Y:S01]  /*4450*/  F2FP.BF16.F32.PACK_AB R70, R115, R121 ;  /* 0x000000797346723e */ /* 0x000fe200000010ff */
        /* <DEDUP_REMOVED lines=13> */
[----:B------:R-:W-:Y:S01]  /*4530*/  FADD.FTZ R122, R123, R122 ;  /* 0x0000007a7b7a7221 */ /* 0x000fe20000010000 */
[--C-:B------:R-:W-:Y:S01]  /*4540*/  FFMA.FTZ R104, R104, UR6, -R47.reuse ;  /* 0x0000000668687c23 */ /* 0x100fe2000801082f */
[--C-:B------:R-:W-:Y:S01]  /*4550*/  FFMA.FTZ R105, R105, UR6, -R47.reuse ;  /* 0x0000000669697c23 */ /* 0x100fe2000801082f */
[--C-:B------:R-:W-:Y:S01]  /*4560*/  FFMA.FTZ R103, R103, UR6, -R47.reuse ;  /* 0x0000000667677c23 */ /* 0x100fe2000801082f */
[----:B------:R-:W-:Y:S01]  /*4570*/  FADD.FTZ R122, R121, R122 ;  /* 0x0000007a797a7221 */ /* 0x000fe20000010000 */
[----:B------:R-:W-:Y:S01]  /*4580*/  FFMA.FTZ R158, R45, UR6, -R47 ;  /* 0x000000062d9e7c23 */ /* 0x000fe2000801082f */
[----:B------:R-:W5:Y:S01]  /*4590*/  MUFU.EX2 R118, R118 ;  /* 0x0000007600767308 */ /* 0x000f620000000800 */
[----:B---3--:R-:W-:Y:S01]  /*45a0*/  F2FP.BF16.F32.PACK_AB R69, R119, R120 ;  /* 0x000000787745723e */ /* 0x008fe200000010ff */
[----:B------:R-:W-:Y:S01]  /*45b0*/  FADD.FTZ R119, R120, R119 ;  /* 0x0000007778777221 */ /* 0x000fe20000010000 */
[----:B------:R-:W-:Y:S01]  /*45c0*/  FADD.FTZ R115, R115, R122 ;  /* 0x0000007a73737221 */ /* 0x000fe20000010000 */
[----:B------:R-:W-:-:S03]  /*45d0*/  FFMA.FTZ R46, R46, UR6, -R47 ;  /* 0x000000062e2e7c23 */ /* 0x000fc6000801082f */
[----:B------:R-:W-:Y:S01]  /*45e0*/  FADD.FTZ R115, R111, R115 ;  /* 0x000000736f737221 */ /* 0x000fe20000010000 */
[----:B------:R-:W3:Y:S01]  /*45f0*/  MUFU.EX2 R102, R102 ;  /* 0x0000006600667308 */ /* 0x000ee20000000800 */
[----:B----4-:R-:W-:-:S07]  /*4600*/  FADD.FTZ R119, R116, R119 ;  /* 0x0000007774777221 */ /* 0x010fce0000010000 */
[----:B------:R-:W4:Y:S01]  /*4610*/  MUFU.EX2 R99, R99 ;  /* 0x0000006300637308 */ /* 0x000f220000000800 */
[C---:B-----5:R-:W-:Y:S01]  /*4620*/  F2FP.BF16.F32.PACK_AB R71, R118.reuse, R116 ;  /* 0x000000747647723e */ /* 0x060fe200000010ff */
[----:B------:R-:W-:-:S06]  /*4630*/  FADD.FTZ R118, R118, R119 ;  /* 0x0000007776767221 */ /* 0x000fcc0000010000 */
[----:B------:R-:W-:Y:S01]  /*4640*/  HMMA.16816.F32.BF16 R80, R68, R76, RZ ;  /* 0x0000004c4450723c */ /* 0x000fe200000418ff */
[----:B------:R-:W-:Y:S01]  /*4650*/  MUFU.EX2 R98, R98 ;  /* 0x0000006200627308 */ /* 0x000fe20000000800 */
[----:B---3--:R-:W-:-:S04]  /*4660*/  FADD.FTZ R118, R102, R118 ;  /* 0x0000007666767221 */ /* 0x008fc80000010000 */
[C---:B------:R-:W-:Y:S03]  /*4670*/  HMMA.16816.F32.BF16 R76, R68.reuse, R78, RZ ;  /* 0x0000004e444c723c */ /* 0x040fe600000418ff */
[----:B------:R-:W3:Y:S01]  /*4680*/  MUFU.EX2 R66, R66 ;  /* 0x0000004200427308 */ /* 0x000ee20000000800 */
[----:B----4-:R-:W-:Y:S02]  /*4690*/  FADD.FTZ R118, R99, R118 ;  /* 0x0000007663767221 */ /* 0x010fe40000010000 */
[C---:B-1----:R-:W-:Y:S05]  /*46a0*/  HMMA.16816.F32.BF16 R72, R68.reuse, R8, RZ ;  /* 0x000000084448723c */ /* 0x042fea00000418ff */
[----:B------:R-:W1:Y:S01]  /*46b0*/  MUFU.EX2 R58, R58 ;  /* 0x0000003a003a7308 */ /* 0x000e620000000800 */
[----:B------:R-:W-:Y:S01]  /*46c0*/  HMMA.16816.F32.BF16 R68, R68, R10, RZ ;  /* 0x0000000a4444723c */ /* 0x000fe200000418ff */
[C---:B------:R-:W-:Y:S01]  /*46d0*/  F2FP.BF16.F32.PACK_AB R8, R101.reuse, R111 ;  /* 0x0000006f6508723e */ /* 0x040fe200000010ff */
[----:B------:R-:W-:Y:S01]  /*46e0*/  FADD.FTZ R101, R101, R115 ;  /* 0x0000007365657221 */ /* 0x000fe20000010000 */
[----:B------:R-:W-:-:S03]  /*46f0*/  F2FP.BF16.F32.PACK_AB R9, R99, R102 ;  /* 0x000000666309723e */ /* 0x000fc600000010ff */
[----:B------:R-:W-:Y:S01]  /*4700*/  FADD.FTZ R101, R97, R101 ;  /* 0x0000006561657221 */ /* 0x000fe20000010000 */
[C---:B------:R-:W-:Y:S01]  /*4710*/  F2FP.BF16.F32.PACK_AB R10, R63.reuse, R97 ;  /* 0x000000613f0a723e */ /* 0x040fe200000010ff */
[----:B------:R-:W4:Y:S01]  /*4720*/  MUFU.EX2 R60, R60 ;  /* 0x0000003c003c7308 */ /* 0x000f220000000800 */
[----:B---3--:R-:W-:Y:S01]  /*4730*/  F2FP.BF16.F32.PACK_AB R11, R66, R98 ;  /* 0x00000062420b723e */ /* 0x008fe200000010ff */
[----:B------:R-:W-:Y:S01]  /*4740*/  FADD.FTZ R98, R98, R118 ;  /* 0x0000007662627221 */ /* 0x000fe20000010000 */
[----:B------:R-:W-:-:S03]  /*4750*/  FADD.FTZ R101, R63, R101 ;  /* 0x000000653f657221 */ /* 0x000fc60000010000 */
[----:B------:R-:W-:Y:S01]  /*4760*/  FADD.FTZ R98, R66, R98 ;  /* 0x0000006242627221 */ /* 0x000fe20000010000 */
[----:B------:R-:W-:Y:S01]  /*4770*/  FADD.FTZ R101, R56, R101 ;  /* 0x0000006538657221 */ /* 0x000fe20000010000 */
[----:B------:R-:W3:Y:S01]  /*4780*/  MUFU.EX2 R57, R57 ;  /* 0x0000003900397308 */ /* 0x000ee20000000800 */
[----:B------:R-:W-:Y:S01]  /*4790*/  HMMA.16816.F32.BF16 R80, R8, R16, R80 ;  /* 0x000000100850723c */ /* 0x000fe20000041850 */
[----:B-1----:R-:W-:Y:S01]  /*47a0*/  FADD.FTZ R98, R58, R98 ;  /* 0x000000623a627221 */ /* 0x002fe20000010000 */
[----:B------:R-:W-:-:S04]  /*47b0*/  FADD.FTZ R55, R55, R101 ;  /* 0x0000006537377221 */ /* 0x000fc80000010000 */
[C---:B------:R-:W-:Y:S01]  /*47c0*/  HMMA.16816.F32.BF16 R76, R8.reuse, R18, R76 ;  /* 0x00000012084c723c */ /* 0x040fe2000004184c */
[----:B------:R-:W1:Y:S01]  /*47d0*/  MUFU.EX2 R61, R61 ;  /* 0x0000003d003d7308 */ /* 0x000e620000000800 */
[----:B------:R-:W5:Y:S01]  /*47e0*/  LDSM.16.MT88.4 R16, [R134+0x3c00] ;  /* 0x003c00008610783b */ /* 0x000f620000004200 */
[C---:B----4-:R-:W-:Y:S01]  /*47f0*/  F2FP.BF16.F32.PACK_AB R21, R60.reuse, R58 ;  /* 0x0000003a3c15723e */ /* 0x050fe200000010ff */
[----:B------:R-:W-:Y:S01]  /*4800*/  FADD.FTZ R60, R60, R98 ;  /* 0x000000623c3c7221 */ /* 0x000fe20000010000 */
[----:B------:R-:W-:Y:S01]  /*4810*/  FADD.FTZ R55, R54, R55 ;  /* 0x0000003736377221 */ /* 0x000fe20000010000 */
[----:B------:R-:W-:Y:S03]  /*4820*/  HMMA.16816.F32.BF16 R72, R8, R12, R72 ;  /* 0x0000000c0848723c */ /* 0x000fe60000041848 */
[----:B------:R-:W-:Y:S01]  /*4830*/  MUFU.EX2 R3, R3 ;  /* 0x0000000300037308 */ /* 0x000fe20000000800 */
[----:B---3--:R-:W-:-:S02]  /*4840*/  FADD.FTZ R60, R57, R60 ;  /* 0x0000003c393c7221 */ /* 0x008fc40000010000 */
[----:B------:R-:W-:Y:S01]  /*4850*/  HMMA.16816.F32.BF16 R68, R8, R14, R68 ;  /* 0x0000000e0844723c */ /* 0x000fe20000041844 */
[----:B------:R-:W3:Y:S04]  /*4860*/  LDSM.16.MT88.4 R12, [R133+0x3c00] ;  /* 0x003c0000850c783b */ /* 0x000ee80000004200 */
[----:B------:R-:W4:Y:S01]  /*4870*/  MUFU.EX2 R59, R59 ;  /* 0x0000003b003b7308 */ /* 0x000f220000000800 */
[C---:B-1----:R-:W-:Y:S01]  /*4880*/  F2FP.BF16.F32.PACK_AB R23, R61.reuse, R57 ;  /* 0x000000393d17723e */ /* 0x042fe200000010ff */
[----:B------:R-:W-:Y:S01]  /*4890*/  FADD.FTZ R61, R61, R60 ;  /* 0x0000003c3d3d7221 */ /* 0x000fe20000010000 */
[----:B------:R-:W-:Y:S02]  /*48a0*/  F2FP.BF16.F32.PACK_AB R8, R49, R50 ;  /* 0x000000323108723e */ /* 0x000fe400000010ff */
[----:B------:R-:W-:-:S03]  /*48b0*/  F2FP.BF16.F32.PACK_AB R10, R44, R48 ;  /* 0x000000302c0a723e */ /* 0x000fc600000010ff */
[----:B------:R-:W-:Y:S01]  /*48c0*/  MUFU.EX2 R100, R100 ;  /* 0x0000006400647308 */ /* 0x000fe20000000800 */
[C---:B--2---:R-:W-:Y:S06]  /*48d0*/  HMMA.16816.F32.BF16 R80, R20.reuse, R4, R80 ;  /* 0x000000041450723c */ /* 0x044fec0000041850 */
[----:B------:R-:W-:Y:S01]  /*48e0*/  HMMA.16816.F32.BF16 R76, R20, R6, R76 ;  /* 0x00000006144c723c */ /* 0x000fe2000004184c */
[----:B------:R-:W1:Y:S01]  /*48f0*/  MUFU.EX2 R112, R112 ;  /* 0x0000007000707308 */ /* 0x000e620000000800 */
[----:B------:R-:W2:Y:S01]  /*4900*/  LDSM.16.MT88.4 R4, [R134+0x4000] ;  /* 0x004000008604783b */ /* 0x000ea20000004200 */
[----:B----4-:R-:W-:Y:S01]  /*4910*/  F2FP.BF16.F32.PACK_AB R9, R59, R3 ;  /* 0x000000033b09723e */ /* 0x010fe200000010ff */
[----:B------:R-:W-:-:S02]  /*4920*/  FADD.FTZ R3, R3, R61 ;  /* 0x0000003d03037221 */ /* 0x000fc40000010000 */
[C---:B------:R-:W-:Y:S02]  /*4930*/  HMMA.16816.F32.BF16 R72, R20.reuse, R24, R72 ;  /* 0x000000181448723c */ /* 0x040fe40000041848 */
[----:B------:R-:W-:Y:S01]  /*4940*/  FADD.FTZ R59, R59, R3 ;  /* 0x000000033b3b7221 */ /* 0x000fe20000010000 */
[----:B------:R-:W4:Y:S03]  /*4950*/  MUFU.EX2 R110, R110 ;  /* 0x0000006e006e7308 */ /* 0x000f260000000800 */
[----:B------:R-:W-:Y:S01]  /*4960*/  HMMA.16816.F32.BF16 R68, R20, R26, R68 ;  /* 0x0000001a1444723c */ /* 0x000fe20000041844 */
[----:B------:R-:W2:Y:S01]  /*4970*/  LDSM.16.MT88.4 R20, [R133+0x4000] ;  /* 0x004000008514783b */ /* 0x000ea20000004200 */
[----:B------:R-:W-:-:S03]  /*4980*/  FFMA.FTZ R25, R107, UR6, -R47 ;  /* 0x000000066b197c23 */ /* 0x000fc6000801082f */
[----:B------:R-:W3:Y:S01]  /*4990*/  MUFU.EX2 R114, R114 ;  /* 0x0000007200727308 */ /* 0x000ee20000000800 */
[----:B-1----:R-:W-:Y:S01]  /*49a0*/  F2FP.BF16.F32.PACK_AB R11, R112, R100 ;  /* 0x00000064700b723e */ /* 0x002fe200000010ff */
[--C-:B------:R-:W-:Y:S01]  /*49b0*/  FFMA.FTZ R26, R106, UR6, -R47.reuse ;  /* 0x000000066a1a7c23 */ /* 0x100fe2000801082f */
[--C-:B------:R-:W-:Y:S01]  /*49c0*/  FFMA.FTZ R27, R109, UR6, -R47.reuse ;  /* 0x000000066d1b7c23 */ /* 0x100fe2000801082f */
[----:B------:R-:W-:Y:S01]  /*49d0*/  FFMA.FTZ R106, R108, UR6, -R47 ;  /* 0x000000066c6a7c23 */ /* 0x000fe2000801082f */
[----:B------:R-:W-:-:S03]  /*49e0*/  FADD.FTZ R100, R100, R59 ;  /* 0x0000003b64647221 */ /* 0x000fc60000010000 */
[----:B------:R-:W-:Y:S01]  /*49f0*/  MUFU.EX2 R24, R113 ;  /* 0x0000007100187308 */ /* 0x000fe20000000800 */
[----:B-----5:R-:W-:Y:S01]  /*4a00*/  HMMA.16816.F32.BF16 R80, R8, R16, R80 ;  /* 0x000000100850723c */ /* 0x020fe20000041850 */
[----:B------:R-:W-:-:S04]  /*4a10*/  FADD.FTZ R100, R112, R100 ;  /* 0x0000006470647221 */ /* 0x000fc80000010000 */
[----:B----4-:R-:W-:Y:S01]  /*4a20*/  FADD.FTZ R100, R110, R100 ;  /* 0x000000646e647221 */ /* 0x010fe20000010000 */
[C---:B------:R-:W-:Y:S01]  /*4a30*/  HMMA.16816.F32.BF16 R76, R8.reuse, R18, R76 ;  /* 0x00000012084c723c */ /* 0x040fe2000004184c */
[----:B------:R-:W1:Y:S01]  /*4a40*/  MUFU.EX2 R25, R25 ;  /* 0x0000001900197308 */ /* 0x000e620000000800 */
[----:B------:R-:W4:Y:S04]  /*4a50*/  LDSM.16.MT88.4 R16, [R134+0x4400] ;  /* 0x004400008610783b */ /* 0x000f280000004200 */
[C---:B---3--:R-:W-:Y:S03]  /*4a60*/  HMMA.16816.F32.BF16 R72, R8.reuse, R12, R72 ;  /* 0x0000000c0848723c */ /* 0x048fe60000041848 */
[----:B------:R-:W3:Y:S03]  /*4a70*/  MUFU.EX2 R38, R38 ;  /* 0x0000002600267308 */ /* 0x000ee60000000800 */
[----:B------:R-:W-:Y:S01]  /*4a80*/  HMMA.16816.F32.BF16 R68, R8, R14, R68 ;  /* 0x0000000e0844723c */ /* 0x000fe20000041844 */
[----:B------:R-:W5:Y:S04]  /*4a90*/  LDSM.16.MT88.4 R12, [R133+0x4400] ;  /* 0x00440000850c783b */ /* 0x000f680000004200 */
[----:B------:R-:W-:Y:S02]  /*4aa0*/  MUFU.EX2 R37, R37 ;  /* 0x0000002500257308 */ /* 0x000fe40000000800 */
[----:B------:R-:W-:-:S02]  /*4ab0*/  F2FP.BF16.F32.PACK_AB R8, R42, R43 ;  /* 0x0000002b2a08723e */ /* 0x000fc400000010ff */
[C---:B------:R-:W-:Y:S01]  /*4ac0*/  F2FP.BF16.F32.PACK_AB R9, R114.reuse, R110 ;  /* 0x0000006e7209723e */ /* 0x040fe200000010ff */
[----:B------:R-:W-:Y:S01]  /*4ad0*/  FADD.FTZ R114, R114, R100 ;  /* 0x0000006472727221 */ /* 0x000fe20000010000 */
[----:B------:R-:W-:Y:S02]  /*4ae0*/  F2FP.BF16.F32.PACK_AB R10, R40, R41 ;  /* 0x00000029280a723e */ /* 0x000fe400000010ff */
[----:B-1----:R-:W-:Y:S01]  /*4af0*/  F2FP.BF16.F32.PACK_AB R11, R25, R24 ;  /* 0x00000018190b723e */ /* 0x002fe200000010ff */
[----:B------:R-:W1:Y:S01]  /*4b00*/  MUFU.EX2 R36, R36 ;  /* 0x0000002400247308 */ /* 0x000e620000000800 */
[----:B------:R-:W-:-:S04]  /*4b10*/  FADD.FTZ R114, R24, R114 ;  /* 0x0000007218727221 */ /* 0x000fc80000010000 */
[----:B------:R-:W-:Y:S01]  /*4b20*/  FADD.FTZ R114, R25, R114 ;  /* 0x0000007219727221 */ /* 0x000fe20000010000 */
[C---:B--2---:R-:W-:Y:S02]  /*4b30*/  HMMA.16816.F32.BF16 R80, R8.reuse, R4, R80 ;  /* 0x000000040850723c */ /* 0x044fe40000041850 */
[----:B------:R-:W-:Y:S04]  /*4b40*/  MUFU.EX2 R26, R26 ;  /* 0x0000001a001a7308 */ /* 0x000fe80000000800 */
[----:B------:R-:W-:Y:S01]  /*4b50*/  HMMA.16816.F32.BF16 R76, R8, R6, R76 ;  /* 0x00000006084c723c */ /* 0x000fe2000004184c */
[----:B---3--:R-:W-:-:S03]  /*4b60*/  F2FP.BF16.F32.PACK_AB R4, R38, R39 ;  /* 0x000000272604723e */ /* 0x008fc600000010ff */
[----:B------:R-:W2:Y:S02]  /*4b70*/  MUFU.EX2 R27, R27 ;  /* 0x0000001b001b7308 */ /* 0x000ea40000000800 */
[----:B------:R-:W-:Y:S01]  /*4b80*/  HMMA.16816.F32.BF16 R72, R8, R20, R72 ;  /* 0x000000140848723c */ /* 0x000fe20000041848 */
[----:B-1----:R-:W-:-:S05]  /*4b90*/  F2FP.BF16.F32.PACK_AB R6, R36, R37 ;  /* 0x000000252406723e */ /* 0x002fca00000010ff */
[----:B------:R-:W-:Y:S01]  /*4ba0*/  MUFU.EX2 R106, R106 ;  /* 0x0000006a006a7308 */ /* 0x000fe20000000800 */
[----:B------:R-:W-:Y:S01]  /*4bb0*/  HMMA.16816.F32.BF16 R68, R8, R22, R68 ;  /* 0x000000160844723c */ /* 0x000fe20000041844 */
[----:B------:R-:W1:Y:S01]  /*4bc0*/  LDSM.16.MT88.4 R8, [R134+0x4800] ;  /* 0x004800008608783b */ /* 0x000e620000004200 */
[----:B------:R-:W-:-:S05]  /*4bd0*/  FFMA.FTZ R21, R67, UR6, -R47 ;  /* 0x0000000643157c23 */ /* 0x000fca000801082f */
[----:B------:R-:W3:Y:S01]  /*4be0*/  MUFU.EX2 R104, R104 ;  /* 0x0000006800687308 */ /* 0x000ee20000000800 */
[--C-:B------:R-:W-:Y:S01]  /*4bf0*/  FFMA.FTZ R23, R53, UR6, -R47.reuse ;  /* 0x0000000635177c23 */ /* 0x100fe2000801082f */
[----:B------:R-:W-:Y:S01]  /*4c00*/  FFMA.FTZ R53, R52, UR6, -R47 ;  /* 0x0000000634357c23 */ /* 0x000fe2000801082f */
[----:B------:R-:W-:Y:S01]  /*4c10*/  FADD.FTZ R52, R51, R55 ;  /* 0x0000003733347221 */ /* 0x000fe20000010000 */
[----:B--2---:R-:W-:Y:S01]  /*4c20*/  F2FP.BF16.F32.PACK_AB R5, R27, R26 ;  /* 0x0000001a1b05723e */ /* 0x004fe200000010ff */
[----:B------:R-:W-:Y:S01]  /*4c30*/  FFMA.FTZ R22, R65, UR6, -R47 ;  /* 0x0000000641167c23 */ /* 0x000fe2000801082f */
[----:B------:R-:W-:Y:S01]  /*4c40*/  FADD.FTZ R26, R26, R114 ;  /* 0x000000721a1a7221 */ /* 0x000fe20000010000 */
[----:B------:R-:W-:Y:S01]  /*4c50*/  FADD.FTZ R50, R50, R52 ;  /* 0x0000003432327221 */ /* 0x000fe20000010000 */
[----:B------:R-:W-:Y:S02]  /*4c60*/  MUFU.EX2 R35, R35 ;  /* 0x0000002300237308 */ /* 0x000fe40000000800 */
[----:B------:R-:W-:Y:S01]  /*4c70*/  FADD.FTZ R26, R27, R26 ;  /* 0x0000001a1b1a7221 */ /* 0x000fe20000010000 */
        /* <DEDUP_REMOVED lines=8> */
[----:B------:R-:W-:Y:S01]  /*4d00*/  MUFU.EX2 R33, R33 ;  /* 0x0000002100217308 */ /* 0x000fe20000000800 */
[----:B----4-:R-:W-:Y:S02]  /*4d10*/  HMMA.16816.F32.BF16 R80, R4, R16, R80 ;  /* 0x000000100450723c */ /* 0x010fe40000041850 */
[----:B------:R-:W-:-:S04]  /*4d20*/  FADD.FTZ R43, R42, R43 ;  /* 0x0000002b2a2b7221 */ /* 0x000fc80000010000 */
[----:B------:R-:W-:Y:S01]  /*4d30*/  HMMA.16816.F32.BF16 R76, R4, R18, R76 ;  /* 0x00000012044c723c */ /* 0x000fe2000004184c */
[----:B------:R-:W3:Y:S01]  /*4d40*/  MUFU.EX2 R32, R32 ;  /* 0x0000002000207308 */ /* 0x000ee20000000800 */
[----:B------:R-:W4:Y:S01]  /*4d50*/  LDSM.16.MT88.4 R16, [R133+0x4800] ;  /* 0x004800008510783b */ /* 0x000f220000004200 */
[----:B------:R-:W-:-:S03]  /*4d60*/  FADD.FTZ R41, R41, R43 ;  /* 0x0000002b29297221 */ /* 0x000fc60000010000 */
[C---:B-----5:R-:W-:Y:S01]  /*4d70*/  HMMA.16816.F32.BF16 R72, R4.reuse, R12, R72 ;  /* 0x0000000c0448723c */ /* 0x060fe20000041848 */
[----:B------:R-:W-:Y:S02]  /*4d80*/  FADD.FTZ R41, R40, R41 ;  /* 0x0000002928297221 */ /* 0x000fe40000010000 */
[----:B------:R-:W-:Y:S02]  /*4d90*/  MUFU.EX2 R105, R105 ;  /* 0x0000006900697308 */ /* 0x000fe40000000800 */
[----:B------:R-:W-:Y:S01]  /*4da0*/  FADD.FTZ R39, R39, R41 ;  /* 0x0000002927277221 */ /* 0x000fe20000010000 */
[----:B------:R-:W-:Y:S01]  /*4db0*/  HMMA.16816.F32.BF16 R68, R4, R14, R68 ;  /* 0x0000000e0444723c */ /* 0x000fe20000041844 */
[----:B------:R-:W5:Y:S02]  /*4dc0*/  LDSM.16.MT88.4 R12, [R134+0x4c00] ;  /* 0x004c0000860c783b */ /* 0x000f640000004200 */
[----:B------:R-:W-:Y:S02]  /*4dd0*/  FADD.FTZ R39, R38, R39 ;  /* 0x0000002726277221 */ /* 0x000fe40000010000 */
        /* <DEDUP_REMOVED lines=10> */
[----:B------:R-:W-:Y:S01]  /*4e80*/  FADD.FTZ R105, R105, R106 ;  /* 0x0000006a69697221 */ /* 0x000fe20000010000 */
[----:B------:R-:W-:-:S03]  /*4e90*/  FADD.FTZ R33, R33, R35 ;  /* 0x0000002321217221 */ /* 0x000fc60000010000 */
[----:B------:R-:W-:Y:S01]  /*4ea0*/  FADD.FTZ R105, R20, R105 ;  /* 0x0000006914697221 */ /* 0x000fe20000010000 */
[----:B------:R-:W-:Y:S01]  /*4eb0*/  FADD.FTZ R33, R32, R33 ;  /* 0x0000002120217221 */ /* 0x000fe20000010000 */
[----:B------:R-:W1:Y:S08]  /*4ec0*/  MUFU.EX2 R31, R31 ;  /* 0x0000001f001f7308 */ /* 0x000e700000000800 */
[----:B------:R-:W3:Y:S01]  /*4ed0*/  MUFU.EX2 R23, R23 ;  /* 0x0000001700177308 */ /* 0x000ee20000000800 */
[----:B--2---:R-:W-:Y:S01]  /*4ee0*/  F2FP.BF16.F32.PACK_AB R7, R22, R21 ;  /* 0x000000151607723e */ /* 0x004fe200000010ff */
[----:B------:R-:W-:-:S04]  /*4ef0*/  FADD.FTZ R21, R21, R105 ;  /* 0x0000006915157221 */ /* 0x000fc80000010000 */
[----:B------:R-:W-:Y:S02]  /*4f00*/  FADD.FTZ R21, R22, R21 ;  /* 0x0000001516157221 */ /* 0x000fe40000010000 */
[----:B------:R-:W-:Y:S01]  /*4f10*/  HMMA.16816.F32.BF16 R80, R4, R8, R80 ;  /* 0x000000080450723c */ /* 0x000fe20000041850 */
[----:B------:R-:W2:Y:S01]  /*4f20*/  MUFU.EX2 R30, R30 ;  /* 0x0000001e001e7308 */ /* 0x000ea20000000800 */
[----:B-1----:R-:W-:-:S04]  /*4f30*/  FADD.FTZ R33, R31, R33 ;  /* 0x000000211f217221 */ /* 0x002fc80000010000 */
[C---:B------:R-:W-:Y:S01]  /*4f40*/  HMMA.16816.F32.BF16 R76, R4.reuse, R10, R76 ;  /* 0x0000000a044c723c */ /* 0x040fe2000004184c */
[----:B------:R-:W1:Y:S02]  /*4f50*/  LDSM.16.MT88.4 R8, [R133+0x4c00] ;  /* 0x004c00008508783b */ /* 0x000e640000004200 */
[----:B------:R-:W5:Y:S01]  /*4f60*/  MUFU.EX2 R29, R29 ;  /* 0x0000001d001d7308 */ /* 0x000f620000000800 */
[----:B---3--:R-:W-:Y:S02]  /*4f70*/  FADD.FTZ R21, R23, R21 ;  /* 0x0000001517157221 */ /* 0x008fe40000010000 */
[C---:B----4-:R-:W-:Y:S05]  /*4f80*/  HMMA.16816.F32.BF16 R72, R4.reuse, R16, R72 ;  /* 0x000000100448723c */ /* 0x050fea0000041848 */
[----:B------:R-:W3:Y:S01]  /*4f90*/  MUFU.EX2 R159, R159 ;  /* 0x0000009f009f7308 */ /* 0x000ee20000000800 */
[----:B------:R-:W-:Y:S01]  /*4fa0*/  HMMA.16816.F32.BF16 R68, R4, R18, R68 ;  /* 0x000000120444723c */ /* 0x000fe20000041844 */
[----:B--2---:R-:W-:-:S06]  /*4fb0*/  FADD.FTZ R33, R30, R33 ;  /* 0x000000211e217221 */ /* 0x004fcc0000010000 */
[----:B------:R-:W2:Y:S01]  /*4fc0*/  MUFU.EX2 R51, R53 ;  /* 0x0000003500337308 */ /* 0x000ea20000000800 */
[----:B------:R-:W-:Y:S01]  /*4fd0*/  F2FP.BF16.F32.PACK_AB R4, R30, R31 ;  /* 0x0000001f1e04723e */ /* 0x000fe200000010ff */
[----:B-----5:R-:W-:-:S06]  /*4fe0*/  FADD.FTZ R33, R29, R33 ;  /* 0x000000211d217221 */ /* 0x020fcc0000010000 */
[----:B------:R-:W4:Y:S01]  /*4ff0*/  MUFU.EX2 R3, R46 ;  /* 0x0000002e00037308 */ /* 0x000f220000000800 */
[C---:B---3--:R-:W-:Y:S01]  /*5000*/  F2FP.BF16.F32.PACK_AB R6, R159.reuse, R29 ;  /* 0x0000001d9f06723e */ /* 0x048fe200000010ff */
[----:B------:R-:W-:-:S06]  /*5010*/  FADD.FTZ R159, R159, R33 ;  /* 0x000000219f9f7221 */ /* 0x000fcc0000010000 */
[----:B------:R-:W3:Y:S01]  /*5020*/  MUFU.EX2 R158, R158 ;  /* 0x0000009e009e7308 */ /* 0x000ee20000000800 */
[C---:B--2---:R-:W-:Y:S01]  /*5030*/  F2FP.BF16.F32.PACK_AB R5, R51.reuse, R23 ;  /* 0x000000173305723e */ /* 0x044fe200000010ff */
[----:B------:R-:W-:-:S04]  /*5040*/  FADD.FTZ R21, R51, R21 ;  /* 0x0000001533157221 */ /* 0x000fc80000010000 */
[----:B----4-:R-:W-:Y:S01]  /*5050*/  FADD.FTZ R21, R3, R21 ;  /* 0x0000001503157221 */ /* 0x010fe20000010000 */
[----:B---3--:R-:W-:-:S03]  /*5060*/  F2FP.BF16.F32.PACK_AB R7, R158, R3 ;  /* 0x000000039e07723e */ /* 0x008fc600000010ff */
[----:B------:R-:W-:-:S04]  /*5070*/  FADD.FTZ R158, R158, R21 ;  /* 0x000000159e9e7221 */ /* 0x000fc80000010000 */
[C---:B------:R-:W-:Y:S06]  /*5080*/  HMMA.16816.F32.BF16 R80, R4.reuse, R12, R80 ;  /* 0x0000000c0450723c */ /* 0x040fec0000041850 */
        /* <DEDUP_REMOVED lines=52> */
[----:B------:R-:W-:Y:S02]  /*53d0*/  IMAD.WIDE R8, R5, 0x4, R150 ;  /* 0x0000000405087825 */ /* 0x000fe400078e0296 */
        /* <DEDUP_REMOVED lines=17> */
.L_x_4815:
[----:B------:R-:W-:-:S04]  /*54f0*/  LEA R3, -R90, RZ, 0x7 ;  /* 0x000000ff5a037211 */ /* 0x000fc800078e39ff */
[----:B------:R-:W-:-:S07]  /*5500*/  SHF.R.S32.HI R4, RZ, 0x1f, R3 ;  /* 0x0000001fff047819 */ /* 0x000fce0000011403 */
.L_x_4816:
[C---:B------:R-:W-:Y:S01]  /*5510*/  IMAD.SHL.U32 R5, R90.reuse, 0x40, RZ ;  /* 0x000000405a057824 */ /* 0x040fe200078e00ff */
[----:B------:R-:W-:Y:S02]  /*5520*/  LEA R142, P1, R3, R142, 0x1 ;  /* 0x0000008e038e7211 */ /* 0x000fe400078208ff */
[----:B------:R-:W-:Y:S02]  /*5530*/  SHF.L.U64.HI R91, R90, 0x6, R91 ;  /* 0x000000065a5b7819 */ /* 0x000fe4000001025b */
[----:B------:R-:W-:Y:S01]  /*5540*/  IADD3 R6, P0, R5, R142, RZ ;  /* 0x0000008e05067210 */ /* 0x000fe20007f1e0ff */
[----:B------:R-:W-:Y:S01]  /*5550*/  IMAD.MOV.U32 R10, RZ, RZ, R142 ;  /* 0x000000ffff0a7224 */ /* 0x000fe200078e008e */
        /* <DEDUP_REMOVED lines=13> */
[C---:B------:R-:W-:Y:S01]  /*5630*/  ISETP.GE.AND P0, PT, R98.reuse, R95, PT ;  /* 0x0000005f6200720c */ /* 0x040fe20003f06270 */
[C---:B------:R-:W-:Y:S01]  /*5640*/  VIADD R60, R98.reuse, 0x9 ;  /* 0x00000009623c7836 */ /* 0x040fe20000000000 */
[----:B------:R-:W-:Y:S01]  /*5650*/  LDGSTS.E.BYPASS.LTC128B.128 [R145+0x3800], desc[UR12][R6.64] ;  /* 0x0380000006917fae */ /* 0x000fe2000b901d4c */
[----:B------:R-:W-:-:S03]  /*5660*/  ISETP.GE.AND P2, PT, R98, R94, PT ;  /* 0x0000005e6200720c */ /* 0x000fc60003f46270 */
[----:B------:R1:W-:Y:S04]  /*5670*/  LDGSTS.E.BYPASS.LTC128B.128 [R145+0x4000], desc[UR12][R4.64] ;  /* 0x0400000004917fae */ /* 0x0003e8000b901d4c */
[----:B------:R2:W-:Y:S04]  /*5680*/  LDGSTS.E.BYPASS.LTC128B.128 [R145+0x4800], desc[UR12][R8.64] ;  /* 0x0480000008917fae */ /* 0x0005e8000b901d4c */
[----:B------:R-:W-:Y:S04]  /*5690*/  LDSM.16.M88.4 R52, [R138] ;  /* 0x000000008a34783b */ /* 0x000fe80000000200 */
[----:B------:R-:W3:Y:S04]  /*56a0*/  LDSM.16.M88.4 R20, [R136+0x1000] ;  /* 0x001000008814783b */ /* 0x000ee80000000200 */
[----:B------:R-:W4:Y:S04]  /*56b0*/  LDSM.16.M88.4 R12, [R136+0x1400] ;  /* 0x00140000880c783b */ /* 0x000f280000000200 */
[----:B------:R-:W-:Y:S04]  /*56c0*/  LDSM.16.M88.4 R44, [R137] ;  /* 0x00000000892c783b */ /* 0x000fe80000000200 */
[----:B------:R-:W-:Y:S04]  /*56d0*/  LDSM.16.M88.4 R56, [R135] ;  /* 0x000000008738783b */ /* 0x000fe80000000200 */
[----:B-1----:R-:W2:Y:S04]  /*56e0*/  LDSM.16.M88.4 R4, [R136+0x1800] ;  /* 0x001800008804783b */ /* 0x002ea80000000200 */
[----:B------:R-:W1:Y:S04]  /*56f0*/  LDSM.16.M88.4 R32, [R132] ;  /* 0x000000008420783b */ /* 0x000e680000000200 */
[----:B------:R-:W5:Y:S04]  /*5700*/  LDSM.16.M88.4 R36, [R131] ;  /* 0x000000008324783b */ /* 0x000f680000000200 */
[----:B------:R-:W5:Y:S04]  /*5710*/  LDSM.16.M88.4 R28, [R136+0x1c00] ;  /* 0x001c0000881c783b */ /* 0x000f680000000200 */
[----:B------:R-:W5:Y:S04]  /*5720*/  LDSM.16.M88.4 R48, [R136+0x2000] ;  /* 0x002000008830783b */ /* 0x000f680000000200 */
[----:B------:R-:W5:Y:S01]  /*5730*/  LDSM.16.M88.4 R40, [R130] ;  /* 0x000000008228783b */ /* 0x000f620000000200 */
[C---:B---3--:R-:W-:Y:S03]  /*5740*/  HMMA.16816.F32.BF16 R24, R52.reuse, R20, RZ ;  /* 0x000000143418723c */ /* 0x048fe600000418ff */
[----:B------:R-:W0:Y:S03]  /*5750*/  LDGDEPBAR ;  /* 0x00000000000079af */ /* 0x000e260000000000 */
[C---:B------:R-:W-:Y:S06]  /*5760*/  HMMA.16816.F32.BF16 R20, R52.reuse, R22, RZ ;  /* 0x000000163414723c */ /* 0x040fec00000418ff */
[C---:B----4-:R-:W-:Y:S06]  /*5770*/  HMMA.16816.F32.BF16 R16, R52.reuse, R12, RZ ;  /* 0x0000000c3410723c */ /* 0x050fec00000418ff */
[C---:B--2---:R-:W-:Y:S06]  /*5780*/  HMMA.16816.F32.BF16 R8, R52.reuse, R4, RZ ;  /* 0x000000043408723c */ /* 0x044fec00000418ff */
[C---:B------:R-:W-:Y:S06]  /*5790*/  HMMA.16816.F32.BF16 R12, R52.reuse, R14, RZ ;  /* 0x0000000e340c723c */ /* 0x040fec00000418ff */
[----:B------:R-:W-:Y:S06]  /*57a0*/  HMMA.16816.F32.BF16 R4, R52, R6, RZ ;  /* 0x000000063404723c */ /* 0x000fec00000418ff */
[C---:B------:R-:W-:Y:S06]  /*57b0*/  HMMA.16816.F32.BF16 R24, R44.reuse, R56, R24 ;  /* 0x000000382c18723c */ /* 0x040fec0000041818 */
[C---:B------:R-:W-:Y:S01]  /*57c0*/  HMMA.16816.F32.BF16 R20, R44.reuse, R58, R20 ;  /* 0x0000003a2c14723c */ /* 0x040fe20000041814 */
[----:B------:R-:W2:Y:S05]  /*57d0*/  LDSM.16.M88.4 R56, [R136+0x2400] ;  /* 0x002400008838783b */ /* 0x000eaa0000000200 */
[C---:B-1----:R-:W-:Y:S06]  /*57e0*/  HMMA.16816.F32.BF16 R16, R44.reuse, R32, R16 ;  /* 0x000000202c10723c */ /* 0x042fec0000041810 */
[C---:B-----5:R-:W-:Y:S06]  /*57f0*/  HMMA.16816.F32.BF16 R8, R44.reuse, R36, R8 ;  /* 0x000000242c08723c */ /* 0x060fec0000041808 */
[----:B------:R-:W-:Y:S01]  /*5800*/  HMMA.16816.F32.BF16 R12, R44, R34, R12 ;  /* 0x000000222c0c723c */ /* 0x000fe2000004180c */
[----:B------:R-:W-:-:S02]  /*5810*/  LOP3.LUT R36, R3, 0x8, R96, 0xfe, !PT ;  /* 0x0000000803247812 */ /* 0x000fc400078efe60 */
[----:B------:R-:W-:Y:S01]  /*5820*/  FSEL R102, R24, -INF , !P0 ;  /* 0xff80000018667808 */ /* 0x000fe20004000000 */
[----:B------:R-:W-:Y:S01]  /*5830*/  VIADD R24, R98, 0x11 ;  /* 0x0000001162187836 */ /* 0x000fe20000000000 */
[CC--:B------:R-:W-:Y:S01]  /*5840*/  ISETP.GE.AND P1, PT, R36.reuse, R95.reuse, PT ;  /* 0x0000005f2400720c */ /* 0x0c0fe20003f26270 */
[----:B------:R-:W-:Y:S01]  /*5850*/  HMMA.16816.F32.BF16 R4, R44, R38, R4 ;  /* 0x000000262c04723c */ /* 0x000fe20000041804 */
[----:B------:R-:W-:Y:S02]  /*5860*/  ISETP.GE.AND P4, PT, R36, R94, PT ;  /* 0x0000005e2400720c */ /* 0x000fe40003f86270 */
[----:B------:R-:W1:Y:S01]  /*5870*/  LDSM.16.M88.4 R36, [R129] ;  /* 0x000000008124783b */ /* 0x000e620000000200 */
[----:B------:R-:W-:Y:S02]  /*5880*/  FSEL R101, R26, -INF , !P2 ;  /* 0xff8000001a657808 */ /* 0x000fe40005000000 */
[----:B------:R-:W-:Y:S01]  /*5890*/  HMMA.16816.F32.BF16 R32, R52, R28, RZ ;  /* 0x0000001c3420723c */ /* 0x000fe200000418ff */
[----:B------:R-:W-:-:S02]  /*58a0*/  ISETP.GE.AND P0, PT, R60, R95, PT ;  /* 0x0000005f3c00720c */ /* 0x000fc40003f06270 */
[-C--:B------:R-:W-:Y:S02]  /*58b0*/  ISETP.GE.AND P2, PT, R60, R94.reuse, PT ;  /* 0x0000005e3c00720c */ /* 0x080fe40003f46270 */
[----:B------:R-:W-:Y:S01]  /*58c0*/  FSEL R109, R21, -INF , !P0 ;  /* 0xff800000156d7808 */ /* 0x000fe20004000000 */
[C---:B------:R-:W-:Y:S01]  /*58d0*/  HMMA.16816.F32.BF16 R60, R52.reuse, R48, RZ ;  /* 0x00000030343c723c */ /* 0x040fe200000418ff */
[----:B------:R-:W-:Y:S01]  /*58e0*/  VIADD R28, R98, 0x1 ;  /* 0x00000001621c7836 */ /* 0x000fe20000000000 */
[----:B------:R-:W-:Y:S02]  /*58f0*/  FSEL R118, R23, -INF , !P2 ;  /* 0xff80000017767808 */ /* 0x000fe40005000000 */
[----:B------:R-:W-:Y:S02]  /*5900*/  FSEL R110, R20, -INF , !P1 ;  /* 0xff800000146e7808 */ /* 0x000fe40004800000 */
[C---:B------:R-:W-:Y:S01]  /*5910*/  ISETP.GE.AND P5, PT, R28.reuse, R95, PT ;  /* 0x0000005f1c00720c */ /* 0x040fe20003fa6270 */
[----:B------:R-:W-:Y:S01]  /*5920*/  HMMA.16816.F32.BF16 R48, R52, R50, RZ ;  /* 0x000000323430723c */ /* 0x000fe200000418ff */
[----:B------:R-:W-:-:S02]  /*5930*/  ISETP.GE.AND P3, PT, R28, R94, PT ;  /* 0x0000005e1c00720c */ /* 0x000fc40003f66270 */
[----:B------:R-:W-:Y:S01]  /*5940*/  FSEL R107, R25, -INF , !P5 ;  /* 0xff800000196b7808 */ /* 0x000fe20006800000 */
[----:B------:R-:W-:Y:S01]  /*5950*/  VIADD R25, R98, 0x21 ;  /* 0x0000002162197836 */ /* 0x000fe20000000000 */
[----:B------:R-:W-:Y:S01]  /*5960*/  FSEL R106, R27, -INF , !P3 ;  /* 0xff8000001b6a7808 */ /* 0x000fe20005800000 */
[----:B------:R-:W-:Y:S01]  /*5970*/  HMMA.16816.F32.BF16 R28, R52, R30, RZ ;  /* 0x0000001e341c723c */ /* 0x000fe200000418ff */
[CC--:B------:R-:W-:Y:S02]  /*5980*/  ISETP.GE.AND P3, PT, R24.reuse, R95.reuse, PT ;  /* 0x0000005f1800720c */ /* 0x0c0fe40003f66270 */
[-C--:B------:R-:W-:Y:S01]  /*5990*/  ISETP.GE.AND P5, PT, R24, R94.reuse, PT ;  /* 0x0000005e1800720c */ /* 0x080fe20003fa6270 */
[C---:B------:R-:W-:Y:S01]  /*59a0*/  VIADD R24, R98.reuse, 0x19 ;  /* 0x0000001962187836 */ /* 0x040fe20000000000 */
[----:B------:R-:W-:Y:S01]  /*59b0*/  FSEL R108, R17, -INF , !P3 ;  /* 0xff800000116c7808 */ /* 0x000fe20005800000 */
[----:B------:R-:W-:Y:S01]  /*59c0*/  HMMA.16816.F32.BF16 R32, R44, R40, R32 ;  /* 0x000000282c20723c */ /* 0x000fe20000041820 */
[----:B------:R-:W-:Y:S01]  /*59d0*/  FSEL R117, R19, -INF , !P5 ;  /* 0xff80000013757808 */ /* 0x000fe20006800000 */
[----:B------:R-:W-:Y:S01]  /*59e0*/  VIADD R19, R98, 0x29 ;  /* 0x0000002962137836 */ /* 0x000fe20000000000 */
[-C--:B------:R-:W-:Y:S01]  /*59f0*/  ISETP.GE.AND P0, PT, R24, R95.reuse, PT ;  /* 0x0000005f1800720c */ /* 0x080fe20003f06270 */
[----:B------:R-:W-:Y:S01]  /*5a00*/  VIADD R17, R98, 0x31 ;  /* 0x0000003162117836 */ /* 0x000fe20000000000 */
[----:B------:R-:W-:Y:S01]  /*5a10*/  ISETP.GE.AND P2, PT, R24, R94, PT ;  /* 0x0000005e1800720c */ /* 0x000fe20003f46270 */
[----:B--2---:R-:W-:Y:S01]  /*5a20*/  HMMA.16816.F32.BF16 R64, R52, R56, RZ ;  /* 0x000000383440723c */ /* 0x004fe200000418ff */
[----:B------:R-:W-:-:S02]  /*5a30*/  ISETP.GE.AND P3, PT, R25, R95, PT ;  /* 0x0000005f1900720c */ /* 0x000fc40003f66270 */
[-C--:B------:R-:W-:Y:S02]  /*5a40*/  ISETP.GE.AND P5, PT, R25, R94.reuse, PT ;  /* 0x0000005e1900720c */ /* 0x080fe40003fa6270 */
[----:B------:R-:W2:Y:S01]  /*5a50*/  LDSM.16.M88.4 R24, [R128] ;  /* 0x000000008018783b */ /* 0x000ea20000000200 */
[C---:B-1----:R-:W-:Y:S01]  /*5a60*/  HMMA.16816.F32.BF16 R60, R44.reuse, R36, R60 ;  /* 0x000000242c3c723c */ /* 0x042fe2000004183c */
[----:B------:R-:W-:Y:S02]  /*5a70*/  FSEL R122, R15, -INF , !P2 ;  /* 0xff8000000f7a7808 */ /* 0x000fe40005000000 */
[----:B------:R-:W-:Y:S01]  /*5a80*/  FSEL R115, R9, -INF , !P3 ;  /* 0xff80000009737808 */ /* 0x000fe20005800000 */
[----:B------:R-:W-:Y:S01]  /*5a90*/  VIADD R9, R98, 0x39 ;  /* 0x0000003962097836 */ /* 0x000fe20000000000 */
[----:B------:R-:W-:Y:S01]  /*5aa0*/  ISETP.GE.AND P2, PT, R19, R94, PT ;  /* 0x0000005e1300720c */ /* 0x000fe20003f46270 */
[----:B------:R-:W-:Y:S01]  /*5ab0*/  HMMA.16816.F32.BF16 R28, R44, R42, R28 ;  /* 0x0000002a2c1c723c */ /* 0x000fe2000004181c */
[----:B------:R-:W1:Y:S01]  /*5ac0*/  LDSM.16.M88.4 R40, [R136+0x2800] ;  /* 0x002800008828783b */ /* 0x000e620000000200 */
[----:B------:R-:W-:-:S02]  /*5ad0*/  FSEL R111, R13, -INF , !P0 ;  /* 0xff8000000d6f7808 */ /* 0x000fc40004000000 */
[-C--:B------:R-:W-:Y:S02]  /*5ae0*/  ISETP.GE.AND P0, PT, R19, R95.reuse, PT ;  /* 0x0000005f1300720c */ /* 0x080fe40003f06270 */
[----:B------:R-:W-:Y:S01]  /*5af0*/  HMMA.16816.F32.BF16 R48, R44, R38, R48 ;  /* 0x000000262c30723c */ /* 0x000fe20000041830 */
[-C--:B------:R-:W-:Y:S02]  /*5b00*/  ISETP.GE.AND P3, PT, R17, R95.reuse, PT ;  /* 0x0000005f1100720c */ /* 0x080fe40003f66270 */
[----:B------:R-:W-:Y:S02]  /*5b10*/  FSEL R120, R7, -INF , !P2 ;  /* 0xff80000007787808 */ /* 0x000fe40005000000 */
[----:B------:R-:W-:Y:S01]  /*5b20*/  LOP3.LUT R13, R3, 0x10, R96, 0xfe, !PT ;  /* 0x00000010030d7812 */ /* 0x000fe200078efe60 */
[----:B------:R-:W-:Y:S01]  /*5b30*/  HMMA.16816.F32.BF16 R56, R52, R58, RZ ;  /* 0x0000003a3438723c */ /* 0x000fe200000418ff */
[----:B------:R-:W-:Y:S02]  /*5b40*/  ISETP.GE.AND P2, PT, R9, R95, PT ;  /* 0x0000005f0900720c */ /* 0x000fe40003f46270 */
[----:B------:R-:W-:Y:S01]  /*5b50*/  FSEL R36, R5, -INF , !P0 ;  /* 0xff80000005247808 */ /* 0x000fe20004000000 */
[----:B------:R-:W-:Y:S01]  /*5b60*/  VIADD R5, R98, 0x41 ;  /* 0x0000004162057836 */ /* 0x000fe20000000000 */
[----:B------:R-:W-:-:S02]  /*5b70*/  FSEL R37, R33, -INF , !P3 ;  /* 0xff80000021257808 */ /* 0x000fc40005800000 */
[----:B------:R-:W-:Y:S02]  /*5b80*/  FSEL R119, R11, -INF , !P5 ;  /* 0xff8000000b777808 */ /* 0x000fe40006800000 */
[C---:B------:R-:W-:Y:S02]  /*5b90*/  ISETP.GE.AND P0, PT, R13.reuse, R95, PT ;  /* 0x0000005f0d00720c */ /* 0x040fe40003f06270 */
[-C--:B------:R-:W-:Y:S02]  /*5ba0*/  ISETP.GE.AND P3, PT, R13, R94.reuse, PT ;  /* 0x0000005e0d00720c */ /* 0x080fe40003f66270 */
[----:B------:R-:W-:Y:S02]  /*5bb0*/  FSEL R33, R29, -INF , !P2 ;  /* 0xff8000001d217808 */ /* 0x000fe40005000000 */
[-C--:B------:R-:W-:Y:S02]  /*5bc0*/  ISETP.GE.AND P1, PT, R9, R94.reuse, PT ;  /* 0x0000005e0900720c */ /* 0x080fe40003f26270 */
[----:B------:R-:W-:-:S02]  /*5bd0*/  ISETP.GE.AND P5, PT, R17, R94, PT ;  /* 0x0000005e1100720c */ /* 0x000fc40003fa6270 */
[----:B------:R-:W-:Y:S02]  /*5be0*/  FSEL R29, R22, -INF , !P4 ;  /* 0xff800000161d7808 */ /* 0x000fe40006000000 */
[----:B------:R-:W-:Y:S01]  /*5bf0*/  LOP3.LUT R11, R3, 0x18, R96, 0xfe, !PT ;  /* 0x00000018030b7812 */ /* 0x000fe200078efe60 */
[----:B------:R-:W3:Y:S01]  /*5c00*/  LDSM.16.M88.4 R20, [R87] ;  /* 0x000000005714783b */ /* 0x000ee20000000200 */
[C---:B--2---:R-:W-:Y:S01]  /*5c10*/  HMMA.16816.F32.BF16 R64, R44.reuse, R24, R64 ;  /* 0x000000182c40723c */ /* 0x044fe20000041840 */
[----:B------:R-:W-:Y:S02]  /*5c20*/  FSEL R100, R31, -INF , !P1 ;  /* 0xff8000001f647808 */ /* 0x000fe40004800000 */
[----:B------:R-:W-:Y:S02]  /*5c30*/  FSEL R39, R16, -INF , !P0 ;  /* 0xff80000010277808 */ /* 0x000fe40004000000 */
[----:B------:R-:W-:Y:S01]  /*5c40*/  FSEL R35, R35, -INF , !P5 ;  /* 0xff80000023237808 */ /* 0x000fe20006800000 */
[----:B------:R-:W-:Y:S01]  /*5c50*/  HMMA.16816.F32.BF16 R56, R44, R26, R56 ;  /* 0x0000001a2c38723c */ /* 0x000fe20000041838 */
[----:B------:R-:W-:-:S02]  /*5c60*/  FSEL R24, R18, -INF , !P3 ;  /* 0xff80000012187808 */ /* 0x000fc40005800000 */
[CC--:B------:R-:W-:Y:S01]  /*5c70*/  ISETP.GE.AND P1, PT, R5.reuse, R95.reuse, PT ;  /* 0x0000005f0500720c */ /* 0x0c0fe20003f26270 */
[----:B------:R-:W2:Y:S01]  /*5c80*/  LDSM.16.M88.4 R16, [R136+0x2c00] ;  /* 0x002c00008810783b */ /* 0x000ea20000000200 */
[----:B------:R-:W-:Y:S01]  /*5c90*/  ISETP.GE.AND P0, PT, R5, R94, PT ;  /* 0x0000005e0500720c */ /* 0x000fe20003f06270 */
[----:B------:R-:W-:Y:S01]  /*5ca0*/  VIADD R5, R98, 0x49 ;  /* 0x0000004962057836 */ /* 0x000fe20000000000 */
[----:B------:R-:W-:Y:S02]  /*5cb0*/  ISETP.GE.AND P5, PT, R11, R95, PT ;  /* 0x0000005f0b00720c */ /* 0x000fe40003fa6270 */
[----:B------:R-:W-:Y:S02]  /*5cc0*/  LOP3.LUT R7, R3, 0x20, R96, 0xfe, !PT ;  /* 0x0000002003077812 */ /* 0x000fe400078efe60 */
[----:B------:R-:W-:Y:S02]  /*5cd0*/  FSEL R31, R61, -INF , !P1 ;  /* 0xff8000003d1f7808 */ /* 0x000fe40004800000 */
[----:B------:R-:W-:-:S02]  /*5ce0*/  FSEL R61, R12, -INF , !P5 ;  /* 0xff8000000c3d7808 */ /* 0x000fc40006800000 */
[-C--:B------:R-:W-:Y:S02]  /*5cf0*/  ISETP.GE.AND P5, PT, R5, R95.reuse, PT ;  /* 0x0000005f0500720c */ /* 0x080fe40003fa6270 */
[C---:B------:R-:W-:Y:S02]  /*5d00*/  ISETP.GE.AND P1, PT, R7.reuse, R95, PT ;  /* 0x0000005f0700720c */ /* 0x040fe40003f26270 */
[-C--:B------:R-:W-:Y:S02]  /*5d10*/  ISETP.GE.AND P4, PT, R7, R94.reuse, PT ;  /* 0x0000005e0700720c */ /* 0x080fe40003f86270 */
[----:B------:R-:W-:Y:S02]  /*5d20*/  ISETP.GE.AND P2, PT, R11, R94, PT ;  /* 0x0000005e0b00720c */ /* 0x000fe40003f46270 */
[----:B------:R-:W-:Y:S02]  /*5d30*/  LOP3.LUT R7, R3, 0x28, R96, 0xfe, !PT ;  /* 0x0000002803077812 */ /* 0x000fe400078efe60 */
[----:B------:R-:W-:-:S02]  /*5d40*/  FSEL R38, R49, -INF , !P5 ;  /* 0xff80000031267808 */ /* 0x000fc40006800000 */
[----:B------:R-:W-:Y:S02]  /*5d50*/  FSEL R97, R63, -INF , !P0 ;  /* 0xff8000003f617808 */ /* 0x000fe40004000000 */
[----:B------:R-:W-:Y:S02]  /*5d60*/  FSEL R49, R8, -INF , !P1 ;  /* 0xff80000008317808 */ /* 0x000fe40004800000 */
[C---:B------:R-:W-:Y:S02]  /*5d70*/  ISETP.GE.AND P0, PT, R7.reuse, R95, PT ;  /* 0x0000005f0700720c */ /* 0x040fe40003f06270 */
[-C--:B------:R-:W-:Y:S02]  /*5d80*/  ISETP.GE.AND P3, PT, R7, R94.reuse, PT ;  /* 0x0000005e0700720c */ /* 0x080fe40003f66270 */
[----:B------:R-:W-:Y:S02]  /*5d90*/  FSEL R25, R14, -INF , !P2 ;  /* 0xff8000000e197808 */ /* 0x000fe40005000000 */
[----:B------:R-:W-:Y:S01]  /*5da0*/  ISETP.GE.AND P1, PT, R5, R94, PT ;  /* 0x0000005e0500720c */ /* 0x000fe20003f26270 */
[----:B-1----:R-:W-:Y:S01]  /*5db0*/  HMMA.16816.F32.BF16 R12, R52, R40, RZ ;  /* 0x00000028340c723c */ /* 0x002fe200000418ff */
[----:B------:R-:W-:Y:S01]  /*5dc0*/  LOP3.LUT R7, R3, 0x30, R96, 0xfe, !PT ;  /* 0x0000003003077812 */ /* 0x000fe200078efe60 */
[----:B------:R-:W-:Y:S01]  /*5dd0*/  VIADD R5, R98, 0x51 ;  /* 0x0000005162057836 */ /* 0x000fe20000000000 */
[----:B------:R-:W-:-:S02]  /*5de0*/  FSEL R27, R10, -INF , !P4 ;  /* 0xff8000000a1b7808 */ /* 0x000fc40006000000 */
[CC--:B------:R-:W-:Y:S01]  /*5df0*/  ISETP.GE.AND P2, PT, R7.reuse, R95.reuse, PT ;  /* 0x0000005f0700720c */ /* 0x0c0fe20003f46270 */
[----:B------:R-:W-:Y:S01]  /*5e00*/  HMMA.16816.F32.BF16 R40, R52, R42, RZ ;  /* 0x0000002a3428723c */ /* 0x000fe200000418ff */
[----:B------:R-:W-:Y:S02]  /*5e10*/  ISETP.GE.AND P5, PT, R7, R94, PT ;  /* 0x0000005e0700720c */ /* 0x000fe40003fa6270 */
[----:B------:R-:W-:Y:S02]  /*5e20*/  LOP3.LUT R7, R3, 0x40, R96, 0xfe, !PT ;  /* 0x0000004003077812 */ /* 0x000fe400078efe60 */
[----:B------:R-:W-:Y:S02]  /*5e30*/  ISETP.GE.AND P4, PT, R5, R95, PT ;  /* 0x0000005f0500720c */ /* 0x000fe40003f86270 */
[----:B------:R-:W-:Y:S02]  /*5e40*/  FSEL R26, R6, -INF , !P3 ;  /* 0xff800000061a7808 */ /* 0x000fe40005800000 */
[----:B------:R-:W-:-:S02]  /*5e50*/  FSEL R123, R65, -INF , !P4 ;  /* 0xff800000417b7808 */ /* 0x000fc40006000000 */
[----:B------:R-:W-:Y:S02]  /*5e60*/  FSEL R32, R32, -INF , !P2 ;  /* 0xff80000020207808 */ /* 0x000fe40005000000 */
[----:B------:R-:W-:Y:S02]  /*5e70*/  FSEL R124, R4, -INF , !P0 ;  /* 0xff800000047c7808 */ /* 0x000fe40004000000 */
[CC--:B------:R-:W-:Y:S02]  /*5e80*/  ISETP.GE.AND P3, PT, R7.reuse, R95.reuse, PT ;  /* 0x0000005f0700720c */ /* 0x0c0fe40003f66270 */
[-C--:B------:R-:W-:Y:S01]  /*5e90*/  ISETP.GE.AND P4, PT, R7, R94.reuse, PT ;  /* 0x0000005e0700720c */ /* 0x080fe20003f86270 */
[C---:B---3--:R-:W-:Y:S01]  /*5ea0*/  HMMA.16816.F32.BF16 R12, R44.reuse, R20, R12 ;  /* 0x000000142c0c723c */ /* 0x048fe2000004180c */
[----:B------:R-:W-:Y:S02]  /*5eb0*/  ISETP.GE.AND P2, PT, R5, R94, PT ;  /* 0x0000005e0500720c */ /* 0x000fe40003f46270 */
[----:B------:R-:W-:Y:S01]  /*5ec0*/  LOP3.LUT R8, R3, 0x38, R96, 0xfe, !PT ;  /* 0x0000003803087812 */ /* 0x000fe200078efe60 */
[----:B------:R-:W1:Y:S01]  /*5ed0*/  LDSM.16.M88.4 R4, [R86] ;  /* 0x000000005604783b */ /* 0x000e620000000200 */
[----:B------:R-:W-:Y:S01]  /*5ee0*/  FSEL R91, R51, -INF , !P1 ;  /* 0xff800000335b7808 */ /* 0x000fe20004800000 */
[----:B------:R-:W-:Y:S01]  /*5ef0*/  HMMA.16816.F32.BF16 R40, R44, R22, R40 ;  /* 0x000000162c28723c */ /* 0x000fe20000041828 */
[----:B------:R-:W-:Y:S01]  /*5f00*/  ISETP.GE.AND P1, PT, R8, R95, PT ;  /* 0x0000005f0800720c */ /* 0x000fe20003f26270 */
[----:B------:R-:W-:-:S04]  /*5f10*/  DEPBAR.LE SB0, 0x0 ;  /* 0x000080000000791a */ /* 0x000fc80000000000 */
[----:B------:R-:W-:Y:S01]  /*5f20*/  ISETP.GE.AND P0, PT, R8, R94, PT ;  /* 0x0000005e0800720c */ /* 0x000fe20003f06270 */
[C---:B------:R-:W-:Y:S01]  /*5f30*/  VIADD R8, R98.reuse, 0x59 ;  /* 0x0000005962087836 */ /* 0x040fe20000000000 */
[----:B------:R-:W-:Y:S01]  /*5f40*/  FSEL R67, R67, -INF , !P2 ;  /* 0xff80000043437808 */ /* 0x000fe20005000000 */
[----:B------:R-:W-:Y:S01]  /*5f50*/  VIADD R23, R98, 0x61 ;  /* 0x0000006162177836 */ /* 0x000fe20000000000 */
[C-C-:B------:R-:W-:Y:S02]  /*5f60*/  LOP3.LUT R10, R3.reuse, 0x48, R96.reuse, 0xfe, !PT ;  /* 0x00000048030a7812 */ /* 0x140fe400078efe60 */
[----:B------:R-:W-:Y:S02]  /*5f70*/  ISETP.GE.AND P2, PT, R8, R95, PT ;  /* 0x0000005f0800720c */ /* 0x000fe40003f46270 */
        /* <DEDUP_REMOVED lines=8> */
[C---:B------:R-:W-:Y:S01]  /*6000*/  ISETP.GE.AND P0, PT, R9.reuse, R95, PT ;  /* 0x0000005f0900720c */ /* 0x040fe20003f06270 */
[----:B------:R-:W-:Y:S01]  /*6010*/  BAR.SYNC.DEFER_BLOCKING 0x0 ;  /* 0x0000000000007b1d */ /* 0x000fe20000010000 */
[-C--:B------:R-:W-:Y:S02]  /*6020*/  ISETP.GE.AND P2, PT, R9, R94.reuse, PT ;  /* 0x0000005e0900720c */ /* 0x080fe40003f46270 */
[----:B------:R-:W-:Y:S02]  /*6030*/  ISETP.GE.AND P3, PT, R8, R94, PT ;  /* 0x0000005e0800720c */ /* 0x000fe40003f66270 */
[C---:B--2---:R-:W-:Y:S01]  /*6040*/  HMMA.16816.F32.BF16 R8, R52.reuse, R16, RZ ;  /* 0x000000103408723c */ /* 0x044fe200000418ff */
[----:B------:R-:W-:Y:S02]  /*6050*/  LOP3.LUT R22, R3, 0x58, R96, 0xfe, !PT ;  /* 0x0000005803167812 */ /* 0x000fe400078efe60 */
[----:B------:R-:W-:Y:S02]  /*6060*/  FSEL R116, R62, -INF , !P4 ;  /* 0xff8000003e747808 */ /* 0x000fe40006000000 */
[----:B------:R-:W-:Y:S01]  /*6070*/  FSEL R63, R59, -INF , !P3 ;  /* 0xff8000003b3f7808 */ /* 0x000fe20005800000 */
[----:B------:R-:W-:Y:S01]  /*6080*/  HMMA.16816.F32.BF16 R16, R52, R18, RZ ;  /* 0x000000123410723c */ /* 0x000fe200000418ff */
[----:B------:R-:W-:-:S02]  /*6090*/  FSEL R48, R48, -INF , !P5 ;  /* 0xff80000030307808 */ /* 0x000fc40006800000 */
[CC--:B------:R-:W-:Y:S02]  /*60a0*/  ISETP.GE.AND P4, PT, R22.reuse, R95.reuse, PT ;  /* 0x0000005f1600720c */ /* 0x0c0fe40003f86270 */
[----:B------:R-:W-:Y:S02]  /*60b0*/  ISETP.GE.AND P3, PT, R22, R94, PT ;  /* 0x0000005e1600720c */ /* 0x000fe40003f66270 */
[----:B------:R-:W-:Y:S02]  /*60c0*/  ISETP.GE.AND P5, PT, R23, R95, PT ;  /* 0x0000005f1700720c */ /* 0x000fe40003fa6270 */
[----:B------:R-:W-:Y:S02]  /*60d0*/  LOP3.LUT R22, R3, 0x60, R96, 0xfe, !PT ;  /* 0x0000006003167812 */ /* 0x000fe400078efe60 */
[----:B------:R-:W-:Y:S02]  /*60e0*/  FSEL R113, R50, -INF , !P1 ;  /* 0xff80000032717808 */ /* 0x000fe40004800000 */
[----:B------:R-:W-:-:S02]  /*60f0*/  FSEL R13, R13, -INF , !P5 ;  /* 0xff8000000d0d7808 */ /* 0x000fc40006800000 */
[C---:B------:R-:W-:Y:S02]  /*6100*/  ISETP.GE.AND P1, PT, R22.reuse, R95, PT ;  /* 0x0000005f1600720c */ /* 0x040fe40003f26270 */
[-C--:B------:R-:W-:Y:S01]  /*6110*/  ISETP.GE.AND P5, PT, R22, R94.reuse, PT ;  /* 0x0000005e1600720c */ /* 0x080fe20003fa6270 */
[C---:B-1----:R-:W-:Y:S01]  /*6120*/  HMMA.16816.F32.BF16 R8, R44.reuse, R4, R8 ;  /* 0x000000042c08723c */ /* 0x042fe20000041808 */
[----:B------:R-:W-:Y:S02]  /*6130*/  FSEL R22, R64, -INF , !P0 ;  /* 0xff80000040167808 */ /* 0x000fe40004000000 */
[----:B------:R-:W-:Y:S01]  /*6140*/  ISETP.GE.AND P0, PT, R23, R94, PT ;  /* 0x0000005e1700720c */ /* 0x000fe20003f06270 */
[----:B------:R-:W-:Y:S01]  /*6150*/  VIADD R23, R98, 0x69 ;  /* 0x0000006962177836 */ /* 0x000fe20000000000 */
[----:B------:R-:W-:Y:S01]  /*6160*/  LOP3.LUT R30, R3, 0x68, R96, 0xfe, !PT ;  /* 0x00000068031e7812 */ /* 0x000fe200078efe60 */
[----:B------:R-:W-:Y:S01]  /*6170*/  HMMA.16816.F32.BF16 R16, R44, R6, R16 ;  /* 0x000000062c10723c */ /* 0x000fe20000041810 */
[----:B------:R-:W-:-:S02]  /*6180*/  FSEL R104, R66, -INF , !P2 ;  /* 0xff80000042687808 */ /* 0x000fc40005000000 */
[----:B------:R-:W-:Y:S02]  /*6190*/  FSEL R59, R15, -INF , !P0 ;  /* 0xff8000000f3b7808 */ /* 0x000fe40004000000 */
[C---:B------:R-:W-:Y:S02]  /*61a0*/  ISETP.GE.AND P2, PT, R30.reuse, R95, PT ;  /* 0x0000005f1e00720c */ /* 0x040fe40003f46270 */
[-C--:B------:R-:W-:Y:S01]  /*61b0*/  ISETP.GE.AND P0, PT, R30, R94.reuse, PT ;  /* 0x0000005e1e00720c */ /* 0x080fe20003f06270 */
[C---:B------:R-:W-:Y:S01]  /*61c0*/  VIADD R6, R98.reuse, 0x71 ;  /* 0x0000007162067836 */ /* 0x040fe20000000000 */
[----:B------:R-:W-:Y:S01]  /*61d0*/  LOP3.LUT R30, R3, 0x70, R96, 0xfe, !PT ;  /* 0x00000070031e7812 */ /* 0x000fe200078efe60 */
[----:B------:R-:W-:Y:S01]  /*61e0*/  VIADD R98, R98, 0x79 ;  /* 0x0000007962627836 */ /* 0x000fe20000000000 */
[----:B------:R-:W-:Y:S02]  /*61f0*/  FSEL R103, R58, -INF , !P3 ;  /* 0xff8000003a677808 */ /* 0x000fe40005800000 */
[----:B------:R-:W-:-:S02]  /*6200*/  ISETP.GE.AND P3, PT, R30, R94, PT ;  /* 0x0000005e1e00720c */ /* 0x000fc40003f66270 */
[----:B------:R-:W-:Y:S02]  /*6210*/  FSEL R15, R56, -INF , !P4 ;  /* 0xff800000380f7808 */ /* 0x000fe40006000000 */
[----:B------:R-:W-:Y:S02]  /*6220*/  ISETP.GE.AND P4, PT, R23, R95, PT ;  /* 0x0000005f1700720c */ /* 0x000fe40003f86270 */
[----:B------:R-:W-:Y:S02]  /*6230*/  FSEL R56, R10, -INF , !P3 ;  /* 0xff8000000a387808 */ /* 0x000fe40005800000 */
[----:B------:R-:W-:Y:S02]  /*6240*/  ISETP.GT.AND P3, PT, R144, R140, PT ;  /* 0x0000008c9000720c */ /* 0x000fe40003f64270 */
[----:B------:R-:W-:Y:S02]  /*6250*/  FSEL R4, R41, -INF , !P4 ;  /* 0xff80000029047808 */ /* 0x000fe40006000000 */
[----:B------:R-:W-:-:S02]  /*6260*/  FSEL R12, R12, -INF , !P1 ;  /* 0xff8000000c0c7808 */ /* 0x000fc40004800000 */
[----:B------:R-:W-:Y:S02]  /*6270*/  FSEL R64, R42, -INF , !P0 ;  /* 0xff8000002a407808 */ /* 0x000fe40004000000 */
[-C--:B------:R-:W-:Y:S02]  /*6280*/  ISETP.GE.AND P4, PT, R30, R95.reuse, PT ;  /* 0x0000005f1e00720c */ /* 0x080fe40003f86270 */
[----:B------:R-:W-:Y:S02]  /*6290*/  ISETP.GE.AND P1, PT, R23, R94, PT ;  /* 0x0000005e1700720c */ /* 0x000fe40003f26270 */
        /* <DEDUP_REMOVED lines=9> */
[-C--:B------:R-:W-:Y:S02]  /*6330*/  ISETP.GE.AND P2, PT, R6, R94.reuse, PT ;  /* 0x0000005e0600720c */ /* 0x080fe40003f46270 */
        /* <DEDUP_REMOVED lines=68> */
.L_x_4818:
[----:B------:R-:W-:-:S04]  /*6780*/  LEA R10, -R84, RZ, 0x7 ;  /* 0x000000ff540a7211 */ /* 0x000fc800078e39ff */
[----:B------:R-:W-:-:S07]  /*6790*/  SHF.R.S32.HI R6, RZ, 0x1f, R10 ;  /* 0x0000001fff067819 */ /* 0x000fce000001140a */
.L_x_4819:
[----:B------:R-:W-:Y:S01]  /*67a0*/  IADD3 R93, P0, R93, R10, RZ ;  /* 0x0000000a5d5d7210 */ /* 0x000fe20007f1e0ff */
[C---:B------:R-:W-:Y:S01]  /*67b0*/  IMAD.SHL.U32 R3, R84.reuse, 0x40, RZ ;  /* 0x0000004054037824 */ /* 0x040fe200078e00ff */
[----:B------:R-:W-:Y:S02]  /*67c0*/  SHF.L.U64.HI R84, R84, 0x6, R85 ;  /* 0x0000000654547819 */ /* 0x000fe40000010255 */
[----:B------:R-:W-:Y:S01]  /*67d0*/  LEA R153, P1, R93, R88, 0x1 ;  /* 0x000000585d997211 */ /* 0x000fe200078208ff */
[----:B------:R-:W-:-:S03]  /*67e0*/  IMAD.X R6, R92, 0x1, R6, P0 ;  /* 0x000000015c067824 */ /* 0x000fc600000e0606 */
[----:B------:R-:W-:Y:S01]  /*67f0*/  IADD3 R10, P0, R153, R3, RZ ;  /* 0x00000003990a7210 */ /* 0x000fe20007f1e0ff */
[----:B------:R-:W-:Y:S01]  /*6800*/  IMAD.MOV.U32 R18, RZ, RZ, R153 ;  /* 0x000000ffff127224 */ /* 0x000fe200078e0099 */
[----:B------:R-:W-:Y:S02]  /*6810*/  LEA.HI.X R152, R93, R89, R6, 0x1, P1 ;  /* 0x000000595d987211 */ /* 0x000fe400008f0c06 */
[----:B------:R-:W-:-:S03]  /*6820*/  IADD3 R6, P1, R10, R3, RZ ;  /* 0x000000030a067210 */ /* 0x000fc60007f3e0ff */
[----:B------:R-:W-:Y:S01]  /*6830*/  IMAD.X R11, R152, 0x1, R84, P0 ;  /* 0x00000001980b7824 */ /* 0x000fe200000e0654 */
        /* <DEDUP_REMOVED lines=12> */
.L_x_4817:
        /* <DEDUP_REMOVED lines=84> */
[----:B-1----:R-:W-:Y:S01]  /*6e40*/  FMNMX.FTZ R44, R44, R3, !PT ;  /* 0x000000032c2c7209 */ /* 0x002fe20007810000 */
[--C-:B------:R-:W-:Y:S01]  /*6e50*/  FFMA.FTZ R110, R110, UR6, -R93.reuse ;  /* 0x000000066e6e7c23 */ /* 0x100fe2000801085d */
[--C-:B------:R-:W-:Y:S01]  /*6e60*/  FFMA.FTZ R109, R109, UR6, -R93.reuse ;  /* 0x000000066d6d7c23 */ /* 0x100fe2000801085d */
[----:B------:R-:W-:Y:S01]  /*6e70*/  FMUL.FTZ R2, R2, UR6 ;  /* 0x0000000602027c20 */ /* 0x000fe20008410000 */
[----:B------:R-:W-:Y:S01]  /*6e80*/  MUFU.EX2 R114, R114 ;  /* 0x0000007200727308 */ /* 0x000fe20000000800 */
[----:B------:R-:W1:Y:S01]  /*6e90*/  SHFL.BFLY PT, R3, R44, 0x1, 0x1f ;  /* 0x0c201f002c037f89 */ /* 0x000e6200000e0000 */
        /* <DEDUP_REMOVED lines=19> */
[----:B------:R-:W-:-:S03]  /*6fd0*/  FFMA.FTZ R43, R123, UR6, -R93 ;  /* 0x000000067b2b7c23 */ /* 0x000fc6000801085d */
[----:B------:R-:W3:Y:S01]  /*6fe0*/  MUFU.EX2 R109, R109 ;  /* 0x0000006d006d7308 */ /* 0x000ee20000000800 */
[----:B-1----:R-:W-:Y:S01]  /*6ff0*/  FMNMX.FTZ R44, R44, R3, !PT ;  /* 0x000000032c2c7209 */ /* 0x002fe20007810000 */
[----:B------:R-:W-:Y:S01]  /*7000*/  FFMA.FTZ R3, R9, UR6, -R93 ;  /* 0x0000000609037c23 */ /* 0x000fe2000801085d */
[----:B--2---:R-:W-:Y:S01]  /*7010*/  F2FP.BF16.F32.PACK_AB R12, R112, R114 ;  /* 0x00000072700c723e */ /* 0x004fe200000010ff */
[----:B------:R-:W1:Y:S01]  /*7020*/  LDSM.16.MT88.4 R8, [R133+0x3000] ;  /* 0x003000008508783b */ /* 0x000e620000004200 */
        /* <DEDUP_REMOVED lines=16> */
[----:B---3--:R-:W-:Y:S01]  /*7130*/  F2FP.BF16.F32.PACK_AB R14, R109, R110 ;  /* 0x0000006e6d0e723e */ /* 0x008fe200000010ff */
[--C-:B------:R-:W-:Y:S01]  /*7140*/  FFMA.FTZ R88, R122, UR6, -R53.reuse ;  /* 0x000000067a587c23 */ /* 0x100fe20008010835 */
[----:B------:R-:W-:Y:S01]  /*7150*/  LDSM.16.MT88.4 R28, [R134+0x3800] ;  /* 0x00380000861c783b */ /* 0x000fe20000004200 */
        /* <DEDUP_REMOVED lines=12> */
[----:B------:R-:W-:-:S05]  /*7220*/  FFMA.FTZ R56, R56, UR6, -R53 ;  /* 0x0000000638387c23 */ /* 0x000fca0008010835 */
[----:B------:R-:W3:Y:S01]  /*7230*/  MUFU.EX2 R106, R106 ;  /* 0x0000006a006a7308 */ /* 0x000ee20000000800 */
[----:B--2---:R-:W-:-:S07]  /*7240*/  F2FP.BF16.F32.PACK_AB R13, R111, R115 ;  /* 0x000000736f0d723e */ /* 0x004fce00000010ff */
[----:B------:R2:W4:Y:S08]  /*7250*/  MUFU.EX2 R118, R2 ;  /* 0x0000000200767308 */ /* 0x0005300000000800 */
[----:B------:R5:W1:Y:S01]  /*7260*/  MUFU.EX2 R117, R4 ;  /* 0x0000000400757308 */ /* 0x000a620000000800 */
[----:B---3--:R-:W-:-:S07]  /*7270*/  F2FP.BF16.F32.PACK_AB R15, R106, R108 ;  /* 0x0000006c6a0f723e */ /* 0x008fce00000010ff */
[----:B------:R-:W3:Y:S01]  /*7280*/  MUFU.EX2 R102, R102 ;  /* 0x0000006600667308 */ /* 0x000ee20000000800 */
[--C-:B--2---:R-:W-:Y:S01]  /*7290*/  FFMA.FTZ R2, R26, UR6, -R53.reuse ;  /* 0x000000061a027c23 */ /* 0x104fe20008010835 */
[-C--:B----4-:R-:W-:Y:S01]  /*72a0*/  FMUL.FTZ R20, R80, R118.reuse ;  /* 0x0000007650147220 */ /* 0x090fe20000410000 */
[----:B------:R-:W-:Y:S01]  /*72b0*/  LDSM.16.MT88.4 R24, [R133+0x3400] ;  /* 0x003400008518783b */ /* 0x000fe20000004200 */
[-C--:B------:R-:W-:Y:S01]  /*72c0*/  FMUL.FTZ R21, R81, R118.reuse ;  /* 0x0000007651157220 */ /* 0x080fe20000410000 */
[-C--:B------:R-:W-:Y:S01]  /*72d0*/  FMUL.FTZ R76, R76, R118.reuse ;  /* 0x000000764c4c7220 */ /* 0x080fe20000410000 */
[-C--:B------:R-:W-:Y:S01]  /*72e0*/  FMUL.FTZ R77, R77, R118.reuse ;  /* 0x000000764d4d7220 */ /* 0x080fe20000410000 */
[-C--:B------:R-:W-:Y:S01]  /*72f0*/  FMUL.FTZ R72, R72, R118.reuse ;  /* 0x0000007648487220 */ /* 0x080fe20000410000 */
[-C--:B------:R-:W-:Y:S01]  /*7300*/  FMUL.FTZ R73, R73, R118.reuse ;  /* 0x0000007649497220 */ /* 0x080fe20000410000 */
[----:B-----5:R-:W2:Y:S01]  /*7310*/  LDSM.16.MT88.4 R4, [R134+0x3400] ;  /* 0x003400008604783b */ /* 0x020ea20000004200 */
        /* <DEDUP_REMOVED lines=10> */
[----:B------:R-:W-:Y:S01]  /*73c0*/  MUFU.EX2 R98, R98 ;  /* 0x0000006200627308 */ /* 0x000fe20000000800 */
[C---:B------:R-:W-:Y:S01]  /*73d0*/  HMMA.16816.F32.BF16 R20, R12.reuse, R16, R20 ;  /* 0x000000100c14723c */ /* 0x040fe20000041814 */
[--C-:B------:R-:W-:Y:S01]  /*73e0*/  FFMA.FTZ R80, R35, UR6, -R53.reuse ;  /* 0x0000000623507c23 */ /* 0x100fe20008010835 */
[----:B---3--:R-:W-:Y:S01]  /*73f0*/  F2FP.BF16.F32.PACK_AB R32, R102, R107 ;  /* 0x0000006b6620723e */ /* 0x008fe200000010ff */
[--C-:B------:R-:W-:Y:S01]  /*7400*/  FFMA.FTZ R81, R121, UR6, -R53.reuse ;  /* 0x0000000679517c23 */ /* 0x100fe20008010835 */
[--C-:B------:R-:W-:Y:S01]  /*7410*/  FFMA.FTZ R82, R100, UR6, -R53.reuse ;  /* 0x0000000664527c23 */ /* 0x100fe20008010835 */
[--C-:B------:R-:W-:Y:S01]  /*7420*/  FFMA.FTZ R83, R116, UR6, -R53.reuse ;  /* 0x0000000674537c23 */ /* 0x100fe20008010835 */
[C---:B------:R-:W-:Y:S01]  /*7430*/  HMMA.16816.F32.BF16 R16, R12.reuse, R18, R76 ;  /* 0x000000120c10723c */ /* 0x040fe2000004184c */
[----:B------:R-:W-:Y:S01]  /*7440*/  MUFU.EX2 R92, R92 ;  /* 0x0000005c005c7308 */ /* 0x000fe20000000800 */
[----:B------:R-:W-:Y:S01]  /*7450*/  FFMA.FTZ R100, R113, UR6, -R53 ;  /* 0x0000000671647c23 */ /* 0x000fe20008010835 */
[----:B------:R-:W-:Y:S01]  /*7460*/  FFMA.FTZ R114, R159, R118, R114 ;  /* 0x000000769f727223 */ /* 0x000fe20000010072 */
[----:B------:R-:W-:Y:S01]  /*7470*/  FFMA.FTZ R115, R158, R117, R115 ;  /* 0x000000759e737223 */ /* 0x000fe20000010073 */
[----:B------:R-:W-:Y:S01]  /*7480*/  FFMA.FTZ R159, R65, UR6, -R93 ;  /* 0x00000006419f7c23 */ /* 0x000fe2000801085d */
[C---:B------:R-:W-:Y:S01]  /*7490*/  HMMA.16816.F32.BF16 R72, R12.reuse, R8, R72 ;  /* 0x000000080c48723c */ /* 0x040fe20000041848 */
[----:B------:R-:W-:Y:S01]  /*74a0*/  FADD.FTZ R114, R112, R114 ;  /* 0x0000007270727221 */ /* 0x000fe20000010000 */
[----:B------:R-:W-:Y:S01]  /*74b0*/  FADD.FTZ R115, R111, R115 ;  /* 0x000000736f737221 */ /* 0x000fe20000010000 */
[----:B------:R-:W1:Y:S01]  /*74c0*/  MUFU.EX2 R101, R101 ;  /* 0x0000006500657308 */ /* 0x000e620000000800 */
[----:B------:R-:W-:Y:S01]  /*74d0*/  FFMA.FTZ R158, R51, UR6, -R53 ;  /* 0x00000006339e7c23 */ /* 0x000fe20008010835 */
[----:B------:R-:W-:Y:S01]  /*74e0*/  FADD.FTZ R114, R110, R114 ;  /* 0x000000726e727221 */ /* 0x000fe20000010000 */
[----:B------:R-:W-:Y:S01]  /*74f0*/  HMMA.16816.F32.BF16 R68, R12, R10, R68 ;  /* 0x0000000a0c44723c */ /* 0x000fe20000041844 */
[----:B------:R-:W3:Y:S01]  /*7500*/  LDSM.16.MT88.4 R8, [R133+0x3800] ;  /* 0x003800008508783b */ /* 0x000ee20000004200 */
[----:B------:R-:W-:Y:S01]  /*7510*/  FADD.FTZ R115, R108, R115 ;  /* 0x000000736c737221 */ /* 0x000fe20000010000 */
[----:B------:R-:W-:-:S02]  /*7520*/  FADD.FTZ R109, R109, R114 ;  /* 0x000000726d6d7221 */ /* 0x000fc40000010000 */
[----:B------:R-:W4:Y:S01]  /*7530*/  MUFU.EX2 R96, R96 ;  /* 0x0000006000607308 */ /* 0x000f220000000800 */
[----:B------:R-:W-:Y:S01]  /*7540*/  FADD.FTZ R106, R106, R115 ;  /* 0x000000736a6a7221 */ /* 0x000fe20000010000 */
[----:B------:R-:W-:-:S04]  /*7550*/  FADD.FTZ R107, R107, R109 ;  /* 0x0000006d6b6b7221 */ /* 0x000fc80000010000 */
[----:B------:R-:W-:Y:S02]  /*7560*/  FADD.FTZ R107, R102, R107 ;  /* 0x0000006b666b7221 */ /* 0x000fe40000010000 */
[----:B------:R-:W-:Y:S01]  /*7570*/  MUFU.EX2 R95, R95 ;  /* 0x0000005f005f7308 */ /* 0x000fe20000000800 */
[----:B-1----:R-:W-:Y:S01]  /*7580*/  FADD.FTZ R106, R101, R106 ;  /* 0x0000006a656a7221 */ /* 0x002fe20000010000 */
[----:B------:R-:W-:-:S04]  /*7590*/  FADD.FTZ R107, R98, R107 ;  /* 0x0000006b626b7221 */ /* 0x000fc80000010000 */
[----:B------:R-:W-:Y:S02]  /*75a0*/  FADD.FTZ R107, R92, R107 ;  /* 0x0000006b5c6b7221 */ /* 0x000fe40000010000 */
[----:B------:R-:W1:Y:S01]  /*75b0*/  MUFU.EX2 R88, R88 ;  /* 0x0000005800587308 */ /* 0x000e620000000800 */
[C---:B----4-:R-:W-:Y:S01]  /*75c0*/  F2FP.BF16.F32.PACK_AB R33, R96.reuse, R101 ;  /* 0x000000656021723e */ /* 0x050fe200000010ff */
[----:B------:R-:W-:-:S06]  /*75d0*/  FADD.FTZ R106, R96, R106 ;  /* 0x0000006a606a7221 */ /* 0x000fcc0000010000 */
[----:B------:R4:W-:Y:S08]  /*75e0*/  MUFU.EX2 R76, R34 ;  /* 0x00000022004c7308 */ /* 0x0009f00000000800 */
[----:B------:R-:W-:Y:S01]  /*75f0*/  MUFU.EX2 R89, R89 ;  /* 0x0000005900597308 */ /* 0x000fe20000000800 */
[----:B-1----:R-:W-:Y:S01]  /*7600*/  F2FP.BF16.F32.PACK_AB R35, R88, R95 ;  /* 0x0000005f5823723e */ /* 0x002fe200000010ff */
[----:B------:R-:W-:-:S04]  /*7610*/  FADD.FTZ R95, R95, R106 ;  /* 0x0000006a5f5f7221 */ /* 0x000fc80000010000 */
[----:B------:R-:W-:Y:S02]  /*7620*/  FADD.FTZ R95, R88, R95 ;  /* 0x0000005f585f7221 */ /* 0x000fe40000010000 */
[----:B------:R-:W1:Y:S01]  /*7630*/  MUFU.EX2 R84, R84 ;  /* 0x0000005400547308 */ /* 0x000e620000000800 */
[----:B----4-:R-:W-:-:S07]  /*7640*/  F2FP.BF16.F32.PACK_AB R34, R92, R98 ;  /* 0x000000625c22723e */ /* 0x010fce00000010ff */
[----:B------:R-:W-:Y:S01]  /*7650*/  MUFU.EX2 R66, R66 ;  /* 0x0000004200427308 */ /* 0x000fe20000000800 */
[C---:B--2---:R-:W-:Y:S06]  /*7660*/  HMMA.16816.F32.BF16 R20, R32.reuse, R4, R20 ;  /* 0x000000042014723c */ /* 0x044fec0000041814 */
[----:B------:R-:W-:Y:S01]  /*7670*/  HMMA.16816.F32.BF16 R16, R32, R6, R16 ;  /* 0x000000062010723c */ /* 0x000fe20000041810 */
[----:B------:R-:W2:Y:S01]  /*7680*/  MUFU.EX2 R62, R62 ;  /* 0x0000003e003e7308 */ /* 0x000ea20000000800 */
[----:B------:R-:W4:Y:S01]  /*7690*/  LDSM.16.MT88.4 R4, [R134+0x3c00] ;  /* 0x003c00008604783b */ /* 0x000f220000004200 */
[----:B-1----:R-:W-:Y:S01]  /*76a0*/  F2FP.BF16.F32.PACK_AB R12, R84, R89 ;  /* 0x00000059540c723e */ /* 0x002fe200000010ff */
[----:B------:R-:W-:-:S02]  /*76b0*/  FADD.FTZ R89, R89, R107 ;  /* 0x0000006b59597221 */ /* 0x000fc40000010000 */
[C---:B------:R-:W-:Y:S02]  /*76c0*/  HMMA.16816.F32.BF16 R72, R32.reuse, R24, R72 ;  /* 0x000000182048723c */ /* 0x040fe40000041848 */
[----:B------:R-:W-:Y:S01]  /*76d0*/  FADD.FTZ R89, R84, R89 ;  /* 0x0000005954597221 */ /* 0x000fe20000010000 */
[----:B------:R-:W-:Y:S03]  /*76e0*/  MUFU.EX2 R94, R94 ;  /* 0x0000005e005e7308 */ /* 0x000fe60000000800 */
[----:B------:R-:W-:Y:S01]  /*76f0*/  HMMA.16816.F32.BF16 R68, R32, R26, R68 ;  /* 0x0000001a2044723c */ /* 0x000fe20000041844 */
[----:B------:R-:W1:Y:S04]  /*7700*/  LDSM.16.MT88.4 R24, [R133+0x3c00] ;  /* 0x003c00008518783b */ /* 0x000e680000004200 */
[----:B------:R-:W5:Y:S01]  /*7710*/  MUFU.EX2 R85, R85 ;  /* 0x0000005500557308 */ /* 0x000f620000000800 */
[----:B--2---:R-:W-:Y:S01]  /*7720*/  F2FP.BF16.F32.PACK_AB R14, R62, R66 ;  /* 0x000000423e0e723e */ /* 0x004fe200000010ff */
[----:B------:R-:W-:-:S04]  /*7730*/  FADD.FTZ R66, R66, R89 ;  /* 0x0000005942427221 */ /* 0x000fc80000010000 */
[----:B------:R-:W-:Y:S02]  /*7740*/  FADD.FTZ R66, R62, R66 ;  /* 0x000000423e427221 */ /* 0x000fe40000010000 */
[----:B------:R-:W-:Y:S08]  /*7750*/  MUFU.EX2 R2, R2 ;  /* 0x0000000200027308 */ /* 0x000ff00000000800 */
[----:B------:R-:W2:Y:S01]  /*7760*/  MUFU.EX2 R0, R0 ;  /* 0x0000000000007308 */ /* 0x000ea20000000800 */
[----:B-----5:R-:W-:Y:S01]  /*7770*/  F2FP.BF16.F32.PACK_AB R13, R85, R94 ;  /* 0x0000005e550d723e */ /* 0x020fe200000010ff */
[----:B------:R-:W-:-:S04]  /*7780*/  FADD.FTZ R94, R94, R95 ;  /* 0x0000005f5e5e7221 */ /* 0x000fc80000010000 */
[----:B------:R-:W-:Y:S02]  /*7790*/  FADD.FTZ R94, R85, R94 ;  /* 0x0000005e555e7221 */ /* 0x000fe40000010000 */
[----:B------:R-:W-:Y:S08]  /*77a0*/  MUFU.EX2 R61, R61 ;  /* 0x0000003d003d7308 */ /* 0x000ff00000000800 */
[----:B------:R-:W5:Y:S01]  /*77b0*/  MUFU.EX2 R58, R58 ;  /* 0x0000003a003a7308 */ /* 0x000f620000000800 */
[----:B--2---:R-:W-:Y:S01]  /*77c0*/  F2FP.BF16.F32.PACK_AB R15, R0, R2 ;  /* 0x00000002000f723e */ /* 0x004fe200000010ff */
[----:B------:R-:W-:-:S06]  /*77d0*/  FADD.FTZ R2, R2, R94 ;  /* 0x0000005e02027221 */ /* 0x000fcc0000010000 */
[C---:B------:R-:W-:Y:S01]  /*77e0*/  HMMA.16816.F32.BF16 R20, R12.reuse, R28, R20 ;  /* 0x0000001c0c14723c */ /* 0x040fe20000041814 */
[----:B------:R-:W2:Y:S05]  /*77f0*/  MUFU.EX2 R55, R55 ;  /* 0x0000003700377308 */ /* 0x000eaa0000000800 */
[C---:B------:R-:W-:Y:S01]  /*7800*/  HMMA.16816.F32.BF16 R28, R12.reuse, R30, R16 ;  /* 0x0000001e0c1c723c */ /* 0x040fe20000041810 */
[----:B------:R-:W1:Y:S02]  /*7810*/  LDSM.16.MT88.4 R16, [R134+0x4000] ;  /* 0x004000008610783b */ /* 0x000e640000004200 */
[----:B------:R-:W4:Y:S01]  /*7820*/  MUFU.EX2 R54, R54 ;  /* 0x0000003600367308 */ /* 0x000f220000000800 */
[C---:B-----5:R-:W-:Y:S01]  /*7830*/  F2FP.BF16.F32.PACK_AB R32, R58.reuse, R61 ;  /* 0x0000003d3a20723e */ /* 0x060fe200000010ff */
[----:B------:R-:W-:Y:S01]  /*7840*/  FADD.FTZ R61, R61, R66 ;  /* 0x000000423d3d7221 */ /* 0x000fe20000010000 */
[----:B---3--:R-:W-:Y:S03]  /*7850*/  HMMA.16816.F32.BF16 R72, R12, R8, R72 ;  /* 0x000000080c48723c */ /* 0x008fe60000041848 */
[----:B------:R-:W-:-:S02]  /*7860*/  FADD.FTZ R58, R58, R61 ;  /* 0x0000003d3a3a7221 */ /* 0x000fc40000010000 */
[----:B------:R-:W3:Y:S01]  /*7870*/  MUFU.EX2 R80, R80 ;  /* 0x0000005000507308 */ /* 0x000ee20000000800 */
[----:B------:R-:W-:Y:S01]  /*7880*/  HMMA.16816.F32.BF16 R68, R12, R10, R68 ;  /* 0x0000000a0c44723c */ /* 0x000fe20000041844 */
[----:B------:R-:W5:Y:S01]  /*7890*/  LDSM.16.MT88.4 R8, [R133+0x4000] ;  /* 0x004000008508783b */ /* 0x000f620000004200 */
[----:B--2---:R-:W-:-:S05]  /*78a0*/  FADD.FTZ R58, R55, R58 ;  /* 0x0000003a373a7221 */ /* 0x004fca0000010000 */
[----:B------:R-:W-:Y:S01]  /*78b0*/  MUFU.EX2 R81, R81 ;  /* 0x0000005100517308 */ /* 0x000fe20000000800 */
[C---:B----4-:R-:W-:Y:S01]  /*78c0*/  F2FP.BF16.F32.PACK_AB R34, R54.reuse, R55 ;  /* 0x000000373622723e */ /* 0x050fe200000010ff */
[----:B------:R-:W-:-:S06]  /*78d0*/  FADD.FTZ R54, R54, R58 ;  /* 0x0000003a36367221 */ /* 0x000fcc0000010000 */
[----:B------:R-:W2:Y:S01]  /*78e0*/  MUFU.EX2 R82, R82 ;  /* 0x0000005200527308 */ /* 0x000ea20000000800 */
[----:B---3--:R-:W-:-:S07]  /*78f0*/  F2FP.BF16.F32.PACK_AB R33, R80, R76 ;  /* 0x0000004c5021723e */ /* 0x008fce00000010ff */
[----:B------:R-:W3:Y:S08]  /*7900*/  MUFU.EX2 R52, R52 ;  /* 0x0000003400347308 */ /* 0x000ef00000000800 */
[----:B------:R-:W4:Y:S01]  /*7910*/  MUFU.EX2 R49, R49 ;  /* 0x0000003100317308 */ /* 0x000f220000000800 */
[----:B--2---:R-:W-:-:S07]  /*7920*/  F2FP.BF16.F32.PACK_AB R35, R82, R81 ;  /* 0x000000515223723e */ /* 0x004fce00000010ff */
[----:B------:R-:W2:Y:S01]  /*7930*/  MUFU.EX2 R48, R48 ;  /* 0x0000003000307308 */ /* 0x000ea20000000800 */
[----:B------:R-:W-:Y:S01]  /*7940*/  HMMA.16816.F32.BF16 R20, R32, R4, R20 ;  /* 0x000000042014723c */ /* 0x000fe20000041814 */
[----:B---3--:R-:W-:-:S05]  /*7950*/  FADD.FTZ R54, R52, R54 ;  /* 0x0000003634367221 */ /* 0x008fca0000010000 */
[C---:B------:R-:W-:Y:S01]  /*7960*/  HMMA.16816.F32.BF16 R28, R32.reuse, R6, R28 ;  /* 0x00000006201c723c */ /* 0x040fe2000004181c */
[----:B------:R-:W3:Y:S01]  /*7970*/  MUFU.EX2 R47, R47 ;  /* 0x0000002f002f7308 */ /* 0x000ee20000000800 */
[----:B------:R-:W5:Y:S01]  /*7980*/  LDSM.16.MT88.4 R4, [R134+0x4400] ;  /* 0x004400008604783b */ /* 0x000f620000004200 */
[C---:B----4-:R-:W-:Y:S01]  /*7990*/  F2FP.BF16.F32.PACK_AB R12, R49.reuse, R52 ;  /* 0x00000034310c723e */ /* 0x050fe200000010ff */
[----:B------:R-:W-:Y:S02]  /*79a0*/  FADD.FTZ R49, R49, R54 ;  /* 0x0000003631317221 */ /* 0x000fe40000010000 */
[----:B-1----:R-:W-:Y:S03]  /*79b0*/  HMMA.16816.F32.BF16 R72, R32, R24, R72 ;  /* 0x000000182048723c */ /* 0x002fe60000041848 */
[----:B------:R-:W-:Y:S01]  /*79c0*/  MUFU.EX2 R83, R83 ;  /* 0x0000005300537308 */ /* 0x000fe20000000800 */
[----:B--2---:R-:W-:-:S02]  /*79d0*/  FADD.FTZ R49, R48, R49 ;  /* 0x0000003130317221 */ /* 0x004fc40000010000 */
[----:B------:R-:W-:Y:S01]  /*79e0*/  HMMA.16816.F32.BF16 R68, R32, R26, R68 ;  /* 0x0000001a2044723c */ /* 0x000fe20000041844 */
[----:B------:R-:W1:Y:S04]  /*79f0*/  LDSM.16.MT88.4 R24, [R133+0x4400] ;  /* 0x004400008518783b */ /* 0x000e680000004200 */
[----:B------:R-:W2:Y:S01]  /*7a00*/  MUFU.EX2 R97, R97 ;  /* 0x0000006100617308 */ /* 0x000ea20000000800 */
[----:B---3--:R-:W-:Y:S01]  /*7a10*/  F2FP.BF16.F32.PACK_AB R14, R47, R48 ;  /* 0x000000302f0e723e */ /* 0x008fe200000010ff */
[--C-:B------:R-:W-:Y:S01]  /*7a20*/  FFMA.FTZ R35, R59, UR6, -R53.reuse ;  /* 0x000000063b237c23 */ /* 0x100fe20008010835 */
[--C-:B------:R-:W-:Y:S01]  /*7a30*/  FFMA.FTZ R34, R99, UR6, -R53.reuse ;  /* 0x0000000663227c23 */ /* 0x100fe20008010835 */
[----:B------:R-:W-:Y:S01]  /*7a40*/  FFMA.FTZ R59, R64, UR6, -R53 ;  /* 0x00000006403b7c23 */ /* 0x000fe20008010835 */
[----:B------:R-:W-:Y:S01]  /*7a50*/  FFMA.FTZ R32, R105, UR6, -R93 ;  /* 0x0000000669207c23 */ /* 0x000fe2000801085d */
[----:B------:R-:W-:-:S02]  /*7a60*/  FADD.FTZ R47, R47, R49 ;  /* 0x000000312f2f7221 */ /* 0x000fc40000010000 */
[----:B------:R-:W-:Y:S08]  /*7a70*/  MUFU.EX2 R100, R100 ;  /* 0x0000006400647308 */ /* 0x000ff00000000800 */
[----:B------:R-:W3:Y:S01]  /*7a80*/  MUFU.EX2 R91, R91 ;  /* 0x0000005b005b7308 */ /* 0x000ee20000000800 */
[----:B--2---:R-:W-:-:S07]  /*7a90*/  F2FP.BF16.F32.PACK_AB R13, R97, R83 ;  /* 0x00000053610d723e */ /* 0x004fce00000010ff */
[----:B------:R-:W2:Y:S08]  /*7aa0*/  MUFU.EX2 R46, R46 ;  /* 0x0000002e002e7308 */ /* 0x000eb00000000800 */
[----:B------:R-:W4:Y:S01]  /*7ab0*/  MUFU.EX2 R43, R43 ;  /* 0x0000002b002b7308 */ /* 0x000f220000000800 */
[----:B---3--:R-:W-:-:S07]  /*7ac0*/  F2FP.BF16.F32.PACK_AB R15, R91, R100 ;  /* 0x000000645b0f723e */ /* 0x008fce00000010ff */
[----:B------:R-:W3:Y:S01]  /*7ad0*/  MUFU.EX2 R42, R42 ;  /* 0x0000002a002a7308 */ /* 0x000ee20000000800 */
[----:B------:R-:W-:Y:S01]  /*7ae0*/  HMMA.16816.F32.BF16 R20, R12, R16, R20 ;  /* 0x000000100c14723c */ /* 0x000fe20000041814 */
[----:B--2---:R-:W-:-:S05]  /*7af0*/  FADD.FTZ R47, R46, R47 ;  /* 0x0000002f2e2f7221 */ /* 0x004fca0000010000 */
[----:B------:R-:W-:Y:S01]  /*7b00*/  HMMA.16816.F32.BF16 R28, R12, R18, R28 ;  /* 0x000000120c1c723c */ /* 0x000fe2000004181c */
[----:B------:R-:W2:Y:S01]  /*7b10*/  MUFU.EX2 R41, R41 ;  /* 0x0000002900297308 */ /* 0x000ea20000000800 */
[C---:B----4-:R-:W-:Y:S01]  /*7b20*/  F2FP.BF16.F32.PACK_AB R16, R43.reuse, R46 ;  /* 0x0000002e2b10723e */ /* 0x050fe200000010ff */
[----:B------:R-:W-:-:S03]  /*7b30*/  FADD.FTZ R43, R43, R47 ;  /* 0x0000002f2b2b7221 */ /* 0x000fc60000010000 */
[C---:B-----5:R-:W-:Y:S03]  /*7b40*/  HMMA.16816.F32.BF16 R72, R12.reuse, R8, R72 ;  /* 0x000000080c48723c */ /* 0x060fe60000041848 */
[----:B------:R-:W-:Y:S01]  /*7b50*/  MUFU.EX2 R104, R104 ;  /* 0x0000006800687308 */ /* 0x000fe20000000800 */
[----:B---3--:R-:W-:Y:S02]  /*7b60*/  FADD.FTZ R43, R42, R43 ;  /* 0x0000002b2a2b7221 */ /* 0x008fe40000010000 */
[----:B------:R-:W-:Y:S01]  /*7b70*/  HMMA.16816.F32.BF16 R68, R12, R10, R68 ;  /* 0x0000000a0c44723c */ /* 0x000fe20000041844 */
[----:B------:R-:W3:Y:S04]  /*7b80*/  LDSM.16.MT88.4 R8, [R134+0x4800] ;  /* 0x004800008608783b */ /* 0x000ee80000004200 */
[----:B------:R-:W4:Y:S01]  /*7b90*/  MUFU.EX2 R67, R67 ;  /* 0x0000004300437308 */ /* 0x000f220000000800 */
[C---:B--2---:R-:W-:Y:S01]  /*7ba0*/  F2FP.BF16.F32.PACK_AB R18, R41.reuse, R42 ;  /* 0x0000002a2912723e */ /* 0x044fe200000010ff */
[----:B------:R-:W-:-:S06]  /*7bb0*/  FADD.FTZ R41, R41, R43 ;  /* 0x0000002b29297221 */ /* 0x000fcc0000010000 */
[----:B------:R-:W-:Y:S08]  /*7bc0*/  MUFU.EX2 R103, R103 ;  /* 0x0000006700677308 */ /* 0x000ff00000000800 */
[----:B------:R-:W2:Y:S01]  /*7bd0*/  MUFU.EX2 R33, R63 ;  /* 0x0000003f00217308 */ /* 0x000ea20000000800 */
[----:B----4-:R-:W-:-:S07]  /*7be0*/  F2FP.BF16.F32.PACK_AB R17, R67, R104 ;  /* 0x000000684311723e */ /* 0x010fce00000010ff */
[----:B------:R-:W4:Y:S08]  /*7bf0*/  MUFU.EX2 R40, R40 ;  /* 0x0000002800287308 */ /* 0x000f300000000800 */
[----:B------:R-:W5:Y:S01]  /*7c00*/  MUFU.EX2 R39, R39 ;  /* 0x0000002700277308 */ /* 0x000f620000000800 */
[----:B--2---:R-:W-:-:S07]  /*7c10*/  F2FP.BF16.F32.PACK_AB R19, R33, R103 ;  /* 0x000000672113723e */ /* 0x004fce00000010ff */
[----:B------:R-:W2:Y:S01]  /*7c20*/  MUFU.EX2 R38, R38 ;  /* 0x0000002600267308 */ /* 0x000ea20000000800 */
[----:B------:R-:W-:Y:S01]  /*7c30*/  HMMA.16816.F32.BF16 R20, R16, R4, R20 ;  /* 0x000000041014723c */ /* 0x000fe20000041814 */
[----:B----4-:R-:W-:-:S05]  /*7c40*/  FADD.FTZ R41, R40, R41 ;  /* 0x0000002928297221 */ /* 0x010fca0000010000 */
[C---:B------:R-:W-:Y:S01]  /*7c50*/  HMMA.16816.F32.BF16 R28, R16.reuse, R6, R28 ;  /* 0x00000006101c723c */ /* 0x040fe2000004181c */
[----:B------:R-:W4:Y:S01]  /*7c60*/  MUFU.EX2 R37, R37 ;  /* 0x0000002500257308 */ /* 0x000f220000000800 */
[----:B------:R-:W3:Y:S01]  /*7c70*/  LDSM.16.MT88.4 R4, [R133+0x4800] ;  /* 0x004800008504783b */ /* 0x000ee20000004200 */
[C---:B-----5:R-:W-:Y:S01]  /*7c80*/  F2FP.BF16.F32.PACK_AB R12, R39.reuse, R40 ;  /* 0x00000028270c723e */ /* 0x060fe200000010ff */
[----:B------:R-:W-:Y:S02]  /*7c90*/  FADD.FTZ R39, R39, R41 ;  /* 0x0000002927277221 */ /* 0x000fe40000010000 */
[----:B-1----:R-:W-:Y:S03]  /*7ca0*/  HMMA.16816.F32.BF16 R72, R16, R24, R72 ;  /* 0x000000181048723c */ /* 0x002fe60000041848 */
[----:B------:R-:W-:Y:S01]  /*7cb0*/  MUFU.EX2 R34, R34 ;  /* 0x0000002200227308 */ /* 0x000fe20000000800 */
[----:B--2---:R-:W-:-:S02]  /*7cc0*/  FADD.FTZ R39, R38, R39 ;  /* 0x0000002726277221 */ /* 0x004fc40000010000 */
[----:B------:R-:W-:Y:S05]  /*7cd0*/  HMMA.16816.F32.BF16 R68, R16, R26, R68 ;  /* 0x0000001a1044723c */ /* 0x000fea0000041844 */
[----:B------:R-:W1:Y:S01]  /*7ce0*/  MUFU.EX2 R35, R35 ;  /* 0x0000002300237308 */ /* 0x000e620000000800 */
[----:B----4-:R-:W-:Y:S01]  /*7cf0*/  F2FP.BF16.F32.PACK_AB R14, R37, R38 ;  /* 0x00000026250e723e */ /* 0x010fe200000010ff */
[----:B------:R-:W-:Y:S01]  /*7d00*/  FADD.FTZ R16, R0, R2 ;  /* 0x0000000200107221 */ /* 0x000fe20000010000 */
[----:B------:R-:W-:Y:S01]  /*7d10*/  FFMA.FTZ R2, R57, UR6, -R53 ;  /* 0x0000000639027c23 */ /* 0x000fe20008010835 */
[----:B------:R-:W-:Y:S02]  /*7d20*/  FADD.FTZ R37, R37, R39 ;  /* 0x0000002725257221 */ /* 0x000fe40000010000 */
[----:B------:R-:W-:-:S02]  /*7d30*/  FADD.FTZ R16, R76, R16 ;  /* 0x000000104c107221 */ /* 0x000fc40000010000 */
[----:B------:R-:W-:Y:S01]  /*7d40*/  MUFU.EX2 R59, R59 ;  /* 0x0000003b003b7308 */ /* 0x000fe20000000800 */
[----:B------:R-:W2:Y:S01]  /*7d50*/  LDSM.16.MT88.4 R76, [R134+0x4c00] ;  /* 0x004c0000864c783b */ /* 0x000ea20000004200 */
[----:B------:R-:W-:Y:S01]  /*7d60*/  FADD.FTZ R80, R80, R16 ;  /* 0x0000001050507221 */ /* 0x000fe20000010000 */
[----:B------:R-:W-:-:S03]  /*7d70*/  FFMA.FTZ R16, R50, UR6, -R53 ;  /* 0x0000000632107c23 */ /* 0x000fc60008010835 */
[----:B------:R-:W-:Y:S02]  /*7d80*/  FADD.FTZ R80, R81, R80 ;  /* 0x0000005051507221 */ /* 0x000fe40000010000 */
[----:B------:R-:W4:Y:S01]  /*7d90*/  MUFU.EX2 R60, R60 ;  /* 0x0000003c003c7308 */ /* 0x000f220000000800 */
[----:B-1----:R-:W-:Y:S01]  /*7da0*/  F2FP.BF16.F32.PACK_AB R13, R35, R34 ;  /* 0x00000022230d723e */ /* 0x002fe200000010ff */
[----:B------:R-:W-:-:S04]  /*7db0*/  FADD.FTZ R82, R82, R80 ;  /* 0x0000005052527221 */ /* 0x000fc80000010000 */
[----:B------:R-:W-:Y:S02]  /*7dc0*/  FADD.FTZ R82, R83, R82 ;  /* 0x0000005253527221 */ /* 0x000fe40000010000 */
[----:B------:R-:W1:Y:S02]  /*7dd0*/  MUFU.EX2 R36, R36 ;  /* 0x0000002400247308 */ /* 0x000e640000000800 */
[----:B------:R-:W-:-:S04]  /*7de0*/  FADD.FTZ R82, R97, R82 ;  /* 0x0000005261527221 */ /* 0x000fc80000010000 */
[----:B------:R-:W-:Y:S02]  /*7df0*/  FADD.FTZ R100, R100, R82 ;  /* 0x0000005264647221 */ /* 0x000fe40000010000 */
[----:B------:R-:W5:Y:S01]  /*7e00*/  MUFU.EX2 R3, R3 ;  /* 0x0000000300037308 */ /* 0x000f620000000800 */
[----:B----4-:R-:W-:Y:S01]  /*7e10*/  F2FP.BF16.F32.PACK_AB R15, R60, R59 ;  /* 0x0000003b3c0f723e */ /* 0x010fe200000010ff */
[----:B------:R-:W-:-:S04]  /*7e20*/  FADD.FTZ R100, R91, R100 ;  /* 0x000000645b647221 */ /* 0x000fc80000010000 */
[----:B------:R-:W-:Y:S02]  /*7e30*/  FADD.FTZ R100, R104, R100 ;  /* 0x0000006468647221 */ /* 0x000fe40000010000 */
[----:B---3--:R-:W-:Y:S01]  /*7e40*/  HMMA.16816.F32.BF16 R20, R12, R8, R20 ;  /* 0x000000080c14723c */ /* 0x008fe20000041814 */
[----:B------:R-:W3:Y:S01]  /*7e50*/  MUFU.EX2 R32, R32 ;  /* 0x0000002000207308 */ /* 0x000ee20000000800 */
[----:B------:R-:W-:Y:S01]  /*7e60*/  FADD.FTZ R67, R67, R100 ;  /* 0x0000006443437221 */ /* 0x000fe20000010000 */
[----:B-1----:R-:W-:-:S03]  /*7e70*/  FADD.FTZ R37, R36, R37 ;  /* 0x0000002524257221 */ /* 0x002fc60000010000 */
[C---:B------:R-:W-:Y:S01]  /*7e80*/  HMMA.16816.F32.BF16 R28, R12.reuse, R10, R28 ;  /* 0x0000000a0c1c723c */ /* 0x040fe2000004181c */
[----:B------:R-:W1:Y:S01]  /*7e90*/  LDSM.16.MT88.4 R8, [R133+0x4c00] ;  /* 0x004c00008508783b */ /* 0x000e620000004200 */
        /* <DEDUP_REMOVED lines=9> */
[----:B---3--:R-:W-:Y:S02]  /*7f30*/  FADD.FTZ R37, R32, R37 ;  /* 0x0000002520257221 */ /* 0x008fe40000010000 */
[----:B------:R-:W-:Y:S02]  /*7f40*/  FADD.FTZ R35, R35, R33 ;  /* 0x0000002123237221 */ /* 0x000fe40000010000 */
[----:B------:R-:W3:Y:S01]  /*7f50*/  MUFU.EX2 R2, R2 ;  /* 0x0000000200027308 */ /* 0x000ee20000000800 */
[----:B----4-:R-:W-:Y:S01]  /*7f60*/  F2FP.BF16.F32.PACK_AB R6, R159, R32 ;  /* 0x000000209f06723e */ /* 0x010fe200000010ff */
[----:B------:R-:W-:Y:S01]  /*7f70*/  FADD.FTZ R35, R59, R35 ;  /* 0x000000233b237221 */ /* 0x000fe20000010000 */
[----:B------:R-:W-:-:S03]  /*7f80*/  FADD.FTZ R159, R159, R37 ;  /* 0x000000259f9f7221 */ /* 0x000fc60000010000 */
[----:B------:R-:W-:Y:S02]  /*7f90*/  FADD.FTZ R60, R60, R35 ;  /* 0x000000233c3c7221 */ /* 0x000fe40000010000 */
[----:B------:R-:W4:Y:S02]  /*7fa0*/  MUFU.EX2 R16, R16 ;  /* 0x0000001000107308 */ /* 0x000f240000000800 */
[----:B-----5:R-:W-:-:S06]  /*7fb0*/  FADD.FTZ R60, R0, R60 ;  /* 0x0000003c003c7221 */ /* 0x020fcc0000010000 */
[----:B------:R-:W5:Y:S01]  /*7fc0*/  MUFU.EX2 R158, R158 ;  /* 0x0000009e009e7308 */ /* 0x000f620000000800 */
[C---:B---3--:R-:W-:Y:S01]  /*7fd0*/  F2FP.BF16.F32.PACK_AB R5, R2.reuse, R0 ;  /* 0x000000000205723e */ /* 0x048fe200000010ff */
[----:B------:R-:W-:Y:S01]  /*7fe0*/  FADD.FTZ R60, R2, R60 ;  /* 0x0000003c023c7221 */ /* 0x000fe20000010000 */
[----:B------:R-:W-:Y:S02]  /*7ff0*/  MOV R0, R44 ;  /* 0x0000002c00007202 */ /* 0x000fe40000000f00 */
[----:B------:R-:W-:Y:S01]  /*8000*/  MOV R2, R45 ;  /* 0x0000002d00027202 */ /* 0x000fe20000000f00 */
[----:B----4-:R-:W-:Y:S01]  /*8010*/  FADD.FTZ R60, R16, R60 ;  /* 0x0000003c103c7221 */ /* 0x010fe20000010000 */
[----:B-----5:R-:W-:-:S03]  /*8020*/  F2FP.BF16.F32.PACK_AB R7, R158, R16 ;  /* 0x000000109e07723e */ /* 0x020fc600000010ff */
[----:B------:R-:W-:-:S04]  /*8030*/  FADD.FTZ R158, R158, R60 ;  /* 0x0000003c9e9e7221 */ /* 0x000fc80000010000 */
[C---:B--2---:R-:W-:Y:S06]  /*8040*/  HMMA.16816.F32.BF16 R80, R4.reuse, R76, R20 ;  /* 0x0000004c0450723c */ /* 0x044fec0000041814 */
[C---:B------:R-:W-:Y:S06]  /*8050*/  HMMA.16816.F32.BF16 R76, R4.reuse, R78, R28 ;  /* 0x0000004e044c723c */ /* 0x040fec000004181c */
[C---:B-1----:R-:W-:Y:S06]  /*8060*/  HMMA.16816.F32.BF16 R72, R4.reuse, R8, R72 ;  /* 0x000000080448723c */ /* 0x042fec0000041848 */
[----:B------:R-:W-:-:S15]  /*8070*/  HMMA.16816.F32.BF16 R68, R4, R10, R68 ;  /* 0x0000000a0444723c */ /* 0x000fde0000041844 */
[----:B------:R-:W-:-:S09]  /*8080*/  NOP ;  /* 0x0000000000007918 */ /* 0x000fd20000000000 */
.L_x_4814:
        /* <DEDUP_REMOVED lines=13> */
.L_x_4824:
        /* <DEDUP_REMOVED lines=51> */
[----:B------:R-:W2:Y:S01]  /*8490*/  LDG.E R2, desc[UR12][R10.64] ;  /* 0x0000000c0a027981 */ /* 0x000ea2000c1e1900 */
[----:B------:R-:W1:Y:S01]  /*84a0*/  LDC.64 R4, c[0x0][0x238] ;  /* 0x00008e00ff047b82 */ /* 0x000e620000000a00 */
[----:B------:R-:W-:Y:S02]  /*84b0*/  IMAD R9, R9, R0, -0x80 ;  /* 0xffffff8009097424 */ /* 0x000fe400078e0200 */
[----:B------:R3:W2:Y:S03]  /*84c0*/  LDG.E R8, desc[UR12][R6.64] ;  /* 0x0000000c06087981 */ /* 0x0006a6000c1e1900 */
[----:B------:R-:W-:Y:S02]  /*84d0*/  SHF.R.S32.HI R0, RZ, 0x1f, R9 ;  /* 0x0000001fff007819 */ /* 0x000fe40000011409 */
[----:B---3--:R-:W3:Y:S03]  /*84e0*/  LDC.64 R6, c[0x0][0x250] ;  /* 0x00009400ff067b82 */ /* 0x008ee60000000a00 */
[-C--:B---3--:R-:W-:Y:S02]  /*84f0*/  IMAD R0, R0, R6.reuse, RZ ;  /* 0x0000000600007224 */ /* 0x088fe400078e02ff */
[C---:B------:R-:W-:Y:S04]  /*8500*/  IMAD.WIDE.U32 R10, R9.reuse, R6, RZ ;  /* 0x00000006090a7225 */ /* 0x040fe800078e00ff */
[----:B------:R-:W-:Y:S04]  /*8510*/  IMAD R0, R9, R7, R0 ;  /* 0x0000000709007224 */ /* 0x000fe800078e0200 */
[----:B------:R-:W-:Y:S01]  /*8520*/  IMAD.IADD R11, R11, 0x1, R0 ;  /* 0x000000010b0b7824 */ /* 0x000fe200078e0200 */
[----:B--2---:R-:W-:Y:S04]  /*8530*/  IADD3 R2, -R8, R2, RZ ;  /* 0x0000000208027210 */ /* 0x004fe80007ffe1ff */
[----:B------:R-:W-:Y:S01]  /*8540*/  SHF.R.S32.HI R6, RZ, 0x1f, R2 ;  /* 0x0000001fff067819 */ /* 0x000fe20000011402 */
[-C--:B-1----:R-:W-:Y:S04]  /*8550*/  IMAD.WIDE.U32 R10, R2, R4.reuse, R10 ;  /* 0x00000004020a7225 */ /* 0x082fe800078e000a */
[----:B------:R-:W-:Y:S04]  /*8560*/  IMAD R6, R6, R4, RZ ;  /* 0x0000000406067224 */ /* 0x000fe800078e02ff */
[----:B------:R-:W-:Y:S05]  /*8570*/  IMAD R6, R2, R5, R6 ;  /* 0x0000000502067224 */ /* 0x000fea00078e0206 */
[----:B------:R-:W-:Y:S07]  /*8580*/  IADD3 R6, R11, R6, RZ ;  /* 0x000000060b067210 */ /* 0x000fee0007ffe0ff */
.L_x_4821:
        /* <DEDUP_REMOVED lines=13> */
[----:B------:R-:W-:Y:S01]  /*8660*/  LDGSTS.E.BYPASS.LTC128B.128 [R145+0x4000], desc[UR12][R6.64] ;  /* 0x0400000006917fae */ /* 0x000fe2000b901d4c */
[----:B------:R-:W-:Y:S02]  /*8670*/  IADD3.X R5, R7, UR11, RZ, P0, !PT ;  /* 0x0000000b07057c10 */ /* 0x000fe400087fe4ff */
[----:B------:R-:W-:Y:S03]  /*8680*/  ISETP.GT.AND P0, PT, R144, R140, PT ;  /* 0x0000008c9000720c */ /* 0x000fe60003f04270 */
[----:B------:R2:W-:Y:S04]  /*8690*/  LDGSTS.E.BYPASS.LTC128B.128 [R145+0x4800], desc[UR12][R4.64] ;  /* 0x0480000004917fae */ /* 0x0005e8000b901d4c */
[----:B------:R-:W-:Y:S04]  /*86a0*/  LDSM.16.M88.4 R64, [R138] ;  /* 0x000000008a40783b */ /* 0x000fe80000000200 */
[----:B------:R-:W-:Y:S04]  /*86b0*/  LDSM.16.M88.4 R16, [R136+0x1400] ;  /* 0x001400008810783b */ /* 0x000fe80000000200 */
[----:B------:R-:W-:Y:S04]  /*86c0*/  LDSM.16.M88.4 R24, [R136+0x1800] ;  /* 0x001800008818783b */ /* 0x000fe80000000200 */
[----:B------:R-:W-:Y:S04]  /*86d0*/  LDSM.16.M88.4 R32, [R136+0x1c00] ;  /* 0x001c00008820783b */ /* 0x000fe80000000200 */
[----:B-1----:R-:W2:Y:S04]  /*86e0*/  LDSM.16.M88.4 R8, [R136+0x1000] ;  /* 0x001000008808783b */ /* 0x002ea80000000200 */
[----:B------:R-:W0:Y:S04]  /*86f0*/  LDGDEPBAR ;  /* 0x00000000000079af */ /* 0x000e280000000000 */
[----:B------:R-:W1:Y:S04]  /*8700*/  LDSM.16.M88.4 R40, [R136+0x2000] ;  /* 0x002000008828783b */ /* 0x000e680000000200 */
[----:B------:R-:W3:Y:S04]  /*8710*/  LDSM.16.M88.4 R48, [R136+0x2400] ;  /* 0x002400008830783b */ /* 0x000ee80000000200 */
[----:B------:R-:W4:Y:S04]  /*8720*/  LDSM.16.M88.4 R56, [R136+0x2800] ;  /* 0x002800008838783b */ /* 0x000f280000000200 */
[----:B------:R-:W5:Y:S04]  /*8730*/  LDSM.16.M88.4 R88, [R136+0x2c00] ;  /* 0x002c00008858783b */ /* 0x000f680000000200 */
[----:B------:R-:W-:Y:S04]  /*8740*/  LDSM.16.M88.4 R92, [R137] ;  /* 0x00000000895c783b */ /* 0x000fe80000000200 */
[----:B------:R-:W5:Y:S04]  /*8750*/  LDSM.16.M88.4 R96, [R135] ;  /* 0x000000008760783b */ /* 0x000f680000000200 */
[----:B------:R-:W5:Y:S04]  /*8760*/  LDSM.16.M88.4 R100, [R132] ;  /* 0x000000008464783b */ /* 0x000f680000000200 */
[----:B------:R-:W5:Y:S01]  /*8770*/  LDSM.16.M88.4 R104, [R131] ;  /* 0x000000008368783b */ /* 0x000f620000000200 */
[C---:B--2---:R-:W-:Y:S03]  /*8780*/  HMMA.16816.F32.BF16 R4, R64.reuse, R8, RZ ;  /* 0x000000084004723c */ /* 0x044fe600000418ff */
[----:B------:R-:W2:Y:S04]  /*8790*/  LDSM.16.M88.4 R108, [R130] ;  /* 0x00000000826c783b */ /* 0x000ea80000000200 */
[----:B------:R-:W2:Y:S01]  /*87a0*/  LDSM.16.M88.4 R112, [R129] ;  /* 0x000000008170783b */ /* 0x000ea20000000200 */
[C---:B------:R-:W-:Y:S03]  /*87b0*/  HMMA.16816.F32.BF16 R8, R64.reuse, R10, RZ ;  /* 0x0000000a4008723c */ /* 0x040fe600000418ff */
[----:B------:R-:W2:Y:S03]  /*87c0*/  LDSM.16.M88.4 R116, [R128] ;  /* 0x000000008074783b */ /* 0x000ea60000000200 */
[C---:B------:R-:W-:Y:S01]  /*87d0*/  HMMA.16816.F32.BF16 R12, R64.reuse, R16, RZ ;  /* 0x00000010400c723c */ /* 0x040fe200000418ff */
[----:B------:R-:W2:Y:S04]  /*87e0*/  LDSM.16.M88.4 R120, [R87] ;  /* 0x000000005778783b */ /* 0x000ea80000000200 */
[----:B------:R-:W2:Y:S01]  /*87f0*/  LDSM.16.M88.4 R124, [R86] ;  /* 0x00000000567c783b */ /* 0x000ea20000000200 */
[C---:B------:R-:W-:Y:S01]  /*8800*/  HMMA.16816.F32.BF16 R16, R64.reuse, R18, RZ ;  /* 0x000000124010723c */ /* 0x040fe200000418ff */
[----:B------:R-:W-:Y:S04]  /*8810*/  DEPBAR.LE SB0, 0x0 ;  /* 0x000080000000791a */ /* 0x000fe80000000000 */
[----:B------:R-:W-:Y:S01]  /*8820*/  BAR.SYNC.DEFER_BLOCKING 0x0 ;  /* 0x0000000000007b1d */ /* 0x000fe20000010000 */
[C---:B------:R-:W-:Y:S06]  /*8830*/  HMMA.16816.F32.BF16 R20, R64.reuse, R24, RZ ;  /* 0x000000184014723c */ /* 0x040fec00000418ff */
[C---:B------:R-:W-:Y:S06]  /*8840*/  HMMA.16816.F32.BF16 R24, R64.reuse, R26, RZ ;  /* 0x0000001a4018723c */ /* 0x040fec00000418ff */
[C---:B------:R-:W-:Y:S06]  /*8850*/  HMMA.16816.F32.BF16 R28, R64.reuse, R32, RZ ;  /* 0x00000020401c723c */ /* 0x040fec00000418ff */
[C---:B------:R-:W-:Y:S06]  /*8860*/  HMMA.16816.F32.BF16 R32, R64.reuse, R34, RZ ;  /* 0x000000224020723c */ /* 0x040fec00000418ff */
[C---:B-1----:R-:W-:Y:S06]  /*8870*/  HMMA.16816.F32.BF16 R36, R64.reuse, R40, RZ ;  /* 0x000000284024723c */ /* 0x042fec00000418ff */
[C---:B------:R-:W-:Y:S06]  /*8880*/  HMMA.16816.F32.BF16 R40, R64.reuse, R42, RZ ;  /* 0x0000002a4028723c */ /* 0x040fec00000418ff */
[C---:B---3--:R-:W-:Y:S06]  /*8890*/  HMMA.16816.F32.BF16 R44, R64.reuse, R48, RZ ;  /* 0x00000030402c723c */ /* 0x048fec00000418ff */
        /* <DEDUP_REMOVED lines=62> */
[----:B------:R-:W-:Y:S01]  /*8c80*/  LOP3.LUT R91, RZ, R0, RZ, 0x33, !PT ;  /* 0x00000000ff5b7212 */ /* 0x000fe200078e33ff */
[----:B------:R-:W1:Y:S08]  /*8c90*/  LDC R2, c[0x0][0x24c] ;  /* 0x00009300ff027b82 */ /* 0x000e700000000800 */
        /* <DEDUP_REMOVED lines=12> */
[----:B------:R-:W-:Y:S02]  /*8d60*/  IMAD R91, R91, R0, -0x80 ;  /* 0xffffff805b5b7424 */ /* 0x000fe400078e0200 */
[----:B------:R3:W2:Y:S03]  /*8d70*/  LDG.E R90, desc[UR12][R88.64] ;  /* 0x0000000c585a7981 */ /* 0x0006a6000c1e1900 */
[----:B------:R-:W-:Y:S05]  /*8d80*/  SHF.R.S32.HI R0, RZ, 0x1f, R91 ;  /* 0x0000001fff007819 */ /* 0x000fea000001145b */
[----:B------:R-:W-:Y:S04]  /*8d90*/  IMAD R0, R0, UR9, RZ ;  /* 0x0000000900007c24 */ /* 0x000fe8000f8e02ff */
[C---:B-1----:R-:W-:Y:S01]  /*8da0*/  IMAD R0, R91.reuse, R2, R0 ;  /* 0x000000025b007224 */ /* 0x042fe200078e0200 */
[----:B---3--:R-:W1:Y:S01]  /*8db0*/  LDC.64 R88, c[0x0][0x230] ;  /* 0x00008c00ff587b82 */ /* 0x008e620000000a00 */
[----:B--2---:R-:W-:Y:S01]  /*8dc0*/  IADD3 R85, -R90, R85, RZ ;  /* 0x000000555a557210 */ /* 0x004fe20007ffe1ff */
[----:B------:R-:W-:Y:S03]  /*8dd0*/  IMAD.WIDE.U32 R90, R91, UR9, RZ ;  /* 0x000000095b5a7c25 */ /* 0x000fe6000f8e00ff */
[----:B------:R-:W-:Y:S01]  /*8de0*/  SHF.R.S32.HI R2, RZ, 0x1f, R85 ;  /* 0x0000001fff027819 */ /* 0x000fe20000011455 */
[----:B------:R-:W-:Y:S04]  /*8df0*/  IMAD.IADD R91, R91, 0x1, R0 ;  /* 0x000000015b5b7824 */ /* 0x000fe800078e0200 */
[-C--:B-1----:R-:W-:Y:S02]  /*8e00*/  IMAD R2, R2, R88.reuse, RZ ;  /* 0x0000005802027224 */ /* 0x082fe400078e02ff */
[C---:B------:R-:W-:Y:S04]  /*8e10*/  IMAD.WIDE.U32 R90, R85.reuse, R88, R90 ;  /* 0x00000058555a7225 */ /* 0x040fe800078e005a */
[----:B------:R-:W-:Y:S05]  /*8e20*/  IMAD R2, R85, R89, R2 ;  /* 0x0000005955027224 */ /* 0x000fea00078e0202 */
[----:B------:R-:W-:Y:S07]  /*8e30*/  IADD3 R2, R91, R2, RZ ;  /* 0x000000025b027210 */ /* 0x000fee0007ffe0ff */
.L_x_4823:
[C---:B------:R-:W-:Y:S04]  /*8e40*/  LEA R153, P0, R90.reuse, R153, 0x1 ;  /* 0x000000995a997211 */ /* 0x040fe800078008ff */
[----:B------:R-:W-:Y:S01]  /*8e50*/  LEA.HI.X R152, R90, R152, R2, 0x1, P0 ;  /* 0x000000985a987211 */ /* 0x000fe200000f0c02 */
[----:B------:R-:W-:Y:S01]  /*8e60*/  IMAD.MOV.U32 R94, RZ, RZ, R153 ;  /* 0x000000ffff5e7224 */ /* 0x000fe200078e0099 */
        /* <DEDUP_REMOVED lines=15> */
.L_x_4822:
        /* <DEDUP_REMOVED lines=167> */
[----:B-1----:R-:W-:Y:S01]  /*99d0*/  F2FP.BF16.F32.PACK_AB R20, R126, R127 ;  /* 0x0000007f7e14723e */ /* 0x002fe200000010ff */
        /* <DEDUP_REMOVED lines=210> */
.L_x_4820:
[----:B------:R-:W1:Y:S01]  /*a700*/  S2R R5, SR_TID.X ;  /* 0x0000000000057919 */ /* 0x000e620000002100 */
[----:B------:R-:W2:Y:S01]  /*a710*/  S2UR UR5, SR_CgaCtaId ;  /* 0x00000000000579c3 */ /* 0x000ea20000008800 */
[----:B------:R-:W-:Y:S01]  /*a720*/  IMAD.MOV.U32 R9, RZ, RZ, 0x3f800000 ;  /* 0x3f800000ff097424 */ /* 0x000fe200078e00ff */
[----:B------:R-:W-:Y:S01]  /*a730*/  UMOV UR4, 0x400 ;  /* 0x0000040000047882 */ /* 0x000fe20000000000 */
[----:B------:R-:W3:Y:S01]  /*a740*/  SHFL.BFLY PT, R4, R159, 0x2, 0x1f ;  /* 0x0c401f009f047f89 */ /* 0x000ee200000e0000 */
[----:B------:R-:W-:Y:S01]  /*a750*/  IMAD.MOV.U32 R8, RZ, RZ, 0x3f800000 ;  /* 0x3f800000ff087424 */ /* 0x000fe200078e00ff */
[----:B------:R-:W-:Y:S01]  /*a760*/  BSSY B0, `(.L_x_4825) ;  /* 0x0000087000007945 */ /* 0x000fe20003800000 */
[----:B------:R-:W-:Y:S01]  /*a770*/  IMAD.SHL.U32 R148, R148, 0x8, RZ ;  /* 0x0000000894947824 */ /* 0x000fe200078e00ff */
[----:B------:R-:W4:Y:S01]  /*a780*/  SHFL.BFLY PT, R3, R158, 0x2, 0x1f ;  /* 0x0c401f009e037f89 */ /* 0x000f2200000e0000 */
[----:B------:R-:W5:Y:S01]  /*a790*/  LDC R29, c[0x0][0x270] ;  /* 0x00009c00ff1d7b82 */ /* 0x000f620000000800 */
[----:B------:R-:W-:Y:S01]  /*a7a0*/  LEA R154, R154, R155, 0x4 ;  /* 0x0000009b9a9a7211 */ /* 0x000fe200078e20ff */
[----:B------:R-:W4:Y:S01]  /*a7b0*/  S2R R28, SR_CTAID.X ;  /* 0x00000000001c7919 */ /* 0x000f220000002500 */
[----:B--2---:R-:W-:-:S05]  /*a7c0*/  ULEA UR5, UR5, UR4, 0x18 ;  /* 0x0000000405057291 */ /* 0x004fca000f8ec03f */
[----:B------:R-:W5:Y:S01]  /*a7d0*/  S2UR UR4, SR_CTAID.Z ;  /* 0x00000000000479c3 */ /* 0x000f620000002700 */
[----:B---3--:R-:W-:Y:S01]  /*a7e0*/  FADD.FTZ R159, R4, R159 ;  /* 0x0000009f049f7221 */ /* 0x008fe20000010000 */
[----:B-1----:R-:W-:-:S04]  /*a7f0*/  SHF.R.S32.HI R4, RZ, 0x1f, R5 ;  /* 0x0000001fff047819 */ /* 0x002fc80000011405 */
[----:B------:R-:W1:Y:S01]  /*a800*/  SHFL.BFLY PT, R7, R159, 0x1, 0x1f ;  /* 0x0c201f009f077f89 */ /* 0x000e6200000e0000 */
[----:B----4-:R-:W-:Y:S01]  /*a810*/  FADD.FTZ R158, R3, R158 ;  /* 0x0000009e039e7221 */ /* 0x010fe20000010000 */
[CC--:B------:R-:W-:Y:S02]  /*a820*/  LEA.HI R14, R4.reuse, R5.reuse, RZ, 0x2 ;  /* 0x00000005040e7211 */ /* 0x0c0fe400078f10ff */
[----:B------:R-:W-:Y:S02]  /*a830*/  LEA.HI R12, R4, R5, RZ, 0x6 ;  /* 0x00000005040c7211 */ /* 0x000fe400078f30ff */
[----:B------:R-:W2:Y:S01]  /*a840*/  SHFL.BFLY PT, R6, R158, 0x1, 0x1f ;  /* 0x0c201f009e067f89 */ /* 0x000ea200000e0000 */
[----:B------:R-:W-:Y:S02]  /*a850*/  SHF.R.S32.HI R11, RZ, 0x2, R14 ;  /* 0x00000002ff0b7819 */ /* 0x000fe4000001140e */
[----:B------:R-:W-:Y:S02]  /*a860*/  SHF.L.U32 R12, R12, 0x2, RZ ;  /* 0x000000020c0c7819 */ /* 0x000fe400000006ff */
[----:B------:R-:W-:Y:S01]  /*a870*/  SHF.R.S32.HI R13, RZ, 0x1f, R11 ;  /* 0x0000001fff0d7819 */ /* 0x000fe2000001140b */
[----:B------:R-:W-:Y:S01]  /*a880*/  IMAD.SHL.U32 R28, R28, 0x40, RZ ;  /* 0x000000401c1c7824 */ /* 0x000fe200078e00ff */
[----:B------:R-:W-:-:S02]  /*a890*/  LOP3.LUT R12, R12, 0x3fffff00, RZ, 0xc0, !PT ;  /* 0x3fffff000c0c7812 */ /* 0x000fc400078ec0ff */
[----:B------:R-:W-:Y:S02]  /*a8a0*/  LEA.HI R13, R13, R11, RZ, 0x3 ;  /* 0x0000000b0d0d7211 */ /* 0x000fe400078f18ff */
[----:B------:R-:W-:Y:S01]  /*a8b0*/  LOP3.LUT R14, R14, 0xfffffffc, RZ, 0xc0, !PT ;  /* 0xfffffffc0e0e7812 */ /* 0x000fe200078ec0ff */
[----:B------:R-:W-:Y:S01]  /*a8c0*/  IMAD R147, R147, 0x20, R12 ;  /* 0x0000002093937824 */ /* 0x000fe200078e020c */
[----:B------:R-:W-:Y:S02]  /*a8d0*/  LOP3.LUT R13, R13, 0xfffffff8, RZ, 0xc0, !PT ;  /* 0xfffffff80d0d7812 */ /* 0x000fe400078ec0ff */
[CC--:B------:R-:W-:Y:S01]  /*a8e0*/  LEA.HI R12, R4.reuse, R5.reuse, RZ, 0x4 ;  /* 0x00000005040c7211 */ /* 0x0c0fe200078f20ff */
[----:B------:R-:W-:Y:S01]  /*a8f0*/  IMAD.IADD R14, R5, 0x1, -R14 ;  /* 0x00000001050e7824 */ /* 0x000fe200078e0a0e */
[----:B------:R-:W-:Y:S01]  /*a900*/  LEA.HI R3, R4, R5, RZ, 0x5 ;  /* 0x0000000504037211 */ /* 0x000fe200078f28ff */
[----:B-1----:R-:W-:Y:S01]  /*a910*/  FADD.FTZ R7, R159, R7 ;  /* 0x000000079f077221 */ /* 0x002fe20000010000 */
[----:B------:R-:W-:Y:S01]  /*a920*/  IMAD.IADD R11, R11, 0x1, -R13 ;  /* 0x000000010b0b7824 */ /* 0x000fe200078e0a0d */
[----:B------:R-:W-:Y:S01]  /*a930*/  SHF.R.S32.HI R12, RZ, 0x4, R12 ;  /* 0x00000004ff0c7819 */ /* 0x000fe2000001140c */
[----:B------:R-:W-:Y:S01]  /*a940*/  IMAD R146, R146, 0x4, R147 ;  /* 0x0000000492927824 */ /* 0x000fe200078e0293 */
[----:B------:R-:W-:Y:S01]  /*a950*/  SHF.R.S32.HI R10, RZ, 0x5, R3 ;  /* 0x00000005ff0a7819 */ /* 0x000fe20000011403 */
[----:B------:R-:W-:Y:S01]  /*a960*/  BAR.SYNC.DEFER_BLOCKING 0x0 ;  /* 0x0000000000007b1d */ /* 0x000fe20000010000 */
[----:B------:R-:W-:Y:S01]  /*a970*/  FSETP.NE.FTZ.AND P3, PT, R7, RZ, PT ;  /* 0x000000ff0700720b */ /* 0x000fe20003f75000 */
[----:B--2---:R-:W-:Y:S01]  /*a980*/  FADD.FTZ R6, R158, R6 ;  /* 0x000000069e067221 */ /* 0x004fe20000010000 */
[----:B------:R-:W-:-:S02]  /*a990*/  SHF.L.U32 R13, R12, 0x6, RZ ;  /* 0x000000060c0d7819 */ /* 0x000fc400000006ff */
[C---:B------:R-:W-:Y:S02]  /*a9a0*/  LEA.HI R12, R11.reuse, R11, RZ, 0x1 ;  /* 0x0000000b0b0c7211 */ /* 0x040fe400078f08ff */
[----:B------:R-:W-:Y:S02]  /*a9b0*/  LEA R10, R10, R14, 0x8 ;  /* 0x0000000e0a0a7211 */ /* 0x000fe400078e40ff */
[----:B------:R-:W-:Y:S02]  /*a9c0*/  LOP3.LUT R14, R12, 0x1fffffe, RZ, 0xc0, !PT ;  /* 0x01fffffe0c0e7812 */ /* 0x000fe400078ec0ff */
[----:B------:R-:W-:Y:S02]  /*a9d0*/  FSETP.NE.FTZ.AND P2, PT, R6, RZ, PT ;  /* 0x000000ff0600720b */ /* 0x000fe40003f55000 */
[----:B------:R-:W-:Y:S01]  /*a9e0*/  SHF.R.S32.HI R12, RZ, 0x1, R12 ;  /* 0x00000001ff0c7819 */ /* 0x000fe2000001140c */
[----:B------:R-:W-:Y:S01]  /*a9f0*/  IMAD.IADD R11, R11, 0x1, -R14 ;  /* 0x000000010b0b7824 */ /* 0x000fe200078e0a0e */
[----:B------:R-:W1:Y:S01]  /*aa00*/  @P3 MUFU.RCP R9, R7 ;  /* 0x0000000700093308 */ /* 0x000e620000001000 */
[----:B------:R-:W-:Y:S01]  /*aa10*/  LOP3.LUT R13, R13, 0xc0, RZ, 0xc0, !PT ;  /* 0x000000c00d0d7812 */ /* 0x000fe200078ec0ff */
[----:B------:R-:W2:Y:S01]  /*aa20*/  @P3 LDC R30, c[0x0][0x2e8] ;  /* 0x0000ba00ff1e3b82 */ /* 0x000ea20000000800 */
[C---:B------:R-:W-:Y:S01]  /*aa30*/  SHF.L.U32 R14, R12.reuse, 0x6, RZ ;  /* 0x000000060c0e7819 */ /* 0x040fe200000006ff */
[----:B------:R-:W-:Y:S01]  /*aa40*/  IMAD R11, R11, 0x10, R10 ;  /* 0x000000100b0b7824 */ /* 0x000fe200078e020a */
[----:B------:R-:W-:-:S02]  /*aa50*/  LOP3.LUT P0, RZ, R12, 0x2, RZ, 0xc0, !PT ;  /* 0x000000020cff7812 */ /* 0x000fc4000780c0ff */
[----:B------:R-:W-:Y:S01]  /*aa60*/  LOP3.LUT R14, R14, 0xc0, RZ, 0xc0, !PT ;  /* 0x000000c00e0e7812 */ /* 0x000fe200078ec0ff */
[----:B------:R3:W-:Y:S01]  /*aa70*/  @P3 MUFU.LG2 R31, R7 ;  /* 0x00000007001f3308 */ /* 0x0007e20000000c00 */
[----:B------:R-:W-:Y:S02]  /*aa80*/  LOP3.LUT R10, R12, 0x1, RZ, 0xc0, !PT ;  /* 0x000000010c0a7812 */ /* 0x000fe400078ec0ff */
[----:B------:R-:W-:Y:S02]  /*aa90*/  LEA.HI R14, R14, R14, RZ, 0x1d ;  /* 0x0000000e0e0e7211 */ /* 0x000fe400078fe8ff */
[----:B------:R-:W-:Y:S02]  /*aaa0*/  ISETP.NE.U32.AND P1, PT, R10, 0x1, PT ;  /* 0x000000010a00780c */ /* 0x000fe40003f25070 */
[----:B------:R-:W-:Y:S01]  /*aab0*/  MOV R10, 0xffffffe0 ;  /* 0xffffffe0000a7802 */ /* 0x000fe20000000f00 */
[----:B------:R-:W4:Y:S01]  /*aac0*/  @P2 MUFU.RCP R8, R6 ;  /* 0x0000000600082308 */ /* 0x000f220000001000 */
[----:B------:R-:W-:-:S02]  /*aad0*/  IMAD.U32 R11, R11, 0x2, R14 ;  /* 0x000000020b0b7824 */ /* 0x000fc400078e000e */
        /* <DEDUP_REMOVED lines=9> */
[----:B---3--:R-:W1:Y:S01]  /*ab70*/  @P2 LDC R7, c[0x0][0x2e8] ;  /* 0x0000ba00ff072b82 */ /* 0x008e620000000800 */
[----:B------:R-:W-:Y:S01]  /*ab80*/  SEL R11, R10, 0x20, !P1 ;  /* 0x000000200a0b7807 */ /* 0x000fe20004800000 */
[----:B------:R-:W3:Y:S01]  /*ab90*/  @P2 MUFU.LG2 R32, R6 ;  /* 0x0000000600202308 */ /* 0x000ee20000000c00 */
[----:B------:R-:W-:Y:S01]  /*aba0*/  LOP3.LUT R148, R13, 0x18, R148, 0xf8, !PT ;  /* 0x000000180d947812 */ /* 0x000fe200078ef894 */
[C---:B------:R-:W-:Y:S01]  /*abb0*/  VIADD R10, R9.reuse, 0x40 ;  /* 0x00000040090a7836 */ /* 0x040fe20000000000 */
[C---:B------:R-:W-:Y:S01]  /*abc0*/  IADD3 R12, R9.reuse, R11, RZ ;  /* 0x0000000b090c7210 */ /* 0x040fe20007ffe0ff */
[----:B------:R-:W-:-:S02]  /*abd0*/  @P0 VIADD R10, R9, 0xffffffc0 ;  /* 0xffffffc0090a0836 */ /* 0x000fc40000000000 */
[C---:B----4-:R-:W-:Y:S01]  /*abe0*/  FMUL.FTZ R83, R8.reuse, R83 ;  /* 0x0000005308537220 */ /* 0x050fe20000410000 */
        /* <DEDUP_REMOVED lines=9> */
[----:B------:R-:W-:Y:S01]  /*ac80*/  SHF.R.U32.HI R13, RZ, 0x3, R13 ;  /* 0x00000003ff0d7819 */ /* 0x000fe2000001160d */
[----:B------:R-:W-:Y:S01]  /*ac90*/  @P3 FMUL.FTZ R31, R31, 0.69314718246459960938 ;  /* 0x3f3172181f1f3820 */ /* 0x000fe20000410000 */
[----:B------:R-:W-:Y:S01]  /*aca0*/  LOP3.LUT R3, R3, 0xffffffe0, RZ, 0xc0, !PT ;  /* 0xffffffe003037812 */ /* 0x000fe200078ec0ff */
[----:B------:R4:W-:Y:S01]  /*acb0*/  STS.64 [R9+0x400], R82 ;  /* 0x0004005209007388 */ /* 0x0009e20000000a00 */
[----:B------:R-:W-:Y:S01]  /*acc0*/  LOP3.LUT R13, R148, R13, RZ, 0x3c, !PT ;  /* 0x0000000d940d7212 */ /* 0x000fe200078e3cff */
[----:B---3--:R-:W-:Y:S01]  /*acd0*/  @P2 FMUL.FTZ R32, R32, 0.69314718246459960938 ;  /* 0x3f31721820202820 */ /* 0x008fe20000410000 */
[----:B------:R-:W-:Y:S01]  /*ace0*/  LEA.HI R4, R4, R5, RZ, 0x3 ;  /* 0x0000000504047211 */ /* 0x000fe200078f18ff */
[----:B------:R-:W-:Y:S01]  /*acf0*/  STS.64 [R12], R76 ;  /* 0x0000004c0c007388 */ /* 0x000fe20000000a00 */
[----:B------:R-:W-:-:S02]  /*ad00*/  IMAD.IADD R3, R5, 0x1, -R3 ;  /* 0x0000000105037824 */ /* 0x000fc400078e0a03 */
[----:B------:R-:W-:Y:S01]  /*ad10*/  IMAD.IADD R13, R146, 0x1, R13 ;  /* 0x00000001920d7824 */ /* 0x000fe200078e020d */
[----:B------:R-:W-:Y:S01]  /*ad20*/  STS.64 [R12+0x400], R78 ;  /* 0x0004004e0c007388 */ /* 0x000fe20000000a00 */
[----:B------:R-:W-:Y:S02]  /*ad30*/  LOP3.LUT R4, R4, 0xfffffff8, RZ, 0xc0, !PT ;  /* 0xfffffff804047812 */ /* 0x000fe400078ec0ff */
[----:B------:R-:W-:Y:S01]  /*ad40*/  LOP3.LUT P0, RZ, R3, 0x3, RZ, 0xc0, !PT ;  /* 0x0000000303ff7812 */ /* 0x000fe2000780c0ff */
[----:B------:R-:W-:Y:S01]  /*ad50*/  STS.64 [R10], R72 ;  /* 0x000000480a007388 */ /* 0x000fe20000000a00 */
[----:B------:R-:W-:Y:S02]  /*ad60*/  LEA R13, R13, UR5, 0x2 ;  /* 0x000000050d0d7c11 */ /* 0x000fe4000f8e10ff */
[----:B------:R-:W-:Y:S01]  /*ad70*/  IADD3 R4, -R4, R5, RZ ;  /* 0x0000000504047210 */ /* 0x000fe20007ffe1ff */
[----:B------:R-:W-:Y:S01]  /*ad80*/  STS.64 [R10+0x400], R74 ;  /* 0x0004004a0a007388 */ /* 0x000fe20000000a00 */
[----:B------:R-:W-:-:S03]  /*ad90*/  IMAD.MOV R5, RZ, RZ, -R149 ;  /* 0x000000ffff057224 */ /* 0x000fc600078e0a95 */
[----:B------:R-:W-:Y:S01]  /*ada0*/  STS.64 [R11], R68 ;  /* 0x000000440b007388 */ /* 0x000fe20000000a00 */
[----:B-----5:R-:W-:-:S03]  /*adb0*/  IMAD R5, R29, R5, UR4 ;  /* 0x000000041d057e24 */ /* 0x020fc6000f8e0205 */
[----:B------:R3:W-:Y:S01]  /*adc0*/  STS.64 [R11+0x400], R70 ;  /* 0x000400460b007388 */ /* 0x0007e20000000a00 */
[----:B------:R-:W-:Y:S06]  /*add0*/  BAR.SYNC.DEFER_BLOCKING 0x0 ;  /* 0x0000000000007b1d */ /* 0x000fec0000010000 */
[----:B------:R-:W5:Y:S01]  /*ade0*/  S2R R8, SR_TID.X ;  /* 0x0000000000087919 */ /* 0x000f620000002100 */
[----:B----4-:R-:W4:Y:S01]  /*adf0*/  S2R R9, SR_CTAID.Y ;  /* 0x0000000000097919 */ /* 0x010f220000002600 */
[----:B---3--:R-:W4:Y:S01]  /*ae00*/  LDC.64 R10, c[0x0][0x2c0] ;  /* 0x0000b000ff0a7b82 */ /* 0x008f220000000a00 */
[----:B------:R3:W1:Y:S04]  /*ae10*/  LDS.128 R24, [R13] ;  /* 0x000000000d187984 */ /* 0x0006680000000c00 */
[----:B------:R3:W1:Y:S04]  /*ae20*/  LDS.128 R20, [R13+0x800] ;  /* 0x000800000d147984 */ /* 0x0006680000000c00 */
[----:B------:R3:W1:Y:S04]  /*ae30*/  LDS.128 R16, [R13+0x1000] ;  /* 0x001000000d107984 */ /* 0x0006680000000c00 */
[----:B------:R-:W1:Y:S01]  /*ae40*/  LDS.128 R12, [R13+0x1800] ;  /* 0x001800000d0c7984 */ /* 0x000e620000000c00 */
[----:B-----5:R-:W-:-:S04]  /*ae50*/  SHF.R.S32.HI R6, RZ, 0x1f, R8 ;  /* 0x0000001fff067819 */ /* 0x020fc80000011408 */
[----:B------:R-:W-:Y:S01]  /*ae60*/  LEA.HI R6, R6, R8, RZ, 0x3 ;  /* 0x0000000806067211 */ /* 0x000fe200078f18ff */
[----:B------:R-:W-:Y:S02]  /*ae70*/  IMAD.MOV.U32 R8, RZ, RZ, -0x800000 ;  /* 0xff800000ff087424 */ /* 0x000fe400078e00ff */
[----:B--2---:R-:W-:Y:S01]  /*ae80*/  @P3 FFMA.FTZ R8, R2, R30, R31 ;  /* 0x0000001e02083223 */ /* 0x004fe2000001001f */
[----:B----4-:R-:W-:Y:S01]  /*ae90*/  IMAD R9, R9, R10, R149 ;  /* 0x0000000a09097224 */ /* 0x010fe200078e0295 */
[----:B------:R-:W-:Y:S02]  /*aea0*/  SHF.L.U32 R30, R4, 0x2, RZ ;  /* 0x00000002041e7819 */ /* 0x000fe400000006ff */
[----:B------:R-:W-:Y:S01]  /*aeb0*/  MOV R2, 0xff800000 ;  /* 0xff80000000027802 */ /* 0x000fe20000000f00 */
[----:B------:R-:W-:Y:S02]  /*aec0*/  IMAD R5, R9, R29, R5 ;  /* 0x0000001d09057224 */ /* 0x000fe400078e0205 */
[----:B-1----:R-:W-:Y:S01]  /*aed0*/  @P2 FFMA.FTZ R2, R0, R7, R32 ;  /* 0x0000000700022223 */ /* 0x002fe20000010020 */
[----:B------:R-:W-:-:S02]  /*aee0*/  SHF.R.S32.HI R6, RZ, 0x3, R6 ;  /* 0x00000003ff067819 */ /* 0x000fc40000011406 */
[----:B------:R-:W-:Y:S01]  /*aef0*/  SHF.R.S32.HI R31, RZ, 0x1f, R30 ;  /* 0x0000001fff1f7819 */ /* 0x000fe2000001141e */
[----:B------:R-:W-:Y:S01]  /*af00*/  IMAD R5, R5, R11, R28 ;  /* 0x0000000b05057224 */ /* 0x000fe200078e021c */
[----:B---3--:R-:W-:Y:S06]  /*af10*/  @P0 BRA `(.L_x_4826) ;  /* 0x00000000002c0947 */ /* 0x008fec0003800000 */
        /* <DEDUP_REMOVED lines=11> */
.L_x_4826:
[----:B------:R-:W-:Y:S05]  /*afd0*/  BSYNC B0 ;  /* 0x0000000000007941 */ /* 0x000fea0003800000 */
.L_x_4825:
        /* <DEDUP_REMOVED lines=9> */
[C---:B------:R-:W-:Y:S02]  /*b070*/  IADD3 R0, P0, R5.reuse, R30, RZ ;  /* 0x0000001e05007210 */ /* 0x040fe40007f1e0ff */
        /* <DEDUP_REMOVED lines=12> */
.L_x_4827:
        /* <DEDUP_REMOVED lines=12> */
.L_x_5380:


//--------------------- .text._ZN5flash24flash_fwd_splitkv_kernelI23Flash_fwd_kernel_traitsILi32ELi64ELi128ELi4ELb0ELb0EN7cutlass10bfloat16_tE19Flash_kernel_traitsILi32ELi64ELi128ELi4ES3_EELb1ELb0ELb0ELb0ELb1ELb1ELb1ELb0EEEvNS_16Flash_fwd_paramsE --------------------------
	.section	.text._ZN5flash24flash_fwd_splitkv_kernelI23Flash_fwd_kernel_traitsILi32ELi64ELi128ELi4ELb0ELb0EN7cutlass10bfloat16_tE19Flash_kernel_traitsILi32ELi64ELi128ELi4ES3_EELb1ELb0ELb0ELb0ELb1ELb1ELb1ELb0EEEvNS_16Flash_fwd_paramsE,"ax",@progbits
	.align	128
        .global         _ZN5flash24flash_fwd_splitkv_kernelI23Flash_fwd_kernel_traitsILi32ELi64ELi128ELi4ELb0ELb0EN7cutlass10bfloat16_tE19Flash_kernel_traitsILi32ELi64ELi128ELi4ES3_EELb1ELb0ELb0ELb0ELb1ELb1ELb1ELb0EEEvNS_16Flash_fwd_paramsE
        .type           _ZN5flash24flash_fwd_splitkv_kernelI23Flash_fwd_kernel_traitsILi32ELi64ELi128ELi4ELb0ELb0EN7cutlass10bfloat16_tE19Flash_kernel_traitsILi32ELi64ELi128ELi4ES3_EELb1ELb0ELb0ELb0ELb1ELb1ELb1ELb0EEEvNS_16Flash_fwd_paramsE,@function
        .size           _ZN5flash24flash_fwd_splitkv_kernelI23Flash_fwd_kernel_traitsILi32ELi64ELi128ELi4ELb0ELb0EN7cutlass10bfloat16_tE19Flash_kernel_traitsILi32ELi64ELi128ELi4ES3_EELb1ELb0ELb0ELb0ELb1ELb1ELb1ELb0EEEvNS_16Flash_fwd_paramsE,(.L_x_5381 - _ZN5flash24flash_fwd_splitkv_kernelI23Flash_fwd_kernel_traitsILi32ELi64ELi128ELi4ELb0ELb0EN7cutlass10bfloat16_tE19Flash_kernel_traitsILi32ELi64ELi128ELi4ES3_EELb1ELb0ELb0ELb0ELb1ELb1ELb1ELb0EEEvNS_16Flash_fwd_paramsE)
        .other          _ZN5flash24flash_fwd_splitkv_kernelI23Flash_fwd_kernel_traitsILi32ELi64ELi128ELi4ELb0ELb0EN7cutlass10bfloat16_tE19Flash_kernel_traitsILi32ELi64ELi128ELi4ES3_EELb1ELb0ELb0ELb0ELb1ELb1ELb1ELb0EEEvNS_16Flash_fwd_paramsE,@"STO_CUDA_ENTRY STV_DEFAULT"
_ZN5flash24flash_fwd_splitkv_kernelI23Flash_fwd_kernel_traitsILi32ELi64ELi128ELi4ELb0ELb0EN7cutlass10bfloat16_tE19Flash_kernel_traitsILi32ELi64ELi128ELi4ES3_EELb1ELb0ELb0ELb0ELb1ELb1ELb1ELb0EEEvNS_16Flash_fwd_paramsE:
.text._ZN5flash24flash_fwd_splitkv_kernelI23Flash_fwd_kernel_traitsILi32ELi64ELi128ELi4ELb0ELb0EN7cutlass10bfloat16_tE19Flash_kernel_traitsILi32ELi64ELi128ELi4ES3_EELb1ELb0ELb0ELb0ELb1ELb1ELb1ELb0EEEvNS_16Flash_fwd_paramsE:
        /* <DEDUP_REMOVED lines=51> */
[----:B------:R-:W-:-:S02]  /*0330*/  IMAD R38, R5, R2, R38 ;  /* 0x0000000205267224 */ /* 0x000fc400078e0226 */
[----:B------:R-:W-:-:S06]  /*0340*/  @P1 IMAD.IADD R22, R7, 0x1, -R10 ;  /* 0x0000000107161824 */ /* 0x000fcc00078e0a0a */
[----:B------:R-:W4:Y:S02]  /*0350*/  @!P1 LDC R22, c[0x0][0x2c4] ;  /* 0x0000b100ff169b82 */ /* 0x000f240000000800 */
[----:B-123--:R-:W-:Y:S05]  /*0360*/  @!P0 BRA `(.L_x_4828) ;  /* 0x0000000000108947 */ /* 0x00efea0003800000 */
[----:B------:R-:W2:Y:S02]  /*0370*/  @P3 LDG.E R3, desc[UR14][R8.64+0x4] ;  /* 0x0000040e08033981 */ /* 0x000ea4000c1e1900 */
[----:B--2--5:R-:W-:-:S06]  /*0380*/  @P3 IADD3 R4, R3, -R6, RZ ;  /* 0x8000000603043210 */ /* 0x024fcc0007ffe0ff */
[----:B------:R2:W5:Y:S01]  /*0390*/  @!P3 LDG.E R4, desc[UR14][R8.64] ;  /* 0x0000000e0804b981 */ /* 0x000562000c1e1900 */
[----:B------:R-:W-:Y:S05]  /*03a0*/  BRA `(.L_x_4829) ;  /* 0x0000000000047947 */ /* 0x000fea0003800000 */
.L_x_4828:
[----:B------:R-:W1:Y:S02]  /*03b0*/  LDC R4, c[0x0][0x2c8] ;  /* 0x0000b200ff047b82 */ /* 0x000e640000000800 */
.L_x_4829:
        /* <DEDUP_REMOVED lines=22> */
[----:B------:R-:W-:Y:S02]  /*0520*/  VIADD R15, R15, 0xffffffff ;  /* 0xffffffff0f0f7836 */ /* 0x000fe40000000000 */
[----:B--2---:R-:W-:-:S03]  /*0530*/  VIADD R16, R16, 0xffffffe ;  /* 0x0ffffffe10107836 */ /* 0x004fc60000000000 */
[----:B------:R-:W-:Y:S02]  /*0540*/  IABS R3, R15 ;  /* 0x0000000f00037213 */ /* 0x000fe40000000000 */
[----:B------:R-:W-:Y:S01]  /*0550*/  LOP3.LUT R15, R15, R8, RZ, 0x3c, !PT ;  /* 0x000000080f0f7212 */ /* 0x000fe200078e3cff */
[----:B------:R-:W2:Y:S03]  /*0560*/  F2I.FTZ.U32.TRUNC.NTZ R17, R16 ;  /* 0x0000001000117305 */ /* 0x000ea6000021f000 */
[----:B------:R-:W-:Y:S01]  /*0570*/  ISETP.GE.AND P0, PT, R15, RZ, PT ;  /* 0x000000ff0f00720c */ /* 0x000fe20003f06270 */
        /* <DEDUP_REMOVED lines=28> */
[----:B------:R-:W-:Y:S01]  /*0740*/  SHF.R.S32.HI R2, RZ, 0x7, R2 ;  /* 0x00000007ff027819 */ /* 0x000fe20000011402 */
[----:B------:R-:W1:Y:S01]  /*0750*/  S2R R7, SR_TID.X ;  /* 0x0000000000077919 */ /* 0x000e620000002100 */
[----:B------:R-:W-:-:S04]  /*0760*/  SHF.R.S32.HI R4, RZ, 0x7, R4 ;  /* 0x00000007ff047819 */ /* 0x000fc80000011404 */
[----:B------:R-:W-:-:S04]  /*0770*/  VIADDMNMX R9, R145, R9, R4, PT ;  /* 0x0000000991097246 */ /* 0x000fc80003800104 */
[----:B------:R-:W-:-:S04]  /*0780*/  VIMNMX R20, R9, R2, PT ;  /* 0x0000000209147248 */ /* 0x000fc80003fe0100 */
[----:B------:R-:W-:-:S13]  /*0790*/  ISETP.GE.AND P0, PT, R145, R20, PT ;  /* 0x000000149100720c */ /* 0x000fda0003f06270 */
[----:B------:R-:W-:Y:S05]  /*07a0*/  @!P0 BRA `(.L_x_4830) ;  /* 0x0000000000d08947 */ /* 0x000fea0003800000 */
[----:B------:R-:W2:Y:S01]  /*07b0*/  LDC.64 R2, c[0x0][0x2c0] ;  /* 0x0000b000ff027b82 */ /* 0x000ea20000000a00 */
[----:B-1----:R-:W-:Y:S01]  /*07c0*/  SHF.R.S32.HI R6, RZ, 0x1f, R7 ;  /* 0x0000001fff067819 */ /* 0x002fe20000011407 */
[----:B------:R-:W-:Y:S01]  /*07d0*/  ULDC UR4, c[0x0][0x2dc] ;  /* 0x0000b70000047ab9 */ /* 0x000fe20000000800 */
[----:B------:R-:W-:Y:S01]  /*07e0*/  IMAD.IADD R22, R22, 0x1, -R21 ;  /* 0x0000000116167824 */ /* 0x000fe200078e0a15 */
[----:B------:R-:W-:Y:S02]  /*07f0*/  LOP3.LUT P6, RZ, R7, 0x7, RZ, 0xc0, !PT ;  /* 0x0000000707ff7812 */ /* 0x000fe400078cc0ff */
[----:B------:R-:W-:-:S04]  /*0800*/  LEA.HI R6, R6, R7, RZ, 0x3 ;  /* 0x0000000706067211 */ /* 0x000fc800078f18ff */
[----:B------:R-:W-:-:S05]  /*0810*/  LOP3.LUT R4, R6, 0x3ffffff8, RZ, 0xc0, !PT ;  /* 0x3ffffff806047812 */ /* 0x000fca00078ec0ff */
[----:B------:R-:W-:-:S04]  /*0820*/  IMAD.IADD R4, R7, 0x1, -R4 ;  /* 0x0000000107047824 */ /* 0x000fc800078e0a04 */
[----:B------:R-:W-:Y:S02]  /*0830*/  IMAD.SHL.U32 R4, R4, 0x4, RZ ;  /* 0x0000000404047824 */ /* 0x000fe400078e00ff */
[----:B--2---:R-:W-:-:S04]  /*0840*/  IMAD R2, R0, R2, R151 ;  /* 0x0000000200027224 */ /* 0x004fc800078e0297 */
[----:B------:R-:W-:Y:S01]  /*0850*/  IMAD R2, R2, R5, R38 ;  /* 0x0000000502027224 */ /* 0x000fe200078e0226 */
[----:B------:R-:W-:-:S03]  /*0860*/  SHF.R.S32.HI R5, RZ, 0x1f, R4 ;  /* 0x0000001fff057819 */ /* 0x000fc60000011404 */
        /* <DEDUP_REMOVED lines=40> */
.L_x_4830:
        /* <DEDUP_REMOVED lines=14> */
[----:B------:R-:W-:-:S05]  /*0bd0*/  SHF.R.S32.HI R5, RZ, 0x1f, R151 ;  /* 0x0000001fff057819 */ /* 0x000fca0000011497 */
[-C--:B--2---:R-:W-:Y:S02]  /*0be0*/  IMAD R4, R5, R2.reuse, RZ ;  /* 0x0000000205047224 */ /* 0x084fe400078e02ff */
        /* <DEDUP_REMOVED lines=8> */
.L_x_4831:
[----:B------:R-:W-:Y:S05]  /*0c70*/  @!P6 BRA `(.L_x_4832) ;  /* 0x00000004003ce947 */ /* 0x000fea0003800000 */
[----:B------:R-:W2:Y:S01]  /*0c80*/  LDC R6, c[0x0][0x380] ;  /* 0x0000e000ff067b82 */ /* 0x000ea20000000800 */
[----:B------:R-:W-:Y:S01]  /*0c90*/  LEA R9, R20, 0xffffff80, 0x7 ;  /* 0xffffff8014097811 */ /* 0x000fe200078e38ff */
[----:B------:R-:W-:-:S03]  /*0ca0*/  ULDC.64 UR4, c[0x0][0x230] ;  /* 0x00008c0000047ab9 */ /* 0x000fc60000000a00 */
[----:B-----5:R-:W-:-:S03]  /*0cb0*/  IABS R0, R9 ;  /* 0x0000000900007213 */ /* 0x020fc60000000000 */
[----:B------:R-:W3:Y:S08]  /*0cc0*/  LDC R11, c[0x0][0x278] ;  /* 0x00009e00ff0b7b82 */ /* 0x000ef00000000800 */
[----:B------:R-:W4:Y:S01]  /*0cd0*/  LDC.64 R84, c[0x0][0x248] ;  /* 0x00009200ff547b82 */ /* 0x000f220000000a00 */
        /* <DEDUP_REMOVED lines=25> */
[----:B---3--:R-:W-:-:S04]  /*0e70*/  IABS R2, R11 ;  /* 0x0000000b00027213 */ /* 0x008fc80000000000 */
[----:B------:R-:W3:Y:S08]  /*0e80*/  I2F.RP R5, R2 ;  /* 0x0000000200057306 */ /* 0x000ef00000209400 */
[----:B---3--:R-:W3:Y:S02]  /*0e90*/  MUFU.RCP R14, R5 ;  /* 0x00000005000e7308 */ /* 0x008ee40000001000 */
[----:B---3--:R-:W-:-:S06]  /*0ea0*/  VIADD R14, R14, 0xffffffe ;  /* 0x0ffffffe0e0e7836 */ /* 0x008fcc0000000000 */
[----:B------:R-:W3:Y:S02]  /*0eb0*/  F2I.FTZ.U32.TRUNC.NTZ R15, R14 ;  /* 0x0000000e000f7305 */ /* 0x000ee4000021f000 */
[----:B---3--:R-:W-:Y:S01]  /*0ec0*/  IADD3 R3, RZ, -R15, RZ ;  /* 0x8000000fff037210 */ /* 0x008fe20007ffe0ff */
        /* <DEDUP_REMOVED lines=11> */
[----:B--2---:R-:W-:-:S07]  /*0f80*/  SHF.R.S32.HI R17, RZ, 0x1f, R9 ;  /* 0x0000001fff117819 */ /* 0x004fce0000011409 */
        /* <DEDUP_REMOVED lines=11> */
[----:B----4-:R-:W-:Y:S01]  /*1040*/  SHF.R.S32.HI R5, RZ, 0x1f, R0 ;  /* 0x0000001fff057819 */ /* 0x010fe20000011400 */
        /* <DEDUP_REMOVED lines=8> */
[----:B------:R-:W-:-:S02]  /*10d0*/  IMAD R4, R17, R84, RZ ;  /* 0x0000005411047224 */ /* 0x000fc400078e02ff */
        /* <DEDUP_REMOVED lines=9> */
.L_x_4832:
[----:B------:R-:W2:Y:S01]  /*1170*/  LDC R15, c[0x0][0x278] ;  /* 0x00009e00ff0f7b82 */ /* 0x000ea20000000800 */
[----:B------:R-:W-:-:S13]  /*1180*/  ISETP.NE.AND P3, PT, R6, -0x1, PT ;  /* 0xffffffff0600780c */ /* 0x000fda0003f65270 */
[----:B------:R-:W3:Y:S01]  /*1190*/  @P3 LDC.64 R84, c[0x0][0x248] ;  /* 0x00009200ff543b82 */ /* 0x000ee20000000a00 */
[----:B------:R-:W-:Y:S01]  /*11a0*/  @P3 IMAD.IADD R18, R11, 0x1, R6 ;  /* 0x000000010b123824 */ /* 0x000fe200078e0206 */
[----:B--2---:R-:W-:-:S04]  /*11b0*/  IABS R3, R15 ;  /* 0x0000000f00037213 */ /* 0x004fc80000000000 */
[----:B------:R-:W2:Y:S01]  /*11c0*/  I2F.RP R5, R3 ;  /* 0x0000000300057306 */ /* 0x000ea20000209400 */
[C---:B---3--:R-:W-:Y:S02]  /*11d0*/  @P3 IMAD R13, R18.reuse, R85, RZ ;  /* 0x00000055120d3224 */ /* 0x048fe400078e02ff */
[----:B------:R-:W-:-:S05]  /*11e0*/  @P3 IMAD.WIDE.U32 R18, R18, R84, RZ ;  /* 0x0000005412123225 */ /* 0x000fca00078e00ff */
[----:B--2---:R-:W2:Y:S01]  /*11f0*/  MUFU.RCP R8, R5 ;  /* 0x0000000500087308 */ /* 0x004ea20000001000 */
[----:B------:R-:W-:Y:S02]  /*1200*/  @P3 IADD3 R13, R19, R13, RZ ;  /* 0x0000000d130d3210 */ /* 0x000fe40007ffe0ff */
[----:B------:R-:W-:Y:S01]  /*1210*/  @P3 MOV R12, R18 ;  /* 0x00000012000c3202 */ /* 0x000fe20000000f00 */
[----:B--2---:R-:W-:-:S04]  /*1220*/  VIADD R8, R8, 0xffffffe ;  /* 0x0ffffffe08087836 */ /* 0x004fc80000000000 */
[----:B------:R-:W2:Y:S02]  /*1230*/  F2I.FTZ.U32.TRUNC.NTZ R9, R8 ;  /* 0x0000000800097305 */ /* 0x000ea4000021f000 */
[----:B--2---:R-:W-:Y:S01]  /*1240*/  IMAD.MOV R2, RZ, RZ, -R9 ;  /* 0x000000ffff027224 */ /* 0x004fe200078e0a09 */
[----:B------:R-:W-:-:S03]  /*1250*/  MOV R8, RZ ;  /* 0x000000ff00087202 */ /* 0x000fc60000000f00 */
[----:B------:R-:W-:Y:S01]  /*1260*/  IMAD R4, R2, R3, RZ ;  /* 0x0000000302047224 */ /* 0x000fe200078e02ff */
[----:B------:R-:W-:-:S03]  /*1270*/  IABS R2, R38 ;  /* 0x0000002600027213 */ /* 0x000fc60000000000 */
[----:B------:R-:W-:Y:S01]  /*1280*/  IMAD.HI.U32 R9, R9, R4, R8 ;  /* 0x0000000409097227 */ /* 0x000fe200078e0008 */
[----:B------:R-:W-:-:S03]  /*1290*/  LOP3.LUT R8, R38, R15, RZ, 0x3c, !PT ;  /* 0x0000000f26087212 */ /* 0x000fc600078e3cff */
[----:B------:R-:W-:Y:S01]  /*12a0*/  IMAD.MOV.U32 R4, RZ, RZ, R2 ;  /* 0x000000ffff047224 */ /* 0x000fe200078e0002 */
[----:B------:R-:W-:-:S03]  /*12b0*/  ISETP.GE.AND P1, PT, R8, RZ, PT ;  /* 0x000000ff0800720c */ /* 0x000fc60003f26270 */
[----:B------:R-:W-:Y:S01]  /*12c0*/  IMAD.HI.U32 R24, R9, R4, RZ ;  /* 0x0000000409187227 */ /* 0x000fe200078e00ff */
[----:B------:R-:W-:-:S03]  /*12d0*/  LEA R9, R20, 0xffffff80, 0x7 ;  /* 0xffffff8014097811 */ /* 0x000fc600078e38ff */
[----:B------:R-:W-:Y:S01]  /*12e0*/  IMAD.MOV R2, RZ, RZ, -R24 ;  /* 0x000000ffff027224 */ /* 0x000fe200078e0a18 */
[----:B------:R-:W-:-:S03]  /*12f0*/  SHF.R.S32.HI R17, RZ, 0x1f, R9 ;  /* 0x0000001fff117819 */ /* 0x000fc60000011409 */
[C---:B------:R-:W-:Y:S02]  /*1300*/  IMAD R2, R3.reuse, R2, R4 ;  /* 0x0000000203027224 */ /* 0x040fe400078e0204 */
[----:B------:R-:W2:Y:S03]  /*1310*/  @P3 LDC.64 R4, c[0x0][0x250] ;  /* 0x00009400ff043b82 */ /* 0x000ea60000000a00 */
[----:B------:R-:W-:-:S13]  /*1320*/  ISETP.GT.U32.AND P0, PT, R3, R2, PT ;  /* 0x000000020300720c */ /* 0x000fda0003f04070 */
[-C--:B------:R-:W-:Y:S02]  /*1330*/  @!P0 IADD3 R2, R2, -R3.reuse, RZ ;  /* 0x8000000302028210 */ /* 0x080fe40007ffe0ff */
[----:B------:R-:W-:Y:S02]  /*1340*/  @!P0 IADD3 R24, R24, 0x1, RZ ;  /* 0x0000000118188810 */ /* 0x000fe40007ffe0ff */
[----:B------:R-:W-:Y:S02]  /*1350*/  ISETP.GE.U32.AND P2, PT, R2, R3, PT ;  /* 0x000000030200720c */ /* 0x000fe40003f46070 */
[----:B------:R-:W3:Y:S01]  /*1360*/  LDC.64 R2, c[0x0][0x260] ;  /* 0x00009800ff027b82 */ /* 0x000ee20000000a00 */
[----:B------:R-:W-:-:S10]  /*1370*/  ISETP.NE.AND P0, PT, R15, RZ, PT ;  /* 0x000000ff0f00720c */ /* 0x000fd40003f05270 */
[----:B------:R-:W-:-:S04]  /*1380*/  @P2 VIADD R24, R24, 0x1 ;  /* 0x0000000118182836 */ /* 0x000fc80000000000 */
[----:B------:R-:W-:Y:S01]  /*1390*/  @!P1 IMAD.MOV R24, RZ, RZ, -R24 ;  /* 0x000000ffff189224 */ /* 0x000fe200078e0a18 */
[----:B------:R-:W-:Y:S06]  /*13a0*/  @P3 BRA `(.L_x_4834) ;  /* 0x0000000000303947 */ /* 0x000fec0003800000 */
[----:B------:R-:W4:Y:S01]  /*13b0*/  LDC.64 R84, c[0x0][0x248] ;  /* 0x00009200ff547b82 */ /* 0x000f220000000a00 */
[----:B------:R-:W-:-:S07]  /*13c0*/  SHF.R.S32.HI R19, RZ, 0x1f, R11 ;  /* 0x0000001fff137819 */ /* 0x000fce000001140b */
[----:B------:R-:W1:Y:S01]  /*13d0*/  LDC.64 R12, c[0x0][0x230] ;  /* 0x00008c00ff0c7b82 */ /* 0x000e620000000a00 */
[-C--:B----4-:R-:W-:Y:S01]  /*13e0*/  IMAD R14, R19, R84.reuse, RZ ;  /* 0x00000054130e7224 */ /* 0x090fe200078e02ff */
[----:B-----5:R-:W-:Y:S01]  /*13f0*/  SHF.R.S32.HI R19, RZ, 0x1f, R0 ;  /* 0x0000001fff137819 */ /* 0x020fe20000011400 */
[----:B------:R-:W-:-:S04]  /*1400*/  IMAD.WIDE.U32 R26, R11, R84, RZ ;  /* 0x000000540b1a7225 */ /* 0x000fc800078e00ff */
[----:B------:R-:W-:Y:S02]  /*1410*/  IMAD R14, R11, R85, R14 ;  /* 0x000000550b0e7224 */ /* 0x000fe400078e020e */
[----:B-1----:R-:W-:-:S03]  /*1420*/  IMAD R8, R19, R12, RZ ;  /* 0x0000000c13087224 */ /* 0x002fc600078e02ff */
[----:B------:R-:W-:Y:S01]  /*1430*/  IADD3 R27, R27, R14, RZ ;  /* 0x0000000e1b1b7210 */ /* 0x000fe20007ffe0ff */
[C---:B------:R-:W-:Y:S02]  /*1440*/  IMAD R8, R0.reuse, R13, R8 ;  /* 0x0000000d00087224 */ /* 0x040fe400078e0208 */
[----:B------:R-:W-:-:S05]  /*1450*/  IMAD.WIDE.U32 R12, R0, R12, R26 ;  /* 0x0000000c000c7225 */ /* 0x000fca00078e001a */
[----:B------:R-:W-:-:S07]  /*1460*/  IADD3 R13, R13, R8, RZ ;  /* 0x000000080d0d7210 */ /* 0x000fce0007ffe0ff */
.L_x_4834:
[----:B------:R-:W-:Y:S01]  /*1470*/  IMAD R8, R17, R84, RZ ;  /* 0x0000005411087224 */ /* 0x000fe200078e02ff */
[----:B------:R-:W-:Y:S01]  /*1480*/  @!P0 LOP3.LUT R24, RZ, R15, RZ, 0x33, !PT ;  /* 0x0000000fff188212 */ /* 0x000fe200078e33ff */
[-C--:B------:R-:W-:Y:S01]  /*1490*/  IMAD.WIDE.U32 R12, R84, R9.reuse, R12 ;  /* 0x00000009540c7225 */ /* 0x080fe200078e000c */
[----:B------:R-:W-:Y:S02]  /*14a0*/  @P3 IADD3 R6, R11, R6, RZ ;  /* 0x000000060b063210 */ /* 0x000fe40007ffe0ff */
[----:B------:R-:W-:Y:S01]  /*14b0*/  SHF.R.S32.HI R23, RZ, 0x1f, R24 ;  /* 0x0000001fff177819 */ /* 0x000fe20000011418 */
[----:B------:R-:W-:Y:S02]  /*14c0*/  IMAD R15, R85, R9, R8 ;  /* 0x00000009550f7224 */ /* 0x000fe400078e0208 */
[----:B--2---:R-:W-:-:S03]  /*14d0*/  @P3 IMAD.WIDE.U32 R32, R6, R4, RZ ;  /* 0x0000000406203225 */ /* 0x004fc600078e00ff */
[----:B------:R-:W-:Y:S01]  /*14e0*/  IADD3 R13, R13, R15, RZ ;  /* 0x0000000f0d0d7210 */ /* 0x000fe20007ffe0ff */
[-C--:B---3--:R-:W-:Y:S02]  /*14f0*/  IMAD R8, R23, R2.reuse, RZ ;  /* 0x0000000217087224 */ /* 0x088fe400078e02ff */
[----:B------:R-:W-:-:S04]  /*1500*/  IMAD.WIDE.U32 R36, R24, R2, R12 ;  /* 0x0000000218247225 */ /* 0x000fc800078e000c */
[----:B------:R-:W-:Y:S02]  /*1510*/  IMAD R3, R24, R3, R8 ;  /* 0x0000000318037224 */ /* 0x000fe400078e0208 */
[----:B------:R-:W-:-:S03]  /*1520*/  @P3 IMAD R8, R6, R5, R33 ;  /* 0x0000000506083224 */ /* 0x000fc600078e0221 */
[----:B------:R-:W-:Y:S01]  /*1530*/  IADD3 R6, R37, R3, RZ ;  /* 0x0000000325067210 */ /* 0x000fe20007ffe0ff */
[----:B------:R-:W-:Y:S06]  /*1540*/  @P3 BRA `(.L_x_4833) ;  /* 0x0000000000303947 */ /* 0x000fec0003800000 */
        /* <DEDUP_REMOVED lines=11> */
[----:B------:R-:W-:-:S07]  /*1600*/  IADD3 R8, R33, R3, RZ ;  /* 0x0000000321087210 */ /* 0x000fce0007ffe0ff */
.L_x_4833:
[----:B------:R-:W-:Y:S01]  /*1610*/  ISETP.NE.AND P0, PT, R10, -0x1, PT ;  /* 0xffffffff0a00780c */ /* 0x000fe20003f05270 */
[----:B------:R-:W-:Y:S01]  /*1620*/  VIADD R148, R20, 0xffffffff ;  /* 0xffffffff14947836 */ /* 0x000fe20000000000 */
[----:B-1----:R-:W-:Y:S01]  /*1630*/  SHF.R.S32.HI R18, RZ, 0x1f, R7 ;  /* 0x0000001fff127819 */ /* 0x002fe20000011407 */
[----:B------:R-:W-:Y:S01]  /*1640*/  IMAD.IADD R144, R22, 0x1, -R21 ;  /* 0x0000000116907824 */ /* 0x000fe200078e0a15 */
[----:B------:R-:W-:Y:S01]  /*1650*/  ULDC.64 UR4, c[0x0][0x258] ;  /* 0x0000960000047ab9 */ /* 0x000fe20000000a00 */
[----:B-----5:R-:W-:Y:S01]  /*1660*/  IMAD.SHL.U32 R0, R148, 0x80, RZ ;  /* 0x0000008094007824 */ /* 0x020fe200078e00ff */
[CC--:B------:R-:W-:Y:S01]  /*1670*/  LEA.HI R11, R18.reuse, R7.reuse, RZ, 0x2 ;  /* 0x00000007120b7211 */ /* 0x0c0fe200078f10ff */
[----:B------:R-:W1:Y:S01]  /*1680*/  S2UR UR6, SR_CgaCtaId ;  /* 0x00000000000679c3 */ /* 0x000e620000008800 */
[----:B------:R-:W-:Y:S01]  /*1690*/  LEA.HI R16, R18, R7, RZ, 0x3 ;  /* 0x0000000712107211 */ /* 0x000fe200078f18ff */
[----:B------:R-:W-:Y:S01]  /*16a0*/  IMAD.IADD R19, R87, 0x1, -R0 ;  /* 0x0000000157137824 */ /* 0x000fe200078e0a00 */
[----:B------:R-:W-:Y:S01]  /*16b0*/  SHF.R.S32.HI R28, RZ, 0x2, R11 ;  /* 0x00000002ff1c7819 */ /* 0x000fe2000001140b */
[----:B------:R-:W-:Y:S01]  /*16c0*/  ULDC UR8, c[0x0][0x39c] ;  /* 0x0000e70000087ab9 */ /* 0x000fe20000000800 */
[----:B------:R-:W-:-:S02]  /*16d0*/  SHF.R.S32.HI R25, RZ, 0x3, R16 ;  /* 0x00000003ff197819 */ /* 0x000fc40000011410 */
[C---:B------:R-:W-:Y:S01]  /*16e0*/  ISETP.GE.AND P3, PT, R28.reuse, R19, PT ;  /* 0x000000131c00720c */ /* 0x040fe20003f66270 */
[----:B------:R-:W2:Y:S01]  /*16f0*/  @P0 LDC.64 R4, c[0x0][0x240] ;  /* 0x00009000ff040b82 */ /* 0x000ea20000000a00 */
[C---:B------:R-:W-:Y:S01]  /*1700*/  VIADD R26, R28.reuse, 0x20 ;  /* 0x000000201c1a7836 */ /* 0x040fe20000000000 */
[----:B------:R-:W-:Y:S01]  /*1710*/  @!P0 SHF.R.S32.HI R13, RZ, 0x1f, R151 ;  /* 0x0000001fff0d8819 */ /* 0x000fe20000011497 */
[----:B------:R-:W-:Y:S01]  /*1720*/  IMAD.SHL.U32 R14, R25, 0x40, RZ ;  /* 0x00000040190e7824 */ /* 0x000fe200078e00ff */
[-C--:B------:R-:W-:Y:S02]  /*1730*/  ISETP.GE.AND P5, PT, R28, R144.reuse, PT ;  /* 0x000000901c00720c */ /* 0x080fe40003fa6270 */
[----:B------:R-:W-:Y:S02]  /*1740*/  ISETP.GE.AND P4, PT, R26, R144, PT ;  /* 0x000000901a00720c */ /* 0x000fe40003f86270 */
[----:B------:R-:W3:Y:S01]  /*1750*/  @!P0 LDC.64 R2, c[0x0][0x228] ;  /* 0x00008a00ff028b82 */ /* 0x000ee20000000a00 */
[----:B------:R-:W-:-:S02]  /*1760*/  LOP3.LUT R14, R14, 0xc0, RZ, 0xc0, !PT ;  /* 0x000000c00e0e7812 */ /* 0x000fc400078ec0ff */
[CC--:B------:R-:W-:Y:S01]  /*1770*/  LEA.HI R49, R18.reuse, R7.reuse, RZ, 0x5 ;  /* 0x0000000712317211 */ /* 0x0c0fe200078f28ff */
[----:B------:R-:W4:Y:S01]  /*1780*/  @!P3 S2R R27, SR_CgaCtaId ;  /* 0x00000000001bb919 */ /* 0x000f220000008800 */
[--C-:B------:R-:W-:Y:S02]  /*1790*/  SHF.R.S32.HI R29, RZ, 0x1f, R28.reuse ;  /* 0x0000001fff1d7819 */ /* 0x100fe4000001141c */
[----:B------:R-:W-:Y:S01]  /*17a0*/  SHF.R.S32.HI R52, RZ, 0x5, R49 ;  /* 0x00000005ff347819 */ /* 0x000fe20000011431 */
[----:B------:R-:W1:Y:S01]  /*17b0*/  LDC.64 R98, c[0x0][0x250] ;  /* 0x00009400ff627b82 */ /* 0x000e620000000a00 */
[----:B------:R-:W-:Y:S01]  /*17c0*/  LEA.HI R18, R18, R7, RZ, 0x4 ;  /* 0x0000000712127211 */ /* 0x000fe200078f20ff */
[----:B------:R-:W-:Y:S01]  /*17d0*/  IMAD R100, R29, R84, RZ ;  /* 0x000000541d647224 */ /* 0x000fe200078e02ff */
[----:B------:R-:W4:Y:S01]  /*17e0*/  @!P4 S2R R31, SR_CgaCtaId ;  /* 0x00000000001fc919 */ /* 0x000f220000008800 */
[----:B------:R-:W-:Y:S01]  /*17f0*/  IMAD.WIDE R40, R41, 0x40, R28 ;  /* 0x0000004029287825 */ /* 0x000fe200078e021c */
[----:B------:R-:W-:-:S03]  /*1800*/  LOP3.LUT R50, R18, 0xfffffff0, RZ, 0xc0, !PT ;  /* 0xfffffff012327812 */ /* 0x000fc600078ec0ff */
[----:B--2---:R-:W-:Y:S01]  /*1810*/  @P0 IMAD.WIDE.U32 R34, R10, R4, RZ ;  /* 0x000000040a220225 */ /* 0x004fe200078e00ff */
[----:B------:R-:W-:-:S03]  /*1820*/  LOP3.LUT R4, R11, 0xfffffffc, RZ, 0xc0, !PT ;  /* 0xfffffffc0b047812 */ /* 0x000fc600078ec0ff */
[----:B------:R-:W-:Y:S01]  /*1830*/  @P0 IMAD R5, R10, R5, R35 ;  /* 0x000000050a050224 */ /* 0x000fe200078e0223 */
[----:B------:R-:W-:Y:S01]  /*1840*/  @!P3 MOV R10, 0x400 ;  /* 0x00000400000ab802 */ /* 0x000fe20000000f00 */
[----:B------:R-:W-:Y:S02]  /*1850*/  IMAD.IADD R35, R7, 0x1, -R4 ;  /* 0x0000000107237824 */ /* 0x000fe400078e0a04 */
[-C--:B---3--:R-:W-:Y:S02]  /*1860*/  @!P0 IMAD R12, R13, R2.reuse, RZ ;  /* 0x000000020d0c8224 */ /* 0x088fe400078e02ff */
[----:B------:R-:W-:Y:S02]  /*1870*/  IMAD.SHL.U32 R35, R35, 0x8, RZ ;  /* 0x0000000823237824 */ /* 0x000fe400078e00ff */
[C---:B------:R-:W-:Y:S01]  /*1880*/  @!P0 IMAD R4, R151.reuse, R3, R12 ;  /* 0x0000000397048224 */ /* 0x040fe200078e020c */
[----:B------:R-:W-:Y:S01]  /*1890*/  SHF.R.U32.HI R3, RZ, 0x3, R14 ;  /* 0x00000003ff037819 */ /* 0x000fe2000001160e */
[----:B------:R-:W-:Y:S01]  /*18a0*/  @!P0 IMAD.WIDE.U32 R12, R151, R2, RZ ;  /* 0x00000002970c8225 */ /* 0x000fe200078e00ff */
[----:B------:R-:W-:-:S02]  /*18b0*/  LOP3.LUT R2, R14, 0x18, R35, 0xf8, !PT ;  /* 0x000000180e027812 */ /* 0x000fc400078ef823 */
[----:B------:R-:W2:Y:S01]  /*18c0*/  @!P5 LDC.64 R14, c[0x0][0x240] ;  /* 0x00009000ff0edb82 */ /* 0x000ea20000000a00 */
[----:B------:R-:W-:Y:S01]  /*18d0*/  @!P0 IMAD.MOV.U32 R34, RZ, RZ, R12 ;  /* 0x000000ffff228224 */ /* 0x000fe200078e000c */
[----:B------:R-:W-:Y:S01]  /*18e0*/  IADD3 R32, P1, R35, R32, RZ ;  /* 0x0000002023207210 */ /* 0x000fe20007f3e0ff */
[----:B------:R-:W-:Y:S01]  /*18f0*/  @!P0 IMAD.IADD R5, R13, 0x1, R4 ;  /* 0x000000010d058824 */ /* 0x000fe200078e0204 */
[----:B------:R-:W-:Y:S01]  /*1900*/  SHF.R.S32.HI R13, RZ, 0x1f, R35 ;  /* 0x0000001fff0d7819 */ /* 0x000fe20000011423 */
[----:B------:R-:W-:Y:S01]  /*1910*/  IMAD R100, R28, R85, R100 ;  /* 0x000000551c647224 */ /* 0x000fe200078e0264 */
[----:B------:R-:W-:Y:S01]  /*1920*/  IADD3 R34, P0, R35, R34, RZ ;  /* 0x0000002223227210 */ /* 0x000fe20007f1e0ff */
[----:B------:R-:W-:Y:S01]  /*1930*/  IMAD.IADD R50, R7, 0x1, -R50 ;  /* 0x0000000107327824 */ /* 0x000fe200078e0a32 */
[----:B------:R-:W-:Y:S01]  /*1940*/  IADD3 R36, P2, R35, R36, RZ ;  /* 0x0000002423247210 */ /* 0x000fe20007f5e0ff */
[C---:B------:R-:W-:Y:S01]  /*1950*/  IMAD.X R33, R13.reuse, 0x1, R8, P1 ;  /* 0x000000010d217824 */ /* 0x040fe200008e0608 */
[----:B------:R-:W-:Y:S01]  /*1960*/  LOP3.LUT R3, R2, R3, RZ, 0x3c, !PT ;  /* 0x0000000302037212 */ /* 0x000fe200078e3cff */
[----:B------:R-:W-:Y:S01]  /*1970*/  IMAD.X R35, R13, 0x1, R5, P0 ;  /* 0x000000010d237824 */ /* 0x000fe200000e0605 */
[----:B------:R-:W-:Y:S01]  /*1980*/  LEA.HI R5, R11, R28, RZ, 0x1 ;  /* 0x0000001c0b057211 */ /* 0x000fe200078f08ff */
[----:B------:R-:W-:Y:S01]  /*1990*/  IMAD.X R37, R13, 0x1, R6, P2 ;  /* 0x000000010d257824 */ /* 0x000fe200010e0606 */
[----:B------:R-:W-:Y:S01]  /*19a0*/  @!P4 MOV R2, 0x400 ;  /* 0x000004000002c802 */ /* 0x000fe20000000f00 */
[----:B------:R-:W3:Y:S01]  /*19b0*/  @!P5 LDC.64 R12, c[0x0][0x210] ;  /* 0x00008400ff0cdb82 */ /* 0x000ee20000000a00 */
[----:B------:R-:W-:Y:S01]  /*19c0*/  LOP3.LUT R5, R5, 0x7fffffe, RZ, 0xc0, !PT ;  /* 0x07fffffe05057812 */ /* 0x000fe200078ec0ff */
[----:B------:R-:W-:Y:S01]  /*19d0*/  IMAD R21, R52, 0x10, R21 ;  /* 0x0000001034157824 */ /* 0x000fe200078e0215 */
[----:B------:R-:W-:-:S02]  /*19e0*/  SHF.R.S32.HI R4, RZ, 0x1f, R38 ;  /* 0x0000001fff047819 */ /* 0x000fc40000011426 */
[----:B----4-:R-:W-:Y:S01]  /*19f0*/  @!P3 LEA R27, R27, R10, 0x18 ;  /* 0x0000000a1b1bb211 */ /* 0x010fe200078ec0ff */
[C---:B------:R-:W-:Y:S01]  /*1a00*/  IMAD.IADD R5, R28.reuse, 0x1, -R5 ;  /* 0x000000011c057824 */ /* 0x040fe200078e0a05 */
[----:B------:R-:W-:Y:S01]  /*1a10*/  @!P4 LEA R31, R31, R2, 0x18 ;  /* 0x000000021f1fc211 */ /* 0x000fe200078ec0ff */
[----:B------:R-:W4:Y:S01]  /*1a20*/  @!P4 LDC.64 R10, c[0x0][0x240] ;  /* 0x00009000ff0acb82 */ /* 0x000f220000000a00 */
[----:B------:R-:W-:Y:S01]  /*1a30*/  IADD3 R2, P0, R28, R9, RZ ;  /* 0x000000091c027210 */ /* 0x000fe20007f1e0ff */
[----:B------:R-:W-:Y:S01]  /*1a40*/  IMAD R9, R4, UR4, RZ ;  /* 0x0000000404097c24 */ /* 0x000fe2000f8e02ff */
[----:B------:R-:W-:Y:S01]  /*1a50*/  ISETP.GE.AND P2, PT, R26, R19, PT ;  /* 0x000000131a00720c */ /* 0x000fe20003f46270 */
[----:B------:R-:W-:Y:S02]  /*1a60*/  IMAD R6, R52, 0x8, R5 ;  /* 0x0000000834067824 */ /* 0x000fe400078e0205 */
[----:B------:R-:W-:-:S04]  /*1a70*/  IMAD.WIDE.U32 R4, R28, R84, R36 ;  /* 0x000000541c047225 */ /* 0x000fc800078e0024 */
[----:B------:R-:W-:Y:S02]  /*1a80*/  IMAD.U32 R6, R6, 0x20, R3 ;  /* 0x0000002006067824 */ /* 0x000fe400078e0003 */
[C---:B------:R-:W-:Y:S02]  /*1a90*/  IMAD R9, R38.reuse, UR5, R9 ;  /* 0x0000000526097c24 */ /* 0x040fe4000f8e0209 */
[----:B------:R-:W-:Y:S01]  /*1aa0*/  IMAD.WIDE.U32 R38, R38, UR4, R34 ;  /* 0x0000000426267c25 */ /* 0x000fe2000f8e0022 */
[----:B------:R-:W-:Y:S02]  /*1ab0*/  UMOV UR4, 0x400 ;  /* 0x0000040000047882 */ /* 0x000fe40000000000 */
[----:B-1----:R-:W-:Y:S01]  /*1ac0*/  ULEA UR4, UR6, UR4, 0x18 ;  /* 0x0000000406047291 */ /* 0x002fe2000f8ec03f */
[----:B------:R-:W-:Y:S02]  /*1ad0*/  IMAD.IADD R100, R5, 0x1, R100 ;  /* 0x0000000105647824 */ /* 0x000fe400078e0264 */
[----:B------:R-:W-:Y:S01]  /*1ae0*/  IMAD.MOV.U32 R3, RZ, RZ, R4 ;  /* 0x000000ffff037224 */ /* 0x000fe200078e0004 */
[----:B------:R-:W-:Y:S01]  /*1af0*/  ULDC.64 UR6, c[0x0][0x268] ;  /* 0x00009a0000067ab9 */ /* 0x000fe20000000a00 */
[----:B--2---:R-:W-:Y:S01]  /*1b00*/  @!P5 IMAD R8, R41, R14, RZ ;  /* 0x0000000e2908d224 */ /* 0x004fe200078e02ff */
[----:B------:R-:W1:Y:S01]  /*1b10*/  @!P4 LDC.64 R4, c[0x0][0x210] ;  /* 0x00008400ff04cb82 */ /* 0x000e620000000a00 */
[----:B------:R-:W-:Y:S01]  /*1b20*/  IMAD.X R17, R29, 0x1, R17, P0 ;  /* 0x000000011d117824 */ /* 0x000fe200000e0611 */
[----:B------:R-:W-:Y:S01]  /*1b30*/  @!P4 IADD3 R29, P0, R40, 0x20, RZ ;  /* 0x00000020281dc810 */ /* 0x000fe20007f1e0ff */
[----:B------:R-:W-:Y:S01]  /*1b40*/  IMAD.IADD R39, R39, 0x1, R9 ;  /* 0x0000000127277824 */ /* 0x000fe200078e0209 */
[----:B------:R-:W-:Y:S01]  /*1b50*/  LEA R149, R6, UR4, 0x1 ;  /* 0x0000000406957c11 */ /* 0x000fe2000f8e08ff */
[----:B------:R-:W-:-:S02]  /*1b60*/  @!P5 IMAD R15, R40, R15, R8 ;  /* 0x0000000f280fd224 */ /* 0x000fc400078e0208 */
[----:B------:R-:W-:Y:S01]  /*1b70*/  @!P4 IMAD.X R35, RZ, RZ, R41, P0 ;  /* 0x000000ffff23c224 */ /* 0x000fe200000e0629 */
[----:B------:R-:W2:Y:S01]  /*1b80*/  @!P3 LDC.64 R8, c[0x0][0x218] ;  /* 0x00008600ff08bb82 */ /* 0x000ea20000000a00 */
[----:B------:R-:W-:-:S04]  /*1b90*/  @!P5 IMAD.WIDE.U32 R40, R40, R14, R38 ;  /* 0x0000000e2828d225 */ /* 0x000fc800078e0026 */
[----:B------:R-:W-:Y:S01]  /*1ba0*/  @!P5 IMAD.IADD R30, R41, 0x1, R15 ;  /* 0x00000001291ed824 */ /* 0x000fe200078e020f */
[----:B---3--:R-:W-:Y:S01]  /*1bb0*/  @!P5 LEA R36, P0, R40, R12, 0x1 ;  /* 0x0000000c2824d211 */ /* 0x008fe200078008ff */
[----:B------:R-:W-:Y:S01]  /*1bc0*/  VIADD R14, R28, 0x40 ;  /* 0x000000401c0e7836 */ /* 0x000fe20000000000 */
[----:B------:R-:W3:Y:S01]  /*1bd0*/  @!P2 S2R R12, SR_CgaCtaId ;  /* 0x00000000000ca919 */ /* 0x000ee20000008800 */
[-C--:B----4-:R-:W-:Y:S01]  /*1be0*/  @!P4 IMAD R34, R35, R10.reuse, RZ ;  /* 0x0000000a2322c224 */ /* 0x090fe200078e02ff */
[----:B------:R-:W-:Y:S01]  /*1bf0*/  @!P5 LEA.HI.X R37, R40, R13, R30, 0x1, P0 ;  /* 0x0000000d2825d211 */ /* 0x000fe200000f0c1e */
[C---:B------:R-:W-:Y:S01]  /*1c00*/  @!P4 IMAD.WIDE.U32 R38, R29.reuse, R10, R38 ;  /* 0x0000000a1d26c225 */ /* 0x040fe200078e0026 */
[----:B------:R-:W-:Y:S02]  /*1c10*/  ISETP.GE.AND P0, PT, R14, R19, PT ;  /* 0x000000130e00720c */ /* 0x000fe40003f06270 */
[----:B------:R-:W-:Y:S01]  /*1c20*/  @!P2 MOV R13, 0x400 ;  /* 0x00000400000da802 */ /* 0x000fe20000000f00 */
[----:B------:R-:W-:Y:S01]  /*1c30*/  @!P4 IMAD R15, R29, R11, R34 ;  /* 0x0000000b1d0fc224 */ /* 0x000fe200078e0222 */
[----:B-1----:R-:W-:Y:S01]  /*1c40*/  @!P4 LEA R40, P1, R38, R4, 0x1 ;  /* 0x000000042628c211 */ /* 0x002fe200078208ff */
[----:B------:R-:W1:Y:S01]  /*1c50*/  @!P2 LDC.64 R10, c[0x0][0x218] ;  /* 0x00008600ff0aab82 */ /* 0x000e620000000a00 */
[----:B------:R-:W-:Y:S01]  /*1c60*/  VIADD R30, R28, 0x60 ;  /* 0x000000601c1e7836 */ /* 0x000fe20000000000 */
[----:B------:R-:W-:Y:S01]  /*1c70*/  @!PT LDS RZ, [RZ] ;  /* 0x00000000fffff984 */ /* 0x000fe20000000800 */
[----:B------:R-:W-:Y:S01]  /*1c80*/  @!PT LDS RZ, [RZ] ;  /* 0x00000000fffff984 */ /* 0x000fe20000000800 */
[----:B------:R-:W-:Y:S01]  /*1c90*/  @!PT LDS RZ, [RZ] ;  /* 0x00000000fffff984 */ /* 0x000fe20000000800 */
[----:B------:R4:W-:Y:S01]  /*1ca0*/  @!P5 LDGSTS.E.BYPASS.LTC128B.128 [R149], desc[UR14][R36.64] ;  /* 0x000000002495dfae */ /* 0x0009e2000b901d4e */
[----:B------:R-:W-:Y:S01]  /*1cb0*/  @!P4 IMAD.IADD R34, R39, 0x1, R15 ;  /* 0x000000012722c824 */ /* 0x000fe200078e020f */
[----:B------:R-:W-:Y:S01]  /*1cc0*/  LEA.HI R29, R16, R25, RZ, 0x1 ;  /* 0x00000019101d7211 */ /* 0x000fe200078f08ff */
[----:B------:R-:W-:Y:S01]  /*1cd0*/  @!P4 IMAD R31, R6, 0x2, R31 ;  /* 0x00000002061fc824 */ /* 0x000fe200078e021f */
[----:B------:R-:W-:Y:S01]  /*1ce0*/  ISETP.GE.AND P5, PT, R30, R19, PT ;  /* 0x000000131e00720c */ /* 0x000fe20003fa6270 */
[----:B------:R-:W-:Y:S01]  /*1cf0*/  @!P3 IMAD R27, R6, 0x2, R27 ;  /* 0x00000002061bb824 */ /* 0x000fe200078e021b */
[----:B------:R-:W-:Y:S01]  /*1d00*/  @!P4 LEA.HI.X R41, R38, R5, R34, 0x1, P1 ;  /* 0x000000052629c211 */ /* 0x000fe200008f0c22 */
[----:B------:R-:W-:Y:S01]  /*1d10*/  IMAD R23, R23, UR6, RZ ;  /* 0x0000000617177c24 */ /* 0x000fe2000f8e02ff */
[C---:B--2---:R-:W-:Y:S01]  /*1d20*/  @!P3 LEA R38, P1, R3.reuse, R8, 0x1 ;  /* 0x000000080326b211 */ /* 0x044fe200078208ff */
[----:B------:R-:W2:Y:S01]  /*1d30*/  @!P0 LDC.64 R4, c[0x0][0x218] ;  /* 0x00008600ff048b82 */ /* 0x000ea20000000a00 */
[----:B------:R-:W-:Y:S01]  /*1d40*/  IMAD.WIDE.U32 R32, R24, UR6, R32 ;  /* 0x0000000618207c25 */ /* 0x000fe2000f8e0020 */
[----:B------:R-:W-:Y:S01]  /*1d50*/  @!P4 LDGSTS.E.BYPASS.LTC128B.128 [R31+0x800], desc[UR14][R40.64] ;  /* 0x00800000281fcfae */ /* 0x000fe2000b901d4e */
[----:B------:R-:W-:-:S02]  /*1d60*/  @!P3 LEA.HI.X R39, R3, R9, R100, 0x1, P1 ;  /* 0x000000090327b211 */ /* 0x000fc400008f0c64 */
[----:B------:R-:W-:Y:S01]  /*1d70*/  @!P2 LEA R15, P1, R84, R3, 0x5 ;  /* 0x00000003540fa211 */ /* 0x000fe200078228ff */
[----:B------:R-:W2:Y:S01]  /*1d80*/  @!P0 S2R R9, SR_CgaCtaId ;  /* 0x0000000000098919 */ /* 0x000ea20000008800 */
[----:B------:R-:W-:Y:S01]  /*1d90*/  ISETP.GE.AND P4, PT, R28, R19, PT ;  /* 0x000000131c00720c */ /* 0x000fe20003f86270 */
[----:B------:R-:W-:Y:S01]  /*1da0*/  IMAD R17, R17, R98, RZ ;  /* 0x0000006211117224 */ /* 0x000fe200078e02ff */
[----:B------:R-:W-:Y:S01]  /*1db0*/  @!P2 LEA.HI.X R34, R84, R100, R85, 0x5, P1 ;  /* 0x000000645422a211 */ /* 0x000fe200008f2c55 */
[----:B------:R-:W2:Y:S01]  /*1dc0*/  @!P5 S2R R8, SR_CgaCtaId ;  /* 0x000000000008d919 */ /* 0x000ea20000008800 */
[----:B------:R-:W-:Y:S01]  /*1dd0*/  SHF.R.S32.HI R28, RZ, 0x4, R18 ;  /* 0x00000004ff1c7819 */ /* 0x000fe20000011412 */
[----:B------:R-:W-:Y:S01]  /*1de0*/  IMAD R17, R2, R99, R17 ;  /* 0x0000006302117224 */ /* 0x000fe200078e0211 */
[----:B-1----:R-:W-:Y:S01]  /*1df0*/  @!P2 LEA R10, P1, R15, R10, 0x1 ;  /* 0x0000000a0f0aa211 */ /* 0x002fe200078208ff */
[----:B------:R1:W-:Y:S01]  /*1e00*/  @!P3 LDGSTS.E.BYPASS.LTC128B.128 [R27+0x1000], desc[UR14][R38.64] ;  /* 0x01000000261bbfae */ /* 0x0003e2000b901d4e */
[----:B---3--:R-:W-:-:S02]  /*1e10*/  @!P2 LEA R13, R12, R13, 0x18 ;  /* 0x0000000d0c0da211 */ /* 0x008fc400078ec0ff */
[----:B------:R-:W-:Y:S01]  /*1e20*/  @!P2 LEA.HI.X R11, R15, R11, R34, 0x1, P1 ;  /* 0x0000000b0f0ba211 */ /* 0x000fe200008f0c22 */
[----:B----4-:R-:W-:Y:S01]  /*1e30*/  IMAD.WIDE.U32 R36, R84, 0x40, RZ ;  /* 0x0000004054247825 */ /* 0x010fe200078e00ff */
[----:B------:R-:W-:-:S03]  /*1e40*/  ISETP.GE.AND P3, PT, R26, R19, PT ;  /* 0x000000131a00720c */ /* 0x000fc60003f66270 */
[----:B------:R-:W-:Y:S01]  /*1e50*/  IMAD.SHL.U32 R15, R85, 0x40, RZ ;  /* 0x00000040550f7824 */ /* 0x000fe200078e00ff */
[----:B------:R-:W-:Y:S01]  /*1e60*/  @!P0 IADD3 R12, P1, R3, R36, RZ ;  /* 0x00000024030c8210 */ /* 0x000fe20007f3e0ff */
[----:B------:R-:W-:-:S03]  /*1e70*/  @!P2 IMAD R13, R6, 0x2, R13 ;  /* 0x00000002060da824 */ /* 0x000fc600078e020d */
[----:B------:R-:W-:Y:S02]  /*1e80*/  @!P0 IADD3.X R15, R100, R37, R15, P1, !PT ;  /* 0x00000025640f8210 */ /* 0x000fe40000ffe40f */
[----:B--2---:R-:W-:Y:S01]  /*1e90*/  @!P0 LEA R26, P1, R12, R4, 0x1 ;  /* 0x000000040c1a8211 */ /* 0x004fe200078208ff */
[----:B------:R2:W-:Y:S01]  /*1ea0*/  @!P2 LDGSTS.E.BYPASS.LTC128B.128 [R13+0x1800], desc[UR14][R10.64] ;  /* 0x018000000a0dafae */ /* 0x0005e2000b901d4e */
[----:B------:R-:W-:Y:S02]  /*1eb0*/  LOP3.LUT R4, R29, 0xfffffffe, RZ, 0xc0, !PT ;  /* 0xfffffffe1d047812 */ /* 0x000fe400078ec0ff */
[----:B------:R-:W-:Y:S01]  /*1ec0*/  ISETP.GE.AND P2, PT, R14, R19, PT ;  /* 0x000000130e00720c */ /* 0x000fe20003f46270 */
[----:B------:R-:W-:Y:S02]  /*1ed0*/  @!P5 IMAD.MOV.U32 R14, RZ, RZ, R3 ;  /* 0x000000ffff0ed224 */ /* 0x000fe400078e0003 */
[----:B------:R-:W-:Y:S01]  /*1ee0*/  IMAD.IADD R25, R25, 0x1, -R4 ;  /* 0x0000000119197824 */ /* 0x000fe200078e0a04 */
[----:B------:R-:W-:-:S03]  /*1ef0*/  @!P0 MOV R4, 0x400 ;  /* 0x0000040000048802 */ /* 0x000fc60000000f00 */
[----:B------:R-:W-:Y:S01]  /*1f00*/  IMAD.SHL.U32 R25, R25, 0x8, RZ ;  /* 0x0000000819197824 */ /* 0x000fe200078e00ff */
[----:B-1----:R-:W-:Y:S02]  /*1f10*/  LEA.HI R27, R28, R28, RZ, 0x1 ;  /* 0x0000001c1c1b7211 */ /* 0x002fe400078f08ff */
[----:B------:R-:W-:Y:S02]  /*1f20*/  @!P0 LEA R9, R9, R4, 0x18 ;  /* 0x0000000409098211 */ /* 0x000fe400078ec0ff */
[----:B------:R-:W-:Y:S02]  /*1f30*/  LOP3.LUT R29, R27, 0xfffffffe, RZ, 0xc0, !PT ;  /* 0xfffffffe1b1d7812 */ /* 0x000fe400078ec0ff */
[----:B------:R-:W-:Y:S01]  /*1f40*/  @!P0 LEA.HI.X R27, R12, R5, R15, 0x1, P1 ;  /* 0x000000050c1b8211 */ /* 0x000fe200008f0c0f */
[----:B------:R-:W-:Y:S01]  /*1f50*/  @!P0 IMAD R9, R6, 0x2, R9 ;  /* 0x0000000206098824 */ /* 0x000fe200078e0209 */
[----:B------:R-:W-:Y:S01]  /*1f60*/  ISETP.GE.AND P1, PT, R30, R19, PT ;  /* 0x000000131e00720c */ /* 0x000fe20003f26270 */
[----:B------:R-:W1:Y:S01]  /*1f70*/  @!P5 LDC.64 R4, c[0x0][0x218] ;  /* 0x00008600ff04db82 */ /* 0x000e620000000a00 */
[----:B------:R-:W-:Y:S01]  /*1f80*/  LEA.HI R19, R50, R50, RZ, 0x1 ;  /* 0x0000003232137211 */ /* 0x000fe200078f08ff */
[----:B------:R-:W-:Y:S01]  /*1f90*/  IMAD.IADD R28, R28, 0x1, -R29 ;  /* 0x000000011c1c7824 */ /* 0x000fe200078e0a1d */
[----:B------:R3:W-:Y:S01]  /*1fa0*/  @!P0 LDGSTS.E.BYPASS.LTC128B.128 [R9+0x2000], desc[UR14][R26.64] ;  /* 0x020000001a098fae */ /* 0x0007e2000b901d4e */
[----:B------:R-:W-:-:S02]  /*1fb0*/  LOP3.LUT R12, R16, 0xfffffff8, RZ, 0xc0, !PT ;  /* 0xfffffff8100c7812 */ /* 0x000fc400078ec0ff */
[--C-:B------:R-:W-:Y:S02]  /*1fc0*/  SHF.R.S32.HI R18, RZ, 0x1, R19.reuse ;  /* 0x00000001ff127819 */ /* 0x100fe40000011413 */
[----:B------:R-:W-:Y:S01]  /*1fd0*/  SHF.R.S32.HI R15, RZ, 0x1f, R19 ;  /* 0x0000001fff0f7819 */ /* 0x000fe20000011413 */
[----:B------:R-:W-:Y:S01]  /*1fe0*/  IMAD.IADD R12, R7, 0x1, -R12 ;  /* 0x00000001070c7824 */ /* 0x000fe200078e0a0c */
[----:B--2---:R-:W-:Y:S02]  /*1ff0*/  @!P5 MOV R11, 0x400 ;  /* 0x00000400000bd802 */ /* 0x004fe40000000f00 */
[----:B------:R-:W-:Y:S02]  /*2000*/  LEA.HI R15, R15, R18, RZ, 0x2 ;  /* 0x000000120f0f7211 */ /* 0x000fe400078f10ff */
[----:B------:R-:W-:Y:S01]  /*2010*/  @!P5 LEA R11, R8, R11, 0x18 ;  /* 0x0000000b080bd211 */ /* 0x000fe200078ec0ff */
[----:B------:R-:W-:Y:S01]  /*2020*/  IMAD R8, R24, UR7, R23 ;  /* 0x0000000718087c24 */ /* 0x000fe2000f8e0217 */
[----:B------:R-:W-:Y:S01]  /*2030*/  LOP3.LUT R15, R15, 0xfffffffc, RZ, 0xc0, !PT ;  /* 0xfffffffc0f0f7812 */ /* 0x000fe200078ec0ff */
[----:B------:R-:W-:Y:S01]  /*2040*/  ULDC.64 UR6, c[0x0][0x220] ;  /* 0x0000880000067ab9 */ /* 0x000fe20000000a00 */
[----:B------:R-:W-:Y:S01]  /*2050*/  SHF.R.S32.HI R13, RZ, 0x1f, R50 ;  /* 0x0000001fff0d7819 */ /* 0x000fe20000011432 */
[----:B------:R-:W-:Y:S01]  /*2060*/  @!P5 IMAD R11, R6, 0x2, R11 ;  /* 0x00000002060bd824 */ /* 0x000fe200078e020b */
[----:B------:R-:W-:Y:S01]  /*2070*/  LEA.HI R16, R12, R12, RZ, 0x1 ;  /* 0x0000000c0c107211 */ /* 0x000fe200078f08ff */
[----:B------:R-:W-:Y:S01]  /*2080*/  IMAD.IADD R18, R18, 0x1, -R15 ;  /* 0x0000000112127824 */ /* 0x000fe200078e0a0f */
[----:B------:R-:W-:Y:S01]  /*2090*/  LEA.HI R10, R13, R50, RZ, 0x3 ;  /* 0x000000320d0a7211 */ /* 0x000fe200078f18ff */
[----:B------:R-:W-:Y:S01]  /*20a0*/  @!P5 IMAD.MOV.U32 R15, RZ, RZ, R100 ;  /* 0x000000ffff0fd224 */ /* 0x000fe200078e0064 */
[----:B------:R-:W-:Y:S01]  /*20b0*/  LOP3.LUT R13, R16, 0xfffffffe, RZ, 0xc0, !PT ;  /* 0xfffffffe100d7812 */ /* 0x000fe200078ec0ff */
[----:B------:R-:W-:Y:S01]  /*20c0*/  @!P5 IMAD R6, R85, 0x60, RZ ;  /* 0x000000605506d824 */ /* 0x000fe200078e02ff */
[----:B------:R-:W-:Y:S01]  /*20d0*/  SHF.R.S32.HI R16, RZ, 0x1, R16 ;  /* 0x00000001ff107819 */ /* 0x000fe20000011410 */
[----:B------:R-:W-:Y:S01]  /*20e0*/  @!P5 IMAD.WIDE.U32 R14, R84, 0x60, R14 ;  /* 0x00000060540ed825 */ /* 0x000fe200078e000e */
[----:B------:R-:W-:-:S03]  /*20f0*/  LOP3.LUT R19, R19, 0x7fffffe, RZ, 0xc0, !PT ;  /* 0x07fffffe13137812 */ /* 0x000fc600078ec0ff */
[----:B------:R-:W-:Y:S01]  /*2100*/  @!P5 IMAD.IADD R6, R15, 0x1, R6 ;  /* 0x000000010f06d824 */ /* 0x000fe200078e0206 */
[----:B-1----:R-:W-:Y:S01]  /*2110*/  @!P5 LEA R4, P0, R14, R4, 0x1 ;  /* 0x000000040e04d211 */ /* 0x002fe200078008ff */
[----:B------:R-:W-:Y:S02]  /*2120*/  IMAD.IADD R33, R33, 0x1, R8 ;  /* 0x0000000121217824 */ /* 0x000fe400078e0208 */
[----:B------:R-:W-:Y:S01]  /*2130*/  IMAD.SHL.U32 R8, R16, 0x40, RZ ;  /* 0x0000004010087824 */ /* 0x000fe200078e00ff */
[----:B------:R-:W-:Y:S01]  /*2140*/  @!P5 LEA.HI.X R5, R14, R5, R6, 0x1, P0 ;  /* 0x000000050e05d211 */ /* 0x000fe200000f0c06 */
[----:B------:R-:W-:Y:S01]  /*2150*/  IMAD.WIDE.U32 R32, R2, R98, R32 ;  /* 0x0000006202207225 */ /* 0x000fe200078e0020 */
[----:B------:R-:W-:Y:S02]  /*2160*/  SHF.L.U64.HI R2, R98, 0x5, R99 ;  /* 0x0000000562027819 */ /* 0x000fe40000010263 */
[----:B------:R-:W-:Y:S01]  /*2170*/  LOP3.LUT R8, R8, 0xc0, RZ, 0xc0, !PT ;  /* 0x000000c008087812 */ /* 0x000fe200078ec0ff */
[----:B------:R1:W-:Y:S01]  /*2180*/  @!P5 LDGSTS.E.BYPASS.LTC128B.128 [R11+0x2800], desc[UR14][R4.64] ;  /* 0x02800000040bdfae */ /* 0x0003e2000b901d4e */
[----:B------:R-:W-:Y:S01]  /*2190*/  IMAD.IADD R17, R33, 0x1, R17 ;  /* 0x0000000121117824 */ /* 0x000fe200078e0211 */
[----:B------:R-:W-:Y:S01]  /*21a0*/  LEA R146, P0, R32, UR6, 0x1 ;  /* 0x0000000620927c11 */ /* 0x000fe2000f8008ff */
[----:B------:R-:W-:Y:S01]  /*21b0*/  IMAD.IADD R13, R12, 0x1, -R13 ;  /* 0x000000010c0d7824 */ /* 0x000fe200078e0a0d */
[----:B------:R-:W0:Y:S01]  /*21c0*/  LDGDEPBAR ;  /* 0x00000000000079af */ /* 0x000e220000000000 */
[----:B------:R-:W-:Y:S01]  /*21d0*/  LOP3.LUT R25, R8, 0x8, R25, 0xf8, !PT ;  /* 0x0000000808197812 */ /* 0x000fe200078ef819 */
[----:B------:R-:W-:Y:S01]  /*21e0*/  IMAD.SHL.U32 R139, R10, 0x20, RZ ;  /* 0x000000200a8b7824 */ /* 0x000fe200078e00ff */
[----:B------:R-:W-:Y:S01]  /*21f0*/  SHF.R.U32.HI R8, RZ, 0x3, R8 ;  /* 0x00000003ff087819 */ /* 0x000fe20000011608 */
[----:B------:R-:W-:Y:S01]  /*2200*/  IMAD R6, R28, 0x8, R13 ;  /* 0x000000081c067824 */ /* 0x000fe200078e020d */
[----:B------:R-:W-:Y:S01]  /*2210*/  LEA.HI.X R147, R32, UR7, R17, 0x1, P0 ;  /* 0x0000000720937c11 */ /* 0x000fe200080f0c11 */
[----:B------:R-:W-:Y:S01]  /*2220*/  IMAD.SHL.U32 R13, R28, 0x8, RZ ;  /* 0x000000081c0d7824 */ /* 0x000fe200078e00ff */
[----:B------:R-:W-:Y:S01]  /*2230*/  LOP3.LUT R141, R25, R8, RZ, 0x3c, !PT ;  /* 0x00000008198d7212 */ /* 0x000fe200078e3cff */
[----:B------:R-:W-:Y:S01]  /*2240*/  IMAD.SHL.U32 R8, R18, 0x40, RZ ;  /* 0x0000004012087824 */ /* 0x000fe200078e00ff */
[----:B------:R-:W-:Y:S01]  /*2250*/  LOP3.LUT R139, R139, 0xffffff00, RZ, 0xc0, !PT ;  /* 0xffffff008b8b7812 */ /* 0x000fe200078ec0ff */
[----:B------:R-:W-:-:S02]  /*2260*/  @!P1 IMAD R24, R99, 0xc0, RZ ;  /* 0x000000c063189824 */ /* 0x000fc400078e02ff */
[----:B---3--:R-:W-:Y:S01]  /*2270*/  IMAD.SHL.U32 R9, R98, 0x20, RZ ;  /* 0x0000002062097824 */ /* 0x008fe200078e00ff */
[----:B------:R-:W-:Y:S01]  /*2280*/  LOP3.LUT R8, R8, 0xc0, RZ, 0xc0, !PT ;  /* 0x000000c008087812 */ /* 0x000fe200078ec0ff */
[----:B------:R-:W-:Y:S02]  /*2290*/  IMAD.IADD R50, R50, 0x1, -R19 ;  /* 0x0000000132327824 */ /* 0x000fe400078e0a13 */
[----:B------:R-:W-:Y:S01]  /*22a0*/  IMAD.U32 R141, R6, 0x20, R141 ;  /* 0x00000020068d7824 */ /* 0x000fe200078e008d */
[----:B------:R-:W-:-:S04]  /*22b0*/  @!P3 LEA R26, P0, R9, R146, 0x1 ;  /* 0x00000092091ab211 */ /* 0x000fc800078008ff */
[----:B------:R-:W-:Y:S01]  /*22c0*/  @!P3 LEA.HI.X R27, R9, R147, R2, 0x1, P0 ;  /* 0x00000093091bb211 */ /* 0x000fe200000f0c02 */
[----:B-1----:R-:W-:Y:S01]  /*22d0*/  @!P1 IMAD.WIDE.U32 R10, R98, 0xc0, R146 ;  /* 0x000000c0620a9825 */ /* 0x002fe200078e0092 */
[----:B------:R-:W-:-:S04]  /*22e0*/  DEPBAR.LE SB0, 0x0 ;  /* 0x000080000000791a */ /* 0x000fc80000000000 */
[----:B------:R-:W-:Y:S01]  /*22f0*/  BAR.SYNC.DEFER_BLOCKING 0x0 ;  /* 0x0000000000007b1d */ /* 0x000fe20000010000 */
[----:B------:R-:W-:Y:S01]  /*2300*/  LOP3.LUT R5, R8, 0x8, R13, 0xf8, !PT ;  /* 0x0000000808057812 */ /* 0x000fe200078ef80d */
[----:B------:R-:W-:Y:S01]  /*2310*/  @!P1 IMAD.IADD R25, R11, 0x1, R24 ;  /* 0x000000010b199824 */ /* 0x000fe200078e0218 */
[----:B------:R-:W-:Y:S01]  /*2320*/  SHF.R.U32.HI R4, RZ, 0x3, R8 ;  /* 0x00000003ff047819 */ /* 0x000fe20000011608 */
[----:B------:R-:W-:Y:S01]  /*2330*/  IMAD R11, R52, 0x200, R139 ;  /* 0x00000200340b7824 */ /* 0x000fe200078e028b */
[----:B------:R-:W-:Y:S01]  /*2340*/  @!P2 LEA R28, P0, R98, R146, 0x7 ;  /* 0x00000092621ca211 */ /* 0x000fe200078038ff */
[----:B------:R-:W-:Y:S01]  /*2350*/  @!P1 IMAD.MOV.U32 R24, RZ, RZ, R10 ;  /* 0x000000ffff189224 */ /* 0x000fe200078e000a */
[----:B------:R-:W-:Y:S01]  /*2360*/  LOP3.LUT R6, R5, R4, RZ, 0x3c, !PT ;  /* 0x0000000405067212 */ /* 0x000fe200078e3cff */
[----:B------:R-:W-:Y:S01]  /*2370*/  IMAD R11, R50, 0x20, R11 ;  /* 0x00000020320b7824 */ /* 0x000fe200078e020b */
[----:B------:R-:W-:Y:S01]  /*2380*/  @!P2 LEA.HI.X R29, R98, R147, R99, 0x7, P0 ;  /* 0x00000093621da211 */ /* 0x000fe200000f3c63 */
[----:B------:R-:W-:Y:S01]  /*2390*/  IMAD.MOV.U32 R4, RZ, RZ, 0x10 ;  /* 0x00000010ff047424 */ /* 0x000fe200078e00ff */
[----:B------:R-:W-:Y:S01]  /*23a0*/  LEA R141, R141, UR4, 0x1 ;  /* 0x000000048d8d7c11 */ /* 0x000fe2000f8e08ff */
[----:B------:R-:W-:Y:S01]  /*23b0*/  IMAD.IADD R143, R6, 0x1, R11 ;  /* 0x00000001068f7824 */ /* 0x000fe200078e020b */
[----:B------:R-:W-:Y:S01]  /*23c0*/  LOP3.LUT P0, RZ, R16, 0x2, RZ, 0xc0, !PT ;  /* 0x0000000210ff7812 */ /* 0x000fe2000780c0ff */
[----:B------:R-:W-:-:S02]  /*23d0*/  IMAD R139, R50, 0x20, R139 ;  /* 0x00000020328b7824 */ /* 0x000fc400078e028b */
[----:B------:R-:W-:Y:S01]  /*23e0*/  VIADD R2, R141, 0x1000 ;  /* 0x000010008d027836 */ /* 0x000fe20000000000 */
[----:B------:R-:W-:Y:S01]  /*23f0*/  LEA R143, R143, UR4, 0x1 ;  /* 0x000000048f8f7c11 */ /* 0x000fe2000f8e08ff */
[----:B------:R-:W-:Y:S02]  /*2400*/  VIADD R140, R141, 0x1020 ;  /* 0x000010208d8c7836 */ /* 0x000fe40000000000 */
[----:B------:R-:W-:Y:S01]  /*2410*/  IMAD.IADD R139, R6, 0x1, R139 ;  /* 0x00000001068b7824 */ /* 0x000fe200078e028b */
[----:B------:R-:W-:Y:S05]  /*2420*/  @P4 STS [R149+0x3000], RZ ;  /* 0x003000ff95004388 */ /* 0x000fea0000000800 */
[----:B------:R-:W-:Y:S01]  /*2430*/  @P0 VIADD R140, R2, 0xffffffe0 ;  /* 0xffffffe0028c0836 */ /* 0x000fe20000000000 */
[----:B------:R-:W-:Y:S03]  /*2440*/  @P4 STS [R149+0x3004], RZ ;  /* 0x003004ff95004388 */ /* 0x000fe60000000800 */
[C---:B------:R-:W-:Y:S01]  /*2450*/  VIADD R137, R140.reuse, 0x400 ;  /* 0x000004008c897836 */ /* 0x040fe20000000000 */
[----:B------:R-:W-:Y:S01]  /*2460*/  @P4 STS.64 [R149+0x3008], RZ ;  /* 0x003008ff95004388 */ /* 0x000fe20000000a00 */
[----:B------:R-:W-:-:S02]  /*2470*/  VIADD R136, R140, 0x800 ;  /* 0x000008008c887836 */ /* 0x000fc40000000000 */
[C---:B------:R-:W-:Y:S01]  /*2480*/  VIADD R135, R140.reuse, 0xc00 ;  /* 0x00000c008c877836 */ /* 0x040fe20000000000 */
[----:B------:R-:W-:Y:S01]  /*2490*/  @!PT LDS RZ, [RZ] ;  /* 0x00000000fffff984 */ /* 0x000fe20000000800 */
[----:B------:R-:W-:Y:S01]  /*24a0*/  @!PT LDS RZ, [RZ] ;  /* 0x00000000fffff984 */ /* 0x000fe20000000800 */
[----:B------:R-:W-:Y:S01]  /*24b0*/  @!PT LDS RZ, [RZ] ;  /* 0x00000000fffff984 */ /* 0x000fe20000000800 */
[----:B------:R-:W-:Y:S01]  /*24c0*/  @!P4 LDGSTS.E.BYPASS.LTC128B.128 [R149+0x3000], desc[UR14][R146.64] ;  /* 0x030000009295cfae */ /* 0x000fe2000b901d4e */
[C---:B------:R-:W-:Y:S02]  /*24d0*/  VIADD R134, R140.reuse, 0x1000 ;  /* 0x000010008c867836 */ /* 0x040fe40000000000 */
[C---:B------:R-:W-:Y:S01]  /*24e0*/  VIADD R133, R140.reuse, 0x1400 ;  /* 0x000014008c857836 */ /* 0x040fe20000000000 */
[----:B------:R-:W-:Y:S01]  /*24f0*/  @P3 STS.128 [R149+0x3800], RZ ;  /* 0x003800ff95003388 */ /* 0x000fe20000000c00 */
[C---:B------:R-:W-:Y:S02]  /*2500*/  VIADD R132, R140.reuse, 0x1800 ;  /* 0x000018008c847836 */ /* 0x040fe40000000000 */
[----:B------:R-:W-:Y:S01]  /*2510*/  VIADD R86, R140, 0x1c00 ;  /* 0x00001c008c567836 */ /* 0x000fe20000000000 */
        /* <DEDUP_REMOVED lines=13> */
[----:B------:R2:W-:Y:S01]  /*25f0*/  @!P1 LDGSTS.E.BYPASS.LTC128B.128 [R149+0x4800], desc[UR14][R24.64] ;  /* 0x0480000018959fae */ /* 0x0005e2000b901d4e */
[----:B------:R-:W-:-:S03]  /*2600*/  LOP3.LUT P1, RZ, R18, 0x2, RZ, 0xc0, !PT ;  /* 0x0000000212ff7812 */ /* 0x000fc6000782c0ff */
[----:B------:R-:W-:Y:S01]  /*2610*/  LDSM.16.M88.4 R8, [R143] ;  /* 0x000000008f08783b */ /* 0x000fe20000000200 */
[----:B------:R-:W-:-:S03]  /*2620*/  SEL R4, R4, 0xfffffff0, !P1 ;  /* 0xfffffff004047807 */ /* 0x000fc60004800000 */
[----:B------:R-:W3:Y:S02]  /*2630*/  LDSM.16.M88.4 R12, [R141+0x1000] ;  /* 0x001000008d0c783b */ /* 0x000ee40000000200 */
[----:B------:R-:W-:Y:S02]  /*2640*/  IMAD R142, R4, 0x2, R143 ;  /* 0x00000002048e7824 */ /* 0x000fe400078e028f */
[----:B------:R-:W-:Y:S04]  /*2650*/  LDSM.16.M88.4 R40, [R140] ;  /* 0x000000008c28783b */ /* 0x000fe80000000200 */
[----:B------:R-:W-:Y:S04]  /*2660*/  LDSM.16.M88.4 R16, [R142] ;  /* 0x000000008e10783b */ /* 0x000fe80000000200 */
[----:B-1----:R-:W-:Y:S04]  /*2670*/  LDSM.16.M88.4 R28, [R140+0x400] ;  /* 0x000400008c1c783b */ /* 0x002fe80000000200 */
[----:B------:R-:W-:Y:S04]  /*2680*/  LDSM.16.M88.4 R44, [R140+0xc00] ;  /* 0x000c00008c2c783b */ /* 0x000fe80000000200 */
[----:B--2---:R-:W1:Y:S04]  /*2690*/  LDSM.16.M88.4 R24, [R141+0x1400] ;  /* 0x001400008d18783b */ /* 0x004e680000000200 */
[----:B------:R-:W0:Y:S01]  /*26a0*/  LDGDEPBAR ;  /* 0x00000000000079af */ /* 0x000e220000000000 */
[C---:B---3--:R-:W-:Y:S06]  /*26b0*/  HMMA.16816.F32.BF16 R32, R8.reuse, R12, RZ ;  /* 0x0000000c0820723c */ /* 0x048fec00000418ff */
[C---:B------:R-:W-:Y:S06]  /*26c0*/  HMMA.16816.F32.BF16 R12, R8.reuse, R14, RZ ;  /* 0x0000000e080c723c */ /* 0x040fec00000418ff */
[----:B-1----:R-:W-:-:S12]  /*26d0*/  HMMA.16816.F32.BF16 R36, R8, R24, RZ ;  /* 0x000000180824723c */ /* 0x002fd800000418ff */
[C---:B------:R-:W-:Y:S06]  /*26e0*/  HMMA.16816.F32.BF16 R32, R16.reuse, R40, R32 ;  /* 0x000000281020723c */ /* 0x040fec0000041820 */
[----:B------:R-:W-:Y:S01]  /*26f0*/  HMMA.16816.F32.BF16 R12, R16, R42, R12 ;  /* 0x0000002a100c723c */ /* 0x000fe2000004180c */
[----:B------:R-:W1:Y:S05]  /*2700*/  LDSM.16.M88.4 R40, [R141+0x1800] ;  /* 0x001800008d28783b */ /* 0x000e6a0000000200 */
[----:B------:R-:W-:Y:S06]  /*2710*/  HMMA.16816.F32.BF16 R24, R8, R26, RZ ;  /* 0x0000001a0818723c */ /* 0x000fec00000418ff */
[----:B------:R-:W-:Y:S06]  /*2720*/  HMMA.16816.F32.BF16 R36, R16, R28, R36 ;  /* 0x0000001c1024723c */ /* 0x000fec0000041824 */
        /* <DEDUP_REMOVED lines=10> */
[----:B------:R-:W-:Y:S01]  /*27d0*/  HMMA.16816.F32.BF16 R24, R16, R30, R24 ;  /* 0x0000001e1018723c */ /* 0x000fe20000041818 */
[----:B------:R-:W3:Y:S05]  /*27e0*/  LDSM.16.M88.4 R28, [R141+0x1c00] ;  /* 0x001c00008d1c783b */ /* 0x000eea0000000200 */
[----:B------:R-:W-:Y:S01]  /*27f0*/  FMUL.FTZ R36, R36, UR8 ;  /* 0x0000000824247c20 */ /* 0x000fe20008410000 */
[----:B------:R-:W-:Y:S01]  /*2800*/  FMUL.FTZ R37, R37, UR8 ;  /* 0x0000000825257c20 */ /* 0x000fe20008410000 */
[----:B------:R-:W-:Y:S01]  /*2810*/  FMUL.FTZ R38, R38, UR8 ;  /* 0x0000000826267c20 */ /* 0x000fe20008410000 */
[----:B------:R-:W-:Y:S01]  /*2820*/  FMUL.FTZ R39, R39, UR8 ;  /* 0x0000000827277c20 */ /* 0x000fe20008410000 */
[----:B------:R-:W-:Y:S01]  /*2830*/  MUFU.TANH R57, R36 ;  /* 0x0000002400397308 */ /* 0x000fe20000002400 */
[C---:B-1----:R-:W-:Y:S06]  /*2840*/  HMMA.16816.F32.BF16 R12, R8.reuse, R40, RZ ;  /* 0x00000028080c723c */ /* 0x042fec00000418ff */
[----:B------:R-:W-:Y:S01]  /*2850*/  HMMA.16816.F32.BF16 R40, R8, R42, RZ ;  /* 0x0000002a0828723c */ /* 0x000fe200000418ff */
[----:B------:R-:W-:Y:S06]  /*2860*/  MUFU.TANH R71, R37 ;  /* 0x0000002500477308 */ /* 0x000fec0000002400 */
[----:B------:R-:W-:Y:S01]  /*2870*/  FMUL.FTZ R69, R24, UR8 ;  /* 0x0000000818457c20 */ /* 0x000fe20008410000 */
[----:B------:R-:W-:Y:S01]  /*2880*/  FMUL.FTZ R73, R25, UR8 ;  /* 0x0000000819497c20 */ /* 0x000fe20008410000 */
[----:B------:R-:W-:Y:S01]  /*2890*/  MUFU.TANH R54, R38 ;  /* 0x0000002600367308 */ /* 0x000fe20000002400 */
[----:B------:R-:W-:Y:S01]  /*28a0*/  FMUL.FTZ R68, R26, UR8 ;  /* 0x000000081a447c20 */ /* 0x000fe20008410000 */
[----:B------:R-:W-:-:S06]  /*28b0*/  FMUL.FTZ R59, R27, UR8 ;  /* 0x000000081b3b7c20 */ /* 0x000fcc0008410000 */
[----:B------:R1:W-:Y:S01]  /*28c0*/  MUFU.TANH R72, R39 ;  /* 0x0000002700487308 */ /* 0x0003e20000002400 */
[----:B--2---:R-:W-:Y:S06]  /*28d0*/  HMMA.16816.F32.BF16 R12, R16, R32, R12 ;  /* 0x00000020100c723c */ /* 0x004fec000004180c */
[----:B---3--:R-:W-:Y:S01]  /*28e0*/  HMMA.16816.F32.BF16 R24, R8, R28, RZ ;  /* 0x0000001c0818723c */ /* 0x008fe200000418ff */
[----:B------:R-:W2:Y:S05]  /*28f0*/  MUFU.TANH R53, R53 ;  /* 0x0000003500357308 */ /* 0x000eaa0000002400 */
[----:B------:R-:W-:Y:S01]  /*2900*/  HMMA.16816.F32.BF16 R40, R16, R34, R40 ;  /* 0x000000221028723c */ /* 0x000fe20000041828 */
[----:B------:R-:W-:Y:S02]  /*2910*/  LDSM.16.M88.4 R32, [R140+0x1000] ;  /* 0x001000008c20783b */ /* 0x000fe40000000200 */
[----:B------:R-:W3:Y:S02]  /*2920*/  MUFU.TANH R56, R56 ;  /* 0x0000003800387308 */ /* 0x000ee40000002400 */
[----:B-1----:R-:W1:Y:S06]  /*2930*/  LDSM.16.M88.4 R36, [R141+0x2000] ;  /* 0x002000008d24783b */ /* 0x002e6c0000000200 */
[----:B------:R-:W4:Y:S01]  /*2940*/  MUFU.TANH R51, R51 ;  /* 0x0000003300337308 */ /* 0x000f220000002400 */
[----:B------:R-:W-:Y:S01]  /*2950*/  FMUL.FTZ R62, R12, UR8 ;  /* 0x000000080c3e7c20 */ /* 0x000fe20008410000 */
[----:B------:R-:W-:Y:S01]  /*2960*/  FMUL.FTZ R60, R13, UR8 ;  /* 0x000000080d3c7c20 */ /* 0x000fe20008410000 */
[----:B------:R-:W-:Y:S01]  /*2970*/  FMUL.FTZ R106, R14, UR8 ;  /* 0x000000080e6a7c20 */ /* 0x000fe20008410000 */
[----:B------:R-:W-:-:S02]  /*2980*/  FMUL.FTZ R58, R15, UR8 ;  /* 0x000000080f3a7c20 */ /* 0x000fc40008410000 */
[----:B------:R-:W-:Y:S02]  /*2990*/  HMMA.16816.F32.BF16 R12, R8, R30, RZ ;  /* 0x0000001e080c723c */ /* 0x000fe400000418ff */
[----:B------:R-:W4:Y:S04]  /*29a0*/  MUFU.TANH R55, R55 ;  /* 0x0000003700377308 */ /* 0x000f280000002400 */
[C---:B------:R-:W-:Y:S01]  /*29b0*/  HMMA.16816.F32.BF16 R24, R16.reuse, R44, R24 ;  /* 0x0000002c1018723c */ /* 0x040fe20000041818 */
[----:B------:R-:W-:Y:S01]  /*29c0*/  FMUL.FTZ R40, R40, UR8 ;  /* 0x0000000828287c20 */ /* 0x000fe20008410000 */
[----:B------:R-:W-:Y:S01]  /*29d0*/  FMUL.FTZ R41, R41, UR8 ;  /* 0x0000000829297c20 */ /* 0x000fe20008410000 */
[----:B------:R-:W-:Y:S01]  /*29e0*/  FMUL.FTZ R42, R42, UR8 ;  /* 0x000000082a2a7c20 */ /* 0x000fe20008410000 */
[----:B------:R-:W-:Y:S01]  /*29f0*/  FMUL.FTZ R43, R43, UR8 ;  /* 0x000000082b2b7c20 */ /* 0x000fe20008410000 */
[----:B------:R-:W-:Y:S08]  /*2a00*/  MUFU.TANH R61, R40 ;  /* 0x00000028003d7308 */ /* 0x000ff00000002400 */
        /* <DEDUP_REMOVED lines=8> */
[----:B------:R1:W-:Y:S01]  /*2a90*/  MUFU.TANH R45, R43 ;  /* 0x0000002b002d7308 */ /* 0x0003e20000002400 */
[----:B------:R-:W2:Y:S07]  /*2aa0*/  LDSM.16.M88.4 R24, [R141+0x2400] ;  /* 0x002400008d18783b */ /* 0x000eae0000000200 */
[----:B------:R-:W4:Y:S05]  /*2ab0*/  MUFU.TANH R70, R70 ;  /* 0x0000004600467308 */ /* 0x000f2a0000002400 */
[----:B------:R-:W-:Y:S01]  /*2ac0*/  FMUL.FTZ R89, R12, UR8 ;  /* 0x000000080c597c20 */ /* 0x000fe20008410000 */
[----:B------:R-:W-:Y:S01]  /*2ad0*/  LOP3.LUT R12, R49, 0xffffffe0, RZ, 0xc0, !PT ;  /* 0xffffffe0310c7812 */ /* 0x000fe200078ec0ff */
[----:B------:R-:W-:Y:S01]  /*2ae0*/  FMUL.FTZ R95, R13, UR8 ;  /* 0x000000080d5f7c20 */ /* 0x000fe20008410000 */
[----:B------:R-:W-:Y:S01]  /*2af0*/  FMUL.FTZ R14, R14, UR8 ;  /* 0x000000080e0e7c20 */ /* 0x000fe20008410000 */
[----:B-1----:R-:W-:Y:S01]  /*2b00*/  HMMA.16816.F32.BF16 R40, R8, R38, RZ ;  /* 0x000000260828723c */ /* 0x002fe200000418ff */
[----:B------:R-:W1:Y:S01]  /*2b10*/  LDSM.16.M88.4 R36, [R140+0x1400] ;  /* 0x001400008c24783b */ /* 0x000e620000000200 */
[----:B------:R-:W-:Y:S01]  /*2b20*/  IMAD.IADD R13, R7, 0x1, -R12 ;  /* 0x00000001070d7824 */ /* 0x000fe200078e0a0c */
[----:B------:R3:W-:Y:S01]  /*2b30*/  MUFU.TANH R92, R14 ;  /* 0x0000000e005c7308 */ /* 0x0007e20000002400 */
[----:B------:R-:W-:Y:S01]  /*2b40*/  FMUL.FTZ R90, R15, UR8 ;  /* 0x000000080f5a7c20 */ /* 0x000fe20008410000 */
[----:B------:R-:W-:Y:S01]  /*2b50*/  IMAD.SHL.U32 R7, R7, 0x2, RZ ;  /* 0x0000000207077824 */ /* 0x000fe200078e00ff */
[----:B------:R-:W-:Y:S01]  /*2b60*/  HMMA.16816.F32.BF16 R28, R16, R32, R28 ;  /* 0x00000020101c723c */ /* 0x000fe2000004181c */
[----:B------:R-:W-:-:S03]  /*2b70*/  SHF.R.S32.HI R12, RZ, 0x1f, R13 ;  /* 0x0000001fff0c7819 */ /* 0x000fc6000001140d */
[----:B------:R-:W-:Y:S01]  /*2b80*/  LOP3.LUT R7, R7, 0x6, RZ, 0xc0, !PT ;  /* 0x0000000607077812 */ /* 0x000fe200078ec0ff */
[----:B------:R-:W4:Y:S08]  /*2b90*/  MUFU.TANH R69, R69 ;  /* 0x0000004500457308 */ /* 0x000f300000002400 */
[----:B------:R-:W4:Y:S08]  /*2ba0*/  MUFU.TANH R68, R68 ;  /* 0x0000004400447308 */ /* 0x000f300000002400 */
[----:B------:R-:W4:Y:S03]  /*2bb0*/  MUFU.TANH R59, R59 ;  /* 0x0000003b003b7308 */ /* 0x000f260000002400 */
[----:B------:R-:W-:Y:S01]  /*2bc0*/  FMUL.FTZ R67, R28, UR8 ;  /* 0x000000081c437c20 */ /* 0x000fe20008410000 */
[----:B------:R-:W-:Y:S01]  /*2bd0*/  LEA.HI R28, R12, R13, RZ, 0x2 ;  /* 0x0000000d0c1c7211 */ /* 0x000fe200078f10ff */
[----:B------:R-:W-:Y:S01]  /*2be0*/  FMUL.FTZ R29, R29, UR8 ;  /* 0x000000081d1d7c20 */ /* 0x000fe20008410000 */
[----:B---3--:R-:W-:Y:S01]  /*2bf0*/  HMMA.16816.F32.BF16 R12, R16, R34, R40 ;  /* 0x00000022100c723c */ /* 0x008fe20000041828 */
[----:B------:R-:W-:Y:S01]  /*2c00*/  FMUL.FTZ R30, R30, UR8 ;  /* 0x000000081e1e7c20 */ /* 0x000fe20008410000 */
[----:B------:R-:W-:Y:S01]  /*2c10*/  SHF.R.S32.HI R28, RZ, 0x2, R28 ;  /* 0x00000002ff1c7819 */ /* 0x000fe2000001141c */
[----:B------:R-:W-:Y:S01]  /*2c20*/  FMUL.FTZ R31, R31, UR8 ;  /* 0x000000081f1f7c20 */ /* 0x000fe20008410000 */
[----:B------:R-:W-:Y:S02]  /*2c30*/  MUFU.TANH R65, R29 ;  /* 0x0000001d00417308 */ /* 0x000fe40000002400 */
[----:B------:R-:W-:Y:S01]  /*2c40*/  IADD3 R21, R21, 0x1, R28 ;  /* 0x0000000115157810 */ /* 0x000fe20007ffe01c */
[----:B--2---:R-:W-:Y:S03]  /*2c50*/  HMMA.16816.F32.BF16 R32, R8, R24, RZ ;  /* 0x000000180820723c */ /* 0x004fe600000418ff */
[----:B------:R-:W-:Y:S01]  /*2c60*/  IADD3 R21, R87, R21, -R22 ;  /* 0x0000001557157210 */ /* 0x000fe20007ffe816 */
[----:B------:R-:W-:Y:S01]  /*2c70*/  IMAD.IADD R22, R0, 0x1, R7 ;  /* 0x0000000100167824 */ /* 0x000fe200078e0207 */
[----:B------:R-:W-:Y:S03]  /*2c80*/  MUFU.TANH R64, R30 ;  /* 0x0000001e00407308 */ /* 0x000fe60000002400 */
[----:B------:R-:W-:-:S02]  /*2c90*/  IMAD.IADD R48, R21, 0x1, R48 ;  /* 0x0000000115307824 */ /* 0x000fc400078e0230 */
[C---:B------:R-:W-:Y:S02]  /*2ca0*/  VIADD R28, R22.reuse, 0x8 ;  /* 0x00000008161c7836 */ /* 0x040fe40000000000 */
[----:B------:R-:W-:Y:S01]  /*2cb0*/  VIADD R24, R22, 0x1 ;  /* 0x0000000116187836 */ /* 0x000fe20000000000 */
[C---:B------:R-:W-:Y:S01]  /*2cc0*/  VIMNMX R101, R48.reuse, R87, PT ;  /* 0x0000005730657248 */ /* 0x040fe20003fe0100 */
[----:B------:R2:W-:Y:S01]  /*2cd0*/  MUFU.TANH R46, R31 ;  /* 0x0000001f002e7308 */ /* 0x0005e20000002400 */
[----:B------:R-:W-:Y:S02]  /*2ce0*/  VIADDMNMX R87, R48, 0x8, R87, PT ;  /* 0x0000000830577846 */ /* 0x000fe40003800157 */
[----:B------:R-:W-:Y:S01]  /*2cf0*/  ISETP.GE.AND P5, PT, R28, R101, PT ;  /* 0x000000651c00720c */ /* 0x000fe20003fa6270 */
[----:B------:R-:W-:Y:S01]  /*2d00*/  FMUL.FTZ R63, R12, UR8 ;  /* 0x000000080c3f7c20 */ /* 0x000fe20008410000 */
[----:B------:R-:W-:Y:S01]  /*2d10*/  ISETP.GE.AND P3, PT, R28, R87, PT ;  /* 0x000000571c00720c */ /* 0x000fe20003f66270 */
[----:B------:R-:W-:Y:S01]  /*2d20*/  VIADD R12, R22, 0x11 ;  /* 0x00000011160c7836 */ /* 0x000fe20000000000 */
[C---:B------:R-:W-:Y:S01]  /*2d30*/  ISETP.GE.AND P4, PT, R24.reuse, R101, PT ;  /* 0x000000651800720c */ /* 0x040fe20003f86270 */
[----:B------:R-:W-:Y:S01]  /*2d40*/  FMUL.FTZ R13, R13, UR8 ;  /* 0x000000080d0d7c20 */ /* 0x000fe20008410000 */
[----:B------:R-:W-:Y:S01]  /*2d50*/  ISETP.GE.AND P2, PT, R24, R87, PT ;  /* 0x000000571800720c */ /* 0x000fe20003f46270 */
[----:B------:R-:W-:Y:S01]  /*2d60*/  VIADD R24, R22, 0x9 ;  /* 0x0000000916187836 */ /* 0x000fe20000000000 */
[----:B-1----:R-:W-:Y:S01]  /*2d70*/  HMMA.16816.F32.BF16 R32, R16, R36, R32 ;  /* 0x000000241020723c */ /* 0x002fe20000041820 */
[----:B------:R-:W-:Y:S01]  /*2d80*/  FSEL R43, R53, -INF , !P5 ;  /* 0xff800000352b7808 */ /* 0x000fe20006800000 */
[----:B------:R-:W-:Y:S01]  /*2d90*/  FMUL.FTZ R14, R14, UR8 ;  /* 0x000000080e0e7c20 */ /* 0x000fe20008410000 */
[----:B------:R-:W-:Y:S01]  /*2da0*/  FSEL R56, R56, -INF , !P3 ;  /* 0xff80000038387808 */ /* 0x000fe20005800000 */
[----:B------:R-:W1:Y:S01]  /*2db0*/  MUFU.TANH R62, R62 ;  /* 0x0000003e003e7308 */ /* 0x000e620000002400 */
[C---:B------:R-:W-:Y:S01]  /*2dc0*/  ISETP.GE.AND P1, PT, R24.reuse, R101, PT ;  /* 0x000000651800720c */ /* 0x040fe20003f26270 */
[----:B--2---:R-:W2:Y:S01]  /*2dd0*/  LDSM.16.M88.4 R28, [R141+0x2800] ;  /* 0x002800008d1c783b */ /* 0x004ea20000000200 */
[----:B------:R-:W-:Y:S01]  /*2de0*/  ISETP.GE.AND P0, PT, R24, R87, PT ;  /* 0x000000571800720c */ /* 0x000fe20003f06270 */
[----:B------:R-:W-:Y:S01]  /*2df0*/  VIADD R36, R22, 0x10 ;  /* 0x0000001016247836 */ /* 0x000fe20000000000 */
[----:B------:R-:W-:Y:S01]  /*2e00*/  HMMA.16816.F32.BF16 R24, R8, R26, RZ ;  /* 0x0000001a0818723c */ /* 0x000fe200000418ff */
[C---:B------:R-:W-:Y:S01]  /*2e10*/  ISETP.GE.AND P5, PT, R12.reuse, R101, PT ;  /* 0x000000650c00720c */ /* 0x040fe20003fa6270 */
[----:B------:R-:W-:Y:S01]  /*2e20*/  FMUL.FTZ R47, R15, UR8 ;  /* 0x000000080f2f7c20 */ /* 0x000fe20008410000 */
[----:B------:R-:W-:Y:S01]  /*2e30*/  ISETP.GE.AND P3, PT, R12, R87, PT ;  /* 0x000000570c00720c */ /* 0x000fe20003f66270 */
[----:B------:R-:W-:Y:S01]  /*2e40*/  VIADD R12, R22, 0x18 ;  /* 0x00000018160c7836 */ /* 0x000fe20000000000 */
[----:B----4-:R-:W-:Y:S01]  /*2e50*/  FSEL R41, R51, -INF , !P1 ;  /* 0xff80000033297808 */ /* 0x010fe20004800000 */
[----:B------:R-:W3:Y:S01]  /*2e60*/  MUFU.TANH R106, R106 ;  /* 0x0000006a006a7308 */ /* 0x000ee20000002400 */
[----:B------:R-:W-:-:S02]  /*2e70*/  FSEL R52, R55, -INF , !P0 ;  /* 0xff80000037347808 */ /* 0x000fc40004000000 */
[----:B------:R-:W-:Y:S02]  /*2e80*/  FSEL R7, R23, -INF , !P4 ;  /* 0xff80000017077808 */ /* 0x000fe40006000000 */
[----:B------:R-:W-:Y:S02]  /*2e90*/  FSEL R70, R70, -INF , !P2 ;  /* 0xff80000046467808 */ /* 0x000fe40005000000 */
[C---:B------:R-:W-:Y:S01]  /*2ea0*/  ISETP.GE.AND P1, PT, R12.reuse, R101, PT ;  /* 0x000000650c00720c */ /* 0x040fe20003f26270 */
[----:B------:R-:W-:Y:S01]  /*2eb0*/  MUFU.TANH R21, R13 ;  /* 0x0000000d00157308 */ /* 0x000fe20000002400 */
[----:B------:R-:W-:Y:S01]  /*2ec0*/  ISETP.GE.AND P0, PT, R12, R87, PT ;  /* 0x000000570c00720c */ /* 0x000fe20003f06270 */
[----:B------:R-:W-:Y:S01]  /*2ed0*/  FMUL.FTZ R51, R32, UR8 ;  /* 0x0000000820337c20 */ /* 0x000fe20008410000 */
[----:B------:R-:W-:Y:S01]  /*2ee0*/  ISETP.GE.AND P4, PT, R36, R101, PT ;  /* 0x000000652400720c */ /* 0x000fe20003f86270 */
[----:B------:R-:W-:Y:S01]  /*2ef0*/  VIADD R32, R22, 0x21 ;  /* 0x0000002116207836 */ /* 0x000fe20000000000 */
[----:B------:R-:W-:Y:S01]  /*2f00*/  ISETP.GE.AND P2, PT, R36, R87, PT ;  /* 0x000000572400720c */ /* 0x000fe20003f46270 */
[----:B------:R-:W-:Y:S01]  /*2f10*/  VIADD R36, R22, 0x19 ;  /* 0x0000001916247836 */ /* 0x000fe20000000000 */
[----:B------:R-:W-:Y:S01]  /*2f20*/  FSEL R23, R57, -INF , !P4 ;  /* 0xff80000039177808 */ /* 0x000fe20006000000 */
[----:B------:R4:W-:Y:S01]  /*2f30*/  MUFU.TANH R48, R14 ;  /* 0x0000000e00307308 */ /* 0x0009e20000002400 */
[----:B------:R-:W-:Y:S01]  /*2f40*/  FSEL R42, R54, -INF , !P2 ;  /* 0xff800000362a7808 */ /* 0x000fe20005000000 */
[----:B------:R-:W-:Y:S01]  /*2f50*/  HMMA.16816.F32.BF16 R24, R16, R38, R24 ;  /* 0x000000261018723c */ /* 0x000fe20000041818 */
[C---:B------:R-:W-:Y:S01]  /*2f60*/  ISETP.GE.AND P4, PT, R36.reuse, R101, PT ;  /* 0x000000652400720c */ /* 0x040fe20003f86270 */
[----:B------:R-:W-:Y:S01]  /*2f70*/  FMUL.FTZ R33, R33, UR8 ;  /* 0x0000000821217c20 */ /* 0x000fe20008410000 */
[----:B------:R-:W-:Y:S01]  /*2f80*/  ISETP.GE.AND P2, PT, R36, R87, PT ;  /* 0x000000572400720c */ /* 0x000fe20003f46270 */
[----:B------:R-:W-:Y:S01]  /*2f90*/  VIADD R36, R22, 0x20 ;  /* 0x0000002016247836 */ /* 0x000fe20000000000 */
[----:B------:R-:W-:Y:S01]  /*2fa0*/  FSEL R69, R69, -INF , !P1 ;  /* 0xff80000045457808 */ /* 0x000fe20004800000 */
[----:B------:R-:W3:Y:S01]  /*2fb0*/  MUFU.TANH R73, R73 ;  /* 0x0000004900497308 */ /* 0x000ee20000002400 */
[----:B------:R-:W-:Y:S01]  /*2fc0*/  FSEL R68, R68, -INF , !P0 ;  /* 0xff80000044447808 */ /* 0x000fe20004000000 */
[----:B------:R-:W-:Y:S01]  /*2fd0*/  FMUL.FTZ R34, R34, UR8 ;  /* 0x0000000822227c20 */ /* 0x000fe20008410000 */
[----:B------:R-:W-:Y:S01]  /*2fe0*/  FSEL R71, R71, -INF , !P5 ;  /* 0xff80000047477808 */ /* 0x000fe20006800000 */
[----:B------:R-:W-:Y:S01]  /*2ff0*/  FMUL.FTZ R75, R35, UR8 ;  /* 0x00000008234b7c20 */ /* 0x000fe20008410000 */
[----:B------:R-:W-:-:S02]  /*3000*/  FSEL R72, R72, -INF , !P3 ;  /* 0xff80000048487808 */ /* 0x000fc40005800000 */
[C---:B------:R-:W-:Y:S01]  /*3010*/  ISETP.GE.AND P1, PT, R32.reuse, R101, PT ;  /* 0x000000652000720c */ /* 0x040fe20003f26270 */
[----:B------:R-:W3:Y:S01]  /*3020*/  MUFU.TANH R60, R60 ;  /* 0x0000003c003c7308 */ /* 0x000ee20000002400 */
[----:B----4-:R-:W4:Y:S01]  /*3030*/  LDSM.16.M88.4 R12, [R140+0x1800] ;  /* 0x001800008c0c783b */ /* 0x010f220000000200 */
[----:B------:R-:W-:Y:S01]  /*3040*/  ISETP.GE.AND P0, PT, R32, R87, PT ;  /* 0x000000572000720c */ /* 0x000fe20003f06270 */
[----:B------:R-:W-:Y:S01]  /*3050*/  VIADD R32, R22, 0x29 ;  /* 0x0000002916207836 */ /* 0x000fe20000000000 */
[C---:B------:R-:W-:Y:S02]  /*3060*/  ISETP.GE.AND P5, PT, R36.reuse, R101, PT ;  /* 0x000000652400720c */ /* 0x040fe40003fa6270 */
[----:B------:R-:W-:Y:S02]  /*3070*/  ISETP.GE.AND P3, PT, R36, R87, PT ;  /* 0x000000572400720c */ /* 0x000fe40003f66270 */
[----:B------:R-:W3:Y:S01]  /*3080*/  MUFU.TANH R58, R58 ;  /* 0x0000003a003a7308 */ /* 0x000ee20000002400 */
[----:B------:R-:W-:Y:S01]  /*3090*/  FSEL R40, R59, -INF , !P2 ;  /* 0xff8000003b287808 */ /* 0x000fe20005000000 */
[----:B--2---:R-:W-:Y:S01]  /*30a0*/  HMMA.16816.F32.BF16 R36, R8, R28, RZ ;  /* 0x0000001c0824723c */ /* 0x004fe200000418ff */
[----:B-1----:R-:W-:Y:S01]  /*30b0*/  FSEL R59, R62, -INF , !P5 ;  /* 0xff8000003e3b7808 */ /* 0x002fe20006800000 */
[----:B------:R-:W-:Y:S01]  /*30c0*/  FMUL.FTZ R76, R24, UR8 ;  /* 0x00000008184c7c20 */ /* 0x000fe20008410000 */
[----:B---3--:R-:W-:Y:S01]  /*30d0*/  FSEL R106, R106, -INF , !P3 ;  /* 0xff8000006a6a7808 */ /* 0x008fe20005800000 */
[----:B------:R-:W-:Y:S01]  /*30e0*/  FMUL.FTZ R25, R25, UR8 ;  /* 0x0000000819197c20 */ /* 0x000fe20008410000 */
[C---:B------:R-:W-:Y:S01]  /*30f0*/  ISETP.GE.AND P5, PT, R32.reuse, R101, PT ;  /* 0x000000652000720c */ /* 0x040fe20003fa6270 */
[----:B------:R-:W-:Y:S01]  /*3100*/  MUFU.TANH R49, R33 ;  /* 0x0000002100317308 */ /* 0x000fe20000002400 */
[----:B------:R-:W-:Y:S01]  /*3110*/  ISETP.GE.AND P3, PT, R32, R87, PT ;  /* 0x000000572000720c */ /* 0x000fe20003f66270 */
[C---:B------:R-:W-:Y:S01]  /*3120*/  VIADD R28, R22.reuse, 0x28 ;  /* 0x00000028161c7836 */ /* 0x040fe20000000000 */
[----:B------:R-:W-:Y:S01]  /*3130*/  FSEL R73, R73, -INF , !P4 ;  /* 0xff80000049497808 */ /* 0x000fe20006000000 */
[----:B------:R-:W-:Y:S01]  /*3140*/  VIADD R24, R22, 0x31 ;  /* 0x0000003116187836 */ /* 0x000fe20000000000 */
[----:B------:R-:W-:Y:S01]  /*3150*/  FSEL R57, R60, -INF , !P1 ;  /* 0xff8000003c397808 */ /* 0x000fe20004800000 */
[----:B------:R-:W-:Y:S01]  /*3160*/  FMUL.FTZ R78, R27, UR8 ;  /* 0x000000081b4e7c20 */ /* 0x000fe20008410000 */
[C---:B------:R-:W-:Y:S01]  /*3170*/  ISETP.GE.AND P4, PT, R28.reuse, R101, PT ;  /* 0x000000651c00720c */ /* 0x040fe20003f86270 */
[----:B------:R1:W-:Y:S01]  /*3180*/  MUFU.TANH R74, R34 ;  /* 0x00000022004a7308 */ /* 0x0003e20000002400 */
[----:B------:R-:W-:Y:S01]  /*3190*/  ISETP.GE.AND P2, PT, R28, R87, PT ;  /* 0x000000571c00720c */ /* 0x000fe20003f46270 */
[----:B------:R-:W-:Y:S01]  /*31a0*/  VIADD R28, R22, 0x30 ;  /* 0x00000030161c7836 */ /* 0x000fe20000000000 */
[----:B------:R-:W-:Y:S01]  /*31b0*/  FSEL R54, R58, -INF , !P0 ;  /* 0xff8000003a367808 */ /* 0x000fe20004000000 */
[C---:B------:R-:W-:Y:S01]  /*31c0*/  VIADD R58, R22.reuse, 0x39 ;  /* 0x00000039163a7836 */ /* 0x040fe20000000000 */
[----:B------:R-:W-:Y:S01]  /*31d0*/  FSEL R55, R61, -INF , !P4 ;  /* 0xff8000003d377808 */ /* 0x000fe20006000000 */
[----:B------:R-:W-:Y:S01]  /*31e0*/  VIADD R60, R22, 0x41 ;  /* 0x00000041163c7836 */ /* 0x000fe20000000000 */
[C---:B------:R-:W-:Y:S01]  /*31f0*/  ISETP.GE.AND P1, PT, R28.reuse, R101, PT ;  /* 0x000000651c00720c */ /* 0x040fe20003f26270 */
[----:B------:R-:W2:Y:S01]  /*3200*/  MUFU.TANH R91, R91 ;  /* 0x0000005b005b7308 */ /* 0x000ea20000002400 */
[----:B------:R-:W-:-:S02]  /*3210*/  ISETP.GE.AND P0, PT, R28, R87, PT ;  /* 0x000000571c00720c */ /* 0x000fc40003f06270 */
[----:B------:R-:W-:Y:S01]  /*3220*/  HMMA.16816.F32.BF16 R28, R8, R30, RZ ;  /* 0x0000001e081c723c */ /* 0x000fe200000418ff */
[----:B------:R-:W-:Y:S02]  /*3230*/  FSEL R104, R104, -INF , !P2 ;  /* 0xff80000068687808 */ /* 0x000fe40005000000 */
[C---:B------:R-:W-:Y:S02]  /*3240*/  ISETP.GE.AND P4, PT, R24.reuse, R101, PT ;  /* 0x000000651800720c */ /* 0x040fe40003f86270 */
[----:B------:R-:W3:Y:S01]  /*3250*/  MUFU.TANH R66, R66 ;  /* 0x0000004200427308 */ /* 0x000ee20000002400 */
[----:B-1----:R-:W1:Y:S01]  /*3260*/  LDSM.16.M88.4 R32, [R141+0x2c00] ;  /* 0x002c00008d20783b */ /* 0x002e620000000200 */
[----:B----4-:R-:W-:Y:S01]  /*3270*/  HMMA.16816.F32.BF16 R36, R16, R12, R36 ;  /* 0x0000000c1024723c */ /* 0x010fe20000041824 */
[----:B------:R-:W-:Y:S02]  /*3280*/  ISETP.GE.AND P2, PT, R24, R87, PT ;  /* 0x000000571800720c */ /* 0x000fe40003f46270 */
[----:B------:R-:W-:-:S02]  /*3290*/  FSEL R53, R44, -INF , !P5 ;  /* 0xff8000002c357808 */ /* 0x000fc40006800000 */
[----:B------:R-:W-:Y:S01]  /*32a0*/  FSEL R50, R45, -INF , !P3 ;  /* 0xff8000002d327808 */ /* 0x000fe20005800000 */
[----:B------:R4:W-:Y:S01]  /*32b0*/  MUFU.TANH R77, R25 ;  /* 0x00000019004d7308 */ /* 0x0009e20000002400 */
[----:B------:R-:W-:Y:S01]  /*32c0*/  FMUL.FTZ R13, R26, UR8 ;  /* 0x000000081a0d7c20 */ /* 0x000fe20008410000 */
[----:B------:R-:W-:Y:S01]  /*32d0*/  VIADD R12, R22, 0x38 ;  /* 0x00000038160c7836 */ /* 0x000fe20000000000 */
[----:B--2---:R-:W-:-:S04]  /*32e0*/  FSEL R91, R91, -INF , !P4 ;  /* 0xff8000005b5b7808 */ /* 0x004fc80006000000 */
[C---:B------:R-:W-:Y:S01]  /*32f0*/  ISETP.GE.AND P5, PT, R12.reuse, R101, PT ;  /* 0x000000650c00720c */ /* 0x040fe20003fa6270 */
[----:B------:R1:W-:Y:S01]  /*3300*/  MUFU.TANH R44, R13 ;  /* 0x0000000d002c7308 */ /* 0x0003e20000002400 */
[----:B------:R-:W-:Y:S01]  /*3310*/  ISETP.GE.AND P3, PT, R12, R87, PT ;  /* 0x000000570c00720c */ /* 0x000fe20003f66270 */
[----:B------:R-:W-:Y:S01]  /*3320*/  VIADD R12, R22, 0x40 ;  /* 0x00000040160c7836 */ /* 0x000fe20000000000 */
[----:B---3--:R-:W-:Y:S01]  /*3330*/  FSEL R66, R66, -INF , !P2 ;  /* 0xff80000042427808 */ /* 0x008fe20005000000 */
[----:B------:R-:W-:Y:S01]  /*3340*/  HMMA.16816.F32.BF16 R28, R16, R14, R28 ;  /* 0x0000000e101c723c */ /* 0x000fe2000004181c */
[----:B------:R-:W-:Y:S02]  /*3350*/  FSEL R92, R92, -INF , !P3 ;  /* 0xff8000005c5c7808 */ /* 0x000fe40005800000 */
[C---:B------:R-:W-:Y:S01]  /*3360*/  ISETP.GE.AND P4, PT, R12.reuse, R101, PT ;  /* 0x000000650c00720c */ /* 0x040fe20003f86270 */
[----:B------:R-:W2:Y:S01]  /*3370*/  MUFU.TANH R93, R93 ;  /* 0x0000005d005d7308 */ /* 0x000ea20000002400 */
[----:B----4-:R-:W3:Y:S01]  /*3380*/  LDSM.16.M88.4 R24, [R140+0x1c00] ;  /* 0x001c00008c18783b */ /* 0x010ee20000000200 */
[-C--:B------:R-:W-:Y:S01]  /*3390*/  ISETP.GE.AND P2, PT, R12, R87.reuse, PT ;  /* 0x000000570c00720c */ /* 0x080fe20003f46270 */
[----:B------:R-:W-:Y:S01]  /*33a0*/  FMUL.FTZ R36, R36, UR8 ;  /* 0x0000000824247c20 */ /* 0x000fe20008410000 */
[----:B------:R-:W-:Y:S01]  /*33b0*/  ISETP.GE.AND P3, PT, R60, R87, PT ;  /* 0x000000573c00720c */ /* 0x000fe20003f66270 */
[----:B------:R-:W-:Y:S01]  /*33c0*/  FMUL.FTZ R37, R37, UR8 ;  /* 0x0000000825257c20 */ /* 0x000fe20008410000 */
[----:B------:R-:W-:Y:S01]  /*33d0*/  FSEL R64, R64, -INF , !P2 ;  /* 0xff80000040407808 */ /* 0x000fe20005000000 */
[----:B------:R-:W-:Y:S01]  /*33e0*/  FMUL.FTZ R39, R39, UR8 ;  /* 0x0000000827277c20 */ /* 0x000fe20008410000 */
[----:B------:R-:W4:Y:S01]  /*33f0*/  MUFU.TANH R88, R88 ;  /* 0x0000005800587308 */ /* 0x000f220000002400 */
[----:B------:R-:W-:Y:S01]  /*3400*/  FSEL R62, R46, -INF , !P3 ;  /* 0xff8000002e3e7808 */ /* 0x000fe20005800000 */
[----:B------:R-:W-:-:S06]  /*3410*/  DEPBAR.LE SB0, 0x0 ;  /* 0x000080000000791a */ /* 0x000fcc0000000000 */
[----:B------:R-:W4:Y:S01]  /*3420*/  MUFU.TANH R67, R67 ;  /* 0x0000004300437308 */ /* 0x000f220000002400 */
[C---:B-1----:R-:W-:Y:S01]  /*3430*/  HMMA.16816.F32.BF16 R12, R8.reuse, R32, RZ ;  /* 0x00000020080c723c */ /* 0x042fe200000418ff */
[----:B--2---:R-:W-:Y:S02]  /*3440*/  FSEL R93, R93, -INF , !P1 ;  /* 0xff8000005d5d7808 */ /* 0x004fe40004800000 */
[----:B------:R-:W-:Y:S01]  /*3450*/  ISETP.GE.AND P1, PT, R58, R101, PT ;  /* 0x000000653a00720c */ /* 0x000fe20003f26270 */
[----:B------:R-:W-:Y:S02]  /*3460*/  FMUL.FTZ R29, R29, UR8 ;  /* 0x000000081d1d7c20 */ /* 0x000fe40008410000 */
[----:B------:R-:W-:Y:S01]  /*3470*/  HMMA.16816.F32.BF16 R8, R8, R34, RZ ;  /* 0x000000220808723c */ /* 0x000fe200000418ff */
[----:B------:R-:W1:Y:S01]  /*3480*/  MUFU.TANH R95, R95 ;  /* 0x0000005f005f7308 */ /* 0x000e620000002400 */
[----:B------:R-:W-:Y:S01]  /*3490*/  FMUL.FTZ R32, R38, UR8 ;  /* 0x0000000826207c20 */ /* 0x000fe20008410000 */
[----:B----4-:R-:W-:Y:S01]  /*34a0*/  FSEL R88, R88, -INF , !P0 ;  /* 0xff80000058587808 */ /* 0x010fe20004000000 */
[----:B------:R-:W-:Y:S01]  /*34b0*/  VIADD R38, R22, 0x49 ;  /* 0x0000004916267836 */ /* 0x000fe20000000000 */
[----:B------:R-:W-:Y:S01]  /*34c0*/  ISETP.GE.AND P0, PT, R58, R87, PT ;  /* 0x000000573a00720c */ /* 0x000fe20003f06270 */
[----:B------:R-:W-:-:S02]  /*34d0*/  VIADD R58, R22, 0x48 ;  /* 0x00000048163a7836 */ /* 0x000fc40000000000 */
[----:B------:R-:W-:Y:S01]  /*34e0*/  VIADD R34, R22, 0x58 ;  /* 0x0000005816227836 */ /* 0x000fe20000000000 */
[----:B------:R-:W2:Y:S01]  /*34f0*/  MUFU.TANH R63, R63 ;  /* 0x0000003f003f7308 */ /* 0x000ea20000002400 */
[----:B------:R-:W-:Y:S02]  /*3500*/  FSEL R67, R67, -INF , !P4 ;  /* 0xff80000043437808 */ /* 0x000fe40006000000 */
[C---:B------:R-:W-:Y:S02]  /*3510*/  ISETP.GE.AND P4, PT, R38.reuse, R101, PT ;  /* 0x000000652600720c */ /* 0x040fe40003f86270 */
[----:B------:R-:W-:Y:S01]  /*3520*/  ISETP.GE.AND P2, PT, R38, R87, PT ;  /* 0x000000572600720c */ /* 0x000fe20003f46270 */
[----:B------:R-:W-:Y:S01]  /*3530*/  FMUL.FTZ R38, R28, UR8 ;  /* 0x000000081c267c20 */ /* 0x000fe20008410000 */
[----:B------:R-:W-:Y:S01]  /*3540*/  VIADD R28, R22, 0x51 ;  /* 0x00000051161c7836 */ /* 0x000fe20000000000 */
[----:B------:R-:W4:Y:S01]  /*3550*/  MUFU.TANH R90, R90 ;  /* 0x0000005a005a7308 */ /* 0x000f220000002400 */
[----:B-1----:R-:W-:Y:S01]  /*3560*/  FSEL R95, R95, -INF , !P1 ;  /* 0xff8000005f5f7808 */ /* 0x002fe20004800000 */
[----:B---3--:R-:W-:Y:S01]  /*3570*/  HMMA.16816.F32.BF16 R12, R16, R24, R12 ;  /* 0x00000018100c723c */ /* 0x008fe2000004180c */
[----:B------:R-:W-:-:S02]  /*3580*/  ISETP.GE.AND P1, PT, R58, R101, PT ;  /* 0x000000653a00720c */ /* 0x000fc40003f26270 */
[----:B------:R-:W-:Y:S01]  /*3590*/  FSEL R61, R21, -INF , !P4 ;  /* 0xff800000153d7808 */ /* 0x000fe20006000000 */
[----:B------:R-:W-:Y:S01]  /*35a0*/  FMUL.FTZ R21, R30, UR8 ;  /* 0x000000081e157c20 */ /* 0x000fe20008410000 */
[----:B------:R-:W-:Y:S01]  /*35b0*/  VIADD R30, R22, 0x60 ;  /* 0x00000060161e7836 */ /* 0x000fe20000000000 */
[----:B------:R-:W1:Y:S01]  /*35c0*/  MUFU.TANH R89, R89 ;  /* 0x0000005900597308 */ /* 0x000e620000002400 */
[----:B------:R-:W-:Y:S01]  /*35d0*/  HMMA.16816.F32.BF16 R8, R16, R26, R8 ;  /* 0x0000001a1008723c */ /* 0x000fe20000041808 */
[----:B--2---:R-:W-:Y:S01]  /*35e0*/  FSEL R63, R63, -INF , !P1 ;  /* 0xff8000003f3f7808 */ /* 0x004fe20004800000 */
[----:B------:R-:W-:Y:S01]  /*35f0*/  FMUL.FTZ R25, R31, UR8 ;  /* 0x000000081f197c20 */ /* 0x000fe20008410000 */
[-C--:B------:R-:W-:Y:S02]  /*3600*/  ISETP.GE.AND P1, PT, R28, R101.reuse, PT ;  /* 0x000000651c00720c */ /* 0x080fe40003f26270 */
[----:B------:R-:W-:Y:S02]  /*3610*/  ISETP.GE.AND P4, PT, R34, R101, PT ;  /* 0x000000652200720c */ /* 0x000fe40003f86270 */
[----:B------:R-:W2:Y:S01]  /*3620*/  MUFU.TANH R36, R36 ;  /* 0x0000002400247308 */ /* 0x000ea20000002400 */
[----:B----4-:R-:W-:Y:S01]  /*3630*/  FSEL R90, R90, -INF , !P0 ;  /* 0xff8000005a5a7808 */ /* 0x010fe20004000000 */
[----:B------:R-:W-:Y:S01]  /*3640*/  VIADD R16, R22, 0x69 ;  /* 0x0000006916107836 */ /* 0x000fe20000000000 */
[----:B------:R-:W-:Y:S01]  /*3650*/  ISETP.GE.AND P0, PT, R58, R87, PT ;  /* 0x000000573a00720c */ /* 0x000fe20003f06270 */
[----:B------:R-:W-:Y:S01]  /*3660*/  VIADD R58, R22, 0x50 ;  /* 0x00000050163a7836 */ /* 0x000fe20000000000 */
[----:B------:R-:W-:-:S02]  /*3670*/  FSEL R49, R49, -INF , !P1 ;  /* 0xff80000031317808 */ /* 0x000fc40004800000 */
[-C--:B------:R-:W-:Y:S01]  /*3680*/  ISETP.GE.AND P1, PT, R30, R101.reuse, PT ;  /* 0x000000651e00720c */ /* 0x080fe20003f26270 */
[----:B------:R-:W3:Y:S01]  /*3690*/  MUFU.TANH R51, R51 ;  /* 0x0000003300337308 */ /* 0x000ee20000002400 */
[----:B-1----:R-:W-:Y:S01]  /*36a0*/  FSEL R89, R89, -INF , !P5 ;  /* 0xff80000059597808 */ /* 0x002fe20006800000 */
[----:B------:R-:W-:Y:S01]  /*36b0*/  FMUL.FTZ R12, R12, UR8 ;  /* 0x000000080c0c7c20 */ /* 0x000fe20008410000 */
[----:B------:R-:W-:Y:S01]  /*36c0*/  ISETP.GE.AND P5, PT, R60, R101, PT ;  /* 0x000000653c00720c */ /* 0x000fe20003fa6270 */
[----:B------:R-:W-:Y:S01]  /*36d0*/  FMUL.FTZ R13, R13, UR8 ;  /* 0x000000080d0d7c20 */ /* 0x000fe20008410000 */
[----:B------:R-:W-:Y:S01]  /*36e0*/  FSEL R60, R48, -INF , !P0 ;  /* 0xff800000303c7808 */ /* 0x000fe20004000000 */
[----:B------:R-:W-:Y:S01]  /*36f0*/  FMUL.FTZ R26, R14, UR8 ;  /* 0x000000080e1a7c20 */ /* 0x000fe20008410000 */
[----:B------:R-:W-:Y:S01]  /*3700*/  FSEL R65, R65, -INF , !P5 ;  /* 0xff80000041417808 */ /* 0x000fe20006800000 */
[----:B------:R-:W1:Y:S01]  /*3710*/  MUFU.TANH R47, R47 ;  /* 0x0000002f002f7308 */ /* 0x000e620000002400 */
[----:B------:R-:W-:Y:S01]  /*3720*/  ISETP.GE.AND P0, PT, R28, R87, PT ;  /* 0x000000571c00720c */ /* 0x000fe20003f06270 */
[----:B------:R-:W-:Y:S01]  /*3730*/  VIADD R28, R22, 0x59 ;  /* 0x00000059161c7836 */ /* 0x000fe20000000000 */
[----:B------:R-:W-:Y:S01]  /*3740*/  ISETP.GE.AND P5, PT, R58, R101, PT ;  /* 0x000000653a00720c */ /* 0x000fe20003fa6270 */
[----:B------:R-:W-:Y:S01]  /*3750*/  FMUL.FTZ R19, R8, UR8 ;  /* 0x0000000808137c20 */ /* 0x000fe20008410000 */
[----:B------:R-:W-:Y:S01]  /*3760*/  ISETP.GE.AND P3, PT, R58, R87, PT ;  /* 0x000000573a00720c */ /* 0x000fe20003f66270 */
[----:B------:R-:W-:Y:S01]  /*3770*/  FMUL.FTZ R8, R10, UR8 ;  /* 0x000000080a087c20 */ /* 0x000fe20008410000 */
[----:B--2---:R-:W-:Y:S01]  /*3780*/  FSEL R35, R36, -INF , !P1 ;  /* 0xff80000024237808 */ /* 0x004fe20004800000 */
[----:B------:R-:W2:Y:S01]  /*3790*/  MUFU.TANH R76, R76 ;  /* 0x0000004c004c7308 */ /* 0x000ea20000002400 */
[----:B------:R-:W-:Y:S01]  /*37a0*/  ISETP.GT.AND P1, PT, R148, R145, PT ;  /* 0x000000919400720c */ /* 0x000fe20003f24270 */
[----:B------:R-:W-:Y:S01]  /*37b0*/  FMUL.FTZ R15, R15, UR8 ;  /* 0x000000080f0f7c20 */ /* 0x000fe20008410000 */
[----:B---3--:R-:W-:Y:S01]  /*37c0*/  FSEL R51, R51, -INF , !P5 ;  /* 0xff80000033337808 */ /* 0x008fe20006800000 */
[----:B------:R-:W-:Y:S01]  /*37d0*/  FMUL.FTZ R9, R9, UR8 ;  /* 0x0000000809097c20 */ /* 0x000fe20008410000 */
[----:B------:R-:W-:Y:S01]  /*37e0*/  FSEL R48, R74, -INF , !P3 ;  /* 0xff8000004a307808 */ /* 0x000fe20005800000 */
[----:B------:R-:W-:Y:S01]  /*37f0*/  FMUL.FTZ R11, R11, UR8 ;  /* 0x000000080b0b7c20 */ /* 0x000fe20008410000 */
[----:B------:R-:W-:Y:S01]  /*3800*/  ISETP.GE.AND P5, PT, R28, R101, PT ;  /* 0x000000651c00720c */ /* 0x000fe20003fa6270 */
[----:B------:R-:W3:Y:S01]  /*3810*/  MUFU.TANH R75, R75 ;  /* 0x0000004b004b7308 */ /* 0x000ee20000002400 */
[----:B-1----:R-:W-:Y:S01]  /*3820*/  FSEL R58, R47, -INF , !P2 ;  /* 0xff8000002f3a7808 */ /* 0x002fe20005000000 */
[----:B------:R-:W-:Y:S01]  /*3830*/  VIADD R14, R22, 0x70 ;  /* 0x00000070160e7836 */ /* 0x000fe20000000000 */
[-C--:B------:R-:W-:Y:S01]  /*3840*/  ISETP.GE.AND P3, PT, R28, R87.reuse, PT ;  /* 0x000000571c00720c */ /* 0x080fe20003f66270 */
[----:B------:R-:W-:Y:S01]  /*3850*/  VIADD R28, R22, 0x61 ;  /* 0x00000061161c7836 */ /* 0x000fe20000000000 */
[----:B------:R-:W-:Y:S01]  /*3860*/  ISETP.GE.AND P2, PT, R34, R87, PT ;  /* 0x000000572200720c */ /* 0x000fe20003f46270 */
[----:B------:R-:W1:Y:S01]  /*3870*/  @!P1 LDC.64 R96, c[0x0][0x218] ;  /* 0x00008600ff609b82 */ /* 0x000e620000000a00 */
[----:B------:R-:W-:Y:S01]  /*3880*/  FSEL R45, R77, -INF , !P5 ;  /* 0xff8000004d2d7808 */ /* 0x000fe20006800000 */
[----:B------:R-:W4:Y:S01]  /*3890*/  MUFU.TANH R78, R78 ;  /* 0x0000004e004e7308 */ /* 0x000f220000002400 */
[----:B--2---:R-:W-:Y:S01]  /*38a0*/  FSEL R47, R76, -INF , !P4 ;  /* 0xff8000004c2f7808 */ /* 0x004fe20006000000 */
[----:B------:R-:W-:Y:S01]  /*38b0*/  VIADD R10, R22, 0x79 ;  /* 0x00000079160a7836 */ /* 0x000fe20000000000 */
[----:B------:R-:W-:-:S02]  /*38c0*/  FSEL R44, R44, -INF , !P2 ;  /* 0xff8000002c2c7808 */ /* 0x000fc40005000000 */
[C---:B------:R-:W-:Y:S02]  /*38d0*/  ISETP.GE.AND P4, PT, R28.reuse, R101, PT ;  /* 0x000000651c00720c */ /* 0x040fe40003f86270 */
[-C--:B------:R-:W-:Y:S01]  /*38e0*/  ISETP.GE.AND P2, PT, R28, R87.reuse, PT ;  /* 0x000000571c00720c */ /* 0x080fe20003f46270 */
[----:B------:R-:W2:Y:S01]  /*38f0*/  MUFU.TANH R24, R38 ;  /* 0x0000002600187308 */ /* 0x000ea20000002400 */
[----:B------:R-:W-:Y:S01]  /*3900*/  VIADD R28, R22, 0x68 ;  /* 0x00000068161c7836 */ /* 0x000fe20000000000 */
[----:B---3--:R-:W-:Y:S02]  /*3910*/  FSEL R46, R75, -INF , !P0 ;  /* 0xff8000004b2e7808 */ /* 0x008fe40004000000 */
[----:B------:R-:W-:Y:S02]  /*3920*/  ISETP.GE.AND P0, PT, R30, R87, PT ;  /* 0x000000571e00720c */ /* 0x000fe40003f06270 */
[----:B------:R-:W-:Y:S02]  /*3930*/  ISETP.GE.AND P5, PT, R28, R101, PT ;  /* 0x000000651c00720c */ /* 0x000fe40003fa6270 */
[----:B------:R-:W3:Y:S01]  /*3940*/  MUFU.TANH R33, R37 ;  /* 0x0000002500217308 */ /* 0x000ee20000002400 */
[----:B----4-:R-:W-:-:S02]  /*3950*/  FSEL R34, R78, -INF , !P3 ;  /* 0xff8000004e227808 */ /* 0x010fc40005800000 */
[----:B------:R-:W-:-:S05]  /*3960*/  ISETP.GE.AND P3, PT, R28, R87, PT ;  /* 0x000000571c00720c */ /* 0x000fca0003f66270 */
[----:B------:R-:W4:Y:S01]  /*3970*/  MUFU.TANH R32, R32 ;  /* 0x0000002000207308 */ /* 0x000f220000002400 */
[----:B--2---:R-:W-:Y:S02]  /*3980*/  FSEL R31, R24, -INF , !P5 ;  /* 0xff800000181f7808 */ /* 0x004fe40006800000 */
[----:B------:R-:W-:-:S05]  /*3990*/  ISETP.GE.AND P5, PT, R14, R87, PT ;  /* 0x000000570e00720c */ /* 0x000fca0003fa6270 */
[----:B------:R-:W2:Y:S01]  /*39a0*/  MUFU.TANH R21, R21 ;  /* 0x0000001500157308 */ /* 0x000ea20000002400 */
[----:B---3--:R-:W-:Y:S02]  /*39b0*/  FSEL R33, R33, -INF , !P4 ;  /* 0xff80000021217808 */ /* 0x008fe40006000000 */
[----:B------:R-:W-:-:S05]  /*39c0*/  ISETP.GE.AND P4, PT, R16, R87, PT ;  /* 0x000000571000720c */ /* 0x000fca0003f86270 */
[----:B------:R-:W3:Y:S01]  /*39d0*/  MUFU.TANH R37, R39 ;  /* 0x0000002700257308 */ /* 0x000ee20000002400 */
[----:B----4-:R-:W-:Y:S02]  /*39e0*/  FSEL R32, R32, -INF , !P0 ;  /* 0xff80000020207808 */ /* 0x010fe40004000000 */
[----:B------:R-:W-:Y:S01]  /*39f0*/  ISETP.GE.AND P0, PT, R16, R101, PT ;  /* 0x000000651000720c */ /* 0x000fe20003f06270 */
[----:B------:R-:W-:-:S04]  /*3a00*/  VIADD R16, R22, 0x71 ;  /* 0x0000007116107836 */ /* 0x000fc80000000000 */
[----:B------:R-:W4:Y:S01]  /*3a10*/  MUFU.TANH R29, R29 ;  /* 0x0000001d001d7308 */ /* 0x000f220000002400 */
[----:B--2---:R-:W-:Y:S02]  /*3a20*/  FSEL R18, R21, -INF , !P3 ;  /* 0xff80000015127808 */ /* 0x004fe40005800000 */
[----:B------:R-:W-:-:S05]  /*3a30*/  ISETP.GE.AND P3, PT, R16, R101, PT ;  /* 0x000000651000720c */ /* 0x000fca0003f66270 */
[----:B------:R-:W2:Y:S01]  /*3a40*/  MUFU.TANH R25, R25 ;  /* 0x0000001900197308 */ /* 0x000ea20000002400 */
[----:B---3--:R-:W-:Y:S02]  /*3a50*/  FSEL R30, R37, -INF , !P2 ;  /* 0xff800000251e7808 */ /* 0x008fe40005000000 */
[----:B------:R-:W-:Y:S01]  /*3a60*/  ISETP.GE.AND P2, PT, R14, R101, PT ;  /* 0x000000650e00720c */ /* 0x000fe20003f46270 */
[----:B------:R-:W-:-:S04]  /*3a70*/  VIADD R14, R22, 0x78 ;  /* 0x00000078160e7836 */ /* 0x000fc80000000000 */
[----:B------:R-:W3:Y:S01]  /*3a80*/  MUFU.TANH R12, R12 ;  /* 0x0000000c000c7308 */ /* 0x000ee20000002400 */
[----:B----4-:R-:W-:Y:S02]  /*3a90*/  FSEL R29, R29, -INF , !P0 ;  /* 0xff8000001d1d7808 */ /* 0x010fe40004000000 */
        /* <DEDUP_REMOVED lines=9> */
[----:B------:R-:W-:-:S05]  /*3b30*/  ISETP.GE.AND P3, PT, R22, R87, PT ;  /* 0x000000571600720c */ /* 0x000fca0003f66270 */
[----:B------:R-:W4:Y:S01]  /*3b40*/  MUFU.TANH R19, R19 ;  /* 0x0000001300137308 */ /* 0x000f220000002400 */
[----:B--2---:R-:W-:Y:S02]  /*3b50*/  FSEL R26, R26, -INF , !P5 ;  /* 0xff8000001a1a7808 */ /* 0x004fe40006800000 */
[----:B------:R-:W-:-:S05]  /*3b60*/  ISETP.GE.AND P5, PT, R22, R101, PT ;  /* 0x000000651600720c */ /* 0x000fca0003fa6270 */
[----:B------:R-:W2:Y:S01]  /*3b70*/  MUFU.TANH R8, R8 ;  /* 0x0000000800087308 */ /* 0x000ea20000002400 */
[----:B---3--:R-:W-:Y:S01]  /*3b80*/  FSEL R24, R24, -INF , !P0 ;  /* 0xff80000018187808 */ /* 0x008fe20004000000 */
[----:B------:R-:W-:Y:S01]  /*3b90*/  BAR.SYNC.DEFER_BLOCKING 0x0 ;  /* 0x0000000000007b1d */ /* 0x000fe20000010000 */
[----:B-1----:R-:W-:-:S04]  /*3ba0*/  @!P1 LEA R154, P0, R3, R96, 0x1 ;  /* 0x00000060039a9211 */ /* 0x002fc800078008ff */
[----:B------:R-:W-:Y:S01]  /*3bb0*/  @!P1 LEA.HI.X R155, R3, R97, R100, 0x1, P0 ;  /* 0x00000061039b9211 */ /* 0x000fe200000f0c64 */
[----:B------:R-:W-:Y:S01]  /*3bc0*/  MUFU.TANH R5, R5 ;  /* 0x0000000500057308 */ /* 0x000fe20000002400 */
[----:B----4-:R-:W-:Y:S02]  /*3bd0*/  FSEL R19, R19, -INF , !P4 ;  /* 0xff80000013137808 */ /* 0x010fe40006000000 */
[----:B------:R-:W-:-:S05]  /*3be0*/  ISETP.GE.AND P4, PT, R10, R101, PT ;  /* 0x000000650a00720c */ /* 0x000fca0003f86270 */
[----:B------:R-:W1:Y:S01]  /*3bf0*/  MUFU.TANH R2, R2 ;  /* 0x0000000200027308 */ /* 0x000e620000002400 */
[----:B--2---:R-:W-:Y:S02]  /*3c00*/  FSEL R22, R8, -INF , !P2 ;  /* 0xff80000008167808 */ /* 0x004fe40005000000 */
[----:B------:R-:W-:-:S05]  /*3c10*/  ISETP.GE.AND P2, PT, R10, R87, PT ;  /* 0x000000570a00720c */ /* 0x000fca0003f46270 */
[----:B------:R2:W3:Y:S08]  /*3c20*/  MUFU.TANH R17, R9 ;  /* 0x0000000900117308 */ /* 0x0004f00000002400 */
[----:B------:R-:W4:Y:S01]  /*3c30*/  MUFU.TANH R21, R11 ;  /* 0x0000000b00157308 */ /* 0x000f220000002400 */
[----:B-1----:R-:W-:Y:S02]  /*3c40*/  FSEL R6, R2, -INF , !P3 ;  /* 0xff80000002067808 */ /* 0x002fe40005800000 */
[----:B--2---:R-:W-:-:S02]  /*3c50*/  FSEL R9, R5, -INF , !P5 ;  /* 0xff80000005097808 */ /* 0x004fc40006800000 */
[----:B---3--:R-:W-:Y:S02]  /*3c60*/  FSEL R17, R17, -INF , !P4 ;  /* 0xff80000011117808 */ /* 0x008fe40006000000 */
[----:B----4-:R-:W-:Y:S01]  /*3c70*/  FSEL R21, R21, -INF , !P2 ;  /* 0xff80000015157808 */ /* 0x010fe20005000000 */
        /* <DEDUP_REMOVED lines=61> */
.L_x_4836:
[----:B------:R-:W-:-:S04]  /*4050*/  LEA R0, -R84, RZ, 0x7 ;  /* 0x000000ff54007211 */ /* 0x000fc800078e39ff */
[----:B------:R-:W-:-:S07]  /*4060*/  SHF.R.S32.HI R11, RZ, 0x1f, R0 ;  /* 0x0000001fff0b7819 */ /* 0x000fce0000011400 */
.L_x_4837:
        /* <DEDUP_REMOVED lines=21> */
.L_x_4835:
        /* <DEDUP_REMOVED lines=64> */
[----:B-1----:R-:W1:Y:S01]  /*45c0*/  SHFL.BFLY PT, R11, R0, 0x2, 0x1f ;  /* 0x0c401f00000b7f89 */ /* 0x002e6200000e0000 */
[----:B------:R-:W-:Y:S02]  /*45d0*/  ISETP.GT.AND P3, PT, R148, R145, PT ;  /* 0x000000919400720c */ /* 0x000fe40003f64270 */
[----:B------:R-:W-:Y:S01]  /*45e0*/  LEA R138, R4, R139, 0x1 ;  /* 0x0000008b048a7211 */ /* 0x000fe200078e08ff */
[----:B------:R-:W2:Y:S04]  /*45f0*/  SHFL.BFLY PT, R5, R8, 0x2, 0x1f ;  /* 0x0c401f0008057f89 */ /* 0x000ea800000e0000 */
[----:B------:R-:W-:Y:S04]  /*4600*/  LDSM.16.MT88.4 R76, [R139+0x3000] ;  /* 0x003000008b4c783b */ /* 0x000fe80000004200 */
        /* <DEDUP_REMOVED lines=18> */
[--C-:B------:R-:W-:Y:S01]  /*4730*/  FFMA.FTZ R36, R73, UR6, -R28.reuse ;  /* 0x0000000649247c23 */ /* 0x100fe2000801081c */
        /* <DEDUP_REMOVED lines=51> */
[----:B------:R-:W-:Y:S01]  /*4a70*/  FADD.FTZ R94, R94, R103 ;  /* 0x000000675e5e7221 */ /* 0x000fe20000010000 */
[--C-:B------:R-:W-:Y:S01]  /*4a80*/  FFMA.FTZ R47, R44, UR6, -R23.reuse ;  /* 0x000000062c2f7c23 */ /* 0x100fe20008010817 */
[--C-:B------:R-:W-:Y:S01]  /*4a90*/  FFMA.FTZ R34, R34, UR6, -R23.reuse ;  /* 0x0000000622227c23 */ /* 0x100fe20008010817 */
[----:B------:R-:W-:Y:S01]  /*4aa0*/  FFMA.FTZ R46, R46, UR6, -R23 ;  /* 0x000000062e2e7c23 */ /* 0x000fe20008010817 */
[--C-:B------:R-:W-:Y:S01]  /*4ab0*/  FFMA.FTZ R158, R17, UR6, -R28.reuse ;  /* 0x00000006119e7c23 */ /* 0x100fe2000801081c */
[----:B------:R-:W3:Y:S01]  /*4ac0*/  MUFU.EX2 R102, R102 ;  /* 0x0000006600667308 */ /* 0x000ee20000000800 */
        /* <DEDUP_REMOVED lines=9> */
[----:B------:R-:W-:-:S06]  /*4b60*/  FFMA.FTZ R157, R21, UR6, -R23 ;  /* 0x00000006159d7c23 */ /* 0x000fcc0008010817 */
[----:B------:R-:W2:Y:S01]  /*4b70*/  MUFU.EX2 R38, R38 ;  /* 0x0000002600267308 */ /* 0x000ea20000000800 */
[----:B---3--:R-:W-:Y:S01]  /*4b80*/  F2FP.BF16.F32.PACK_AB R11, R102, R105 ;  /* 0x00000069660b723e */ /* 0x008fe200000010ff */
[----:B------:R-:W-:-:S04]  /*4b90*/  FADD.FTZ R105, R105, R110 ;  /* 0x0000006e69697221 */ /* 0x000fc80000010000 */
[----:B------:R-:W-:Y:S02]  /*4ba0*/  FADD.FTZ R102, R102, R105 ;  /* 0x0000006966667221 */ /* 0x000fe40000010000 */
[C---:B------:R-:W-:Y:S01]  /*4bb0*/  HMMA.16816.F32.BF16 R80, R8.reuse, R76, RZ ;  /* 0x0000004c0850723c */ /* 0x040fe200000418ff */
[----:B------:R-:W-:Y:S05]  /*4bc0*/  MUFU.EX2 R37, R37 ;  /* 0x0000002500257308 */ /* 0x000fea0000000800 */
[C---:B-1----:R-:W-:Y:S03]  /*4bd0*/  HMMA.16816.F32.BF16 R72, R8.reuse, R4, RZ ;  /* 0x000000040848723c */ /* 0x042fe600000418ff */
[----:B------:R-:W1:Y:S01]  /*4be0*/  MUFU.EX2 R36, R36 ;  /* 0x0000002400247308 */ /* 0x000e620000000800 */
[C---:B--2---:R-:W-:Y:S01]  /*4bf0*/  F2FP.BF16.F32.PACK_AB R68, R38.reuse, R39 ;  /* 0x000000272644723e */ /* 0x044fe200000010ff */
[----:B------:R-:W-:Y:S01]  /*4c00*/  FADD.FTZ R39, R39, R94 ;  /* 0x0000005e27277221 */ /* 0x000fe20000010000 */
[----:B------:R-:W-:Y:S03]  /*4c10*/  HMMA.16816.F32.BF16 R76, R8, R78, RZ ;  /* 0x0000004e084c723c */ /* 0x000fe600000418ff */
[----:B------:R-:W-:-:S02]  /*4c20*/  FADD.FTZ R38, R38, R39 ;  /* 0x0000002726267221 */ /* 0x000fc40000010000 */
[----:B------:R-:W-:Y:S01]  /*4c30*/  MUFU.EX2 R43, R43 ;  /* 0x0000002b002b7308 */ /* 0x000fe20000000800 */
[----:B------:R-:W-:Y:S01]  /*4c40*/  HMMA.16816.F32.BF16 R4, R8, R6, RZ ;  /* 0x000000060804723c */ /* 0x000fe200000418ff */
[----:B------:R-:W2:Y:S06]  /*4c50*/  LDSM.16.MT88.4 R8, [R138+0x3400] ;  /* 0x003400008a08783b */ /* 0x000eac0000004200 */
[----:B------:R-:W3:Y:S01]  /*4c60*/  MUFU.EX2 R42, R42 ;  /* 0x0000002a002a7308 */ /* 0x000ee20000000800 */
[----:B-1----:R-:W-:Y:S01]  /*4c70*/  F2FP.BF16.F32.PACK_AB R70, R36, R37 ;  /* 0x000000252446723e */ /* 0x002fe200000010ff */
[----:B------:R-:W-:Y:S01]  /*4c80*/  FADD.FTZ R37, R37, R38 ;  /* 0x0000002625257221 */ /* 0x000fe20000010000 */
[----:B------:R-:W-:Y:S01]  /*4c90*/  FFMA.FTZ R38, R33, UR6, -R28 ;  /* 0x0000000621267c23 */ /* 0x000fe2000801081c */
[----:B------:R-:W-:-:S04]  /*4ca0*/  FFMA.FTZ R33, R16, UR6, -R23 ;  /* 0x0000000610217c23 */ /* 0x000fc80008010817 */
        /* <DEDUP_REMOVED lines=8> */
[----:B------:R-:W-:Y:S01]  /*4d30*/  FADD.FTZ R41, R41, R42 ;  /* 0x0000002a29297221 */ /* 0x000fe20000010000 */
[----:B------:R-:W-:Y:S01]  /*4d40*/  FADD.FTZ R42, R36, R37 ;  /* 0x00000025242a7221 */ /* 0x000fe20000010000 */
[--C-:B------:R-:W-:Y:S01]  /*4d50*/  FFMA.FTZ R36, R25, UR6, -R28.reuse ;  /* 0x0000000619247c23 */ /* 0x100fe2000801081c */
[----:B------:R-:W-:Y:S01]  /*4d60*/  FFMA.FTZ R25, R19, UR6, -R28 ;  /* 0x0000000613197c23 */ /* 0x000fe2000801081c */
[----:B------:R-:W-:-:S02]  /*4d70*/  FFMA.FTZ R37, R24, UR6, -R23 ;  /* 0x0000000618257c23 */ /* 0x000fc40008010817 */
[C---:B------:R-:W-:Y:S01]  /*4d80*/  HMMA.16816.F32.BF16 R80, R68.reuse, R12, R80 ;  /* 0x0000000c4450723c */ /* 0x040fe20000041850 */
[----:B------:R-:W-:Y:S05]  /*4d90*/  MUFU.EX2 R55, R55 ;  /* 0x0000003700377308 */ /* 0x000fea0000000800 */
[C---:B------:R-:W-:Y:S01]  /*4da0*/  HMMA.16816.F32.BF16 R76, R68.reuse, R14, R76 ;  /* 0x0000000e444c723c */ /* 0x040fe2000004184c */
[----:B------:R-:W-:Y:S02]  /*4db0*/  LDSM.16.MT88.4 R12, [R138+0x4400] ;  /* 0x004400008a0c783b */ /* 0x000fe40000004200 */
[----:B------:R-:W1:Y:S03]  /*4dc0*/  MUFU.EX2 R52, R52 ;  /* 0x0000003400347308 */ /* 0x000e660000000800 */
[C---:B--2---:R-:W-:Y:S05]  /*4dd0*/  HMMA.16816.F32.BF16 R72, R68.reuse, R8, R72 ;  /* 0x000000084448723c */ /* 0x044fea0000041848 */
[----:B------:R-:W-:Y:S01]  /*4de0*/  MUFU.EX2 R57, R57 ;  /* 0x0000003900397308 */ /* 0x000fe20000000800 */
[----:B------:R-:W-:Y:S01]  /*4df0*/  HMMA.16816.F32.BF16 R68, R68, R10, R4 ;  /* 0x0000000a4444723c */ /* 0x000fe20000041804 */
[----:B------:R-:W2:Y:S06]  /*4e00*/  LDSM.16.MT88.4 R8, [R139+0x3800] ;  /* 0x003800008b08783b */ /* 0x000eac0000004200 */
[----:B------:R-:W4:Y:S01]  /*4e10*/  MUFU.EX2 R54, R54 ;  /* 0x0000003600367308 */ /* 0x000f220000000800 */
[----:B---3--:R-:W-:Y:S01]  /*4e20*/  F2FP.BF16.F32.PACK_AB R4, R56, R59 ;  /* 0x0000003b3804723e */ /* 0x008fe200000010ff */
[----:B------:R-:W-:Y:S01]  /*4e30*/  FADD.FTZ R59, R59, R42 ;  /* 0x0000002a3b3b7221 */ /* 0x000fe20000010000 */
[----:B-1----:R-:W-:-:S03]  /*4e40*/  F2FP.BF16.F32.PACK_AB R6, R52, R55 ;  /* 0x000000373406723e */ /* 0x002fc600000010ff */
[----:B------:R-:W-:Y:S02]  /*4e50*/  FADD.FTZ R56, R56, R59 ;  /* 0x0000003b38387221 */ /* 0x000fe40000010000 */
[----:B------:R-:W-:Y:S02]  /*4e60*/  MUFU.EX2 R53, R53 ;  /* 0x0000003500357308 */ /* 0x000fe40000000800 */
[----:B------:R-:W-:-:S04]  /*4e70*/  FADD.FTZ R55, R55, R56 ;  /* 0x0000003837377221 */ /* 0x000fc80000010000 */
[----:B------:R-:W-:Y:S02]  /*4e80*/  FADD.FTZ R55, R52, R55 ;  /* 0x0000003734377221 */ /* 0x000fe40000010000 */
[----:B------:R-:W1:Y:S01]  /*4e90*/  MUFU.EX2 R50, R50 ;  /* 0x0000003200327308 */ /* 0x000e620000000800 */
[----:B----4-:R-:W-:-:S07]  /*4ea0*/  F2FP.BF16.F32.PACK_AB R5, R54, R57 ;  /* 0x000000393605723e */ /* 0x010fce00000010ff */
[----:B------:R-:W-:Y:S08]  /*4eb0*/  MUFU.EX2 R106, R106 ;  /* 0x0000006a006a7308 */ /* 0x000ff00000000800 */
[----:B------:R-:W3:Y:S01]  /*4ec0*/  MUFU.EX2 R91, R91 ;  /* 0x0000005b005b7308 */ /* 0x000ee20000000800 */
[----:B-1----:R-:W-:-:S07]  /*4ed0*/  F2FP.BF16.F32.PACK_AB R7, R50, R53 ;  /* 0x000000353207723e */ /* 0x002fce00000010ff */
[C---:B--2---:R-:W-:Y:S01]  /*4ee0*/  HMMA.16816.F32.BF16 R80, R4.reuse, R8, R80 ;  /* 0x000000080450723c */ /* 0x044fe20000041850 */
        /* <DEDUP_REMOVED lines=13> */
[----:B---3--:R-:W-:Y:S01]  /*4fc0*/  F2FP.BF16.F32.PACK_AB R4, R91, R106 ;  /* 0x0000006a5b04723e */ /* 0x008fe200000010ff */
[----:B------:R-:W-:Y:S01]  /*4fd0*/  FADD.FTZ R106, R106, R55 ;  /* 0x000000376a6a7221 */ /* 0x000fe20000010000 */
[----:B--2---:R-:W-:-:S02]  /*4fe0*/  F2FP.BF16.F32.PACK_AB R5, R88, R95 ;  /* 0x0000005f5805723e */ /* 0x004fc400000010ff */
        /* <DEDUP_REMOVED lines=22> */
[----:B------:R4:W1:Y:S01]  /*5150*/  MUFU.EX2 R44, R46 ;  /* 0x0000002e002c7308 */ /* 0x0008620000000800 */
[----:B-----5:R-:W-:Y:S01]  /*5160*/  F2FP.BF16.F32.PACK_AB R4, R65, R92 ;  /* 0x0000005c4104723e */ /* 0x020fe200000010ff */
[----:B------:R-:W-:Y:S01]  /*5170*/  FADD.FTZ R92, R92, R89 ;  /* 0x000000595c5c7221 */ /* 0x000fe20000010000 */
[----:B--2---:R-:W-:-:S02]  /*5180*/  F2FP.BF16.F32.PACK_AB R5, R67, R64 ;  /* 0x000000404305723e */ /* 0x004fc400000010ff */
[----:B------:R-:W-:Y:S01]  /*5190*/  F2FP.BF16.F32.PACK_AB R6, R61, R90 ;  /* 0x0000005a3d06723e */ /* 0x000fe200000010ff */
[----:B------:R-:W-:Y:S01]  /*51a0*/  FADD.FTZ R65, R65, R92 ;  /* 0x0000005c41417221 */ /* 0x000fe20000010000 */
[----:B---3--:R-:W-:Y:S01]  /*51b0*/  F2FP.BF16.F32.PACK_AB R7, R58, R63 ;  /* 0x0000003f3a07723e */ /* 0x008fe200000010ff */
[----:B------:R-:W-:Y:S02]  /*51c0*/  MUFU.EX2 R47, R47 ;  /* 0x0000002f002f7308 */ /* 0x000fe40000000800 */
[----:B------:R-:W-:-:S04]  /*51d0*/  FADD.FTZ R90, R90, R65 ;  /* 0x000000415a5a7221 */ /* 0x000fc80000010000 */
[----:B------:R-:W-:Y:S02]  /*51e0*/  FADD.FTZ R61, R61, R90 ;  /* 0x0000005a3d3d7221 */ /* 0x000fe40000010000 */
[----:B------:R-:W2:Y:S01]  /*51f0*/  MUFU.EX2 R34, R34 ;  /* 0x0000002200227308 */ /* 0x000ea20000000800 */
[----:B----4-:R-:W-:Y:S01]  /*5200*/  FADD.FTZ R46, R40, R41 ;  /* 0x00000029282e7221 */ /* 0x010fe20000010000 */
[----:B------:R-:W-:Y:S01]  /*5210*/  FFMA.FTZ R40, R31, UR6, -R28 ;  /* 0x000000061f287c23 */ /* 0x000fe2000801081c */
[--C-:B------:R-:W-:Y:S01]  /*5220*/  FFMA.FTZ R31, R32, UR6, -R23.reuse ;  /* 0x00000006201f7c23 */ /* 0x100fe20008010817 */
[----:B------:R-:W-:Y:S01]  /*5230*/  FFMA.FTZ R32, R18, UR6, -R23 ;  /* 0x0000000612207c23 */ /* 0x000fe20008010817 */
[----:B------:R-:W-:Y:S01]  /*5240*/  FADD.FTZ R57, R57, R46 ;  /* 0x0000002e39397221 */ /* 0x000fe20000010000 */
[----:B------:R-:W-:Y:S02]  /*5250*/  LDSM.16.MT88.4 R16, [R138+0x4800] ;  /* 0x004800008a10783b */ /* 0x000fe40000004200 */
[----:B------:R-:W-:Y:S01]  /*5260*/  MUFU.EX2 R35, R35 ;  /* 0x0000002300237308 */ /* 0x000fe20000000800 */
[----:B------:R-:W-:-:S04]  /*5270*/  FADD.FTZ R54, R54, R57 ;  /* 0x0000003936367221 */ /* 0x000fc80000010000 */
[----:B------:R-:W-:-:S03]  /*5280*/  FADD.FTZ R53, R53, R54 ;  /* 0x0000003635357221 */ /* 0x000fc60000010000 */
[----:B------:R-:W3:Y:S01]  /*5290*/  MUFU.EX2 R38, R38 ;  /* 0x0000002600267308 */ /* 0x000ee20000000800 */
[----:B------:R-:W-:Y:S01]  /*52a0*/  FADD.FTZ R50, R50, R53 ;  /* 0x0000003532327221 */ /* 0x000fe20000010000 */
[----:B-1----:R-:W-:Y:S03]  /*52b0*/  HMMA.16816.F32.BF16 R80, R4, R8, R80 ;  /* 0x000000080450723c */ /* 0x002fe60000041850 */
[----:B------:R-:W-:-:S03]  /*52c0*/  FADD.FTZ R95, R95, R50 ;  /* 0x000000325f5f7221 */ /* 0x000fc60000010000 */
[----:B------:R-:W-:Y:S01]  /*52d0*/  MUFU.EX2 R40, R40 ;  /* 0x0000002800287308 */ /* 0x000fe20000000800 */
[----:B------:R-:W-:Y:S01]  /*52e0*/  HMMA.16816.F32.BF16 R76, R4, R10, R76 ;  /* 0x0000000a044c723c */ /* 0x000fe2000004184c */
[----:B------:R-:W1:Y:S01]  /*52f0*/  LDSM.16.MT88.4 R8, [R138+0x4000] ;  /* 0x004000008a08783b */ /* 0x000e620000004200 */
[----:B------:R-:W-:-:S04]  /*5300*/  FADD.FTZ R88, R88, R95 ;  /* 0x0000005f58587221 */ /* 0x000fc80000010000 */
[----:B------:R-:W-:Y:S01]  /*5310*/  FADD.FTZ R93, R93, R88 ;  /* 0x000000585d5d7221 */ /* 0x000fe20000010000 */
[----:B------:R-:W-:Y:S03]  /*5320*/  MUFU.EX2 R29, R29 ;  /* 0x0000001d001d7308 */ /* 0x000fe60000000800 */
[----:B------:R-:W-:-:S05]  /*5330*/  FADD.FTZ R93, R66, R93 ;  /* 0x0000005d425d7221 */ /* 0x000fca0000010000 */
[----:B------:R-:W-:Y:S08]  /*5340*/  MUFU.EX2 R31, R31 ;  /* 0x0000001f001f7308 */ /* 0x000ff00000000800 */
[----:B------:R-:W4:Y:S08]  /*5350*/  MUFU.EX2 R30, R30 ;  /* 0x0000001e001e7308 */ /* 0x000f300000000800 */
[----:B------:R-:W-:Y:S08]  /*5360*/  MUFU.EX2 R32, R32 ;  /* 0x0000002000207308 */ /* 0x000ff00000000800 */
[----:B------:R-:W5:Y:S01]  /*5370*/  MUFU.EX2 R33, R33 ;  /* 0x0000002100217308 */ /* 0x000f620000000800 */
[C---:B-1----:R-:W-:Y:S06]  /*5380*/  HMMA.16816.F32.BF16 R72, R4.reuse, R8, R72 ;  /* 0x000000080448723c */ /* 0x042fec0000041848 */
[----:B------:R-:W-:Y:S01]  /*5390*/  HMMA.16816.F32.BF16 R68, R4, R10, R68 ;  /* 0x0000000a0444723c */ /* 0x000fe20000041844 */
[----:B------:R-:W1:Y:S01]  /*53a0*/  LDSM.16.MT88.4 R8, [R139+0x4400] ;  /* 0x004400008b08783b */ /* 0x000e620000004200 */
[----:B------:R-:W-:Y:S05]  /*53b0*/  MUFU.EX2 R27, R27 ;  /* 0x0000001b001b7308 */ /* 0x000fea0000000800 */
[----:B------:R-:W-:Y:S01]  /*53c0*/  F2FP.BF16.F32.PACK_AB R4, R49, R62 ;  /* 0x0000003e3104723e */ /* 0x000fe200000010ff */
[----:B------:R-:W-:Y:S01]  /*53d0*/  FADD.FTZ R62, R62, R61 ;  /* 0x0000003d3e3e7221 */ /* 0x000fe20000010000 */
[----:B------:R-:W-:Y:S01]  /*53e0*/  F2FP.BF16.F32.PACK_AB R5, R44, R51 ;  /* 0x000000332c05723e */ /* 0x000fe200000010ff */
[----:B------:R-:W5:Y:S01]  /*53f0*/  MUFU.EX2 R36, R36 ;  /* 0x0000002400247308 */ /* 0x000f620000000800 */
[----:B------:R-:W-:Y:S01]  /*5400*/  F2FP.BF16.F32.PACK_AB R6, R45, R60 ;  /* 0x0000003c2d06723e */ /* 0x000fe200000010ff */
[----:B------:R-:W-:Y:S01]  /*5410*/  FADD.FTZ R49, R49, R62 ;  /* 0x0000003e31317221 */ /* 0x000fe20000010000 */
[----:B--2---:R-:W-:-:S03]  /*5420*/  F2FP.BF16.F32.PACK_AB R7, R34, R47 ;  /* 0x0000002f2207723e */ /* 0x004fc600000010ff */
[----:B------:R-:W-:Y:S02]  /*5430*/  FADD.FTZ R60, R60, R49 ;  /* 0x000000313c3c7221 */ /* 0x000fe40000010000 */
[----:B------:R-:W-:Y:S02]  /*5440*/  MUFU.EX2 R24, R26 ;  /* 0x0000001a00187308 */ /* 0x000fe40000000800 */
[----:B------:R-:W-:Y:S01]  /*5450*/  HMMA.16816.F32.BF16 R72, R4, R12, R72 ;  /* 0x0000000c0448723c */ /* 0x000fe20000041848 */
[----:B------:R-:W-:-:S05]  /*5460*/  FADD.FTZ R60, R45, R60 ;  /* 0x0000003c2d3c7221 */ /* 0x000fca0000010000 */
[C---:B------:R-:W-:Y:S01]  /*5470*/  HMMA.16816.F32.BF16 R68, R4.reuse, R14, R68 ;  /* 0x0000000e0444723c */ /* 0x040fe20000041844 */
[----:B------:R-:W-:Y:S01]  /*5480*/  LDSM.16.MT88.4 R12, [R139+0x4c00] ;  /* 0x004c00008b0c783b */ /* 0x000fe20000004200 */
[----:B------:R-:W2:Y:S08]  /*5490*/  MUFU.EX2 R37, R37 ;  /* 0x0000002500257308 */ /* 0x000eb00000000800 */
[----:B------:R-:W-:Y:S01]  /*54a0*/  MUFU.EX2 R25, R25 ;  /* 0x0000001900197308 */ /* 0x000fe20000000800 */
[C---:B-1----:R-:W-:Y:S07]  /*54b0*/  HMMA.16816.F32.BF16 R80, R4.reuse, R8, R80 ;  /* 0x000000080450723c */ /* 0x042fee0000041850 */
[----:B------:R-:W1:Y:S01]  /*54c0*/  MUFU.EX2 R158, R158 ;  /* 0x0000009e009e7308 */ /* 0x000e620000000800 */
[----:B------:R-:W-:Y:S01]  /*54d0*/  HMMA.16816.F32.BF16 R76, R4, R10, R76 ;  /* 0x0000000a044c723c */ /* 0x000fe2000004184c */
[----:B------:R-:W2:Y:S06]  /*54e0*/  LDSM.16.MT88.4 R8, [R139+0x4800] ;  /* 0x004800008b08783b */ /* 0x000eac0000004200 */
[----:B------:R-:W-:Y:S01]  /*54f0*/  MUFU.EX2 R22, R22 ;  /* 0x0000001600167308 */ /* 0x000fe20000000800 */
[----:B---3--:R-:W-:Y:S01]  /*5500*/  F2FP.BF16.F32.PACK_AB R4, R38, R35 ;  /* 0x000000232604723e */ /* 0x008fe200000010ff */
[----:B------:R-:W-:Y:S01]  /*5510*/  FADD.FTZ R35, R35, R60 ;  /* 0x0000003c23237221 */ /* 0x000fe20000010000 */
[----:B----4-:R-:W-:-:S02]  /*5520*/  F2FP.BF16.F32.PACK_AB R5, R30, R31 ;  /* 0x0000001f1e05723e */ /* 0x010fc400000010ff */
[----:B------:R-:W-:Y:S01]  /*5530*/  F2FP.BF16.F32.PACK_AB R6, R29, R40 ;  /* 0x000000281d06723e */ /* 0x000fe200000010ff */
[----:B------:R-:W-:Y:S01]  /*5540*/  FADD.FTZ R35, R38, R35 ;  /* 0x0000002326237221 */ /* 0x000fe20000010000 */
[----:B-----5:R-:W-:Y:S01]  /*5550*/  F2FP.BF16.F32.PACK_AB R7, R33, R32 ;  /* 0x000000202107723e */ /* 0x020fe200000010ff */
[----:B------:R-:W3:Y:S02]  /*5560*/  MUFU.EX2 R157, R157 ;  /* 0x0000009d009d7308 */ /* 0x000ee40000000800 */
[----:B------:R-:W-:-:S04]  /*5570*/  FADD.FTZ R40, R40, R35 ;  /* 0x0000002328287221 */ /* 0x000fc80000010000 */
[----:B------:R-:W-:Y:S01]  /*5580*/  HMMA.16816.F32.BF16 R72, R4, R16, R72 ;  /* 0x000000100448723c */ /* 0x000fe20000041848 */
[----:B------:R-:W-:-:S05]  /*5590*/  FADD.FTZ R40, R29, R40 ;  /* 0x000000281d287221 */ /* 0x000fca0000010000 */
[----:B------:R-:W-:Y:S01]  /*55a0*/  HMMA.16816.F32.BF16 R68, R4, R18, R68 ;  /* 0x000000120444723c */ /* 0x000fe20000041844 */
[----:B------:R-:W-:-:S04]  /*55b0*/  FADD.FTZ R16, R64, R93 ;  /* 0x0000005d40107221 */ /* 0x000fc80000010000 */
[----:B------:R-:W-:-:S04]  /*55c0*/  FADD.FTZ R16, R67, R16 ;  /* 0x0000001043107221 */ /* 0x000fc80000010000 */
[----:B------:R-:W-:-:S04]  /*55d0*/  FADD.FTZ R63, R63, R16 ;  /* 0x000000103f3f7221 */ /* 0x000fc80000010000 */
[----:B------:R-:W-:Y:S01]  /*55e0*/  FADD.FTZ R58, R58, R63 ;  /* 0x0000003f3a3a7221 */ /* 0x000fe20000010000 */
[----:B--2---:R-:W-:Y:S03]  /*55f0*/  HMMA.16816.F32.BF16 R80, R4, R8, R80 ;  /* 0x000000080450723c */ /* 0x004fe60000041850 */
[----:B------:R-:W-:-:S03]  /*5600*/  FADD.FTZ R51, R51, R58 ;  /* 0x0000003a33337221 */ /* 0x000fc60000010000 */
[----:B------:R-:W-:Y:S01]  /*5610*/  HMMA.16816.F32.BF16 R76, R4, R10, R76 ;  /* 0x0000000a044c723c */ /* 0x000fe2000004184c */
[----:B------:R-:W2:Y:S01]  /*5620*/  LDSM.16.MT88.4 R8, [R138+0x4c00] ;  /* 0x004c00008a08783b */ /* 0x000ea20000004200 */
[----:B------:R-:W-:-:S04]  /*5630*/  FADD.FTZ R44, R44, R51 ;  /* 0x000000332c2c7221 */ /* 0x000fc80000010000 */
[----:B------:R-:W-:Y:S01]  /*5640*/  FADD.FTZ R47, R47, R44 ;  /* 0x0000002c2f2f7221 */ /* 0x000fe20000010000 */
[----:B------:R-:W-:Y:S01]  /*5650*/  F2FP.BF16.F32.PACK_AB R4, R36, R27 ;  /* 0x0000001b2404723e */ /* 0x000fe200000010ff */
[----:B------:R-:W-:Y:S01]  /*5660*/  FADD.FTZ R27, R27, R40 ;  /* 0x000000281b1b7221 */ /* 0x000fe20000010000 */
[----:B------:R-:W-:Y:S01]  /*5670*/  F2FP.BF16.F32.PACK_AB R5, R37, R24 ;  /* 0x000000182505723e */ /* 0x000fe200000010ff */
[----:B------:R-:W-:Y:S01]  /*5680*/  FADD.FTZ R34, R34, R47 ;  /* 0x0000002f22227221 */ /* 0x000fe20000010000 */
[----:B-1----:R-:W-:Y:S01]  /*5690*/  F2FP.BF16.F32.PACK_AB R6, R158, R25 ;  /* 0x000000199e06723e */ /* 0x002fe200000010ff */
[----:B------:R-:W-:Y:S01]  /*56a0*/  FADD.FTZ R36, R36, R27 ;  /* 0x0000001b24247221 */ /* 0x000fe20000010000 */
[----:B---3--:R-:W-:Y:S01]  /*56b0*/  F2FP.BF16.F32.PACK_AB R7, R157, R22 ;  /* 0x000000169d07723e */ /* 0x008fe200000010ff */
[----:B------:R-:W-:Y:S02]  /*56c0*/  FADD.FTZ R31, R31, R34 ;  /* 0x000000221f1f7221 */ /* 0x000fe40000010000 */
[----:B------:R-:W-:-:S02]  /*56d0*/  FADD.FTZ R25, R25, R36 ;  /* 0x0000002419197221 */ /* 0x000fc40000010000 */
[----:B------:R-:W-:Y:S02]  /*56e0*/  FADD.FTZ R31, R30, R31 ;  /* 0x0000001f1e1f7221 */ /* 0x000fe40000010000 */
[----:B------:R-:W-:Y:S01]  /*56f0*/  HMMA.16816.F32.BF16 R80, R4, R12, R80 ;  /* 0x0000000c0450723c */ /* 0x000fe20000041850 */
[----:B------:R-:W-:Y:S01]  /*5700*/  FADD.FTZ R158, R158, R25 ;  /* 0x000000199e9e7221 */ /* 0x000fe20000010000 */
[----:B------:R-:W-:-:S04]  /*5710*/  FADD.FTZ R32, R32, R31 ;  /* 0x0000001f20207221 */ /* 0x000fc80000010000 */
[----:B------:R-:W-:Y:S01]  /*5720*/  FADD.FTZ R33, R33, R32 ;  /* 0x0000002021217221 */ /* 0x000fe20000010000 */
[----:B------:R-:W-:Y:S03]  /*5730*/  HMMA.16816.F32.BF16 R76, R4, R14, R76 ;  /* 0x0000000e044c723c */ /* 0x000fe6000004184c */
[----:B------:R-:W-:-:S04]  /*5740*/  FADD.FTZ R24, R24, R33 ;  /* 0x0000002118187221 */ /* 0x000fc80000010000 */
[----:B------:R-:W-:-:S04]  /*5750*/  FADD.FTZ R37, R37, R24 ;  /* 0x0000001825257221 */ /* 0x000fc80000010000 */
[----:B------:R-:W-:Y:S01]  /*5760*/  FADD.FTZ R22, R22, R37 ;  /* 0x0000002516167221 */ /* 0x000fe20000010000 */
[----:B--2---:R-:W-:Y:S03]  /*5770*/  HMMA.16816.F32.BF16 R72, R4, R8, R72 ;  /* 0x000000080448723c */ /* 0x004fe60000041848 */
        /* <DEDUP_REMOVED lines=62> */
[----:B------:R-:W-:-:S04]  /*5b60*/  IMAD R5, R5, UR4, RZ ;  /* 0x0000000405057c24 */ /* 0x000fc8000f8e02ff */
[C---:B------:R-:W-:Y:S02]  /*5b70*/  IMAD R5, R6.reuse, UR5, R5 ;  /* 0x0000000506057c24 */ /* 0x040fe4000f8e0205 */
[----:B------:R-:W-:-:S05]  /*5b80*/  IMAD.WIDE.U32 R6, R6, UR4, R8 ;  /* 0x0000000406067c25 */ /* 0x000fca000f8e0008 */
[----:B------:R-:W-:Y:S01]  /*5b90*/  IADD3 R4, R7, R5, RZ ;  /* 0x0000000507047210 */ /* 0x000fe20007ffe0ff */
[----:B------:R-:W-:Y:S01]  /*5ba0*/  IMAD.MOV.U32 R5, RZ, RZ, R6 ;  /* 0x000000ffff057224 */ /* 0x000fe200078e0006 */
[----:B------:R-:W-:Y:S06]  /*5bb0*/  BRA `(.L_x_4840) ;  /* 0x0000000000087947 */ /* 0x000fec0003800000 */
.L_x_4839:
[----:B------:R-:W-:-:S04]  /*5bc0*/  LEA R5, -R98, RZ, 0x7 ;  /* 0x000000ff62057211 */ /* 0x000fc800078e39ff */
[----:B------:R-:W-:-:S07]  /*5bd0*/  SHF.R.S32.HI R4, RZ, 0x1f, R5 ;  /* 0x0000001fff047819 */ /* 0x000fce0000011405 */
.L_x_4840:
        /* <DEDUP_REMOVED lines=13> */
[----:B------:R-:W-:Y:S02]  /*5cb0*/  LDGSTS.E.BYPASS.LTC128B.128 [R149+0x3800], desc[UR14][R12.64] ;  /* 0x038000000c957fae */ /* 0x000fe4000b901d4e */
[----:B------:R-:W-:Y:S02]  /*5cc0*/  IMAD.X R15, R5, 0x1, R6, P0 ;  /* 0x00000001050f7824 */ /* 0x000fe400000e0606 */
[----:B------:R1:W-:Y:S04]  /*5cd0*/  LDGSTS.E.BYPASS.LTC128B.128 [R149+0x4000], desc[UR14][R4.64] ;  /* 0x0400000004957fae */ /* 0x0003e8000b901d4e */
[----:B------:R2:W-:Y:S04]  /*5ce0*/  LDGSTS.E.BYPASS.LTC128B.128 [R149+0x4800], desc[UR14][R14.64] ;  /* 0x048000000e957fae */ /* 0x0005e8000b901d4e */
[----:B------:R-:W-:Y:S04]  /*5cf0*/  LDSM.16.M88.4 R60, [R143] ;  /* 0x000000008f3c783b */ /* 0x000fe80000000200 */
[----:B------:R-:W3:Y:S04]  /*5d00*/  LDSM.16.M88.4 R52, [R141+0x1000] ;  /* 0x001000008d34783b */ /* 0x000ee80000000200 */
[----:B------:R-:W4:Y:S04]  /*5d10*/  LDSM.16.M88.4 R44, [R141+0x1400] ;  /* 0x001400008d2c783b */ /* 0x000f280000000200 */
[----:B------:R-:W5:Y:S04]  /*5d20*/  LDSM.16.M88.4 R28, [R141+0x1c00] ;  /* 0x001c00008d1c783b */ /* 0x000f680000000200 */
[----:B------:R-:W5:Y:S04]  /*5d30*/  LDSM.16.M88.4 R36, [R141+0x1800] ;  /* 0x001800008d24783b */ /* 0x000f680000000200 */
[----:B------:R-:W-:Y:S04]  /*5d40*/  LDSM.16.M88.4 R92, [R142] ;  /* 0x000000008e5c783b */ /* 0x000fe80000000200 */
[----:B------:R-:W5:Y:S04]  /*5d50*/  LDSM.16.M88.4 R24, [R140] ;  /* 0x000000008c18783b */ /* 0x000f680000000200 */
[----:B------:R-:W5:Y:S04]  /*5d60*/  LDSM.16.M88.4 R8, [R137] ;  /* 0x000000008908783b */ /* 0x000f680000000200 */
[----:B-1----:R-:W1:Y:S04]  /*5d70*/  LDSM.16.M88.4 R4, [R135] ;  /* 0x000000008704783b */ /* 0x002e680000000200 */
[----:B------:R-:W1:Y:S04]  /*5d80*/  LDSM.16.M88.4 R20, [R141+0x2000] ;  /* 0x002000008d14783b */ /* 0x000e680000000200 */
[----:B------:R-:W1:Y:S01]  /*5d90*/  LDSM.16.M88.4 R16, [R136] ;  /* 0x000000008810783b */ /* 0x000e620000000200 */
[C---:B---3--:R-:W-:Y:S03]  /*5da0*/  HMMA.16816.F32.BF16 R56, R60.reuse, R52, RZ ;  /* 0x000000343c38723c */ /* 0x048fe600000418ff */
[----:B--2---:R-:W2:Y:S04]  /*5db0*/  LDSM.16.M88.4 R12, [R141+0x2400] ;  /* 0x002400008d0c783b */ /* 0x004ea80000000200 */
        /* <DEDUP_REMOVED lines=12> */
[C---:B------:R-:W-:Y:S06]  /*5e80*/  HMMA.16816.F32.BF16 R48, R92.reuse, R8, R48 ;  /* 0x000000085c30723c */ /* 0x040fec0000041830 */
[C---:B------:R-:W-:Y:S01]  /*5e90*/  HMMA.16816.F32.BF16 R44, R92.reuse, R10, R44 ;  /* 0x0000000a5c2c723c */ /* 0x040fe2000004182c */
[----:B------:R-:W4:Y:S05]  /*5ea0*/  LDSM.16.M88.4 R8, [R133] ;  /* 0x000000008508783b */ /* 0x000f2a0000000200 */
[----:B-1----:R-:W-:Y:S01]  /*5eb0*/  HMMA.16816.F32.BF16 R32, R92, R4, R32 ;  /* 0x000000045c20723c */ /* 0x002fe20000041820 */
[----:B------:R-:W-:Y:S01]  /*5ec0*/  FMUL.FTZ R57, R57, UR8 ;  /* 0x0000000839397c20 */ /* 0x000fe20008410000 */
[----:B------:R-:W-:Y:S01]  /*5ed0*/  FMUL.FTZ R58, R58, UR8 ;  /* 0x000000083a3a7c20 */ /* 0x000fe20008410000 */
[----:B------:R-:W-:-:S03]  /*5ee0*/  FMUL.FTZ R59, R59, UR8 ;  /* 0x000000083b3b7c20 */ /* 0x000fc60008410000 */
[----:B------:R-:W-:Y:S01]  /*5ef0*/  HMMA.16816.F32.BF16 R28, R92, R6, R28 ;  /* 0x000000065c1c723c */ /* 0x000fe2000004181c */
[----:B------:R-:W1:Y:S01]  /*5f00*/  LDSM.16.M88.4 R4, [R141+0x2800] ;  /* 0x002800008d04783b */ /* 0x000e620000000200 */
[----:B------:R-:W-:Y:S04]  /*5f10*/  MUFU.TANH R102, R58 ;  /* 0x0000003a00667308 */ /* 0x000fe80000002400 */
        /* <DEDUP_REMOVED lines=15> */
[----:B------:R-:W-:Y:S02]  /*6010*/  FMUL.FTZ R35, R35, UR8 ;  /* 0x0000000823237c20 */ /* 0x000fe40008410000 */
[----:B------:R-:W-:Y:S01]  /*6020*/  HMMA.16816.F32.BF16 R36, R92, R18, R36 ;  /* 0x000000125c24723c */ /* 0x000fe20000041824 */
[----:B------:R-:W-:Y:S01]  /*6030*/  FMUL.FTZ R30, R30, UR8 ;  /* 0x000000081e1e7c20 */ /* 0x000fe20008410000 */
[----:B------:R-:W-:Y:S01]  /*6040*/  FMUL.FTZ R29, R29, UR8 ;  /* 0x000000081d1d7c20 */ /* 0x000fe20008410000 */
[----:B------:R-:W-:Y:S01]  /*6050*/  FMUL.FTZ R31, R31, UR8 ;  /* 0x000000081f1f7c20 */ /* 0x000fe20008410000 */
[----:B------:R5:W-:Y:S02]  /*6060*/  MUFU.TANH R103, R33 ;  /* 0x0000002100677308 */ /* 0x000be40000002400 */
[C---:B--2---:R-:W-:Y:S06]  /*6070*/  HMMA.16816.F32.BF16 R16, R60.reuse, R12, RZ ;  /* 0x0000000c3c10723c */ /* 0x044fec00000418ff */
[----:B------:R-:W-:Y:S01]  /*6080*/  HMMA.16816.F32.BF16 R12, R60, R14, RZ ;  /* 0x0000000e3c0c723c */ /* 0x000fe200000418ff */
[----:B------:R-:W-:Y:S05]  /*6090*/  MUFU.TANH R49, R49 ;  /* 0x0000003100317308 */ /* 0x000fea0000002400 */
[----:B---3--:R-:W-:Y:S01]  /*60a0*/  HMMA.16816.F32.BF16 R24, R92, R64, R24 ;  /* 0x000000405c18723c */ /* 0x008fe20000041818 */
[----:B------:R-:W-:Y:S01]  /*60b0*/  FMUL.FTZ R117, R41, UR8 ;  /* 0x0000000829757c20 */ /* 0x000fe20008410000 */
[----:B------:R-:W-:Y:S01]  /*60c0*/  FMUL.FTZ R40, R40, UR8 ;  /* 0x0000000828287c20 */ /* 0x000fe20008410000 */
[----:B-----5:R-:W-:-:S02]  /*60d0*/  IMAD.SHL.U32 R33, R148, 0x80, RZ ;  /* 0x0000008094217824 */ /* 0x020fc400078e00ff */
[----:B------:R-:W-:Y:S01]  /*60e0*/  FMUL.FTZ R41, R42, UR8 ;  /* 0x000000082a297c20 */ /* 0x000fe20008410000 */
[----:B------:R-:W-:Y:S01]  /*60f0*/  MUFU.TANH R113, R113 ;  /* 0x0000007100717308 */ /* 0x000fe20000002400 */
[C---:B------:R-:W-:Y:S01]  /*6100*/  HMMA.16816.F32.BF16 R20, R92.reuse, R66, R20 ;  /* 0x000000425c14723c */ /* 0x040fe20000041814 */
[----:B------:R-:W2:Y:S01]  /*6110*/  LDSM.16.M88.4 R64, [R132] ;  /* 0x000000008440783b */ /* 0x000ea20000000200 */
[----:B------:R-:W-:Y:S01]  /*6120*/  FMUL.FTZ R36, R36, UR8 ;  /* 0x0000000824247c20 */ /* 0x000fe20008410000 */
[----:B------:R-:W-:Y:S01]  /*6130*/  FMUL.FTZ R38, R38, UR8 ;  /* 0x0000000826267c20 */ /* 0x000fe20008410000 */
[----:B------:R-:W-:Y:S01]  /*6140*/  FMUL.FTZ R37, R37, UR8 ;  /* 0x0000000825257c20 */ /* 0x000fe20008410000 */
[----:B------:R-:W-:Y:S01]  /*6150*/  FMUL.FTZ R43, R43, UR8 ;  /* 0x000000082b2b7c20 */ /* 0x000fe20008410000 */
[----:B----4-:R-:W-:Y:S01]  /*6160*/  HMMA.16816.F32.BF16 R16, R92, R8, R16 ;  /* 0x000000085c10723c */ /* 0x010fe20000041810 */
[----:B------:R-:W-:Y:S01]  /*6170*/  MUFU.TANH R104, R46 ;  /* 0x0000002e00687308 */ /* 0x000fe20000002400 */
[----:B------:R-:W-:-:S04]  /*6180*/  FMUL.FTZ R39, R39, UR8 ;  /* 0x0000000827277c20 */ /* 0x000fc80008410000 */
[----:B------:R-:W-:Y:S03]  /*6190*/  HMMA.16816.F32.BF16 R12, R92, R10, R12 ;  /* 0x0000000a5c0c723c */ /* 0x000fe6000004180c */
[----:B------:R-:W-:Y:S03]  /*61a0*/  MUFU.TANH R36, R36 ;  /* 0x0000002400247308 */ /* 0x000fe60000002400 */
[C---:B-1----:R-:W-:Y:S01]  /*61b0*/  HMMA.16816.F32.BF16 R8, R60.reuse, R4, RZ ;  /* 0x000000043c08723c */ /* 0x042fe200000418ff */
[----:B------:R-:W-:Y:S01]  /*61c0*/  FMUL.FTZ R58, R26, UR8 ;  /* 0x000000081a3a7c20 */ /* 0x000fe20008410000 */
[----:B------:R-:W-:Y:S01]  /*61d0*/  FMUL.FTZ R27, R27, UR8 ;  /* 0x000000081b1b7c20 */ /* 0x000fe20008410000 */
[----:B------:R-:W-:Y:S02]  /*61e0*/  FMUL.FTZ R25, R25, UR8 ;  /* 0x0000000819197c20 */ /* 0x000fe40008410000 */
[----:B------:R-:W-:Y:S01]  /*61f0*/  MUFU.TANH R42, R38 ;  /* 0x00000026002a7308 */ /* 0x000fe20000002400 */
[----:B------:R-:W-:Y:S01]  /*6200*/  HMMA.16816.F32.BF16 R4, R60, R6, RZ ;  /* 0x000000063c04723c */ /* 0x000fe200000418ff */
[----:B------:R-:W-:Y:S01]  /*6210*/  FMUL.FTZ R26, R22, UR8 ;  /* 0x00000008161a7c20 */ /* 0x000fe20008410000 */
[----:B------:R-:W-:-:S04]  /*6220*/  FMUL.FTZ R23, R23, UR8 ;  /* 0x0000000817177c20 */ /* 0x000fc80008410000 */
[----:B------:R-:W-:Y:S01]  /*6230*/  FMUL.FTZ R45, R16, UR8 ;  /* 0x00000008102d7c20 */ /* 0x000fe20008410000 */
[----:B------:R-:W-:Y:S01]  /*6240*/  MUFU.TANH R40, R40 ;  /* 0x0000002800287308 */ /* 0x000fe20000002400 */
[----:B------:R-:W-:Y:S01]  /*6250*/  FMUL.FTZ R18, R18, UR8 ;  /* 0x0000000812127c20 */ /* 0x000fe20008410000 */
[----:B------:R-:W-:-:S03]  /*6260*/  FMUL.FTZ R19, R19, UR8 ;  /* 0x0000000813137c20 */ /* 0x000fc60008410000 */
[----:B------:R-:W-:Y:S01]  /*6270*/  FMUL.FTZ R14, R14, UR8 ;  /* 0x000000080e0e7c20 */ /* 0x000fe20008410000 */
[----:B------:R-:W-:Y:S01]  /*6280*/  FMUL.FTZ R13, R13, UR8 ;  /* 0x000000080d0d7c20 */ /* 0x000fe20008410000 */
[----:B------:R-:W-:Y:S01]  /*6290*/  FMUL.FTZ R15, R15, UR8 ;  /* 0x000000080f0f7c20 */ /* 0x000fe20008410000 */
[----:B------:R-:W-:Y:S03]  /*62a0*/  MUFU.TANH R41, R41 ;  /* 0x0000002900297308 */ /* 0x000fe60000002400 */
[C---:B--2---:R-:W-:Y:S05]  /*62b0*/  HMMA.16816.F32.BF16 R8, R92.reuse, R64, R8 ;  /* 0x000000405c08723c */ /* 0x044fea0000041808 */
[----:B------:R-:W-:Y:S01]  /*62c0*/  MUFU.TANH R107, R37 ;  /* 0x00000025006b7308 */ /* 0x000fe20000002400 */
[----:B------:R-:W-:Y:S06]  /*62d0*/  HMMA.16816.F32.BF16 R4, R92, R66, R4 ;  /* 0x000000425c04723c */ /* 0x000fec0000041804 */
[C---:B------:R-:W-:Y:S01]  /*62e0*/  HMMA.16816.F32.BF16 R64, R60.reuse, R88, RZ ;  /* 0x000000583c40723c */ /* 0x040fe200000418ff */
[----:B------:R-:W-:Y:S05]  /*62f0*/  MUFU.TANH R58, R58 ;  /* 0x0000003a003a7308 */ /* 0x000fea0000002400 */
[----:B------:R-:W-:Y:S01]  /*6300*/  HMMA.16816.F32.BF16 R60, R60, R90, RZ ;  /* 0x0000005a3c3c723c */ /* 0x000fe200000418ff */
[----:B------:R-:W1:Y:S01]  /*6310*/  LDSM.16.M88.4 R88, [R86] ;  /* 0x000000005658783b */ /* 0x000e620000000200 */
[----:B------:R-:W-:-:S04]  /*6320*/  DEPBAR.LE SB0, 0x0 ;  /* 0x000080000000791a */ /* 0x000fc80000000000 */
[----:B------:R-:W-:Y:S01]  /*6330*/  MUFU.TANH R45, R45 ;  /* 0x0000002d002d7308 */ /* 0x000fe20000002400 */
[----:B------:R-:W-:Y:S01]  /*6340*/  FMUL.FTZ R10, R10, UR8 ;  /* 0x000000080a0a7c20 */ /* 0x000fe20008410000 */
[----:B------:R-:W-:Y:S01]  /*6350*/  FMUL.FTZ R9, R9, UR8 ;  /* 0x0000000809097c20 */ /* 0x000fe20008410000 */
[----:B------:R-:W-:-:S03]  /*6360*/  FMUL.FTZ R11, R11, UR8 ;  /* 0x000000080b0b7c20 */ /* 0x000fc60008410000 */
[----:B------:R-:W-:Y:S01]  /*6370*/  FMUL.FTZ R6, R6, UR8 ;  /* 0x0000000806067c20 */ /* 0x000fe20008410000 */
[----:B------:R-:W-:Y:S01]  /*6380*/  FMUL.FTZ R5, R5, UR8 ;  /* 0x0000000805057c20 */ /* 0x000fe20008410000 */
[----:B------:R-:W-:Y:S01]  /*6390*/  MUFU.TANH R50, R18 ;  /* 0x0000001200327308 */ /* 0x000fe20000002400 */
[----:B------:R-:W-:-:S07]  /*63a0*/  FMUL.FTZ R7, R7, UR8 ;  /* 0x0000000807077c20 */ /* 0x000fce0008410000 */
[----:B------:R-:W-:Y:S08]  /*63b0*/  MUFU.TANH R105, R29 ;  /* 0x0000001d00697308 */ /* 0x000ff00000002400 */
[----:B------:R-:W-:Y:S08]  /*63c0*/  MUFU.TANH R46, R14 ;  /* 0x0000000e002e7308 */ /* 0x000ff00000002400 */
[----:B------:R-:W-:Y:S01]  /*63d0*/  MUFU.TANH R38, R31 ;  /* 0x0000001f00267308 */ /* 0x000fe20000002400 */
[C---:B-1----:R-:W-:Y:S07]  /*63e0*/  HMMA.16816.F32.BF16 R64, R92.reuse, R88, R64 ;  /* 0x000000585c40723c */ /* 0x042fee0000041840 */
[----:B------:R-:W-:Y:S01]  /*63f0*/  MUFU.TANH R88, R30 ;  /* 0x0000001e00587308 */ /* 0x000fe20000002400 */
[----:B------:R-:W-:Y:S01]  /*6400*/  HMMA.16816.F32.BF16 R60, R92, R90, R60 ;  /* 0x0000005a5c3c723c */ /* 0x000fe2000004183c */
[----:B------:R-:W-:-:S06]  /*6410*/  FMUL.FTZ R89, R24, UR8 ;  /* 0x0000000818597c20 */ /* 0x000fcc0008410000 */
[----:B------:R-:W-:Y:S01]  /*6420*/  FMUL.FTZ R93, R32, UR8 ;  /* 0x00000008205d7c20 */ /* 0x000fe20008410000 */
[----:B------:R-:W-:Y:S01]  /*6430*/  FMUL.FTZ R92, R56, UR8 ;  /* 0x00000008385c7c20 */ /* 0x000fe20008410000 */
[----:B------:R-:W1:Y:S01]  /*6440*/  S2R R32, SR_TID.X ;  /* 0x0000000000207919 */ /* 0x000e620000002100 */
[----:B------:R-:W-:Y:S01]  /*6450*/  FMUL.FTZ R56, R52, UR8 ;  /* 0x0000000834387c20 */ /* 0x000fe20008410000 */
[----:B------:R-:W-:Y:S01]  /*6460*/  FMUL.FTZ R52, R53, UR8 ;  /* 0x0000000835347c20 */ /* 0x000fe20008410000 */
[----:B------:R-:W-:Y:S01]  /*6470*/  FMUL.FTZ R53, R54, UR8 ;  /* 0x0000000836357c20 */ /* 0x000fe20008410000 */
[----:B------:R-:W-:Y:S01]  /*6480*/  FMUL.FTZ R95, R28, UR8 ;  /* 0x000000081c5f7c20 */ /* 0x000fe20008410000 */
[----:B------:R2:W-:Y:S01]  /*6490*/  MUFU.TANH R91, R57 ;  /* 0x00000039005b7308 */ /* 0x0005e20000002400 */
[----:B------:R-:W-:-:S07]  /*64a0*/  FMUL.FTZ R54, R55, UR8 ;  /* 0x0000000837367c20 */ /* 0x000fce0008410000 */
[----:B------:R-:W3:Y:S08]  /*64b0*/  MUFU.TANH R56, R56 ;  /* 0x0000003800387308 */ /* 0x000ef00000002400 */
[----:B------:R-:W4:Y:S01]  /*64c0*/  MUFU.TANH R53, R53 ;  /* 0x0000003500357308 */ /* 0x000f220000002400 */
[----:B--2---:R-:W-:-:S07]  /*64d0*/  FMUL.FTZ R57, R20, UR8 ;  /* 0x0000000814397c20 */ /* 0x004fce0008410000 */
[----:B------:R-:W2:Y:S01]  /*64e0*/  MUFU.TANH R93, R93 ;  /* 0x0000005d005d7308 */ /* 0x000ea20000002400 */
[----:B-1----:R-:W-:-:S05]  /*64f0*/  IMAD.SHL.U32 R32, R32, 0x2, RZ ;  /* 0x0000000220207824 */ /* 0x002fca00078e00ff */
[----:B------:R-:W-:Y:S02]  /*6500*/  LOP3.LUT R32, R32, 0x6, RZ, 0xc0, !PT ;  /* 0x0000000620207812 */ /* 0x000fe400078ec0ff */
[----:B------:R1:W5:Y:S02]  /*6510*/  MUFU.TANH R90, R34 ;  /* 0x00000022005a7308 */ /* 0x0003640000002400 */
[C-C-:B------:R-:W-:Y:S02]  /*6520*/  LOP3.LUT R24, R33.reuse, 0x10, R32.reuse, 0xfe, !PT ;  /* 0x0000001021187812 */ /* 0x140fe400078efe20 */
[----:B------:R-:W-:Y:S02]  /*6530*/  LOP3.LUT R28, R33, 0x8, R32, 0xfe, !PT ;  /* 0x00000008211c7812 */ /* 0x000fe400078efe20 */
[C---:B------:R-:W-:Y:S02]  /*6540*/  ISETP.GE.AND P4, PT, R24.reuse, R101, PT ;  /* 0x000000651800720c */ /* 0x040fe40003f86270 */
[----:B------:R-:W5:Y:S01]  /*6550*/  MUFU.TANH R95, R95 ;  /* 0x0000005f005f7308 */ /* 0x000f620000002400 */
[----:B------:R-:W-:-:S02]  /*6560*/  ISETP.GE.AND P0, PT, R24, R87, PT ;  /* 0x000000571800720c */ /* 0x000fc40003f06270 */
[C-C-:B------:R-:W-:Y:S02]  /*6570*/  LOP3.LUT R24, R33.reuse, 0x18, R32.reuse, 0xfe, !PT ;  /* 0x0000001821187812 */ /* 0x140fe400078efe20 */
[C---:B------:R-:W-:Y:S02]  /*6580*/  ISETP.GE.AND P5, PT, R28.reuse, R101, PT ;  /* 0x000000651c00720c */ /* 0x040fe40003fa6270 */
[----:B------:R-:W-:Y:S01]  /*6590*/  ISETP.GE.AND P2, PT, R28, R87, PT ;  /* 0x000000571c00720c */ /* 0x000fe20003f46270 */
[----:B------:R-:W5:Y:S01]  /*65a0*/  MUFU.TANH R57, R57 ;  /* 0x0000003900397308 */ /* 0x000f620000002400 */
[----:B------:R-:W-:Y:S01]  /*65b0*/  ISETP.GE.AND P3, PT, R24, R101, PT ;  /* 0x000000651800720c */ /* 0x000fe20003f66270 */
[----:B-1----:R-:W-:Y:S01]  /*65c0*/  FMUL.FTZ R34, R66, UR8 ;  /* 0x0000000842227c20 */ /* 0x002fe20008410000 */
[----:B------:R-:W-:Y:S02]  /*65d0*/  ISETP.GE.AND P1, PT, R24, R87, PT ;  /* 0x000000571800720c */ /* 0x000fe40003f26270 */
[----:B------:R-:W-:-:S02]  /*65e0*/  LOP3.LUT R24, R33, 0x20, R32, 0xfe, !PT ;  /* 0x0000002021187812 */ /* 0x000fc400078efe20 */
[----:B---3--:R-:W-:Y:S01]  /*65f0*/  FSEL R37, R56, -INF , !P5 ;  /* 0xff80000038257808 */ /* 0x008fe20006800000 */
[----:B------:R-:W-:Y:S01]  /*6600*/  MUFU.TANH R89, R89 ;  /* 0x0000005900597308 */ /* 0x000fe20000002400 */
[----:B------:R-:W-:Y:S02]  /*6610*/  LOP3.LUT R22, R33, 0x28, R32, 0xfe, !PT ;  /* 0x0000002821167812 */ /* 0x000fe400078efe20 */
[----:B----4-:R-:W-:Y:S01]  /*6620*/  FSEL R20, R53, -INF , !P2 ;  /* 0xff80000035147808 */ /* 0x010fe20005000000 */
[----:B------:R-:W-:Y:S01]  /*6630*/  FMUL.FTZ R53, R4, UR8 ;  /* 0x0000000804357c20 */ /* 0x000fe20008410000 */
[C---:B------:R-:W-:Y:S02]  /*6640*/  ISETP.GE.AND P5, PT, R24.reuse, R101, PT ;  /* 0x000000651800720c */ /* 0x040fe40003fa6270 */
[----:B------:R-:W-:Y:S01]  /*6650*/  ISETP.GE.AND P2, PT, R24, R87, PT ;  /* 0x000000571800720c */ /* 0x000fe20003f46270 */
[----:B------:R-:W1:Y:S01]  /*6660*/  MUFU.TANH R56, R26 ;  /* 0x0000001a00387308 */ /* 0x000e620000002400 */
[----:B------:R-:W-:-:S02]  /*6670*/  FSEL R115, R115, -INF , !P4 ;  /* 0xff80000073737808 */ /* 0x000fc40006000000 */
[----:B------:R-:W-:Y:S01]  /*6680*/  FSEL R24, R49, -INF , !P0 ;  /* 0xff80000031187808 */ /* 0x000fe20004000000 */
[----:B------:R-:W-:Y:S01]  /*6690*/  FMUL.FTZ R49, R12, UR8 ;  /* 0x000000080c317c20 */ /* 0x000fe20008410000 */
[C---:B------:R-:W-:Y:S02]  /*66a0*/  ISETP.GE.AND P4, PT, R22.reuse, R101, PT ;  /* 0x000000651600720c */ /* 0x040fe40003f86270 */
[----:B------:R-:W-:Y:S01]  /*66b0*/  ISETP.GE.AND P0, PT, R22, R87, PT ;  /* 0x000000571600720c */ /* 0x000fe20003f06270 */
[----:B------:R3:W-:Y:S01]  /*66c0*/  MUFU.TANH R55, R51 ;  /* 0x0000003300377308 */ /* 0x0007e20000002400 */
[C-C-:B------:R-:W-:Y:S02]  /*66d0*/  LOP3.LUT R16, R33.reuse, 0x30, R32.reuse, 0xfe, !PT ;  /* 0x0000003021107812 */ /* 0x140fe400078efe20 */
[----:B------:R-:W-:Y:S02]  /*66e0*/  LOP3.LUT R12, R33, 0x40, R32, 0xfe, !PT ;  /* 0x00000040210c7812 */ /* 0x000fe400078efe20 */
[----:B------:R-:W-:-:S02]  /*66f0*/  FSEL R113, R113, -INF , !P3 ;  /* 0xff80000071717808 */ /* 0x000fc40005800000 */
[----:B------:R-:W-:Y:S01]  /*6700*/  FSEL R104, R104, -INF , !P1 ;  /* 0xff80000068687808 */ /* 0x000fe20004800000 */
[----:B------:R-:W4:Y:S01]  /*6710*/  MUFU.TANH R49, R49 ;  /* 0x0000003100317308 */ /* 0x000f220000002400 */
[----:B------:R-:W-:Y:S02]  /*6720*/  FSEL R29, R36, -INF , !P4 ;  /* 0xff800000241d7808 */ /* 0x000fe40006000000 */
[----:B------:R-:W-:Y:S02]  /*6730*/  FSEL R28, R42, -INF , !P0 ;  /* 0xff8000002a1c7808 */ /* 0x000fe40004000000 */
[C---:B------:R-:W-:Y:S02]  /*6740*/  ISETP.GE.AND P3, PT, R16.reuse, R101, PT ;  /* 0x000000651000720c */ /* 0x040fe40003f66270 */
[----:B------:R-:W-:Y:S01]  /*6750*/  ISETP.GE.AND P1, PT, R16, R87, PT ;  /* 0x000000571000720c */ /* 0x000fe20003f26270 */
[----:B------:R1:W-:Y:S01]  /*6760*/  MUFU.TANH R94, R43 ;  /* 0x0000002b005e7308 */ /* 0x0003e20000002400 */
[----:B------:R-:W-:Y:S01]  /*6770*/  ISETP.GE.AND P4, PT, R12, R101, PT ;  /* 0x000000650c00720c */ /* 0x000fe20003f86270 */
[----:B---3--:R-:W-:Y:S01]  /*6780*/  FMUL.FTZ R51, R8, UR8 ;  /* 0x0000000808337c20 */ /* 0x008fe20008410000 */
[----:B------:R-:W-:-:S02]  /*6790*/  ISETP.GE.AND P0, PT, R12, R87, PT ;  /* 0x000000570c00720c */ /* 0x000fc40003f06270 */
[C-C-:B------:R-:W-:Y:S02]  /*67a0*/  LOP3.LUT R16, R33.reuse, 0x38, R32.reuse, 0xfe, !PT ;  /* 0x0000003821107812 */ /* 0x140fe400078efe20 */
[----:B------:R-:W-:Y:S01]  /*67b0*/  LOP3.LUT R12, R33, 0x48, R32, 0xfe, !PT ;  /* 0x00000048210c7812 */ /* 0x000fe200078efe20 */
[----:B------:R-:W3:Y:S01]  /*67c0*/  MUFU.TANH R51, R51 ;  /* 0x0000003300337308 */ /* 0x000ee20000002400 */
[----:B------:R-:W-:Y:S02]  /*67d0*/  FSEL R31, R40, -INF , !P5 ;  /* 0xff800000281f7808 */ /* 0x000fe40006800000 */
[----:B------:R-:W-:Y:S01]  /*67e0*/  FSEL R30, R41, -INF , !P2 ;  /* 0xff800000291e7808 */ /* 0x000fe20005000000 */
[----:B------:R-:W-:Y:S01]  /*67f0*/  FMUL.FTZ R41, R60, UR8 ;  /* 0x000000083c297c20 */ /* 0x000fe20008410000 */
[----:B--2---:R-:W-:Y:S02]  /*6800*/  FSEL R93, R93, -INF , !P3 ;  /* 0xff8000005d5d7808 */ /* 0x004fe40005800000 */
[----:B-----5:R-:W-:Y:S01]  /*6810*/  FSEL R90, R90, -INF , !P1 ;  /* 0xff8000005a5a7808 */ /* 0x020fe20004800000 */
[----:B------:R2:W5:Y:S01]  /*6820*/  MUFU.TANH R40, R10 ;  /* 0x0000000a00287308 */ /* 0x0005620000002400 */
[----:B------:R-:W-:Y:S01]  /*6830*/  ISETP.GE.AND P5, PT, R16, R101, PT ;  /* 0x000000651000720c */ /* 0x000fe20003fa6270 */
[----:B-1----:R-:W-:Y:S01]  /*6840*/  FMUL.FTZ R43, R64, UR8 ;  /* 0x00000008402b7c20 */ /* 0x002fe20008410000 */
[----:B------:R-:W-:-:S02]  /*6850*/  ISETP.GE.AND P2, PT, R16, R87, PT ;  /* 0x000000571000720c */ /* 0x000fc40003f46270 */
[C---:B------:R-:W-:Y:S02]  /*6860*/  ISETP.GE.AND P3, PT, R12.reuse, R101, PT ;  /* 0x000000650c00720c */ /* 0x040fe40003f66270 */
[----:B------:R-:W-:Y:S01]  /*6870*/  ISETP.GE.AND P1, PT, R12, R87, PT ;  /* 0x000000570c00720c */ /* 0x000fe20003f26270 */
[----:B------:R-:W1:Y:S01]  /*6880*/  MUFU.TANH R53, R53 ;  /* 0x0000003500357308 */ /* 0x000e620000002400 */
[C-C-:B------:R-:W-:Y:S02]  /*6890*/  LOP3.LUT R8, R33.reuse, 0x50, R32.reuse, 0xfe, !PT ;  /* 0x0000005021087812 */ /* 0x140fe400078efe20 */
[----:B------:R-:W-:Y:S02]  /*68a0*/  LOP3.LUT R4, R33, 0x60, R32, 0xfe, !PT ;  /* 0x0000006021047812 */ /* 0x000fe400078efe20 */
[----:B------:R-:W-:Y:S02]  /*68b0*/  FSEL R95, R95, -INF , !P5 ;  /* 0xff8000005f5f7808 */ /* 0x000fe40006800000 */
[----:B------:R-:W-:Y:S01]  /*68c0*/  FSEL R88, R88, -INF , !P2 ;  /* 0xff80000058587808 */ /* 0x000fe20005000000 */
[----:B------:R-:W1:Y:S01]  /*68d0*/  MUFU.TANH R36, R6 ;  /* 0x0000000600247308 */ /* 0x000e620000002400 */
[----:B------:R-:W-:Y:S01]  /*68e0*/  FSEL R57, R57, -INF , !P3 ;  /* 0xff80000039397808 */ /* 0x000fe20005800000 */
[----:B--2---:R-:W-:Y:S01]  /*68f0*/  FMUL.FTZ R10, R21, UR8 ;  /* 0x00000008150a7c20 */ /* 0x004fe20008410000 */
[----:B------:R-:W-:-:S02]  /*6900*/  FSEL R56, R56, -INF , !P1 ;  /* 0xff80000038387808 */ /* 0x000fc40004800000 */
[C---:B------:R-:W-:Y:S02]  /*6910*/  ISETP.GE.AND P5, PT, R8.reuse, R101, PT ;  /* 0x000000650800720c */ /* 0x040fe40003fa6270 */
[----:B------:R-:W-:Y:S01]  /*6920*/  ISETP.GE.AND P2, PT, R8, R87, PT ;  /* 0x000000570800720c */ /* 0x000fe20003f46270 */
[----:B------:R-:W2:Y:S01]  /*6930*/  MUFU.TANH R43, R43 ;  /* 0x0000002b002b7308 */ /* 0x000ea20000002400 */
[C---:B------:R-:W-:Y:S02]  /*6940*/  ISETP.GE.AND P3, PT, R4.reuse, R101, PT ;  /* 0x000000650400720c */ /* 0x040fe40003f66270 */
[----:B------:R-:W-:Y:S02]  /*6950*/  ISETP.GE.AND P1, PT, R4, R87, PT ;  /* 0x000000570400720c */ /* 0x000fe40003f26270 */
[C-C-:B------:R-:W-:Y:S02]  /*6960*/  LOP3.LUT R8, R33.reuse, 0x58, R32.reuse, 0xfe, !PT ;  /* 0x0000005821087812 */ /* 0x140fe400078efe20 */
[----:B------:R-:W-:Y:S01]  /*6970*/  LOP3.LUT R4, R33, 0x68, R32, 0xfe, !PT ;  /* 0x0000006821047812 */ /* 0x000fe200078efe20 */
[----:B------:R-:W2:Y:S01]  /*6980*/  MUFU.TANH R34, R34 ;  /* 0x0000002200227308 */ /* 0x000ea20000002400 */
[----:B------:R-:W-:-:S02]  /*6990*/  FSEL R89, R89, -INF , !P4 ;  /* 0xff80000059597808 */ /* 0x000fc40006000000 */
[----:B------:R-:W-:Y:S02]  /*69a0*/  FSEL R58, R58, -INF , !P0 ;  /* 0xff8000003a3a7808 */ /* 0x000fe40004000000 */
[----:B------:R-:W-:Y:S02]  /*69b0*/  FSEL R45, R45, -INF , !P5 ;  /* 0xff8000002d2d7808 */ /* 0x000fe40006800000 */
[----:B------:R-:W-:Y:S01]  /*69c0*/  FSEL R50, R50, -INF , !P2 ;  /* 0xff80000032327808 */ /* 0x000fe20005000000 */
[----:B------:R-:W2:Y:S01]  /*69d0*/  MUFU.TANH R41, R41 ;  /* 0x0000002900297308 */ /* 0x000ea20000002400 */
[C---:B------:R-:W-:Y:S02]  /*69e0*/  ISETP.GE.AND P4, PT, R8.reuse, R101, PT ;  /* 0x000000650800720c */ /* 0x040fe40003f86270 */
[----:B------:R-:W-:Y:S02]  /*69f0*/  ISETP.GE.AND P0, PT, R8, R87, PT ;  /* 0x000000570800720c */ /* 0x000fe40003f06270 */
[----:B------:R-:W-:-:S02]  /*6a00*/  ISETP.GE.AND P5, PT, R4, R101, PT ;  /* 0x000000650400720c */ /* 0x000fc40003fa6270 */
[----:B------:R-:W-:Y:S01]  /*6a10*/  ISETP.GE.AND P2, PT, R4, R87, PT ;  /* 0x000000570400720c */ /* 0x000fe20003f46270 */
[----:B------:R-:W-:Y:S01]  /*6a20*/  MUFU.TANH R48, R48 ;  /* 0x0000003000307308 */ /* 0x000fe20000002400 */
[----:B------:R-:W-:Y:S02]  /*6a30*/  LOP3.LUT R4, R33, 0x70, R32, 0xfe, !PT ;  /* 0x0000007021047812 */ /* 0x000fe400078efe20 */
[----:B----4-:R-:W-:Y:S02]  /*6a40*/  FSEL R49, R49, -INF , !P4 ;  /* 0xff80000031317808 */ /* 0x010fe40006000000 */
[----:B------:R-:W-:Y:S02]  /*6a50*/  FSEL R46, R46, -INF , !P0 ;  /* 0xff8000002e2e7808 */ /* 0x000fe40004000000 */
[C---:B------:R-:W-:Y:S01]  /*6a60*/  ISETP.GE.AND P4, PT, R4.reuse, R101, PT ;  /* 0x000000650400720c */ /* 0x040fe20003f86270 */
[----:B------:R-:W-:Y:S01]  /*6a70*/  MUFU.TANH R44, R44 ;  /* 0x0000002c002c7308 */ /* 0x000fe20000002400 */
[----:B------:R-:W-:-:S02]  /*6a80*/  ISETP.GE.AND P0, PT, R4, R87, PT ;  /* 0x000000570400720c */ /* 0x000fc40003f06270 */
[C---:B------:R-:W-:Y:S02]  /*6a90*/  LOP3.LUT R4, R33.reuse, 0x78, R32, 0xfe, !PT ;  /* 0x0000007821047812 */ /* 0x040fe400078efe20 */
[----:B------:R-:W-:Y:S01]  /*6aa0*/  LOP3.LUT R8, R33, R32, RZ, 0xfc, !PT ;  /* 0x0000002021087212 */ /* 0x000fe200078efcff */
[----:B------:R-:W-:Y:S01]  /*6ab0*/  FMUL.FTZ R32, R62, UR8 ;  /* 0x000000083e207c20 */ /* 0x000fe20008410000 */
[----:B---3--:R-:W-:Y:S01]  /*6ac0*/  FSEL R51, R51, -INF , !P3 ;  /* 0xff80000033337808 */ /* 0x008fe20005800000 */
[----:B------:R3:W-:Y:S01]  /*6ad0*/  MUFU.TANH R118, R47 ;  /* 0x0000002f00767308 */ /* 0x0007e20000002400 */
[----:B-----5:R-:W-:Y:S01]  /*6ae0*/  FSEL R40, R40, -INF , !P1 ;  /* 0xff80000028287808 */ /* 0x020fe20004800000 */
[----:B------:R-:W-:Y:S01]  /*6af0*/  VIADD R14, R8, 0x29 ;  /* 0x00000029080e7836 */ /* 0x000fe20000000000 */
[----:B------:R-:W-:Y:S01]  /*6b00*/  ISETP.GE.AND P3, PT, R4, R101, PT ;  /* 0x000000650400720c */ /* 0x000fe20003f66270 */
[----:B------:R-:W-:Y:S01]  /*6b10*/  VIADD R12, R8, 0x21 ;  /* 0x00000021080c7836 */ /* 0x000fe20000000000 */
[----:B------:R-:W-:Y:S01]  /*6b20*/  ISETP.GE.AND P1, PT, R4, R87, PT ;  /* 0x000000570400720c */ /* 0x000fe20003f26270 */
[----:B------:R-:W-:Y:S01]  /*6b30*/  VIADD R4, R8, 0x1 ;  /* 0x0000000108047836 */ /* 0x000fe20000000000 */
[----:B-1----:R-:W-:Y:S01]  /*6b40*/  FSEL R53, R53, -INF , !P5 ;  /* 0xff80000035357808 */ /* 0x002fe20006800000 */
[----:B------:R-:W1:Y:S01]  /*6b50*/  MUFU.TANH R32, R32 ;  /* 0x0000002000207308 */ /* 0x000e620000002400 */
[----:B------:R-:W-:-:S02]  /*6b60*/  FSEL R36, R36, -INF , !P2 ;  /* 0xff80000024247808 */ /* 0x000fc40005000000 */
[C---:B------:R-:W-:Y:S02]  /*6b70*/  ISETP.GE.AND P5, PT, R4.reuse, R101, PT ;  /* 0x000000650400720c */ /* 0x040fe40003fa6270 */
[----:B------:R-:W-:Y:S01]  /*6b80*/  ISETP.GE.AND P2, PT, R4, R87, PT ;  /* 0x000000570400720c */ /* 0x000fe20003f46270 */
[----:B------:R-:W-:Y:S01]  /*6b90*/  VIADD R4, R8, 0x9 ;  /* 0x0000000908047836 */ /* 0x000fe20000000000 */
[----:B--2---:R-:W-:Y:S01]  /*6ba0*/  FSEL R43, R43, -INF , !P4 ;  /* 0xff8000002b2b7808 */ /* 0x004fe20006000000 */
[----:B------:R-:W2:Y:S01]  /*6bb0*/  MUFU.TANH R52, R52 ;  /* 0x0000003400347308 */ /* 0x000ea20000002400 */
[----:B------:R-:W-:Y:S01]  /*6bc0*/  FSEL R34, R34, -INF , !P0 ;  /* 0xff80000022227808 */ /* 0x000fe20004000000 */
[----:B---3--:R-:W-:Y:S01]  /*6bd0*/  FMUL.FTZ R47, R65, UR8 ;  /* 0x00000008412f7c20 */ /* 0x008fe20008410000 */
[C---:B------:R-:W-:Y:S02]  /*6be0*/  ISETP.GE.AND P4, PT, R4.reuse, R101, PT ;  /* 0x000000650400720c */ /* 0x040fe40003f86270 */
[----:B------:R-:W-:Y:S01]  /*6bf0*/  ISETP.GE.AND P0, PT, R4, R87, PT ;  /* 0x000000570400720c */ /* 0x000fe20003f06270 */
[----:B------:R-:W-:Y:S01]  /*6c00*/  VIADD R4, R8, 0x11 ;  /* 0x0000001108047836 */ /* 0x000fe20000000000 */
[----:B------:R-:W-:Y:S01]  /*6c10*/  FSEL R41, R41, -INF , !P3 ;  /* 0xff80000029297808 */ /* 0x000fe20005800000 */
[----:B------:R-:W3:Y:S01]  /*6c20*/  MUFU.TANH R54, R54 ;  /* 0x0000003600367308 */ /* 0x000ee20000002400 */
[----:B-1----:R-:W-:-:S02]  /*6c30*/  FSEL R32, R32, -INF , !P1 ;  /* 0xff80000020207808 */ /* 0x002fc40004800000 */
[C---:B------:R-:W-:Y:S02]  /*6c40*/  ISETP.GE.AND P3, PT, R4.reuse, R101, PT ;  /* 0x000000650400720c */ /* 0x040fe40003f66270 */
[-C--:B------:R-:W-:Y:S01]  /*6c50*/  ISETP.GE.AND P1, PT, R4, R87.reuse, PT ;  /* 0x000000570400720c */ /* 0x080fe20003f26270 */
[----:B------:R-:W-:Y:S01]  /*6c60*/  VIADD R4, R8, 0x19 ;  /* 0x0000001908047836 */ /* 0x000fe20000000000 */
[----:B------:R-:W-:Y:S01]  /*6c70*/  FSEL R109, R91, -INF , !P5 ;  /* 0xff8000005b6d7808 */ /* 0x000fe20006800000 */
[----:B------:R-:W1:Y:S01]  /*6c80*/  MUFU.TANH R117, R117 ;  /* 0x0000007500757308 */ /* 0x000e620000002400 */
[----:B------:R-:W-:Y:S02]  /*6c90*/  FSEL R26, R55, -INF , !P1 ;  /* 0xff800000371a7808 */ /* 0x000fe40004800000 */
[----:B------:R-:W-:Y:S02]  /*6ca0*/  FSEL R6, R59, -INF , !P2 ;  /* 0xff8000003b067808 */ /* 0x000fe40005000000 */
[----:B------:R-:W-:-:S02]  /*6cb0*/  ISETP.GE.AND P1, PT, R14, R87, PT ;  /* 0x000000570e00720c */ /* 0x000fc40003f26270 */
[C---:B------:R-:W-:Y:S01]  /*6cc0*/  ISETP.GE.AND P5, PT, R4.reuse, R101, PT ;  /* 0x000000650400720c */ /* 0x040fe20003fa6270 */
[----:B------:R4:W-:Y:S01]  /*6cd0*/  MUFU.TANH R60, R27 ;  /* 0x0000001b003c7308 */ /* 0x0009e20000002400 */
[----:B------:R-:W-:Y:S02]  /*6ce0*/  ISETP.GE.AND P2, PT, R4, R87, PT ;  /* 0x000000570400720c */ /* 0x000fe40003f46270 */
[----:B--2---:R-:W-:Y:S02]  /*6cf0*/  FSEL R21, R52, -INF , !P4 ;  /* 0xff80000034157808 */ /* 0x004fe40006000000 */
[----:B------:R-:W-:Y:S02]  /*6d00*/  FSEL R118, R118, -INF , !P2 ;  /* 0xff80000076767808 */ /* 0x000fe40005000000 */
[----:B---3--:R-:W-:Y:S01]  /*6d10*/  FSEL R4, R54, -INF , !P0 ;  /* 0xff80000036047808 */ /* 0x008fe20004000000 */
[----:B------:R2:W3:Y:S01]  /*6d20*/  MUFU.TANH R110, R39 ;  /* 0x00000027006e7308 */ /* 0x0004e20000002400 */
[----:B------:R-:W-:-:S02]  /*6d30*/  ISETP.GE.AND P4, PT, R12, R101, PT ;  /* 0x000000650c00720c */ /* 0x000fc40003f86270 */
[----:B------:R-:W-:Y:S01]  /*6d40*/  ISETP.GE.AND P0, PT, R12, R87, PT ;  /* 0x000000570c00720c */ /* 0x000fe20003f06270 */
[----:B------:R-:W-:Y:S01]  /*6d50*/  FMUL.FTZ R12, R17, UR8 ;  /* 0x00000008110c7c20 */ /* 0x000fe20008410000 */
[----:B-1----:R-:W-:Y:S02]  /*6d60*/  FSEL R117, R117, -INF , !P4 ;  /* 0xff80000075757808 */ /* 0x002fe40006000000 */
[----:B------:R-:W-:Y:S01]  /*6d70*/  FSEL R94, R94, -INF , !P0 ;  /* 0xff8000005e5e7808 */ /* 0x000fe20004000000 */
[----:B------:R1:W-:Y:S01]  /*6d80*/  MUFU.TANH R99, R25 ;  /* 0x0000001900637308 */ /* 0x0003e20000002400 */
[----:B----4-:R-:W-:Y:S02]  /*6d90*/  FSEL R27, R48, -INF , !P3 ;  /* 0xff800000301b7808 */ /* 0x010fe40005800000 */
[----:B------:R-:W-:Y:S01]  /*6da0*/  ISETP.GE.AND P3, PT, R14, R101, PT ;  /* 0x000000650e00720c */ /* 0x000fe20003f66270 */
[----:B------:R-:W-:-:S03]  /*6db0*/  VIADD R14, R8, 0x31 ;  /* 0x00000031080e7836 */ /* 0x000fc60000000000 */
[----:B------:R-:W-:Y:S01]  /*6dc0*/  FSEL R107, R107, -INF , !P3 ;  /* 0xff8000006b6b7808 */ /* 0x000fe20005800000 */
[----:B------:R-:W4:Y:S01]  /*6dd0*/  MUFU.TANH R35, R35 ;  /* 0x0000002300237308 */ /* 0x000f220000002400 */
[----:B------:R-:W-:Y:S01]  /*6de0*/  ISETP.GE.AND P2, PT, R14, R87, PT ;  /* 0x000000570e00720c */ /* 0x000fe20003f46270 */
[----:B--2---:R-:W-:Y:S01]  /*6df0*/  FMUL.FTZ R39, R61, UR8 ;  /* 0x000000083d277c20 */ /* 0x004fe20008410000 */
[----:B---3--:R-:W-:-:S05]  /*6e00*/  FSEL R110, R110, -INF , !P1 ;  /* 0xff8000006e6e7808 */ /* 0x008fca0004800000 */
[----:B------:R-:W2:Y:S01]  /*6e10*/  MUFU.TANH R10, R10 ;  /* 0x0000000a000a7308 */ /* 0x000ea20000002400 */
[----:B-1----:R-:W-:Y:S02]  /*6e20*/  FSEL R25, R44, -INF , !P5 ;  /* 0xff8000002c197808 */ /* 0x002fe40006800000 */
[----:B------:R-:W-:Y:S01]  /*6e30*/  ISETP.GE.AND P5, PT, R14, R101, PT ;  /* 0x000000650e00720c */ /* 0x000fe20003fa6270 */
[----:B------:R-:W-:-:S03]  /*6e40*/  VIADD R14, R8, 0x39 ;  /* 0x00000039080e7836 */ /* 0x000fc60000000000 */
[----:B------:R-:W-:Y:S01]  /*6e50*/  FSEL R103, R103, -INF , !P5 ;  /* 0xff80000067677808 */ /* 0x000fe20006800000 */
[----:B------:R-:W1:Y:S01]  /*6e60*/  MUFU.TANH R12, R12 ;  /* 0x0000000c000c7308 */ /* 0x000e620000002400 */
[C---:B------:R-:W-:Y:S02]  /*6e70*/  ISETP.GE.AND P4, PT, R14.reuse, R101, PT ;  /* 0x000000650e00720c */ /* 0x040fe40003f86270 */
[----:B------:R-:W-:Y:S01]  /*6e80*/  ISETP.GE.AND P0, PT, R14, R87, PT ;  /* 0x000000570e00720c */ /* 0x000fe20003f06270 */
[----:B------:R-:W-:Y:S01]  /*6e90*/  VIADD R14, R8, 0x41 ;  /* 0x00000041080e7836 */ /* 0x000fe20000000000 */
[----:B----4-:R-:W-:Y:S01]  /*6ea0*/  FSEL R64, R35, -INF , !P2 ;  /* 0xff80000023407808 */ /* 0x010fe20005000000 */
[----:B------:R-:W-:Y:S01]  /*6eb0*/  FMUL.FTZ R35, R63, UR8 ;  /* 0x000000083f237c20 */ /* 0x000fe20008410000 */
[----:B------:R-:W-:Y:S01]  /*6ec0*/  FSEL R105, R105, -INF , !P4 ;  /* 0xff80000069697808 */ /* 0x000fe20006000000 */
[----:B------:R-:W3:Y:S01]  /*6ed0*/  MUFU.TANH R52, R19 ;  /* 0x0000001300347308 */ /* 0x000ee20000002400 */
[----:B------:R-:W-:-:S02]  /*6ee0*/  ISETP.GE.AND P3, PT, R14, R101, PT ;  /* 0x000000650e00720c */ /* 0x000fc40003f66270 */
[----:B------:R-:W-:Y:S01]  /*6ef0*/  ISETP.GE.AND P1, PT, R14, R87, PT ;  /* 0x000000570e00720c */ /* 0x000fe20003f26270 */
[----:B------:R-:W-:Y:S01]  /*6f00*/  VIADD R14, R8, 0x49 ;  /* 0x00000049080e7836 */ /* 0x000fe20000000000 */
[----:B------:R-:W-:Y:S01]  /*6f10*/  FSEL R66, R38, -INF , !P0 ;  /* 0xff80000026427808 */ /* 0x000fe20004000000 */
[----:B------:R-:W-:Y:S01]  /*6f20*/  FMUL.FTZ R38, R67, UR8 ;  /* 0x0000000843267c20 */ /* 0x000fe20008410000 */
[----:B------:R-:W-:Y:S01]  /*6f30*/  FSEL R99, R99, -INF , !P3 ;  /* 0xff80000063637808 */ /* 0x000fe20005800000 */
[----:B------:R-:W4:Y:S01]  /*6f40*/  MUFU.TANH R13, R13 ;  /* 0x0000000d000d7308 */ /* 0x000f220000002400 */
[C---:B------:R-:W-:Y:S02]  /*6f50*/  ISETP.GE.AND P5, PT, R14.reuse, R101, PT ;  /* 0x000000650e00720c */ /* 0x040fe40003fa6270 */
[----:B------:R-:W-:Y:S01]  /*6f60*/  ISETP.GE.AND P2, PT, R14, R87, PT ;  /* 0x000000570e00720c */ /* 0x000fe20003f46270 */
[----:B------:R-:W-:Y:S01]  /*6f70*/  VIADD R14, R8, 0x51 ;  /* 0x00000051080e7836 */ /* 0x000fe20000000000 */
[----:B--2---:R-:W-:Y:S01]  /*6f80*/  FSEL R91, R10, -INF , !P5 ;  /* 0xff8000000a5b7808 */ /* 0x004fe20006800000 */
[----:B------:R-:W-:Y:S01]  /*6f90*/  VIADD R10, R8, 0x69 ;  /* 0x00000069080a7836 */ /* 0x000fe20000000000 */
[----:B------:R-:W-:Y:S01]  /*6fa0*/  FSEL R60, R60, -INF , !P1 ;  /* 0xff8000003c3c7808 */ /* 0x000fe20004800000 */
[----:B------:R-:W2:Y:S01]  /*6fb0*/  MUFU.TANH R47, R47 ;  /* 0x0000002f002f7308 */ /* 0x000ea20000002400 */
[----:B------:R-:W-:-:S02]  /*6fc0*/  ISETP.GE.AND P4, PT, R14, R101, PT ;  /* 0x000000650e00720c */ /* 0x000fc40003f86270 */
[----:B------:R-:W-:Y:S01]  /*6fd0*/  ISETP.GE.AND P0, PT, R14, R87, PT ;  /* 0x000000570e00720c */ /* 0x000fe20003f06270 */
[----:B------:R-:W-:Y:S01]  /*6fe0*/  VIADD R14, R8, 0x59 ;  /* 0x00000059080e7836 */ /* 0x000fe20000000000 */
[----:B-1----:R-:W-:Y:S02]  /*6ff0*/  FSEL R65, R12, -INF , !P4 ;  /* 0xff8000000c417808 */ /* 0x002fe40006000000 */
[----:B---3--:R-:W-:Y:S01]  /*7000*/  FSEL R52, R52, -INF , !P0 ;  /* 0xff80000034347808 */ /* 0x008fe20004000000 */
[----:B------:R-:W1:Y:S01]  /*7010*/  MUFU.TANH R54, R15 ;  /* 0x0000000f00367308 */ /* 0x000e620000002400 */
[C---:B------:R-:W-:Y:S02]  /*7020*/  ISETP.GE.AND P4, PT, R10.reuse, R101, PT ;  /* 0x000000650a00720c */ /* 0x040fe40003f86270 */
[----:B------:R-:W-:Y:S01]  /*7030*/  ISETP.GE.AND P0, PT, R10, R87, PT ;  /* 0x000000570a00720c */ /* 0x000fe20003f06270 */
[----:B------:R-:W-:Y:S01]  /*7040*/  VIADD R10, R8, 0x71 ;  /* 0x00000071080a7836 */ /* 0x000fe20000000000 */
[----:B------:R-:W-:-:S02]  /*7050*/  ISETP.GE.AND P3, PT, R14, R101, PT ;  /* 0x000000650e00720c */ /* 0x000fc40003f66270 */
[----:B------:R-:W-:Y:S01]  /*7060*/  ISETP.GE.AND P1, PT, R14, R87, PT ;  /* 0x000000570e00720c */ /* 0x000fe20003f26270 */
[----:B------:R-:W3:Y:S01]  /*7070*/  MUFU.TANH R62, R23 ;  /* 0x00000017003e7308 */ /* 0x000ee20000002400 */
[----:B----4-:R-:W-:Y:S01]  /*7080*/  FSEL R67, R13, -INF , !P3 ;  /* 0xff8000000d437808 */ /* 0x010fe20005800000 */
[----:B------:R-:W-:Y:S01]  /*7090*/  VIADD R14, R8, 0x61 ;  /* 0x00000061080e7836 */ /* 0x000fe20000000000 */
[----:B------:R-:W-:-:S04]  /*70a0*/  ISETP.GE.AND P3, PT, R10, R101, PT ;  /* 0x000000650a00720c */ /* 0x000fc80003f66270 */
[----:B--2---:R-:W-:Y:S01]  /*70b0*/  FSEL R47, R47, -INF , !P3 ;  /* 0xff8000002f2f7808 */ /* 0x004fe20005800000 */
[----:B------:R-:W2:Y:S01]  /*70c0*/  MUFU.TANH R9, R9 ;  /* 0x0000000900097308 */ /* 0x000ea20000002400 */
[----:B------:R-:W-:Y:S02]  /*70d0*/  ISETP.GT.AND P3, PT, R148, R145, PT ;  /* 0x000000919400720c */ /* 0x000fe40003f64270 */
[----:B-1----:R-:W-:Y:S02]  /*70e0*/  FSEL R54, R54, -INF , !P1 ;  /* 0xff80000036367808 */ /* 0x002fe40004800000 */
[----:B------:R-:W-:Y:S01]  /*70f0*/  ISETP.GE.AND P1, PT, R10, R87, PT ;  /* 0x000000570a00720c */ /* 0x000fe20003f26270 */
[----:B------:R-:W-:Y:S01]  /*7100*/  VIADD R10, R8, 0x79 ;  /* 0x00000079080a7836 */ /* 0x000fe20000000000 */
[----:B------:R-:W-:Y:S01]  /*7110*/  ISETP.GE.AND P5, PT, R14, R101, PT ;  /* 0x000000650e00720c */ /* 0x000fe20003fa6270 */
[----:B------:R-:W1:Y:S01]  /*7120*/  MUFU.TANH R48, R11 ;  /* 0x0000000b00307308 */ /* 0x000e620000002400 */
[----:B---3--:R-:W-:-:S02]  /*7130*/  FSEL R62, R62, -INF , !P2 ;  /* 0xff8000003e3e7808 */ /* 0x008fc40005000000 */
[----:B------:R-:W-:-:S05]  /*7140*/  ISETP.GE.AND P2, PT, R14, R87, PT ;  /* 0x000000570e00720c */ /* 0x000fca0003f46270 */
[----:B------:R-:W3:Y:S01]  /*7150*/  MUFU.TANH R55, R5 ;  /* 0x0000000500377308 */ /* 0x000ee20000002400 */
[----:B--2---:R-:W-:Y:S02]  /*7160*/  FSEL R63, R9, -INF , !P5 ;  /* 0xff800000093f7808 */ /* 0x004fe40006800000 */
[----:B------:R-:W-:-:S05]  /*7170*/  ISETP.GE.AND P5, PT, R8, R101, PT ;  /* 0x000000650800720c */ /* 0x000fca0003fa6270 */
[----:B------:R-:W2:Y:S01]  /*7180*/  MUFU.TANH R42, R7 ;  /* 0x00000007002a7308 */ /* 0x000ea20000002400 */
[----:B-1----:R-:W-:Y:S01]  /*7190*/  FSEL R48, R48, -INF , !P2 ;  /* 0xff80000030307808 */ /* 0x002fe20005000000 */
[----:B------:R-:W-:Y:S01]  /*71a0*/  BAR.SYNC.DEFER_BLOCKING 0x0 ;  /* 0x0000000000007b1d */ /* 0x000fe20000010000 */
[----:B------:R-:W-:-:S04]  /*71b0*/  ISETP.GE.AND P2, PT, R8, R87, PT ;  /* 0x000000570800720c */ /* 0x000fc80003f46270 */
[----:B------:R-:W-:Y:S01]  /*71c0*/  FSEL R102, R102, -INF , !P2 ;  /* 0xff80000066667808 */ /* 0x000fe20005000000 */
[----:B------:R-:W1:Y:S01]  /*71d0*/  MUFU.TANH R92, R92 ;  /* 0x0000005c005c7308 */ /* 0x000e620000002400 */
[----:B---3--:R-:W-:Y:S02]  /*71e0*/  FSEL R55, R55, -INF , !P4 ;  /* 0xff80000037377808 */ /* 0x008fe40006000000 */
[----:B------:R-:W-:-:S05]  /*71f0*/  ISETP.GE.AND P4, PT, R10, R101, PT ;  /* 0x000000650a00720c */ /* 0x000fca0003f86270 */
[----:B------:R-:W3:Y:S01]  /*7200*/  MUFU.TANH R38, R38 ;  /* 0x0000002600267308 */ /* 0x000ee20000002400 */
[----:B--2---:R-:W-:Y:S02]  /*7210*/  FSEL R42, R42, -INF , !P0 ;  /* 0xff8000002a2a7808 */ /* 0x004fe40004000000 */
[----:B------:R-:W-:-:S05]  /*7220*/  ISETP.GE.AND P0, PT, R10, R87, PT ;  /* 0x000000570a00720c */ /* 0x000fca0003f06270 */
[----:B------:R-:W2:Y:S01]  /*7230*/  MUFU.TANH R39, R39 ;  /* 0x0000002700277308 */ /* 0x000ea20000002400 */
[----:B-1----:R-:W-:-:S07]  /*7240*/  FSEL R5, R92, -INF , !P5 ;  /* 0xff8000005c057808 */ /* 0x002fce0006800000 */
[----:B------:R-:W1:Y:S01]  /*7250*/  MUFU.TANH R35, R35 ;  /* 0x0000002300237308 */ /* 0x000e620000002400 */
[----:B---3--:R-:W-:Y:S02]  /*7260*/  FSEL R38, R38, -INF , !P1 ;  /* 0xff80000026267808 */ /* 0x008fe40004800000 */
[----:B--2---:R-:W-:Y:S02]  /*7270*/  FSEL R39, R39, -INF , !P4 ;  /* 0xff80000027277808 */ /* 0x004fe40006000000 */
[----:B-1----:R-:W-:Y:S01]  /*7280*/  FSEL R35, R35, -INF , !P0 ;  /* 0xff80000023237808 */ /* 0x002fe20004000000 */
        /* <DEDUP_REMOVED lines=10> */
[----:B-1----:R-:W-:Y:S01]  /*7330*/  IADD3 R7, RZ, -R13, RZ ;  /* 0x8000000dff077210 */ /* 0x002fe20007ffe0ff */
[----:B------:R-:W-:-:S04]  /*7340*/  VIADD R11, R33, 0xffffff80 ;  /* 0xffffff80210b7836 */ /* 0x000fc80000000000 */
[----:B------:R-:W-:-:S04]  /*7350*/  IMAD R7, R7, R9, RZ ;  /* 0x0000000907077224 */ /* 0x000fc800078e02ff */
[----:B------:R-:W-:Y:S01]  /*7360*/  IMAD.HI.U32 R8, R13, R7, R12 ;  /* 0x000000070d087227 */ /* 0x000fe200078e000c */
[----:B------:R-:W-:Y:S02]  /*7370*/  IABS R7, R33 ;  /* 0x0000002100077213 */ /* 0x000fe40000000000 */
[----:B------:R-:W-:-:S03]  /*7380*/  LOP3.LUT R33, R33, R10, RZ, 0x3c, !PT ;  /* 0x0000000a21217212 */ /* 0x000fc600078e3cff */
[----:B------:R-:W-:Y:S01]  /*7390*/  IMAD.HI.U32 R13, R8, R7, RZ ;  /* 0x00000007080d7227 */ /* 0x000fe200078e00ff */
[----:B------:R-:W-:-:S04]  /*73a0*/  ISETP.GE.AND P2, PT, R33, RZ, PT ;  /* 0x000000ff2100720c */ /* 0x000fc80003f46270 */
[----:B------:R-:W-:-:S05]  /*73b0*/  IADD3 R12, -R13, RZ, RZ ;  /* 0x000000ff0d0c7210 */ /* 0x000fca0007ffe1ff */
[----:B------:R-:W-:Y:S01]  /*73c0*/  IMAD R12, R9, R12, R7 ;  /* 0x0000000c090c7224 */ /* 0x000fe200078e0207 */
[----:B------:R-:W-:Y:S02]  /*73d0*/  IABS R7, R11 ;  /* 0x0000000b00077213 */ /* 0x000fe40000000000 */
[----:B------:R-:W-:Y:S02]  /*73e0*/  LOP3.LUT R11, R11, R10, RZ, 0x3c, !PT ;  /* 0x0000000a0b0b7212 */ /* 0x000fe400078e3cff */
[----:B------:R-:W-:Y:S01]  /*73f0*/  ISETP.GT.U32.AND P0, PT, R9, R12, PT ;  /* 0x0000000c0900720c */ /* 0x000fe20003f04070 */
[----:B------:R-:W-:-:S12]  /*7400*/  IMAD.HI.U32 R8, R8, R7, RZ ;  /* 0x0000000708087227 */ /* 0x000fd800078e00ff */
[-C--:B------:R-:W-:Y:S01]  /*7410*/  @!P0 IADD3 R12, R12, -R9.reuse, RZ ;  /* 0x800000090c0c8210 */ /* 0x080fe20007ffe0ff */
[----:B------:R-:W-:Y:S01]  /*7420*/  @!P0 VIADD R13, R13, 0x1 ;  /* 0x000000010d0d8836 */ /* 0x000fe20000000000 */
[----:B------:R-:W-:Y:S02]  /*7430*/  ISETP.GE.AND P0, PT, R11, RZ, PT ;  /* 0x000000ff0b00720c */ /* 0x000fe40003f06270 */
[----:B------:R-:W-:Y:S01]  /*7440*/  ISETP.GE.U32.AND P5, PT, R12, R9, PT ;  /* 0x000000090c00720c */ /* 0x000fe20003fa6070 */
[----:B------:R-:W-:Y:S01]  /*7450*/  IMAD.MOV R12, RZ, RZ, -R8 ;  /* 0x000000ffff0c7224 */ /* 0x000fe200078e0a08 */
[----:B------:R-:W-:-:S03]  /*7460*/  LOP3.LUT R11, RZ, R10, RZ, 0x33, !PT ;  /* 0x0000000aff0b7212 */ /* 0x000fc600078e33ff */
[----:B------:R-:W-:-:S05]  /*7470*/  IMAD R12, R9, R12, R7 ;  /* 0x0000000c090c7224 */ /* 0x000fca00078e0207 */
[----:B------:R-:W-:-:S03]  /*7480*/  ISETP.GT.U32.AND P1, PT, R9, R12, PT ;  /* 0x0000000c0900720c */ /* 0x000fc60003f24070 */
[----:B------:R-:W-:-:S04]  /*7490*/  @P5 VIADD R13, R13, 0x1 ;  /* 0x000000010d0d5836 */ /* 0x000fc80000000000 */
[----:B------:R-:W-:-:S06]  /*74a0*/  @!P2 IMAD.MOV R13, RZ, RZ, -R13 ;  /* 0x000000ffff0da224 */ /* 0x000fcc00078e0a0d */
[-C--:B------:R-:W-:Y:S02]  /*74b0*/  @!P1 IADD3 R12, R12, -R9.reuse, RZ ;  /* 0x800000090c0c9210 */ /* 0x080fe40007ffe0ff */
[----:B------:R-:W-:Y:S02]  /*74c0*/  @!P1 IADD3 R8, R8, 0x1, RZ ;  /* 0x0000000108089810 */ /* 0x000fe40007ffe0ff */
[----:B------:R-:W-:Y:S02]  /*74d0*/  ISETP.GE.U32.AND P4, PT, R12, R9, PT ;  /* 0x000000090c00720c */ /* 0x000fe40003f86070 */
[----:B------:R-:W-:-:S04]  /*74e0*/  ISETP.NE.AND P1, PT, R10, RZ, PT ;  /* 0x000000ff0a00720c */ /* 0x000fc80003f25270 */
[----:B------:R-:W-:-:S05]  /*74f0*/  SEL R7, R11, R13, !P1 ;  /* 0x0000000d0b077207 */ /* 0x000fca0004800000 */
[----:B------:R-:W-:Y:S02]  /*7500*/  IMAD.WIDE R16, R7, 0x4, R152 ;  /* 0x0000000407107825 */ /* 0x000fe400078e0298 */
[----:B------:R-:W-:-:S03]  /*7510*/  @P4 IADD3 R8, R8, 0x1, RZ ;  /* 0x0000000108084810 */ /* 0x000fc60007ffe0ff */
[----:B------:R-:W2:Y:S01]  /*7520*/  LDG.E R9, desc[UR14][R16.64] ;  /* 0x0000000e10097981 */ /* 0x000ea2000c1e1900 */
[----:B------:R-:W-:-:S04]  /*7530*/  @!P0 IADD3 R8, -R8, RZ, RZ ;  /* 0x000000ff08088210 */ /* 0x000fc80007ffe1ff */
[----:B------:R-:W-:-:S05]  /*7540*/  SEL R11, R11, R8, !P1 ;  /* 0x000000080b0b7207 */ /* 0x000fca0004800000 */
[----:B------:R-:W-:-:S05]  /*7550*/  IMAD.WIDE R14, R11, 0x4, R152 ;  /* 0x000000040b0e7825 */ /* 0x000fca00078e0298 */
[----:B------:R-:W2:Y:S01]  /*7560*/  LDG.E R8, desc[UR14][R14.64] ;  /* 0x0000000e0e087981 */ /* 0x000ea2000c1e1900 */
[----:B------:R-:W-:-:S04]  /*7570*/  IMAD.IADD R7, R7, 0x1, -R11 ;  /* 0x0000000107077824 */ /* 0x000fc800078e0a0b */
[----:B------:R-:W-:-:S05]  /*7580*/  IMAD R7, R7, R10, -0x80 ;  /* 0xffffff8007077424 */ /* 0x000fca00078e020a */
[----:B------:R-:W-:Y:S01]  /*7590*/  SHF.R.S32.HI R11, RZ, 0x1f, R7 ;  /* 0x0000001fff0b7819 */ /* 0x000fe20000011407 */
[----:B------:R-:W-:-:S04]  /*75a0*/  IMAD.WIDE.U32 R12, R7, R84, RZ ;  /* 0x00000054070c7225 */ /* 0x000fc800078e00ff */
[----:B------:R-:W-:-:S04]  /*75b0*/  IMAD R10, R11, R84, RZ ;  /* 0x000000540b0a7224 */ /* 0x000fc800078e02ff */
[----:B------:R-:W-:-:S04]  /*75c0*/  IMAD R10, R7, R85, R10 ;  /* 0x00000055070a7224 */ /* 0x000fc800078e020a */
[----:B------:R-:W-:Y:S01]  /*75d0*/  IMAD.IADD R11, R13, 0x1, R10 ;  /* 0x000000010d0b7824 */ /* 0x000fe200078e020a */
[----:B------:R-:W-:Y:S02]  /*75e0*/  MOV R10, R12 ;  /* 0x0000000c000a7202 */ /* 0x000fe40000000f00 */
[----:B--2---:R-:W-:-:S04]  /*75f0*/  IADD3 R8, -R9, R8, RZ ;  /* 0x0000000809087210 */ /* 0x004fc80007ffe1ff */
[----:B------:R-:W-:-:S05]  /*7600*/  SHF.R.S32.HI R7, RZ, 0x1f, R8 ;  /* 0x0000001fff077819 */ /* 0x000fca0000011408 */
[----:B------:R-:W-:-:S04]  /*7610*/  IMAD R7, R7, UR4, RZ ;  /* 0x0000000407077c24 */ /* 0x000fc8000f8e02ff */
[C---:B------:R-:W-:Y:S02]  /*7620*/  IMAD R7, R8.reuse, UR5, R7 ;  /* 0x0000000508077c24 */ /* 0x040fe4000f8e0207 */
[----:B------:R-:W-:-:S04]  /*7630*/  IMAD.WIDE.U32 R8, R8, UR4, R10 ;  /* 0x0000000408087c25 */ /* 0x000fc8000f8e000a */
[----:B------:R-:W-:Y:S01]  /*7640*/  IMAD.IADD R7, R9, 0x1, R7 ;  /* 0x0000000109077824 */ /* 0x000fe200078e0207 */
[----:B------:R-:W-:Y:S06]  /*7650*/  BRA `(.L_x_4843) ;  /* 0x0000000000087947 */ /* 0x000fec0003800000 */
.L_x_4842:
[----:B------:R-:W-:-:S04]  /*7660*/  LEA R8, -R84, RZ, 0x7 ;  /* 0x000000ff54087211 */ /* 0x000fc800078e39ff */
[----:B------:R-:W-:-:S07]  /*7670*/  SHF.R.S32.HI R7, RZ, 0x1f, R8 ;  /* 0x0000001fff077819 */ /* 0x000fce0000011408 */
.L_x_4843:
[----:B------:R-:W-:-:S05]  /*7680*/  IADD3 R3, P0, R3, R8, RZ ;  /* 0x0000000803037210 */ /* 0x000fca0007f1e0ff */
[----:B------:R-:W-:Y:S01]  /*7690*/  IMAD.X R100, R100, 0x1, R7, P0 ;  /* 0x0000000164647824 */ /* 0x000fe200000e0607 */
[C---:B------:R-:W-:Y:S01]  /*76a0*/  LEA R154, P0, R3.reuse, R96, 0x1 ;  /* 0x00000060039a7211 */ /* 0x040fe200078008ff */
[C---:B------:R-:W-:Y:S01]  /*76b0*/  IMAD.SHL.U32 R7, R84.reuse, 0x40, RZ ;  /* 0x0000004054077824 */ /* 0x040fe200078e00ff */
[----:B------:R-:W-:Y:S02]  /*76c0*/  SHF.L.U64.HI R84, R84, 0x6, R85 ;  /* 0x0000000654547819 */ /* 0x000fe40000010255 */
[----:B------:R-:W-:Y:S02]  /*76d0*/  LEA.HI.X R155, R3, R97, R100, 0x1, P0 ;  /* 0x00000061039b7211 */ /* 0x000fe400000f0c64 */
[----:B------:R-:W-:-:S03]  /*76e0*/  IADD3 R8, P0, R154, R7, RZ ;  /* 0x000000079a087210 */ /* 0x000fc60007f1e0ff */
[----:B------:R-:W-:Y:S01]  /*76f0*/  @!PT LDS RZ, [RZ] ;  /* 0x00000000fffff984 */ /* 0x000fe20000000800 */
[----:B------:R-:W-:Y:S01]  /*7700*/  @!PT LDS RZ, [RZ] ;  /* 0x00000000fffff984 */ /* 0x000fe20000000800 */
[----:B------:R-:W-:Y:S01]  /*7710*/  @!PT LDS RZ, [RZ] ;  /* 0x00000000fffff984 */ /* 0x000fe20000000800 */
[----:B------:R1:W-:Y:S02]  /*7720*/  LDGSTS.E.BYPASS.LTC128B.128 [R149+0x1000], desc[UR14][R154.64] ;  /* 0x010000009a957fae */ /* 0x0003e4000b901d4e */
[----:B------:R-:W-:Y:S01]  /*7730*/  IMAD.X R9, R155, 0x1, R84, P0 ;  /* 0x000000019b097824 */ /* 0x000fe200000e0654 */
[----:B------:R-:W-:-:S04]  /*7740*/  IADD3 R10, P0, R8, R7, RZ ;  /* 0x00000007080a7210 */ /* 0x000fc80007f1e0ff */
[----:B------:R1:W-:Y:S01]  /*7750*/  LDGSTS.E.BYPASS.LTC128B.128 [R149+0x1800], desc[UR14][R8.64] ;  /* 0x0180000008957fae */ /* 0x0003e2000b901d4e */
[----:B------:R-:W-:Y:S01]  /*7760*/  IMAD.X R11, R9, 0x1, R84, P0 ;  /* 0x00000001090b7824 */ /* 0x000fe200000e0654 */
[----:B------:R-:W-:-:S04]  /*7770*/  IADD3 R12, P0, R10, R7, RZ ;  /* 0x000000070a0c7210 */ /* 0x000fc80007f1e0ff */
[----:B------:R1:W-:Y:S01]  /*7780*/  LDGSTS.E.BYPASS.LTC128B.128 [R149+0x2000], desc[UR14][R10.64] ;  /* 0x020000000a957fae */ /* 0x0003e2000b901d4e */
[----:B------:R-:W-:-:S05]  /*7790*/  IMAD.X R13, R11, 0x1, R84, P0 ;  /* 0x000000010b0d7824 */ /* 0x000fca00000e0654 */
[----:B------:R1:W-:Y:S04]  /*77a0*/  LDGSTS.E.BYPASS.LTC128B.128 [R149+0x2800], desc[UR14][R12.64] ;  /* 0x028000000c957fae */ /* 0x0003e8000b901d4e */
[----:B------:R-:W0:Y:S02]  /*77b0*/  LDGDEPBAR ;  /* 0x00000000000079af */ /* 0x000e240000000000 */
.L_x_4841:
        /* <DEDUP_REMOVED lines=63> */
[----:B------:R-:W1:Y:S01]  /*7bb0*/  SHFL.BFLY PT, R10, R9, 0x2, 0x1f ;  /* 0x0c401f00090a7f89 */ /* 0x000e6200000e0000 */
        /* <DEDUP_REMOVED lines=8> */
[----:B------:R-:W-:Y:S01]  /*7c40*/  FMUL.FTZ R44, R33, UR6 ;  /* 0x00000006212c7c20 */ /* 0x000fe20008410000 */
[----:B--2---:R-:W-:Y:S02]  /*7c50*/  FMNMX.FTZ R3, R8, R3, !PT ;  /* 0x0000000308037209 */ /* 0x004fe40007810000 */
[----:B------:R-:W1:Y:S02]  /*7c60*/  LDSM.16.MT88.4 R8, [R139+0x3000] ;  /* 0x003000008b08783b */ /* 0x000e640000004200 */
        /* <DEDUP_REMOVED lines=10> */
[----:B------:R-:W-:Y:S01]  /*7d10*/  FSEL R5, R33, RZ, P1 ;  /* 0x000000ff21057208 */ /* 0x000fe20000800000 */
[--C-:B------:R-:W-:Y:S01]  /*7d20*/  FFMA.FTZ R61, R25, UR6, -R44.reuse ;  /* 0x00000006193d7c23 */ /* 0x100fe2000801082c */
[--C-:B------:R-:W-:Y:S01]  /*7d30*/  FFMA.FTZ R115, R115, UR6, -R44.reuse ;  /* 0x0000000673737c23 */ /* 0x100fe2000801082c */
[--C-:B------:R-:W-:Y:S01]  /*7d40*/  FFMA.FTZ R112, R102, UR6, -R37.reuse ;  /* 0x0000000666707c23 */ /* 0x100fe20008010825 */
[----:B------:R-:W-:Y:S01]  /*7d50*/  FFMA.FTZ R106, R6, UR6, -R37 ;  /* 0x00000006066a7c23 */ /* 0x000fe20008010825 */
[----:B------:R-:W-:Y:S01]  /*7d60*/  FADD.FTZ R116, R2, -R5 ;  /* 0x8000000502747221 */ /* 0x000fe20000010000 */
[----:B------:R-:W-:Y:S01]  /*7d70*/  FSEL R5, R3, RZ, P0 ;  /* 0x000000ff03057208 */ /* 0x000fe20000000000 */
[--C-:B------:R-:W-:Y:S01]  /*7d80*/  FFMA.FTZ R111, R20, UR6, -R37.reuse ;  /* 0x00000006146f7c23 */ /* 0x100fe20008010825 */
[----:B------:R-:W-:Y:S01]  /*7d90*/  FFMA.FTZ R2, R4, UR6, -R37 ;  /* 0x0000000604027c23 */ /* 0x000fe20008010825 */
[----:B------:R-:W-:Y:S01]  /*7da0*/  FMUL.FTZ R116, R116, UR6 ;  /* 0x0000000674747c20 */ /* 0x000fe20008410000 */
[----:B------:R-:W2:Y:S01]  /*7db0*/  MUFU.EX2 R109, R109 ;  /* 0x0000006d006d7308 */ /* 0x000ea20000000800 */
[----:B------:R-:W-:Y:S01]  /*7dc0*/  FADD.FTZ R114, R0, -R5 ;  /* 0x8000000500727221 */ /* 0x000fe20000010000 */
[----:B------:R-:W3:Y:S01]  /*7dd0*/  LDSM.16.MT88.4 R20, [R138+0x3000] ;  /* 0x003000008a14783b */ /* 0x000ee20000004200 */
[--C-:B------:R-:W-:Y:S01]  /*7de0*/  FFMA.FTZ R102, R27, UR6, -R44.reuse ;  /* 0x000000061b667c23 */ /* 0x100fe2000801082c */
[--C-:B------:R-:W-:Y:S01]  /*7df0*/  FFMA.FTZ R113, R24, UR6, -R37.reuse ;  /* 0x0000000618717c23 */ /* 0x100fe20008010825 */
[----:B------:R-:W-:Y:S01]  /*7e00*/  FMUL.FTZ R114, R114, UR6 ;  /* 0x0000000672727c20 */ /* 0x000fe20008410000 */
[--C-:B------:R-:W-:Y:S01]  /*7e10*/  FFMA.FTZ R96, R26, UR6, -R37.reuse ;  /* 0x000000061a607c23 */ /* 0x100fe20008010825 */
[--C-:B------:R-:W-:Y:S01]  /*7e20*/  FFMA.FTZ R85, R104, UR6, -R37.reuse ;  /* 0x0000000668557c23 */ /* 0x100fe20008010825 */
[----:B------:R-:W-:Y:S01]  /*7e30*/  MUFU.EX2 R108, R108 ;  /* 0x0000006c006c7308 */ /* 0x000fe20000000800 */
[----:B------:R-:W4:Y:S01]  /*7e40*/  LDSM.16.MT88.4 R24, [R139+0x3400] ;  /* 0x003400008b18783b */ /* 0x000f220000004200 */
        /* <DEDUP_REMOVED lines=19> */
[----:B------:R-:W2:Y:S01]  /*7f80*/  MUFU.EX2 R106, R106 ;  /* 0x0000006a006a7308 */ /* 0x000ea20000000800 */
[----:B-----5:R-:W-:-:S07]  /*7f90*/  F2FP.BF16.F32.PACK_AB R18, R59, R108 ;  /* 0x0000006c3b12723e */ /* 0x020fce00000010ff */
[----:B------:R-:W-:Y:S08]  /*7fa0*/  MUFU.EX2 R111, R111 ;  /* 0x0000006f006f7308 */ /* 0x000ff00000000800 */
[----:B------:R-:W5:Y:S01]  /*7fb0*/  MUFU.EX2 R116, R116 ;  /* 0x0000007400747308 */ /* 0x000f620000000800 */
[----:B--2---:R-:W-:-:S07]  /*7fc0*/  F2FP.BF16.F32.PACK_AB R17, R106, R112 ;  /* 0x000000706a11723e */ /* 0x004fce00000010ff */
[----:B------:R-:W2:Y:S08]  /*7fd0*/  MUFU.EX2 R114, R114 ;  /* 0x0000007200727308 */ /* 0x000eb00000000800 */
[----:B------:R-:W1:Y:S01]  /*7fe0*/  MUFU.EX2 R2, R2 ;  /* 0x0000000200027308 */ /* 0x000e620000000800 */
[-C--:B-----5:R-:W-:Y:S01]  /*7ff0*/  FMUL.FTZ R4, R80, R116.reuse ;  /* 0x0000007450047220 */ /* 0x0a0fe20000410000 */
        /* <DEDUP_REMOVED lines=15> */
[----:B-1----:R-:W-:Y:S01]  /*80f0*/  F2FP.BF16.F32.PACK_AB R19, R2, R111 ;  /* 0x0000006f0213723e */ /* 0x002fe200000010ff */
[-C--:B------:R-:W-:Y:S01]  /*8100*/  FMUL.FTZ R70, R70, R114.reuse ;  /* 0x0000007246467220 */ /* 0x080fe20000410000 */
[-C--:B------:R-:W-:Y:S01]  /*8110*/  FMUL.FTZ R71, R71, R114.reuse ;  /* 0x0000007247477220 */ /* 0x080fe20000410000 */
[----:B------:R-:W-:Y:S01]  /*8120*/  FFMA.FTZ R157, R157, R114, R112 ;  /* 0x000000729d9d7223 */ /* 0x000fe20000010070 */
[----:B------:R-:W-:Y:S01]  /*8130*/  FFMA.FTZ R116, R158, R116, R119 ;  /* 0x000000749e747223 */ /* 0x000fe20000010077 */
[----:B------:R-:W-:-:S02]  /*8140*/  FFMA.FTZ R158, R39, UR6, -R44 ;  /* 0x00000006279e7c23 */ /* 0x000fc4000801082c */
        /* <DEDUP_REMOVED lines=9> */
[C---:B---3--:R-:W-:Y:S01]  /*81e0*/  HMMA.16816.F32.BF16 R12, R16.reuse, R20, R12 ;  /* 0x00000014100c723c */ /* 0x048fe2000004180c */
[----:B------:R-:W-:Y:S01]  /*81f0*/  FADD.FTZ R2, R2, R111 ;  /* 0x0000006f02027221 */ /* 0x000fe20000010000 */
[----:B------:R-:W-:Y:S01]  /*8200*/  FADD.FTZ R108, R59, R108 ;  /* 0x0000006c3b6c7221 */ /* 0x000fe20000010000 */
[----:B------:R-:W-:Y:S02]  /*8210*/  FFMA.FTZ R59, R38, UR6, -R37 ;  /* 0x00000006263b7c23 */ /* 0x000fe40008010825 */
[----:B------:R-:W-:Y:S01]  /*8220*/  MUFU.EX2 R113, R113 ;  /* 0x0000007100717308 */ /* 0x000fe20000000800 */
[----:B------:R-:W-:Y:S01]  /*8230*/  HMMA.16816.F32.BF16 R16, R16, R22, R68 ;  /* 0x000000161010723c */ /* 0x000fe20000041844 */
[----:B--2---:R-:W-:Y:S01]  /*8240*/  F2FP.BF16.F32.PACK_AB R20, R102, R115 ;  /* 0x000000736614723e */ /* 0x004fe200000010ff */
[----:B------:R-:W-:-:S04]  /*8250*/  FADD.FTZ R115, R115, R108 ;  /* 0x0000006c73737221 */ /* 0x000fc80000010000 */
[----:B------:R-:W-:Y:S01]  /*8260*/  FADD.FTZ R115, R102, R115 ;  /* 0x0000007366737221 */ /* 0x000fe20000010000 */
[----:B------:R-:W2:Y:S01]  /*8270*/  MUFU.EX2 R96, R96 ;  /* 0x0000006000607308 */ /* 0x000ea20000000800 */
[----:B-1----:R-:W-:Y:S02]  /*8280*/  F2FP.BF16.F32.PACK_AB R22, R61, R92 ;  /* 0x0000005c3d16723e */ /* 0x002fe400000010ff */
[----:B------:R-:W-:-:S04]  /*8290*/  FADD.FTZ R92, R92, R115 ;  /* 0x000000735c5c7221 */ /* 0x000fc80000010000 */
[----:B------:R-:W-:Y:S01]  /*82a0*/  FADD.FTZ R61, R61, R92 ;  /* 0x0000005c3d3d7221 */ /* 0x000fe20000010000 */
        /* <DEDUP_REMOVED lines=23> */
[----:B------:R-:W-:Y:S08]  /*8420*/  MUFU.EX2 R97, R97 ;  /* 0x0000006100617308 */ /* 0x000ff00000000800 */
[----:B------:R-:W3:Y:S01]  /*8430*/  MUFU.EX2 R84, R84 ;  /* 0x0000005400547308 */ /* 0x000ee20000000800 */
[----:B--2---:R-:W-:Y:S01]  /*8440*/  F2FP.BF16.F32.PACK_AB R29, R94, R107 ;  /* 0x0000006b5e1d723e */ /* 0x004fe200000010ff */
[----:B------:R-:W-:Y:S01]  /*8450*/  FADD.FTZ R107, R107, R0 ;  /* 0x000000006b6b7221 */ /* 0x000fe20000010000 */
[----:B------:R-:W-:Y:S01]  /*8460*/  FFMA.FTZ R0, R34, UR6, -R37 ;  /* 0x0000000622007c23 */ /* 0x000fe20008010825 */
[----:B-1----:R-:W-:Y:S02]  /*8470*/  HMMA.16816.F32.BF16 R12, R20, R24, R12 ;  /* 0x00000018140c723c */ /* 0x002fe4000004180c */
[----:B------:R-:W-:-:S02]  /*8480*/  FADD.FTZ R94, R94, R107 ;  /* 0x0000006b5e5e7221 */ /* 0x000fc40000010000 */
[----:B------:R-:W-:Y:S02]  /*8490*/  MUFU.EX2 R93, R93 ;  /* 0x0000005d005d7308 */ /* 0x000fe40000000800 */
[----:B------:R-:W-:Y:S01]  /*84a0*/  HMMA.16816.F32.BF16 R16, R20, R26, R16 ;  /* 0x0000001a1410723c */ /* 0x000fe20000041810 */
[----:B------:R-:W1:Y:S05]  /*84b0*/  LDSM.16.MT88.4 R20, [R138+0x3800] ;  /* 0x003800008a14783b */ /* 0x000e6a0000004200 */
        /* <DEDUP_REMOVED lines=18> */
[----:B------:R-:W-:Y:S01]  /*85e0*/  MUFU.EX2 R21, R21 ;  /* 0x0000001500157308 */ /* 0x000fe20000000800 */
[--C-:B------:R-:W-:Y:S01]  /*85f0*/  FFMA.FTZ R25, R99, UR6, -R44.reuse ;  /* 0x0000000663197c23 */ /* 0x100fe2000801082c */
[----:B------:R-:W-:Y:S01]  /*8600*/  FFMA.FTZ R53, R62, UR6, -R37 ;  /* 0x000000063e357c23 */ /* 0x000fe20008010825 */
[----:B------:R-:W-:-:S02]  /*8610*/  FFMA.FTZ R24, R63, UR6, -R44 ;  /* 0x000000063f187c23 */ /* 0x000fc4000801082c */
[----:B------:R-:W-:Y:S01]  /*8620*/  HMMA.16816.F32.BF16 R16, R28, R22, R16 ;  /* 0x000000161c10723c */ /* 0x000fe20000041810 */
[--C-:B------:R-:W-:Y:S01]  /*8630*/  FFMA.FTZ R26, R103, UR6, -R44.reuse ;  /* 0x00000006671a7c23 */ /* 0x100fe2000801082c */
[----:B------:R-:W-:Y:S01]  /*8640*/  FFMA.FTZ R27, R88, UR6, -R37 ;  /* 0x00000006581b7c23 */ /* 0x000fe20008010825 */
[----:B------:R-:W-:Y:S01]  /*8650*/  MUFU.EX2 R95, R95 ;  /* 0x0000005f005f7308 */ /* 0x000fe20000000800 */
[----:B------:R-:W-:-:S03]  /*8660*/  FFMA.FTZ R88, R91, UR6, -R44 ;  /* 0x000000065b587c23 */ /* 0x000fc6000801082c */
        /* <DEDUP_REMOVED lines=11> */
[----:B------:R-:W-:Y:S01]  /*8720*/  FFMA.FTZ R29, R67, UR6, -R44 ;  /* 0x00000006431d7c23 */ /* 0x000fe2000801082c */
[----:B------:R-:W2:Y:S01]  /*8730*/  MUFU.EX2 R22, R22 ;  /* 0x0000001600167308 */ /* 0x000ea20000000800 */
[--C-:B------:R-:W-:Y:S01]  /*8740*/  FFMA.FTZ R55, R54, UR6, -R37.reuse ;  /* 0x0000000636377c23 */ /* 0x100fe20008010825 */
        /* <DEDUP_REMOVED lines=25> */
[----:B------:R-:W5:Y:S01]  /*88e0*/  MUFU.EX2 R53, R53 ;  /* 0x0000003500357308 */ /* 0x000f620000000800 */
[C---:B-1----:R-:W-:Y:S01]  /*88f0*/  HMMA.16816.F32.BF16 R72, R68.reuse, R4, R12 ;  /* 0x000000044448723c */ /* 0x042fe2000004180c */
[----:B------:R-:W1:Y:S06]  /*8900*/  LDSM.16.MT88.4 R12, [R139+0x4000] ;  /* 0x004000008b0c783b */ /* 0x000e6c0000004200 */
[----:B------:R-:W-:Y:S01]  /*8910*/  MUFU.EX2 R66, R66 ;  /* 0x0000004200427308 */ /* 0x000fe20000000800 */
[----:B------:R-:W-:Y:S01]  /*8920*/  HMMA.16816.F32.BF16 R68, R68, R6, R16 ;  /* 0x000000064444723c */ /* 0x000fe20000041810 */
[----:B--2---:R-:W-:-:S02]  /*8930*/  F2FP.BF16.F32.PACK_AB R4, R25, R64 ;  /* 0x000000401904723e */ /* 0x004fc400000010ff */
[----:B----4-:R-:W-:-:S04]  /*8940*/  F2FP.BF16.F32.PACK_AB R5, R58, R51 ;  /* 0x000000333a05723e */ /* 0x010fc800000010ff */
[----:B------:R-:W2:Y:S01]  /*8950*/  MUFU.EX2 R45, R45 ;  /* 0x0000002d002d7308 */ /* 0x000ea20000000800 */
[----:B------:R-:W-:Y:S01]  /*8960*/  FADD.FTZ R51, R51, R30 ;  /* 0x0000001e33337221 */ /* 0x000fe20000010000 */
[--C-:B------:R-:W-:Y:S01]  /*8970*/  FFMA.FTZ R16, R43, UR6, -R44.reuse ;  /* 0x000000062b107c23 */ /* 0x100fe2000801082c */
[----:B------:R-:W-:Y:S01]  /*8980*/  F2FP.BF16.F32.PACK_AB R6, R88, R31 ;  /* 0x0000001f5806723e */ /* 0x000fe200000010ff */
[----:B------:R-:W-:Y:S01]  /*8990*/  FFMA.FTZ R43, R47, UR6, -R44 ;  /* 0x000000062f2b7c23 */ /* 0x000fe2000801082c */
[----:B-----5:R-:W-:Y:S01]  /*89a0*/  F2FP.BF16.F32.PACK_AB R7, R53, R56 ;  /* 0x000000383507723e */ /* 0x020fe200000010ff */
[--C-:B------:R-:W-:Y:S02]  /*89b0*/  FFMA.FTZ R47, R50, UR6, -R37.reuse ;  /* 0x00000006322f7c23 */ /* 0x100fe40008010825 */
[----:B------:R4:W-:Y:S01]  /*89c0*/  MUFU.EX2 R2, R16 ;  /* 0x0000001000027308 */ /* 0x0009e20000000800 */
[----:B------:R-:W-:Y:S01]  /*89d0*/  FFMA.FTZ R50, R52, UR6, -R37 ;  /* 0x0000000634327c23 */ /* 0x000fe20008010825 */
[----:B------:R-:W-:-:S02]  /*89e0*/  FADD.FTZ R51, R58, R51 ;  /* 0x000000333a337221 */ /* 0x000fc40000010000 */
[C---:B---3--:R-:W-:Y:S02]  /*89f0*/  HMMA.16816.F32.BF16 R72, R4.reuse, R8, R72 ;  /* 0x000000080448723c */ /* 0x048fe40000041848 */
[----:B------:R-:W-:Y:S02]  /*8a00*/  FADD.FTZ R56, R56, R51 ;  /* 0x0000003338387221 */ /* 0x000fe40000010000 */
[----:B------:R-:W-:Y:S02]  /*8a10*/  MUFU.EX2 R28, R28 ;  /* 0x0000001c001c7308 */ /* 0x000fe40000000800 */
[----:B------:R-:W-:Y:S01]  /*8a20*/  FADD.FTZ R56, R53, R56 ;  /* 0x0000003835387221 */ /* 0x000fe20000010000 */
[C---:B------:R-:W-:Y:S01]  /*8a30*/  HMMA.16816.F32.BF16 R68, R4.reuse, R10, R68 ;  /* 0x0000000a0444723c */ /* 0x040fe20000041844 */
[----:B------:R-:W-:Y:S04]  /*8a40*/  LDSM.16.MT88.4 R8, [R139+0x4800] ;  /* 0x004800008b08783b */ /* 0x000fe80000004200 */
[----:B------:R-:W3:Y:S01]  /*8a50*/  MUFU.EX2 R29, R29 ;  /* 0x0000001d001d7308 */ /* 0x000ee20000000800 */
[----:B----4-:R-:W4:Y:S01]  /*8a60*/  LDSM.16.MT88.4 R16, [R139+0x4400] ;  /* 0x004400008b10783b */ /* 0x010f220000004200 */
[C---:B-1----:R-:W-:Y:S06]  /*8a70*/  HMMA.16816.F32.BF16 R80, R4.reuse, R12, R80 ;  /* 0x0000000c0450723c */ /* 0x042fec0000041850 */
[----:B------:R-:W-:Y:S01]  /*8a80*/  MUFU.EX2 R47, R47 ;  /* 0x0000002f002f7308 */ /* 0x000fe20000000800 */
[----:B------:R-:W-:Y:S01]  /*8a90*/  HMMA.16816.F32.BF16 R76, R4, R14, R76 ;  /* 0x0000000e044c723c */ /* 0x000fe2000004184c */
[----:B------:R-:W1:Y:S06]  /*8aa0*/  LDSM.16.MT88.4 R12, [R138+0x4400] ;  /* 0x004400008a0c783b */ /* 0x000e6c0000004200 */
[----:B------:R-:W5:Y:S01]  /*8ab0*/  MUFU.EX2 R50, R50 ;  /* 0x0000003200327308 */ /* 0x000f620000000800 */
[----:B--2---:R-:W-:-:S02]  /*8ac0*/  F2FP.BF16.F32.PACK_AB R4, R45, R66 ;  /* 0x000000422d04723e */ /* 0x004fc400000010ff */
[----:B---3--:R-:W-:-:S05]  /*8ad0*/  F2FP.BF16.F32.PACK_AB R6, R29, R28 ;  /* 0x0000001c1d06723e */ /* 0x008fca00000010ff */
[----:B------:R-:W2:Y:S08]  /*8ae0*/  MUFU.EX2 R55, R55 ;  /* 0x0000003700377308 */ /* 0x000eb00000000800 */
[----:B------:R-:W-:Y:S01]  /*8af0*/  MUFU.EX2 R23, R23 ;  /* 0x0000001700177308 */ /* 0x000fe20000000800 */
[----:B-----5:R-:W-:-:S07]  /*8b00*/  F2FP.BF16.F32.PACK_AB R5, R50, R47 ;  /* 0x0000002f3205723e */ /* 0x020fce00000010ff */
[----:B------:R-:W3:Y:S01]  /*8b10*/  MUFU.EX2 R24, R24 ;  /* 0x0000001800187308 */ /* 0x000ee20000000800 */
[----:B--2---:R-:W-:-:S07]  /*8b20*/  F2FP.BF16.F32.PACK_AB R7, R55, R46 ;  /* 0x0000002e3707723e */ /* 0x004fce00000010ff */
[----:B------:R-:W-:Y:S01]  /*8b30*/  MUFU.EX2 R20, R20 ;  /* 0x0000001400147308 */ /* 0x000fe20000000800 */
[C---:B----4-:R-:W-:Y:S06]  /*8b40*/  HMMA.16816.F32.BF16 R80, R4.reuse, R16, R80 ;  /* 0x000000100450723c */ /* 0x050fec0000041850 */
[C---:B------:R-:W-:Y:S01]  /*8b50*/  HMMA.16816.F32.BF16 R76, R4.reuse, R18, R76 ;  /* 0x00000012044c723c */ /* 0x040fe2000004184c */
[----:B------:R-:W2:Y:S01]  /*8b60*/  MUFU.EX2 R49, R49 ;  /* 0x0000003100317308 */ /* 0x000ea20000000800 */
[----:B------:R-:W4:Y:S04]  /*8b70*/  LDSM.16.MT88.4 R16, [R138+0x4800] ;  /* 0x004800008a10783b */ /* 0x000f280000004200 */
[C---:B-1----:R-:W-:Y:S03]  /*8b80*/  HMMA.16816.F32.BF16 R72, R4.reuse, R12, R72 ;  /* 0x0000000c0448723c */ /* 0x042fe60000041848 */
[----:B------:R-:W-:Y:S03]  /*8b90*/  MUFU.EX2 R57, R57 ;  /* 0x0000003900397308 */ /* 0x000fe60000000800 */
[----:B------:R-:W-:Y:S01]  /*8ba0*/  HMMA.16816.F32.BF16 R68, R4, R14, R68 ;  /* 0x0000000e0444723c */ /* 0x000fe20000041844 */
[----:B------:R-:W1:Y:S04]  /*8bb0*/  LDSM.16.MT88.4 R12, [R139+0x4c00] ;  /* 0x004c00008b0c783b */ /* 0x000e680000004200 */
[----:B------:R-:W5:Y:S02]  /*8bc0*/  MUFU.EX2 R40, R40 ;  /* 0x0000002800287308 */ /* 0x000f640000000800 */
[----:B---3--:R-:W-:-:S02]  /*8bd0*/  F2FP.BF16.F32.PACK_AB R4, R24, R23 ;  /* 0x000000171804723e */ /* 0x008fc400000010ff */
[----:B--2---:R-:W-:Y:S02]  /*8be0*/  F2FP.BF16.F32.PACK_AB R6, R49, R20 ;  /* 0x000000143106723e */ /* 0x004fe400000010ff */
[----:B------:R-:W-:Y:S02]  /*8bf0*/  F2FP.BF16.F32.PACK_AB R7, R39, R36 ;  /* 0x000000242707723e */ /* 0x000fe400000010ff */
[----:B------:R-:W2:Y:S08]  /*8c00*/  MUFU.EX2 R43, R43 ;  /* 0x0000002b002b7308 */ /* 0x000eb00000000800 */
[----:B------:R-:W-:Y:S01]  /*8c10*/  MUFU.EX2 R0, R0 ;  /* 0x0000000000007308 */ /* 0x000fe20000000800 */
[----:B-----5:R-:W-:-:S07]  /*8c20*/  F2FP.BF16.F32.PACK_AB R5, R40, R57 ;  /* 0x000000392805723e */ /* 0x020fce00000010ff */
[C---:B------:R-:W-:Y:S01]  /*8c30*/  HMMA.16816.F32.BF16 R80, R4.reuse, R8, R80 ;  /* 0x000000080450723c */ /* 0x040fe20000041850 */
[----:B------:R-:W3:Y:S05]  /*8c40*/  MUFU.EX2 R59, R59 ;  /* 0x0000003b003b7308 */ /* 0x000eea0000000800 */
[C---:B------:R-:W-:Y:S01]  /*8c50*/  HMMA.16816.F32.BF16 R76, R4.reuse, R10, R76 ;  /* 0x0000000a044c723c */ /* 0x040fe2000004184c */
[----:B------:R-:W-:Y:S02]  /*8c60*/  FADD.FTZ R9, R21, R26 ;  /* 0x0000001a15097221 */ /* 0x000fe40000010000 */
[----:B------:R-:W-:Y:S02]  /*8c70*/  MUFU.EX2 R21, R32 ;  /* 0x0000002000157308 */ /* 0x000fe40000000800 */
[----:B------:R-:W-:Y:S01]  /*8c80*/  FADD.FTZ R9, R22, R9 ;  /* 0x0000000916097221 */ /* 0x000fe20000010000 */
[----:B------:R-:W-:Y:S01]  /*8c90*/  FFMA.FTZ R22, R35, UR6, -R37 ;  /* 0x0000000623167c23 */ /* 0x000fe20008010825 */
[----:B----4-:R-:W-:Y:S02]  /*8ca0*/  HMMA.16816.F32.BF16 R72, R4, R16, R72 ;  /* 0x000000100448723c */ /* 0x010fe40000041848 */
[----:B------:R-:W-:-:S02]  /*8cb0*/  FADD.FTZ R26, R64, R9 ;  /* 0x00000009401a7221 */ /* 0x000fc40000010000 */
[----:B------:R-:W4:Y:S01]  /*8cc0*/  LDSM.16.MT88.4 R8, [R138+0x4c00] ;  /* 0x004c00008a08783b */ /* 0x000f220000004200 */
[----:B------:R-:W5:Y:S01]  /*8cd0*/  MUFU.EX2 R22, R22 ;  /* 0x0000001600167308 */ /* 0x000f620000000800 */
[----:B------:R-:W-:Y:S01]  /*8ce0*/  FADD.FTZ R26, R25, R26 ;  /* 0x0000001a191a7221 */ /* 0x000fe20000010000 */
[----:B------:R-:W-:Y:S03]  /*8cf0*/  HMMA.16816.F32.BF16 R68, R4, R18, R68 ;  /* 0x000000120444723c */ /* 0x000fe60000041844 */
[----:B------:R-:W-:-:S04]  /*8d00*/  FADD.FTZ R17, R31, R26 ;  /* 0x0000001a1f117221 */ /* 0x000fc80000010000 */
[----:B------:R-:W-:Y:S01]  /*8d10*/  FADD.FTZ R17, R88, R17 ;  /* 0x0000001158117221 */ /* 0x000fe20000010000 */
[----:B--2---:R-:W-:Y:S02]  /*8d20*/  F2FP.BF16.F32.PACK_AB R4, R43, R2 ;  /* 0x000000022b04723e */ /* 0x004fe400000010ff */
[----:B---3--:R-:W-:Y:S01]  /*8d30*/  F2FP.BF16.F32.PACK_AB R5, R59, R0 ;  /* 0x000000003b05723e */ /* 0x008fe200000010ff */
[----:B------:R-:W-:Y:S01]  /*8d40*/  FADD.FTZ R66, R66, R17 ;  /* 0x0000001142427221 */ /* 0x000fe20000010000 */
[----:B------:R-:W-:Y:S01]  /*8d50*/  F2FP.BF16.F32.PACK_AB R6, R158, R41 ;  /* 0x000000299e06723e */ /* 0x000fe200000010ff */
[----:B------:R-:W-:Y:S01]  /*8d60*/  FADD.FTZ R17, R47, R56 ;  /* 0x000000382f117221 */ /* 0x000fe20000010000 */
[----:B-----5:R-:W-:Y:S01]  /*8d70*/  F2FP.BF16.F32.PACK_AB R7, R22, R21 ;  /* 0x000000151607723e */ /* 0x020fe200000010ff */
[----:B------:R-:W-:Y:S02]  /*8d80*/  FADD.FTZ R45, R45, R66 ;  /* 0x000000422d2d7221 */ /* 0x000fe40000010000 */
[----:B------:R-:W-:-:S04]  /*8d90*/  FADD.FTZ R17, R50, R17 ;  /* 0x0000001132117221 */ /* 0x000fc80000010000 */
[----:B------:R-:W-:Y:S01]  /*8da0*/  FADD.FTZ R16, R46, R17 ;  /* 0x000000112e107221 */ /* 0x000fe20000010000 */
[----:B-1----:R-:W-:Y:S03]  /*8db0*/  HMMA.16816.F32.BF16 R80, R4, R12, R80 ;  /* 0x0000000c0450723c */ /* 0x002fe60000041850 */
[----:B------:R-:W-:-:S03]  /*8dc0*/  FADD.FTZ R16, R55, R16 ;  /* 0x0000001037107221 */ /* 0x000fc60000010000 */
[----:B------:R-:W-:Y:S01]  /*8dd0*/  HMMA.16816.F32.BF16 R76, R4, R14, R76 ;  /* 0x0000000e044c723c */ /* 0x000fe2000004184c */
[----:B------:R-:W-:-:S04]  /*8de0*/  FADD.FTZ R12, R28, R45 ;  /* 0x0000002d1c0c7221 */ /* 0x000fc80000010000 */
[----:B------:R-:W-:Y:S02]  /*8df0*/  FADD.FTZ R12, R29, R12 ;  /* 0x0000000c1d0c7221 */ /* 0x000fe40000010000 */
[----:B------:R-:W-:Y:S02]  /*8e00*/  FADD.FTZ R15, R57, R16 ;  /* 0x00000010390f7221 */ /* 0x000fe40000010000 */
[----:B------:R-:W-:Y:S01]  /*8e10*/  FADD.FTZ R13, R23, R12 ;  /* 0x0000000c170d7221 */ /* 0x000fe20000010000 */
[C---:B----4-:R-:W-:Y:S01]  /*8e20*/  HMMA.16816.F32.BF16 R72, R4.reuse, R8, R72 ;  /* 0x000000080448723c */ /* 0x050fe20000041848 */
        /* <DEDUP_REMOVED lines=12> */
[----:B------:R-:W-:Y:S01]  /*8ef0*/  MOV R0, R3 ;  /* 0x0000000300007202 */ /* 0x000fe20000000f00 */
[----:B------:R-:W-:Y:S01]  /*8f00*/  FADD.FTZ R41, R41, R2 ;  /* 0x0000000229297221 */ /* 0x000fe20000010000 */
[----:B------:R-:W-:Y:S01]  /*8f10*/  MOV R2, R33 ;  /* 0x0000002100027202 */ /* 0x000fe20000000f00 */
[----:B------:R-:W-:Y:S02]  /*8f20*/  FADD.FTZ R157, R22, R21 ;  /* 0x00000015169d7221 */ /* 0x000fe40000010000 */
[----:B------:R-:W-:-:S07]  /*8f30*/  FADD.FTZ R158, R158, R41 ;  /* 0x000000299e9e7221 */ /* 0x000fce0000010000 */
.L_x_4838:
        /* <DEDUP_REMOVED lines=14> */
.L_x_4848:
[----:B------:R-:W-:Y:S04]  /*9020*/  DEPBAR.LE SB0, 0x0 ;  /* 0x000080000000791a */ /* 0x000fe80000000000 */
[----:B------:R-:W-:Y:S01]  /*9030*/  BAR.SYNC.DEFER_BLOCKING 0x0 ;  /* 0x0000000000007b1d */ /* 0x000fe20000010000 */
[----:B------:R-:W-:Y:S02]  /*9040*/  IADD3 R148, R148, -0x1, RZ ;  /* 0xffffffff94947810 */ /* 0x000fe40007ffe0ff */
[----:B------:R-:W-:Y:S02]  /*9050*/  MOV R10, R156 ;  /* 0x0000009c000a7202 */ /* 0x000fe40000000f00 */
[----:B------:R-:W-:Y:S01]  /*9060*/  MOV R0, R150 ;  /* 0x0000009600007202 */ /* 0x000fe20000000f00 */
[----:B------:R-:W-:Y:S06]  /*9070*/  @!P6 BRA `(.L_x_4845) ;  /* 0x0000000000f4e947 */ /* 0x000fec0003800000 */
        /* <DEDUP_REMOVED lines=61> */
.L_x_4845:
        /* <DEDUP_REMOVED lines=13> */
[----:B------:R-:W-:Y:S01]  /*9520*/  ISETP.GT.AND P0, PT, R148, R145, PT ;  /* 0x000000919400720c */ /* 0x000fe20003f04270 */
        /* <DEDUP_REMOVED lines=172> */
[----:B------:R-:W2:Y:S01]  /*9ff0*/  MUFU.TANH R165, R165 ;  /* 0x000000a500a57308 */ /* 0x000ea20000002400 */
[----:B-1----:R-:W-:Y:S09]  /*a000*/  FMUL.FTZ R2, R55, UR10 ;  /* 0x0000000a37027c20 */ /* 0x002ff20008410000 */
[----:B------:R1:W1:Y:S01]  /*a010*/  MUFU.TANH R99, R2 ;  /* 0x0000000200637308 */ /* 0x0002620000002400 */
[----:B---3--:R-:W-:Y:S09]  /*a020*/  FMUL.FTZ R0, R66, UR10 ;  /* 0x0000000a42007c20 */ /* 0x008ff20008410000 */
[----:B------:R-:W3:Y:S10]  /*a030*/  MUFU.TANH R164, R164 ;  /* 0x000000a400a47308 */ /* 0x000ef40000002400 */
        /* <DEDUP_REMOVED lines=74> */
.L_x_4847:
        /* <DEDUP_REMOVED lines=16> */
.L_x_4846:
        /* <DEDUP_REMOVED lines=73> */
[C---:B------:R-:W-:Y:S01]  /*aa70*/  FMUL.FTZ R22, R2.reuse, UR4 ;  /* 0x0000000402167c20 */ /* 0x040fe20008410000 */
[----:B------:R-:W-:Y:S01]  /*aa80*/  FADD.FTZ R4, -R2, R87 ;  /* 0x0000005702047221 */ /* 0x000fe20000010100 */
[----:B------:R-:W-:Y:S03]  /*aa90*/  MOV R87, R2 ;  /* 0x0000000200577202 */ /* 0x000fe60000000f00 */
        /* <DEDUP_REMOVED lines=8> */
[----:B------:R-:W-:Y:S01]  /*ab20*/  FSEL R22, R22, RZ, P0 ;  /* 0x000000ff16167208 */ /* 0x000fe20000000000 */
        /* <DEDUP_REMOVED lines=9> */
[----:B------:R-:W3:Y:S01]  /*abc0*/  LDSM.16.MT88.4 R12, [R139+0x3000] ;  /* 0x003000008b0c783b */ /* 0x000ee20000004200 */
[--C-:B------:R-:W-:Y:S01]  /*abd0*/  FFMA.FTZ R59, R35, UR4, -R22.reuse ;  /* 0x00000004233b7c23 */ /* 0x100fe20008010816 */
[--C-:B------:R-:W-:Y:S01]  /*abe0*/  FFMA.FTZ R51, R33, UR4, -R22.reuse ;  /* 0x0000000421337c23 */ /* 0x100fe20008010816 */
[--C-:B------:R-:W-:Y:S01]  /*abf0*/  FFMA.FTZ R48, R39, UR4, -R22.reuse ;  /* 0x0000000427307c23 */ /* 0x100fe20008010816 */
[--C-:B------:R-:W-:Y:S01]  /*ac00*/  FFMA.FTZ R36, R109, UR4, -R22.reuse ;  /* 0x000000046d247c23 */ /* 0x100fe20008010816 */
[--C-:B------:R-:W-:Y:S01]  /*ac10*/  FFMA.FTZ R42, R9, UR4, -R22.reuse ;  /* 0x00000004092a7c23 */ /* 0x100fe20008010816 */
[--C-:B------:R-:W-:Y:S03]  /*ac20*/  FFMA.FTZ R91, R26, UR4, -R22.reuse ;  /* 0x000000041a5b7c23 */ /* 0x100fe60008010816 */
[----:B------:R-:W-:Y:S01]  /*ac30*/  MUFU.EX2 R38, R38 ;  /* 0x0000002600267308 */ /* 0x000fe20000000800 */
[----:B------:R-:W4:Y:S01]  /*ac40*/  LDSM.16.MT88.4 R28, [R138+0x3000] ;  /* 0x003000008a1c783b */ /* 0x000f220000004200 */
[----:B------:R-:W-:Y:S01]  /*ac50*/  FFMA.FTZ R88, R25, UR4, -R22 ;  /* 0x0000000419587c23 */ /* 0x000fe20008010816 */
[--C-:B------:R-:W-:Y:S01]  /*ac60*/  FFMA.FTZ R66, R24, UR4, -R23.reuse ;  /* 0x0000000418427c23 */ /* 0x100fe20008010817 */
[--C-:B------:R-:W-:Y:S01]  /*ac70*/  FFMA.FTZ R41, R10, UR4, -R23.reuse ;  /* 0x000000040a297c23 */ /* 0x100fe20008010817 */
[--C-:B------:R-:W-:Y:S01]  /*ac80*/  FFMA.FTZ R44, R8, UR4, -R23.reuse ;  /* 0x00000004082c7c23 */ /* 0x100fe20008010817 */
[C---:B-1----:R-:W-:Y:S01]  /*ac90*/  FMUL.FTZ R8, R21.reuse, R76 ;  /* 0x0000004c15087220 */ /* 0x042fe20000410000 */
[C---:B------:R-:W-:Y:S03]  /*aca0*/  FMUL.FTZ R9, R21.reuse, R77 ;  /* 0x0000004d15097220 */ /* 0x040fe60000410000 */
[----:B------:R-:W-:Y:S01]  /*acb0*/  MUFU.EX2 R36, R36 ;  /* 0x0000002400247308 */ /* 0x000fe20000000800 */
[----:B--2---:R-:W-:Y:S01]  /*acc0*/  FFMA.FTZ R158, R21, R158, R32 ;  /* 0x0000009e159e7223 */ /* 0x004fe20000010020 */
[--C-:B------:R-:W-:Y:S01]  /*acd0*/  FFMA.FTZ R55, R37, UR4, -R23.reuse ;  /* 0x0000000425377c23 */ /* 0x100fe20008010817 */
[--C-:B------:R-:W-:Y:S01]  /*ace0*/  FFMA.FTZ R45, R120, UR4, -R22.reuse ;  /* 0x00000004782d7c23 */ /* 0x100fe20008010816 */
[----:B------:R-:W-:Y:S01]  /*acf0*/  FMUL.FTZ R20, R4, UR4 ;  /* 0x0000000404147c20 */ /* 0x000fe20008410000 */
[--C-:B------:R-:W-:Y:S01]  /*ad00*/  FFMA.FTZ R57, R106, UR4, -R23.reuse ;  /* 0x000000046a397c23 */ /* 0x100fe20008010817 */
[--C-:B------:R-:W-:Y:S01]  /*ad10*/  FFMA.FTZ R53, R103, UR4, -R22.reuse ;  /* 0x0000000467357c23 */ /* 0x100fe20008010816 */
[--C-:B------:R-:W-:Y:S03]  /*ad20*/  FFMA.FTZ R109, R115, UR4, -R22.reuse ;  /* 0x00000004736d7c23 */ /* 0x100fe60008010816 */
[----:B------:R-:W1:Y:S01]  /*ad30*/  MUFU.EX2 R43, R43 ;  /* 0x0000002b002b7308 */ /* 0x000e620000000800 */
[--C-:B------:R-:W-:Y:S01]  /*ad40*/  FFMA.FTZ R90, R16, UR4, -R23.reuse ;  /* 0x00000004105a7c23 */ /* 0x100fe20008010817 */
[--C-:B------:R-:W-:Y:S01]  /*ad50*/  FFMA.FTZ R16, R27, UR4, -R22.reuse ;  /* 0x000000041b107c23 */ /* 0x100fe20008010816 */
[C---:B------:R-:W-:Y:S01]  /*ad60*/  FMUL.FTZ R4, R21.reuse, R80 ;  /* 0x0000005015047220 */ /* 0x040fe20000410000 */
[----:B------:R-:W-:Y:S01]  /*ad70*/  FMUL.FTZ R5, R21, R81 ;  /* 0x0000005115057220 */ /* 0x000fe20000410000 */
[--C-:B------:R-:W-:Y:S01]  /*ad80*/  FFMA.FTZ R96, R11, UR4, -R23.reuse ;  /* 0x000000040b607c23 */ /* 0x100fe20008010817 */
[--C-:B------:R-:W-:Y:S01]  /*ad90*/  FFMA.FTZ R46, R19, UR4, -R22.reuse ;  /* 0x00000004132e7c23 */ /* 0x100fe20008010816 */
[--C-:B------:R-:W-:Y:S03]  /*ada0*/  FFMA.FTZ R62, R18, UR4, -R23.reuse ;  /* 0x00000004123e7c23 */ /* 0x100fe60008010817 */
[----:B------:R-:W2:Y:S01]  /*adb0*/  MUFU.EX2 R20, R20 ;  /* 0x0000001400147308 */ /* 0x000ea20000000800 */
[--C-:B------:R-:W-:Y:S01]  /*adc0*/  FFMA.FTZ R61, R17, UR4, -R22.reuse ;  /* 0x00000004113d7c23 */ /* 0x100fe20008010816 */
[----:B------:R-:W-:Y:S01]  /*add0*/  FMUL.FTZ R17, R21, R69 ;  /* 0x0000004515117220 */ /* 0x000fe20000410000 */
[--C-:B------:R-:W-:Y:S01]  /*ade0*/  FFMA.FTZ R69, R34, UR4, -R23.reuse ;  /* 0x0000000422457c23 */ /* 0x100fe20008010817 */
[--C-:B------:R-:W-:Y:S01]  /*adf0*/  FFMA.FTZ R93, R128, UR4, -R23.reuse ;  /* 0x00000004805d7c23 */ /* 0x100fe20008010817 */
[--C-:B------:R-:W-:Y:S01]  /*ae00*/  FFMA.FTZ R92, R116, UR4, -R22.reuse ;  /* 0x00000004745c7c23 */ /* 0x100fe20008010816 */
[--C-:B------:R-:W-:Y:S01]  /*ae10*/  FFMA.FTZ R50, R131, UR4, -R23.reuse ;  /* 0x0000000483327c23 */ /* 0x100fe20008010817 */
[--C-:B------:R-:W-:Y:S03]  /*ae20*/  FFMA.FTZ R67, R111, UR4, -R23.reuse ;  /* 0x000000046f437c23 */ /* 0x100fe60008010817 */
[----:B------:R-:W5:Y:S01]  /*ae30*/  MUFU.EX2 R57, R57 ;  /* 0x0000003900397308 */ /* 0x000f620000000800 */
        /* <DEDUP_REMOVED lines=8> */
[C---:B--2---:R-:W-:Y:S01]  /*aec0*/  FMUL.FTZ R10, R20.reuse, R78 ;  /* 0x0000004e140a7220 */ /* 0x044fe20000410000 */
[C---:B------:R-:W-:Y:S01]  /*aed0*/  FMUL.FTZ R11, R20.reuse, R79 ;  /* 0x0000004f140b7220 */ /* 0x040fe20000410000 */
[C---:B------:R-:W-:Y:S01]  /*aee0*/  FMUL.FTZ R18, R20.reuse, R70 ;  /* 0x0000004614127220 */ /* 0x040fe20000410000 */
[C---:B------:R-:W-:Y:S01]  /*aef0*/  FMUL.FTZ R19, R20.reuse, R71 ;  /* 0x0000004714137220 */ /* 0x040fe20000410000 */
[C---:B------:R-:W-:Y:S01]  /*af00*/  FMUL.FTZ R6, R20.reuse, R82 ;  /* 0x0000005214067220 */ /* 0x040fe20000410000 */
[----:B------:R-:W-:Y:S01]  /*af10*/  FMUL.FTZ R7, R20, R83 ;  /* 0x0000005314077220 */ /* 0x000fe20000410000 */
[----:B------:R-:W-:Y:S03]  /*af20*/  FFMA.FTZ R71, R107, UR4, -R22 ;  /* 0x000000046b477c23 */ /* 0x000fe60008010816 */
[----:B------:R-:W-:Y:S01]  /*af30*/  MUFU.EX2 R109, R109 ;  /* 0x0000006d006d7308 */ /* 0x000fe20000000800 */
[C---:B-----5:R-:W-:Y:S01]  /*af40*/  F2FP.BF16.F32.PACK_AB R24, R57.reuse, R32 ;  /* 0x000000203918723e */ /* 0x060fe200000010ff */
[----:B------:R-:W-:Y:S01]  /*af50*/  FADD.FTZ R37, R57, R158 ;  /* 0x0000009e39257221 */ /* 0x000fe20000010000 */
[----:B------:R-:W-:Y:S01]  /*af60*/  LDSM.16.MT88.4 R32, [R138+0x3400] ;  /* 0x003400008a20783b */ /* 0x000fe20000004200 */
[----:B------:R-:W-:Y:S01]  /*af70*/  FFMA.FTZ R58, R112, UR4, -R22 ;  /* 0x00000004703a7c23 */ /* 0x000fe20008010816 */
[----:B------:R-:W-:Y:S01]  /*af80*/  FFMA.FTZ R56, R108, UR4, -R23 ;  /* 0x000000046c387c23 */ /* 0x000fe20008010817 */
[----:B------:R-:W-:Y:S01]  /*af90*/  FADD.FTZ R70, R38, R37 ;  /* 0x0000002526467221 */ /* 0x000fe20000010000 */
[----:B------:R-:W-:Y:S03]  /*afa0*/  FFMA.FTZ R54, R123, UR4, -R23 ;  /* 0x000000047b367c23 */ /* 0x000fe60008010817 */
[----:B------:R-:W2:Y:S01]  /*afb0*/  MUFU.EX2 R42, R42 ;  /* 0x0000002a002a7308 */ /* 0x000ea20000000800 */
[----:B-1----:R-:W-:Y:S01]  /*afc0*/  F2FP.BF16.F32.PACK_AB R25, R36, R53 ;  /* 0x000000352419723e */ /* 0x002fe200000010ff */
[----:B------:R-:W-:Y:S01]  /*afd0*/  FADD.FTZ R70, R43, R70 ;  /* 0x000000462b467221 */ /* 0x000fe20000010000 */
[----:B------:R-:W-:Y:S01]  /*afe0*/  FFMA.FTZ R157, R20, R157, R53 ;  /* 0x0000009d149d7223 */ /* 0x000fe20000010035 */
[--C-:B------:R-:W-:Y:S01]  /*aff0*/  FFMA.FTZ R52, R121, UR4, -R22.reuse ;  /* 0x0000000479347c23 */ /* 0x100fe20008010816 */
[--C-:B------:R-:W-:Y:S01]  /*b000*/  FFMA.FTZ R102, R102, UR4, -R23.reuse ;  /* 0x0000000466667c23 */ /* 0x100fe20008010817 */
[----:B------:R-:W-:Y:S01]  /*b010*/  ISETP.GT.AND P0, PT, R148, R145, PT ;  /* 0x000000919400720c */ /* 0x000fe20003f04270 */
[--C-:B------:R-:W-:Y:S03]  /*b020*/  FFMA.FTZ R98, R98, UR4, -R23.reuse ;  /* 0x0000000462627c23 */ /* 0x100fe60008010817 */
[----:B------:R1:W-:Y:S01]  /*b030*/  MUFU.EX2 R80, R16 ;  /* 0x0000001000507308 */ /* 0x0003e20000000800 */
[--C-:B------:R-:W-:Y:S01]  /*b040*/  FFMA.FTZ R97, R97, UR4, -R22.reuse ;  /* 0x0000000461617c23 */ /* 0x100fe20008010816 */
[--C-:B------:R-:W-:Y:S01]  /*b050*/  FFMA.FTZ R165, R165, UR4, -R22.reuse ;  /* 0x00000004a5a57c23 */ /* 0x100fe20008010816 */
[--C-:B------:R-:W-:Y:S01]  /*b060*/  FFMA.FTZ R164, R164, UR4, -R23.reuse ;  /* 0x00000004a4a47c23 */ /* 0x100fe20008010817 */
[----:B------:R-:W-:Y:S01]  /*b070*/  FFMA.FTZ R162, R162, UR4, -R23 ;  /* 0x00000004a2a27c23 */ /* 0x000fe20008010817 */
[--C-:B------:R-:W-:Y:S01]  /*b080*/  FFMA.FTZ R163, R163, UR4, -R22.reuse ;  /* 0x00000004a3a37c23 */ /* 0x100fe20008010816 */
[----:B------:R-:W-:Y:S01]  /*b090*/  FFMA.FTZ R161, R161, UR4, -R22 ;  /* 0x00000004a1a17c23 */ /* 0x000fe20008010816 */
[----:B------:R-:W-:Y:S03]  /*b0a0*/  MOV R85, R0 ;  /* 0x0000000000557202 */ /* 0x000fe60000000f00 */
[----:B------:R-:W-:Y:S01]  /*b0b0*/  MUFU.EX2 R41, R41 ;  /* 0x0000002900297308 */ /* 0x000fe20000000800 */
[----:B--2---:R-:W-:Y:S09]  /*b0c0*/  F2FP.BF16.F32.PACK_AB R27, R42, R109 ;  /* 0x0000006d2a1b723e */ /* 0x004ff200000010ff */
[----:B------:R-:W2:Y:S01]  /*b0d0*/  MUFU.EX2 R96, R96 ;  /* 0x0000006000607308 */ /* 0x000ea20000000800 */
[C---:B-1----:R-:W-:Y:S01]  /*b0e0*/  FMUL.FTZ R16, R21.reuse, R68 ;  /* 0x0000004415107220 */ /* 0x042fe20000410000 */
[----:B------:R-:W-:Y:S01]  /*b0f0*/  FADD.FTZ R68, R36, R157 ;  /* 0x0000009d24447221 */ /* 0x000fe20000010000 */
[C---:B---3--:R-:W-:Y:S01]  /*b100*/  HMMA.16816.F32.BF16 R4, R24.reuse, R12, R4 ;  /* 0x0000000c1804723c */ /* 0x048fe20000041804 */
[----:B------:R-:W-:Y:S06]  /*b110*/  LDSM.16.MT88.4 R36, [R138+0x3800] ;  /* 0x003800008a24783b */ /* 0x000fec0000004200 */
[----:B------:R-:W-:Y:S01]  /*b120*/  MUFU.EX2 R40, R40 ;  /* 0x0000002800287308 */ /* 0x000fe20000000800 */
[C---:B------:R-:W-:Y:S03]  /*b130*/  HMMA.16816.F32.BF16 R8, R24.reuse, R14, R8 ;  /* 0x0000000e1808723c */ /* 0x040fe60000041808 */
[C---:B------:R-:W-:Y:S01]  /*b140*/  FMUL.FTZ R12, R21.reuse, R72 ;  /* 0x00000048150c7220 */ /* 0x040fe20000410000 */
[----:B------:R-:W-:Y:S05]  /*b150*/  FMUL.FTZ R13, R21, R73 ;  /* 0x00000049150d7220 */ /* 0x000fea0000410000 */
[----:B------:R-:W1:Y:S02]  /*b160*/  MUFU.EX2 R95, R95 ;  /* 0x0000005f005f7308 */ /* 0x000e640000000800 */
[C---:B------:R-:W-:Y:S01]  /*b170*/  FMUL.FTZ R14, R20.reuse, R74 ;  /* 0x0000004a140e7220 */ /* 0x040fe20000410000 */
[----:B------:R-:W-:Y:S01]  /*b180*/  FMUL.FTZ R15, R20, R75 ;  /* 0x0000004b140f7220 */ /* 0x000fe20000410000 */
[----:B------:R-:W-:Y:S01]  /*b190*/  FADD.FTZ R109, R109, R68 ;  /* 0x000000446d6d7221 */ /* 0x000fe20000010000 */
[--C-:B------:R-:W-:Y:S01]  /*b1a0*/  FFMA.FTZ R20, R119, UR4, -R22.reuse ;  /* 0x0000000477147c23 */ /* 0x100fe20008010816 */
[----:B------:R-:W-:Y:S04]  /*b1b0*/  FFMA.FTZ R72, R118, UR4, -R23 ;  /* 0x0000000476487c23 */ /* 0x000fe80008010817 */
[----:B------:R-:W-:Y:S01]  /*b1c0*/  MUFU.EX2 R103, R103 ;  /* 0x0000006700677308 */ /* 0x000fe20000000800 */
[----:B------:R-:W-:Y:S01]  /*b1d0*/  FADD.FTZ R109, R42, R109 ;  /* 0x0000006d2a6d7221 */ /* 0x000fe20000010000 */
[----:B------:R-:W-:Y:S01]  /*b1e0*/  FFMA.FTZ R73, R114, UR4, -R23 ;  /* 0x0000000472497c23 */ /* 0x000fe20008010817 */
[C---:B----4-:R-:W-:Y:S03]  /*b1f0*/  HMMA.16816.F32.BF16 R12, R24.reuse, R28, R12 ;  /* 0x0000001c180c723c */ /* 0x050fe6000004180c */
[--C-:B------:R-:W-:Y:S01]  /*b200*/  FFMA.FTZ R75, R101, UR4, -R22.reuse ;  /* 0x00000004654b7c23 */ /* 0x100fe20008010816 */
[----:B------:R-:W-:Y:S03]  /*b210*/  FFMA.FTZ R74, R99, UR4, -R22 ;  /* 0x00000004634a7c23 */ /* 0x000fe60008010816 */
[----:B------:R-:W3:Y:S01]  /*b220*/  MUFU.EX2 R94, R94 ;  /* 0x0000005e005e7308 */ /* 0x000ee20000000800 */
[----:B------:R-:W-:Y:S01]  /*b230*/  HMMA.16816.F32.BF16 R16, R24, R30, R16 ;  /* 0x0000001e1810723c */ /* 0x000fe20000041810 */
[----:B------:R-:W4:Y:S08]  /*b240*/  LDSM.16.MT88.4 R28, [R139+0x3400] ;  /* 0x003400008b1c783b */ /* 0x000f300000004200 */
[----:B------:R-:W-:Y:S02]  /*b250*/  MUFU.EX2 R47, R47 ;  /* 0x0000002f002f7308 */ /* 0x000fe40000000800 */
[----:B--2---:R-:W-:Y:S02]  /*b260*/  F2FP.BF16.F32.PACK_AB R24, R96, R41 ;  /* 0x000000296018723e */ /* 0x004fe400000010ff */
[----:B-1----:R-:W-:Y:S06]  /*b270*/  F2FP.BF16.F32.PACK_AB R25, R95, R40 ;  /* 0x000000285f19723e */ /* 0x002fec00000010ff */
[----:B------:R-:W1:Y:S01]  /*b280*/  MUFU.EX2 R46, R46 ;  /* 0x0000002e002e7308 */ /* 0x000e620000000800 */
[----:B---3--:R-:W-:Y:S09]  /*b290*/  F2FP.BF16.F32.PACK_AB R26, R94, R103 ;  /* 0x000000675e1a723e */ /* 0x008ff200000010ff */
[----:B------:R-:W-:Y:S10]  /*b2a0*/  MUFU.EX2 R44, R44 ;  /* 0x0000002c002c7308 */ /* 0x000ff40000000800 */
[----:B------:R-:W2:Y:S01]  /*b2b0*/  MUFU.EX2 R93, R93 ;  /* 0x0000005d005d7308 */ /* 0x000ea20000000800 */
[----:B-1----:R-:W-:Y:S09]  /*b2c0*/  F2FP.BF16.F32.PACK_AB R27, R46, R47 ;  /* 0x0000002f2e1b723e */ /* 0x002ff200000010ff */
[----:B------:R-:W-:Y:S01]  /*b2d0*/  MUFU.EX2 R45, R45 ;  /* 0x0000002d002d7308 */ /* 0x000fe20000000800 */
[C---:B----4-:R-:W-:Y:S09]  /*b2e0*/  HMMA.16816.F32.BF16 R4, R24.reuse, R28, R4 ;  /* 0x0000001c1804723c */ /* 0x050ff20000041804 */
[----:B------:R-:W1:Y:S01]  /*b2f0*/  MUFU.EX2 R92, R92 ;  /* 0x0000005c005c7308 */ /* 0x000e620000000800 */
[C---:B------:R-:W-:Y:S01]  /*b300*/  HMMA.16816.F32.BF16 R8, R24.reuse, R30, R8 ;  /* 0x0000001e1808723c */ /* 0x040fe20000041808 */
[----:B------:R-:W3:Y:S05]  /*b310*/  LDSM.16.MT88.4 R28, [R139+0x3800] ;  /* 0x003800008b1c783b */ /* 0x000eea0000004200 */
[C---:B------:R-:W-:Y:S03]  /*b320*/  HMMA.16816.F32.BF16 R12, R24.reuse, R32, R12 ;  /* 0x00000020180c723c */ /* 0x040fe6000004180c */
[----:B------:R-:W-:Y:S03]  /*b330*/  MUFU.EX2 R90, R90 ;  /* 0x0000005a005a7308 */ /* 0x000fe60000000800 */
[----:B------:R-:W-:Y:S01]  /*b340*/  HMMA.16816.F32.BF16 R16, R24, R34, R16 ;  /* 0x000000221810723c */ /* 0x000fe20000041810 */
[----:B------:R-:W4:Y:S06]  /*b350*/  LDSM.16.MT88.4 R32, [R139+0x3c00] ;  /* 0x003c00008b20783b */ /* 0x000f2c0000004200 */
[----:B------:R-:W5:Y:S01]  /*b360*/  MUFU.EX2 R89, R89 ;  /* 0x0000005900597308 */ /* 0x000f620000000800 */
[----:B--2---:R-:W-:Y:S09]  /*b370*/  F2FP.BF16.F32.PACK_AB R24, R93, R44 ;  /* 0x0000002c5d18723e */ /* 0x004ff200000010ff */
[----:B------:R-:W-:Y:S01]  /*b380*/  MUFU.EX2 R91, R91 ;  /* 0x0000005b005b7308 */ /* 0x000fe20000000800 */
[----:B-1----:R-:W-:Y:S09]  /*b390*/  F2FP.BF16.F32.PACK_AB R25, R92, R45 ;  /* 0x0000002d5c19723e */ /* 0x002ff200000010ff */
[----:B------:R-:W1:Y:S01]  /*b3a0*/  MUFU.EX2 R88, R88 ;  /* 0x0000005800587308 */ /* 0x000e620000000800 */
[----:B-----5:R-:W-:Y:S09]  /*b3b0*/  F2FP.BF16.F32.PACK_AB R26, R89, R90 ;  /* 0x0000005a591a723e */ /* 0x020ff200000010ff */
[----:B------:R-:W-:Y:S10]  /*b3c0*/  MUFU.EX2 R66, R66 ;  /* 0x0000004200427308 */ /* 0x000ff40000000800 */
[----:B------:R-:W2:Y:S01]  /*b3d0*/  MUFU.EX2 R63, R63 ;  /* 0x0000003f003f7308 */ /* 0x000ea20000000800 */
[----:B-1----:R-:W-:Y:S09]  /*b3e0*/  F2FP.BF16.F32.PACK_AB R27, R88, R91 ;  /* 0x0000005b581b723e */ /* 0x002ff200000010ff */
[----:B------:R-:W1:Y:S01]  /*b3f0*/  MUFU.EX2 R49, R49 ;  /* 0x0000003100317308 */ /* 0x000e620000000800 */
[C---:B---3--:R-:W-:Y:S06]  /*b400*/  HMMA.16816.F32.BF16 R4, R24.reuse, R28, R4 ;  /* 0x0000001c1804723c */ /* 0x048fec0000041804 */
[C---:B------:R-:W-:Y:S03]  /*b410*/  HMMA.16816.F32.BF16 R8, R24.reuse, R30, R8 ;  /* 0x0000001e1808723c */ /* 0x040fe60000041808 */
[----:B------:R-:W-:Y:S01]  /*b420*/  MUFU.EX2 R65, R65 ;  /* 0x0000004100417308 */ /* 0x000fe20000000800 */
[----:B------:R-:W3:Y:S02]  /*b430*/  LDSM.16.MT88.4 R28, [R138+0x3c00] ;  /* 0x003c00008a1c783b */ /* 0x000ee40000004200 */
[C---:B------:R-:W-:Y:S07]  /*b440*/  HMMA.16816.F32.BF16 R12, R24.reuse, R36, R12 ;  /* 0x00000024180c723c */ /* 0x040fee000004180c */
[----:B------:R-:W5:Y:S01]  /*b450*/  MUFU.EX2 R62, R62 ;  /* 0x0000003e003e7308 */ /* 0x000f620000000800 */
[----:B------:R-:W-:Y:S09]  /*b460*/  HMMA.16816.F32.BF16 R16, R24, R38, R16 ;  /* 0x000000261810723c */ /* 0x000ff20000041810 */
[----:B------:R-:W-:Y:S02]  /*b470*/  MUFU.EX2 R61, R61 ;  /* 0x0000003d003d7308 */ /* 0x000fe40000000800 */
[----:B------:R-:W-:Y:S01]  /*b480*/  FADD.FTZ R37, R41, R70 ;  /* 0x0000004629257221 */ /* 0x000fe20000010000 */
[----:B------:R-:W-:Y:S01]  /*b490*/  FADD.FTZ R36, R40, R109 ;  /* 0x0000006d28247221 */ /* 0x000fe20000010000 */
[----:B--2---:R-:W-:Y:S01]  /*b4a0*/  F2FP.BF16.F32.PACK_AB R24, R63, R66 ;  /* 0x000000423f18723e */ /* 0x004fe200000010ff */
[----:B------:R-:W2:Y:S01]  /*b4b0*/  LDSM.16.MT88.4 R40, [R139+0x4000] ;  /* 0x004000008b28783b */ /* 0x000ea20000004200 */
[----:B------:R-:W-:Y:S01]  /*b4c0*/  FADD.FTZ R68, R96, R37 ;  /* 0x0000002560447221 */ /* 0x000fe20000010000 */
[----:B------:R-:W-:Y:S03]  /*b4d0*/  FADD.FTZ R70, R95, R36 ;  /* 0x000000245f467221 */ /* 0x000fe60000010000 */
[----:B------:R-:W4:Y:S01]  /*b4e0*/  MUFU.EX2 R58, R58 ;  /* 0x0000003a003a7308 */ /* 0x000f220000000800 */
[----:B-1----:R-:W-:Y:S01]  /*b4f0*/  F2FP.BF16.F32.PACK_AB R25, R49, R80 ;  /* 0x000000503119723e */ /* 0x002fe200000010ff */
[----:B------:R-:W-:Y:S01]  /*b500*/  FADD.FTZ R103, R103, R68 ;  /* 0x0000004467677221 */ /* 0x000fe20000010000 */
[----:B------:R-:W-:Y:S01]  /*b510*/  FADD.FTZ R47, R47, R70 ;  /* 0x000000462f2f7221 */ /* 0x000fe20000010000 */
[----:B------:R-:W1:Y:S01]  /*b520*/  LDSM.16.MT88.4 R36, [R138+0x4000] ;  /* 0x004000008a24783b */ /* 0x000e620000004200 */
[----:B-----5:R-:W-:Y:S01]  /*b530*/  F2FP.BF16.F32.PACK_AB R26, R62, R65 ;  /* 0x000000413e1a723e */ /* 0x020fe200000010ff */
[----:B------:R-:W-:Y:S01]  /*b540*/  FADD.FTZ R103, R94, R103 ;  /* 0x000000675e677221 */ /* 0x000fe20000010000 */
[----:B------:R-:W-:Y:S03]  /*b550*/  FADD.FTZ R46, R46, R47 ;  /* 0x0000002f2e2e7221 */ /* 0x000fe60000010000 */
[----:B------:R-:W-:Y:S01]  /*b560*/  MUFU.EX2 R56, R56 ;  /* 0x0000003800387308 */ /* 0x000fe20000000800 */
[----:B------:R-:W-:Y:S09]  /*b570*/  FADD.FTZ R79, R45, R46 ;  /* 0x0000002e2d4f7221 */ /* 0x000ff20000010000 */
[----:B------:R-:W5:Y:S01]  /*b580*/  MUFU.EX2 R55, R55 ;  /* 0x0000003700377308 */ /* 0x000f620000000800 */
[----:B----4-:R-:W-:Y:S09]  /*b590*/  F2FP.BF16.F32.PACK_AB R27, R58, R61 ;  /* 0x0000003d3a1b723e */ /* 0x010ff200000010ff */
[----:B------:R-:W-:Y:S01]  /*b5a0*/  MUFU.EX2 R59, R59 ;  /* 0x0000003b003b7308 */ /* 0x000fe20000000800 */
[C---:B------:R-:W-:Y:S06]  /*b5b0*/  HMMA.16816.F32.BF16 R4, R24.reuse, R32, R4 ;  /* 0x000000201804723c */ /* 0x040fec0000041804 */
[C---:B------:R-:W-:Y:S03]  /*b5c0*/  HMMA.16816.F32.BF16 R8, R24.reuse, R34, R8 ;  /* 0x000000221808723c */ /* 0x040fe60000041808 */
[----:B------:R-:W4:Y:S02]  /*b5d0*/  MUFU.EX2 R48, R48 ;  /* 0x0000003000307308 */ /* 0x000f240000000800 */
[----:B------:R-:W-:Y:S01]  /*b5e0*/  FADD.FTZ R32, R44, R103 ;  /* 0x000000672c207221 */ /* 0x000fe20000010000 */
[C---:B---3--:R-:W-:Y:S01]  /*b5f0*/  HMMA.16816.F32.BF16 R12, R24.reuse, R28, R12 ;  /* 0x0000001c180c723c */ /* 0x048fe2000004180c */
[----:B------:R-:W3:Y:S06]  /*b600*/  LDSM.16.MT88.4 R44, [R139+0x4400] ;  /* 0x004400008b2c783b */ /* 0x000eec0000004200 */
[----:B------:R-:W-:Y:S01]  /*b610*/  MUFU.EX2 R69, R69 ;  /* 0x0000004500457308 */ /* 0x000fe20000000800 */
[----:B------:R-:W-:Y:S01]  /*b620*/  FADD.FTZ R77, R93, R32 ;  /* 0x000000205d4d7221 */ /* 0x000fe20000010000 */
[----:B------:R-:W-:Y:S01]  /*b630*/  HMMA.16816.F32.BF16 R16, R24, R30, R16 ;  /* 0x0000001e1810723c */ /* 0x000fe20000041810 */
[----:B------:R-:W3:Y:S07]  /*b640*/  LDSM.16.MT88.4 R28, [R138+0x4400] ;  /* 0x004400008a1c783b */ /* 0x000eee0000004200 */
[----:B------:R-:W2:Y:S03]  /*b650*/  MUFU.EX2 R54, R54 ;  /* 0x0000003600367308 */ /* 0x000ea60000000800 */
[----:B------:R-:W-:Y:S01]  /*b660*/  FADD.FTZ R90, R90, R77 ;  /* 0x0000004d5a5a7221 */ /* 0x000fe20000010000 */
[----:B------:R-:W-:Y:S01]  /*b670*/  FADD.FTZ R24, R92, R79 ;  /* 0x0000004f5c187221 */ /* 0x000fe20000010000 */
[----:B-----5:R-:W-:Y:S01]  /*b680*/  F2FP.BF16.F32.PACK_AB R32, R55, R56 ;  /* 0x000000383720723e */ /* 0x020fe200000010ff */
[----:B------:R-:W-:Y:S01]  /*b690*/  LDSM.16.MT88.4 R76, [R139+0x4c00] ;  /* 0x004c00008b4c783b */ /* 0x000fe20000004200 */
[----:B----4-:R-:W-:Y:S03]  /*b6a0*/  F2FP.BF16.F32.PACK_AB R33, R48, R59 ;  /* 0x0000003b3021723e */ /* 0x010fe600000010ff */
[----:B------:R-:W-:Y:S01]  /*b6b0*/  MUFU.EX2 R52, R52 ;  /* 0x0000003400347308 */ /* 0x000fe20000000800 */
        /* <DEDUP_REMOVED lines=13> */
[----:B------:R-:W-:Y:S05]  /*b790*/  FADD.FTZ R58, R58, R61 ;  /* 0x0000003d3a3a7221 */ /* 0x000fea0000010000 */
[----:B------:R-:W2:Y:S01]  /*b7a0*/  MUFU.EX2 R53, R129 ;  /* 0x0000008100357308 */ /* 0x000ea20000000800 */
[----:B----4-:R-:W-:Y:S01]  /*b7b0*/  F2FP.BF16.F32.PACK_AB R35, R51, R52 ;  /* 0x000000343323723e */ /* 0x010fe200000010ff */
[----:B------:R-:W-:Y:S04]  /*b7c0*/  FADD.FTZ R59, R59, R58 ;  /* 0x0000003a3b3b7221 */ /* 0x000fe80000010000 */
[----:B------:R-:W-:Y:S04]  /*b7d0*/  FADD.FTZ R59, R48, R59 ;  /* 0x0000003b303b7221 */ /* 0x000fe80000010000 */
[----:B------:R-:W-:Y:S01]  /*b7e0*/  MUFU.EX2 R20, R20 ;  /* 0x0000001400147308 */ /* 0x000fe20000000800 */
[C---:B------:R-:W-:Y:S05]  /*b7f0*/  HMMA.16816.F32.BF16 R4, R32.reuse, R40, R4 ;  /* 0x000000282004723c */ /* 0x040fea0000041804 */
[----:B------:R-:W-:Y:S01]  /*b800*/  FADD.FTZ R52, R52, R59 ;  /* 0x0000003b34347221 */ /* 0x000fe20000010000 */
[C---:B------:R-:W-:Y:S03]  /*b810*/  HMMA.16816.F32.BF16 R8, R32.reuse, R42, R8 ;  /* 0x0000002a2008723c */ /* 0x040fe60000041808 */
[----:B------:R-:W4:Y:S01]  /*b820*/  MUFU.EX2 R57, R117 ;  /* 0x0000007500397308 */ /* 0x000f220000000800 */
        /* <DEDUP_REMOVED lines=8> */
[C---:B----4-:R-:W-:Y:S01]  /*b8b0*/  F2FP.BF16.F32.PACK_AB R25, R57.reuse, R20 ;  /* 0x000000143919723e */ /* 0x050fe200000010ff */
[----:B------:R-:W-:Y:S04]  /*b8c0*/  FADD.FTZ R20, R20, R51 ;  /* 0x0000003314147221 */ /* 0x000fe80000010000 */
[----:B------:R-:W-:Y:S02]  /*b8d0*/  FADD.FTZ R20, R57, R20 ;  /* 0x0000001439147221 */ /* 0x000fe40000010000 */
[----:B------:R-:W-:Y:S10]  /*b8e0*/  MUFU.EX2 R71, R71 ;  /* 0x0000004700477308 */ /* 0x000ff40000000800 */
[----:B------:R-:W4:Y:S01]  /*b8f0*/  MUFU.EX2 R64, R64 ;  /* 0x0000004000407308 */ /* 0x000f220000000800 */
[----:B--2---:R-:W-:Y:S09]  /*b900*/  F2FP.BF16.F32.PACK_AB R26, R60, R67 ;  /* 0x000000433c1a723e */ /* 0x004ff200000010ff */
[----:B------:R-:W-:Y:S10]  /*b910*/  MUFU.EX2 R72, R72 ;  /* 0x0000004800487308 */ /* 0x000ff40000000800 */
[----:B------:R-:W2:Y:S01]  /*b920*/  MUFU.EX2 R73, R73 ;  /* 0x0000004900497308 */ /* 0x000ea20000000800 */
[----:B----4-:R-:W-:Y:S09]  /*b930*/  F2FP.BF16.F32.PACK_AB R27, R64, R71 ;  /* 0x00000047401b723e */ /* 0x010ff200000010ff */
[----:B------:R-:W-:Y:S01]  /*b940*/  MUFU.EX2 R75, R75 ;  /* 0x0000004b004b7308 */ /* 0x000fe20000000800 */
[C---:B---3--:R-:W-:Y:S06]  /*b950*/  HMMA.16816.F32.BF16 R4, R24.reuse, R44, R4 ;  /* 0x0000002c1804723c */ /* 0x048fec0000041804 */
[C---:B------:R-:W-:Y:S03]  /*b960*/  HMMA.16816.F32.BF16 R8, R24.reuse, R46, R8 ;  /* 0x0000002e1808723c */ /* 0x040fe60000041808 */
[----:B------:R-:W3:Y:S02]  /*b970*/  MUFU.EX2 R74, R74 ;  /* 0x0000004a004a7308 */ /* 0x000ee40000000800 */
[----:B--2---:R-:W-:Y:S01]  /*b980*/  F2FP.BF16.F32.PACK_AB R32, R73, R72 ;  /* 0x000000484920723e */ /* 0x004fe200000010ff */
[C---:B------:R-:W-:Y:S07]  /*b990*/  HMMA.16816.F32.BF16 R12, R24.reuse, R28, R12 ;  /* 0x0000001c180c723c */ /* 0x040fee000004180c */
[----:B------:R-:W-:Y:S01]  /*b9a0*/  MUFU.EX2 R96, R102 ;  /* 0x0000006600607308 */ /* 0x000fe20000000800 */
[----:B------:R-:W-:Y:S01]  /*b9b0*/  FFMA.FTZ R44, R160, UR4, -R23 ;  /* 0x00000004a02c7c23 */ /* 0x000fe20008010817 */
[----:B------:R-:W-:Y:S01]  /*b9c0*/  HMMA.16816.F32.BF16 R16, R24, R30, R16 ;  /* 0x0000001e1810723c */ /* 0x000fe20000041810 */
[----:B------:R-:W2:Y:S07]  /*b9d0*/  LDSM.16.MT88.4 R24, [R138+0x4c00] ;  /* 0x004c00008a18783b */ /* 0x000eae0000004200 */
[----:B------:R-:W4:Y:S03]  /*b9e0*/  MUFU.EX2 R95, R98 ;  /* 0x00000062005f7308 */ /* 0x000f260000000800 */
[----:B---3--:R-:W-:Y:S01]  /*b9f0*/  F2FP.BF16.F32.PACK_AB R33, R74, R75 ;  /* 0x0000004b4a21723e */ /* 0x008fe200000010ff */
[----:B------:R-:W-:Y:S01]  /*ba00*/  FADD.FTZ R46, R56, R65 ;  /* 0x00000041382e7221 */ /* 0x000fe20000010000 */
[----:B------:R-:W-:Y:S01]  /*ba10*/  FFMA.FTZ R23, R159, UR4, -R23 ;  /* 0x000000049f177c23 */ /* 0x000fe20008010817 */
[--C-:B------:R-:W-:Y:S01]  /*ba20*/  FFMA.FTZ R28, R84, UR4, -R22.reuse ;  /* 0x00000004541c7c23 */ /* 0x100fe20008010816 */
[----:B------:R-:W-:Y:S03]  /*ba30*/  FFMA.FTZ R22, R3, UR4, -R22 ;  /* 0x0000000403167c23 */ /* 0x000fe60008010816 */
        /* <DEDUP_REMOVED lines=12> */
[----:B------:R-:W-:Y:S04]  /*bb00*/  FADD.FTZ R30, R53, R30 ;  /* 0x0000001e351e7221 */ /* 0x000fe80000010000 */
[----:B------:R-:W-:Y:S05]  /*bb10*/  FADD.FTZ R67, R67, R30 ;  /* 0x0000001e43437221 */ /* 0x000fea0000010000 */
[----:B------:R-:W4:Y:S01]  /*bb20*/  MUFU.EX2 R89, R162 ;  /* 0x000000a200597308 */ /* 0x000f220000000800 */
[C---:B---3--:R-:W-:Y:S01]  /*bb30*/  F2FP.BF16.F32.PACK_AB R35, R93.reuse, R94 ;  /* 0x0000005e5d23723e */ /* 0x048fe200000010ff */
        /* <DEDUP_REMOVED lines=8> */
[----:B------:R-:W3:Y:S02]  /*bbc0*/  MUFU.EX2 R66, R161 ;  /* 0x000000a100427308 */ /* 0x000ee40000000800 */
[----:B----4-:R-:W-:Y:S01]  /*bbd0*/  F2FP.BF16.F32.PACK_AB R68, R89, R92 ;  /* 0x0000005c5944723e */ /* 0x010fe200000010ff */
        /* <DEDUP_REMOVED lines=11> */
[----:B------:R-:W-:Y:S08]  /*bc90*/  FADD.FTZ R89, R89, R92 ;  /* 0x0000005c59597221 */ /* 0x000ff00000010000 */
[----:B------:R-:W3:Y:S01]  /*bca0*/  MUFU.EX2 R157, R22 ;  /* 0x00000016009d7308 */ /* 0x000ee20000000800 */
[C---:B-1----:R-:W-:Y:S01]  /*bcb0*/  F2FP.BF16.F32.PACK_AB R70, R23.reuse, R44 ;  /* 0x0000002c1746723e */ /* 0x042fe200000010ff */
[----:B------:R-:W-:Y:S04]  /*bcc0*/  FADD.FTZ R44, R44, R89 ;  /* 0x000000592c2c7221 */ /* 0x000fe80000010000 */
[----:B------:R-:W-:Y:S01]  /*bcd0*/  FADD.FTZ R158, R23, R44 ;  /* 0x0000002c179e7221 */ /* 0x000fe20000010000 */
[C---:B---3--:R-:W-:Y:S01]  /*bce0*/  F2FP.BF16.F32.PACK_AB R71, R157.reuse, R28 ;  /* 0x0000001c9d47723e */ /* 0x048fe200000010ff */
[----:B------:R-:W-:Y:S04]  /*bcf0*/  FADD.FTZ R28, R28, R63 ;  /* 0x0000003f1c1c7221 */ /* 0x000fe80000010000 */
[----:B------:R-:W-:Y:S02]  /*bd00*/  FADD.FTZ R157, R157, R28 ;  /* 0x0000001c9d9d7221 */ /* 0x000fe40000010000 */
[C---:B------:R-:W-:Y:S06]  /*bd10*/  HMMA.16816.F32.BF16 R80, R68.reuse, R76, R4 ;  /* 0x0000004c4450723c */ /* 0x040fec0000041804 */
[C---:B------:R-:W-:Y:S06]  /*bd20*/  HMMA.16816.F32.BF16 R76, R68.reuse, R78, R8 ;  /* 0x0000004e444c723c */ /* 0x040fec0000041808 */
[C---:B--2---:R-:W-:Y:S06]  /*bd30*/  HMMA.16816.F32.BF16 R72, R68.reuse, R24, R12 ;  /* 0x000000184448723c */ /* 0x044fec000004180c */
[----:B------:R-:W-:Y:S01]  /*bd40*/  HMMA.16816.F32.BF16 R68, R68, R26, R16 ;  /* 0x0000001a4444723c */ /* 0x000fe20000041810 */
[----:B------:R-:W-:Y:S11]  /*bd50*/  @!UPT UIADD3 URZ, URZ, URZ, URZ ;  /* 0x0000003f3f3ff290 */ /* 0x000ff6000fffe03f */
[----:B------:R-:W-:Y:S01]  /*bd60*/  @!UPT UIADD3 URZ, URZ, URZ, URZ ;  /* 0x0000003f3f3ff290 */ /* 0x000fe2000fffe03f */
[----:B------:R-:W-:Y:S11]  /*bd70*/  @P0 BRA `(.L_x_4848) ;  /* 0xffffffd000a80947 */ /* 0x000ff6000383ffff */
.L_x_4844:
        /* <DEDUP_REMOVED lines=161> */
.L_x_4850:
[----:B------:R-:W-:Y:S05]  /*c790*/  BSYNC B0 ;  /* 0x0000000000007941 */ /* 0x000fea0003800000 */
.L_x_4849:
[----:B------:R-:W-:Y:S01]  /*c7a0*/  ULDC UR4, c[0x0][0x2dc] ;  /* 0x0000b70000047ab9 */ /* 0x000fe20000000800 */
[C---:B------:R-:W-:Y:S01]  /*c7b0*/  IMAD.WIDE R8, R14.reuse, 0x20, R8 ;  /* 0x000000200e087825 */ /* 0x040fe200078e0208 */
[----:B------:R-:W-:-:S03]  /*c7c0*/  ISETP.GE.AND P3, PT, R14, R144, PT ;  /* 0x000000900e00720c */ /* 0x000fc60003f66270 */
[----:B------:R-:W-:Y:S01]  /*c7d0*/  IMAD R4, R4, UR4, RZ ;  /* 0x0000000404047c24 */ /* 0x000fe2000f8e02ff */
[----:B------:R-:W-:Y:S01]  /*c7e0*/  ULDC.64 UR4, c[0x0][0x288] ;  /* 0x0000a20000047ab9 */ /* 0x000fe20000000a00 */
[C---:B-1----:R-:W-:Y:S02]  /*c7f0*/  VIADD R3, R14.reuse, 0x10 ;  /* 0x000000100e037836 */ /* 0x042fe40000000000 */
[----:B------:R-:W-:Y:S01]  /*c800*/  VIADD R5, R14, 0x20 ;  /* 0x000000200e057836 */ /* 0x000fe20000000000 */
[----:B------:R-:W-:Y:S02]  /*c810*/  IADD3 R0, P0, R4, R8, RZ ;  /* 0x0000000804007210 */ /* 0x000fe40007f1e0ff */
[-C--:B------:R-:W-:Y:S02]  /*c820*/  ISETP.GE.AND P2, PT, R3, R144.reuse, PT ;  /* 0x000000900300720c */ /* 0x080fe40003f46270 */
[----:B------:R-:W-:Y:S01]  /*c830*/  ISETP.GE.AND P1, PT, R5, R144, PT ;  /* 0x000000900500720c */ /* 0x000fe20003f26270 */
[----:B------:R-:W-:Y:S01]  /*c840*/  VIADD R5, R14, 0x30 ;  /* 0x000000300e057836 */ /* 0x000fe20000000000 */
        /* <DEDUP_REMOVED lines=11> */
.L_x_4851:
        /* <DEDUP_REMOVED lines=16> */
.L_x_5381:


//--------------------- .text._ZN5flash24flash_fwd_splitkv_kernelI23Flash_fwd_kernel_traitsILi32ELi64ELi128ELi4ELb0ELb0EN7cutlass10bfloat16_tE19Flash_kernel_traitsILi32ELi64ELi128ELi4ES3_EELb1ELb0ELb1ELb0ELb0ELb0ELb1ELb0EEEvNS_16Flash_fwd_paramsE --------------------------
	.section	.text._ZN5flash24flash_fwd_splitkv_kernelI23Flash_fwd_kernel_traitsILi32ELi64ELi128ELi4ELb0ELb0EN7cutlass10bfloat16_tE19Flash_kernel_traitsILi32ELi64ELi128ELi4ES3_EELb1ELb0ELb1ELb0ELb0ELb0ELb1ELb0EEEvNS_16Flash_fwd_paramsE,"ax",@progbits
	.align	128
        .global         _ZN5flash24flash_fwd_splitkv_kernelI23Flash_fwd_kernel_traitsILi32ELi64ELi128ELi4ELb0ELb0EN7cutlass10bfloat16_tE19Flash_kernel_traitsILi32ELi64ELi128ELi4ES3_EELb1ELb0ELb1ELb0ELb0ELb0ELb1ELb0EEEvNS_16Flash_fwd_paramsE
        .type           _ZN5flash24flash_fwd_splitkv_kernelI23Flash_fwd_kernel_traitsILi32ELi64ELi128ELi4ELb0ELb0EN7cutlass10bfloat16_tE19Flash_kernel_traitsILi32ELi64ELi128ELi4ES3_EELb1ELb0ELb1ELb0ELb0ELb0ELb1ELb0EEEvNS_16Flash_fwd_paramsE,@function
        .size           _ZN5flash24flash_fwd_splitkv_kernelI23Flash_fwd_kernel_traitsILi32ELi64ELi128ELi4ELb0ELb0EN7cutlass10bfloat16_tE19Flash_kernel_traitsILi32ELi64ELi128ELi4ES3_EELb1ELb0ELb1ELb0ELb0ELb0ELb1ELb0EEEvNS_16Flash_fwd_paramsE,(.L_x_5382 - _ZN5flash24flash_fwd_splitkv_kernelI23Flash_fwd_kernel_traitsILi32ELi64ELi128ELi4ELb0ELb0EN7cutlass10bfloat16_tE19Flash_kernel_traitsILi32ELi64ELi128ELi4ES3_EELb1ELb0ELb1ELb0ELb0ELb0ELb1ELb0EEEvNS_16Flash_fwd_paramsE)
        .other          _ZN5flash24flash_fwd_splitkv_kernelI23Flash_fwd_kernel_traitsILi32ELi64ELi128ELi4ELb0ELb0EN7cutlass10bfloat16_tE19Flash_kernel_traitsILi32ELi64ELi128ELi4ES3_EELb1ELb0ELb1ELb0ELb0ELb0ELb1ELb0EEEvNS_16Flash_fwd_paramsE,@"STO_CUDA_ENTRY STV_DEFAULT"
_ZN5flash24flash_fwd_splitkv_kernelI23Flash_fwd_kernel_traitsILi32ELi64ELi128ELi4ELb0ELb0EN7cutlass10bfloat16_tE19Flash_kernel_traitsILi32ELi64ELi128ELi4ES3_EELb1ELb0ELb1ELb0ELb0ELb0ELb1ELb0EEEvNS_16Flash_fwd_paramsE:
.text._ZN5flash24flash_fwd_splitkv_kernelI23Flash_fwd_kernel_traitsILi32ELi64ELi128ELi4ELb0ELb0EN7cutlass10bfloat16_tE19Flash_kernel_traitsILi32ELi64ELi128ELi4ES3_EELb1ELb0ELb1ELb0ELb0ELb0ELb1ELb0EEEvNS_16Flash_fwd_paramsE:
        /* <DEDUP_REMOVED lines=38> */
[----:B-1----:R-:W-:-:S04]  /*0260*/  ISETP.EQ.U32.AND P2, PT, R2, RZ, PT ;  /* 0x000000ff0200720c */ /* 0x002fc80003f42070 */
[----:B------:R-:W-:Y:S01]  /*0270*/  ISETP.EQ.OR.EX P2, PT, R3, RZ, !P3, P2 ;  /* 0x000000ff0300720c */ /* 0x000fe20005f42720 */
[----:B----4-:R-:W-:-:S04]  /*0280*/  @P0 IMAD.WIDE R4, R149, 0x4, R4 ;  /* 0x0000000495040825 */ /* 0x010fc800078e0204 */
[----:B---3--:R-:W-:Y:S01]  /*0290*/  IMAD.WIDE R6, R149, 0x4, R6 ;  /* 0x0000000495067825 */ /* 0x008fe200078e0206 */
[----:B------:R-:W-:-:S03]  /*02a0*/  MOV R13, 0xffffffff ;  /* 0xffffffff000d7802 */ /* 0x000fc60000000f00 */
[----:B------:R-:W-:-:S04]  /*02b0*/  IMAD.MOV.U32 R12, RZ, RZ, RZ ;  /* 0x000000ffff0c7224 */ /* 0x000fc800078e00ff */
[----:B------:R-:W5:Y:S04]  /*02c0*/  @!P2 LDG.E R13, desc[UR10][R6.64] ;  /* 0x0000000a060da981 */ /* 0x000f68000c1e1900 */
[----:B------:R1:W5:Y:S01]  /*02d0*/  @P0 LDG.E R12, desc[UR10][R4.64] ;  /* 0x0000000a040c0981 */ /* 0x000362000c1e1900 */
[----:B------:R-:W-:Y:S01]  /*02e0*/  ISETP.NE.U32.AND P0, PT, R2, RZ, PT ;  /* 0x000000ff0200720c */ /* 0x000fe20003f05070 */
[----:B------:R-:W2:Y:S03]  /*02f0*/  S2R R26, SR_CTAID.X ;  /* 0x00000000001a7919 */ /* 0x000ea60000002500 */
[----:B------:R-:W-:Y:S02]  /*0300*/  ISETP.NE.AND.EX P0, PT, R3, RZ, PT, P0 ;  /* 0x000000ff0300720c */ /* 0x000fe40003f05300 */
[----:B------:R-:W-:Y:S01]  /*0310*/  IADD3 R19, -R149, RZ, RZ ;  /* 0x000000ff95137210 */ /* 0x000fe20007ffe1ff */
[----:B-1----:R-:W1:Y:S04]  /*0320*/  S2R R4, SR_CTAID.Y ;  /* 0x0000000000047919 */ /* 0x002e680000002600 */
[----:B------:R-:W-:-:S02]  /*0330*/  IMAD R18, R0, R19, R18 ;  /* 0x0000001300127224 */ /* 0x000fc400078e0212 */
[----:B------:R-:W-:-:S06]  /*0340*/  @P1 IMAD.IADD R109, R109, 0x1, -R11 ;  /* 0x000000016d6d1824 */ /* 0x000fcc00078e0a0b */
[----:B------:R-:W3:Y:S01]  /*0350*/  @!P1 LDC R109, c[0x0][0x2c4] ;  /* 0x0000b100ff6d9b82 */ /* 0x000ee20000000800 */
[----:B-12---:R-:W-:Y:S05]  /*0360*/  @!P0 BRA `(.L_x_4852) ;  /* 0x0000000000108947 */ /* 0x006fea0003800000 */
[----:B------:R-:W2:Y:S02]  /*0370*/  @P3 LDG.E R5, desc[UR10][R6.64+0x4] ;  /* 0x0000040a06053981 */ /* 0x000ea4000c1e1900 */
[----:B--2--5:R-:W-:-:S06]  /*0380*/  @P3 IADD3 R5, R5, -R13, RZ ;  /* 0x8000000d05053210 */ /* 0x024fcc0007ffe0ff */
[----:B------:R2:W5:Y:S01]  /*0390*/  @!P3 LDG.E R5, desc[UR10][R6.64] ;  /* 0x0000000a0605b981 */ /* 0x000562000c1e1900 */
[----:B------:R-:W-:Y:S05]  /*03a0*/  BRA `(.L_x_4853) ;  /* 0x0000000000047947 */ /* 0x000fea0003800000 */
.L_x_4852:
[----:B------:R-:W1:Y:S02]  /*03b0*/  LDC R5, c[0x0][0x2c8] ;  /* 0x0000b200ff057b82 */ /* 0x000e640000000800 */
.L_x_4853:
        /* <DEDUP_REMOVED lines=13> */
[----:B------:R-:W1:Y:S01]  /*0490*/  @!P3 LDC R6, c[0x0][0x2cc] ;  /* 0x0000b300ff06bb82 */ /* 0x000e620000000800 */
[----:B--2---:R-:W-:-:S07]  /*04a0*/  IABS R9, R7 ;  /* 0x0000000700097213 */ /* 0x004fce0000000000 */
[----:B------:R-:W2:Y:S01]  /*04b0*/  LDC R108, c[0x0][0x398] ;  /* 0x0000e600ff6c7b82 */ /* 0x000ea20000000800 */
[----:B------:R-:W-:Y:S01]  /*04c0*/  IABS R10, R7 ;  /* 0x00000007000a7213 */ /* 0x000fe20000000000 */
[----:B------:R-:W3:Y:S04]  /*04d0*/  I2F.RP R16, R9 ;  /* 0x0000000900107306 */ /* 0x000ee80000209400 */
[----:B------:R-:W-:Y:S02]  /*04e0*/  IMAD.MOV R10, RZ, RZ, -R10 ;  /* 0x000000ffff0a7224 */ /* 0x000fe400078e0a0a */
[----:B----4-:R-:W-:-:S05]  /*04f0*/  VIADD R2, R2, 0x7f ;  /* 0x0000007f02027836 */ /* 0x010fca0000000000 */
[----:B------:R-:W-:-:S04]  /*0500*/  SHF.R.S32.HI R14, RZ, 0x1f, R2 ;  /* 0x0000001fff0e7819 */ /* 0x000fc80000011402 */
[----:B------:R-:W-:Y:S01]  /*0510*/  LEA.HI R14, R14, R2, RZ, 0x7 ;  /* 0x000000020e0e7211 */ /* 0x000fe200078f38ff */
[----:B---3--:R-:W3:Y:S03]  /*0520*/  MUFU.RCP R16, R16 ;  /* 0x0000001000107308 */ /* 0x008ee60000001000 */
[----:B------:R-:W-:-:S05]  /*0530*/  LEA.HI.SX32 R14, R14, R7, 0x19 ;  /* 0x000000070e0e7211 */ /* 0x000fca00078fcaff */
[----:B------:R-:W-:-:S05]  /*0540*/  VIADD R14, R14, 0xffffffff ;  /* 0xffffffff0e0e7836 */ /* 0x000fca0000000000 */
[----:B------:R-:W-:Y:S02]  /*0550*/  IABS R2, R14 ;  /* 0x0000000e00027213 */ /* 0x000fe40000000000 */
[----:B------:R-:W-:Y:S01]  /*0560*/  LOP3.LUT R14, R14, R7, RZ, 0x3c, !PT ;  /* 0x000000070e0e7212 */ /* 0x000fe200078e3cff */
[----:B---3--:R-:W-:-:S03]  /*0570*/  VIADD R16, R16, 0xffffffe ;  /* 0x0ffffffe10107836 */ /* 0x008fc60000000000 */
[----:B------:R-:W-:Y:S01]  /*0580*/  ISETP.GE.AND P0, PT, R14, RZ, PT ;  /* 0x000000ff0e00720c */ /* 0x000fe20003f06270 */
[----:B------:R-:W3:Y:S02]  /*0590*/  F2I.FTZ.U32.TRUNC.NTZ R17, R16 ;  /* 0x0000001000117305 */ /* 0x000ee4000021f000 */
[----:B---3--:R-:W-:Y:S02]  /*05a0*/  IMAD.MOV R8, RZ, RZ, -R17 ;  /* 0x000000ffff087224 */ /* 0x008fe400078e0a11 */
[----:B------:R-:W-:Y:S02]  /*05b0*/  IMAD.MOV.U32 R16, RZ, RZ, RZ ;  /* 0x000000ffff107224 */ /* 0x000fe400078e00ff */
[----:B------:R-:W-:-:S04]  /*05c0*/  IMAD R8, R8, R9, RZ ;  /* 0x0000000908087224 */ /* 0x000fc800078e02ff */
[----:B------:R-:W-:-:S06]  /*05d0*/  IMAD.HI.U32 R8, R17, R8, R16 ;  /* 0x0000000811087227 */ /* 0x000fcc00078e0010 */
[----:B------:R-:W-:-:S04]  /*05e0*/  IMAD.HI.U32 R8, R8, R2, RZ ;  /* 0x0000000208087227 */ /* 0x000fc800078e00ff */
[----:B------:R-:W-:Y:S02]  /*05f0*/  IMAD R10, R8, R10, R2 ;  /* 0x0000000a080a7224 */ /* 0x000fe400078e0202 */
[----:B------:R-:W3:Y:S03]  /*0600*/  @!P3 LDC.64 R2, c[0x0][0x318] ;  /* 0x0000c600ff02bb82 */ /* 0x000ee60000000a00 */
[----:B------:R-:W-:-:S13]  /*0610*/  ISETP.GT.U32.AND P1, PT, R9, R10, PT ;  /* 0x0000000a0900720c */ /* 0x000fda0003f24070 */
[----:B------:R-:W-:Y:S02]  /*0620*/  @!P1 IMAD.IADD R10, R10, 0x1, -R9 ;  /* 0x000000010a0a9824 */ /* 0x000fe400078e0a09 */
[----:B------:R-:W-:Y:S01]  /*0630*/  @!P1 VIADD R8, R8, 0x1 ;  /* 0x0000000108089836 */ /* 0x000fe20000000000 */
[----:B------:R-:W-:Y:S02]  /*0640*/  ISETP.NE.AND P1, PT, R7, RZ, PT ;  /* 0x000000ff0700720c */ /* 0x000fe40003f25270 */
[----:B------:R-:W-:Y:S02]  /*0650*/  ISETP.GE.U32.AND P4, PT, R10, R9, PT ;  /* 0x000000090a00720c */ /* 0x000fe40003f86070 */
[----:B---3--:R-:W-:-:S04]  /*0660*/  @!P3 ISETP.NE.U32.AND P2, PT, R2, RZ, PT ;  /* 0x000000ff0200b20c */ /* 0x008fc80003f45070 */
[----:B------:R-:W-:Y:S02]  /*0670*/  @!P3 ISETP.NE.AND.EX P2, PT, R3, RZ, PT, P2 ;  /* 0x000000ff0300b20c */ /* 0x000fe40003f45320 */
[----:B------:R-:W-:Y:S02]  /*0680*/  IADD3 R3, -R109, 0xbf, R112 ;  /* 0x000000bf6d037810 */ /* 0x000fe40007ffe170 */
[----:B-1----:R-:W-:-:S03]  /*0690*/  @!P3 SEL R6, R6, RZ, P2 ;  /* 0x000000ff0606b207 */ /* 0x002fc60001000000 */
[----:B------:R-:W-:Y:S01]  /*06a0*/  @P4 VIADD R8, R8, 0x1 ;  /* 0x0000000108084836 */ /* 0x000fe20000000000 */
[----:B------:R-:W-:-:S03]  /*06b0*/  @!P3 IADD3 R162, R6, R5, -R12 ;  /* 0x0000000506a2b210 */ /* 0x000fc60007ffe80c */
[----:B------:R-:W-:Y:S01]  /*06c0*/  @!P0 IMAD.MOV R8, RZ, RZ, -R8 ;  /* 0x000000ffff088224 */ /* 0x000fe200078e0a08 */
[----:B------:R-:W-:Y:S01]  /*06d0*/  @!P1 LOP3.LUT R8, RZ, R7, RZ, 0x33, !PT ;  /* 0x00000007ff089212 */ /* 0x000fe200078e33ff */
[----:B------:R-:W-:Y:S01]  /*06e0*/  VIADD R6, R162, 0x7f ;  /* 0x0000007fa2067836 */ /* 0x000fe20000000000 */
[----:B--2---:R-:W-:-:S03]  /*06f0*/  IADD3 R3, R3, R108, R162 ;  /* 0x0000006c03037210 */ /* 0x004fc60007ffe0a2 */
        /* <DEDUP_REMOVED lines=49> */
[-C--:B------:R-:W-:Y:S01]  /*0a10*/  ISETP.GE.OR P5, PT, R2, R109.reuse, P6 ;  /* 0x0000006d0200720c */ /* 0x080fe200037a6670 */
[----:B------:R-:W-:Y:S01]  /*0a20*/  @!P1 IMAD.MOV.U32 R2, RZ, RZ, -0x800000 ;  /* 0xff800000ff029424 */ /* 0x000fe200078e00ff */
[----:B------:R-:W-:-:S02]  /*0a30*/  ISETP.GE.OR P6, PT, R4, R109, P6 ;  /* 0x0000006d0400720c */ /* 0x000fc400037c6670 */
[----:B------:R-:W-:Y:S02]  /*0a40*/  LEA.HI.X.SX32 R3, R6, R3, 0x1, P2 ;  /* 0x0000000306037211 */ /* 0x000fe400010f0eff */
[----:B------:R-:W-:-:S04]  /*0a50*/  LEA R6, P2, R0, UR4, 0x2 ;  /* 0x0000000400067c11 */ /* 0x000fc8000f8410ff */
[----:B------:R-:W-:Y:S01]  /*0a60*/  LEA.HI.X R7, R0, UR5, R3, 0x2, P2 ;  /* 0x0000000500077c11 */ /* 0x000fe200090f1403 */
[----:B------:R-:W-:Y:S02]  /*0a70*/  @!P0 IMAD.MOV.U32 R0, RZ, RZ, -0x800000 ;  /* 0xff800000ff008424 */ /* 0x000fe400078e00ff */
[----:B------:R1:W-:Y:S01]  /*0a80*/  @!P5 STG.E.128 desc[UR10][R8.64+0x1000], RZ ;  /* 0x001000ff0800d986 */ /* 0x0003e2000c101d0a */
[----:B------:R-:W-:-:S03]  /*0a90*/  @!P3 IMAD.MOV.U32 R3, RZ, RZ, -0x800000 ;  /* 0xff800000ff03b424 */ /* 0x000fc600078e00ff */
[----:B------:R1:W-:Y:S04]  /*0aa0*/  @!P6 STG.E.128 desc[UR10][R8.64+0x1800], RZ ;  /* 0x001800ff0800e986 */ /* 0x0003e8000c101d0a */
[----:B------:R1:W-:Y:S01]  /*0ab0*/  @!P0 STG.E desc[UR10][R6.64+0x80], R0 ;  /* 0x0000800006008986 */ /* 0x0003e2000c10190a */
[----:B------:R-:W-:-:S03]  /*0ac0*/  ISETP.GE.AND P0, PT, R4, R109, PT ;  /* 0x0000006d0400720c */ /* 0x000fc60003f06270 */
[----:B------:R1:W-:Y:S01]  /*0ad0*/  @!P1 STG.E desc[UR10][R6.64+0x40], R2 ;  /* 0x0000400206009986 */ /* 0x0003e2000c10190a */
[----:B------:R-:W-:-:S03]  /*0ae0*/  ISETP.NE.OR P0, PT, R5, RZ, P0 ;  /* 0x000000ff0500720c */ /* 0x000fc60000705670 */
[----:B------:R1:W-:Y:S10]  /*0af0*/  @!P3 STG.E desc[UR10][R6.64], R3 ;  /* 0x000000030600b986 */ /* 0x0003f4000c10190a */
[----:B------:R-:W-:Y:S05]  /*0b00*/  @P0 EXIT ;  /* 0x000000000000094d */ /* 0x000fea0003800000 */
[----:B-1----:R-:W-:-:S05]  /*0b10*/  MOV R0, 0xff800000 ;  /* 0xff80000000007802 */ /* 0x002fca0000000f00 */
[----:B------:R-:W-:Y:S01]  /*0b20*/  STG.E desc[UR10][R6.64+0xc0], R0 ;  /* 0x0000c00006007986 */ /* 0x000fe2000c10190a */
[----:B------:R-:W-:Y:S05]  /*0b30*/  EXIT ;  /* 0x000000000000794d */ /* 0x000fea0003800000 */
.L_x_4854:
        /* <DEDUP_REMOVED lines=24> */
.L_x_4855:
        /* <DEDUP_REMOVED lines=16> */
[----:B-----5:R-:W-:-:S04]  /*0dc0*/  IMAD.MOV R0, RZ, RZ, -R7 ;  /* 0x000000ffff007224 */ /* 0x020fc800078e0a07 */
[----:B------:R-:W-:-:S05]  /*0dd0*/  IMAD R0, R3, R0, R2 ;  /* 0x0000000003007224 */ /* 0x000fca00078e0202 */
[----:B------:R-:W-:-:S13]  /*0de0*/  ISETP.GT.U32.AND P2, PT, R3, R0, PT ;  /* 0x000000000300720c */ /* 0x000fda0003f44070 */
[-C--:B------:R-:W-:Y:S01]  /*0df0*/  @!P2 IADD3 R0, R0, -R3.reuse, RZ ;  /* 0x800000030000a210 */ /* 0x080fe20007ffe0ff */
[----:B------:R-:W-:Y:S01]  /*0e00*/  @!P2 VIADD R7, R7, 0x1 ;  /* 0x000000010707a836 */ /* 0x000fe20000000000 */
[----:B------:R-:W-:Y:S02]  /*0e10*/  ISETP.NE.AND P2, PT, R8, RZ, PT ;  /* 0x000000ff0800720c */ /* 0x000fe40003f45270 */
[----:B------:R-:W-:Y:S02]  /*0e20*/  ISETP.GE.U32.AND P3, PT, R0, R3, PT ;  /* 0x000000030000720c */ /* 0x000fe40003f66070 */
[----:B------:R-:W-:-:S04]  /*0e30*/  LOP3.LUT R0, R9, R8, RZ, 0x3c, !PT ;  /* 0x0000000809007212 */ /* 0x000fc800078e3cff */
[----:B------:R-:W-:-:S07]  /*0e40*/  ISETP.GE.AND P0, PT, R0, RZ, PT ;  /* 0x000000ff0000720c */ /* 0x000fce0003f06270 */
[----:B------:R-:W-:-:S06]  /*0e50*/  @P3 IADD3 R7, R7, 0x1, RZ ;  /* 0x0000000107073810 */ /* 0x000fcc0007ffe0ff */
[----:B------:R-:W-:Y:S01]  /*0e60*/  @!P0 IMAD.MOV R7, RZ, RZ, -R7 ;  /* 0x000000ffff078224 */ /* 0x000fe200078e0a07 */
[----:B------:R-:W-:-:S05]  /*0e70*/  @!P2 LOP3.LUT R7, RZ, R8, RZ, 0x33, !PT ;  /* 0x00000008ff07a212 */ /* 0x000fca00078e33ff */
[----:B------:R-:W-:-:S06]  /*0e80*/  IMAD.WIDE R4, R7, 0x4, R150 ;  /* 0x0000000407047825 */ /* 0x000fcc00078e0296 */
[----:B------:R2:W3:Y:S01]  /*0e90*/  LDG.E R4, desc[UR10][R4.64] ;  /* 0x0000000a04047981 */ /* 0x0004e2000c1e1900 */
[----:B------:R-:W-:-:S04]  /*0ea0*/  IMAD.MOV R7, RZ, RZ, -R7 ;  /* 0x000000ffff077224 */ /* 0x000fc800078e0a07 */
[----:B------:R-:W-:-:S05]  /*0eb0*/  IMAD R9, R8, R7, R9 ;  /* 0x0000000708097224 */ /* 0x000fca00078e0209 */
[----:B------:R-:W-:Y:S01]  /*0ec0*/  SHF.R.S32.HI R8, RZ, 0x1f, R9 ;  /* 0x0000001fff087819 */ /* 0x000fe20000011409 */
[----:B--2---:R-:W2:Y:S02]  /*0ed0*/  LDC R5, c[0x0][0x278] ;  /* 0x00009e00ff057b82 */ /* 0x004ea40000000800 */
        /* <DEDUP_REMOVED lines=20> */
[----:B------:R-:W2:Y:S03]  /*1020*/  LDC.64 R2, c[0x0][0x238] ;  /* 0x00008e00ff027b82 */ /* 0x000ea60000000a00 */
[----:B------:R-:W-:-:S07]  /*1030*/  ISETP.GE.AND P0, PT, R0, RZ, PT ;  /* 0x000000ff0000720c */ /* 0x000fce0003f06270 */
        /* <DEDUP_REMOVED lines=13> */
[----:B-1----:R-:W-:Y:S01]  /*1110*/  IMAD R6, R8, R158, RZ ;  /* 0x0000009e08067224 */ /* 0x002fe200078e02ff */
[----:B------:R-:W-:Y:S01]  /*1120*/  MOV R20, R2 ;  /* 0x0000000200147202 */ /* 0x000fe20000000f00 */
[----:B------:R-:W-:Y:S02]  /*1130*/  IMAD.IADD R17, R3, 0x1, R0 ;  /* 0x0000000103117824 */ /* 0x000fe400078e0200 */
[C---:B------:R-:W-:Y:S02]  /*1140*/  IMAD R5, R9.reuse, R159, R6 ;  /* 0x0000009f09057224 */ /* 0x040fe400078e0206 */
[----:B------:R-:W-:-:S04]  /*1150*/  IMAD.WIDE.U32 R6, R9, R158, R12 ;  /* 0x0000009e09067225 */ /* 0x000fc800078e000c */
[----:B------:R-:W-:Y:S02]  /*1160*/  IMAD.IADD R7, R7, 0x1, R5 ;  /* 0x0000000107077824 */ /* 0x000fe400078e0205 */
[----:B------:R-:W-:Y:S02]  /*1170*/  IMAD R5, R10, UR4, RZ ;  /* 0x000000040a057c24 */ /* 0x000fe4000f8e02ff */
[----:B------:R-:W-:-:S04]  /*1180*/  IMAD.WIDE.U32 R6, R14, UR4, R6 ;  /* 0x000000040e067c25 */ /* 0x000fc8000f8e0006 */
[----:B------:R-:W-:Y:S01]  /*1190*/  IMAD R5, R14, UR5, R5 ;  /* 0x000000050e057c24 */ /* 0x000fe2000f8e0205 */
[----:B------:R-:W-:-:S04]  /*11a0*/  MOV R16, R6 ;  /* 0x0000000600107202 */ /* 0x000fc80000000f00 */
[----:B------:R-:W-:Y:S01]  /*11b0*/  IADD3 R15, R7, R5, RZ ;  /* 0x00000005070f7210 */ /* 0x000fe20007ffe0ff */
[----:B------:R-:W-:Y:S06]  /*11c0*/  BRA `(.L_x_4857) ;  /* 0x0000000400407947 */ /* 0x000fec0003800000 */
.L_x_4856:
        /* <DEDUP_REMOVED lines=50> */
.L_x_4858:
        /* <DEDUP_REMOVED lines=30> */
.L_x_4857:
        /* <DEDUP_REMOVED lines=9> */
[----:B------:R-:W-:Y:S01]  /*1760*/  BSSY B0, `(.L_x_4859) ;  /* 0x0000058000007945 */ /* 0x000fe20003800000 */
[----:B------:R-:W-:Y:S01]  /*1770*/  LOP3.LUT R148, R19, 0xfffffffc, RZ, 0xc0, !PT ;  /* 0xfffffffc13947812 */ /* 0x000fe200078ec0ff */
[----:B------:R-:W-:Y:S01]  /*1780*/  IMAD.SHL.U32 R144, R158, 0x20, RZ ;  /* 0x000000209e907824 */ /* 0x000fe200078e00ff */
[----:B-----5:R-:W-:Y:S01]  /*1790*/  SHF.R.S32.HI R0, RZ, 0x3, R6 ;  /* 0x00000003ff007819 */ /* 0x020fe20000011406 */
[----:B------:R-:W2:Y:S01]  /*17a0*/  @!P3 LDC.64 R2, c[0x0][0x228] ;  /* 0x00008a00ff02bb82 */ /* 0x000ea20000000a00 */
[----:B------:R-:W-:Y:S01]  /*17b0*/  @!P3 SHF.R.S32.HI R13, RZ, 0x1f, R149 ;  /* 0x0000001fff0db819 */ /* 0x000fe20000011495 */
[----:B------:R-:W-:Y:S01]  /*17c0*/  IMAD.IADD R148, R110, 0x1, -R148 ;  /* 0x000000016e947824 */ /* 0x000fe200078e0a94 */
[----:B------:R-:W-:Y:S01]  /*17d0*/  SHF.R.S32.HI R12, RZ, 0x2, R19 ;  /* 0x00000002ff0c7819 */ /* 0x000fe20000011413 */
[----:B------:R-:W-:Y:S01]  /*17e0*/  IMAD.SHL.U32 R147, R0, 0x40, RZ ;  /* 0x0000004000937824 */ /* 0x000fe200078e00ff */
[----:B------:R-:W-:Y:S01]  /*17f0*/  LEA.HI R113, R7, R110, RZ, 0x5 ;  /* 0x0000006e07717211 */ /* 0x000fe200078f28ff */
[----:B------:R-:W-:Y:S01]  /*1800*/  IMAD.SHL.U32 R148, R148, 0x8, RZ ;  /* 0x0000000894947824 */ /* 0x000fe200078e00ff */
[----:B------:R-:W-:Y:S01]  /*1810*/  LEA.HI R19, R19, R12, RZ, 0x1 ;  /* 0x0000000c13137211 */ /* 0x000fe200078f08ff */
[----:B------:R-:W3:Y:S01]  /*1820*/  @P3 LDC.64 R4, c[0x0][0x240] ;  /* 0x00009000ff043b82 */ /* 0x000ee20000000a00 */
[----:B------:R-:W-:-:S02]  /*1830*/  LOP3.LUT R147, R147, 0xc0, RZ, 0xc0, !PT ;  /* 0x000000c093937812 */ /* 0x000fc400078ec0ff */
[C---:B------:R-:W-:Y:S02]  /*1840*/  IADD3 R20, P0, R148.reuse, R20, RZ ;  /* 0x0000001494147210 */ /* 0x040fe40007f1e0ff */
[----:B------:R-:W-:Y:S02]  /*1850*/  LOP3.LUT R21, R147, 0x18, R148, 0xf8, !PT ;  /* 0x0000001893157812 */ /* 0x000fe400078ef894 */
[----:B------:R-:W-:Y:S02]  /*1860*/  SHF.R.U32.HI R147, RZ, 0x3, R147 ;  /* 0x00000003ff937819 */ /* 0x000fe40000011693 */
[----:B------:R-:W-:Y:S02]  /*1870*/  LOP3.LUT R19, R19, 0x7fffffe, RZ, 0xc0, !PT ;  /* 0x07fffffe13137812 */ /* 0x000fe400078ec0ff */
[----:B------:R-:W-:Y:S02]  /*1880*/  LOP3.LUT R147, R21, R147, RZ, 0x3c, !PT ;  /* 0x0000009315937212 */ /* 0x000fe400078e3cff */
[----:B------:R-:W-:Y:S01]  /*1890*/  IADD3 R28, P2, R148, R16, RZ ;  /* 0x00000010941c7210 */ /* 0x000fe20007f5e0ff */
[----:B------:R-:W-:Y:S01]  /*18a0*/  IMAD.IADD R19, R12, 0x1, -R19 ;  /* 0x000000010c137824 */ /* 0x000fe200078e0a13 */
[----:B------:R-:W-:Y:S01]  /*18b0*/  SHF.R.S32.HI R111, RZ, 0x5, R113 ;  /* 0x00000005ff6f7819 */ /* 0x000fe20000011471 */
[----:B--2---:R-:W-:Y:S01]  /*18c0*/  @!P3 IMAD.WIDE.U32 R24, R149, R2, RZ ;  /* 0x000000029518b225 */ /* 0x004fe200078e00ff */
[----:B------:R-:W-:-:S02]  /*18d0*/  SHF.L.U32 R104, R121, 0x7, RZ ;  /* 0x0000000779687819 */ /* 0x000fc400000006ff */
[----:B------:R-:W-:Y:S01]  /*18e0*/  SHF.L.U64.HI R127, R158, 0x5, R159 ;  /* 0x000000059e7f7819 */ /* 0x000fe2000001029f */
[----:B------:R-:W-:Y:S01]  /*18f0*/  @!P3 IMAD R21, R13, R2, RZ ;  /* 0x000000020d15b224 */ /* 0x000fe200078e02ff */
[----:B------:R-:W-:Y:S01]  /*1900*/  SHF.R.S32.HI R2, RZ, 0x1f, R148 ;  /* 0x0000001fff027819 */ /* 0x000fe20000011494 */
[----:B------:R-:W-:Y:S01]  /*1910*/  IMAD R19, R111, 0x8, R19 ;  /* 0x000000086f137824 */ /* 0x000fe200078e0213 */
[----:B------:R-:W-:Y:S01]  /*1920*/  SHF.R.S32.HI R13, RZ, 0x1f, R12 ;  /* 0x0000001fff0d7819 */ /* 0x000fe2000001140c */
[----:B---3--:R-:W-:-:S03]  /*1930*/  @P3 IMAD.WIDE.U32 R22, R11, R4, RZ ;  /* 0x000000040b163225 */ /* 0x008fc600078e00ff */
[----:B------:R-:W-:Y:S01]  /*1940*/  LEA R147, R19, R147, 0x5 ;  /* 0x0000009313937211 */ /* 0x000fe200078e28ff */
[----:B------:R-:W-:Y:S01]  /*1950*/  @!P3 IMAD.MOV.U32 R22, RZ, RZ, R24 ;  /* 0x000000ffff16b224 */ /* 0x000fe200078e0018 */
[----:B------:R-:W-:Y:S01]  /*1960*/  SHF.R.S32.HI R19, RZ, 0x1f, R18 ;  /* 0x0000001fff137819 */ /* 0x000fe20000011412 */
[----:B------:R-:W-:Y:S02]  /*1970*/  @!P3 IMAD R3, R149, R3, R21 ;  /* 0x000000039503b224 */ /* 0x000fe400078e0215 */
[----:B------:R-:W-:Y:S01]  /*1980*/  IMAD.X R21, R2, 0x1, R17, P0 ;  /* 0x0000000102157824 */ /* 0x000fe200000e0611 */
[----:B------:R-:W-:Y:S01]  /*1990*/  IADD3 R22, P0, R148, R22, RZ ;  /* 0x0000001694167210 */ /* 0x000fe20007f1e0ff */
[----:B------:R-:W-:Y:S01]  /*19a0*/  @P3 IMAD R4, R11, R5, R23 ;  /* 0x000000050b043224 */ /* 0x000fe200078e0217 */
[----:B------:R-:W-:Y:S01]  /*19b0*/  SHF.R.S32.HI R17, RZ, 0x1f, R149 ;  /* 0x0000001fff117819 */ /* 0x000fe20000011495 */
[----:B------:R-:W-:Y:S02]  /*19c0*/  @!P3 IMAD.IADD R4, R25, 0x1, R3 ;  /* 0x000000011904b824 */ /* 0x000fe400078e0203 */
[----:B------:R-:W-:-:S02]  /*19d0*/  IMAD.X R29, R2, 0x1, R15, P2 ;  /* 0x00000001021d7824 */ /* 0x000fc400010e060f */
[----:B------:R-:W-:Y:S01]  /*19e0*/  IMAD.X R23, R2, 0x1, R4, P0 ;  /* 0x0000000102177824 */ /* 0x000fe200000e0604 */
[----:B------:R-:W-:Y:S01]  /*19f0*/  ISETP.GE.AND P0, PT, R12, R125, PT ;  /* 0x0000007d0c00720c */ /* 0x000fe20003f06270 */
[----:B------:R-:W2:Y:S01]  /*1a00*/  LDC.64 R2, c[0x0][0x3c8] ;  /* 0x0000f200ff027b82 */ /* 0x000ea20000000a00 */
[----:B------:R-:W-:Y:S02]  /*1a10*/  IMAD R5, R10, UR4, RZ ;  /* 0x000000040a057c24 */ /* 0x000fe4000f8e02ff */
[----:B------:R-:W-:Y:S02]  /*1a20*/  IMAD R123, R13, R158, RZ ;  /* 0x0000009e0d7b7224 */ /* 0x000fe400078e02ff */
[----:B------:R-:W-:Y:S01]  /*1a30*/  IMAD.WIDE.U32 R10, R14, UR4, R20 ;  /* 0x000000040e0a7c25 */ /* 0x000fe2000f8e0014 */
[----:B------:R-:W-:Y:S02]  /*1a40*/  UMOV UR4, 0x400 ;  /* 0x0000040000047882 */ /* 0x000fe40000000000 */
[----:B-1----:R-:W-:Y:S01]  /*1a50*/  ULEA UR4, UR8, UR4, 0x18 ;  /* 0x0000000408047291 */ /* 0x002fe2000f8ec03f */
[----:B------:R-:W-:-:S02]  /*1a60*/  IMAD R24, R19, UR6, RZ ;  /* 0x0000000613187c24 */ /* 0x000fc4000f8e02ff */
[C---:B------:R-:W-:Y:S02]  /*1a70*/  IMAD R123, R12.reuse, R159, R123 ;  /* 0x0000009f0c7b7224 */ /* 0x040fe400078e027b */
[----:B------:R-:W-:Y:S01]  /*1a80*/  IMAD.WIDE.U32 R28, R12, R158, R28 ;  /* 0x0000009e0c1c7225 */ /* 0x000fe200078e001c */
[----:B------:R-:W-:-:S03]  /*1a90*/  LEA R147, R147, UR4, 0x1 ;  /* 0x0000000493937c11 */ /* 0x000fc6000f8e08ff */
[----:B------:R-:W-:Y:S01]  /*1aa0*/  IMAD R5, R14, UR5, R5 ;  /* 0x000000050e057c24 */ /* 0x000fe2000f8e0205 */
[----:B------:R-:W-:Y:S01]  /*1ab0*/  IADD3 R14, R12, 0x60, RZ ;  /* 0x000000600c0e7810 */ /* 0x000fe20007ffe0ff */
[----:B------:R-:W-:Y:S01]  /*1ac0*/  IMAD.IADD R4, R162, 0x1, -R104 ;  /* 0x00000001a2047824 */ /* 0x000fe200078e0a68 */
[----:B------:R-:W-:Y:S01]  /*1ad0*/  IADD3 R123, R29, R123, RZ ;  /* 0x0000007b1d7b7210 */ /* 0x000fe20007ffe0ff */
[C---:B------:R-:W-:Y:S02]  /*1ae0*/  VIADD R16, R12.reuse, 0x20 ;  /* 0x000000200c107836 */ /* 0x040fe40000000000 */
[C---:B------:R-:W-:Y:S01]  /*1af0*/  VIADD R15, R12.reuse, 0x40 ;  /* 0x000000400c0f7836 */ /* 0x040fe20000000000 */
[-C--:B------:R-:W-:Y:S01]  /*1b00*/  ISETP.GE.AND P5, PT, R12, R4.reuse, PT ;  /* 0x000000040c00720c */ /* 0x080fe20003fa6270 */
[----:B------:R-:W-:Y:S01]  /*1b10*/  IMAD R24, R18, UR7, R24 ;  /* 0x0000000712187c24 */ /* 0x000fe2000f8e0218 */
[----:B------:R-:W-:Y:S01]  /*1b20*/  ISETP.GE.AND P6, PT, R16, R125, PT ;  /* 0x0000007d1000720c */ /* 0x000fe20003fc6270 */
[----:B------:R-:W-:Y:S01]  /*1b30*/  IMAD.WIDE.U32 R22, R18, UR6, R22 ;  /* 0x0000000612167c25 */ /* 0x000fe2000f8e0016 */
[----:B------:R-:W-:-:S02]  /*1b40*/  ISETP.GE.AND P4, PT, R16, R4, PT ;  /* 0x000000041000720c */ /* 0x000fc40003f86270 */
[-C--:B------:R-:W-:Y:S01]  /*1b50*/  ISETP.GE.AND P3, PT, R15, R4.reuse, PT ;  /* 0x000000040f00720c */ /* 0x080fe20003f66270 */
[----:B------:R-:W-:Y:S01]  /*1b60*/  IMAD.WIDE R26, R26, 0x40, R12 ;  /* 0x000000401a1a7825 */ /* 0x000fe200078e020c */
[----:B------:R-:W-:-:S03]  /*1b70*/  ISETP.GE.AND P2, PT, R14, R4, PT ;  /* 0x000000040e00720c */ /* 0x000fc60003f46270 */
[----:B------:R-:W-:Y:S02]  /*1b80*/  IMAD.MOV.U32 R124, RZ, RZ, R28 ;  /* 0x000000ffff7c7224 */ /* 0x000fe400078e001c */
[----:B------:R-:W-:Y:S01]  /*1b90*/  IMAD.IADD R25, R23, 0x1, R24 ;  /* 0x0000000117197824 */ /* 0x000fe200078e0218 */
[----:B------:R-:W-:Y:S07]  /*1ba0*/  @P0 BRA `(.L_x_4860) ;  /* 0x00000000004c0947 */ /* 0x000fee0003800000 */
        /* <DEDUP_REMOVED lines=19> */
.L_x_4860:
[----:B------:R-:W-:Y:S05]  /*1ce0*/  BSYNC B0 ;  /* 0x0000000000007941 */ /* 0x000fea0003800000 */
.L_x_4859:
        /* <DEDUP_REMOVED lines=21> */
.L_x_4862:
[----:B------:R-:W-:Y:S05]  /*1e40*/  BSYNC B0 ;  /* 0x0000000000007941 */ /* 0x000fea0003800000 */
.L_x_4861:
        /* <DEDUP_REMOVED lines=15> */
.L_x_4864:
[----:B------:R-:W-:Y:S05]  /*1f40*/  BSYNC B0 ;  /* 0x0000000000007941 */ /* 0x000fea0003800000 */
.L_x_4863:
        /* <DEDUP_REMOVED lines=15> */
.L_x_4866:
[----:B------:R-:W-:Y:S05]  /*2040*/  BSYNC B0 ;  /* 0x0000000000007941 */ /* 0x000fea0003800000 */
.L_x_4865:
        /* <DEDUP_REMOVED lines=15> */
.L_x_4868:
[----:B------:R-:W-:Y:S05]  /*2140*/  BSYNC B0 ;  /* 0x0000000000007941 */ /* 0x000fea0003800000 */
.L_x_4867:
        /* <DEDUP_REMOVED lines=18> */
.L_x_4870:
[----:B------:R-:W-:Y:S05]  /*2270*/  BSYNC B0 ;  /* 0x0000000000007941 */ /* 0x000fea0003800000 */
.L_x_4869:
[----:B------:R-:W-:Y:S01]  /*2280*/  ULDC.64 UR6, c[0x0][0x3d0] ;  /* 0x0000f40000067ab9 */ /* 0x000fe20000000a00 */
[----:B------:R-:W0:Y:S01]  /*2290*/  LDGDEPBAR ;  /* 0x00000000000079af */ /* 0x000e220000000000 */
[----:B------:R-:W-:Y:S01]  /*22a0*/  IMAD R17, R17, UR6, RZ ;  /* 0x0000000611117c24 */ /* 0x000fe2000f8e02ff */
[----:B------:R-:W-:Y:S01]  /*22b0*/  LEA.HI R7, R7, R110, RZ, 0x4 ;  /* 0x0000006e07077211 */ /* 0x000fe200078f20ff */
[C---:B------:R-:W-:Y:S01]  /*22c0*/  IMAD.WIDE.U32 R18, R149.reuse, UR6, R18 ;  /* 0x0000000695127c25 */ /* 0x040fe2000f8e0012 */
[-C--:B------:R-:W-:Y:S01]  /*22d0*/  ISETP.GE.AND P2, PT, R14, R4.reuse, PT ;  /* 0x000000040e00720c */ /* 0x080fe20003f46270 */
[----:B------:R-:W3:Y:S01]  /*22e0*/  LDC.64 R160, c[0x0][0x250] ;  /* 0x00009400ffa07b82 */ /* 0x000ee20000000a00 */
[----:B------:R-:W-:Y:S01]  /*22f0*/  ISETP.GE.AND P5, PT, R12, R4, PT ;  /* 0x000000040c00720c */ /* 0x000fe20003fa6270 */
[----:B------:R-:W-:Y:S01]  /*2300*/  IMAD R17, R149, UR7, R17 ;  /* 0x0000000795117c24 */ /* 0x000fe2000f8e0211 */
[----:B--2---:R-:W-:Y:S02]  /*2310*/  LEA R2, P0, R18, R2, 0x2 ;  /* 0x0000000212027211 */ /* 0x004fe400078010ff */
[----:B------:R-:W-:Y:S01]  /*2320*/  ISETP.GE.AND P3, PT, R15, R4, PT ;  /* 0x000000040f00720c */ /* 0x000fe20003f66270 */
[----:B------:R-:W-:Y:S01]  /*2330*/  IMAD.IADD R17, R19, 0x1, R17 ;  /* 0x0000000113117824 */ /* 0x000fe200078e0211 */
[----:B------:R-:W-:-:S02]  /*2340*/  LOP3.LUT R14, R7, 0xfffffff0, RZ, 0xc0, !PT ;  /* 0xfffffff0070e7812 */ /* 0x000fc400078ec0ff */
[----:B------:R-:W-:Y:S01]  /*2350*/  ISETP.GE.AND P4, PT, R16, R4, PT ;  /* 0x000000041000720c */ /* 0x000fe20003f86270 */
[----:B------:R-:W-:Y:S01]  /*2360*/  IMAD.IADD R11, R11, 0x1, R5 ;  /* 0x000000010b0b7824 */ /* 0x000fe200078e0205 */
[----:B------:R-:W-:Y:S01]  /*2370*/  LEA.HI.X R3, R18, R3, R17, 0x2, P0 ;  /* 0x0000000312037211 */ /* 0x000fe200000f1411 */
[----:B------:R-:W-:Y:S01]  /*2380*/  ULDC.64 UR6, c[0x0][0x220] ;  /* 0x0000880000067ab9 */ /* 0x000fe20000000a00 */
[----:B------:R-:W-:Y:S01]  /*2390*/  IADD3 R9, P0, R12, R9, RZ ;  /* 0x000000090c097210 */ /* 0x000fe20007f1e0ff */
[----:B------:R-:W-:Y:S01]  /*23a0*/  ULDC UR5, c[0x0][0x2e8] ;  /* 0x0000ba0000057ab9 */ /* 0x000fe20000000800 */
[----:B------:R-:W-:Y:S01]  /*23b0*/  LOP3.LUT R12, R6, 0xfffffff8, RZ, 0xc0, !PT ;  /* 0xfffffff8060c7812 */ /* 0x000fe200078ec0ff */
[----:B------:R2:W5:Y:S01]  /*23c0*/  LDG.E R2, desc[UR10][R2.64] ;  /* 0x0000000a02027981 */ /* 0x000562000c1e1900 */
[----:B------:R-:W-:Y:S01]  /*23d0*/  IMAD.IADD R14, R110, 0x1, -R14 ;  /* 0x000000016e0e7824 */ /* 0x000fe200078e0a0e */
[----:B------:R-:W-:Y:S01]  /*23e0*/  SHF.R.S32.HI R7, RZ, 0x4, R7 ;  /* 0x00000004ff077819 */ /* 0x000fe20000011407 */
[----:B------:R-:W-:-:S04]  /*23f0*/  DEPBAR.LE SB0, 0x0 ;  /* 0x000080000000791a */ /* 0x000fc80000000000 */
[----:B------:R-:W-:Y:S01]  /*2400*/  IMAD.IADD R12, R110, 0x1, -R12 ;  /* 0x000000016e0c7824 */ /* 0x000fe200078e0a0c */
[----:B------:R-:W-:Y:S01]  /*2410*/  LEA.HI R107, R14, R14, RZ, 0x1 ;  /* 0x0000000e0e6b7211 */ /* 0x000fe200078f08ff */
[----:B------:R-:W-:Y:S01]  /*2420*/  IMAD.X R8, R13, 0x1, R8, P0 ;  /* 0x000000010d087824 */ /* 0x000fe200000e0608 */
[----:B------:R-:W-:Y:S01]  /*2430*/  BAR.SYNC.DEFER_BLOCKING 0x0 ;  /* 0x0000000000007b1d */ /* 0x000fe20000010000 */
[----:B---3--:R-:W-:Y:S01]  /*2440*/  IMAD.WIDE.U32 R102, R9, R160, R10 ;  /* 0x000000a009667225 */ /* 0x008fe200078e000a */
[----:B------:R-:W-:Y:S02]  /*2450*/  LEA.HI R13, R12, R12, RZ, 0x1 ;  /* 0x0000000c0c0d7211 */ /* 0x000fe400078f08ff */
[----:B------:R-:W-:Y:S01]  /*2460*/  SHF.R.S32.HI R15, RZ, 0x1, R107 ;  /* 0x00000001ff0f7819 */ /* 0x000fe2000001146b */
[----:B------:R-:W-:Y:S01]  /*2470*/  IMAD R8, R8, R160, RZ ;  /* 0x000000a008087224 */ /* 0x000fe200078e02ff */
[----:B------:R-:W-:Y:S01]  /*2480*/  SHF.R.S32.HI R4, RZ, 0x1, R13 ;  /* 0x00000001ff047819 */ /* 0x000fe2000001140d */
[----:B------:R-:W-:Y:S01]  /*2490*/  BSSY B0, `(.L_x_4871) ;  /* 0x000003d000007945 */ /* 0x000fe20003800000 */
[----:B------:R-:W-:Y:S01]  /*24a0*/  LOP3.LUT R13, R13, 0xfffffffe, RZ, 0xc0, !PT ;  /* 0xfffffffe0d0d7812 */ /* 0x000fe200078ec0ff */
[----:B------:R-:W-:Y:S01]  /*24b0*/  IMAD R101, R9, R161, R8 ;  /* 0x000000a109657224 */ /* 0x000fe200078e0208 */
[----:B------:R-:W-:Y:S01]  /*24c0*/  LEA R156, P0, R102, UR6, 0x1 ;  /* 0x00000006669c7c11 */ /* 0x000fe2000f8008ff */
[C---:B------:R-:W-:Y:S01]  /*24d0*/  IMAD.SHL.U32 R146, R160.reuse, 0x20, RZ ;  /* 0x00000020a0927824 */ /* 0x040fe200078e00ff */
[----:B------:R-:W-:Y:S01]  /*24e0*/  SHF.L.U64.HI R145, R160, 0x5, R161 ;  /* 0x00000005a0917819 */ /* 0x000fe200000102a1 */
[----:B------:R-:W-:Y:S01]  /*24f0*/  IMAD.IADD R12, R12, 0x1, -R13 ;  /* 0x000000010c0c7824 */ /* 0x000fe200078e0a0d */
[----:B------:R-:W-:Y:S01]  /*2500*/  SHF.R.S32.HI R13, RZ, 0x1f, R14 ;  /* 0x0000001fff0d7819 */ /* 0x000fe2000001140e */
[----:B------:R-:W-:Y:S01]  /*2510*/  IMAD.IADD R101, R103, 0x1, R101 ;  /* 0x0000000167657824 */ /* 0x000fe200078e0265 */
[----:B--2---:R-:W-:-:S02]  /*2520*/  LEA.HI R3, R6, R0, RZ, 0x1 ;  /* 0x0000000006037211 */ /* 0x004fc400078f08ff */
[----:B------:R-:W-:Y:S02]  /*2530*/  LEA.HI R13, R13, R14, RZ, 0x3 ;  /* 0x0000000e0d0d7211 */ /* 0x000fe400078f18ff */
[----:B------:R-:W-:Y:S02]  /*2540*/  LOP3.LUT R3, R3, 0xfffffffe, RZ, 0xc0, !PT ;  /* 0xfffffffe03037812 */ /* 0x000fe400078ec0ff */
[----:B------:R-:W-:Y:S01]  /*2550*/  LEA.HI.X R157, R102, UR7, R101, 0x1, P0 ;  /* 0x00000007669d7c11 */ /* 0x000fe200080f0c65 */
[----:B------:R-:W-:Y:S01]  /*2560*/  IMAD.SHL.U32 R13, R13, 0x20, RZ ;  /* 0x000000200d0d7824 */ /* 0x000fe200078e00ff */
[----:B------:R2:W-:Y:S01]  /*2570*/  @P5 STS [R147+0x3000], RZ ;  /* 0x003000ff93005388 */ /* 0x0005e20000000800 */
[----:B------:R-:W-:Y:S01]  /*2580*/  IMAD.IADD R6, R0, 0x1, -R3 ;  /* 0x0000000100067824 */ /* 0x000fe200078e0a03 */
[----:B------:R-:W-:Y:S02]  /*2590*/  LEA.HI R3, R7, R7, RZ, 0x1 ;  /* 0x0000000707037211 */ /* 0x000fe400078f08ff */
[----:B------:R-:W-:Y:S01]  /*25a0*/  SHF.R.S32.HI R0, RZ, 0x1f, R107 ;  /* 0x0000001fff007819 */ /* 0x000fe2000001146b */
[----:B------:R-:W-:Y:S01]  /*25b0*/  IMAD.SHL.U32 R6, R6, 0x8, RZ ;  /* 0x0000000806067824 */ /* 0x000fe200078e00ff */
[----:B------:R-:W-:Y:S01]  /*25c0*/  LOP3.LUT R3, R3, 0xfffffffe, RZ, 0xc0, !PT ;  /* 0xfffffffe03037812 */ /* 0x000fe200078ec0ff */
[----:B------:R2:W-:Y:S01]  /*25d0*/  @P5 STS [R147+0x3004], RZ ;  /* 0x003004ff93005388 */ /* 0x0005e20000000800 */
[----:B------:R-:W-:-:S02]  /*25e0*/  LEA.HI R0, R0, R15, RZ, 0x2 ;  /* 0x0000000f00007211 */ /* 0x000fc400078f10ff */
[----:B------:R-:W-:Y:S01]  /*25f0*/  LOP3.LUT R107, R107, 0x7fffffe, RZ, 0xc0, !PT ;  /* 0x07fffffe6b6b7812 */ /* 0x000fe200078ec0ff */
[----:B------:R-:W-:Y:S01]  /*2600*/  IMAD.IADD R7, R7, 0x1, -R3 ;  /* 0x0000000107077824 */ /* 0x000fe200078e0a03 */
[----:B------:R-:W-:Y:S01]  /*2610*/  LOP3.LUT R0, R0, 0xfffffffc, RZ, 0xc0, !PT ;  /* 0xfffffffc00007812 */ /* 0x000fe200078ec0ff */
[----:B------:R-:W-:Y:S01]  /*2620*/  IMAD.SHL.U32 R3, R4, 0x40, RZ ;  /* 0x0000004004037824 */ /* 0x000fe200078e00ff */
[----:B------:R2:W-:Y:S01]  /*2630*/  @P5 STS.64 [R147+0x3008], RZ ;  /* 0x003008ff93005388 */ /* 0x0005e20000000a00 */
[----:B------:R-:W-:Y:S01]  /*2640*/  IMAD R12, R7, 0x8, R12 ;  /* 0x00000008070c7824 */ /* 0x000fe200078e020c */
[----:B------:R-:W-:Y:S01]  /*2650*/  LOP3.LUT R106, R13, 0xffffff00, RZ, 0xc0, !PT ;  /* 0xffffff000d6a7812 */ /* 0x000fe200078ec0ff */
[----:B------:R-:W-:Y:S01]  /*2660*/  IMAD.IADD R0, R15, 0x1, -R0 ;  /* 0x000000010f007824 */ /* 0x000fe200078e0a00 */
[----:B------:R-:W-:Y:S01]  /*2670*/  LOP3.LUT R3, R3, 0xc0, RZ, 0xc0, !PT ;  /* 0x000000c003037812 */ /* 0x000fe200078ec0ff */
[----:B------:R-:W-:Y:S02]  /*2680*/  IMAD.SHL.U32 R7, R7, 0x8, RZ ;  /* 0x0000000807077824 */ /* 0x000fe400078e00ff */
[----:B------:R-:W-:Y:S01]  /*2690*/  IMAD.SHL.U32 R5, R0, 0x40, RZ ;  /* 0x0000004000057824 */ /* 0x000fe200078e00ff */
[----:B------:R-:W-:Y:S01]  /*26a0*/  LOP3.LUT R6, R3, 0x8, R6, 0xf8, !PT ;  /* 0x0000000803067812 */ /* 0x000fe200078ef806 */
[----:B------:R-:W-:Y:S01]  /*26b0*/  IMAD.IADD R107, R14, 0x1, -R107 ;  /* 0x000000010e6b7824 */ /* 0x000fe200078e0a6b */
[----:B------:R-:W-:-:S02]  /*26c0*/  SHF.R.U32.HI R3, RZ, 0x3, R3 ;  /* 0x00000003ff037819 */ /* 0x000fc40000011603 */
[----:B------:R-:W-:Y:S02]  /*26d0*/  LOP3.LUT R5, R5, 0xc0, RZ, 0xc0, !PT ;  /* 0x000000c005057812 */ /* 0x000fe400078ec0ff */
[----:B------:R-:W-:Y:S02]  /*26e0*/  LOP3.LUT R3, R6, R3, RZ, 0x3c, !PT ;  /* 0x0000000306037212 */ /* 0x000fe400078e3cff */
[----:B------:R-:W-:Y:S02]  /*26f0*/  LOP3.LUT R7, R5, 0x8, R7, 0xf8, !PT ;  /* 0x0000000805077812 */ /* 0x000fe400078ef807 */
[----:B------:R-:W-:Y:S01]  /*2700*/  SHF.R.U32.HI R105, RZ, 0x3, R5 ;  /* 0x00000003ff697819 */ /* 0x000fe20000011605 */
[----:B------:R-:W-:Y:S02]  /*2710*/  IMAD.U32 R115, R12, 0x20, R3 ;  /* 0x000000200c737824 */ /* 0x000fe400078e0003 */
[----:B------:R-:W-:Y:S01]  /*2720*/  IMAD R3, R111, 0x200, R106 ;  /* 0x000002006f037824 */ /* 0x000fe200078e026a */
[----:B------:R-:W-:-:S02]  /*2730*/  LOP3.LUT R105, R7, R105, RZ, 0x3c, !PT ;  /* 0x0000006907697212 */ /* 0x000fc400078e3cff */
[----:B------:R-:W-:Y:S01]  /*2740*/  LEA R115, R115, UR4, 0x1 ;  /* 0x0000000473737c11 */ /* 0x000fe2000f8e08ff */
[----:B------:R-:W-:-:S04]  /*2750*/  IMAD R3, R107, 0x20, R3 ;  /* 0x000000206b037824 */ /* 0x000fc800078e0203 */
[----:B------:R-:W-:Y:S02]  /*2760*/  IMAD.IADD R117, R105, 0x1, R3 ;  /* 0x0000000169757824 */ /* 0x000fe400078e0203 */
[----:B------:R-:W3:Y:S03]  /*2770*/  MUFU.RCP R3, UR5 ;  /* 0x0000000500037d08 */ /* 0x000ee60008001000 */
[----:B------:R-:W-:Y:S01]  /*2780*/  LEA R117, R117, UR4, 0x1 ;  /* 0x0000000475757c11 */ /* 0x000fe2000f8e08ff */
[----:B--2---:R-:W-:Y:S06]  /*2790*/  @P5 BRA `(.L_x_4872) ;  /* 0x0000000000305947 */ /* 0x004fec0003800000 */
        /* <DEDUP_REMOVED lines=12> */
.L_x_4872:
[----:B------:R-:W-:Y:S05]  /*2860*/  BSYNC B0 ;  /* 0x0000000000007941 */ /* 0x000fea0003800000 */
.L_x_4871:
        /* <DEDUP_REMOVED lines=13> */
.L_x_4874:
[----:B------:R-:W-:Y:S05]  /*2940*/  BSYNC B0 ;  /* 0x0000000000007941 */ /* 0x000fea0003800000 */
.L_x_4873:
        /* <DEDUP_REMOVED lines=13> */
.L_x_4876:
[----:B------:R-:W-:Y:S05]  /*2a20*/  BSYNC B0 ;  /* 0x0000000000007941 */ /* 0x000fea0003800000 */
.L_x_4875:
        /* <DEDUP_REMOVED lines=16> */
.L_x_4878:
[----:B------:R-:W-:Y:S05]  /*2b30*/  BSYNC B0 ;  /* 0x0000000000007941 */ /* 0x000fea0003800000 */
.L_x_4877:
[----:B------:R-:W-:Y:S01]  /*2b40*/  LDSM.16.M88.4 R12, [R117] ;  /* 0x00000000750c783b */ /* 0x000fe20000000200 */
[----:B------:R-:W-:Y:S01]  /*2b50*/  LOP3.LUT P0, RZ, R4, 0x2, RZ, 0xc0, !PT ;  /* 0x0000000204ff7812 */ /* 0x000fe2000780c0ff */
[----:B------:R-:W-:Y:S01]  /*2b60*/  VIADD R16, R115, 0x1000 ;  /* 0x0000100073107836 */ /* 0x000fe20000000000 */
[----:B------:R-:W-:Y:S01]  /*2b70*/  LOP3.LUT P2, RZ, R0, 0x2, RZ, 0xc0, !PT ;  /* 0x0000000200ff7812 */ /* 0x000fe2000784c0ff */
[----:B------:R-:W2:Y:S01]  /*2b80*/  LDSM.16.M88.4 R56, [R115+0x1800] ;  /* 0x001800007338783b */ /* 0x000ea20000000200 */
[----:B------:R-:W-:Y:S01]  /*2b90*/  IMAD.MOV.U32 R0, RZ, RZ, 0x10 ;  /* 0x00000010ff007424 */ /* 0x000fe200078e00ff */
[----:B------:R-:W-:Y:S01]  /*2ba0*/  LOP3.LUT R113, R113, 0xffffffe0, RZ, 0xc0, !PT ;  /* 0xffffffe071717812 */ /* 0x000fe200078ec0ff */
[----:B------:R-:W-:Y:S01]  /*2bb0*/  VIADD R114, R115, 0x1020 ;  /* 0x0000102073727836 */ /* 0x000fe20000000000 */
[----:B------:R-:W4:Y:S01]  /*2bc0*/  LDSM.16.M88.4 R40, [R115+0x2000] ;  /* 0x002000007328783b */ /* 0x000f220000000200 */
[----:B------:R-:W-:Y:S01]  /*2bd0*/  IMAD R111, R111, 0x10, R112 ;  /* 0x000000106f6f7824 */ /* 0x000fe200078e0270 */
[----:B------:R-:W-:Y:S01]  /*2be0*/  SEL R0, R0, 0xfffffff0, !P2 ;  /* 0xfffffff000007807 */ /* 0x000fe20005000000 */
[----:B---3-5:R-:W-:Y:S01]  /*2bf0*/  FMUL.FTZ R118, R2, R3 ;  /* 0x0000000302767220 */ /* 0x028fe20000410000 */
[----:B-1----:R-:W1:Y:S01]  /*2c00*/  LDSM.16.M88.4 R4, [R115+0x2400] ;  /* 0x002400007304783b */ /* 0x002e620000000200 */
[----:B------:R-:W-:-:S02]  /*2c10*/  IMAD R152, R107, 0x20, R106 ;  /* 0x000000206b987824 */ /* 0x000fc400078e026a */
[----:B------:R-:W-:Y:S01]  /*2c20*/  IMAD R116, R0, 0x2, R117 ;  /* 0x0000000200747824 */ /* 0x000fe200078e0275 */
[----:B------:R-:W3:Y:S01]  /*2c30*/  LDSM.16.M88.4 R72, [R115+0x1000] ;  /* 0x001000007348783b */ /* 0x000ee20000000200 */
[----:B------:R-:W-:Y:S02]  /*2c40*/  @P0 VIADD R114, R16, 0xffffffe0 ;  /* 0xffffffe010720836 */ /* 0x000fe40000000000 */
[----:B------:R-:W-:Y:S01]  /*2c50*/  IMAD.IADD R152, R105, 0x1, R152 ;  /* 0x0000000169987824 */ /* 0x000fe200078e0298 */
[----:B------:R-:W3:Y:S01]  /*2c60*/  LDSM.16.M88.4 R64, [R115+0x1400] ;  /* 0x001400007340783b */ /* 0x000ee20000000200 */
[----:B------:R-:W-:-:S03]  /*2c70*/  VIADD R112, R114, 0x800 ;  /* 0x0000080072707836 */ /* 0x000fc60000000000 */
[----:B------:R-:W3:Y:S04]  /*2c80*/  LDSM.16.M88.4 R48, [R115+0x1c00] ;  /* 0x001c00007330783b */ /* 0x000ee80000000200 */
[----:B------:R-:W3:Y:S04]  /*2c90*/  LDSM.16.M88.4 R24, [R115+0x2800] ;  /* 0x002800007318783b */ /* 0x000ee80000000200 */
[----:B------:R-:W3:Y:S04]  /*2ca0*/  LDSM.16.M88.4 R28, [R115+0x2c00] ;  /* 0x002c0000731c783b */ /* 0x000ee80000000200 */
[----:B------:R-:W-:Y:S04]  /*2cb0*/  LDSM.16.M88.4 R20, [R116] ;  /* 0x000000007414783b */ /* 0x000fe80000000200 */
[----:B------:R-:W3:Y:S04]  /*2cc0*/  LDSM.16.M88.4 R88, [R114+0x800] ;  /* 0x000800007258783b */ /* 0x000ee80000000200 */
[----:B------:R-:W3:Y:S01]  /*2cd0*/  LDSM.16.M88.4 R80, [R114+0x1000] ;  /* 0x001000007250783b */ /* 0x000ee20000000200 */
[C---:B--2---:R-:W-:Y:S03]  /*2ce0*/  HMMA.16816.F32.BF16 R60, R12.reuse, R56, RZ ;  /* 0x000000380c3c723c */ /* 0x044fe600000418ff */
[----:B------:R-:W2:Y:S03]  /*2cf0*/  LDSM.16.M88.4 R76, [R114+0x1400] ;  /* 0x00140000724c783b */ /* 0x000ea60000000200 */
[C---:B------:R-:W-:Y:S01]  /*2d00*/  HMMA.16816.F32.BF16 R56, R12.reuse, R58, RZ ;  /* 0x0000003a0c38723c */ /* 0x040fe200000418ff */
[----:B------:R-:W2:Y:S04]  /*2d10*/  LDSM.16.M88.4 R84, [R114+0xc00] ;  /* 0x000c00007254783b */ /* 0x000ea80000000200 */
[----:B------:R-:W-:Y:S01]  /*2d20*/  LDSM.16.M88.4 R96, [R114] ;  /* 0x000000007260783b */ /* 0x000fe20000000200 */
[C---:B----4-:R-:W-:Y:S03]  /*2d30*/  HMMA.16816.F32.BF16 R44, R12.reuse, R40, RZ ;  /* 0x000000280c2c723c */ /* 0x050fe600000418ff */
[----:B------:R-:W-:Y:S03]  /*2d40*/  LDSM.16.M88.4 R92, [R114+0x400] ;  /* 0x00040000725c783b */ /* 0x000fe60000000200 */
[C---:B-1----:R-:W-:Y:S01]  /*2d50*/  HMMA.16816.F32.BF16 R36, R12.reuse, R4, RZ ;  /* 0x000000040c24723c */ /* 0x042fe200000418ff */
[----:B------:R-:W0:Y:S05]  /*2d60*/  LDGDEPBAR ;  /* 0x00000000000079af */ /* 0x000e2a0000000000 */
[C---:B------:R-:W-:Y:S06]  /*2d70*/  HMMA.16816.F32.BF16 R4, R12.reuse, R6, RZ ;  /* 0x000000060c04723c */ /* 0x040fec00000418ff */
        /* <DEDUP_REMOVED lines=13> */
[----:B------:R-:W-:Y:S01]  /*2e50*/  HMMA.16816.F32.BF16 R56, R20, R90, R56 ;  /* 0x0000005a1438723c */ /* 0x000fe20000041838 */
[----:B------:R-:W3:Y:S01]  /*2e60*/  LDSM.16.M88.4 R88, [R114+0x1c00] ;  /* 0x001c00007258783b */ /* 0x000ee20000000200 */
[----:B------:R-:W-:-:S04]  /*2e70*/  DEPBAR.LE SB0, 0x0 ;  /* 0x000080000000791a */ /* 0x000fc80000000000 */
[C---:B------:R-:W-:Y:S06]  /*2e80*/  HMMA.16816.F32.BF16 R44, R20.reuse, R80, R44 ;  /* 0x00000050142c723c */ /* 0x040fec000004182c */
[----:B--2---:R-:W-:Y:S01]  /*2e90*/  HMMA.16816.F32.BF16 R36, R20, R76, R36 ;  /* 0x0000004c1424723c */ /* 0x004fe20000041824 */
[----:B------:R-:W-:Y:S02]  /*2ea0*/  IMAD.IADD R80, R110, 0x1, -R113 ;  /* 0x000000016e507824 */ /* 0x000fe400078e0a71 */
[----:B------:R-:W-:-:S03]  /*2eb0*/  VIADD R113, R114, 0x400 ;  /* 0x0000040072717836 */ /* 0x000fc60000000000 */
[----:B------:R-:W-:Y:S01]  /*2ec0*/  SHF.R.S32.HI R81, RZ, 0x1f, R80 ;  /* 0x0000001fff517819 */ /* 0x000fe20000011450 */
[----:B------:R-:W-:Y:S03]  /*2ed0*/  HMMA.16816.F32.BF16 R76, R20, R78, R4 ;  /* 0x0000004e144c723c */ /* 0x000fe60000041804 */
[----:B------:R-:W-:-:S03]  /*2ee0*/  LEA.HI R81, R81, R80, RZ, 0x2 ;  /* 0x0000005051517211 */ /* 0x000fc600078f10ff */
[----:B------:R-:W-:Y:S01]  /*2ef0*/  HMMA.16816.F32.BF16 R52, R20, R84, R52 ;  /* 0x000000541434723c */ /* 0x000fe20000041834 */
[----:B------:R-:W-:Y:S01]  /*2f00*/  IMAD.SHL.U32 R4, R110, 0x2, RZ ;  /* 0x000000026e047824 */ /* 0x000fe200078e00ff */
[----:B------:R-:W-:Y:S01]  /*2f10*/  SHF.R.S32.HI R81, RZ, 0x2, R81 ;  /* 0x00000002ff517819 */ /* 0x000fe20000011451 */
[----:B------:R-:W-:-:S03]  /*2f20*/  VIADD R110, R114, 0x1000 ;  /* 0x00001000726e7836 */ /* 0x000fc60000000000 */
[----:B------:R-:W-:Y:S01]  /*2f30*/  IADD3 R111, R111, 0x1, R81 ;  /* 0x000000016f6f7810 */ /* 0x000fe20007ffe051 */
[C---:B-1----:R-:W-:Y:S01]  /*2f40*/  HMMA.16816.F32.BF16 R32, R20.reuse, R28, R32 ;  /* 0x0000001c1420723c */ /* 0x042fe20000041820 */
[----:B------:R-:W-:Y:S02]  /*2f50*/  LOP3.LUT R122, R4, 0x6, RZ, 0xc0, !PT ;  /* 0x00000006047a7812 */ /* 0x000fe400078ec0ff */
[----:B------:R-:W-:Y:S01]  /*2f60*/  IADD3 R111, R162, R111, -R109 ;  /* 0x0000006fa26f7210 */ /* 0x000fe20007ffe86d */
[----:B------:R-:W-:Y:S02]  /*2f70*/  VIADD R109, R114, 0x1400 ;  /* 0x00001400726d7836 */ /* 0x000fe40000000000 */
[----:B------:R-:W-:Y:S01]  /*2f80*/  IMAD.IADD R4, R104, 0x1, R122 ;  /* 0x0000000168047824 */ /* 0x000fe200078e027a */
[----:B------:R-:W-:Y:S01]  /*2f90*/  HMMA.16816.F32.BF16 R8, R20, R96, R8 ;  /* 0x000000601408723c */ /* 0x000fe20000041808 */
[----:B------:R-:W-:Y:S02]  /*2fa0*/  IMAD.IADD R108, R111, 0x1, R108 ;  /* 0x000000016f6c7824 */ /* 0x000fe400078e026c */
[----:B------:R-:W-:-:S02]  /*2fb0*/  VIADD R5, R4, 0x21 ;  /* 0x0000002104057836 */ /* 0x000fc40000000000 */
[----:B------:R-:W-:Y:S01]  /*2fc0*/  VIADD R3, R4, 0x28 ;  /* 0x0000002804037836 */ /* 0x000fe20000000000 */
[----:B------:R-:W-:Y:S01]  /*2fd0*/  VIMNMX R163, R108, R162, PT ;  /* 0x000000a26ca37248 */ /* 0x000fe20003fe0100 */
[----:B------:R-:W-:Y:S01]  /*2fe0*/  VIADD R6, R4, 0x29 ;  /* 0x0000002904067836 */ /* 0x000fe20000000000 */
[----:B------:R-:W-:Y:S01]  /*2ff0*/  I2FP.F32.S32 R2, R5 ;  /* 0x0000000500027245 */ /* 0x000fe20000201400 */
[C---:B------:R-:W-:Y:S01]  /*3000*/  HMMA.16816.F32.BF16 R72, R20.reuse, R98, R72 ;  /* 0x000000621448723c */ /* 0x040fe20000041848 */
[----:B------:R-:W-:Y:S01]  /*3010*/  VIADDMNMX R162, R108, 0x8, R162, PT ;  /* 0x000000086ca27846 */ /* 0x000fe200038001a2 */
[----:B------:R-:W-:Y:S01]  /*3020*/  VIADD R7, R4, 0x41 ;  /* 0x0000004104077836 */ /* 0x000fe20000000000 */
[C---:B------:R-:W-:Y:S01]  /*3030*/  ISETP.GE.AND P6, PT, R5.reuse, R163, PT ;  /* 0x000000a30500720c */ /* 0x040fe20003fc6270 */
[----:B------:R-:W-:Y:S01]  /*3040*/  FFMA.FTZ R28, R118, R2, R61 ;  /* 0x00000002761c7223 */ /* 0x000fe2000001003d */
[-C--:B------:R-:W-:Y:S01]  /*3050*/  ISETP.GE.AND P4, PT, R5, R162.reuse, PT ;  /* 0x000000a20500720c */ /* 0x080fe20003f86270 */
[C---:B------:R-:W-:Y:S01]  /*3060*/  HMMA.16816.F32.BF16 R68, R20.reuse, R92, R68 ;  /* 0x0000005c1444723c */ /* 0x040fe20000041844 */
[----:B------:R-:W-:Y:S01]  /*3070*/  I2FP.F32.S32 R5, R5 ;  /* 0x0000000500057245 */ /* 0x000fe20000201400 */
[C---:B------:R-:W-:Y:S01]  /*3080*/  VIADD R111, R114.reuse, 0xc00 ;  /* 0x00000c00726f7836 */ /* 0x040fe20000000000 */
[----:B------:R-:W-:Y:S01]  /*3090*/  I2FP.F32.S32 R2, R3 ;  /* 0x0000000300027245 */ /* 0x000fe20000201400 */
[----:B------:R-:W-:Y:S01]  /*30a0*/  VIADD R108, R114, 0x1800 ;  /* 0x00001800726c7836 */ /* 0x000fe20000000000 */
[C---:B------:R-:W-:Y:S01]  /*30b0*/  ISETP.GE.AND P5, PT, R3.reuse, R163, PT ;  /* 0x000000a30300720c */ /* 0x040fe20003fa6270 */
[C---:B------:R-:W-:Y:S01]  /*30c0*/  HMMA.16816.F32.BF16 R64, R20.reuse, R94, R64 ;  /* 0x0000005e1440723c */ /* 0x040fe20000041840 */
[----:B------:R-:W-:Y:S01]  /*30d0*/  ISETP.GE.AND P3, PT, R3, R162, PT ;  /* 0x000000a20300720c */ /* 0x000fe20003f66270 */
[----:B------:R-:W-:Y:S01]  /*30e0*/  FFMA.FTZ R5, R118, R5, R63 ;  /* 0x0000000576057223 */ /* 0x000fe2000001003f */
[----:B------:R-:W-:Y:S01]  /*30f0*/  ISETP.GE.AND P2, PT, R6, R163, PT ;  /* 0x000000a30600720c */ /* 0x000fe20003f46270 */
[----:B------:R-:W-:Y:S01]  /*3100*/  FFMA.FTZ R2, R118, R2, R56 ;  /* 0x0000000276027223 */ /* 0x000fe20000010038 */
[----:B------:R-:W-:Y:S01]  /*3110*/  ISETP.GE.AND P0, PT, R6, R162, PT ;  /* 0x000000a20600720c */ /* 0x000fe20003f06270 */
[----:B------:R-:W-:Y:S01]  /*3120*/  HMMA.16816.F32.BF16 R48, R20, R86, R48 ;  /* 0x000000561430723c */ /* 0x000fe20000041830 */
[----:B------:R-:W-:-:S02]  /*3130*/  FSEL R28, R28, -INF , !P6 ;  /* 0xff8000001c1c7808 */ /* 0x000fc40007000000 */
[----:B------:R-:W-:-:S03]  /*3140*/  FSEL R2, R2, -INF , !P5 ;  /* 0xff80000002027808 */ /* 0x000fc60006800000 */
[C---:B------:R-:W-:Y:S06]  /*3150*/  HMMA.16816.F32.BF16 R40, R20.reuse, R82, R40 ;  /* 0x000000521428723c */ /* 0x040fec0000041828 */
[C---:B------:R-:W-:Y:S06]  /*3160*/  HMMA.16816.F32.BF16 R24, R20.reuse, R30, R24 ;  /* 0x0000001e1418723c */ /* 0x040fec0000041818 */
[----:B---3--:R-:W-:Y:S01]  /*3170*/  HMMA.16816.F32.BF16 R16, R20, R88, R16 ;  /* 0x000000581410723c */ /* 0x008fe20000041810 */
[----:B------:R-:W-:-:S05]  /*3180*/  I2FP.F32.S32 R30, R6 ;  /* 0x00000006001e7245 */ /* 0x000fca0000201400 */
[----:B------:R-:W-:Y:S01]  /*3190*/  HMMA.16816.F32.BF16 R12, R20, R90, R12 ;  /* 0x0000005a140c723c */ /* 0x000fe2000004180c */
[----:B------:R-:W-:-:S05]  /*31a0*/  FFMA.FTZ R30, R118, R30, R57 ;  /* 0x0000001e761e7223 */ /* 0x000fca0000010039 */
[----:B------:R-:W-:Y:S01]  /*31b0*/  FSEL R30, R30, -INF , !P2 ;  /* 0xff8000001e1e7808 */ /* 0x000fe20005000000 */
[C---:B------:R-:W-:Y:S01]  /*31c0*/  VIADD R23, R4.reuse, 0x8 ;  /* 0x0000000804177836 */ /* 0x040fe20000000000 */
[----:B------:R-:W-:Y:S02]  /*31d0*/  I2FP.F32.S32 R20, R3 ;  /* 0x0000000300147245 */ /* 0x000fe40000201400 */
[----:B------:R-:W-:Y:S01]  /*31e0*/  I2FP.F32.S32 R3, R6 ;  /* 0x0000000600037245 */ /* 0x000fe20000201400 */
[----:B------:R-:W-:Y:S01]  /*31f0*/  VIADD R6, R4, 0x30 ;  /* 0x0000003004067836 */ /* 0x000fe20000000000 */
[----:B------:R-:W-:Y:S01]  /*3200*/  FSEL R21, R5, -INF , !P4 ;  /* 0xff80000005157808 */ /* 0x000fe20006000000 */
[C---:B------:R-:W-:Y:S01]  /*3210*/  FFMA.FTZ R20, R118.reuse, R20, R58 ;  /* 0x0000001476147223 */ /* 0x040fe2000001003a */
[----:B------:R-:W-:Y:S01]  /*3220*/  I2FP.F32.S32 R22, R7 ;  /* 0x0000000700167245 */ /* 0x000fe20000201400 */
[----:B------:R-:W-:Y:S01]  /*3230*/  FFMA.FTZ R57, R118, R3, R59 ;  /* 0x0000000376397223 */ /* 0x000fe2000001003b */
[----:B------:R-:W-:Y:S01]  /*3240*/  VIADD R3, R4, 0x31 ;  /* 0x0000003104037836 */ /* 0x000fe20000000000 */
[----:B------:R-:W-:-:S02]  /*3250*/  I2FP.F32.S32 R29, R6 ;  /* 0x00000006001d7245 */ /* 0x000fc40000201400 */
[----:B------:R-:W-:Y:S01]  /*3260*/  ISETP.GE.AND P6, PT, R6, R163, PT ;  /* 0x000000a30600720c */ /* 0x000fe20003fc6270 */
[----:B------:R-:W-:Y:S01]  /*3270*/  FFMA.FTZ R45, R118, R22, R45 ;  /* 0x00000016762d7223 */ /* 0x000fe2000001002d */
[----:B------:R-:W-:Y:S01]  /*3280*/  BAR.SYNC.DEFER_BLOCKING 0x0 ;  /* 0x0000000000007b1d */ /* 0x000fe20000010000 */
[----:B------:R-:W-:Y:S01]  /*3290*/  ISETP.GE.AND P4, PT, R6, R162, PT ;  /* 0x000000a20600720c */ /* 0x000fe20003f86270 */
[----:B------:R-:W-:Y:S01]  /*32a0*/  FFMA.FTZ R29, R118, R29, R52 ;  /* 0x0000001d761d7223 */ /* 0x000fe20000010034 */
[----:B------:R-:W-:Y:S02]  /*32b0*/  FSEL R20, R20, -INF , !P3 ;  /* 0xff80000014147808 */ /* 0x000fe40005800000 */
[----:B------:R-:W-:Y:S02]  /*32c0*/  I2FP.F32.S32 R6, R6 ;  /* 0x0000000600067245 */ /* 0x000fe40000201400 */
[----:B------:R-:W-:Y:S02]  /*32d0*/  I2FP.F32.S32 R5, R3 ;  /* 0x0000000300057245 */ /* 0x000fe40000201400 */
[C---:B------:R-:W-:Y:S01]  /*32e0*/  ISETP.GE.AND P5, PT, R3.reuse, R163, PT ;  /* 0x000000a30300720c */ /* 0x040fe20003fa6270 */
[----:B------:R-:W-:Y:S01]  /*32f0*/  FFMA.FTZ R54, R118, R6, R54 ;  /* 0x0000000676367223 */ /* 0x000fe20000010036 */
[----:B------:R-:W-:Y:S01]  /*3300*/  ISETP.GE.AND P3, PT, R3, R162, PT ;  /* 0x000000a20300720c */ /* 0x000fe20003f66270 */
[----:B------:R-:W-:Y:S01]  /*3310*/  VIADD R6, R4, 0x38 ;  /* 0x0000003804067836 */ /* 0x000fe20000000000 */
[----:B------:R-:W-:Y:S01]  /*3320*/  I2FP.F32.S32 R3, R3 ;  /* 0x0000000300037245 */ /* 0x000fe20000201400 */
[----:B------:R-:W-:Y:S01]  /*3330*/  FFMA.FTZ R53, R118, R5, R53 ;  /* 0x0000000576357223 */ /* 0x000fe20000010035 */
[----:B------:R-:W-:-:S02]  /*3340*/  FSEL R57, R57, -INF , !P0 ;  /* 0xff80000039397808 */ /* 0x000fc40004000000 */
[----:B------:R-:W-:Y:S01]  /*3350*/  I2FP.F32.S32 R31, R6 ;  /* 0x00000006001f7245 */ /* 0x000fe20000201400 */
[----:B------:R-:W-:Y:S01]  /*3360*/  FFMA.FTZ R55, R118, R3, R55 ;  /* 0x0000000376377223 */ /* 0x000fe20000010037 */
[----:B------:R-:W-:Y:S01]  /*3370*/  VIADD R3, R4, 0x39 ;  /* 0x0000003904037836 */ /* 0x000fe20000000000 */
[C---:B------:R-:W-:Y:S02]  /*3380*/  ISETP.GE.AND P2, PT, R6.reuse, R163, PT ;  /* 0x000000a30600720c */ /* 0x040fe40003f46270 */
[----:B------:R-:W-:Y:S01]  /*3390*/  ISETP.GE.AND P0, PT, R6, R162, PT ;  /* 0x000000a20600720c */ /* 0x000fe20003f06270 */
[----:B------:R-:W-:Y:S01]  /*33a0*/  FFMA.FTZ R31, R118, R31, R48 ;  /* 0x0000001f761f7223 */ /* 0x000fe20000010030 */
[----:B------:R-:W-:Y:S02]  /*33b0*/  FSEL R29, R29, -INF , !P6 ;  /* 0xff8000001d1d7808 */ /* 0x000fe40007000000 */
[----:B------:R-:W-:Y:S02]  /*33c0*/  FSEL R93, R54, -INF , !P4 ;  /* 0xff800000365d7808 */ /* 0x000fe40006000000 */
[----:B------:R-:W-:-:S02]  /*33d0*/  I2FP.F32.S32 R6, R6 ;  /* 0x0000000600067245 */ /* 0x000fc40000201400 */
[----:B------:R-:W-:Y:S02]  /*33e0*/  I2FP.F32.S32 R5, R3 ;  /* 0x0000000300057245 */ /* 0x000fe40000201400 */
[C---:B------:R-:W-:Y:S01]  /*33f0*/  ISETP.GE.AND P6, PT, R3.reuse, R163, PT ;  /* 0x000000a30300720c */ /* 0x040fe20003fc6270 */
[----:B------:R-:W-:Y:S01]  /*3400*/  FFMA.FTZ R50, R118, R6, R50 ;  /* 0x0000000676327223 */ /* 0x000fe20000010032 */
[----:B------:R-:W-:Y:S01]  /*3410*/  ISETP.GE.AND P4, PT, R3, R162, PT ;  /* 0x000000a20300720c */ /* 0x000fe20003f86270 */
[----:B------:R-:W-:Y:S01]  /*3420*/  VIADD R6, R4, 0x48 ;  /* 0x0000004804067836 */ /* 0x000fe20000000000 */
[----:B------:R-:W-:Y:S01]  /*3430*/  I2FP.F32.S32 R3, R3 ;  /* 0x0000000300037245 */ /* 0x000fe20000201400 */
[----:B------:R-:W-:Y:S01]  /*3440*/  FFMA.FTZ R49, R118, R5, R49 ;  /* 0x0000000576317223 */ /* 0x000fe20000010031 */
[----:B------:R-:W-:Y:S02]  /*3450*/  FSEL R31, R31, -INF , !P2 ;  /* 0xff8000001f1f7808 */ /* 0x000fe40005000000 */
[----:B------:R-:W-:Y:S01]  /*3460*/  FSEL R91, R50, -INF , !P0 ;  /* 0xff800000325b7808 */ /* 0x000fe20004000000 */
[----:B------:R-:W-:Y:S01]  /*3470*/  FFMA.FTZ R51, R118, R3, R51 ;  /* 0x0000000376337223 */ /* 0x000fe20000010033 */
[----:B------:R-:W-:Y:S01]  /*3480*/  VIADD R3, R4, 0x49 ;  /* 0x0000004904037836 */ /* 0x000fe20000000000 */
[----:B------:R-:W-:-:S02]  /*3490*/  FSEL R85, R53, -INF , !P5 ;  /* 0xff80000035557808 */ /* 0x000fc40006800000 */
[----:B------:R-:W-:Y:S02]  /*34a0*/  FSEL R92, R55, -INF , !P3 ;  /* 0xff800000375c7808 */ /* 0x000fe40005800000 */
[----:B------:R-:W-:Y:S02]  /*34b0*/  I2FP.F32.S32 R84, R6 ;  /* 0x0000000600547245 */ /* 0x000fe40000201400 */
[CC--:B------:R-:W-:Y:S02]  /*34c0*/  ISETP.GE.AND P2, PT, R6.reuse, R163.reuse, PT ;  /* 0x000000a30600720c */ /* 0x0c0fe40003f46270 */
[----:B------:R-:W-:Y:S01]  /*34d0*/  ISETP.GE.AND P0, PT, R6, R162, PT ;  /* 0x000000a20600720c */ /* 0x000fe20003f06270 */
[----:B------:R-:W-:Y:S01]  /*34e0*/  FFMA.FTZ R84, R118, R84, R40 ;  /* 0x0000005476547223 */ /* 0x000fe20000010028 */
[C---:B------:R-:W-:Y:S02]  /*34f0*/  ISETP.GE.AND P5, PT, R7.reuse, R163, PT ;  /* 0x000000a30700720c */ /* 0x040fe40003fa6270 */
[----:B------:R-:W-:-:S02]  /*3500*/  ISETP.GE.AND P3, PT, R7, R162, PT ;  /* 0x000000a20700720c */ /* 0x000fc40003f66270 */
[----:B------:R-:W-:Y:S02]  /*3510*/  I2FP.F32.S32 R6, R6 ;  /* 0x0000000600067245 */ /* 0x000fe40000201400 */
[----:B------:R-:W-:Y:S02]  /*3520*/  I2FP.F32.S32 R5, R3 ;  /* 0x0000000300057245 */ /* 0x000fe40000201400 */
[----:B------:R-:W-:Y:S01]  /*3530*/  I2FP.F32.S32 R7, R7 ;  /* 0x0000000700077245 */ /* 0x000fe20000201400 */
[----:B------:R-:W-:Y:S01]  /*3540*/  FFMA.FTZ R42, R118, R6, R42 ;  /* 0x00000006762a7223 */ /* 0x000fe2000001002a */
[----:B------:R-:W-:Y:S02]  /*3550*/  VIADD R6, R4, 0x50 ;  /* 0x0000005004067836 */ /* 0x000fe40000000000 */
[----:B------:R-:W-:Y:S01]  /*3560*/  FFMA.FTZ R41, R118, R5, R41 ;  /* 0x0000000576297223 */ /* 0x000fe20000010029 */
[----:B------:R-:W-:Y:S02]  /*3570*/  VIADD R5, R4, 0x51 ;  /* 0x0000005104057836 */ /* 0x000fe40000000000 */
[----:B------:R-:W-:Y:S01]  /*3580*/  FFMA.FTZ R47, R118, R7, R47 ;  /* 0x00000007762f7223 */ /* 0x000fe2000001002f */
[----:B------:R-:W-:-:S02]  /*3590*/  FSEL R84, R84, -INF , !P2 ;  /* 0xff80000054547808 */ /* 0x000fc40005000000 */
[----:B------:R-:W-:Y:S02]  /*35a0*/  FSEL R82, R42, -INF , !P0 ;  /* 0xff8000002a527808 */ /* 0x000fe40004000000 */
[----:B------:R-:W-:Y:S02]  /*35b0*/  FSEL R40, R49, -INF , !P6 ;  /* 0xff80000031287808 */ /* 0x000fe40007000000 */
[----:B------:R-:W-:Y:S02]  /*35c0*/  FSEL R90, R51, -INF , !P4 ;  /* 0xff800000335a7808 */ /* 0x000fe40006000000 */
[----:B------:R-:W-:Y:S02]  /*35d0*/  FSEL R87, R45, -INF , !P5 ;  /* 0xff8000002d577808 */ /* 0x000fe40006800000 */
[----:B------:R-:W-:Y:S02]  /*35e0*/  FSEL R83, R47, -INF , !P3 ;  /* 0xff8000002f537808 */ /* 0x000fe40005800000 */
[----:B------:R-:W-:-:S02]  /*35f0*/  I2FP.F32.S32 R22, R5 ;  /* 0x0000000500167245 */ /* 0x000fc40000201400 */
[CC--:B------:R-:W-:Y:S02]  /*3600*/  ISETP.GE.AND P2, PT, R5.reuse, R163.reuse, PT ;  /* 0x000000a30500720c */ /* 0x0c0fe40003f46270 */
[----:B------:R-:W-:Y:S01]  /*3610*/  ISETP.GE.AND P0, PT, R5, R162, PT ;  /* 0x000000a20500720c */ /* 0x000fe20003f06270 */
[----:B------:R-:W-:Y:S01]  /*3620*/  FFMA.FTZ R22, R118, R22, R37 ;  /* 0x0000001676167223 */ /* 0x000fe20000010025 */
[CC--:B------:R-:W-:Y:S02]  /*3630*/  ISETP.GE.AND P6, PT, R3.reuse, R163.reuse, PT ;  /* 0x000000a30300720c */ /* 0x0c0fe40003fc6270 */
[----:B------:R-:W-:Y:S02]  /*3640*/  ISETP.GE.AND P4, PT, R3, R162, PT ;  /* 0x000000a20300720c */ /* 0x000fe40003f86270 */
[----:B------:R-:W-:Y:S02]  /*3650*/  I2FP.F32.S32 R7, R6 ;  /* 0x0000000600077245 */ /* 0x000fe40000201400 */
[----:B------:R-:W-:-:S02]  /*3660*/  ISETP.GE.AND P5, PT, R6, R163, PT ;  /* 0x000000a30600720c */ /* 0x000fc40003fa6270 */
[----:B------:R-:W-:Y:S01]  /*3670*/  ISETP.GE.AND P3, PT, R6, R162, PT ;  /* 0x000000a20600720c */ /* 0x000fe20003f66270 */
[----:B------:R-:W-:Y:S01]  /*3680*/  FFMA.FTZ R7, R118, R7, R36 ;  /* 0x0000000776077223 */ /* 0x000fe20000010024 */
[----:B------:R-:W-:Y:S01]  /*3690*/  I2FP.F32.S32 R5, R5 ;  /* 0x0000000500057245 */ /* 0x000fe20000201400 */
[----:B------:R-:W-:Y:S01]  /*36a0*/  VIADD R36, R4, 0x1 ;  /* 0x0000000104247836 */ /* 0x000fe20000000000 */
[----:B------:R-:W-:Y:S02]  /*36b0*/  I2FP.F32.S32 R3, R3 ;  /* 0x0000000300037245 */ /* 0x000fe40000201400 */
[----:B------:R-:W-:Y:S01]  /*36c0*/  I2FP.F32.S32 R6, R6 ;  /* 0x0000000600067245 */ /* 0x000fe20000201400 */
[----:B------:R-:W-:Y:S01]  /*36d0*/  FFMA.FTZ R59, R118, R5, R39 ;  /* 0x00000005763b7223 */ /* 0x000fe20000010027 */
[----:B------:R-:W-:Y:S02]  /*36e0*/  VIADD R5, R4, 0x9 ;  /* 0x0000000904057836 */ /* 0x000fe40000000000 */
[----:B------:R-:W-:Y:S01]  /*36f0*/  FFMA.FTZ R3, R118, R3, R43 ;  /* 0x0000000376037223 */ /* 0x000fe2000001002b */
[----:B------:R-:W-:Y:S01]  /*3700*/  FSEL R39, R22, -INF , !P2 ;  /* 0xff80000016277808 */ /* 0x000fe20005000000 */
[----:B------:R-:W-:Y:S01]  /*3710*/  FFMA.FTZ R6, R118, R6, R38 ;  /* 0x0000000676067223 */ /* 0x000fe20000010026 */
[----:B------:R-:W-:-:S02]  /*3720*/  FSEL R59, R59, -INF , !P0 ;  /* 0xff8000003b3b7808 */ /* 0x000fc40004000000 */
[----:B------:R-:W-:Y:S02]  /*3730*/  FSEL R81, R3, -INF , !P4 ;  /* 0xff80000003517808 */ /* 0x000fe40006000000 */
[----:B------:R-:W-:Y:S02]  /*3740*/  FSEL R80, R6, -INF , !P3 ;  /* 0xff80000006507808 */ /* 0x000fe40005800000 */
[C---:B------:R-:W-:Y:S02]  /*3750*/  ISETP.GE.AND P2, PT, R5.reuse, R163, PT ;  /* 0x000000a30500720c */ /* 0x040fe40003f46270 */
[----:B------:R-:W-:Y:S02]  /*3760*/  ISETP.GE.AND P0, PT, R5, R162, PT ;  /* 0x000000a20500720c */ /* 0x000fe40003f06270 */
[----:B------:R-:W-:Y:S02]  /*3770*/  I2FP.F32.S32 R3, R36 ;  /* 0x0000002400037245 */ /* 0x000fe40000201400 */
[----:B------:R-:W-:-:S02]  /*3780*/  I2FP.F32.S32 R6, R23 ;  /* 0x0000001700067245 */ /* 0x000fc40000201400 */
[----:B------:R-:W-:Y:S01]  /*3790*/  I2FP.F32.S32 R5, R5 ;  /* 0x0000000500057245 */ /* 0x000fe20000201400 */
[CC--:B------:R-:W-:Y:S01]  /*37a0*/  FFMA.FTZ R9, R118.reuse, R3.reuse, R9 ;  /* 0x0000000376097223 */ /* 0x0c0fe20000010009 */
[----:B------:R-:W-:Y:S01]  /*37b0*/  FSEL R95, R41, -INF , !P6 ;  /* 0xff800000295f7808 */ /* 0x000fe20007000000 */
[----:B------:R-:W-:Y:S01]  /*37c0*/  FFMA.FTZ R11, R118, R3, R11 ;  /* 0x00000003760b7223 */ /* 0x000fe2000001000b */
[----:B------:R-:W-:Y:S01]  /*37d0*/  ISETP.GE.AND P6, PT, R36, R163, PT ;  /* 0x000000a32400720c */ /* 0x000fe20003fc6270 */
[----:B------:R-:W-:Y:S01]  /*37e0*/  FFMA.FTZ R41, R118, R6, R72 ;  /* 0x0000000676297223 */ /* 0x000fe20000010048 */
[----:B------:R-:W-:Y:S01]  /*37f0*/  ISETP.GE.AND P4, PT, R36, R162, PT ;  /* 0x000000a22400720c */ /* 0x000fe20003f86270 */
[C---:B------:R-:W-:Y:S01]  /*3800*/  FFMA.FTZ R63, R118.reuse, R6, R74 ;  /* 0x00000006763f7223 */ /* 0x040fe2000001004a */
[----:B------:R-:W-:Y:S01]  /*3810*/  FSEL R94, R7, -INF , !P5 ;  /* 0xff800000075e7808 */ /* 0x000fe20006800000 */
[CC--:B------:R-:W-:Y:S01]  /*3820*/  FFMA.FTZ R36, R118.reuse, R5.reuse, R73 ;  /* 0x0000000576247223 */ /* 0x0c0fe20000010049 */
[----:B------:R-:W-:Y:S01]  /*3830*/  FFMA.FTZ R22, R118, R5, R75 ;  /* 0x0000000576167223 */ /* 0x000fe2000001004b */
[C---:B------:R-:W-:Y:S01]  /*3840*/  ISETP.GE.AND P5, PT, R23.reuse, R163, PT ;  /* 0x000000a31700720c */ /* 0x040fe20003fa6270 */
[C---:B------:R-:W-:Y:S01]  /*3850*/  VIADD R5, R4.reuse, 0x10 ;  /* 0x0000001004057836 */ /* 0x040fe20000000000 */
[----:B------:R-:W-:Y:S01]  /*3860*/  ISETP.GE.AND P3, PT, R23, R162, PT ;  /* 0x000000a21700720c */ /* 0x000fe20003f66270 */
[C---:B------:R-:W-:Y:S01]  /*3870*/  VIADD R6, R4.reuse, 0x11 ;  /* 0x0000001104067836 */ /* 0x040fe20000000000 */
[----:B------:R-:W-:Y:S01]  /*3880*/  FSEL R47, R9, -INF , !P6 ;  /* 0xff800000092f7808 */ /* 0x000fe20007000000 */
[----:B------:R-:W-:Y:S01]  /*3890*/  VIADD R3, R4, 0x18 ;  /* 0x0000001804037836 */ /* 0x000fe20000000000 */
[----:B------:R-:W-:-:S02]  /*38a0*/  FSEL R74, R11, -INF , !P4 ;  /* 0xff8000000b4a7808 */ /* 0x000fc40006000000 */
[----:B------:R-:W-:Y:S02]  /*38b0*/  FSEL R41, R41, -INF , !P5 ;  /* 0xff80000029297808 */ /* 0x000fe40006800000 */
[----:B------:R-:W-:Y:S02]  /*38c0*/  FSEL R63, R63, -INF , !P3 ;  /* 0xff8000003f3f7808 */ /* 0x000fe40005800000 */
[CC--:B------:R-:W-:Y:S02]  /*38d0*/  ISETP.GE.AND P6, PT, R5.reuse, R163.reuse, PT ;  /* 0x000000a30500720c */ /* 0x0c0fe40003fc6270 */
[-C--:B------:R-:W-:Y:S02]  /*38e0*/  ISETP.GE.AND P4, PT, R5, R162.reuse, PT ;  /* 0x000000a20500720c */ /* 0x080fe40003f86270 */
[C---:B------:R-:W-:Y:S02]  /*38f0*/  ISETP.GE.AND P5, PT, R6.reuse, R163, PT ;  /* 0x000000a30600720c */ /* 0x040fe40003fa6270 */
[----:B------:R-:W-:-:S02]  /*3900*/  ISETP.GE.AND P3, PT, R6, R162, PT ;  /* 0x000000a20600720c */ /* 0x000fc40003f66270 */
[----:B------:R-:W-:Y:S02]  /*3910*/  FSEL R36, R36, -INF , !P2 ;  /* 0xff80000024247808 */ /* 0x000fe40005000000 */
[----:B------:R-:W-:Y:S02]  /*3920*/  FSEL R22, R22, -INF , !P0 ;  /* 0xff80000016167808 */ /* 0x000fe40004000000 */
[----:B------:R-:W-:Y:S02]  /*3930*/  I2FP.F32.S32 R5, R5 ;  /* 0x0000000500057245 */ /* 0x000fe40000201400 */
[----:B------:R-:W-:Y:S02]  /*3940*/  I2FP.F32.S32 R6, R6 ;  /* 0x0000000600067245 */ /* 0x000fe40000201400 */
[C---:B------:R-:W-:Y:S01]  /*3950*/  ISETP.GE.AND P2, PT, R3.reuse, R163, PT ;  /* 0x000000a30300720c */ /* 0x040fe20003f46270 */
[CC--:B------:R-:W-:Y:S01]  /*3960*/  FFMA.FTZ R52, R118.reuse, R5.reuse, R68 ;  /* 0x0000000576347223 */ /* 0x0c0fe20000010044 */
[----:B------:R-:W-:Y:S01]  /*3970*/  ISETP.GE.AND P0, PT, R3, R162, PT ;  /* 0x000000a20300720c */ /* 0x000fe20003f06270 */
[C---:B------:R-:W-:Y:S01]  /*3980*/  FFMA.FTZ R58, R118.reuse, R5, R70 ;  /* 0x00000005763a7223 */ /* 0x040fe20000010046 */
[----:B------:R-:W-:Y:S01]  /*3990*/  I2FP.F32.S32 R3, R3 ;  /* 0x0000000300037245 */ /* 0x000fe20000201400 */
[CC--:B------:R-:W-:Y:S01]  /*39a0*/  FFMA.FTZ R51, R118.reuse, R6.reuse, R69 ;  /* 0x0000000676337223 */ /* 0x0c0fe20000010045 */
[----:B------:R-:W-:Y:S01]  /*39b0*/  FFMA.FTZ R55, R118, R6, R71 ;  /* 0x0000000676377223 */ /* 0x000fe20000010047 */
[----:B------:R-:W-:Y:S01]  /*39c0*/  VIADD R5, R4, 0x19 ;  /* 0x0000001904057836 */ /* 0x000fe20000000000 */
[----:B------:R-:W-:Y:S01]  /*39d0*/  FSEL R52, R52, -INF , !P6 ;  /* 0xff80000034347808 */ /* 0x000fe20007000000 */
[CC--:B------:R-:W-:Y:S01]  /*39e0*/  FFMA.FTZ R50, R118.reuse, R3.reuse, R64 ;  /* 0x0000000376327223 */ /* 0x0c0fe20000010040 */
[----:B------:R-:W-:Y:S01]  /*39f0*/  FFMA.FTZ R23, R118, R3, R66 ;  /* 0x0000000376177223 */ /* 0x000fe20000010042 */
[----:B------:R-:W-:Y:S01]  /*3a00*/  VIADD R6, R4, 0x20 ;  /* 0x0000002004067836 */ /* 0x000fe20000000000 */
        /* <DEDUP_REMOVED lines=8> */
[----:B------:R-:W-:-:S02]  /*3a90*/  FSEL R50, R50, -INF , !P2 ;  /* 0xff80000032327808 */ /* 0x000fc40005000000 */
[----:B------:R-:W-:Y:S02]  /*3aa0*/  FSEL R23, R23, -INF , !P0 ;  /* 0xff80000017177808 */ /* 0x000fe40004000000 */
[----:B------:R-:W-:Y:S02]  /*3ab0*/  I2FP.F32.S32 R5, R5 ;  /* 0x0000000500057245 */ /* 0x000fe40000201400 */
[----:B------:R-:W-:Y:S02]  /*3ac0*/  I2FP.F32.S32 R6, R6 ;  /* 0x0000000600067245 */ /* 0x000fe40000201400 */
[C---:B------:R-:W-:Y:S01]  /*3ad0*/  ISETP.GE.AND P2, PT, R3.reuse, R163, PT ;  /* 0x000000a30300720c */ /* 0x040fe20003f46270 */
[C---:B------:R-:W-:Y:S01]  /*3ae0*/  FFMA.FTZ R11, R118.reuse, R5, R67 ;  /* 0x00000005760b7223 */ /* 0x040fe20000010043 */
[----:B------:R-:W-:Y:S01]  /*3af0*/  ISETP.GE.AND P0, PT, R3, R162, PT ;  /* 0x000000a20300720c */ /* 0x000fe20003f06270 */
[CC--:B------:R-:W-:Y:S01]  /*3b00*/  FFMA.FTZ R53, R118.reuse, R6.reuse, R60 ;  /* 0x0000000676357223 */ /* 0x0c0fe2000001003c */
[----:B------:R-:W-:Y:S01]  /*3b10*/  I2FP.F32.S32 R3, R3 ;  /* 0x0000000300037245 */ /* 0x000fe20000201400 */
[C---:B------:R-:W-:Y:S01]  /*3b20*/  FFMA.FTZ R56, R118.reuse, R5, R65 ;  /* 0x0000000576387223 */ /* 0x040fe20000010041 */
        /* <DEDUP_REMOVED lines=10> */
[C---:B------:R-:W-:Y:S02]  /*3bd0*/  ISETP.GE.AND P2, PT, R3.reuse, R163, PT ;  /* 0x000000a30300720c */ /* 0x040fe40003f46270 */
[-C--:B------:R-:W-:Y:S02]  /*3be0*/  ISETP.GE.AND P0, PT, R3, R162.reuse, PT ;  /* 0x000000a20300720c */ /* 0x080fe40003f06270 */
[----:B------:R-:W-:Y:S02]  /*3bf0*/  I2FP.F32.S32 R3, R3 ;  /* 0x0000000300037245 */ /* 0x000fe40000201400 */
[----:B------:R-:W-:Y:S02]  /*3c00*/  FSEL R53, R53, -INF , !P5 ;  /* 0xff80000035357808 */ /* 0x000fe40006800000 */
[----:B------:R-:W-:Y:S01]  /*3c10*/  FSEL R9, R9, -INF , !P3 ;  /* 0xff80000009097808 */ /* 0x000fe20005800000 */
[C---:B------:R-:W-:Y:S01]  /*3c20*/  FFMA.FTZ R33, R118.reuse, R3, R33 ;  /* 0x0000000376217223 */ /* 0x040fe20000010021 */
[C---:B------:R-:W-:Y:S01]  /*3c30*/  ISETP.GE.AND P6, PT, R5.reuse, R163, PT ;  /* 0x000000a30500720c */ /* 0x040fe20003fc6270 */
[----:B------:R-:W-:Y:S01]  /*3c40*/  FFMA.FTZ R35, R118, R3, R35 ;  /* 0x0000000376237223 */ /* 0x000fe20000010023 */
[----:B------:R-:W-:Y:S01]  /*3c50*/  ISETP.GE.AND P4, PT, R5, R162, PT ;  /* 0x000000a20500720c */ /* 0x000fe20003f86270 */
[----:B------:R-:W-:Y:S01]  /*3c60*/  VIADD R3, R4, 0x70 ;  /* 0x0000007004037836 */ /* 0x000fe20000000000 */
[----:B------:R-:W-:-:S02]  /*3c70*/  ISETP.GE.AND P5, PT, R6, R163, PT ;  /* 0x000000a30600720c */ /* 0x000fc40003fa6270 */
[----:B------:R-:W-:Y:S02]  /*3c80*/  ISETP.GE.AND P3, PT, R6, R162, PT ;  /* 0x000000a20600720c */ /* 0x000fe40003f66270 */
[----:B------:R-:W-:Y:S02]  /*3c90*/  I2FP.F32.S32 R5, R5 ;  /* 0x0000000500057245 */ /* 0x000fe40000201400 */
[----:B------:R-:W-:Y:S02]  /*3ca0*/  I2FP.F32.S32 R6, R6 ;  /* 0x0000000600067245 */ /* 0x000fe40000201400 */
[----:B------:R-:W-:Y:S01]  /*3cb0*/  FSEL R62, R33, -INF , !P2 ;  /* 0xff800000213e7808 */ /* 0x000fe20005000000 */
[CC--:B------:R-:W-:Y:S01]  /*3cc0*/  FFMA.FTZ R65, R118.reuse, R5.reuse, R77 ;  /* 0x0000000576417223 */ /* 0x0c0fe2000001004d */
[C---:B------:R-:W-:Y:S01]  /*3cd0*/  FFMA.FTZ R66, R118.reuse, R5, R79 ;  /* 0x0000000576427223 */ /* 0x040fe2000001004f */
[CC--:B------:R-:W-:Y:S01]  /*3ce0*/  FFMA.FTZ R32, R118.reuse, R6.reuse, R32 ;  /* 0x0000000676207223 */ /* 0x0c0fe20000010020 */
[----:B------:R-:W-:Y:S01]  /*3cf0*/  FFMA.FTZ R34, R118, R6, R34 ;  /* 0x0000000676227223 */ /* 0x000fe20000010022 */
[C---:B------:R-:W-:Y:S01]  /*3d00*/  VIADD R5, R4.reuse, 0x68 ;  /* 0x0000006804057836 */ /* 0x040fe20000000000 */
[----:B------:R-:W-:Y:S01]  /*3d10*/  FSEL R49, R35, -INF , !P0 ;  /* 0xff80000023317808 */ /* 0x000fe20004000000 */
[----:B------:R-:W-:Y:S01]  /*3d20*/  VIADD R6, R4, 0x69 ;  /* 0x0000006904067836 */ /* 0x000fe20000000000 */
[----:B------:R-:W-:-:S02]  /*3d30*/  ISETP.GE.AND P2, PT, R3, R163, PT ;  /* 0x000000a30300720c */ /* 0x000fc40003f46270 */
[----:B------:R-:W-:Y:S02]  /*3d40*/  ISETP.GE.AND P0, PT, R3, R162, PT ;  /* 0x000000a20300720c */ /* 0x000fe40003f06270 */
[----:B------:R-:W-:Y:S02]  /*3d50*/  I2FP.F32.S32 R3, R3 ;  /* 0x0000000300037245 */ /* 0x000fe40000201400 */
[----:B------:R-:W-:Y:S02]  /*3d60*/  FSEL R65, R65, -INF , !P6 ;  /* 0xff80000041417808 */ /* 0x000fe40007000000 */
[----:B------:R-:W-:Y:S01]  /*3d70*/  FSEL R66, R66, -INF , !P4 ;  /* 0xff80000042427808 */ /* 0x000fe20006000000 */
[-C--:B------:R-:W-:Y:S01]  /*3d80*/  FFMA.FTZ R16, R118, R3.reuse, R16 ;  /* 0x0000000376107223 */ /* 0x080fe20000010010 */
[----:B------:R-:W-:Y:S01]  /*3d90*/  FSEL R64, R32, -INF , !P5 ;  /* 0xff80000020407808 */ /* 0x000fe20006800000 */
[----:B------:R-:W-:Y:S01]  /*3da0*/  FFMA.FTZ R42, R118, R3, R18 ;  /* 0x00000003762a7223 */ /* 0x000fe20000010012 */
[----:B------:R-:W-:Y:S01]  /*3db0*/  FSEL R54, R34, -INF , !P3 ;  /* 0xff80000022367808 */ /* 0x000fe20005800000 */
[----:B------:R-:W-:Y:S01]  /*3dc0*/  VIADD R3, R4, 0x79 ;  /* 0x0000007904037836 */ /* 0x000fe20000000000 */
[----:B------:R-:W-:-:S02]  /*3dd0*/  ISETP.GE.AND P6, PT, R5, R163, PT ;  /* 0x000000a30500720c */ /* 0x000fc40003fc6270 */
[-C--:B------:R-:W-:Y:S02]  /*3de0*/  ISETP.GE.AND P4, PT, R5, R162.reuse, PT ;  /* 0x000000a20500720c */ /* 0x080fe40003f86270 */
[C---:B------:R-:W-:Y:S02]  /*3df0*/  ISETP.GE.AND P5, PT, R6.reuse, R163, PT ;  /* 0x000000a30600720c */ /* 0x040fe40003fa6270 */
        /* <DEDUP_REMOVED lines=8> */
[----:B------:R-:W-:Y:S01]  /*3e80*/  VIADD R6, R4, 0x71 ;  /* 0x0000007104067836 */ /* 0x000fe20000000000 */
[----:B------:R-:W-:Y:S01]  /*3e90*/  FSEL R42, R42, -INF , !P0 ;  /* 0xff8000002a2a7808 */ /* 0x000fe20004000000 */
[----:B------:R-:W-:Y:S01]  /*3ea0*/  VIADD R5, R4, 0x78 ;  /* 0x0000007804057836 */ /* 0x000fe20000000000 */
[----:B------:R-:W-:-:S02]  /*3eb0*/  ISETP.GE.AND P2, PT, R3, R163, PT ;  /* 0x000000a30300720c */ /* 0x000fc40003f46270 */
[-C--:B------:R-:W-:Y:S02]  /*3ec0*/  ISETP.GE.AND P0, PT, R3, R162.reuse, PT ;  /* 0x000000a20300720c */ /* 0x080fe40003f06270 */
[----:B------:R-:W-:Y:S02]  /*3ed0*/  I2FP.F32.S32 R3, R3 ;  /* 0x0000000300037245 */ /* 0x000fe40000201400 */
[----:B------:R-:W-:Y:S02]  /*3ee0*/  FSEL R24, R24, -INF , !P6 ;  /* 0xff80000018187808 */ /* 0x000fe40007000000 */
[----:B------:R-:W-:Y:S01]  /*3ef0*/  FSEL R48, R26, -INF , !P4 ;  /* 0xff8000001a307808 */ /* 0x000fe20006000000 */
[----:B------:R-:W-:Y:S01]  /*3f00*/  FFMA.FTZ R13, R118, R3, R13 ;  /* 0x00000003760d7223 */ /* 0x000fe2000001000d */
[----:B------:R-:W-:Y:S01]  /*3f10*/  ISETP.GE.AND P6, PT, R6, R163, PT ;  /* 0x000000a30600720c */ /* 0x000fe20003fc6270 */
[----:B------:R-:W-:Y:S01]  /*3f20*/  FFMA.FTZ R38, R118, R3, R15 ;  /* 0x0000000376267223 */ /* 0x000fe2000001000f */
        /* <DEDUP_REMOVED lines=8> */
[----:B------:R-:W-:Y:S01]  /*3fb0*/  I2FP.F32.S32 R5, R5 ;  /* 0x0000000500057245 */ /* 0x000fe20000201400 */
[----:B------:R-:W-:Y:S01]  /*3fc0*/  FFMA.FTZ R19, R118, R6, R19 ;  /* 0x0000000676137223 */ /* 0x000fe20000010013 */
[----:B------:R-:W-:-:S02]  /*3fd0*/  FSEL R75, R13, -INF , !P2 ;  /* 0xff8000000d4b7808 */ /* 0x000fc40005000000 */
[----:B------:R-:W-:Y:S01]  /*3fe0*/  ISETP.GT.AND P2, PT, R121, R126, PT ;  /* 0x0000007e7900720c */ /* 0x000fe20003f44270 */
[CC--:B------:R-:W-:Y:S01]  /*3ff0*/  FFMA.FTZ R12, R118.reuse, R5.reuse, R12 ;  /* 0x00000005760c7223 */ /* 0x0c0fe2000001000c */
[----:B------:R-:W-:Y:S01]  /*4000*/  FFMA.FTZ R37, R118, R5, R14 ;  /* 0x0000000576257223 */ /* 0x000fe2000001000e */
[----:B------:R-:W-:Y:S02]  /*4010*/  FSEL R15, R17, -INF , !P6 ;  /* 0xff800000110f7808 */ /* 0x000fe40007000000 */
[----:B------:R-:W-:Y:S02]  /*4020*/  FSEL R43, R19, -INF , !P4 ;  /* 0xff800000132b7808 */ /* 0x000fe40006000000 */
[C---:B------:R-:W-:Y:S02]  /*4030*/  ISETP.GE.AND P6, PT, R4.reuse, R163, PT ;  /* 0x000000a30400720c */ /* 0x040fe40003fc6270 */
[----:B------:R-:W-:Y:S02]  /*4040*/  ISETP.GE.AND P4, PT, R4, R162, PT ;  /* 0x000000a20400720c */ /* 0x000fe40003f86270 */
[----:B------:R-:W-:-:S02]  /*4050*/  I2FP.F32.S32 R5, R4 ;  /* 0x0000000400057245 */ /* 0x000fc40000201400 */
[----:B------:R-:W-:Y:S02]  /*4060*/  FSEL R14, R12, -INF , !P5 ;  /* 0xff8000000c0e7808 */ /* 0x000fe40006800000 */
[----:B------:R-:W-:Y:S01]  /*4070*/  FSEL R37, R37, -INF , !P3 ;  /* 0xff80000025257808 */ /* 0x000fe20005800000 */
[C---:B------:R-:W-:Y:S01]  /*4080*/  FFMA.FTZ R17, R118.reuse, R5, R8 ;  /* 0x0000000576117223 */ /* 0x040fe20000010008 */
[----:B------:R-:W-:Y:S01]  /*4090*/  I2FP.F32.S32 R4, R3 ;  /* 0x0000000300047245 */ /* 0x000fe20000201400 */
[C---:B------:R-:W-:Y:S01]  /*40a0*/  FFMA.FTZ R8, R118.reuse, R5, R10 ;  /* 0x0000000576087223 */ /* 0x040fe2000001000a */
[C---:B------:R-:W-:Y:S02]  /*40b0*/  ISETP.GE.AND P5, PT, R3.reuse, R163, PT ;  /* 0x000000a30300720c */ /* 0x040fe40003fa6270 */
[----:B------:R-:W-:Y:S01]  /*40c0*/  ISETP.GE.AND P3, PT, R3, R162, PT ;  /* 0x000000a20300720c */ /* 0x000fe20003f66270 */
[----:B------:R-:W-:Y:S01]  /*40d0*/  FFMA.FTZ R10, R118, R4, R44 ;  /* 0x00000004760a7223 */ /* 0x000fe2000001002c */
[----:B------:R-:W-:-:S02]  /*40e0*/  I2FP.F32.S32 R3, R3 ;  /* 0x0000000300037245 */ /* 0x000fc40000201400 */
[----:B------:R-:W-:Y:S02]  /*40f0*/  FSEL R38, R38, -INF , !P0 ;  /* 0xff80000026267808 */ /* 0x000fe40004000000 */
[----:B------:R-:W-:Y:S01]  /*4100*/  FSEL R17, R17, -INF , !P6 ;  /* 0xff80000011117808 */ /* 0x000fe20007000000 */
[----:B------:R-:W-:Y:S01]  /*4110*/  FFMA.FTZ R46, R118, R3, R46 ;  /* 0x00000003762e7223 */ /* 0x000fe2000001002e */
[----:B------:R-:W-:Y:S01]  /*4120*/  VIADD R3, R114, 0x1c00 ;  /* 0x00001c0072037836 */ /* 0x000fe20000000000 */
        /* <DEDUP_REMOVED lines=66> */
.L_x_4880:
[----:B------:R-:W-:-:S04]  /*4550*/  LEA R26, -R158, RZ, 0x7 ;  /* 0x000000ff9e1a7211 */ /* 0x000fc800078e39ff */
[----:B------:R-:W-:-:S07]  /*4560*/  SHF.R.S32.HI R25, RZ, 0x1f, R26 ;  /* 0x0000001fff197819 */ /* 0x000fce000001141a */
.L_x_4881:
[----:B------:R-:W-:Y:S01]  /*4570*/  ULDC UR4, c[0x0][0x2d0] ;  /* 0x0000b40000047ab9 */ /* 0x000fe20000000800 */
[----:B------:R-:W-:Y:S01]  /*4580*/  BSSY B0, `(.L_x_4882) ;  /* 0x0000033000007945 */ /* 0x000fe20003800000 */
[----:B------:R-:W-:-:S13]  /*4590*/  ISETP.GE.AND P3, PT, R148, UR4, PT ;  /* 0x0000000494007c0c */ /* 0x000fda000bf66270 */
[----:B------:R-:W1:Y:S01]  /*45a0*/  @!P3 LDC.64 R12, c[0x0][0x218] ;  /* 0x00008600ff0cbb82 */ /* 0x000e620000000a00 */
[-C--:B------:R-:W-:Y:S01]  /*45b0*/  @!P3 IADD3 R32, P4, R26, R124.reuse, RZ ;  /* 0x0000007c1a20b210 */ /* 0x080fe20007f9e0ff */
[----:B------:R2:W-:Y:S01]  /*45c0*/  @P3 STS [R147+0x1000], RZ ;  /* 0x001000ff93003388 */ /* 0x0005e20000000800 */
[-C--:B------:R-:W-:Y:S02]  /*45d0*/  @!P3 LEA R35, P0, R158, R124.reuse, 0x6 ;  /* 0x0000007c9e23b211 */ /* 0x080fe400078030ff */
[C---:B------:R-:W-:Y:S01]  /*45e0*/  @!P3 IADD3 R34, P6, P5, R26.reuse, R124, R144 ;  /* 0x0000007c1a22b210 */ /* 0x040fe20007dde090 */
[C---:B------:R-:W-:Y:S01]  /*45f0*/  @!P3 IMAD.X R27, R25.reuse, 0x1, R123, P4 ;  /* 0x00000001191bb824 */ /* 0x040fe200020e067b */
        /* <DEDUP_REMOVED lines=43> */
.L_x_4883:
[----:B------:R-:W-:Y:S05]  /*48b0*/  BSYNC B0 ;  /* 0x0000000000007941 */ /* 0x000fea0003800000 */
.L_x_4882:
[----:B------:R-:W0:Y:S01]  /*48c0*/  LDGDEPBAR ;  /* 0x00000000000079af */ /* 0x000e220000000000 */
[----:B------:R-:W-:-:S04]  /*48d0*/  IADD3 R124, P0, R26, R124, RZ ;  /* 0x0000007c1a7c7210 */ /* 0x000fc80007f1e0ff */
[----:B------:R-:W-:-:S09]  /*48e0*/  IADD3.X R123, R25, R123, RZ, P0, !PT ;  /* 0x0000007b197b7210 */ /* 0x000fd200007fe4ff */
.L_x_4879:
[----:B--2---:R-:W-:Y:S01]  /*48f0*/  FMNMX.FTZ R5, R17, R47, !PT ;  /* 0x0000002f11057209 */ /* 0x004fe20007810000 */
[----:B------:R-:W-:Y:S01]  /*4900*/  ULDC UR12, c[0x0][0x2ec] ;  /* 0x0000bb00000c7ab9 */ /* 0x000fe20000000800 */
[----:B------:R-:W-:Y:S01]  /*4910*/  FMNMX.FTZ R69, R8, R74, !PT ;  /* 0x0000004a08457209 */ /* 0x000fe20007810000 */
[----:B------:R-:W2:Y:S01]  /*4920*/  S2UR UR4, SR_CgaCtaId ;  /* 0x00000000000479c3 */ /* 0x000ea20000008800 */
[----:B------:R-:W-:Y:S01]  /*4930*/  FMNMX.FTZ R5, R41, R5, !PT ;  /* 0x0000000529057209 */ /* 0x000fe20007810000 */
[----:B------:R-:W-:Y:S01]  /*4940*/  UMOV UR5, 0x400 ;  /* 0x0000040000057882 */ /* 0x000fe20000000000 */
[----:B------:R-:W-:Y:S01]  /*4950*/  FMNMX.FTZ R69, R63, R69, !PT ;  /* 0x000000453f457209 */ /* 0x000fe20007810000 */
[----:B------:R-:W-:Y:S01]  /*4960*/  ULDC.64 UR8, c[0x0][0x218] ;  /* 0x0000860000087ab9 */ /* 0x000fe20000000a00 */
        /* <DEDUP_REMOVED lines=10> */
[----:B--2---:R-:W-:Y:S01]  /*4a10*/  ULEA UR4, UR4, UR5, 0x18 ;  /* 0x0000000504047291 */ /* 0x004fe2000f8ec03f */
        /* <DEDUP_REMOVED lines=49> */
[----:B------:R-:W2:Y:S03]  /*4d30*/  SHFL.BFLY PT, R4, R5, 0x2, 0x1f ;  /* 0x0c401f0005047f89 */ /* 0x000ea600000e0000 */
[----:B------:R-:W-:Y:S01]  /*4d40*/  LEA R155, R0, R152, 0x1 ;  /* 0x00000098009b7211 */ /* 0x000fe200078e08ff */
[----:B------:R-:W-:Y:S01]  /*4d50*/  LDSM.16.MT88.4 R136, [R152+0x3000] ;  /* 0x003000009888783b */ /* 0x000fe20000004200 */
        /* <DEDUP_REMOVED lines=35> */
[----:B------:R-:W1:Y:S01]  /*4f90*/  MUFU.EX2 R88, R88 ;  /* 0x0000005800587308 */ /* 0x000e620000000800 */
[--C-:B------:R-:W-:Y:S01]  /*4fa0*/  FFMA.FTZ R53, R53, UR12, -R77.reuse ;  /* 0x0000000c35357c23 */ /* 0x100fe2000801084d */
[--C-:B------:R-:W-:Y:S01]  /*4fb0*/  FFMA.FTZ R50, R30, UR12, -R77.reuse ;  /* 0x0000000c1e327c23 */ /* 0x100fe2000801084d */
[--C-:B------:R-:W-:Y:S01]  /*4fc0*/  FFMA.FTZ R44, R31, UR12, -R77.reuse ;  /* 0x0000000c1f2c7c23 */ /* 0x100fe2000801084d */
[----:B------:R-:W2:Y:S01]  /*4fd0*/  SHFL.BFLY PT, R2, R69, 0x1, 0x1f ;  /* 0x0c201f0045027f89 */ /* 0x000ea200000e0000 */
[--C-:B------:R-:W-:Y:S01]  /*4fe0*/  FFMA.FTZ R31, R60, UR12, -R77.reuse ;  /* 0x0000000c3c1f7c23 */ /* 0x100fe2000801084d */
[--C-:B------:R-:W-:Y:S01]  /*4ff0*/  FFMA.FTZ R30, R65, UR12, -R77.reuse ;  /* 0x0000000c411e7c23 */ /* 0x100fe2000801084d */
[--C-:B------:R-:W-:Y:S01]  /*5000*/  FFMA.FTZ R34, R95, UR12, -R77.reuse ;  /* 0x0000000c5f227c23 */ /* 0x100fe2000801084d */
[----:B------:R-:W3:Y:S01]  /*5010*/  MUFU.EX2 R86, R86 ;  /* 0x0000005600567308 */ /* 0x000ee20000000800 */
[--C-:B------:R-:W-:Y:S01]  /*5020*/  FFMA.FTZ R33, R94, UR12, -R77.reuse ;  /* 0x0000000c5e217c23 */ /* 0x100fe2000801084d */
[----:B------:R-:W-:-:S06]  /*5030*/  FFMA.FTZ R119, R75, UR12, -R77 ;  /* 0x0000000c4b777c23 */ /* 0x000fcc000801084d */
[----:B------:R-:W4:Y:S01]  /*5040*/  MUFU.EX2 R73, R73 ;  /* 0x0000004900497308 */ /* 0x000f220000000800 */
[----:B-1----:R-:W-:Y:S01]  /*5050*/  F2FP.BF16.F32.PACK_AB R128, R88, R89 ;  /* 0x000000595880723e */ /* 0x002fe200000010ff */
[----:B------:R-:W-:-:S06]  /*5060*/  FADD.FTZ R88, R89, R88 ;  /* 0x0000005859587221 */ /* 0x000fcc0000010000 */
[----:B------:R-:W-:Y:S01]  /*5070*/  MUFU.EX2 R72, R72 ;  /* 0x0000004800487308 */ /* 0x000fe20000000800 */
[----:B---3--:R-:W-:Y:S01]  /*5080*/  F2FP.BF16.F32.PACK_AB R130, R76, R86 ;  /* 0x000000564c82723e */ /* 0x008fe200000010ff */
[----:B------:R-:W-:Y:S01]  /*5090*/  FADD.FTZ R88, R86, R88 ;  /* 0x0000005856587221 */ /* 0x000fe20000010000 */
[----:B--2---:R-:W-:Y:S01]  /*50a0*/  FMNMX.FTZ R69, R69, R2, !PT ;  /* 0x0000000245457209 */ /* 0x004fe20007810000 */
[----:B------:R-:W-:Y:S02]  /*50b0*/  FFMA.FTZ R2, R14, UR12, -R77 ;  /* 0x0000000c0e027c23 */ /* 0x000fe4000801084d */
[----:B------:R-:W-:Y:S01]  /*50c0*/  FADD.FTZ R88, R76, R88 ;  /* 0x000000584c587221 */ /* 0x000fe20000010000 */
[----:B------:R-:W1:Y:S01]  /*50d0*/  LDSM.16.MT88.4 R12, [R155+0x3400] ;  /* 0x003400009b0c783b */ /* 0x000e620000004200 */
[C---:B------:R-:W-:Y:S01]  /*50e0*/  FSETP.NEU.FTZ.AND P0, PT, R69.reuse, -INF , PT ;  /* 0xff8000004500780b */ /* 0x040fe20003f1d000 */
[----:B------:R-:W-:Y:S01]  /*50f0*/  FMUL.FTZ R39, R69, UR12 ;  /* 0x0000000c45277c20 */ /* 0x000fe20008410000 */
[----:B------:R-:W-:Y:S01]  /*5100*/  MUFU.EX2 R61, R61 ;  /* 0x0000003d003d7308 */ /* 0x000fe20000000800 */
[----:B----4-:R-:W-:-:S03]  /*5110*/  FADD.FTZ R88, R73, R88 ;  /* 0x0000005849587221 */ /* 0x010fc60000010000 */
[----:B------:R-:W-:Y:S02]  /*5120*/  FSEL R39, R39, RZ, P0 ;  /* 0x000000ff27277208 */ /* 0x000fe40000000000 */
[----:B------:R-:W-:Y:S02]  /*5130*/  LEA R154, P0, R124, UR8, 0x1 ;  /* 0x000000087c9a7c11 */ /* 0x000fe4000f8008ff */
        /* <DEDUP_REMOVED lines=34> */
[----:B------:R-:W-:Y:S01]  /*5360*/  FADD.FTZ R84, R85, R84 ;  /* 0x0000005455547221 */ /* 0x000fe20000010000 */
[--C-:B------:R-:W-:Y:S01]  /*5370*/  FFMA.FTZ R48, R48, UR12, -R39.reuse ;  /* 0x0000000c30307c23 */ /* 0x100fe20008010827 */
[--C-:B------:R-:W-:Y:S01]  /*5380*/  FFMA.FTZ R42, R42, UR12, -R39.reuse ;  /* 0x0000000c2a2a7c23 */ /* 0x100fe20008010827 */
[--C-:B------:R-:W-:Y:S01]  /*5390*/  FFMA.FTZ R43, R43, UR12, -R39.reuse ;  /* 0x0000000c2b2b7c23 */ /* 0x100fe20008010827 */
[--C-:B------:R-:W-:Y:S01]  /*53a0*/  FFMA.FTZ R37, R37, UR12, -R39.reuse ;  /* 0x0000000c25257c23 */ /* 0x100fe20008010827 */
[----:B------:R-:W-:Y:S01]  /*53b0*/  FFMA.FTZ R120, R38, UR12, -R39 ;  /* 0x0000000c26787c23 */ /* 0x000fe20008010827 */
[----:B------:R-:W-:Y:S01]  /*53c0*/  MUFU.EX2 R74, R74 ;  /* 0x0000004a004a7308 */ /* 0x000fe20000000800 */
[----:B------:R-:W-:-:S07]  /*53d0*/  LEA.HI.X R153, R124, UR9, R123, 0x1, P0 ;  /* 0x000000097c997c11 */ /* 0x000fce00080f0c7b */
[----:B------:R-:W2:Y:S01]  /*53e0*/  MUFU.EX2 R64, R64 ;  /* 0x0000004000407308 */ /* 0x000ea20000000800 */
[----:B----4-:R-:W-:Y:S01]  /*53f0*/  F2FP.BF16.F32.PACK_AB R131, R79, R87 ;  /* 0x000000574f83723e */ /* 0x010fe200000010ff */
[----:B------:R-:W-:-:S04]  /*5400*/  FADD.FTZ R87, R87, R84 ;  /* 0x0000005457577221 */ /* 0x000fc80000010000 */
[----:B------:R-:W-:Y:S02]  /*5410*/  FADD.FTZ R87, R79, R87 ;  /* 0x000000574f577221 */ /* 0x000fe40000010000 */
[C---:B------:R-:W-:Y:S01]  /*5420*/  HMMA.16816.F32.BF16 R140, R128.reuse, R136, RZ ;  /* 0x00000088808c723c */ /* 0x040fe200000418ff */
[----:B------:R-:W-:Y:S05]  /*5430*/  MUFU.EX2 R63, R63 ;  /* 0x0000003f003f7308 */ /* 0x000fea0000000800 */
[C---:B------:R-:W-:Y:S03]  /*5440*/  HMMA.16816.F32.BF16 R136, R128.reuse, R138, RZ ;  /* 0x0000008a8088723c */ /* 0x040fe600000418ff */
[----:B------:R-:W4:Y:S03]  /*5450*/  MUFU.EX2 R58, R58 ;  /* 0x0000003a003a7308 */ /* 0x000f260000000800 */
[C---:B------:R-:W-:Y:S05]  /*5460*/  HMMA.16816.F32.BF16 R132, R128.reuse, R4, RZ ;  /* 0x000000048084723c */ /* 0x040fea00000418ff */
        /* <DEDUP_REMOVED lines=8> */
[----:B------:R-:W2:Y:S01]  /*54f0*/  MUFU.EX2 R52, R52 ;  /* 0x0000003400347308 */ /* 0x000ea20000000800 */
[----:B----4-:R-:W-:Y:S01]  /*5500*/  F2FP.BF16.F32.PACK_AB R7, R58, R63 ;  /* 0x0000003f3a07723e */ /* 0x010fe200000010ff */
[----:B------:R-:W-:Y:S01]  /*5510*/  FADD.FTZ R74, R64, R74 ;  /* 0x0000004a404a7221 */ /* 0x000fe20000010000 */
[----:B------:R-:W-:-:S03]  /*5520*/  FADD.FTZ R72, R56, R72 ;  /* 0x0000004838487221 */ /* 0x000fc60000010000 */
[----:B------:R-:W-:Y:S02]  /*5530*/  FADD.FTZ R63, R63, R74 ;  /* 0x0000004a3f3f7221 */ /* 0x000fe40000010000 */
[----:B------:R-:W-:Y:S01]  /*5540*/  MUFU.EX2 R51, R51 ;  /* 0x0000003300337308 */ /* 0x000fe20000000800 */
[----:B------:R-:W-:Y:S01]  /*5550*/  HMMA.16816.F32.BF16 R140, R4, R16, R140 ;  /* 0x00000010048c723c */ /* 0x000fe2000004188c */
[----:B------:R-:W-:-:S05]  /*5560*/  FADD.FTZ R63, R58, R63 ;  /* 0x0000003f3a3f7221 */ /* 0x000fca0000010000 */
[C---:B------:R-:W-:Y:S01]  /*5570*/  HMMA.16816.F32.BF16 R136, R4.reuse, R18, R136 ;  /* 0x000000120488723c */ /* 0x040fe20000041888 */
[----:B------:R-:W4:Y:S01]  /*5580*/  MUFU.EX2 R50, R50 ;  /* 0x0000003200327308 */ /* 0x000f220000000800 */
[----:B------:R-:W5:Y:S04]  /*5590*/  LDSM.16.MT88.4 R16, [R152+0x3c00] ;  /* 0x003c00009810783b */ /* 0x000f680000004200 */
[C---:B-1----:R-:W-:Y:S03]  /*55a0*/  HMMA.16816.F32.BF16 R132, R4.reuse, R12, R132 ;  /* 0x0000000c0484723c */ /* 0x042fe60000041884 */
[----:B------:R-:W-:Y:S03]  /*55b0*/  MUFU.EX2 R55, R55 ;  /* 0x0000003700377308 */ /* 0x000fe60000000800 */
[----:B------:R-:W-:Y:S01]  /*55c0*/  HMMA.16816.F32.BF16 R128, R4, R14, R128 ;  /* 0x0000000e0480723c */ /* 0x000fe20000041880 */
[----:B------:R-:W1:Y:S04]  /*55d0*/  LDSM.16.MT88.4 R12, [R155+0x3c00] ;  /* 0x003c00009b0c783b */ /* 0x000e680000004200 */
[----:B------:R-:W3:Y:S02]  /*55e0*/  MUFU.EX2 R0, R0 ;  /* 0x0000000000007308 */ /* 0x000ee40000000800 */
[----:B--2---:R-:W-:Y:S01]  /*55f0*/  F2FP.BF16.F32.PACK_AB R4, R52, R53 ;  /* 0x000000353404723e */ /* 0x004fe200000010ff */
[----:B------:R-:W-:Y:S01]  /*5600*/  FADD.FTZ R53, R53, R72 ;  /* 0x0000004835357221 */ /* 0x000fe20000010000 */
[----:B----4-:R-:W-:-:S03]  /*5610*/  F2FP.BF16.F32.PACK_AB R6, R50, R51 ;  /* 0x000000333206723e */ /* 0x010fc600000010ff */
[----:B------:R-:W-:Y:S01]  /*5620*/  FADD.FTZ R53, R52, R53 ;  /* 0x0000003534357221 */ /* 0x000fe20000010000 */
[----:B------:R-:W-:Y:S03]  /*5630*/  MUFU.EX2 R62, R62 ;  /* 0x0000003e003e7308 */ /* 0x000fe60000000800 */
[----:B------:R-:W-:-:S04]  /*5640*/  FADD.FTZ R51, R51, R53 ;  /* 0x0000003533337221 */ /* 0x000fc80000010000 */
[----:B------:R-:W-:Y:S01]  /*5650*/  FADD.FTZ R51, R50, R51 ;  /* 0x0000003332337221 */ /* 0x000fe20000010000 */
[----:B------:R-:W2:Y:S01]  /*5660*/  MUFU.EX2 R57, R57 ;  /* 0x0000003900397308 */ /* 0x000ea20000000800 */
[----:B---3--:R-:W-:Y:S01]  /*5670*/  F2FP.BF16.F32.PACK_AB R5, R0, R55 ;  /* 0x000000370005723e */ /* 0x008fe200000010ff */
[----:B------:R-:W-:-:S04]  /*5680*/  FADD.FTZ R55, R55, R63 ;  /* 0x0000003f37377221 */ /* 0x000fc80000010000 */
[----:B------:R-:W-:Y:S01]  /*5690*/  FADD.FTZ R55, R0, R55 ;  /* 0x0000003700377221 */ /* 0x000fe20000010000 */
[----:B------:R-:W-:Y:S01]  /*56a0*/  FFMA.FTZ R0, R45, UR12, -R39 ;  /* 0x0000000c2d007c23 */ /* 0x000fe20008010827 */
        /* <DEDUP_REMOVED lines=10> */
[----:B------:R-:W-:Y:S04]  /*5750*/  LDSM.16.MT88.4 R20, [R155+0x4000] ;  /* 0x004000009b14783b */ /* 0x000fe80000004200 */
[C---:B------:R-:W-:Y:S03]  /*5760*/  HMMA.16816.F32.BF16 R132, R4.reuse, R8, R132 ;  /* 0x000000080484723c */ /* 0x040fe60000041884 */
[----:B------:R-:W3:Y:S03]  /*5770*/  MUFU.EX2 R60, R60 ;  /* 0x0000003c003c7308 */ /* 0x000ee60000000800 */
[----:B------:R-:W-:Y:S01]  /*5780*/  HMMA.16816.F32.BF16 R128, R4, R10, R128 ;  /* 0x0000000a0480723c */ /* 0x000fe20000041880 */
[----:B------:R-:W1:Y:S04]  /*5790*/  LDSM.16.MT88.4 R8, [R152+0x4000] ;  /* 0x004000009808783b */ /* 0x000e680000004200 */
[----:B------:R-:W5:Y:S02]  /*57a0*/  MUFU.EX2 R65, R65 ;  /* 0x0000004100417308 */ /* 0x000f640000000800 */
[C---:B----4-:R-:W-:Y:S01]  /*57b0*/  F2FP.BF16.F32.PACK_AB R4, R46.reuse, R47 ;  /* 0x0000002f2e04723e */ /* 0x050fe200000010ff */
[----:B------:R-:W-:Y:S01]  /*57c0*/  FADD.FTZ R46, R46, R51 ;  /* 0x000000332e2e7221 */ /* 0x000fe20000010000 */
[----:B--2---:R-:W-:-:S03]  /*57d0*/  F2FP.BF16.F32.PACK_AB R6, R41, R44 ;  /* 0x0000002c2906723e */ /* 0x004fc600000010ff */
[----:B------:R-:W-:Y:S01]  /*57e0*/  FADD.FTZ R46, R44, R46 ;  /* 0x0000002e2c2e7221 */ /* 0x000fe20000010000 */
[----:B------:R-:W2:Y:S01]  /*57f0*/  MUFU.EX2 R78, R78 ;  /* 0x0000004e004e7308 */ /* 0x000ea20000000800 */
[----:B---3--:R-:W-:Y:S02]  /*5800*/  FADD.FTZ R62, R60, R62 ;  /* 0x0000003e3c3e7221 */ /* 0x008fe40000010000 */
[----:B------:R-:W-:-:S05]  /*5810*/  FADD.FTZ R46, R41, R46 ;  /* 0x0000002e292e7221 */ /* 0x000fca0000010000 */
[----:B------:R-:W3:Y:S01]  /*5820*/  MUFU.EX2 R68, R68 ;  /* 0x0000004400447308 */ /* 0x000ee20000000800 */
[C---:B-----5:R-:W-:Y:S01]  /*5830*/  F2FP.BF16.F32.PACK_AB R5, R65.reuse, R60 ;  /* 0x0000003c4105723e */ /* 0x060fe200000010ff */
[----:B------:R-:W-:-:S06]  /*5840*/  FADD.FTZ R65, R65, R62 ;  /* 0x0000003e41417221 */ /* 0x000fcc0000010000 */
[----:B------:R-:W-:Y:S01]  /*5850*/  MUFU.EX2 R40, R40 ;  /* 0x0000002800287308 */ /* 0x000fe20000000800 */
[----:B--2---:R-:W-:-:S07]  /*5860*/  FADD.FTZ R65, R78, R65 ;  /* 0x000000414e417221 */ /* 0x004fce0000010000 */
[----:B------:R-:W2:Y:S01]  /*5870*/  MUFU.EX2 R36, R36 ;  /* 0x0000002400247308 */ /* 0x000ea20000000800 */
[C---:B---3--:R-:W-:Y:S01]  /*5880*/  F2FP.BF16.F32.PACK_AB R7, R68.reuse, R78 ;  /* 0x0000004e4407723e */ /* 0x048fe200000010ff */
[----:B------:R-:W-:-:S06]  /*5890*/  FADD.FTZ R68, R68, R65 ;  /* 0x0000004144447221 */ /* 0x000fcc0000010000 */
[----:B------:R-:W-:Y:S01]  /*58a0*/  MUFU.EX2 R35, R35 ;  /* 0x0000002300237308 */ /* 0x000fe20000000800 */
[C---:B------:R-:W-:Y:S06]  /*58b0*/  HMMA.16816.F32.BF16 R140, R4.reuse, R16, R140 ;  /* 0x00000010048c723c */ /* 0x040fec000004188c */
[C---:B------:R-:W-:Y:S01]  /*58c0*/  HMMA.16816.F32.BF16 R136, R4.reuse, R18, R136 ;  /* 0x000000120488723c */ /* 0x040fe20000041888 */
[----:B------:R-:W3:Y:S01]  /*58d0*/  MUFU.EX2 R34, R34 ;  /* 0x0000002200227308 */ /* 0x000ee20000000800 */
[----:B------:R-:W4:Y:S04]  /*58e0*/  LDSM.16.MT88.4 R16, [R152+0x4400] ;  /* 0x004400009810783b */ /* 0x000f280000004200 */
[C---:B-1----:R-:W-:Y:S03]  /*58f0*/  HMMA.16816.F32.BF16 R132, R4.reuse, R12, R132 ;  /* 0x0000000c0484723c */ /* 0x042fe60000041884 */
[----:B------:R-:W1:Y:S03]  /*5900*/  MUFU.EX2 R71, R71 ;  /* 0x0000004700477308 */ /* 0x000e660000000800 */
[----:B------:R-:W-:Y:S01]  /*5910*/  HMMA.16816.F32.BF16 R128, R4, R14, R128 ;  /* 0x0000000e0480723c */ /* 0x000fe20000041880 */
[----:B------:R-:W5:Y:S04]  /*5920*/  LDSM.16.MT88.4 R12, [R155+0x4400] ;  /* 0x004400009b0c783b */ /* 0x000f680000004200 */
[----:B------:R-:W1:Y:S02]  /*5930*/  MUFU.EX2 R83, R83 ;  /* 0x0000005300537308 */ /* 0x000e640000000800 */
[----:B--2---:R-:W-:Y:S01]  /*5940*/  F2FP.BF16.F32.PACK_AB R4, R36, R40 ;  /* 0x000000282404723e */ /* 0x004fe200000010ff */
[----:B------:R-:W-:Y:S01]  /*5950*/  FADD.FTZ R40, R40, R46 ;  /* 0x0000002e28287221 */ /* 0x000fe20000010000 */
[----:B---3--:R-:W-:-:S03]  /*5960*/  F2FP.BF16.F32.PACK_AB R6, R34, R35 ;  /* 0x000000232206723e */ /* 0x008fc600000010ff */
[----:B------:R-:W-:Y:S01]  /*5970*/  FADD.FTZ R40, R36, R40 ;  /* 0x0000002824287221 */ /* 0x000fe20000010000 */
[----:B------:R-:W2:Y:S01]  /*5980*/  MUFU.EX2 R82, R82 ;  /* 0x0000005200527308 */ /* 0x000ea20000000800 */
[----:B-1----:R-:W-:Y:S02]  /*5990*/  FADD.FTZ R68, R71, R68 ;  /* 0x0000004447447221 */ /* 0x002fe40000010000 */
[----:B------:R-:W-:-:S04]  /*59a0*/  FADD.FTZ R35, R35, R40 ;  /* 0x0000002823237221 */ /* 0x000fc80000010000 */
[----:B------:R-:W-:Y:S01]  /*59b0*/  FADD.FTZ R35, R34, R35 ;  /* 0x0000002322237221 */ /* 0x000fe20000010000 */
[----:B------:R-:W1:Y:S01]  /*59c0*/  MUFU.EX2 R81, R81 ;  /* 0x0000005100517308 */ /* 0x000e620000000800 */
[C---:B------:R-:W-:Y:S01]  /*59d0*/  F2FP.BF16.F32.PACK_AB R5, R83.reuse, R71 ;  /* 0x000000475305723e */ /* 0x040fe200000010ff */
[----:B------:R-:W-:-:S06]  /*59e0*/  FADD.FTZ R83, R83, R68 ;  /* 0x0000004453537221 */ /* 0x000fcc0000010000 */
[----:B------:R-:W-:Y:S01]  /*59f0*/  MUFU.EX2 R33, R33 ;  /* 0x0000002100217308 */ /* 0x000fe20000000800 */
[----:B--2---:R-:W-:-:S07]  /*5a00*/  FADD.FTZ R83, R82, R83 ;  /* 0x0000005352537221 */ /* 0x004fce0000010000 */
[----:B------:R-:W2:Y:S01]  /*5a10*/  MUFU.EX2 R32, R32 ;  /* 0x0000002000207308 */ /* 0x000ea20000000800 */
[C---:B-1----:R-:W-:Y:S01]  /*5a20*/  F2FP.BF16.F32.PACK_AB R7, R81.reuse, R82 ;  /* 0x000000525107723e */ /* 0x042fe200000010ff */
[----:B------:R-:W-:-:S06]  /*5a30*/  FADD.FTZ R81, R81, R83 ;  /* 0x0000005351517221 */ /* 0x000fcc0000010000 */
[----:B------:R-:W1:Y:S01]  /*5a40*/  MUFU.EX2 R31, R31 ;  /* 0x0000001f001f7308 */ /* 0x000e620000000800 */
[C---:B------:R-:W-:Y:S06]  /*5a50*/  HMMA.16816.F32.BF16 R140, R4.reuse, R8, R140 ;  /* 0x00000008048c723c */ /* 0x040fec000004188c */
[----:B------:R-:W-:Y:S01]  /*5a60*/  HMMA.16816.F32.BF16 R136, R4, R10, R136 ;  /* 0x0000000a0488723c */ /* 0x000fe20000041888 */
[----:B------:R-:W3:Y:S01]  /*5a70*/  MUFU.EX2 R30, R30 ;  /* 0x0000001e001e7308 */ /* 0x000ee20000000800 */
[----:B--2---:R-:W-:Y:S01]  /*5a80*/  F2FP.BF16.F32.PACK_AB R8, R32, R33 ;  /* 0x000000212008723e */ /* 0x004fe200000010ff */
[----:B------:R-:W-:-:S03]  /*5a90*/  FADD.FTZ R33, R33, R35 ;  /* 0x0000002321217221 */ /* 0x000fc60000010000 */
[C---:B------:R-:W-:Y:S01]  /*5aa0*/  HMMA.16816.F32.BF16 R132, R4.reuse, R20, R132 ;  /* 0x000000140484723c */ /* 0x040fe20000041884 */
[----:B------:R-:W-:Y:S02]  /*5ab0*/  FADD.FTZ R33, R32, R33 ;  /* 0x0000002120217221 */ /* 0x000fe40000010000 */
[----:B------:R-:W-:Y:S02]  /*5ac0*/  MUFU.EX2 R80, R80 ;  /* 0x0000005000507308 */ /* 0x000fe40000000800 */
[----:B-1----:R-:W-:Y:S01]  /*5ad0*/  FADD.FTZ R33, R31, R33 ;  /* 0x000000211f217221 */ /* 0x002fe20000010000 */
[----:B------:R-:W-:Y:S01]  /*5ae0*/  HMMA.16816.F32.BF16 R128, R4, R22, R128 ;  /* 0x000000160480723c */ /* 0x000fe20000041880 */
[----:B------:R-:W1:Y:S04]  /*5af0*/  LDSM.16.MT88.4 R4, [R152+0x4800] ;  /* 0x004800009804783b */ /* 0x000e680000004200 */
[----:B------:R-:W2:Y:S01]  /*5b00*/  MUFU.EX2 R59, R59 ;  /* 0x0000003b003b7308 */ /* 0x000ea20000000800 */
[----:B------:R-:W1:Y:S01]  /*5b10*/  LDSM.16.MT88.4 R20, [R155+0x4800] ;  /* 0x004800009b14783b */ /* 0x000e620000004200 */
[C---:B---3--:R-:W-:Y:S01]  /*5b20*/  F2FP.BF16.F32.PACK_AB R10, R30.reuse, R31 ;  /* 0x0000001f1e0a723e */ /* 0x048fe200000010ff */
[----:B------:R-:W-:-:S05]  /*5b30*/  FADD.FTZ R33, R30, R33 ;  /* 0x000000211e217221 */ /* 0x000fca0000010000 */
        /* <DEDUP_REMOVED lines=10> */
[----:B------:R-:W3:Y:S01]  /*5be0*/  MUFU.EX2 R27, R27 ;  /* 0x0000001b001b7308 */ /* 0x000ee20000000800 */
[C---:B----4-:R-:W-:Y:S06]  /*5bf0*/  HMMA.16816.F32.BF16 R140, R8.reuse, R16, R140 ;  /* 0x00000010088c723c */ /* 0x050fec000004188c */
[----:B------:R-:W-:Y:S01]  /*5c00*/  HMMA.16816.F32.BF16 R136, R8, R18, R136 ;  /* 0x000000120888723c */ /* 0x000fe20000041888 */
[----:B------:R-:W4:Y:S01]  /*5c10*/  MUFU.EX2 R26, R26 ;  /* 0x0000001a001a7308 */ /* 0x000f220000000800 */
[----:B--2---:R-:W-:Y:S01]  /*5c20*/  F2FP.BF16.F32.PACK_AB R16, R28, R29 ;  /* 0x0000001d1c10723e */ /* 0x004fe200000010ff */
[----:B------:R-:W-:-:S03]  /*5c30*/  FADD.FTZ R29, R29, R33 ;  /* 0x000000211d1d7221 */ /* 0x000fc60000010000 */
[C---:B-----5:R-:W-:Y:S01]  /*5c40*/  HMMA.16816.F32.BF16 R132, R8.reuse, R12, R132 ;  /* 0x0000000c0884723c */ /* 0x060fe20000041884 */
[----:B------:R-:W-:Y:S02]  /*5c50*/  FADD.FTZ R29, R28, R29 ;  /* 0x0000001d1c1d7221 */ /* 0x000fe40000010000 */
[----:B------:R-:W2:Y:S02]  /*5c60*/  MUFU.EX2 R54, R54 ;  /* 0x0000003600367308 */ /* 0x000ea40000000800 */
[----:B---3--:R-:W-:Y:S01]  /*5c70*/  FADD.FTZ R29, R27, R29 ;  /* 0x0000001d1b1d7221 */ /* 0x008fe20000010000 */
[----:B------:R-:W-:Y:S01]  /*5c80*/  HMMA.16816.F32.BF16 R128, R8, R14, R128 ;  /* 0x0000000e0880723c */ /* 0x000fe20000041880 */
[----:B------:R-:W3:Y:S04]  /*5c90*/  LDSM.16.MT88.4 R12, [R152+0x4c00] ;  /* 0x004c0000980c783b */ /* 0x000ee80000004200 */
[----:B------:R-:W5:Y:S01]  /*5ca0*/  MUFU.EX2 R49, R49 ;  /* 0x0000003100317308 */ /* 0x000f620000000800 */
[----:B------:R-:W3:Y:S01]  /*5cb0*/  LDSM.16.MT88.4 R8, [R155+0x4c00] ;  /* 0x004c00009b08783b */ /* 0x000ee20000004200 */
[C---:B----4-:R-:W-:Y:S01]  /*5cc0*/  F2FP.BF16.F32.PACK_AB R18, R26.reuse, R27 ;  /* 0x0000001b1a12723e */ /* 0x050fe200000010ff */
[----:B------:R-:W-:-:S05]  /*5cd0*/  FADD.FTZ R26, R26, R29 ;  /* 0x0000001d1a1a7221 */ /* 0x000fca0000010000 */
        /* <DEDUP_REMOVED lines=11> */
[----:B-1----:R-:W-:Y:S01]  /*5d90*/  HMMA.16816.F32.BF16 R140, R16, R4, R140 ;  /* 0x00000004108c723c */ /* 0x002fe2000004188c */
[----:B-----5:R-:W-:-:S05]  /*5da0*/  FADD.FTZ R26, R25, R26 ;  /* 0x0000001a191a7221 */ /* 0x020fca0000010000 */
[----:B------:R-:W-:Y:S01]  /*5db0*/  HMMA.16816.F32.BF16 R136, R16, R6, R136 ;  /* 0x000000061088723c */ /* 0x000fe20000041888 */
[----:B------:R-:W1:Y:S01]  /*5dc0*/  MUFU.EX2 R2, R2 ;  /* 0x0000000200027308 */ /* 0x000e620000000800 */
[----:B----4-:R-:W-:-:S04]  /*5dd0*/  FADD.FTZ R49, R42, R49 ;  /* 0x000000312a317221 */ /* 0x010fc80000010000 */
[C---:B------:R-:W-:Y:S03]  /*5de0*/  HMMA.16816.F32.BF16 R132, R16.reuse, R20, R132 ;  /* 0x000000141084723c */ /* 0x040fe60000041884 */
[----:B------:R-:W4:Y:S01]  /*5df0*/  MUFU.EX2 R119, R119 ;  /* 0x0000007700777308 */ /* 0x000f220000000800 */
[C---:B--2---:R-:W-:Y:S01]  /*5e00*/  F2FP.BF16.F32.PACK_AB R4, R24.reuse, R25 ;  /* 0x000000191804723e */ /* 0x044fe200000010ff */
[----:B------:R-:W-:Y:S01]  /*5e10*/  FADD.FTZ R26, R24, R26 ;  /* 0x0000001a181a7221 */ /* 0x000fe20000010000 */
[----:B------:R-:W-:Y:S05]  /*5e20*/  HMMA.16816.F32.BF16 R128, R16, R22, R128 ;  /* 0x000000161080723c */ /* 0x000fea0000041880 */
[----:B------:R-:W2:Y:S01]  /*5e30*/  MUFU.EX2 R43, R43 ;  /* 0x0000002b002b7308 */ /* 0x000ea20000000800 */
[----:B-1----:R-:W-:-:S07]  /*5e40*/  FADD.FTZ R26, R2, R26 ;  /* 0x0000001a021a7221 */ /* 0x002fce0000010000 */
[----:B------:R-:W1:Y:S01]  /*5e50*/  MUFU.EX2 R37, R37 ;  /* 0x0000002500257308 */ /* 0x000e620000000800 */
[C---:B----4-:R-:W-:Y:S01]  /*5e60*/  F2FP.BF16.F32.PACK_AB R6, R119.reuse, R2 ;  /* 0x000000027706723e */ /* 0x050fe200000010ff */
[----:B------:R-:W-:-:S06]  /*5e70*/  FADD.FTZ R119, R119, R26 ;  /* 0x0000001a77777221 */ /* 0x000fcc0000010000 */
[----:B------:R-:W4:Y:S01]  /*5e80*/  MUFU.EX2 R120, R120 ;  /* 0x0000007800787308 */ /* 0x000f220000000800 */
[C---:B--2---:R-:W-:Y:S01]  /*5e90*/  F2FP.BF16.F32.PACK_AB R5, R43.reuse, R42 ;  /* 0x0000002a2b05723e */ /* 0x044fe200000010ff */
[----:B------:R-:W-:-:S04]  /*5ea0*/  FADD.FTZ R49, R43, R49 ;  /* 0x000000312b317221 */ /* 0x000fc80000010000 */
[----:B-1----:R-:W-:Y:S01]  /*5eb0*/  FADD.FTZ R49, R37, R49 ;  /* 0x0000003125317221 */ /* 0x002fe20000010000 */
[----:B----4-:R-:W-:-:S03]  /*5ec0*/  F2FP.BF16.F32.PACK_AB R7, R120, R37 ;  /* 0x000000257807723e */ /* 0x010fc600000010ff */
[----:B------:R-:W-:-:S04]  /*5ed0*/  FADD.FTZ R120, R120, R49 ;  /* 0x0000003178787221 */ /* 0x000fc80000010000 */
[C---:B---3--:R-:W-:Y:S06]  /*5ee0*/  HMMA.16816.F32.BF16 R140, R4.reuse, R12, R140 ;  /* 0x0000000c048c723c */ /* 0x048fec000004188c */
        /* <DEDUP_REMOVED lines=70> */
.L_x_4885:
[----:B------:R-:W-:-:S04]  /*6350*/  LEA R2, -R160, RZ, 0x7 ;  /* 0x000000ffa0027211 */ /* 0x000fc800078e39ff */
[----:B------:R-:W-:-:S07]  /*6360*/  SHF.R.S32.HI R0, RZ, 0x1f, R2 ;  /* 0x0000001fff007819 */ /* 0x000fce0000011402 */
.L_x_4886:
[----:B------:R-:W-:Y:S01]  /*6370*/  ULDC UR4, c[0x0][0x2d0] ;  /* 0x0000b40000047ab9 */ /* 0x000fe20000000800 */
[----:B------:R-:W-:Y:S02]  /*6380*/  LEA R156, P5, R2, R156, 0x1 ;  /* 0x0000009c029c7211 */ /* 0x000fe400078a08ff */
        /* <DEDUP_REMOVED lines=9> */
[----:B------:R-:W-:Y:S01]  /*6420*/  @!P0 LEA.HI.X R161, R160, R101, R161, 0x6, P2 ;  /* 0x00000065a0a18211 */ /* 0x000fe200010f34a1 */
[----:B------:R-:W-:Y:S01]  /*6430*/  @!P0 IMAD.MOV.U32 R12, RZ, RZ, R156 ;  /* 0x000000ffff0c8224 */ /* 0x000fe200078e009c */
[----:B------:R-:W-:Y:S01]  /*6440*/  @!P0 IADD3 R5, P3, R2, R5, RZ ;  /* 0x0000000502058210 */ /* 0x000fe20007f7e0ff */
[----:B------:R-:W-:Y:S01]  /*6450*/  @!P0 IMAD.MOV.U32 R13, RZ, RZ, R157 ;  /* 0x000000ffff0d8224 */ /* 0x000fe200078e009d */
[----:B------:R-:W-:Y:S01]  /*6460*/  @!P0 LEA R10, P4, R4, UR6, 0x1 ;  /* 0x00000006040a8c11 */ /* 0x000fe2000f8808ff */
[----:B------:R-:W-:Y:S01]  /*6470*/  @P0 STS [R147+0x3004], RZ ;  /* 0x003004ff93000388 */ /* 0x000fe20000000800 */
[----:B------:R-:W-:Y:S01]  /*6480*/  @!P0 IADD3 R7, P2, R2, R8, RZ ;  /* 0x0000000802078210 */ /* 0x000fe20007f5e0ff */
[----:B------:R-:W-:Y:S01]  /*6490*/  @!P0 IMAD.X R161, R0, 0x1, R161, P3 ;  /* 0x0000000100a18824 */ /* 0x000fe200018e06a1 */
[----:B------:R-:W-:Y:S01]  /*64a0*/  @!P0 LEA R8, P3, R5, UR6, 0x1 ;  /* 0x0000000605088c11 */ /* 0x000fe2000f8608ff */
[----:B------:R-:W-:Y:S01]  /*64b0*/  @P0 STS.64 [R147+0x3008], RZ ;  /* 0x003008ff93000388 */ /* 0x000fe20000000a00 */
[----:B------:R-:W-:Y:S01]  /*64c0*/  @!P0 LEA.HI.X R11, R4, UR7, R100, 0x1, P4 ;  /* 0x00000007040b8c11 */ /* 0x000fe2000a0f0c64 */
[----:B------:R-:W-:Y:S01]  /*64d0*/  IMAD.SHL.U32 R2, R121, 0x80, RZ ;  /* 0x0000008079027824 */ /* 0x000fe200078e00ff */
[----:B------:R-:W-:Y:S01]  /*64e0*/  @!P0 IADD3.X R6, R0, R9, R6, P2, !PT ;  /* 0x0000000900068210 */ /* 0x000fe200017fe406 */
[----:B------:R-:W-:Y:S01]  /*64f0*/  @!PT LDS RZ, [RZ] ;  /* 0x00000000fffff984 */ /* 0x000fe20000000800 */
[----:B------:R-:W-:Y:S01]  /*6500*/  @!PT LDS RZ, [RZ] ;  /* 0x00000000fffff984 */ /* 0x000fe20000000800 */
[----:B------:R-:W-:Y:S01]  /*6510*/  @!PT LDS RZ, [RZ] ;  /* 0x00000000fffff984 */ /* 0x000fe20000000800 */
[----:B------:R-:W-:Y:S01]  /*6520*/  @!P0 LDGSTS.E.BYPASS.LTC128B.128 [R147+0x3000], desc[UR10][R12.64] ;  /* 0x030000000c938fae */ /* 0x000fe2000b901d4a */
[----:B------:R-:W-:-:S02]  /*6530*/  @!P0 LEA R4, P2, R7, UR6, 0x1 ;  /* 0x0000000607048c11 */ /* 0x000fc4000f8408ff */
[----:B------:R-:W-:Y:S01]  /*6540*/  @!P0 LEA.HI.X R9, R5, UR7, R161, 0x1, P3 ;  /* 0x0000000705098c11 */ /* 0x000fe200098f0ca1 */
[----:B------:R-:W-:Y:S01]  /*6550*/  @P0 STS.128 [R147+0x3800], RZ ;  /* 0x003800ff93000388 */ /* 0x000fe20000000c00 */
[----:B------:R-:W-:Y:S02]  /*6560*/  @!P0 LEA.HI.X R5, R7, UR7, R6, 0x1, P2 ;  /* 0x0000000707058c11 */ /* 0x000fe400090f0c06 */
[----:B------:R-:W-:Y:S01]  /*6570*/  LOP3.LUT R0, R2, R122, RZ, 0xfc, !PT ;  /* 0x0000007a02007212 */ /* 0x000fe200078efcff */
[----:B------:R-:W-:Y:S01]  /*6580*/  @!PT LDS RZ, [RZ] ;  /* 0x00000000fffff984 */ /* 0x000fe20000000800 */
[----:B------:R-:W-:Y:S01]  /*6590*/  @!PT LDS RZ, [RZ] ;  /* 0x00000000fffff984 */ /* 0x000fe20000000800 */
[----:B------:R-:W-:Y:S01]  /*65a0*/  @!PT LDS RZ, [RZ] ;  /* 0x00000000fffff984 */ /* 0x000fe20000000800 */
[----:B------:R-:W-:Y:S04]  /*65b0*/  @!P0 LDGSTS.E.BYPASS.LTC128B.128 [R147+0x3800], desc[UR10][R10.64] ;  /* 0x038000000a938fae */ /* 0x000fe8000b901d4a */
[----:B------:R-:W-:Y:S01]  /*65c0*/  @P0 STS.128 [R147+0x4000], RZ ;  /* 0x004000ff93000388 */ /* 0x000fe20000000c00 */
[----:B------:R-:W-:-:S03]  /*65d0*/  VIADD R68, R0, 0x9 ;  /* 0x0000000900447836 */ /* 0x000fc60000000000 */
[----:B------:R-:W-:Y:S01]  /*65e0*/  @!PT LDS RZ, [RZ] ;  /* 0x00000000fffff984 */ /* 0x000fe20000000800 */
[----:B------:R-:W-:Y:S01]  /*65f0*/  @!PT LDS RZ, [RZ] ;  /* 0x00000000fffff984 */ /* 0x000fe20000000800 */
[----:B------:R-:W-:Y:S01]  /*6600*/  @!PT LDS RZ, [RZ] ;  /* 0x00000000fffff984 */ /* 0x000fe20000000800 */
[----:B------:R1:W-:Y:S02]  /*6610*/  @!P0 LDGSTS.E.BYPASS.LTC128B.128 [R147+0x4000], desc[UR10][R8.64] ;  /* 0x0400000008938fae */ /* 0x0003e4000b901d4a */
[C---:B------:R-:W-:Y:S02]  /*6620*/  ISETP.GE.AND P3, PT, R68.reuse, R163, PT ;  /* 0x000000a34400720c */ /* 0x040fe40003f66270 */
[----:B------:R-:W-:Y:S01]  /*6630*/  @P0 STS.128 [R147+0x4800], RZ ;  /* 0x004800ff93000388 */ /* 0x000fe20000000c00 */
[----:B------:R-:W-:-:S03]  /*6640*/  ISETP.GE.AND P2, PT, R68, R162, PT ;  /* 0x000000a24400720c */ /* 0x000fc60003f46270 */
        /* <DEDUP_REMOVED lines=8> */
[----:B------:R-:W2:Y:S04]  /*66d0*/  LDSM.16.M88.4 R24, [R115+0x2000] ;  /* 0x002000007318783b */ /* 0x000ea80000000200 */
[----:B-1----:R-:W1:Y:S04]  /*66e0*/  LDSM.16.M88.4 R8, [R115+0x2800] ;  /* 0x002800007308783b */ /* 0x002e680000000200 */
[----:B------:R-:W1:Y:S04]  /*66f0*/  LDSM.16.M88.4 R32, [R115+0x1c00] ;  /* 0x001c00007320783b */ /* 0x000e680000000200 */
[----:B------:R-:W-:Y:S04]  /*6700*/  LDSM.16.M88.4 R96, [R116] ;  /* 0x000000007460783b */ /* 0x000fe80000000200 */
[----:B------:R-:W1:Y:S04]  /*6710*/  LDSM.16.M88.4 R92, [R114] ;  /* 0x00000000725c783b */ /* 0x000e680000000200 */
[----:B------:R-:W1:Y:S04]  /*6720*/  LDSM.16.M88.4 R88, [R113] ;  /* 0x000000007158783b */ /* 0x000e680000000200 */
[----:B------:R-:W1:Y:S04]  /*6730*/  LDSM.16.M88.4 R16, [R115+0x2400] ;  /* 0x002400007310783b */ /* 0x000e680000000200 */
[----:B------:R-:W1:Y:S01]  /*6740*/  LDSM.16.M88.4 R84, [R112] ;  /* 0x000000007054783b */ /* 0x000e620000000200 */
[C---:B---3--:R-:W-:Y:S03]  /*6750*/  HMMA.16816.F32.BF16 R60, R100.reuse, R56, RZ ;  /* 0x00000038643c723c */ /* 0x048fe600000418ff */
[----:B------:R-:W3:Y:S03]  /*6760*/  LDSM.16.M88.4 R76, [R110] ;  /* 0x000000006e4c783b */ /* 0x000ee60000000200 */
[C---:B------:R-:W-:Y:S01]  /*6770*/  HMMA.16816.F32.BF16 R56, R100.reuse, R58, RZ ;  /* 0x0000003a6438723c */ /* 0x040fe200000418ff */
[----:B------:R-:W3:Y:S04]  /*6780*/  LDSM.16.M88.4 R64, [R108] ;  /* 0x000000006c40783b */ /* 0x000ee80000000200 */
[----:B------:R-:W3:Y:S01]  /*6790*/  LDSM.16.M88.4 R104, [R115+0x2c00] ;  /* 0x002c00007368783b */ /* 0x000ee20000000200 */
[C---:B----4-:R-:W-:Y:S03]  /*67a0*/  HMMA.16816.F32.BF16 R52, R100.reuse, R48, RZ ;  /* 0x000000306434723c */ /* 0x050fe600000418ff */
[----:B------:R-:W4:Y:S03]  /*67b0*/  LDSM.16.M88.4 R80, [R111] ;  /* 0x000000006f50783b */ /* 0x000f260000000200 */
[C---:B------:R-:W-:Y:S01]  /*67c0*/  HMMA.16816.F32.BF16 R48, R100.reuse, R50, RZ ;  /* 0x000000326430723c */ /* 0x040fe200000418ff */
[----:B------:R-:W4:Y:S04]  /*67d0*/  LDSM.16.M88.4 R72, [R109] ;  /* 0x000000006d48783b */ /* 0x000f280000000200 */
[----:B------:R-:W0:Y:S01]  /*67e0*/  LDGDEPBAR ;  /* 0x00000000000079af */ /* 0x000e220000000000 */
[C---:B-----5:R-:W-:Y:S06]  /*67f0*/  HMMA.16816.F32.BF16 R44, R100.reuse, R40, RZ ;  /* 0x00000028642c723c */ /* 0x060fec00000418ff */
[C---:B--2---:R-:W-:Y:S06]  /*6800*/  HMMA.16816.F32.BF16 R28, R100.reuse, R24, RZ ;  /* 0x00000018641c723c */ /* 0x044fec00000418ff */
[C---:B-1----:R-:W-:Y:S06]  /*6810*/  HMMA.16816.F32.BF16 R12, R100.reuse, R8, RZ ;  /* 0x00000008640c723c */ /* 0x042fec00000418ff */
[C---:B------:R-:W-:Y:S06]  /*6820*/  HMMA.16816.F32.BF16 R40, R100.reuse, R42, RZ ;  /* 0x0000002a6428723c */ /* 0x040fec00000418ff */
[----:B------:R-:W-:Y:S06]  /*6830*/  HMMA.16816.F32.BF16 R36, R100, R32, RZ ;  /* 0x000000206424723c */ /* 0x000fec00000418ff */
[C---:B------:R-:W-:Y:S06]  /*6840*/  HMMA.16816.F32.BF16 R56, R96.reuse, R94, R56 ;  /* 0x0000005e6038723c */ /* 0x040fec0000041838 */
[----:B------:R-:W-:Y:S06]  /*6850*/  HMMA.16816.F32.BF16 R52, R96, R88, R52 ;  /* 0x000000586034723c */ /* 0x000fec0000041834 */
[C---:B------:R-:W-:Y:S06]  /*6860*/  HMMA.16816.F32.BF16 R20, R100.reuse, R16, RZ ;  /* 0x000000106414723c */ /* 0x040fec00000418ff */
[----:B------:R-:W-:Y:S06]  /*6870*/  HMMA.16816.F32.BF16 R32, R100, R34, RZ ;  /* 0x000000226420723c */ /* 0x000fec00000418ff */
[C---:B------:R-:W-:Y:S06]  /*6880*/  HMMA.16816.F32.BF16 R48, R96.reuse, R90, R48 ;  /* 0x0000005a6030723c */ /* 0x040fec0000041830 */
[C---:B------:R-:W-:Y:S06]  /*6890*/  HMMA.16816.F32.BF16 R44, R96.reuse, R84, R44 ;  /* 0x00000054602c723c */ /* 0x040fec000004182c */
[C---:B---3--:R-:W-:Y:S06]  /*68a0*/  HMMA.16816.F32.BF16 R28, R96.reuse, R76, R28 ;  /* 0x0000004c601c723c */ /* 0x048fec000004181c */
[----:B------:R-:W-:Y:S01]  /*68b0*/  HMMA.16816.F32.BF16 R12, R96, R64, R12 ;  /* 0x00000040600c723c */ /* 0x000fe2000004180c */
[----:B------:R-:W-:-:S05]  /*68c0*/  VIADD R77, R0, 0x11 ;  /* 0x00000011004d7836 */ /* 0x000fca0000000000 */
[C---:B------:R-:W-:Y:S01]  /*68d0*/  HMMA.16816.F32.BF16 R60, R96.reuse, R92, R60 ;  /* 0x0000005c603c723c */ /* 0x040fe2000004183c */
[-C--:B------:R-:W-:Y:S02]  /*68e0*/  I2FP.F32.S32 R65, R68.reuse ;  /* 0x0000004400417245 */ /* 0x080fe40000201400 */
[----:B------:R-:W-:Y:S02]  /*68f0*/  I2FP.F32.S32 R68, R68 ;  /* 0x0000004400447245 */ /* 0x000fe40000201400 */
[----:B------:R-:W-:Y:S01]  /*6900*/  I2FP.F32.S32 R64, R77 ;  /* 0x0000004d00407245 */ /* 0x000fe20000201400 */
[----:B------:R-:W-:Y:S01]  /*6910*/  HMMA.16816.F32.BF16 R40, R96, R86, R40 ;  /* 0x000000566028723c */ /* 0x000fe20000041828 */
[C---:B------:R-:W-:Y:S01]  /*6920*/  FFMA.FTZ R57, R118.reuse, R65, R57 ;  /* 0x0000004176397223 */ /* 0x040fe20000010039 */
[C---:B------:R-:W-:Y:S01]  /*6930*/  FFMA.FTZ R59, R118.reuse, R68, R59 ;  /* 0x00000044763b7223 */ /* 0x040fe2000001003b */
[C---:B------:R-:W-:Y:S01]  /*6940*/  ISETP.GE.AND P6, PT, R77.reuse, R163, PT ;  /* 0x000000a34d00720c */ /* 0x040fe20003fc6270 */
[----:B------:R-:W-:Y:S01]  /*6950*/  FFMA.FTZ R53, R118, R64, R53 ;  /* 0x0000004076357223 */ /* 0x000fe20000010035 */
[----:B------:R-:W-:Y:S01]  /*6960*/  ISETP.GE.AND P5, PT, R77, R162, PT ;  /* 0x000000a24d00720c */ /* 0x000fe20003fa6270 */
[----:B------:R-:W-:Y:S01]  /*6970*/  HMMA.16816.F32.BF16 R4, R100, R104, RZ ;  /* 0x000000686404723c */ /* 0x000fe200000418ff */
[----:B------:R-:W-:-:S02]  /*6980*/  I2FP.F32.S32 R77, R77 ;  /* 0x0000004d004d7245 */ /* 0x000fc40000201400 */
[----:B------:R-:W-:Y:S02]  /*6990*/  FSEL R57, R57, -INF , !P3 ;  /* 0xff80000039397808 */ /* 0x000fe40005800000 */
[----:B------:R-:W-:Y:S01]  /*69a0*/  FSEL R53, R53, -INF , !P6 ;  /* 0xff80000035357808 */ /* 0x000fe20007000000 */
[C---:B----4-:R-:W-:Y:S01]  /*69b0*/  HMMA.16816.F32.BF16 R36, R96.reuse, R80, R36 ;  /* 0x000000506024723c */ /* 0x050fe20000041824 */
[----:B------:R-:W-:Y:S02]  /*69c0*/  VIADD R105, R0, 0x19 ;  /* 0x0000001900697836 */ /* 0x000fe40000000000 */
[----:B------:R-:W-:Y:S01]  /*69d0*/  FFMA.FTZ R77, R118, R77, R55 ;  /* 0x0000004d764d7223 */ /* 0x000fe20000010037 */
[C---:B------:R-:W-:Y:S02]  /*69e0*/  VIADD R55, R0.reuse, 0x29 ;  /* 0x0000002900377836 */ /* 0x040fe40000000000 */
[----:B------:R-:W-:Y:S01]  /*69f0*/  HMMA.16816.F32.BF16 R20, R96, R72, R20 ;  /* 0x000000486014723c */ /* 0x000fe20000041814 */
[----:B------:R-:W-:Y:S01]  /*6a00*/  VIADD R80, R0, 0x21 ;  /* 0x0000002100507836 */ /* 0x000fe20000000000 */
[----:B------:R-:W-:-:S02]  /*6a10*/  ISETP.GE.AND P4, PT, R105, R163, PT ;  /* 0x000000a36900720c */ /* 0x000fc40003f86270 */
[-C--:B------:R-:W-:Y:S02]  /*6a20*/  ISETP.GE.AND P3, PT, R105, R162.reuse, PT ;  /* 0x000000a26900720c */ /* 0x080fe40003f66270 */
[----:B------:R-:W-:Y:S01]  /*6a30*/  I2FP.F32.S32 R65, R105 ;  /* 0x0000006900417245 */ /* 0x000fe20000201400 */
[----:B------:R-:W-:Y:S01]  /*6a40*/  HMMA.16816.F32.BF16 R32, R96, R82, R32 ;  /* 0x000000526020723c */ /* 0x000fe20000041820 */
[----:B------:R-:W-:Y:S02]  /*6a50*/  FSEL R73, R59, -INF , !P2 ;  /* 0xff8000003b497808 */ /* 0x000fe40005000000 */
[----:B------:R-:W-:Y:S01]  /*6a60*/  ISETP.GE.AND P2, PT, R80, R163, PT ;  /* 0x000000a35000720c */ /* 0x000fe20003f46270 */
[----:B------:R-:W-:Y:S01]  /*6a70*/  FFMA.FTZ R49, R118, R65, R49 ;  /* 0x0000004176317223 */ /* 0x000fe20000010031 */
[----:B------:R-:W-:Y:S01]  /*6a80*/  ISETP.GE.AND P6, PT, R80, R162, PT ;  /* 0x000000a25000720c */ /* 0x000fe20003fc6270 */
[----:B------:R-:W-:Y:S01]  /*6a90*/  HMMA.16816.F32.BF16 R24, R100, R26, RZ ;  /* 0x0000001a6418723c */ /* 0x000fe200000418ff */
[----:B------:R-:W-:-:S02]  /*6aa0*/  I2FP.F32.S32 R59, R80 ;  /* 0x00000050003b7245 */ /* 0x000fc40000201400 */
[----:B------:R-:W-:Y:S02]  /*6ab0*/  I2FP.F32.S32 R105, R105 ;  /* 0x0000006900697245 */ /* 0x000fe40000201400 */
[----:B------:R-:W-:Y:S01]  /*6ac0*/  I2FP.F32.S32 R80, R80 ;  /* 0x0000005000507245 */ /* 0x000fe20000201400 */
[C---:B------:R-:W-:Y:S01]  /*6ad0*/  FFMA.FTZ R59, R118.reuse, R59, R45 ;  /* 0x0000003b763b7223 */ /* 0x040fe2000001002d */
[----:B------:R-:W-:Y:S01]  /*6ae0*/  FSEL R77, R77, -INF , !P5 ;  /* 0xff8000004d4d7808 */ /* 0x000fe20006800000 */
[----:B------:R-:W-:Y:S01]  /*6af0*/  FFMA.FTZ R105, R118, R105, R51 ;  /* 0x0000006976697223 */ /* 0x000fe20000010033 */
[----:B------:R-:W-:Y:S01]  /*6b00*/  ISETP.GE.AND P5, PT, R0, R163, PT ;  /* 0x000000a30000720c */ /* 0x000fe20003fa6270 */
[----:B------:R-:W-:Y:S01]  /*6b10*/  FFMA.FTZ R80, R118, R80, R47 ;  /* 0x0000005076507223 */ /* 0x000fe2000001002f */
[----:B------:R-:W-:Y:S01]  /*6b20*/  I2FP.F32.S32 R45, R0 ;  /* 0x00000000002d7245 */ /* 0x000fe20000201400 */
[C---:B------:R-:W-:Y:S01]  /*6b30*/  VIADD R47, R0.reuse, 0x1 ;  /* 0x00000001002f7836 */ /* 0x040fe20000000000 */
[-C--:B------:R-:W-:Y:S01]  /*6b40*/  I2FP.F32.S32 R64, R55.reuse ;  /* 0x0000003700407245 */ /* 0x080fe20000201400 */
[----:B------:R-:W-:Y:S01]  /*6b50*/  VIADD R0, R0, 0x31 ;  /* 0x0000003100007836 */ /* 0x000fe20000000000 */
[----:B------:R-:W-:Y:S01]  /*6b60*/  I2FP.F32.S32 R68, R55 ;  /* 0x0000003700447245 */ /* 0x000fe20000201400 */
[C---:B------:R-:W-:Y:S01]  /*6b70*/  FFMA.FTZ R60, R118.reuse, R45, R60 ;  /* 0x0000002d763c7223 */ /* 0x040fe2000001003c */
[----:B------:R-:W-:Y:S01]  /*6b80*/  FSEL R49, R49, -INF , !P4 ;  /* 0xff80000031317808 */ /* 0x000fe20006000000 */
[C---:B------:R-:W-:Y:S01]  /*6b90*/  FFMA.FTZ R51, R118.reuse, R64, R41 ;  /* 0x0000004076337223 */ /* 0x040fe20000010029 */
[----:B------:R-:W-:Y:S01]  /*6ba0*/  FSEL R105, R105, -INF , !P3 ;  /* 0xff80000069697808 */ /* 0x000fe20005800000 */
[----:B------:R-:W-:Y:S01]  /*6bb0*/  FFMA.FTZ R68, R118, R68, R43 ;  /* 0x0000004476447223 */ /* 0x000fe2000001002b */
[C---:B------:R-:W-:Y:S01]  /*6bc0*/  ISETP.GE.AND P4, PT, R55.reuse, R163, PT ;  /* 0x000000a33700720c */ /* 0x040fe20003f86270 */
[----:B------:R-:W-:Y:S01]  /*6bd0*/  HMMA.16816.F32.BF16 R16, R100, R18, RZ ;  /* 0x000000126410723c */ /* 0x000fe200000418ff */
[----:B------:R-:W-:-:S02]  /*6be0*/  ISETP.GE.AND P3, PT, R55, R162, PT ;  /* 0x000000a23700720c */ /* 0x000fc40003f66270 */
[----:B------:R-:W-:Y:S02]  /*6bf0*/  I2FP.F32.S32 R55, R0 ;  /* 0x0000000000377245 */ /* 0x000fe40000201400 */
[----:B------:R-:W-:Y:S01]  /*6c00*/  LOP3.LUT R45, R2, R122, RZ, 0xfc, !PT ;  /* 0x0000007a022d7212 */ /* 0x000fe200078efcff */
[----:B------:R-:W-:Y:S01]  /*6c10*/  HMMA.16816.F32.BF16 R24, R96, R78, R24 ;  /* 0x0000004e6018723c */ /* 0x000fe20000041818 */
[----:B------:R-:W-:Y:S02]  /*6c20*/  FSEL R41, R59, -INF , !P2 ;  /* 0xff8000003b297808 */ /* 0x000fe40005000000 */
[----:B------:R-:W-:Y:S02]  /*6c30*/  FSEL R80, R80, -INF , !P6 ;  /* 0xff80000050507808 */ /* 0x000fe40007000000 */
[----:B------:R-:W-:Y:S01]  /*6c40*/  I2FP.F32.S32 R43, R47 ;  /* 0x0000002f002b7245 */ /* 0x000fe20000201400 */
[----:B------:R-:W-:Y:S01]  /*6c50*/  HMMA.16816.F32.BF16 R8, R100, R10, RZ ;  /* 0x0000000a6408723c */ /* 0x000fe200000418ff */
[----:B------:R-:W-:-:S02]  /*6c60*/  ISETP.GE.AND P2, PT, R0, R163, PT ;  /* 0x000000a30000720c */ /* 0x000fc40003f46270 */
[----:B------:R-:W-:Y:S01]  /*6c70*/  ISETP.GE.AND P6, PT, R0, R162, PT ;  /* 0x000000a20000720c */ /* 0x000fe20003fc6270 */
[C---:B------:R-:W-:Y:S01]  /*6c80*/  FFMA.FTZ R61, R118.reuse, R43, R61 ;  /* 0x0000002b763d7223 */ /* 0x040fe2000001003d */
[----:B------:R-:W-:Y:S01]  /*6c90*/  I2FP.F32.S32 R86, R0 ;  /* 0x0000000000567245 */ /* 0x000fe20000201400 */
[C---:B------:R-:W-:Y:S01]  /*6ca0*/  FFMA.FTZ R0, R118.reuse, R55, R37 ;  /* 0x0000003776007223 */ /* 0x040fe20000010025 */
[----:B------:R-:W-:Y:S01]  /*6cb0*/  VIADD R55, R45, 0x39 ;  /* 0x000000392d377836 */ /* 0x000fe20000000000 */
[----:B------:R-:W-:Y:S01]  /*6cc0*/  FSEL R43, R51, -INF , !P4 ;  /* 0xff800000332b7808 */ /* 0x000fe20006000000 */
[----:B------:R-:W-:Y:S01]  /*6cd0*/  HMMA.16816.F32.BF16 R100, R100, R106, RZ ;  /* 0x0000006a6464723c */ /* 0x000fe200000418ff */
[----:B------:R-:W-:Y:S01]  /*6ce0*/  FFMA.FTZ R86, R118, R86, R39 ;  /* 0x0000005676567223 */ /* 0x000fe20000010027 */
[----:B------:R-:W-:Y:S02]  /*6cf0*/  FSEL R68, R68, -INF , !P3 ;  /* 0xff80000044447808 */ /* 0x000fe40005800000 */
[----:B------:R-:W-:-:S02]  /*6d00*/  ISETP.GE.AND P4, PT, R47, R163, PT ;  /* 0x000000a32f00720c */ /* 0x000fc40003f86270 */
[----:B------:R-:W-:Y:S01]  /*6d10*/  ISETP.GE.AND P3, PT, R47, R162, PT ;  /* 0x000000a22f00720c */ /* 0x000fe20003f66270 */
[C---:B------:R-:W-:Y:S01]  /*6d20*/  HMMA.16816.F32.BF16 R16, R96.reuse, R74, R16 ;  /* 0x0000004a6010723c */ /* 0x040fe20000041810 */
[----:B------:R-:W-:Y:S02]  /*6d30*/  FSEL R39, R0, -INF , !P2 ;  /* 0xff80000000277808 */ /* 0x000fe40005000000 */
[----:B------:R-:W-:Y:S02]  /*6d40*/  I2FP.F32.S32 R47, R47 ;  /* 0x0000002f002f7245 */ /* 0x000fe40000201400 */
[----:B------:R-:W-:Y:S02]  /*6d50*/  I2FP.F32.S32 R0, R55 ;  /* 0x0000003700007245 */ /* 0x000fe40000201400 */
[----:B------:R-:W-:Y:S01]  /*6d60*/  LOP3.LUT R64, R2, R122, RZ, 0xfc, !PT ;  /* 0x0000007a02407212 */ /* 0x000fe200078efcff */
[----:B------:R-:W-:Y:S01]  /*6d70*/  FFMA.FTZ R51, R118, R47, R63 ;  /* 0x0000002f76337223 */ /* 0x000fe2000001003f */
[----:B------:R-:W-:Y:S01]  /*6d80*/  FSEL R65, R60, -INF , !P5 ;  /* 0xff8000003c417808 */ /* 0x000fe20006800000 */
[----:B------:R-:W-:Y:S01]  /*6d90*/  FFMA.FTZ R35, R118, R0, R35 ;  /* 0x0000000076237223 */ /* 0x000fe20000010023 */
[C---:B------:R-:W-:Y:S01]  /*6da0*/  ISETP.GE.AND P5, PT, R55.reuse, R163, PT ;  /* 0x000000a33700720c */ /* 0x040fe20003fa6270 */
[----:B------:R-:W-:Y:S01]  /*6db0*/  VIADD R88, R64, 0x41 ;  /* 0x0000004140587836 */ /* 0x000fe20000000000 */
[----:B------:R-:W-:Y:S01]  /*6dc0*/  ISETP.GE.AND P2, PT, R55, R162, PT ;  /* 0x000000a23700720c */ /* 0x000fe20003f46270 */
[----:B------:R-:W-:Y:S01]  /*6dd0*/  FFMA.FTZ R55, R118, R0, R33 ;  /* 0x0000000076377223 */ /* 0x000fe20000010021 */
[----:B------:R-:W-:Y:S01]  /*6de0*/  LOP3.LUT R37, R2, 0x40, R122, 0xfe, !PT ;  /* 0x0000004002257812 */ /* 0x000fe200078efe7a */
[----:B------:R-:W-:Y:S01]  /*6df0*/  HMMA.16816.F32.BF16 R8, R96, R66, R8 ;  /* 0x000000426008723c */ /* 0x000fe20000041808 */
[----:B------:R-:W-:-:S02]  /*6e00*/  FSEL R86, R86, -INF , !P6 ;  /* 0xff80000056567808 */ /* 0x000fc40007000000 */
[----:B------:R-:W-:Y:S02]  /*6e10*/  FSEL R63, R61, -INF , !P4 ;  /* 0xff8000003d3f7808 */ /* 0x000fe40006000000 */
[C---:B------:R-:W-:Y:S02]  /*6e20*/  ISETP.GE.AND P6, PT, R37.reuse, R163, PT ;  /* 0x000000a32500720c */ /* 0x040fe40003fc6270 */
[-C--:B------:R-:W-:Y:S02]  /*6e30*/  ISETP.GE.AND P4, PT, R37, R162.reuse, PT ;  /* 0x000000a22500720c */ /* 0x080fe40003f86270 */
[----:B------:R-:W-:Y:S02]  /*6e40*/  I2FP.F32.S32 R47, R37 ;  /* 0x00000025002f7245 */ /* 0x000fe40000201400 */
[----:B------:R-:W-:Y:S01]  /*6e50*/  FSEL R33, R51, -INF , !P3 ;  /* 0xff80000033217808 */ /* 0x000fe20005800000 */
[----:B------:R-:W-:Y:S01]  /*6e60*/  VIADD R51, R64, 0x49 ;  /* 0x0000004940337836 */ /* 0x000fe20000000000 */
[----:B------:R-:W-:Y:S01]  /*6e70*/  FSEL R37, R55, -INF , !P5 ;  /* 0xff80000037257808 */ /* 0x000fe20006800000 */
[----:B------:R-:W-:Y:S01]  /*6e80*/  FFMA.FTZ R28, R118, R47, R28 ;  /* 0x0000002f761c7223 */ /* 0x000fe2000001001c */
[----:B------:R-:W-:Y:S01]  /*6e90*/  ISETP.GE.AND P3, PT, R88, R163, PT ;  /* 0x000000a35800720c */ /* 0x000fe20003f66270 */
[----:B------:R-:W-:Y:S01]  /*6ea0*/  FFMA.FTZ R30, R118, R47, R30 ;  /* 0x0000002f761e7223 */ /* 0x000fe2000001001e */
[----:B------:R-:W-:-:S02]  /*6eb0*/  ISETP.GE.AND P5, PT, R88, R162, PT ;  /* 0x000000a25800720c */ /* 0x000fc40003fa6270 */
[----:B------:R-:W-:Y:S02]  /*6ec0*/  I2FP.F32.S32 R88, R88 ;  /* 0x0000005800587245 */ /* 0x000fe40000201400 */
[----:B------:R-:W-:Y:S02]  /*6ed0*/  LOP3.LUT R0, R2, 0x48, R122, 0xfe, !PT ;  /* 0x0000004802007812 */ /* 0x000fe400078efe7a */
[----:B------:R-:W-:Y:S01]  /*6ee0*/  FSEL R93, R35, -INF , !P2 ;  /* 0xff800000235d7808 */ /* 0x000fe20005000000 */
[CC--:B------:R-:W-:Y:S01]  /*6ef0*/  FFMA.FTZ R29, R118.reuse, R88.reuse, R29 ;  /* 0x00000058761d7223 */ /* 0x0c0fe2000001001d */
[----:B------:R-:W-:Y:S01]  /*6f00*/  FFMA.FTZ R88, R118, R88, R31 ;  /* 0x0000005876587223 */ /* 0x000fe2000001001f */
[----:B------:R-:W-:Y:S02]  /*6f10*/  FSEL R78, R28, -INF , !P6 ;  /* 0xff8000001c4e7808 */ /* 0x000fe40007000000 */
[----:B------:R-:W-:Y:S02]  /*6f20*/  FSEL R104, R30, -INF , !P4 ;  /* 0xff8000001e687808 */ /* 0x000fe40006000000 */
[----:B------:R-:W-:-:S02]  /*6f30*/  FSEL R35, R29, -INF , !P3 ;  /* 0xff8000001d237808 */ /* 0x000fc40005800000 */
[----:B------:R-:W1:Y:S01]  /*6f40*/  LDSM.16.M88.4 R28, [R3] ;  /* 0x00000000031c783b */ /* 0x000e620000000200 */
[----:B------:R-:W-:Y:S01]  /*6f50*/  ISETP.GE.AND P2, PT, R0, R163, PT ;  /* 0x000000a30000720c */ /* 0x000fe20003f46270 */
[----:B------:R-:W-:-:S04]  /*6f60*/  DEPBAR.LE SB0, 0x0 ;  /* 0x000080000000791a */ /* 0x000fc80000000000 */
[----:B------:R-:W-:Y:S01]  /*6f70*/  BAR.SYNC.DEFER_BLOCKING 0x0 ;  /* 0x0000000000007b1d */ /* 0x000fe20000010000 */
[----:B------:R-:W-:Y:S02]  /*6f80*/  ISETP.GE.AND P6, PT, R0, R162, PT ;  /* 0x000000a20000720c */ /* 0x000fe40003fc6270 */
[----:B------:R-:W-:Y:S02]  /*6f90*/  I2FP.F32.S32 R0, R0 ;  /* 0x0000000000007245 */ /* 0x000fe40000201400 */
[----:B------:R-:W-:Y:S02]  /*6fa0*/  LOP3.LUT R47, R2, 0x50, R122, 0xfe, !PT ;  /* 0x00000050022f7812 */ /* 0x000fe400078efe7a */
[----:B------:R-:W-:Y:S01]  /*6fb0*/  FSEL R88, R88, -INF , !P5 ;  /* 0xff80000058587808 */ /* 0x000fe20006800000 */
[CC--:B------:R-:W-:Y:S01]  /*6fc0*/  FFMA.FTZ R24, R118.reuse, R0.reuse, R24 ;  /* 0x0000000076187223 */ /* 0x0c0fe20000010018 */
[-C--:B------:R-:W-:Y:S01]  /*6fd0*/  ISETP.GE.AND P4, PT, R47, R163.reuse, PT ;  /* 0x000000a32f00720c */ /* 0x080fe20003f86270 */
[----:B------:R-:W-:Y:S01]  /*6fe0*/  FFMA.FTZ R92, R118, R0, R26 ;  /* 0x00000000765c7223 */ /* 0x000fe2000001001a */
[----:B------:R-:W-:-:S02]  /*6ff0*/  ISETP.GE.AND P3, PT, R51, R163, PT ;  /* 0x000000a33300720c */ /* 0x000fc40003f66270 */
[----:B------:R-:W-:Y:S02]  /*7000*/  FSEL R24, R24, -INF , !P2 ;  /* 0xff80000018187808 */ /* 0x000fe40005000000 */
[-C--:B------:R-:W-:Y:S02]  /*7010*/  ISETP.GE.AND P5, PT, R51, R162.reuse, PT ;  /* 0x000000a23300720c */ /* 0x080fe40003fa6270 */
[----:B------:R-:W-:Y:S02]  /*7020*/  ISETP.GE.AND P2, PT, R47, R162, PT ;  /* 0x000000a22f00720c */ /* 0x000fe40003f46270 */
[----:B------:R-:W-:Y:S02]  /*7030*/  I2FP.F32.S32 R51, R51 ;  /* 0x0000003300337245 */ /* 0x000fe40000201400 */
[----:B------:R-:W-:Y:S02]  /*7040*/  I2FP.F32.S32 R47, R47 ;  /* 0x0000002f002f7245 */ /* 0x000fe40000201400 */
[----:B------:R-:W-:Y:S01]  /*7050*/  FSEL R92, R92, -INF , !P6 ;  /* 0xff8000005c5c7808 */ /* 0x000fe20007000000 */
[----:B------:R-:W-:Y:S01]  /*7060*/  FFMA.FTZ R25, R118, R51, R25 ;  /* 0x0000003376197223 */ /* 0x000fe20000010019 */
[----:B------:R-:W-:Y:S01]  /*7070*/  LOP3.LUT R26, R2, 0x60, R122, 0xfe, !PT ;  /* 0x00000060021a7812 */ /* 0x000fe200078efe7a */
[CC--:B------:R-:W-:Y:S01]  /*7080*/  FFMA.FTZ R20, R118.reuse, R47.reuse, R20 ;  /* 0x0000002f76147223 */ /* 0x0c0fe20000010014 */
[----:B------:R-:W-:Y:S01]  /*7090*/  FFMA.FTZ R82, R118, R47, R22 ;  /* 0x0000002f76527223 */ /* 0x000fe20000010016 */
[----:B------:R-:W-:Y:S01]  /*70a0*/  VIADD R47, R64, 0x51 ;  /* 0x00000051402f7836 */ /* 0x000fe20000000000 */
[----:B------:R-:W-:Y:S01]  /*70b0*/  FSEL R22, R25, -INF , !P3 ;  /* 0xff80000019167808 */ /* 0x000fe20005800000 */
[----:B------:R-:W-:Y:S01]  /*70c0*/  FFMA.FTZ R27, R118, R51, R27 ;  /* 0x00000033761b7223 */ /* 0x000fe2000001001b */
[----:B------:R-:W-:-:S02]  /*70d0*/  LOP3.LUT R0, R2, 0x58, R122, 0xfe, !PT ;  /* 0x0000005802007812 */ /* 0x000fc400078efe7a */
[----:B------:R-:W-:Y:S01]  /*70e0*/  I2FP.F32.S32 R25, R47 ;  /* 0x0000002f00197245 */ /* 0x000fe20000201400 */
[C---:B-1----:R-:W-:Y:S01]  /*70f0*/  HMMA.16816.F32.BF16 R4, R96.reuse, R28, R4 ;  /* 0x0000001c6004723c */ /* 0x042fe20000041804 */
[C---:B------:R-:W-:Y:S02]  /*7100*/  ISETP.GE.AND P6, PT, R47.reuse, R163, PT ;  /* 0x000000a32f00720c */ /* 0x040fe40003fc6270 */
[----:B------:R-:W-:Y:S01]  /*7110*/  ISETP.GE.AND P3, PT, R47, R162, PT ;  /* 0x000000a22f00720c */ /* 0x000fe20003f66270 */
[CC--:B------:R-:W-:Y:S01]  /*7120*/  FFMA.FTZ R21, R118.reuse, R25.reuse, R21 ;  /* 0x0000001976157223 */ /* 0x0c0fe20000010015 */
[----:B------:R-:W-:Y:S01]  /*7130*/  FFMA.FTZ R23, R118, R25, R23 ;  /* 0x0000001976177223 */ /* 0x000fe20000010017 */
[----:B------:R-:W-:Y:S01]  /*7140*/  VIADD R25, R64, 0x59 ;  /* 0x0000005940197836 */ /* 0x000fe20000000000 */
[----:B------:R-:W-:Y:S01]  /*7150*/  FSEL R87, R27, -INF , !P5 ;  /* 0xff8000001b577808 */ /* 0x000fe20006800000 */
[----:B------:R-:W-:Y:S01]  /*7160*/  HMMA.16816.F32.BF16 R100, R96, R30, R100 ;  /* 0x0000001e6064723c */ /* 0x000fe20000041864 */
[----:B------:R-:W-:-:S02]  /*7170*/  FSEL R21, R21, -INF , !P6 ;  /* 0xff80000015157808 */ /* 0x000fc40007000000 */
[----:B------:R-:W-:Y:S02]  /*7180*/  FSEL R72, R23, -INF , !P3 ;  /* 0xff80000017487808 */ /* 0x000fe40005800000 */
[C---:B------:R-:W-:Y:S02]  /*7190*/  ISETP.GE.AND P6, PT, R25.reuse, R163, PT ;  /* 0x000000a31900720c */ /* 0x040fe40003fc6270 */
[----:B------:R-:W-:Y:S02]  /*71a0*/  ISETP.GE.AND P3, PT, R25, R162, PT ;  /* 0x000000a21900720c */ /* 0x000fe40003f66270 */
[----:B------:R-:W-:Y:S02]  /*71b0*/  I2FP.F32.S32 R25, R25 ;  /* 0x0000001900197245 */ /* 0x000fe40000201400 */
[----:B------:R-:W-:Y:S02]  /*71c0*/  I2FP.F32.S32 R23, R26 ;  /* 0x0000001a00177245 */ /* 0x000fe40000201400 */
[----:B------:R-:W-:Y:S01]  /*71d0*/  FSEL R20, R20, -INF , !P4 ;  /* 0xff80000014147808 */ /* 0x000fe20006000000 */
[----:B------:R-:W-:Y:S01]  /*71e0*/  FFMA.FTZ R17, R118, R25, R17 ;  /* 0x0000001976117223 */ /* 0x000fe20000010011 */
[----:B------:R-:W-:Y:S01]  /*71f0*/  ISETP.GE.AND P5, PT, R0, R163, PT ;  /* 0x000000a30000720c */ /* 0x000fe20003fa6270 */
[CC--:B------:R-:W-:Y:S01]  /*7200*/  FFMA.FTZ R12, R118.reuse, R23.reuse, R12 ;  /* 0x00000017760c7223 */ /* 0x0c0fe2000001000c */
[----:B------:R-:W-:Y:S01]  /*7210*/  FFMA.FTZ R61, R118, R23, R14 ;  /* 0x00000017763d7223 */ /* 0x000fe2000001000e */
[----:B------:R-:W-:Y:S01]  /*7220*/  VIADD R23, R64, 0x61 ;  /* 0x0000006140177836 */ /* 0x000fe20000000000 */
[----:B------:R-:W-:Y:S01]  /*7230*/  ISETP.GE.AND P4, PT, R0, R162, PT ;  /* 0x000000a20000720c */ /* 0x000fe20003f86270 */
[----:B------:R-:W-:Y:S01]  /*7240*/  FFMA.FTZ R19, R118, R25, R19 ;  /* 0x0000001976137223 */ /* 0x000fe20000010013 */
[----:B------:R-:W-:-:S02]  /*7250*/  I2FP.F32.S32 R0, R0 ;  /* 0x0000000000007245 */ /* 0x000fc40000201400 */
[----:B------:R-:W-:Y:S02]  /*7260*/  FSEL R14, R17, -INF , !P6 ;  /* 0xff800000110e7808 */ /* 0x000fe40007000000 */
[----:B------:R-:W-:Y:S01]  /*7270*/  I2FP.F32.S32 R17, R23 ;  /* 0x0000001700117245 */ /* 0x000fe20000201400 */
[-C--:B------:R-:W-:Y:S01]  /*7280*/  FFMA.FTZ R81, R118, R0.reuse, R18 ;  /* 0x0000000076517223 */ /* 0x080fe20000010012 */
[----:B------:R-:W-:Y:S01]  /*7290*/  FSEL R82, R82, -INF , !P2 ;  /* 0xff80000052527808 */ /* 0x000fe20005000000 */
[----:B------:R-:W-:Y:S01]  /*72a0*/  FFMA.FTZ R16, R118, R0, R16 ;  /* 0x0000000076107223 */ /* 0x000fe20000010010 */
[----:B------:R-:W-:Y:S01]  /*72b0*/  ISETP.GE.AND P2, PT, R26, R163, PT ;  /* 0x000000a31a00720c */ /* 0x000fe20003f46270 */
[-C--:B------:R-:W-:Y:S01]  /*72c0*/  FFMA.FTZ R15, R118, R17.reuse, R15 ;  /* 0x00000011760f7223 */ /* 0x080fe2000001000f */
[--C-:B------:R-:W-:Y:S01]  /*72d0*/  LOP3.LUT R0, R2, 0x68, R122.reuse, 0xfe, !PT ;  /* 0x0000006802007812 */ /* 0x100fe200078efe7a */
[----:B------:R-:W-:Y:S01]  /*72e0*/  FFMA.FTZ R13, R118, R17, R13 ;  /* 0x00000011760d7223 */ /* 0x000fe2000001000d */
[----:B------:R-:W-:Y:S01]  /*72f0*/  ISETP.GE.AND P6, PT, R23, R162, PT ;  /* 0x000000a21700720c */ /* 0x000fe20003fc6270 */
[----:B------:R-:W-:Y:S01]  /*7300*/  VIADD R17, R64, 0x69 ;  /* 0x0000006940117836 */ /* 0x000fe20000000000 */
[----:B------:R-:W-:-:S02]  /*7310*/  LOP3.LUT R18, R2, 0x70, R122, 0xfe, !PT ;  /* 0x0000007002127812 */ /* 0x000fc400078efe7a */
[----:B------:R-:W-:Y:S02]  /*7320*/  FSEL R81, R81, -INF , !P4 ;  /* 0xff80000051517808 */ /* 0x000fe40006000000 */
[-C--:B------:R-:W-:Y:S02]  /*7330*/  ISETP.GE.AND P4, PT, R23, R163.reuse, PT ;  /* 0x000000a31700720c */ /* 0x080fe40003f86270 */
[----:B------:R-:W-:Y:S02]  /*7340*/  FSEL R71, R19, -INF , !P3 ;  /* 0xff80000013477808 */ /* 0x000fe40005800000 */
[----:B------:R-:W-:Y:S02]  /*7350*/  FSEL R12, R12, -INF , !P2 ;  /* 0xff8000000c0c7808 */ /* 0x000fe40005000000 */
[C---:B------:R-:W-:Y:S02]  /*7360*/  ISETP.GE.AND P3, PT, R0.reuse, R163, PT ;  /* 0x000000a30000720c */ /* 0x040fe40003f66270 */
[----:B------:R-:W-:-:S02]  /*7370*/  ISETP.GE.AND P2, PT, R0, R162, PT ;  /* 0x000000a20000720c */ /* 0x000fc40003f46270 */
[----:B------:R-:W-:Y:S02]  /*7380*/  FSEL R59, R15, -INF , !P6 ;  /* 0xff8000000f3b7808 */ /* 0x000fe40007000000 */
[----:B------:R-:W-:Y:S02]  /*7390*/  I2FP.F32.S32 R0, R0 ;  /* 0x0000000000007245 */ /* 0x000fe40000201400 */
[----:B------:R-:W-:Y:S02]  /*73a0*/  I2FP.F32.S32 R15, R18 ;  /* 0x00000012000f7245 */ /* 0x000fe40000201400 */
[----:B------:R-:W-:Y:S01]  /*73b0*/  FSEL R13, R13, -INF , !P4 ;  /* 0xff8000000d0d7808 */ /* 0x000fe20006000000 */
[C---:B------:R-:W-:Y:S01]  /*73c0*/  FFMA.FTZ R10, R118.reuse, R0, R10 ;  /* 0x00000000760a7223 */ /* 0x040fe2000001000a */
[C---:B------:R-:W-:Y:S01]  /*73d0*/  ISETP.GE.AND P4, PT, R17.reuse, R163, PT ;  /* 0x000000a31100720c */ /* 0x040fe20003f86270 */
[----:B------:R-:W-:Y:S01]  /*73e0*/  FFMA.FTZ R47, R118, R15, R6 ;  /* 0x0000000f762f7223 */ /* 0x000fe20000010006 */
[----:B------:R-:W-:Y:S01]  /*73f0*/  ISETP.GE.AND P6, PT, R17, R162, PT ;  /* 0x000000a21100720c */ /* 0x000fe20003fc6270 */
[----:B------:R-:W-:Y:S01]  /*7400*/  VIADD R6, R64, 0x71 ;  /* 0x0000007140067836 */ /* 0x000fe20000000000 */
[----:B------:R-:W-:Y:S01]  /*7410*/  I2FP.F32.S32 R17, R17 ;  /* 0x0000001100117245 */ /* 0x000fe20000201400 */
[----:B------:R-:W-:Y:S01]  /*7420*/  FFMA.FTZ R4, R118, R15, R4 ;  /* 0x0000000f76047223 */ /* 0x000fe20000010004 */
[----:B------:R-:W-:Y:S01]  /*7430*/  FSEL R16, R16, -INF , !P5 ;  /* 0xff80000010107808 */ /* 0x000fe20006800000 */
[----:B------:R-:W-:Y:S01]  /*7440*/  FFMA.FTZ R8, R118, R0, R8 ;  /* 0x0000000076087223 */ /* 0x000fe20000010008 */
[----:B------:R-:W-:Y:S01]  /*7450*/  ISETP.GE.AND P5, PT, R26, R162, PT ;  /* 0x000000a21a00720c */ /* 0x000fe20003fa6270 */
[-C--:B------:R-:W-:Y:S01]  /*7460*/  FFMA.FTZ R9, R118, R17.reuse, R9 ;  /* 0x0000001176097223 */ /* 0x080fe20000010009 */
[----:B------:R-:W-:Y:S01]  /*7470*/  FSEL R60, R10, -INF , !P2 ;  /* 0xff8000000a3c7808 */ /* 0x000fe20005000000 */
[----:B------:R-:W-:Y:S01]  /*7480*/  FFMA.FTZ R11, R118, R17, R11 ;  /* 0x00000011760b7223 */ /* 0x000fe2000001000b */
[----:B------:R-:W-:-:S02]  /*7490*/  FSEL R61, R61, -INF , !P5 ;  /* 0xff8000003d3d7808 */ /* 0x000fc40006800000 */
[-C--:B------:R-:W-:Y:S02]  /*74a0*/  ISETP.GE.AND P5, PT, R18, R163.reuse, PT ;  /* 0x000000a31200720c */ /* 0x080fe40003fa6270 */
[----:B------:R-:W-:Y:S02]  /*74b0*/  I2FP.F32.S32 R10, R6 ;  /* 0x00000006000a7245 */ /* 0x000fe40000201400 */
[----:B------:R-:W-:Y:S02]  /*74c0*/  FSEL R9, R9, -INF , !P4 ;  /* 0xff80000009097808 */ /* 0x000fe40006000000 */
[----:B------:R-:W-:Y:S01]  /*74d0*/  ISETP.GE.AND P2, PT, R6, R163, PT ;  /* 0x000000a30600720c */ /* 0x000fe20003f46270 */
[----:B------:R-:W-:Y:S01]  /*74e0*/  FFMA.FTZ R7, R118, R10, R7 ;  /* 0x0000000a76077223 */ /* 0x000fe20000010007 */
[----:B------:R-:W-:Y:S02]  /*74f0*/  ISETP.GE.AND P4, PT, R6, R162, PT ;  /* 0x000000a20600720c */ /* 0x000fe40003f86270 */
[----:B------:R-:W-:Y:S01]  /*7500*/  FSEL R6, R4, -INF , !P5 ;  /* 0xff80000004067808 */ /* 0x000fe20006800000 */
[----:B------:R-:W-:Y:S01]  /*7510*/  FFMA.FTZ R4, R118, R10, R5 ;  /* 0x0000000a76047223 */ /* 0x000fe20000010005 */
[----:B------:R-:W-:-:S02]  /*7520*/  LOP3.LUT R0, R2, 0x10, R122, 0xfe, !PT ;  /* 0x0000001002007812 */ /* 0x000fc400078efe7a */
[----:B------:R-:W-:Y:S02]  /*7530*/  LOP3.LUT R17, R2, 0x78, R122, 0xfe, !PT ;  /* 0x0000007802117812 */ /* 0x000fe400078efe7a */
[----:B------:R-:W-:Y:S02]  /*7540*/  FSEL R4, R4, -INF , !P2 ;  /* 0xff80000004047808 */ /* 0x000fe40005000000 */
[-C--:B------:R-:W-:Y:S02]  /*7550*/  ISETP.GE.AND P2, PT, R0, R163.reuse, PT ;  /* 0x000000a30000720c */ /* 0x080fe40003f46270 */
[----:B------:R-:W-:Y:S02]  /*7560*/  I2FP.F32.S32 R0, R0 ;  /* 0x0000000000007245 */ /* 0x000fe40000201400 */
[----:B------:R-:W-:Y:S02]  /*7570*/  FSEL R55, R11, -INF , !P6 ;  /* 0xff8000000b377808 */ /* 0x000fe40007000000 */
[C---:B------:R-:W-:Y:S01]  /*7580*/  ISETP.GE.AND P6, PT, R17.reuse, R163, PT ;  /* 0x000000a31100720c */ /* 0x040fe20003fc6270 */
[----:B------:R-:W-:Y:S01]  /*7590*/  FFMA.FTZ R25, R118, R0, R52 ;  /* 0x0000000076197223 */ /* 0x000fe20000010034 */
[----:B------:R-:W-:-:S02]  /*75a0*/  ISETP.GE.AND P5, PT, R17, R162, PT ;  /* 0x000000a21100720c */ /* 0x000fc40003fa6270 */
[----:B------:R-:W-:Y:S02]  /*75b0*/  I2FP.F32.S32 R17, R17 ;  /* 0x0000001100117245 */ /* 0x000fe40000201400 */
[----:B------:R-:W-:Y:S02]  /*75c0*/  LOP3.LUT R0, R2, 0x18, R122, 0xfe, !PT ;  /* 0x0000001802007812 */ /* 0x000fe400078efe7a */
[----:B------:R-:W-:Y:S01]  /*75d0*/  FSEL R51, R7, -INF , !P4 ;  /* 0xff80000007337808 */ /* 0x000fe20006000000 */
[CC--:B------:R-:W-:Y:S01]  /*75e0*/  FFMA.FTZ R83, R118.reuse, R17.reuse, R100 ;  /* 0x0000001176537223 */ /* 0x0c0fe20000010064 */
[----:B------:R-:W-:Y:S01]  /*75f0*/  I2FP.F32.S32 R7, R0 ;  /* 0x0000000000077245 */ /* 0x000fe20000201400 */
[----:B------:R-:W-:Y:S01]  /*7600*/  FFMA.FTZ R102, R118, R17, R102 ;  /* 0x0000001176667223 */ /* 0x000fe20000010066 */
[----:B------:R-:W-:Y:S02]  /*7610*/  FSEL R8, R8, -INF , !P3 ;  /* 0xff80000008087808 */ /* 0x000fe40005800000 */
[----:B------:R-:W-:Y:S01]  /*7620*/  LOP3.LUT R11, R2, 0x20, R122, 0xfe, !PT ;  /* 0x00000020020b7812 */ /* 0x000fe200078efe7a */
[----:B------:R-:W-:Y:S01]  /*7630*/  FFMA.FTZ R7, R118, R7, R48 ;  /* 0x0000000776077223 */ /* 0x000fe20000010030 */
[----:B------:R-:W-:-:S02]  /*7640*/  ISETP.GE.AND P3, PT, R18, R162, PT ;  /* 0x000000a21200720c */ /* 0x000fc40003f66270 */
[--C-:B------:R-:W-:Y:S02]  /*7650*/  LOP3.LUT R15, R2, 0x8, R122.reuse, 0xfe, !PT ;  /* 0x00000008020f7812 */ /* 0x100fe400078efe7a */
[----:B------:R-:W-:Y:S02]  /*7660*/  FSEL R83, R83, -INF , !P6 ;  /* 0xff80000053537808 */ /* 0x000fe40007000000 */
[-C--:B------:R-:W-:Y:S02]  /*7670*/  ISETP.GE.AND P4, PT, R0, R163.reuse, PT ;  /* 0x000000a30000720c */ /* 0x080fe40003f86270 */
[----:B------:R-:W-:Y:S02]  /*7680*/  ISETP.GE.AND P6, PT, R11, R163, PT ;  /* 0x000000a30b00720c */ /* 0x000fe40003fc6270 */
[----:B------:R-:W-:Y:S02]  /*7690*/  FSEL R47, R47, -INF , !P3 ;  /* 0xff8000002f2f7808 */ /* 0x000fe40005800000 */
[----:B------:R-:W-:-:S02]  /*76a0*/  LOP3.LUT R5, R2, 0x38, R122, 0xfe, !PT ;  /* 0x0000003802057812 */ /* 0x000fc400078efe7a */
[----:B------:R-:W-:Y:S02]  /*76b0*/  I2FP.F32.S32 R11, R11 ;  /* 0x0000000b000b7245 */ /* 0x000fe40000201400 */
[----:B------:R-:W-:Y:S02]  /*76c0*/  ISETP.GE.AND P3, PT, R15, R163, PT ;  /* 0x000000a30f00720c */ /* 0x000fe40003f66270 */
[----:B------:R-:W-:Y:S01]  /*76d0*/  I2FP.F32.S32 R15, R15 ;  /* 0x0000000f000f7245 */ /* 0x000fe20000201400 */
[----:B------:R-:W-:Y:S01]  /*76e0*/  FFMA.FTZ R11, R118, R11, R44 ;  /* 0x0000000b760b7223 */ /* 0x000fe2000001002c */
[C-C-:B------:R-:W-:Y:S02]  /*76f0*/  LOP3.LUT R10, R2.reuse, 0x28, R122.reuse, 0xfe, !PT ;  /* 0x00000028020a7812 */ /* 0x140fe400078efe7a */
[----:B------:R-:W-:Y:S01]  /*7700*/  LOP3.LUT R26, R2, 0x30, R122, 0xfe, !PT ;  /* 0x00000030021a7812 */ /* 0x000fe200078efe7a */
[----:B------:R-:W-:Y:S01]  /*7710*/  FFMA.FTZ R15, R118, R15, R56 ;  /* 0x0000000f760f7223 */ /* 0x000fe20000010038 */
[----:B------:R-:W-:-:S02]  /*7720*/  FSEL R27, R7, -INF , !P4 ;  /* 0xff800000071b7808 */ /* 0x000fc40006000000 */
[----:B------:R-:W-:Y:S02]  /*7730*/  I2FP.F32.S32 R7, R5 ;  /* 0x0000000500077245 */ /* 0x000fe40000201400 */
[----:B------:R-:W-:Y:S02]  /*7740*/  FSEL R0, R102, -INF , !P5 ;  /* 0xff80000066007808 */ /* 0x000fe40006800000 */
[----:B------:R-:W-:Y:S01]  /*7750*/  ISETP.GE.AND P5, PT, R10, R163, PT ;  /* 0x000000a30a00720c */ /* 0x000fe20003fa6270 */
[----:B------:R-:W-:Y:S01]  /*7760*/  FFMA.FTZ R34, R118, R7, R34 ;  /* 0x0000000776227223 */ /* 0x000fe20000010022 */
[----:B------:R-:W-:Y:S01]  /*7770*/  ISETP.GE.AND P4, PT, R26, R163, PT ;  /* 0x000000a31a00720c */ /* 0x000fe20003f86270 */
[----:B------:R-:W-:Y:S01]  /*7780*/  FFMA.FTZ R19, R118, R7, R32 ;  /* 0x0000000776137223 */ /* 0x000fe20000010020 */
[----:B------:R-:W-:Y:S02]  /*7790*/  I2FP.F32.S32 R10, R10 ;  /* 0x0000000a000a7245 */ /* 0x000fe40000201400 */
[----:B------:R-:W-:-:S02]  /*77a0*/  I2FP.F32.S32 R26, R26 ;  /* 0x0000001a001a7245 */ /* 0x000fc40000201400 */
[----:B------:R-:W-:Y:S01]  /*77b0*/  FSEL R25, R25, -INF , !P2 ;  /* 0xff80000019197808 */ /* 0x000fe20005000000 */
[C---:B------:R-:W-:Y:S01]  /*77c0*/  FFMA.FTZ R10, R118.reuse, R10, R40 ;  /* 0x0000000a760a7223 */ /* 0x040fe20000010028 */
[----:B------:R-:W-:Y:S01]  /*77d0*/  ISETP.GE.AND P2, PT, R5, R162, PT ;  /* 0x000000a20500720c */ /* 0x000fe20003f46270 */
[----:B------:R-:W-:Y:S01]  /*77e0*/  FFMA.FTZ R26, R118, R26, R36 ;  /* 0x0000001a761a7223 */ /* 0x000fe20000010024 */
[----:B------:R-:W-:Y:S02]  /*77f0*/  FSEL R23, R11, -INF , !P6 ;  /* 0xff8000000b177808 */ /* 0x000fe40007000000 */
[----:B------:R-:W-:Y:S02]  /*7800*/  LOP3.LUT R11, R2, 0x18, R122, 0xfe, !PT ;  /* 0x00000018020b7812 */ /* 0x000fe400078efe7a */
[----:B------:R-:W-:Y:S02]  /*7810*/  FSEL R29, R15, -INF , !P3 ;  /* 0xff8000000f1d7808 */ /* 0x000fe40005800000 */
[----:B------:R-:W-:Y:S01]  /*7820*/  ISETP.GE.AND P3, PT, R5, R163, PT ;  /* 0x000000a30500720c */ /* 0x000fe20003f66270 */
[----:B------:R-:W-:Y:S01]  /*7830*/  VIADD R5, R64, 0x79 ;  /* 0x0000007940057836 */ /* 0x000fe20000000000 */
[----:B------:R-:W-:-:S02]  /*7840*/  FSEL R89, R34, -INF , !P2 ;  /* 0xff80000022597808 */ /* 0x000fc40005000000 */
[----:B------:R-:W-:Y:S02]  /*7850*/  LOP3.LUT R15, R2, 0x8, R122, 0xfe, !PT ;  /* 0x00000008020f7812 */ /* 0x000fe400078efe7a */
[----:B------:R-:W-:Y:S02]  /*7860*/  ISETP.GE.AND P2, PT, R11, R162, PT ;  /* 0x000000a20b00720c */ /* 0x000fe40003f46270 */
[----:B------:R-:W-:Y:S02]  /*7870*/  I2FP.F32.S32 R11, R11 ;  /* 0x0000000b000b7245 */ /* 0x000fe40000201400 */
[----:B------:R-:W-:Y:S02]  /*7880*/  FSEL R18, R10, -INF , !P5 ;  /* 0xff8000000a127808 */ /* 0x000fe40006800000 */
[----:B------:R-:W-:Y:S01]  /*7890*/  FSEL R26, R26, -INF , !P4 ;  /* 0xff8000001a1a7808 */ /* 0x000fe20006000000 */
[----:B------:R-:W-:Y:S01]  /*78a0*/  FFMA.FTZ R11, R118, R11, R50 ;  /* 0x0000000b760b7223 */ /* 0x000fe20000010032 */
[----:B------:R-:W-:-:S02]  /*78b0*/  LOP3.LUT R10, R2, 0x10, R122, 0xfe, !PT ;  /* 0x00000010020a7812 */ /* 0x000fc400078efe7a */
[-C--:B------:R-:W-:Y:S02]  /*78c0*/  ISETP.GE.AND P4, PT, R15, R162.reuse, PT ;  /* 0x000000a20f00720c */ /* 0x080fe40003f86270 */
[----:B------:R-:W-:Y:S02]  /*78d0*/  I2FP.F32.S32 R7, R5 ;  /* 0x0000000500077245 */ /* 0x000fe40000201400 */
[----:B------:R-:W-:Y:S02]  /*78e0*/  I2FP.F32.S32 R17, R45 ;  /* 0x0000002d00117245 */ /* 0x000fe40000201400 */
[----:B------:R-:W-:Y:S01]  /*78f0*/  I2FP.F32.S32 R15, R15 ;  /* 0x0000000f000f7245 */ /* 0x000fe20000201400 */
[C---:B------:R-:W-:Y:S01]  /*7900*/  FFMA.FTZ R52, R118.reuse, R7, R103 ;  /* 0x0000000776347223 */ /* 0x040fe20000010067 */
[----:B------:R-:W-:Y:S01]  /*7910*/  FSEL R19, R19, -INF , !P3 ;  /* 0xff80000013137808 */ /* 0x000fe20005800000 */
[----:B------:R-:W-:Y:S01]  /*7920*/  FFMA.FTZ R17, R118, R17, R62 ;  /* 0x0000001176117223 */ /* 0x000fe2000001003e */
[-C--:B------:R-:W-:Y:S01]  /*7930*/  ISETP.GE.AND P6, PT, R64, R162.reuse, PT ;  /* 0x000000a24000720c */ /* 0x080fe20003fc6270 */
[----:B------:R-:W-:Y:S01]  /*7940*/  FFMA.FTZ R64, R118, R7, R101 ;  /* 0x0000000776407223 */ /* 0x000fe20000010065 */
[----:B------:R-:W-:Y:S01]  /*7950*/  ISETP.GE.AND P3, PT, R10, R162, PT ;  /* 0x000000a20a00720c */ /* 0x000fe20003f66270 */
[----:B------:R-:W-:Y:S01]  /*7960*/  FFMA.FTZ R15, R118, R15, R58 ;  /* 0x0000000f760f7223 */ /* 0x000fe2000001003a */
[----:B------:R-:W-:-:S02]  /*7970*/  I2FP.F32.S32 R10, R10 ;  /* 0x0000000a000a7245 */ /* 0x000fc40000201400 */
[----:B------:R-:W-:Y:S02]  /*7980*/  ISETP.GE.AND P5, PT, R5, R163, PT ;  /* 0x000000a30500720c */ /* 0x000fe40003fa6270 */
[----:B------:R-:W-:Y:S01]  /*7990*/  LOP3.LUT R28, R2, 0x28, R122, 0xfe, !PT ;  /* 0x00000028021c7812 */ /* 0x000fe200078efe7a */
[----:B------:R-:W-:Y:S01]  /*79a0*/  FFMA.FTZ R10, R118, R10, R54 ;  /* 0x0000000a760a7223 */ /* 0x000fe20000010036 */
[----:B------:R-:W-:Y:S02]  /*79b0*/  FSEL R11, R11, -INF , !P2 ;  /* 0xff8000000b0b7808 */ /* 0x000fe40005000000 */
[C-C-:B------:R-:W-:Y:S02]  /*79c0*/  LOP3.LUT R30, R2.reuse, 0x20, R122.reuse, 0xfe, !PT ;  /* 0x00000020021e7812 */ /* 0x140fe400078efe7a */
[----:B------:R-:W-:Y:S02]  /*79d0*/  LOP3.LUT R31, R2, 0x30, R122, 0xfe, !PT ;  /* 0x00000030021f7812 */ /* 0x000fe400078efe7a */
[----:B------:R-:W-:-:S02]  /*79e0*/  ISETP.GT.AND P2, PT, R121, R126, PT ;  /* 0x0000007e7900720c */ /* 0x000fc40003f44270 */
[----:B------:R-:W-:Y:S02]  /*79f0*/  FSEL R64, R64, -INF , !P5 ;  /* 0xff80000040407808 */ /* 0x000fe40006800000 */
[----:B------:R-:W-:Y:S02]  /*7a00*/  FSEL R17, R17, -INF , !P6 ;  /* 0xff80000011117808 */ /* 0x000fe40007000000 */
[-C--:B------:R-:W-:Y:S02]  /*7a10*/  ISETP.GE.AND P5, PT, R28, R162.reuse, PT ;  /* 0x000000a21c00720c */ /* 0x080fe40003fa6270 */
[----:B------:R-:W-:Y:S02]  /*7a20*/  FSEL R15, R15, -INF , !P4 ;  /* 0xff8000000f0f7808 */ /* 0x000fe40006000000 */
[----:B------:R-:W-:Y:S02]  /*7a30*/  ISETP.GE.AND P6, PT, R30, R162, PT ;  /* 0x000000a21e00720c */ /* 0x000fe40003fc6270 */
[----:B------:R-:W-:-:S02]  /*7a40*/  I2FP.F32.S32 R28, R28 ;  /* 0x0000001c001c7245 */ /* 0x000fc40000201400 */
[----:B------:R-:W-:Y:S02]  /*7a50*/  ISETP.GE.AND P4, PT, R31, R162, PT ;  /* 0x000000a21f00720c */ /* 0x000fe40003f86270 */
[----:B------:R-:W-:Y:S02]  /*7a60*/  I2FP.F32.S32 R30, R30 ;  /* 0x0000001e001e7245 */ /* 0x000fe40000201400 */
[----:B------:R-:W-:Y:S02]  /*7a70*/  I2FP.F32.S32 R31, R31 ;  /* 0x0000001f001f7245 */ /* 0x000fe40000201400 */
[----:B------:R-:W-:Y:S01]  /*7a80*/  FSEL R10, R10, -INF , !P3 ;  /* 0xff8000000a0a7808 */ /* 0x000fe20005800000 */
[C---:B------:R-:W-:Y:S01]  /*7a90*/  FFMA.FTZ R30, R118.reuse, R30, R46 ;  /* 0x0000001e761e7223 */ /* 0x040fe2000001002e */
[----:B------:R-:W-:Y:S01]  /*7aa0*/  ISETP.GE.AND P3, PT, R5, R162, PT ;  /* 0x000000a20500720c */ /* 0x000fe20003f66270 */
[C---:B------:R-:W-:Y:S01]  /*7ab0*/  FFMA.FTZ R5, R118.reuse, R28, R42 ;  /* 0x0000001c76057223 */ /* 0x040fe2000001002a */
[----:B------:R-:W-:-:S02]  /*7ac0*/  FFMA.FTZ R28, R118, R31, R38 ;  /* 0x0000001f761c7223 */ /* 0x000fc40000010026 */
        /* <DEDUP_REMOVED lines=38> */
[----:B------:R-:W-:Y:S02]  /*7d30*/  ISETP.NE.AND P4, PT, R32, RZ, PT ;  /* 0x000000ff2000720c */ /* 0x000fe40003f85270 */
[----:B------:R-:W-:Y:S02]  /*7d40*/  LOP3.LUT R34, RZ, R32, RZ, 0x33, !PT ;  /* 0x00000020ff227212 */ /* 0x000fe400078e33ff */
[----:B------:R-:W-:Y:S01]  /*7d50*/  @P3 VIADD R42, R42, 0x1 ;  /* 0x000000012a2a3836 */ /* 0x000fe20000000000 */
[----:B------:R-:W-:-:S04]  /*7d60*/  ISETP.GE.AND P3, PT, R40, RZ, PT ;  /* 0x000000ff2800720c */ /* 0x000fc80003f66270 */
[----:B------:R-:W-:Y:S02]  /*7d70*/  MOV R2, R42 ;  /* 0x0000002a00027202 */ /* 0x000fe40000000f00 */
[----:B------:R-:W-:-:S03]  /*7d80*/  @P6 VIADD R30, R30, 0x1 ;  /* 0x000000011e1e6836 */ /* 0x000fc60000000000 */
[----:B------:R-:W-:-:S04]  /*7d90*/  @!P5 IMAD.MOV R2, RZ, RZ, -R2 ;  /* 0x000000ffff02d224 */ /* 0x000fc800078e0a02 */
[----:B------:R-:W-:Y:S02]  /*7da0*/  @!P3 IADD3 R30, -R30, RZ, RZ ;  /* 0x000000ff1e1eb210 */ /* 0x000fe40007ffe1ff */
        /* <DEDUP_REMOVED lines=21> */
.L_x_4888:
[----:B------:R-:W-:-:S04]  /*7f00*/  LEA R30, -R158, RZ, 0x7 ;  /* 0x000000ff9e1e7211 */ /* 0x000fc800078e39ff */
[----:B------:R-:W-:-:S07]  /*7f10*/  SHF.R.S32.HI R2, RZ, 0x1f, R30 ;  /* 0x0000001fff027819 */ /* 0x000fce000001141e */
.L_x_4889:
[-C--:B------:R-:W-:Y:S01]  /*7f20*/  @!P0 LEA R36, P4, R158, R124.reuse, 0x6 ;  /* 0x0000007c9e248211 */ /* 0x080fe200078830ff */
[----:B------:R1:W-:Y:S01]  /*7f30*/  @P0 STS [R147+0x1000], RZ ;  /* 0x001000ff93000388 */ /* 0x0003e20000000800 */
[C---:B------:R-:W-:Y:S01]  /*7f40*/  @!P0 IADD3 R32, P6, P5, R30.reuse, R124, R144 ;  /* 0x0000007c1e208210 */ /* 0x040fe20007dde090 */
[----:B------:R-:W-:Y:S01]  /*7f50*/  BSSY B0, `(.L_x_4890) ;  /* 0x0000029000007945 */ /* 0x000fe20003800000 */
[----:B------:R-:W-:Y:S01]  /*7f60*/  @!P0 IADD3 R36, P3, R30, R36, RZ ;  /* 0x000000241e248210 */ /* 0x000fe20007f7e0ff */
        /* <DEDUP_REMOVED lines=39> */
.L_x_4891:
[----:B------:R-:W-:Y:S05]  /*81e0*/  BSYNC B0 ;  /* 0x0000000000007941 */ /* 0x000fea0003800000 */
.L_x_4890:
[----:B------:R-:W0:Y:S01]  /*81f0*/  LDGDEPBAR ;  /* 0x00000000000079af */ /* 0x000e220000000000 */
[----:B------:R-:W-:-:S04]  /*8200*/  LEA R154, P0, R30, R154, 0x1 ;  /* 0x0000009a1e9a7211 */ /* 0x000fc800078008ff */
[----:B------:R-:W-:-:S09]  /*8210*/  LEA.HI.X R153, R30, R153, R2, 0x1, P0 ;  /* 0x000000991e997211 */ /* 0x000fd200000f0c02 */
.L_x_4887:
[----:B------:R-:W-:Y:S02]  /*8220*/  FMNMX.FTZ R30, R70, R65, !PT ;  /* 0x00000041461e7209 */ /* 0x000fe40007810000 */
[----:B-12---:R-:W-:Y:S02]  /*8230*/  FMNMX.FTZ R44, R69, R17, !PT ;  /* 0x00000011452c7209 */ /* 0x006fe40007810000 */
        /* <DEDUP_REMOVED lines=85> */
[--C-:B------:R-:W-:Y:S01]  /*8790*/  FFMA.FTZ R40, R12, UR12, -R76.reuse ;  /* 0x0000000c0c287c23 */ /* 0x100fe2000801084c */
[----:B------:R-:W1:Y:S01]  /*87a0*/  SHFL.BFLY PT, R2, R44, 0x1, 0x1f ;  /* 0x0c201f002c027f89 */ /* 0x000e6200000e0000 */
        /* <DEDUP_REMOVED lines=16> */
[----:B------:R-:W-:Y:S01]  /*88b0*/  LDSM.16.MT88.4 R24, [R155+0x3400] ;  /* 0x003400009b18783b */ /* 0x000fe20000004200 */
[----:B------:R-:W-:-:S04]  /*88c0*/  FFMA.FTZ R50, R35, UR12, -R76 ;  /* 0x0000000c23327c23 */ /* 0x000fc8000801084c */
[----:B------:R-:W2:Y:S01]  /*88d0*/  MUFU.EX2 R95, R95 ;  /* 0x0000005f005f7308 */ /* 0x000ea20000000800 */
[----:B-1----:R-:W-:Y:S01]  /*88e0*/  FMNMX.FTZ R44, R44, R2, !PT ;  /* 0x000000022c2c7209 */ /* 0x002fe20007810000 */
[----:B------:R-:W-:Y:S01]  /*88f0*/  FFMA.FTZ R2, R4, UR12, -R76 ;  /* 0x0000000c04027c23 */ /* 0x000fe2000801084c */
[----:B------:R-:W-:Y:S02]  /*8900*/  FSEL R4, R45, RZ, P3 ;  /* 0x000000ff2d047208 */ /* 0x000fe40001800000 */
[C---:B------:R-:W-:Y:S01]  /*8910*/  FSETP.NEU.FTZ.AND P0, PT, R44.reuse, -INF , PT ;  /* 0xff8000002c00780b */ /* 0x040fe20003f1d000 */
[----:B------:R-:W-:Y:S02]  /*8920*/  FMUL.FTZ R54, R44, UR12 ;  /* 0x0000000c2c367c20 */ /* 0x000fe40008410000 */
[----:B------:R-:W-:Y:S01]  /*8930*/  MUFU.EX2 R91, R91 ;  /* 0x0000005b005b7308 */ /* 0x000fe20000000800 */
[----:B------:R-:W-:Y:S01]  /*8940*/  FADD.FTZ R4, R70, -R4 ;  /* 0x8000000446047221 */ /* 0x000fe20000010000 */
[----:B------:R-:W-:-:S02]  /*8950*/  FSEL R6, R44, RZ, P0 ;  /* 0x000000ff2c067208 */ /* 0x000fc40000000000 */
[----:B------:R-:W-:Y:S01]  /*8960*/  FSEL R54, R54, RZ, P0 ;  /* 0x000000ff36367208 */ /* 0x000fe20000000000 */
[----:B------:R-:W-:Y:S02]  /*8970*/  FMUL.FTZ R4, R4, UR12 ;  /* 0x0000000c04047c20 */ /* 0x000fe40008410000 */
[----:B------:R-:W-:Y:S01]  /*8980*/  FADD.FTZ R6, R69, -R6 ;  /* 0x8000000645067221 */ /* 0x000fe20000010000 */
[----:B------:R-:W1:Y:S01]  /*8990*/  MUFU.EX2 R85, R85 ;  /* 0x0000005500557308 */ /* 0x000e620000000800 */
[--C-:B------:R-:W-:Y:S01]  /*89a0*/  FFMA.FTZ R100, R17, UR12, -R54.reuse ;  /* 0x0000000c11647c23 */ /* 0x100fe20008010836 */
[--C-:B------:R-:W-:Y:S01]  /*89b0*/  FFMA.FTZ R78, R77, UR12, -R54.reuse ;  /* 0x0000000c4d4e7c23 */ /* 0x100fe20008010836 */
[----:B------:R-:W3:Y:S01]  /*89c0*/  LDSM.16.MT88.4 R16, [R152+0x3000] ;  /* 0x003000009810783b */ /* 0x000ee20000004200 */
[--C-:B------:R-:W-:Y:S01]  /*89d0*/  FFMA.FTZ R84, R10, UR12, -R54.reuse ;  /* 0x0000000c0a547c23 */ /* 0x100fe20008010836 */
[--C-:B------:R-:W-:Y:S01]  /*89e0*/  FFMA.FTZ R77, R11, UR12, -R54.reuse ;  /* 0x0000000c0b4d7c23 */ /* 0x100fe20008010836 */
[--C-:B------:R-:W-:Y:S01]  /*89f0*/  FFMA.FTZ R97, R33, UR12, -R54.reuse ;  /* 0x0000000c21617c23 */ /* 0x100fe20008010836 */
[----:B------:R-:W4:Y:S01]  /*8a00*/  LDSM.16.MT88.4 R8, [R155+0x3000] ;  /* 0x003000009b08783b */ /* 0x000f220000004200 */
[--C-:B------:R-:W-:Y:S01]  /*8a10*/  FFMA.FTZ R94, R15, UR12, -R54.reuse ;  /* 0x0000000c0f5e7c23 */ /* 0x100fe20008010836 */
[--C-:B------:R-:W-:Y:S01]  /*8a20*/  FFMA.FTZ R90, R73, UR12, -R54.reuse ;  /* 0x0000000c495a7c23 */ /* 0x100fe20008010836 */
[----:B------:R-:W-:Y:S01]  /*8a30*/  FMUL.FTZ R6, R6, UR12 ;  /* 0x0000000c06067c20 */ /* 0x000fe20008410000 */
[----:B------:R-:W-:Y:S01]  /*8a40*/  MUFU.EX2 R100, R100 ;  /* 0x0000006400647308 */ /* 0x000fe20000000800 */
[--C-:B------:R-:W-:Y:S01]  /*8a50*/  FFMA.FTZ R70, R7, UR12, -R54.reuse ;  /* 0x0000000c07467c23 */ /* 0x100fe20008010836 */
[--C-:B------:R-:W-:Y:S01]  /*8a60*/  FFMA.FTZ R12, R5, UR12, -R54.reuse ;  /* 0x0000000c050c7c23 */ /* 0x100fe20008010836 */
[--C-:B------:R-:W-:Y:S01]  /*8a70*/  FFMA.FTZ R67, R68, UR12, -R54.reuse ;  /* 0x0000000c44437c23 */ /* 0x100fe20008010836 */
[----:B--2---:R-:W-:Y:S01]  /*8a80*/  F2FP.BF16.F32.PACK_AB R14, R95, R96 ;  /* 0x000000605f0e723e */ /* 0x004fe200000010ff */
[--C-:B------:R-:W-:Y:S01]  /*8a90*/  FFMA.FTZ R73, R105, UR12, -R54.reuse ;  /* 0x0000000c69497c23 */ /* 0x100fe20008010836 */
[--C-:B------:R-:W-:Y:S01]  /*8aa0*/  FFMA.FTZ R69, R80, UR12, -R54.reuse ;  /* 0x0000000c50457c23 */ /* 0x100fe20008010836 */
[--C-:B------:R-:W-:Y:S01]  /*8ab0*/  FFMA.FTZ R80, R28, UR12, -R54.reuse ;  /* 0x0000000c1c507c23 */ /* 0x100fe20008010836 */
[----:B------:R-:W2:Y:S01]  /*8ac0*/  MUFU.EX2 R97, R97 ;  /* 0x0000006100617308 */ /* 0x000ea20000000800 */
[----:B------:R-:W-:Y:S01]  /*8ad0*/  LDSM.16.MT88.4 R28, [R152+0x3800] ;  /* 0x00380000981c783b */ /* 0x000fe20000004200 */
[----:B-1----:R-:W-:Y:S01]  /*8ae0*/  F2FP.BF16.F32.PACK_AB R32, R85, R91 ;  /* 0x0000005b5520723e */ /* 0x002fe200000010ff */
        /* <DEDUP_REMOVED lines=15> */
[----:B------:R-:W-:-:S06]  /*8be0*/  FFMA.FTZ R0, R0, UR12, -R54 ;  /* 0x0000000c00007c23 */ /* 0x000fcc0008010836 */
[----:B------:R-:W2:Y:S08]  /*8bf0*/  MUFU.EX2 R103, R4 ;  /* 0x0000000400677308 */ /* 0x000eb00000000800 */
[----:B------:R5:W3:Y:S01]  /*8c00*/  MUFU.EX2 R102, R6 ;  /* 0x0000000600667308 */ /* 0x000ae20000000800 */
[----:B-1----:R-:W-:-:S07]  /*8c10*/  F2FP.BF16.F32.PACK_AB R15, R90, R94 ;  /* 0x0000005e5a0f723e */ /* 0x002fce00000010ff */
[----:B------:R1:W-:Y:S01]  /*8c20*/  MUFU.EX2 R68, R12 ;  /* 0x0000000c00447308 */ /* 0x0003e20000000800 */
[-C--:B--2---:R-:W-:Y:S01]  /*8c30*/  FMUL.FTZ R20, R140, R103.reuse ;  /* 0x000000678c147220 */ /* 0x084fe20000410000 */
[-C--:B------:R-:W-:Y:S01]  /*8c40*/  FMUL.FTZ R21, R141, R103.reuse ;  /* 0x000000678d157220 */ /* 0x080fe20000410000 */
[-C--:B------:R-:W-:Y:S01]  /*8c50*/  FMUL.FTZ R136, R136, R103.reuse ;  /* 0x0000006788887220 */ /* 0x080fe20000410000 */
[-C--:B------:R-:W-:Y:S01]  /*8c60*/  FMUL.FTZ R137, R137, R103.reuse ;  /* 0x0000006789897220 */ /* 0x080fe20000410000 */
[-C--:B------:R-:W-:Y:S01]  /*8c70*/  FMUL.FTZ R132, R132, R103.reuse ;  /* 0x0000006784847220 */ /* 0x080fe20000410000 */
[-C--:B------:R-:W-:Y:S01]  /*8c80*/  FMUL.FTZ R133, R133, R103.reuse ;  /* 0x0000006785857220 */ /* 0x080fe20000410000 */
[----:B------:R-:W-:Y:S01]  /*8c90*/  FMUL.FTZ R128, R128, R103 ;  /* 0x0000006780807220 */ /* 0x000fe20000410000 */
[----:B------:R-:W-:Y:S01]  /*8ca0*/  MUFU.EX2 R79, R79 ;  /* 0x0000004f004f7308 */ /* 0x000fe20000000800 */
[----:B-----5:R-:W2:Y:S01]  /*8cb0*/  LDSM.16.MT88.4 R4, [R152+0x3400] ;  /* 0x003400009804783b */ /* 0x020ea20000004200 */
[-C--:B---3--:R-:W-:Y:S01]  /*8cc0*/  FMUL.FTZ R22, R142, R102.reuse ;  /* 0x000000668e167220 */ /* 0x088fe20000410000 */
[-C--:B------:R-:W-:Y:S01]  /*8cd0*/  FMUL.FTZ R23, R143, R102.reuse ;  /* 0x000000668f177220 */ /* 0x080fe20000410000 */
[-C--:B------:R-:W-:Y:S01]  /*8ce0*/  FMUL.FTZ R138, R138, R102.reuse ;  /* 0x000000668a8a7220 */ /* 0x080fe20000410000 */
[-C--:B------:R-:W-:Y:S01]  /*8cf0*/  FMUL.FTZ R139, R139, R102.reuse ;  /* 0x000000668b8b7220 */ /* 0x080fe20000410000 */
[-C--:B------:R-:W-:Y:S01]  /*8d00*/  FMUL.FTZ R134, R134, R102.reuse ;  /* 0x0000006686867220 */ /* 0x080fe20000410000 */
[-C--:B------:R-:W-:Y:S01]  /*8d10*/  FMUL.FTZ R135, R135, R102.reuse ;  /* 0x0000006687877220 */ /* 0x080fe20000410000 */
[----:B------:R-:W3:Y:S01]  /*8d20*/  MUFU.EX2 R75, R75 ;  /* 0x0000004b004b7308 */ /* 0x000ee20000000800 */
[----:B-1----:R-:W-:Y:S01]  /*8d30*/  F2FP.BF16.F32.PACK_AB R12, R98, R101 ;  /* 0x00000065620c723e */ /* 0x002fe200000010ff */
[-C--:B------:R-:W-:Y:S01]  /*8d40*/  FMUL.FTZ R129, R129, R103.reuse ;  /* 0x0000006781817220 */ /* 0x080fe20000410000 */
[-C--:B------:R-:W-:Y:S01]  /*8d50*/  FMUL.FTZ R130, R130, R102.reuse ;  /* 0x0000006682827220 */ /* 0x080fe20000410000 */
[-C--:B------:R-:W-:Y:S01]  /*8d60*/  FMUL.FTZ R131, R131, R102.reuse ;  /* 0x0000006683837220 */ /* 0x080fe20000410000 */
[----:B------:R-:W-:Y:S01]  /*8d70*/  FFMA.FTZ R101, R119, R103, R101 ;  /* 0x0000006777657223 */ /* 0x000fe20000010065 */
[----:B------:R-:W-:Y:S01]  /*8d80*/  FFMA.FTZ R100, R120, R102, R100 ;  /* 0x0000006678647223 */ /* 0x000fe20000010064 */
[----:B------:R-:W-:Y:S01]  /*8d90*/  FFMA.FTZ R119, R64, UR12, -R76 ;  /* 0x0000000c40777c23 */ /* 0x000fe2000801084c */
[----:B------:R-:W1:Y:S01]  /*8da0*/  MUFU.EX2 R84, R84 ;  /* 0x0000005400547308 */ /* 0x000e620000000800 */
[----:B------:R-:W-:Y:S01]  /*8db0*/  HMMA.16816.F32.BF16 R20, R12, R16, R20 ;  /* 0x000000100c14723c */ /* 0x000fe20000041814 */
[----:B------:R-:W-:Y:S01]  /*8dc0*/  FADD.FTZ R101, R98, R101 ;  /* 0x0000006562657221 */ /* 0x000fe20000010000 */
[----:B------:R-:W-:Y:S01]  /*8dd0*/  FADD.FTZ R100, R97, R100 ;  /* 0x0000006461647221 */ /* 0x000fe20000010000 */
[----:B------:R-:W-:-:S02]  /*8de0*/  FFMA.FTZ R120, R52, UR12, -R54 ;  /* 0x0000000c34787c23 */ /* 0x000fc40008010836 */
[----:B------:R-:W-:Y:S01]  /*8df0*/  FADD.FTZ R101, R96, R101 ;  /* 0x0000006560657221 */ /* 0x000fe20000010000 */
[C---:B------:R-:W-:Y:S01]  /*8e00*/  HMMA.16816.F32.BF16 R16, R12.reuse, R18, R136 ;  /* 0x000000120c10723c */ /* 0x040fe20000041888 */
[----:B------:R-:W5:Y:S01]  /*8e10*/  MUFU.EX2 R78, R78 ;  /* 0x0000004e004e7308 */ /* 0x000f620000000800 */
[----:B---3--:R-:W-:Y:S01]  /*8e20*/  F2FP.BF16.F32.PACK_AB R34, R75, R79 ;  /* 0x0000004f4b22723e */ /* 0x008fe200000010ff */
[----:B------:R-:W-:Y:S01]  /*8e30*/  FADD.FTZ R100, R94, R100 ;  /* 0x000000645e647221 */ /* 0x000fe20000010000 */
[----:B------:R-:W-:Y:S01]  /*8e40*/  FADD.FTZ R95, R95, R101 ;  /* 0x000000655f5f7221 */ /* 0x000fe20000010000 */
[----:B------:R-:W-:Y:S01]  /*8e50*/  LDSM.16.MT88.4 R136, [R152+0x4c00] ;  /* 0x004c00009888783b */ /* 0x000fe20000004200 */
[C---:B----4-:R-:W-:Y:S01]  /*8e60*/  HMMA.16816.F32.BF16 R132, R12.reuse, R8, R132 ;  /* 0x000000080c84723c */ /* 0x050fe20000041884 */
[----:B------:R-:W-:Y:S01]  /*8e70*/  FADD.FTZ R90, R90, R100 ;  /* 0x000000645a5a7221 */ /* 0x000fe20000010000 */
[----:B------:R-:W-:Y:S01]  /*8e80*/  FADD.FTZ R91, R91, R95 ;  /* 0x0000005f5b5b7221 */ /* 0x000fe20000010000 */
[----:B------:R-:W-:Y:S02]  /*8e90*/  MUFU.EX2 R77, R77 ;  /* 0x0000004d004d7308 */ /* 0x000fe40000000800 */
[----:B-1----:R-:W-:Y:S01]  /*8ea0*/  FADD.FTZ R90, R84, R90 ;  /* 0x0000005a545a7221 */ /* 0x002fe20000010000 */
[----:B------:R-:W-:Y:S01]  /*8eb0*/  HMMA.16816.F32.BF16 R128, R12, R10, R128 ;  /* 0x0000000a0c80723c */ /* 0x000fe20000041880 */
[----:B------:R-:W1:Y:S01]  /*8ec0*/  LDSM.16.MT88.4 R8, [R155+0x3800] ;  /* 0x003800009b08783b */ /* 0x000e620000004200 */
[----:B------:R-:W-:-:S03]  /*8ed0*/  FADD.FTZ R91, R85, R91 ;  /* 0x0000005b555b7221 */ /* 0x000fc60000010000 */
[----:B------:R-:W3:Y:S01]  /*8ee0*/  MUFU.EX2 R73, R73 ;  /* 0x0000004900497308 */ /* 0x000ee20000000800 */
[C---:B-----5:R-:W-:Y:S01]  /*8ef0*/  F2FP.BF16.F32.PACK_AB R33, R78.reuse, R84 ;  /* 0x000000544e21723e */ /* 0x060fe200000010ff */
[----:B------:R-:W-:Y:S01]  /*8f00*/  FADD.FTZ R90, R78, R90 ;  /* 0x0000005a4e5a7221 */ /* 0x000fe20000010000 */
[----:B------:R-:W-:-:S04]  /*8f10*/  FADD.FTZ R91, R79, R91 ;  /* 0x0000005b4f5b7221 */ /* 0x000fc80000010000 */
[----:B------:R-:W-:Y:S01]  /*8f20*/  FADD.FTZ R91, R75, R91 ;  /* 0x0000005b4b5b7221 */ /* 0x000fe20000010000 */
[----:B------:R-:W-:Y:S08]  /*8f30*/  MUFU.EX2 R74, R74 ;  /* 0x0000004a004a7308 */ /* 0x000ff00000000800 */
[----:B------:R-:W4:Y:S01]  /*8f40*/  MUFU.EX2 R66, R66 ;  /* 0x0000004200427308 */ /* 0x000f220000000800 */
[----:B---3--:R-:W-:Y:S01]  /*8f50*/  F2FP.BF16.F32.PACK_AB R35, R73, R77 ;  /* 0x0000004d4923723e */ /* 0x008fe200000010ff */
[----:B------:R-:W-:-:S04]  /*8f60*/  FADD.FTZ R77, R77, R90 ;  /* 0x0000005a4d4d7221 */ /* 0x000fc80000010000 */
[----:B------:R-:W-:Y:S02]  /*8f70*/  FADD.FTZ R77, R73, R77 ;  /* 0x0000004d494d7221 */ /* 0x000fe40000010000 */
[----:B------:R-:W-:Y:S01]  /*8f80*/  MUFU.EX2 R65, R65 ;  /* 0x0000004100417308 */ /* 0x000fe20000000800 */
[C---:B--2---:R-:W-:Y:S06]  /*8f90*/  HMMA.16816.F32.BF16 R20, R32.reuse, R4, R20 ;  /* 0x000000042014723c */ /* 0x044fec0000041814 */
[----:B------:R-:W-:Y:S01]  /*8fa0*/  HMMA.16816.F32.BF16 R16, R32, R6, R16 ;  /* 0x000000062010723c */ /* 0x000fe20000041810 */
[----:B------:R-:W2:Y:S01]  /*8fb0*/  MUFU.EX2 R63, R63 ;  /* 0x0000003f003f7308 */ /* 0x000ea20000000800 */
[----:B------:R-:W3:Y:S01]  /*8fc0*/  LDSM.16.MT88.4 R4, [R152+0x3c00] ;  /* 0x003c00009804783b */ /* 0x000ee20000004200 */
[----:B----4-:R-:W-:Y:S01]  /*8fd0*/  F2FP.BF16.F32.PACK_AB R12, R66, R74 ;  /* 0x0000004a420c723e */ /* 0x010fe200000010ff */
[----:B------:R-:W-:-:S02]  /*8fe0*/  FADD.FTZ R74, R74, R91 ;  /* 0x0000005b4a4a7221 */ /* 0x000fc40000010000 */
[C---:B------:R-:W-:Y:S02]  /*8ff0*/  HMMA.16816.F32.BF16 R132, R32.reuse, R24, R132 ;  /* 0x000000182084723c */ /* 0x040fe40000041884 */
[----:B------:R-:W-:Y:S01]  /*9000*/  FADD.FTZ R74, R66, R74 ;  /* 0x0000004a424a7221 */ /* 0x000fe20000010000 */
[----:B------:R-:W-:Y:S03]  /*9010*/  MUFU.EX2 R70, R70 ;  /* 0x0000004600467308 */ /* 0x000fe60000000800 */
[----:B------:R-:W-:Y:S01]  /*9020*/  HMMA.16816.F32.BF16 R128, R32, R26, R128 ;  /* 0x0000001a2080723c */ /* 0x000fe20000041880 */
[----:B------:R-:W4:Y:S04]  /*9030*/  LDSM.16.MT88.4 R24, [R155+0x3c00] ;  /* 0x003c00009b18783b */ /* 0x000f280000004200 */
[----:B------:R-:W5:Y:S01]  /*9040*/  MUFU.EX2 R69, R69 ;  /* 0x0000004500457308 */ /* 0x000f620000000800 */
[----:B--2---:R-:W-:Y:S01]  /*9050*/  F2FP.BF16.F32.PACK_AB R14, R63, R65 ;  /* 0x000000413f0e723e */ /* 0x004fe200000010ff */
[----:B------:R-:W-:-:S04]  /*9060*/  FADD.FTZ R65, R65, R74 ;  /* 0x0000004a41417221 */ /* 0x000fc80000010000 */
[----:B------:R-:W-:Y:S02]  /*9070*/  FADD.FTZ R65, R63, R65 ;  /* 0x000000413f417221 */ /* 0x000fe40000010000 */
[----:B------:R-:W2:Y:S08]  /*9080*/  MUFU.EX2 R67, R67 ;  /* 0x0000004300437308 */ /* 0x000eb00000000800 */
[----:B------:R-:W-:Y:S01]  /*9090*/  MUFU.EX2 R62, R62 ;  /* 0x0000003e003e7308 */ /* 0x000fe20000000800 */
[----:B-----5:R-:W-:Y:S01]  /*90a0*/  F2FP.BF16.F32.PACK_AB R13, R69, R70 ;  /* 0x00000046450d723e */ /* 0x020fe200000010ff */
[----:B------:R-:W-:-:S04]  /*90b0*/  FADD.FTZ R70, R70, R77 ;  /* 0x0000004d46467221 */ /* 0x000fc80000010000 */
[----:B------:R-:W-:Y:S01]  /*90c0*/  FADD.FTZ R70, R69, R70 ;  /* 0x0000004645467221 */ /* 0x000fe20000010000 */
[----:B------:R-:W-:Y:S01]  /*90d0*/  MOV R69, R44 ;  /* 0x0000002c00457202 */ /* 0x000fe20000000f00 */
[----:B------:R-:W5:Y:S01]  /*90e0*/  MUFU.EX2 R58, R58 ;  /* 0x0000003a003a7308 */ /* 0x000f620000000800 */
[----:B--2---:R-:W-:Y:S01]  /*90f0*/  F2FP.BF16.F32.PACK_AB R15, R67, R68 ;  /* 0x00000044430f723e */ /* 0x004fe200000010ff */
[----:B------:R-:W-:Y:S01]  /*9100*/  FADD.FTZ R68, R68, R70 ;  /* 0x0000004644447221 */ /* 0x000fe20000010000 */
[----:B------:R-:W-:-:S03]  /*9110*/  MOV R70, R45 ;  /* 0x0000002d00467202 */ /* 0x000fc60000000f00 */
[----:B------:R-:W-:Y:S02]  /*9120*/  FADD.FTZ R68, R67, R68 ;  /* 0x0000004443447221 */ /* 0x000fe40000010000 */
[C---:B------:R-:W-:Y:S01]  /*9130*/  HMMA.16816.F32.BF16 R20, R12.reuse, R28, R20 ;  /* 0x0000001c0c14723c */ /* 0x040fe20000041814 */
[----:B------:R-:W2:Y:S05]  /*9140*/  MUFU.EX2 R57, R57 ;  /* 0x0000003900397308 */ /* 0x000eaa0000000800 */
[C---:B------:R-:W-:Y:S01]  /*9150*/  HMMA.16816.F32.BF16 R28, R12.reuse, R30, R16 ;  /* 0x0000001e0c1c723c */ /* 0x040fe20000041810 */
[----:B------:R-:W4:Y:S02]  /*9160*/  LDSM.16.MT88.4 R16, [R152+0x4000] ;  /* 0x004000009810783b */ /* 0x000f240000004200 */
[----:B------:R-:W3:Y:S01]  /*9170*/  MUFU.EX2 R56, R56 ;  /* 0x0000003800387308 */ /* 0x000ee20000000800 */
[----:B-----5:R-:W-:Y:S01]  /*9180*/  F2FP.BF16.F32.PACK_AB R32, R58, R62 ;  /* 0x0000003e3a20723e */ /* 0x020fe200000010ff */
[----:B------:R-:W-:Y:S01]  /*9190*/  FADD.FTZ R62, R62, R65 ;  /* 0x000000413e3e7221 */ /* 0x000fe20000010000 */
[----:B-1----:R-:W-:Y:S03]  /*91a0*/  HMMA.16816.F32.BF16 R132, R12, R8, R132 ;  /* 0x000000080c84723c */ /* 0x002fe60000041884 */
[----:B------:R-:W-:-:S02]  /*91b0*/  FADD.FTZ R58, R58, R62 ;  /* 0x0000003e3a3a7221 */ /* 0x000fc40000010000 */
[----:B------:R-:W-:Y:S01]  /*91c0*/  MUFU.EX2 R80, R80 ;  /* 0x0000005000507308 */ /* 0x000fe20000000800 */
[----:B------:R-:W-:Y:S01]  /*91d0*/  HMMA.16816.F32.BF16 R128, R12, R10, R128 ;  /* 0x0000000a0c80723c */ /* 0x000fe20000041880 */
[----:B------:R-:W1:Y:S01]  /*91e0*/  LDSM.16.MT88.4 R8, [R155+0x4000] ;  /* 0x004000009b08783b */ /* 0x000e620000004200 */
[----:B--2---:R-:W-:-:S05]  /*91f0*/  FADD.FTZ R58, R57, R58 ;  /* 0x0000003a393a7221 */ /* 0x004fca0000010000 */
[----:B------:R-:W2:Y:S01]  /*9200*/  MUFU.EX2 R86, R86 ;  /* 0x0000005600567308 */ /* 0x000ea20000000800 */
[C---:B---3--:R-:W-:Y:S01]  /*9210*/  F2FP.BF16.F32.PACK_AB R34, R56.reuse, R57 ;  /* 0x000000393822723e */ /* 0x048fe200000010ff */
[----:B------:R-:W-:-:S06]  /*9220*/  FADD.FTZ R56, R56, R58 ;  /* 0x0000003a38387221 */ /* 0x000fcc0000010000 */
[----:B------:R-:W3:Y:S08]  /*9230*/  MUFU.EX2 R89, R89 ;  /* 0x0000005900597308 */ /* 0x000ef00000000800 */
[----:B------:R-:W5:Y:S01]  /*9240*/  MUFU.EX2 R93, R93 ;  /* 0x0000005d005d7308 */ /* 0x000f620000000800 */
[----:B--2---:R-:W-:Y:S01]  /*9250*/  F2FP.BF16.F32.PACK_AB R33, R86, R80 ;  /* 0x000000505621723e */ /* 0x004fe200000010ff */
[----:B------:R-:W-:-:S04]  /*9260*/  FADD.FTZ R80, R80, R68 ;  /* 0x0000004450507221 */ /* 0x000fc80000010000 */
[----:B------:R-:W-:Y:S02]  /*9270*/  FADD.FTZ R86, R86, R80 ;  /* 0x0000005056567221 */ /* 0x000fe40000010000 */
[----:B------:R-:W2:Y:S02]  /*9280*/  MUFU.EX2 R53, R53 ;  /* 0x0000003500357308 */ /* 0x000ea40000000800 */
[----:B---3--:R-:W-:-:S06]  /*9290*/  FADD.FTZ R86, R89, R86 ;  /* 0x0000005659567221 */ /* 0x008fcc0000010000 */
[----:B------:R-:W3:Y:S01]  /*92a0*/  MUFU.EX2 R50, R50 ;  /* 0x0000003200327308 */ /* 0x000ee20000000800 */
[C---:B-----5:R-:W-:Y:S01]  /*92b0*/  F2FP.BF16.F32.PACK_AB R35, R93.reuse, R89 ;  /* 0x000000595d23723e */ /* 0x060fe200000010ff */
[----:B------:R-:W-:-:S06]  /*92c0*/  FADD.FTZ R93, R93, R86 ;  /* 0x000000565d5d7221 */ /* 0x000fcc0000010000 */
[----:B------:R-:W5:Y:S01]  /*92d0*/  MUFU.EX2 R49, R49 ;  /* 0x0000003100317308 */ /* 0x000f620000000800 */
[----:B------:R-:W-:Y:S01]  /*92e0*/  HMMA.16816.F32.BF16 R20, R32, R4, R20 ;  /* 0x000000042014723c */ /* 0x000fe20000041814 */
[----:B--2---:R-:W-:-:S05]  /*92f0*/  FADD.FTZ R56, R53, R56 ;  /* 0x0000003835387221 */ /* 0x004fca0000010000 */
[C---:B------:R-:W-:Y:S01]  /*9300*/  HMMA.16816.F32.BF16 R28, R32.reuse, R6, R28 ;  /* 0x00000006201c723c */ /* 0x040fe2000004181c */
[----:B------:R-:W2:Y:S01]  /*9310*/  MUFU.EX2 R48, R48 ;  /* 0x0000003000307308 */ /* 0x000ea20000000800 */
[----:B------:R-:W1:Y:S01]  /*9320*/  LDSM.16.MT88.4 R4, [R152+0x4400] ;  /* 0x004400009804783b */ /* 0x000e620000004200 */
[C---:B---3--:R-:W-:Y:S01]  /*9330*/  F2FP.BF16.F32.PACK_AB R12, R50.reuse, R53 ;  /* 0x00000035320c723e */ /* 0x048fe200000010ff */
[----:B------:R-:W-:Y:S02]  /*9340*/  FADD.FTZ R50, R50, R56 ;  /* 0x0000003832327221 */ /* 0x000fe40000010000 */
[----:B----4-:R-:W-:Y:S03]  /*9350*/  HMMA.16816.F32.BF16 R132, R32, R24, R132 ;  /* 0x000000182084723c */ /* 0x010fe60000041884 */
[----:B------:R-:W3:Y:S01]  /*9360*/  MUFU.EX2 R99, R99 ;  /* 0x0000006300637308 */ /* 0x000ee20000000800 */
[----:B-----5:R-:W-:-:S02]  /*9370*/  FADD.FTZ R50, R49, R50 ;  /* 0x0000003231327221 */ /* 0x020fc40000010000 */
[----:B------:R-:W-:Y:S01]  /*9380*/  HMMA.16816.F32.BF16 R128, R32, R26, R128 ;  /* 0x0000001a2080723c */ /* 0x000fe20000041880 */
[----:B------:R-:W4:Y:S04]  /*9390*/  LDSM.16.MT88.4 R24, [R155+0x4400] ;  /* 0x004400009b18783b */ /* 0x000f280000004200 */
[----:B------:R-:W5:Y:S01]  /*93a0*/  MUFU.EX2 R88, R88 ;  /* 0x0000005800587308 */ /* 0x000f620000000800 */
[----:B--2---:R-:W-:Y:S01]  /*93b0*/  F2FP.BF16.F32.PACK_AB R14, R48, R49 ;  /* 0x00000031300e723e */ /* 0x004fe200000010ff */
[--C-:B------:R-:W-:Y:S01]  /*93c0*/  FFMA.FTZ R35, R59, UR12, -R54.reuse ;  /* 0x0000000c3b237c23 */ /* 0x100fe20008010836 */
[--C-:B------:R-:W-:Y:S01]  /*93d0*/  FFMA.FTZ R34, R61, UR12, -R54.reuse ;  /* 0x0000000c3d227c23 */ /* 0x100fe20008010836 */
[----:B------:R-:W-:Y:S01]  /*93e0*/  FFMA.FTZ R59, R60, UR12, -R54 ;  /* 0x0000000c3c3b7c23 */ /* 0x000fe20008010836 */
[----:B------:R-:W-:Y:S01]  /*93f0*/  FFMA.FTZ R32, R83, UR12, -R76 ;  /* 0x0000000c53207c23 */ /* 0x000fe2000801084c */
[----:B------:R-:W-:-:S02]  /*9400*/  FADD.FTZ R48, R48, R50 ;  /* 0x0000003230307221 */ /* 0x000fc40000010000 */
[----:B------:R-:W-:Y:S01]  /*9410*/  MUFU.EX2 R92, R92 ;  /* 0x0000005c005c7308 */ /* 0x000fe20000000800 */
[----:B---3--:R-:W-:-:S07]  /*9420*/  FADD.FTZ R93, R99, R93 ;  /* 0x0000005d635d7221 */ /* 0x008fce0000010000 */
[----:B------:R-:W2:Y:S01]  /*9430*/  MUFU.EX2 R87, R87 ;  /* 0x0000005700577308 */ /* 0x000ea20000000800 */
[C---:B-----5:R-:W-:Y:S01]  /*9440*/  F2FP.BF16.F32.PACK_AB R13, R88.reuse, R99 ;  /* 0x00000063580d723e */ /* 0x060fe200000010ff */
[----:B------:R-:W-:-:S06]  /*9450*/  FADD.FTZ R93, R88, R93 ;  /* 0x0000005d585d7221 */ /* 0x000fcc0000010000 */
[----:B------:R-:W3:Y:S08]  /*9460*/  MUFU.EX2 R46, R46 ;  /* 0x0000002e002e7308 */ /* 0x000ef00000000800 */
[----:B------:R-:W5:Y:S01]  /*9470*/  MUFU.EX2 R43, R43 ;  /* 0x0000002b002b7308 */ /* 0x000f620000000800 */
[----:B--2---:R-:W-:Y:S01]  /*9480*/  F2FP.BF16.F32.PACK_AB R15, R87, R92 ;  /* 0x0000005c570f723e */ /* 0x004fe200000010ff */
[----:B------:R-:W-:-:S04]  /*9490*/  FADD.FTZ R92, R92, R93 ;  /* 0x0000005d5c5c7221 */ /* 0x000fc80000010000 */
[----:B------:R-:W-:Y:S02]  /*94a0*/  FADD.FTZ R92, R87, R92 ;  /* 0x0000005c575c7221 */ /* 0x000fe40000010000 */
[----:B------:R-:W2:Y:S01]  /*94b0*/  MUFU.EX2 R42, R42 ;  /* 0x0000002a002a7308 */ /* 0x000ea20000000800 */
[----:B------:R-:W-:Y:S01]  /*94c0*/  HMMA.16816.F32.BF16 R20, R12, R16, R20 ;  /* 0x000000100c14723c */ /* 0x000fe20000041814 */
[----:B---3--:R-:W-:-:S05]  /*94d0*/  FADD.FTZ R48, R46, R48 ;  /* 0x000000302e307221 */ /* 0x008fca0000010000 */
[----:B------:R-:W-:Y:S01]  /*94e0*/  HMMA.16816.F32.BF16 R28, R12, R18, R28 ;  /* 0x000000120c1c723c */ /* 0x000fe2000004181c */
[----:B------:R-:W3:Y:S01]  /*94f0*/  MUFU.EX2 R41, R41 ;  /* 0x0000002900297308 */ /* 0x000ee20000000800 */
[C---:B-----5:R-:W-:Y:S01]  /*9500*/  F2FP.BF16.F32.PACK_AB R16, R43.reuse, R46 ;  /* 0x0000002e2b10723e */ /* 0x060fe200000010ff */
[----:B------:R-:W-:-:S03]  /*9510*/  FADD.FTZ R43, R43, R48 ;  /* 0x000000302b2b7221 */ /* 0x000fc60000010000 */
[C---:B-1----:R-:W-:Y:S03]  /*9520*/  HMMA.16816.F32.BF16 R132, R12.reuse, R8, R132 ;  /* 0x000000080c84723c */ /* 0x042fe60000041884 */
[----:B------:R-:W1:Y:S01]  /*9530*/  MUFU.EX2 R82, R82 ;  /* 0x0000005200527308 */ /* 0x000e620000000800 */
[----:B--2---:R-:W-:Y:S02]  /*9540*/  FADD.FTZ R43, R42, R43 ;  /* 0x0000002b2a2b7221 */ /* 0x004fe40000010000 */
[----:B------:R-:W-:Y:S01]  /*9550*/  HMMA.16816.F32.BF16 R128, R12, R10, R128 ;  /* 0x0000000a0c80723c */ /* 0x000fe20000041880 */
[----:B------:R-:W2:Y:S04]  /*9560*/  LDSM.16.MT88.4 R8, [R152+0x4800] ;  /* 0x004800009808783b */ /* 0x000ea80000004200 */
[----:B------:R-:W5:Y:S01]  /*9570*/  MUFU.EX2 R72, R72 ;  /* 0x0000004800487308 */ /* 0x000f620000000800 */
[C---:B---3--:R-:W-:Y:S01]  /*9580*/  F2FP.BF16.F32.PACK_AB R18, R41.reuse, R42 ;  /* 0x0000002a2912723e */ /* 0x048fe200000010ff */
[----:B------:R-:W-:-:S06]  /*9590*/  FADD.FTZ R41, R41, R43 ;  /* 0x0000002b29297221 */ /* 0x000fcc0000010000 */
[----:B------:R-:W3:Y:S01]  /*95a0*/  MUFU.EX2 R81, R81 ;  /* 0x0000005100517308 */ /* 0x000ee20000000800 */
[----:B-1----:R-:W-:-:S07]  /*95b0*/  FADD.FTZ R92, R82, R92 ;  /* 0x0000005c525c7221 */ /* 0x002fce0000010000 */
[----:B------:R-:W1:Y:S01]  /*95c0*/  MUFU.EX2 R33, R71 ;  /* 0x0000004700217308 */ /* 0x000e620000000800 */
[C---:B-----5:R-:W-:Y:S01]  /*95d0*/  F2FP.BF16.F32.PACK_AB R17, R72.reuse, R82 ;  /* 0x000000524811723e */ /* 0x060fe200000010ff */
[----:B------:R-:W-:-:S06]  /*95e0*/  FADD.FTZ R72, R72, R92 ;  /* 0x0000005c48487221 */ /* 0x000fcc0000010000 */
[----:B------:R-:W5:Y:S01]  /*95f0*/  MUFU.EX2 R40, R40 ;  /* 0x0000002800287308 */ /* 0x000f620000000800 */
[----:B---3--:R-:W-:-:S07]  /*9600*/  FADD.FTZ R72, R81, R72 ;  /* 0x0000004851487221 */ /* 0x008fce0000010000 */
[----:B------:R-:W3:Y:S01]  /*9610*/  MUFU.EX2 R39, R39 ;  /* 0x0000002700277308 */ /* 0x000ee20000000800 */
[C---:B-1----:R-:W-:Y:S01]  /*9620*/  F2FP.BF16.F32.PACK_AB R19, R33.reuse, R81 ;  /* 0x000000512113723e */ /* 0x042fe200000010ff */
[----:B------:R-:W-:-:S06]  /*9630*/  FADD.FTZ R33, R33, R72 ;  /* 0x0000004821217221 */ /* 0x000fcc0000010000 */
[----:B------:R-:W1:Y:S01]  /*9640*/  MUFU.EX2 R38, R38 ;  /* 0x0000002600267308 */ /* 0x000e620000000800 */
[----:B------:R-:W-:Y:S01]  /*9650*/  HMMA.16816.F32.BF16 R20, R16, R4, R20 ;  /* 0x000000041014723c */ /* 0x000fe20000041814 */
[----:B-----5:R-:W-:-:S05]  /*9660*/  FADD.FTZ R41, R40, R41 ;  /* 0x0000002928297221 */ /* 0x020fca0000010000 */
[C---:B------:R-:W-:Y:S01]  /*9670*/  HMMA.16816.F32.BF16 R28, R16.reuse, R6, R28 ;  /* 0x00000006101c723c */ /* 0x040fe2000004181c */
[----:B------:R-:W5:Y:S01]  /*9680*/  MUFU.EX2 R37, R37 ;  /* 0x0000002500257308 */ /* 0x000f620000000800 */
[----:B------:R-:W2:Y:S01]  /*9690*/  LDSM.16.MT88.4 R4, [R155+0x4800] ;  /* 0x004800009b04783b */ /* 0x000ea20000004200 */
[C---:B---3--:R-:W-:Y:S01]  /*96a0*/  F2FP.BF16.F32.PACK_AB R12, R39.reuse, R40 ;  /* 0x00000028270c723e */ /* 0x048fe200000010ff */
[----:B------:R-:W-:Y:S02]  /*96b0*/  FADD.FTZ R39, R39, R41 ;  /* 0x0000002927277221 */ /* 0x000fe40000010000 */
[----:B----4-:R-:W-:Y:S03]  /*96c0*/  HMMA.16816.F32.BF16 R132, R16, R24, R132 ;  /* 0x000000181084723c */ /* 0x010fe60000041884 */
[----:B------:R-:W3:Y:S01]  /*96d0*/  MUFU.EX2 R34, R34 ;  /* 0x0000002200227308 */ /* 0x000ee20000000800 */
[----:B-1----:R-:W-:-:S02]  /*96e0*/  FADD.FTZ R39, R38, R39 ;  /* 0x0000002726277221 */ /* 0x002fc40000010000 */
[----:B------:R-:W-:Y:S05]  /*96f0*/  HMMA.16816.F32.BF16 R128, R16, R26, R128 ;  /* 0x0000001a1080723c */ /* 0x000fea0000041880 */
[----:B------:R-:W1:Y:S01]  /*9700*/  MUFU.EX2 R35, R35 ;  /* 0x0000002300237308 */ /* 0x000e620000000800 */
[----:B-----5:R-:W-:Y:S01]  /*9710*/  F2FP.BF16.F32.PACK_AB R14, R37, R38 ;  /* 0x00000026250e723e */ /* 0x020fe200000010ff */
[--C-:B------:R-:W-:Y:S01]  /*9720*/  FFMA.FTZ R16, R47, UR12, -R54.reuse ;  /* 0x0000000c2f107c23 */ /* 0x100fe20008010836 */
[----:B------:R-:W-:Y:S01]  /*9730*/  FFMA.FTZ R17, R51, UR12, -R54 ;  /* 0x0000000c33117c23 */ /* 0x000fe20008010836 */
[----:B------:R-:W-:-:S04]  /*9740*/  FADD.FTZ R37, R37, R39 ;  /* 0x0000002725257221 */ /* 0x000fc80000010000 */
[----:B------:R-:W4:Y:S01]  /*9750*/  MUFU.EX2 R59, R59 ;  /* 0x0000003b003b7308 */ /* 0x000f220000000800 */
[----:B---3--:R-:W-:-:S07]  /*9760*/  FADD.FTZ R33, R34, R33 ;  /* 0x0000002122217221 */ /* 0x008fce0000010000 */
[----:B------:R-:W3:Y:S01]  /*9770*/  MUFU.EX2 R55, R55 ;  /* 0x0000003700377308 */ /* 0x000ee20000000800 */
[C---:B-1----:R-:W-:Y:S01]  /*9780*/  F2FP.BF16.F32.PACK_AB R13, R35.reuse, R34 ;  /* 0x00000022230d723e */ /* 0x042fe200000010ff */
[----:B------:R-:W-:-:S06]  /*9790*/  FADD.FTZ R35, R35, R33 ;  /* 0x0000002123237221 */ /* 0x000fcc0000010000 */
[----:B------:R-:W1:Y:S01]  /*97a0*/  MUFU.EX2 R36, R36 ;  /* 0x0000002400247308 */ /* 0x000e620000000800 */
[----:B----4-:R-:W-:-:S07]  /*97b0*/  FADD.FTZ R35, R59, R35 ;  /* 0x000000233b237221 */ /* 0x010fce0000010000 */
[----:B------:R-:W4:Y:S01]  /*97c0*/  MUFU.EX2 R2, R2 ;  /* 0x0000000200027308 */ /* 0x000f220000000800 */
[C---:B---3--:R-:W-:Y:S01]  /*97d0*/  F2FP.BF16.F32.PACK_AB R15, R55.reuse, R59 ;  /* 0x0000003b370f723e */ /* 0x048fe200000010ff */
[----:B------:R-:W-:-:S06]  /*97e0*/  FADD.FTZ R55, R55, R35 ;  /* 0x0000002337377221 */ /* 0x000fcc0000010000 */
[----:B--2---:R-:W-:Y:S01]  /*97f0*/  HMMA.16816.F32.BF16 R20, R12, R8, R20 ;  /* 0x000000080c14723c */ /* 0x004fe20000041814 */
[----:B------:R-:W2:Y:S01]  /*9800*/  MUFU.EX2 R32, R32 ;  /* 0x0000002000207308 */ /* 0x000ea20000000800 */
[----:B-1----:R-:W-:-:S04]  /*9810*/  FADD.FTZ R37, R36, R37 ;  /* 0x0000002524257221 */ /* 0x002fc80000010000 */
[C---:B------:R-:W-:Y:S01]  /*9820*/  HMMA.16816.F32.BF16 R28, R12.reuse, R10, R28 ;  /* 0x0000000a0c1c723c */ /* 0x040fe2000004181c */
[----:B------:R-:W1:Y:S02]  /*9830*/  LDSM.16.MT88.4 R8, [R155+0x4c00] ;  /* 0x004c00009b08783b */ /* 0x000e640000004200 */
[----:B------:R-:W3:Y:S01]  /*9840*/  MUFU.EX2 R119, R119 ;  /* 0x0000007700777308 */ /* 0x000ee20000000800 */
[C---:B----4-:R-:W-:Y:S02]  /*9850*/  FADD.FTZ R37, R2.reuse, R37 ;  /* 0x0000002502257221 */ /* 0x050fe40000010000 */
[C---:B------:R-:W-:Y:S05]  /*9860*/  HMMA.16816.F32.BF16 R132, R12.reuse, R4, R132 ;  /* 0x000000040c84723c */ /* 0x040fea0000041884 */
[----:B------:R-:W4:Y:S01]  /*9870*/  MUFU.EX2 R16, R16 ;  /* 0x0000001000107308 */ /* 0x000f220000000800 */
[----:B------:R-:W-:Y:S01]  /*9880*/  HMMA.16816.F32.BF16 R128, R12, R6, R128 ;  /* 0x000000060c80723c */ /* 0x000fe20000041880 */
[----:B------:R-:W-:Y:S01]  /*9890*/  F2FP.BF16.F32.PACK_AB R4, R2, R36 ;  /* 0x000000240204723e */ /* 0x000fe200000010ff */
[----:B--2---:R-:W-:-:S05]  /*98a0*/  FADD.FTZ R37, R32, R37 ;  /* 0x0000002520257221 */ /* 0x004fca0000010000 */
[----:B------:R-:W2:Y:S01]  /*98b0*/  MUFU.EX2 R17, R17 ;  /* 0x0000001100117308 */ /* 0x000ea20000000800 */
[C---:B---3--:R-:W-:Y:S01]  /*98c0*/  F2FP.BF16.F32.PACK_AB R6, R119.reuse, R32 ;  /* 0x000000207706723e */ /* 0x048fe200000010ff */
[----:B------:R-:W-:-:S06]  /*98d0*/  FADD.FTZ R119, R119, R37 ;  /* 0x0000002577777221 */ /* 0x000fcc0000010000 */
[----:B------:R-:W3:Y:S01]  /*98e0*/  MUFU.EX2 R0, R0 ;  /* 0x0000000000007308 */ /* 0x000ee20000000800 */
[----:B----4-:R-:W-:-:S07]  /*98f0*/  FADD.FTZ R55, R16, R55 ;  /* 0x0000003710377221 */ /* 0x010fce0000010000 */
[----:B------:R-:W4:Y:S01]  /*9900*/  MUFU.EX2 R120, R120 ;  /* 0x0000007800787308 */ /* 0x000f220000000800 */
[C---:B--2---:R-:W-:Y:S01]  /*9910*/  F2FP.BF16.F32.PACK_AB R5, R17.reuse, R16 ;  /* 0x000000101105723e */ /* 0x044fe200000010ff */
[----:B------:R-:W-:-:S04]  /*9920*/  FADD.FTZ R55, R17, R55 ;  /* 0x0000003711377221 */ /* 0x000fc80000010000 */
[----:B---3--:R-:W-:Y:S01]  /*9930*/  FADD.FTZ R55, R0, R55 ;  /* 0x0000003700377221 */ /* 0x008fe20000010000 */
[----:B----4-:R-:W-:-:S03]  /*9940*/  F2FP.BF16.F32.PACK_AB R7, R120, R0 ;  /* 0x000000007807723e */ /* 0x010fc600000010ff */
[----:B------:R-:W-:-:S04]  /*9950*/  FADD.FTZ R120, R120, R55 ;  /* 0x0000003778787221 */ /* 0x000fc80000010000 */
[C---:B------:R-:W-:Y:S06]  /*9960*/  HMMA.16816.F32.BF16 R140, R4.reuse, R136, R20 ;  /* 0x00000088048c723c */ /* 0x040fec0000041814 */
[C---:B------:R-:W-:Y:S06]  /*9970*/  HMMA.16816.F32.BF16 R136, R4.reuse, R138, R28 ;  /* 0x0000008a0488723c */ /* 0x040fec000004181c */
[C---:B-1----:R-:W-:Y:S06]  /*9980*/  HMMA.16816.F32.BF16 R132, R4.reuse, R8, R132 ;  /* 0x000000080484723c */ /* 0x042fec0000041884 */
[----:B------:R-:W-:-:S15]  /*9990*/  HMMA.16816.F32.BF16 R128, R4, R10, R128 ;  /* 0x0000000a0480723c */ /* 0x000fde0000041880 */
[----:B------:R-:W-:-:S09]  /*99a0*/  NOP ;  /* 0x0000000000007918 */ /* 0x000fd20000000000 */
.L_x_4884:
[----:B------:R-:W-:Y:S01]  /*99b0*/  ULDC.64 UR6, c[0x0][0x208] ;  /* 0x0000820000067ab9 */ /* 0x000fe20000000a00 */
[----:B------:R-:W-:Y:S05]  /*99c0*/  @!P2 BRA `(.L_x_4892) ;  /* 0x00000030005ca947 */ /* 0x000fea0003800000 */
[----:B------:R-:W-:Y:S01]  /*99d0*/  IMAD.U32 R159, R160, -0x80, RZ ;  /* 0xffffff80a09f7824 */ /* 0x000fe200078e00ff */
[----:B------:R-:W-:Y:S01]  /*99e0*/  MOV R123, R69 ;  /* 0x00000045007b7202 */ /* 0x000fe20000000f00 */
[----:B------:R-:W-:Y:S01]  /*99f0*/  IMAD.MOV.U32 R124, RZ, RZ, R70 ;  /* 0x000000ffff7c7224 */ /* 0x000fe200078e0046 */
[----:B------:R-:W-:Y:S01]  /*9a00*/  ULDC UR5, c[0x0][0x2d0] ;  /* 0x0000b40000057ab9 */ /* 0x000fe20000000800 */
[----:B------:R-:W-:Y:S01]  /*9a10*/  ULDC UR4, c[0x0][0x2ec] ;  /* 0x0000bb0000047ab9 */ /* 0x000fe20000000800 */
[----:B------:R-:W-:-:S07]  /*9a20*/  SHF.R.S32.HI R158, RZ, 0x1f, R159 ;  /* 0x0000001fff9e7819 */ /* 0x000fce000001149f */
.L_x_4896:
        /* <DEDUP_REMOVED lines=62> */
[----:B------:R-:W-:Y:S05]  /*9e10*/  IMAD R2, R0, R11, R2 ;  /* 0x0000000b00027224 */ /* 0x000fea00078e0202 */
[----:B------:R-:W-:Y:S01]  /*9e20*/  IADD3 R15, R15, R2, RZ ;  /* 0x000000020f0f7210 */ /* 0x000fe20007ffe0ff */
[----:B---3--:R-:W-:Y:S04]  /*9e30*/  IMAD.IADD R12, R12, 0x1, -R13 ;  /* 0x000000010c0c7824 */ /* 0x008fe800078e0a0d */
[----:B----4-:R-:W-:Y:S01]  /*9e40*/  IMAD.WIDE.U32 R14, R12, R4, R14 ;  /* 0x000000040c0e7225 */ /* 0x010fe200078e000e */
[----:B------:R-:W-:Y:S02]  /*9e50*/  SHF.R.S32.HI R0, RZ, 0x1f, R12 ;  /* 0x0000001fff007819 */ /* 0x000fe4000001140c */
[----:B------:R-:W-:Y:S03]  /*9e60*/  MOV R2, R14 ;  /* 0x0000000e00027202 */ /* 0x000fe60000000f00 */
[----:B------:R-:W-:Y:S04]  /*9e70*/  IMAD R0, R0, R4, RZ ;  /* 0x0000000400007224 */ /* 0x000fe800078e02ff */
[----:B------:R-:W-:Y:S04]  /*9e80*/  IMAD R0, R12, R5, R0 ;  /* 0x000000050c007224 */ /* 0x000fe800078e0200 */
[----:B------:R-:W-:Y:S07]  /*9e90*/  IMAD.IADD R0, R15, 0x1, R0 ;  /* 0x000000010f007824 */ /* 0x000fee00078e0200 */
.L_x_4893:
[----:B------:R-:W-:Y:S01]  /*9ea0*/  @P2 STS [R147+0x3000], RZ ;  /* 0x003000ff93002388 */ /* 0x000fe20000000800 */
[----:B------:R-:W-:Y:S01]  /*9eb0*/  LEA R160, P5, R2, R156, 0x1 ;  /* 0x0000009c02a07211 */ /* 0x000fe200078a08ff */
[----:B------:R-:W-:Y:S01]  /*9ec0*/  @!P2 IMAD.MOV.U32 R10, RZ, RZ, R2 ;  /* 0x000000ffff0aa224 */ /* 0x000fe200078e0002 */
[----:B------:R-:W-:Y:S01]  /*9ed0*/  @!P2 IADD3 R5, P0, R146, R2, RZ ;  /* 0x000000029205a210 */ /* 0x000fe20007f1e0ff */
[----:B------:R-:W-:Y:S01]  /*9ee0*/  @P2 STS [R147+0x3004], RZ ;  /* 0x003004ff93002388 */ /* 0x000fe20000000800 */
[-CC-:B------:R-:W-:Y:S01]  /*9ef0*/  LEA.HI.X R161, R2, R157.reuse, R0.reuse, 0x1, P5 ;  /* 0x0000009d02a17211 */ /* 0x180fe200028f0c00 */
[----:B------:R-:W-:Y:S01]  /*9f00*/  @!P2 IMAD.MOV.U32 R11, RZ, RZ, R0 ;  /* 0x000000ffff0ba224 */ /* 0x000fe200078e0000 */
[----:B------:R-:W-:Y:S01]  /*9f10*/  @!P2 LEA R12, P4, R5, R156, 0x1 ;  /* 0x0000009c050ca211 */ /* 0x000fe200078808ff */
[----:B------:R-:W-:Y:S01]  /*9f20*/  @P2 STS.64 [R147+0x3008], RZ ;  /* 0x003008ff93002388 */ /* 0x000fe20000000a00 */
[----:B-1----:R-:W-:Y:S01]  /*9f30*/  @!P2 LEA R4, P3, R8, R2, 0x6 ;  /* 0x000000020804a211 */ /* 0x002fe200078630ff */
[----:B--2---:R-:W-:Y:S02]  /*9f40*/  @!P2 IMAD.WIDE.U32 R10, R6, 0x60, R10 ;  /* 0x00000060060aa825 */ /* 0x004fe400078e000a */
[----:B------:R-:W-:Y:S01]  /*9f50*/  @!PT LDS RZ, [RZ] ;  /* 0x00000000fffff984 */ /* 0x000fe20000000800 */
[----:B------:R-:W-:Y:S01]  /*9f60*/  @!PT LDS RZ, [RZ] ;  /* 0x00000000fffff984 */ /* 0x000fe20000000800 */
[----:B------:R-:W-:Y:S01]  /*9f70*/  @!PT LDS RZ, [RZ] ;  /* 0x00000000fffff984 */ /* 0x000fe20000000800 */
[----:B------:R-:W-:Y:S01]  /*9f80*/  @!P2 LDGSTS.E.BYPASS.LTC128B.128 [R147+0x3000], desc[UR6][R160.64] ;  /* 0x03000000a093afae */ /* 0x000fe2000b901d46 */
[----:B------:R-:W-:Y:S01]  /*9f90*/  @!P2 LEA.HI.X R9, R8, R0, R9, 0x6, P3 ;  /* 0x000000000809a211 */ /* 0x000fe200018f3409 */
[----:B------:R-:W-:Y:S01]  /*9fa0*/  @!P2 IMAD.X R6, R145, 0x1, R0, P0 ;  /* 0x000000019106a824 */ /* 0x000fe200000e0600 */
[-C--:B------:R-:W-:Y:S01]  /*9fb0*/  @!P2 LEA R8, P3, R4, R156.reuse, 0x1 ;  /* 0x0000009c0408a211 */ /* 0x080fe200078608ff */
[----:B------:R-:W-:Y:S01]  /*9fc0*/  @P2 STS.128 [R147+0x3800], RZ ;  /* 0x003800ff93002388 */ /* 0x000fe20000000c00 */
[----:B------:R-:W-:Y:S01]  /*9fd0*/  @!P2 LEA R14, P0, R10, R156, 0x1 ;  /* 0x0000009c0a0ea211 */ /* 0x000fe200078008ff */
[----:B------:R-:W-:Y:S01]  /*9fe0*/  @!P2 IMAD R7, R7, 0x60, RZ ;  /* 0x000000600707a824 */ /* 0x000fe200078e02ff */
[-C--:B------:R-:W-:Y:S01]  /*9ff0*/  @!P2 LEA.HI.X R9, R4, R157.reuse, R9, 0x1, P3 ;  /* 0x0000009d0409a211 */ /* 0x080fe200018f0c09 */
[----:B------:R-:W-:Y:S01]  /*a000*/  IMAD.MOV.U32 R156, RZ, RZ, R160 ;  /* 0x000000ffff9c7224 */ /* 0x000fe200078e00a0 */
[-C--:B------:R-:W-:Y:S01]  /*a010*/  @!P2 LEA.HI.X R13, R5, R157.reuse, R6, 0x1, P4 ;  /* 0x0000009d050da211 */ /* 0x080fe200020f0c06 */
[----:B------:R-:W-:Y:S04]  /*a020*/  @!P2 IMAD.IADD R7, R7, 0x1, R11 ;  /* 0x000000010707a824 */ /* 0x000fe800078e020b */
[----:B------:R-:W-:Y:S01]  /*a030*/  @!PT LDS RZ, [RZ] ;  /* 0x00000000fffff984 */ /* 0x000fe20000000800 */
[----:B------:R-:W-:Y:S01]  /*a040*/  @!PT LDS RZ, [RZ] ;  /* 0x00000000fffff984 */ /* 0x000fe20000000800 */
[----:B------:R-:W-:Y:S01]  /*a050*/  @!PT LDS RZ, [RZ] ;  /* 0x00000000fffff984 */ /* 0x000fe20000000800 */
[----:B------:R-:W-:Y:S01]  /*a060*/  @!P2 LDGSTS.E.BYPASS.LTC128B.128 [R147+0x3800], desc[UR6][R12.64] ;  /* 0x038000000c93afae */ /* 0x000fe2000b901d46 */
[----:B------:R-:W-:Y:S01]  /*a070*/  @!P2 LEA.HI.X R15, R10, R157, R7, 0x1, P0 ;  /* 0x0000009d0a0fa211 */ /* 0x000fe200000f0c07 */
[----:B------:R-:W-:Y:S01]  /*a080*/  IMAD.MOV.U32 R157, RZ, RZ, R161 ;  /* 0x000000ffff9d7224 */ /* 0x000fe200078e00a1 */
[----:B------:R-:W-:Y:S01]  /*a090*/  ISETP.GT.AND P0, PT, R121, R126, PT ;  /* 0x0000007e7900720c */ /* 0x000fe20003f04270 */
        /* <DEDUP_REMOVED lines=14> */
[----:B-1----:R-:W1:Y:S04]  /*a180*/  LDSM.16.M88.4 R8, [R115+0x1000] ;  /* 0x001000007308783b */ /* 0x002e680000000200 */
[----:B------:R-:W4:Y:S04]  /*a190*/  LDSM.16.M88.4 R32, [R115+0x1c00] ;  /* 0x001c00007320783b */ /* 0x000f280000000200 */
[----:B------:R-:W5:Y:S04]  /*a1a0*/  LDSM.16.M88.4 R40, [R115+0x2000] ;  /* 0x002000007328783b */ /* 0x000f680000000200 */
[----:B------:R-:W5:Y:S04]  /*a1b0*/  LDSM.16.M88.4 R48, [R115+0x2400] ;  /* 0x002400007330783b */ /* 0x000f680000000200 */
[----:B------:R-:W5:Y:S04]  /*a1c0*/  LDSM.16.M88.4 R56, [R115+0x2800] ;  /* 0x002800007338783b */ /* 0x000f680000000200 */
[----:B------:R-:W5:Y:S04]  /*a1d0*/  LDSM.16.M88.4 R104, [R115+0x2c00] ;  /* 0x002c00007368783b */ /* 0x000f680000000200 */
[----:B------:R-:W-:Y:S04]  /*a1e0*/  LDSM.16.M88.4 R68, [R116] ;  /* 0x000000007444783b */ /* 0x000fe80000000200 */
[----:B------:R-:W5:Y:S01]  /*a1f0*/  LDSM.16.M88.4 R100, [R114] ;  /* 0x000000007264783b */ /* 0x000f620000000200 */
[C---:B--2---:R-:W-:Y:S03]  /*a200*/  HMMA.16816.F32.BF16 R12, R64.reuse, R16, RZ ;  /* 0x00000010400c723c */ /* 0x044fe600000418ff */
[----:B------:R-:W2:Y:S04]  /*a210*/  LDSM.16.M88.4 R96, [R113] ;  /* 0x000000007160783b */ /* 0x000ea80000000200 */
[----:B------:R-:W2:Y:S01]  /*a220*/  LDSM.16.M88.4 R92, [R112] ;  /* 0x00000000705c783b */ /* 0x000ea20000000200 */
[C---:B---3--:R-:W-:Y:S03]  /*a230*/  HMMA.16816.F32.BF16 R20, R64.reuse, R24, RZ ;  /* 0x000000184014723c */ /* 0x048fe600000418ff */
[----:B------:R-:W3:Y:S03]  /*a240*/  LDSM.16.M88.4 R88, [R111] ;  /* 0x000000006f58783b */ /* 0x000ee60000000200 */
[C---:B-1----:R-:W-:Y:S01]  /*a250*/  HMMA.16816.F32.BF16 R4, R64.reuse, R8, RZ ;  /* 0x000000084004723c */ /* 0x042fe200000418ff */
[----:B------:R-:W1:Y:S04]  /*a260*/  LDSM.16.M88.4 R84, [R110] ;  /* 0x000000006e54783b */ /* 0x000e680000000200 */
[----:B------:R-:W1:Y:S01]  /*a270*/  LDSM.16.M88.4 R80, [R109] ;  /* 0x000000006d50783b */ /* 0x000e620000000200 */
[C---:B----4-:R-:W-:Y:S03]  /*a280*/  HMMA.16816.F32.BF16 R28, R64.reuse, R32, RZ ;  /* 0x00000020401c723c */ /* 0x050fe600000418ff */
[----:B------:R-:W4:Y:S03]  /*a290*/  LDSM.16.M88.4 R76, [R108] ;  /* 0x000000006c4c783b */ /* 0x000f260000000200 */
[C---:B-----5:R-:W-:Y:S01]  /*a2a0*/  HMMA.16816.F32.BF16 R36, R64.reuse, R40, RZ ;  /* 0x000000284024723c */ /* 0x060fe200000418ff */
[----:B------:R-:W5:Y:S01]  /*a2b0*/  LDSM.16.M88.4 R72, [R3] ;  /* 0x000000000348783b */ /* 0x000f620000000200 */
[----:B------:R-:W-:Y:S04]  /*a2c0*/  DEPBAR.LE SB0, 0x0 ;  /* 0x000080000000791a */ /* 0x000fe80000000000 */
[C---:B------:R-:W-:Y:S01]  /*a2d0*/  HMMA.16816.F32.BF16 R44, R64.reuse, R48, RZ ;  /* 0x00000030402c723c */ /* 0x040fe200000418ff */
[----:B------:R-:W-:Y:S05]  /*a2e0*/  BAR.SYNC.DEFER_BLOCKING 0x0 ;  /* 0x0000000000007b1d */ /* 0x000fea0000010000 */
        /* <DEDUP_REMOVED lines=11> */
[C---:B------:R-:W-:Y:S06]  /*a3a0*/  HMMA.16816.F32.BF16 R8, R68.reuse, R102, R8 ;  /* 0x000000664408723c */ /* 0x040fec0000041808 */
[C---:B--2---:R-:W-:Y:S06]  /*a3b0*/  HMMA.16816.F32.BF16 R12, R68.reuse, R96, R12 ;  /* 0x00000060440c723c */ /* 0x044fec000004180c */
[C---:B------:R-:W-:Y:S06]  /*a3c0*/  HMMA.16816.F32.BF16 R16, R68.reuse, R98, R16 ;  /* 0x000000624410723c */ /* 0x040fec0000041810 */
[C---:B------:R-:W-:Y:S06]  /*a3d0*/  HMMA.16816.F32.BF16 R20, R68.reuse, R92, R20 ;  /* 0x0000005c4414723c */ /* 0x040fec0000041814 */
[C---:B------:R-:W-:Y:S06]  /*a3e0*/  HMMA.16816.F32.BF16 R24, R68.reuse, R94, R24 ;  /* 0x0000005e4418723c */ /* 0x040fec0000041818 */
[C---:B---3--:R-:W-:Y:S06]  /*a3f0*/  HMMA.16816.F32.BF16 R28, R68.reuse, R88, R28 ;  /* 0x00000058441c723c */ /* 0x048fec000004181c */
[C---:B------:R-:W-:Y:S06]  /*a400*/  HMMA.16816.F32.BF16 R32, R68.reuse, R90, R32 ;  /* 0x0000005a4420723c */ /* 0x040fec0000041820 */
[C---:B-1----:R-:W-:Y:S06]  /*a410*/  HMMA.16816.F32.BF16 R36, R68.reuse, R84, R36 ;  /* 0x000000544424723c */ /* 0x042fec0000041824 */
[C---:B------:R-:W-:Y:S06]  /*a420*/  HMMA.16816.F32.BF16 R40, R68.reuse, R86, R40 ;  /* 0x000000564428723c */ /* 0x040fec0000041828 */
[C---:B------:R-:W-:Y:S06]  /*a430*/  HMMA.16816.F32.BF16 R44, R68.reuse, R80, R44 ;  /* 0x00000050442c723c */ /* 0x040fec000004182c */
[C---:B------:R-:W-:Y:S06]  /*a440*/  HMMA.16816.F32.BF16 R48, R68.reuse, R82, R48 ;  /* 0x000000524430723c */ /* 0x040fec0000041830 */
[C---:B----4-:R-:W-:Y:S06]  /*a450*/  HMMA.16816.F32.BF16 R52, R68.reuse, R76, R52 ;  /* 0x0000004c4434723c */ /* 0x050fec0000041834 */
[C---:B------:R-:W-:Y:S06]  /*a460*/  HMMA.16816.F32.BF16 R56, R68.reuse, R78, R56 ;  /* 0x0000004e4438723c */ /* 0x040fec0000041838 */
[C---:B-----5:R-:W-:Y:S06]  /*a470*/  HMMA.16816.F32.BF16 R60, R68.reuse, R72, R60 ;  /* 0x00000048443c723c */ /* 0x060fec000004183c */
        /* <DEDUP_REMOVED lines=41> */
[----:B------:R-:W1:Y:S01]  /*a710*/  LDC R73, c[0x0][0x24c] ;  /* 0x00009300ff497b82 */ /* 0x000e620000000800 */
        /* <DEDUP_REMOVED lines=17> */
[----:B------:R-:W-:Y:S05]  /*a830*/  SHF.R.S32.HI R2, RZ, 0x1f, R0 ;  /* 0x0000001fff027819 */ /* 0x000fea0000011400 */
[-C--:B------:R-:W-:Y:S04]  /*a840*/  IMAD R2, R2, R72.reuse, RZ ;  /* 0x0000004802027224 */ /* 0x080fe800078e02ff */
[C---:B-1----:R-:W-:Y:S01]  /*a850*/  IMAD R2, R0.reuse, R73, R2 ;  /* 0x0000004900027224 */ /* 0x042fe200078e0202 */
[----:B------:R1:W4:Y:S02]  /*a860*/  LDG.E R75, desc[UR6][R76.64] ;  /* 0x000000064c4b7981 */ /* 0x000324000c1e1900 */
[----:B-1----:R-:W-:Y:S05]  /*a870*/  IMAD.WIDE.U32 R76, R0, R72, RZ ;  /* 0x00000048004c7225 */ /* 0x002fea00078e00ff */
        /* <DEDUP_REMOVED lines=8> */
.L_x_4895:
[----:B------:R1:W-:Y:S01]  /*a900*/  @P2 STS [R147+0x1000], RZ ;  /* 0x001000ff93002388 */ /* 0x0003e20000000800 */
[----:B------:R-:W-:Y:S01]  /*a910*/  LEA R80, P5, R2, R154, 0x1 ;  /* 0x0000009a02507211 */ /* 0x000fe200078a08ff */
[----:B------:R-:W-:Y:S01]  /*a920*/  @!P2 IMAD.MOV.U32 R74, RZ, RZ, R2 ;  /* 0x000000ffff4aa224 */ /* 0x000fe200078e0002 */
[-C--:B------:R-:W-:Y:S01]  /*a930*/  @!P2 LEA R69, P3, R72, R2.reuse, 0x6 ;  /* 0x000000024845a211 */ /* 0x080fe200078630ff */
[----:B------:R1:W-:Y:S01]  /*a940*/  @P2 STS [R147+0x1004], RZ ;  /* 0x001004ff93002388 */ /* 0x0003e20000000800 */
[----:B------:R-:W-:Y:S01]  /*a950*/  @!P2 IADD3 R68, P0, R144, R2, RZ ;  /* 0x000000029044a210 */ /* 0x000fe20007f1e0ff */
[--C-:B------:R-:W-:Y:S01]  /*a960*/  @!P2 IMAD.MOV.U32 R75, RZ, RZ, R0.reuse ;  /* 0x000000ffff4ba224 */ /* 0x100fe200078e0000 */
[-C--:B------:R-:W-:Y:S01]  /*a970*/  LEA.HI.X R81, R2, R153.reuse, R0, 0x1, P5 ;  /* 0x0000009902517211 */ /* 0x080fe200028f0c00 */
[----:B------:R1:W-:Y:S01]  /*a980*/  @P2 STS.64 [R147+0x1008], RZ ;  /* 0x001008ff93002388 */ /* 0x0003e20000000a00 */
[C---:B--2---:R-:W-:Y:S01]  /*a990*/  @!P2 LEA.HI.X R71, R72.reuse, R0, R71, 0x6, P3 ;  /* 0x000000004847a211 */ /* 0x044fe200018f3447 */
[----:B------:R-:W-:Y:S01]  /*a9a0*/  @!P2 IMAD.WIDE.U32 R74, R72, 0x60, R74 ;  /* 0x00000060484aa825 */ /* 0x000fe200078e004a */
[-C--:B------:R-:W-:Y:S01]  /*a9b0*/  @!P2 LEA R78, P4, R68, R154.reuse, 0x1 ;  /* 0x0000009a444ea211 */ /* 0x080fe200078808ff */
[----:B------:R-:W-:Y:S01]  /*a9c0*/  @!PT LDS RZ, [RZ] ;  /* 0x00000000fffff984 */ /* 0x000fe20000000800 */
[----:B------:R-:W-:Y:S01]  /*a9d0*/  @!PT LDS RZ, [RZ] ;  /* 0x00000000fffff984 */ /* 0x000fe20000000800 */
[----:B------:R-:W-:Y:S01]  /*a9e0*/  @!PT LDS RZ, [RZ] ;  /* 0x00000000fffff984 */ /* 0x000fe20000000800 */
[----:B------:R1:W-:Y:S01]  /*a9f0*/  @!P2 LDGSTS.E.BYPASS.LTC128B.128 [R147+0x1000], desc[UR6][R80.64] ;  /* 0x010000005093afae */ /* 0x0003e2000b901d46 */
[-C--:B------:R-:W-:Y:S01]  /*aa00*/  @!P2 LEA R76, P3, R69, R154.reuse, 0x1 ;  /* 0x0000009a454ca211 */ /* 0x080fe200078608ff */
[----:B------:R-:W-:Y:S01]  /*aa10*/  @!P2 IMAD.X R72, R127, 0x1, R0, P0 ;  /* 0x000000017f48a824 */ /* 0x000fe200000e0600 */
[----:B------:R-:W-:Y:S01]  /*aa20*/  @!P2 LEA R82, P0, R74, R154, 0x1 ;  /* 0x0000009a4a52a211 */ /* 0x000fe200078008ff */
[----:B------:R1:W-:Y:S01]  /*aa30*/  @P2 STS.128 [R147+0x1800], RZ ;  /* 0x001800ff93002388 */ /* 0x0003e20000000c00 */
[----:B---3--:R-:W-:Y:S01]  /*aa40*/  @!P2 IMAD R70, R70, 0x60, RZ ;  /* 0x000000604646a824 */ /* 0x008fe200078e02ff */
[-C--:B------:R-:W-:Y:S01]  /*aa50*/  @!P2 LEA.HI.X R77, R69, R153.reuse, R71, 0x1, P3 ;  /* 0x00000099454da211 */ /* 0x080fe200018f0c47 */
[----:B------:R-:W-:Y:S01]  /*aa60*/  IMAD.MOV.U32 R154, RZ, RZ, R80 ;  /* 0x000000ffff9a7224 */ /* 0x000fe200078e0050 */
[-C--:B------:R-:W-:Y:S01]  /*aa70*/  @!P2 LEA.HI.X R79, R68, R153.reuse, R72, 0x1, P4 ;  /* 0x00000099444fa211 */ /* 0x080fe200020f0c48 */
[----:B------:R-:W-:Y:S04]  /*aa80*/  @!P2 IMAD.IADD R70, R70, 0x1, R75 ;  /* 0x000000014646a824 */ /* 0x000fe800078e024b */
        /* <DEDUP_REMOVED lines=17> */
.L_x_4894:
[----:B------:R-:W-:Y:S04]  /*aba0*/  LEA R69, R121, R122, 0x7 ;  /* 0x0000007a79457211 */ /* 0x000fe800078e38ff */
[----:B------:R-:W-:Y:S02]  /*abb0*/  I2FP.F32.S32 R0, R69 ;  /* 0x0000004500007245 */ /* 0x000fe40000201400 */
[C---:B------:R-:W-:Y:S02]  /*abc0*/  IADD3 R68, R69.reuse, 0x8, RZ ;  /* 0x0000000845447810 */ /* 0x040fe40007ffe0ff */
[C---:B------:R-:W-:Y:S01]  /*abd0*/  IADD3 R70, R69.reuse, 0x9, RZ ;  /* 0x0000000945467810 */ /* 0x040fe20007ffe0ff */
[CC--:B------:R-:W-:Y:S01]  /*abe0*/  FFMA.FTZ R4, R118.reuse, R0.reuse, R4 ;  /* 0x0000000076047223 */ /* 0x0c0fe20000010004 */
[----:B------:R-:W-:Y:S01]  /*abf0*/  FFMA.FTZ R6, R118, R0, R6 ;  /* 0x0000000076067223 */ /* 0x000fe20000010006 */
[----:B------:R-:W-:Y:S02]  /*ac00*/  I2FP.F32.S32 R0, R68 ;  /* 0x0000004400007245 */ /* 0x000fe40000201400 */
[C---:B------:R-:W-:Y:S02]  /*ac10*/  IADD3 R68, R69.reuse, 0x10, RZ ;  /* 0x0000001045447810 */ /* 0x040fe40007ffe0ff */
[C---:B------:R-:W-:Y:S02]  /*ac20*/  IADD3 R71, R69.reuse, 0x29, RZ ;  /* 0x0000002945477810 */ /* 0x040fe40007ffe0ff */
[----:B------:R-:W-:Y:S02]  /*ac30*/  FMNMX.FTZ R72, R6, R123, !PT ;  /* 0x0000007b06487209 */ /* 0x000fe40007810000 */
[C---:B------:R-:W-:Y:S04]  /*ac40*/  IADD3 R2, R69.reuse, 0x1, RZ ;  /* 0x0000000145027810 */ /* 0x040fe80007ffe0ff */
[----:B------:R-:W-:Y:S05]  /*ac50*/  I2FP.F32.S32 R2, R2 ;  /* 0x0000000200027245 */ /* 0x000fea0000201400 */
[CC--:B------:R-:W-:Y:S01]  /*ac60*/  FFMA.FTZ R5, R118.reuse, R2.reuse, R5 ;  /* 0x0000000276057223 */ /* 0x0c0fe20000010005 */
[C---:B------:R-:W-:Y:S01]  /*ac70*/  FFMA.FTZ R7, R118.reuse, R2, R7 ;  /* 0x0000000276077223 */ /* 0x040fe20000010007 */
[CC--:B------:R-:W-:Y:S01]  /*ac80*/  FFMA.FTZ R8, R118.reuse, R0.reuse, R8 ;  /* 0x0000000076087223 */ /* 0x0c0fe20000010008 */
[C---:B------:R-:W-:Y:S01]  /*ac90*/  FFMA.FTZ R10, R118.reuse, R0, R10 ;  /* 0x00000000760a7223 */ /* 0x040fe2000001000a */
[----:B------:R-:W-:Y:S02]  /*aca0*/  I2FP.F32.S32 R2, R70 ;  /* 0x0000004600027245 */ /* 0x000fe40000201400 */
[----:B------:R-:W-:Y:S02]  /*acb0*/  I2FP.F32.S32 R0, R68 ;  /* 0x0000004400007245 */ /* 0x000fe40000201400 */
[C---:B------:R-:W-:Y:S01]  /*acc0*/  IADD3 R70, R69.reuse, 0x11, RZ ;  /* 0x0000001145467810 */ /* 0x040fe20007ffe0ff */
[CC--:B------:R-:W-:Y:S01]  /*acd0*/  FFMA.FTZ R9, R118.reuse, R2.reuse, R9 ;  /* 0x0000000276097223 */ /* 0x0c0fe20000010009 */
[C---:B------:R-:W-:Y:S01]  /*ace0*/  FFMA.FTZ R11, R118.reuse, R2, R11 ;  /* 0x00000002760b7223 */ /* 0x040fe2000001000b */
[CC--:B------:R-:W-:Y:S01]  /*acf0*/  FFMA.FTZ R12, R118.reuse, R0.reuse, R12 ;  /* 0x00000000760c7223 */ /* 0x0c0fe2000001000c */
[C---:B------:R-:W-:Y:S01]  /*ad00*/  FFMA.FTZ R14, R118.reuse, R0, R14 ;  /* 0x00000000760e7223 */ /* 0x040fe2000001000e */
[----:B------:R-:W-:Y:S02]  /*ad10*/  I2FP.F32.S32 R2, R70 ;  /* 0x0000004600027245 */ /* 0x000fe40000201400 */
[C---:B------:R-:W-:Y:S02]  /*ad20*/  IADD3 R68, R69.reuse, 0x18, RZ ;  /* 0x0000001845447810 */ /* 0x040fe40007ffe0ff */
[C---:B------:R-:W-:Y:S01]  /*ad30*/  IADD3 R70, R69.reuse, 0x19, RZ ;  /* 0x0000001945467810 */ /* 0x040fe20007ffe0ff */
        /* <DEDUP_REMOVED lines=16> */
[C---:B------:R-:W-:Y:S02]  /*ae40*/  IADD3 R70, R69.reuse, 0x30, RZ ;  /* 0x0000003045467810 */ /* 0x040fe40007ffe0ff */
[----:B------:R-:W-:Y:S01]  /*ae50*/  IADD3 R68, R69, 0x31, RZ ;  /* 0x0000003145447810 */ /* 0x000fe20007ffe0ff */
[CC--:B------:R-:W-:Y:S01]  /*ae60*/  FFMA.FTZ R21, R118.reuse, R2.reuse, R21 ;  /* 0x0000000276157223 */ /* 0x0c0fe20000010015 */
[C---:B------:R-:W-:Y:S01]  /*ae70*/  FFMA.FTZ R23, R118.reuse, R2, R23 ;  /* 0x0000000276177223 */ /* 0x040fe20000010017 */
[CC--:B------:R-:W-:Y:S01]  /*ae80*/  FFMA.FTZ R24, R118.reuse, R0.reuse, R24 ;  /* 0x0000000076187223 */ /* 0x0c0fe20000010018 */
[----:B------:R-:W-:Y:S01]  /*ae90*/  FFMA.FTZ R26, R118, R0, R26 ;  /* 0x00000000761a7223 */ /* 0x000fe2000001001a */
[----:B------:R-:W-:Y:S02]  /*aea0*/  I2FP.F32.S32 R2, R71 ;  /* 0x0000004700027245 */ /* 0x000fe40000201400 */
[----:B------:R-:W-:Y:S02]  /*aeb0*/  FMNMX.FTZ R71, R4, R124, !PT ;  /* 0x0000007c04477209 */ /* 0x000fe40007810000 */
[----:B------:R-:W-:Y:S01]  /*aec0*/  I2FP.F32.S32 R0, R70 ;  /* 0x0000004600007245 */ /* 0x000fe20000201400 */
[CC--:B------:R-:W-:Y:S01]  /*aed0*/  FFMA.FTZ R25, R118.reuse, R2.reuse, R25 ;  /* 0x0000000276197223 */ /* 0x0c0fe20000010019 */
[C---:B------:R-:W-:Y:S01]  /*aee0*/  FFMA.FTZ R27, R118.reuse, R2, R27 ;  /* 0x00000002761b7223 */ /* 0x040fe2000001001b */
[----:B------:R-:W-:Y:S02]  /*aef0*/  FMNMX.FTZ R71, R5, R71, !PT ;  /* 0x0000004705477209 */ /* 0x000fe40007810000 */
[C---:B------:R-:W-:Y:S01]  /*af00*/  IADD3 R70, R69.reuse, 0x39, RZ ;  /* 0x0000003945467810 */ /* 0x040fe20007ffe0ff */
[-C--:B------:R-:W-:Y:S01]  /*af10*/  FFMA.FTZ R28, R118, R0.reuse, R28 ;  /* 0x00000000761c7223 */ /* 0x080fe2000001001c */
[----:B------:R-:W-:Y:S01]  /*af20*/  FMNMX.FTZ R71, R8, R71, !PT ;  /* 0x0000004708477209 */ /* 0x000fe20007810000 */
[----:B------:R-:W-:Y:S01]  /*af30*/  FFMA.FTZ R30, R118, R0, R30 ;  /* 0x00000000761e7223 */ /* 0x000fe2000001001e */
[----:B------:R-:W-:Y:S02]  /*af40*/  IADD3 R2, R69, 0x38, RZ ;  /* 0x0000003845027810 */ /* 0x000fe40007ffe0ff */
[----:B------:R-:W-:Y:S02]  /*af50*/  FMNMX.FTZ R71, R9, R71, !PT ;  /* 0x0000004709477209 */ /* 0x000fe40007810000 */
[----:B------:R-:W-:Y:S02]  /*af60*/  I2FP.F32.S32 R0, R2 ;  /* 0x0000000200007245 */ /* 0x000fe40000201400 */
        /* <DEDUP_REMOVED lines=19> */
[----:B------:R-:W-:Y:S03]  /*b0a0*/  FMNMX.FTZ R70, R23, R70, !PT ;  /* 0x0000004617467209 */ /* 0x000fe60007810000 */
[----:B------:R-:W-:Y:S01]  /*b0b0*/  FFMA.FTZ R29, R118, R68, R29 ;  /* 0x00000044761d7223 */ /* 0x000fe2000001001d */
[----:B------:R-:W-:Y:S01]  /*b0c0*/  FMNMX.FTZ R70, R26, R70, !PT ;  /* 0x000000461a467209 */ /* 0x000fe20007810000 */
[C---:B------:R-:W-:Y:S01]  /*b0d0*/  FFMA.FTZ R31, R118.reuse, R68, R31 ;  /* 0x00000044761f7223 */ /* 0x040fe2000001001f */
[----:B------:R-:W-:Y:S01]  /*b0e0*/  IADD3 R68, R69, 0x40, RZ ;  /* 0x0000004045447810 */ /* 0x000fe20007ffe0ff */
[C---:B------:R-:W-:Y:S01]  /*b0f0*/  FFMA.FTZ R32, R118.reuse, R0, R32 ;  /* 0x0000000076207223 */ /* 0x040fe20000010020 */
[----:B------:R-:W-:Y:S01]  /*b100*/  FMNMX.FTZ R70, R27, R70, !PT ;  /* 0x000000461b467209 */ /* 0x000fe20007810000 */
[C---:B------:R-:W-:Y:S01]  /*b110*/  FFMA.FTZ R34, R118.reuse, R0, R34 ;  /* 0x0000000076227223 */ /* 0x040fe20000010022 */
[----:B------:R-:W-:Y:S01]  /*b120*/  FMNMX.FTZ R71, R29, R71, !PT ;  /* 0x000000471d477209 */ /* 0x000fe20007810000 */
[----:B------:R-:W-:Y:S01]  /*b130*/  FFMA.FTZ R33, R118, R2, R33 ;  /* 0x0000000276217223 */ /* 0x000fe20000010021 */
[----:B------:R-:W-:Y:S01]  /*b140*/  FMNMX.FTZ R70, R30, R70, !PT ;  /* 0x000000461e467209 */ /* 0x000fe20007810000 */
[C---:B------:R-:W-:Y:S01]  /*b150*/  FFMA.FTZ R35, R118.reuse, R2, R35 ;  /* 0x0000000276237223 */ /* 0x040fe20000010023 */
[----:B------:R-:W-:Y:S02]  /*b160*/  IADD3 R2, R69, 0x48, RZ ;  /* 0x0000004845027810 */ /* 0x000fe40007ffe0ff */
[----:B------:R-:W-:Y:S02]  /*b170*/  FMNMX.FTZ R70, R31, R70, !PT ;  /* 0x000000461f467209 */ /* 0x000fe40007810000 */
[----:B------:R-:W-:Y:S02]  /*b180*/  I2FP.F32.S32 R0, R68 ;  /* 0x0000004400007245 */ /* 0x000fe40000201400 */
[C---:B------:R-:W-:Y:S02]  /*b190*/  IADD3 R68, R69.reuse, 0x49, RZ ;  /* 0x0000004945447810 */ /* 0x040fe40007ffe0ff */
[----:B------:R-:W-:Y:S01]  /*b1a0*/  I2FP.F32.S32 R2, R2 ;  /* 0x0000000200027245 */ /* 0x000fe20000201400 */
[CC--:B------:R-:W-:Y:S01]  /*b1b0*/  FFMA.FTZ R36, R118.reuse, R0.reuse, R36 ;  /* 0x0000000076247223 */ /* 0x0c0fe20000010024 */
[----:B------:R-:W-:Y:S01]  /*b1c0*/  FFMA.FTZ R38, R118, R0, R38 ;  /* 0x0000000076267223 */ /* 0x000fe20000010026 */
[----:B------:R-:W-:Y:S02]  /*b1d0*/  IADD3 R0, R69, 0x41, RZ ;  /* 0x0000004145007810 */ /* 0x000fe40007ffe0ff */
[----:B------:R-:W-:Y:S02]  /*b1e0*/  FMNMX.FTZ R71, R32, R71, !PT ;  /* 0x0000004720477209 */ /* 0x000fe40007810000 */
[----:B------:R-:W-:Y:S02]  /*b1f0*/  I2FP.F32.S32 R0, R0 ;  /* 0x0000000000007245 */ /* 0x000fe40000201400 */
[----:B------:R-:W-:Y:S02]  /*b200*/  FMNMX.FTZ R70, R34, R70, !PT ;  /* 0x0000004622467209 */ /* 0x000fe40007810000 */
[----:B------:R-:W-:Y:S01]  /*b210*/  FMNMX.FTZ R71, R33, R71, !PT ;  /* 0x0000004721477209 */ /* 0x000fe20007810000 */
[CC--:B------:R-:W-:Y:S01]  /*b220*/  FFMA.FTZ R37, R118.reuse, R0.reuse, R37 ;  /* 0x0000000076257223 */ /* 0x0c0fe20000010025 */
[C---:B------:R-:W-:Y:S01]  /*b230*/  FFMA.FTZ R39, R118.reuse, R0, R39 ;  /* 0x0000000076277223 */ /* 0x040fe20000010027 */
[-C--:B------:R-:W-:Y:S01]  /*b240*/  FFMA.FTZ R40, R118, R2.reuse, R40 ;  /* 0x0000000276287223 */ /* 0x080fe20000010028 */
[----:B------:R-:W-:Y:S01]  /*b250*/  FMNMX.FTZ R71, R36, R71, !PT ;  /* 0x0000004724477209 */ /* 0x000fe20007810000 */
[----:B------:R-:W-:Y:S01]  /*b260*/  FFMA.FTZ R42, R118, R2, R42 ;  /* 0x00000002762a7223 */ /* 0x000fe2000001002a */
[----:B------:R-:W-:Y:S02]  /*b270*/  IADD3 R2, R69, 0x51, RZ ;  /* 0x0000005145027810 */ /* 0x000fe40007ffe0ff */
[----:B------:R-:W-:Y:S02]  /*b280*/  FMNMX.FTZ R71, R37, R71, !PT ;  /* 0x0000004725477209 */ /* 0x000fe40007810000 */
[----:B------:R-:W-:Y:S02]  /*b290*/  I2FP.F32.S32 R0, R68 ;  /* 0x0000004400007245 */ /* 0x000fe40000201400 */
[C---:B------:R-:W-:Y:S02]  /*b2a0*/  IADD3 R68, R69.reuse, 0x58, RZ ;  /* 0x0000005845447810 */ /* 0x040fe40007ffe0ff */
[----:B------:R-:W-:Y:S01]  /*b2b0*/  FMNMX.FTZ R71, R40, R71, !PT ;  /* 0x0000004728477209 */ /* 0x000fe20007810000 */
[CC--:B------:R-:W-:Y:S01]  /*b2c0*/  FFMA.FTZ R41, R118.reuse, R0.reuse, R41 ;  /* 0x0000000076297223 */ /* 0x0c0fe20000010029 */
[C---:B------:R-:W-:Y:S01]  /*b2d0*/  FFMA.FTZ R43, R118.reuse, R0, R43 ;  /* 0x00000000762b7223 */ /* 0x040fe2000001002b */
[----:B------:R-:W-:Y:S02]  /*b2e0*/  IADD3 R0, R69, 0x50, RZ ;  /* 0x0000005045007810 */ /* 0x000fe40007ffe0ff */
[----:B------:R-:W-:Y:S02]  /*b2f0*/  I2FP.F32.S32 R2, R2 ;  /* 0x0000000200027245 */ /* 0x000fe40000201400 */
[----:B------:R-:W-:Y:S02]  /*b300*/  FMNMX.FTZ R71, R41, R71, !PT ;  /* 0x0000004729477209 */ /* 0x000fe40007810000 */
[----:B------:R-:W-:Y:S02]  /*b310*/  I2FP.F32.S32 R0, R0 ;  /* 0x0000000000007245 */ /* 0x000fe40000201400 */
[----:B------:R-:W-:Y:S03]  /*b320*/  FMNMX.FTZ R70, R35, R70, !PT ;  /* 0x0000004623467209 */ /* 0x000fe60007810000 */
[CC--:B------:R-:W-:Y:S01]  /*b330*/  FFMA.FTZ R44, R118.reuse, R0.reuse, R44 ;  /* 0x00000000762c7223 */ /* 0x0c0fe2000001002c */
[C---:B------:R-:W-:Y:S01]  /*b340*/  FFMA.FTZ R46, R118.reuse, R0, R46 ;  /* 0x00000000762e7223 */ /* 0x040fe2000001002e */
[----:B------:R-:W-:Y:S01]  /*b350*/  I2FP.F32.S32 R0, R68 ;  /* 0x0000004400007245 */ /* 0x000fe20000201400 */
[CC--:B------:R-:W-:Y:S01]  /*b360*/  FFMA.FTZ R45, R118.reuse, R2.reuse, R45 ;  /* 0x00000002762d7223 */ /* 0x0c0fe2000001002d */
[C---:B------:R-:W-:Y:S01]  /*b370*/  FFMA.FTZ R47, R118.reuse, R2, R47 ;  /* 0x00000002762f7223 */ /* 0x040fe2000001002f */
[C---:B------:R-:W-:Y:S02]  /*b380*/  IADD3 R2, R69.reuse, 0x60, RZ ;  /* 0x0000006045027810 */ /* 0x040fe40007ffe0ff */
[CC--:B------:R-:W-:Y:S01]  /*b390*/  FFMA.FTZ R48, R118.reuse, R0.reuse, R48 ;  /* 0x0000000076307223 */ /* 0x0c0fe20000010030 */
[----:B------:R-:W-:Y:S01]  /*b3a0*/  FFMA.FTZ R50, R118, R0, R50 ;  /* 0x0000000076327223 */ /* 0x000fe20000010032 */
[C---:B------:R-:W-:Y:S02]  /*b3b0*/  IADD3 R0, R69.reuse, 0x59, RZ ;  /* 0x0000005945007810 */ /* 0x040fe40007ffe0ff */
        /* <DEDUP_REMOVED lines=8> */
[CC--:B------:R-:W-:Y:S01]  /*b440*/  FFMA.FTZ R49, R118.reuse, R0.reuse, R49 ;  /* 0x0000000076317223 */ /* 0x0c0fe20000010031 */
[C---:B------:R-:W-:Y:S01]  /*b450*/  FFMA.FTZ R51, R118.reuse, R0, R51 ;  /* 0x0000000076337223 */ /* 0x040fe20000010033 */
[C---:B------:R-:W-:Y:S01]  /*b460*/  FFMA.FTZ R52, R118.reuse, R2, R52 ;  /* 0x0000000276347223 */ /* 0x040fe20000010034 */
[----:B------:R-:W-:Y:S01]  /*b470*/  I2FP.F32.S32 R0, R68 ;  /* 0x0000004400007245 */ /* 0x000fe20000201400 */
[C---:B------:R-:W-:Y:S01]  /*b480*/  FFMA.FTZ R54, R118.reuse, R2, R54 ;  /* 0x0000000276367223 */ /* 0x040fe20000010036 */
[C---:B------:R-:W-:Y:S02]  /*b490*/  IADD3 R2, R69.reuse, 0x69, RZ ;  /* 0x0000006945027810 */ /* 0x040fe40007ffe0ff */
[C---:B------:R-:W-:Y:S01]  /*b4a0*/  IADD3 R68, R69.reuse, 0x70, RZ ;  /* 0x0000007045447810 */ /* 0x040fe20007ffe0ff */
[CC--:B------:R-:W-:Y:S01]  /*b4b0*/  FFMA.FTZ R53, R118.reuse, R0.reuse, R53 ;  /* 0x0000000076357223 */ /* 0x0c0fe20000010035 */
[----:B------:R-:W-:Y:S01]  /*b4c0*/  FFMA.FTZ R55, R118, R0, R55 ;  /* 0x0000000076377223 */ /* 0x000fe20000010037 */
[----:B------:R-:W-:Y:S02]  /*b4d0*/  IADD3 R0, R69, 0x68, RZ ;  /* 0x0000006845007810 */ /* 0x000fe40007ffe0ff */
[----:B------:R-:W-:Y:S02]  /*b4e0*/  I2FP.F32.S32 R2, R2 ;  /* 0x0000000200027245 */ /* 0x000fe40000201400 */
[----:B------:R-:W-:Y:S02]  /*b4f0*/  I2FP.F32.S32 R0, R0 ;  /* 0x0000000000007245 */ /* 0x000fe40000201400 */
[----:B------:R-:W-:Y:S02]  /*b500*/  FMNMX.FTZ R71, R49, R71, !PT ;  /* 0x0000004731477209 */ /* 0x000fe40007810000 */
[----:B------:R-:W-:Y:S01]  /*b510*/  FMNMX.FTZ R70, R42, R70, !PT ;  /* 0x000000462a467209 */ /* 0x000fe20007810000 */
[CC--:B------:R-:W-:Y:S01]  /*b520*/  FFMA.FTZ R56, R118.reuse, R0.reuse, R56 ;  /* 0x0000000076387223 */ /* 0x0c0fe20000010038 */
[C---:B------:R-:W-:Y:S01]  /*b530*/  FFMA.FTZ R58, R118.reuse, R0, R58 ;  /* 0x00000000763a7223 */ /* 0x040fe2000001003a */
[----:B------:R-:W-:Y:S01]  /*b540*/  I2FP.F32.S32 R0, R68 ;  /* 0x0000004400007245 */ /* 0x000fe20000201400 */
[CC--:B------:R-:W-:Y:S01]  /*b550*/  FFMA.FTZ R57, R118.reuse, R2.reuse, R57 ;  /* 0x0000000276397223 */ /* 0x0c0fe20000010039 */
[----:B------:R-:W-:Y:S01]  /*b560*/  FFMA.FTZ R59, R118, R2, R59 ;  /* 0x00000002763b7223 */ /* 0x000fe2000001003b */
[----:B------:R-:W-:Y:S02]  /*b570*/  FMNMX.FTZ R68, R52, R71, !PT ;  /* 0x0000004734447209 */ /* 0x000fe40007810000 */
[CC--:B------:R-:W-:Y:S01]  /*b580*/  FFMA.FTZ R60, R118.reuse, R0.reuse, R60 ;  /* 0x00000000763c7223 */ /* 0x0c0fe2000001003c */
[C---:B------:R-:W-:Y:S01]  /*b590*/  FFMA.FTZ R62, R118.reuse, R0, R62 ;  /* 0x00000000763e7223 */ /* 0x040fe2000001003e */
[----:B------:R-:W-:Y:S02]  /*b5a0*/  FMNMX.FTZ R68, R53, R68, !PT ;  /* 0x0000004435447209 */ /* 0x000fe40007810000 */
[C---:B------:R-:W-:Y:S02]  /*b5b0*/  IADD3 R0, R69.reuse, 0x71, RZ ;  /* 0x0000007145007810 */ /* 0x040fe40007ffe0ff */
[----:B------:R-:W-:Y:S02]  /*b5c0*/  IADD3 R2, R69, 0x78, RZ ;  /* 0x0000007845027810 */ /* 0x000fe40007ffe0ff */
[----:B------:R-:W-:Y:S02]  /*b5d0*/  I2FP.F32.S32 R0, R0 ;  /* 0x0000000000007245 */ /* 0x000fe40000201400 */
[----:B------:R-:W-:Y:S02]  /*b5e0*/  FMNMX.FTZ R70, R43, R70, !PT ;  /* 0x000000462b467209 */ /* 0x000fe40007810000 */
[----:B------:R-:W-:Y:S01]  /*b5f0*/  I2FP.F32.S32 R2, R2 ;  /* 0x0000000200027245 */ /* 0x000fe20000201400 */
[----:B------:R-:W-:Y:S01]  /*b600*/  FFMA.FTZ R61, R118, R0, R61 ;  /* 0x00000000763d7223 */ /* 0x000fe2000001003d */
[----:B------:R-:W-:Y:S01]  /*b610*/  FMNMX.FTZ R70, R46, R70, !PT ;  /* 0x000000462e467209 */ /* 0x000fe20007810000 */
[C---:B------:R-:W-:Y:S02]  /*b620*/  FFMA.FTZ R63, R118.reuse, R0, R63 ;  /* 0x00000000763f7223 */ /* 0x040fe4000001003f */
[C---:B------:R-:W-:Y:S01]  /*b630*/  FFMA.FTZ R64, R118.reuse, R2, R64 ;  /* 0x0000000276407223 */ /* 0x040fe20000010040 */
[----:B------:R-:W-:Y:S01]  /*b640*/  FMNMX.FTZ R70, R47, R70, !PT ;  /* 0x000000462f467209 */ /* 0x000fe20007810000 */
[----:B------:R-:W-:Y:S03]  /*b650*/  FFMA.FTZ R66, R118, R2, R66 ;  /* 0x0000000276427223 */ /* 0x000fe60000010042 */
[----:B------:R-:W-:Y:S04]  /*b660*/  FMNMX.FTZ R70, R50, R70, !PT ;  /* 0x0000004632467209 */ /* 0x000fe80007810000 */
        /* <DEDUP_REMOVED lines=17> */
[----:B------:R-:W-:Y:S03]  /*b780*/  FMNMX.FTZ R0, R66, R0, !PT ;  /* 0x0000000042007209 */ /* 0x000fe60007810000 */
[----:B------:R-:W-:Y:S01]  /*b790*/  SHFL.BFLY PT, R68, R69, 0x2, 0x1f ;  /* 0x0c401f0045447f89 */ /* 0x000fe200000e0000 */
[----:B------:R-:W-:Y:S07]  /*b7a0*/  FMNMX.FTZ R0, R67, R0, !PT ;  /* 0x0000000043007209 */ /* 0x000fee0007810000 */
[----:B------:R-:W2:Y:S02]  /*b7b0*/  SHFL.BFLY PT, R2, R0, 0x2, 0x1f ;  /* 0x0c401f0000027f89 */ /* 0x000ea400000e0000 */
[----:B--2---:R-:W-:Y:S02]  /*b7c0*/  FMNMX.FTZ R2, R0, R2, !PT ;  /* 0x0000000200027209 */ /* 0x004fe40007810000 */
[----:B------:R-:W-:Y:S04]  /*b7d0*/  FMNMX.FTZ R69, R69, R68, !PT ;  /* 0x0000004445457209 */ /* 0x000fe80007810000 */
[----:B------:R-:W-:Y:S08]  /*b7e0*/  SHFL.BFLY PT, R0, R2, 0x1, 0x1f ;  /* 0x0c201f0002007f89 */ /* 0x000ff000000e0000 */
[----:B------:R-:W2:Y:S02]  /*b7f0*/  SHFL.BFLY PT, R70, R69, 0x1, 0x1f ;  /* 0x0c201f0045467f89 */ /* 0x000ea400000e0000 */
[----:B--2---:R-:W-:Y:S02]  /*b800*/  FMNMX.FTZ R70, R69, R70, !PT ;  /* 0x0000004645467209 */ /* 0x004fe40007810000 */
        /* <DEDUP_REMOVED lines=9> */
[----:B------:R2:W3:Y:S10]  /*b8a0*/  MUFU.EX2 R71, R68 ;  /* 0x0000004400477308 */ /* 0x0004f40000000800 */
[----:B------:R-:W4:Y:S01]  /*b8b0*/  MUFU.EX2 R72, R2 ;  /* 0x0000000200487308 */ /* 0x000f220000000800 */
[----:B--2---:R-:W-:Y:S01]  /*b8c0*/  FSEL R68, R0, RZ, P0 ;  /* 0x000000ff00447208 */ /* 0x004fe20000000000 */
[C---:B---3--:R-:W-:Y:S01]  /*b8d0*/  FMUL.FTZ R140, R71.reuse, R140 ;  /* 0x0000008c478c7220 */ /* 0x048fe20000410000 */
[C---:B------:R-:W-:Y:S01]  /*b8e0*/  FMUL.FTZ R141, R71.reuse, R141 ;  /* 0x0000008d478d7220 */ /* 0x040fe20000410000 */
[C---:B------:R-:W-:Y:S01]  /*b8f0*/  FMUL.FTZ R136, R71.reuse, R136 ;  /* 0x0000008847887220 */ /* 0x040fe20000410000 */
[----:B------:R-:W-:Y:S01]  /*b900*/  FMUL.FTZ R137, R71, R137 ;  /* 0x0000008947897220 */ /* 0x000fe20000410000 */
[--C-:B------:R-:W-:Y:S01]  /*b910*/  FFMA.FTZ R86, R8, UR4, -R68.reuse ;  /* 0x0000000408567c23 */ /* 0x100fe20008010844 */
[--C-:B------:R-:W-:Y:S01]  /*b920*/  FFMA.FTZ R87, R9, UR4, -R68.reuse ;  /* 0x0000000409577c23 */ /* 0x100fe20008010844 */
[--C-:B-1----:R-:W-:Y:S01]  /*b930*/  FFMA.FTZ R83, R16, UR4, -R68.reuse ;  /* 0x0000000410537c23 */ /* 0x102fe20008010844 */
[--C-:B------:R-:W-:Y:S01]  /*b940*/  FFMA.FTZ R81, R17, UR4, -R68.reuse ;  /* 0x0000000411517c23 */ /* 0x100fe20008010844 */
[--C-:B------:R-:W-:Y:S01]  /*b950*/  FFMA.FTZ R85, R12, UR4, -R68.reuse ;  /* 0x000000040c557c23 */ /* 0x100fe20008010844 */
[--C-:B------:R-:W-:Y:S01]  /*b960*/  FFMA.FTZ R84, R13, UR4, -R68.reuse ;  /* 0x000000040d547c23 */ /* 0x100fe20008010844 */
[----:B------:R-:W-:Y:S01]  /*b970*/  MUFU.EX2 R86, R86 ;  /* 0x0000005600567308 */ /* 0x000fe20000000800 */
[--C-:B------:R-:W-:Y:S01]  /*b980*/  FFMA.FTZ R80, R24, UR4, -R68.reuse ;  /* 0x0000000418507c23 */ /* 0x100fe20008010844 */
[--C-:B------:R-:W-:Y:S01]  /*b990*/  FFMA.FTZ R78, R25, UR4, -R68.reuse ;  /* 0x00000004194e7c23 */ /* 0x100fe20008010844 */
[C---:B----4-:R-:W-:Y:S01]  /*b9a0*/  FMUL.FTZ R142, R72.reuse, R142 ;  /* 0x0000008e488e7220 */ /* 0x050fe20000410000 */
[C---:B------:R-:W-:Y:S01]  /*b9b0*/  FMUL.FTZ R143, R72.reuse, R143 ;  /* 0x0000008f488f7220 */ /* 0x040fe20000410000 */
        /* <DEDUP_REMOVED lines=8> */
[----:B------:R-:W-:Y:S01]  /*ba40*/  FMUL.FTZ R129, R71, R129 ;  /* 0x0000008147817220 */ /* 0x000fe20000410000 */
        /* <DEDUP_REMOVED lines=28> */
[----:B------:R-:W-:Y:S01]  /*bc10*/  FFMA.FTZ R51, R51, UR4, -R4 ;  /* 0x0000000433337c23 */ /* 0x000fe20008010804 */
[--C-:B------:R-:W-:Y:S01]  /*bc20*/  FFMA.FTZ R5, R37, UR4, -R68.reuse ;  /* 0x0000000425057c23 */ /* 0x100fe20008010844 */
[--C-:B------:R-:W-:Y:S01]  /*bc30*/  FFMA.FTZ R37, R45, UR4, -R68.reuse ;  /* 0x000000042d257c23 */ /* 0x100fe20008010844 */
[--C-:B------:R-:W-:Y:S01]  /*bc40*/  FFMA.FTZ R45, R53, UR4, -R68.reuse ;  /* 0x00000004352d7c23 */ /* 0x100fe20008010844 */
[----:B------:R-:W-:Y:S01]  /*bc50*/  FFMA.FTZ R53, R61, UR4, -R68 ;  /* 0x000000043d357c23 */ /* 0x000fe20008010844 */
[--C-:B------:R-:W-:Y:S03]  /*bc60*/  FFMA.FTZ R61, R18, UR4, -R4.reuse ;  /* 0x00000004123d7c23 */ /* 0x100fe60008010804 */
[----:B------:R-:W-:Y:S01]  /*bc70*/  MUFU.EX2 R95, R95 ;  /* 0x0000005f005f7308 */ /* 0x000fe20000000800 */
[----:B------:R-:W1:Y:S01]  /*bc80*/  LDSM.16.MT88.4 R16, [R155+0x3000] ;  /* 0x003000009b10783b */ /* 0x000e620000004200 */
[--C-:B------:R-:W-:Y:S01]  /*bc90*/  FFMA.FTZ R2, R6, UR4, -R4.reuse ;  /* 0x0000000406027c23 */ /* 0x100fe20008010804 */
[----:B------:R-:W-:Y:S01]  /*bca0*/  FFMA.FTZ R6, R23, UR4, -R4 ;  /* 0x0000000417067c23 */ /* 0x000fe20008010804 */
[--C-:B------:R-:W-:Y:S01]  /*bcb0*/  FFMA.FTZ R73, R36, UR4, -R68.reuse ;  /* 0x0000000424497c23 */ /* 0x100fe20008010844 */
[--C-:B------:R-:W-:Y:S01]  /*bcc0*/  FFMA.FTZ R36, R44, UR4, -R68.reuse ;  /* 0x000000042c247c23 */ /* 0x100fe20008010844 */
[--C-:B------:R-:W-:Y:S01]  /*bcd0*/  FFMA.FTZ R44, R52, UR4, -R68.reuse ;  /* 0x00000004342c7c23 */ /* 0x100fe20008010844 */
[----:B------:R-:W-:Y:S03]  /*bce0*/  FFMA.FTZ R52, R60, UR4, -R68 ;  /* 0x000000043c347c23 */ /* 0x000fe60008010844 */
[----:B------:R-:W4:Y:S01]  /*bcf0*/  MUFU.EX2 R2, R2 ;  /* 0x0000000200027308 */ /* 0x000f220000000800 */
[----:B------:R-:W-:Y:S01]  /*bd00*/  FFMA.FTZ R60, R15, UR4, -R4 ;  /* 0x000000040f3c7c23 */ /* 0x000fe20008010804 */
[----:B---3--:R-:W-:Y:S01]  /*bd10*/  F2FP.BF16.F32.PACK_AB R20, R88, R0 ;  /* 0x000000005814723e */ /* 0x008fe200000010ff */
[----:B------:R-:W3:Y:S01]  /*bd20*/  LDSM.16.MT88.4 R12, [R152+0x3400] ;  /* 0x00340000980c783b */ /* 0x000ee20000004200 */
[--C-:B------:R-:W-:Y:S01]  /*bd30*/  FFMA.FTZ R74, R32, UR4, -R68.reuse ;  /* 0x00000004204a7c23 */ /* 0x100fe20008010844 */
[--C-:B------:R-:W-:Y:S01]  /*bd40*/  FFMA.FTZ R32, R40, UR4, -R68.reuse ;  /* 0x0000000428207c23 */ /* 0x100fe20008010844 */
[--C-:B------:R-:W-:Y:S01]  /*bd50*/  FFMA.FTZ R40, R48, UR4, -R68.reuse ;  /* 0x0000000430287c23 */ /* 0x100fe20008010844 */
[----:B------:R-:W-:Y:S03]  /*bd60*/  FFMA.FTZ R48, R56, UR4, -R68 ;  /* 0x0000000438307c23 */ /* 0x000fe60008010844 */
[----:B------:R-:W-:Y:S01]  /*bd70*/  MUFU.EX2 R94, R94 ;  /* 0x0000005e005e7308 */ /* 0x000fe20000000800 */
[----:B------:R-:W-:Y:S01]  /*bd80*/  FFMA.FTZ R56, R26, UR4, -R4 ;  /* 0x000000041a387c23 */ /* 0x000fe20008010804 */
[--C-:B------:R-:W-:Y:S01]  /*bd90*/  FFMA.FTZ R75, R33, UR4, -R68.reuse ;  /* 0x00000004214b7c23 */ /* 0x100fe20008010844 */
[----:B------:R-:W5:Y:S01]  /*bda0*/  LDSM.16.MT88.4 R24, [R155+0x3400] ;  /* 0x003400009b18783b */ /* 0x000f620000004200 */
[--C-:B------:R-:W-:Y:S01]  /*bdb0*/  FFMA.FTZ R33, R41, UR4, -R68.reuse ;  /* 0x0000000429217c23 */ /* 0x100fe20008010844 */
[--C-:B------:R-:W-:Y:S01]  /*bdc0*/  FFMA.FTZ R41, R49, UR4, -R68.reuse ;  /* 0x0000000431297c23 */ /* 0x100fe20008010844 */
[----:B------:R-:W-:Y:S01]  /*bdd0*/  FFMA.FTZ R49, R57, UR4, -R68 ;  /* 0x0000000439317c23 */ /* 0x000fe20008010844 */
[--C-:B------:R-:W-:Y:S03]  /*bde0*/  FFMA.FTZ R57, R22, UR4, -R4.reuse ;  /* 0x0000000416397c23 */ /* 0x100fe60008010804 */
[----:B------:R-:W2:Y:S01]  /*bdf0*/  MUFU.EX2 R93, R93 ;  /* 0x0000005d005d7308 */ /* 0x000ea20000000800 */
[----:B------:R-:W-:Y:S01]  /*be00*/  F2FP.BF16.F32.PACK_AB R22, R87, R86 ;  /* 0x000000565716723e */ /* 0x000fe200000010ff */
[--C-:B------:R-:W-:Y:S01]  /*be10*/  FFMA.FTZ R34, R34, UR4, -R4.reuse ;  /* 0x0000000422227c23 */ /* 0x100fe20008010804 */
        /* <DEDUP_REMOVED lines=9> */
[----:B------:R-:W-:Y:S01]  /*beb0*/  FFMA.FTZ R0, R119, R71, R0 ;  /* 0x0000004777007223 */ /* 0x000fe20000010000 */
[----:B------:R-:W-:Y:S01]  /*bec0*/  FFMA.FTZ R2, R120, R72, R2 ;  /* 0x0000004878027223 */ /* 0x000fe20000010002 */
[----:B------:R-:W-:Y:S01]  /*bed0*/  FFMA.FTZ R64, R64, UR4, -R68 ;  /* 0x0000000440407c23 */ /* 0x000fe20008010844 */
[----:B------:R-:W-:Y:S03]  /*bee0*/  ISETP.GT.AND P0, PT, R121, R126, PT ;  /* 0x0000007e7900720c */ /* 0x000fe60003f04270 */
[----:B------:R-:W4:Y:S01]  /*bef0*/  MUFU.EX2 R81, R81 ;  /* 0x0000005100517308 */ /* 0x000f220000000800 */
[----:B--2---:R-:W-:Y:S01]  /*bf00*/  F2FP.BF16.F32.PACK_AB R23, R93, R94 ;  /* 0x0000005e5d17723e */ /* 0x004fe200000010ff */
[----:B------:R-:W-:Y:S01]  /*bf10*/  FADD.FTZ R2, R95, R2 ;  /* 0x000000025f027221 */ /* 0x000fe20000010000 */
[----:B------:R-:W-:Y:S01]  /*bf20*/  FADD.FTZ R0, R88, R0 ;  /* 0x0000000058007221 */ /* 0x000fe20000010000 */
[----:B------:R-:W-:Y:S02]  /*bf30*/  FFMA.FTZ R68, R65, UR4, -R68 ;  /* 0x0000000441447c23 */ /* 0x000fe40008010844 */
[----:B------:R-:W-:Y:S01]  /*bf40*/  FADD.FTZ R2, R94, R2 ;  /* 0x000000025e027221 */ /* 0x000fe20000010000 */
[----:B------:R-:W-:Y:S03]  /*bf50*/  FADD.FTZ R86, R86, R0 ;  /* 0x0000000056567221 */ /* 0x000fe60000010000 */
[----:B------:R-:W2:Y:S01]  /*bf60*/  MUFU.EX2 R90, R90 ;  /* 0x0000005a005a7308 */ /* 0x000ea20000000800 */
[C---:B------:R-:W-:Y:S05]  /*bf70*/  HMMA.16816.F32.BF16 R140, R20.reuse, R8, R140 ;  /* 0x00000008148c723c */ /* 0x040fea000004188c */
[----:B------:R-:W-:Y:S01]  /*bf80*/  FADD.FTZ R93, R93, R2 ;  /* 0x000000025d5d7221 */ /* 0x000fe20000010000 */
[C---:B------:R-:W-:Y:S03]  /*bf90*/  HMMA.16816.F32.BF16 R136, R20.reuse, R10, R136 ;  /* 0x0000000a1488723c */ /* 0x040fe60000041888 */
[----:B------:R-:W3:Y:S01]  /*bfa0*/  MUFU.EX2 R60, R60 ;  /* 0x0000003c003c7308 */ /* 0x000ee20000000800 */
[----:B------:R-:W5:Y:S01]  /*bfb0*/  LDSM.16.MT88.4 R8, [R152+0x3800] ;  /* 0x003800009808783b */ /* 0x000f620000004200 */
[----:B----4-:R-:W-:Y:S01]  /*bfc0*/  F2FP.BF16.F32.PACK_AB R30, R81, R83 ;  /* 0x00000053511e723e */ /* 0x010fe200000010ff */
[C---:B-1----:R-:W-:Y:S07]  /*bfd0*/  HMMA.16816.F32.BF16 R132, R20.reuse, R16, R132 ;  /* 0x000000101484723c */ /* 0x042fee0000041884 */
[----:B------:R-:W-:Y:S01]  /*bfe0*/  MUFU.EX2 R61, R61 ;  /* 0x0000003d003d7308 */ /* 0x000fe20000000800 */
[----:B--2---:R-:W-:Y:S01]  /*bff0*/  FADD.FTZ R93, R90, R93 ;  /* 0x0000005d5a5d7221 */ /* 0x004fe20000010000 */
[----:B------:R-:W-:Y:S01]  /*c000*/  HMMA.16816.F32.BF16 R128, R20, R18, R128 ;  /* 0x000000121480723c */ /* 0x000fe20000041880 */
[----:B------:R-:W1:Y:S07]  /*c010*/  LDSM.16.MT88.4 R16, [R155+0x3800] ;  /* 0x003800009b10783b */ /* 0x000e6e0000004200 */
[----:B------:R-:W2:Y:S03]  /*c020*/  MUFU.EX2 R7, R7 ;  /* 0x0000000700077308 */ /* 0x000ea60000000800 */
[C---:B---3--:R-:W-:Y:S01]  /*c030*/  F2FP.BF16.F32.PACK_AB R29, R60.reuse, R90 ;  /* 0x0000005a3c1d723e */ /* 0x048fe200000010ff */
[----:B------:R-:W-:Y:S01]  /*c040*/  FADD.FTZ R93, R60, R93 ;  /* 0x0000005d3c5d7221 */ /* 0x000fe20000010000 */
[----:B------:R-:W-:Y:S04]  /*c050*/  FADD.FTZ R87, R87, R86 ;  /* 0x0000005657577221 */ /* 0x000fe80000010000 */
[----:B------:R-:W-:Y:S01]  /*c060*/  FADD.FTZ R85, R85, R87 ;  /* 0x0000005755557221 */ /* 0x000fe20000010000 */
[----:B------:R-:W-:Y:S03]  /*c070*/  MUFU.EX2 R82, R82 ;  /* 0x0000005200527308 */ /* 0x000fe60000000800 */
[----:B------:R-:W-:Y:S04]  /*c080*/  FADD.FTZ R85, R84, R85 ;  /* 0x0000005554557221 */ /* 0x000fe80000010000 */
[----:B------:R-:W-:Y:S03]  /*c090*/  FADD.FTZ R85, R83, R85 ;  /* 0x0000005553557221 */ /* 0x000fe60000010000 */
[----:B------:R-:W3:Y:S01]  /*c0a0*/  MUFU.EX2 R79, R79 ;  /* 0x0000004f004f7308 */ /* 0x000ee20000000800 */
[----:B--2---:R-:W-:Y:S01]  /*c0b0*/  F2FP.BF16.F32.PACK_AB R31, R7, R61 ;  /* 0x0000003d071f723e */ /* 0x004fe200000010ff */
[----:B------:R-:W-:Y:S01]  /*c0c0*/  FADD.FTZ R61, R61, R93 ;  /* 0x0000005d3d3d7221 */ /* 0x000fe20000010000 */
[----:B------:R-:W-:Y:S03]  /*c0d0*/  FADD.FTZ R85, R81, R85 ;  /* 0x0000005551557221 */ /* 0x000fe60000010000 */
[----:B------:R-:W-:Y:S04]  /*c0e0*/  FADD.FTZ R61, R7, R61 ;  /* 0x0000003d073d7221 */ /* 0x000fe80000010000 */
[----:B------:R-:W-:Y:S01]  /*c0f0*/  MUFU.EX2 R80, R80 ;  /* 0x0000005000507308 */ /* 0x000fe20000000800 */
[C---:B------:R-:W-:Y:S06]  /*c100*/  HMMA.16816.F32.BF16 R140, R28.reuse, R12, R140 ;  /* 0x0000000c1c8c723c */ /* 0x040fec000004188c */
[C---:B------:R-:W-:Y:S03]  /*c110*/  HMMA.16816.F32.BF16 R136, R28.reuse, R14, R136 ;  /* 0x0000000e1c88723c */ /* 0x040fe60000041888 */
[----:B------:R-:W2:Y:S01]  /*c120*/  MUFU.EX2 R78, R78 ;  /* 0x0000004e004e7308 */ /* 0x000ea20000000800 */
[----:B------:R-:W4:Y:S01]  /*c130*/  LDSM.16.MT88.4 R12, [R152+0x3c00] ;  /* 0x003c0000980c783b */ /* 0x000f220000004200 */
[C---:B---3--:R-:W-:Y:S01]  /*c140*/  F2FP.BF16.F32.PACK_AB R20, R79.reuse, R82 ;  /* 0x000000524f14723e */ /* 0x048fe200000010ff */
[C---:B-----5:R-:W-:Y:S07]  /*c150*/  HMMA.16816.F32.BF16 R132, R28.reuse, R24, R132 ;  /* 0x000000181c84723c */ /* 0x060fee0000041884 */
[----:B------:R-:W-:Y:S01]  /*c160*/  MUFU.EX2 R57, R57 ;  /* 0x0000003900397308 */ /* 0x000fe20000000800 */
[----:B------:R-:W-:Y:S01]  /*c170*/  FADD.FTZ R82, R82, R85 ;  /* 0x0000005552527221 */ /* 0x000fe20000010000 */
[----:B------:R-:W-:Y:S01]  /*c180*/  HMMA.16816.F32.BF16 R128, R28, R26, R128 ;  /* 0x0000001a1c80723c */ /* 0x000fe20000041880 */
[----:B------:R-:W3:Y:S07]  /*c190*/  LDSM.16.MT88.4 R24, [R155+0x3c00] ;  /* 0x003c00009b18783b */ /* 0x000eee0000004200 */
[----:B------:R-:W5:Y:S03]  /*c1a0*/  MUFU.EX2 R6, R6 ;  /* 0x0000000600067308 */ /* 0x000f660000000800 */
[----:B--2---:R-:W-:Y:S01]  /*c1b0*/  F2FP.BF16.F32.PACK_AB R22, R78, R80 ;  /* 0x000000504e16723e */ /* 0x004fe200000010ff */
[----:B------:R-:W-:Y:S04]  /*c1c0*/  FADD.FTZ R82, R79, R82 ;  /* 0x000000524f527221 */ /* 0x000fe80000010000 */
[----:B------:R-:W-:Y:S02]  /*c1d0*/  FADD.FTZ R80, R80, R82 ;  /* 0x0000005250507221 */ /* 0x000fe40000010000 */
[----:B------:R-:W-:Y:S02]  /*c1e0*/  MUFU.EX2 R56, R56 ;  /* 0x0000003800387308 */ /* 0x000fe40000000800 */
[----:B------:R-:W-:Y:S08]  /*c1f0*/  FADD.FTZ R80, R78, R80 ;  /* 0x000000504e507221 */ /* 0x000ff00000010000 */
[----:B------:R-:W2:Y:S01]  /*c200*/  MUFU.EX2 R89, R89 ;  /* 0x0000005900597308 */ /* 0x000ea20000000800 */
[C---:B-----5:R-:W-:Y:S01]  /*c210*/  F2FP.BF16.F32.PACK_AB R21, R6.reuse, R57 ;  /* 0x000000390615723e */ /* 0x060fe200000010ff */
[----:B------:R-:W-:Y:S04]  /*c220*/  FADD.FTZ R57, R57, R61 ;  /* 0x0000003d39397221 */ /* 0x000fe80000010000 */
[----:B------:R-:W-:Y:S01]  /*c230*/  FADD.FTZ R57, R6, R57 ;  /* 0x0000003906397221 */ /* 0x000fe20000010000 */
[----:B------:R-:W-:Y:S03]  /*c240*/  FFMA.FTZ R6, R62, UR4, -R4 ;  /* 0x000000043e067c23 */ /* 0x000fe60008010804 */
        /* <DEDUP_REMOVED lines=9> */
[----:B------:R-:W-:Y:S01]  /*c2e0*/  LDSM.16.MT88.4 R8, [R152+0x4000] ;  /* 0x004000009808783b */ /* 0x000fe20000004200 */
[C---:B-----5:R-:W-:Y:S01]  /*c2f0*/  F2FP.BF16.F32.PACK_AB R28, R76.reuse, R77 ;  /* 0x0000004d4c1c723e */ /* 0x060fe200000010ff */
[C---:B-1----:R-:W-:Y:S07]  /*c300*/  HMMA.16816.F32.BF16 R132, R20.reuse, R16, R132 ;  /* 0x000000101484723c */ /* 0x042fee0000041884 */
[----:B------:R-:W-:Y:S01]  /*c310*/  MUFU.EX2 R91, R91 ;  /* 0x0000005b005b7308 */ /* 0x000fe20000000800 */
[----:B------:R-:W-:Y:S01]  /*c320*/  FADD.FTZ R77, R77, R80 ;  /* 0x000000504d4d7221 */ /* 0x000fe20000010000 */
[----:B------:R-:W-:Y:S01]  /*c330*/  HMMA.16816.F32.BF16 R128, R20, R18, R128 ;  /* 0x000000121480723c */ /* 0x000fe20000041880 */
[----:B------:R-:W1:Y:S07]  /*c340*/  LDSM.16.MT88.4 R16, [R155+0x4000] ;  /* 0x004000009b10783b */ /* 0x000e6e0000004200 */
[----:B------:R-:W5:Y:S03]  /*c350*/  MUFU.EX2 R92, R92 ;  /* 0x0000005c005c7308 */ /* 0x000f660000000800 */
[C---:B--2---:R-:W-:Y:S01]  /*c360*/  F2FP.BF16.F32.PACK_AB R30, R75.reuse, R74 ;  /* 0x0000004a4b1e723e */ /* 0x044fe200000010ff */
[----:B------:R-:W-:Y:S04]  /*c370*/  FADD.FTZ R76, R76, R77 ;  /* 0x0000004d4c4c7221 */ /* 0x000fe80000010000 */
[----:B------:R-:W-:Y:S02]  /*c380*/  FADD.FTZ R76, R74, R76 ;  /* 0x0000004c4a4c7221 */ /* 0x000fe40000010000 */
[----:B------:R-:W2:Y:S02]  /*c390*/  MUFU.EX2 R34, R34 ;  /* 0x0000002200227308 */ /* 0x000ea40000000800 */
[----:B------:R-:W-:Y:S08]  /*c3a0*/  FADD.FTZ R75, R75, R76 ;  /* 0x0000004c4b4b7221 */ /* 0x000ff00000010000 */
[----:B------:R-:W4:Y:S01]  /*c3b0*/  MUFU.EX2 R35, R35 ;  /* 0x0000002300237308 */ /* 0x000f220000000800 */
[C---:B-----5:R-:W-:Y:S01]  /*c3c0*/  F2FP.BF16.F32.PACK_AB R29, R92.reuse, R91 ;  /* 0x0000005b5c1d723e */ /* 0x060fe200000010ff */
[----:B------:R-:W-:Y:S04]  /*c3d0*/  FADD.FTZ R91, R91, R56 ;  /* 0x000000385b5b7221 */ /* 0x000fe80000010000 */
[----:B------:R-:W-:Y:S04]  /*c3e0*/  FADD.FTZ R92, R92, R91 ;  /* 0x0000005b5c5c7221 */ /* 0x000fe80000010000 */
[----:B------:R-:W5:Y:S01]  /*c3f0*/  MUFU.EX2 R73, R73 ;  /* 0x0000004900497308 */ /* 0x000f620000000800 */
[----:B--2---:R-:W-:Y:S09]  /*c400*/  FADD.FTZ R92, R34, R92 ;  /* 0x0000005c225c7221 */ /* 0x004ff20000010000 */
[----:B------:R-:W2:Y:S01]  /*c410*/  MUFU.EX2 R5, R5 ;  /* 0x0000000500057308 */ /* 0x000ea20000000800 */
[C---:B----4-:R-:W-:Y:S01]  /*c420*/  F2FP.BF16.F32.PACK_AB R31, R35.reuse, R34 ;  /* 0x00000022231f723e */ /* 0x050fe200000010ff */
[----:B------:R-:W-:Y:S08]  /*c430*/  FADD.FTZ R35, R35, R92 ;  /* 0x0000005c23237221 */ /* 0x000ff00000010000 */
[----:B------:R-:W-:Y:S01]  /*c440*/  MUFU.EX2 R32, R32 ;  /* 0x0000002000207308 */ /* 0x000fe20000000800 */
[C---:B------:R-:W-:Y:S05]  /*c450*/  HMMA.16816.F32.BF16 R140, R28.reuse, R12, R140 ;  /* 0x0000000c1c8c723c */ /* 0x040fea000004188c */
[----:B-----5:R-:W-:Y:S01]  /*c460*/  FADD.FTZ R75, R73, R75 ;  /* 0x0000004b494b7221 */ /* 0x020fe20000010000 */
[C---:B------:R-:W-:Y:S03]  /*c470*/  HMMA.16816.F32.BF16 R136, R28.reuse, R14, R136 ;  /* 0x0000000e1c88723c */ /* 0x040fe60000041888 */
[----:B------:R-:W4:Y:S01]  /*c480*/  MUFU.EX2 R33, R33 ;  /* 0x0000002100217308 */ /* 0x000f220000000800 */
[----:B------:R-:W5:Y:S01]  /*c490*/  LDSM.16.MT88.4 R12, [R152+0x4400] ;  /* 0x00440000980c783b */ /* 0x000f620000004200 */
[C---:B--2---:R-:W-:Y:S01]  /*c4a0*/  F2FP.BF16.F32.PACK_AB R20, R5.reuse, R73 ;  /* 0x000000490514723e */ /* 0x044fe200000010ff */
[C---:B---3--:R-:W-:Y:S07]  /*c4b0*/  HMMA.16816.F32.BF16 R132, R28.reuse, R24, R132 ;  /* 0x000000181c84723c */ /* 0x048fee0000041884 */
[----:B------:R-:W2:Y:S01]  /*c4c0*/  MUFU.EX2 R38, R38 ;  /* 0x0000002600267308 */ /* 0x000ea20000000800 */
[----:B------:R-:W-:Y:S01]  /*c4d0*/  FADD.FTZ R5, R5, R75 ;  /* 0x0000004b05057221 */ /* 0x000fe20000010000 */
[----:B------:R-:W-:Y:S01]  /*c4e0*/  HMMA.16816.F32.BF16 R128, R28, R26, R128 ;  /* 0x0000001a1c80723c */ /* 0x000fe20000041880 */
[----:B------:R-:W3:Y:S07]  /*c4f0*/  LDSM.16.MT88.4 R24, [R155+0x4400] ;  /* 0x004400009b18783b */ /* 0x000eee0000004200 */
[----:B------:R-:W1:Y:S03]  /*c500*/  MUFU.EX2 R39, R39 ;  /* 0x0000002700277308 */ /* 0x000e660000000800 */
[----:B----4-:R-:W-:Y:S01]  /*c510*/  F2FP.BF16.F32.PACK_AB R22, R33, R32 ;  /* 0x000000202116723e */ /* 0x010fe200000010ff */
[--C-:B------:R-:W-:Y:S01]  /*c520*/  FFMA.FTZ R29, R55, UR4, -R4.reuse ;  /* 0x00000004371d7c23 */ /* 0x100fe20008010804 */
[----:B------:R-:W-:Y:S01]  /*c530*/  FFMA.FTZ R30, R58, UR4, -R4 ;  /* 0x000000043a1e7c23 */ /* 0x000fe20008010804 */
[----:B------:R-:W-:Y:S04]  /*c540*/  FADD.FTZ R5, R32, R5 ;  /* 0x0000000520057221 */ /* 0x000fe80000010000 */
[----:B------:R-:W-:Y:S01]  /*c550*/  MUFU.EX2 R42, R42 ;  /* 0x0000002a002a7308 */ /* 0x000fe20000000800 */
[----:B--2---:R-:W-:Y:S01]  /*c560*/  FADD.FTZ R35, R38, R35 ;  /* 0x0000002326237221 */ /* 0x004fe20000010000 */
[----:B------:R-:W-:Y:S08]  /*c570*/  FADD.FTZ R33, R33, R5 ;  /* 0x0000000521217221 */ /* 0x000ff00000010000 */
[----:B------:R-:W2:Y:S01]  /*c580*/  MUFU.EX2 R43, R43 ;  /* 0x0000002b002b7308 */ /* 0x000ea20000000800 */
[C---:B-1----:R-:W-:Y:S01]  /*c590*/  F2FP.BF16.F32.PACK_AB R21, R39.reuse, R38 ;  /* 0x000000262715723e */ /* 0x042fe200000010ff */
[----:B------:R-:W-:Y:S08]  /*c5a0*/  FADD.FTZ R35, R39, R35 ;  /* 0x0000002327237221 */ /* 0x000ff00000010000 */
[----:B------:R-:W1:Y:S10]  /*c5b0*/  MUFU.EX2 R36, R36 ;  /* 0x0000002400247308 */ /* 0x000e740000000800 */
[----:B------:R-:W4:Y:S01]  /*c5c0*/  MUFU.EX2 R37, R37 ;  /* 0x0000002500257308 */ /* 0x000f220000000800 */
[C---:B--2---:R-:W-:Y:S01]  /*c5d0*/  F2FP.BF16.F32.PACK_AB R23, R43.reuse, R42 ;  /* 0x0000002a2b17723e */ /* 0x044fe200000010ff */
[----:B------:R-:W-:Y:S04]  /*c5e0*/  FADD.FTZ R42, R42, R35 ;  /* 0x000000232a2a7221 */ /* 0x000fe80000010000 */
[----:B------:R-:W-:Y:S04]  /*c5f0*/  FADD.FTZ R42, R43, R42 ;  /* 0x0000002a2b2a7221 */ /* 0x000fe80000010000 */
[----:B------:R-:W-:Y:S01]  /*c600*/  MUFU.EX2 R40, R40 ;  /* 0x0000002800287308 */ /* 0x000fe20000000800 */
[C---:B------:R-:W-:Y:S05]  /*c610*/  HMMA.16816.F32.BF16 R132, R20.reuse, R16, R132 ;  /* 0x000000101484723c */ /* 0x040fea0000041884 */
[----:B-1----:R-:W-:Y:S01]  /*c620*/  FADD.FTZ R33, R36, R33 ;  /* 0x0000002124217221 */ /* 0x002fe20000010000 */
[C---:B------:R-:W-:Y:S03]  /*c630*/  HMMA.16816.F32.BF16 R128, R20.reuse, R18, R128 ;  /* 0x000000121480723c */ /* 0x040fe60000041880 */
[----:B------:R-:W1:Y:S01]  /*c640*/  MUFU.EX2 R41, R41 ;  /* 0x0000002900297308 */ /* 0x000e620000000800 */
[----:B------:R-:W2:Y:S02]  /*c650*/  LDSM.16.MT88.4 R16, [R152+0x4800] ;  /* 0x004800009810783b */ /* 0x000ea40000004200 */
[C---:B------:R-:W-:Y:S07]  /*c660*/  HMMA.16816.F32.BF16 R140, R20.reuse, R8, R140 ;  /* 0x00000008148c723c */ /* 0x040fee000004188c */
[----:B------:R-:W5:Y:S01]  /*c670*/  MUFU.EX2 R46, R46 ;  /* 0x0000002e002e7308 */ /* 0x000f620000000800 */
[----:B------:R-:W-:Y:S09]  /*c680*/  HMMA.16816.F32.BF16 R136, R20, R10, R136 ;  /* 0x0000000a1488723c */ /* 0x000ff20000041888 */
[----:B------:R-:W3:Y:S02]  /*c690*/  MUFU.EX2 R47, R47 ;  /* 0x0000002f002f7308 */ /* 0x000ee40000000800 */
[C---:B----4-:R-:W-:Y:S01]  /*c6a0*/  F2FP.BF16.F32.PACK_AB R8, R37.reuse, R36 ;  /* 0x000000242508723e */ /* 0x050fe200000010ff */
[----:B------:R-:W-:Y:S01]  /*c6b0*/  FADD.FTZ R37, R37, R33 ;  /* 0x0000002125257221 */ /* 0x000fe20000010000 */
[C---:B-1----:R-:W-:Y:S03]  /*c6c0*/  F2FP.BF16.F32.PACK_AB R10, R41.reuse, R40 ;  /* 0x00000028290a723e */ /* 0x042fe600000010ff */
[----:B------:R-:W-:Y:S03]  /*c6d0*/  FADD.FTZ R37, R40, R37 ;  /* 0x0000002528257221 */ /* 0x000fe60000010000 */
[----:B------:R-:W1:Y:S01]  /*c6e0*/  MUFU.EX2 R50, R50 ;  /* 0x0000003200327308 */ /* 0x000e620000000800 */
[----:B-----5:R-:W-:Y:S01]  /*c6f0*/  FADD.FTZ R42, R46, R42 ;  /* 0x0000002a2e2a7221 */ /* 0x020fe20000010000 */
[----:B------:R-:W-:Y:S08]  /*c700*/  FADD.FTZ R41, R41, R37 ;  /* 0x0000002529297221 */ /* 0x000ff00000010000 */
[----:B------:R-:W4:Y:S01]  /*c710*/  MUFU.EX2 R28, R51 ;  /* 0x00000033001c7308 */ /* 0x000f220000000800 */
[C---:B---3--:R-:W-:Y:S01]  /*c720*/  F2FP.BF16.F32.PACK_AB R9, R47.reuse, R46 ;  /* 0x0000002e2f09723e */ /* 0x048fe200000010ff */
[----:B------:R-:W-:Y:S08]  /*c730*/  FADD.FTZ R47, R47, R42 ;  /* 0x0000002a2f2f7221 */ /* 0x000ff00000010000 */
[----:B------:R-:W3:Y:S01]  /*c740*/  MUFU.EX2 R44, R44 ;  /* 0x0000002c002c7308 */ /* 0x000ee20000000800 */
[----:B-1----:R-:W-:Y:S09]  /*c750*/  FADD.FTZ R47, R50, R47 ;  /* 0x0000002f322f7221 */ /* 0x002ff20000010000 */
[----:B------:R-:W1:Y:S01]  /*c760*/  MUFU.EX2 R45, R45 ;  /* 0x0000002d002d7308 */ /* 0x000e620000000800 */
[C---:B----4-:R-:W-:Y:S01]  /*c770*/  F2FP.BF16.F32.PACK_AB R11, R28.reuse, R50 ;  /* 0x000000321c0b723e */ /* 0x050fe200000010ff */
[----:B------:R-:W-:Y:S08]  /*c780*/  FADD.FTZ R28, R28, R47 ;  /* 0x0000002f1c1c7221 */ /* 0x000ff00000010000 */
[----:B------:R-:W-:Y:S01]  /*c790*/  MUFU.EX2 R48, R48 ;  /* 0x0000003000307308 */ /* 0x000fe20000000800 */
[C---:B------:R-:W-:Y:S05]  /*c7a0*/  HMMA.16816.F32.BF16 R140, R8.reuse, R12, R140 ;  /* 0x0000000c088c723c */ /* 0x040fea000004188c */
[----:B---3--:R-:W-:Y:S01]  /*c7b0*/  FADD.FTZ R41, R44, R41 ;  /* 0x000000292c297221 */ /* 0x008fe20000010000 */
        /* <DEDUP_REMOVED lines=10> */
[----:B---3--:R-:W-:Y:S01]  /*c860*/  F2FP.BF16.F32.PACK_AB R22, R49, R48 ;  /* 0x000000303116723e */ /* 0x008fe200000010ff */
[--C-:B------:R-:W-:Y:S01]  /*c870*/  FFMA.FTZ R24, R63, UR4, -R4.reuse ;  /* 0x000000043f187c23 */ /* 0x100fe20008010804 */
[--C-:B------:R-:W-:Y:S01]  /*c880*/  FFMA.FTZ R25, R66, UR4, -R4.reuse ;  /* 0x0000000442197c23 */ /* 0x100fe20008010804 */
[----:B------:R-:W-:Y:S01]  /*c890*/  FFMA.FTZ R4, R67, UR4, -R4 ;  /* 0x0000000443047c23 */ /* 0x000fe20008010804 */
[----:B------:R-:W-:Y:S03]  /*c8a0*/  FADD.FTZ R45, R48, R45 ;  /* 0x0000002d302d7221 */ /* 0x000fe60000010000 */
[----:B------:R-:W3:Y:S01]  /*c8b0*/  MUFU.EX2 R30, R30 ;  /* 0x0000001e001e7308 */ /* 0x000ee20000000800 */
[----:B-1----:R-:W-:Y:S01]  /*c8c0*/  FADD.FTZ R28, R2, R28 ;  /* 0x0000001c021c7221 */ /* 0x002fe20000010000 */
[----:B------:R-:W-:Y:S08]  /*c8d0*/  FADD.FTZ R49, R49, R45 ;  /* 0x0000002d31317221 */ /* 0x000ff00000010000 */
        /* <DEDUP_REMOVED lines=14> */
[C---:B---3--:R-:W-:Y:S01]  /*c9c0*/  FADD.FTZ R49, R53.reuse, R49 ;  /* 0x0000003135317221 */ /* 0x048fe20000010000 */
[C---:B----4-:R-:W-:Y:S07]  /*c9d0*/  HMMA.16816.F32.BF16 R132, R20.reuse, R12, R132 ;  /* 0x0000000c1484723c */ /* 0x050fee0000041884 */
[----:B------:R-:W3:Y:S01]  /*c9e0*/  MUFU.EX2 R6, R6 ;  /* 0x0000000600067308 */ /* 0x000ee20000000800 */
[----:B-1----:R-:W-:Y:S01]  /*c9f0*/  FADD.FTZ R49, R0, R49 ;  /* 0x0000003100317221 */ /* 0x002fe20000010000 */
[----:B------:R-:W-:Y:S08]  /*ca00*/  HMMA.16816.F32.BF16 R128, R20, R14, R128 ;  /* 0x0000000e1480723c */ /* 0x000ff00000041880 */
[----:B------:R-:W1:Y:S03]  /*ca10*/  MUFU.EX2 R24, R24 ;  /* 0x0000001800187308 */ /* 0x000e660000000800 */
[----:B------:R-:W-:Y:S01]  /*ca20*/  F2FP.BF16.F32.PACK_AB R12, R53, R52 ;  /* 0x00000034350c723e */ /* 0x000fe200000010ff */
[C---:B--2---:R-:W-:Y:S01]  /*ca30*/  FADD.FTZ R119, R68.reuse, R49 ;  /* 0x0000003144777221 */ /* 0x044fe20000010000 */
[----:B------:R-:W-:Y:S05]  /*ca40*/  F2FP.BF16.F32.PACK_AB R14, R68, R0 ;  /* 0x00000000440e723e */ /* 0x000fea00000010ff */
[----:B------:R-:W2:Y:S01]  /*ca50*/  MUFU.EX2 R25, R25 ;  /* 0x0000001900197308 */ /* 0x000ea20000000800 */
[----:B---3--:R-:W-:Y:S09]  /*ca60*/  FADD.FTZ R7, R6, R7 ;  /* 0x0000000706077221 */ /* 0x008ff20000010000 */
[----:B------:R-:W3:Y:S01]  /*ca70*/  MUFU.EX2 R4, R4 ;  /* 0x0000000400047308 */ /* 0x000ee20000000800 */
[C---:B-1----:R-:W-:Y:S01]  /*ca80*/  F2FP.BF16.F32.PACK_AB R13, R24.reuse, R6 ;  /* 0x00000006180d723e */ /* 0x042fe200000010ff */
[----:B------:R-:W-:Y:S04]  /*ca90*/  FADD.FTZ R7, R24, R7 ;  /* 0x0000000718077221 */ /* 0x000fe80000010000 */
[----:B--2---:R-:W-:Y:S01]  /*caa0*/  FADD.FTZ R7, R25, R7 ;  /* 0x0000000719077221 */ /* 0x004fe20000010000 */
[C---:B---3--:R-:W-:Y:S03]  /*cab0*/  F2FP.BF16.F32.PACK_AB R15, R4.reuse, R25 ;  /* 0x00000019040f723e */ /* 0x048fe600000010ff */
[----:B------:R-:W-:Y:S04]  /*cac0*/  FADD.FTZ R120, R4, R7 ;  /* 0x0000000704787221 */ /* 0x000fe80000010000 */
[C---:B-----5:R-:W-:Y:S06]  /*cad0*/  HMMA.16816.F32.BF16 R140, R12.reuse, R8, R140 ;  /* 0x000000080c8c723c */ /* 0x060fec000004188c */
[C---:B------:R-:W-:Y:S06]  /*cae0*/  HMMA.16816.F32.BF16 R136, R12.reuse, R10, R136 ;  /* 0x0000000a0c88723c */ /* 0x040fec0000041888 */
[C---:B------:R-:W-:Y:S06]  /*caf0*/  HMMA.16816.F32.BF16 R132, R12.reuse, R16, R132 ;  /* 0x000000100c84723c */ /* 0x040fec0000041884 */
[----:B------:R-:W-:Y:S01]  /*cb00*/  HMMA.16816.F32.BF16 R128, R12, R18, R128 ;  /* 0x000000120c80723c */ /* 0x000fe20000041880 */
[----:B------:R-:W-:Y:S11]  /*cb10*/  @!UPT UIADD3 URZ, URZ, URZ, URZ ;  /* 0x0000003f3f3ff290 */ /* 0x000ff6000fffe03f */
[----:B------:R-:W-:Y:S01]  /*cb20*/  @!UPT UIADD3 URZ, URZ, URZ, URZ ;  /* 0x0000003f3f3ff290 */ /* 0x000fe2000fffe03f */
[----:B------:R-:W-:Y:S11]  /*cb30*/  @P0 BRA `(.L_x_4896) ;  /* 0xffffffcc00bc0947 */ /* 0x000ff6000383ffff */
.L_x_4892:
        /* <DEDUP_REMOVED lines=17> */
[----:B------:R-:W-:Y:S02]  /*cc50*/  LEA.HI R13, R4, R5, RZ, 0x2 ;  /* 0x00000005040d7211 */ /* 0x000fe400078f10ff */
[----:B-----5:R-:W-:Y:S02]  /*cc60*/  SHF.R.S32.HI R2, RZ, 0x1f, R15 ;  /* 0x0000001fff027819 */ /* 0x020fe4000001140f */
[----:B------:R-:W-:Y:S02]  /*cc70*/  SHF.R.S32.HI R18, RZ, 0x2, R13 ;  /* 0x00000002ff127819 */ /* 0x000fe4000001140d */
[----:B------:R-:W-:Y:S02]  /*cc80*/  LEA.HI R11, R2, R15, RZ, 0x3 ;  /* 0x0000000f020b7211 */ /* 0x000fe400078f18ff */
[----:B------:R-:W-:Y:S02]  /*cc90*/  LEA.HI R3, R4, R5, RZ, 0x5 ;  /* 0x0000000504037211 */ /* 0x000fe400078f28ff */
[----:B------:R-:W-:Y:S01]  /*cca0*/  LEA.HI R2, R2, R15, RZ, 0x5 ;  /* 0x0000000f02027211 */ /* 0x000fe200078f28ff */
[----:B--2---:R-:W-:Y:S01]  /*ccb0*/  FADD.FTZ R7, R7, R0 ;  /* 0x0000000007077221 */ /* 0x004fe20000010000 */
[----:B------:R-:W-:-:S02]  /*ccc0*/  LOP3.LUT R14, R13, 0xfffffffc, RZ, 0xc0, !PT ;  /* 0xfffffffc0d0e7812 */ /* 0x000fc400078ec0ff */
[----:B------:R-:W-:Y:S01]  /*ccd0*/  SHF.R.S32.HI R16, RZ, 0x1f, R18 ;  /* 0x0000001fff107819 */ /* 0x000fe20000011412 */
[----:B---3--:R-:W-:Y:S01]  /*cce0*/  FADD.FTZ R6, R120, R6 ;  /* 0x0000000678067221 */ /* 0x008fe20000010000 */
[----:B------:R-:W-:Y:S01]  /*ccf0*/  SHF.R.S32.HI R12, RZ, 0x5, R3 ;  /* 0x00000005ff0c7819 */ /* 0x000fe20000011403 */
[----:B------:R-:W-:Y:S01]  /*cd00*/  IMAD.IADD R14, R5, 0x1, -R14 ;  /* 0x00000001050e7824 */ /* 0x000fe200078e0a0e */
[----:B------:R-:W-:Y:S02]  /*cd10*/  LOP3.LUT R10, R11, 0xfffffff8, RZ, 0xc0, !PT ;  /* 0xfffffff80b0a7812 */ /* 0x000fe400078ec0ff */
[----:B------:R-:W-:Y:S01]  /*cd20*/  LOP3.LUT R0, R2, 0xffffffe0, RZ, 0xc0, !PT ;  /* 0xffffffe002007812 */ /* 0x000fe200078ec0ff */
[----:B------:R-:W-:Y:S01]  /*cd30*/  IMAD R12, R12, 0x100, R14 ;  /* 0x000001000c0c7824 */ /* 0x000fe200078e020e */
[----:B------:R-:W-:Y:S01]  /*cd40*/  SHF.R.S32.HI R13, RZ, 0x3, R11 ;  /* 0x00000003ff0d7819 */ /* 0x000fe2000001140b */
[C---:B------:R-:W-:Y:S01]  /*cd50*/  IMAD.IADD R10, R15.reuse, 0x1, -R10 ;  /* 0x000000010f0a7824 */ /* 0x040fe200078e0a0a */
[----:B------:R-:W-:Y:S01]  /*cd60*/  LEA.HI R16, R16, R18, RZ, 0x3 ;  /* 0x0000001210107211 */ /* 0x000fe200078f18ff */
[----:B------:R-:W-:Y:S01]  /*cd70*/  IMAD.IADD R0, R15, 0x1, -R0 ;  /* 0x000000010f007824 */ /* 0x000fe200078e0a00 */
[----:B------:R-:W-:-:S02]  /*cd80*/  LEA.HI R14, R4, R5, RZ, 0x6 ;  /* 0x00000005040e7211 */ /* 0x000fc400078f30ff */
[----:B------:R-:W-:Y:S02]  /*cd90*/  LEA.HI R15, R11, R13, RZ, 0x1 ;  /* 0x0000000d0b0f7211 */ /* 0x000fe400078f08ff */
[----:B------:R-:W-:Y:S02]  /*cda0*/  LOP3.LUT R16, R16, 0xfffffff8, RZ, 0xc0, !PT ;  /* 0xfffffff810107812 */ /* 0x000fe400078ec0ff */
[----:B------:R-:W-:Y:S02]  /*cdb0*/  SHF.L.U32 R11, R14, 0x2, RZ ;  /* 0x000000020e0b7819 */ /* 0x000fe400000006ff */
[----:B------:R-:W-:Y:S01]  /*cdc0*/  LOP3.LUT R15, R15, 0xfffffffe, RZ, 0xc0, !PT ;  /* 0xfffffffe0f0f7812 */ /* 0x000fe200078ec0ff */
[----:B------:R-:W-:Y:S01]  /*cdd0*/  IMAD.IADD R18, R18, 0x1, -R16 ;  /* 0x0000000112127824 */ /* 0x000fe200078e0a10 */
[----:B------:R-:W-:Y:S02]  /*cde0*/  LOP3.LUT R11, R11, 0x3fffff00, RZ, 0xc0, !PT ;  /* 0x3fffff000b0b7812 */ /* 0x000fe400078ec0ff */
[----:B------:R-:W-:Y:S01]  /*cdf0*/  LEA.HI R17, R10, R10, RZ, 0x1 ;  /* 0x0000000a0a117211 */ /* 0x000fe200078f08ff */
[----:B------:R-:W-:Y:S01]  /*ce00*/  IMAD.IADD R15, R13, 0x1, -R15 ;  /* 0x000000010d0f7824 */ /* 0x000fe200078e0a0f */
[----:B------:R-:W-:-:S02]  /*ce10*/  LEA.HI R19, R18, R18, RZ, 0x1 ;  /* 0x0000001212137211 */ /* 0x000fc400078f08ff */
[----:B------:R-:W-:Y:S01]  /*ce20*/  FSETP.NE.FTZ.AND P3, PT, R7, RZ, PT ;  /* 0x000000ff0700720b */ /* 0x000fe20003f75000 */
[----:B------:R-:W-:Y:S01]  /*ce30*/  IMAD R15, R15, 0x20, R11 ;  /* 0x000000200f0f7824 */ /* 0x000fe200078e020b */
[----:B------:R-:W-:Y:S02]  /*ce40*/  SHF.R.S32.HI R16, RZ, 0x1, R17 ;  /* 0x00000001ff107819 */ /* 0x000fe40000011411 */
[----:B------:R-:W-:Y:S02]  /*ce50*/  LOP3.LUT R17, R17, 0xfffffffe, RZ, 0xc0, !PT ;  /* 0xfffffffe11117812 */ /* 0x000fe400078ec0ff */
[----:B------:R-:W-:Y:S01]  /*ce60*/  SHF.R.S32.HI R11, RZ, 0x1, R19 ;  /* 0x00000001ff0b7819 */ /* 0x000fe20000011413 */
[----:B------:R-:W-:Y:S01]  /*ce70*/  IMAD.SHL.U32 R16, R16, 0x8, RZ ;  /* 0x0000000810107824 */ /* 0x000fe200078e00ff */
[----:B------:R-:W-:Y:S02]  /*ce80*/  FSETP.NE.FTZ.AND P2, PT, R6, RZ, PT ;  /* 0x000000ff0600720b */ /* 0x000fe40003f55000 */
[----:B------:R-:W-:Y:S01]  /*ce90*/  IADD3 R10, R10, -R17, RZ ;  /* 0x800000110a0a7210 */ /* 0x000fe20007ffe0ff */
[----:B------:R-:W-:Y:S01]  /*cea0*/  IMAD.SHL.U32 R17, R11, 0x40, RZ ;  /* 0x000000400b117824 */ /* 0x000fe200078e00ff */
[----:B------:R-:W-:Y:S01]  /*ceb0*/  LOP3.LUT R19, R19, 0x1fffffe, RZ, 0xc0, !PT ;  /* 0x01fffffe13137812 */ /* 0x000fe200078ec0ff */
[----:B------:R-:W2:Y:S01]  /*cec0*/  @P3 MUFU.RCP R9, R7 ;  /* 0x0000000700093308 */ /* 0x000ea20000001000 */
[----:B------:R-:W-:Y:S01]  /*ced0*/  LOP3.LUT P0, RZ, R11, 0x2, RZ, 0xc0, !PT ;  /* 0x000000020bff7812 */ /* 0x000fe2000780c0ff */
[----:B------:R-:W-:Y:S01]  /*cee0*/  IMAD R10, R10, 0x4, R15 ;  /* 0x000000040a0a7824 */ /* 0x000fe200078e020f */
[----:B------:R-:W-:Y:S01]  /*cef0*/  LOP3.LUT R17, R17, 0xc0, RZ, 0xc0, !PT ;  /* 0x000000c011117812 */ /* 0x000fe200078ec0ff */
[----:B------:R-:W-:Y:S01]  /*cf00*/  IMAD.IADD R19, R18, 0x1, -R19 ;  /* 0x0000000112137824 */ /* 0x000fe200078e0a13 */
[----:B------:R-:W-:Y:S01]  /*cf10*/  LOP3.LUT R15, R11, 0x1, RZ, 0xc0, !PT ;  /* 0x000000010b0f7812 */ /* 0x000fe200078ec0ff */
[----:B------:R-:W3:Y:S01]  /*cf20*/  @P3 LDC R33, c[0x0][0x2e8] ;  /* 0x0000ba00ff213b82 */ /* 0x000ee20000000800 */
[----:B------:R-:W-:Y:S01]  /*cf30*/  LEA.HI R17, R17, R17, RZ, 0x1d ;  /* 0x0000001111117211 */ /* 0x000fe200078fe8ff */
[----:B------:R-:W4:Y:S01]  /*cf40*/  @P2 MUFU.RCP R8, R6 ;  /* 0x0000000600082308 */ /* 0x000f220000001000 */
[----:B------:R-:W-:Y:S01]  /*cf50*/  IMAD R12, R19, 0x10, R12 ;  /* 0x00000010130c7824 */ /* 0x000fe200078e020c */
[----:B------:R-:W-:-:S02]  /*cf60*/  LEA.HI R14, R4, R5, RZ, 0x4 ;  /* 0x00000005040e7211 */ /* 0x000fc400078f20ff */
[----:B------:R-:W-:Y:S01]  /*cf70*/  ISETP.NE.U32.AND P1, PT, R15, 0x1, PT ;  /* 0x000000010f00780c */ /* 0x000fe20003f25070 */
[----:B------:R-:W-:Y:S01]  /*cf80*/  IMAD.U32 R12, R12, 0x2, R17 ;  /* 0x000000020c0c7824 */ /* 0x000fe200078e0011 */
[----:B------:R-:W-:Y:S01]  /*cf90*/  MOV R11, 0xffffffe0 ;  /* 0xffffffe0000b7802 */ /* 0x000fe20000000f00 */
[----:B------:R-:W5:Y:S01]  /*cfa0*/  @P2 LDC R32, c[0x0][0x2e8] ;  /* 0x0000ba00ff202b82 */ /* 0x000f620000000800 */
[----:B------:R-:W-:Y:S01]  /*cfb0*/  SHF.R.S32.HI R14, RZ, 0x4, R14 ;  /* 0x00000004ff0e7819 */ /* 0x000fe2000001140e */
[C---:B--2---:R-:W-:Y:S01]  /*cfc0*/  FMUL.FTZ R140, R9.reuse, R140 ;  /* 0x0000008c098c7220 */ /* 0x044fe20000410000 */
        /* <DEDUP_REMOVED lines=9> */
[----:B------:R-:W-:-:S02]  /*d060*/  IMAD.SHL.U32 R14, R14, 0x40, RZ ;  /* 0x000000400e0e7824 */ /* 0x000fc400078e00ff */
[----:B----4-:R-:W-:Y:S01]  /*d070*/  FMUL.FTZ R143, R8, R143 ;  /* 0x0000008f088f7220 */ /* 0x010fe20000410000 */
[----:B------:R-:W-:Y:S02]  /*d080*/  VIADD R9, R12, 0x40 ;  /* 0x000000400c097836 */ /* 0x000fe40000000000 */
[----:B------:R-:W-:Y:S01]  /*d090*/  FMUL.FTZ R142, R8, R142 ;  /* 0x0000008e088e7220 */ /* 0x000fe20000410000 */
[----:B------:R-:W-:Y:S02]  /*d0a0*/  @P0 VIADD R9, R12, 0xffffffc0 ;  /* 0xffffffc00c090836 */ /* 0x000fe40000000000 */
[C---:B------:R-:W-:Y:S01]  /*d0b0*/  FMUL.FTZ R139, R8.reuse, R139 ;  /* 0x0000008b088b7220 */ /* 0x040fe20000410000 */
[C---:B------:R-:W-:Y:S01]  /*d0c0*/  FMUL.FTZ R138, R8.reuse, R138 ;  /* 0x0000008a088a7220 */ /* 0x040fe20000410000 */
[C---:B------:R-:W-:Y:S01]  /*d0d0*/  FMUL.FTZ R135, R8.reuse, R135 ;  /* 0x0000008708877220 */ /* 0x040fe20000410000 */
[C---:B------:R-:W-:Y:S01]  /*d0e0*/  FMUL.FTZ R134, R8.reuse, R134 ;  /* 0x0000008608867220 */ /* 0x040fe20000410000 */
[C---:B------:R-:W-:Y:S01]  /*d0f0*/  FMUL.FTZ R131, R8.reuse, R131 ;  /* 0x0000008308837220 */ /* 0x040fe20000410000 */
[----:B------:R-:W-:Y:S01]  /*d100*/  FMUL.FTZ R130, R8, R130 ;  /* 0x0000008208827220 */ /* 0x000fe20000410000 */
[----:B------:R-:W-:Y:S01]  /*d110*/  IMAD.IADD R8, R12, 0x1, R11 ;  /* 0x000000010c087824 */ /* 0x000fe200078e020b */
[----:B------:R-:W-:Y:S01]  /*d120*/  LOP3.LUT R14, R14, 0xc0, RZ, 0xc0, !PT ;  /* 0x000000c00e0e7812 */ /* 0x000fe200078ec0ff */
[----:B------:R-:W-:Y:S01]  /*d130*/  IMAD.IADD R11, R11, 0x1, R9 ;  /* 0x000000010b0b7824 */ /* 0x000fe200078e0209 */
[----:B------:R-:W-:Y:S01]  /*d140*/  STS.64 [R12], R140 ;  /* 0x0000008c0c007388 */ /* 0x000fe20000000a00 */
[----:B------:R-:W-:Y:S01]  /*d150*/  SHF.R.S32.HI R2, RZ, 0x5, R2 ;  /* 0x00000005ff027819 */ /* 0x000fe20000011402 */
[----:B------:R-:W2:Y:S01]  /*d160*/  @P3 MUFU.LG2 R7, R7 ;  /* 0x0000000700073308 */ /* 0x000ea20000000c00 */
[----:B------:R-:W-:Y:S01]  /*d170*/  LOP3.LUT R16, R14, 0x18, R16, 0xf8, !PT ;  /* 0x000000180e107812 */ /* 0x000fe200078ef810 */
[----:B------:R4:W-:Y:S01]  /*d180*/  STS.64 [R12+0x400], R142 ;  /* 0x0004008e0c007388 */ /* 0x0009e20000000a00 */
[----:B------:R-:W-:-:S02]  /*d190*/  SHF.R.U32.HI R14, RZ, 0x3, R14 ;  /* 0x00000003ff0e7819 */ /* 0x000fc4000001160e */
[----:B------:R-:W-:Y:S01]  /*d1a0*/  LOP3.LUT R3, R3, 0xffffffe0, RZ, 0xc0, !PT ;  /* 0xffffffe003037812 */ /* 0x000fe200078ec0ff */
[----:B------:R-:W-:Y:S01]  /*d1b0*/  STS.64 [R8], R136 ;  /* 0x0000008808007388 */ /* 0x000fe20000000a00 */
[----:B------:R-:W-:Y:S01]  /*d1c0*/  LOP3.LUT R14, R16, R14, RZ, 0x3c, !PT ;  /* 0x0000000e100e7212 */ /* 0x000fe200078e3cff */
[----:B------:R-:W1:Y:S01]  /*d1d0*/  @P2 MUFU.LG2 R6, R6 ;  /* 0x0000000600062308 */ /* 0x000e620000000c00 */
[----:B------:R-:W-:Y:S01]  /*d1e0*/  LEA.HI R15, R4, R5, RZ, 0x3 ;  /* 0x00000005040f7211 */ /* 0x000fe200078f18ff */
[----:B------:R-:W-:Y:S01]  /*d1f0*/  STS.64 [R8+0x400], R138 ;  /* 0x0004008a08007388 */ /* 0x000fe20000000a00 */
[----:B------:R-:W-:Y:S02]  /*d200*/  IMAD.IADD R3, R5, 0x1, -R3 ;  /* 0x0000000105037824 */ /* 0x000fe400078e0a03 */
[----:B------:R-:W-:Y:S01]  /*d210*/  IMAD.IADD R14, R10, 0x1, R14 ;  /* 0x000000010a0e7824 */ /* 0x000fe200078e020e */
[----:B------:R-:W-:Y:S01]  /*d220*/  STS.64 [R9], R132 ;  /* 0x0000008409007388 */ /* 0x000fe20000000a00 */
[----:B------:R-:W-:-:S02]  /*d230*/  LOP3.LUT R15, R15, 0xfffffff8, RZ, 0xc0, !PT ;  /* 0xfffffff80f0f7812 */ /* 0x000fc400078ec0ff */
[----:B------:R-:W-:Y:S01]  /*d240*/  LOP3.LUT P0, RZ, R3, 0x3, RZ, 0xc0, !PT ;  /* 0x0000000303ff7812 */ /* 0x000fe2000780c0ff */
[----:B------:R3:W-:Y:S01]  /*d250*/  STS.64 [R9+0x400], R134 ;  /* 0x0004008609007388 */ /* 0x0007e20000000a00 */
[----:B------:R-:W-:Y:S01]  /*d260*/  LEA R14, R14, UR5, 0x2 ;  /* 0x000000050e0e7c11 */ /* 0x000fe2000f8e10ff */
[----:B------:R-:W-:Y:S02]  /*d270*/  IMAD.IADD R15, R5, 0x1, -R15 ;  /* 0x00000001050f7824 */ /* 0x000fe400078e0a0f */
[----:B--2---:R-:W-:Y:S01]  /*d280*/  @P3 FMUL.FTZ R7, R7, 0.69314718246459960938 ;  /* 0x3f31721807073820 */ /* 0x004fe20000410000 */
[----:B------:R-:W-:Y:S01]  /*d290*/  STS.64 [R11], R128 ;  /* 0x000000800b007388 */ /* 0x000fe20000000a00 */
[----:B------:R-:W-:Y:S02]  /*d2a0*/  IMAD.MOV.U32 R3, RZ, RZ, -0x800000 ;  /* 0xff800000ff037424 */ /* 0x000fe400078e00ff */
[----:B-1----:R-:W-:Y:S01]  /*d2b0*/  @P2 FMUL.FTZ R6, R6, 0.69314718246459960938 ;  /* 0x3f31721806062820 */ /* 0x002fe20000410000 */
[----:B------:R1:W-:Y:S01]  /*d2c0*/  STS.64 [R11+0x400], R130 ;  /* 0x000400820b007388 */ /* 0x0003e20000000a00 */
[----:B----4-:R-:W2:Y:S08]  /*d2d0*/  LDC R12, c[0x0][0x270] ;  /* 0x00009c00ff0c7b82 */ /* 0x010eb00000000800 */
[----:B------:R-:W-:Y:S01]  /*d2e0*/  BAR.SYNC.DEFER_BLOCKING 0x0 ;  /* 0x0000000000007b1d */ /* 0x000fe20000010000 */
[----:B-----5:R-:W-:-:S05]  /*d2f0*/  @P2 FFMA.FTZ R3, R69, R32, R6 ;  /* 0x0000002045032223 */ /* 0x020fca0000010006 */
[----:B------:R-:W4:Y:S02]  /*d300*/  S2R R10, SR_CTAID.Y ;  /* 0x00000000000a7919 */ /* 0x000f240000002600 */
[----:B---3--:R-:W4:Y:S01]  /*d310*/  LDC.64 R8, c[0x0][0x2c0] ;  /* 0x0000b000ff087b82 */ /* 0x008f220000000a00 */
[----:B-1----:R-:W1:Y:S01]  /*d320*/  S2R R11, SR_CTAID.X ;  /* 0x00000000000b7919 */ /* 0x002e620000002500 */
[----:B------:R-:W3:Y:S04]  /*d330*/  LDS.128 R28, [R14] ;  /* 0x000000000e1c7984 */ /* 0x000ee80000000c00 */
[----:B------:R-:W2:Y:S04]  /*d340*/  LDS.128 R24, [R14+0x800] ;  /* 0x000800000e187984 */ /* 0x000ea80000000c00 */
[----:B------:R-:W2:Y:S04]  /*d350*/  LDS.128 R20, [R14+0x1000] ;  /* 0x001000000e147984 */ /* 0x000ea80000000c00 */
[----:B------:R5:W2:Y:S01]  /*d360*/  LDS.128 R16, [R14+0x1800] ;  /* 0x001800000e107984 */ /* 0x000aa20000000c00 */
[----:B----4-:R-:W-:-:S02]  /*d370*/  IMAD R8, R10, R8, R149 ;  /* 0x000000080a087224 */ /* 0x010fc400078e0295 */
[----:B-1----:R-:W-:Y:S01]  /*d380*/  IMAD.SHL.U32 R11, R11, 0x40, RZ ;  /* 0x000000400b0b7824 */ /* 0x002fe200078e00ff */
[----:B-----5:R-:W-:-:S04]  /*d390*/  SHF.R.S32.HI R14, RZ, 0x1f, R2 ;  /* 0x0000001fff0e7819 */ /* 0x020fc80000011402 */
[----:B------:R-:W-:Y:S02]  /*d3a0*/  LEA.HI R4, R14, R2, RZ, 0x2 ;  /* 0x000000020e047211 */ /* 0x000fe400078f10ff */
[----:B------:R-:W-:Y:S02]  /*d3b0*/  SHF.R.S32.HI R14, RZ, 0x1f, R0 ;  /* 0x0000001fff0e7819 */ /* 0x000fe40000011400 */
[----:B------:R-:W-:Y:S02]  /*d3c0*/  LOP3.LUT R4, R4, 0xfffffffc, RZ, 0xc0, !PT ;  /* 0xfffffffc04047812 */ /* 0x000fe400078ec0ff */
[----:B------:R-:W-:Y:S01]  /*d3d0*/  LEA.HI R14, R14, R0, RZ, 0x2 ;  /* 0x000000000e0e7211 */ /* 0x000fe200078f10ff */
[----:B------:R-:W-:Y:S01]  /*d3e0*/  IMAD.MOV R0, RZ, RZ, -R149 ;  /* 0x000000ffff007224 */ /* 0x000fe200078e0a95 */
[----:B------:R-:W-:Y:S02]  /*d3f0*/  IADD3 R4, R2, -R4, RZ ;  /* 0x8000000402047210 */ /* 0x000fe40007ffe0ff */
[----:B------:R-:W-:Y:S01]  /*d400*/  SHF.R.S32.HI R14, RZ, 0x2, R14 ;  /* 0x00000002ff0e7819 */ /* 0x000fe2000001140e */
[----:B--2---:R-:W-:Y:S01]  /*d410*/  IMAD R0, R12, R0, UR4 ;  /* 0x000000040c007e24 */ /* 0x004fe2000f8e0200 */
[----:B------:R-:W-:Y:S01]  /*d420*/  MOV R2, 0xff800000 ;  /* 0xff80000000027802 */ /* 0x000fe20000000f00 */
[----:B------:R-:W-:-:S02]  /*d430*/  @P3 FFMA.FTZ R2, R70, R33, R7 ;  /* 0x0000002146023223 */ /* 0x000fc40000010007 */
[----:B------:R-:W-:Y:S02]  /*d440*/  IMAD R4, R4, 0x10, R14 ;  /* 0x0000001004047824 */ /* 0x000fe400078e020e */
[----:B------:R-:W-:Y:S02]  /*d450*/  IMAD.SHL.U32 R14, R15, 0x4, RZ ;  /* 0x000000040f0e7824 */ /* 0x000fe400078e00ff */
[----:B------:R-:W-:-:S03]  /*d460*/  IMAD R0, R8, R12, R0 ;  /* 0x0000000c08007224 */ /* 0x000fc600078e0200 */
[----:B------:R-:W-:Y:S01]  /*d470*/  SHF.R.S32.HI R15, RZ, 0x1f, R14 ;  /* 0x0000001fff0f7819 */ /* 0x000fe2000001140e */
[----:B------:R-:W-:Y:S01]  /*d480*/  IMAD R0, R0, R9, R11 ;  /* 0x0000000900007224 */ /* 0x000fe200078e020b */
[----:B---3--:R-:W-:Y:S06]  /*d490*/  @P0 BRA `(.L_x_4898) ;  /* 0x00000000002c0947 */ /* 0x008fec0003800000 */
        /* <DEDUP_REMOVED lines=11> */
.L_x_4898:
[----:B------:R-:W-:Y:S05]  /*d550*/  BSYNC B0 ;  /* 0x0000000000007941 */ /* 0x000fea0003800000 */
.L_x_4897:
[----:B------:R-:W-:Y:S01]  /*d560*/  ULDC UR4, c[0x0][0x2d0] ;  /* 0x0000b40000047ab9 */ /* 0x000fe20000000800 */
[C---:B-1----:R-:W-:Y:S01]  /*d570*/  VIADD R2, R13.reuse, 0x10 ;  /* 0x000000100d027836 */ /* 0x042fe20000000000 */
[----:B------:R-:W-:Y:S01]  /*d580*/  ISETP.GE.AND P1, PT, R14, UR4, PT ;  /* 0x000000040e007c0c */ /* 0x000fe2000bf26270 */
[----:B------:R-:W-:Y:S01]  /*d590*/  ULDC UR4, c[0x0][0x2dc] ;  /* 0x0000b70000047ab9 */ /* 0x000fe20000000800 */
[C---:B------:R-:W-:Y:S02]  /*d5a0*/  IMAD.WIDE R14, R13.reuse, 0x20, R14 ;  /* 0x000000200d0e7825 */ /* 0x040fe400078e020e */
[CC--:B------:R-:W-:Y:S02]  /*d5b0*/  ISETP.GE.OR P4, PT, R13.reuse, R125.reuse, P1 ;  /* 0x0000007d0d00720c */ /* 0x0c0fe40000f86670 */
        /* <DEDUP_REMOVED lines=18> */
.L_x_4899:
        /* <DEDUP_REMOVED lines=10> */
.L_x_5382:


//--------------------- .text._ZN5flash24flash_fwd_splitkv_kernelI23Flash_fwd_kernel_traitsILi32ELi64ELi128ELi4ELb0ELb0EN7cutlass10bfloat16_tE19Flash_kernel_traitsILi32ELi64ELi128ELi4ES3_EELb1ELb0ELb1ELb0ELb0ELb1ELb1ELb0EEEvNS_16Flash_fwd_paramsE --------------------------
	.section	.text._ZN5flash24flash_fwd_splitkv_kernelI23Flash_fwd_kernel_traitsILi32ELi64ELi128ELi4ELb0ELb0EN7cutlass10bfloat16_tE19Flash_kernel_traitsILi32ELi64ELi128ELi4ES3_EELb1ELb0ELb1ELb0ELb0ELb1ELb1ELb0EEEvNS_16Flash_fwd_paramsE,"ax",@progbits
	.align	128
        .global         _ZN5flash24flash_fwd_splitkv_kernelI23Flash_fwd_kernel_traitsILi32ELi64ELi128ELi4ELb0ELb0EN7cutlass10bfloat16_tE19Flash_kernel_traitsILi32ELi64ELi128ELi4ES3_EELb1ELb0ELb1ELb0ELb0ELb1ELb1ELb0EEEvNS_16Flash_fwd_paramsE
        .type           _ZN5flash24flash_fwd_splitkv_kernelI23Flash_fwd_kernel_traitsILi32ELi64ELi128ELi4ELb0ELb0EN7cutlass10bfloat16_tE19Flash_kernel_traitsILi32ELi64ELi128ELi4ES3_EELb1ELb0ELb1ELb0ELb0ELb1ELb1ELb0EEEvNS_16Flash_fwd_paramsE,@function
        .size           _ZN5flash24flash_fwd_splitkv_kernelI23Flash_fwd_kernel_traitsILi32ELi64ELi128ELi4ELb0ELb0EN7cutlass10bfloat16_tE19Flash_kernel_traitsILi32ELi64ELi128ELi4ES3_EELb1ELb0ELb1ELb0ELb0ELb1ELb1ELb0EEEvNS_16Flash_fwd_paramsE,(.L_x_5383 - _ZN5flash24flash_fwd_splitkv_kernelI23Flash_fwd_kernel_traitsILi32ELi64ELi128ELi4ELb0ELb0EN7cutlass10bfloat16_tE19Flash_kernel_traitsILi32ELi64ELi128ELi4ES3_EELb1ELb0ELb1ELb0ELb0ELb1ELb1ELb0EEEvNS_16Flash_fwd_paramsE)
        .other          _ZN5flash24flash_fwd_splitkv_kernelI23Flash_fwd_kernel_traitsILi32ELi64ELi128ELi4ELb0ELb0EN7cutlass10bfloat16_tE19Flash_kernel_traitsILi32ELi64ELi128ELi4ES3_EELb1ELb0ELb1ELb0ELb0ELb1ELb1ELb0EEEvNS_16Flash_fwd_paramsE,@"STO_CUDA_ENTRY STV_DEFAULT"
_ZN5flash24flash_fwd_splitkv_kernelI23Flash_fwd_kernel_traitsILi32ELi64ELi128ELi4ELb0ELb0EN7cutlass10bfloat16_tE19Flash_kernel_traitsILi32ELi64ELi128ELi4ES3_EELb1ELb0ELb1ELb0ELb0ELb1ELb1ELb0EEEvNS_16Flash_fwd_paramsE:
.text._ZN5flash24flash_fwd_splitkv_kernelI23Flash_fwd_kernel_traitsILi32ELi64ELi128ELi4ELb0ELb0EN7cutlass10bfloat16_tE19Flash_kernel_traitsILi32ELi64ELi128ELi4ES3_EELb1ELb0ELb1ELb0ELb0ELb1ELb1ELb0EEEvNS_16Flash_fwd_paramsE:
        /* <DEDUP_REMOVED lines=59> */
.L_x_4900:
[----:B------:R-:W1:Y:S02]  /*03b0*/  LDC R6, c[0x0][0x2c8] ;  /* 0x0000b200ff067b82 */ /* 0x000e640000000800 */
.L_x_4901:
        /* <DEDUP_REMOVED lines=9> */
[----:B------:R-:W4:Y:S01]  /*0450*/  LDC R8, c[0x0][0x10] ;  /* 0x00000400ff087b82 */ /* 0x000f220000000800 */
[----:B-----5:R-:W-:-:S07]  /*0460*/  @P3 IMAD.IADD R89, R16, 0x1, -R13 ;  /* 0x0000000110593824 */ /* 0x020fce00078e0a0d */
[----:B---3--:R-:W3:Y:S01]  /*0470*/  LDC R2, c[0x0][0x2c8] ;  /* 0x0000b200ff027b82 */ /* 0x008ee20000000800 */
[----:B----4-:R-:W-:-:S04]  /*0480*/  IABS R10, R8 ;  /* 0x00000008000a7213 */ /* 0x010fc80000000000 */
[----:B--2---:R-:W2:Y:S01]  /*0490*/  I2F.RP R4, R10 ;  /* 0x0000000a00047306 */ /* 0x004ea20000209400 */
        /* <DEDUP_REMOVED lines=13> */
[--C-:B--2---:R-:W-:Y:S02]  /*0570*/  IMAD.MOV R3, RZ, RZ, -R19.reuse ;  /* 0x000000ffff037224 */ /* 0x104fe400078e0a13 */
[----:B------:R-:W-:Y:S02]  /*0580*/  IMAD.MOV.U32 R18, RZ, RZ, RZ ;  /* 0x000000ffff127224 */ /* 0x000fe400078e00ff */
[----:B------:R-:W-:Y:S02]  /*0590*/  IMAD R4, R3, R10, RZ ;  /* 0x0000000a03047224 */ /* 0x000fe400078e02ff */
[----:B------:R-:W2:Y:S02]  /*05a0*/  @!P3 LDC R3, c[0x0][0x2cc] ;  /* 0x0000b300ff03bb82 */ /* 0x000ea40000000800 */
[----:B------:R-:W-:-:S06]  /*05b0*/  IMAD.HI.U32 R4, R19, R4, R18 ;  /* 0x0000000413047227 */ /* 0x000fcc00078e0012 */
[----:B------:R-:W-:Y:S02]  /*05c0*/  IMAD.HI.U32 R9, R4, R11, RZ ;  /* 0x0000000b04097227 */ /* 0x000fe400078e00ff */
[----:B------:R-:W3:Y:S02]  /*05d0*/  @!P3 LDC.64 R4, c[0x0][0x318] ;  /* 0x0000c600ff04bb82 */ /* 0x000ee40000000a00 */
[----:B------:R-:W-:-:S05]  /*05e0*/  IMAD R11, R9, R2, R11 ;  /* 0x00000002090b7224 */ /* 0x000fca00078e020b */
[----:B------:R-:W-:Y:S01]  /*05f0*/  ISETP.GT.U32.AND P1, PT, R10, R11, PT ;  /* 0x0000000b0a00720c */ /* 0x000fe20003f24070 */
[----:B------:R-:W4:-:S12]  /*0600*/  LDC R2, c[0x0][0x398] ;  /* 0x0000e600ff027b82 */ /* 0x000f180000000800 */
[----:B------:R-:W-:Y:S02]  /*0610*/  @!P1 IMAD.IADD R11, R11, 0x1, -R10 ;  /* 0x000000010b0b9824 */ /* 0x000fe400078e0a0a */
[----:B------:R-:W-:Y:S01]  /*0620*/  @!P1 VIADD R9, R9, 0x1 ;  /* 0x0000000109099836 */ /* 0x000fe20000000000 */
[----:B------:R-:W-:Y:S02]  /*0630*/  ISETP.NE.AND P1, PT, R8, RZ, PT ;  /* 0x000000ff0800720c */ /* 0x000fe40003f25270 */
[----:B---3--:R-:W-:Y:S02]  /*0640*/  @!P3 ISETP.NE.U32.AND P2, PT, R4, RZ, PT ;  /* 0x000000ff0400b20c */ /* 0x008fe40003f45070 */
[----:B------:R-:W-:Y:S02]  /*0650*/  ISETP.GE.U32.AND P4, PT, R11, R10, PT ;  /* 0x0000000a0b00720c */ /* 0x000fe40003f86070 */
[----:B------:R-:W-:Y:S02]  /*0660*/  @!P3 ISETP.NE.AND.EX P2, PT, R5, RZ, PT, P2 ;  /* 0x000000ff0500b20c */ /* 0x000fe40003f45320 */
[----:B------:R-:W-:-:S02]  /*0670*/  IADD3 R4, -R90, 0xbf, R109 ;  /* 0x000000bf5a047810 */ /* 0x000fc40007ffe16d */
[----:B--2---:R-:W-:-:S04]  /*0680*/  @!P3 SEL R3, R3, RZ, P2 ;  /* 0x000000ff0303b207 */ /* 0x004fc80001000000 */
[----:B-1----:R-:W-:-:S03]  /*0690*/  @!P3 IADD3 R89, R3, R6, -R13 ;  /* 0x000000060359b210 */ /* 0x002fc60007ffe80d */
[----:B------:R-:W-:Y:S01]  /*06a0*/  @P4 VIADD R9, R9, 0x1 ;  /* 0x0000000109094836 */ /* 0x000fe20000000000 */
[----:B----4-:R-:W-:Y:S01]  /*06b0*/  IADD3 R4, R4, R2, R89 ;  /* 0x0000000204047210 */ /* 0x010fe20007ffe059 */
[----:B------:R-:W-:Y:S02]  /*06c0*/  VIADD R6, R89, 0x7f ;  /* 0x0000007f59067836 */ /* 0x000fe40000000000 */
[----:B------:R-:W-:Y:S01]  /*06d0*/  @!P0 IMAD.MOV R9, RZ, RZ, -R9 ;  /* 0x000000ffff098224 */ /* 0x000fe200078e0a09 */
[----:B------:R-:W-:Y:S02]  /*06e0*/  @!P1 LOP3.LUT R9, RZ, R8, RZ, 0x33, !PT ;  /* 0x00000008ff099212 */ /* 0x000fe400078e33ff */
[----:B------:R-:W-:Y:S02]  /*06f0*/  SHF.R.S32.HI R5, RZ, 0x1f, R6 ;  /* 0x0000001fff057819 */ /* 0x000fe40000011406 */
[----:B------:R-:W-:Y:S01]  /*0700*/  SHF.R.S32.HI R3, RZ, 0x1f, R4 ;  /* 0x0000001fff037819 */ /* 0x000fe20000011404 */
[----:B------:R-:W-:Y:S01]  /*0710*/  IMAD R103, R9, R0, RZ ;  /* 0x0000000009677224 */ /* 0x000fe200078e02ff */
[----:B------:R-:W-:-:S02]  /*0720*/  LEA.HI R5, R5, R6, RZ, 0x7 ;  /* 0x0000000605057211 */ /* 0x000fc400078f38ff */
[----:B------:R-:W-:Y:S01]  /*0730*/  LEA.HI R3, R3, R4, RZ, 0x7 ;  /* 0x0000000403037211 */ /* 0x000fe200078f38ff */
[----:B------:R-:W1:Y:S01]  /*0740*/  S2R R6, SR_TID.X ;  /* 0x0000000000067919 */ /* 0x000e620000002100 */
[----:B------:R-:W-:Y:S02]  /*0750*/  SHF.R.S32.HI R4, RZ, 0x7, R5 ;  /* 0x00000007ff047819 */ /* 0x000fe40000011405 */
[----:B------:R-:W-:Y:S02]  /*0760*/  SHF.R.S32.HI R3, RZ, 0x7, R3 ;  /* 0x00000007ff037819 */ /* 0x000fe40000011403 */
[----:B------:R-:W-:-:S04]  /*0770*/  VIADDMNMX R4, R103, R9, R4, PT ;  /* 0x0000000967047246 */ /* 0x000fc80003800104 */
[----:B------:R-:W-:-:S04]  /*0780*/  VIMNMX R130, R4, R3, PT ;  /* 0x0000000304827248 */ /* 0x000fc80003fe0100 */
[----:B------:R-:W-:-:S13]  /*0790*/  ISETP.GE.AND P0, PT, R103, R130, PT ;  /* 0x000000826700720c */ /* 0x000fda0003f06270 */
[----:B------:R-:W-:Y:S05]  /*07a0*/  @!P0 BRA `(.L_x_4902) ;  /* 0x0000000000e48947 */ /* 0x000fea0003800000 */
[----:B------:R-:W2:Y:S01]  /*07b0*/  LDC.64 R2, c[0x0][0x2c0] ;  /* 0x0000b000ff027b82 */ /* 0x000ea20000000a00 */
[----:B-1----:R-:W-:Y:S01]  /*07c0*/  SHF.R.S32.HI R5, RZ, 0x1f, R6 ;  /* 0x0000001fff057819 */ /* 0x002fe20000011406 */
[----:B------:R-:W-:Y:S01]  /*07d0*/  ULDC UR4, c[0x0][0x2dc] ;  /* 0x0000b70000047ab9 */ /* 0x000fe20000000800 */
[----:B------:R-:W-:Y:S02]  /*07e0*/  IMAD.IADD R90, R90, 0x1, -R109 ;  /* 0x000000015a5a7824 */ /* 0x000fe400078e0a6d */
[----:B------:R-:W-:-:S04]  /*07f0*/  LEA.HI R4, R5, R6, RZ, 0x3 ;  /* 0x0000000605047211 */ /* 0x000fc800078f18ff */
[----:B------:R-:W-:-:S05]  /*0800*/  LOP3.LUT R5, R4, 0xfffffff8, RZ, 0xc0, !PT ;  /* 0xfffffff804057812 */ /* 0x000fca00078ec0ff */
[----:B------:R-:W-:-:S05]  /*0810*/  IMAD.IADD R5, R6, 0x1, -R5 ;  /* 0x0000000106057824 */ /* 0x000fca00078e0a05 */
[----:B------:R-:W-:Y:S01]  /*0820*/  ISETP.NE.AND P3, PT, R5, RZ, PT ;  /* 0x000000ff0500720c */ /* 0x000fe20003f65270 */
[----:B--2---:R-:W-:-:S04]  /*0830*/  IMAD R2, R0, R2, R127 ;  /* 0x0000000200027224 */ /* 0x004fc800078e027f */
[----:B------:R-:W-:Y:S01]  /*0840*/  IMAD R0, R2, R7, R22 ;  /* 0x0000000702007224 */ /* 0x000fe200078e0216 */
[----:B------:R-:W-:Y:S01]  /*0850*/  SHF.R.S32.HI R7, RZ, 0x3, R4 ;  /* 0x00000003ff077819 */ /* 0x000fe20000011404 */
[----:B------:R-:W-:Y:S02]  /*0860*/  IMAD.SHL.U32 R2, R5, 0x4, RZ ;  /* 0x0000000405027824 */ /* 0x000fe400078e00ff */
[----:B------:R-:W-:Y:S01]  /*0870*/  IMAD R0, R0, R3, R109 ;  /* 0x0000000300007224 */ /* 0x000fe200078e026d */
[CC--:B------:R-:W-:Y:S01]  /*0880*/  ISETP.GE.OR P3, PT, R7.reuse, R90.reuse, P3 ;  /* 0x0000005a0700720c */ /* 0x0c0fe20001f66670 */
[C---:B------:R-:W-:Y:S01]  /*0890*/  VIADD R11, R7.reuse, 0x10 ;  /* 0x00000010070b7836 */ /* 0x040fe20000000000 */
[--C-:B------:R-:W-:Y:S01]  /*08a0*/  SHF.R.S32.HI R3, RZ, 0x1f, R2.reuse ;  /* 0x0000001fff037819 */ /* 0x100fe20000011402 */
[----:B------:R-:W-:Y:S01]  /*08b0*/  IMAD R4, R0, UR4, RZ ;  /* 0x0000000400047c24 */ /* 0x000fe2000f8e02ff */
[----:B------:R-:W-:Y:S02]  /*08c0*/  ULDC UR4, c[0x0][0x2d0] ;  /* 0x0000b40000047ab9 */ /* 0x000fe40000000800 */
[----:B------:R-:W-:Y:S01]  /*08d0*/  ISETP.GE.AND P6, PT, R2, UR4, PT ;  /* 0x0000000402007c0c */ /* 0x000fe2000bfc6270 */
[----:B------:R-:W-:Y:S01]  /*08e0*/  IMAD.WIDE R8, R7, 0x20, R2 ;  /* 0x0000002007087825 */ /* 0x000fe200078e0202 */
[----:B------:R-:W-:Y:S01]  /*08f0*/  ULDC.64 UR4, c[0x0][0x288] ;  /* 0x0000a20000047ab9 */ /* 0x000fe20000000a00 */
[----:B------:R-:W-:-:S02]  /*0900*/  ISETP.GE.AND P1, PT, R11, R90, PT ;  /* 0x0000005a0b00720c */ /* 0x000fc40003f26270 */
[----:B------:R-:W-:Y:S02]  /*0910*/  ISETP.GE.OR P5, PT, R7, R90, P6 ;  /* 0x0000005a0700720c */ /* 0x000fe400037a6670 */
[C---:B------:R-:W-:Y:S01]  /*0920*/  IADD3 R3, P0, R4.reuse, R8, RZ ;  /* 0x0000000804037210 */ /* 0x040fe20007f1e0ff */
[----:B------:R-:W-:Y:S01]  /*0930*/  @!P3 IMAD.MOV.U32 R6, RZ, RZ, -0x800000 ;  /* 0xff800000ff06b424 */ /* 0x000fe200078e00ff */
[----:B------:R-:W-:Y:S01]  /*0940*/  ISETP.GE.OR P4, PT, R11, R90, P6 ;  /* 0x0000005a0b00720c */ /* 0x000fe20003786670 */
[C---:B------:R-:W-:Y:S01]  /*0950*/  VIADD R11, R7.reuse, 0x30 ;  /* 0x00000030070b7836 */ /* 0x040fe20000000000 */
[----:B------:R-:W-:Y:S01]  /*0960*/  LEA.HI.X.SX32 R4, R4, R9, 0x1, P0 ;  /* 0x0000000904047211 */ /* 0x000fe200000f0eff */
[----:B------:R-:W-:Y:S01]  /*0970*/  VIADD R9, R7, 0x20 ;  /* 0x0000002007097836 */ /* 0x000fe20000000000 */
[----:B------:R-:W-:Y:S02]  /*0980*/  LEA R2, P0, R3, UR4, 0x2 ;  /* 0x0000000403027c11 */ /* 0x000fe4000f8010ff */
[----:B------:R-:W-:-:S02]  /*0990*/  ISETP.NE.OR P1, PT, R5, RZ, P1 ;  /* 0x000000ff0500720c */ /* 0x000fc40000f25670 */
[----:B------:R-:W-:Y:S01]  /*09a0*/  LEA.HI.X R3, R3, UR5, R4, 0x2, P0 ;  /* 0x0000000503037c11 */ /* 0x000fe200080f1404 */
[----:B------:R-:W-:Y:S01]  /*09b0*/  ULDC.64 UR4, c[0x0][0x2b8] ;  /* 0x0000ae0000047ab9 */ /* 0x000fe20000000a00 */
[-C--:B------:R-:W-:Y:S02]  /*09c0*/  ISETP.GE.AND P0, PT, R9, R90.reuse, PT ;  /* 0x0000005a0900720c */ /* 0x080fe40003f06270 */
[----:B------:R-:W-:Y:S01]  /*09d0*/  SHF.R.S32.HI R4, RZ, 0x1f, R0 ;  /* 0x0000001fff047819 */ /* 0x000fe20000011400 */
[----:B------:R1:W-:Y:S01]  /*09e0*/  @!P5 STG.E.128 desc[UR12][R2.64], RZ ;  /* 0x000000ff0200d986 */ /* 0x0003e2000c101d0c */
[----:B------:R-:W-:Y:S02]  /*09f0*/  ISETP.NE.OR P0, PT, R5, RZ, P0 ;  /* 0x000000ff0500720c */ /* 0x000fe40000705670 */
[----:B------:R-:W-:Y:S01]  /*0a00*/  IADD3 R0, P2, R0, R7, RZ ;  /* 0x0000000700007210 */ /* 0x000fe20007f5e0ff */
[----:B------:R1:W-:Y:S01]  /*0a10*/  @!P4 STG.E.128 desc[UR12][R2.64+0x800], RZ ;  /* 0x000800ff0200c986 */ /* 0x0003e2000c101d0c */
[----:B------:R-:W-:-:S02]  /*0a20*/  ISETP.GE.OR P5, PT, R9, R90, P6 ;  /* 0x0000005a0900720c */ /* 0x000fc400037a6670 */
[----:B------:R-:W-:Y:S02]  /*0a30*/  ISETP.GE.OR P6, PT, R11, R90, P6 ;  /* 0x0000005a0b00720c */ /* 0x000fe400037c6670 */
[----:B------:R-:W-:Y:S01]  /*0a40*/  LEA.HI.X.SX32 R7, R7, R4, 0x1, P2 ;  /* 0x0000000407077211 */ /* 0x000fe200010f0eff */
[----:B------:R-:W-:Y:S01]  /*0a50*/  @!P1 IMAD.MOV.U32 R4, RZ, RZ, -0x800000 ;  /* 0xff800000ff049424 */ /* 0x000fe200078e00ff */
[----:B------:R-:W-:-:S04]  /*0a60*/  LEA R8, P2, R0, UR4, 0x2 ;  /* 0x0000000400087c11 */ /* 0x000fc8000f8410ff */
[----:B------:R-:W-:Y:S01]  /*0a70*/  LEA.HI.X R9, R0, UR5, R7, 0x2, P2 ;  /* 0x0000000500097c11 */ /* 0x000fe200090f1407 */
[----:B------:R-:W-:Y:S02]  /*0a80*/  @!P0 IMAD.MOV.U32 R0, RZ, RZ, -0x800000 ;  /* 0xff800000ff008424 */ /* 0x000fe400078e00ff */
[----:B------:R1:W-:Y:S04]  /*0a90*/  @!P5 STG.E.128 desc[UR12][R2.64+0x1000], RZ ;  /* 0x001000ff0200d986 */ /* 0x0003e8000c101d0c */
        /* <DEDUP_REMOVED lines=10> */
.L_x_4902:
        /* <DEDUP_REMOVED lines=24> */
.L_x_4903:
[----:B------:R-:W-:Y:S05]  /*0cc0*/  @!P1 BRA `(.L_x_4904) ;  /* 0x0000000400389947 */ /* 0x000fea0003800000 */
[----:B------:R-:W2:Y:S01]  /*0cd0*/  LDC R13, c[0x0][0x380] ;  /* 0x0000e000ff0d7b82 */ /* 0x000ea20000000800 */
[----:B------:R-:W-:Y:S01]  /*0ce0*/  LEA R138, R130, 0xffffff80, 0x7 ;  /* 0xffffff80828a7811 */ /* 0x000fe200078e38ff */
[----:B------:R-:W-:-:S06]  /*0cf0*/  ULDC.64 UR4, c[0x0][0x230] ;  /* 0x00008c0000047ab9 */ /* 0x000fcc0000000a00 */
        /* <DEDUP_REMOVED lines=9> */
[----:B-----5:R-:W-:Y:S01]  /*0d90*/  IMAD R0, R3, R4, RZ ;  /* 0x0000000403007224 */ /* 0x020fe200078e02ff */
        /* <DEDUP_REMOVED lines=17> */
[----:B---3--:R-:W-:Y:S02]  /*0eb0*/  IABS R3, R7 ;  /* 0x0000000700037213 */ /* 0x008fe40000000000 */
[----:B------:R-:W-:Y:S02]  /*0ec0*/  IADD3 R11, -R11, RZ, RZ ;  /* 0x000000ff0b0b7210 */ /* 0x000fe40007ffe1ff */
[----:B------:R-:W3:Y:S03]  /*0ed0*/  I2F.RP R10, R3 ;  /* 0x00000003000a7306 */ /* 0x000ee60000209400 */
[----:B------:R-:W-:-:S05]  /*0ee0*/  IMAD R138, R13, R11, R138 ;  /* 0x0000000b0d8a7224 */ /* 0x000fca00078e028a */
[----:B---3--:R-:W3:Y:S02]  /*0ef0*/  MUFU.RCP R9, R10 ;  /* 0x0000000a00097308 */ /* 0x008ee40000001000 */
[----:B---3--:R-:W-:-:S06]  /*0f00*/  IADD3 R9, R9, 0xffffffe, RZ ;  /* 0x0ffffffe09097810 */ /* 0x008fcc0007ffe0ff */
[----:B------:R-:W3:Y:S02]  /*0f10*/  F2I.FTZ.U32.TRUNC.NTZ R9, R9 ;  /* 0x0000000900097305 */ /* 0x000ee4000021f000 */
[----:B---3--:R-:W-:-:S04]  /*0f20*/  IMAD.MOV R4, RZ, RZ, -R9 ;  /* 0x000000ffff047224 */ /* 0x008fc800078e0a09 */
        /* <DEDUP_REMOVED lines=13> */
[----:B------:R-:W3:Y:S03]  /*1000*/  LDC.64 R4, c[0x0][0x238] ;  /* 0x00008e00ff047b82 */ /* 0x000ee60000000a00 */
[----:B------:R-:W-:-:S07]  /*1010*/  ISETP.GE.AND P0, PT, R3, RZ, PT ;  /* 0x000000ff0300720c */ /* 0x000fce0003f06270 */
[----:B------:R-:W-:-:S06]  /*1020*/  @P3 VIADD R16, R16, 0x1 ;  /* 0x0000000110103836 */ /* 0x000fcc0000000000 */
[----:B------:R-:W-:Y:S02]  /*1030*/  @!P0 IADD3 R16, -R16, RZ, RZ ;  /* 0x000000ff10108210 */ /* 0x000fe40007ffe1ff */
[----:B------:R-:W-:-:S04]  /*1040*/  @!P2 LOP3.LUT R16, RZ, R7, RZ, 0x33, !PT ;  /* 0x00000007ff10a212 */ /* 0x000fc800078e33ff */
[----:B------:R-:W-:Y:S02]  /*1050*/  SHF.R.S32.HI R7, RZ, 0x1f, R16 ;  /* 0x0000001fff077819 */ /* 0x000fe40000011410 */
[----:B--2---:R-:W-:Y:S01]  /*1060*/  SHF.R.S32.HI R9, RZ, 0x1f, R0 ;  /* 0x0000001fff097819 */ /* 0x004fe20000011400 */
[----:B------:R-:W-:-:S04]  /*1070*/  IMAD.WIDE.U32 R10, R0, UR4, RZ ;  /* 0x00000004000a7c25 */ /* 0x000fc8000f8e00ff */
[C---:B------:R-:W-:Y:S02]  /*1080*/  IMAD R3, R9.reuse, UR4, RZ ;  /* 0x0000000409037c24 */ /* 0x040fe4000f8e02ff */
[----:B---3--:R-:W-:Y:S02]  /*1090*/  IMAD R9, R9, R4, RZ ;  /* 0x0000000409097224 */ /* 0x008fe400078e02ff */
[C---:B------:R-:W-:Y:S01]  /*10a0*/  IMAD R8, R0.reuse, UR5, R3 ;  /* 0x0000000500087c24 */ /* 0x040fe2000f8e0203 */
[----:B------:R-:W-:Y:S01]  /*10b0*/  SHF.R.S32.HI R3, RZ, 0x1f, R138 ;  /* 0x0000001fff037819 */ /* 0x000fe2000001148a */
[----:B------:R-:W-:Y:S01]  /*10c0*/  ULDC.64 UR4, c[0x0][0x260] ;  /* 0x0000980000047ab9 */ /* 0x000fe20000000a00 */
[----:B------:R-:W-:Y:S02]  /*10d0*/  IMAD R5, R0, R5, R9 ;  /* 0x0000000500057224 */ /* 0x000fe400078e0209 */
[----:B------:R-:W-:Y:S02]  /*10e0*/  IMAD.IADD R11, R11, 0x1, R8 ;  /* 0x000000010b0b7824 */ /* 0x000fe400078e0208 */
[----:B----4-:R-:W-:-:S02]  /*10f0*/  IMAD R8, R3, R76, RZ ;  /* 0x0000004c03087224 */ /* 0x010fc400078e02ff */
[----:B------:R-:W-:-:S04]  /*1100*/  IMAD.WIDE.U32 R10, R138, R76, R10 ;  /* 0x0000004c8a0a7225 */ /* 0x000fc800078e000a */
[----:B------:R-:W-:Y:S02]  /*1110*/  IMAD R8, R138, R77, R8 ;  /* 0x0000004d8a087224 */ /* 0x000fe400078e0208 */
[----:B------:R-:W-:Y:S02]  /*1120*/  IMAD.MOV.U32 R14, RZ, RZ, R10 ;  /* 0x000000ffff0e7224 */ /* 0x000fe400078e000a */
[----:B------:R-:W-:Y:S01]  /*1130*/  IMAD.WIDE.U32 R24, R0, R4, RZ ;  /* 0x0000000400187225 */ /* 0x000fe200078e00ff */
[----:B------:R-:W-:-:S03]  /*1140*/  IADD3 R15, R11, R8, RZ ;  /* 0x000000080b0f7210 */ /* 0x000fc60007ffe0ff */
[----:B------:R-:W-:Y:S02]  /*1150*/  IMAD R11, R7, UR4, RZ ;  /* 0x00000004070b7c24 */ /* 0x000fe4000f8e02ff */
[----:B------:R-:W-:Y:S01]  /*1160*/  IMAD.WIDE.U32 R20, R16, UR4, R14 ;  /* 0x0000000410147c25 */ /* 0x000fe2000f8e000e */
[----:B------:R-:W-:-:S03]  /*1170*/  IADD3 R15, R25, R5, RZ ;  /* 0x00000005190f7210 */ /* 0x000fc60007ffe0ff */
[----:B------:R-:W-:-:S05]  /*1180*/  IMAD R11, R16, UR5, R11 ;  /* 0x00000005100b7c24 */ /* 0x000fca000f8e020b */
[----:B------:R-:W-:Y:S01]  /*1190*/  IADD3 R14, R21, R11, RZ ;  /* 0x0000000b150e7210 */ /* 0x000fe20007ffe0ff */
[----:B------:R-:W-:Y:S06]  /*11a0*/  BRA `(.L_x_4905) ;  /* 0x0000000400287947 */ /* 0x000fec0003800000 */
.L_x_4904:
[----:B------:R-:W2:Y:S01]  /*11b0*/  LDC R7, c[0x0][0x278] ;  /* 0x00009e00ff077b82 */ /* 0x000ea20000000800 */
[----:B------:R-:W-:Y:S02]  /*11c0*/  MOV R8, RZ ;  /* 0x000000ff00087202 */ /* 0x000fe40000000f00 */
[----:B------:R-:W-:Y:S02]  /*11d0*/  ISETP.NE.AND P4, PT, R14, -0x1, PT ;  /* 0xffffffff0e00780c */ /* 0x000fe40003f85270 */
[----:B------:R-:W-:-:S11]  /*11e0*/  LEA R138, R130, 0xffffff80, 0x7 ;  /* 0xffffff80828a7811 */ /* 0x000fd600078e38ff */
[----:B------:R-:W3:Y:S01]  /*11f0*/  @P4 LDC.64 R76, c[0x0][0x248] ;  /* 0x00009200ff4c4b82 */ /* 0x000ee20000000a00 */
[----:B------:R-:W-:Y:S02]  /*1200*/  @P4 IADD3 R18, R13, R14, RZ ;  /* 0x0000000e0d124210 */ /* 0x000fe40007ffe0ff */
[----:B--2---:R-:W-:-:S04]  /*1210*/  IABS R4, R7 ;  /* 0x0000000700047213 */ /* 0x004fc80000000000 */
[----:B------:R-:W2:Y:S08]  /*1220*/  I2F.RP R10, R4 ;  /* 0x00000004000a7306 */ /* 0x000eb00000209400 */
[----:B--2---:R-:W2:Y:S02]  /*1230*/  MUFU.RCP R9, R10 ;  /* 0x0000000a00097308 */ /* 0x004ea40000001000 */
[----:B--2---:R-:W-:Y:S01]  /*1240*/  VIADD R9, R9, 0xffffffe ;  /* 0x0ffffffe09097836 */ /* 0x004fe20000000000 */
[----:B------:R-:W2:Y:S05]  /*1250*/  @P4 LDC.64 R10, c[0x0][0x250] ;  /* 0x00009400ff0a4b82 */ /* 0x000eaa0000000a00 */
[----:B------:R-:W4:Y:S02]  /*1260*/  F2I.FTZ.U32.TRUNC.NTZ R9, R9 ;  /* 0x0000000900097305 */ /* 0x000f24000021f000 */
[----:B----4-:R-:W-:-:S04]  /*1270*/  IMAD.MOV R3, RZ, RZ, -R9 ;  /* 0x000000ffff037224 */ /* 0x010fc800078e0a09 */
[----:B------:R-:W-:Y:S01]  /*1280*/  IMAD R5, R3, R4, RZ ;  /* 0x0000000403057224 */ /* 0x000fe200078e02ff */
[----:B------:R-:W-:-:S03]  /*1290*/  IABS R3, R22 ;  /* 0x0000001600037213 */ /* 0x000fc60000000000 */
[----:B------:R-:W-:-:S04]  /*12a0*/  IMAD.HI.U32 R8, R9, R5, R8 ;  /* 0x0000000509087227 */ /* 0x000fc800078e0008 */
[----:B------:R-:W-:Y:S02]  /*12b0*/  IMAD.MOV.U32 R5, RZ, RZ, R3 ;  /* 0x000000ffff057224 */ /* 0x000fe400078e0003 */
[----:B---3--:R-:W-:Y:S02]  /*12c0*/  @P4 IMAD R9, R18, R77, RZ ;  /* 0x0000004d12094224 */ /* 0x008fe400078e02ff */
[----:B------:R-:W-:-:S04]  /*12d0*/  IMAD.HI.U32 R16, R8, R5, RZ ;  /* 0x0000000508107227 */ /* 0x000fc800078e00ff */
[----:B------:R-:W-:Y:S01]  /*12e0*/  @P4 IMAD.WIDE.U32 R18, R18, R76, RZ ;  /* 0x0000004c12124225 */ /* 0x000fe200078e00ff */
[----:B------:R-:W-:-:S03]  /*12f0*/  IADD3 R3, -R16, RZ, RZ ;  /* 0x000000ff10037210 */ /* 0x000fc60007ffe1ff */
[----:B------:R-:W-:Y:S02]  /*1300*/  @P4 IMAD.IADD R9, R19, 0x1, R9 ;  /* 0x0000000113094824 */ /* 0x000fe400078e0209 */
[----:B------:R-:W-:-:S05]  /*1310*/  IMAD R3, R4, R3, R5 ;  /* 0x0000000304037224 */ /* 0x000fca00078e0205 */
[----:B------:R-:W-:-:S13]  /*1320*/  ISETP.GT.U32.AND P0, PT, R4, R3, PT ;  /* 0x000000030400720c */ /* 0x000fda0003f04070 */
[----:B------:R-:W-:Y:S02]  /*1330*/  @!P0 IMAD.IADD R3, R3, 0x1, -R4 ;  /* 0x0000000103038824 */ /* 0x000fe400078e0a04 */
[----:B------:R-:W-:Y:S01]  /*1340*/  @!P0 VIADD R16, R16, 0x1 ;  /* 0x0000000110108836 */ /* 0x000fe20000000000 */
[----:B------:R-:W-:Y:S02]  /*1350*/  ISETP.NE.AND P0, PT, R7, RZ, PT ;  /* 0x000000ff0700720c */ /* 0x000fe40003f05270 */
[----:B------:R-:W-:Y:S02]  /*1360*/  ISETP.GE.U32.AND P3, PT, R3, R4, PT ;  /* 0x000000040300720c */ /* 0x000fe40003f66070 */
[----:B------:R-:W3:Y:S01]  /*1370*/  LDC.64 R4, c[0x0][0x260] ;  /* 0x00009800ff047b82 */ /* 0x000ee20000000a00 */
[----:B------:R-:W-:-:S04]  /*1380*/  LOP3.LUT R3, R22, R7, RZ, 0x3c, !PT ;  /* 0x0000000716037212 */ /* 0x000fc800078e3cff */
[----:B------:R-:W-:Y:S02]  /*1390*/  ISETP.GE.AND P2, PT, R3, RZ, PT ;  /* 0x000000ff0300720c */ /* 0x000fe40003f46270 */
[----:B------:R-:W-:-:S04]  /*13a0*/  SHF.R.S32.HI R3, RZ, 0x1f, R138 ;  /* 0x0000001fff037819 */ /* 0x000fc8000001148a */
[----:B------:R-:W-:-:S07]  /*13b0*/  @P3 IADD3 R16, R16, 0x1, RZ ;  /* 0x0000000110103810 */ /* 0x000fce0007ffe0ff */
[----:B------:R-:W-:Y:S01]  /*13c0*/  @!P2 IADD3 R16, -R16, RZ, RZ ;  /* 0x000000ff1010a210 */ /* 0x000fe20007ffe1ff */
[----:B--2---:R-:W-:Y:S06]  /*13d0*/  @P4 BRA `(.L_x_4906) ;  /* 0x0000000000304947 */ /* 0x004fec0003800000 */
[----:B------:R-:W2:Y:S01]  /*13e0*/  LDC.64 R76, c[0x0][0x248] ;  /* 0x00009200ff4c7b82 */ /* 0x000ea20000000a00 */
[----:B------:R-:W-:-:S07]  /*13f0*/  SHF.R.S32.HI R15, RZ, 0x1f, R13 ;  /* 0x0000001fff0f7819 */ /* 0x000fce000001140d */
[----:B------:R-:W4:Y:S01]  /*1400*/  LDC.64 R8, c[0x0][0x230] ;  /* 0x00008c00ff087b82 */ /* 0x000f220000000a00 */
[-C--:B--2---:R-:W-:Y:S01]  /*1410*/  IMAD R18, R15, R76.reuse, RZ ;  /* 0x0000004c0f127224 */ /* 0x084fe200078e02ff */
        /* <DEDUP_REMOVED lines=8> */
.L_x_4906:
[----:B------:R-:W-:Y:S01]  /*14a0*/  MOV R19, R9 ;  /* 0x0000000900137202 */ /* 0x000fe20000000f00 */
[----:B------:R-:W-:Y:S01]  /*14b0*/  IMAD R8, R3, R76, RZ ;  /* 0x0000004c03087224 */ /* 0x000fe200078e02ff */
[----:B------:R-:W-:Y:S02]  /*14c0*/  @!P0 LOP3.LUT R16, RZ, R7, RZ, 0x33, !PT ;  /* 0x00000007ff108212 */ /* 0x000fe400078e33ff */
[----:B------:R-:W-:Y:S01]  /*14d0*/  @P4 IADD3 R14, R13, R14, RZ ;  /* 0x0000000e0d0e4210 */ /* 0x000fe20007ffe0ff */
[----:B------:R-:W-:Y:S01]  /*14e0*/  IMAD.WIDE.U32 R18, R76, R138, R18 ;  /* 0x0000008a4c127225 */ /* 0x000fe200078e0012 */
[----:B------:R-:W-:-:S03]  /*14f0*/  SHF.R.S32.HI R7, RZ, 0x1f, R16 ;  /* 0x0000001fff077819 */ /* 0x000fc60000011410 */
[----:B------:R-:W-:Y:S02]  /*1500*/  IMAD R8, R77, R138, R8 ;  /* 0x0000008a4d087224 */ /* 0x000fe400078e0208 */
[----:B------:R-:W-:-:S03]  /*1510*/  @P4 IMAD.WIDE.U32 R24, R14, R10, RZ ;  /* 0x0000000a0e184225 */ /* 0x000fc600078e00ff */
[----:B------:R-:W-:Y:S01]  /*1520*/  IADD3 R19, R19, R8, RZ ;  /* 0x0000000813137210 */ /* 0x000fe20007ffe0ff */
[-C--:B---3--:R-:W-:Y:S02]  /*1530*/  IMAD R8, R7, R4.reuse, RZ ;  /* 0x0000000407087224 */ /* 0x088fe400078e02ff */
[----:B------:R-:W-:Y:S02]  /*1540*/  @P4 IMAD R15, R14, R11, R25 ;  /* 0x0000000b0e0f4224 */ /* 0x000fe400078e0219 */
[----:B------:R-:W-:-:S04]  /*1550*/  IMAD.WIDE.U32 R20, R16, R4, R18 ;  /* 0x0000000410147225 */ /* 0x000fc800078e0012 */
[----:B------:R-:W-:-:S05]  /*1560*/  IMAD R5, R16, R5, R8 ;  /* 0x0000000510057224 */ /* 0x000fca00078e0208 */
        /* <DEDUP_REMOVED lines=14> */
.L_x_4905:
[----:B------:R-:W-:Y:S01]  /*1650*/  ISETP.NE.AND P5, PT, R17, -0x1, PT ;  /* 0xffffffff1100780c */ /* 0x000fe20003fa5270 */
[----:B------:R-:W-:Y:S01]  /*1660*/  VIADD R98, R130, 0xffffffff ;  /* 0xffffffff82627836 */ /* 0x000fe20000000000 */
[----:B-1----:R-:W-:Y:S01]  /*1670*/  SHF.R.S32.HI R13, RZ, 0x1f, R6 ;  /* 0x0000001fff0d7819 */ /* 0x002fe20000011406 */
[----:B------:R-:W-:Y:S01]  /*1680*/  IMAD.IADD R102, R90, 0x1, -R109 ;  /* 0x000000015a667824 */ /* 0x000fe200078e0a6d */
[----:B------:R-:W1:Y:S01]  /*1690*/  S2UR UR4, SR_CgaCtaId ;  /* 0x00000000000479c3 */ /* 0x000e620000008800 */
[----:B------:R-:W-:Y:S01]  /*16a0*/  IMAD.SHL.U32 R4, R98, 0x80, RZ ;  /* 0x0000008062047824 */ /* 0x000fe200078e00ff */
[CC--:B------:R-:W-:Y:S01]  /*16b0*/  LEA.HI R19, R13.reuse, R6.reuse, RZ, 0x2 ;  /* 0x000000060d137211 */ /* 0x0c0fe200078f10ff */
[----:B------:R-:W-:Y:S01]  /*16c0*/  ULDC.64 UR6, c[0x0][0x258] ;  /* 0x0000960000067ab9 */ /* 0x000fe20000000a00 */
[----:B------:R-:W-:Y:S01]  /*16d0*/  LEA.HI R96, R13, R6, RZ, 0x5 ;  /* 0x000000060d607211 */ /* 0x000fe200078f28ff */
[----:B-----5:R-:W-:Y:S01]  /*16e0*/  IMAD.IADD R0, R89, 0x1, -R4 ;  /* 0x0000000159007824 */ /* 0x020fe200078e0a04 */
[----:B------:R-:W-:Y:S01]  /*16f0*/  LOP3.LUT R125, R19, 0xfffffffc, RZ, 0xc0, !PT ;  /* 0xfffffffc137d7812 */ /* 0x000fe200078ec0ff */
[----:B------:R-:W-:Y:S01]  /*1700*/  ULDC.64 UR8, c[0x0][0x268] ;  /* 0x00009a0000087ab9 */ /* 0x000fe20000000a00 */
[----:B------:R-:W-:Y:S01]  /*1710*/  SHF.R.S32.HI R18, RZ, 0x2, R19 ;  /* 0x00000002ff127819 */ /* 0x000fe20000011413 */
[----:B------:R-:W2:Y:S01]  /*1720*/  @P5 LDC.64 R10, c[0x0][0x240] ;  /* 0x00009000ff0a5b82 */ /* 0x000ea20000000a00 */
[----:B------:R-:W-:Y:S01]  /*1730*/  @!P5 SHF.R.S32.HI R5, RZ, 0x1f, R127 ;  /* 0x0000001fff05d819 */ /* 0x000fe2000001147f */
[----:B------:R-:W-:Y:S01]  /*1740*/  IMAD.IADD R125, R6, 0x1, -R125 ;  /* 0x00000001067d7824 */ /* 0x000fe200078e0a7d */
[----:B------:R-:W-:Y:S01]  /*1750*/  SHF.R.S32.HI R99, RZ, 0x5, R96 ;  /* 0x00000005ff637819 */ /* 0x000fe20000011460 */
[----:B------:R-:W-:Y:S01]  /*1760*/  VIADD R21, R18, 0x20 ;  /* 0x0000002012157836 */ /* 0x000fe20000000000 */
[----:B------:R-:W-:Y:S01]  /*1770*/  SHF.R.S32.HI R23, RZ, 0x1f, R22 ;  /* 0x0000001fff177819 */ /* 0x000fe20000011416 */
[----:B------:R-:W-:Y:S01]  /*1780*/  IMAD.SHL.U32 R125, R125, 0x8, RZ ;  /* 0x000000087d7d7824 */ /* 0x000fe200078e00ff */
[----:B------:R-:W-:Y:S01]  /*1790*/  UMOV UR5, 0x400 ;  /* 0x0000040000057882 */ /* 0x000fe20000000000 */
[----:B------:R-:W3:Y:S01]  /*17a0*/  @!P5 LDC.64 R8, c[0x0][0x228] ;  /* 0x00008a00ff08db82 */ /* 0x000ee20000000a00 */
[C---:B------:R-:W-:Y:S01]  /*17b0*/  ISETP.GE.AND P6, PT, R21.reuse, R102, PT ;  /* 0x000000661500720c */ /* 0x040fe20003fc6270 */
[----:B------:R-:W-:Y:S01]  /*17c0*/  BSSY B0, `(.L_x_4907) ;  /* 0x0000044000007945 */ /* 0x000fe20003800000 */
[----:B------:R-:W-:-:S02]  /*17d0*/  ISETP.GE.AND P2, PT, R21, R0, PT ;  /* 0x000000001500720c */ /* 0x000fc40003f46270 */
[----:B------:R-:W-:Y:S01]  /*17e0*/  ISETP.GE.AND P4, PT, R21, R0, PT ;  /* 0x000000001500720c */ /* 0x000fe20003f86270 */
[----:B------:R-:W-:Y:S01]  /*17f0*/  VIADD R21, R18, 0x40 ;  /* 0x0000004012157836 */ /* 0x000fe20000000000 */
[----:B-1----:R-:W-:-:S04]  /*1800*/  ULEA UR4, UR4, UR5, 0x18 ;  /* 0x0000000504047291 */ /* 0x002fc8000f8ec03f */
[CC--:B------:R-:W-:Y:S02]  /*1810*/  ISETP.GE.AND P0, PT, R21.reuse, R0.reuse, PT ;  /* 0x000000001500720c */ /* 0x0c0fe40003f06270 */
[----:B------:R-:W-:Y:S01]  /*1820*/  ISETP.GE.AND P3, PT, R21, R0, PT ;  /* 0x000000001500720c */ /* 0x000fe20003f66270 */
[----:B--2---:R-:W-:-:S04]  /*1830*/  @P5 IMAD.WIDE.U32 R28, R17, R10, RZ ;  /* 0x0000000a111c5225 */ /* 0x004fc800078e00ff */
[----:B---3--:R-:W-:Y:S02]  /*1840*/  @!P5 IMAD R10, R5, R8, RZ ;  /* 0x00000008050ad224 */ /* 0x008fe400078e02ff */
[----:B------:R-:W-:Y:S01]  /*1850*/  @P5 IMAD R5, R17, R11, R29 ;  /* 0x0000000b11055224 */ /* 0x000fe200078e021d */
[----:B------:R-:W-:Y:S01]  /*1860*/  LEA.HI R11, R13, R6, RZ, 0x3 ;  /* 0x000000060d0b7211 */ /* 0x000fe200078f18ff */
[C---:B------:R-:W-:Y:S02]  /*1870*/  @!P5 IMAD R9, R127.reuse, R9, R10 ;  /* 0x000000097f09d224 */ /* 0x040fe400078e020a */
[----:B------:R-:W-:Y:S01]  /*1880*/  @!P5 IMAD.WIDE.U32 R26, R127, R8, RZ ;  /* 0x000000087f1ad225 */ /* 0x000fe200078e00ff */
[----:B------:R-:W-:Y:S02]  /*1890*/  SHF.R.S32.HI R10, RZ, 0x3, R11 ;  /* 0x00000003ff0a7819 */ /* 0x000fe4000001140b */
[----:B------:R-:W-:Y:S01]  /*18a0*/  SHF.R.S32.HI R8, RZ, 0x1f, R125 ;  /* 0x0000001fff087819 */ /* 0x000fe2000001147d */
[----:B------:R-:W-:Y:S01]  /*18b0*/  @!P5 IMAD.IADD R5, R27, 0x1, R9 ;  /* 0x000000011b05d824 */ /* 0x000fe200078e0209 */
[----:B------:R-:W-:Y:S01]  /*18c0*/  LEA.HI R9, R19, R18, RZ, 0x1 ;  /* 0x0000001213097211 */ /* 0x000fe200078f08ff */
[----:B------:R-:W-:Y:S01]  /*18d0*/  @!P5 IMAD.MOV.U32 R28, RZ, RZ, R26 ;  /* 0x000000ffff1cd224 */ /* 0x000fe200078e001a */
[----:B------:R-:W-:-:S02]  /*18e0*/  IADD3 R24, P5, R125, R24, RZ ;  /* 0x000000187d187210 */ /* 0x000fc40007fbe0ff */
[----:B------:R-:W-:Y:S02]  /*18f0*/  SHF.L.U32 R124, R10, 0x6, RZ ;  /* 0x000000060a7c7819 */ /* 0x000fe400000006ff */
[----:B------:R-:W-:Y:S01]  /*1900*/  LOP3.LUT R9, R9, 0x7fffffe, RZ, 0xc0, !PT ;  /* 0x07fffffe09097812 */ /* 0x000fe200078ec0ff */
[----:B------:R-:W-:Y:S01]  /*1910*/  IMAD.X R25, R8, 0x1, R15, P5 ;  /* 0x0000000108197824 */ /* 0x000fe200028e060f */
[----:B------:R-:W-:Y:S01]  /*1920*/  LOP3.LUT R124, R124, 0xc0, RZ, 0xc0, !PT ;  /* 0x000000c07c7c7812 */ /* 0x000fe200078ec0ff */
[----:B------:R-:W-:Y:S01]  /*1930*/  IMAD R15, R7, UR8, RZ ;  /* 0x00000008070f7c24 */ /* 0x000fe2000f8e02ff */
[C---:B------:R-:W-:Y:S01]  /*1940*/  IADD3 R20, P5, R125.reuse, R20, RZ ;  /* 0x000000147d147210 */ /* 0x040fe20007fbe0ff */
[----:B------:R-:W-:Y:S01]  /*1950*/  IMAD.IADD R26, R18, 0x1, -R9 ;  /* 0x00000001121a7824 */ /* 0x000fe200078e0a09 */
[----:B------:R-:W-:Y:S02]  /*1960*/  LOP3.LUT R17, R124, 0x18, R125, 0xf8, !PT ;  /* 0x000000187c117812 */ /* 0x000fe400078ef87d */
[----:B------:R-:W-:Y:S01]  /*1970*/  SHF.R.U32.HI R124, RZ, 0x3, R124 ;  /* 0x00000003ff7c7819 */ /* 0x000fe2000001167c */
[----:B------:R-:W-:Y:S01]  /*1980*/  IMAD.X R21, R8, 0x1, R14, P5 ;  /* 0x0000000108157824 */ /* 0x000fe200028e060e */
[----:B------:R-:W-:Y:S01]  /*1990*/  IADD3 R28, P5, R125, R28, RZ ;  /* 0x0000001c7d1c7210 */ /* 0x000fe20007fbe0ff */
[----:B------:R-:W-:Y:S01]  /*19a0*/  IMAD R9, R99, 0x8, R26 ;  /* 0x0000000863097824 */ /* 0x000fe200078e021a */
[----:B------:R-:W-:Y:S01]  /*19b0*/  LOP3.LUT R124, R17, R124, RZ, 0x3c, !PT ;  /* 0x0000007c117c7212 */ /* 0x000fe200078e3cff */
[----:B------:R-:W-:Y:S01]  /*19c0*/  IMAD R14, R16, UR9, R15 ;  /* 0x00000009100e7c24 */ /* 0x000fe2000f8e020f */
[----:B------:R-:W-:Y:S01]  /*19d0*/  SHF.R.S32.HI R19, RZ, 0x1f, R18 ;  /* 0x0000001fff137819 */ /* 0x000fe20000011412 */
[----:B------:R-:W-:Y:S01]  /*19e0*/  IMAD.X R29, R8, 0x1, R5, P5 ;  /* 0x00000001081d7824 */ /* 0x000fe200028e0605 */
[----:B------:R-:W-:Y:S01]  /*19f0*/  LEA R124, R9, R124, 0x5 ;  /* 0x0000007c097c7211 */ /* 0x000fe200078e28ff */
[----:B------:R-:W-:Y:S01]  /*1a00*/  IMAD R5, R23, UR6, RZ ;  /* 0x0000000617057c24 */ /* 0x000fe2000f8e02ff */
[----:B------:R-:W-:Y:S01]  /*1a10*/  IADD3 R138, P5, R18, R138, RZ ;  /* 0x0000008a128a7210 */ /* 0x000fe20007fbe0ff */
[----:B------:R-:W1:Y:S01]  /*1a20*/  LDC.64 R8, c[0x0][0x3c8] ;  /* 0x0000f200ff087b82 */ /* 0x000e620000000a00 */
[----:B------:R-:W-:Y:S01]  /*1a30*/  IMAD.WIDE.U32 R28, R22, UR6, R28 ;  /* 0x00000006161c7c25 */ /* 0x000fe2000f8e001c */
[----:B------:R-:W-:-:S03]  /*1a40*/  LEA R124, R124, UR4, 0x1 ;  /* 0x000000047c7c7c11 */ /* 0x000fc6000f8e08ff */
[----:B------:R-:W-:Y:S02]  /*1a50*/  IMAD R7, R22, UR7, R5 ;  /* 0x0000000716077c24 */ /* 0x000fe4000f8e0205 */
[----:B------:R-:W-:Y:S01]  /*1a60*/  IMAD.X R5, R19, 0x1, R3, P5 ;  /* 0x0000000113057824 */ /* 0x000fe200028e0603 */
[----:B------:R-:W-:Y:S01]  /*1a70*/  ISETP.GE.AND P5, PT, R18, R102, PT ;  /* 0x000000661200720c */ /* 0x000fe20003fa6270 */
[----:B------:R-:W-:-:S04]  /*1a80*/  IMAD.WIDE.U32 R16, R16, UR8, R24 ;  /* 0x0000000810107c25 */ /* 0x000fc8000f8e0018 */
[----:B------:R-:W-:-:S04]  /*1a90*/  IMAD.WIDE R26, R12, 0x40, R18 ;  /* 0x000000400c1a7825 */ /* 0x000fc800078e0212 */
[----:B------:R-:W-:Y:S02]  /*1aa0*/  IMAD R3, R19, R76, RZ ;  /* 0x0000004c13037224 */ /* 0x000fe400078e02ff */
        /* <DEDUP_REMOVED lines=21> */
.L_x_4908:
[----:B------:R-:W-:Y:S05]  /*1c00*/  BSYNC B0 ;  /* 0x0000000000007941 */ /* 0x000fea0003800000 */
.L_x_4907:
        /* <DEDUP_REMOVED lines=21> */
.L_x_4910:
[----:B------:R-:W-:Y:S05]  /*1d60*/  BSYNC B0 ;  /* 0x0000000000007941 */ /* 0x000fea0003800000 */
.L_x_4909:
[C---:B------:R-:W-:Y:S01]  /*1d70*/  ISETP.GE.AND P6, PT, R18.reuse, R0, PT ;  /* 0x000000001200720c */ /* 0x040fe20003fc6270 */
[C---:B------:R-:W-:Y:S01]  /*1d80*/  IMAD R3, R18.reuse, R77, R3 ;  /* 0x0000004d12037224 */ /* 0x040fe200078e0203 */
[----:B------:R-:W-:Y:S01]  /*1d90*/  BSSY B0, `(.L_x_4911) ;  /* 0x0000014000007945 */ /* 0x000fe20003800000 */
[C---:B------:R-:W-:Y:S01]  /*1da0*/  IMAD.WIDE.U32 R100, R18.reuse, R76, R20 ;  /* 0x0000004c12647225 */ /* 0x040fe200078e0014 */
[C---:B------:R-:W-:Y:S02]  /*1db0*/  ISETP.GE.AND P5, PT, R18.reuse, R0, PT ;  /* 0x000000001200720c */ /* 0x040fe40003fa6270 */
[----:B------:R-:W-:Y:S01]  /*1dc0*/  LEA.HI R13, R13, R6, RZ, 0x4 ;  /* 0x000000060d0d7211 */ /* 0x000fe200078f20ff */
[----:B------:R-:W-:Y:S01]  /*1dd0*/  VIADD R19, R18, 0x60 ;  /* 0x0000006012137836 */ /* 0x000fe20000000000 */
        /* <DEDUP_REMOVED lines=15> */
.L_x_4912:
[----:B------:R-:W-:Y:S05]  /*1ed0*/  BSYNC B0 ;  /* 0x0000000000007941 */ /* 0x000fea0003800000 */
.L_x_4911:
[----:B------:R-:W-:Y:S01]  /*1ee0*/  SHF.R.S32.HI R7, RZ, 0x4, R13 ;  /* 0x00000004ff077819 */ /* 0x000fe2000001140d */
[----:B------:R-:W-:Y:S01]  /*1ef0*/  BSSY B0, `(.L_x_4913) ;  /* 0x0000016000007945 */ /* 0x000fe20003800000 */
[----:B------:R-:W-:Y:S01]  /*1f00*/  LEA.HI R15, R11, R10, RZ, 0x1 ;  /* 0x0000000a0b0f7211 */ /* 0x000fe200078f08ff */
[C---:B------:R-:W-:Y:S01]  /*1f10*/  IMAD.SHL.U32 R121, R76.reuse, 0x20, RZ ;  /* 0x000000204c797824 */ /* 0x040fe200078e00ff */
[----:B------:R-:W-:Y:S02]  /*1f20*/  ISETP.GE.AND P6, PT, R19, R0, PT ;  /* 0x000000001300720c */ /* 0x000fe40003fc6270 */
[----:B------:R-:W-:Y:S02]  /*1f30*/  SHF.L.U64.HI R120, R76, 0x5, R77 ;  /* 0x000000054c787819 */ /* 0x000fe4000001024d */
[----:B------:R-:W-:Y:S02]  /*1f40*/  LOP3.LUT R11, R11, 0xfffffff8, RZ, 0xc0, !PT ;  /* 0xfffffff80b0b7812 */ /* 0x000fe400078ec0ff */
[----:B------:R-:W-:-:S02]  /*1f50*/  LEA.HI R3, R7, R7, RZ, 0x1 ;  /* 0x0000000707037211 */ /* 0x000fc400078f08ff */
[----:B------:R-:W-:Y:S01]  /*1f60*/  LOP3.LUT R15, R15, 0xfffffffe, RZ, 0xc0, !PT ;  /* 0xfffffffe0f0f7812 */ /* 0x000fe200078ec0ff */
        /* <DEDUP_REMOVED lines=14> */
.L_x_4914:
[----:B------:R-:W-:Y:S05]  /*2050*/  BSYNC B0 ;  /* 0x0000000000007941 */ /* 0x000fea0003800000 */
.L_x_4913:
[----:B------:R-:W-:Y:S01]  /*2060*/  IMAD.IADD R11, R6, 0x1, -R11 ;  /* 0x00000001060b7824 */ /* 0x000fe200078e0a0b */
[----:B------:R-:W-:Y:S01]  /*2070*/  LOP3.LUT R12, R3, 0xfffffffe, RZ, 0xc0, !PT ;  /* 0xfffffffe030c7812 */ /* 0x000fe200078ec0ff */
[----:B------:R-:W-:Y:S01]  /*2080*/  BSSY B0, `(.L_x_4915) ;  /* 0x0000017000007945 */ /* 0x000fe20003800000 */
[----:B------:R-:W-:Y:S02]  /*2090*/  LOP3.LUT R13, R13, 0xfffffff0, RZ, 0xc0, !PT ;  /* 0xfffffff00d0d7812 */ /* 0x000fe400078ec0ff */
[----:B------:R-:W-:Y:S02]  /*20a0*/  LEA.HI R3, R11, R11, RZ, 0x1 ;  /* 0x0000000b0b037211 */ /* 0x000fe400078f08ff */
[----:B------:R-:W-:Y:S01]  /*20b0*/  ISETP.GE.AND P2, PT, R19, R0, PT ;  /* 0x000000001300720c */ /* 0x000fe20003f46270 */
[----:B------:R-:W-:Y:S01]  /*20c0*/  IMAD.IADD R0, R10, 0x1, -R15 ;  /* 0x000000010a007824 */ /* 0x000fe200078e0a0f */
[----:B------:R-:W-:Y:S01]  /*20d0*/  LOP3.LUT R24, R3, 0xfffffffe, RZ, 0xc0, !PT ;  /* 0xfffffffe03187812 */ /* 0x000fe200078ec0ff */
[----:B------:R-:W-:Y:S01]  /*20e0*/  IMAD.IADD R10, R7, 0x1, -R12 ;  /* 0x00000001070a7824 */ /* 0x000fe200078e0a0c */
[----:B------:R-:W-:Y:S01]  /*20f0*/  SHF.R.S32.HI R12, RZ, 0x1f, R127 ;  /* 0x0000001fff0c7819 */ /* 0x000fe2000001147f */
[----:B------:R-:W-:Y:S01]  /*2100*/  IMAD.IADD R18, R6, 0x1, -R13 ;  /* 0x0000000106127824 */ /* 0x000fe200078e0a0d */
        /* <DEDUP_REMOVED lines=14> */
.L_x_4916:
[----:B------:R-:W-:Y:S05]  /*21f0*/  BSYNC B0 ;  /* 0x0000000000007941 */ /* 0x000fea0003800000 */
.L_x_4915:
        /* <DEDUP_REMOVED lines=16> */
.L_x_4918:
[----:B------:R-:W-:Y:S05]  /*2300*/  BSYNC B0 ;  /* 0x0000000000007941 */ /* 0x000fea0003800000 */
.L_x_4917:
[----:B------:R-:W0:Y:S01]  /*2310*/  LDGDEPBAR ;  /* 0x00000000000079af */ /* 0x000e220000000000 */
[----:B------:R-:W-:Y:S01]  /*2320*/  ULDC.64 UR6, c[0x0][0x3d0] ;  /* 0x0000f40000067ab9 */ /* 0x000fe20000000a00 */
[----:B------:R-:W-:Y:S01]  /*2330*/  SHF.R.S32.HI R3, RZ, 0x1, R3 ;  /* 0x00000001ff037819 */ /* 0x000fe20000011403 */
[----:B------:R-:W-:Y:S01]  /*2340*/  IMAD R12, R12, UR6, RZ ;  /* 0x000000060c0c7c24 */ /* 0x000fe2000f8e02ff */
[----:B------:R-:W-:Y:S01]  /*2350*/  LEA.HI R95, R18, R18, RZ, 0x1 ;  /* 0x00000012125f7211 */ /* 0x000fe200078f08ff */
[----:B------:R-:W-:Y:S01]  /*2360*/  IMAD.WIDE.U32 R22, R127, UR6, R22 ;  /* 0x000000067f167c25 */ /* 0x000fe2000f8e0016 */
[----:B------:R-:W2:Y:S01]  /*2370*/  LDC.64 R78, c[0x0][0x250] ;  /* 0x00009400ff4e7b82 */ /* 0x000ea20000000a00 */
[----:B------:R-:W-:Y:S01]  /*2380*/  SHF.R.S32.HI R7, RZ, 0x1f, R18 ;  /* 0x0000001fff077819 */ /* 0x000fe20000011412 */
[----:B------:R-:W-:Y:S01]  /*2390*/  ULDC UR5, c[0x0][0x2e8] ;  /* 0x0000ba0000057ab9 */ /* 0x000fe20000000800 */
[----:B------:R-:W-:Y:S01]  /*23a0*/  IMAD.SHL.U32 R13, R3, 0x40, RZ ;  /* 0x00000040030d7824 */ /* 0x000fe200078e00ff */
[----:B-1----:R-:W-:Y:S01]  /*23b0*/  LEA R20, P0, R22, R8, 0x2 ;  /* 0x0000000816147211 */ /* 0x002fe200078010ff */
[----:B------:R-:W-:Y:S01]  /*23c0*/  IMAD R19, R127, UR7, R12 ;  /* 0x000000077f137c24 */ /* 0x000fe2000f8e020c */
[----:B------:R-:W-:Y:S01]  /*23d0*/  SHF.R.S32.HI R15, RZ, 0x1, R95 ;  /* 0x00000001ff0f7819 */ /* 0x000fe2000001145f */
[----:B------:R-:W-:Y:S01]  /*23e0*/  IMAD.SHL.U32 R0, R0, 0x8, RZ ;  /* 0x0000000800007824 */ /* 0x000fe200078e00ff */
[----:B------:R-:W-:Y:S01]  /*23f0*/  LOP3.LUT R13, R13, 0xc0, RZ, 0xc0, !PT ;  /* 0x000000c00d0d7812 */ /* 0x000fe200078ec0ff */
[----:B------:R-:W-:Y:S01]  /*2400*/  IMAD.IADD R8, R23, 0x1, R19 ;  /* 0x0000000117087824 */ /* 0x000fe200078e0213 */
[----:B------:R-:W-:Y:S01]  /*2410*/  SHF.R.S32.HI R12, RZ, 0x1f, R95 ;  /* 0x0000001fff0c7819 */ /* 0x000fe2000001145f */
[----:B------:R-:W-:Y:S01]  /*2420*/  IMAD.IADD R11, R11, 0x1, -R24 ;  /* 0x000000010b0b7824 */ /* 0x000fe200078e0a18 */
[----:B------:R-:W-:Y:S01]  /*2430*/  LOP3.LUT R0, R13, 0x8, R0, 0xf8, !PT ;  /* 0x000000080d007812 */ /* 0x000fe200078ef800 */
[----:B------:R-:W-:Y:S01]  /*2440*/  IMAD.IADD R17, R17, 0x1, R14 ;  /* 0x0000000111117824 */ /* 0x000fe200078e020e */
[----:B------:R-:W-:Y:S01]  /*2450*/  SHF.R.U32.HI R13, RZ, 0x3, R13 ;  /* 0x00000003ff0d7819 */ /* 0x000fe2000001160d */
[----:B------:R-:W-:Y:S01]  /*2460*/  ULDC.64 UR6, c[0x0][0x220] ;  /* 0x0000880000067ab9 */ /* 0x000fe20000000a00 */
[----:B------:R-:W-:-:S02]  /*2470*/  LEA.HI.X R21, R22, R9, R8, 0x2, P0 ;  /* 0x0000000916157211 */ /* 0x000fc400000f1408 */
[----:B------:R-:W-:Y:S01]  /*2480*/  LOP3.LUT R13, R0, R13, RZ, 0x3c, !PT ;  /* 0x0000000d000d7212 */ /* 0x000fe200078e3cff */
[----:B------:R-:W-:-:S04]  /*2490*/  DEPBAR.LE SB0, 0x0 ;  /* 0x000080000000791a */ /* 0x000fc80000000000 */
[----:B------:R1:W5:Y:S01]  /*24a0*/  LDG.E R0, desc[UR12][R20.64] ;  /* 0x0000000c14007981 */ /* 0x000362000c1e1900 */
[----:B------:R-:W-:Y:S02]  /*24b0*/  LEA.HI R12, R12, R15, RZ, 0x2 ;  /* 0x0000000f0c0c7211 */ /* 0x000fe400078f10ff */
[----:B------:R-:W-:Y:S01]  /*24c0*/  LEA.HI R7, R7, R18, RZ, 0x3 ;  /* 0x0000001207077211 */ /* 0x000fe200078f18ff */
[----:B------:R-:W-:Y:S01]  /*24d0*/  BAR.SYNC.DEFER_BLOCKING 0x0 ;  /* 0x0000000000007b1d */ /* 0x000fe20000010000 */
[----:B------:R-:W-:Y:S02]  /*24e0*/  LOP3.LUT R12, R12, 0xfffffffc, RZ, 0xc0, !PT ;  /* 0xfffffffc0c0c7812 */ /* 0x000fe400078ec0ff */
[----:B------:R-:W-:-:S03]  /*24f0*/  LOP3.LUT R95, R95, 0x7fffffe, RZ, 0xc0, !PT ;  /* 0x07fffffe5f5f7812 */ /* 0x000fc600078ec0ff */
[----:B------:R-:W-:Y:S02]  /*2500*/  IMAD.IADD R8, R15, 0x1, -R12 ;  /* 0x000000010f087824 */ /* 0x000fe400078e0a0c */
[----:B------:R-:W-:Y:S02]  /*2510*/  IMAD.SHL.U32 R7, R7, 0x20, RZ ;  /* 0x0000002007077824 */ /* 0x000fe400078e00ff */
[----:B------:R-:W-:Y:S02]  /*2520*/  IMAD.SHL.U32 R9, R8, 0x40, RZ ;  /* 0x0000004008097824 */ /* 0x000fe400078e00ff */
[C---:B------:R-:W-:Y:S01]  /*2530*/  IMAD R92, R10.reuse, 0x8, R11 ;  /* 0x000000080a5c7824 */ /* 0x040fe200078e020b */
[----:B------:R-:W-:Y:S01]  /*2540*/  LOP3.LUT R88, R7, 0xffffff00, RZ, 0xc0, !PT ;  /* 0xffffff0007587812 */ /* 0x000fe200078ec0ff */
[----:B------:R-:W-:Y:S01]  /*2550*/  IMAD.SHL.U32 R10, R10, 0x8, RZ ;  /* 0x000000080a0a7824 */ /* 0x000fe200078e00ff */
[----:B------:R-:W-:Y:S01]  /*2560*/  LOP3.LUT R9, R9, 0xc0, RZ, 0xc0, !PT ;  /* 0x000000c009097812 */ /* 0x000fe200078ec0ff */
[----:B--2---:R-:W-:-:S02]  /*2570*/  IMAD R5, R5, R78, RZ ;  /* 0x0000004e05057224 */ /* 0x004fc400078e02ff */
[----:B------:R-:W-:Y:S01]  /*2580*/  IMAD.IADD R95, R18, 0x1, -R95 ;  /* 0x00000001125f7824 */ /* 0x000fe200078e0a5f */
[----:B------:R1:W-:Y:S04]  /*2590*/  @P5 STS [R124+0x3000], RZ ;  /* 0x003000ff7c005388 */ /* 0x0003e80000000800 */
[----:B------:R1:W-:Y:S04]  /*25a0*/  @P5 STS [R124+0x3004], RZ ;  /* 0x003004ff7c005388 */ /* 0x0003e80000000800 */
[----:B------:R1:W-:Y:S01]  /*25b0*/  @P5 STS.64 [R124+0x3008], RZ ;  /* 0x003008ff7c005388 */ /* 0x0003e20000000a00 */
[----:B------:R-:W-:Y:S01]  /*25c0*/  LOP3.LUT R7, R9, 0x8, R10, 0xf8, !PT ;  /* 0x0000000809077812 */ /* 0x000fe200078ef80a */
[----:B------:R-:W-:Y:S01]  /*25d0*/  IMAD R10, R99, 0x200, R88 ;  /* 0x00000200630a7824 */ /* 0x000fe200078e0258 */
[----:B------:R-:W-:Y:S01]  /*25e0*/  SHF.R.U32.HI R12, RZ, 0x3, R9 ;  /* 0x00000003ff0c7819 */ /* 0x000fe20000011609 */
[----:B------:R-:W-:-:S02]  /*25f0*/  IMAD R131, R138, R79, R5 ;  /* 0x0000004f8a837224 */ /* 0x000fc400078e0205 */
[----:B------:R-:W-:Y:S01]  /*2600*/  IMAD.WIDE.U32 R138, R138, R78, R16 ;  /* 0x0000004e8a8a7225 */ /* 0x000fe200078e0010 */
[----:B------:R-:W-:-:S03]  /*2610*/  LOP3.LUT R7, R7, R12, RZ, 0x3c, !PT ;  /* 0x0000000c07077212 */ /* 0x000fc600078e3cff */
[----:B------:R-:W-:Y:S01]  /*2620*/  IMAD R10, R95, 0x20, R10 ;  /* 0x000000205f0a7824 */ /* 0x000fe200078e020a */
[----:B------:R-:W-:Y:S01]  /*2630*/  LEA R136, P0, R138, UR6, 0x1 ;  /* 0x000000068a887c11 */ /* 0x000fe2000f8008ff */
[----:B------:R-:W-:Y:S02]  /*2640*/  IMAD.U32 R92, R92, 0x20, R13 ;  /* 0x000000205c5c7824 */ /* 0x000fe400078e000d */
[----:B------:R-:W-:Y:S02]  /*2650*/  IMAD.IADD R131, R139, 0x1, R131 ;  /* 0x000000018b837824 */ /* 0x000fe400078e0283 */
[----:B------:R-:W-:Y:S01]  /*2660*/  IMAD.IADD R94, R7, 0x1, R10 ;  /* 0x00000001075e7824 */ /* 0x000fe200078e020a */
[----:B------:R-:W2:Y:S01]  /*2670*/  MUFU.RCP R5, UR5 ;  /* 0x0000000500057d08 */ /* 0x000ea20008001000 */
[----:B------:R-:W-:Y:S01]  /*2680*/  BSSY B0, `(.L_x_4919) ;  /* 0x0000011000007945 */ /* 0x000fe20003800000 */
[C---:B------:R-:W-:Y:S01]  /*2690*/  SHF.L.U64.HI R122, R78.reuse, 0x5, R79 ;  /* 0x000000054e7a7819 */ /* 0x040fe2000001024f */
[----:B------:R-:W-:Y:S01]  /*26a0*/  IMAD.SHL.U32 R123, R78, 0x20, RZ ;  /* 0x000000204e7b7824 */ /* 0x000fe200078e00ff */
[----:B------:R-:W-:-:S02]  /*26b0*/  LEA R92, R92, UR4, 0x1 ;  /* 0x000000045c5c7c11 */ /* 0x000fc4000f8e08ff */
[----:B------:R-:W-:Y:S02]  /*26c0*/  LEA.HI.X R137, R138, UR7, R131, 0x1, P0 ;  /* 0x000000078a897c11 */ /* 0x000fe400080f0c83 */
[----:B------:R-:W-:Y:S01]  /*26d0*/  LEA R94, R94, UR4, 0x1 ;  /* 0x000000045e5e7c11 */ /* 0x000fe2000f8e08ff */
[----:B-1----:R-:W-:Y:S06]  /*26e0*/  @P5 BRA `(.L_x_4920) ;  /* 0x0000000000285947 */ /* 0x002fec0003800000 */
        /* <DEDUP_REMOVED lines=10> */
.L_x_4920:
[----:B------:R-:W-:Y:S05]  /*2790*/  BSYNC B0 ;  /* 0x0000000000007941 */ /* 0x000fea0003800000 */
.L_x_4919:
        /* <DEDUP_REMOVED lines=13> */
.L_x_4922:
[----:B------:R-:W-:Y:S05]  /*2870*/  BSYNC B0 ;  /* 0x0000000000007941 */ /* 0x000fea0003800000 */
.L_x_4921:
        /* <DEDUP_REMOVED lines=13> */
.L_x_4924:
[----:B------:R-:W-:Y:S05]  /*2950*/  BSYNC B0 ;  /* 0x0000000000007941 */ /* 0x000fea0003800000 */
.L_x_4923:
        /* <DEDUP_REMOVED lines=14> */
.L_x_4926:
[----:B------:R-:W-:Y:S05]  /*2a40*/  BSYNC B0 ;  /* 0x0000000000007941 */ /* 0x000fea0003800000 */
.L_x_4925:
[----:B------:R-:W-:Y:S01]  /*2a50*/  LDSM.16.M88.4 R68, [R94] ;  /* 0x000000005e44783b */ /* 0x000fe20000000200 */
[----:B------:R-:W-:Y:S01]  /*2a60*/  LOP3.LUT P0, RZ, R3, 0x2, RZ, 0xc0, !PT ;  /* 0x0000000203ff7812 */ /* 0x000fe2000780c0ff */
[----:B------:R-:W-:Y:S01]  /*2a70*/  IMAD.MOV.U32 R3, RZ, RZ, 0x10 ;  /* 0x00000010ff037424 */ /* 0x000fe200078e00ff */
[----:B------:R-:W-:Y:S01]  /*2a80*/  LOP3.LUT P2, RZ, R8, 0x2, RZ, 0xc0, !PT ;  /* 0x0000000208ff7812 */ /* 0x000fe2000784c0ff */
[----:B------:R-:W2:Y:S01]  /*2a90*/  LDSM.16.M88.4 R80, [R92+0x1400] ;  /* 0x001400005c50783b */ /* 0x000ea20000000200 */
[C---:B------:R-:W-:Y:S01]  /*2aa0*/  VIADD R8, R92.reuse, 0x1000 ;  /* 0x000010005c087836 */ /* 0x040fe20000000000 */
[----:B------:R-:W-:Y:S01]  /*2ab0*/  ULDC UR10, c[0x0][0x39c] ;  /* 0x0000e700000a7ab9 */ /* 0x000fe20000000800 */
[----:B------:R-:W-:Y:S01]  /*2ac0*/  SEL R3, R3, 0xfffffff0, !P2 ;  /* 0xfffffff003037807 */ /* 0x000fe20005000000 */
[----:B------:R-:W3:Y:S01]  /*2ad0*/  LDSM.16.M88.4 R24, [R92+0x1000] ;  /* 0x001000005c18783b */ /* 0x000ee20000000200 */
[----:B------:R-:W-:Y:S02]  /*2ae0*/  VIADD R91, R92, 0x1020 ;  /* 0x000010205c5b7836 */ /* 0x000fe40000000000 */
[----:B------:R-:W-:Y:S01]  /*2af0*/  IMAD R99, R99, 0x10, R109 ;  /* 0x0000001063637824 */ /* 0x000fe200078e026d */
[----:B------:R-:W-:Y:S01]  /*2b00*/  LDSM.16.M88.4 R52, [R92+0x1800] ;  /* 0x001800005c34783b */ /* 0x000fe20000000200 */
[----:B------:R-:W-:-:S02]  /*2b10*/  IMAD R93, R3, 0x2, R94 ;  /* 0x00000002035d7824 */ /* 0x000fc400078e025e */
[----:B------:R-:W-:Y:S01]  /*2b20*/  @P0 VIADD R91, R8, 0xffffffe0 ;  /* 0xffffffe0085b0836 */ /* 0x000fe20000000000 */
[----:B------:R-:W-:Y:S01]  /*2b30*/  LDSM.16.M88.4 R44, [R92+0x1c00] ;  /* 0x001c00005c2c783b */ /* 0x000fe20000000200 */
[----:B------:R-:W-:Y:S02]  /*2b40*/  IMAD R126, R95, 0x20, R88 ;  /* 0x000000205f7e7824 */ /* 0x000fe400078e0258 */
[----:B------:R-:W-:Y:S01]  /*2b50*/  VIADD R88, R91, 0xc00 ;  /* 0x00000c005b587836 */ /* 0x000fe20000000000 */
[----:B-1----:R-:W-:Y:S01]  /*2b60*/  LDSM.16.M88.4 R8, [R93] ;  /* 0x000000005d08783b */ /* 0x002fe20000000200 */
[----:B------:R-:W-:-:S03]  /*2b70*/  IMAD.IADD R126, R7, 0x1, R126 ;  /* 0x00000001077e7824 */ /* 0x000fc600078e027e */
[----:B------:R-:W1:Y:S04]  /*2b80*/  LDSM.16.M88.4 R20, [R91+0x400] ;  /* 0x000400005b14783b */ /* 0x000e680000000200 */
[----:B------:R-:W4:Y:S04]  /*2b90*/  LDSM.16.M88.4 R12, [R91] ;  /* 0x000000005b0c783b */ /* 0x000f280000000200 */
[----:B------:R-:W-:Y:S04]  /*2ba0*/  LDSM.16.M88.4 R84, [R91+0x800] ;  /* 0x000800005b54783b */ /* 0x000fe80000000200 */
[----:B------:R-:W4:Y:S04]  /*2bb0*/  LDSM.16.M88.4 R36, [R92+0x2000] ;  /* 0x002000005c24783b */ /* 0x000f280000000200 */
[----:B------:R-:W4:Y:S01]  /*2bc0*/  LDSM.16.M88.4 R28, [R92+0x2400] ;  /* 0x002400005c1c783b */ /* 0x000f220000000200 */
[C---:B--2---:R-:W-:Y:S03]  /*2bd0*/  HMMA.16816.F32.BF16 R16, R68.reuse, R80, RZ ;  /* 0x000000504410723c */ /* 0x044fe600000418ff */
[----:B------:R-:W-:Y:S04]  /*2be0*/  LDSM.16.M88.4 R72, [R92+0x2c00] ;  /* 0x002c00005c48783b */ /* 0x000fe80000000200 */
[----:B------:R-:W2:Y:S01]  /*2bf0*/  LDSM.16.M88.4 R64, [R91+0xc00] ;  /* 0x000c00005b40783b */ /* 0x000ea20000000200 */
[C---:B------:R-:W-:Y:S03]  /*2c00*/  HMMA.16816.F32.BF16 R80, R68.reuse, R82, RZ ;  /* 0x000000524450723c */ /* 0x040fe600000418ff */
[----:B------:R-:W-:Y:S03]  /*2c10*/  LDSM.16.M88.4 R60, [R91+0x1000] ;  /* 0x001000005b3c783b */ /* 0x000fe60000000200 */
[C---:B---3--:R-:W-:Y:S01]  /*2c20*/  HMMA.16816.F32.BF16 R104, R68.reuse, R24, RZ ;  /* 0x000000184468723c */ /* 0x048fe200000418ff */
[----:B------:R-:W-:Y:S04]  /*2c30*/  LDSM.16.M88.4 R56, [R91+0x1400] ;  /* 0x001400005b38783b */ /* 0x000fe80000000200 */
[----:B------:R-:W0:Y:S01]  /*2c40*/  LDGDEPBAR ;  /* 0x00000000000079af */ /* 0x000e220000000000 */
[----:B------:R-:W-:Y:S06]  /*2c50*/  HMMA.16816.F32.BF16 R24, R68, R26, RZ ;  /* 0x0000001a4418723c */ /* 0x000fec00000418ff */
[C---:B-1----:R-:W-:Y:S06]  /*2c60*/  HMMA.16816.F32.BF16 R16, R8.reuse, R20, R16 ;  /* 0x000000140810723c */ /* 0x042fec0000041810 */
[C---:B------:R-:W-:Y:S01]  /*2c70*/  HMMA.16816.F32.BF16 R80, R8.reuse, R22, R80 ;  /* 0x000000160850723c */ /* 0x040fe20000041850 */
[----:B------:R-:W1:Y:S05]  /*2c80*/  LDSM.16.M88.4 R20, [R92+0x2800] ;  /* 0x002800005c14783b */ /* 0x000e6a0000000200 */
[C---:B----4-:R-:W-:Y:S06]  /*2c90*/  HMMA.16816.F32.BF16 R104, R8.reuse, R12, R104 ;  /* 0x0000000c0868723c */ /* 0x050fec0000041868 */
[----:B------:R-:W-:Y:S06]  /*2ca0*/  HMMA.16816.F32.BF16 R24, R8, R14, R24 ;  /* 0x0000000e0818723c */ /* 0x000fec0000041818 */
        /* <DEDUP_REMOVED lines=12> */
[----:B------:R-:W-:Y:S01]  /*2d70*/  MUFU.TANH R119, R17 ;  /* 0x0000001100777308 */ /* 0x000fe20000002400 */
        /* <DEDUP_REMOVED lines=8> */
[----:B------:R-:W-:Y:S01]  /*2e00*/  MUFU.TANH R111, R24 ;  /* 0x00000018006f7308 */ /* 0x000fe20000002400 */
[----:B------:R-:W-:Y:S06]  /*2e10*/  HMMA.16816.F32.BF16 R40, R68, R36, RZ ;  /* 0x000000244428723c */ /* 0x000fec00000418ff */
[----:B------:R-:W-:Y:S01]  /*2e20*/  HMMA.16816.F32.BF16 R12, R8, R84, R12 ;  /* 0x00000054080c723c */ /* 0x000fe2000004180c */
[----:B------:R-:W-:Y:S05]  /*2e30*/  MUFU.TANH R85, R25 ;  /* 0x0000001900557308 */ /* 0x000fea0000002400 */
[----:B------:R-:W-:Y:S01]  /*2e40*/  HMMA.16816.F32.BF16 R32, R68, R28, RZ ;  /* 0x0000001c4420723c */ /* 0x000fe200000418ff */
[----:B------:R-:W-:-:S02]  /*2e50*/  VIADD R84, R91, 0x1c00 ;  /* 0x00001c005b547836 */ /* 0x000fc40000000000 */
[----:B------:R-:W-:Y:S03]  /*2e60*/  MUFU.TANH R113, R26 ;  /* 0x0000001a00717308 */ /* 0x000fe60000002400 */
[C---:B------:R-:W-:Y:S05]  /*2e70*/  HMMA.16816.F32.BF16 R52, R68.reuse, R54, RZ ;  /* 0x000000364434723c */ /* 0x040fea00000418ff */
[----:B------:R1:W-:Y:S01]  /*2e80*/  MUFU.TANH R115, R27 ;  /* 0x0000001b00737308 */ /* 0x0003e20000002400 */
[C---:B------:R-:W-:Y:S06]  /*2e90*/  HMMA.16816.F32.BF16 R36, R68.reuse, R38, RZ ;  /* 0x000000264424723c */ /* 0x040fec00000418ff */
[----:B------:R-:W-:Y:S01]  /*2ea0*/  HMMA.16816.F32.BF16 R28, R68, R30, RZ ;  /* 0x0000001e441c723c */ /* 0x000fe200000418ff */
[----:B------:R3:W-:Y:S01]  /*2eb0*/  MUFU.TANH R133, R18 ;  /* 0x0000001200857308 */ /* 0x0007e20000002400 */
[----:B------:R-:W-:Y:S01]  /*2ec0*/  FMUL.FTZ R12, R12, UR10 ;  /* 0x0000000a0c0c7c20 */ /* 0x000fe20008410000 */
[----:B------:R-:W-:Y:S01]  /*2ed0*/  FMUL.FTZ R14, R14, UR10 ;  /* 0x0000000a0e0e7c20 */ /* 0x000fe20008410000 */
[----:B------:R-:W-:Y:S01]  /*2ee0*/  FMUL.FTZ R13, R13, UR10 ;  /* 0x0000000a0d0d7c20 */ /* 0x000fe20008410000 */
[----:B------:R-:W-:Y:S01]  /*2ef0*/  FMUL.FTZ R15, R15, UR10 ;  /* 0x0000000a0f0f7c20 */ /* 0x000fe20008410000 */
[----:B--2---:R-:W-:Y:S03]  /*2f00*/  HMMA.16816.F32.BF16 R48, R8, R64, R48 ;  /* 0x000000400830723c */ /* 0x004fe60000041830 */
[----:B------:R-:W-:Y:S03]  /*2f10*/  MUFU.TANH R143, R82 ;  /* 0x00000052008f7308 */ /* 0x000fe60000002400 */
[C---:B-1----:R-:W-:Y:S05]  /*2f20*/  HMMA.16816.F32.BF16 R24, R68.reuse, R20, RZ ;  /* 0x000000144418723c */ /* 0x042fea00000418ff */
[----:B------:R-:W-:Y:S01]  /*2f30*/  MUFU.TANH R105, R105 ;  /* 0x0000006900697308 */ /* 0x000fe20000002400 */
[C---:B------:R-:W-:Y:S06]  /*2f40*/  HMMA.16816.F32.BF16 R20, R68.reuse, R22, RZ ;  /* 0x000000164414723c */ /* 0x040fec00000418ff */
[C---:B---3--:R-:W-:Y:S01]  /*2f50*/  HMMA.16816.F32.BF16 R16, R68.reuse, R72, RZ ;  /* 0x000000484410723c */ /* 0x048fe200000418ff */
[----:B------:R-:W-:Y:S05]  /*2f60*/  MUFU.TANH R107, R107 ;  /* 0x0000006b006b7308 */ /* 0x000fea0000002400 */
[----:B------:R-:W-:Y:S01]  /*2f70*/  HMMA.16816.F32.BF16 R68, R68, R74, RZ ;  /* 0x0000004a4444723c */ /* 0x000fe200000418ff */
[----:B------:R-:W1:Y:S01]  /*2f80*/  LDSM.16.M88.4 R72, [R91+0x1800] ;  /* 0x001800005b48783b */ /* 0x000e620000000200 */
[----:B------:R-:W-:Y:S01]  /*2f90*/  FMUL.FTZ R49, R49, UR10 ;  /* 0x0000000a31317c20 */ /* 0x000fe20008410000 */
[----:B------:R-:W-:Y:S03]  /*2fa0*/  MUFU.TANH R81, R81 ;  /* 0x0000005100517308 */ /* 0x000fe60000002400 */
[----:B------:R-:W-:Y:S01]  /*2fb0*/  HMMA.16816.F32.BF16 R44, R8, R66, R44 ;  /* 0x00000042082c723c */ /* 0x000fe2000004182c */
[----:B------:R-:W2:Y:S01]  /*2fc0*/  LDSM.16.M88.4 R64, [R91+0x1c00] ;  /* 0x001c00005b40783b */ /* 0x000ea20000000200 */
[----:B------:R-:W-:-:S04]  /*2fd0*/  DEPBAR.LE SB0, 0x0 ;  /* 0x000080000000791a */ /* 0x000fc80000000000 */
[C---:B------:R-:W-:Y:S01]  /*2fe0*/  HMMA.16816.F32.BF16 R52, R8.reuse, R86, R52 ;  /* 0x000000560834723c */ /* 0x040fe20000041834 */
[----:B------:R3:W-:Y:S05]  /*2ff0*/  MUFU.TANH R87, R12 ;  /* 0x0000000c00577308 */ /* 0x0007ea0000002400 */
[C---:B------:R-:W-:Y:S01]  /*3000*/  HMMA.16816.F32.BF16 R36, R8.reuse, R62, R36 ;  /* 0x0000003e0824723c */ /* 0x040fe20000041824 */
[----:B------:R-:W-:Y:S02]  /*3010*/  VIADD R86, R91, 0x1400 ;  /* 0x000014005b567836 */ /* 0x000fe40000000000 */
[----:B------:R-:W-:Y:S03]  /*3020*/  MUFU.TANH R49, R49 ;  /* 0x0000003100317308 */ /* 0x000fe60000002400 */
[----:B------:R-:W-:Y:S01]  /*3030*/  HMMA.16816.F32.BF16 R32, R8, R56, R32 ;  /* 0x000000380820723c */ /* 0x000fe20000041820 */
[----:B------:R-:W-:Y:S01]  /*3040*/  LOP3.LUT R63, R96, 0xffffffe0, RZ, 0xc0, !PT ;  /* 0xffffffe0603f7812 */ /* 0x000fe200078ec0ff */
[----:B-----5:R-:W-:Y:S01]  /*3050*/  FMUL.FTZ R96, R0, R5 ;  /* 0x0000000500607220 */ /* 0x020fe20000410000 */
[----:B------:R-:W-:-:S02]  /*3060*/  IMAD.SHL.U32 R0, R6, 0x2, RZ ;  /* 0x0000000206007824 */ /* 0x000fc400078e00ff */
[----:B------:R-:W-:Y:S01]  /*3070*/  MUFU.TANH R83, R83 ;  /* 0x0000005300537308 */ /* 0x000fe20000002400 */
[----:B---3--:R-:W-:Y:S01]  /*3080*/  IMAD.IADD R12, R6, 0x1, -R63 ;  /* 0x00000001060c7824 */ /* 0x008fe200078e0a3f */
[C---:B------:R-:W-:Y:S01]  /*3090*/  HMMA.16816.F32.BF16 R28, R8.reuse, R58, R28 ;  /* 0x0000003a081c723c */ /* 0x040fe2000004181c */
[----:B------:R-:W-:Y:S01]  /*30a0*/  FMUL.FTZ R56, R44, UR10 ;  /* 0x0000000a2c387c20 */ /* 0x000fe20008410000 */
[----:B------:R-:W-:Y:S01]  /*30b0*/  FMUL.FTZ R63, R50, UR10 ;  /* 0x0000000a323f7c20 */ /* 0x000fe20008410000 */
[----:B------:R-:W-:Y:S01]  /*30c0*/  FMUL.FTZ R46, R46, UR10 ;  /* 0x0000000a2e2e7c20 */ /* 0x000fe20008410000 */
[----:B------:R-:W-:Y:S01]  /*30d0*/  SHF.R.S32.HI R57, RZ, 0x1f, R12 ;  /* 0x0000001fff397819 */ /* 0x000fe2000001140c */
[----:B------:R-:W-:Y:S01]  /*30e0*/  FMUL.FTZ R53, R53, UR10 ;  /* 0x0000000a35357c20 */ /* 0x000fe20008410000 */
[C---:B------:R-:W-:Y:S01]  /*30f0*/  HMMA.16816.F32.BF16 R40, R8.reuse, R60, R40 ;  /* 0x0000003c0828723c */ /* 0x040fe20000041828 */
[----:B------:R-:W-:Y:S01]  /*3100*/  FMUL.FTZ R55, R55, UR10 ;  /* 0x0000000a37377c20 */ /* 0x000fe20008410000 */
[----:B------:R-:W-:Y:S01]  /*3110*/  LEA.HI R12, R57, R12, RZ, 0x2 ;  /* 0x0000000c390c7211 */ /* 0x000fe200078f10ff */
[----:B------:R3:W-:Y:S01]  /*3120*/  MUFU.TANH R61, R14 ;  /* 0x0000000e003d7308 */ /* 0x0007e20000002400 */
[----:B------:R-:W-:Y:S01]  /*3130*/  FMUL.FTZ R52, R52, UR10 ;  /* 0x0000000a34347c20 */ /* 0x000fe20008410000 */
[----:B------:R-:W-:Y:S01]  /*3140*/  FMUL.FTZ R54, R54, UR10 ;  /* 0x0000000a36367c20 */ /* 0x000fe20008410000 */
[----:B-1----:R-:W-:Y:S01]  /*3150*/  HMMA.16816.F32.BF16 R24, R8, R72, R24 ;  /* 0x000000480818723c */ /* 0x002fe20000041818 */
[----:B------:R-:W-:Y:S01]  /*3160*/  SHF.R.S32.HI R12, RZ, 0x2, R12 ;  /* 0x00000002ff0c7819 */ /* 0x000fe2000001140c */
[----:B------:R-:W-:-:S03]  /*3170*/  FMUL.FTZ R50, R38, UR10 ;  /* 0x0000000a26327c20 */ /* 0x000fc60008410000 */
[----:B------:R-:W-:Y:S01]  /*3180*/  IADD3 R12, R99, 0x1, R12 ;  /* 0x00000001630c7810 */ /* 0x000fe20007ffe00c */
[C---:B------:R-:W-:Y:S01]  /*3190*/  HMMA.16816.F32.BF16 R20, R8.reuse, R74, R20 ;  /* 0x0000004a0814723c */ /* 0x040fe20000041814 */
[----:B------:R-:W-:Y:S01]  /*31a0*/  LOP3.LUT R99, R0, 0x6, RZ, 0xc0, !PT ;  /* 0x0000000600637812 */ /* 0x000fe200078ec0ff */
[----:B------:R-:W-:Y:S01]  /*31b0*/  MUFU.TANH R53, R53 ;  /* 0x0000003500357308 */ /* 0x000fe20000002400 */
[----:B------:R-:W-:Y:S01]  /*31c0*/  IADD3 R59, R89, R12, -R90 ;  /* 0x0000000c593b7210 */ /* 0x000fe20007ffe85a */
[----:B------:R-:W-:Y:S01]  /*31d0*/  FMUL.FTZ R12, R51, UR10 ;  /* 0x0000000a330c7c20 */ /* 0x000fe20008410000 */
[----:B------:R-:W-:Y:S01]  /*31e0*/  FMUL.FTZ R51, R36, UR10 ;  /* 0x0000000a24337c20 */ /* 0x000fe20008410000 */
[C---:B--2---:R-:W-:Y:S01]  /*31f0*/  HMMA.16816.F32.BF16 R16, R8.reuse, R64, R16 ;  /* 0x000000400810723c */ /* 0x044fe20000041810 */
[----:B------:R-:W-:Y:S02]  /*3200*/  IMAD.IADD R5, R4, 0x1, R99 ;  /* 0x0000000104057824 */ /* 0x000fe400078e0263 */
[----:B------:R-:W-:Y:S01]  /*3210*/  FMUL.FTZ R44, R34, UR10 ;  /* 0x0000000a222c7c20 */ /* 0x000fe20008410000 */
[----:B------:R-:W-:Y:S01]  /*3220*/  IMAD.IADD R2, R59, 0x1, R2 ;  /* 0x000000013b027824 */ /* 0x000fe200078e0202 */
[----:B------:R1:W2:Y:S01]  /*3230*/  MUFU.TANH R7, R55 ;  /* 0x0000003700077308 */ /* 0x0002a20000002400 */
[C---:B------:R-:W-:Y:S01]  /*3240*/  VIADD R75, R5.reuse, 0x21 ;  /* 0x00000021054b7836 */ /* 0x040fe20000000000 */
[----:B------:R-:W-:Y:S01]  /*3250*/  HMMA.16816.F32.BF16 R68, R8, R66, R68 ;  /* 0x000000420844723c */ /* 0x000fe20000041844 */
[----:B------:R-:W-:Y:S01]  /*3260*/  VIADD R65, R5, 0x58 ;  /* 0x0000005805417836 */ /* 0x000fe20000000000 */
[C---:B------:R-:W-:Y:S01]  /*3270*/  VIMNMX R64, R2.reuse, R89, PT ;  /* 0x0000005902407248 */ /* 0x040fe20003fe0100 */
[----:B------:R-:W-:Y:S01]  /*3280*/  FMUL.FTZ R43, R43, UR10 ;  /* 0x0000000a2b2b7c20 */ /* 0x000fe20008410000 */
[----:B------:R-:W-:Y:S01]  /*3290*/  VIADDMNMX R2, R2, 0x8, R89, PT ;  /* 0x0000000802027846 */ /* 0x000fe20003800159 */
[----:B------:R-:W-:-:S02]  /*32a0*/  VIADD R89, R5, 0x60 ;  /* 0x0000006005597836 */ /* 0x000fc40000000000 */
[----:B---3--:R-:W-:Y:S01]  /*32b0*/  FMUL.FTZ R14, R27, UR10 ;  /* 0x0000000a1b0e7c20 */ /* 0x008fe20008410000 */
[----:B------:R-:W-:Y:S01]  /*32c0*/  FMUL.FTZ R11, R48, UR10 ;  /* 0x0000000a300b7c20 */ /* 0x000fe20008410000 */
[----:B------:R-:W-:Y:S02]  /*32d0*/  VIADD R27, R5, 0x29 ;  /* 0x00000029051b7836 */ /* 0x000fe40000000000 */
[----:B------:R-:W-:Y:S01]  /*32e0*/  FMUL.FTZ R48, R32, UR10 ;  /* 0x0000000a20307c20 */ /* 0x000fe20008410000 */
[----:B------:R-:W-:Y:S01]  /*32f0*/  FMUL.FTZ R9, R29, UR10 ;  /* 0x0000000a1d097c20 */ /* 0x000fe20008410000 */
[----:B------:R3:W4:Y:S01]  /*3300*/  MUFU.TANH R57, R52 ;  /* 0x0000003400397308 */ /* 0x0007220000002400 */
[----:B------:R-:W-:Y:S01]  /*3310*/  FMUL.FTZ R32, R21, UR10 ;  /* 0x0000000a15207c20 */ /* 0x000fe20008410000 */
[----:B------:R-:W-:Y:S01]  /*3320*/  FMUL.FTZ R38, R25, UR10 ;  /* 0x0000000a19267c20 */ /* 0x000fe20008410000 */
[----:B------:R-:W-:Y:S01]  /*3330*/  FMUL.FTZ R8, R47, UR10 ;  /* 0x0000000a2f087c20 */ /* 0x000fe20008410000 */
[----:B-1----:R-:W-:Y:S01]  /*3340*/  FMUL.FTZ R55, R42, UR10 ;  /* 0x0000000a2a377c20 */ /* 0x002fe20008410000 */
[----:B------:R-:W-:-:S02]  /*3350*/  VIADD R25, R5, 0x30 ;  /* 0x0000003005197836 */ /* 0x000fc40000000000 */
[----:B------:R-:W-:Y:S01]  /*3360*/  FMUL.FTZ R47, R39, UR10 ;  /* 0x0000000a272f7c20 */ /* 0x000fe20008410000 */
[----:B------:R-:W-:Y:S01]  /*3370*/  FMUL.FTZ R42, R35, UR10 ;  /* 0x0000000a232a7c20 */ /* 0x000fe20008410000 */
[----:B------:R-:W1:Y:S01]  /*3380*/  MUFU.TANH R11, R11 ;  /* 0x0000000b000b7308 */ /* 0x000e620000002400 */
[----:B------:R-:W-:Y:S01]  /*3390*/  FMUL.FTZ R36, R26, UR10 ;  /* 0x0000000a1a247c20 */ /* 0x000fe20008410000 */
[----:B------:R-:W-:Y:S01]  /*33a0*/  FMUL.FTZ R35, R30, UR10 ;  /* 0x0000000a1e237c20 */ /* 0x000fe20008410000 */
[----:B------:R-:W-:Y:S01]  /*33b0*/  FMUL.FTZ R39, R31, UR10 ;  /* 0x0000000a1f277c20 */ /* 0x000fe20008410000 */
[----:B------:R-:W-:Y:S01]  /*33c0*/  FMUL.FTZ R34, R20, UR10 ;  /* 0x0000000a14227c20 */ /* 0x000fe20008410000 */
[----:B------:R-:W-:Y:S01]  /*33d0*/  FMUL.FTZ R26, R19, UR10 ;  /* 0x0000000a131a7c20 */ /* 0x000fe20008410000 */
[----:B------:R-:W-:Y:S01]  /*33e0*/  FMUL.FTZ R10, R45, UR10 ;  /* 0x0000000a2d0a7c20 */ /* 0x000fe20008410000 */
[----:B------:R-:W-:Y:S01]  /*33f0*/  FMUL.FTZ R20, R23, UR10 ;  /* 0x0000000a17147c20 */ /* 0x000fe20008410000 */
[----:B------:R1:W1:Y:S01]  /*3400*/  MUFU.TANH R29, R12 ;  /* 0x0000000c001d7308 */ /* 0x0002620000002400 */
[----:B------:R-:W-:Y:S01]  /*3410*/  FMUL.FTZ R30, R16, UR10 ;  /* 0x0000000a101e7c20 */ /* 0x000fe20008410000 */
[----:B------:R-:W-:-:S02]  /*3420*/  VIADD R19, R5, 0x28 ;  /* 0x0000002805137836 */ /* 0x000fc40000000000 */
[----:B---3--:R-:W-:Y:S01]  /*3430*/  FMUL.FTZ R52, R40, UR10 ;  /* 0x0000000a28347c20 */ /* 0x008fe20008410000 */
[----:B------:R-:W-:Y:S01]  /*3440*/  I2FP.F32.S32 R16, R27 ;  /* 0x0000001b00107245 */ /* 0x000fe20000201400 */
[----:B------:R-:W-:Y:S01]  /*3450*/  FMUL.FTZ R40, R28, UR10 ;  /* 0x0000000a1c287c20 */ /* 0x000fe20008410000 */
[----:B------:R-:W-:Y:S01]  /*3460*/  FMUL.FTZ R28, R17, UR10 ;  /* 0x0000000a111c7c20 */ /* 0x000fe20008410000 */
[----:B------:R-:W-:Y:S01]  /*3470*/  FMUL.FTZ R45, R33, UR10 ;  /* 0x0000000a212d7c20 */ /* 0x000fe20008410000 */
[----:B------:R3:W-:Y:S01]  /*3480*/  MUFU.TANH R21, R56 ;  /* 0x0000003800157308 */ /* 0x0007e20000002400 */
[----:B------:R-:W-:Y:S01]  /*3490*/  I2FP.F32.S32 R33, R19 ;  /* 0x0000001300217245 */ /* 0x000fe20000201400 */
[C---:B--2---:R-:W-:Y:S01]  /*34a0*/  FFMA.FTZ R16, R96.reuse, R16, R7 ;  /* 0x0000001060107223 */ /* 0x044fe20000010007 */
[----:B------:R-:W-:Y:S01]  /*34b0*/  ISETP.GE.AND P6, PT, R19, R64, PT ;  /* 0x000000401300720c */ /* 0x000fe20003fc6270 */
[----:B------:R-:W-:Y:S01]  /*34c0*/  FMUL.FTZ R6, R69, UR10 ;  /* 0x0000000a45067c20 */ /* 0x000fe20008410000 */
[----:B------:R-:W-:Y:S01]  /*34d0*/  ISETP.GE.AND P4, PT, R19, R2, PT ;  /* 0x000000021300720c */ /* 0x000fe20003f86270 */
[----:B----4-:R-:W-:Y:S01]  /*34e0*/  FFMA.FTZ R33, R96, R33, R57 ;  /* 0x0000002160217223 */ /* 0x010fe20000010039 */
[C---:B------:R-:W-:Y:S01]  /*34f0*/  ISETP.GE.AND P5, PT, R27.reuse, R64, PT ;  /* 0x000000401b00720c */ /* 0x040fe20003fa6270 */
[----:B------:R2:W-:Y:S01]  /*3500*/  MUFU.TANH R59, R54 ;  /* 0x00000036003b7308 */ /* 0x0005e20000002400 */
[----:B-1----:R-:W-:Y:S01]  /*3510*/  FMUL.FTZ R12, R68, UR10 ;  /* 0x0000000a440c7c20 */ /* 0x002fe20008410000 */
[----:B------:R-:W-:Y:S01]  /*3520*/  ISETP.GE.AND P3, PT, R27, R2, PT ;  /* 0x000000021b00720c */ /* 0x000fe20003f66270 */
[----:B------:R-:W-:Y:S01]  /*3530*/  VIADD R57, R5, 0x39 ;  /* 0x0000003905397836 */ /* 0x000fe20000000000 */
[C---:B------:R-:W-:Y:S01]  /*3540*/  ISETP.GE.AND P2, PT, R25.reuse, R64, PT ;  /* 0x000000401900720c */ /* 0x040fe20003f46270 */
[----:B------:R-:W-:Y:S01]  /*3550*/  FMUL.FTZ R22, R22, UR10 ;  /* 0x0000000a16167c20 */ /* 0x000fe20008410000 */
[----:B------:R-:W-:Y:S01]  /*3560*/  ISETP.GE.AND P0, PT, R25, R2, PT ;  /* 0x000000021900720c */ /* 0x000fe20003f06270 */
[----:B------:R-:W-:Y:S01]  /*3570*/  FMUL.FTZ R71, R71, UR10 ;  /* 0x0000000a47477c20 */ /* 0x000fe20008410000 */
[----:B------:R-:W1:Y:S01]  /*3580*/  MUFU.TANH R63, R63 ;  /* 0x0000003f003f7308 */ /* 0x000e620000002400 */
[----:B---3--:R-:W-:Y:S01]  /*3590*/  I2FP.F32.S32 R56, R27 ;  /* 0x0000001b00387245 */ /* 0x008fe20000201400 */
[----:B------:R-:W-:Y:S01]  /*35a0*/  VIADD R27, R5, 0x38 ;  /* 0x00000038051b7836 */ /* 0x000fe20000000000 */
[----:B------:R-:W-:Y:S01]  /*35b0*/  FSEL R33, R33, -INF , !P6 ;  /* 0xff80000021217808 */ /* 0x000fe20007000000 */
[----:B------:R-:W-:Y:S01]  /*35c0*/  FMUL.FTZ R0, R70, UR10 ;  /* 0x0000000a46007c20 */ /* 0x000fe20008410000 */
[----:B------:R-:W-:Y:S01]  /*35d0*/  FMUL.FTZ R41, R41, UR10 ;  /* 0x0000000a29297c20 */ /* 0x000fe20008410000 */
[----:B------:R-:W-:Y:S01]  /*35e0*/  FFMA.FTZ R31, R96, R56, R53 ;  /* 0x00000038601f7223 */ /* 0x000fe20000010035 */
[----:B------:R-:W-:Y:S01]  /*35f0*/  VIADD R53, R5, 0x31 ;  /* 0x0000003105357836 */ /* 0x000fe20000000000 */
[----:B------:R3:W-:Y:S01]  /*3600*/  MUFU.TANH R23, R46 ;  /* 0x0000002e00177308 */ /* 0x0007e20000002400 */
[----:B--2---:R-:W-:Y:S01]  /*3610*/  FMUL.FTZ R54, R37, UR10 ;  /* 0x0000000a25367c20 */ /* 0x004fe20008410000 */
[----:B------:R-:W-:Y:S01]  /*3620*/  FMUL.FTZ R37, R24, UR10 ;  /* 0x0000000a18257c20 */ /* 0x000fe20008410000 */
[----:B------:R-:W-:Y:S01]  /*3630*/  FMUL.FTZ R24, R18, UR10 ;  /* 0x0000000a12187c20 */ /* 0x000fe20008410000 */
[----:B------:R-:W-:Y:S01]  /*3640*/  I2FP.F32.S32 R18, R25 ;  /* 0x0000001900127245 */ /* 0x000fe20000201400 */
[----:B------:R-:W-:Y:S01]  /*3650*/  VIADD R90, R91, 0x400 ;  /* 0x000004005b5a7836 */ /* 0x000fe20000000000 */
[----:B------:R-:W-:-:S02]  /*3660*/  I2FP.F32.S32 R68, R53 ;  /* 0x0000003500447245 */ /* 0x000fc40000201400 */
[----:B------:R2:W-:Y:S01]  /*3670*/  MUFU.TANH R17, R10 ;  /* 0x0000000a00117308 */ /* 0x0005e20000002400 */
[C---:B------:R-:W-:Y:S01]  /*3680*/  FFMA.FTZ R11, R96.reuse, R18, R11 ;  /* 0x00000012600b7223 */ /* 0x040fe2000001000b */
[----:B------:R-:W-:Y:S01]  /*3690*/  I2FP.F32.S32 R25, R25 ;  /* 0x0000001900197245 */ /* 0x000fe20000201400 */
[C---:B------:R-:W-:Y:S01]  /*36a0*/  FFMA.FTZ R68, R96.reuse, R68, R29 ;  /* 0x0000004460447223 */ /* 0x040fe2000001001d */
[----:B------:R-:W-:Y:S02]  /*36b0*/  FSEL R31, R31, -INF , !P5 ;  /* 0xff8000001f1f7808 */ /* 0x000fe40006800000 */
[----:B------:R-:W-:Y:S01]  /*36c0*/  I2FP.F32.S32 R18, R27 ;  /* 0x0000001b00127245 */ /* 0x000fe20000201400 */
[C---:B-1----:R-:W-:Y:S01]  /*36d0*/  FFMA.FTZ R63, R96.reuse, R25, R63 ;  /* 0x00000019603f7223 */ /* 0x042fe2000001003f */
[----:B------:R-:W-:Y:S01]  /*36e0*/  MUFU.TANH R51, R51 ;  /* 0x0000003300337308 */ /* 0x000fe20000002400 */
[----:B---3--:R-:W-:Y:S02]  /*36f0*/  I2FP.F32.S32 R46, R53 ;  /* 0x00000035002e7245 */ /* 0x008fe40000201400 */
[----:B------:R-:W-:Y:S01]  /*3700*/  ISETP.GE.AND P5, PT, R27, R64, PT ;  /* 0x000000401b00720c */ /* 0x000fe20003fa6270 */
[----:B------:R-:W-:Y:S01]  /*3710*/  FFMA.FTZ R25, R96, R18, R21 ;  /* 0x0000001260197223 */ /* 0x000fe20000010015 */
[----:B------:R-:W-:-:S02]  /*3720*/  FSEL R29, R11, -INF , !P2 ;  /* 0xff8000000b1d7808 */ /* 0x000fc40005000000 */
[----:B------:R-:W-:Y:S01]  /*3730*/  I2FP.F32.S32 R18, R57 ;  /* 0x0000003900127245 */ /* 0x000fe20000201400 */
[----:B------:R-:W-:Y:S01]  /*3740*/  MUFU.TANH R11, R50 ;  /* 0x00000032000b7308 */ /* 0x000fe20000002400 */
[----:B--2---:R-:W-:Y:S02]  /*3750*/  I2FP.F32.S32 R10, R19 ;  /* 0x00000013000a7245 */ /* 0x004fe40000201400 */
[----:B------:R-:W-:Y:S02]  /*3760*/  ISETP.GE.AND P6, PT, R53, R64, PT ;  /* 0x000000403500720c */ /* 0x000fe40003fc6270 */
[----:B------:R-:W-:Y:S01]  /*3770*/  FSEL R25, R25, -INF , !P5 ;  /* 0xff80000019197808 */ /* 0x000fe20006800000 */
[----:B------:R-:W-:Y:S01]  /*3780*/  FFMA.FTZ R10, R96, R10, R59 ;  /* 0x0000000a600a7223 */ /* 0x000fe2000001003b */
[----:B------:R-:W-:Y:S01]  /*3790*/  FSEL R164, R63, -INF , !P0 ;  /* 0xff8000003fa47808 */ /* 0x000fe20004000000 */
[----:B------:R1:W2:Y:S01]  /*37a0*/  MUFU.TANH R19, R8 ;  /* 0x0000000800137308 */ /* 0x0002a20000002400 */
[----:B------:R-:W-:Y:S01]  /*37b0*/  ISETP.GE.AND P2, PT, R57, R64, PT ;  /* 0x000000403900720c */ /* 0x000fe20003f46270 */
[C---:B------:R-:W-:Y:S01]  /*37c0*/  VIADD R59, R5.reuse, 0x51 ;  /* 0x00000051053b7836 */ /* 0x040fe20000000000 */
[----:B------:R-:W-:Y:S01]  /*37d0*/  FSEL R10, R10, -INF , !P4 ;  /* 0xff8000000a0a7808 */ /* 0x000fe20006000000 */
[----:B------:R-:W-:Y:S01]  /*37e0*/  VIADD R63, R5, 0x18 ;  /* 0x00000018053f7836 */ /* 0x000fe20000000000 */
[-C--:B------:R-:W-:Y:S01]  /*37f0*/  ISETP.GE.AND P4, PT, R53, R2.reuse, PT ;  /* 0x000000023500720c */ /* 0x080fe20003f86270 */
[----:B------:R-:W-:Y:S01]  /*3800*/  VIADD R53, R5, 0x40 ;  /* 0x0000004005357836 */ /* 0x000fe20000000000 */
[----:B------:R-:W-:Y:S01]  /*3810*/  ISETP.GE.AND P0, PT, R57, R2, PT ;  /* 0x000000023900720c */ /* 0x000fe20003f06270 */
[----:B------:R-:W3:Y:S01]  /*3820*/  MUFU.TANH R7, R52 ;  /* 0x0000003400077308 */ /* 0x000ee20000002400 */
[----:B------:R-:W-:-:S02]  /*3830*/  FSEL R68, R68, -INF , !P4 ;  /* 0xff80000044447808 */ /* 0x000fc40006000000 */
[----:B------:R-:W-:-:S05]  /*3840*/  ISETP.GE.AND P4, PT, R53, R2, PT ;  /* 0x000000023500720c */ /* 0x000fca0003f86270 */
[----:B------:R4:W-:Y:S01]  /*3850*/  MUFU.TANH R21, R54 ;  /* 0x0000003600157308 */ /* 0x0009e20000002400 */
[----:B-1----:R-:W-:Y:S01]  /*3860*/  FSEL R8, R16, -INF , !P3 ;  /* 0xff80000010087808 */ /* 0x002fe20005800000 */
[C---:B--2---:R-:W-:Y:S01]  /*3870*/  FFMA.FTZ R18, R96.reuse, R18, R19 ;  /* 0x0000001260127223 */ /* 0x044fe20000010013 */
[----:B------:R-:W-:Y:S02]  /*3880*/  ISETP.GE.AND P3, PT, R27, R2, PT ;  /* 0x000000021b00720c */ /* 0x000fe40003f66270 */
[----:B------:R-:W-:Y:S01]  /*3890*/  I2FP.F32.S32 R16, R27 ;  /* 0x0000001b00107245 */ /* 0x000fe20000201400 */
[C---:B------:R-:W-:Y:S01]  /*38a0*/  FFMA.FTZ R27, R96.reuse, R46, R49 ;  /* 0x0000002e601b7223 */ /* 0x040fe20000010031 */
[----:B------:R-:W-:Y:S01]  /*38b0*/  VIADD R49, R5, 0x48 ;  /* 0x0000004805317836 */ /* 0x000fe20000000000 */
[----:B------:R-:W1:Y:S01]  /*38c0*/  MUFU.TANH R55, R55 ;  /* 0x0000003700377308 */ /* 0x000e620000002400 */
[----:B------:R-:W-:Y:S01]  /*38d0*/  I2FP.F32.S32 R46, R53 ;  /* 0x00000035002e7245 */ /* 0x000fe20000201400 */
[----:B------:R-:W-:Y:S01]  /*38e0*/  FFMA.FTZ R23, R96, R16, R23 ;  /* 0x0000001060177223 */ /* 0x000fe20000010017 */
[----:B------:R-:W-:-:S02]  /*38f0*/  I2FP.F32.S32 R16, R57 ;  /* 0x0000003900107245 */ /* 0x000fc40000201400 */
[----:B------:R-:W-:Y:S01]  /*3900*/  ISETP.GE.AND P5, PT, R49, R64, PT ;  /* 0x000000403100720c */ /* 0x000fe20003fa6270 */
[C---:B---3--:R-:W-:Y:S01]  /*3910*/  FFMA.FTZ R7, R96.reuse, R46, R7 ;  /* 0x0000002e60077223 */ /* 0x048fe20000010007 */
[----:B------:R-:W-:Y:S01]  /*3920*/  FSEL R82, R23, -INF , !P3 ;  /* 0xff80000017527808 */ /* 0x000fe20005800000 */
[----:B------:R-:W-:Y:S01]  /*3930*/  MUFU.TANH R57, R42 ;  /* 0x0000002a00397308 */ /* 0x000fe20000002400 */
[-C--:B----4-:R-:W-:Y:S01]  /*3940*/  I2FP.F32.S32 R54, R49.reuse ;  /* 0x0000003100367245 */ /* 0x090fe20000201400 */
[C---:B------:R-:W-:Y:S01]  /*3950*/  FFMA.FTZ R16, R96.reuse, R16, R17 ;  /* 0x0000001060107223 */ /* 0x040fe20000010011 */
[----:B------:R-:W-:Y:S01]  /*3960*/  ISETP.GE.AND P3, PT, R49, R2, PT ;  /* 0x000000023100720c */ /* 0x000fe20003f66270 */
[----:B------:R-:W-:Y:S01]  /*3970*/  VIADD R17, R5, 0x50 ;  /* 0x0000005005117836 */ /* 0x000fe20000000000 */
[----:B------:R-:W-:Y:S01]  /*3980*/  I2FP.F32.S32 R49, R49 ;  /* 0x0000003100317245 */ /* 0x000fe20000201400 */
[C---:B------:R-:W-:Y:S01]  /*3990*/  FFMA.FTZ R19, R96.reuse, R54, R51 ;  /* 0x0000003660137223 */ /* 0x040fe20000010033 */
[----:B------:R-:W-:Y:S01]  /*39a0*/  FSEL R27, R27, -INF , !P6 ;  /* 0xff8000001b1b7808 */ /* 0x000fe20007000000 */
[----:B------:R-:W2:Y:S01]  /*39b0*/  MUFU.TANH R51, R48 ;  /* 0x0000003000337308 */ /* 0x000ea20000002400 */
[----:B------:R-:W-:Y:S01]  /*39c0*/  ISETP.GE.AND P6, PT, R53, R64, PT ;  /* 0x000000403500720c */ /* 0x000fe20003fc6270 */
[----:B------:R-:W-:Y:S01]  /*39d0*/  FFMA.FTZ R11, R96, R49, R11 ;  /* 0x00000031600b7223 */ /* 0x000fe2000001000b */
[----:B------:R-:W-:Y:S01]  /*39e0*/  I2FP.F32.S32 R52, R53 ;  /* 0x0000003500347245 */ /* 0x000fe20000201400 */
[----:B------:R-:W-:Y:S01]  /*39f0*/  VIADD R53, R5, 0x49 ;  /* 0x0000004905357836 */ /* 0x000fe20000000000 */
[----:B------:R-:W-:-:S02]  /*3a00*/  FSEL R162, R18, -INF , !P0 ;  /* 0xff80000012a27808 */ /* 0x000fc40004000000 */
[----:B------:R-:W-:Y:S01]  /*3a10*/  I2FP.F32.S32 R18, R17 ;  /* 0x0000001100127245 */ /* 0x000fe20000201400 */
[----:B------:R-:W3:Y:S01]  /*3a20*/  MUFU.TANH R47, R47 ;  /* 0x0000002f002f7308 */ /* 0x000ee20000002400 */
[-C--:B------:R-:W-:Y:S01]  /*3a30*/  I2FP.F32.S32 R46, R53.reuse ;  /* 0x00000035002e7245 */ /* 0x080fe20000201400 */
[----:B-1----:R-:W-:Y:S01]  /*3a40*/  FFMA.FTZ R52, R96, R52, R55 ;  /* 0x0000003460347223 */ /* 0x002fe20000010037 */
[----:B------:R-:W-:Y:S01]  /*3a50*/  FSEL R23, R16, -INF , !P2 ;  /* 0xff80000010177808 */ /* 0x000fe20005000000 */
[----:B------:R-:W-:Y:S01]  /*3a60*/  VIADD R55, R5, 0x1 ;  /* 0x0000000105377836 */ /* 0x000fe20000000000 */
[----:B------:R-:W-:Y:S01]  /*3a70*/  ISETP.GE.AND P2, PT, R53, R64, PT ;  /* 0x000000403500720c */ /* 0x000fe20003f46270 */
[----:B------:R-:W-:Y:S01]  /*3a80*/  FFMA.FTZ R16, R96, R46, R21 ;  /* 0x0000002e60107223 */ /* 0x000fe20000010015 */
[----:B------:R-:W-:Y:S01]  /*3a90*/  FSEL R21, R7, -INF , !P6 ;  /* 0xff80000007157808 */ /* 0x000fe20007000000 */
[----:B------:R-:W1:Y:S01]  /*3aa0*/  MUFU.TANH R45, R45 ;  /* 0x0000002d002d7308 */ /* 0x000e620000002400 */
[----:B------:R-:W-:Y:S01]  /*3ab0*/  FSEL R132, R52, -INF , !P4 ;  /* 0xff80000034847808 */ /* 0x000fe20006000000 */
[----:B--2---:R-:W-:Y:S01]  /*3ac0*/  FFMA.FTZ R51, R96, R18, R51 ;  /* 0x0000001260337223 */ /* 0x004fe20000010033 */
[----:B------:R-:W-:-:S02]  /*3ad0*/  I2FP.F32.S32 R48, R53 ;  /* 0x0000003500307245 */ /* 0x000fc40000201400 */
[C---:B------:R-:W-:Y:S02]  /*3ae0*/  ISETP.GE.AND P6, PT, R17.reuse, R64, PT ;  /* 0x000000401100720c */ /* 0x040fe40003fc6270 */
[----:B------:R-:W-:Y:S01]  /*3af0*/  ISETP.GE.AND P4, PT, R17, R2, PT ;  /* 0x000000021100720c */ /* 0x000fe20003f86270 */
[----:B------:R-:W2:Y:S01]  /*3b00*/  MUFU.TANH R49, R44 ;  /* 0x0000002c00317308 */ /* 0x000ea20000002400 */
[----:B------:R-:W-:Y:S01]  /*3b10*/  I2FP.F32.S32 R17, R17 ;  /* 0x0000001100117245 */ /* 0x000fe20000201400 */
[C---:B---3--:R-:W-:Y:S01]  /*3b20*/  FFMA.FTZ R47, R96.reuse, R48, R47 ;  /* 0x00000030602f7223 */ /* 0x048fe2000001002f */
[----:B------:R-:W-:Y:S02]  /*3b30*/  I2FP.F32.S32 R18, R59 ;  /* 0x0000003b00127245 */ /* 0x000fe40000201400 */
[----:B------:R-:W-:Y:S02]  /*3b40*/  I2FP.F32.S32 R74, R55 ;  /* 0x00000037004a7245 */ /* 0x000fe40000201400 */
[----:B------:R-:W-:Y:S01]  /*3b50*/  FSEL R146, R11, -INF , !P3 ;  /* 0xff8000000b927808 */ /* 0x000fe20005800000 */
[----:B------:R-:W3:Y:S01]  /*3b60*/  MUFU.TANH R135, R135 ;  /* 0x0000008700877308 */ /* 0x000ee20000002400 */
[----:B------:R-:W-:Y:S01]  /*3b70*/  ISETP.GE.AND P0, PT, R53, R2, PT ;  /* 0x000000023500720c */ /* 0x000fe20003f06270 */
[----:B-1----:R-:W-:Y:S01]  /*3b80*/  FFMA.FTZ R18, R96, R18, R45 ;  /* 0x0000001260127223 */ /* 0x002fe2000001002d */
[----:B------:R-:W-:Y:S01]  /*3b90*/  FSEL R11, R16, -INF , !P2 ;  /* 0xff800000100b7808 */ /* 0x000fe20005000000 */
[----:B------:R-:W-:-:S02]  /*3ba0*/  VIADD R45, R5, 0x10 ;  /* 0x00000010052d7836 */ /* 0x000fc40000000000 */
[CC--:B------:R-:W-:Y:S01]  /*3bb0*/  FFMA.FTZ R105, R96.reuse, R74.reuse, R105 ;  /* 0x0000004a60697223 */ /* 0x0c0fe20000010069 */
[----:B------:R-:W-:Y:S01]  /*3bc0*/  FSEL R19, R19, -INF , !P5 ;  /* 0xff80000013137808 */ /* 0x000fe20006800000 */
[C---:B------:R-:W-:Y:S01]  /*3bd0*/  FFMA.FTZ R74, R96.reuse, R74, R107 ;  /* 0x0000004a604a7223 */ /* 0x040fe2000001006b */
[----:B------:R-:W-:Y:S01]  /*3be0*/  FSEL R158, R47, -INF , !P0 ;  /* 0xff8000002f9e7808 */ /* 0x000fe20004000000 */
[C---:B--2---:R-:W-:Y:S01]  /*3bf0*/  FFMA.FTZ R49, R96.reuse, R17, R49 ;  /* 0x0000001160317223 */ /* 0x044fe20000010031 */
[----:B------:R-:W-:Y:S01]  /*3c00*/  I2FP.F32.S32 R44, R59 ;  /* 0x0000003b002c7245 */ /* 0x000fe20000201400 */
[----:B------:R1:W-:Y:S01]  /*3c10*/  MUFU.TANH R53, R40 ;  /* 0x0000002800357308 */ /* 0x0003e20000002400 */
[-C--:B------:R-:W-:Y:S01]  /*3c20*/  ISETP.GE.AND P5, PT, R59, R64.reuse, PT ;  /* 0x000000403b00720c */ /* 0x080fe20003fa6270 */
[----:B------:R-:W-:Y:S01]  /*3c30*/  VIADD R47, R5, 0x9 ;  /* 0x00000009052f7836 */ /* 0x000fe20000000000 */
[----:B------:R-:W-:Y:S01]  /*3c40*/  ISETP.GE.AND P2, PT, R55, R64, PT ;  /* 0x000000403700720c */ /* 0x000fe20003f46270 */
[----:B------:R-:W-:Y:S01]  /*3c50*/  FFMA.FTZ R44, R96, R44, R57 ;  /* 0x0000002c602c7223 */ /* 0x000fe20000010039 */
[----:B------:R-:W-:Y:S01]  /*3c60*/  VIADD R57, R5, 0x8 ;  /* 0x0000000805397836 */ /* 0x000fe20000000000 */
[----:B------:R-:W-:-:S02]  /*3c70*/  ISETP.GE.AND P0, PT, R55, R2, PT ;  /* 0x000000023700720c */ /* 0x000fc40003f06270 */
[----:B------:R-:W-:Y:S01]  /*3c80*/  FSEL R150, R49, -INF , !P4 ;  /* 0xff80000031967808 */ /* 0x000fe20006000000 */
[----:B------:R-:W2:Y:S01]  /*3c90*/  MUFU.TANH R141, R80 ;  /* 0x00000050008d7308 */ /* 0x000ea20000002400 */
[----:B------:R-:W-:Y:S02]  /*3ca0*/  I2FP.F32.S32 R16, R57 ;  /* 0x0000003900107245 */ /* 0x000fe40000201400 */
[----:B------:R-:W-:Y:S01]  /*3cb0*/  ISETP.GE.AND P3, PT, R59, R2, PT ;  /* 0x000000023b00720c */ /* 0x000fe20003f66270 */
[----:B------:R-:W-:Y:S01]  /*3cc0*/  VIADD R59, R5, 0x11 ;  /* 0x00000011053b7836 */ /* 0x000fe20000000000 */
[----:B------:R-:W-:Y:S01]  /*3cd0*/  FSEL R17, R51, -INF , !P6 ;  /* 0xff80000033117808 */ /* 0x000fe20007000000 */
[CC--:B------:R-:W-:Y:S01]  /*3ce0*/  FFMA.FTZ R49, R96.reuse, R16.reuse, R111 ;  /* 0x0000001060317223 */ /* 0x0c0fe2000001006f */
[C---:B------:R-:W-:Y:S01]  /*3cf0*/  FFMA.FTZ R66, R96.reuse, R16, R113 ;  /* 0x0000001060427223 */ /* 0x040fe20000010071 */
[----:B-1----:R-:W-:Y:S01]  /*3d00*/  I2FP.F32.S32 R40, R45 ;  /* 0x0000002d00287245 */ /* 0x002fe20000201400 */
[----:B------:R1:W-:Y:S01]  /*3d10*/  MUFU.TANH R7, R9 ;  /* 0x0000000900077308 */ /* 0x0003e20000002400 */
[----:B------:R-:W-:Y:S01]  /*3d20*/  ISETP.GE.AND P6, PT, R57, R64, PT ;  /* 0x000000403900720c */ /* 0x000fe20003fc6270 */
[----:B------:R-:W-:Y:S01]  /*3d30*/  VIADD R51, R5, 0x19 ;  /* 0x0000001905337836 */ /* 0x000fe20000000000 */
[----:B------:R-:W-:Y:S01]  /*3d40*/  ISETP.GE.AND P4, PT, R57, R2, PT ;  /* 0x000000023900720c */ /* 0x000fe20003f86270 */
[----:B------:R-:W-:Y:S01]  /*3d50*/  FFMA.FTZ R16, R96, R40, R133 ;  /* 0x0000002860107223 */ /* 0x000fe20000010085 */
[----:B------:R-:W-:-:S02]  /*3d60*/  FSEL R74, R74, -INF , !P0 ;  /* 0xff8000004a4a7808 */ /* 0x000fc40004000000 */
[----:B------:R-:W-:Y:S01]  /*3d70*/  ISETP.GE.AND P0, PT, R45, R2, PT ;  /* 0x000000022d00720c */ /* 0x000fe20003f06270 */
[----:B------:R4:W-:Y:S01]  /*3d80*/  MUFU.TANH R55, R35 ;  /* 0x0000002300377308 */ /* 0x0009e20000002400 */
[----:B------:R-:W-:Y:S02]  /*3d90*/  FSEL R49, R49, -INF , !P6 ;  /* 0xff80000031317808 */ /* 0x000fe40007000000 */
[----:B------:R-:W-:Y:S02]  /*3da0*/  FSEL R66, R66, -INF , !P4 ;  /* 0xff80000042427808 */ /* 0x000fe40006000000 */
[C---:B------:R-:W-:Y:S02]  /*3db0*/  ISETP.GE.AND P6, PT, R59.reuse, R64, PT ;  /* 0x000000403b00720c */ /* 0x040fe40003fc6270 */
[----:B------:R-:W-:Y:S01]  /*3dc0*/  ISETP.GE.AND P4, PT, R59, R2, PT ;  /* 0x000000023b00720c */ /* 0x000fe20003f86270 */
[----:B------:R-:W2:Y:S01]  /*3dd0*/  MUFU.TANH R13, R13 ;  /* 0x0000000d000d7308 */ /* 0x000ea20000002400 */
[----:B-1----:R-:W-:-:S02]  /*3de0*/  FSEL R9, R18, -INF , !P5 ;  /* 0xff80000012097808 */ /* 0x002fc40006800000 */
[----:B------:R-:W-:Y:S02]  /*3df0*/  I2FP.F32.S32 R18, R47 ;  /* 0x0000002f00127245 */ /* 0x000fe40000201400 */
[----:B------:R-:W-:Y:S02]  /*3e00*/  FSEL R156, R44, -INF , !P3 ;  /* 0xff8000002c9c7808 */ /* 0x000fe40005800000 */
[-C--:B------:R-:W-:Y:S01]  /*3e10*/  ISETP.GE.AND P5, PT, R47, R64.reuse, PT ;  /* 0x000000402f00720c */ /* 0x080fe20003fa6270 */
[----:B------:R-:W1:Y:S01]  /*3e20*/  MUFU.TANH R15, R15 ;  /* 0x0000000f000f7308 */ /* 0x000e620000002400 */
[----:B----4-:R-:W-:Y:S02]  /*3e30*/  FSEL R35, R105, -INF , !P2 ;  /* 0xff80000069237808 */ /* 0x010fe40005000000 */
[----:B------:R-:W-:Y:S01]  /*3e40*/  ISETP.GE.AND P2, PT, R45, R64, PT ;  /* 0x000000402d00720c */ /* 0x000fe20003f46270 */
[----:B------:R-:W-:Y:S01]  /*3e50*/  FFMA.FTZ R45, R96, R40, R117 ;  /* 0x00000028602d7223 */ /* 0x000fe20000010075 */
[----:B------:R-:W-:-:S02]  /*3e60*/  I2FP.F32.S32 R40, R59 ;  /* 0x0000003b00287245 */ /* 0x000fc40000201400 */
[----:B------:R-:W-:Y:S01]  /*3e70*/  ISETP.GE.AND P3, PT, R47, R2, PT ;  /* 0x000000022f00720c */ /* 0x000fe20003f66270 */
[----:B------:R4:W-:Y:S01]  /*3e80*/  MUFU.TANH R59, R36 ;  /* 0x00000024003b7308 */ /* 0x0009e20000002400 */
[CC--:B------:R-:W-:Y:S01]  /*3e90*/  FFMA.FTZ R47, R96.reuse, R18.reuse, R85 ;  /* 0x00000012602f7223 */ /* 0x0c0fe20000010055 */
[C---:B------:R-:W-:Y:S01]  /*3ea0*/  FFMA.FTZ R18, R96.reuse, R18, R115 ;  /* 0x0000001260127223 */ /* 0x040fe20000010073 */
[----:B------:R-:W-:Y:S01]  /*3eb0*/  FSEL R45, R45, -INF , !P2 ;  /* 0xff8000002d2d7808 */ /* 0x000fe20005000000 */
[-C--:B------:R-:W-:Y:S01]  /*3ec0*/  FFMA.FTZ R69, R96, R40.reuse, R119 ;  /* 0x0000002860457223 */ /* 0x080fe20000010077 */
[----:B------:R-:W-:Y:S01]  /*3ed0*/  FSEL R16, R16, -INF , !P0 ;  /* 0xff80000010107808 */ /* 0x000fe20004000000 */
[----:B---3--:R-:W-:Y:S01]  /*3ee0*/  FFMA.FTZ R62, R96, R40, R135 ;  /* 0x00000028603e7223 */ /* 0x008fe20000010087 */
[C---:B------:R-:W-:Y:S01]  /*3ef0*/  ISETP.GE.AND P2, PT, R51.reuse, R64, PT ;  /* 0x000000403300720c */ /* 0x040fe20003f46270 */
[----:B------:R3:W-:Y:S01]  /*3f00*/  MUFU.TANH R57, R38 ;  /* 0x0000002600397308 */ /* 0x0007e20000002400 */
[----:B------:R-:W-:-:S02]  /*3f10*/  ISETP.GE.AND P0, PT, R51, R2, PT ;  /* 0x000000023300720c */ /* 0x000fc40003f06270 */
[----:B------:R-:W-:Y:S02]  /*3f20*/  FSEL R47, R47, -INF , !P5 ;  /* 0xff8000002f2f7808 */ /* 0x000fe40006800000 */
[----:B------:R-:W-:Y:S02]  /*3f30*/  FSEL R18, R18, -INF , !P3 ;  /* 0xff80000012127808 */ /* 0x000fe40005800000 */
[C---:B------:R-:W-:Y:S01]  /*3f40*/  ISETP.GE.AND P5, PT, R63.reuse, R64, PT ;  /* 0x000000403f00720c */ /* 0x040fe20003fa6270 */
[----:B------:R-:W1:Y:S01]  /*3f50*/  MUFU.TANH R39, R39 ;  /* 0x0000002700277308 */ /* 0x000e620000002400 */
[----:B----4-:R-:W-:Y:S02]  /*3f60*/  I2FP.F32.S32 R36, R51 ;  /* 0x0000003300247245 */ /* 0x010fe40000201400 */
[----:B------:R-:W-:Y:S02]  /*3f70*/  ISETP.GE.AND P3, PT, R63, R2, PT ;  /* 0x000000023f00720c */ /* 0x000fe40003f66270 */
[----:B------:R-:W-:Y:S01]  /*3f80*/  FSEL R69, R69, -INF , !P6 ;  /* 0xff80000045457808 */ /* 0x000fe20007000000 */
[CC--:B------:R-:W-:Y:S01]  /*3f90*/  FFMA.FTZ R51, R96.reuse, R36.reuse, R81 ;  /* 0x0000002460337223 */ /* 0x0c0fe20000010051 */
[----:B------:R-:W-:Y:S01]  /*3fa0*/  FFMA.FTZ R83, R96, R36, R83 ;  /* 0x0000002460537223 */ /* 0x000fe20000010053 */
[----:B------:R-:W4:Y:S01]  /*3fb0*/  MUFU.TANH R37, R37 ;  /* 0x0000002500257308 */ /* 0x000f220000002400 */
[----:B---3--:R-:W-:Y:S01]  /*3fc0*/  I2FP.F32.S32 R38, R63 ;  /* 0x0000003f00267245 */ /* 0x008fe20000201400 */
[----:B------:R-:W-:Y:S01]  /*3fd0*/  VIADD R81, R5, 0x20 ;  /* 0x0000002005517836 */ /* 0x000fe20000000000 */
[----:B------:R-:W-:-:S02]  /*3fe0*/  I2FP.F32.S32 R36, R75 ;  /* 0x0000004b00247245 */ /* 0x000fc40000201400 */
[----:B------:R-:W-:Y:S01]  /*3ff0*/  FSEL R51, R51, -INF , !P2 ;  /* 0xff80000033337808 */ /* 0x000fe20005000000 */
[CC--:B--2---:R-:W-:Y:S01]  /*4000*/  FFMA.FTZ R141, R96.reuse, R38.reuse, R141 ;  /* 0x00000026608d7223 */ /* 0x0c4fe2000001008d */
[----:B------:R-:W-:Y:S01]  /*4010*/  FFMA.FTZ R56, R96, R38, R143 ;  /* 0x0000002660387223 */ /* 0x000fe2000001008f */
[----:B------:R2:W-:Y:S01]  /*4020*/  MUFU.TANH R73, R32 ;  /* 0x0000002000497308 */ /* 0x0005e20000002400 */
[----:B------:R-:W-:Y:S01]  /*4030*/  FSEL R62, R62, -INF , !P4 ;  /* 0xff8000003e3e7808 */ /* 0x000fe20006000000 */
[C---:B------:R-:W-:Y:S01]  /*4040*/  FFMA.FTZ R13, R96.reuse, R36, R13 ;  /* 0x00000024600d7223 */ /* 0x040fe2000001000d */
[----:B------:R-:W-:Y:S01]  /*4050*/  ISETP.GE.AND P2, PT, R65, R64, PT ;  /* 0x000000404100720c */ /* 0x000fe20003f46270 */
[----:B-1----:R-:W-:Y:S01]  /*4060*/  FFMA.FTZ R36, R96, R36, R15 ;  /* 0x0000002460247223 */ /* 0x002fe2000001000f */
[C---:B------:R-:W-:Y:S02]  /*4070*/  ISETP.GE.AND P6, PT, R81.reuse, R64, PT ;  /* 0x000000405100720c */ /* 0x040fe40003fc6270 */
[----:B------:R-:W-:Y:S01]  /*4080*/  ISETP.GE.AND P4, PT, R81, R2, PT ;  /* 0x000000025100720c */ /* 0x000fe20003f86270 */
[----:B------:R1:W3:Y:S01]  /*4090*/  MUFU.TANH R63, R14 ;  /* 0x0000000e003f7308 */ /* 0x0002e20000002400 */
[----:B------:R-:W-:-:S02]  /*40a0*/  FSEL R56, R56, -INF , !P3 ;  /* 0xff80000038387808 */ /* 0x000fc40005800000 */
[----:B------:R-:W-:-:S05]  /*40b0*/  ISETP.GE.AND P3, PT, R75, R2, PT ;  /* 0x000000024b00720c */ /* 0x000fca0003f66270 */
[----:B------:R4:W3:Y:S01]  /*40c0*/  MUFU.TANH R67, R34 ;  /* 0x0000002200437308 */ /* 0x0008e20000002400 */
[----:B--2---:R-:W-:-:S05]  /*40d0*/  I2FP.F32.S32 R32, R65 ;  /* 0x0000004100207245 */ /* 0x004fca0000201400 */
[C---:B------:R-:W-:Y:S02]  /*40e0*/  FFMA.FTZ R55, R96.reuse, R32, R55 ;  /* 0x0000002060377223 */ /* 0x040fe40000010037 */
[----:B------:R2:W-:Y:S01]  /*40f0*/  MUFU.TANH R15, R30 ;  /* 0x0000001e000f7308 */ /* 0x0005e20000002400 */
[----:B-1----:R-:W-:Y:S01]  /*4100*/  FSEL R14, R83, -INF , !P0 ;  /* 0xff800000530e7808 */ /* 0x002fe20004000000 */
[----:B------:R-:W-:Y:S01]  /*4110*/  VIADD R83, R5, 0x59 ;  /* 0x0000005905537836 */ /* 0x000fe20000000000 */
[----:B------:R-:W-:Y:S01]  /*4120*/  BAR.SYNC.DEFER_BLOCKING 0x0 ;  /* 0x0000000000007b1d */ /* 0x000fe20000010000 */
[----:B------:R-:W-:Y:S01]  /*4130*/  ISETP.GE.AND P0, PT, R65, R2, PT ;  /* 0x000000024100720c */ /* 0x000fe20003f06270 */
[C---:B------:R-:W-:Y:S01]  /*4140*/  FFMA.FTZ R65, R96.reuse, R32, R53 ;  /* 0x0000002060417223 */ /* 0x040fe20000010035 */
[----:B------:R-:W-:Y:S01]  /*4150*/  VIADD R53, R5, 0x61 ;  /* 0x0000006105357836 */ /* 0x000fe20000000000 */
[----:B------:R-:W-:Y:S02]  /*4160*/  I2FP.F32.S32 R32, R83 ;  /* 0x0000005300207245 */ /* 0x000fe40000201400 */
[----:B----4-:R-:W-:Y:S01]  /*4170*/  I2FP.F32.S32 R34, R81 ;  /* 0x0000005100227245 */ /* 0x010fe20000201400 */
[----:B------:R1:W-:Y:S01]  /*4180*/  MUFU.TANH R85, R20 ;  /* 0x0000001400557308 */ /* 0x0003e20000002400 */
[----:B------:R-:W-:Y:S01]  /*4190*/  FSEL R81, R141, -INF , !P5 ;  /* 0xff8000008d517808 */ /* 0x000fe20006800000 */
[C---:B------:R-:W-:Y:S01]  /*41a0*/  FFMA.FTZ R39, R96.reuse, R32, R39 ;  /* 0x0000002060277223 */ /* 0x040fe20000010027 */
[----:B------:R-:W-:Y:S01]  /*41b0*/  ISETP.GE.AND P5, PT, R75, R64, PT ;  /* 0x000000404b00720c */ /* 0x000fe20003fa6270 */
[CC--:B------:R-:W-:Y:S01]  /*41c0*/  FFMA.FTZ R61, R96.reuse, R34.reuse, R61 ;  /* 0x00000022603d7223 */ /* 0x0c0fe2000001003d */
[----:B------:R-:W-:Y:S01]  /*41d0*/  FFMA.FTZ R87, R96, R34, R87 ;  /* 0x0000002260577223 */ /* 0x000fe20000010057 */
[----:B------:R-:W-:-:S02]  /*41e0*/  FSEL R65, R65, -INF , !P2 ;  /* 0xff80000041417808 */ /* 0x000fc40005000000 */
[----:B------:R4:W3:Y:S01]  /*41f0*/  MUFU.TANH R75, R22 ;  /* 0x00000016004b7308 */ /* 0x0008e20000002400 */
[----:B--2---:R-:W-:Y:S02]  /*4200*/  I2FP.F32.S32 R30, R89 ;  /* 0x00000059001e7245 */ /* 0x004fe40000201400 */
[----:B------:R-:W-:Y:S01]  /*4210*/  FSEL R152, R55, -INF , !P0 ;  /* 0xff80000037987808 */ /* 0x000fe20004000000 */
[----:B------:R-:W-:Y:S01]  /*4220*/  VIADD R55, R5, 0x70 ;  /* 0x0000007005377836 */ /* 0x000fe20000000000 */
[C---:B------:R-:W-:Y:S01]  /*4230*/  ISETP.GE.AND P2, PT, R53.reuse, R64, PT ;  /* 0x000000403500720c */ /* 0x040fe20003f46270 */
[----:B------:R-:W-:Y:S01]  /*4240*/  FFMA.FTZ R59, R96, R30, R59 ;  /* 0x0000001e603b7223 */ /* 0x000fe2000001003b */
[----:B------:R-:W-:Y:S01]  /*4250*/  ISETP.GE.AND P0, PT, R53, R2, PT ;  /* 0x000000023500720c */ /* 0x000fe20003f06270 */
[----:B------:R-:W-:Y:S01]  /*4260*/  MUFU.TANH R71, R71 ;  /* 0x0000004700477308 */ /* 0x000fe20000002400 */
[----:B------:R-:W-:Y:S02]  /*4270*/  I2FP.F32.S32 R34, R53 ;  /* 0x0000003500227245 */ /* 0x000fe40000201400 */
[----:B-1----:R-:W-:Y:S01]  /*4280*/  FSEL R20, R36, -INF , !P3 ;  /* 0xff80000024147808 */ /* 0x002fe20005800000 */
[C---:B------:R-:W-:Y:S01]  /*4290*/  FFMA.FTZ R36, R96.reuse, R32, R7 ;  /* 0x0000002060247223 */ /* 0x040fe20000010007 */
[----:B------:R-:W-:Y:S01]  /*42a0*/  FSEL R95, R87, -INF , !P6 ;  /* 0xff800000575f7808 */ /* 0x000fe20007000000 */
[----:B------:R-:W-:Y:S01]  /*42b0*/  VIADD R87, R5, 0x69 ;  /* 0x0000006905577836 */ /* 0x000fe20000000000 */
[----:B------:R-:W-:Y:S01]  /*42c0*/  ISETP.GE.AND P6, PT, R83, R64, PT ;  /* 0x000000405300720c */ /* 0x000fe20003fc6270 */
[----:B------:R1:W2:Y:S01]  /*42d0*/  MUFU.TANH R53, R24 ;  /* 0x0000001800357308 */ /* 0x0002a20000002400 */
[----:B----4-:R-:W-:Y:S01]  /*42e0*/  FSEL R22, R61, -INF , !P4 ;  /* 0xff8000003d167808 */ /* 0x010fe20006000000 */
[----:B------:R-:W-:Y:S01]  /*42f0*/  FFMA.FTZ R61, R96, R30, R37 ;  /* 0x0000001e603d7223 */ /* 0x000fe20000010025 */
[----:B------:R-:W-:Y:S01]  /*4300*/  ISETP.GE.AND P4, PT, R83, R2, PT ;  /* 0x000000025300720c */ /* 0x000fe20003f86270 */
[----:B------:R-:W-:-:S02]  /*4310*/  VIADD R37, R5, 0x68 ;  /* 0x0000006805257836 */ /* 0x000fc40000000000 */
[CC--:B---3--:R-:W-:Y:S01]  /*4320*/  FFMA.FTZ R58, R96.reuse, R34.reuse, R63 ;  /* 0x00000022603a7223 */ /* 0x0c8fe2000001003f */
[----:B------:R-:W-:Y:S01]  /*4330*/  FSEL R83, R13, -INF , !P5 ;  /* 0xff8000000d537808 */ /* 0x000fe20006800000 */
[----:B------:R-:W-:Y:S01]  /*4340*/  FFMA.FTZ R57, R96, R34, R57 ;  /* 0x0000002260397223 */ /* 0x000fe20000010039 */
[----:B------:R-:W-:Y:S01]  /*4350*/  ISETP.GE.AND P3, PT, R89, R2, PT ;  /* 0x000000025900720c */ /* 0x000fe20003f66270 */
[----:B------:R-:W3:Y:S01]  /*4360*/  MUFU.TANH R13, R28 ;  /* 0x0000001c000d7308 */ /* 0x000ee20000002400 */
[----:B------:R-:W-:Y:S02]  /*4370*/  FSEL R63, R36, -INF , !P6 ;  /* 0xff800000243f7808 */ /* 0x000fe40007000000 */
[----:B------:R-:W-:Y:S02]  /*4380*/  FSEL R140, R39, -INF , !P4 ;  /* 0xff800000278c7808 */ /* 0x000fe40006000000 */
[C---:B------:R-:W-:Y:S02]  /*4390*/  ISETP.GE.AND P6, PT, R37.reuse, R64, PT ;  /* 0x000000402500720c */ /* 0x040fe40003fc6270 */
[----:B------:R-:W-:Y:S01]  /*43a0*/  ISETP.GE.AND P4, PT, R37, R2, PT ;  /* 0x000000022500720c */ /* 0x000fe20003f86270 */
[----:B------:R4:W3:Y:S01]  /*43b0*/  MUFU.TANH R7, R26 ;  /* 0x0000001a00077308 */ /* 0x0008e20000002400 */
[----:B-1----:R-:W-:-:S02]  /*43c0*/  I2FP.F32.S32 R24, R37 ;  /* 0x0000002500187245 */ /* 0x002fc40000201400 */
[----:B------:R-:W-:Y:S02]  /*43d0*/  FSEL R70, R59, -INF , !P3 ;  /* 0xff8000003b467808 */ /* 0x000fe40005800000 */
[----:B------:R-:W-:Y:S01]  /*43e0*/  FSEL R59, R57, -INF , !P2 ;  /* 0xff800000393b7808 */ /* 0x000fe20005000000 */
[----:B------:R-:W-:Y:S01]  /*43f0*/  FFMA.FTZ R57, R96, R24, R67 ;  /* 0x0000001860397223 */ /* 0x000fe20000010043 */
[----:B------:R-:W-:Y:S01]  /*4400*/  FSEL R58, R58, -INF , !P0 ;  /* 0xff8000003a3a7808 */ /* 0x000fe20004000000 */
[----:B------:R1:W-:Y:S01]  /*4410*/  MUFU.TANH R37, R12 ;  /* 0x0000000c00257308 */ /* 0x0003e20000002400 */
[C---:B------:R-:W-:Y:S01]  /*4420*/  ISETP.GE.AND P2, PT, R55.reuse, R64, PT ;  /* 0x000000403700720c */ /* 0x040fe20003f46270 */
[----:B------:R-:W-:Y:S01]  /*4430*/  FFMA.FTZ R52, R96, R24, R75 ;  /* 0x0000001860347223 */ /* 0x000fe2000001004b */
[----:B------:R-:W-:Y:S02]  /*4440*/  ISETP.GE.AND P0, PT, R55, R2, PT ;  /* 0x000000023700720c */ /* 0x000fe40003f06270 */
[----:B------:R-:W-:Y:S01]  /*4450*/  ISETP.GE.AND P5, PT, R89, R64, PT ;  /* 0x000000405900720c */ /* 0x000fe20003fa6270 */
[----:B------:R-:W-:Y:S01]  /*4460*/  VIADD R89, R91, 0x800 ;  /* 0x000008005b597836 */ /* 0x000fe20000000000 */
[----:B------:R-:W-:Y:S01]  /*4470*/  ISETP.GE.AND P3, PT, R87, R2, PT ;  /* 0x000000025700720c */ /* 0x000fe20003f66270 */
[----:B------:R-:W3:Y:S01]  /*4480*/  MUFU.TANH R39, R6 ;  /* 0x0000000600277308 */ /* 0x000ee20000002400 */
[----:B----4-:R-:W-:-:S02]  /*4490*/  I2FP.F32.S32 R26, R87 ;  /* 0x00000057001a7245 */ /* 0x010fc40000201400 */
[----:B------:R-:W-:Y:S02]  /*44a0*/  FSEL R61, R61, -INF , !P5 ;  /* 0xff8000003d3d7808 */ /* 0x000fe40006800000 */
[----:B------:R-:W-:Y:S01]  /*44b0*/  ISETP.GE.AND P5, PT, R87, R64, PT ;  /* 0x000000405700720c */ /* 0x000fe20003fa6270 */
[CC--:B------:R-:W-:Y:S01]  /*44c0*/  FFMA.FTZ R48, R96.reuse, R26.reuse, R85 ;  /* 0x0000001a60307223 */ /* 0x0c0fe20000010055 */
[----:B------:R-:W-:Y:S01]  /*44d0*/  FSEL R57, R57, -INF , !P6 ;  /* 0xff80000039397808 */ /* 0x000fe20007000000 */
[----:B------:R4:W3:Y:S01]  /*44e0*/  MUFU.TANH R67, R0 ;  /* 0x0000000000437308 */ /* 0x0008e20000002400 */
[----:B-1----:R-:W-:Y:S01]  /*44f0*/  I2FP.F32.S32 R12, R55 ;  /* 0x00000037000c7245 */ /* 0x002fe20000201400 */
[----:B------:R-:W-:Y:S01]  /*4500*/  FFMA.FTZ R55, R96, R26, R73 ;  /* 0x0000001a60377223 */ /* 0x000fe20000010049 */
[----:B------:R-:W-:Y:S01]  /*4510*/  VIADD R73, R5, 0x71 ;  /* 0x0000007105497836 */ /* 0x000fe20000000000 */
[----:B------:R-:W-:Y:S01]  /*4520*/  FSEL R52, R52, -INF , !P4 ;  /* 0xff80000034347808 */ /* 0x000fe20006000000 */
[----:B------:R-:W-:-:S02]  /*4530*/  VIADD R87, R91, 0x1000 ;  /* 0x000010005b577836 */ /* 0x000fc40000000000 */
[CC--:B------:R-:W-:Y:S01]  /*4540*/  FFMA.FTZ R24, R96.reuse, R12.reuse, R15 ;  /* 0x0000000c60187223 */ /* 0x0c0fe2000001000f */
[C---:B------:R-:W-:Y:S02]  /*4550*/  VIADD R15, R5.reuse, 0x79 ;  /* 0x00000079050f7836 */ /* 0x040fe40000000000 */
[----:B--2---:R-:W-:Y:S01]  /*4560*/  FFMA.FTZ R44, R96, R12, R53 ;  /* 0x0000000c602c7223 */ /* 0x004fe20000010035 */
[----:B------:R-:W-:Y:S01]  /*4570*/  VIADD R53, R5, 0x78 ;  /* 0x0000007805357836 */ /* 0x000fe20000000000 */
[----:B------:R-:W-:Y:S01]  /*4580*/  ISETP.GE.AND P6, PT, R73, R64, PT ;  /* 0x000000404900720c */ /* 0x000fe20003fc6270 */
[----:B------:R-:W1:Y:S01]  /*4590*/  MUFU.TANH R97, R97 ;  /* 0x0000006100617308 */ /* 0x000e620000002400 */
[----:B------:R-:W-:Y:S01]  /*45a0*/  I2FP.F32.S32 R12, R15 ;  /* 0x0000000f000c7245 */ /* 0x000fe20000201400 */
[----:B------:R-:W-:Y:S01]  /*45b0*/  VIADD R85, R91, 0x1800 ;  /* 0x000018005b557836 */ /* 0x000fe20000000000 */
[----:B------:R-:W-:Y:S02]  /*45c0*/  ISETP.GE.AND P4, PT, R73, R2, PT ;  /* 0x000000024900720c */ /* 0x000fe40003f86270 */
[----:B------:R-:W-:-:S02]  /*45d0*/  FSEL R55, R55, -INF , !P5 ;  /* 0xff80000037377808 */ /* 0x000fc40006800000 */
[----:B----4-:R-:W-:Y:S01]  /*45e0*/  I2FP.F32.S32 R0, R73 ;  /* 0x0000004900007245 */ /* 0x010fe20000201400 */
[----:B------:R1:W-:Y:S01]  /*45f0*/  MUFU.TANH R75, R41 ;  /* 0x00000029004b7308 */ /* 0x0003e20000002400 */
[----:B------:R-:W-:Y:S02]  /*4600*/  FSEL R48, R48, -INF , !P3 ;  /* 0xff80000030307808 */ /* 0x000fe40005800000 */
[----:B------:R-:W-:Y:S01]  /*4610*/  I2FP.F32.S32 R6, R53 ;  /* 0x0000003500067245 */ /* 0x000fe20000201400 */
[C---:B---3--:R-:W-:Y:S01]  /*4620*/  FFMA.FTZ R13, R96.reuse, R0, R13 ;  /* 0x00000000600d7223 */ /* 0x048fe2000001000d */
[C---:B------:R-:W-:Y:S01]  /*4630*/  ISETP.GE.AND P5, PT, R53.reuse, R64, PT ;  /* 0x000000403500720c */ /* 0x040fe20003fa6270 */
[----:B------:R-:W-:Y:S01]  /*4640*/  FFMA.FTZ R7, R96, R0, R7 ;  /* 0x0000000060077223 */ /* 0x000fe20000010007 */
[----:B------:R-:W-:Y:S01]  /*4650*/  ISETP.GE.AND P3, PT, R53, R2, PT ;  /* 0x000000023500720c */ /* 0x000fe20003f66270 */
[----:B------:R-:W2:Y:S01]  /*4660*/  MUFU.TANH R73, R106 ;  /* 0x0000006a00497308 */ /* 0x000ea20000002400 */
[----:B------:R-:W-:Y:S01]  /*4670*/  FSEL R53, R24, -INF , !P2 ;  /* 0xff80000018357808 */ /* 0x000fe20005000000 */
[C---:B------:R-:W-:Y:S01]  /*4680*/  FFMA.FTZ R0, R96.reuse, R12, R39 ;  /* 0x0000000c60007223 */ /* 0x040fe20000010027 */
[----:B------:R-:W-:Y:S01]  /*4690*/  ISETP.GE.AND P2, PT, R15, R64, PT ;  /* 0x000000400f00720c */ /* 0x000fe20003f46270 */
[----:B------:R-:W-:Y:S01]  /*46a0*/  FFMA.FTZ R38, R96, R6, R67 ;  /* 0x0000000660267223 */ /* 0x000fe20000010043 */
[----:B------:R-:W-:Y:S01]  /*46b0*/  FSEL R44, R44, -INF , !P0 ;  /* 0xff8000002c2c7808 */ /* 0x000fe20004000000 */
[----:B------:R-:W-:Y:S01]  /*46c0*/  VIADD R67, R5, 0x41 ;  /* 0x0000004105437836 */ /* 0x000fe20000000000 */
[----:B------:R-:W-:Y:S01]  /*46d0*/  ISETP.GE.AND P0, PT, R15, R2, PT ;  /* 0x000000020f00720c */ /* 0x000fe20003f06270 */
[----:B------:R-:W3:Y:S01]  /*46e0*/  MUFU.TANH R43, R43 ;  /* 0x0000002b002b7308 */ /* 0x000ee20000002400 */
[C---:B------:R-:W-:Y:S01]  /*46f0*/  FFMA.FTZ R15, R96.reuse, R6, R37 ;  /* 0x00000006600f7223 */ /* 0x040fe20000010025 */
[----:B------:R-:W-:Y:S01]  /*4700*/  FFMA.FTZ R37, R96, R12, R71 ;  /* 0x0000000c60257223 */ /* 0x000fe20000010047 */
[----:B------:R-:W-:-:S02]  /*4710*/  FSEL R71, R0, -INF , !P2 ;  /* 0xff80000000477808 */ /* 0x000fc40005000000 */
[----:B------:R-:W-:Y:S02]  /*4720*/  ISETP.GT.AND P2, PT, R98, R103, PT ;  /* 0x000000676200720c */ /* 0x000fe40003f44270 */
[----:B------:R-:W-:Y:S02]  /*4730*/  FSEL R39, R13, -INF , !P6 ;  /* 0xff8000000d277808 */ /* 0x000fe40007000000 */
[----:B------:R-:W-:Y:S02]  /*4740*/  FSEL R42, R7, -INF , !P4 ;  /* 0xff800000072a7808 */ /* 0x000fe40006000000 */
[C---:B------:R-:W-:Y:S02]  /*4750*/  ISETP.GE.AND P6, PT, R5.reuse, R64, PT ;  /* 0x000000400500720c */ /* 0x040fe40003fc6270 */
[----:B------:R-:W-:Y:S02]  /*4760*/  ISETP.GE.AND P4, PT, R5, R2, PT ;  /* 0x000000020500720c */ /* 0x000fe40003f86270 */
[----:B------:R-:W-:-:S02]  /*4770*/  I2FP.F32.S32 R5, R5 ;  /* 0x0000000500057245 */ /* 0x000fc40000201400 */
[-C--:B------:R-:W-:Y:S02]  /*4780*/  I2FP.F32.S32 R6, R67.reuse ;  /* 0x0000004300067245 */ /* 0x080fe40000201400 */
[----:B------:R-:W-:Y:S01]  /*4790*/  I2FP.F32.S32 R160, R67 ;  /* 0x0000004300a07245 */ /* 0x000fe20000201400 */
[CC--:B-1----:R-:W-:Y:S01]  /*47a0*/  FFMA.FTZ R41, R96.reuse, R5.reuse, R97 ;  /* 0x0000000560297223 */ /* 0x0c2fe20000010061 */
[----:B------:R-:W-:Y:S01]  /*47b0*/  FSEL R15, R15, -INF , !P5 ;  /* 0xff8000000f0f7808 */ /* 0x000fe20006800000 */
[----:B--2---:R-:W-:Y:S01]  /*47c0*/  FFMA.FTZ R73, R96, R5, R73 ;  /* 0x0000000560497223 */ /* 0x004fe20000010049 */
[----:B------:R-:W-:Y:S01]  /*47d0*/  FSEL R38, R38, -INF , !P3 ;  /* 0xff80000026267808 */ /* 0x000fe20005800000 */
[C---:B------:R-:W-:Y:S01]  /*47e0*/  FFMA.FTZ R75, R96.reuse, R6, R75 ;  /* 0x00000006604b7223 */ /* 0x040fe2000001004b */
[----:B---3--:R-:W-:Y:S01]  /*47f0*/  FFMA.FTZ R160, R96, R160, R43 ;  /* 0x000000a060a07223 */ /* 0x008fe2000001002b */
        /* <DEDUP_REMOVED lines=68> */
.L_x_4928:
[----:B------:R-:W-:-:S04]  /*4c40*/  LEA R43, -R76, RZ, 0x7 ;  /* 0x000000ff4c2b7211 */ /* 0x000fc800078e39ff */
[----:B------:R-:W-:-:S07]  /*4c50*/  SHF.R.S32.HI R24, RZ, 0x1f, R43 ;  /* 0x0000001fff187819 */ /* 0x000fce000001142b */
.L_x_4929:
        /* <DEDUP_REMOVED lines=50> */
.L_x_4931:
[----:B------:R-:W-:Y:S05]  /*4f80*/  BSYNC B0 ;  /* 0x0000000000007941 */ /* 0x000fea0003800000 */
.L_x_4930:
[----:B------:R-:W0:Y:S01]  /*4f90*/  LDGDEPBAR ;  /* 0x00000000000079af */ /* 0x000e220000000000 */
[----:B------:R-:W-:-:S04]  /*4fa0*/  IADD3 R100, P0, R43, R100, RZ ;  /* 0x000000642b647210 */ /* 0x000fc80007f1e0ff */
[----:B------:R-:W-:-:S09]  /*4fb0*/  IADD3.X R101, R24, R101, RZ, P0, !PT ;  /* 0x0000006518657210 */ /* 0x000fd200007fe4ff */
.L_x_4927:
[----:B------:R-:W-:Y:S01]  /*4fc0*/  FMNMX.FTZ R0, R41, R35, !PT ;  /* 0x0000002329007209 */ /* 0x000fe20007810000 */
[----:B------:R-:W-:Y:S01]  /*4fd0*/  ULDC UR11, c[0x0][0x2ec] ;  /* 0x0000bb00000b7ab9 */ /* 0x000fe20000000800 */
[----:B------:R-:W3:Y:S01]  /*4fe0*/  S2UR UR4, SR_CgaCtaId ;  /* 0x00000000000479c3 */ /* 0x000ee20000008800 */
        /* <DEDUP_REMOVED lines=12> */
[----:B------:R-:W-:Y:S02]  /*50b0*/  FMNMX.FTZ R0, R33, R0, !PT ;  /* 0x0000000021007209 */ /* 0x000fe40007810000 */
[----:B------:R-:W-:Y:S01]  /*50c0*/  LEA R134, R3, R126, 0x1 ;  /* 0x0000007e03867211 */ /* 0x000fe200078e08ff */
        /* <DEDUP_REMOVED lines=21> */
[----:B-12---:R-:W-:-:S05]  /*5220*/  FMNMX.FTZ R5, R71, R0, !PT ;  /* 0x0000000047057209 */ /* 0x006fca0007810000 */
        /* <DEDUP_REMOVED lines=65> */
[----:B------:R-:W-:-:S02]  /*5640*/  FFMA.FTZ R71, R71, UR11, -R80 ;  /* 0x0000000b47477c23 */ /* 0x000fc40008010850 */
        /* <DEDUP_REMOVED lines=17> */
[----:B-1----:R-:W-:-:S02]  /*5760*/  FMNMX.FTZ R65, R0, R5, !PT ;  /* 0x0000000500417209 */ /* 0x002fc40007810000 */
[----:B------:R-:W-:Y:S05]  /*5770*/  LDSM.16.MT88.4 R4, [R134+0x3000] ;  /* 0x003000008604783b */ /* 0x000fea0000004200 */
        /* <DEDUP_REMOVED lines=18> */
[----:B------:R-:W1:Y:S01]  /*58a0*/  LDSM.16.MT88.4 R16, [R126+0x3400] ;  /* 0x003400007e10783b */ /* 0x000e620000004200 */
[----:B------:R-:W-:Y:S01]  /*58b0*/  MUFU.EX2 R142, R142 ;  /* 0x0000008e008e7308 */ /* 0x000fe20000000800 */
[----:B------:R-:W-:Y:S01]  /*58c0*/  F2FP.BF16.F32.PACK_AB R104, R97, R154 ;  /* 0x0000009a6168723e */ /* 0x000fe200000010ff */
        /* <DEDUP_REMOVED lines=11> */
[----:B------:R-:W5:Y:S01]  /*5980*/  LDSM.16.MT88.4 R8, [R134+0x3800] ;  /* 0x003800008608783b */ /* 0x000f620000004200 */
        /* <DEDUP_REMOVED lines=21> */
[----:B------:R-:W-:-:S05]  /*5ae0*/  FADD.FTZ R73, R73, R144 ;  /* 0x0000009049497221 */ /* 0x000fca0000010000 */
[----:B------:R-:W3:Y:S01]  /*5af0*/  MUFU.EX2 R59, R59 ;  /* 0x0000003b003b7308 */ /* 0x000ee20000000800 */
[----:B-1----:R-:W-:-:S07]  /*5b00*/  F2FP.BF16.F32.PACK_AB R107, R75, R148 ;  /* 0x000000944b6b723e */ /* 0x002fce00000010ff */
[----:B------:R-:W-:Y:S01]  /*5b10*/  MUFU.EX2 R66, R66 ;  /* 0x0000004200427308 */ /* 0x000fe20000000800 */
[C---:B------:R-:W-:Y:S06]  /*5b20*/  HMMA.16816.F32.BF16 R116, R104.reuse, R112, RZ ;  /* 0x000000706874723c */ /* 0x040fec00000418ff */
[C---:B------:R-:W-:Y:S01]  /*5b30*/  HMMA.16816.F32.BF16 R112, R104.reuse, R114, RZ ;  /* 0x000000726870723c */ /* 0x040fe200000418ff */
[----:B------:R-:W1:Y:S05]  /*5b40*/  MUFU.EX2 R55, R55 ;  /* 0x0000003700377308 */ /* 0x000e6a0000000800 */
[C---:B------:R-:W-:Y:S03]  /*5b50*/  HMMA.16816.F32.BF16 R108, R104.reuse, R4, RZ ;  /* 0x00000004686c723c */ /* 0x040fe600000418ff */
[----:B------:R-:W-:Y:S03]  /*5b60*/  MUFU.EX2 R56, R56 ;  /* 0x0000003800387308 */ /* 0x000fe60000000800 */
[----:B------:R-:W-:Y:S01]  /*5b70*/  HMMA.16816.F32.BF16 R104, R104, R6, RZ ;  /* 0x000000066868723c */ /* 0x000fe200000418ff */
[----:B------:R-:W-:Y:S01]  /*5b80*/  F2FP.BF16.F32.PACK_AB R4, R69, R72 ;  /* 0x000000484504723e */ /* 0x000fe200000010ff */
[----:B------:R-:W-:Y:S01]  /*5b90*/  FADD.FTZ R72, R72, R73 ;  /* 0x0000004948487221 */ /* 0x000fe20000010000 */
[----:B---3--:R-:W-:-:S02]  /*5ba0*/  F2FP.BF16.F32.PACK_AB R5, R59, R74 ;  /* 0x0000004a3b05723e */ /* 0x008fc400000010ff */
[----:B------:R-:W3:Y:S01]  /*5bb0*/  MUFU.EX2 R3, R3 ;  /* 0x0000000300037308 */ /* 0x000ee20000000800 */
[----:B------:R-:W-:Y:S01]  /*5bc0*/  FADD.FTZ R73, R69, R72 ;  /* 0x0000004845497221 */ /* 0x000fe20000010000 */
[----:B------:R-:W-:Y:S02]  /*5bd0*/  F2FP.BF16.F32.PACK_AB R6, R51, R60 ;  /* 0x0000003c3306723e */ /* 0x000fe400000010ff */
[----:B-1----:R-:W-:Y:S01]  /*5be0*/  F2FP.BF16.F32.PACK_AB R7, R55, R66 ;  /* 0x000000423707723e */ /* 0x002fe200000010ff */
[----:B------:R-:W-:-:S03]  /*5bf0*/  FADD.FTZ R60, R60, R73 ;  /* 0x000000493c3c7221 */ /* 0x000fc60000010000 */
[----:B------:R-:W-:Y:S03]  /*5c00*/  MUFU.EX2 R62, R62 ;  /* 0x0000003e003e7308 */ /* 0x000fe60000000800 */
[C---:B------:R-:W-:Y:S05]  /*5c10*/  HMMA.16816.F32.BF16 R116, R4.reuse, R16, R116 ;  /* 0x000000100474723c */ /* 0x040fea0000041874 */
[----:B------:R-:W1:Y:S01]  /*5c20*/  MUFU.EX2 R53, R53 ;  /* 0x0000003500357308 */ /* 0x000e620000000800 */
[C---:B------:R-:W-:Y:S01]  /*5c30*/  HMMA.16816.F32.BF16 R112, R4.reuse, R18, R112 ;  /* 0x000000120470723c */ /* 0x040fe20000041870 */
[----:B------:R-:W5:Y:S05]  /*5c40*/  LDSM.16.MT88.4 R16, [R126+0x3c00] ;  /* 0x003c00007e10783b */ /* 0x000f6a0000004200 */
[C---:B--2---:R-:W-:Y:S01]  /*5c50*/  HMMA.16816.F32.BF16 R108, R4.reuse, R12, R108 ;  /* 0x0000000c046c723c */ /* 0x044fe2000004186c */
[----:B------:R-:W-:Y:S05]  /*5c60*/  MUFU.EX2 R57, R57 ;  /* 0x0000003900397308 */ /* 0x000fea0000000800 */
[----:B------:R-:W-:Y:S01]  /*5c70*/  HMMA.16816.F32.BF16 R104, R4, R14, R104 ;  /* 0x0000000e0468723c */ /* 0x000fe20000041868 */
[----:B------:R-:W2:Y:S02]  /*5c80*/  LDSM.16.MT88.4 R12, [R134+0x3c00] ;  /* 0x003c0000860c783b */ /* 0x000ea40000004200 */
[----:B------:R-:W5:Y:S04]  /*5c90*/  MUFU.EX2 R68, R68 ;  /* 0x0000004400447308 */ /* 0x000f680000000800 */
[----:B------:R-:W-:-:S02]  /*5ca0*/  F2FP.BF16.F32.PACK_AB R4, R49, R54 ;  /* 0x000000363104723e */ /* 0x000fc400000010ff */
[----:B---3--:R-:W-:Y:S02]  /*5cb0*/  F2FP.BF16.F32.PACK_AB R5, R3, R56 ;  /* 0x000000380305723e */ /* 0x008fe400000010ff */
[----:B------:R-:W-:Y:S01]  /*5cc0*/  F2FP.BF16.F32.PACK_AB R6, R47, R50 ;  /* 0x000000322f06723e */ /* 0x000fe200000010ff */
[----:B------:R-:W-:Y:S01]  /*5cd0*/  MUFU.EX2 R82, R82 ;  /* 0x0000005200527308 */ /* 0x000fe20000000800 */
[----:B-1----:R-:W-:-:S07]  /*5ce0*/  F2FP.BF16.F32.PACK_AB R7, R53, R62 ;  /* 0x0000003e3507723e */ /* 0x002fce00000010ff */
[----:B------:R-:W1:Y:S01]  /*5cf0*/  MUFU.EX2 R61, R61 ;  /* 0x0000003d003d7308 */ /* 0x000e620000000800 */
[C---:B----4-:R-:W-:Y:S06]  /*5d00*/  HMMA.16816.F32.BF16 R116, R4.reuse, R20, R116 ;  /* 0x000000140474723c */ /* 0x050fec0000041874 */
[C---:B------:R-:W-:Y:S01]  /*5d10*/  HMMA.16816.F32.BF16 R112, R4.reuse, R22, R112 ;  /* 0x000000160470723c */ /* 0x040fe20000041870 */
[----:B------:R-:W-:Y:S01]  /*5d20*/  MUFU.EX2 R35, R35 ;  /* 0x0000002300237308 */ /* 0x000fe20000000800 */
[----:B------:R-:W-:Y:S04]  /*5d30*/  LDSM.16.MT88.4 R20, [R134+0x4000] ;  /* 0x004000008614783b */ /* 0x000fe80000004200 */
[C---:B-----5:R-:W-:Y:S03]  /*5d40*/  HMMA.16816.F32.BF16 R108, R4.reuse, R8, R108 ;  /* 0x00000008046c723c */ /* 0x060fe6000004186c */
[----:B------:R-:W-:Y:S03]  /*5d50*/  MUFU.EX2 R34, R34 ;  /* 0x0000002200227308 */ /* 0x000fe60000000800 */
[----:B------:R-:W-:Y:S01]  /*5d60*/  HMMA.16816.F32.BF16 R104, R4, R10, R104 ;  /* 0x0000000a0468723c */ /* 0x000fe20000041868 */
[----:B------:R-:W3:Y:S04]  /*5d70*/  LDSM.16.MT88.4 R8, [R126+0x4000] ;  /* 0x004000007e08783b */ /* 0x000ee80000004200 */
[----:B------:R-:W-:Y:S02]  /*5d80*/  MUFU.EX2 R63, R63 ;  /* 0x0000003f003f7308 */ /* 0x000fe40000000800 */
[----:B------:R-:W-:-:S02]  /*5d90*/  F2FP.BF16.F32.PACK_AB R4, R45, R46 ;  /* 0x0000002e2d04723e */ /* 0x000fc400000010ff */
[----:B------:R-:W-:Y:S02]  /*5da0*/  F2FP.BF16.F32.PACK_AB R5, R68, R57 ;  /* 0x000000394405723e */ /* 0x000fe400000010ff */
[----:B------:R-:W-:Y:S02]  /*5db0*/  F2FP.BF16.F32.PACK_AB R6, R40, R43 ;  /* 0x0000002b2806723e */ /* 0x000fe400000010ff */
[----:B-1----:R-:W-:Y:S01]  /*5dc0*/  F2FP.BF16.F32.PACK_AB R7, R61, R82 ;  /* 0x000000523d07723e */ /* 0x002fe200000010ff */
[----:B------:R-:W1:Y:S06]  /*5dd0*/  MUFU.EX2 R132, R132 ;  /* 0x0000008400847308 */ /* 0x000e6c0000000800 */
[C---:B------:R-:W-:Y:S02]  /*5de0*/  HMMA.16816.F32.BF16 R116, R4.reuse, R16, R116 ;  /* 0x000000100474723c */ /* 0x040fe40000041874 */
[----:B------:R-:W-:Y:S04]  /*5df0*/  MUFU.EX2 R146, R146 ;  /* 0x0000009200927308 */ /* 0x000fe80000000800 */
[C---:B------:R-:W-:Y:S01]  /*5e00*/  HMMA.16816.F32.BF16 R112, R4.reuse, R18, R112 ;  /* 0x000000120470723c */ /* 0x040fe20000041870 */
[----:B------:R-:W4:Y:S03]  /*5e10*/  LDSM.16.MT88.4 R16, [R126+0x4400] ;  /* 0x004400007e10783b */ /* 0x000f260000004200 */
[----:B------:R-:W5:Y:S02]  /*5e20*/  MUFU.EX2 R95, R95 ;  /* 0x0000005f005f7308 */ /* 0x000f640000000800 */
[C---:B--2---:R-:W-:Y:S06]  /*5e30*/  HMMA.16816.F32.BF16 R108, R4.reuse, R12, R108 ;  /* 0x0000000c046c723c */ /* 0x044fec000004186c */
[----:B------:R-:W-:Y:S01]  /*5e40*/  HMMA.16816.F32.BF16 R104, R4, R14, R104 ;  /* 0x0000000e0468723c */ /* 0x000fe20000041868 */
[----:B------:R-:W-:Y:S01]  /*5e50*/  FADD.FTZ R13, R142, R81 ;  /* 0x000000518e0d7221 */ /* 0x000fe20000010000 */
[----:B------:R-:W-:Y:S03]  /*5e60*/  MUFU.EX2 R33, R33 ;  /* 0x0000002100217308 */ /* 0x000fe60000000800 */
[----:B------:R-:W-:-:S02]  /*5e70*/  FADD.FTZ R148, R148, R13 ;  /* 0x0000000d94947221 */ /* 0x000fc40000010000 */
[----:B------:R-:W-:Y:S01]  /*5e80*/  F2FP.BF16.F32.PACK_AB R4, R36, R41 ;  /* 0x000000292404723e */ /* 0x000fe200000010ff */
[----:B------:R-:W2:Y:S01]  /*5e90*/  LDSM.16.MT88.4 R12, [R134+0x4400] ;  /* 0x00440000860c783b */ /* 0x000ea20000004200 */
[----:B-1----:R-:W-:Y:S01]  /*5ea0*/  F2FP.BF16.F32.PACK_AB R5, R132, R63 ;  /* 0x0000003f8405723e */ /* 0x002fe200000010ff */
[----:B------:R-:W1:Y:S01]  /*5eb0*/  MUFU.EX2 R32, R32 ;  /* 0x0000002000207308 */ /* 0x000e620000000800 */
[----:B------:R-:W-:Y:S01]  /*5ec0*/  F2FP.BF16.F32.PACK_AB R6, R34, R35 ;  /* 0x000000232206723e */ /* 0x000fe200000010ff */
[----:B------:R-:W-:Y:S01]  /*5ed0*/  FADD.FTZ R75, R75, R148 ;  /* 0x000000944b4b7221 */ /* 0x000fe20000010000 */
[----:B-----5:R-:W-:-:S03]  /*5ee0*/  F2FP.BF16.F32.PACK_AB R7, R95, R146 ;  /* 0x000000925f07723e */ /* 0x020fc600000010ff */
[----:B------:R-:W-:Y:S02]  /*5ef0*/  FADD.FTZ R74, R74, R75 ;  /* 0x0000004b4a4a7221 */ /* 0x000fe40000010000 */
[----:B------:R-:W-:Y:S02]  /*5f00*/  MUFU.EX2 R31, R31 ;  /* 0x0000001f001f7308 */ /* 0x000fe40000000800 */
[----:B---3--:R-:W-:Y:S01]  /*5f10*/  HMMA.16816.F32.BF16 R116, R4, R8, R116 ;  /* 0x000000080474723c */ /* 0x008fe20000041874 */
[----:B------:R-:W-:-:S04]  /*5f20*/  FADD.FTZ R59, R59, R74 ;  /* 0x0000004a3b3b7221 */ /* 0x000fc80000010000 */
[----:B------:R-:W-:Y:S01]  /*5f30*/  FADD.FTZ R66, R66, R59 ;  /* 0x0000003b42427221 */ /* 0x000fe20000010000 */
[----:B------:R-:W3:Y:S01]  /*5f40*/  MUFU.EX2 R30, R30 ;  /* 0x0000001e001e7308 */ /* 0x000ee20000000800 */
[----:B------:R-:W-:Y:S01]  /*5f50*/  HMMA.16816.F32.BF16 R112, R4, R10, R112 ;  /* 0x0000000a0470723c */ /* 0x000fe20000041870 */
[----:B-1----:R-:W-:Y:S01]  /*5f60*/  F2FP.BF16.F32.PACK_AB R8, R32, R33 ;  /* 0x000000212008723e */ /* 0x002fe200000010ff */
[----:B------:R-:W-:-:S04]  /*5f70*/  FADD.FTZ R55, R55, R66 ;  /* 0x0000004237377221 */ /* 0x000fc80000010000 */
[----:B------:R-:W-:Y:S01]  /*5f80*/  HMMA.16816.F32.BF16 R108, R4, R20, R108 ;  /* 0x00000014046c723c */ /* 0x000fe2000004186c */
[----:B------:R-:W-:Y:S01]  /*5f90*/  MUFU.EX2 R150, R150 ;  /* 0x0000009600967308 */ /* 0x000fe20000000800 */
[----:B------:R-:W-:-:S04]  /*5fa0*/  FADD.FTZ R56, R56, R55 ;  /* 0x0000003738387221 */ /* 0x000fc80000010000 */
[----:B------:R-:W-:Y:S01]  /*5fb0*/  HMMA.16816.F32.BF16 R104, R4, R22, R104 ;  /* 0x000000160468723c */ /* 0x000fe20000041868 */
[----:B------:R-:W1:Y:S01]  /*5fc0*/  LDSM.16.MT88.4 R4, [R126+0x4800] ;  /* 0x004800007e04783b */ /* 0x000e620000004200 */
[----:B------:R-:W-:Y:S01]  /*5fd0*/  FADD.FTZ R3, R3, R56 ;  /* 0x0000003803037221 */ /* 0x000fe20000010000 */
[----:B------:R-:W5:Y:S01]  /*5fe0*/  MUFU.EX2 R83, R83 ;  /* 0x0000005300537308 */ /* 0x000f620000000800 */
[----:B---3--:R-:W-:Y:S01]  /*5ff0*/  F2FP.BF16.F32.PACK_AB R10, R30, R31 ;  /* 0x0000001f1e0a723e */ /* 0x008fe200000010ff */
[----:B------:R-:W3:Y:S01]  /*6000*/  LDSM.16.MT88.4 R20, [R134+0x4800] ;  /* 0x004800008614783b */ /* 0x000ee20000004200 */
[----:B------:R-:W-:Y:S01]  /*6010*/  FADD.FTZ R62, R62, R3 ;  /* 0x000000033e3e7221 */ /* 0x000fe20000010000 */
[----:B------:R-:W-:-:S03]  /*6020*/  FFMA.FTZ R3, R44, UR11, -R39 ;  /* 0x0000000b2c037c23 */ /* 0x000fc60008010827 */
[----:B------:R-:W-:Y:S01]  /*6030*/  FADD.FTZ R62, R53, R62 ;  /* 0x0000003e353e7221 */ /* 0x000fe20000010000 */
[----:B------:R-:W-:Y:S08]  /*6040*/  MUFU.EX2 R152, R152 ;  /* 0x0000009800987308 */ /* 0x000ff00000000800 */
[----:B------:R-:W4:Y:S01]  /*6050*/  MUFU.EX2 R81, R140 ;  /* 0x0000008c00517308 */ /* 0x000f220000000800 */
[----:B-----5:R-:W-:-:S07]  /*6060*/  F2FP.BF16.F32.PACK_AB R9, R83, R150 ;  /* 0x000000965309723e */ /* 0x020fce00000010ff */
[----:B------:R-:W-:Y:S08]  /*6070*/  MUFU.EX2 R29, R29 ;  /* 0x0000001d001d7308 */ /* 0x000ff00000000800 */
[----:B------:R-:W5:Y:S01]  /*6080*/  MUFU.EX2 R28, R28 ;  /* 0x0000001c001c7308 */ /* 0x000f620000000800 */
[----:B----4-:R-:W-:-:S07]  /*6090*/  F2FP.BF16.F32.PACK_AB R11, R81, R152 ;  /* 0x00000098510b723e */ /* 0x010fce00000010ff */
[C---:B------:R-:W-:Y:S01]  /*60a0*/  HMMA.16816.F32.BF16 R116, R8.reuse, R16, R116 ;  /* 0x000000100874723c */ /* 0x040fe20000041874 */
[----:B------:R-:W-:Y:S05]  /*60b0*/  MUFU.EX2 R27, R27 ;  /* 0x0000001b001b7308 */ /* 0x000fea0000000800 */
[C---:B--2---:R-:W-:Y:S01]  /*60c0*/  HMMA.16816.F32.BF16 R108, R8.reuse, R12, R108 ;  /* 0x0000000c086c723c */ /* 0x044fe2000004186c */
[----:B------:R-:W-:Y:S01]  /*60d0*/  FADD.FTZ R17, R51, R60 ;  /* 0x0000003c33117221 */ /* 0x000fe20000010000 */
[----:B------:R-:W-:Y:S01]  /*60e0*/  FFMA.FTZ R51, R52, UR11, -R39 ;  /* 0x0000000b34337c23 */ /* 0x000fe20008010827 */
[----:B------:R-:W2:Y:S01]  /*60f0*/  MUFU.EX2 R26, R26 ;  /* 0x0000001a001a7308 */ /* 0x000ea20000000800 */
[----:B-----5:R-:W-:Y:S01]  /*6100*/  F2FP.BF16.F32.PACK_AB R16, R28, R29 ;  /* 0x0000001d1c10723e */ /* 0x020fe200000010ff */
[----:B------:R-:W-:Y:S01]  /*6110*/  FADD.FTZ R54, R54, R17 ;  /* 0x0000001136367221 */ /* 0x000fe20000010000 */
[----:B------:R-:W-:Y:S01]  /*6120*/  HMMA.16816.F32.BF16 R112, R8, R18, R112 ;  /* 0x000000120870723c */ /* 0x000fe20000041870 */
[----:B------:R-:W-:Y:S01]  /*6130*/  FADD.FTZ R13, R57, R62 ;  /* 0x0000003e390d7221 */ /* 0x000fe20000010000 */
[----:B------:R-:W-:Y:S01]  /*6140*/  FFMA.FTZ R39, R37, UR11, -R39 ;  /* 0x0000000b25277c23 */ /* 0x000fe20008010827 */
[----:B------:R-:W-:-:S02]  /*6150*/  FADD.FTZ R49, R49, R54 ;  /* 0x0000003631317221 */ /* 0x000fc40000010000 */
[----:B------:R-:W-:Y:S01]  /*6160*/  MUFU.EX2 R69, R70 ;  /* 0x0000004600457308 */ /* 0x000fe20000000800 */
[----:B------:R-:W-:Y:S01]  /*6170*/  FADD.FTZ R13, R68, R13 ;  /* 0x0000000d440d7221 */ /* 0x000fe20000010000 */
[----:B------:R-:W-:Y:S01]  /*6180*/  FADD.FTZ R50, R50, R49 ;  /* 0x0000003132327221 */ /* 0x000fe20000010000 */
[----:B------:R-:W-:Y:S03]  /*6190*/  HMMA.16816.F32.BF16 R104, R8, R14, R104 ;  /* 0x0000000e0868723c */ /* 0x000fe60000041868 */
[----:B------:R-:W-:Y:S02]  /*61a0*/  FADD.FTZ R47, R47, R50 ;  /* 0x000000322f2f7221 */ /* 0x000fe40000010000 */
[----:B------:R-:W4:Y:S01]  /*61b0*/  MUFU.EX2 R58, R58 ;  /* 0x0000003a003a7308 */ /* 0x000f220000000800 */
[----:B--2---:R-:W-:Y:S01]  /*61c0*/  F2FP.BF16.F32.PACK_AB R18, R26, R27 ;  /* 0x0000001b1a12723e */ /* 0x004fe200000010ff */
[----:B------:R-:W-:Y:S01]  /*61d0*/  FADD.FTZ R12, R46, R47 ;  /* 0x0000002f2e0c7221 */ /* 0x000fe20000010000 */
[----:B------:R-:W-:-:S03]  /*61e0*/  FADD.FTZ R8, R82, R13 ;  /* 0x0000000d52087221 */ /* 0x000fc60000010000 */
[----:B------:R-:W-:Y:S01]  /*61f0*/  FADD.FTZ R12, R45, R12 ;  /* 0x0000000c2d0c7221 */ /* 0x000fe20000010000 */
[----:B------:R-:W-:Y:S01]  /*6200*/  FADD.FTZ R8, R61, R8 ;  /* 0x000000083d087221 */ /* 0x000fe20000010000 */
[----:B------:R-:W-:Y:S02]  /*6210*/  MUFU.EX2 R51, R51 ;  /* 0x0000003300337308 */ /* 0x000fe40000000800 */
[----:B------:R-:W-:Y:S02]  /*6220*/  FADD.FTZ R43, R43, R12 ;  /* 0x0000000c2b2b7221 */ /* 0x000fe40000010000 */
[----:B------:R-:W2:Y:S02]  /*6230*/  LDSM.16.MT88.4 R12, [R126+0x4c00] ;  /* 0x004c00007e0c783b */ /* 0x000ea40000004200 */
[----:B------:R-:W-:Y:S02]  /*6240*/  FADD.FTZ R40, R40, R43 ;  /* 0x0000002b28287221 */ /* 0x000fe40000010000 */
[----:B------:R-:W5:Y:S01]  /*6250*/  MUFU.EX2 R48, R48 ;  /* 0x0000003000307308 */ /* 0x000f620000000800 */
[----:B----4-:R-:W-:Y:S01]  /*6260*/  F2FP.BF16.F32.PACK_AB R17, R58, R69 ;  /* 0x000000453a11723e */ /* 0x010fe200000010ff */
[----:B------:R-:W-:-:S06]  /*6270*/  FADD.FTZ R41, R41, R40 ;  /* 0x0000002829297221 */ /* 0x000fcc0000010000 */
[----:B------:R-:W-:Y:S08]  /*6280*/  MUFU.EX2 R25, R25 ;  /* 0x0000001900197308 */ /* 0x000ff00000000800 */
[----:B------:R-:W4:Y:S01]  /*6290*/  MUFU.EX2 R24, R24 ;  /* 0x0000001800187308 */ /* 0x000f220000000800 */
[----:B-----5:R-:W-:-:S07]  /*62a0*/  F2FP.BF16.F32.PACK_AB R19, R48, R51 ;  /* 0x000000333013723e */ /* 0x020fce00000010ff */
[C---:B-1----:R-:W-:Y:S01]  /*62b0*/  HMMA.16816.F32.BF16 R116, R16.reuse, R4, R116 ;  /* 0x000000041074723c */ /* 0x042fe20000041874 */
[----:B------:R-:W-:Y:S05]  /*62c0*/  MUFU.EX2 R3, R3 ;  /* 0x0000000300037308 */ /* 0x000fea0000000800 */
[C---:B------:R-:W-:Y:S01]  /*62d0*/  HMMA.16816.F32.BF16 R112, R16.reuse, R6, R112 ;  /* 0x000000061070723c */ /* 0x040fe20000041870 */
[----:B------:R-:W-:Y:S01]  /*62e0*/  FADD.FTZ R5, R63, R8 ;  /* 0x000000083f057221 */ /* 0x000fe20000010000 */
[----:B------:R-:W-:Y:S01]  /*62f0*/  FADD.FTZ R4, R36, R41 ;  /* 0x0000002924047221 */ /* 0x000fe20000010000 */
[----:B------:R-:W1:Y:S01]  /*6300*/  LDSM.16.MT88.4 R8, [R134+0x4c00] ;  /* 0x004c00008608783b */ /* 0x000e620000004200 */
[----:B------:R-:W5:Y:S01]  /*6310*/  MUFU.EX2 R42, R42 ;  /* 0x0000002a002a7308 */ /* 0x000f620000000800 */
[----:B------:R-:W-:Y:S01]  /*6320*/  FADD.FTZ R5, R132, R5 ;  /* 0x0000000584057221 */ /* 0x000fe20000010000 */
[----:B------:R-:W-:Y:S01]  /*6330*/  FADD.FTZ R35, R35, R4 ;  /* 0x0000000423237221 */ /* 0x000fe20000010000 */
[C---:B---3--:R-:W-:Y:S01]  /*6340*/  HMMA.16816.F32.BF16 R108, R16.reuse, R20, R108 ;  /* 0x00000014106c723c */ /* 0x048fe2000004186c */
[----:B----4-:R-:W-:Y:S01]  /*6350*/  F2FP.BF16.F32.PACK_AB R4, R24, R25 ;  /* 0x000000191804723e */ /* 0x010fe200000010ff */
[----:B------:R-:W-:Y:S01]  /*6360*/  FADD.FTZ R146, R146, R5 ;  /* 0x0000000592927221 */ /* 0x000fe20000010000 */
[----:B------:R-:W-:Y:S01]  /*6370*/  FADD.FTZ R34, R34, R35 ;  /* 0x0000002322227221 */ /* 0x000fe20000010000 */
[C---:B------:R-:W-:Y:S01]  /*6380*/  LEA R132, P0, R100.reuse, UR8, 0x1 ;  /* 0x0000000864847c11 */ /* 0x040fe2000f8008ff */
[----:B------:R-:W-:Y:S01]  /*6390*/  MUFU.EX2 R0, R0 ;  /* 0x0000000000007308 */ /* 0x000fe20000000800 */
[----:B------:R-:W-:Y:S01]  /*63a0*/  FADD.FTZ R95, R95, R146 ;  /* 0x000000925f5f7221 */ /* 0x000fe20000010000 */
[----:B------:R-:W-:Y:S01]  /*63b0*/  FADD.FTZ R33, R33, R34 ;  /* 0x0000002221217221 */ /* 0x000fe20000010000 */
[----:B------:R-:W-:Y:S01]  /*63c0*/  HMMA.16816.F32.BF16 R104, R16, R22, R104 ;  /* 0x000000161068723c */ /* 0x000fe20000041868 */
[----:B------:R-:W-:Y:S01]  /*63d0*/  LEA.HI.X R133, R100, UR9, R101, 0x1, P0 ;  /* 0x0000000964857c11 */ /* 0x000fe200080f0c65 */
[----:B------:R-:W-:Y:S01]  /*63e0*/  FADD.FTZ R150, R150, R95 ;  /* 0x0000005f96967221 */ /* 0x000fe20000010000 */
[----:B------:R-:W-:-:S02]  /*63f0*/  FADD.FTZ R32, R32, R33 ;  /* 0x0000002120207221 */ /* 0x000fc40000010000 */
[----:B------:R-:W3:Y:S01]  /*6400*/  MUFU.EX2 R71, R71 ;  /* 0x0000004700477308 */ /* 0x000ee20000000800 */
[----:B------:R-:W-:Y:S01]  /*6410*/  FADD.FTZ R83, R83, R150 ;  /* 0x0000009653537221 */ /* 0x000fe20000010000 */
[----:B------:R-:W-:Y:S01]  /*6420*/  FADD.FTZ R31, R31, R32 ;  /* 0x000000201f1f7221 */ /* 0x000fe20000010000 */
[----:B-----5:R-:W-:Y:S02]  /*6430*/  F2FP.BF16.F32.PACK_AB R5, R42, R3 ;  /* 0x000000032a05723e */ /* 0x020fe400000010ff */
[----:B------:R-:W-:Y:S01]  /*6440*/  FADD.FTZ R152, R152, R83 ;  /* 0x0000005398987221 */ /* 0x000fe20000010000 */
[----:B------:R-:W-:Y:S02]  /*6450*/  FADD.FTZ R30, R30, R31 ;  /* 0x0000001f1e1e7221 */ /* 0x000fe40000010000 */
[----:B------:R-:W-:Y:S01]  /*6460*/  MUFU.EX2 R37, R38 ;  /* 0x0000002600257308 */ /* 0x000fe20000000800 */
[----:B------:R-:W-:Y:S01]  /*6470*/  FADD.FTZ R152, R81, R152 ;  /* 0x0000009851987221 */ /* 0x000fe20000010000 */
[----:B------:R-:W-:-:S03]  /*6480*/  FADD.FTZ R29, R29, R30 ;  /* 0x0000001e1d1d7221 */ /* 0x000fc60000010000 */
[----:B------:R-:W-:Y:S01]  /*6490*/  FADD.FTZ R69, R69, R152 ;  /* 0x0000009845457221 */ /* 0x000fe20000010000 */
[----:B------:R-:W-:Y:S02]  /*64a0*/  FADD.FTZ R28, R28, R29 ;  /* 0x0000001d1c1c7221 */ /* 0x000fe40000010000 */
[----:B------:R-:W4:Y:S01]  /*64b0*/  MUFU.EX2 R36, R39 ;  /* 0x0000002700247308 */ /* 0x000f220000000800 */
[----:B------:R-:W-:Y:S01]  /*64c0*/  FADD.FTZ R58, R58, R69 ;  /* 0x000000453a3a7221 */ /* 0x000fe20000010000 */
[----:B------:R-:W-:Y:S01]  /*64d0*/  FADD.FTZ R27, R27, R28 ;  /* 0x0000001c1b1b7221 */ /* 0x000fe20000010000 */
[----:B---3--:R-:W-:Y:S02]  /*64e0*/  F2FP.BF16.F32.PACK_AB R6, R71, R0 ;  /* 0x000000004706723e */ /* 0x008fe400000010ff */
[----:B------:R-:W-:Y:S01]  /*64f0*/  FADD.FTZ R51, R51, R58 ;  /* 0x0000003a33337221 */ /* 0x000fe20000010000 */
[----:B------:R-:W-:-:S03]  /*6500*/  FADD.FTZ R26, R26, R27 ;  /* 0x0000001b1a1a7221 */ /* 0x000fc60000010000 */
        /* <DEDUP_REMOVED lines=80> */
.L_x_4933:
[----:B------:R-:W-:-:S04]  /*6a10*/  LEA R0, -R78, RZ, 0x7 ;  /* 0x000000ff4e007211 */ /* 0x000fc800078e39ff */
[----:B------:R-:W-:-:S07]  /*6a20*/  SHF.R.S32.HI R3, RZ, 0x1f, R0 ;  /* 0x0000001fff037819 */ /* 0x000fce0000011400 */
.L_x_4934:
[----:B------:R-:W-:Y:S01]  /*6a30*/  ULDC UR4, c[0x0][0x2d0] ;  /* 0x0000b40000047ab9 */ /* 0x000fe20000000800 */
[C---:B------:R-:W-:Y:S02]  /*6a40*/  LEA R136, P5, R0.reuse, R136, 0x1 ;  /* 0x0000008800887211 */ /* 0x040fe400078a08ff */
        /* <DEDUP_REMOVED lines=17> */
[----:B------:R-:W-:Y:S01]  /*6b60*/  @!P0 IADD3.X R6, R3, R11, R6, P2, !PT ;  /* 0x0000000b03068210 */ /* 0x000fe200017fe406 */
[----:B------:R-:W-:Y:S01]  /*6b70*/  IMAD.SHL.U32 R0, R98, 0x80, RZ ;  /* 0x0000008062007824 */ /* 0x000fe200078e00ff */
        /* <DEDUP_REMOVED lines=9> */
[----:B------:R-:W-:Y:S01]  /*6c10*/  LOP3.LUT R149, R0, 0x48, R99, 0xfe, !PT ;  /* 0x0000004800957812 */ /* 0x000fe200078efe63 */
        /* <DEDUP_REMOVED lines=18> */
[----:B------:R-:W5:Y:S04]  /*6d40*/  LDSM.16.M88.4 R20, [R91] ;  /* 0x000000005b14783b */ /* 0x000f680000000200 */
[----:B------:R-:W5:Y:S04]  /*6d50*/  LDSM.16.M88.4 R16, [R92+0x1800] ;  /* 0x001800005c10783b */ /* 0x000f680000000200 */
[----:B-1----:R-:W1:Y:S04]  /*6d60*/  LDSM.16.M88.4 R12, [R90] ;  /* 0x000000005a0c783b */ /* 0x002e680000000200 */
[----:B--2---:R-:W2:Y:S04]  /*6d70*/  LDSM.16.M88.4 R8, [R92+0x1c00] ;  /* 0x001c00005c08783b */ /* 0x004ea80000000200 */
[----:B------:R-:W2:Y:S04]  /*6d80*/  LDSM.16.M88.4 R36, [R89] ;  /* 0x000000005924783b */ /* 0x000ea80000000200 */
[----:B------:R-:W-:Y:S04]  /*6d90*/  LDSM.16.M88.4 R28, [R92+0x2000] ;  /* 0x002000005c1c783b */ /* 0x000fe80000000200 */
[----:B------:R-:W2:Y:S01]  /*6da0*/  LDSM.16.M88.4 R24, [R88] ;  /* 0x000000005818783b */ /* 0x000ea20000000200 */
[C---:B---3--:R-:W-:Y:S03]  /*6db0*/  HMMA.16816.F32.BF16 R4, R48.reuse, R32, RZ ;  /* 0x000000203004723c */ /* 0x048fe600000418ff */
[----:B------:R-:W-:Y:S04]  /*6dc0*/  LDSM.16.M88.4 R68, [R87] ;  /* 0x000000005744783b */ /* 0x000fe80000000200 */
[----:B------:R-:W-:Y:S01]  /*6dd0*/  LDSM.16.M88.4 R44, [R92+0x2800] ;  /* 0x002800005c2c783b */ /* 0x000fe20000000200 */
[C---:B------:R-:W-:Y:S03]  /*6de0*/  HMMA.16816.F32.BF16 R32, R48.reuse, R34, RZ ;  /* 0x000000223020723c */ /* 0x040fe600000418ff */
[----:B------:R-:W0:Y:S03]  /*6df0*/  LDGDEPBAR ;  /* 0x00000000000079af */ /* 0x000e260000000000 */
[C---:B----4-:R-:W-:Y:S06]  /*6e00*/  HMMA.16816.F32.BF16 R72, R48.reuse, R60, RZ ;  /* 0x0000003c3048723c */ /* 0x050fec00000418ff */
[----:B------:R-:W-:Y:S06]  /*6e10*/  HMMA.16816.F32.BF16 R60, R48, R62, RZ ;  /* 0x0000003e303c723c */ /* 0x000fec00000418ff */
[----:B-----5:R-:W-:Y:S06]  /*6e20*/  HMMA.16816.F32.BF16 R4, R40, R20, R4 ;  /* 0x000000142804723c */ /* 0x020fec0000041804 */
[----:B------:R-:W-:Y:S06]  /*6e30*/  HMMA.16816.F32.BF16 R52, R48, R16, RZ ;  /* 0x000000103034723c */ /* 0x000fec00000418ff */
[----:B------:R-:W-:Y:S01]  /*6e40*/  HMMA.16816.F32.BF16 R32, R40, R22, R32 ;  /* 0x000000162820723c */ /* 0x000fe20000041820 */
[----:B------:R-:W3:Y:S05]  /*6e50*/  LDSM.16.M88.4 R20, [R92+0x2400] ;  /* 0x002400005c14783b */ /* 0x000eea0000000200 */
[----:B------:R-:W-:Y:S06]  /*6e60*/  HMMA.16816.F32.BF16 R16, R48, R18, RZ ;  /* 0x000000123010723c */ /* 0x000fec00000418ff */
[C---:B-1----:R-:W-:Y:S01]  /*6e70*/  HMMA.16816.F32.BF16 R72, R40.reuse, R12, R72 ;  /* 0x0000000c2848723c */ /* 0x042fe20000041848 */
[----:B------:R-:W-:Y:S01]  /*6e80*/  FMUL.FTZ R4, R4, UR10 ;  /* 0x0000000a04047c20 */ /* 0x000fe20008410000 */
[----:B------:R-:W-:Y:S01]  /*6e90*/  FMUL.FTZ R5, R5, UR10 ;  /* 0x0000000a05057c20 */ /* 0x000fe20008410000 */
[----:B------:R-:W-:Y:S01]  /*6ea0*/  FMUL.FTZ R7, R7, UR10 ;  /* 0x0000000a07077c20 */ /* 0x000fe20008410000 */
[----:B------:R-:W-:Y:S01]  /*6eb0*/  FMUL.FTZ R3, R6, UR10 ;  /* 0x0000000a06037c20 */ /* 0x000fe20008410000 */
[----:B------:R-:W-:Y:S01]  /*6ec0*/  MUFU.TANH R131, R4 ;  /* 0x0000000400837308 */ /* 0x000fe20000002400 */
[----:B------:R-:W-:Y:S06]  /*6ed0*/  HMMA.16816.F32.BF16 R60, R40, R14, R60 ;  /* 0x0000000e283c723c */ /* 0x000fec000004183c */
[C---:B--2---:R-:W-:Y:S01]  /*6ee0*/  HMMA.16816.F32.BF16 R12, R48.reuse, R8, RZ ;  /* 0x00000008300c723c */ /* 0x044fe200000418ff */
[----:B------:R-:W-:Y:S01]  /*6ef0*/  MUFU.TANH R135, R5 ;  /* 0x0000000500877308 */ /* 0x000fe20000002400 */
[----:B------:R-:W-:Y:S01]  /*6f00*/  FMUL.FTZ R32, R32, UR10 ;  /* 0x0000000a20207c20 */ /* 0x000fe20008410000 */
[----:B------:R-:W-:Y:S01]  /*6f10*/  FMUL.FTZ R33, R33, UR10 ;  /* 0x0000000a21217c20 */ /* 0x000fe20008410000 */
[----:B------:R-:W-:Y:S01]  /*6f20*/  FMUL.FTZ R34, R34, UR10 ;  /* 0x0000000a22227c20 */ /* 0x000fe20008410000 */
[----:B------:R-:W-:Y:S01]  /*6f30*/  FMUL.FTZ R35, R35, UR10 ;  /* 0x0000000a23237c20 */ /* 0x000fe20008410000 */
[----:B------:R-:W-:Y:S03]  /*6f40*/  HMMA.16816.F32.BF16 R8, R48, R10, RZ ;  /* 0x0000000a3008723c */ /* 0x000fe600000418ff */
[----:B------:R1:W-:Y:S03]  /*6f50*/  MUFU.TANH R139, R7 ;  /* 0x00000007008b7308 */ /* 0x0003e60000002400 */
[C---:B------:R-:W-:Y:S01]  /*6f60*/  HMMA.16816.F32.BF16 R52, R40.reuse, R36, R52 ;  /* 0x000000242834723c */ /* 0x040fe20000041834 */
[----:B------:R-:W-:Y:S01]  /*6f70*/  FMUL.FTZ R73, R73, UR10 ;  /* 0x0000000a49497c20 */ /* 0x000fe20008410000 */
[----:B------:R-:W-:Y:S01]  /*6f80*/  FMUL.FTZ R75, R75, UR10 ;  /* 0x0000000a4b4b7c20 */ /* 0x000fe20008410000 */
[----:B------:R-:W-:Y:S01]  /*6f90*/  FMUL.FTZ R72, R72, UR10 ;  /* 0x0000000a48487c20 */ /* 0x000fe20008410000 */
        /* <DEDUP_REMOVED lines=8> */
[----:B------:R-:W-:Y:S01]  /*7020*/  HMMA.16816.F32.BF16 R12, R40, R24, R12 ;  /* 0x00000018280c723c */ /* 0x000fe2000004180c */
[----:B------:R-:W-:Y:S05]  /*7030*/  MUFU.TANH R141, R33 ;  /* 0x00000021008d7308 */ /* 0x000fea0000002400 */
[----:B-1----:R-:W-:Y:S03]  /*7040*/  HMMA.16816.F32.BF16 R4, R48, R28, RZ ;  /* 0x0000001c3004723c */ /* 0x002fe600000418ff */
[----:B------:R-:W-:Y:S03]  /*7050*/  MUFU.TANH R81, R34 ;  /* 0x0000002200517308 */ /* 0x000fe60000002400 */
[----:B------:R-:W-:Y:S01]  /*7060*/  HMMA.16816.F32.BF16 R8, R40, R26, R8 ;  /* 0x0000001a2808723c */ /* 0x000fe20000041808 */
[----:B------:R-:W-:-:S04]  /*7070*/  FMUL.FTZ R54, R54, UR10 ;  /* 0x0000000a36367c20 */ /* 0x000fc80008410000 */
[----:B------:R1:W4:Y:S01]  /*7080*/  MUFU.TANH R143, R35 ;  /* 0x00000023008f7308 */ /* 0x0003220000002400 */
[----:B---3--:R-:W-:Y:S01]  /*7090*/  HMMA.16816.F32.BF16 R24, R48, R20, RZ ;  /* 0x000000143018723c */ /* 0x008fe200000418ff */
[----:B------:R-:W-:Y:S01]  /*70a0*/  FMUL.FTZ R17, R17, UR10 ;  /* 0x0000000a11117c20 */ /* 0x000fe20008410000 */
[----:B------:R-:W-:-:S04]  /*70b0*/  FMUL.FTZ R19, R19, UR10 ;  /* 0x0000000a13137c20 */ /* 0x000fc80008410000 */
[----:B------:R-:W-:Y:S01]  /*70c0*/  HMMA.16816.F32.BF16 R20, R48, R22, RZ ;  /* 0x000000163014723c */ /* 0x000fe200000418ff */
[----:B------:R-:W3:Y:S01]  /*70d0*/  MUFU.TANH R73, R73 ;  /* 0x0000004900497308 */ /* 0x000ee20000002400 */
[----:B------:R-:W-:-:S04]  /*70e0*/  FMUL.FTZ R13, R13, UR10 ;  /* 0x0000000a0d0d7c20 */ /* 0x000fc80008410000 */
[----:B------:R-:W-:Y:S03]  /*70f0*/  HMMA.16816.F32.BF16 R28, R48, R30, RZ ;  /* 0x0000001e301c723c */ /* 0x000fe600000418ff */
[----:B------:R-:W-:Y:S01]  /*7100*/  MUFU.TANH R63, R63 ;  /* 0x0000003f003f7308 */ /* 0x000fe20000002400 */
[----:B-1----:R-:W1:Y:S02]  /*7110*/  LDSM.16.M88.4 R32, [R85] ;  /* 0x000000005520783b */ /* 0x002e640000000200 */
[----:B------:R-:W-:Y:S01]  /*7120*/  HMMA.16816.F32.BF16 R4, R40, R68, R4 ;  /* 0x000000442804723c */ /* 0x000fe20000041804 */
[----:B------:R-:W-:-:S04]  /*7130*/  FMUL.FTZ R10, R10, UR10 ;  /* 0x0000000a0a0a7c20 */ /* 0x000fc80008410000 */
[----:B------:R-:W5:Y:S01]  /*7140*/  MUFU.TANH R75, R75 ;  /* 0x0000004b004b7308 */ /* 0x000f620000002400 */
[----:B------:R-:W-:Y:S01]  /*7150*/  HMMA.16816.F32.BF16 R56, R48, R44, RZ ;  /* 0x0000002c3038723c */ /* 0x000fe200000418ff */
[----:B------:R-:W-:Y:S01]  /*7160*/  FMUL.FTZ R69, R53, UR10 ;  /* 0x0000000a35457c20 */ /* 0x000fe20008410000 */
[----:B------:R-:W-:-:S04]  /*7170*/  FMUL.FTZ R53, R55, UR10 ;  /* 0x0000000a37357c20 */ /* 0x000fc80008410000 */
[----:B------:R-:W-:Y:S01]  /*7180*/  HMMA.16816.F32.BF16 R44, R48, R46, RZ ;  /* 0x0000002e302c723c */ /* 0x000fe200000418ff */
[----:B------:R-:W-:Y:S05]  /*7190*/  MUFU.TANH R69, R69 ;  /* 0x0000004500457308 */ /* 0x000fea0000002400 */
[C---:B--2---:R-:W-:Y:S03]  /*71a0*/  HMMA.16816.F32.BF16 R20, R40.reuse, R38, R20 ;  /* 0x000000262814723c */ /* 0x044fe60000041814 */
[----:B------:R2:W-:Y:S03]  /*71b0*/  MUFU.TANH R55, R17 ;  /* 0x0000001100377308 */ /* 0x0005e60000002400 */
[C---:B------:R-:W-:Y:S01]  /*71c0*/  HMMA.16816.F32.BF16 R28, R40.reuse, R70, R28 ;  /* 0x00000046281c723c */ /* 0x040fe2000004181c */
[----:B------:R-:W-:Y:S01]  /*71d0*/  FMUL.FTZ R39, R9, UR10 ;  /* 0x0000000a09277c20 */ /* 0x000fe20008410000 */
[----:B------:R-:W-:Y:S01]  /*71e0*/  FMUL.FTZ R4, R4, UR10 ;  /* 0x0000000a04047c20 */ /* 0x000fe20008410000 */
[----:B------:R-:W-:Y:S01]  /*71f0*/  FMUL.FTZ R9, R11, UR10 ;  /* 0x0000000a0b097c20 */ /* 0x000fe20008410000 */
[----:B------:R-:W-:Y:S01]  /*7200*/  FMUL.FTZ R11, R7, UR10 ;  /* 0x0000000a070b7c20 */ /* 0x000fe20008410000 */
[----:B------:R-:W5:Y:S01]  /*7210*/  MUFU.TANH R61, R61 ;  /* 0x0000003d003d7308 */ /* 0x000f620000002400 */
[----:B------:R-:W-:Y:S01]  /*7220*/  HMMA.16816.F32.BF16 R24, R40, R36, R24 ;  /* 0x000000242818723c */ /* 0x000fe20000041818 */
[----:B------:R-:W-:-:S06]  /*7230*/  FMUL.FTZ R147, R6, UR10 ;  /* 0x0000000a06937c20 */ /* 0x000fcc0008410000 */
[----:B------:R-:W-:Y:S01]  /*7240*/  FMUL.FTZ R37, R15, UR10 ;  /* 0x0000000a0f257c20 */ /* 0x000fe20008410000 */
[----:B------:R-:W-:Y:S01]  /*7250*/  FMUL.FTZ R15, R5, UR10 ;  /* 0x0000000a050f7c20 */ /* 0x000fe20008410000 */
[----:B------:R-:W-:Y:S01]  /*7260*/  LOP3.LUT R5, R0, R99, RZ, 0xfc, !PT ;  /* 0x0000006300057212 */ /* 0x000fe200078efcff */
[C---:B-1----:R-:W-:Y:S01]  /*7270*/  HMMA.16816.F32.BF16 R44, R40.reuse, R34, R44 ;  /* 0x00000022282c723c */ /* 0x042fe2000004182c */
[----:B------:R1:W-:Y:S01]  /*7280*/  MUFU.TANH R145, R4 ;  /* 0x0000000400917308 */ /* 0x0003e20000002400 */
[----:B------:R-:W-:Y:S02]  /*7290*/  FMUL.FTZ R22, R22, UR10 ;  /* 0x0000000a16167c20 */ /* 0x000fe40008410000 */
[----:B--2---:R-:W-:Y:S02]  /*72a0*/  VIADD R17, R5, 0x9 ;  /* 0x0000000905117836 */ /* 0x004fe40000000000 */
[----:B------:R-:W-:Y:S02]  /*72b0*/  HMMA.16816.F32.BF16 R56, R40, R32, R56 ;  /* 0x000000202838723c */ /* 0x000fe40000041838 */
[----:B------:R-:W-:Y:S01]  /*72c0*/  FMUL.FTZ R28, R28, UR10 ;  /* 0x0000000a1c1c7c20 */ /* 0x000fe20008410000 */
[----:B------:R2:W-:Y:S01]  /*72d0*/  MUFU.TANH R35, R9 ;  /* 0x0000000900237308 */ /* 0x0005e20000002400 */
[----:B------:R-:W-:Y:S01]  /*72e0*/  I2FP.F32.S32 R130, R17 ;  /* 0x0000001100827245 */ /* 0x000fe20000201400 */
[----:B------:R-:W-:Y:S01]  /*72f0*/  FMUL.FTZ R30, R30, UR10 ;  /* 0x0000000a1e1e7c20 */ /* 0x000fe20008410000 */
[----:B------:R-:W-:Y:S01]  /*7300*/  ISETP.GE.AND P4, PT, R17, R64, PT ;  /* 0x000000401100720c */ /* 0x000fe20003f86270 */
[----:B------:R-:W-:-:S02]  /*7310*/  VIADD R33, R5, 0x31 ;  /* 0x0000003105217836 */ /* 0x000fc40000000000 */
[----:B------:R-:W-:Y:S01]  /*7320*/  FMUL.FTZ R7, R24, UR10 ;  /* 0x0000000a18077c20 */ /* 0x000fe20008410000 */
[----:B------:R-:W-:Y:S01]  /*7330*/  I2FP.F32.S32 R32, R17 ;  /* 0x0000001100207245 */ /* 0x000fe20000201400 */
[----:B------:R-:W-:Y:S01]  /*7340*/  FMUL.FTZ R24, R23, UR10 ;  /* 0x0000000a17187c20 */ /* 0x000fe20008410000 */
[----:B------:R-:W-:Y:S01]  /*7350*/  MUFU.TANH R19, R19 ;  /* 0x0000001300137308 */ /* 0x000fe20000002400 */
[----:B-1----:R-:W-:Y:S01]  /*7360*/  FMUL.FTZ R4, R20, UR10 ;  /* 0x0000000a14047c20 */ /* 0x002fe20008410000 */
[----:B------:R-:W-:Y:S01]  /*7370*/  FMUL.FTZ R20, R21, UR10 ;  /* 0x0000000a15147c20 */ /* 0x000fe20008410000 */
[----:B------:R-:W-:Y:S02]  /*7380*/  VIADD R21, R5, 0x11 ;  /* 0x0000001105157836 */ /* 0x000fe40000000000 */
[----:B------:R-:W-:Y:S01]  /*7390*/  FMUL.FTZ R66, R25, UR10 ;  /* 0x0000000a19427c20 */ /* 0x000fe20008410000 */
[----:B------:R-:W-:Y:S01]  /*73a0*/  VIADD R23, R5, 0x19 ;  /* 0x0000001905177836 */ /* 0x000fe20000000000 */
[----:B------:R-:W-:Y:S01]  /*73b0*/  ISETP.GE.AND P6, PT, R17, R2, PT ;  /* 0x000000021100720c */ /* 0x000fe20003fc6270 */
[C---:B----4-:R-:W-:Y:S01]  /*73c0*/  FFMA.FTZ R17, R96.reuse, R32, R143 ;  /* 0x0000002060117223 */ /* 0x050fe2000001008f */
[----:B------:R-:W1:Y:S01]  /*73d0*/  MUFU.TANH R13, R13 ;  /* 0x0000000d000d7308 */ /* 0x000e620000002400 */
[----:B--2---:R-:W-:Y:S01]  /*73e0*/  FMUL.FTZ R9, R31, UR10 ;  /* 0x0000000a1f097c20 */ /* 0x004fe20008410000 */
[----:B------:R-:W-:Y:S01]  /*73f0*/  I2FP.F32.S32 R25, R21 ;  /* 0x0000001500197245 */ /* 0x000fe20000201400 */
[----:B------:R-:W-:Y:S01]  /*7400*/  FMUL.FTZ R6, R27, UR10 ;  /* 0x0000000a1b067c20 */ /* 0x000fe20008410000 */
[C---:B------:R-:W-:Y:S01]  /*7410*/  FFMA.FTZ R130, R96.reuse, R130, R141 ;  /* 0x0000008260827223 */ /* 0x040fe2000001008d */
[----:B------:R-:W-:Y:S01]  /*7420*/  I2FP.F32.S32 R34, R23 ;  /* 0x0000001700227245 */ /* 0x000fe20000201400 */
[----:B------:R-:W-:Y:S01]  /*7430*/  VIADD R27, R5, 0x29 ;  /* 0x00000029051b7836 */ /* 0x000fe20000000000 */
[----:B------:R-:W-:Y:S01]  /*7440*/  I2FP.F32.S32 R36, R21 ;  /* 0x0000001500247245 */ /* 0x000fe20000201400 */
[----:B------:R2:W-:Y:S01]  /*7450*/  MUFU.TANH R31, R15 ;  /* 0x0000000f001f7308 */ /* 0x0005e20000002400 */
[----:B------:R-:W-:Y:S01]  /*7460*/  I2FP.F32.S32 R38, R23 ;  /* 0x0000001700267245 */ /* 0x000fe20000201400 */
[C---:B---3--:R-:W-:Y:S01]  /*7470*/  FFMA.FTZ R73, R96.reuse, R25, R73 ;  /* 0x0000001960497223 */ /* 0x048fe20000010049 */
[----:B------:R-:W-:Y:S01]  /*7480*/  ISETP.GE.AND P3, PT, R21, R64, PT ;  /* 0x000000401500720c */ /* 0x000fe20003f66270 */
[----:B-----5:R-:W-:Y:S01]  /*7490*/  FFMA.FTZ R75, R96, R36, R75 ;  /* 0x00000024604b7223 */ /* 0x020fe2000001004b */
[----:B------:R-:W-:Y:S01]  /*74a0*/  FSEL R130, R130, -INF , !P4 ;  /* 0xff80000082827808 */ /* 0x000fe20006000000 */
[----:B------:R-:W-:Y:S01]  /*74b0*/  FFMA.FTZ R61, R96, R38, R61 ;  /* 0x00000026603d7223 */ /* 0x000fe2000001003d */
[-C--:B------:R-:W-:Y:S01]  /*74c0*/  ISETP.GE.AND P4, PT, R23, R2.reuse, PT ;  /* 0x000000021700720c */ /* 0x080fe20003f86270 */
[----:B------:R-:W3:Y:S01]  /*74d0*/  MUFU.TANH R53, R53 ;  /* 0x0000003500357308 */ /* 0x000ee20000002400 */
[----:B------:R-:W-:Y:S01]  /*74e0*/  ISETP.GE.AND P2, PT, R21, R2, PT ;  /* 0x000000021500720c */ /* 0x000fe20003f46270 */
[----:B------:R-:W-:Y:S01]  /*74f0*/  FMUL.FTZ R29, R29, UR10 ;  /* 0x0000000a1d1d7c20 */ /* 0x000fe20008410000 */
[----:B------:R-:W-:Y:S01]  /*7500*/  ISETP.GE.AND P5, PT, R23, R64, PT ;  /* 0x000000401700720c */ /* 0x000fe20003fa6270 */
[----:B------:R-:W-:Y:S01]  /*7510*/  FMUL.FTZ R26, R26, UR10 ;  /* 0x0000000a1a1a7c20 */ /* 0x000fe20008410000 */
[----:B------:R-:W-:Y:S01]  /*7520*/  FSEL R17, R17, -INF , !P6 ;  /* 0xff80000011117808 */ /* 0x000fe20007000000 */
[----:B------:R-:W-:Y:S01]  /*7530*/  FMUL.FTZ R44, R44, UR10 ;  /* 0x0000000a2c2c7c20 */ /* 0x000fe20008410000 */
[----:B------:R-:W-:Y:S01]  /*7540*/  FSEL R142, R73, -INF , !P3 ;  /* 0xff800000498e7808 */ /* 0x000fe20005800000 */
[----:B------:R4:W-:Y:S01]  /*7550*/  MUFU.TANH R141, R11 ;  /* 0x0000000b008d7308 */ /* 0x0009e20000002400 */
[----:B--2---:R-:W-:Y:S01]  /*7560*/  VIADD R15, R5, 0x21 ;  /* 0x00000021050f7836 */ /* 0x004fe20000000000 */
[----:B------:R-:W-:Y:S01]  /*7570*/  I2FP.F32.S32 R68, R33 ;  /* 0x0000002100447245 */ /* 0x000fe20000201400 */
[----:B------:R-:W-:Y:S01]  /*7580*/  FMUL.FTZ R47, R47, UR10 ;  /* 0x0000000a2f2f7c20 */ /* 0x000fe20008410000 */
[----:B------:R-:W-:-:S02]  /*7590*/  FSEL R70, R61, -INF , !P5 ;  /* 0xff8000003d467808 */ /* 0x000fc40006800000 */
[----:B------:R-:W-:Y:S01]  /*75a0*/  I2FP.F32.S32 R32, R15 ;  /* 0x0000000f00207245 */ /* 0x000fe20000201400 */
[C---:B-1----:R-:W-:Y:S01]  /*75b0*/  FFMA.FTZ R68, R96.reuse, R68, R13 ;  /* 0x0000004460447223 */ /* 0x042fe2000001000d */
[----:B------:R1:W-:Y:S01]  /*75c0*/  MUFU.TANH R21, R28 ;  /* 0x0000001c00157308 */ /* 0x0003e20000002400 */
[C---:B------:R-:W-:Y:S02]  /*75d0*/  ISETP.GE.AND P6, PT, R15.reuse, R64, PT ;  /* 0x000000400f00720c */ /* 0x040fe40003fc6270 */
[C---:B------:R-:W-:Y:S01]  /*75e0*/  FFMA.FTZ R69, R96.reuse, R32, R69 ;  /* 0x0000002060457223 */ /* 0x040fe20000010045 */
[----:B------:R-:W-:Y:S02]  /*75f0*/  I2FP.F32.S32 R32, R27 ;  /* 0x0000001b00207245 */ /* 0x000fe40000201400 */
[----:B------:R-:W-:Y:S02]  /*7600*/  ISETP.GE.AND P3, PT, R15, R2, PT ;  /* 0x000000020f00720c */ /* 0x000fe40003f66270 */
[----:B------:R-:W-:Y:S01]  /*7610*/  I2FP.F32.S32 R36, R5 ;  /* 0x0000000500247245 */ /* 0x000fe20000201400 */
[C---:B----4-:R-:W-:Y:S01]  /*7620*/  FFMA.FTZ R11, R96.reuse, R34, R63 ;  /* 0x00000022600b7223 */ /* 0x050fe2000001003f */
[----:B------:R-:W-:Y:S01]  /*7630*/  I2FP.F32.S32 R34, R27 ;  /* 0x0000001b00227245 */ /* 0x000fe20000201400 */
[C---:B------:R-:W-:Y:S01]  /*7640*/  FFMA.FTZ R19, R96.reuse, R32, R19 ;  /* 0x0000002060137223 */ /* 0x040fe20000010013 */
[----:B------:R-:W-:Y:S01]  /*7650*/  ISETP.GE.AND P5, PT, R27, R2, PT ;  /* 0x000000021b00720c */ /* 0x000fe20003fa6270 */
[----:B------:R2:W-:Y:S01]  /*7660*/  MUFU.TANH R83, R72 ;  /* 0x0000004800537308 */ /* 0x0005e20000002400 */
[----:B------:R-:W-:Y:S01]  /*7670*/  FSEL R11, R11, -INF , !P4 ;  /* 0xff8000000b0b7808 */ /* 0x000fe20006000000 */
[C---:B------:R-:W-:Y:S01]  /*7680*/  FFMA.FTZ R55, R96.reuse, R34, R55 ;  /* 0x0000002260377223 */ /* 0x040fe20000010037 */
[C---:B------:R-:W-:Y:S01]  /*7690*/  ISETP.GE.AND P4, PT, R5.reuse, R64, PT ;  /* 0x000000400500720c */ /* 0x040fe20003f86270 */
[----:B------:R-:W-:Y:S01]  /*76a0*/  VIADD R5, R5, 0x1 ;  /* 0x0000000105057836 */ /* 0x000fe20000000000 */
[----:B-1----:R-:W-:Y:S01]  /*76b0*/  I2FP.F32.S32 R28, R15 ;  /* 0x0000000f001c7245 */ /* 0x002fe20000201400 */
[C---:B------:R-:W-:Y:S01]  /*76c0*/  FFMA.FTZ R131, R96.reuse, R36, R131 ;  /* 0x0000002460837223 */ /* 0x040fe20000010083 */
[----:B------:R-:W-:Y:S01]  /*76d0*/  FSEL R15, R75, -INF , !P2 ;  /* 0xff8000004b0f7808 */ /* 0x000fe20005000000 */
[----:B------:R-:W1:Y:S01]  /*76e0*/  MUFU.TANH R37, R37 ;  /* 0x0000002500257308 */ /* 0x000e620000002400 */
[----:B------:R-:W-:Y:S01]  /*76f0*/  ISETP.GE.AND P2, PT, R27, R64, PT ;  /* 0x000000401b00720c */ /* 0x000fe20003f46270 */
[----:B---3--:R-:W-:Y:S01]  /*7700*/  FFMA.FTZ R53, R96, R28, R53 ;  /* 0x0000001c60357223 */ /* 0x008fe20000010035 */
[----:B------:R-:W-:-:S02]  /*7710*/  FSEL R13, R19, -INF , !P5 ;  /* 0xff800000130d7808 */ /* 0x000fc40006800000 */
[----:B------:R-:W-:Y:S02]  /*7720*/  ISETP.GE.AND P5, PT, R5, R2, PT ;  /* 0x000000020500720c */ /* 0x000fe40003fa6270 */
[----:B------:R-:W-:Y:S01]  /*7730*/  I2FP.F32.S32 R28, R5 ;  /* 0x00000005001c7245 */ /* 0x000fe20000201400 */
[----:B------:R-:W3:Y:S01]  /*7740*/  MUFU.TANH R39, R39 ;  /* 0x0000002700277308 */ /* 0x000ee20000002400 */
[----:B--2---:R-:W-:Y:S02]  /*7750*/  FSEL R72, R55, -INF , !P2 ;  /* 0xff80000037487808 */ /* 0x004fe40005000000 */
[----:B------:R-:W-:Y:S01]  /*7760*/  ISETP.GE.AND P2, PT, R5, R64, PT ;  /* 0x000000400500720c */ /* 0x000fe20003f46270 */
[----:B------:R-:W-:Y:S01]  /*7770*/  FFMA.FTZ R19, R96, R28, R139 ;  /* 0x0000001c60137223 */ /* 0x000fe2000001008b */
[----:B------:R-:W-:Y:S02]  /*7780*/  FSEL R82, R69, -INF , !P6 ;  /* 0xff80000045527808 */ /* 0x000fe40007000000 */
[----:B------:R-:W-:Y:S01]  /*7790*/  ISETP.GE.AND P6, PT, R33, R64, PT ;  /* 0x000000402100720c */ /* 0x000fe20003fc6270 */
[----:B------:R2:W4:Y:S01]  /*77a0*/  MUFU.TANH R23, R30 ;  /* 0x0000001e00177308 */ /* 0x0005220000002400 */
[----:B------:R-:W-:-:S02]  /*77b0*/  FSEL R144, R131, -INF , !P4 ;  /* 0xff80000083907808 */ /* 0x000fc40006000000 */
[----:B------:R-:W-:Y:S02]  /*77c0*/  FSEL R68, R68, -INF , !P6 ;  /* 0xff80000044447808 */ /* 0x000fe40007000000 */
[----:B------:R-:W-:-:S03]  /*77d0*/  FSEL R19, R19, -INF , !P5 ;  /* 0xff80000013137808 */ /* 0x000fc60006800000 */
[----:B------:R5:W-:Y:S08]  /*77e0*/  MUFU.TANH R27, R9 ;  /* 0x00000009001b7308 */ /* 0x000bf00000002400 */
[----:B------:R1:W-:Y:S01]  /*77f0*/  MUFU.TANH R25, R29 ;  /* 0x0000001d00197308 */ /* 0x0003e20000002400 */
[----:B--2---:R-:W-:Y:S02]  /*7800*/  I2FP.F32.S32 R30, R5 ;  /* 0x00000005001e7245 */ /* 0x004fe40000201400 */
[----:B------:R-:W-:-:S03]  /*7810*/  LOP3.LUT R5, R0, R99, RZ, 0xfc, !PT ;  /* 0x0000006300057212 */ /* 0x000fc600078efcff */
[----:B------:R-:W-:Y:S02]  /*7820*/  FFMA.FTZ R135, R96, R30, R135 ;  /* 0x0000001e60877223 */ /* 0x000fe40000010087 */
[----:B------:R-:W-:Y:S01]  /*7830*/  VIADD R5, R5, 0x39 ;  /* 0x0000003905057836 */ /* 0x000fe20000000000 */
[----:B-----5:R-:W-:Y:S01]  /*7840*/  FSEL R9, R53, -INF , !P3 ;  /* 0xff80000035097808 */ /* 0x020fe20005800000 */
[----:B------:R2:W-:Y:S01]  /*7850*/  MUFU.TANH R73, R7 ;  /* 0x0000000700497308 */ /* 0x0005e20000002400 */
[----:B------:R-:W-:Y:S01]  /*7860*/  ISETP.GE.AND P3, PT, R33, R2, PT ;  /* 0x000000022100720c */ /* 0x000fe20003f66270 */
[----:B------:R-:W-:Y:S01]  /*7870*/  FMUL.FTZ R53, R58, UR10 ;  /* 0x0000000a3a357c20 */ /* 0x000fe20008410000 */
[----:B------:R-:W-:Y:S02]  /*7880*/  I2FP.F32.S32 R33, R33 ;  /* 0x0000002100217245 */ /* 0x000fe40000201400 */
[----:B------:R-:W-:Y:S02]  /*7890*/  I2FP.F32.S32 R30, R5 ;  /* 0x00000005001e7245 */ /* 0x000fe40000201400 */
[----:B-1----:R-:W-:Y:S01]  /*78a0*/  LOP3.LUT R29, R0, R99, RZ, 0xfc, !PT ;  /* 0x00000063001d7212 */ /* 0x002fe200078efcff */
[C---:B------:R-:W-:Y:S01]  /*78b0*/  FFMA.FTZ R33, R96.reuse, R33, R37 ;  /* 0x0000002160217223 */ /* 0x040fe20000010025 */
[C---:B------:R-:W-:Y:S01]  /*78c0*/  ISETP.GE.AND P4, PT, R5.reuse, R64, PT ;  /* 0x000000400500720c */ /* 0x040fe20003f86270 */
[C---:B---3--:R-:W-:Y:S01]  /*78d0*/  FFMA.FTZ R34, R96.reuse, R30, R39 ;  /* 0x0000001e60227223 */ /* 0x048fe20000010027 */
[----:B------:R-:W-:Y:S01]  /*78e0*/  ISETP.GE.AND P6, PT, R5, R2, PT ;  /* 0x000000020500720c */ /* 0x000fe20003fc6270 */
[----:B------:R-:W-:Y:S01]  /*78f0*/  VIADD R5, R29, 0x41 ;  /* 0x000000411d057836 */ /* 0x000fe20000000000 */
[----:B------:R1:W-:Y:S01]  /*7900*/  MUFU.TANH R71, R26 ;  /* 0x0000001a00477308 */ /* 0x0003e20000002400 */
[----:B------:R-:W-:Y:S01]  /*7910*/  FSEL R33, R33, -INF , !P3 ;  /* 0xff80000021217808 */ /* 0x000fe20005800000 */
[----:B------:R-:W-:Y:S01]  /*7920*/  FFMA.FTZ R35, R96, R30, R35 ;  /* 0x0000001e60237223 */ /* 0x000fe20000010023 */
[----:B------:R-:W-:Y:S01]  /*7930*/  FSEL R140, R135, -INF , !P2 ;  /* 0xff800000878c7808 */ /* 0x000fe20005000000 */
[----:B------:R-:W-:Y:S01]  /*7940*/  FMUL.FTZ R37, R56, UR10 ;  /* 0x0000000a38257c20 */ /* 0x000fe20008410000 */
[----:B--2---:R-:W-:-:S02]  /*7950*/  LOP3.LUT R7, R0, 0x40, R99, 0xfe, !PT ;  /* 0x0000004000077812 */ /* 0x004fc400078efe63 */
[----:B------:R-:W-:Y:S01]  /*7960*/  FSEL R34, R34, -INF , !P4 ;  /* 0xff80000022227808 */ /* 0x000fe20006000000 */
[----:B------:R-:W-:Y:S01]  /*7970*/  MUFU.TANH R63, R6 ;  /* 0x00000006003f7308 */ /* 0x000fe20000002400 */
[C---:B------:R-:W-:Y:S02]  /*7980*/  ISETP.GE.AND P3, PT, R7.reuse, R64, PT ;  /* 0x000000400700720c */ /* 0x040fe40003f66270 */
[----:B------:R-:W-:Y:S02]  /*7990*/  ISETP.GE.AND P2, PT, R7, R2, PT ;  /* 0x000000020700720c */ /* 0x000fe40003f46270 */
[----:B------:R-:W-:Y:S02]  /*79a0*/  I2FP.F32.S32 R28, R7 ;  /* 0x00000007001c7245 */ /* 0x000fe40000201400 */
[C---:B------:R-:W-:Y:S01]  /*79b0*/  ISETP.GE.AND P5, PT, R5.reuse, R64, PT ;  /* 0x000000400500720c */ /* 0x040fe20003fa6270 */
[----:B------:R2:W-:Y:S01]  /*79c0*/  MUFU.TANH R61, R4 ;  /* 0x00000004003d7308 */ /* 0x0005e20000002400 */
[----:B------:R-:W-:Y:S01]  /*79d0*/  ISETP.GE.AND P4, PT, R5, R2, PT ;  /* 0x000000020500720c */ /* 0x000fe20003f86270 */
[----:B------:R-:W-:Y:S01]  /*79e0*/  FFMA.FTZ R32, R96, R28, R145 ;  /* 0x0000001c60207223 */ /* 0x000fe20000010091 */
[----:B-1----:R-:W-:-:S02]  /*79f0*/  I2FP.F32.S32 R26, R5 ;  /* 0x00000005001a7245 */ /* 0x002fc40000201400 */
[----:B------:R-:W-:Y:S01]  /*7a00*/  FSEL R155, R35, -INF , !P6 ;  /* 0xff800000239b7808 */ /* 0x000fe20007000000 */
[----:B------:R-:W-:Y:S01]  /*7a10*/  VIADD R35, R29, 0x49 ;  /* 0x000000491d237836 */ /* 0x000fe20000000000 */
[----:B------:R-:W-:Y:S01]  /*7a20*/  FSEL R32, R32, -INF , !P3 ;  /* 0xff80000020207808 */ /* 0x000fe20005800000 */
[----:B------:R-:W1:Y:S01]  /*7a30*/  MUFU.TANH R147, R147 ;  /* 0x0000009300937308 */ /* 0x000e620000002400 */
[C---:B------:R-:W-:Y:S01]  /*7a40*/  ISETP.GE.AND P6, PT, R149.reuse, R64, PT ;  /* 0x000000409500720c */ /* 0x040fe20003fc6270 */
[C---:B------:R-:W-:Y:S01]  /*7a50*/  FFMA.FTZ R141, R96.reuse, R26, R141 ;  /* 0x0000001a608d7223 */ /* 0x040fe2000001008d */
[----:B------:R-:W-:Y:S02]  /*7a60*/  ISETP.GE.AND P3, PT, R149, R2, PT ;  /* 0x000000029500720c */ /* 0x000fe40003f66270 */
[----:B------:R-:W-:Y:S02]  /*7a70*/  I2FP.F32.S32 R149, R149 ;  /* 0x0000009500957245 */ /* 0x000fe40000201400 */
[----:B------:R-:W-:Y:S01]  /*7a80*/  FSEL R151, R141, -INF , !P4 ;  /* 0xff8000008d977808 */ /* 0x000fe20006000000 */
[----:B------:R-:W-:Y:S01]  /*7a90*/  MUFU.TANH R55, R20 ;  /* 0x0000001400377308 */ /* 0x000fe20000002400 */
[----:B--2---:R-:W2:Y:S01]  /*7aa0*/  LDSM.16.M88.4 R4, [R92+0x2c00] ;  /* 0x002c00005c04783b */ /* 0x004ea20000000200 */
[CC--:B------:R-:W-:Y:S01]  /*7ab0*/  FFMA.FTZ R30, R96.reuse, R149.reuse, R21 ;  /* 0x00000095601e7223 */ /* 0x0c0fe20000010015 */
[----:B----4-:R-:W-:Y:S01]  /*7ac0*/  FFMA.FTZ R149, R96, R149, R23 ;  /* 0x0000009560957223 */ /* 0x010fe20000010017 */
[----:B------:R-:W-:-:S03]  /*7ad0*/  LOP3.LUT R39, R0, 0x38, R99, 0xfe, !PT ;  /* 0x0000003800277812 */ /* 0x000fc600078efe63 */
[----:B------:R-:W-:Y:S01]  /*7ae0*/  FSEL R30, R30, -INF , !P6 ;  /* 0xff8000001e1e7808 */ /* 0x000fe20007000000 */
[----:B------:R3:W-:Y:S01]  /*7af0*/  MUFU.TANH R69, R22 ;  /* 0x0000001600457308 */ /* 0x0007e20000002400 */
[C---:B-1----:R-:W-:Y:S01]  /*7b00*/  FFMA.FTZ R147, R96.reuse, R28, R147 ;  /* 0x0000001c60937223 */ /* 0x042fe20000010093 */
[C---:B------:R-:W-:Y:S01]  /*7b10*/  FFMA.FTZ R28, R96.reuse, R26, R31 ;  /* 0x0000001a601c7223 */ /* 0x040fe2000001001f */
[----:B------:R-:W-:Y:S02]  /*7b20*/  I2FP.F32.S32 R26, R35 ;  /* 0x00000023001a7245 */ /* 0x000fe40000201400 */
[----:B------:R-:W-:Y:S02]  /*7b30*/  FSEL R149, R149, -INF , !P3 ;  /* 0xff80000095957808 */ /* 0x000fe40005800000 */
[----:B------:R-:W-:Y:S01]  /*7b40*/  FSEL R153, R147, -INF , !P2 ;  /* 0xff80000093997808 */ /* 0x000fe20005000000 */
[-C--:B------:R-:W-:Y:S01]  /*7b50*/  FFMA.FTZ R38, R96, R26.reuse, R25 ;  /* 0x0000001a60267223 */ /* 0x080fe20000010019 */
[----:B------:R-:W-:Y:S01]  /*7b60*/  LOP3.LUT R25, R0, 0x50, R99, 0xfe, !PT ;  /* 0x0000005000197812 */ /* 0x000fe200078efe63 */
[----:B------:R2:W-:Y:S01]  /*7b70*/  MUFU.TANH R31, R24 ;  /* 0x00000018001f7308 */ /* 0x0005e20000002400 */
[----:B------:R-:W-:Y:S01]  /*7b80*/  FFMA.FTZ R143, R96, R26, R27 ;  /* 0x0000001a608f7223 */ /* 0x000fe2000001001b */
[----:B------:R-:W-:-:S02]  /*7b90*/  FSEL R28, R28, -INF , !P5 ;  /* 0xff8000001c1c7808 */ /* 0x000fc40006800000 */
[C---:B------:R-:W-:Y:S02]  /*7ba0*/  ISETP.GE.AND P4, PT, R25.reuse, R64, PT ;  /* 0x000000401900720c */ /* 0x040fe40003f86270 */
[----:B------:R-:W-:Y:S01]  /*7bb0*/  ISETP.GE.AND P6, PT, R25, R2, PT ;  /* 0x000000021900720c */ /* 0x000fe20003fc6270 */
[----:B---3--:R-:W1:Y:S01]  /*7bc0*/  LDSM.16.M88.4 R20, [R84] ;  /* 0x000000005414783b */ /* 0x008e620000000200 */
[----:B------:R-:W-:Y:S01]  /*7bd0*/  I2FP.F32.S32 R56, R25 ;  /* 0x0000001900387245 */ /* 0x000fe20000201400 */
[----:B------:R-:W3:Y:S01]  /*7be0*/  MUFU.TANH R66, R66 ;  /* 0x0000004200427308 */ /* 0x000ee20000002400 */
[----:B------:R-:W-:Y:S01]  /*7bf0*/  ISETP.GE.AND P2, PT, R35, R64, PT ;  /* 0x000000402300720c */ /* 0x000fe20003f46270 */
[----:B------:R-:W-:-:S04]  /*7c00*/  DEPBAR.LE SB0, 0x0 ;  /* 0x000080000000791a */ /* 0x000fc80000000000 */
[----:B------:R-:W-:Y:S01]  /*7c10*/  ISETP.GE.AND P5, PT, R35, R2, PT ;  /* 0x000000022300720c */ /* 0x000fe20003fa6270 */
[----:B------:R-:W-:Y:S01]  /*7c20*/  FMUL.FTZ R35, R57, UR10 ;  /* 0x0000000a39237c20 */ /* 0x000fe20008410000 */
[CC--:B------:R-:W-:Y:S01]  /*7c30*/  FFMA.FTZ R36, R96.reuse, R56.reuse, R73 ;  /* 0x0000003860247223 */ /* 0x0c0fe20000010049 */
[----:B------:R-:W-:Y:S01]  /*7c40*/  VIADD R57, R29, 0x51 ;  /* 0x000000511d397836 */ /* 0x000fe20000000000 */
[----:B------:R-:W-:Y:S01]  /*7c50*/  MUFU.TANH R37, R37 ;  /* 0x0000002500257308 */ /* 0x000fe20000002400 */
[----:B------:R-:W-:Y:S01]  /*7c60*/  FSEL R143, R143, -INF , !P5 ;  /* 0xff8000008f8f7808 */ /* 0x000fe20006800000 */
[----:B------:R-:W-:Y:S01]  /*7c70*/  FFMA.FTZ R71, R96, R56, R71 ;  /* 0x0000003860477223 */ /* 0x000fe20000010047 */
[----:B------:R-:W-:Y:S01]  /*7c80*/  FSEL R36, R36, -INF , !P4 ;  /* 0xff80000024247808 */ /* 0x000fe20006000000 */
[C---:B--2---:R-:W-:Y:S01]  /*7c90*/  HMMA.16816.F32.BF16 R24, R48.reuse, R4, RZ ;  /* 0x000000043018723c */ /* 0x044fe200000418ff */
[C---:B------:R-:W-:Y:S02]  /*7ca0*/  ISETP.GE.AND P5, PT, R57.reuse, R64, PT ;  /* 0x000000403900720c */ /* 0x040fe40003fa6270 */
[----:B------:R-:W-:Y:S01]  /*7cb0*/  ISETP.GE.AND P4, PT, R57, R2, PT ;  /* 0x000000023900720c */ /* 0x000fe20003f86270 */
[----:B------:R-:W-:Y:S01]  /*7cc0*/  MUFU.TANH R35, R35 ;  /* 0x0000002300237308 */ /* 0x000fe20000002400 */
[----:B------:R-:W-:Y:S01]  /*7cd0*/  I2FP.F32.S32 R57, R57 ;  /* 0x0000003900397245 */ /* 0x000fe20000201400 */
[----:B------:R-:W-:Y:S01]  /*7ce0*/  HMMA.16816.F32.BF16 R4, R48, R6, RZ ;  /* 0x000000063004723c */ /* 0x000fe200000418ff */
[----:B------:R-:W-:-:S02]  /*7cf0*/  FSEL R38, R38, -INF , !P2 ;  /* 0xff80000026267808 */ /* 0x000fc40005000000 */
[C---:B------:R-:W-:Y:S01]  /*7d00*/  ISETP.GE.AND P3, PT, R39.reuse, R64, PT ;  /* 0x000000402700720c */ /* 0x040fe20003f66270 */
[-C--:B---3--:R-:W-:Y:S01]  /*7d10*/  FFMA.FTZ R66, R96, R57.reuse, R66 ;  /* 0x0000003960427223 */ /* 0x088fe20000010042 */
[----:B------:R-:W-:Y:S01]  /*7d20*/  ISETP.GE.AND P2, PT, R39, R2, PT ;  /* 0x000000022700720c */ /* 0x000fe20003f46270 */
[----:B------:R-:W2:Y:S01]  /*7d30*/  MUFU.TANH R53, R53 ;  /* 0x0000003500357308 */ /* 0x000ea20000002400 */
[----:B------:R-:W-:Y:S01]  /*7d40*/  FMUL.FTZ R39, R59, UR10 ;  /* 0x0000000a3b277c20 */ /* 0x000fe20008410000 */
[----:B------:R-:W-:Y:S01]  /*7d50*/  LOP3.LUT R59, R0, 0x58, R99, 0xfe, !PT ;  /* 0x00000058003b7812 */ /* 0x000fe200078efe63 */
[----:B------:R-:W-:Y:S01]  /*7d60*/  FMUL.FTZ R50, R45, UR10 ;  /* 0x0000000a2d327c20 */ /* 0x000fe20008410000 */
[----:B------:R-:W-:Y:S01]  /*7d70*/  FFMA.FTZ R63, R96, R57, R63 ;  /* 0x00000039603f7223 */ /* 0x000fe2000001003f */
[----:B------:R-:W-:Y:S02]  /*7d80*/  VIADD R51, R29, 0x59 ;  /* 0x000000591d337836 */ /* 0x000fe40000000000 */
[----:B------:R-:W-:Y:S01]  /*7d90*/  FMUL.FTZ R45, R46, UR10 ;  /* 0x0000000a2e2d7c20 */ /* 0x000fe20008410000 */
[----:B------:R-:W-:Y:S01]  /*7da0*/  LOP3.LUT R57, R0, 0x60, R99, 0xfe, !PT ;  /* 0x0000006000397812 */ /* 0x000fe200078efe63 */
[----:B------:R3:W-:Y:S01]  /*7db0*/  MUFU.TANH R49, R44 ;  /* 0x0000002c00317308 */ /* 0x0007e20000002400 */
[----:B------:R-:W-:-:S02]  /*7dc0*/  I2FP.F32.S32 R48, R59 ;  /* 0x0000003b00307245 */ /* 0x000fc40000201400 */
[----:B------:R-:W-:Y:S01]  /*7dd0*/  I2FP.F32.S32 R46, R57 ;  /* 0x00000039002e7245 */ /* 0x000fe20000201400 */
[C---:B-1----:R-:W-:Y:S01]  /*7de0*/  HMMA.16816.F32.BF16 R24, R40.reuse, R20, R24 ;  /* 0x000000142818723c */ /* 0x042fe20000041818 */
[----:B------:R-:W-:Y:S01]  /*7df0*/  FSEL R141, R71, -INF , !P6 ;  /* 0xff800000478d7808 */ /* 0x000fe20007000000 */
[C---:B------:R-:W-:Y:S01]  /*7e00*/  FFMA.FTZ R61, R96.reuse, R48, R61 ;  /* 0x00000030603d7223 */ /* 0x040fe2000001003d */
[-C--:B------:R-:W-:Y:S01]  /*7e10*/  ISETP.GE.AND P6, PT, R59, R64.reuse, PT ;  /* 0x000000403b00720c */ /* 0x080fe20003fc6270 */
[----:B------:R-:W1:Y:S01]  /*7e20*/  MUFU.TANH R39, R39 ;  /* 0x0000002700277308 */ /* 0x000e620000002400 */
[----:B------:R-:W-:Y:S01]  /*7e30*/  FSEL R139, R63, -INF , !P4 ;  /* 0xff8000003f8b7808 */ /* 0x000fe20006000000 */
[----:B------:R-:W-:Y:S01]  /*7e40*/  HMMA.16816.F32.BF16 R4, R40, R22, R4 ;  /* 0x000000162804723c */ /* 0x000fe20000041804 */
[----:B------:R-:W-:Y:S01]  /*7e50*/  ISETP.GE.AND P4, PT, R51, R64, PT ;  /* 0x000000403300720c */ /* 0x000fe20003f86270 */
[----:B------:R-:W-:Y:S01]  /*7e60*/  FFMA.FTZ R69, R96, R48, R69 ;  /* 0x0000003060457223 */ /* 0x000fe20000010045 */
[----:B------:R-:W-:Y:S01]  /*7e70*/  FSEL R138, R66, -INF , !P5 ;  /* 0xff800000428a7808 */ /* 0x000fe20006800000 */
[CC--:B--2---:R-:W-:Y:S01]  /*7e80*/  FFMA.FTZ R53, R96.reuse, R46.reuse, R53 ;  /* 0x0000002e60357223 */ /* 0x0c4fe20000010035 */
[----:B------:R-:W-:Y:S01]  /*7e90*/  FSEL R146, R61, -INF , !P6 ;  /* 0xff8000003d927808 */ /* 0x000fe20007000000 */
[----:B------:R-:W2:Y:S01]  /*7ea0*/  MUFU.TANH R45, R45 ;  /* 0x0000002d002d7308 */ /* 0x000ea20000002400 */
[----:B------:R-:W-:Y:S01]  /*7eb0*/  VIADD R23, R29, 0x61 ;  /* 0x000000611d177836 */ /* 0x000fe20000000000 */
[----:B---3--:R-:W-:Y:S01]  /*7ec0*/  I2FP.F32.S32 R44, R51 ;  /* 0x00000033002c7245 */ /* 0x008fe20000201400 */
[----:B------:R-:W-:Y:S01]  /*7ed0*/  FFMA.FTZ R42, R96, R46, R37 ;  /* 0x0000002e602a7223 */ /* 0x000fe20000010025 */
[----:B------:R-:W-:-:S02]  /*7ee0*/  LOP3.LUT R37, R0, 0x68, R99, 0xfe, !PT ;  /* 0x0000006800257812 */ /* 0x000fc400078efe63 */
[----:B------:R-:W-:Y:S01]  /*7ef0*/  I2FP.F32.S32 R22, R23 ;  /* 0x0000001700167245 */ /* 0x000fe20000201400 */
[CC--:B------:R-:W-:Y:S01]  /*7f00*/  FFMA.FTZ R20, R96.reuse, R44.reuse, R55 ;  /* 0x0000002c60147223 */ /* 0x0c0fe20000010037 */
[----:B------:R-:W3:Y:S01]  /*7f10*/  MUFU.TANH R21, R50 ;  /* 0x0000003200157308 */ /* 0x000ee20000002400 */
[C---:B------:R-:W-:Y:S01]  /*7f20*/  FFMA.FTZ R135, R96.reuse, R44, R31 ;  /* 0x0000002c60877223 */ /* 0x040fe2000001001f */
[----:B------:R-:W-:Y:S01]  /*7f30*/  ISETP.GE.AND P5, PT, R59, R2, PT ;  /* 0x000000023b00720c */ /* 0x000fe20003fa6270 */
[----:B-1----:R-:W-:Y:S01]  /*7f40*/  FFMA.FTZ R39, R96, R22, R39 ;  /* 0x0000001660277223 */ /* 0x002fe20000010027 */
[----:B------:R-:W-:Y:S01]  /*7f50*/  FMUL.FTZ R41, R25, UR10 ;  /* 0x0000000a19297c20 */ /* 0x000fe20008410000 */
[----:B------:R-:W-:Y:S01]  /*7f60*/  FMUL.FTZ R25, R26, UR10 ;  /* 0x0000000a1a197c20 */ /* 0x000fe20008410000 */
[----:B------:R-:W-:Y:S01]  /*7f70*/  FMUL.FTZ R31, R24, UR10 ;  /* 0x0000000a181f7c20 */ /* 0x000fe20008410000 */
[----:B------:R-:W-:Y:S01]  /*7f80*/  ISETP.GE.AND P6, PT, R51, R2, PT ;  /* 0x000000023300720c */ /* 0x000fe20003fc6270 */
[----:B------:R-:W-:Y:S01]  /*7f90*/  FFMA.FTZ R24, R96, R22, R35 ;  /* 0x0000001660187223 */ /* 0x000fe20000010023 */
[----:B------:R-:W-:Y:S01]  /*7fa0*/  FSEL R20, R20, -INF , !P4 ;  /* 0xff80000014147808 */ /* 0x000fe20006000000 */
[----:B------:R-:W-:Y:S01]  /*7fb0*/  VIADD R35, R29, 0x69 ;  /* 0x000000691d237836 */ /* 0x000fe20000000000 */
[----:B------:R-:W-:Y:S01]  /*7fc0*/  I2FP.F32.S32 R44, R37 ;  /* 0x00000025002c7245 */ /* 0x000fe20000201400 */
[----:B------:R-:W-:Y:S01]  /*7fd0*/  MUFU.TANH R25, R25 ;  /* 0x0000001900197308 */ /* 0x000fe20000002400 */
[----:B------:R-:W-:Y:S01]  /*7fe0*/  ISETP.GE.AND P4, PT, R57, R2, PT ;  /* 0x000000023900720c */ /* 0x000fe20003f86270 */
[----:B------:R-:W-:Y:S01]  /*7ff0*/  FMUL.FTZ R27, R27, UR10 ;  /* 0x0000000a1b1b7c20 */ /* 0x000fe20008410000 */
[----:B------:R-:W-:Y:S01]  /*8000*/  FSEL R131, R69, -INF , !P5 ;  /* 0xff80000045837808 */ /* 0x000fe20006800000 */
[CC--:B------:R-:W-:Y:S01]  /*8010*/  FFMA.FTZ R26, R96.reuse, R44.reuse, R49 ;  /* 0x0000002c601a7223 */ /* 0x0c0fe20000010031 */
[----:B------:R-:W-:Y:S01]  /*8020*/  FSEL R135, R135, -INF , !P6 ;  /* 0xff80000087877808 */ /* 0x000fe20007000000 */
[----:B--2---:R-:W-:Y:S01]  /*8030*/  FFMA.FTZ R45, R96, R44, R45 ;  /* 0x0000002c602d7223 */ /* 0x004fe2000001002d */
[-C--:B------:R-:W-:Y:S01]  /*8040*/  ISETP.GE.AND P5, PT, R57, R64.reuse, PT ;  /* 0x000000403900720c */ /* 0x080fe20003fa6270 */
[----:B------:R-:W1:Y:S01]  /*8050*/  MUFU.TANH R47, R47 ;  /* 0x0000002f002f7308 */ /* 0x000e620000002400 */
[----:B------:R-:W-:Y:S01]  /*8060*/  ISETP.GE.AND P6, PT, R23, R64, PT ;  /* 0x000000401700720c */ /* 0x000fe20003fc6270 */
[----:B------:R-:W-:Y:S01]  /*8070*/  FMUL.FTZ R7, R7, UR10 ;  /* 0x0000000a07077c20 */ /* 0x000fe20008410000 */
[----:B------:R-:W-:-:S02]  /*8080*/  FSEL R75, R53, -INF , !P4 ;  /* 0xff800000354b7808 */ /* 0x000fc40006000000 */
[----:B------:R-:W-:Y:S02]  /*8090*/  I2FP.F32.S32 R40, R35 ;  /* 0x0000002300287245 */ /* 0x000fe40000201400 */
[----:B------:R-:W-:Y:S01]  /*80a0*/  ISETP.GE.AND P4, PT, R37, R64, PT ;  /* 0x000000402500720c */ /* 0x000fe20003f86270 */
[----:B------:R-:W2:Y:S01]  /*80b0*/  MUFU.TANH R31, R31 ;  /* 0x0000001f001f7308 */ /* 0x000ea20000002400 */
[----:B------:R-:W-:Y:S01]  /*80c0*/  FSEL R42, R42, -INF , !P5 ;  /* 0xff8000002a2a7808 */ /* 0x000fe20006800000 */
[----:B---3--:R-:W-:Y:S01]  /*80d0*/  FFMA.FTZ R22, R96, R40, R21 ;  /* 0x0000002860167223 */ /* 0x008fe20000010015 */
[----:B------:R-:W-:Y:S01]  /*80e0*/  FSEL R24, R24, -INF , !P6 ;  /* 0xff80000018187808 */ /* 0x000fe20007000000 */
[----:B------:R-:W-:Y:S01]  /*80f0*/  FMUL.FTZ R21, R4, UR10 ;  /* 0x0000000a04157c20 */ /* 0x000fe20008410000 */
[-C--:B------:R-:W-:Y:S02]  /*8100*/  ISETP.GE.AND P5, PT, R23, R2.reuse, PT ;  /* 0x000000021700720c */ /* 0x080fe40003fa6270 */
[----:B------:R-:W-:Y:S01]  /*8110*/  ISETP.GE.AND P6, PT, R37, R2, PT ;  /* 0x000000022500720c */ /* 0x000fe20003fc6270 */
[----:B------:R3:W4:Y:S01]  /*8120*/  MUFU.TANH R23, R41 ;  /* 0x0000002900177308 */ /* 0x0007220000002400 */
[----:B------:R-:W-:Y:S01]  /*8130*/  LOP3.LUT R37, R0, 0x70, R99, 0xfe, !PT ;  /* 0x0000007000257812 */ /* 0x000fe200078efe63 */
[----:B-1----:R-:W-:Y:S01]  /*8140*/  FFMA.FTZ R47, R96, R40, R47 ;  /* 0x00000028602f7223 */ /* 0x002fe2000001002f */
[----:B------:R-:W-:-:S02]  /*8150*/  FSEL R26, R26, -INF , !P4 ;  /* 0xff8000001a1a7808 */ /* 0x000fc40006000000 */
[-C--:B------:R-:W-:Y:S02]  /*8160*/  ISETP.GE.AND P4, PT, R35, R64.reuse, PT ;  /* 0x000000402300720c */ /* 0x080fe40003f86270 */
[----:B------:R-:W-:Y:S01]  /*8170*/  FSEL R69, R39, -INF , !P5 ;  /* 0xff80000027457808 */ /* 0x000fe20006800000 */
[----:B------:R-:W1:Y:S01]  /*8180*/  MUFU.TANH R27, R27 ;  /* 0x0000001b001b7308 */ /* 0x000e620000002400 */
[----:B------:R-:W-:Y:S01]  /*8190*/  FSEL R61, R45, -INF , !P6 ;  /* 0xff8000002d3d7808 */ /* 0x000fe20007000000 */
[----:B------:R-:W-:Y:S01]  /*81a0*/  FMUL.FTZ R39, R6, UR10 ;  /* 0x0000000a06277c20 */ /* 0x000fe20008410000 */
[C---:B------:R-:W-:Y:S01]  /*81b0*/  ISETP.GE.AND P5, PT, R37.reuse, R64, PT ;  /* 0x000000402500720c */ /* 0x040fe20003fa6270 */
[----:B------:R-:W-:Y:S01]  /*81c0*/  BAR.SYNC.DEFER_BLOCKING 0x0 ;  /* 0x0000000000007b1d */ /* 0x000fe20000010000 */
[----:B------:R-:W-:Y:S02]  /*81d0*/  ISETP.GE.AND P6, PT, R37, R2, PT ;  /* 0x000000022500720c */ /* 0x000fe40003fc6270 */
[----:B------:R-:W-:-:S02]  /*81e0*/  I2FP.F32.S32 R37, R37 ;  /* 0x0000002500257245 */ /* 0x000fc40000201400 */
[----:B------:R-:W-:Y:S01]  /*81f0*/  FSEL R22, R22, -INF , !P4 ;  /* 0xff80000016167808 */ /* 0x000fe20006000000 */
[----:B------:R-:W5:Y:S01]  /*8200*/  MUFU.TANH R21, R21 ;  /* 0x0000001500157308 */ /* 0x000f620000002400 */
[----:B------:R-:W-:Y:S01]  /*8210*/  ISETP.GE.AND P4, PT, R35, R2, PT ;  /* 0x000000022300720c */ /* 0x000fe20003f86270 */
[----:B------:R-:W-:Y:S02]  /*8220*/  VIADD R35, R29, 0x71 ;  /* 0x000000711d237836 */ /* 0x000fe40000000000 */
[CC--:B------:R-:W-:Y:S01]  /*8230*/  FFMA.FTZ R25, R96.reuse, R37.reuse, R25 ;  /* 0x0000002560197223 */ /* 0x0c0fe20000010019 */
[----:B--2---:R-:W-:Y:S01]  /*8240*/  FFMA.FTZ R4, R96, R37, R31 ;  /* 0x0000002560047223 */ /* 0x004fe2000001001f */
[----:B------:R-:W-:Y:S01]  /*8250*/  FSEL R57, R47, -INF , !P4 ;  /* 0xff8000002f397808 */ /* 0x000fe20006000000 */
[----:B---3--:R-:W-:Y:S01]  /*8260*/  FMUL.FTZ R41, R16, UR10 ;  /* 0x0000000a10297c20 */ /* 0x008fe20008410000 */
[----:B------:R-:W-:Y:S01]  /*8270*/  I2FP.F32.S32 R6, R35 ;  /* 0x0000002300067245 */ /* 0x000fe20000201400 */
[----:B------:R2:W3:Y:S01]  /*8280*/  MUFU.TANH R31, R39 ;  /* 0x00000027001f7308 */ /* 0x0004e20000002400 */
[----:B------:R-:W-:Y:S01]  /*8290*/  FSEL R49, R25, -INF , !P6 ;  /* 0xff80000019317808 */ /* 0x000fe20007000000 */
[----:B------:R-:W-:Y:S01]  /*82a0*/  FMUL.FTZ R25, R52, UR10 ;  /* 0x0000000a34197c20 */ /* 0x000fe20008410000 */
[----:B------:R-:W-:Y:S01]  /*82b0*/  ISETP.GE.AND P4, PT, R35, R64, PT ;  /* 0x000000402300720c */ /* 0x000fe20003f86270 */
[CC--:B----4-:R-:W-:Y:S01]  /*82c0*/  FFMA.FTZ R37, R96.reuse, R6.reuse, R23 ;  /* 0x0000000660257223 */ /* 0x0d0fe20000010017 */
[----:B-1----:R-:W-:Y:S01]  /*82d0*/  FFMA.FTZ R51, R96, R6, R27 ;  /* 0x0000000660337223 */ /* 0x002fe2000001001b */
[----:B------:R-:W-:-:S02]  /*82e0*/  LOP3.LUT R27, R0, 0x78, R99, 0xfe, !PT ;  /* 0x00000078001b7812 */ /* 0x000fc400078efe63 */
[----:B------:R-:W1:Y:S01]  /*82f0*/  MUFU.TANH R23, R60 ;  /* 0x0000003c00177308 */ /* 0x000e620000002400 */
[----:B------:R-:W-:Y:S02]  /*8300*/  FSEL R4, R4, -INF , !P5 ;  /* 0xff80000004047808 */ /* 0x000fe40006800000 */
[----:B------:R-:W-:Y:S02]  /*8310*/  FSEL R6, R37, -INF , !P4 ;  /* 0xff80000025067808 */ /* 0x000fe40006000000 */
[----:B------:R-:W-:Y:S02]  /*8320*/  ISETP.GE.AND P5, PT, R35, R2, PT ;  /* 0x000000022300720c */ /* 0x000fe40003fa6270 */
[C---:B------:R-:W-:Y:S01]  /*8330*/  ISETP.GE.AND P6, PT, R27.reuse, R64, PT ;  /* 0x000000401b00720c */ /* 0x040fe20003fc6270 */
[----:B------:R-:W4:Y:S01]  /*8340*/  MUFU.TANH R25, R25 ;  /* 0x0000001900197308 */ /* 0x000f220000002400 */
[----:B------:R-:W-:Y:S01]  /*8350*/  ISETP.GE.AND P4, PT, R27, R2, PT ;  /* 0x000000021b00720c */ /* 0x000fe20003f86270 */
[----:B--2---:R-:W-:Y:S01]  /*8360*/  FMUL.FTZ R39, R8, UR10 ;  /* 0x0000000a08277c20 */ /* 0x004fe20008410000 */
[----:B------:R-:W-:-:S02]  /*8370*/  LOP3.LUT R35, R0, 0x8, R99, 0xfe, !PT ;  /* 0x0000000800237812 */ /* 0x000fc400078efe63 */
[----:B------:R-:W-:Y:S02]  /*8380*/  I2FP.F32.S32 R27, R27 ;  /* 0x0000001b001b7245 */ /* 0x000fe40000201400 */
[----:B------:R-:W-:Y:S01]  /*8390*/  FSEL R51, R51, -INF , !P5 ;  /* 0xff80000033337808 */ /* 0x000fe20006800000 */
[----:B------:R-:W-:Y:S01]  /*83a0*/  MUFU.TANH R3, R3 ;  /* 0x0000000300037308 */ /* 0x000fe20000002400 */
[----:B------:R-:W-:Y:S01]  /*83b0*/  ISETP.GE.AND P5, PT, R35, R64, PT ;  /* 0x000000402300720c */ /* 0x000fe20003fa6270 */
[----:B-----5:R-:W-:Y:S01]  /*83c0*/  FFMA.FTZ R80, R96, R27, R21 ;  /* 0x0000001b60507223 */ /* 0x020fe20000010015 */
[----:B------:R-:W-:Y:S01]  /*83d0*/  I2FP.F32.S32 R40, R35 ;  /* 0x0000002300287245 */ /* 0x000fe20000201400 */
[----:B------:R-:W-:Y:S01]  /*83e0*/  FMUL.FTZ R35, R12, UR10 ;  /* 0x0000000a0c237c20 */ /* 0x000fe20008410000 */
[----:B------:R-:W-:Y:S01]  /*83f0*/  LOP3.LUT R43, R0, 0x10, R99, 0xfe, !PT ;  /* 0x00000010002b7812 */ /* 0x000fe200078efe63 */
[----:B---3--:R-:W-:Y:S01]  /*8400*/  FFMA.FTZ R31, R96, R27, R31 ;  /* 0x0000001b601f7223 */ /* 0x008fe2000001001f */
[C-C-:B------:R-:W-:Y:S01]  /*8410*/  LOP3.LUT R37, R0.reuse, 0x18, R99.reuse, 0xfe, !PT ;  /* 0x0000001800257812 */ /* 0x140fe200078efe63 */
[----:B------:R2:W-:Y:S01]  /*8420*/  MUFU.TANH R27, R41 ;  /* 0x00000029001b7308 */ /* 0x0005e20000002400 */
[----:B------:R-:W-:Y:S01]  /*8430*/  LOP3.LUT R21, R0, 0x20, R99, 0xfe, !PT ;  /* 0x0000002000157812 */ /* 0x000fe200078efe63 */
[----:B------:R-:W-:Y:S01]  /*8440*/  FFMA.FTZ R40, R96, R40, R79 ;  /* 0x0000002860287223 */ /* 0x000fe2000001004f */
[----:B------:R-:W-:-:S02]  /*8450*/  I2FP.F32.S32 R16, R43 ;  /* 0x0000002b00107245 */ /* 0x000fc40000201400 */
[----:B------:R-:W-:Y:S02]  /*8460*/  I2FP.F32.S32 R12, R37 ;  /* 0x00000025000c7245 */ /* 0x000fe40000201400 */
[----:B------:R-:W-:Y:S01]  /*8470*/  I2FP.F32.S32 R8, R21 ;  /* 0x0000001500087245 */ /* 0x000fe20000201400 */
[----:B------:R-:W3:Y:S01]  /*8480*/  MUFU.TANH R35, R35 ;  /* 0x0000002300237308 */ /* 0x000ee20000002400 */
[----:B------:R-:W-:Y:S01]  /*8490*/  FSEL R44, R31, -INF , !P4 ;  /* 0xff8000001f2c7808 */ /* 0x000fe20006000000 */
[C---:B------:R-:W-:Y:S01]  /*84a0*/  FFMA.FTZ R16, R96.reuse, R16, R83 ;  /* 0x0000001060107223 */ /* 0x040fe20000010053 */
[----:B------:R-:W-:Y:S01]  /*84b0*/  ISETP.GE.AND P4, PT, R37, R64, PT ;  /* 0x000000402500720c */ /* 0x000fe20003f86270 */
[----:B-1----:R-:W-:Y:S01]  /*84c0*/  FFMA.FTZ R12, R96, R12, R23 ;  /* 0x0000000c600c7223 */ /* 0x002fe20000010017 */
[----:B------:R-:W-:Y:S01]  /*84d0*/  FSEL R80, R80, -INF , !P6 ;  /* 0xff80000050507808 */ /* 0x000fe20007000000 */
[----:B----4-:R-:W-:Y:S01]  /*84e0*/  FFMA.FTZ R8, R96, R8, R25 ;  /* 0x0000000860087223 */ /* 0x010fe20000010019 */
[----:B------:R-:W-:Y:S01]  /*84f0*/  ISETP.GE.AND P6, PT, R43, R64, PT ;  /* 0x000000402b00720c */ /* 0x000fe20003fc6270 */
[----:B------:R1:W4:Y:S01]  /*8500*/  MUFU.TANH R37, R10 ;  /* 0x0000000a00257308 */ /* 0x0003220000002400 */
[--C-:B------:R-:W-:Y:S01]  /*8510*/  LOP3.LUT R23, R0, 0x28, R99.reuse, 0xfe, !PT ;  /* 0x0000002800177812 */ /* 0x100fe200078efe63 */
[----:B------:R-:W-:Y:S01]  /*8520*/  FMUL.FTZ R43, R14, UR10 ;  /* 0x0000000a0e2b7c20 */ /* 0x000fe20008410000 */
[----:B------:R-:W-:Y:S01]  /*8530*/  LOP3.LUT R25, R0, 0x30, R99, 0xfe, !PT ;  /* 0x0000003000197812 */ /* 0x000fe200078efe63 */
[----:B--2---:R-:W-:Y:S01]  /*8540*/  FMUL.FTZ R41, R18, UR10 ;  /* 0x0000000a12297c20 */ /* 0x004fe20008410000 */
[----:B------:R-:W-:-:S02]  /*8550*/  FSEL R16, R16, -INF , !P6 ;  /* 0xff80000010107808 */ /* 0x000fc40007000000 */
[----:B------:R-:W-:Y:S01]  /*8560*/  FSEL R12, R12, -INF , !P4 ;  /* 0xff8000000c0c7808 */ /* 0x000fe20006000000 */
[----:B------:R-:W2:Y:S01]  /*8570*/  MUFU.TANH R31, R39 ;  /* 0x00000027001f7308 */ /* 0x000ea20000002400 */
[-C--:B------:R-:W-:Y:S02]  /*8580*/  ISETP.GE.AND P6, PT, R23, R64.reuse, PT ;  /* 0x000000401700720c */ /* 0x080fe40003fc6270 */
[----:B------:R-:W-:Y:S02]  /*8590*/  ISETP.GE.AND P4, PT, R25, R64, PT ;  /* 0x000000401900720c */ /* 0x000fe40003f86270 */
[----:B------:R-:W-:Y:S01]  /*85a0*/  I2FP.F32.S32 R14, R25 ;  /* 0x00000019000e7245 */ /* 0x000fe20000201400 */
[----:B------:R-:W-:Y:S01]  /*85b0*/  FMUL.FTZ R25, R5, UR10 ;  /* 0x0000000a05197c20 */ /* 0x000fe20008410000 */
[----:B------:R-:W-:Y:S01]  /*85c0*/  LOP3.LUT R18, R0, 0x38, R99, 0xfe, !PT ;  /* 0x0000003800127812 */ /* 0x000fe200078efe63 */
[----:B------:R-:W-:Y:S01]  /*85d0*/  MUFU.TANH R39, R74 ;  /* 0x0000004a00277308 */ /* 0x000fe20000002400 */
[----:B------:R-:W-:Y:S01]  /*85e0*/  I2FP.F32.S32 R23, R23 ;  /* 0x0000001700177245 */ /* 0x000fe20000201400 */
[----:B---3--:R-:W-:Y:S01]  /*85f0*/  FFMA.FTZ R14, R96, R14, R35 ;  /* 0x0000000e600e7223 */ /* 0x008fe20000010023 */
[----:B-1----:R-:W-:-:S02]  /*8600*/  I2FP.F32.S32 R10, R18 ;  /* 0x00000012000a7245 */ /* 0x002fc40000201400 */
[----:B------:R-:W-:Y:S01]  /*8610*/  LOP3.LUT R35, R0, 0x10, R99, 0xfe, !PT ;  /* 0x0000001000237812 */ /* 0x000fe200078efe63 */
[----:B------:R-:W-:Y:S01]  /*8620*/  FFMA.FTZ R18, R96, R23, R27 ;  /* 0x0000001760127223 */ /* 0x000fe2000001001b */
[----:B------:R-:W-:Y:S01]  /*8630*/  FSEL R40, R40, -INF , !P5 ;  /* 0xff80000028287808 */ /* 0x000fe20006800000 */
[----:B------:R-:W1:Y:S01]  /*8640*/  MUFU.TANH R5, R62 ;  /* 0x0000003e00057308 */ /* 0x000e620000002400 */
[----:B------:R-:W-:Y:S01]  /*8650*/  ISETP.GE.AND P5, PT, R21, R64, PT ;  /* 0x000000401500720c */ /* 0x000fe20003fa6270 */
[-C--:B----4-:R-:W-:Y:S01]  /*8660*/  FFMA.FTZ R37, R96, R10.reuse, R37 ;  /* 0x0000000a60257223 */ /* 0x090fe20000010025 */
[----:B------:R-:W-:Y:S01]  /*8670*/  LOP3.LUT R27, R0, 0x18, R99, 0xfe, !PT ;  /* 0x00000018001b7812 */ /* 0x000fe200078efe63 */
[C---:B------:R-:W-:Y:S01]  /*8680*/  VIADD R21, R29.reuse, 0x79 ;  /* 0x000000791d157836 */ /* 0x040fe20000000000 */
[----:B------:R-:W-:Y:S01]  /*8690*/  FSEL R18, R18, -INF , !P6 ;  /* 0xff80000012127808 */ /* 0x000fe20007000000 */
[----:B--2---:R-:W-:Y:S01]  /*86a0*/  FFMA.FTZ R23, R96, R10, R31 ;  /* 0x0000000a60177223 */ /* 0x004fe2000001001f */
[----:B------:R-:W-:Y:S01]  /*86b0*/  ISETP.GE.AND P6, PT, R29, R2, PT ;  /* 0x000000021d00720c */ /* 0x000fe20003fc6270 */
[----:B------:R-:W2:Y:S01]  /*86c0*/  MUFU.TANH R25, R25 ;  /* 0x0000001900197308 */ /* 0x000ea20000002400 */
[----:B------:R-:W-:-:S02]  /*86d0*/  I2FP.F32.S32 R29, R29 ;  /* 0x0000001d001d7245 */ /* 0x000fc40000201400 */
[----:B------:R-:W-:Y:S02]  /*86e0*/  I2FP.F32.S32 R48, R35 ;  /* 0x0000002300307245 */ /* 0x000fe40000201400 */
[----:B------:R-:W-:Y:S02]  /*86f0*/  I2FP.F32.S32 R50, R27 ;  /* 0x0000001b00327245 */ /* 0x000fe40000201400 */
[----:B------:R-:W-:Y:S01]  /*8700*/  LOP3.LUT R45, R0, 0x8, R99, 0xfe, !PT ;  /* 0x00000008002d7812 */ /* 0x000fe200078efe63 */
[----:B------:R-:W-:Y:S01]  /*8710*/  MUFU.TANH R31, R54 ;  /* 0x00000036001f7308 */ /* 0x000fe20000002400 */
[----:B------:R-:W-:Y:S01]  /*8720*/  FSEL R157, R37, -INF , !P2 ;  /* 0xff800000259d7808 */ /* 0x000fe20005000000 */
[C---:B-1----:R-:W-:Y:S01]  /*8730*/  FFMA.FTZ R5, R96.reuse, R50, R5 ;  /* 0x0000003260057223 */ /* 0x042fe20000010005 */
[----:B------:R-:W-:Y:S01]  /*8740*/  FSEL R10, R23, -INF , !P3 ;  /* 0xff800000170a7808 */ /* 0x000fe20005800000 */
[C---:B------:R-:W-:Y:S01]  /*8750*/  FFMA.FTZ R23, R96.reuse, R48, R39 ;  /* 0x0000003060177223 */ /* 0x040fe20000010027 */
[-C--:B------:R-:W-:Y:S01]  /*8760*/  ISETP.GE.AND P2, PT, R27, R2.reuse, PT ;  /* 0x000000021b00720c */ /* 0x080fe20003f46270 */
[----:B------:R-:W-:Y:S01]  /*8770*/  FFMA.FTZ R27, R96, R29, R3 ;  /* 0x0000001d601b7223 */ /* 0x000fe20000010003 */
[----:B------:R-:W-:Y:S01]  /*8780*/  ISETP.GE.AND P3, PT, R35, R2, PT ;  /* 0x000000022300720c */ /* 0x000fe20003f66270 */
[----:B------:R-:W-:Y:S01]  /*8790*/  MUFU.TANH R41, R41 ;  /* 0x0000002900297308 */ /* 0x000fe20000002400 */
[----:B------:R-:W-:-:S02]  /*87a0*/  I2FP.F32.S32 R3, R21 ;  /* 0x0000001500037245 */ /* 0x000fc40000201400 */
[----:B------:R-:W-:Y:S02]  /*87b0*/  I2FP.F32.S32 R46, R45 ;  /* 0x0000002d002e7245 */ /* 0x000fe40000201400 */
[----:B------:R-:W-:Y:S01]  /*87c0*/  FSEL R8, R8, -INF , !P5 ;  /* 0xff80000008087808 */ /* 0x000fe20006800000 */
[C---:B--2---:R-:W-:Y:S01]  /*87d0*/  FFMA.FTZ R25, R96.reuse, R3, R25 ;  /* 0x0000000360197223 */ /* 0x044fe20000010019 */
[----:B------:R-:W-:Y:S01]  /*87e0*/  FSEL R23, R23, -INF , !P3 ;  /* 0xff80000017177808 */ /* 0x000fe20005800000 */
[----:B------:R-:W-:Y:S01]  /*87f0*/  MUFU.TANH R43, R43 ;  /* 0x0000002b002b7308 */ /* 0x000fe20000002400 */
[C---:B------:R-:W-:Y:S01]  /*8800*/  ISETP.GE.AND P5, PT, R21.reuse, R64, PT ;  /* 0x000000401500720c */ /* 0x040fe20003fa6270 */
[----:B------:R-:W-:Y:S01]  /*8810*/  FFMA.FTZ R46, R96, R46, R81 ;  /* 0x0000002e602e7223 */ /* 0x000fe20000010051 */
[----:B------:R-:W-:Y:S02]  /*8820*/  ISETP.GE.AND P3, PT, R21, R2, PT ;  /* 0x000000021500720c */ /* 0x000fe40003f66270 */
[----:B------:R-:W-:-:S02]  /*8830*/  FSEL R14, R14, -INF , !P4 ;  /* 0xff8000000e0e7808 */ /* 0x000fc40006000000 */
[----:B------:R-:W-:Y:S01]  /*8840*/  FSEL R21, R5, -INF , !P2 ;  /* 0xff80000005157808 */ /* 0x000fe20005000000 */
[----:B------:R-:W1:Y:S01]  /*8850*/  MUFU.TANH R48, R7 ;  /* 0x0000000700307308 */ /* 0x000e620000002400 */
[----:B------:R-:W-:Y:S02]  /*8860*/  ISETP.GE.AND P4, PT, R45, R2, PT ;  /* 0x000000022d00720c */ /* 0x000fe40003f86270 */
[--C-:B------:R-:W-:Y:S02]  /*8870*/  LOP3.LUT R37, R0, 0x20, R99.reuse, 0xfe, !PT ;  /* 0x0000002000257812 */ /* 0x100fe400078efe63 */
[----:B------:R-:W-:Y:S02]  /*8880*/  ISETP.GT.AND P2, PT, R98, R103, PT ;  /* 0x000000676200720c */ /* 0x000fe40003f44270 */
[C-C-:B------:R-:W-:Y:S02]  /*8890*/  LOP3.LUT R29, R0.reuse, 0x28, R99.reuse, 0xfe, !PT ;  /* 0x00000028001d7812 */ /* 0x140fe400078efe63 */
[----:B------:R-:W-:-:S02]  /*88a0*/  LOP3.LUT R35, R0, 0x30, R99, 0xfe, !PT ;  /* 0x0000003000237812 */ /* 0x000fc400078efe63 */
[----:B------:R-:W-:Y:S02]  /*88b0*/  FSEL R27, R27, -INF , !P6 ;  /* 0xff8000001b1b7808 */ /* 0x000fe40007000000 */
[----:B------:R-:W-:Y:S02]  /*88c0*/  FSEL R66, R25, -INF , !P5 ;  /* 0xff80000019427808 */ /* 0x000fe40006800000 */
[----:B------:R-:W-:Y:S02]  /*88d0*/  ISETP.GE.AND P6, PT, R37, R2, PT ;  /* 0x000000022500720c */ /* 0x000fe40003fc6270 */
[----:B------:R-:W-:Y:S01]  /*88e0*/  FSEL R25, R46, -INF , !P4 ;  /* 0xff8000002e197808 */ /* 0x000fe20006000000 */
[----:B-1----:R-:W-:Y:S01]  /*88f0*/  FFMA.FTZ R48, R96, R3, R48 ;  /* 0x0000000360307223 */ /* 0x002fe20000010030 */
[----:B------:R-:W-:Y:S02]  /*8900*/  I2FP.F32.S32 R37, R37 ;  /* 0x0000002500257245 */ /* 0x000fe40000201400 */
[----:B------:R-:W-:-:S02]  /*8910*/  I2FP.F32.S32 R50, R29 ;  /* 0x0000001d00327245 */ /* 0x000fc40000201400 */
[----:B------:R-:W-:Y:S01]  /*8920*/  I2FP.F32.S32 R46, R35 ;  /* 0x00000023002e7245 */ /* 0x000fe20000201400 */
[C---:B------:R-:W-:Y:S01]  /*8930*/  FFMA.FTZ R31, R96.reuse, R37, R31 ;  /* 0x00000025601f7223 */ /* 0x040fe2000001001f */
[----:B------:R-:W-:Y:S01]  /*8940*/  ISETP.GE.AND P5, PT, R29, R2, PT ;  /* 0x000000021d00720c */ /* 0x000fe20003fa6270 */
[C---:B------:R-:W-:Y:S01]  /*8950*/  FFMA.FTZ R41, R96.reuse, R50, R41 ;  /* 0x0000003260297223 */ /* 0x040fe20000010029 */
[----:B------:R-:W-:Y:S01]  /*8960*/  ISETP.GE.AND P4, PT, R35, R2, PT ;  /* 0x000000022300720c */ /* 0x000fe20003f86270 */
[----:B------:R-:W-:Y:S01]  /*8970*/  FFMA.FTZ R29, R96, R46, R43 ;  /* 0x0000002e601d7223 */ /* 0x000fe2000001002b */
[----:B------:R-:W-:Y:S02]  /*8980*/  FSEL R7, R31, -INF , !P6 ;  /* 0xff8000001f077808 */ /* 0x000fe40007000000 */
[----:B------:R-:W-:Y:S02]  /*8990*/  FSEL R5, R41, -INF , !P5 ;  /* 0xff80000029057808 */ /* 0x000fe40006800000 */
[----:B------:R-:W-:-:S02]  /*89a0*/  FSEL R29, R29, -INF , !P4 ;  /* 0xff8000001d1d7808 */ /* 0x000fc40006000000 */
[----:B------:R-:W-:Y:S01]  /*89b0*/  FSEL R50, R48, -INF , !P3 ;  /* 0xff80000030327808 */ /* 0x000fe20005800000 */
[----:B------:R-:W-:Y:S06]  /*89c0*/  @!P2 BRA `(.L_x_4935) ;  /* 0x0000000400b8a947 */ /* 0x000fec0003800000 */
[----:B------:R-:W-:Y:S01]  /*89d0*/  ULDC.64 UR6, c[0x0][0x208] ;  /* 0x0000820000067ab9 */ /* 0x000fe20000000a00 */
        /* <DEDUP_REMOVED lines=9> */
[----:B-1----:R-:W-:Y:S01]  /*8a70*/  VIADD R46, R46, 0xffffffe ;  /* 0x0ffffffe2e2e7836 */ /* 0x002fe20000000000 */
[----:B------:R-:W-:-:S02]  /*8a80*/  IABS R35, R48 ;  /* 0x0000003000237213 */ /* 0x000fc40000000000 */
[----:B------:R-:W-:-:S03]  /*8a90*/  LOP3.LUT R48, R48, R31, RZ, 0x3c, !PT ;  /* 0x0000001f30307212 */ /* 0x000fc600078e3cff */
        /* <DEDUP_REMOVED lines=49> */
.L_x_4936:
[----:B------:R-:W-:-:S04]  /*8db0*/  LEA R3, -R76, RZ, 0x7 ;  /* 0x000000ff4c037211 */ /* 0x000fc800078e39ff */
[----:B------:R-:W-:-:S07]  /*8dc0*/  SHF.R.S32.HI R0, RZ, 0x1f, R3 ;  /* 0x0000001fff007819 */ /* 0x000fce0000011403 */
.L_x_4937:
        /* <DEDUP_REMOVED lines=42> */
.L_x_4939:
[----:B------:R-:W-:Y:S05]  /*9070*/  BSYNC B0 ;  /* 0x0000000000007941 */ /* 0x000fea0003800000 */
.L_x_4938:
[----:B------:R-:W0:Y:S01]  /*9080*/  LDGDEPBAR ;  /* 0x00000000000079af */ /* 0x000e220000000000 */
[----:B------:R-:W-:-:S04]  /*9090*/  LEA R132, P0, R3, R132, 0x1 ;  /* 0x0000008403847211 */ /* 0x000fc800078008ff */
[----:B------:R-:W-:-:S09]  /*90a0*/  LEA.HI.X R133, R3, R133, R0, 0x1, P0 ;  /* 0x0000008503857211 */ /* 0x000fd200000f0c00 */
.L_x_4935:
        /* <DEDUP_REMOVED lines=60> */
[----:B------:R-:W-:-:S05]  /*9470*/  FMNMX.FTZ R3, R66, R3, !PT ;  /* 0x0000000342037209 */ /* 0x000fca0007810000 */
[----:B------:R-:W3:Y:S02]  /*9480*/  SHFL.BFLY PT, R2, R3, 0x2, 0x1f ;  /* 0x0c401f0003027f89 */ /* 0x000ee400000e0000 */
[----:B---3--:R-:W-:Y:S02]  /*9490*/  FMNMX.FTZ R2, R3, R2, !PT ;  /* 0x0000000203027209 */ /* 0x008fe40007810000 */
[----:B------:R-:W-:-:S03]  /*94a0*/  FMNMX.FTZ R3, R51, R0, !PT ;  /* 0x0000000033037209 */ /* 0x000fc60007810000 */
[----:B------:R-:W3:Y:S01]  /*94b0*/  SHFL.BFLY PT, R43, R2, 0x1, 0x1f ;  /* 0x0c201f00022b7f89 */ /* 0x000ee200000e0000 */
[----:B------:R-:W-:Y:S02]  /*94c0*/  FMNMX.FTZ R3, R44, R3, !PT ;  /* 0x000000032c037209 */ /* 0x000fe40007810000 */
[----:B---3--:R-:W-:Y:S02]  /*94d0*/  FMNMX.FTZ R43, R2, R43, !PT ;  /* 0x0000002b022b7209 */ /* 0x008fe40007810000 */
[----:B------:R-:W-:Y:S02]  /*94e0*/  FMNMX.FTZ R2, R50, R3, !PT ;  /* 0x0000000332027209 */ /* 0x000fe40007810000 */
[C---:B------:R-:W-:Y:S01]  /*94f0*/  FSETP.NEU.FTZ.AND P3, PT, R43.reuse, -INF , PT ;  /* 0xff8000002b00780b */ /* 0x040fe20003f7d000 */
[----:B------:R-:W-:Y:S02]  /*9500*/  FMUL.FTZ R73, R43, UR11 ;  /* 0x0000000b2b497c20 */ /* 0x000fe40008410000 */
[----:B------:R-:W3:Y:S03]  /*9510*/  SHFL.BFLY PT, R3, R2, 0x2, 0x1f ;  /* 0x0c401f0002037f89 */ /* 0x000ee600000e0000 */
        /* <DEDUP_REMOVED lines=8> */
[--C-:B-1----:R-:W-:Y:S01]  /*95a0*/  FFMA.FTZ R55, R10, UR11, -R73.reuse ;  /* 0x0000000b0a377c23 */ /* 0x102fe20008010849 */
        /* <DEDUP_REMOVED lines=8> */
[----:B---3--:R-:W-:Y:S01]  /*9630*/  FMNMX.FTZ R0, R2, R3, !PT ;  /* 0x0000000302007209 */ /* 0x008fe20007810000 */
[--C-:B--2---:R-:W-:Y:S01]  /*9640*/  FFMA.FTZ R46, R38, UR11, -R73.reuse ;  /* 0x0000000b262e7c23 */ /* 0x104fe20008010849 */
[--C-:B------:R-:W-:Y:S01]  /*9650*/  FFMA.FTZ R36, R24, UR11, -R73.reuse ;  /* 0x0000000b18247c23 */ /* 0x100fe20008010849 */
[--C-:B------:R-:W-:Y:S01]  /*9660*/  FFMA.FTZ R37, R26, UR11, -R73.reuse ;  /* 0x0000000b1a257c23 */ /* 0x100fe20008010849 */
[--C-:B------:R-:W-:Y:S01]  /*9670*/  FFMA.FTZ R79, R12, UR11, -R73.reuse ;  /* 0x0000000b0c4f7c23 */ /* 0x100fe20008010849 */
[----:B------:R-:W1:Y:S01]  /*9680*/  SHFL.BFLY PT, R3, R0, 0x1, 0x1f ;  /* 0x0c201f0000037f89 */ /* 0x000e6200000e0000 */
        /* <DEDUP_REMOVED lines=11> */
[----:B------:R-:W3:Y:S01]  /*9740*/  MUFU.EX2 R130, R130 ;  /* 0x0000008200827308 */ /* 0x000ee20000000800 */
[----:B-1----:R-:W-:Y:S01]  /*9750*/  FMNMX.FTZ R42, R0, R3, !PT ;  /* 0x00000003002a7209 */ /* 0x002fe20007810000 */
[--C-:B------:R-:W-:Y:S01]  /*9760*/  FFMA.FTZ R3, R4, UR11, -R73.reuse ;  /* 0x0000000b04037c23 */ /* 0x100fe20008010849 */
[----:B------:R-:W-:Y:S01]  /*9770*/  FFMA.FTZ R0, R6, UR11, -R73 ;  /* 0x0000000b06007c23 */ /* 0x000fe20008010849 */
[----:B------:R-:W-:-:S04]  /*9780*/  FSEL R4, R43, RZ, P3 ;  /* 0x000000ff2b047208 */ /* 0x000fc80001800000 */
[----:B------:R-:W-:Y:S01]  /*9790*/  MUFU.EX2 R101, R101 ;  /* 0x0000006500657308 */ /* 0x000fe20000000800 */
[C---:B------:R-:W-:Y:S01]  /*97a0*/  FMUL.FTZ R52, R42.reuse, UR11 ;  /* 0x0000000b2a347c20 */ /* 0x040fe20008410000 */
[----:B------:R-:W-:Y:S01]  /*97b0*/  FSETP.NEU.FTZ.AND P0, PT, R42, -INF , PT ;  /* 0xff8000002a00780b */ /* 0x000fe20003f1d000 */
[----:B------:R-:W-:Y:S01]  /*97c0*/  FADD.FTZ R4, R67, -R4 ;  /* 0x8000000443047221 */ /* 0x000fe20000010000 */
[----:B--2---:R-:W-:Y:S02]  /*97d0*/  F2FP.BF16.F32.PACK_AB R12, R140, R144 ;  /* 0x000000908c0c723e */ /* 0x004fe400000010ff */
[----:B------:R-:W-:Y:S01]  /*97e0*/  FSEL R52, R52, RZ, P0 ;  /* 0x000000ff34347208 */ /* 0x000fe20000000000 */
[----:B------:R-:W-:Y:S01]  /*97f0*/  FMUL.FTZ R148, R4, UR11 ;  /* 0x0000000b04947c20 */ /* 0x000fe20008410000 */
[----:B------:R-:W-:Y:S01]  /*9800*/  FSEL R6, R42, RZ, P0 ;  /* 0x000000ff2a067208 */ /* 0x000fe20000000000 */
[----:B------:R-:W1:Y:S01]  /*9810*/  MUFU.EX2 R76, R76 ;  /* 0x0000004c004c7308 */ /* 0x000e620000000800 */
[----:B---3--:R-:W-:Y:S01]  /*9820*/  F2FP.BF16.F32.PACK_AB R14, R130, R147 ;  /* 0x00000093820e723e */ /* 0x008fe200000010ff */
[--C-:B------:R-:W-:Y:S01]  /*9830*/  FFMA.FTZ R138, R19, UR11, -R52.reuse ;  /* 0x0000000b138a7c23 */ /* 0x100fe20008010834 */
[----:B------:R-:W-:Y:S01]  /*9840*/  FFMA.FTZ R100, R17, UR11, -R52 ;  /* 0x0000000b11647c23 */ /* 0x000fe20008010834 */
[----:B------:R-:W-:Y:S01]  /*9850*/  FADD.FTZ R6, R65, -R6 ;  /* 0x8000000641067221 */ /* 0x000fe20000010000 */
[----:B------:R-:W2:Y:S01]  /*9860*/  LDSM.16.MT88.4 R16, [R126+0x3000] ;  /* 0x003000007e10783b */ /* 0x000ea20000004200 */
[--C-:B------:R-:W-:Y:S01]  /*9870*/  FFMA.FTZ R68, R11, UR11, -R52.reuse ;  /* 0x0000000b0b447c23 */ /* 0x100fe20008010834 */
[--C-:B------:R-:W-:Y:S01]  /*9880*/  FFMA.FTZ R64, R9, UR11, -R52.reuse ;  /* 0x0000000b09407c23 */ /* 0x100fe20008010834 */
[--C-:B------:R-:W-:Y:S01]  /*9890*/  FFMA.FTZ R142, R27, UR11, -R52.reuse ;  /* 0x0000000b1b8e7c23 */ /* 0x100fe20008010834 */
[----:B------:R-:W3:Y:S01]  /*98a0*/  LDSM.16.MT88.4 R8, [R134+0x3000] ;  /* 0x003000008608783b */ /* 0x000ee20000004200 */
[--C-:B------:R-:W-:Y:S01]  /*98b0*/  FFMA.FTZ R145, R25, UR11, -R52.reuse ;  /* 0x0000000b19917c23 */ /* 0x100fe20008010834 */
[----:B------:R-:W-:Y:S01]  /*98c0*/  FMUL.FTZ R146, R6, UR11 ;  /* 0x0000000b06927c20 */ /* 0x000fe20008410000 */
[----:B------:R-:W-:Y:S01]  /*98d0*/  MUFU.EX2 R138, R138 ;  /* 0x0000008a008a7308 */ /* 0x000fe20000000800 */
[--C-:B------:R-:W-:Y:S01]  /*98e0*/  FFMA.FTZ R67, R7, UR11, -R52.reuse ;  /* 0x0000000b07437c23 */ /* 0x100fe20008010834 */
[--C-:B------:R-:W-:Y:S01]  /*98f0*/  FFMA.FTZ R65, R5, UR11, -R52.reuse ;  /* 0x0000000b05417c23 */ /* 0x100fe20008010834 */
[--C-:B------:R-:W-:Y:S01]  /*9900*/  FFMA.FTZ R81, R23, UR11, -R52.reuse ;  /* 0x0000000b17517c23 */ /* 0x100fe20008010834 */
[----:B------:R-:W4:Y:S01]  /*9910*/  LDSM.16.MT88.4 R4, [R126+0x3400] ;  /* 0x003400007e04783b */ /* 0x000f220000004200 */
[--C-:B------:R-:W-:Y:S01]  /*9920*/  FFMA.FTZ R72, R15, UR11, -R52.reuse ;  /* 0x0000000b0f487c23 */ /* 0x100fe20008010834 */
[--C-:B------:R-:W-:Y:S01]  /*9930*/  FFMA.FTZ R77, R21, UR11, -R52.reuse ;  /* 0x0000000b154d7c23 */ /* 0x100fe20008010834 */
[--C-:B------:R-:W-:Y:S01]  /*9940*/  FFMA.FTZ R62, R13, UR11, -R52.reuse ;  /* 0x0000000b0d3e7c23 */ /* 0x100fe20008010834 */
[----:B------:R-:W5:Y:S01]  /*9950*/  MUFU.EX2 R142, R142 ;  /* 0x0000008e008e7308 */ /* 0x000f620000000800 */
[----:B------:R-:W4:Y:S01]  /*9960*/  LDSM.16.MT88.4 R24, [R134+0x3400] ;  /* 0x003400008618783b */ /* 0x000f220000004200 */
[--C-:B------:R-:W-:Y:S01]  /*9970*/  FFMA.FTZ R74, R29, UR11, -R52.reuse ;  /* 0x0000000b1d4a7c23 */ /* 0x100fe20008010834 */
[--C-:B------:R-:W-:Y:S01]  /*9980*/  FFMA.FTZ R83, R33, UR11, -R52.reuse ;  /* 0x0000000b21537c23 */ /* 0x100fe20008010834 */
[----:B-1----:R-:W-:Y:S01]  /*9990*/  F2FP.BF16.F32.PACK_AB R32, R76, R101 ;  /* 0x000000654c20723e */ /* 0x002fe200000010ff */
[----:B------:R-:W1:Y:S01]  /*99a0*/  LDSM.16.MT88.4 R28, [R126+0x3800] ;  /* 0x003800007e1c783b */ /* 0x000e620000004200 */
        /* <DEDUP_REMOVED lines=8> */
[----:B------:R-:W2:Y:S01]  /*9a30*/  MUFU.EX2 R100, R100 ;  /* 0x0000006400647308 */ /* 0x000ea20000000800 */
[----:B-----5:R-:W-:-:S07]  /*9a40*/  F2FP.BF16.F32.PACK_AB R13, R138, R142 ;  /* 0x0000008e8a0d723e */ /* 0x020fce00000010ff */
[----:B------:R-:W5:Y:S08]  /*9a50*/  MUFU.EX2 R148, R148 ;  /* 0x0000009400947308 */ /* 0x000f700000000800 */
[----:B------:R-:W3:Y:S01]  /*9a60*/  MUFU.EX2 R146, R146 ;  /* 0x0000009200927308 */ /* 0x000ee20000000800 */
[----:B--2---:R-:W-:-:S07]  /*9a70*/  F2FP.BF16.F32.PACK_AB R15, R100, R145 ;  /* 0x00000091640f723e */ /* 0x004fce00000010ff */
[----:B------:R-:W-:Y:S01]  /*9a80*/  MUFU.EX2 R79, R79 ;  /* 0x0000004f004f7308 */ /* 0x000fe20000000800 */
[-C--:B-----5:R-:W-:Y:S01]  /*9a90*/  FMUL.FTZ R20, R116, R148.reuse ;  /* 0x0000009474147220 */ /* 0x0a0fe20000410000 */
[-C--:B------:R-:W-:Y:S01]  /*9aa0*/  FMUL.FTZ R21, R117, R148.reuse ;  /* 0x0000009475157220 */ /* 0x080fe20000410000 */
[-C--:B------:R-:W-:Y:S01]  /*9ab0*/  FMUL.FTZ R112, R112, R148.reuse ;  /* 0x0000009470707220 */ /* 0x080fe20000410000 */
[-C--:B------:R-:W-:Y:S01]  /*9ac0*/  FMUL.FTZ R113, R113, R148.reuse ;  /* 0x0000009471717220 */ /* 0x080fe20000410000 */
[-C--:B------:R-:W-:Y:S01]  /*9ad0*/  FMUL.FTZ R108, R108, R148.reuse ;  /* 0x000000946c6c7220 */ /* 0x080fe20000410000 */
[-C--:B------:R-:W-:Y:S01]  /*9ae0*/  FMUL.FTZ R109, R109, R148.reuse ;  /* 0x000000946d6d7220 */ /* 0x080fe20000410000 */
[----:B------:R-:W-:Y:S01]  /*9af0*/  FMUL.FTZ R104, R104, R148 ;  /* 0x0000009468687220 */ /* 0x000fe20000410000 */
[----:B------:R-:W2:Y:S01]  /*9b00*/  MUFU.EX2 R70, R70 ;  /* 0x0000004600467308 */ /* 0x000ea20000000800 */
[-C--:B---3--:R-:W-:Y:S01]  /*9b10*/  FMUL.FTZ R22, R118, R146.reuse ;  /* 0x0000009276167220 */ /* 0x088fe20000410000 */
        /* <DEDUP_REMOVED lines=13> */
[----:B------:R-:W-:Y:S01]  /*9bf0*/  HMMA.16816.F32.BF16 R16, R12, R18, R112 ;  /* 0x000000120c10723c */ /* 0x000fe20000041870 */
[----:B------:R-:W3:Y:S01]  /*9c00*/  MUFU.EX2 R72, R72 ;  /* 0x0000004800487308 */ /* 0x000ee20000000800 */
[----:B--2---:R-:W-:Y:S01]  /*9c10*/  F2FP.BF16.F32.PACK_AB R34, R70, R79 ;  /* 0x0000004f4622723e */ /* 0x004fe200000010ff */
[----:B------:R-:W-:Y:S01]  /*9c20*/  FFMA.FTZ R118, R149, UR11, -R52 ;  /* 0x0000000b95767c23 */ /* 0x000fe20008010834 */
[----:B------:R-:W-:-:S02]  /*9c30*/  FFMA.FTZ R97, R97, R146, R142 ;  /* 0x0000009261617223 */ /* 0x000fc4000001008e */
[C---:B------:R-:W-:Y:S01]  /*9c40*/  HMMA.16816.F32.BF16 R108, R12.reuse, R8, R108 ;  /* 0x000000080c6c723c */ /* 0x040fe2000004186c */
[----:B------:R-:W-:Y:S01]  /*9c50*/  FFMA.FTZ R113, R95, R148, R144 ;  /* 0x000000945f717223 */ /* 0x000fe20000010090 */
[----:B------:R-:W-:Y:S01]  /*9c60*/  FADD.FTZ R138, R138, R97 ;  /* 0x000000618a8a7221 */ /* 0x000fe20000010000 */
[----:B------:R-:W-:Y:S01]  /*9c70*/  MUFU.EX2 R77, R77 ;  /* 0x0000004d004d7308 */ /* 0x000fe20000000800 */
[----:B------:R-:W-:Y:S01]  /*9c80*/  FFMA.FTZ R97, R50, UR11, -R52 ;  /* 0x0000000b32617c23 */ /* 0x000fe20008010834 */
[----:B------:R-:W-:Y:S01]  /*9c90*/  FADD.FTZ R140, R140, R113 ;  /* 0x000000718c8c7221 */ /* 0x000fe20000010000 */
[----:B------:R-:W-:Y:S01]  /*9ca0*/  HMMA.16816.F32.BF16 R104, R12, R10, R104 ;  /* 0x0000000a0c68723c */ /* 0x000fe20000041868 */
[----:B------:R-:W2:Y:S01]  /*9cb0*/  LDSM.16.MT88.4 R8, [R134+0x3800] ;  /* 0x003800008608783b */ /* 0x000ea20000004200 */
[----:B------:R-:W-:Y:S01]  /*9cc0*/  FADD.FTZ R145, R145, R138 ;  /* 0x0000008a91917221 */ /* 0x000fe20000010000 */
[----:B------:R-:W-:Y:S02]  /*9cd0*/  FADD.FTZ R147, R147, R140 ;  /* 0x0000008c93937221 */ /* 0x000fe40000010000 */
[----:B------:R-:W5:Y:S01]  /*9ce0*/  MUFU.EX2 R68, R68 ;  /* 0x0000004400447308 */ /* 0x000f620000000800 */
        /* <DEDUP_REMOVED lines=12> */
[----:B------:R-:W-:Y:S01]  /*9db0*/  FADD.FTZ R77, R77, R72 ;  /* 0x000000484d4d7221 */ /* 0x000fe20000010000 */
[----:B------:R-:W-:-:S03]  /*9dc0*/  FADD.FTZ R70, R70, R79 ;  /* 0x0000004f46467221 */ /* 0x000fc60000010000 */
[----:B------:R-:W-:Y:S02]  /*9dd0*/  FADD.FTZ R68, R68, R77 ;  /* 0x0000004d44447221 */ /* 0x000fe40000010000 */
[----:B------:R-:W-:Y:S01]  /*9de0*/  MUFU.EX2 R63, R63 ;  /* 0x0000003f003f7308 */ /* 0x000fe20000000800 */
[C---:B----4-:R-:W-:Y:S06]  /*9df0*/  HMMA.16816.F32.BF16 R20, R32.reuse, R4, R20 ;  /* 0x000000042014723c */ /* 0x050fec0000041814 */
[----:B------:R-:W-:Y:S01]  /*9e00*/  HMMA.16816.F32.BF16 R16, R32, R6, R16 ;  /* 0x000000062010723c */ /* 0x000fe20000041810 */
[----:B------:R-:W4:Y:S01]  /*9e10*/  MUFU.EX2 R58, R58 ;  /* 0x0000003a003a7308 */ /* 0x000f220000000800 */
[----:B------:R-:W5:Y:S01]  /*9e20*/  LDSM.16.MT88.4 R4, [R126+0x3c00] ;  /* 0x003c00007e04783b */ /* 0x000f620000004200 */
[----:B---3--:R-:W-:Y:S01]  /*9e30*/  F2FP.BF16.F32.PACK_AB R12, R60, R71 ;  /* 0x000000473c0c723e */ /* 0x008fe200000010ff */
[----:B------:R-:W-:-:S02]  /*9e40*/  FADD.FTZ R71, R71, R70 ;  /* 0x0000004647477221 */ /* 0x000fc40000010000 */
[C---:B------:R-:W-:Y:S02]  /*9e50*/  HMMA.16816.F32.BF16 R108, R32.reuse, R24, R108 ;  /* 0x00000018206c723c */ /* 0x040fe4000004186c */
[----:B------:R-:W-:Y:S01]  /*9e60*/  FADD.FTZ R60, R60, R71 ;  /* 0x000000473c3c7221 */ /* 0x000fe20000010000 */
[----:B------:R-:W-:Y:S03]  /*9e70*/  MUFU.EX2 R67, R67 ;  /* 0x0000004300437308 */ /* 0x000fe60000000800 */
[----:B------:R-:W-:Y:S01]  /*9e80*/  HMMA.16816.F32.BF16 R104, R32, R26, R104 ;  /* 0x0000001a2068723c */ /* 0x000fe20000041868 */
[----:B------:R-:W3:Y:S04]  /*9e90*/  LDSM.16.MT88.4 R24, [R134+0x3c00] ;  /* 0x003c00008618783b */ /* 0x000ee80000004200 */
[----:B------:R-:W1:Y:S01]  /*9ea0*/  MUFU.EX2 R64, R64 ;  /* 0x0000004000407308 */ /* 0x000e620000000800 */
[----:B----4-:R-:W-:Y:S01]  /*9eb0*/  F2FP.BF16.F32.PACK_AB R14, R58, R63 ;  /* 0x0000003f3a0e723e */ /* 0x010fe200000010ff */
[----:B------:R-:W-:-:S04]  /*9ec0*/  FADD.FTZ R63, R63, R60 ;  /* 0x0000003c3f3f7221 */ /* 0x000fc80000010000 */
[----:B------:R-:W-:Y:S02]  /*9ed0*/  FADD.FTZ R58, R58, R63 ;  /* 0x0000003f3a3a7221 */ /* 0x000fe40000010000 */
[----:B------:R-:W-:Y:S08]  /*9ee0*/  MUFU.EX2 R65, R65 ;  /* 0x0000004100417308 */ /* 0x000ff00000000800 */
[----:B------:R-:W4:Y:S01]  /*9ef0*/  MUFU.EX2 R62, R62 ;  /* 0x0000003e003e7308 */ /* 0x000f220000000800 */
[----:B-1----:R-:W-:Y:S01]  /*9f00*/  F2FP.BF16.F32.PACK_AB R13, R64, R67 ;  /* 0x00000043400d723e */ /* 0x002fe200000010ff */
[----:B------:R-:W-:-:S04]  /*9f10*/  FADD.FTZ R67, R67, R68 ;  /* 0x0000004443437221 */ /* 0x000fc80000010000 */
[----:B------:R-:W-:Y:S01]  /*9f20*/  FADD.FTZ R64, R64, R67 ;  /* 0x0000004340407221 */ /* 0x000fe20000010000 */
[----:B------:R-:W-:Y:S01]  /*9f30*/  MOV R67, R43 ;  /* 0x0000002b00437202 */ /* 0x000fe20000000f00 */
[----:B------:R-:W-:Y:S08]  /*9f40*/  MUFU.EX2 R59, R59 ;  /* 0x0000003b003b7308 */ /* 0x000ff00000000800 */
[----:B------:R-:W1:Y:S01]  /*9f50*/  MUFU.EX2 R56, R56 ;  /* 0x0000003800387308 */ /* 0x000e620000000800 */
[----:B----4-:R-:W-:Y:S01]  /*9f60*/  F2FP.BF16.F32.PACK_AB R15, R62, R65 ;  /* 0x000000413e0f723e */ /* 0x010fe200000010ff */
[----:B------:R-:W-:-:S04]  /*9f70*/  FADD.FTZ R65, R65, R64 ;  /* 0x0000004041417221 */ /* 0x000fc80000010000 */
[----:B------:R-:W-:Y:S02]  /*9f80*/  FADD.FTZ R65, R62, R65 ;  /* 0x000000413e417221 */ /* 0x000fe40000010000 */
[C---:B------:R-:W-:Y:S01]  /*9f90*/  HMMA.16816.F32.BF16 R20, R12.reuse, R28, R20 ;  /* 0x0000001c0c14723c */ /* 0x040fe20000041814 */
[----:B------:R-:W-:Y:S05]  /*9fa0*/  MUFU.EX2 R55, R55 ;  /* 0x0000003700377308 */ /* 0x000fea0000000800 */
[C---:B------:R-:W-:Y:S01]  /*9fb0*/  HMMA.16816.F32.BF16 R28, R12.reuse, R30, R16 ;  /* 0x0000001e0c1c723c */ /* 0x040fe20000041810 */
[----:B------:R-:W4:Y:S02]  /*9fc0*/  LDSM.16.MT88.4 R16, [R126+0x4000] ;  /* 0x004000007e10783b */ /* 0x000f240000004200 */
[----:B------:R-:W5:Y:S01]  /*9fd0*/  MUFU.EX2 R54, R54 ;  /* 0x0000003600367308 */ /* 0x000f620000000800 */
[C---:B-1----:R-:W-:Y:S01]  /*9fe0*/  F2FP.BF16.F32.PACK_AB R32, R56.reuse, R59 ;  /* 0x0000003b3820723e */ /* 0x042fe200000010ff */
[----:B------:R-:W-:Y:S01]  /*9ff0*/  FADD.FTZ R59, R59, R58 ;  /* 0x0000003a3b3b7221 */ /* 0x000fe20000010000 */
[----:B--2---:R-:W-:Y:S03]  /*a000*/  HMMA.16816.F32.BF16 R108, R12, R8, R108 ;  /* 0x000000080c6c723c */ /* 0x004fe6000004186c */
[----:B------:R-:W-:-:S02]  /*a010*/  FADD.FTZ R56, R56, R59 ;  /* 0x0000003b38387221 */ /* 0x000fc40000010000 */
[----:B------:R-:W-:Y:S01]  /*a020*/  MUFU.EX2 R74, R74 ;  /* 0x0000004a004a7308 */ /* 0x000fe20000000800 */
[----:B------:R-:W-:Y:S01]  /*a030*/  HMMA.16816.F32.BF16 R104, R12, R10, R104 ;  /* 0x0000000a0c68723c */ /* 0x000fe20000041868 */
[----:B------:R-:W1:Y:S06]  /*a040*/  LDSM.16.MT88.4 R8, [R134+0x4000] ;  /* 0x004000008608783b */ /* 0x000e6c0000004200 */
[----:B------:R-:W2:Y:S01]  /*a050*/  MUFU.EX2 R83, R83 ;  /* 0x0000005300537308 */ /* 0x000ea20000000800 */
[----:B-----5:R-:W-:Y:S01]  /*a060*/  F2FP.BF16.F32.PACK_AB R34, R54, R55 ;  /* 0x000000373622723e */ /* 0x020fe200000010ff */
[----:B------:R-:W-:-:S04]  /*a070*/  FADD.FTZ R55, R55, R56 ;  /* 0x0000003837377221 */ /* 0x000fc80000010000 */
[----:B------:R-:W-:Y:S02]  /*a080*/  FADD.FTZ R54, R54, R55 ;  /* 0x0000003736367221 */ /* 0x000fe40000010000 */
[----:B------:R-:W-:Y:S08]  /*a090*/  MUFU.EX2 R82, R82 ;  /* 0x0000005200527308 */ /* 0x000ff00000000800 */
[----:B------:R-:W5:Y:S01]  /*a0a0*/  MUFU.EX2 R117, R117 ;  /* 0x0000007500757308 */ /* 0x000f620000000800 */
[----:B--2---:R-:W-:Y:S01]  /*a0b0*/  F2FP.BF16.F32.PACK_AB R33, R83, R74 ;  /* 0x0000004a5321723e */ /* 0x004fe200000010ff */
[----:B------:R-:W-:Y:S01]  /*a0c0*/  FADD.FTZ R74, R74, R65 ;  /* 0x000000414a4a7221 */ /* 0x000fe20000010000 */
[----:B------:R-:W-:-:S03]  /*a0d0*/  MOV R65, R42 ;  /* 0x0000002a00417202 */ /* 0x000fc60000000f00 */
[----:B------:R-:W-:Y:S02]  /*a0e0*/  FADD.FTZ R83, R83, R74 ;  /* 0x0000004a53537221 */ /* 0x000fe40000010000 */
[----:B------:R-:W-:Y:S08]  /*a0f0*/  MUFU.EX2 R53, R53 ;  /* 0x0000003500357308 */ /* 0x000ff00000000800 */
[----:B------:R-:W2:Y:S01]  /*a100*/  MUFU.EX2 R48, R48 ;  /* 0x0000003000307308 */ /* 0x000ea20000000800 */
[----:B-----5:R-:W-:Y:S01]  /*a110*/  F2FP.BF16.F32.PACK_AB R35, R117, R82 ;  /* 0x000000527523723e */ /* 0x020fe200000010ff */
[----:B------:R-:W-:-:S04]  /*a120*/  FADD.FTZ R82, R82, R83 ;  /* 0x0000005352527221 */ /* 0x000fc80000010000 */
[----:B------:R-:W-:Y:S02]  /*a130*/  FADD.FTZ R117, R117, R82 ;  /* 0x0000005275757221 */ /* 0x000fe40000010000 */
[----:B------:R-:W-:Y:S01]  /*a140*/  MUFU.EX2 R47, R47 ;  /* 0x0000002f002f7308 */ /* 0x000fe20000000800 */
[C---:B------:R-:W-:Y:S06]  /*a150*/  HMMA.16816.F32.BF16 R20, R32.reuse, R4, R20 ;  /* 0x000000042014723c */ /* 0x040fec0000041814 */
[----:B------:R-:W-:Y:S01]  /*a160*/  HMMA.16816.F32.BF16 R28, R32, R6, R28 ;  /* 0x00000006201c723c */ /* 0x000fe2000004181c */
[----:B------:R-:W5:Y:S01]  /*a170*/  MUFU.EX2 R46, R46 ;  /* 0x0000002e002e7308 */ /* 0x000f620000000800 */
[----:B------:R-:W1:Y:S01]  /*a180*/  LDSM.16.MT88.4 R4, [R126+0x4400] ;  /* 0x004400007e04783b */ /* 0x000e620000004200 */
        /* <DEDUP_REMOVED lines=8> */
[----:B-----5:R-:W-:Y:S01]  /*a210*/  F2FP.BF16.F32.PACK_AB R14, R46, R47 ;  /* 0x0000002f2e0e723e */ /* 0x020fe200000010ff */
[--C-:B------:R-:W-:Y:S01]  /*a220*/  FFMA.FTZ R32, R80, UR11, -R73.reuse ;  /* 0x0000000b50207c23 */ /* 0x100fe20008010849 */
[--C-:B------:R-:W-:Y:S01]  /*a230*/  FFMA.FTZ R33, R75, UR11, -R52.reuse ;  /* 0x0000000b4b217c23 */ /* 0x100fe20008010834 */
[--C-:B------:R-:W-:Y:S01]  /*a240*/  FFMA.FTZ R80, R69, UR11, -R52.reuse ;  /* 0x0000000b45507c23 */ /* 0x100fe20008010834 */
[----:B------:R-:W-:Y:S01]  /*a250*/  FFMA.FTZ R35, R61, UR11, -R52 ;  /* 0x0000000b3d237c23 */ /* 0x000fe20008010834 */
[----:B------:R-:W-:Y:S01]  /*a260*/  FFMA.FTZ R73, R66, UR11, -R73 ;  /* 0x0000000b42497c23 */ /* 0x000fe20008010849 */
[----:B------:R-:W-:Y:S01]  /*a270*/  FADD.FTZ R47, R47, R48 ;  /* 0x000000302f2f7221 */ /* 0x000fe20000010000 */
[----:B------:R-:W-:Y:S03]  /*a280*/  MUFU.EX2 R118, R118 ;  /* 0x0000007600767308 */ /* 0x000fe60000000800 */
[----:B------:R-:W-:-:S05]  /*a290*/  FADD.FTZ R46, R46, R47 ;  /* 0x0000002f2e2e7221 */ /* 0x000fca0000010000 */
[----:B------:R-:W5:Y:S01]  /*a2a0*/  MUFU.EX2 R143, R143 ;  /* 0x0000008f008f7308 */ /* 0x000f620000000800 */
[----:B---3--:R-:W-:Y:S01]  /*a2b0*/  F2FP.BF16.F32.PACK_AB R13, R119, R116 ;  /* 0x00000074770d723e */ /* 0x008fe200000010ff */
[----:B------:R-:W-:-:S04]  /*a2c0*/  FADD.FTZ R116, R116, R117 ;  /* 0x0000007574747221 */ /* 0x000fc80000010000 */
[----:B------:R-:W-:Y:S02]  /*a2d0*/  FADD.FTZ R119, R119, R116 ;  /* 0x0000007477777221 */ /* 0x000fe40000010000 */
[----:B------:R-:W-:Y:S08]  /*a2e0*/  MUFU.EX2 R45, R45 ;  /* 0x0000002d002d7308 */ /* 0x000ff00000000800 */
[----:B------:R-:W3:Y:S01]  /*a2f0*/  MUFU.EX2 R40, R40 ;  /* 0x0000002800287308 */ /* 0x000ee20000000800 */
[----:B-----5:R-:W-:Y:S01]  /*a300*/  F2FP.BF16.F32.PACK_AB R15, R143, R118 ;  /* 0x000000768f0f723e */ /* 0x020fe200000010ff */
[----:B------:R-:W-:-:S04]  /*a310*/  FADD.FTZ R118, R118, R119 ;  /* 0x0000007776767221 */ /* 0x000fc80000010000 */
[----:B------:R-:W-:Y:S02]  /*a320*/  FADD.FTZ R118, R143, R118 ;  /* 0x000000768f767221 */ /* 0x000fe40000010000 */
[----:B------:R-:W-:Y:S01]  /*a330*/  MUFU.EX2 R41, R41 ;  /* 0x0000002900297308 */ /* 0x000fe20000000800 */
[C---:B----4-:R-:W-:Y:S06]  /*a340*/  HMMA.16816.F32.BF16 R20, R12.reuse, R16, R20 ;  /* 0x000000100c14723c */ /* 0x050fec0000041814 */
[----:B------:R-:W-:Y:S01]  /*a350*/  HMMA.16816.F32.BF16 R28, R12, R18, R28 ;  /* 0x000000120c1c723c */ /* 0x000fe2000004181c */
[----:B------:R-:W4:Y:S01]  /*a360*/  MUFU.EX2 R38, R38 ;  /* 0x0000002600267308 */ /* 0x000f220000000800 */
[----:B---3--:R-:W-:Y:S01]  /*a370*/  F2FP.BF16.F32.PACK_AB R16, R40, R45 ;  /* 0x0000002d2810723e */ /* 0x008fe200000010ff */
[----:B------:R-:W-:-:S03]  /*a380*/  FADD.FTZ R45, R45, R46 ;  /* 0x0000002e2d2d7221 */ /* 0x000fc60000010000 */
[C---:B-1----:R-:W-:Y:S01]  /*a390*/  HMMA.16816.F32.BF16 R108, R12.reuse, R8, R108 ;  /* 0x000000080c6c723c */ /* 0x042fe2000004186c */
[----:B------:R-:W-:Y:S02]  /*a3a0*/  FADD.FTZ R40, R40, R45 ;  /* 0x0000002d28287221 */ /* 0x000fe40000010000 */
[----:B------:R-:W-:Y:S03]  /*a3b0*/  MUFU.EX2 R141, R141 ;  /* 0x0000008d008d7308 */ /* 0x000fe60000000800 */
[----:B------:R-:W-:Y:S01]  /*a3c0*/  HMMA.16816.F32.BF16 R104, R12, R10, R104 ;  /* 0x0000000a0c68723c */ /* 0x000fe20000041868 */
[----:B------:R-:W1:Y:S04]  /*a3d0*/  LDSM.16.MT88.4 R8, [R126+0x4800] ;  /* 0x004800007e08783b */ /* 0x000e680000004200 */
[----:B------:R-:W3:Y:S01]  /*a3e0*/  MUFU.EX2 R150, R150 ;  /* 0x0000009600967308 */ /* 0x000ee20000000800 */
[----:B----4-:R-:W-:Y:S01]  /*a3f0*/  F2FP.BF16.F32.PACK_AB R18, R38, R41 ;  /* 0x000000292612723e */ /* 0x010fe200000010ff */
[----:B------:R-:W-:-:S04]  /*a400*/  FADD.FTZ R41, R41, R40 ;  /* 0x0000002829297221 */ /* 0x000fc80000010000 */
[----:B------:R-:W-:Y:S02]  /*a410*/  FADD.FTZ R38, R38, R41 ;  /* 0x0000002926267221 */ /* 0x000fe40000010000 */
[----:B------:R-:W-:Y:S08]  /*a420*/  MUFU.EX2 R95, R131 ;  /* 0x00000083005f7308 */ /* 0x000ff00000000800 */
[----:B------:R-:W4:Y:S01]  /*a430*/  MUFU.EX2 R34, R135 ;  /* 0x0000008700227308 */ /* 0x000f220000000800 */
[----:B---3--:R-:W-:Y:S01]  /*a440*/  F2FP.BF16.F32.PACK_AB R17, R150, R141 ;  /* 0x0000008d9611723e */ /* 0x008fe200000010ff */
[----:B------:R-:W-:-:S04]  /*a450*/  FADD.FTZ R141, R141, R118 ;  /* 0x000000768d8d7221 */ /* 0x000fc80000010000 */
[----:B------:R-:W-:Y:S02]  /*a460*/  FADD.FTZ R150, R150, R141 ;  /* 0x0000008d96967221 */ /* 0x000fe40000010000 */
[----:B------:R-:W-:Y:S08]  /*a470*/  MUFU.EX2 R39, R39 ;  /* 0x0000002700277308 */ /* 0x000ff00000000800 */
[----:B------:R-:W3:Y:S01]  /*a480*/  MUFU.EX2 R36, R36 ;  /* 0x0000002400247308 */ /* 0x000ee20000000800 */
        /* <DEDUP_REMOVED lines=8> */
[----:B---3--:R-:W-:Y:S01]  /*a510*/  F2FP.BF16.F32.PACK_AB R12, R36, R39 ;  /* 0x00000027240c723e */ /* 0x008fe200000010ff */
[----:B------:R-:W-:-:S02]  /*a520*/  FADD.FTZ R39, R39, R38 ;  /* 0x0000002627277221 */ /* 0x000fc40000010000 */
[C---:B--2---:R-:W-:Y:S02]  /*a530*/  HMMA.16816.F32.BF16 R108, R16.reuse, R24, R108 ;  /* 0x00000018106c723c */ /* 0x044fe4000004186c */
[----:B------:R-:W-:Y:S01]  /*a540*/  FADD.FTZ R36, R36, R39 ;  /* 0x0000002724247221 */ /* 0x000fe20000010000 */
[----:B------:R-:W-:Y:S03]  /*a550*/  MUFU.EX2 R33, R33 ;  /* 0x0000002100217308 */ /* 0x000fe60000000800 */
[----:B------:R-:W-:Y:S05]  /*a560*/  HMMA.16816.F32.BF16 R104, R16, R26, R104 ;  /* 0x0000001a1068723c */ /* 0x000fea0000041868 */
[----:B------:R-:W2:Y:S01]  /*a570*/  MUFU.EX2 R80, R80 ;  /* 0x0000005000507308 */ /* 0x000ea20000000800 */
[----:B----4-:R-:W-:Y:S01]  /*a580*/  F2FP.BF16.F32.PACK_AB R14, R2, R37 ;  /* 0x00000025020e723e */ /* 0x010fe200000010ff */
[--C-:B------:R-:W-:Y:S01]  /*a590*/  FFMA.FTZ R16, R49, UR11, -R52.reuse ;  /* 0x0000000b31107c23 */ /* 0x100fe20008010834 */
[--C-:B------:R-:W-:Y:S01]  /*a5a0*/  FFMA.FTZ R17, R51, UR11, -R52.reuse ;  /* 0x0000000b33117c23 */ /* 0x100fe20008010834 */
[----:B------:R-:W-:Y:S01]  /*a5b0*/  FFMA.FTZ R18, R44, UR11, -R52 ;  /* 0x0000000b2c127c23 */ /* 0x000fe20008010834 */
[----:B------:R-:W-:-:S03]  /*a5c0*/  FADD.FTZ R37, R37, R36 ;  /* 0x0000002425257221 */ /* 0x000fc60000010000 */
[----:B------:R-:W-:Y:S01]  /*a5d0*/  MUFU.EX2 R35, R35 ;  /* 0x0000002300237308 */ /* 0x000fe20000000800 */
[----:B------:R-:W-:-:S07]  /*a5e0*/  FADD.FTZ R2, R2, R37 ;  /* 0x0000002502027221 */ /* 0x000fce0000010000 */
[----:B------:R-:W3:Y:S01]  /*a5f0*/  MUFU.EX2 R66, R57 ;  /* 0x0000003900427308 */ /* 0x000ee20000000800 */
[----:B--2---:R-:W-:Y:S01]  /*a600*/  F2FP.BF16.F32.PACK_AB R13, R80, R33 ;  /* 0x00000021500d723e */ /* 0x004fe200000010ff */
[----:B------:R-:W-:-:S04]  /*a610*/  FADD.FTZ R33, R33, R34 ;  /* 0x0000002221217221 */ /* 0x000fc80000010000 */
[----:B------:R-:W-:Y:S02]  /*a620*/  FADD.FTZ R80, R80, R33 ;  /* 0x0000002150507221 */ /* 0x000fe40000010000 */
        /* <DEDUP_REMOVED lines=15> */
[----:B---3--:R-:W-:Y:S02]  /*a720*/  F2FP.BF16.F32.PACK_AB R6, R25, R32 ;  /* 0x000000201906723e */ /* 0x008fe400000010ff */
[----:B------:R-:W-:-:S04]  /*a730*/  FADD.FTZ R32, R32, R3 ;  /* 0x0000000320207221 */ /* 0x000fc80000010000 */
        /* <DEDUP_REMOVED lines=15> */
.L_x_4932:
[----:B------:R-:W-:Y:S01]  /*a830*/  ULDC.64 UR6, c[0x0][0x208] ;  /* 0x0000820000067ab9 */ /* 0x000fe20000000a00 */
        /* <DEDUP_REMOVED lines=8> */
.L_x_4944:
        /* <DEDUP_REMOVED lines=10> */
[-C--:B---3--:R-:W-:Y:S02]  /*a960*/  IABS R6, R3.reuse ;  /* 0x0000000300067213 */ /* 0x088fe40000000000 */
[-C--:B------:R-:W-:Y:S02]  /*a970*/  LOP3.LUT R2, RZ, R3.reuse, RZ, 0x33, !PT ;  /* 0x00000003ff027212 */ /* 0x080fe400078e33ff */
        /* <DEDUP_REMOVED lines=46> */
[CC--:B---3--:R-:W-:Y:S01]  /*ac60*/  IMAD.WIDE.U32 R142, R0.reuse, R10.reuse, RZ ;  /* 0x0000000a008e7225 */ /* 0x0c8fe200078e00ff */
[----:B------:R-:W-:Y:S01]  /*ac70*/  SHF.R.S32.HI R17, RZ, 0x1f, R0 ;  /* 0x0000001fff117819 */ /* 0x000fe20000011400 */
[----:B------:R-:W5:Y:S04]  /*ac80*/  LDG.E R15, desc[UR6][R18.64] ;  /* 0x00000006120f7981 */ /* 0x000f68000c1e1900 */
[----:B------:R-:W-:Y:S04]  /*ac90*/  IMAD R8, R17, R10, RZ ;  /* 0x0000000a11087224 */ /* 0x000fe800078e02ff */
[----:B------:R-:W-:Y:S04]  /*aca0*/  IMAD R8, R0, R11, R8 ;  /* 0x0000000b00087224 */ /* 0x000fe800078e0208 */
[----:B------:R-:W-:Y:S01]  /*acb0*/  IMAD.IADD R143, R143, 0x1, R8 ;  /* 0x000000018f8f7824 */ /* 0x000fe200078e0208 */
[----:B-----5:R-:W-:Y:S04]  /*acc0*/  IADD3 R15, -R15, R6, RZ ;  /* 0x000000060f0f7210 */ /* 0x020fe80007ffe1ff */
[----:B------:R-:W-:Y:S01]  /*acd0*/  SHF.R.S32.HI R11, RZ, 0x1f, R15 ;  /* 0x0000001fff0b7819 */ /* 0x000fe2000001140f */
[-C--:B----4-:R-:W-:Y:S04]  /*ace0*/  IMAD.WIDE.U32 R142, R15, R12.reuse, R142 ;  /* 0x0000000c0f8e7225 */ /* 0x090fe800078e008e */
[----:B------:R-:W-:Y:S04]  /*acf0*/  IMAD R6, R11, R12, RZ ;  /* 0x0000000c0b067224 */ /* 0x000fe800078e02ff */
[----:B------:R-:W-:Y:S05]  /*ad00*/  IMAD R6, R15, R13, R6 ;  /* 0x0000000d0f067224 */ /* 0x000fea00078e0206 */
[----:B------:R-:W-:Y:S07]  /*ad10*/  IADD3 R135, R143, R6, RZ ;  /* 0x000000068f877210 */ /* 0x000fee0007ffe0ff */
.L_x_4941:
[----:B------:R-:W-:Y:S01]  /*ad20*/  @P2 STS.64 [R124+0x3008], RZ ;  /* 0x003008ff7c002388 */ /* 0x000fe20000000a00 */
[----:B--2---:R-:W-:Y:S01]  /*ad30*/  @!P2 IMAD R139, R139, 0x60, RZ ;  /* 0x000000608b8ba824 */ /* 0x004fe200078e02ff */
[CC--:B-1----:R-:W-:Y:S02]  /*ad40*/  @!P2 LEA R144, P3, R140.reuse, R142.reuse, 0x6 ;  /* 0x0000008e8c90a211 */ /* 0x0c2fe400078630ff */
[----:B------:R-:W-:Y:S02]  /*ad50*/  @!P2 IADD3 R145, P0, R123, R142, RZ ;  /* 0x0000008e7b91a210 */ /* 0x000fe40007f1e0ff */
[----:B------:R-:W-:Y:S01]  /*ad60*/  @P2 STS [R124+0x3000], RZ ;  /* 0x003000ff7c002388 */ /* 0x000fe20000000800 */
[-C--:B------:R-:W-:Y:S02]  /*ad70*/  @!P2 LEA.HI.X R141, R140, R135.reuse, R141, 0x6, P3 ;  /* 0x000000878c8da211 */ /* 0x080fe400018f348d */
[CC--:B------:R-:W-:Y:S01]  /*ad80*/  @!P2 LEA R152, P4, R145.reuse, R136.reuse, 0x1 ;  /* 0x000000889198a211 */ /* 0x0c0fe200078808ff */
[----:B------:R-:W-:Y:S01]  /*ad90*/  @P2 STS [R124+0x3004], RZ ;  /* 0x003004ff7c002388 */ /* 0x000fe20000000800 */
[-C--:B------:R-:W-:Y:S02]  /*ada0*/  @!P2 LEA R150, P3, R144, R136.reuse, 0x1 ;  /* 0x000000889096a211 */ /* 0x080fe400078608ff */
[----:B------:R-:W-:Y:S02]  /*adb0*/  @!P2 IADD3.X R140, R122, R135, RZ, P0, !PT ;  /* 0x000000877a8ca210 */ /* 0x000fe400007fe4ff */
[-C--:B------:R-:W-:Y:S02]  /*adc0*/  @!P2 LEA.HI.X R151, R144, R137.reuse, R141, 0x1, P3 ;  /* 0x000000899097a211 */ /* 0x080fe400018f0c8d */
[----:B------:R-:W-:Y:S02]  /*add0*/  @!P2 LEA.HI.X R153, R145, R137, R140, 0x1, P4 ;  /* 0x000000899199a211 */ /* 0x000fe400020f0c8c */
[----:B------:R-:W-:Y:S03]  /*ade0*/  @!P2 MOV R143, R135 ;  /* 0x00000087008fa202 */ /* 0x000fe60000000f00 */
[----:B------:R-:W-:Y:S01]  /*adf0*/  @!P2 IMAD.WIDE.U32 R148, R138, 0x60, R142 ;  /* 0x000000608a94a825 */ /* 0x000fe200078e008e */
[-C--:B------:R-:W-:Y:S02]  /*ae00*/  LEA R138, P5, R142, R136.reuse, 0x1 ;  /* 0x000000888e8a7211 */ /* 0x080fe400078a08ff */
[----:B------:R-:W-:Y:S02]  /*ae10*/  @!P2 LEA R136, P0, R148, R136, 0x1 ;  /* 0x000000889488a211 */ /* 0x000fe400078008ff */
[----:B------:R-:W-:Y:S02]  /*ae20*/  @!P2 IADD3 R146, R139, R149, RZ ;  /* 0x000000958b92a210 */ /* 0x000fe40007ffe0ff */
[-C--:B------:R-:W-:Y:S02]  /*ae30*/  LEA.HI.X R139, R142, R137.reuse, R135, 0x1, P5 ;  /* 0x000000898e8b7211 */ /* 0x080fe400028f0c87 */
[----:B------:R-:W-:Y:S02]  /*ae40*/  @!P2 LEA.HI.X R137, R148, R137, R146, 0x1, P0 ;  /* 0x000000899489a211 */ /* 0x000fe400000f0c92 */
[----:B------:R-:W-:Y:S01]  /*ae50*/  ISETP.GT.AND P0, PT, R98, R103, PT ;  /* 0x000000676200720c */ /* 0x000fe20003f04270 */
        /* <DEDUP_REMOVED lines=29> */
[----:B------:R-:W-:Y:S08]  /*b030*/  LDSM.16.M88.4 R24, [R92+0x1800] ;  /* 0x001800005c18783b */ /* 0x000ff00000000200 */
[----:B------:R-:W5:Y:S08]  /*b040*/  LDSM.16.M88.4 R48, [R88] ;  /* 0x000000005830783b */ /* 0x000f700000000200 */
[----:B------:R-:W-:Y:S08]  /*b050*/  LDSM.16.M88.4 R36, [R89] ;  /* 0x000000005924783b */ /* 0x000ff00000000200 */
[----:B------:R-:W-:Y:S08]  /*b060*/  LDSM.16.M88.4 R40, [R92+0x2000] ;  /* 0x002000005c28783b */ /* 0x000ff00000000200 */
[----:B------:R-:W-:Y:S08]  /*b070*/  LDSM.16.M88.4 R44, [R87] ;  /* 0x00000000572c783b */ /* 0x000ff00000000200 */
[----:B------:R-:W-:Y:S08]  /*b080*/  LDSM.16.M88.4 R52, [R86] ;  /* 0x000000005634783b */ /* 0x000ff00000000200 */
[----:B------:R-:W-:Y:S08]  /*b090*/  LDSM.16.M88.4 R68, [R92+0x2800] ;  /* 0x002800005c44783b */ /* 0x000ff00000000200 */
[----:B------:R-:W5:Y:S08]  /*b0a0*/  LDSM.16.M88.4 R76, [R92+0x2c00] ;  /* 0x002c00005c4c783b */ /* 0x000f700000000200 */
[----:B------:R-:W-:Y:S08]  /*b0b0*/  LDSM.16.M88.4 R80, [R85] ;  /* 0x000000005550783b */ /* 0x000ff00000000200 */
[----:B------:R-:W5:Y:S01]  /*b0c0*/  LDSM.16.M88.4 R56, [R84] ;  /* 0x000000005438783b */ /* 0x000f620000000200 */
[C---:B--2---:R-:W-:Y:S06]  /*b0d0*/  HMMA.16816.F32.BF16 R12, R60.reuse, R16, RZ ;  /* 0x000000103c0c723c */ /* 0x044fec00000418ff */
[C---:B------:R-:W-:Y:S06]  /*b0e0*/  HMMA.16816.F32.BF16 R16, R60.reuse, R18, RZ ;  /* 0x000000123c10723c */ /* 0x040fec00000418ff */
[C---:B-1----:R-:W-:Y:S06]  /*b0f0*/  HMMA.16816.F32.BF16 R4, R60.reuse, R8, RZ ;  /* 0x000000083c04723c */ /* 0x042fec00000418ff */
[----:B------:R-:W-:Y:S06]  /*b100*/  HMMA.16816.F32.BF16 R8, R60, R10, RZ ;  /* 0x0000000a3c08723c */ /* 0x000fec00000418ff */
[C---:B---3--:R-:W-:Y:S06]  /*b110*/  HMMA.16816.F32.BF16 R12, R64.reuse, R28, R12 ;  /* 0x0000001c400c723c */ /* 0x048fec000004180c */
[----:B------:R-:W-:Y:S06]  /*b120*/  HMMA.16816.F32.BF16 R16, R64, R30, R16 ;  /* 0x0000001e4010723c */ /* 0x000fec0000041810 */
[C---:B----4-:R-:W-:Y:S06]  /*b130*/  HMMA.16816.F32.BF16 R28, R60.reuse, R32, RZ ;  /* 0x000000203c1c723c */ /* 0x050fec00000418ff */
[----:B------:R-:W-:Y:S06]  /*b140*/  HMMA.16816.F32.BF16 R32, R60, R34, RZ ;  /* 0x000000223c20723c */ /* 0x000fec00000418ff */
[C---:B-----5:R-:W-:Y:S06]  /*b150*/  HMMA.16816.F32.BF16 R4, R64.reuse, R20, R4 ;  /* 0x000000144004723c */ /* 0x060fec0000041804 */
[C---:B------:R-:W-:Y:S06]  /*b160*/  HMMA.16816.F32.BF16 R8, R64.reuse, R22, R8 ;  /* 0x000000164008723c */ /* 0x040fec0000041808 */
[C---:B------:R-:W-:Y:S06]  /*b170*/  HMMA.16816.F32.BF16 R28, R64.reuse, R48, R28 ;  /* 0x00000030401c723c */ /* 0x040fec000004181c */
[----:B------:R-:W-:Y:S01]  /*b180*/  HMMA.16816.F32.BF16 R32, R64, R50, R32 ;  /* 0x000000324020723c */ /* 0x000fe20000041820 */
[----:B------:R-:W1:Y:S01]  /*b190*/  LDSM.16.M88.4 R48, [R92+0x2400] ;  /* 0x002400005c30783b */ /* 0x000e620000000200 */
[----:B------:R-:W-:Y:S04]  /*b1a0*/  DEPBAR.LE SB0, 0x0 ;  /* 0x000080000000791a */ /* 0x000fe80000000000 */
[C---:B------:R-:W-:Y:S01]  /*b1b0*/  HMMA.16816.F32.BF16 R20, R60.reuse, R24, RZ ;  /* 0x000000183c14723c */ /* 0x040fe200000418ff */
[----:B------:R-:W-:Y:S04]  /*b1c0*/  BAR.SYNC.DEFER_BLOCKING 0x0 ;  /* 0x0000000000007b1d */ /* 0x000fe80000010000 */
[----:B------:R-:W-:Y:S01]  /*b1d0*/  FMUL.FTZ R0, R4, UR5 ;  /* 0x0000000504007c20 */ /* 0x000fe20008410000 */
[C---:B------:R-:W-:Y:S01]  /*b1e0*/  HMMA.16816.F32.BF16 R24, R60.reuse, R26, RZ ;  /* 0x0000001a3c18723c */ /* 0x040fe200000418ff */
[----:B------:R-:W-:Y:S01]  /*b1f0*/  FMUL.FTZ R3, R5, UR5 ;  /* 0x0000000505037c20 */ /* 0x000fe20008410000 */
[----:B------:R-:W-:Y:S03]  /*b200*/  FMUL.FTZ R4, R7, UR5 ;  /* 0x0000000507047c20 */ /* 0x000fe60008410000 */
[----:B------:R-:W2:Y:S01]  /*b210*/  MUFU.TANH R0, R0 ;  /* 0x0000000000007308 */ /* 0x000ea20000002400 */
[----:B------:R-:W-:Y:S01]  /*b220*/  HMMA.16816.F32.BF16 R72, R60, R76, RZ ;  /* 0x0000004c3c48723c */ /* 0x000fe200000418ff */
[----:B------:R-:W-:Y:S01]  /*b230*/  FMUL.FTZ R5, R8, UR5 ;  /* 0x0000000508057c20 */ /* 0x000fe20008410000 */
[----:B------:R-:W-:Y:S03]  /*b240*/  FMUL.FTZ R7, R9, UR5 ;  /* 0x0000000509077c20 */ /* 0x000fe60008410000 */
[----:B------:R-:W-:Y:S01]  /*b250*/  FMUL.FTZ R8, R11, UR5 ;  /* 0x000000050b087c20 */ /* 0x000fe20008410000 */
[----:B------:R-:W-:Y:S03]  /*b260*/  FMUL.FTZ R9, R12, UR5 ;  /* 0x000000050c097c20 */ /* 0x000fe60008410000 */
[----:B------:R-:W3:Y:S02]  /*b270*/  MUFU.TANH R3, R3 ;  /* 0x0000000300037308 */ /* 0x000ee40000002400 */
[----:B------:R-:W-:Y:S01]  /*b280*/  FMUL.FTZ R11, R13, UR5 ;  /* 0x000000050d0b7c20 */ /* 0x000fe20008410000 */
[----:B------:R-:W-:Y:S01]  /*b290*/  FMUL.FTZ R12, R15, UR5 ;  /* 0x000000050f0c7c20 */ /* 0x000fe20008410000 */
[C---:B------:R-:W-:Y:S06]  /*b2a0*/  HMMA.16816.F32.BF16 R20, R64.reuse, R36, R20 ;  /* 0x000000244014723c */ /* 0x040fec0000041814 */
[----:B------:R-:W4:Y:S01]  /*b2b0*/  MUFU.TANH R4, R4 ;  /* 0x0000000400047308 */ /* 0x000f220000002400 */
        /* <DEDUP_REMOVED lines=9> */
[C---:B------:R-:W-:Y:S06]  /*b350*/  HMMA.16816.F32.BF16 R72, R64.reuse, R56, R72 ;  /* 0x000000384048723c */ /* 0x040fec0000041848 */
[----:B------:R-:W1:Y:S01]  /*b360*/  MUFU.TANH R8, R8 ;  /* 0x0000000800087308 */ /* 0x000e620000002400 */
[----:B------:R-:W-:Y:S01]  /*b370*/  FMUL.FTZ R17, R20, UR5 ;  /* 0x0000000514117c20 */ /* 0x000fe20008410000 */
[----:B------:R-:W-:Y:S03]  /*b380*/  FMUL.FTZ R19, R21, UR5 ;  /* 0x0000000515137c20 */ /* 0x000fe60008410000 */
[----:B------:R-:W-:Y:S01]  /*b390*/  FMUL.FTZ R20, R23, UR5 ;  /* 0x0000000517147c20 */ /* 0x000fe20008410000 */
[----:B------:R-:W-:Y:S04]  /*b3a0*/  FMUL.FTZ R6, R10, UR5 ;  /* 0x000000050a067c20 */ /* 0x000fe80008410000 */
[----:B------:R-:W2:Y:S01]  /*b3b0*/  MUFU.TANH R2, R2 ;  /* 0x0000000200027308 */ /* 0x000ea20000002400 */
[C---:B------:R-:W-:Y:S03]  /*b3c0*/  HMMA.16816.F32.BF16 R36, R64.reuse, R44, R36 ;  /* 0x0000002c4024723c */ /* 0x040fe60000041824 */
[----:B------:R-:W-:Y:S01]  /*b3d0*/  FMUL.FTZ R21, R24, UR5 ;  /* 0x0000000518157c20 */ /* 0x000fe20008410000 */
[----:B------:R-:W-:Y:S01]  /*b3e0*/  FMUL.FTZ R23, R25, UR5 ;  /* 0x0000000519177c20 */ /* 0x000fe20008410000 */
[----:B------:R-:W-:Y:S01]  /*b3f0*/  FMUL.FTZ R10, R14, UR5 ;  /* 0x000000050e0a7c20 */ /* 0x000fe20008410000 */
[----:B------:R-:W-:Y:S03]  /*b400*/  HMMA.16816.F32.BF16 R40, R64, R46, R40 ;  /* 0x0000002e4028723c */ /* 0x000fe60000041828 */
[----:B------:R-:W2:Y:S02]  /*b410*/  MUFU.TANH R6, R6 ;  /* 0x0000000600067308 */ /* 0x000ea40000002400 */
[----:B------:R-:W-:Y:S01]  /*b420*/  FMUL.FTZ R24, R27, UR5 ;  /* 0x000000051b187c20 */ /* 0x000fe20008410000 */
[C---:B-1----:R-:W-:Y:S07]  /*b430*/  HMMA.16816.F32.BF16 R44, R60.reuse, R48, RZ ;  /* 0x000000303c2c723c */ /* 0x042fee00000418ff */
        /* <DEDUP_REMOVED lines=111> */
[----:B------:R-:W4:Y:S01]  /*bb30*/  @!P2 LDC R70, c[0x0][0x24c] ;  /* 0x00009300ff46ab82 */ /* 0x000f220000000800 */
[----:B--2---:R-:W-:Y:S04]  /*bb40*/  LEA R74, -R76, RZ, 0x7 ;  /* 0x000000ff4c4a7211 */ /* 0x004fe800078e39ff */
[----:B------:R-:W-:Y:S01]  /*bb50*/  SHF.R.S32.HI R75, RZ, 0x1f, R74 ;  /* 0x0000001fff4b7819 */ /* 0x000fe2000001144a */
        /* <DEDUP_REMOVED lines=33> */
[----:B------:R-:W2:Y:S01]  /*bd70*/  LDC R78, c[0x0][0x24c] ;  /* 0x00009300ff4e7b82 */ /* 0x000ea20000000800 */
[----:B------:R-:W-:Y:S02]  /*bd80*/  ISETP.GE.U32.AND P6, PT, R80, R74, PT ;  /* 0x0000004a5000720c */ /* 0x000fe40003fc6070 */
[----:B------:R-:W-:Y:S05]  /*bd90*/  ISETP.NE.AND P0, PT, R67, RZ, PT ;  /* 0x000000ff4300720c */ /* 0x000fea0003f05270 */
[----:B------:R-:W5:Y:S04]  /*bda0*/  LDC.64 R74, c[0x0][0x230] ;  /* 0x00008c00ff4a7b82 */ /* 0x000f680000000a00 */
        /* <DEDUP_REMOVED lines=12> */
[----:B------:R-:W3:Y:S02]  /*be70*/  LDG.E R77, desc[UR6][R140.64] ;  /* 0x000000068c4d7981 */ /* 0x000ee4000c1e1900 */
[-C--:B------:R-:W-:Y:S01]  /*be80*/  IMAD.WIDE.U32 R82, R65, R76.reuse, RZ ;  /* 0x0000004c41527225 */ /* 0x080fe200078e00ff */
[----:B------:R-:W-:Y:S01]  /*be90*/  SHF.R.S32.HI R79, RZ, 0x1f, R65 ;  /* 0x0000001fff4f7819 */ /* 0x000fe20000011441 */
[----:B------:R-:W3:Y:S04]  /*bea0*/  LDG.E R80, desc[UR6][R138.64] ;  /* 0x000000068a507981 */ /* 0x000ee8000c1e1900 */
[----:B------:R-:W-:Y:S04]  /*beb0*/  IMAD R79, R79, R76, RZ ;  /* 0x0000004c4f4f7224 */ /* 0x000fe800078e02ff */
[----:B--2---:R-:W-:Y:S05]  /*bec0*/  IMAD R79, R65, R78, R79 ;  /* 0x0000004e414f7224 */ /* 0x004fea00078e024f */
[----:B------:R-:W-:Y:S01]  /*bed0*/  IADD3 R83, R83, R79, RZ ;  /* 0x0000004f53537210 */ /* 0x000fe20007ffe0ff */
[----:B---3--:R-:W-:Y:S04]  /*bee0*/  IMAD.IADD R77, R77, 0x1, -R80 ;  /* 0x000000014d4d7824 */ /* 0x008fe800078e0a50 */
[-C--:B-----5:R-:W-:Y:S01]  /*bef0*/  IMAD.WIDE.U32 R82, R77, R74.reuse, R82 ;  /* 0x0000004a4d527225 */ /* 0x0a0fe200078e0052 */
[----:B------:R-:W-:Y:S05]  /*bf00*/  SHF.R.S32.HI R81, RZ, 0x1f, R77 ;  /* 0x0000001fff517819 */ /* 0x000fea000001144d */
[----:B------:R-:W-:Y:S01]  /*bf10*/  IMAD R78, R81, R74, RZ ;  /* 0x0000004a514e7224 */ /* 0x000fe200078e02ff */
[----:B------:R-:W-:Y:S03]  /*bf20*/  MOV R74, R82 ;  /* 0x00000052004a7202 */ /* 0x000fe60000000f00 */
[----:B------:R-:W-:Y:S04]  /*bf30*/  IMAD R78, R77, R75, R78 ;  /* 0x0000004b4d4e7224 */ /* 0x000fe800078e024e */
[----:B------:R-:W-:Y:S07]  /*bf40*/  IMAD.IADD R75, R83, 0x1, R78 ;  /* 0x00000001534b7824 */ /* 0x000fee00078e024e */
.L_x_4943:
[----:B------:R2:W-:Y:S01]  /*bf50*/  @P2 STS [R124+0x1000], RZ ;  /* 0x001000ff7c002388 */ /* 0x0005e20000000800 */
[----:B------:R-:W-:Y:S01]  /*bf60*/  LEA R80, P5, R74, R132, 0x1 ;  /* 0x000000844a507211 */ /* 0x000fe200078a08ff */
[----:B------:R-:W-:Y:S01]  /*bf70*/  @!P2 IMAD.WIDE.U32 R68, R76, 0x60, R74 ;  /* 0x000000604c44a825 */ /* 0x000fe200078e004a */
[----:B------:R-:W-:Y:S01]  /*bf80*/  @!P2 IADD3 R65, P0, R121, R74, RZ ;  /* 0x0000004a7941a210 */ /* 0x000fe20007f1e0ff */
[----:B------:R2:W-:Y:S01]  /*bf90*/  @P2 STS [R124+0x1004], RZ ;  /* 0x001004ff7c002388 */ /* 0x0005e20000000800 */
[-CC-:B------:R-:W-:Y:S01]  /*bfa0*/  LEA.HI.X R81, R74, R133.reuse, R75.reuse, 0x1, P5 ;  /* 0x000000854a517211 */ /* 0x180fe200028f0c4b */
[----:B----4-:R-:W-:Y:S01]  /*bfb0*/  @!P2 IMAD R67, R70, 0x60, RZ ;  /* 0x000000604643a824 */ /* 0x010fe200078e02ff */
[-C--:B------:R-:W-:Y:S01]  /*bfc0*/  @!P2 LEA R78, P4, R65, R132.reuse, 0x1 ;  /* 0x00000084414ea211 */ /* 0x080fe200078808ff */
[----:B------:R2:W-:Y:S01]  /*bfd0*/  @P2 STS.64 [R124+0x1008], RZ ;  /* 0x001008ff7c002388 */ /* 0x0005e20000000a00 */
[----:B------:R-:W-:Y:S01]  /*bfe0*/  @!P2 IMAD.X R70, R120, 0x1, R75, P0 ;  /* 0x000000017846a824 */ /* 0x000fe200000e064b */
[----:B------:R-:W-:Y:S01]  /*bff0*/  @!P2 LEA R82, P0, R68, R132, 0x1 ;  /* 0x000000844452a211 */ /* 0x000fe200078008ff */
[----:B------:R-:W-:Y:S01]  /*c000*/  @!P2 IMAD.IADD R67, R67, 0x1, R69 ;  /* 0x000000014343a824 */ /* 0x000fe200078e0245 */
[----:B------:R-:W-:Y:S01]  /*c010*/  @!PT LDS RZ, [RZ] ;  /* 0x00000000fffff984 */ /* 0x000fe20000000800 */
[----:B------:R-:W-:Y:S01]  /*c020*/  @!PT LDS RZ, [RZ] ;  /* 0x00000000fffff984 */ /* 0x000fe20000000800 */
[----:B------:R-:W-:Y:S01]  /*c030*/  @!PT LDS RZ, [RZ] ;  /* 0x00000000fffff984 */ /* 0x000fe20000000800 */
[----:B------:R2:W-:Y:S01]  /*c040*/  @!P2 LDGSTS.E.BYPASS.LTC128B.128 [R124+0x1000], desc[UR6][R80.64] ;  /* 0x01000000507cafae */ /* 0x0005e2000b901d46 */
[C---:B------:R-:W-:Y:S02]  /*c050*/  @!P2 LEA R66, P3, R76.reuse, R74, 0x6 ;  /* 0x0000004a4c42a211 */ /* 0x040fe400078630ff */
[----:B------:R-:W-:Y:S01]  /*c060*/  @!P2 LEA.HI.X R79, R65, R133, R70, 0x1, P4 ;  /* 0x00000085414fa211 */ /* 0x000fe200020f0c46 */
[----:B------:R2:W-:Y:S01]  /*c070*/  @P2 STS.128 [R124+0x1800], RZ ;  /* 0x001800ff7c002388 */ /* 0x0005e20000000c00 */
[----:B---3--:R-:W-:Y:S02]  /*c080*/  @!P2 LEA.HI.X R72, R76, R75, R72, 0x6, P3 ;  /* 0x0000004b4c48a211 */ /* 0x008fe400018f3448 */
[----:B------:R-:W-:Y:S01]  /*c090*/  @!P2 LEA R76, P3, R66, R132, 0x1 ;  /* 0x00000084424ca211 */ /* 0x000fe200078608ff */
        /* <DEDUP_REMOVED lines=19> */
.L_x_4942:
[----:B------:R-:W-:Y:S01]  /*c1d0*/  LEA R72, R98, R99, 0x7 ;  /* 0x0000006362487211 */ /* 0x000fe200078e38ff */
[----:B------:R-:W-:Y:S03]  /*c1e0*/  LDSM.16.MT88.4 R140, [R134+0x3000] ;  /* 0x00300000868c783b */ /* 0x000fe60000004200 */
[----:B------:R-:W-:Y:S02]  /*c1f0*/  I2FP.F32.S32 R69, R72 ;  /* 0x0000004800457245 */ /* 0x000fe40000201400 */
[C---:B------:R-:W-:Y:S02]  /*c200*/  IADD3 R71, R72.reuse, 0x1, RZ ;  /* 0x0000000148477810 */ /* 0x040fe40007ffe0ff */
[----:B------:R-:W-:Y:S01]  /*c210*/  IADD3 R73, R72, 0x8, RZ ;  /* 0x0000000848497810 */ /* 0x000fe20007ffe0ff */
[C---:B------:R-:W-:Y:S01]  /*c220*/  FFMA.FTZ R0, R96.reuse, R69, R0 ;  /* 0x0000004560007223 */ /* 0x040fe20000010000 */
[----:B------:R-:W-:Y:S01]  /*c230*/  I2FP.F32.S32 R71, R71 ;  /* 0x0000004700477245 */ /* 0x000fe20000201400 */
[----:B------:R-:W-:Y:S01]  /*c240*/  FFMA.FTZ R2, R96, R69, R2 ;  /* 0x0000004560027223 */ /* 0x000fe20000010002 */
[----:B------:R-:W-:Y:S01]  /*c250*/  I2FP.F32.S32 R69, R73 ;  /* 0x0000004900457245 */ /* 0x000fe20000201400 */
[----:B--2---:R-:W-:Y:S01]  /*c260*/  LDSM.16.MT88.4 R80, [R126+0x3400] ;  /* 0x003400007e50783b */ /* 0x004fe20000004200 */
[----:B------:R-:W-:Y:S01]  /*c270*/  IADD3 R74, R72, 0x9, RZ ;  /* 0x00000009484a7810 */ /* 0x000fe20007ffe0ff */
[CC--:B------:R-:W-:Y:S01]  /*c280*/  FFMA.FTZ R3, R96.reuse, R71.reuse, R3 ;  /* 0x0000004760037223 */ /* 0x0c0fe20000010003 */
[C---:B------:R-:W-:Y:S01]  /*c290*/  FFMA.FTZ R4, R96.reuse, R71, R4 ;  /* 0x0000004760047223 */ /* 0x040fe20000010004 */
[CC--:B------:R-:W-:Y:S01]  /*c2a0*/  FFMA.FTZ R5, R96.reuse, R69.reuse, R5 ;  /* 0x0000004560057223 */ /* 0x0c0fe20000010005 */
[----:B------:R-:W-:Y:S01]  /*c2b0*/  FFMA.FTZ R6, R96, R69, R6 ;  /* 0x0000004560067223 */ /* 0x000fe20000010006 */
[----:B------:R-:W-:Y:S02]  /*c2c0*/  I2FP.F32.S32 R71, R74 ;  /* 0x0000004a00477245 */ /* 0x000fe40000201400 */
[----:B------:R-:W-:Y:S01]  /*c2d0*/  LDSM.16.MT88.4 R148, [R134+0x3400] ;  /* 0x003400008694783b */ /* 0x000fe20000004200 */
[----:B------:R-:W-:Y:S02]  /*c2e0*/  FMNMX.FTZ R75, R2, R100, !PT ;  /* 0x00000064024b7209 */ /* 0x000fe40007810000 */
[CC--:B------:R-:W-:Y:S01]  /*c2f0*/  FFMA.FTZ R7, R96.reuse, R71.reuse, R7 ;  /* 0x0000004760077223 */ /* 0x0c0fe20000010007 */
[----:B------:R-:W-:Y:S01]  /*c300*/  FFMA.FTZ R8, R96, R71, R8 ;  /* 0x0000004760087223 */ /* 0x000fe20000010008 */
[----:B------:R-:W-:Y:S02]  /*c310*/  FMNMX.FTZ R75, R4, R75, !PT ;  /* 0x0000004b044b7209 */ /* 0x000fe40007810000 */
[----:B------:R-:W-:Y:S02]  /*c320*/  IADD3 R73, R72, 0x10, RZ ;  /* 0x0000001048497810 */ /* 0x000fe40007ffe0ff */
[----:B------:R-:W-:Y:S02]  /*c330*/  FMNMX.FTZ R75, R6, R75, !PT ;  /* 0x0000004b064b7209 */ /* 0x000fe40007810000 */
[----:B------:R-:W-:Y:S02]  /*c340*/  I2FP.F32.S32 R69, R73 ;  /* 0x0000004900457245 */ /* 0x000fe40000201400 */
[----:B------:R-:W-:Y:S02]  /*c350*/  FMNMX.FTZ R75, R8, R75, !PT ;  /* 0x0000004b084b7209 */ /* 0x000fe40007810000 */
[----:B------:R-:W-:Y:S01]  /*c360*/  IADD3 R74, R72, 0x11, RZ ;  /* 0x00000011484a7810 */ /* 0x000fe20007ffe0ff */
[CC--:B-1----:R-:W-:Y:S01]  /*c370*/  FFMA.FTZ R9, R96.reuse, R69.reuse, R9 ;  /* 0x0000004560097223 */ /* 0x0c2fe20000010009 */
[----:B------:R-:W-:Y:S01]  /*c380*/  FFMA.FTZ R10, R96, R69, R10 ;  /* 0x00000045600a7223 */ /* 0x000fe2000001000a */
[C---:B------:R-:W-:Y:S02]  /*c390*/  IADD3 R73, R72.reuse, 0x18, RZ ;  /* 0x0000001848497810 */ /* 0x040fe40007ffe0ff */
[----:B------:R-:W-:Y:S02]  /*c3a0*/  I2FP.F32.S32 R71, R74 ;  /* 0x0000004a00477245 */ /* 0x000fe40000201400 */
[----:B------:R-:W-:Y:S02]  /*c3b0*/  I2FP.F32.S32 R69, R73 ;  /* 0x0000004900457245 */ /* 0x000fe40000201400 */
[----:B------:R-:W-:Y:S01]  /*c3c0*/  IADD3 R74, R72, 0x19, RZ ;  /* 0x00000019484a7810 */ /* 0x000fe20007ffe0ff */
[-C--:B------:R-:W-:Y:S01]  /*c3d0*/  FFMA.FTZ R11, R96, R71.reuse, R11 ;  /* 0x00000047600b7223 */ /* 0x080fe2000001000b */
[----:B------:R-:W-:Y:S01]  /*c3e0*/  IADD3 R73, R72, 0x20, RZ ;  /* 0x0000002048497810 */ /* 0x000fe20007ffe0ff */
[C---:B------:R-:W-:Y:S01]  /*c3f0*/  FFMA.FTZ R12, R96.reuse, R71, R12 ;  /* 0x00000047600c7223 */ /* 0x040fe2000001000c */
[CC--:B------:R-:W-:Y:S01]  /*c400*/  FFMA.FTZ R13, R96.reuse, R69.reuse, R13 ;  /* 0x00000045600d7223 */ /* 0x0c0fe2000001000d */
[----:B------:R-:W-:Y:S01]  /*c410*/  FFMA.FTZ R14, R96, R69, R14 ;  /* 0x00000045600e7223 */ /* 0x000fe2000001000e */
[----:B------:R-:W-:Y:S02]  /*c420*/  I2FP.F32.S32 R71, R74 ;  /* 0x0000004a00477245 */ /* 0x000fe40000201400 */
[----:B------:R-:W-:Y:S02]  /*c430*/  IADD3 R74, R72, 0x21, RZ ;  /* 0x00000021484a7810 */ /* 0x000fe40007ffe0ff */
        /* <DEDUP_REMOVED lines=9> */
[CC--:B------:R-:W-:Y:S01]  /*c4d0*/  FFMA.FTZ R19, R96.reuse, R71.reuse, R19 ;  /* 0x0000004760137223 */ /* 0x0c0fe20000010013 */
[----:B------:R-:W-:Y:S01]  /*c4e0*/  I2FP.F32.S32 R65, R74 ;  /* 0x0000004a00417245 */ /* 0x000fe20000201400 */
[----:B------:R-:W-:Y:S01]  /*c4f0*/  FFMA.FTZ R20, R96, R71, R20 ;  /* 0x0000004760147223 */ /* 0x000fe20000010014 */
[----:B------:R-:W-:Y:S01]  /*c500*/  IADD3 R73, R72, 0x30, RZ ;  /* 0x0000003048497810 */ /* 0x000fe20007ffe0ff */
[CC--:B------:R-:W-:Y:S01]  /*c510*/  FFMA.FTZ R21, R96.reuse, R69.reuse, R21 ;  /* 0x0000004560157223 */ /* 0x0c0fe20000010015 */
[C---:B------:R-:W-:Y:S01]  /*c520*/  FFMA.FTZ R22, R96.reuse, R69, R22 ;  /* 0x0000004560167223 */ /* 0x040fe20000010016 */
[CC--:B------:R-:W-:Y:S01]  /*c530*/  FFMA.FTZ R23, R96.reuse, R65.reuse, R23 ;  /* 0x0000004160177223 */ /* 0x0c0fe20000010017 */
[----:B------:R-:W-:Y:S01]  /*c540*/  FFMA.FTZ R24, R96, R65, R24 ;  /* 0x0000004160187223 */ /* 0x000fe20000010018 */
[----:B------:R-:W-:Y:S02]  /*c550*/  I2FP.F32.S32 R66, R73 ;  /* 0x0000004900427245 */ /* 0x000fe40000201400 */
[C---:B------:R-:W-:Y:S02]  /*c560*/  IADD3 R71, R72.reuse, 0x31, RZ ;  /* 0x0000003148477810 */ /* 0x040fe40007ffe0ff */
[----:B------:R-:W-:Y:S01]  /*c570*/  IADD3 R65, R72, 0x38, RZ ;  /* 0x0000003848417810 */ /* 0x000fe20007ffe0ff */
[CC--:B------:R-:W-:Y:S01]  /*c580*/  FFMA.FTZ R25, R96.reuse, R66.reuse, R25 ;  /* 0x0000004260197223 */ /* 0x0c0fe20000010019 */
[----:B------:R-:W-:Y:S01]  /*c590*/  FFMA.FTZ R26, R96, R66, R26 ;  /* 0x00000042601a7223 */ /* 0x000fe2000001001a */
[----:B------:R-:W-:Y:S02]  /*c5a0*/  I2FP.F32.S32 R67, R71 ;  /* 0x0000004700437245 */ /* 0x000fe40000201400 */
[----:B------:R-:W-:Y:S02]  /*c5b0*/  I2FP.F32.S32 R65, R65 ;  /* 0x0000004100417245 */ /* 0x000fe40000201400 */
[----:B------:R-:W-:Y:S01]  /*c5c0*/  FMNMX.FTZ R66, R0, R101, !PT ;  /* 0x0000006500427209 */ /* 0x000fe20007810000 */
[CC--:B------:R-:W-:Y:S01]  /*c5d0*/  FFMA.FTZ R27, R96.reuse, R67.reuse, R27 ;  /* 0x00000043601b7223 */ /* 0x0c0fe2000001001b */
[C---:B------:R-:W-:Y:S01]  /*c5e0*/  FFMA.FTZ R28, R96.reuse, R67, R28 ;  /* 0x00000043601c7223 */ /* 0x040fe2000001001c */
[CC--:B------:R-:W-:Y:S01]  /*c5f0*/  FFMA.FTZ R29, R96.reuse, R65.reuse, R29 ;  /* 0x00000041601d7223 */ /* 0x0c0fe2000001001d */
[----:B------:R-:W-:Y:S01]  /*c600*/  FFMA.FTZ R30, R96, R65, R30 ;  /* 0x00000041601e7223 */ /* 0x000fe2000001001e */
        /* <DEDUP_REMOVED lines=16> */
[C---:B------:R-:W-:Y:S02]  /*c710*/  IADD3 R65, R72.reuse, 0x41, RZ ;  /* 0x0000004148417810 */ /* 0x040fe40007ffe0ff */
[----:B------:R-:W-:Y:S02]  /*c720*/  IADD3 R66, R72, 0x49, RZ ;  /* 0x0000004948427810 */ /* 0x000fe40007ffe0ff */
[----:B------:R-:W-:Y:S02]  /*c730*/  I2FP.F32.S32 R65, R65 ;  /* 0x0000004100417245 */ /* 0x000fe40000201400 */
[----:B------:R-:W-:Y:S02]  /*c740*/  FMNMX.FTZ R68, R15, R68, !PT ;  /* 0x000000440f447209 */ /* 0x000fe40007810000 */
[----:B------:R-:W-:Y:S01]  /*c750*/  FMNMX.FTZ R75, R10, R75, !PT ;  /* 0x0000004b0a4b7209 */ /* 0x000fe20007810000 */
        /* <DEDUP_REMOVED lines=16> */
[CC--:B------:R-:W-:Y:S01]  /*c860*/  FFMA.FTZ R43, R96.reuse, R67.reuse, R43 ;  /* 0x00000043602b7223 */ /* 0x0c0fe2000001002b */
[----:B------:R-:W-:Y:S01]  /*c870*/  FFMA.FTZ R44, R96, R67, R44 ;  /* 0x00000043602c7223 */ /* 0x000fe2000001002c */
[C---:B------:R-:W-:Y:S02]  /*c880*/  IADD3 R67, R72.reuse, 0x60, RZ ;  /* 0x0000006048437810 */ /* 0x040fe40007ffe0ff */
[----:B------:R-:W-:Y:S02]  /*c890*/  FMNMX.FTZ R68, R19, R68, !PT ;  /* 0x0000004413447209 */ /* 0x000fe40007810000 */
[----:B------:R-:W-:Y:S02]  /*c8a0*/  I2FP.F32.S32 R65, R66 ;  /* 0x0000004200417245 */ /* 0x000fe40000201400 */
[----:B------:R-:W-:Y:S02]  /*c8b0*/  FMNMX.FTZ R68, R21, R68, !PT ;  /* 0x0000004415447209 */ /* 0x000fe40007810000 */
[----:B------:R-:W-:Y:S01]  /*c8c0*/  IADD3 R66, R72, 0x61, RZ ;  /* 0x0000006148427810 */ /* 0x000fe20007ffe0ff */
[CC--:B------:R-:W-:Y:S01]  /*c8d0*/  FFMA.FTZ R45, R96.reuse, R65.reuse, R45 ;  /* 0x00000041602d7223 */ /* 0x0c0fe2000001002d */
        /* <DEDUP_REMOVED lines=9> */
[C---:B------:R-:W-:Y:S01]  /*c970*/  FFMA.FTZ R48, R96.reuse, R65, R48 ;  /* 0x0000004160307223 */ /* 0x040fe20000010030 */
[----:B------:R-:W-:Y:S01]  /*c980*/  I2FP.F32.S32 R65, R66 ;  /* 0x0000004200417245 */ /* 0x000fe20000201400 */
[CC--:B------:R-:W-:Y:S01]  /*c990*/  FFMA.FTZ R49, R96.reuse, R67.reuse, R49 ;  /* 0x0000004360317223 */ /* 0x0c0fe20000010031 */
[----:B------:R-:W-:Y:S01]  /*c9a0*/  FMNMX.FTZ R68, R31, R68, !PT ;  /* 0x000000441f447209 */ /* 0x000fe20007810000 */
[----:B------:R-:W-:Y:S01]  /*c9b0*/  FFMA.FTZ R50, R96, R67, R50 ;  /* 0x0000004360327223 */ /* 0x000fe20000010032 */
[----:B------:R-:W-:Y:S01]  /*c9c0*/  IADD3 R67, R72, 0x69, RZ ;  /* 0x0000006948437810 */ /* 0x000fe20007ffe0ff */
[CC--:B------:R-:W-:Y:S01]  /*c9d0*/  FFMA.FTZ R51, R96.reuse, R65.reuse, R51 ;  /* 0x0000004160337223 */ /* 0x0c0fe20000010033 */
[----:B------:R-:W-:Y:S01]  /*c9e0*/  FMNMX.FTZ R68, R33, R68, !PT ;  /* 0x0000004421447209 */ /* 0x000fe20007810000 */
[----:B------:R-:W-:Y:S01]  /*c9f0*/  FFMA.FTZ R52, R96, R65, R52 ;  /* 0x0000004160347223 */ /* 0x000fe20000010034 */
[C---:B------:R-:W-:Y:S02]  /*ca00*/  IADD3 R65, R72.reuse, 0x68, RZ ;  /* 0x0000006848417810 */ /* 0x040fe40007ffe0ff */
[----:B------:R-:W-:Y:S02]  /*ca10*/  FMNMX.FTZ R68, R35, R68, !PT ;  /* 0x0000004423447209 */ /* 0x000fe40007810000 */
[----:B------:R-:W-:Y:S02]  /*ca20*/  IADD3 R66, R72, 0x70, RZ ;  /* 0x0000007048427810 */ /* 0x000fe40007ffe0ff */
[----:B------:R-:W-:Y:S02]  /*ca30*/  FMNMX.FTZ R68, R37, R68, !PT ;  /* 0x0000004425447209 */ /* 0x000fe40007810000 */
[----:B------:R-:W-:Y:S02]  /*ca40*/  I2FP.F32.S32 R67, R67 ;  /* 0x0000004300437245 */ /* 0x000fe40000201400 */
[----:B------:R-:W-:Y:S02]  /*ca50*/  FMNMX.FTZ R68, R39, R68, !PT ;  /* 0x0000004427447209 */ /* 0x000fe40007810000 */
[----:B------:R-:W-:Y:S02]  /*ca60*/  I2FP.F32.S32 R65, R65 ;  /* 0x0000004100417245 */ /* 0x000fe40000201400 */
[----:B------:R-:W-:Y:S02]  /*ca70*/  FMNMX.FTZ R68, R41, R68, !PT ;  /* 0x0000004429447209 */ /* 0x000fe40007810000 */
[----:B------:R-:W-:Y:S01]  /*ca80*/  FMNMX.FTZ R75, R14, R75, !PT ;  /* 0x0000004b0e4b7209 */ /* 0x000fe20007810000 */
[CC--:B------:R-:W-:Y:S01]  /*ca90*/  FFMA.FTZ R53, R96.reuse, R65.reuse, R53 ;  /* 0x0000004160357223 */ /* 0x0c0fe20000010035 */
[----:B------:R-:W-:Y:S01]  /*caa0*/  FMNMX.FTZ R68, R43, R68, !PT ;  /* 0x000000442b447209 */ /* 0x000fe20007810000 */
[C---:B------:R-:W-:Y:S01]  /*cab0*/  FFMA.FTZ R54, R96.reuse, R65, R54 ;  /* 0x0000004160367223 */ /* 0x040fe20000010036 */
[----:B------:R-:W-:Y:S01]  /*cac0*/  FFMA.FTZ R55, R96, R67, R55 ;  /* 0x0000004360377223 */ /* 0x000fe20000010037 */
[----:B------:R-:W-:Y:S01]  /*cad0*/  FMNMX.FTZ R75, R16, R75, !PT ;  /* 0x0000004b104b7209 */ /* 0x000fe20007810000 */
[----:B------:R-:W-:Y:S01]  /*cae0*/  FFMA.FTZ R56, R96, R67, R56 ;  /* 0x0000004360387223 */ /* 0x000fe20000010038 */
        /* <DEDUP_REMOVED lines=33> */
[CC--:B------:R-:W-:Y:S01]  /*cd00*/  FFMA.FTZ R61, R96.reuse, R67.reuse, R61 ;  /* 0x00000043603d7223 */ /* 0x0c0fe2000001003d */
[C---:B------:R-:W-:Y:S01]  /*cd10*/  FFMA.FTZ R62, R96.reuse, R67, R62 ;  /* 0x00000043603e7223 */ /* 0x040fe2000001003e */
[----:B------:R-:W-:Y:S01]  /*cd20*/  FMNMX.FTZ R68, R59, R68, !PT ;  /* 0x000000443b447209 */ /* 0x000fe20007810000 */
[CC--:B------:R-:W-:Y:S01]  /*cd30*/  FFMA.FTZ R63, R96.reuse, R66.reuse, R63 ;  /* 0x00000042603f7223 */ /* 0x0c0fe2000001003f */
[----:B------:R-:W-:Y:S01]  /*cd40*/  FFMA.FTZ R64, R96, R66, R64 ;  /* 0x0000004260407223 */ /* 0x000fe20000010040 */
[----:B------:R-:W-:Y:S02]  /*cd50*/  FMNMX.FTZ R75, R48, R75, !PT ;  /* 0x0000004b304b7209 */ /* 0x000fe40007810000 */
[----:B------:R-:W-:Y:S02]  /*cd60*/  FMNMX.FTZ R68, R61, R68, !PT ;  /* 0x000000443d447209 */ /* 0x000fe40007810000 */
        /* <DEDUP_REMOVED lines=22> */
[----:B------:R-:W-:Y:S01]  /*ced0*/  MUFU.EX2 R68, R72 ;  /* 0x0000004800447308 */ /* 0x000fe20000000800 */
[----:B------:R-:W-:Y:S01]  /*cee0*/  FSEL R66, R66, RZ, P0 ;  /* 0x000000ff42427208 */ /* 0x000fe20000000000 */
[----:B------:R-:W-:Y:S01]  /*cef0*/  FMUL.FTZ R71, R69, UR4 ;  /* 0x0000000445477c20 */ /* 0x000fe20008410000 */
[----:B------:R-:W-:Y:S03]  /*cf00*/  FSETP.NEU.FTZ.AND P0, PT, R65, -INF , PT ;  /* 0xff8000004100780b */ /* 0x000fe60003f1d000 */
[--C-:B------:R-:W-:Y:S01]  /*cf10*/  FFMA.FTZ R76, R3, UR4, -R66.reuse ;  /* 0x00000004034c7c23 */ /* 0x100fe20008010842 */
[--C-:B------:R-:W-:Y:S03]  /*cf20*/  FFMA.FTZ R70, R7, UR4, -R66.reuse ;  /* 0x0000000407467c23 */ /* 0x100fe60008010842 */
[----:B------:R-:W1:Y:S01]  /*cf30*/  MUFU.EX2 R69, R71 ;  /* 0x0000004700457308 */ /* 0x000e620000000800 */
[--C-:B------:R-:W-:Y:S01]  /*cf40*/  FFMA.FTZ R139, R27, UR4, -R66.reuse ;  /* 0x000000041b8b7c23 */ /* 0x100fe20008010842 */
[--C-:B------:R-:W-:Y:S01]  /*cf50*/  FFMA.FTZ R164, R21, UR4, -R66.reuse ;  /* 0x0000000415a47c23 */ /* 0x100fe20008010842 */
[----:B------:R-:W-:Y:S01]  /*cf60*/  FMUL.FTZ R21, R65, UR4 ;  /* 0x0000000441157c20 */ /* 0x000fe20008410000 */
[--C-:B------:R-:W-:Y:S01]  /*cf70*/  FFMA.FTZ R162, R25, UR4, -R66.reuse ;  /* 0x0000000419a27c23 */ /* 0x100fe20008010842 */
        /* <DEDUP_REMOVED lines=18> */
[C---:B-1----:R-:W-:Y:S03]  /*d0a0*/  FMUL.FTZ R116, R69.reuse, R116 ;  /* 0x0000007445747220 */ /* 0x042fe60000410000 */
[----:B------:R1:W-:Y:S01]  /*d0b0*/  MUFU.EX2 R8, R25 ;  /* 0x0000001900087308 */ /* 0x0003e20000000800 */
[----:B--2---:R-:W2:Y:S01]  /*d0c0*/  LDSM.16.MT88.4 R76, [R126+0x3000] ;  /* 0x003000007e4c783b */ /* 0x004ea20000004200 */
[----:B------:R-:W-:Y:S01]  /*d0d0*/  FMUL.FTZ R117, R69, R117 ;  /* 0x0000007545757220 */ /* 0x000fe20000410000 */
[C---:B------:R-:W-:Y:S01]  /*d0e0*/  FMUL.FTZ R118, R68.reuse, R118 ;  /* 0x0000007644767220 */ /* 0x040fe20000410000 */
[C---:B------:R-:W-:Y:S01]  /*d0f0*/  FMUL.FTZ R119, R68.reuse, R119 ;  /* 0x0000007744777220 */ /* 0x040fe20000410000 */
[--C-:B------:R-:W-:Y:S01]  /*d100*/  FFMA.FTZ R157, R15, UR4, -R66.reuse ;  /* 0x000000040f9d7c23 */ /* 0x100fe20008010842 */
[C---:B------:R-:W-:Y:S01]  /*d110*/  FMUL.FTZ R112, R69.reuse, R112 ;  /* 0x0000007045707220 */ /* 0x040fe20000410000 */
[----:B------:R-:W-:Y:S03]  /*d120*/  FMUL.FTZ R113, R69, R113 ;  /* 0x0000007145717220 */ /* 0x000fe60000410000 */
[----:B------:R4:W5:Y:S01]  /*d130*/  MUFU.EX2 R5, R70 ;  /* 0x0000004600057308 */ /* 0x0009620000000800 */
[--C-:B---3--:R-:W-:Y:S01]  /*d140*/  FFMA.FTZ R75, R39, UR4, -R66.reuse ;  /* 0x00000004274b7c23 */ /* 0x108fe20008010842 */
[C---:B------:R-:W-:Y:S01]  /*d150*/  FMUL.FTZ R114, R68.reuse, R114 ;  /* 0x0000007244727220 */ /* 0x040fe20000410000 */
[C---:B------:R-:W-:Y:S01]  /*d160*/  FMUL.FTZ R115, R68.reuse, R115 ;  /* 0x0000007344737220 */ /* 0x040fe20000410000 */
[C---:B------:R-:W-:Y:S01]  /*d170*/  FMUL.FTZ R108, R69.reuse, R108 ;  /* 0x0000006c456c7220 */ /* 0x040fe20000410000 */
[C---:B------:R-:W-:Y:S01]  /*d180*/  FMUL.FTZ R109, R69.reuse, R109 ;  /* 0x0000006d456d7220 */ /* 0x040fe20000410000 */
[C---:B------:R-:W-:Y:S01]  /*d190*/  FMUL.FTZ R110, R68.reuse, R110 ;  /* 0x0000006e446e7220 */ /* 0x040fe20000410000 */
[----:B------:R-:W-:Y:S03]  /*d1a0*/  FMUL.FTZ R111, R68, R111 ;  /* 0x0000006f446f7220 */ /* 0x000fe60000410000 */
[----:B------:R3:W-:Y:S01]  /*d1b0*/  MUFU.EX2 R13, R33 ;  /* 0x00000021000d7308 */ /* 0x0007e20000000800 */
[--C-:B-1----:R-:W-:Y:S01]  /*d1c0*/  FFMA.FTZ R25, R20, UR4, -R21.reuse ;  /* 0x0000000414197c23 */ /* 0x102fe20008010815 */
[C---:B------:R-:W-:Y:S01]  /*d1d0*/  FMUL.FTZ R104, R69.reuse, R104 ;  /* 0x0000006845687220 */ /* 0x040fe20000410000 */
[----:B------:R-:W-:Y:S01]  /*d1e0*/  FMUL.FTZ R105, R69, R105 ;  /* 0x0000006945697220 */ /* 0x000fe20000410000 */
[C---:B------:R-:W-:Y:S01]  /*d1f0*/  FMUL.FTZ R106, R68.reuse, R106 ;  /* 0x0000006a446a7220 */ /* 0x040fe20000410000 */
[----:B------:R-:W-:Y:S01]  /*d200*/  FMUL.FTZ R107, R68, R107 ;  /* 0x0000006b446b7220 */ /* 0x000fe20000410000 */
[--C-:B------:R-:W-:Y:S01]  /*d210*/  FFMA.FTZ R159, R17, UR4, -R66.reuse ;  /* 0x00000004119f7c23 */ /* 0x100fe20008010842 */
[--C-:B------:R-:W-:Y:S03]  /*d220*/  FFMA.FTZ R155, R19, UR4, -R66.reuse ;  /* 0x00000004139b7c23 */ /* 0x100fe60008010842 */
[----:B------:R1:W-:Y:S01]  /*d230*/  MUFU.EX2 R11, R31 ;  /* 0x0000001f000b7308 */ /* 0x0003e20000000800 */
[--C-:B----4-:R-:W-:Y:S01]  /*d240*/  FFMA.FTZ R70, R37, UR4, -R66.reuse ;  /* 0x0000000425467c23 */ /* 0x110fe20008010842 */
[----:B-----5:R-:W-:Y:S01]  /*d250*/  F2FP.BF16.F32.PACK_AB R146, R5, R3 ;  /* 0x000000030592723e */ /* 0x020fe200000010ff */
[--C-:B------:R-:W-:Y:S01]  /*d260*/  FFMA.FTZ R153, R23, UR4, -R66.reuse ;  /* 0x0000000417997c23 */ /* 0x100fe20008010842 */
[--C-:B------:R-:W-:Y:S01]  /*d270*/  FFMA.FTZ R23, R35, UR4, -R66.reuse ;  /* 0x0000000423177c23 */ /* 0x100fe20008010842 */
[--C-:B------:R-:W-:Y:S01]  /*d280*/  FFMA.FTZ R100, R41, UR4, -R66.reuse ;  /* 0x0000000429647c23 */ /* 0x100fe20008010842 */
[--C-:B------:R-:W-:Y:S01]  /*d290*/  FFMA.FTZ R101, R43, UR4, -R66.reuse ;  /* 0x000000042b657c23 */ /* 0x100fe20008010842 */
[--C-:B------:R-:W-:Y:S03]  /*d2a0*/  FFMA.FTZ R45, R45, UR4, -R66.reuse ;  /* 0x000000042d2d7c23 */ /* 0x100fe60008010842 */
[----:B------:R4:W5:Y:S01]  /*d2b0*/  MUFU.EX2 R9, R29 ;  /* 0x0000001d00097308 */ /* 0x0009620000000800 */
[--C-:B---3--:R-:W-:Y:S01]  /*d2c0*/  FFMA.FTZ R33, R28, UR4, -R21.reuse ;  /* 0x000000041c217c23 */ /* 0x108fe20008010815 */
[--C-:B------:R-:W-:Y:S01]  /*d2d0*/  FFMA.FTZ R44, R44, UR4, -R21.reuse ;  /* 0x000000042c2c7c23 */ /* 0x100fe20008010815 */
[--C-:B------:R-:W-:Y:S01]  /*d2e0*/  FFMA.FTZ R46, R46, UR4, -R21.reuse ;  /* 0x000000042e2e7c23 */ /* 0x100fe20008010815 */
[--C-:B------:R-:W-:Y:S01]  /*d2f0*/  FFMA.FTZ R47, R49, UR4, -R66.reuse ;  /* 0x00000004312f7c23 */ /* 0x100fe20008010842 */
[--C-:B------:R-:W-:Y:S01]  /*d300*/  FFMA.FTZ R49, R53, UR4, -R66.reuse ;  /* 0x0000000435317c23 */ /* 0x100fe20008010842 */
[--C-:B------:R-:W-:Y:S01]  /*d310*/  FFMA.FTZ R53, R16, UR4, -R21.reuse ;  /* 0x0000000410357c23 */ /* 0x100fe20008010815 */
[--C-:B------:R-:W-:Y:S03]  /*d320*/  FFMA.FTZ R156, R59, UR4, -R66.reuse ;  /* 0x000000043b9c7c23 */ /* 0x100fe60008010842 */
[----:B------:R-:W-:Y:S01]  /*d330*/  MUFU.EX2 R4, R27 ;  /* 0x0000001b00047308 */ /* 0x000fe20000000800 */
[--C-:B-1----:R-:W-:Y:S01]  /*d340*/  FFMA.FTZ R31, R24, UR4, -R21.reuse ;  /* 0x00000004181f7c23 */ /* 0x102fe20008010815 */
[--C-:B------:R-:W-:Y:S01]  /*d350*/  FFMA.FTZ R59, R12, UR4, -R21.reuse ;  /* 0x000000040c3b7c23 */ /* 0x100fe20008010815 */
[--C-:B------:R-:W-:Y:S01]  /*d360*/  FFMA.FTZ R152, R51, UR4, -R66.reuse ;  /* 0x0000000433987c23 */ /* 0x100fe20008010842 */
[--C-:B------:R-:W-:Y:S01]  /*d370*/  FFMA.FTZ R51, R57, UR4, -R66.reuse ;  /* 0x0000000439337c23 */ /* 0x100fe20008010842 */
[--C-:B------:R-:W-:Y:S01]  /*d380*/  FFMA.FTZ R57, R18, UR4, -R21.reuse ;  /* 0x0000000412397c23 */ /* 0x100fe20008010815 */
[--C-:B------:R-:W-:Y:S01]  /*d390*/  FFMA.FTZ R50, R50, UR4, -R21.reuse ;  /* 0x0000000432327c23 */ /* 0x100fe20008010815 */
[--C-:B------:R-:W-:Y:S03]  /*d3a0*/  FFMA.FTZ R52, R52, UR4, -R21.reuse ;  /* 0x0000000434347c23 */ /* 0x100fe60008010815 */
[----:B------:R1:W-:Y:S01]  /*d3b0*/  MUFU.EX2 R22, R25 ;  /* 0x0000001900167308 */ /* 0x0003e20000000800 */
[--C-:B----4-:R-:W-:Y:S01]  /*d3c0*/  FFMA.FTZ R29, R26, UR4, -R21.reuse ;  /* 0x000000041a1d7c23 */ /* 0x110fe20008010815 */
[----:B-----5:R-:W-:Y:S01]  /*d3d0*/  F2FP.BF16.F32.PACK_AB R147, R9, R11 ;  /* 0x0000000b0993723e */ /* 0x020fe200000010ff */
[--C-:B------:R-:W-:Y:S01]  /*d3e0*/  FFMA.FTZ R54, R54, UR4, -R21.reuse ;  /* 0x0000000436367c23 */ /* 0x100fe20008010815 */
[----:B------:R-:W-:Y:S01]  /*d3f0*/  FFMA.FTZ R0, R0, UR4, -R66 ;  /* 0x0000000400007c23 */ /* 0x000fe20008010842 */
[--C-:B------:R-:W-:Y:S01]  /*d400*/  FFMA.FTZ R2, R2, UR4, -R21.reuse ;  /* 0x0000000402027c23 */ /* 0x100fe20008010815 */
[--C-:B------:R-:W-:Y:S01]  /*d410*/  FFMA.FTZ R58, R58, UR4, -R21.reuse ;  /* 0x000000043a3a7c23 */ /* 0x100fe20008010815 */
[----:B------:R-:W-:Y:S03]  /*d420*/  ISETP.GT.AND P0, PT, R98, R103, PT ;  /* 0x000000676200720c */ /* 0x000fe60003f04270 */
[----:B------:R-:W-:Y:S01]  /*d430*/  MUFU.EX2 R165, R165 ;  /* 0x000000a500a57308 */ /* 0x000fe20000000800 */
[--C-:B------:R-:W-:Y:S09]  /*d440*/  FFMA.FTZ R62, R62, UR4, -R21.reuse ;  /* 0x000000043e3e7c23 */ /* 0x100ff20008010815 */
[----:B------:R-:W3:Y:S01]  /*d450*/  MUFU.EX2 R0, R0 ;  /* 0x0000000000007308 */ /* 0x000ee20000000800 */
[----:B-1----:R-:W1:Y:S09]  /*d460*/  LDSM.16.MT88.4 R24, [R126+0x3800] ;  /* 0x003800007e18783b */ /* 0x002e720000004200 */
[----:B------:R-:W4:Y:S10]  /*d470*/  MUFU.EX2 R2, R2 ;  /* 0x0000000200027308 */ /* 0x000f340000000800 */
[----:B------:R-:W5:Y:S01]  /*d480*/  MUFU.EX2 R163, R163 ;  /* 0x000000a300a37308 */ /* 0x000f620000000800 */
[----:B---3--:R-:W-:Y:S01]  /*d490*/  F2FP.BF16.F32.PACK_AB R144, R74, R0 ;  /* 0x000000004a90723e */ /* 0x008fe200000010ff */
[----:B------:R-:W-:Y:S08]  /*d4a0*/  FFMA.FTZ R0, R95, R69, R0 ;  /* 0x000000455f007223 */ /* 0x000ff00000010000 */
[----:B------:R-:W-:Y:S01]  /*d4b0*/  MUFU.EX2 R161, R161 ;  /* 0x000000a100a17308 */ /* 0x000fe20000000800 */
[----:B----4-:R-:W-:Y:S01]  /*d4c0*/  F2FP.BF16.F32.PACK_AB R145, R13, R2 ;  /* 0x000000020d91723e */ /* 0x010fe200000010ff */
[----:B------:R-:W-:Y:S04]  /*d4d0*/  FFMA.FTZ R2, R97, R68, R2 ;  /* 0x0000004461027223 */ /* 0x000fe80000010002 */
[----:B------:R-:W-:Y:S04]  /*d4e0*/  FADD.FTZ R68, R13, R2 ;  /* 0x000000020d447221 */ /* 0x000fe80000010000 */
[----:B------:R-:W3:Y:S01]  /*d4f0*/  MUFU.EX2 R157, R157 ;  /* 0x0000009d009d7308 */ /* 0x000ee20000000800 */
[C---:B--2---:R-:W-:Y:S05]  /*d500*/  HMMA.16816.F32.BF16 R116, R144.reuse, R76, R116 ;  /* 0x0000004c9074723c */ /* 0x044fea0000041874 */
[----:B------:R-:W-:Y:S01]  /*d510*/  FADD.FTZ R68, R11, R68 ;  /* 0x000000440b447221 */ /* 0x000fe20000010000 */
[C---:B------:R-:W-:Y:S03]  /*d520*/  HMMA.16816.F32.BF16 R112, R144.reuse, R78, R112 ;  /* 0x0000004e9070723c */ /* 0x040fe60000041870 */
[----:B------:R-:W2:Y:S02]  /*d530*/  MUFU.EX2 R59, R59 ;  /* 0x0000003b003b7308 */ /* 0x000ea40000000800 */
[----:B-----5:R-:W-:Y:S01]  /*d540*/  F2FP.BF16.F32.PACK_AB R76, R163, R165 ;  /* 0x000000a5a34c723e */ /* 0x020fe200000010ff */
[C---:B------:R-:W-:Y:S07]  /*d550*/  HMMA.16816.F32.BF16 R108, R144.reuse, R140, R108 ;  /* 0x0000008c906c723c */ /* 0x040fee000004186c */
[----:B------:R-:W4:Y:S01]  /*d560*/  MUFU.EX2 R53, R53 ;  /* 0x0000003500357308 */ /* 0x000f220000000800 */
[----:B---3--:R-:W-:Y:S01]  /*d570*/  F2FP.BF16.F32.PACK_AB R78, R157, R161 ;  /* 0x000000a19d4e723e */ /* 0x008fe200000010ff */
[----:B------:R-:W-:Y:S08]  /*d580*/  HMMA.16816.F32.BF16 R104, R144, R142, R104 ;  /* 0x0000008e9068723c */ /* 0x000ff00000041868 */
[----:B------:R-:W-:Y:S03]  /*d590*/  MUFU.EX2 R6, R31 ;  /* 0x0000001f00067308 */ /* 0x000fe60000000800 */
[----:B--2---:R-:W-:Y:S01]  /*d5a0*/  F2FP.BF16.F32.PACK_AB R77, R59, R8 ;  /* 0x000000083b4d723e */ /* 0x004fe200000010ff */
[--C-:B------:R-:W-:Y:S01]  /*d5b0*/  FFMA.FTZ R141, R30, UR4, -R21.reuse ;  /* 0x000000041e8d7c23 */ /* 0x100fe20008010815 */
[--C-:B------:R-:W-:Y:S01]  /*d5c0*/  FFMA.FTZ R142, R32, UR4, -R21.reuse ;  /* 0x00000004208e7c23 */ /* 0x100fe20008010815 */
[--C-:B------:R-:W-:Y:S01]  /*d5d0*/  FFMA.FTZ R143, R34, UR4, -R21.reuse ;  /* 0x00000004228f7c23 */ /* 0x100fe20008010815 */
[--C-:B------:R-:W-:Y:S03]  /*d5e0*/  FFMA.FTZ R144, R36, UR4, -R21.reuse ;  /* 0x0000000424907c23 */ /* 0x100fe60008010815 */
[----:B------:R2:W-:Y:S01]  /*d5f0*/  MUFU.EX2 R7, R29 ;  /* 0x0000001d00077308 */ /* 0x0005e20000000800 */
[----:B----4-:R-:W-:Y:S01]  /*d600*/  F2FP.BF16.F32.PACK_AB R79, R53, R4 ;  /* 0x00000004354f723e */ /* 0x010fe200000010ff */
[--C-:B------:R-:W-:Y:S01]  /*d610*/  FFMA.FTZ R145, R38, UR4, -R21.reuse ;  /* 0x0000000426917c23 */ /* 0x100fe20008010815 */
[--C-:B------:R-:W-:Y:S01]  /*d620*/  FFMA.FTZ R146, R40, UR4, -R21.reuse ;  /* 0x0000000428927c23 */ /* 0x100fe20008010815 */
[--C-:B------:R-:W-:Y:S06]  /*d630*/  FFMA.FTZ R147, R42, UR4, -R21.reuse ;  /* 0x000000042a937c23 */ /* 0x100fec0008010815 */
[----:B------:R-:W-:Y:S01]  /*d640*/  MUFU.EX2 R159, R159 ;  /* 0x0000009f009f7308 */ /* 0x000fe20000000800 */
[C---:B------:R-:W-:Y:S06]  /*d650*/  HMMA.16816.F32.BF16 R116, R76.reuse, R80, R116 ;  /* 0x000000504c74723c */ /* 0x040fec0000041874 */
[C---:B------:R-:W-:Y:S03]  /*d660*/  HMMA.16816.F32.BF16 R112, R76.reuse, R82, R112 ;  /* 0x000000524c70723c */ /* 0x040fe60000041870 */
[----:B------:R-:W3:Y:S01]  /*d670*/  MUFU.EX2 R155, R155 ;  /* 0x0000009b009b7308 */ /* 0x000ee20000000800 */
[----:B--2---:R-:W2:Y:S02]  /*d680*/  LDSM.16.MT88.4 R28, [R134+0x3800] ;  /* 0x00380000861c783b */ /* 0x004ea40000004200 */
[C---:B------:R-:W-:Y:S07]  /*d690*/  HMMA.16816.F32.BF16 R108, R76.reuse, R148, R108 ;  /* 0x000000944c6c723c */ /* 0x040fee000004186c */
[----:B------:R-:W-:Y:S01]  /*d6a0*/  MUFU.EX2 R164, R164 ;  /* 0x000000a400a47308 */ /* 0x000fe20000000800 */
[----:B------:R-:W4:Y:S01]  /*d6b0*/  LDSM.16.MT88.4 R80, [R126+0x3c00] ;  /* 0x003c00007e50783b */ /* 0x000f220000004200 */
[----:B------:R-:W-:Y:S08]  /*d6c0*/  HMMA.16816.F32.BF16 R104, R76, R150, R104 ;  /* 0x000000964c68723c */ /* 0x000ff00000041868 */
[----:B------:R-:W5:Y:S01]  /*d6d0*/  MUFU.EX2 R153, R153 ;  /* 0x0000009900997308 */ /* 0x000f620000000800 */
[----:B------:R-:W4:Y:S02]  /*d6e0*/  LDSM.16.MT88.4 R76, [R134+0x3c00] ;  /* 0x003c0000864c783b */ /* 0x000f240000004200 */
[----:B---3--:R-:W-:Y:S07]  /*d6f0*/  F2FP.BF16.F32.PACK_AB R32, R155, R159 ;  /* 0x0000009f9b20723e */ /* 0x008fee00000010ff */
[----:B------:R-:W-:Y:S10]  /*d700*/  MUFU.EX2 R57, R57 ;  /* 0x0000003900397308 */ /* 0x000ff40000000800 */
[----:B------:R-:W3:Y:S01]  /*d710*/  MUFU.EX2 R55, R55 ;  /* 0x0000003700377308 */ /* 0x000ee20000000800 */
[----:B-----5:R-:W-:Y:S09]  /*d720*/  F2FP.BF16.F32.PACK_AB R34, R153, R164 ;  /* 0x000000a49922723e */ /* 0x020ff200000010ff */
[----:B------:R5:W1:Y:S10]  /*d730*/  MUFU.EX2 R140, R33 ;  /* 0x00000021008c7308 */ /* 0x000a740000000800 */
[----:B------:R-:W-:Y:S01]  /*d740*/  MUFU.EX2 R162, R162 ;  /* 0x000000a200a27308 */ /* 0x000fe20000000800 */
[----:B---3--:R-:W-:Y:S09]  /*d750*/  F2FP.BF16.F32.PACK_AB R35, R6, R55 ;  /* 0x000000370623723e */ /* 0x008ff200000010ff */
[----:B------:R-:W3:Y:S01]  /*d760*/  MUFU.EX2 R139, R139 ;  /* 0x0000008b008b7308 */ /* 0x000ee20000000800 */
[----:B-----5:R-:W-:Y:S02]  /*d770*/  F2FP.BF16.F32.PACK_AB R33, R22, R57 ;  /* 0x000000391621723e */ /* 0x020fe400000010ff */
[----:B-1----:R-:W-:Y:S07]  /*d780*/  F2FP.BF16.F32.PACK_AB R37, R140, R7 ;  /* 0x000000078c25723e */ /* 0x002fee00000010ff */
[----:B------:R-:W-:Y:S01]  /*d790*/  MUFU.EX2 R135, R135 ;  /* 0x0000008700877308 */ /* 0x000fe20000000800 */
[C---:B------:R-:W-:Y:S06]  /*d7a0*/  HMMA.16816.F32.BF16 R116, R32.reuse, R24, R116 ;  /* 0x000000182074723c */ /* 0x040fec0000041874 */
[C---:B------:R-:W-:Y:S03]  /*d7b0*/  HMMA.16816.F32.BF16 R112, R32.reuse, R26, R112 ;  /* 0x0000001a2070723c */ /* 0x040fe60000041870 */
[----:B------:R-:W1:Y:S01]  /*d7c0*/  MUFU.EX2 R160, R160 ;  /* 0x000000a000a07308 */ /* 0x000e620000000800 */
[----:B------:R-:W-:Y:S01]  /*d7d0*/  LDSM.16.MT88.4 R24, [R126+0x4000] ;  /* 0x004000007e18783b */ /* 0x000fe20000004200 */
[----:B---3--:R-:W-:Y:S01]  /*d7e0*/  F2FP.BF16.F32.PACK_AB R36, R139, R162 ;  /* 0x000000a28b24723e */ /* 0x008fe200000010ff */
[C---:B--2---:R-:W-:Y:S07]  /*d7f0*/  HMMA.16816.F32.BF16 R108, R32.reuse, R28, R108 ;  /* 0x0000001c206c723c */ /* 0x044fee000004186c */
[----:B------:R-:W-:Y:S01]  /*d800*/  MUFU.EX2 R141, R141 ;  /* 0x0000008d008d7308 */ /* 0x000fe20000000800 */
[----:B------:R-:W-:Y:S01]  /*d810*/  HMMA.16816.F32.BF16 R104, R32, R30, R104 ;  /* 0x0000001e2068723c */ /* 0x000fe20000041868 */
[----:B------:R-:W2:Y:S08]  /*d820*/  LDSM.16.MT88.4 R28, [R134+0x4000] ;  /* 0x00400000861c783b */ /* 0x000eb00000004200 */
[----:B------:R-:W3:Y:S02]  /*d830*/  MUFU.EX2 R142, R142 ;  /* 0x0000008e008e7308 */ /* 0x000ee40000000800 */
[----:B-1----:R-:W-:Y:S01]  /*d840*/  F2FP.BF16.F32.PACK_AB R38, R160, R135 ;  /* 0x00000087a026723e */ /* 0x002fe200000010ff */
[----:B------:R-:W1:Y:S07]  /*d850*/  LDSM.16.MT88.4 R32, [R126+0x4400] ;  /* 0x004400007e20783b */ /* 0x000e6e0000004200 */
[----:B------:R-:W-:Y:S10]  /*d860*/  MUFU.EX2 R158, R158 ;  /* 0x0000009e009e7308 */ /* 0x000ff40000000800 */
[----:B------:R-:W5:Y:S01]  /*d870*/  MUFU.EX2 R23, R23 ;  /* 0x0000001700177308 */ /* 0x000f620000000800 */
[----:B---3--:R-:W-:Y:S09]  /*d880*/  F2FP.BF16.F32.PACK_AB R39, R142, R141 ;  /* 0x0000008d8e27723e */ /* 0x008ff200000010ff */
[----:B------:R-:W-:Y:S01]  /*d890*/  MUFU.EX2 R70, R70 ;  /* 0x0000004600467308 */ /* 0x000fe20000000800 */
[C---:B----4-:R-:W-:Y:S06]  /*d8a0*/  HMMA.16816.F32.BF16 R116, R36.reuse, R80, R116 ;  /* 0x000000502474723c */ /* 0x050fec0000041874 */
[C---:B------:R-:W-:Y:S03]  /*d8b0*/  HMMA.16816.F32.BF16 R112, R36.reuse, R82, R112 ;  /* 0x000000522470723c */ /* 0x040fe60000041870 */
[----:B------:R-:W3:Y:S02]  /*d8c0*/  MUFU.EX2 R75, R75 ;  /* 0x0000004b004b7308 */ /* 0x000ee40000000800 */
[----:B-----5:R-:W-:Y:S01]  /*d8d0*/  F2FP.BF16.F32.PACK_AB R40, R23, R158 ;  /* 0x0000009e1728723e */ /* 0x020fe200000010ff */
[C---:B------:R-:W-:Y:S07]  /*d8e0*/  HMMA.16816.F32.BF16 R108, R36.reuse, R76, R108 ;  /* 0x0000004c246c723c */ /* 0x040fee000004186c */
[----:B------:R-:W-:Y:S01]  /*d8f0*/  MUFU.EX2 R143, R143 ;  /* 0x0000008f008f7308 */ /* 0x000fe20000000800 */
[----:B------:R-:W-:Y:S01]  /*d900*/  HMMA.16816.F32.BF16 R104, R36, R78, R104 ;  /* 0x0000004e2468723c */ /* 0x000fe20000041868 */
[----:B------:R-:W4:Y:S08]  /*d910*/  LDSM.16.MT88.4 R36, [R134+0x4400] ;  /* 0x004400008624783b */ /* 0x000f300000004200 */
[----:B------:R-:W5:Y:S02]  /*d920*/  MUFU.EX2 R144, R144 ;  /* 0x0000009000907308 */ /* 0x000f640000000800 */
[----:B---3--:R-:W-:Y:S01]  /*d930*/  F2FP.BF16.F32.PACK_AB R42, R75, R70 ;  /* 0x000000464b2a723e */ /* 0x008fe200000010ff */
[----:B------:R-:W-:Y:S01]  /*d940*/  FFMA.FTZ R77, R48, UR4, -R21 ;  /* 0x00000004304d7c23 */ /* 0x000fe20008010815 */
[----:B------:R-:W-:Y:S01]  /*d950*/  FADD.FTZ R48, R74, R0 ;  /* 0x000000004a307221 */ /* 0x000fe20000010000 */
[----:B------:R-:W-:Y:S01]  /*d960*/  FFMA.FTZ R76, R61, UR4, -R66 ;  /* 0x000000043d4c7c23 */ /* 0x000fe20008010842 */
[----:B------:R-:W-:Y:S04]  /*d970*/  FADD.FTZ R61, R9, R68 ;  /* 0x00000044093d7221 */ /* 0x000fe80000010000 */
[----:B------:R-:W-:Y:S01]  /*d980*/  MUFU.EX2 R145, R145 ;  /* 0x0000009100917308 */ /* 0x000fe20000000800 */
[----:B------:R-:W-:Y:S09]  /*d990*/  FFMA.FTZ R66, R63, UR4, -R66 ;  /* 0x000000043f427c23 */ /* 0x000ff20008010842 */
[----:B------:R-:W3:Y:S01]  /*d9a0*/  MUFU.EX2 R146, R146 ;  /* 0x0000009200927308 */ /* 0x000ee20000000800 */
[----:B-----5:R-:W-:Y:S09]  /*d9b0*/  F2FP.BF16.F32.PACK_AB R41, R144, R143 ;  /* 0x0000008f9029723e */ /* 0x020ff200000010ff */
[----:B------:R-:W-:Y:S10]  /*d9c0*/  MUFU.EX2 R100, R100 ;  /* 0x0000006400647308 */ /* 0x000ff40000000800 */
[----:B------:R-:W-:Y:S01]  /*d9d0*/  MUFU.EX2 R101, R101 ;  /* 0x0000006500657308 */ /* 0x000fe20000000800 */
[----:B---3--:R-:W-:Y:S09]  /*d9e0*/  F2FP.BF16.F32.PACK_AB R43, R146, R145 ;  /* 0x00000091922b723e */ /* 0x008ff200000010ff */
[----:B------:R-:W-:Y:S01]  /*d9f0*/  MUFU.EX2 R45, R45 ;  /* 0x0000002d002d7308 */ /* 0x000fe20000000800 */
[C---:B--2---:R-:W-:Y:S06]  /*da00*/  HMMA.16816.F32.BF16 R108, R40.reuse, R28, R108 ;  /* 0x0000001c286c723c */ /* 0x044fec000004186c */
[C---:B------:R-:W-:Y:S03]  /*da10*/  HMMA.16816.F32.BF16 R104, R40.reuse, R30, R104 ;  /* 0x0000001e2868723c */ /* 0x040fe60000041868 */
[----:B------:R-:W2:Y:S01]  /*da20*/  MUFU.EX2 R138, R138 ;  /* 0x0000008a008a7308 */ /* 0x000ea20000000800 */
[----:B------:R-:W3:Y:S02]  /*da30*/  LDSM.16.MT88.4 R28, [R126+0x4800] ;  /* 0x004800007e1c783b */ /* 0x000ee40000004200 */
[C---:B------:R-:W-:Y:S07]  /*da40*/  HMMA.16816.F32.BF16 R116, R40.reuse, R24, R116 ;  /* 0x000000182874723c */ /* 0x040fee0000041874 */
[----:B------:R-:W-:Y:S01]  /*da50*/  MUFU.EX2 R147, R147 ;  /* 0x0000009300937308 */ /* 0x000fe20000000800 */
[----:B------:R-:W-:Y:S09]  /*da60*/  HMMA.16816.F32.BF16 R112, R40, R26, R112 ;  /* 0x0000001a2870723c */ /* 0x000ff20000041870 */
[----:B------:R-:W5:Y:S02]  /*da70*/  MUFU.EX2 R44, R44 ;  /* 0x0000002c002c7308 */ /* 0x000f640000000800 */
[----:B------:R-:W-:Y:S01]  /*da80*/  FADD.FTZ R24, R3, R48 ;  /* 0x0000003003187221 */ /* 0x000fe20000010000 */
[----:B--2---:R-:W-:Y:S01]  /*da90*/  F2FP.BF16.F32.PACK_AB R26, R138, R45 ;  /* 0x0000002d8a1a723e */ /* 0x004fe200000010ff */
[----:B------:R-:W-:Y:S02]  /*daa0*/  FADD.FTZ R40, R8, R61 ;  /* 0x0000003d08287221 */ /* 0x000fe40000010000 */
[----:B------:R-:W-:Y:S02]  /*dab0*/  FADD.FTZ R24, R5, R24 ;  /* 0x0000001805187221 */ /* 0x000fe40000010000 */
[----:B------:R-:W-:Y:S02]  /*dac0*/  FADD.FTZ R59, R59, R40 ;  /* 0x000000283b3b7221 */ /* 0x000fe40000010000 */
[----:B------:R-:W-:Y:S01]  /*dad0*/  MUFU.EX2 R46, R46 ;  /* 0x0000002e002e7308 */ /* 0x000fe20000000800 */
[----:B------:R-:W-:Y:S01]  /*dae0*/  FFMA.FTZ R43, R56, UR4, -R21 ;  /* 0x00000004382b7c23 */ /* 0x000fe20008010815 */
[----:B------:R-:W-:Y:S01]  /*daf0*/  FADD.FTZ R68, R165, R24 ;  /* 0x00000018a5447221 */ /* 0x000fe20000010000 */
[----:B------:R-:W-:Y:S03]  /*db00*/  F2FP.BF16.F32.PACK_AB R24, R101, R100 ;  /* 0x000000646518723e */ /* 0x000fe600000010ff */
[----:B------:R-:W-:Y:S04]  /*db10*/  FADD.FTZ R68, R163, R68 ;  /* 0x00000044a3447221 */ /* 0x000fe80000010000 */
[----:B------:R-:W2:Y:S01]  /*db20*/  MUFU.EX2 R77, R77 ;  /* 0x0000004d004d7308 */ /* 0x000ea20000000800 */
[----:B-----5:R-:W-:Y:S01]  /*db30*/  F2FP.BF16.F32.PACK_AB R25, R44, R147 ;  /* 0x000000932c19723e */ /* 0x020fe200000010ff */
[----:B------:R-:W-:Y:S04]  /*db40*/  FADD.FTZ R68, R161, R68 ;  /* 0x00000044a1447221 */ /* 0x000fe80000010000 */
[----:B------:R-:W-:Y:S04]  /*db50*/  FADD.FTZ R42, R157, R68 ;  /* 0x000000449d2a7221 */ /* 0x000fe80000010000 */
[----:B------:R-:W-:Y:S01]  /*db60*/  MUFU.EX2 R47, R47 ;  /* 0x0000002f002f7308 */ /* 0x000fe20000000800 */
[----:B------:R-:W-:Y:S04]  /*db70*/  FADD.FTZ R42, R159, R42 ;  /* 0x0000002a9f2a7221 */ /* 0x000fe80000010000 */
[----:B------:R-:W-:Y:S05]  /*db80*/  FADD.FTZ R155, R155, R42 ;  /* 0x0000002a9b9b7221 */ /* 0x000fea0000010000 */
[----:B------:R-:W5:Y:S01]  /*db90*/  MUFU.EX2 R152, R152 ;  /* 0x0000009800987308 */ /* 0x000f620000000800 */
[----:B--2---:R-:W-:Y:S01]  /*dba0*/  F2FP.BF16.F32.PACK_AB R27, R77, R46 ;  /* 0x0000002e4d1b723e */ /* 0x004fe200000010ff */
[----:B------:R-:W-:Y:S04]  /*dbb0*/  FADD.FTZ R164, R164, R155 ;  /* 0x0000009ba4a47221 */ /* 0x000fe80000010000 */
[----:B------:R-:W-:Y:S04]  /*dbc0*/  FADD.FTZ R153, R153, R164 ;  /* 0x000000a499997221 */ /* 0x000fe80000010000 */
[----:B------:R-:W-:Y:S01]  /*dbd0*/  MUFU.EX2 R49, R49 ;  /* 0x0000003100317308 */ /* 0x000fe20000000800 */
[C---:B-1----:R-:W-:Y:S05]  /*dbe0*/  HMMA.16816.F32.BF16 R116, R24.reuse, R32, R116 ;  /* 0x000000201874723c */ /* 0x042fea0000041874 */
[----:B------:R-:W-:Y:S01]  /*dbf0*/  FADD.FTZ R42, R162, R153 ;  /* 0x00000099a22a7221 */ /* 0x000fe20000010000 */
[C---:B------:R-:W-:Y:S03]  /*dc00*/  HMMA.16816.F32.BF16 R112, R24.reuse, R34, R112 ;  /* 0x000000221870723c */ /* 0x040fe60000041870 */
[----:B------:R-:W1:Y:S02]  /*dc10*/  MUFU.EX2 R154, R154 ;  /* 0x0000009a009a7308 */ /* 0x000e640000000800 */
[----:B------:R-:W-:Y:S01]  /*dc20*/  FADD.FTZ R32, R4, R59 ;  /* 0x0000003b04207221 */ /* 0x000fe20000010000 */
[C---:B----4-:R-:W-:Y:S07]  /*dc30*/  HMMA.16816.F32.BF16 R108, R24.reuse, R36, R108 ;  /* 0x00000024186c723c */ /* 0x050fee000004186c */
[----:B------:R-:W-:Y:S01]  /*dc40*/  MUFU.EX2 R50, R50 ;  /* 0x0000003200327308 */ /* 0x000fe20000000800 */
[----:B------:R-:W-:Y:S01]  /*dc50*/  FADD.FTZ R32, R53, R32 ;  /* 0x0000002035207221 */ /* 0x000fe20000010000 */
[----:B------:R-:W-:Y:S08]  /*dc60*/  HMMA.16816.F32.BF16 R104, R24, R38, R104 ;  /* 0x000000261868723c */ /* 0x000ff00000041868 */
[----:B------:R-:W2:Y:S03]  /*dc70*/  MUFU.EX2 R41, R52 ;  /* 0x0000003400297308 */ /* 0x000ea60000000800 */
[----:B------:R-:W-:Y:S01]  /*dc80*/  FADD.FTZ R57, R57, R32 ;  /* 0x0000002039397221 */ /* 0x000fe20000010000 */
[----:B-----5:R-:W-:Y:S01]  /*dc90*/  F2FP.BF16.F32.PACK_AB R36, R152, R47 ;  /* 0x0000002f9824723e */ /* 0x020fe200000010ff */
[----:B------:R-:W4:Y:S01]  /*dca0*/  LDSM.16.MT88.4 R32, [R134+0x4800] ;  /* 0x004800008620783b */ /* 0x000f220000004200 */
[----:B-1----:R-:W-:Y:S01]  /*dcb0*/  F2FP.BF16.F32.PACK_AB R38, R154, R49 ;  /* 0x000000319a26723e */ /* 0x002fe200000010ff */
[----:B------:R-:W-:Y:S03]  /*dcc0*/  FADD.FTZ R22, R22, R57 ;  /* 0x0000003916167221 */ /* 0x000fe60000010000 */
[----:B------:R-:W-:Y:S01]  /*dcd0*/  MUFU.EX2 R40, R54 ;  /* 0x0000003600287308 */ /* 0x000fe20000000800 */
[----:B------:R-:W-:Y:S01]  /*dce0*/  FADD.FTZ R42, R139, R42 ;  /* 0x0000002a8b2a7221 */ /* 0x000fe20000010000 */
[--C-:B------:R-:W-:Y:S01]  /*dcf0*/  FFMA.FTZ R53, R60, UR4, -R21.reuse ;  /* 0x000000043c357c23 */ /* 0x100fe20008010815 */
[----:B------:R-:W-:Y:S01]  /*dd00*/  FADD.FTZ R55, R55, R22 ;  /* 0x0000001637377221 */ /* 0x000fe20000010000 */
[----:B------:R-:W-:Y:S03]  /*dd10*/  FFMA.FTZ R21, R64, UR4, -R21 ;  /* 0x0000000440157c23 */ /* 0x000fe60008010815 */
[----:B------:R-:W-:Y:S03]  /*dd20*/  FADD.FTZ R24, R6, R55 ;  /* 0x0000003706187221 */ /* 0x000fe60000010000 */
[----:B------:R-:W1:Y:S01]  /*dd30*/  MUFU.EX2 R43, R43 ;  /* 0x0000002b002b7308 */ /* 0x000e620000000800 */
[----:B--2---:R-:W-:Y:S01]  /*dd40*/  F2FP.BF16.F32.PACK_AB R37, R41, R50 ;  /* 0x000000322925723e */ /* 0x004fe200000010ff */
[----:B------:R-:W-:Y:S02]  /*dd50*/  FADD.FTZ R55, R7, R24 ;  /* 0x0000001807377221 */ /* 0x000fe40000010000 */
[----:B------:R-:W2:Y:S02]  /*dd60*/  LDSM.16.MT88.4 R24, [R126+0x4c00] ;  /* 0x004c00007e18783b */ /* 0x000ea40000004200 */
[----:B------:R-:W-:Y:S04]  /*dd70*/  FADD.FTZ R140, R140, R55 ;  /* 0x000000378c8c7221 */ /* 0x000fe80000010000 */
[----:B------:R-:W-:Y:S01]  /*dd80*/  MUFU.EX2 R51, R51 ;  /* 0x0000003300337308 */ /* 0x000fe20000000800 */
[----:B------:R-:W-:Y:S04]  /*dd90*/  FADD.FTZ R141, R141, R140 ;  /* 0x0000008c8d8d7221 */ /* 0x000fe80000010000 */
[----:B------:R-:W-:Y:S05]  /*dda0*/  FADD.FTZ R142, R142, R141 ;  /* 0x0000008d8e8e7221 */ /* 0x000fea0000010000 */
[----:B------:R-:W5:Y:S01]  /*ddb0*/  MUFU.EX2 R156, R156 ;  /* 0x0000009c009c7308 */ /* 0x000f620000000800 */
[----:B-1----:R-:W-:Y:S01]  /*ddc0*/  F2FP.BF16.F32.PACK_AB R39, R43, R40 ;  /* 0x000000282b27723e */ /* 0x002fe200000010ff */
[----:B------:R-:W-:Y:S04]  /*ddd0*/  FADD.FTZ R143, R143, R142 ;  /* 0x0000008e8f8f7221 */ /* 0x000fe80000010000 */
[----:B------:R-:W-:Y:S04]  /*dde0*/  FADD.FTZ R144, R144, R143 ;  /* 0x0000008f90907221 */ /* 0x000fe80000010000 */
[----:B------:R-:W-:Y:S01]  /*ddf0*/  MUFU.EX2 R48, R76 ;  /* 0x0000004c00307308 */ /* 0x000fe20000000800 */
[C---:B---3--:R-:W-:Y:S05]  /*de00*/  HMMA.16816.F32.BF16 R116, R36.reuse, R28, R116 ;  /* 0x0000001c2474723c */ /* 0x048fea0000041874 */
[----:B------:R-:W-:Y:S01]  /*de10*/  FADD.FTZ R145, R145, R144 ;  /* 0x0000009091917221 */ /* 0x000fe20000010000 */
[C---:B------:R-:W-:Y:S03]  /*de20*/  HMMA.16816.F32.BF16 R112, R36.reuse, R30, R112 ;  /* 0x0000001e2470723c */ /* 0x040fe60000041870 */
[----:B------:R-:W1:Y:S02]  /*de30*/  MUFU.EX2 R95, R66 ;  /* 0x00000042005f7308 */ /* 0x000e640000000800 */
[----:B------:R-:W-:Y:S01]  /*de40*/  FADD.FTZ R29, R135, R42 ;  /* 0x0000002a871d7221 */ /* 0x000fe20000010000 */
[C---:B----4-:R-:W-:Y:S07]  /*de50*/  HMMA.16816.F32.BF16 R108, R36.reuse, R32, R108 ;  /* 0x00000020246c723c */ /* 0x050fee000004186c */
[----:B------:R-:W-:Y:S01]  /*de60*/  MUFU.EX2 R22, R58 ;  /* 0x0000003a00167308 */ /* 0x000fe20000000800 */
[----:B------:R-:W-:Y:S01]  /*de70*/  FADD.FTZ R29, R160, R29 ;  /* 0x0000001da01d7221 */ /* 0x000fe20000010000 */
[----:B------:R-:W-:Y:S03]  /*de80*/  HMMA.16816.F32.BF16 R104, R36, R34, R104 ;  /* 0x000000222468723c */ /* 0x000fe60000041868 */
[----:B------:R-:W-:Y:S01]  /*de90*/  FADD.FTZ R158, R158, R29 ;  /* 0x0000001d9e9e7221 */ /* 0x000fe20000010000 */
[----:B------:R-:W-:Y:S01]  /*dea0*/  FADD.FTZ R146, R146, R145 ;  /* 0x0000009192927221 */ /* 0x000fe20000010000 */
[----:B------:R-:W3:Y:S01]  /*deb0*/  LDSM.16.MT88.4 R28, [R134+0x4c00] ;  /* 0x004c0000861c783b */ /* 0x000ee20000004200 */
[----:B-----5:R-:W-:Y:S02]  /*dec0*/  F2FP.BF16.F32.PACK_AB R32, R156, R51 ;  /* 0x000000339c20723e */ /* 0x020fe400000010ff */
[----:B------:R-:W4:Y:S03]  /*ded0*/  MUFU.EX2 R53, R53 ;  /* 0x0000003500357308 */ /* 0x000f260000000800 */
[----:B------:R-:W-:Y:S01]  /*dee0*/  FADD.FTZ R23, R23, R158 ;  /* 0x0000009e17177221 */ /* 0x000fe20000010000 */
[----:B-1----:R-:W-:Y:S03]  /*def0*/  F2FP.BF16.F32.PACK_AB R34, R95, R48 ;  /* 0x000000305f22723e */ /* 0x002fe600000010ff */
        /* <DEDUP_REMOVED lines=8> */
[----:B----4-:R-:W-:Y:S01]  /*df80*/  F2FP.BF16.F32.PACK_AB R33, R53, R22 ;  /* 0x000000163521723e */ /* 0x010fe200000010ff */
[----:B------:R-:W-:Y:S01]  /*df90*/  FADD.FTZ R36, R101, R36 ;  /* 0x0000002465247221 */ /* 0x000fe20000010000 */
[----:B------:R-:W-:Y:S01]  /*dfa0*/  FADD.FTZ R77, R77, R46 ;  /* 0x0000002e4d4d7221 */ /* 0x000fe20000010000 */
[----:B------:R-:W-:Y:S02]  /*dfb0*/  MOV R101, R67 ;  /* 0x0000004300657202 */ /* 0x000fe40000000f00 */
[----:B------:R-:W-:Y:S01]  /*dfc0*/  FADD.FTZ R45, R45, R36 ;  /* 0x000000242d2d7221 */ /* 0x000fe20000010000 */
[----:B------:R-:W-:Y:S01]  /*dfd0*/  FADD.FTZ R50, R50, R77 ;  /* 0x0000004d32327221 */ /* 0x000fe20000010000 */
[----:B------:R-:W-:Y:S02]  /*dfe0*/  MOV R100, R65 ;  /* 0x0000004100647202 */ /* 0x000fe40000000f00 */
[----:B------:R-:W-:Y:S01]  /*dff0*/  FADD.FTZ R138, R138, R45 ;  /* 0x0000002d8a8a7221 */ /* 0x000fe20000010000 */
[----:B------:R-:W-:Y:S03]  /*e000*/  FADD.FTZ R41, R41, R50 ;  /* 0x0000003229297221 */ /* 0x000fe60000010000 */
[----:B------:R-:W-:Y:S01]  /*e010*/  FADD.FTZ R47, R47, R138 ;  /* 0x0000008a2f2f7221 */ /* 0x000fe20000010000 */
[----:B------:R-:W-:Y:S01]  /*e020*/  FADD.FTZ R40, R40, R41 ;  /* 0x0000002928287221 */ /* 0x000fe20000010000 */
[----:B-1----:R-:W-:Y:S02]  /*e030*/  F2FP.BF16.F32.PACK_AB R35, R21, R42 ;  /* 0x0000002a1523723e */ /* 0x002fe400000010ff */
[----:B------:R-:W-:Y:S01]  /*e040*/  FADD.FTZ R152, R152, R47 ;  /* 0x0000002f98987221 */ /* 0x000fe20000010000 */
[----:B------:R-:W-:Y:S03]  /*e050*/  FADD.FTZ R43, R43, R40 ;  /* 0x000000282b2b7221 */ /* 0x000fe60000010000 */
[----:B------:R-:W-:Y:S01]  /*e060*/  FADD.FTZ R49, R49, R152 ;  /* 0x0000009831317221 */ /* 0x000fe20000010000 */
[----:B------:R-:W-:Y:S01]  /*e070*/  FADD.FTZ R22, R22, R43 ;  /* 0x0000002b16167221 */ /* 0x000fe20000010000 */
[C---:B--2---:R-:W-:Y:S05]  /*e080*/  HMMA.16816.F32.BF16 R116, R32.reuse, R24, R116 ;  /* 0x000000182074723c */ /* 0x044fea0000041874 */
        /* <DEDUP_REMOVED lines=9> */
[----:B------:R-:W-:Y:S03]  /*e120*/  FADD.FTZ R95, R95, R48 ;  /* 0x000000305f5f7221 */ /* 0x000fe60000010000 */
[----:B------:R-:W-:Y:S01]  /*e130*/  FADD.FTZ R97, R21, R42 ;  /* 0x0000002a15617221 */ /* 0x000fe20000010000 */
[----:B------:R-:W-:Y:S08]  /*e140*/  @P0 BRA `(.L_x_4944) ;  /* 0xffffffc400dc0947 */ /* 0x000ff0000383ffff */
.L_x_4940:
        /* <DEDUP_REMOVED lines=11> */
[----:B--2---:R-:W-:-:S06]  /*e200*/  ULEA UR5, UR5, UR4, 0x18 ;  /* 0x0000000405057291 */ /* 0x004fcc000f8ec03f */
[----:B------:R-:W1:Y:S01]  /*e210*/  S2UR UR4, SR_CTAID.Z ;  /* 0x00000000000479c3 */ /* 0x000e620000002700 */
[----:B------:R-:W2:Y:S01]  /*e220*/  SHFL.BFLY PT, R6, R3, 0x1, 0x1f ;  /* 0x0c201f0003067f89 */ /* 0x000ea200000e0000 */
[----:B---3--:R-:W-:Y:S01]  /*e230*/  SHF.R.S32.HI R4, RZ, 0x1f, R5 ;  /* 0x0000001fff047819 */ /* 0x008fe20000011405 */
[----:B-----5:R-:W-:-:S03]  /*e240*/  FADD.FTZ R0, R0, R95 ;  /* 0x0000005f00007221 */ /* 0x020fc60000010000 */
[----:B------:R-:W-:Y:S02]  /*e250*/  LEA.HI R13, R4, R5, RZ, 0x2 ;  /* 0x00000005040d7211 */ /* 0x000fe400078f10ff */
[----:B----4-:R-:W-:Y:S01]  /*e260*/  SHF.R.S32.HI R2, RZ, 0x1f, R17 ;  /* 0x0000001fff027819 */ /* 0x010fe20000011411 */
[----:B------:R-:W3:Y:S01]  /*e270*/  SHFL.BFLY PT, R7, R0, 0x1, 0x1f ;  /* 0x0c201f0000077f89 */ /* 0x000ee200000e0000 */
[----:B------:R-:W-:Y:S02]  /*e280*/  LOP3.LUT R14, R13, 0xfffffffc, RZ, 0xc0, !PT ;  /* 0xfffffffc0d0e7812 */ /* 0x000fe400078ec0ff */
[----:B------:R-:W-:Y:S02]  /*e290*/  LEA.HI R11, R2, R17, RZ, 0x3 ;  /* 0x00000011020b7211 */ /* 0x000fe400078f18ff */
[----:B------:R-:W-:Y:S01]  /*e2a0*/  SHF.R.S32.HI R18, RZ, 0x2, R13 ;  /* 0x00000002ff127819 */ /* 0x000fe2000001140d */
[----:B------:R-:W-:Y:S01]  /*e2b0*/  IMAD.IADD R15, R5, 0x1, -R14 ;  /* 0x00000001050f7824 */ /* 0x000fe200078e0a0e */
[----:B------:R-:W-:-:S02]  /*e2c0*/  SHF.R.S32.HI R13, RZ, 0x3, R11 ;  /* 0x00000003ff0d7819 */ /* 0x000fc4000001140b */
[----:B------:R-:W-:Y:S01]  /*e2d0*/  LOP3.LUT R10, R11, 0xfffffff8, RZ, 0xc0, !PT ;  /* 0xfffffff80b0a7812 */ /* 0x000fe200078ec0ff */
[----:B--2---:R-:W-:Y:S01]  /*e2e0*/  FADD.FTZ R6, R3, R6 ;  /* 0x0000000603067221 */ /* 0x004fe20000010000 */
[C---:B------:R-:W-:Y:S02]  /*e2f0*/  LEA.HI R3, R4.reuse, R5, RZ, 0x5 ;  /* 0x0000000504037211 */ /* 0x040fe400078f28ff */
[----:B------:R-:W-:Y:S01]  /*e300*/  LEA.HI R20, R11, R13, RZ, 0x1 ;  /* 0x0000000d0b147211 */ /* 0x000fe200078f08ff */
[----:B------:R-:W-:Y:S01]  /*e310*/  IMAD.IADD R10, R17, 0x1, -R10 ;  /* 0x00000001110a7824 */ /* 0x000fe200078e0a0a */
[----:B------:R-:W-:Y:S02]  /*e320*/  SHF.R.S32.HI R12, RZ, 0x5, R3 ;  /* 0x00000005ff0c7819 */ /* 0x000fe40000011403 */
[----:B------:R-:W-:Y:S02]  /*e330*/  LEA.HI R16, R4, R5, RZ, 0x6 ;  /* 0x0000000504107211 */ /* 0x000fe400078f30ff */
[----:B------:R-:W-:Y:S01]  /*e340*/  LEA.HI R2, R2, R17, RZ, 0x5 ;  /* 0x0000001102027211 */ /* 0x000fe200078f28ff */
[----:B------:R-:W-:Y:S01]  /*e350*/  IMAD R12, R12, 0x100, R15 ;  /* 0x000001000c0c7824 */ /* 0x000fe200078e020f */
[----:B------:R-:W-:-:S02]  /*e360*/  SHF.R.S32.HI R15, RZ, 0x1f, R18 ;  /* 0x0000001fff0f7819 */ /* 0x000fc40000011412 */
[----:B------:R-:W-:Y:S01]  /*e370*/  SHF.L.U32 R16, R16, 0x2, RZ ;  /* 0x0000000210107819 */ /* 0x000fe200000006ff */
[----:B---3--:R-:W-:Y:S01]  /*e380*/  FADD.FTZ R7, R0, R7 ;  /* 0x0000000700077221 */ /* 0x008fe20000010000 */
[----:B------:R-:W-:Y:S02]  /*e390*/  LEA.HI R11, R15, R18, RZ, 0x3 ;  /* 0x000000120f0b7211 */ /* 0x000fe400078f18ff */
[----:B------:R-:W-:Y:S02]  /*e3a0*/  LOP3.LUT R20, R20, 0xfffffffe, RZ, 0xc0, !PT ;  /* 0xfffffffe14147812 */ /* 0x000fe400078ec0ff */
[----:B------:R-:W-:Y:S02]  /*e3b0*/  LOP3.LUT R11, R11, 0xfffffff8, RZ, 0xc0, !PT ;  /* 0xfffffff80b0b7812 */ /* 0x000fe400078ec0ff */
[----:B------:R-:W-:Y:S01]  /*e3c0*/  LEA.HI R14, R4, R5, RZ, 0x4 ;  /* 0x00000005040e7211 */ /* 0x000fe200078f20ff */
[----:B------:R-:W-:Y:S01]  /*e3d0*/  IMAD.IADD R15, R13, 0x1, -R20 ;  /* 0x000000010d0f7824 */ /* 0x000fe200078e0a14 */
[----:B------:R-:W-:Y:S01]  /*e3e0*/  LOP3.LUT R0, R2, 0xffffffe0, RZ, 0xc0, !PT ;  /* 0xffffffe002007812 */ /* 0x000fe200078ec0ff */
[----:B------:R-:W-:Y:S01]  /*e3f0*/  IMAD.IADD R18, R18, 0x1, -R11 ;  /* 0x0000000112127824 */ /* 0x000fe200078e0a0b */
[----:B------:R-:W-:-:S02]  /*e400*/  LOP3.LUT R16, R16, 0x3fffff00, RZ, 0xc0, !PT ;  /* 0x3fffff0010107812 */ /* 0x000fc400078ec0ff */
[----:B------:R-:W-:Y:S01]  /*e410*/  SHF.R.S32.HI R14, RZ, 0x4, R14 ;  /* 0x00000004ff0e7819 */ /* 0x000fe2000001140e */
[----:B------:R-:W-:Y:S01]  /*e420*/  IMAD.IADD R0, R17, 0x1, -R0 ;  /* 0x0000000111007824 */ /* 0x000fe200078e0a00 */
[----:B------:R-:W-:Y:S01]  /*e430*/  LEA.HI R19, R18, R18, RZ, 0x1 ;  /* 0x0000001212137211 */ /* 0x000fe200078f08ff */
[----:B------:R-:W-:Y:S01]  /*e440*/  IMAD R15, R15, 0x20, R16 ;  /* 0x000000200f0f7824 */ /* 0x000fe200078e0210 */
[----:B------:R-:W-:Y:S01]  /*e450*/  LEA.HI R21, R10, R10, RZ, 0x1 ;  /* 0x0000000a0a157211 */ /* 0x000fe200078f08ff */
[----:B------:R-:W-:Y:S01]  /*e460*/  IMAD.SHL.U32 R14, R14, 0x40, RZ ;  /* 0x000000400e0e7824 */ /* 0x000fe200078e00ff */
[----:B------:R-:W-:Y:S02]  /*e470*/  SHF.R.S32.HI R11, RZ, 0x1, R19 ;  /* 0x00000001ff0b7819 */ /* 0x000fe40000011413 */
[----:B------:R-:W-:Y:S02]  /*e480*/  FSETP.NE.FTZ.AND P3, PT, R7, RZ, PT ;  /* 0x000000ff0700720b */ /* 0x000fe40003f75000 */
[----:B------:R-:W-:Y:S01]  /*e490*/  FSETP.NE.FTZ.AND P2, PT, R6, RZ, PT ;  /* 0x000000ff0600720b */ /* 0x000fe20003f55000 */
[----:B------:R-:W-:Y:S01]  /*e4a0*/  IMAD.SHL.U32 R16, R11, 0x40, RZ ;  /* 0x000000400b107824 */ /* 0x000fe200078e00ff */
[----:B------:R-:W-:-:S02]  /*e4b0*/  SHF.R.S32.HI R17, RZ, 0x1, R21 ;  /* 0x00000001ff117819 */ /* 0x000fc40000011415 */
[----:B------:R-:W-:Y:S02]  /*e4c0*/  LOP3.LUT R21, R21, 0xfffffffe, RZ, 0xc0, !PT ;  /* 0xfffffffe15157812 */ /* 0x000fe400078ec0ff */
[----:B------:R-:W-:Y:S01]  /*e4d0*/  LOP3.LUT R19, R19, 0x1fffffe, RZ, 0xc0, !PT ;  /* 0x01fffffe13137812 */ /* 0x000fe200078ec0ff */
[----:B------:R-:W-:Y:S01]  /*e4e0*/  IMAD.SHL.U32 R17, R17, 0x8, RZ ;  /* 0x0000000811117824 */ /* 0x000fe200078e00ff */
[----:B------:R-:W-:Y:S02]  /*e4f0*/  IADD3 R10, R10, -R21, RZ ;  /* 0x800000150a0a7210 */ /* 0x000fe40007ffe0ff */
[----:B------:R-:W-:Y:S01]  /*e500*/  LOP3.LUT R14, R14, 0xc0, RZ, 0xc0, !PT ;  /* 0x000000c00e0e7812 */ /* 0x000fe200078ec0ff */
[----:B------:R-:W-:Y:S01]  /*e510*/  IMAD.IADD R19, R18, 0x1, -R19 ;  /* 0x0000000112137824 */ /* 0x000fe200078e0a13 */
[----:B------:R-:W-:Y:S01]  /*e520*/  LOP3.LUT R16, R16, 0xc0, RZ, 0xc0, !PT ;  /* 0x000000c010107812 */ /* 0x000fe200078ec0ff */
[----:B------:R-:W-:Y:S01]  /*e530*/  IMAD R10, R10, 0x4, R15 ;  /* 0x000000040a0a7824 */ /* 0x000fe200078e020f */
[----:B------:R-:W-:Y:S01]  /*e540*/  LOP3.LUT R17, R14, 0x18, R17, 0xf8, !PT ;  /* 0x000000180e117812 */ /* 0x000fe200078ef811 */
[----:B------:R-:W2:Y:S01]  /*e550*/  @P3 MUFU.RCP R9, R7 ;  /* 0x0000000700093308 */ /* 0x000ea20000001000 */
[----:B------:R-:W-:Y:S01]  /*e560*/  SHF.R.U32.HI R14, RZ, 0x3, R14 ;  /* 0x00000003ff0e7819 */ /* 0x000fe2000001160e */
[----:B------:R-:W-:Y:S01]  /*e570*/  IMAD R12, R19, 0x10, R12 ;  /* 0x00000010130c7824 */ /* 0x000fe200078e020c */
[----:B------:R-:W-:Y:S01]  /*e580*/  LEA.HI R15, R16, R16, RZ, 0x1d ;  /* 0x00000010100f7211 */ /* 0x000fe200078fe8ff */
[----:B------:R-:W3:Y:S01]  /*e590*/  @P3 LDC R32, c[0x0][0x2e8] ;  /* 0x0000ba00ff203b82 */ /* 0x000ee20000000800 */
[----:B------:R-:W-:-:S02]  /*e5a0*/  LOP3.LUT P0, RZ, R11, 0x2, RZ, 0xc0, !PT ;  /* 0x000000020bff7812 */ /* 0x000fc4000780c0ff */
[----:B------:R-:W-:Y:S01]  /*e5b0*/  LOP3.LUT R17, R17, R14, RZ, 0x3c, !PT ;  /* 0x0000000e11117212 */ /* 0x000fe200078e3cff */
[----:B------:R-:W4:Y:S01]  /*e5c0*/  @P2 MUFU.RCP R8, R6 ;  /* 0x0000000600082308 */ /* 0x000f220000001000 */
[----:B------:R-:W-:Y:S01]  /*e5d0*/  LOP3.LUT R14, R11, 0x1, RZ, 0xc0, !PT ;  /* 0x000000010b0e7812 */ /* 0x000fe200078ec0ff */
[----:B------:R-:W-:Y:S01]  /*e5e0*/  IMAD.U32 R12, R12, 0x2, R15 ;  /* 0x000000020c0c7824 */ /* 0x000fe200078e000f */
[----:B------:R-:W-:Y:S01]  /*e5f0*/  MOV R11, 0xffffffe0 ;  /* 0xffffffe0000b7802 */ /* 0x000fe20000000f00 */
[----:B------:R-:W-:Y:S01]  /*e600*/  IMAD.IADD R17, R10, 0x1, R17 ;  /* 0x000000010a117824 */ /* 0x000fe200078e0211 */
[----:B------:R-:W-:Y:S01]  /*e610*/  ISETP.NE.U32.AND P1, PT, R14, 0x1, PT ;  /* 0x000000010e00780c */ /* 0x000fe20003f25070 */
[----:B------:R-:W5:Y:S01]  /*e620*/  S2R R10, SR_CTAID.Y ;  /* 0x00000000000a7919 */ /* 0x000f620000002600 */
[----:B------:R-:W-:Y:S01]  /*e630*/  LEA R12, R12, UR5, 0x2 ;  /* 0x000000050c0c7c11 */ /* 0x000fe2000f8e10ff */
[----:B------:R-:W-:Y:S01]  /*e640*/  @P3 MUFU.LG2 R7, R7 ;  /* 0x0000000700073308 */ /* 0x000fe20000000c00 */
[----:B------:R-:W-:Y:S01]  /*e650*/  SEL R11, R11, 0x20, !P1 ;  /* 0x000000200b0b7807 */ /* 0x000fe20004800000 */
[C---:B--2---:R-:W-:Y:S01]  /*e660*/  FMUL.FTZ R116, R9.reuse, R116 ;  /* 0x0000007409747220 */ /* 0x044fe20000410000 */
[----:B------:R-:W-:Y:S01]  /*e670*/  FMUL.FTZ R117, R9, R117 ;  /* 0x0000007509757220 */ /* 0x000fe20000410000 */
[----:B------:R-:W-:-:S02]  /*e680*/  VIADD R14, R12, 0x40 ;  /* 0x000000400c0e7836 */ /* 0x000fc40000000000 */
[C---:B------:R-:W-:Y:S01]  /*e690*/  FMUL.FTZ R112, R9.reuse, R112 ;  /* 0x0000007009707220 */ /* 0x040fe20000410000 */
[C---:B------:R-:W-:Y:S02]  /*e6a0*/  @P0 VIADD R14, R12.reuse, 0xffffffc0 ;  /* 0xffffffc00c0e0836 */ /* 0x040fe40000000000 */
[C---:B------:R-:W-:Y:S01]  /*e6b0*/  FMUL.FTZ R113, R9.reuse, R113 ;  /* 0x0000007109717220 */ /* 0x040fe20000410000 */
[----:B------:R-:W-:Y:S02]  /*e6c0*/  IMAD.IADD R15, R12, 0x1, R11 ;  /* 0x000000010c0f7824 */ /* 0x000fe400078e020b */
[C---:B----4-:R-:W-:Y:S01]  /*e6d0*/  FMUL.FTZ R119, R8.reuse, R119 ;  /* 0x0000007708777220 */ /* 0x050fe20000410000 */
[C---:B------:R-:W-:Y:S01]  /*e6e0*/  FMUL.FTZ R118, R8.reuse, R118 ;  /* 0x0000007608767220 */ /* 0x040fe20000410000 */
[C---:B------:R-:W-:Y:S01]  /*e6f0*/  FMUL.FTZ R115, R8.reuse, R115 ;  /* 0x0000007308737220 */ /* 0x040fe20000410000 */
        /* <DEDUP_REMOVED lines=9> */
[----:B------:R-:W-:Y:S01]  /*e790*/  IMAD.IADD R16, R11, 0x1, R14 ;  /* 0x000000010b107824 */ /* 0x000fe200078e020e */
[----:B------:R-:W-:Y:S01]  /*e7a0*/  STS.64 [R12], R116 ;  /* 0x000000740c007388 */ /* 0x000fe20000000a00 */
[----:B------:R-:W-:Y:S01]  /*e7b0*/  LEA R35, R17, UR5, 0x2 ;  /* 0x0000000511237c11 */ /* 0x000fe2000f8e10ff */
[----:B------:R-:W5:Y:S01]  /*e7c0*/  LDC.64 R8, c[0x0][0x2c0] ;  /* 0x0000b000ff087b82 */ /* 0x000f620000000a00 */
[----:B------:R-:W-:Y:S01]  /*e7d0*/  LOP3.LUT R34, R3, 0xffffffe0, RZ, 0xc0, !PT ;  /* 0xffffffe003227812 */ /* 0x000fe200078ec0ff */
[----:B------:R2:W-:Y:S01]  /*e7e0*/  STS.64 [R12+0x400], R118 ;  /* 0x000400760c007388 */ /* 0x0005e20000000a00 */
[----:B------:R-:W-:Y:S01]  /*e7f0*/  SHF.R.S32.HI R2, RZ, 0x5, R2 ;  /* 0x00000005ff027819 */ /* 0x000fe20000011402 */
[----:B------:R-:W4:Y:S01]  /*e800*/  @P2 MUFU.LG2 R6, R6 ;  /* 0x0000000600062308 */ /* 0x000f220000000c00 */
[----:B------:R-:W-:Y:S01]  /*e810*/  LEA.HI R4, R4, R5, RZ, 0x3 ;  /* 0x0000000504047211 */ /* 0x000fe200078f18ff */
[----:B------:R-:W-:Y:S01]  /*e820*/  STS.64 [R15], R112 ;  /* 0x000000700f007388 */ /* 0x000fe20000000a00 */
[----:B------:R-:W-:Y:S01]  /*e830*/  IMAD.IADD R34, R5, 0x1, -R34 ;  /* 0x0000000105227824 */ /* 0x000fe200078e0a22 */
[----:B------:R-:W-:Y:S01]  /*e840*/  SHF.R.S32.HI R33, RZ, 0x1f, R0 ;  /* 0x0000001fff217819 */ /* 0x000fe20000011400 */
[----:B------:R-:W-:Y:S01]  /*e850*/  IMAD.MOV R3, RZ, RZ, -R127 ;  /* 0x000000ffff037224 */ /* 0x000fe200078e0a7f */
[----:B------:R1:W-:Y:S01]  /*e860*/  STS.64 [R15+0x400], R114 ;  /* 0x000400720f007388 */ /* 0x0003e20000000a00 */
[----:B------:R-:W-:-:S02]  /*e870*/  LOP3.LUT R4, R4, 0xfffffff8, RZ, 0xc0, !PT ;  /* 0xfffffff804047812 */ /* 0x000fc400078ec0ff */
[----:B------:R-:W-:Y:S01]  /*e880*/  LOP3.LUT P0, RZ, R34, 0x3, RZ, 0xc0, !PT ;  /* 0x0000000322ff7812 */ /* 0x000fe2000780c0ff */
[----:B------:R-:W-:Y:S01]  /*e890*/  STS.64 [R14], R108 ;  /* 0x0000006c0e007388 */ /* 0x000fe20000000a00 */
[----:B------:R-:W-:Y:S01]  /*e8a0*/  LEA.HI R33, R33, R0, RZ, 0x2 ;  /* 0x0000000021217211 */ /* 0x000fe200078f10ff */
[----:B------:R-:W-:Y:S02]  /*e8b0*/  IMAD.IADD R4, R5, 0x1, -R4 ;  /* 0x0000000105047824 */ /* 0x000fe400078e0a04 */
[----:B------:R3:W-:Y:S01]  /*e8c0*/  STS.64 [R14+0x400], R110 ;  /* 0x0004006e0e007388 */ /* 0x0007e20000000a00 */
[----:B------:R-:W-:Y:S01]  /*e8d0*/  SHF.R.S32.HI R0, RZ, 0x2, R33 ;  /* 0x00000002ff007819 */ /* 0x000fe20000011421 */
[----:B------:R-:W-:Y:S02]  /*e8e0*/  IMAD.SHL.U32 R4, R4, 0x4, RZ ;  /* 0x0000000404047824 */ /* 0x000fe400078e00ff */
[----:B----4-:R-:W-:Y:S01]  /*e8f0*/  @P2 FMUL.FTZ R6, R6, 0.69314718246459960938 ;  /* 0x3f31721806062820 */ /* 0x010fe20000410000 */
[----:B------:R4:W-:Y:S01]  /*e900*/  STS.64 [R16], R104 ;  /* 0x0000006810007388 */ /* 0x0009e20000000a00 */
[----:B-----5:R-:W-:-:S02]  /*e910*/  IMAD R127, R10, R8, R127 ;  /* 0x000000080a7f7224 */ /* 0x020fc400078e027f */
[----:B------:R-:W-:Y:S01]  /*e920*/  @P3 FMUL.FTZ R10, R7, 0.69314718246459960938 ;  /* 0x3f317218070a3820 */ /* 0x000fe20000410000 */
[----:B------:R4:W-:Y:S01]  /*e930*/  STS.64 [R16+0x400], R106 ;  /* 0x0004006a10007388 */ /* 0x0009e20000000a00 */
[----:B------:R-:W-:Y:S01]  /*e940*/  SHF.R.S32.HI R5, RZ, 0x1f, R4 ;  /* 0x0000001fff057819 */ /* 0x000fe20000011404 */
[----:B--2---:R-:W2:Y:S08]  /*e950*/  LDC R12, c[0x0][0x270] ;  /* 0x00009c00ff0c7b82 */ /* 0x004eb00000000800 */
[----:B------:R-:W-:Y:S01]  /*e960*/  BAR.SYNC.DEFER_BLOCKING 0x0 ;  /* 0x0000000000007b1d */ /* 0x000fe20000010000 */
[----:B-1----:R-:W-:-:S05]  /*e970*/  SHF.R.S32.HI R15, RZ, 0x1f, R2 ;  /* 0x0000001fff0f7819 */ /* 0x002fca0000011402 */
[----:B------:R-:W1:Y:S01]  /*e980*/  S2R R11, SR_CTAID.X ;  /* 0x00000000000b7919 */ /* 0x000e620000002500 */
[----:B------:R-:W-:Y:S01]  /*e990*/  LEA.HI R15, R15, R2, RZ, 0x2 ;  /* 0x000000020f0f7211 */ /* 0x000fe200078f10ff */
[----:B---3--:R-:W3:Y:S03]  /*e9a0*/  @P2 LDC R14, c[0x0][0x2e8] ;  /* 0x0000ba00ff0e2b82 */ /* 0x008ee60000000800 */
[----:B------:R-:W-:-:S04]  /*e9b0*/  LOP3.LUT R15, R15, 0xfffffffc, RZ, 0xc0, !PT ;  /* 0xfffffffc0f0f7812 */ /* 0x000fc800078ec0ff */
[----:B------:R-:W-:Y:S01]  /*e9c0*/  IADD3 R15, R2, -R15, RZ ;  /* 0x8000000f020f7210 */ /* 0x000fe20007ffe0ff */
[----:B------:R-:W-:Y:S02]  /*e9d0*/  IMAD.MOV.U32 R2, RZ, RZ, -0x800000 ;  /* 0xff800000ff027424 */ /* 0x000fe400078e00ff */
[----:B--2---:R-:W-:Y:S01]  /*e9e0*/  IMAD R3, R12, R3, UR4 ;  /* 0x000000040c037e24 */ /* 0x004fe2000f8e0203 */
[----:B------:R4:W2:Y:S01]  /*e9f0*/  LDS.128 R28, [R35] ;  /* 0x00000000231c7984 */ /* 0x0008a20000000c00 */
[----:B------:R-:W-:Y:S01]  /*ea00*/  IMAD R15, R15, 0x10, R0 ;  /* 0x000000100f0f7824 */ /* 0x000fe200078e0200 */
[----:B------:R-:W-:Y:S01]  /*ea10*/  MOV R0, 0xff800000 ;  /* 0xff80000000007802 */ /* 0x000fe20000000f00 */
[----:B------:R-:W-:Y:S01]  /*ea20*/  IMAD R3, R127, R12, R3 ;  /* 0x0000000c7f037224 */ /* 0x000fe200078e0203 */
[----:B------:R4:W2:Y:S01]  /*ea30*/  LDS.128 R24, [R35+0x800] ;  /* 0x0008000023187984 */ /* 0x0008a20000000c00 */
[----:B------:R-:W-:-:S03]  /*ea40*/  @P3 FFMA.FTZ R0, R67, R32, R10 ;  /* 0x0000002043003223 */ /* 0x000fc6000001000a */
[----:B------:R4:W2:Y:S04]  /*ea50*/  LDS.128 R20, [R35+0x1000] ;  /* 0x0010000023147984 */ /* 0x0008a80000000c00 */
[----:B------:R4:W2:Y:S01]  /*ea60*/  LDS.128 R16, [R35+0x1800] ;  /* 0x0018000023107984 */ /* 0x0008a20000000c00 */
[----:B---3--:R-:W-:Y:S01]  /*ea70*/  @P2 FFMA.FTZ R2, R65, R14, R6 ;  /* 0x0000000e41022223 */ /* 0x008fe20000010006 */
[----:B-1----:R-:W-:-:S04]  /*ea80*/  IMAD.SHL.U32 R8, R11, 0x40, RZ ;  /* 0x000000400b087824 */ /* 0x002fc800078e00ff */
[----:B------:R-:W-:Y:S01]  /*ea90*/  IMAD R8, R3, R9, R8 ;  /* 0x0000000903087224 */ /* 0x000fe200078e0208 */
[----:B------:R-:W-:Y:S06]  /*eaa0*/  @P0 BRA `(.L_x_4946) ;  /* 0x00000000002c0947 */ /* 0x000fec0003800000 */
        /* <DEDUP_REMOVED lines=11> */
.L_x_4946:
[----:B------:R-:W-:Y:S05]  /*eb60*/  BSYNC B0 ;  /* 0x0000000000007941 */ /* 0x000fea0003800000 */
.L_x_4945:
[----:B------:R-:W-:Y:S01]  /*eb70*/  ULDC UR4, c[0x0][0x2d0] ;  /* 0x0000b40000047ab9 */ /* 0x000fe20000000800 */
[C---:B------:R-:W-:Y:S01]  /*eb80*/  IMAD.WIDE R6, R13.reuse, 0x20, R4 ;  /* 0x000000200d067825 */ /* 0x040fe200078e0204 */
[----:B------:R-:W-:Y:S01]  /*eb90*/  ISETP.GE.AND P1, PT, R4, UR4, PT ;  /* 0x0000000404007c0c */ /* 0x000fe2000bf26270 */
[----:B------:R-:W-:Y:S02]  /*eba0*/  ULDC UR4, c[0x0][0x2dc] ;  /* 0x0000b70000047ab9 */ /* 0x000fe40000000800 */
[----:B------:R-:W-:Y:S01]  /*ebb0*/  IMAD R8, R8, UR4, RZ ;  /* 0x0000000408087c24 */ /* 0x000fe2000f8e02ff */
[C---:B------:R-:W-:Y:S01]  /*ebc0*/  ISETP.GE.OR P4, PT, R13.reuse, R102, P1 ;  /* 0x000000660d00720c */ /* 0x040fe20000f86670 */
[C---:B------:R-:W-:Y:S01]  /*ebd0*/  VIADD R3, R13.reuse, 0x10 ;  /* 0x000000100d037836 */ /* 0x040fe20000000000 */
[----:B------:R-:W-:Y:S01]  /*ebe0*/  ULDC.64 UR4, c[0x0][0x288] ;  /* 0x0000a20000047ab9 */ /* 0x000fe20000000a00 */
[C---:B------:R-:W-:Y:S01]  /*ebf0*/  VIADD R5, R13.reuse, 0x20 ;  /* 0x000000200d057836 */ /* 0x040fe20000000000 */
[----:B-1----:R-:W-:Y:S01]  /*ec00*/  IADD3 R0, P0, R8, R6, RZ ;  /* 0x0000000608007210 */ /* 0x002fe20007f1e0ff */
[----:B------:R-:W-:Y:S01]  /*ec10*/  VIADD R13, R13, 0x30 ;  /* 0x000000300d0d7836 */ /* 0x000fe20000000000 */
[----:B------:R-:W-:-:S02]  /*ec20*/  ISETP.GE.OR P3, PT, R3, R102, P1 ;  /* 0x000000660300720c */ /* 0x000fc40000f66670 */
[-C--:B------:R-:W-:Y:S02]  /*ec30*/  ISETP.GE.OR P2, PT, R5, R102.reuse, P1 ;  /* 0x000000660500720c */ /* 0x080fe40000f46670 */
[----:B------:R-:W-:Y:S02]  /*ec40*/  ISETP.GE.OR P1, PT, R13, R102, P1 ;  /* 0x000000660d00720c */ /* 0x000fe40000f26670 */
[----:B------:R-:W-:Y:S02]  /*ec50*/  LEA.HI.X.SX32 R3, R8, R7, 0x1, P0 ;  /* 0x0000000708037211 */ /* 0x000fe400000f0eff */
[----:B------:R-:W-:-:S04]  /*ec60*/  LEA R2, P0, R0, UR4, 0x2 ;  /* 0x0000000400027c11 */ /* 0x000fc8000f8010ff */
[----:B------:R-:W-:-:S05]  /*ec70*/  LEA.HI.X R3, R0, UR5, R3, 0x2, P0 ;  /* 0x0000000500037c11 */ /* 0x000fca00080f1403 */
[----:B--2---:R1:W-:Y:S04]  /*ec80*/  @!P4 STG.E.64 desc[UR6][R2.64], R28 ;  /* 0x0000001c0200c986 */ /* 0x0043e8000c101b06 */
[----:B------:R1:W-:Y:S04]  /*ec90*/  @!P4 STG.E.64 desc[UR6][R2.64+0x8], R30 ;  /* 0x0000081e0200c986 */ /* 0x0003e8000c101b06 */
[----:B------:R1:W-:Y:S04]  /*eca0*/  @!P3 STG.E.128 desc[UR6][R2.64+0x800], R24 ;  /* 0x000800180200b986 */ /* 0x0003e8000c101d06 */
[----:B------:R1:W-:Y:S01]  /*ecb0*/  @!P2 STG.E.128 desc[UR6][R2.64+0x1000], R20 ;  /* 0x001000140200a986 */ /* 0x0003e2000c101d06 */
[----:B------:R-:W-:Y:S05]  /*ecc0*/  @P1 EXIT ;  /* 0x000000000000194d */ /* 0x000fea0003800000 */
[----:B------:R-:W-:Y:S01]  /*ecd0*/  STG.E.128 desc[UR6][R2.64+0x1800], R16 ;  /* 0x0018001002007986 */ /* 0x000fe2000c101d06 */
[----:B------:R-:W-:Y:S05]  /*ece0*/  EXIT ;  /* 0x000000000000794d */ /* 0x000fea0003800000 */
.L_x_4947:
        /* <DEDUP_REMOVED lines=9> */
.L_x_5383:


//--------------------- .text._ZN5flash24flash_fwd_splitkv_kernelI23Flash_fwd_kernel_traitsILi32ELi64ELi128ELi4ELb0ELb0EN7cutlass10bfloat16_tE19Flash_kernel_traitsILi32ELi64ELi128ELi4ES3_EELb1ELb0ELb0ELb0ELb1ELb0ELb1ELb1EEEvNS_16Flash_fwd_paramsE --------------------------
	.section	.text._ZN5flash24flash_fwd_splitkv_kernelI23Flash_fwd_kernel_traitsILi32ELi64ELi128ELi4ELb0ELb0EN7cutlass10bfloat16_tE19Flash_kernel_traitsILi32ELi64ELi128ELi4ES3_EELb1ELb0ELb0ELb0ELb1ELb0ELb1ELb1EEEvNS_16Flash_fwd_paramsE,"ax",@progbits
	.align	128
        .global         _ZN5flash24flash_fwd_splitkv_kernelI23Flash_fwd_kernel_traitsILi32ELi64ELi128ELi4ELb0ELb0EN7cutlass10bfloat16_tE19Flash_kernel_traitsILi32ELi64ELi128ELi4ES3_EELb1ELb0ELb0ELb0ELb1ELb0ELb1ELb1EEEvNS_16Flash_fwd_paramsE
        .type           _ZN5flash24flash_fwd_splitkv_kernelI23Flash_fwd_kernel_traitsILi32ELi64ELi128ELi4ELb0ELb0EN7cutlass10bfloat16_tE19Flash_kernel_traitsILi32ELi64ELi128ELi4ES3_EELb1ELb0ELb0ELb0ELb1ELb0ELb1ELb1EEEvNS_16Flash_fwd_paramsE,@function
        .size           _ZN5flash24flash_fwd_splitkv_kernelI23Flash_fwd_kernel_traitsILi32ELi64ELi128ELi4ELb0ELb0EN7cutlass10bfloat16_tE19Flash_kernel_traitsILi32ELi64ELi128ELi4ES3_EELb1ELb0ELb0ELb0ELb1ELb0ELb1ELb1EEEvNS_16Flash_fwd_paramsE,(.L_x_5384 - _ZN5flash24flash_fwd_splitkv_kernelI23Flash_fwd_kernel_traitsILi32ELi64ELi128ELi4ELb0ELb0EN7cutlass10bfloat16_tE19Flash_kernel_traitsILi32ELi64ELi128ELi4ES3_EELb1ELb0ELb0ELb0ELb1ELb0ELb1ELb1EEEvNS_16Flash_fwd_paramsE)
        .other          _ZN5flash24flash_fwd_splitkv_kernelI23Flash_fwd_kernel_traitsILi32ELi64ELi128ELi4ELb0ELb0EN7cutlass10bfloat16_tE19Flash_kernel_traitsILi32ELi64ELi128ELi4ES3_EELb1ELb0ELb0ELb0ELb1ELb0ELb1ELb1EEEvNS_16Flash_fwd_paramsE,@"STO_CUDA_ENTRY STV_DEFAULT"
_ZN5flash24flash_fwd_splitkv_kernelI23Flash_fwd_kernel_traitsILi32ELi64ELi128ELi4ELb0ELb0EN7cutlass10bfloat16_tE19Flash_kernel_traitsILi32ELi64ELi128ELi4ES3_EELb1ELb0ELb0ELb0ELb1ELb0ELb1ELb1EEEvNS_16Flash_fwd_paramsE:
.text._ZN5flash24flash_fwd_splitkv_kernelI23Flash_fwd_kernel_traitsILi32ELi64ELi128ELi4ELb0ELb0EN7cutlass10bfloat16_tE19Flash_kernel_traitsILi32ELi64ELi128ELi4ES3_EELb1ELb0ELb0ELb0ELb1ELb0ELb1ELb1EEEvNS_16Flash_fwd_paramsE:
[----:B------:R-:W-:Y:S08]  /*0000*/  LDC R1, c[0x0][0x28] ;  /* 0x00000a00ff017b82 */ /* 0x000ff00000000800 */
[----:B------:R-:W1:Y:S01]  /*0010*/  LDC R5, c[0x0][0x270] ;  /* 0x00009c00ff057b82 */ /* 0x000e620000000800 */
[----:B------:R-:W2:Y:S01]  /*0020*/  S2R R104, SR_CTAID.Z ;  /* 0x0000000000687919 */ /* 0x000ea20000002700 */
[----:B------:R-:W-:Y:S01]  /*0030*/  MOV R2, RZ ;  /* 0x000000ff00027202 */ /* 0x000fe20000000f00 */
[----:B------:R-:W-:Y:S01]  /*0040*/  ULDC.64 UR6, c[0x0][0x208] ;  /* 0x0000820000067ab9 */ /* 0x000fe20000000a00 */
[----:B------:R-:W-:-:S04]  /*0050*/  ULDC.64 UR4, c[0x0][0x300] ;  /* 0x0000c00000047ab9 */ /* 0x000fc80000000a00 */
[----:B------:R-:W3:Y:S08]  /*0060*/  LDC.64 R8, c[0x0][0x2f0] ;  /* 0x0000bc00ff087b82 */ /* 0x000ef00000000a00 */
[----:B------:R-:W4:Y:S01]  /*0070*/  LDC.64 R22, c[0x0][0x300] ;  /* 0x0000c000ff167b82 */ /* 0x000f220000000a00 */
[----:B-1----:R-:W1:Y:S01]  /*0080*/  I2F.U32.RP R6, R5 ;  /* 0x0000000500067306 */ /* 0x002e620000209000 */
[----:B------:R-:W-:-:S07]  /*0090*/  ISETP.NE.U32.AND P1, PT, R5, RZ, PT ;  /* 0x000000ff0500720c */ /* 0x000fce0003f25070 */
[----:B-1----:R-:W1:Y:S02]  /*00a0*/  MUFU.RCP R4, R6 ;  /* 0x0000000600047308 */ /* 0x002e640000001000 */
[----:B-1----:R-:W-:Y:S01]  /*00b0*/  VIADD R4, R4, 0xffffffe ;  /* 0x0ffffffe04047836 */ /* 0x002fe20000000000 */
[----:B------:R-:W-:-:S05]  /*00c0*/  MOV R6, 0xffffffff ;  /* 0xffffffff00067802 */ /* 0x000fca0000000f00 */
[----:B------:R-:W1:Y:S02]  /*00d0*/  F2I.FTZ.U32.TRUNC.NTZ R3, R4 ;  /* 0x0000000400037305 */ /* 0x000e64000021f000 */
[----:B-1----:R-:W-:-:S04]  /*00e0*/  IMAD.MOV R0, RZ, RZ, -R3 ;  /* 0x000000ffff007224 */ /* 0x002fc800078e0a03 */
        /* <DEDUP_REMOVED lines=16> */
[C---:B---3--:R-:W-:Y:S02]  /*01f0*/  IMAD.WIDE R10, R143.reuse, 0x4, R8 ;  /* 0x000000048f0a7825 */ /* 0x048fe400078e0208 */
[----:B------:R-:W3:Y:S03]  /*0200*/  LDC.64 R8, c[0x0][0x2f8] ;  /* 0x0000be00ff087b82 */ /* 0x000ee60000000a00 */
[----:B------:R-:W3:Y:S04]  /*0210*/  @P0 LDG.E R6, desc[UR6][R10.64] ;  /* 0x000000060a060981 */ /* 0x000ee8000c1e1900 */
[----:B------:R-:W3:Y:S01]  /*0220*/  @P0 LDG.E R7, desc[UR6][R10.64+0x4] ;  /* 0x000004060a070981 */ /* 0x000ee2000c1e1900 */
[----:B--2---:R-:W-:Y:S01]  /*0230*/  ISETP.NE.AND P1, PT, R0, RZ, PT ;  /* 0x000000ff0000720c */ /* 0x004fe20003f25270 */
[----:B------:R-:W-:Y:S01]  /*0240*/  IMAD.MOV.U32 R17, RZ, RZ, -0x1 ;  /* 0xffffffffff117424 */ /* 0x000fe200078e00ff */
[----:B-1----:R-:W-:Y:S01]  /*0250*/  ISETP.EQ.U32.AND P2, PT, R2, RZ, PT ;  /* 0x000000ff0200720c */ /* 0x002fe20003f42070 */
[----:B----4-:R-:W-:Y:S01]  /*0260*/  IMAD.WIDE R22, R143, 0x4, R22 ;  /* 0x000000048f167825 */ /* 0x010fe200078e0216 */
[----:B------:R-:W-:-:S02]  /*0270*/  ISETP.NE.U32.AND P5, PT, RZ, UR4, PT ;  /* 0x00000004ff007c0c */ /* 0x000fc4000bfa5070 */
[----:B------:R-:W-:Y:S02]  /*0280*/  ISETP.EQ.OR.EX P2, PT, R3, RZ, !P1, P2 ;  /* 0x000000ff0300720c */ /* 0x000fe40004f42720 */
[----:B------:R-:W-:Y:S02]  /*0290*/  ISETP.NE.AND.EX P5, PT, RZ, UR5, PT, P5 ;  /* 0x00000005ff007c0c */ /* 0x000fe4000bfa5350 */
[----:B------:R-:W-:Y:S01]  /*02a0*/  MOV R12, RZ ;  /* 0x000000ff000c7202 */ /* 0x000fe20000000f00 */
[----:B---3--:R-:W-:-:S08]  /*02b0*/  IMAD.WIDE R8, R143, 0x4, R8 ;  /* 0x000000048f087825 */ /* 0x008fd000078e0208 */
        /* <DEDUP_REMOVED lines=15> */
.L_x_4948:
[----:B------:R-:W1:Y:S02]  /*03b0*/  LDC R61, c[0x0][0x2c8] ;  /* 0x0000b200ff3d7b82 */ /* 0x000e640000000800 */
.L_x_4949:
        /* <DEDUP_REMOVED lines=10> */
[--C-:B-1---5:R-:W-:Y:S02]  /*0460*/  IMAD.IADD R61, R61, 0x1, -R12.reuse ;  /* 0x000000013d3d7824 */ /* 0x122fe400078e0a0c */
[----:B------:R-:W-:-:S05]  /*0470*/  @P3 IMAD.IADD R53, R53, 0x1, -R12 ;  /* 0x0000000135353824 */ /* 0x000fca00078e0a0c */
[----:B---3--:R-:W1:Y:S08]  /*0480*/  LDC R3, c[0x0][0x2c8] ;  /* 0x0000b200ff037b82 */ /* 0x008e700000000800 */
[----:B------:R-:W3:Y:S01]  /*0490*/  @!P3 LDC R8, c[0x0][0x2cc] ;  /* 0x0000b300ff08bb82 */ /* 0x000ee20000000800 */
[-C--:B--2---:R-:W-:Y:S02]  /*04a0*/  IABS R11, R9.reuse ;  /* 0x00000009000b7213 */ /* 0x084fe40000000000 */
[----:B------:R-:W-:-:S02]  /*04b0*/  IABS R15, R9 ;  /* 0x00000009000f7213 */ /* 0x000fc40000000000 */
[----:B------:R-:W2:Y:S03]  /*04c0*/  I2F.RP R4, R11 ;  /* 0x0000000b00047306 */ /* 0x000ea60000209400 */
[----:B------:R-:W-:Y:S02]  /*04d0*/  IMAD.MOV R15, RZ, RZ, -R15 ;  /* 0x000000ffff0f7224 */ /* 0x000fe400078e0a0f */
[----:B-1----:R-:W-:-:S05]  /*04e0*/  VIADD R3, R3, 0x7f ;  /* 0x0000007f03037836 */ /* 0x002fca0000000000 */
[----:B------:R-:W-:-:S04]  /*04f0*/  SHF.R.S32.HI R16, RZ, 0x1f, R3 ;  /* 0x0000001fff107819 */ /* 0x000fc80000011403 */
[----:B------:R-:W-:Y:S01]  /*0500*/  LEA.HI R16, R16, R3, RZ, 0x7 ;  /* 0x0000000310107211 */ /* 0x000fe200078f38ff */
[----:B--2---:R-:W1:Y:S03]  /*0510*/  MUFU.RCP R18, R4 ;  /* 0x0000000400127308 */ /* 0x004e660000001000 */
        /* <DEDUP_REMOVED lines=37> */
[----:B------:R-:W-:Y:S02]  /*0770*/  VIADDMNMX R3, R137, R10, R4, PT ;  /* 0x0000000a89037246 */ /* 0x000fe40003800104 */
[----:B------:R-:W1:Y:S02]  /*0780*/  S2R R10, SR_TID.X ;  /* 0x00000000000a7919 */ /* 0x000e640000002100 */
        /* <DEDUP_REMOVED lines=12> */
[----:B--2---:R-:W-:-:S03]  /*0850*/  IMAD R2, R0, R2, R143 ;  /* 0x0000000200027224 */ /* 0x004fc600078e028f */
        /* <DEDUP_REMOVED lines=42> */
.L_x_4950:
        /* <DEDUP_REMOVED lines=11> */
[----:B------:R-:W-:Y:S02]  /*0bb0*/  ISETP.NE.AND.EX P0, PT, RZ, UR5, PT, P0 ;  /* 0x00000005ff007c0c */ /* 0x000fe4000bf05300 */
[----:B------:R-:W-:-:S11]  /*0bc0*/  SHF.R.S32.HI R7, RZ, 0x1f, R143 ;  /* 0x0000001fff077819 */ /* 0x000fd6000001148f */
[----:B------:R-:W-:Y:S05]  /*0bd0*/  @!P0 BRA `(.L_x_4951) ;  /* 0x0000000000288947 */ /* 0x000fea0003800000 */
[----:B--2---:R-:W2:Y:S02]  /*0be0*/  LDC.64 R2, c[0x0][0x378] ;  /* 0x0000de00ff027b82 */ /* 0x004ea40000000a00 */
        /* <DEDUP_REMOVED lines=9> */
.L_x_4951:
[----:B------:R-:W-:Y:S05]  /*0c80*/  @!P1 BRA `(.L_x_4952) ;  /* 0x0000000400409947 */ /* 0x000fea0003800000 */
[----:B------:R-:W3:Y:S01]  /*0c90*/  LDC R15, c[0x0][0x380] ;  /* 0x0000e000ff0f7b82 */ /* 0x000ee20000000800 */
[----:B------:R-:W-:Y:S01]  /*0ca0*/  LEA R0, R52, 0xffffff80, 0x7 ;  /* 0xffffff8034007811 */ /* 0x000fe200078e38ff */
[----:B------:R-:W-:-:S06]  /*0cb0*/  ULDC.64 UR4, c[0x0][0x230] ;  /* 0x00008c0000047ab9 */ /* 0x000fcc0000000a00 */
[----:B------:R-:W4:Y:S01]  /*0cc0*/  LDC.64 R108, c[0x0][0x248] ;  /* 0x00009200ff6c7b82 */ /* 0x000f220000000a00 */
[----:B---3--:R-:W-:-:S04]  /*0cd0*/  IABS R4, R15 ;  /* 0x0000000f00047213 */ /* 0x008fc80000000000 */
[----:B------:R-:W3:Y:S08]  /*0ce0*/  I2F.RP R5, R4 ;  /* 0x0000000400057306 */ /* 0x000ef00000209400 */
[----:B---3--:R-:W3:Y:S02]  /*0cf0*/  MUFU.RCP R8, R5 ;  /* 0x0000000500087308 */ /* 0x008ee40000001000 */
[----:B---3--:R-:W-:Y:S01]  /*0d00*/  IADD3 R8, R8, 0xffffffe, RZ ;  /* 0x0ffffffe08087810 */ /* 0x008fe20007ffe0ff */
[----:B------:R-:W3:Y:S05]  /*0d10*/  LDC R5, c[0x0][0x278] ;  /* 0x00009e00ff057b82 */ /* 0x000eea0000000800 */
        /* <DEDUP_REMOVED lines=20> */
[----:B------:R2:W2:Y:S01]  /*0e60*/  LDG.E R8, desc[UR6][R8.64] ;  /* 0x0000000608087981 */ /* 0x0004a2000c1e1900 */
[----:B---3--:R-:W-:Y:S01]  /*0e70*/  IABS R2, R5 ;  /* 0x0000000500027213 */ /* 0x008fe20000000000 */
[----:B------:R-:W-:-:S03]  /*0e80*/  IMAD.MOV R17, RZ, RZ, -R17 ;  /* 0x000000ffff117224 */ /* 0x000fc600078e0a11 */
[----:B-----5:R-:W3:Y:S01]  /*0e90*/  I2F.RP R11, R2 ;  /* 0x00000002000b7306 */ /* 0x020ee20000209400 */
[----:B------:R-:W-:-:S05]  /*0ea0*/  IMAD R17, R15, R17, R0 ;  /* 0x000000110f117224 */ /* 0x000fca00078e0200 */
[----:B------:R-:W-:-:S05]  /*0eb0*/  SHF.R.S32.HI R15, RZ, 0x1f, R17 ;  /* 0x0000001fff0f7819 */ /* 0x000fca0000011411 */
[----:B----4-:R-:W-:Y:S01]  /*0ec0*/  IMAD R12, R15, R108, RZ ;  /* 0x0000006c0f0c7224 */ /* 0x010fe200078e02ff */
[----:B---3--:R-:W3:Y:S02]  /*0ed0*/  MUFU.RCP R18, R11 ;  /* 0x0000000b00127308 */ /* 0x008ee40000001000 */
[----:B---3--:R-:W-:-:S06]  /*0ee0*/  IADD3 R18, R18, 0xffffffe, RZ ;  /* 0x0ffffffe12127810 */ /* 0x008fcc0007ffe0ff */
[----:B------:R-:W3:Y:S02]  /*0ef0*/  F2I.FTZ.U32.TRUNC.NTZ R19, R18 ;  /* 0x0000001200137305 */ /* 0x000ee4000021f000 */
[----:B---3--:R-:W-:Y:S01]  /*0f00*/  IMAD.MOV R3, RZ, RZ, -R19 ;  /* 0x000000ffff037224 */ /* 0x008fe200078e0a13 */
[----:B------:R-:W-:-:S03]  /*0f10*/  MOV R18, RZ ;  /* 0x000000ff00127202 */ /* 0x000fc60000000f00 */
[----:B------:R-:W-:Y:S01]  /*0f20*/  IMAD R4, R3, R2, RZ ;  /* 0x0000000203047224 */ /* 0x000fe200078e02ff */
[----:B------:R-:W-:-:S03]  /*0f30*/  IABS R3, R104 ;  /* 0x0000006800037213 */ /* 0x000fc60000000000 */
[----:B------:R-:W-:-:S04]  /*0f40*/  IMAD.HI.U32 R4, R19, R4, R18 ;  /* 0x0000000413047227 */ /* 0x000fc800078e0012 */
[----:B--2---:R-:W-:-:S04]  /*0f50*/  IMAD.MOV.U32 R9, RZ, RZ, R3 ;  /* 0x000000ffff097224 */ /* 0x004fc800078e0003 */
        /* <DEDUP_REMOVED lines=15> */
[----:B------:R-:W-:Y:S01]  /*1050*/  SHF.R.S32.HI R9, RZ, 0x1f, R8 ;  /* 0x0000001fff097819 */ /* 0x000fe20000011408 */
        /* <DEDUP_REMOVED lines=8> */
[C---:B------:R-:W-:Y:S01]  /*10e0*/  IMAD R11, R17.reuse, R109, R12 ;  /* 0x0000006d110b7224 */ /* 0x040fe200078e020c */
[----:B------:R-:W-:Y:S01]  /*10f0*/  MOV R14, R8 ;  /* 0x00000008000e7202 */ /* 0x000fe20000000f00 */
[----:B------:R-:W-:-:S04]  /*1100*/  IMAD.WIDE.U32 R18, R17, R108, R18 ;  /* 0x0000006c11127225 */ /* 0x000fc800078e0012 */
[----:B------:R-:W-:Y:S02]  /*1110*/  IMAD.IADD R19, R19, 0x1, R11 ;  /* 0x0000000113137824 */ /* 0x000fe400078e020b */
[----:B------:R-:W-:Y:S02]  /*1120*/  IMAD R11, R5, UR4, RZ ;  /* 0x00000004050b7c24 */ /* 0x000fe4000f8e02ff */
[----:B------:R-:W-:-:S04]  /*1130*/  IMAD.WIDE.U32 R20, R4, UR4, R18 ;  /* 0x0000000404147c25 */ /* 0x000fc8000f8e0012 */
[----:B------:R-:W-:Y:S01]  /*1140*/  IMAD R11, R4, UR5, R11 ;  /* 0x00000005040b7c24 */ /* 0x000fe2000f8e020b */
[----:B------:R-:W-:Y:S01]  /*1150*/  MOV R16, R20 ;  /* 0x0000001400107202 */ /* 0x000fe20000000f00 */
[----:B------:R-:W-:-:S03]  /*1160*/  IMAD.IADD R19, R9, 0x1, R3 ;  /* 0x0000000109137824 */ /* 0x000fc600078e0203 */
[----:B------:R-:W-:Y:S01]  /*1170*/  IADD3 R21, R21, R11, RZ ;  /* 0x0000000b15157210 */ /* 0x000fe20007ffe0ff */
[----:B------:R-:W-:Y:S06]  /*1180*/  BRA `(.L_x_4953) ;  /* 0x0000000400487947 */ /* 0x000fec0003800000 */
.L_x_4952:
[----:B------:R-:W2:Y:S01]  /*1190*/  LDC R19, c[0x0][0x278] ;  /* 0x00009e00ff137b82 */ /* 0x000ea20000000800 */
[----:B------:R-:W-:-:S13]  /*11a0*/  ISETP.NE.AND P4, PT, R17, -0x1, PT ;  /* 0xffffffff1100780c */ /* 0x000fda0003f85270 */
[----:B------:R-:W3:Y:S01]  /*11b0*/  @P4 LDC.64 R108, c[0x0][0x248] ;  /* 0x00009200ff6c4b82 */ /* 0x000ee20000000a00 */
[----:B------:R-:W-:Y:S01]  /*11c0*/  @P4 IMAD.IADD R20, R12, 0x1, R17 ;  /* 0x000000010c144824 */ /* 0x000fe200078e0211 */
[----:B--2---:R-:W-:-:S04]  /*11d0*/  IABS R3, R19 ;  /* 0x0000001300037213 */ /* 0x004fc80000000000 */
[----:B------:R-:W2:Y:S08]  /*11e0*/  I2F.RP R8, R3 ;  /* 0x0000000300087306 */ /* 0x000eb00000209400 */
[----:B--2---:R-:W2:Y:S02]  /*11f0*/  MUFU.RCP R4, R8 ;  /* 0x0000000800047308 */ /* 0x004ea40000001000 */
[----:B--2---:R-:W-:Y:S01]  /*1200*/  VIADD R4, R4, 0xffffffe ;  /* 0x0ffffffe04047836 */ /* 0x004fe20000000000 */
[----:B------:R-:W2:Y:S05]  /*1210*/  @P4 LDC.64 R8, c[0x0][0x250] ;  /* 0x00009400ff084b82 */ /* 0x000eaa0000000a00 */
[----:B------:R-:W4:Y:S02]  /*1220*/  F2I.FTZ.U32.TRUNC.NTZ R5, R4 ;  /* 0x0000000400057305 */ /* 0x000f24000021f000 */
[----:B----4-:R-:W-:Y:S01]  /*1230*/  IMAD.MOV R0, RZ, RZ, -R5 ;  /* 0x000000ffff007224 */ /* 0x010fe200078e0a05 */
        /* <DEDUP_REMOVED lines=16> */
[----:B------:R-:W3:Y:S01]  /*1340*/  LDC.64 R2, c[0x0][0x260] ;  /* 0x00009800ff027b82 */ /* 0x000ee20000000a00 */
[----:B------:R-:W-:Y:S02]  /*1350*/  LOP3.LUT R0, R104, R19, RZ, 0x3c, !PT ;  /* 0x0000001368007212 */ /* 0x000fe400078e3cff */
[----:B------:R-:W-:Y:S02]  /*1360*/  ISETP.NE.AND P0, PT, R19, RZ, PT ;  /* 0x000000ff1300720c */ /* 0x000fe40003f05270 */
[----:B------:R-:W-:-:S02]  /*1370*/  ISETP.GE.AND P2, PT, R0, RZ, PT ;  /* 0x000000ff0000720c */ /* 0x000fc40003f46270 */
[----:B------:R-:W-:-:S04]  /*1380*/  LEA R0, R52, 0xffffff80, 0x7 ;  /* 0xffffff8034007811 */ /* 0x000fc800078e38ff */
[----:B------:R-:W-:Y:S01]  /*1390*/  @P3 VIADD R18, R18, 0x1 ;  /* 0x0000000112123836 */ /* 0x000fe20000000000 */
[----:B------:R-:W-:-:S06]  /*13a0*/  SHF.R.S32.HI R15, RZ, 0x1f, R0 ;  /* 0x0000001fff0f7819 */ /* 0x000fcc0000011400 */
[----:B------:R-:W-:Y:S01]  /*13b0*/  @!P2 IMAD.MOV R18, RZ, RZ, -R18 ;  /* 0x000000ffff12a224 */ /* 0x000fe200078e0a12 */
        /* <DEDUP_REMOVED lines=14> */
.L_x_4954:
        /* <DEDUP_REMOVED lines=10> */
[----:B---3--:R-:W-:Y:S01]  /*1540*/  IMAD R4, R5, R2, RZ ;  /* 0x0000000205047224 */ /* 0x008fe200078e02ff */
        /* <DEDUP_REMOVED lines=22> */
.L_x_4953:
[----:B------:R2:W5:Y:S02]  /*16b0*/  @P5 LDG.E R9, desc[UR6][R22.64] ;  /* 0x0000000616095981 */ /* 0x000564000c1e1900 */
[----:B-1---5:R-:W-:Y:S01]  /*16c0*/  SHF.R.S32.HI R11, RZ, 0x1f, R10 ;  /* 0x0000001fff0b7819 */ /* 0x022fe2000001140a */
[----:B------:R-:W1:Y:S01]  /*16d0*/  LDC.64 R106, c[0x0][0x250] ;  /* 0x00009400ff6a7b82 */ /* 0x000e620000000a00 */
[----:B------:R-:W-:Y:S01]  /*16e0*/  ISETP.NE.AND P0, PT, R6, -0x1, PT ;  /* 0xffffffff0600780c */ /* 0x000fe20003f05270 */
[----:B------:R-:W-:Y:S01]  /*16f0*/  ULDC.64 UR4, c[0x0][0x268] ;  /* 0x00009a0000047ab9 */ /* 0x000fe20000000a00 */
[CC--:B------:R-:W-:Y:S01]  /*1700*/  LEA.HI R27, R11.reuse, R10.reuse, RZ, 0x2 ;  /* 0x0000000a0b1b7211 */ /* 0x0c0fe200078f10ff */
[----:B------:R-:W-:Y:S01]  /*1710*/  ULDC.64 UR8, c[0x0][0x218] ;  /* 0x0000860000087ab9 */ /* 0x000fe20000000a00 */
[----:B------:R-:W-:Y:S01]  /*1720*/  LEA.HI R59, R11, R10, RZ, 0x4 ;  /* 0x0000000a0b3b7211 */ /* 0x000fe200078f20ff */
[----:B------:R-:W-:Y:S01]  /*1730*/  IMAD.SHL.U32 R55, R108, 0x20, RZ ;  /* 0x000000206c377824 */ /* 0x000fe200078e00ff */
[----:B------:R-:W-:Y:S01]  /*1740*/  LOP3.LUT R3, R27, 0xfffffffc, RZ, 0xc0, !PT ;  /* 0xfffffffc1b037812 */ /* 0x000fe200078ec0ff */
[----:B------:R-:W3:Y:S01]  /*1750*/  LDC R67, c[0x0][0x2e0] ;  /* 0x0000b800ff437b82 */ /* 0x000ee20000000800 */
[----:B------:R-:W-:-:S02]  /*1760*/  LOP3.LUT R59, R59, 0xfffffff0, RZ, 0xc0, !PT ;  /* 0xfffffff03b3b7812 */ /* 0x000fc400078ec0ff */
[CC--:B------:R-:W-:Y:S01]  /*1770*/  LEA.HI R2, R11.reuse, R10.reuse, RZ, 0x3 ;  /* 0x0000000a0b027211 */ /* 0x0c0fe200078f18ff */
[C---:B------:R-:W-:Y:S01]  /*1780*/  IMAD.IADD R8, R10.reuse, 0x1, -R3 ;  /* 0x000000010a087824 */ /* 0x040fe200078e0a03 */
[----:B------:R-:W-:Y:S01]  /*1790*/  LEA.HI R20, R11, R10, RZ, 0x5 ;  /* 0x0000000a0b147211 */ /* 0x000fe200078f28ff */
[----:B------:R-:W-:Y:S01]  /*17a0*/  IMAD.IADD R59, R10, 0x1, -R59 ;  /* 0x000000010a3b7824 */ /* 0x000fe200078e0a3b */
[----:B------:R-:W-:Y:S01]  /*17b0*/  SHF.R.S32.HI R102, RZ, 0x2, R27 ;  /* 0x00000002ff667819 */ /* 0x000fe2000001141b */
[----:B------:R-:W4:Y:S01]  /*17c0*/  @!P0 LDC.64 R10, c[0x0][0x228] ;  /* 0x00008a00ff0a8b82 */ /* 0x000f220000000a00 */
[----:B------:R-:W-:Y:S01]  /*17d0*/  IMAD.SHL.U32 R12, R8, 0x8, RZ ;  /* 0x00000008080c7824 */ /* 0x000fe200078e00ff */
[----:B------:R-:W-:Y:S02]  /*17e0*/  SHF.R.S32.HI R20, RZ, 0x5, R20 ;  /* 0x00000005ff147819 */ /* 0x000fe40000011414 */
[----:B------:R-:W-:Y:S02]  /*17f0*/  LEA.HI R27, R27, R102, RZ, 0x1 ;  /* 0x000000661b1b7211 */ /* 0x000fe400078f08ff */
[----:B------:R-:W-:-:S02]  /*1800*/  LEA.HI R59, R59, R59, RZ, 0x1 ;  /* 0x0000003b3b3b7211 */ /* 0x000fc400078f08ff */
[----:B--2---:R-:W-:Y:S01]  /*1810*/  SHF.R.S32.HI R23, RZ, 0x3, R2 ;  /* 0x00000003ff177819 */ /* 0x004fe20000011402 */
[----:B-1----:R-:W-:Y:S01]  /*1820*/  IMAD.SHL.U32 R57, R106, 0x20, RZ ;  /* 0x000000206a397824 */ /* 0x002fe200078e00ff */
[----:B------:R-:W1:Y:S01]  /*1830*/  LDC.64 R2, c[0x0][0x240] ;  /* 0x00009000ff027b82 */ /* 0x000e620000000a00 */
[----:B------:R-:W-:Y:S02]  /*1840*/  LOP3.LUT R27, R27, 0x7fffffe, RZ, 0xc0, !PT ;  /* 0x07fffffe1b1b7812 */ /* 0x000fe400078ec0ff */
[----:B------:R-:W-:Y:S01]  /*1850*/  IMAD.SHL.U32 R23, R23, 0x40, RZ ;  /* 0x0000004017177824 */ /* 0x000fe200078e00ff */
[--C-:B------:R-:W-:Y:S02]  /*1860*/  SHF.R.S32.HI R54, RZ, 0x1, R59.reuse ;  /* 0x00000001ff367819 */ /* 0x100fe4000001143b */
[----:B------:R-:W-:Y:S01]  /*1870*/  SHF.R.S32.HI R25, RZ, 0x1f, R59 ;  /* 0x0000001fff197819 */ /* 0x000fe2000001143b */
[----:B------:R-:W-:Y:S01]  /*1880*/  IMAD.IADD R27, R102, 0x1, -R27 ;  /* 0x00000001661b7824 */ /* 0x000fe200078e0a1b */
[----:B------:R-:W-:-:S02]  /*1890*/  LOP3.LUT R23, R23, 0xc0, RZ, 0xc0, !PT ;  /* 0x000000c017177812 */ /* 0x000fc400078ec0ff */
[----:B------:R-:W-:Y:S01]  /*18a0*/  SHF.R.S32.HI R103, RZ, 0x1f, R102 ;  /* 0x0000001fff677819 */ /* 0x000fe20000011466 */
[----:B------:R-:W-:Y:S01]  /*18b0*/  IMAD R20, R20, 0x8, R27 ;  /* 0x0000000814147824 */ /* 0x000fe200078e021b */
[----:B------:R-:W-:Y:S02]  /*18c0*/  LOP3.LUT R29, R23, 0x18, R12, 0xf8, !PT ;  /* 0x00000018171d7812 */ /* 0x000fe400078ef80c */
[----:B------:R-:W-:Y:S01]  /*18d0*/  SHF.R.U32.HI R18, RZ, 0x3, R23 ;  /* 0x00000003ff127819 */ /* 0x000fe20000011617 */
[----:B------:R-:W-:Y:S01]  /*18e0*/  IMAD.WIDE R22, R13, 0x40, R102 ;  /* 0x000000400d167825 */ /* 0x000fe200078e0266 */
[----:B------:R-:W-:Y:S02]  /*18f0*/  LEA.HI R25, R25, R54, RZ, 0x2 ;  /* 0x0000003619197211 */ /* 0x000fe400078f10ff */
[----:B------:R-:W-:Y:S01]  /*1900*/  LOP3.LUT R29, R29, R18, RZ, 0x3c, !PT ;  /* 0x000000121d1d7212 */ /* 0x000fe200078e3cff */
[----:B----4-:R-:W-:Y:S01]  /*1910*/  @!P0 IMAD R18, R7, R10, RZ ;  /* 0x0000000a07128224 */ /* 0x010fe200078e02ff */
[----:B------:R-:W-:Y:S01]  /*1920*/  IADD3 R26, P2, R12, R16, RZ ;  /* 0x000000100c1a7210 */ /* 0x000fe20007f5e0ff */
[----:B------:R-:W-:Y:S01]  /*1930*/  IMAD R16, R103, R108, RZ ;  /* 0x0000006c67107224 */ /* 0x000fe200078e02ff */
[----:B------:R-:W-:Y:S01]  /*1940*/  SHF.R.S32.HI R13, RZ, 0x1f, R12 ;  /* 0x0000001fff0d7819 */ /* 0x000fe2000001140c */
[----:B------:R-:W-:Y:S01]  /*1950*/  IMAD.U32 R101, R20, 0x20, R29 ;  /* 0x0000002014657824 */ /* 0x000fe200078e001d */
[----:B------:R-:W-:Y:S01]  /*1960*/  LOP3.LUT R25, R25, 0xfffffffc, RZ, 0xc0, !PT ;  /* 0xfffffffc19197812 */ /* 0x000fe200078ec0ff */
[----:B------:R-:W-:Y:S01]  /*1970*/  @!P0 IMAD R11, R143, R11, R18 ;  /* 0x0000000b8f0b8224 */ /* 0x000fe200078e0212 */
[----:B------:R-:W-:Y:S01]  /*1980*/  IADD3.X R27, R13, R21, RZ, P2, !PT ;  /* 0x000000150d1b7210 */ /* 0x000fe200017fe4ff */
[----:B-1----:R-:W-:Y:S01]  /*1990*/  @P0 IMAD.WIDE.U32 R20, R6, R2, RZ ;  /* 0x0000000206140225 */ /* 0x002fe200078e00ff */
[----:B------:R-:W-:-:S02]  /*19a0*/  SHF.R.S32.HI R74, RZ, 0x1f, R61 ;  /* 0x0000001fff4a7819 */ /* 0x000fc4000001143d */
[----:B---3--:R-:W-:Y:S01]  /*19b0*/  LEA.HI R67, R67, R67, RZ, 0x1 ;  /* 0x0000004343437211 */ /* 0x008fe200078f08ff */
[----:B------:R-:W-:Y:S01]  /*19c0*/  IMAD.IADD R54, R54, 0x1, -R25 ;  /* 0x0000000136367824 */ /* 0x000fe200078e0a19 */
[----:B------:R-:W-:Y:S01]  /*19d0*/  LEA.HI R74, R74, R61, RZ, 0x7 ;  /* 0x0000003d4a4a7211 */ /* 0x000fe200078f38ff */
[----:B------:R-:W-:Y:S01]  /*19e0*/  @!P0 IMAD.WIDE.U32 R24, R143, R10, RZ ;  /* 0x0000000a8f188225 */ /* 0x000fe200078e00ff */
[----:B------:R-:W-:Y:S02]  /*19f0*/  SHF.R.S32.HI R65, RZ, 0x1, R67 ;  /* 0x00000001ff417819 */ /* 0x000fe40000011443 */
[----:B------:R-:W-:Y:S01]  /*1a00*/  SHF.R.S32.HI R74, RZ, 0x7, R74 ;  /* 0x00000007ff4a7819 */ /* 0x000fe2000001144a */
[----:B------:R-:W-:Y:S01]  /*1a10*/  @P0 IMAD R21, R6, R3, R21 ;  /* 0x0000000306150224 */ /* 0x000fe200078e0215 */
[----:B------:R-:W-:Y:S01]  /*1a20*/  SHF.L.U64.HI R56, R108, 0x5, R109 ;  /* 0x000000056c387819 */ /* 0x000fe2000001026d */
[----:B------:R-:W-:Y:S01]  /*1a30*/  @P0 IMAD.MOV.U32 R6, RZ, RZ, R20 ;  /* 0x000000ffff060224 */ /* 0x000fe200078e0014 */
[----:B------:R-:W-:Y:S01]  /*1a40*/  VIMNMX R74, R137, R74, !PT ;  /* 0x0000004a894a7248 */ /* 0x000fe20007fe0100 */
[----:B------:R-:W-:Y:S01]  /*1a50*/  IMAD R16, R102, R109, R16 ;  /* 0x0000006d66107224 */ /* 0x000fe200078e0210 */
[----:B------:R-:W-:Y:S01]  /*1a60*/  SHF.L.U64.HI R58, R106, 0x5, R107 ;  /* 0x000000056a3a7819 */ /* 0x000fe2000001026b */
[----:B------:R-:W-:-:S04]  /*1a70*/  IMAD.WIDE.U32 R26, R102, R108, R26 ;  /* 0x0000006c661a7225 */ /* 0x000fc800078e001a */
[----:B------:R-:W-:Y:S01]  /*1a80*/  @!P0 IMAD.MOV.U32 R6, RZ, RZ, R24 ;  /* 0x000000ffff068224 */ /* 0x000fe200078e0018 */
[----:B------:R-:W-:Y:S01]  /*1a90*/  LEA R76, P2, R26, UR8, 0x1 ;  /* 0x000000081a4c7c11 */ /* 0x000fe2000f8408ff */
[----:B------:R-:W-:Y:S01]  /*1aa0*/  @!P0 IMAD.IADD R21, R25, 0x1, R11 ;  /* 0x0000000119158824 */ /* 0x000fe200078e020b */
[C---:B------:R-:W-:Y:S01]  /*1ab0*/  IADD3 R18, P0, R12.reuse, R14, RZ ;  /* 0x0000000e0c127210 */ /* 0x040fe20007f1e0ff */
[----:B------:R-:W-:Y:S01]  /*1ac0*/  IMAD.IADD R77, R27, 0x1, R16 ;  /* 0x000000011b4d7824 */ /* 0x000fe200078e0210 */
[----:B------:R-:W-:Y:S01]  /*1ad0*/  IADD3 R16, P3, R12, R6, RZ ;  /* 0x000000060c107210 */ /* 0x000fe20007f7e0ff */
[----:B------:R-:W-:Y:S01]  /*1ae0*/  IMAD R11, R5, UR4, RZ ;  /* 0x00000004050b7c24 */ /* 0x000fe2000f8e02ff */
[----:B------:R-:W-:Y:S01]  /*1af0*/  IADD3.X R19, R13, R19, RZ, P0, !PT ;  /* 0x000000130d137210 */ /* 0x000fe200007fe4ff */
[----:B------:R-:W-:Y:S01]  /*1b00*/  IMAD R6, R23, R2, RZ ;  /* 0x0000000217067224 */ /* 0x000fe200078e02ff */
[----:B------:R-:W-:Y:S01]  /*1b10*/  IADD3 R10, P0, R102, R17, RZ ;  /* 0x00000011660a7210 */ /* 0x000fe20007f1e0ff */
[----:B------:R-:W-:Y:S01]  /*1b20*/  IMAD.X R17, R13, 0x1, R21, P3 ;  /* 0x000000010d117824 */ /* 0x000fe200018e0615 */
[----:B------:R-:W-:Y:S01]  /*1b30*/  SHF.L.U64.HI R77, R26, 0x1, R77 ;  /* 0x000000011a4d7819 */ /* 0x000fe2000001024d */
[----:B------:R-:W-:-:S02]  /*1b40*/  IMAD R11, R4, UR5, R11 ;  /* 0x00000005040b7c24 */ /* 0x000fc4000f8e020b */
[----:B------:R-:W-:Y:S01]  /*1b50*/  IMAD.X R15, R103, 0x1, R15, P0 ;  /* 0x00000001670f7824 */ /* 0x000fe200000e060f */
[----:B------:R-:W-:Y:S01]  /*1b60*/  IADD3.X R77, R77, UR9, RZ, P2, !PT ;  /* 0x000000094d4d7c10 */ /* 0x000fe200097fe4ff */
[----:B------:R-:W-:Y:S01]  /*1b70*/  IMAD.WIDE.U32 R18, R4, UR4, R18 ;  /* 0x0000000404127c25 */ /* 0x000fe2000f8e0012 */
[----:B------:R-:W-:Y:S02]  /*1b80*/  ULDC.64 UR4, c[0x0][0x258] ;  /* 0x0000960000047ab9 */ /* 0x000fe40000000a00 */
[----:B------:R-:W-:Y:S01]  /*1b90*/  MOV R139, R77 ;  /* 0x0000004d008b7202 */ /* 0x000fe20000000f00 */
[----:B------:R-:W-:Y:S01]  /*1ba0*/  IMAD.WIDE.U32 R16, R22, R2, R16 ;  /* 0x0000000216107225 */ /* 0x000fe200078e0010 */
[----:B------:R-:W-:-:S03]  /*1bb0*/  SHF.R.S32.HI R2, RZ, 0x1f, R104 ;  /* 0x0000001fff027819 */ /* 0x000fc60000011468 */
[-C--:B------:R-:W-:Y:S02]  /*1bc0*/  IMAD R15, R15, R106.reuse, RZ ;  /* 0x0000006a0f0f7224 */ /* 0x080fe400078e02ff */
[----:B------:R-:W-:Y:S02]  /*1bd0*/  IMAD.IADD R19, R19, 0x1, R11 ;  /* 0x0000000113137824 */ /* 0x000fe400078e020b */
[----:B------:R-:W-:Y:S02]  /*1be0*/  IMAD R6, R22, R3, R6 ;  /* 0x0000000316067224 */ /* 0x000fe400078e0206 */
[----:B------:R-:W-:Y:S02]  /*1bf0*/  IMAD R3, R2, UR4, RZ ;  /* 0x0000000402037c24 */ /* 0x000fe4000f8e02ff */
[C---:B------:R-:W-:Y:S02]  /*1c00*/  IMAD R2, R10.reuse, R107, R15 ;  /* 0x0000006b0a027224 */ /* 0x040fe400078e020f */
[----:B------:R-:W-:-:S04]  /*1c10*/  IMAD.WIDE.U32 R10, R10, R106, R18 ;  /* 0x0000006a0a0a7225 */ /* 0x000fc800078e0012 */
[----:B------:R-:W-:Y:S02]  /*1c20*/  IMAD.IADD R17, R17, 0x1, R6 ;  /* 0x0000000111117824 */ /* 0x000fe400078e0206 */
[----:B------:R-:W-:Y:S01]  /*1c30*/  IMAD.IADD R2, R11, 0x1, R2 ;  /* 0x000000010b027824 */ /* 0x000fe200078e0202 */
[----:B------:R-:W-:Y:S01]  /*1c40*/  SHF.L.U32 R11, R8, 0x2, RZ ;  /* 0x00000002080b7819 */ /* 0x000fe200000006ff */
[C---:B------:R-:W-:Y:S02]  /*1c50*/  IMAD R3, R104.reuse, UR5, R3 ;  /* 0x0000000568037c24 */ /* 0x040fe4000f8e0203 */
[----:B------:R-:W-:Y:S01]  /*1c60*/  IMAD.WIDE.U32 R104, R104, UR4, R16 ;  /* 0x0000000468687c25 */ /* 0x000fe2000f8e0010 */
[----:B------:R-:W-:Y:S01]  /*1c70*/  ULDC.64 UR4, c[0x0][0x220] ;  /* 0x0000880000047ab9 */ /* 0x000fe20000000a00 */
[C---:B------:R-:W-:Y:S02]  /*1c80*/  SHF.L.U64.HI R79, R10.reuse, 0x1, R2 ;  /* 0x000000010a4f7819 */ /* 0x040fe40000010202 */
[----:B------:R-:W-:Y:S01]  /*1c90*/  LEA R78, P0, R10, UR4, 0x1 ;  /* 0x000000040a4e7c11 */ /* 0x000fe2000f8008ff */
[----:B------:R-:W-:-:S02]  /*1ca0*/  IMAD R66, R102, R65, R11 ;  /* 0x0000004166427224 */ /* 0x000fc400078e020b */
[----:B------:R-:W-:Y:S01]  /*1cb0*/  IMAD.MOV.U32 R138, RZ, RZ, R76 ;  /* 0x000000ffff8a7224 */ /* 0x000fe200078e004c */
[----:B------:R-:W-:Y:S01]  /*1cc0*/  IADD3.X R79, R79, UR5, RZ, P0, !PT ;  /* 0x000000054f4f7c10 */ /* 0x000fe200087fe4ff */
[--C-:B------:R-:W-:Y:S01]  /*1cd0*/  IMAD.IADD R64, R11, 0x1, R66.reuse ;  /* 0x000000010b407824 */ /* 0x100fe200078e0242 */
[----:B------:R-:W-:Y:S01]  /*1ce0*/  ISETP.GT.AND P0, PT, R52, R74, PT ;  /* 0x0000004a3400720c */ /* 0x000fe20003f04270 */
[----:B------:R-:W-:Y:S01]  /*1cf0*/  IMAD.IADD R60, R105, 0x1, R3 ;  /* 0x00000001693c7824 */ /* 0x000fe200078e0203 */
[----:B------:R-:W-:Y:S01]  /*1d00*/  SHF.R.S32.HI R63, RZ, 0x1f, R66 ;  /* 0x0000001fff3f7819 */ /* 0x000fe20000011442 */
[----:B------:R-:W-:Y:S01]  /*1d10*/  IMAD.MOV.U32 R140, RZ, RZ, R78 ;  /* 0x000000ffff8c7224 */ /* 0x000fe200078e004e */
[----:B------:R-:W-:Y:S01]  /*1d20*/  SHF.R.S32.HI R62, RZ, 0x1f, R64 ;  /* 0x0000001fff3e7819 */ /* 0x000fe20000011440 */
[----:B------:R-:W-:Y:S02]  /*1d30*/  IMAD.MOV.U32 R141, RZ, RZ, R79 ;  /* 0x000000ffff8d7224 */ /* 0x000fe400078e004f */
[----:B------:R-:W-:-:S06]  /*1d40*/  @!P5 IMAD.MOV.U32 R9, RZ, RZ, RZ ;  /* 0x000000ffff09d224 */ /* 0x000fcc00078e00ff */
        /* <DEDUP_REMOVED lines=18> */
[----:B------:R-:W-:Y:S01]  /*1e70*/  ULDC.U8 UR18, c[0x0][0x3c3] ;  /* 0x0000f0c000127ab9 */ /* 0x000fe20000000000 */
[----:B------:R-:W-:Y:S01]  /*1e80*/  IADD3 R100, R102, 0x20, RZ ;  /* 0x0000002066647810 */ /* 0x000fe20007ffe0ff */
        /* <DEDUP_REMOVED lines=27> */
[----:B------:R-:W-:Y:S01]  /*2040*/  IADD3 R98, R102, 0x60, RZ ;  /* 0x0000006066627810 */ /* 0x000fe20007ffe0ff */
[----:B------:R-:W-:Y:S01]  /*2050*/  IMAD.IADD R0, R9, 0x1, R0 ;  /* 0x0000000109007824 */ /* 0x000fe200078e0200 */
[----:B------:R-:W-:Y:S01]  /*2060*/  SHF.R.S32.HI R70, RZ, 0x1f, R71 ;  /* 0x0000001fff467819 */ /* 0x000fe20000011447 */
[C---:B------:R-:W-:Y:S01]  /*2070*/  IMAD R85, R4.reuse, UR11, R85 ;  /* 0x0000000b04557c24 */ /* 0x040fe2000f8e0255 */
        /* <DEDUP_REMOVED lines=14> */
[----:B------:R-:W-:Y:S01]  /*2160*/  IMAD.IADD R84, R9, 0x1, R84 ;  /* 0x0000000109547824 */ /* 0x000fe200078e0254 */
[----:B------:R-:W-:Y:S01]  /*2170*/  LEA R90, P0, R4, UR8, 0x1 ;  /* 0x00000008045a7c11 */ /* 0x000fe2000f8008ff */
[----:B------:R-:W-:Y:S01]  /*2180*/  IMAD.IADD R87, R5, 0x1, R87 ;  /* 0x0000000105577824 */ /* 0x000fe200078e0257 */
[C---:B------:R-:W-:Y:S01]  /*2190*/  SHF.L.U32 R83, R8.reuse, 0x1, RZ ;  /* 0x0000000108537819 */ /* 0x040fe200000006ff */
        /* <DEDUP_REMOVED lines=18> */
[----:B------:R-:W-:Y:S01]  /*22c0*/  UIADD3 UR23, UR25, UR23, URZ ;  /* 0x0000001719177290 */ /* 0x000fe2000fffe03f */
        /* <DEDUP_REMOVED lines=14> */
[----:B------:R-:W-:Y:S01]  /*23b0*/  IADD3.X R93, R95, UR9, RZ, P4, !PT ;  /* 0x000000095f5d7c10 */ /* 0x000fe2000a7fe4ff */
[----:B------:R-:W-:Y:S01]  /*23c0*/  ULDC.64 UR12, c[0x0][0x238] ;  /* 0x00008e00000c7ab9 */ /* 0x000fe20000000a00 */
[----:B------:R-:W-:Y:S01]  /*23d0*/  IADD3.X R9, R47, UR9, RZ, P2, !PT ;  /* 0x000000092f097c10 */ /* 0x000fe200097fe4ff */
[----:B------:R-:W-:Y:S01]  /*23e0*/  ULDC.64 UR8, c[0x0][0x248] ;  /* 0x0000920000087ab9 */ /* 0x000fe20000000a00 */
[----:B------:R-:W-:-:S02]  /*23f0*/  IADD3.X R95, R95, UR5, RZ, P3, !PT ;  /* 0x000000055f5f7c10 */ /* 0x000fc40009ffe4ff */
[----:B------:R-:W-:Y:S01]  /*2400*/  IADD3.X R47, R47, UR5, RZ, P0, !PT ;  /* 0x000000052f2f7c10 */ /* 0x000fe200087fe4ff */
[----:B------:R-:W-:-:S06]  /*2410*/  ULDC UR5, c[0x0][0x2e0] ;  /* 0x0000b80000057ab9 */ /* 0x000fcc0000000800 */
.L_x_4985:
        /* <DEDUP_REMOVED lines=43> */
[----:B------:R-:W-:Y:S02]  /*26d0*/  ISETP.GE.AND P0, PT, R12, UR4, PT ;  /* 0x000000040c007c0c */ /* 0x000fe4000bf06270 */
[----:B------:R-:W-:Y:S05]  /*26e0*/  MOV R91, R87 ;  /* 0x00000057005b7202 */ /* 0x000fea0000000f00 */
[----:B--2---:R-:W2:Y:S06]  /*26f0*/  LDG.E.128 R16, desc[UR6][R90.64] ;  /* 0x000000065a107981 */ /* 0x004eac000c1e1d00 */
        /* <DEDUP_REMOVED lines=46> */
.L_x_4959:
[----:B------:R-:W-:Y:S05]  /*29e0*/  BSYNC B0 ;  /* 0x0000000000007941 */ /* 0x000fea0003800000 */
.L_x_4958:
        /* <DEDUP_REMOVED lines=57> */
.L_x_4961:
[----:B------:R-:W-:Y:S05]  /*2d80*/  BSYNC B0 ;  /* 0x0000000000007941 */ /* 0x000fea0003800000 */
.L_x_4960:
        /* <DEDUP_REMOVED lines=57> */
.L_x_4963:
[----:B------:R-:W-:Y:S05]  /*3120*/  BSYNC B0 ;  /* 0x0000000000007941 */ /* 0x000fea0003800000 */
.L_x_4962:
[----:B------:R-:W-:Y:S04]  /*3130*/  BSSY B0, `(.L_x_4964) ;  /* 0x000003e000007945 */ /* 0x000fe80003800000 */
[----:B------:R-:W-:Y:S05]  /*3140*/  @!P2 BRA `(.L_x_4965) ;  /* 0x0000000000f0a947 */ /* 0x000fea0003800000 */
[----:B------:R-:W-:Y:S01]  /*3150*/  ISETP.GE.AND P0, PT, R12, UR4, PT ;  /* 0x000000040c007c0c */ /* 0x000fe2000bf06270 */
[----:B------:R-:W5:Y:S01]  /*3160*/  LDC.64 R32, c[0x0][0x338] ;  /* 0x0000ce00ff207b82 */ /* 0x000f620000000a00 */
[----:B------:R-:W-:Y:S11]  /*3170*/  MOV R91, R87 ;  /* 0x00000057005b7202 */ /* 0x000ff60000000f00 */
        /* <DEDUP_REMOVED lines=57> */
.L_x_4965:
[----:B------:R-:W-:Y:S05]  /*3510*/  BSYNC B0 ;  /* 0x0000000000007941 */ /* 0x000fea0003800000 */
.L_x_4964:
[C---:B------:R-:W-:Y:S01]  /*3520*/  LEA R46, P2, R31.reuse, R46, 0x1 ;  /* 0x0000002e1f2e7211 */ /* 0x040fe200078408ff */
[----:B------:R-:W-:Y:S01]  /*3530*/  IMAD.MOV.U32 R8, RZ, RZ, R10 ;  /* 0x000000ffff087224 */ /* 0x000fe200078e000a */
[----:B------:R-:W-:Y:S02]  /*3540*/  UMOV UR4, UR16 ;  /* 0x0000001000047c82 */ /* 0x000fe40008000000 */
[C---:B------:R-:W-:Y:S02]  /*3550*/  LEA.HI.X.SX32 R47, R31.reuse, R47, 0x1, P2 ;  /* 0x0000002f1f2f7211 */ /* 0x040fe400010f0eff */
[C---:B------:R-:W-:Y:S04]  /*3560*/  LEA R10, P0, R31.reuse, R8, 0x1 ;  /* 0x000000081f0a7211 */ /* 0x040fe800078008ff */
[----:B------:R-:W-:Y:S01]  /*3570*/  LEA.HI.X.SX32 R9, R31, R9, 0x1, P0 ;  /* 0x000000091f097211 */ /* 0x000fe200000f0eff */
[----:B------:R-:W-:Y:S08]  /*3580*/  BRA `(.L_x_4966) ;  /* 0x00000018005c7947 */ /* 0x000ff00003800000 */
.L_x_4957:
[----:B------:R-:W-:Y:S01]  /*3590*/  ULEA.HI UR17, UR4, UR4, URZ, 0x1 ;  /* 0x0000000404117291 */ /* 0x000fe2000f8f083f */
[----:B------:R-:W-:Y:S03]  /*35a0*/  BSSY B1, `(.L_x_4967) ;  /* 0x0000057000017945 */ /* 0x000fe60003800000 */
[----:B------:R-:W-:Y:S06]  /*35b0*/  USHF.R.S32.HI UR17, URZ, 0x1, UR17 ;  /* 0x000000013f117899 */ /* 0x000fec0008011411 */
[----:B------:R-:W-:Y:S01]  /*35c0*/  MOV R89, UR17 ;  /* 0x0000001100597c02 */ /* 0x000fe20008000f00 */
[----:B------:R-:W-:Y:S05]  /*35d0*/  @!P0 BRA `(.L_x_4968) ;  /* 0x00000004004c8947 */ /* 0x000fea0003800000 */
[----:B------:R-:W-:Y:S01]  /*35e0*/  MOV R91, R87 ;  /* 0x00000057005b7202 */ /* 0x000fe20000000f00 */
[----:B------:R-:W-:Y:S01]  /*35f0*/  BSSY B0, `(.L_x_4969) ;  /* 0x0000050000007945 */ /* 0x000fe20003800000 */
[----:B------:R-:W-:Y:S03]  /*3600*/  ISETP.GE.AND P0, PT, R12, UR4, PT ;  /* 0x000000040c007c0c */ /* 0x000fe6000bf06270 */
[----:B------:R1:W5:Y:S10]  /*3610*/  LDG.E.128 R40, desc[UR6][R90.64] ;  /* 0x000000065a287981 */ /* 0x000374000c1e1d00 */
        /* <DEDUP_REMOVED lines=77> */
.L_x_4970:
[----:B------:R-:W-:Y:S05]  /*3af0*/  BSYNC B0 ;  /* 0x0000000000007941 */ /* 0x000fea0003800000 */
.L_x_4969:
[----:B-----5:R3:W-:Y:S02]  /*3b00*/  STG.E.128 desc[UR6][R76.64], R40 ;  /* 0x000000284c007986 */ /* 0x0207e4000c101d06 */
.L_x_4968:
[----:B------:R-:W-:Y:S05]  /*3b10*/  BSYNC B1 ;  /* 0x0000000000017941 */ /* 0x000fea0003800000 */
.L_x_4967:
        /* <DEDUP_REMOVED lines=25> */
[----:B------:R-:W-:Y:S02]  /*3cb0*/  LEA R14, P0, R113, R114, 0x1 ;  /* 0x00000072710e7211 */ /* 0x000fe400078008ff */
[----:B-1----:R-:W-:Y:S02]  /*3cc0*/  IADD3 R91, P5, R73, R112, RZ ;  /* 0x00000070495b7210 */ /* 0x002fe40007fbe0ff */
        /* <DEDUP_REMOVED lines=63> */
.L_x_4974:
[----:B------:R-:W-:Y:S05]  /*40c0*/  BSYNC B0 ;  /* 0x0000000000007941 */ /* 0x000fea0003800000 */
.L_x_4973:
[----:B-----5:R4:W-:Y:S02]  /*40d0*/  STG.E.128 desc[UR6][R110.64], R40 ;  /* 0x000000286e007986 */ /* 0x0209e4000c101d06 */
.L_x_4972:
[----:B------:R-:W-:Y:S05]  /*40e0*/  BSYNC B1 ;  /* 0x0000000000017941 */ /* 0x000fea0003800000 */
.L_x_4971:
        /* <DEDUP_REMOVED lines=90> */
.L_x_4978:
[----:B------:R-:W-:Y:S05]  /*4690*/  BSYNC B0 ;  /* 0x0000000000007941 */ /* 0x000fea0003800000 */
.L_x_4977:
[----:B-----5:R4:W-:Y:S02]  /*46a0*/  STG.E.128 desc[UR6][R110.64], R40 ;  /* 0x000000286e007986 */ /* 0x0209e4000c101d06 */
.L_x_4976:
[----:B------:R-:W-:Y:S05]  /*46b0*/  BSYNC B1 ;  /* 0x0000000000017941 */ /* 0x000fea0003800000 */
.L_x_4975:
[----:B------:R-:W-:Y:S04]  /*46c0*/  BSSY B1, `(.L_x_4979) ;  /* 0x0000060000017945 */ /* 0x000fe80003800000 */
[----:B------:R-:W-:Y:S05]  /*46d0*/  @!P2 BRA `(.L_x_4980) ;  /* 0x000000040078a947 */ /* 0x000fea0003800000 */
[----:B--2---:R-:W3:Y:S01]  /*46e0*/  LDC.64 R2, c[0x0][0x338] ;  /* 0x0000ce00ff027b82 */ /* 0x004ee20000000a00 */
[----:B-1----:R-:W-:Y:S01]  /*46f0*/  MOV R91, R87 ;  /* 0x00000057005b7202 */ /* 0x002fe20000000f00 */
[----:B------:R-:W-:Y:S01]  /*4700*/  BSSY B0, `(.L_x_4981) ;  /* 0x000005a000007945 */ /* 0x000fe20003800000 */
[----:B------:R-:W-:Y:S01]  /*4710*/  ISETP.GE.AND P0, PT, R12, UR4, PT ;  /* 0x000000040c007c0c */ /* 0x000fe2000bf06270 */
        /* <DEDUP_REMOVED lines=88> */
.L_x_4982:
[----:B------:R-:W-:Y:S05]  /*4ca0*/  BSYNC B0 ;  /* 0x0000000000007941 */ /* 0x000fea0003800000 */
.L_x_4981:
[----:B-----5:R1:W-:Y:S02]  /*4cb0*/  STG.E.128 desc[UR6][R110.64], R40 ;  /* 0x000000286e007986 */ /* 0x0203e4000c101d06 */
.L_x_4980:
[----:B------:R-:W-:Y:S05]  /*4cc0*/  BSYNC B1 ;  /* 0x0000000000017941 */ /* 0x000fea0003800000 */
.L_x_4979:
        /* <DEDUP_REMOVED lines=8> */
.L_x_4956:
[--C-:B------:R-:W-:Y:S01]  /*4d50*/  @P0 IMAD.MOV.U32 R91, RZ, RZ, R87.reuse ;  /* 0x000000ffff5b0224 */ /* 0x100fe200078e0057 */
[----:B--2---:R-:W1:Y:S01]  /*4d60*/  @P2 LDC.64 R2, c[0x0][0x338] ;  /* 0x0000ce00ff022b82 */ /* 0x004e620000000a00 */
[C---:B------:R-:W-:Y:S01]  /*4d70*/  @P4 LEA R26, P5, R97.reuse, R90, 0x1 ;  /* 0x0000005a611a4211 */ /* 0x040fe200078a08ff */
[----:B------:R-:W-:Y:S02]  /*4d80*/  UMOV UR4, URZ ;  /* 0x0000003f00047c82 */ /* 0x000fe40008000000 */
        /* <DEDUP_REMOVED lines=10> */
[----:B------:R-:W-:Y:S04]  /*4e30*/  @P2 IMAD R3, R3, 0xc0, RZ ;  /* 0x000000c003032824 */ /* 0x000fe800078e02ff */
[----:B------:R-:W-:Y:S02]  /*4e40*/  @P2 IMAD.IADD R15, R15, 0x1, R3 ;  /* 0x000000010f0f2824 */ /* 0x000fe400078e0203 */
[----:B------:R-:W1:Y:S01]  /*4e50*/  @P2 LDC.64 R2, c[0x0][0x248] ;  /* 0x00009200ff022b82 */ /* 0x000e620000000a00 */
[C---:B--2---:R-:W-:Y:S01]  /*4e60*/  @P3 LEA R20, P0, R108.reuse, R76, 0x1 ;  /* 0x0000004c6c143211 */ /* 0x044fe200078008ff */
[----:B-1----:R-:W-:Y:S03]  /*4e70*/  @P2 IMAD R3, R3, 0xc0, RZ ;  /* 0x000000c003032824 */ /* 0x002fe600078e02ff */
[----:B------:R-:W-:Y:S01]  /*4e80*/  @P3 LEA.HI.X R21, R108, R77, R82, 0x1, P0 ;  /* 0x0000004d6c153211 */ /* 0x000fe200000f0c52 */
[----:B---3--:R1:W-:Y:S04]  /*4e90*/  @P4 STG.E.128 desc[UR6][R24.64], R4 ;  /* 0x0000000418004986 */ /* 0x0083e8000c101d06 */
[----:B------:R-:W2:Y:S04]  /*4ea0*/  @P3 LDG.E.128 R16, desc[UR6][R16.64] ;  /* 0x0000000610103981 */ /* 0x000ea8000c1e1d00 */
[----:B--2---:R2:W-:Y:S04]  /*4eb0*/  @P3 STG.E.128 desc[UR6][R20.64], R16 ;  /* 0x0000001014003986 */ /* 0x0045e8000c101d06 */
[----:B-1----:R1:W3:Y:S02]  /*4ec0*/  @P2 LDG.E.128 R4, desc[UR6][R14.64] ;  /* 0x000000060e042981 */ /* 0x0022e4000c1e1d00 */
[----:B-1----:R-:W-:Y:S04]  /*4ed0*/  @P2 IMAD.WIDE.U32 R14, R2, 0xc0, R76 ;  /* 0x000000c0020e2825 */ /* 0x002fe800078e004c */
[----:B------:R-:W-:Y:S05]  /*4ee0*/  @P2 IMAD.IADD R15, R15, 0x1, R3 ;  /* 0x000000010f0f2824 */ /* 0x000fea00078e0203 */
[----:B---3--:R2:W-:Y:S02]  /*4ef0*/  @P2 STG.E.128 desc[UR6][R14.64], R4 ;  /* 0x000000040e002986 */ /* 0x0085e4000c101d06 */
.L_x_4966:
        /* <DEDUP_REMOVED lines=84> */
.L_x_4983:
        /* <DEDUP_REMOVED lines=8> */
.L_x_4984:
[----:B------:R-:W-:Y:S04]  /*54c0*/  IADD3 R11, R11, -0x1, RZ ;  /* 0xffffffff0b0b7810 */ /* 0x000fe80007ffe0ff */
[----:B------:R-:W-:Y:S11]  /*54d0*/  ISETP.GT.AND P0, PT, R11, R74, PT ;  /* 0x0000004a0b00720c */ /* 0x000ff60003f04270 */
[----:B------:R-:W-:Y:S02]  /*54e0*/  @!UPT UIADD3 URZ, URZ, URZ, URZ ;  /* 0x0000003f3f3ff290 */ /* 0x000fe4000fffe03f */
[----:B------:R-:W-:Y:S05]  /*54f0*/  @P0 BRA `(.L_x_4985) ;  /* 0xffffffcc00c80947 */ /* 0x000fea000383ffff */
.L_x_4955:
[----:B------:R-:W1:Y:S01]  /*5500*/  S2UR UR4, SR_CgaCtaId ;  /* 0x00000000000479c3 */ /* 0x000e620000008800 */
[----:B------:R-:W-:Y:S01]  /*5510*/  ULDC UR5, c[0x0][0x2e0] ;  /* 0x0000b80000057ab9 */ /* 0x000fe20000000800 */
[----:B------:R-:W-:-:S06]  /*5520*/  UMOV UR10, 0x400 ;  /* 0x00000400000a7882 */ /* 0x000fcc0000000000 */
[----:B------:R-:W-:Y:S01]  /*5530*/  BAR.SYNC.DEFER_BLOCKING 0x0 ;  /* 0x0000000000007b1d */ /* 0x000fe20000010000 */
[----:B------:R-:W-:-:S05]  /*5540*/  ISETP.NE.AND P0, PT, RZ, UR5, PT ;  /* 0x00000005ff007c0c */ /* 0x000fca000bf05270 */
[----:B------:R-:W-:Y:S01]  /*5550*/  ULDC.64 UR8, c[0x0][0x240] ;  /* 0x0000900000087ab9 */ /* 0x000fe20000000a00 */
[----:B------:R-:W-:Y:S01]  /*5560*/  BSSY B2, `(.L_x_4986) ;  /* 0x000016c000027945 */ /* 0x000fe20003800000 */
[----:B-1----:R-:W-:Y:S02]  /*5570*/  ULEA UR4, UR4, UR10, 0x18 ;  /* 0x0000000a04047291 */ /* 0x002fe4000f8ec03f */
[----:B------:R-:W-:Y:S02]  /*5580*/  USHF.L.U64.HI UR10, UR8, 0x5, UR9 ;  /* 0x00000005080a7899 */ /* 0x000fe40008010209 */
[----:B------:R-:W-:Y:S02]  /*5590*/  USHF.L.U32 UR8, UR8, 0x5, URZ ;  /* 0x0000000508087899 */ /* 0x000fe4000800063f */
[----:B------:R-:W-:Y:S01]  /*55a0*/  LEA R147, R101, UR4, 0x1 ;  /* 0x0000000465937c11 */ /* 0x000fe2000f8e08ff */
[----:B------:R-:W-:Y:S09]  /*55b0*/  @!P0 BRA `(.L_x_4987) ;  /* 0x0000001400508947 */ /* 0x000ff20003800000 */
[----:B------:R-:W1:Y:S01]  /*55c0*/  LDC.64 R2, c[0x0][0x300] ;  /* 0x0000c000ff027b82 */ /* 0x000e620000000a00 */
[----:B------:R-:W-:Y:S01]  /*55d0*/  IMAD.MOV.U32 R0, RZ, RZ, RZ ;  /* 0x000000ffff007224 */ /* 0x000fe200078e00ff */
[----:B-1----:R-:W-:-:S04]  /*55e0*/  ISETP.NE.U32.AND P0, PT, R2, RZ, PT ;  /* 0x000000ff0200720c */ /* 0x002fc80003f05070 */
[----:B------:R-:W-:-:S13]  /*55f0*/  ISETP.NE.AND.EX P0, PT, R3, RZ, PT, P0 ;  /* 0x000000ff0300720c */ /* 0x000fda0003f05300 */
[----:B------:R-:W1:Y:S02]  /*5600*/  @P0 LDC.64 R6, c[0x0][0x300] ;  /* 0x0000c000ff060b82 */ /* 0x000e640000000a00 */
[----:B-1----:R-:W-:-:S05]  /*5610*/  @P0 IMAD.WIDE R6, R143, 0x4, R6 ;  /* 0x000000048f060825 */ /* 0x002fca00078e0206 */
[----:B------:R-:W2:Y:S01]  /*5620*/  @P0 LDG.E R0, desc[UR6][R6.64] ;  /* 0x0000000606000981 */ /* 0x000ea2000c1e1900 */
[----:B------:R-:W-:Y:S01]  /*5630*/  IADD3 R3, P0, R104, UR8, RZ ;  /* 0x0000000868037c10 */ /* 0x000fe2000ff1e0ff */
[----:B------:R-:W-:Y:S01]  /*5640*/  ULDC.U8 UR11, c[0x0][0x3c3] ;  /* 0x0000f0c0000b7ab9 */ /* 0x000fe20000000000 */
[----:B------:R-:W-:Y:S01]  /*5650*/  ULDC.64 UR8, c[0x0][0x210] ;  /* 0x0000840000087ab9 */ /* 0x000fe20000000a00 */
[----:B------:R-:W1:Y:S01]  /*5660*/  S2R R25, SR_CTAID.X ;  /* 0x0000000000197919 */ /* 0x000e620000002500 */
[----:B------:R-:W-:Y:S01]  /*5670*/  IADD3.X R2, R60, UR10, RZ, P0, !PT ;  /* 0x0000000a3c027c10 */ /* 0x000fe200087fe4ff */
[----:B------:R-:W-:Y:S01]  /*5680*/  IMAD.SHL.U32 R15, R65, 0x20, RZ ;  /* 0x00000020410f7824 */ /* 0x000fe200078e00ff */
[----:B------:R-:W-:Y:S02]  /*5690*/  ISETP.NE.AND P0, PT, RZ, UR11, PT ;  /* 0x0000000bff007c0c */ /* 0x000fe4000bf05270 */
[----:B------:R-:W-:Y:S02]  /*56a0*/  LEA R8, P3, R104, UR8, 0x1 ;  /* 0x0000000868087c11 */ /* 0x000fe4000f8608ff */
[----:B------:R-:W-:-:S02]  /*56b0*/  LEA R28, P2, R3, UR8, 0x1 ;  /* 0x00000008031c7c11 */ /* 0x000fc4000f8408ff */
[----:B------:R-:W-:Y:S02]  /*56c0*/  LEA.HI.X R9, R104, UR9, R60, 0x1, P3 ;  /* 0x0000000968097c11 */ /* 0x000fe400098f0c3c */
[----:B------:R-:W-:Y:S01]  /*56d0*/  LEA.HI.X R29, R3, UR9, R2, 0x1, P2 ;  /* 0x00000009031d7c11 */ /* 0x000fe200090f0c02 */
        /* <DEDUP_REMOVED lines=65> */
.L_x_4992:
[----:B------:R-:W-:Y:S05]  /*5af0*/  BSYNC B0 ;  /* 0x0000000000007941 */ /* 0x000fea0003800000 */
.L_x_4991:
[----:B-----5:R1:W-:Y:S04]  /*5b00*/  STS.64 [R147], R8 ;  /* 0x0000000893007388 */ /* 0x0203e80000000a00 */
[----:B------:R1:W-:Y:S02]  /*5b10*/  STS.64 [R147+0x8], R10 ;  /* 0x0000080a93007388 */ /* 0x0003e40000000a00 */
.L_x_4990:
[----:B------:R-:W-:Y:S05]  /*5b20*/  BSYNC B1 ;  /* 0x0000000000017941 */ /* 0x000fea0003800000 */
.L_x_4989:
[----:B-1----:R-:W-:-:S05]  /*5b30*/  VIADD R8, R102, 0x20 ;  /* 0x0000002066087836 */ /* 0x002fca0000000000 */
[----:B------:R-:W-:-:S04]  /*5b40*/  ISETP.GE.AND P0, PT, R8, R27, PT ;  /* 0x0000001b0800720c */ /* 0x000fc80003f06270 */
[----:B------:R-:W-:-:S13]  /*5b50*/  ISETP.LT.OR P0, PT, R0, -0x83, P0 ;  /* 0xffffff7d0000780c */ /* 0x000fda0000701670 */
        /* <DEDUP_REMOVED lines=28> */
[----:B---34-:R-:W-:Y:S01]  /*5d20*/  LOP3.LUT R17, R4, 0xffff0000, RZ, 0xc0, !PT ;  /* 0xffff000004117812 */ /* 0x018fe200078ec0ff */
        /* <DEDUP_REMOVED lines=24> */
.L_x_4995:
[----:B------:R-:W-:Y:S05]  /*5eb0*/  BSYNC B0 ;  /* 0x0000000000007941 */ /* 0x000fea0003800000 */
.L_x_4994:
[----:B-----5:R1:W-:Y:S01]  /*5ec0*/  STS.128 [R147+0x800], R28 ;  /* 0x0008001c93007388 */ /* 0x0203e20000000c00 */
[----:B------:R-:W-:Y:S05]  /*5ed0*/  BRA `(.L_x_4993) ;  /* 0x0000000c00507947 */ /* 0x000fea0003800000 */
.L_x_4988:
        /* <DEDUP_REMOVED lines=93> */
.L_x_4999:
[----:B------:R-:W-:Y:S05]  /*64b0*/  BSYNC B0 ;  /* 0x0000000000007941 */ /* 0x000fea0003800000 */
.L_x_4998:
[----:B-----5:R2:W-:Y:S04]  /*64c0*/  STS.64 [R147], R20 ;  /* 0x0000001493007388 */ /* 0x0205e80000000a00 */
[----:B------:R2:W-:Y:S02]  /*64d0*/  STS.64 [R147+0x8], R22 ;  /* 0x0000081693007388 */ /* 0x0005e40000000a00 */
.L_x_4997:
[----:B------:R-:W-:Y:S05]  /*64e0*/  BSYNC B1 ;  /* 0x0000000000017941 */ /* 0x000fea0003800000 */
.L_x_4996:
[----:B-1----:R-:W-:-:S05]  /*64f0*/  VIADD R8, R102, 0x20 ;  /* 0x0000002066087836 */ /* 0x002fca0000000000 */
        /* <DEDUP_REMOVED lines=10> */
[----:B------:R-:W-:-:S10]  /*65a0*/  ULDC.64 UR8, c[0x0][0x360] ;  /* 0x0000d80000087ab9 */ /* 0x000fd40000000a00 */
[--C-:B------:R-:W-:Y:S02]  /*65b0*/  @P0 SHF.R.S32.HI R2, RZ, 0x1, R67.reuse ;  /* 0x00000001ff020819 */ /* 0x100fe40000011443 */
[----:B------:R-:W-:-:S03]  /*65c0*/  @P0 SHF.R.S32.HI R3, RZ, 0x1, R67 ;  /* 0x00000001ff030819 */ /* 0x000fc60000011443 */
[----:B------:R-:W-:Y:S01]  /*65d0*/  @P0 IMAD.MOV R9, RZ, RZ, -R2 ;  /* 0x000000ffff090224 */ /* 0x000fe200078e0a02 */
[----:B------:R-:W-:Y:S02]  /*65e0*/  @P0 IADD3 R65, -R3, RZ, RZ ;  /* 0x000000ff03410210 */ /* 0x000fe40007ffe1ff */
[----:B------:R-:W-:Y:S02]  /*65f0*/  LEA.HI.X.SX32 R2, R15, R14, 0x1, P2 ;  /* 0x0000000e0f027211 */ /* 0x000fe400010f0eff */
[----:B------:R-:W-:Y:S01]  /*6600*/  IADD3 R3, P2, R9, R0, RZ ;  /* 0x0000000009037210 */ /* 0x000fe20007f5e0ff */
[----:B------:R-:W-:Y:S01]  /*6610*/  IMAD.WIDE R12, R65, 0x2, R28 ;  /* 0x00000002410c7825 */ /* 0x000fe200078e021c */
[----:B------:R-:W-:Y:S02]  /*6620*/  @P0 SHF.R.S32.HI R67, RZ, 0x1, R67 ;  /* 0x00000001ff430819 */ /* 0x000fe40000011443 */
[----:B------:R-:W-:Y:S02]  /*6630*/  LEA.HI.X.SX32 R10, R9, R2, 0x1, P2 ;  /* 0x00000002090a7211 */ /* 0x000fe400010f0eff */
[C---:B---34-:R-:W-:Y:S01]  /*6640*/  LEA R16, P2, R3.reuse, UR8, 0x1 ;  /* 0x0000000803107c11 */ /* 0x058fe2000f8408ff */
        /* <DEDUP_REMOVED lines=25> */
[----:B------:R-:W-:Y:S02]  /*67e0*/  LOP3.LUT R13, R14, 0xffff0000, RZ, 0xc0, !PT ;  /* 0xffff00000e0d7812 */ /* 0x000fe400078ec0ff */
[----:B-1----:R-:W-:Y:S01]  /*67f0*/  LOP3.LUT R29, R15, 0xffff0000, RZ, 0xc0, !PT ;  /* 0xffff00000f1d7812 */ /* 0x002fe200078ec0ff */
[C---:B----4-:R-:W-:Y:S01]  /*6800*/  IMAD.U32 R28, R16.reuse, 0x10000, RZ ;  /* 0x00010000101c7824 */ /* 0x050fe200078e00ff */
[----:B------:R-:W-:Y:S01]  /*6810*/  LOP3.LUT R14, R16, 0xffff0000, RZ, 0xc0, !PT ;  /* 0xffff0000100e7812 */ /* 0x000fe200078ec0ff */
[----:B------:R-:W-:Y:S01]  /*6820*/  IMAD.U32 R31, R18, 0x10000, RZ ;  /* 0x00010000121f7824 */ /* 0x000fe200078e00ff */
        /* <DEDUP_REMOVED lines=17> */
[----:B------:R-:W-:Y:S01]  /*6940*/  @!P0 FADD.FTZ R31, -R31, -RZ ;  /* 0x800000ff1f1f8221 */ /* 0x000fe20000010100 */
        /* <DEDUP_REMOVED lines=24> */
.L_x_5001:
[----:B------:R-:W-:Y:S05]  /*6ad0*/  BSYNC B0 ;  /* 0x0000000000007941 */ /* 0x000fea0003800000 */
.L_x_5000:
[----:B-----5:R1:W-:Y:S01]  /*6ae0*/  STS.128 [R147+0x800], R4 ;  /* 0x0008000493007388 */ /* 0x0203e20000000c00 */
[----:B------:R-:W-:Y:S05]  /*6af0*/  BRA `(.L_x_4993) ;  /* 0x0000000000487947 */ /* 0x000fea0003800000 */
.L_x_4987:
        /* <DEDUP_REMOVED lines=18> */
.L_x_4993:
[----:B------:R-:W-:Y:S05]  /*6c20*/  BSYNC B2 ;  /* 0x0000000000027941 */ /* 0x000fea0003800000 */
.L_x_4986:
[----:B------:R-:W-:Y:S01]  /*6c30*/  VIADD R146, R52, 0xffffffff ;  /* 0xffffffff34927836 */ /* 0x000fe20000000000 */
[----:B------:R-:W5:Y:S01]  /*6c40*/  S2R R24, SR_TID.X ;  /* 0x0000000000187919 */ /* 0x000f620000002100 */
[----:B-1----:R-:W-:Y:S01]  /*6c50*/  VIADD R7, R102, 0x40 ;  /* 0x0000004066077836 */ /* 0x002fe20000000000 */
        /* <DEDUP_REMOVED lines=8> */
[-C--:B------:R-:W-:Y:S02]  /*6ce0*/  ISETP.GE.AND P2, PT, R102, R11.reuse, PT ;  /* 0x0000000b6600720c */ /* 0x080fe40003f46270 */
[----:B------:R-:W-:-:S05]  /*6cf0*/  ISETP.GE.AND P4, PT, R8, R11, PT ;  /* 0x0000000b0800720c */ /* 0x000fca0003f86270 */
[----:B------:R-:W1:Y:S02]  /*6d00*/  @!P0 LDC.64 R4, c[0x0][0x248] ;  /* 0x00009200ff048b82 */ /* 0x000e640000000a00 */
[----:B------:R-:W-:-:S04]  /*6d10*/  @!P3 LEA R12, P5, R55, R138, 0x1 ;  /* 0x0000008a370cb211 */ /* 0x000fc800078a08ff */
[----:B------:R-:W-:Y:S01]  /*6d20*/  @!P3 LEA.HI.X R13, R55, R139, R56, 0x1, P5 ;  /* 0x0000008b370db211 */ /* 0x000fe200028f0c38 */
[----:B------:R-:W-:Y:S01]  /*6d30*/  @!PT LDS RZ, [RZ] ;  /* 0x00000000fffff984 */ /* 0x000fe20000000800 */
[----:B------:R-:W-:Y:S01]  /*6d40*/  @!PT LDS RZ, [RZ] ;  /* 0x00000000fffff984 */ /* 0x000fe20000000800 */
[----:B------:R-:W-:Y:S01]  /*6d50*/  @!PT LDS RZ, [RZ] ;  /* 0x00000000fffff984 */ /* 0x000fe20000000800 */
[----:B------:R-:W-:Y:S01]  /*6d60*/  @!P2 LDGSTS.E.BYPASS.LTC128B.128 [R147+0x1000], desc[UR6][R138.64] ;  /* 0x010000008a93afae */ /* 0x000fe2000b901d46 */
[----:B------:R-:W2:Y:S01]  /*6d70*/  @!P6 LDC.64 R2, c[0x0][0x248] ;  /* 0x00009200ff02eb82 */ /* 0x000ea20000000a00 */
[----:B-----5:R-:W-:Y:S01]  /*6d80*/  SHF.R.S32.HI R9, RZ, 0x1f, R24 ;  /* 0x0000001fff097819 */ /* 0x020fe20000011418 */
[----:B------:R-:W-:Y:S01]  /*6d90*/  IMAD.SHL.U32 R93, R24, 0x2, RZ ;  /* 0x00000002185d7824 */ /* 0x000fe200078e00ff */
[----:B------:R5:W-:Y:S01]  /*6da0*/  @!P3 LDGSTS.E.BYPASS.LTC128B.128 [R147+0x1800], desc[UR6][R12.64] ;  /* 0x018000000c93bfae */ /* 0x000be2000b901d46 */
[-C--:B------:R-:W-:Y:S02]  /*6db0*/  ISETP.GE.AND P3, PT, R7, R11.reuse, PT ;  /* 0x0000000b0700720c */ /* 0x080fe40003f66270 */
[----:B------:R-:W-:Y:S02]  /*6dc0*/  LEA.HI R7, R9, R24, RZ, 0x3 ;  /* 0x0000001809077211 */ /* 0x000fe400078f18ff */
[----:B------:R-:W-:-:S02]  /*6dd0*/  ISETP.GE.AND P5, PT, R102, R11, PT ;  /* 0x0000000b6600720c */ /* 0x000fc40003fa6270 */
[----:B---34-:R-:W-:Y:S02]  /*6de0*/  LOP3.LUT R19, R7, 0xfffffff8, RZ, 0xc0, !PT ;  /* 0xfffffff807137812 */ /* 0x018fe400078ec0ff */
[----:B------:R-:W-:Y:S02]  /*6df0*/  LOP3.LUT R93, R93, 0x6, RZ, 0xc0, !PT ;  /* 0x000000065d5d7812 */ /* 0x000fe400078ec0ff */
[----:B-1----:R-:W-:-:S03]  /*6e00*/  @!P0 LEA R16, P2, R4, R138, 0x7 ;  /* 0x0000008a04108211 */ /* 0x002fc600078438ff */
[----:B------:R-:W-:Y:S01]  /*6e10*/  IMAD.IADD R71, R0, 0x1, R93 ;  /* 0x0000000100477824 */ /* 0x000fe200078e025d */
[----:B------:R-:W-:-:S03]  /*6e20*/  @!P0 LEA.HI.X R17, R4, R139, R5, 0x7, P2 ;  /* 0x0000008b04118211 */ /* 0x000fc600010f3c05 */
[----:B------:R-:W-:Y:S01]  /*6e30*/  VIADD R55, R71, 0x39 ;  /* 0x0000003947377836 */ /* 0x000fe20000000000 */
[----:B------:R-:W-:Y:S02]  /*6e40*/  SHF.R.S32.HI R4, RZ, 0x3, R7 ;  /* 0x00000003ff047819 */ /* 0x000fe40000011407 */
[----:B------:R-:W-:Y:S01]  /*6e50*/  ISETP.GE.AND P2, PT, R6, R11, PT ;  /* 0x0000000b0600720c */ /* 0x000fe20003f46270 */
[----:B------:R1:W-:Y:S01]  /*6e60*/  @!P0 LDGSTS.E.BYPASS.LTC128B.128 [R147+0x2000], desc[UR6][R16.64] ;  /* 0x0200000010938fae */ /* 0x0003e2000b901d46 */
[----:B------:R-:W-:Y:S01]  /*6e70*/  LEA.HI R11, R7, R4, RZ, 0x1 ;  /* 0x00000004070b7211 */ /* 0x000fe200078f08ff */
[----:B------:R-:W-:Y:S01]  /*6e80*/  IMAD.IADD R7, R24, 0x1, -R19 ;  /* 0x0000000118077824 */ /* 0x000fe200078e0a13 */
[----:B------:R-:W-:Y:S01]  /*6e90*/  LEA.HI R6, R9, R24, RZ, 0x4 ;  /* 0x0000001809067211 */ /* 0x000fe200078f20ff */
[----:B--2---:R-:W-:Y:S01]  /*6ea0*/  @!P6 IMAD R10, R3, 0xc0, RZ ;  /* 0x000000c0030ae824 */ /* 0x004fe200078e02ff */
[----:B------:R-:W-:Y:S01]  /*6eb0*/  LOP3.LUT R11, R11, 0xfffffffe, RZ, 0xc0, !PT ;  /* 0xfffffffe0b0b7812 */ /* 0x000fe200078ec0ff */
[----:B-----5:R-:W-:Y:S01]  /*6ec0*/  @!P6 IMAD.WIDE.U32 R12, R2, 0xc0, R138 ;  /* 0x000000c0020ce825 */ /* 0x020fe200078e008a */
[----:B------:R-:W-:-:S02]  /*6ed0*/  LEA.HI R8, R7, R7, RZ, 0x1 ;  /* 0x0000000707087211 */ /* 0x000fc400078f08ff */
[----:B------:R-:W-:Y:S01]  /*6ee0*/  SHF.R.S32.HI R5, RZ, 0x4, R6 ;  /* 0x00000004ff057819 */ /* 0x000fe20000011406 */
[----:B------:R-:W-:Y:S01]  /*6ef0*/  IMAD.IADD R4, R4, 0x1, -R11 ;  /* 0x0000000104047824 */ /* 0x000fe200078e0a0b */
[----:B------:R-:W-:Y:S02]  /*6f00*/  SHF.R.S32.HI R3, RZ, 0x1, R8 ;  /* 0x00000001ff037819 */ /* 0x000fe40000011408 */
[----:B------:R-:W-:Y:S02]  /*6f10*/  LEA.HI R2, R5, R5, RZ, 0x1 ;  /* 0x0000000505027211 */ /* 0x000fe400078f08ff */
[----:B------:R-:W-:Y:S02]  /*6f20*/  LOP3.LUT R19, R6, 0xfffffff0, RZ, 0xc0, !PT ;  /* 0xfffffff006137812 */ /* 0x000fe400078ec0ff */
[----:B------:R-:W-:Y:S02]  /*6f30*/  LOP3.LUT R2, R2, 0xfffffffe, RZ, 0xc0, !PT ;  /* 0xfffffffe02027812 */ /* 0x000fe400078ec0ff */
[----:B------:R-:W-:-:S03]  /*6f40*/  @!P4 LEA R14, P0, R57, R140, 0x1 ;  /* 0x0000008c390ec211 */ /* 0x000fc600078008ff */
[----:B------:R-:W-:Y:S01]  /*6f50*/  IMAD.IADD R2, R5, 0x1, -R2 ;  /* 0x0000000105027824 */ /* 0x000fe200078e0a02 */
[----:B------:R-:W-:Y:S02]  /*6f60*/  @!P4 LEA.HI.X R15, R57, R141, R58, 0x1, P0 ;  /* 0x0000008d390fc211 */ /* 0x000fe400000f0c3a */
[----:B-1----:R-:W-:Y:S01]  /*6f70*/  LOP3.LUT R16, R8, 0xfffffffe, RZ, 0xc0, !PT ;  /* 0xfffffffe08107812 */ /* 0x002fe200078ec0ff */
[----:B------:R-:W-:Y:S02]  /*6f80*/  @!P6 IMAD.IADD R17, R10, 0x1, R13 ;  /* 0x000000010a11e824 */ /* 0x000fe400078e020d */
[----:B------:R-:W-:Y:S02]  /*6f90*/  IMAD.SHL.U32 R8, R3, 0x40, RZ ;  /* 0x0000004003087824 */ /* 0x000fe400078e00ff */
[----:B------:R-:W-:Y:S02]  /*6fa0*/  IMAD.IADD R7, R7, 0x1, -R16 ;  /* 0x0000000107077824 */ /* 0x000fe400078e0a10 */
[----:B------:R-:W-:Y:S01]  /*6fb0*/  @!P6 IMAD.MOV.U32 R16, RZ, RZ, R12 ;  /* 0x000000ffff10e224 */ /* 0x000fe200078e000c */
[----:B------:R-:W-:Y:S01]  /*6fc0*/  LOP3.LUT R11, R8, 0xc0, RZ, 0xc0, !PT ;  /* 0x000000c0080b7812 */ /* 0x000fe200078ec0ff */
[----:B------:R-:W-:Y:S01]  /*6fd0*/  IMAD.SHL.U32 R10, R4, 0x8, RZ ;  /* 0x00000008040a7824 */ /* 0x000fe200078e00ff */
[----:B------:R-:W-:Y:S01]  /*6fe0*/  LEA.HI R12, R9, R24, RZ, 0x5 ;  /* 0x00000018090c7211 */ /* 0x000fe200078f28ff */
[----:B------:R-:W1:Y:S01]  /*6ff0*/  @!P3 LDC.64 R4, c[0x0][0x250] ;  /* 0x00009400ff04bb82 */ /* 0x000e620000000a00 */
[----:B------:R2:W-:Y:S01]  /*7000*/  @!P6 LDGSTS.E.BYPASS.LTC128B.128 [R147+0x2800], desc[UR6][R16.64] ;  /* 0x028000001093efae */ /* 0x0005e2000b901d46 */
[----:B------:R-:W-:Y:S01]  /*7010*/  IMAD.IADD R8, R24, 0x1, -R19 ;  /* 0x0000000118087824 */ /* 0x000fe200078e0a13 */
[----:B------:R-:W-:Y:S01]  /*7020*/  SHF.R.S32.HI R26, RZ, 0x5, R12 ;  /* 0x00000005ff1a7819 */ /* 0x000fe2000001140c */
[----:B------:R-:W-:Y:S01]  /*7030*/  IMAD R134, R2, 0x8, R7 ;  /* 0x0000000802867824 */ /* 0x000fe200078e0207 */
[----:B------:R-:W0:Y:S01]  /*7040*/  LDGDEPBAR ;  /* 0x00000000000079af */ /* 0x000e220000000000 */
[----:B------:R-:W-:Y:S01]  /*7050*/  IMAD.IADD R49, R8, 0x1, -R49 ;  /* 0x0000000108317824 */ /* 0x000fe200078e0a31 */
[----:B------:R-:W-:Y:S01]  /*7060*/  LOP3.LUT R10, R11, 0x8, R10, 0xf8, !PT ;  /* 0x000000080b0a7812 */ /* 0x000fe200078ef80a */
[----:B------:R-:W3:Y:S01]  /*7070*/  @!P2 LDC.64 R6, c[0x0][0x250] ;  /* 0x00009400ff06ab82 */ /* 0x000ee20000000a00 */
[----:B------:R-:W-:Y:S01]  /*7080*/  IMAD.SHL.U32 R13, R54, 0x40, RZ ;  /* 0x00000040360d7824 */ /* 0x000fe200078e00ff */
[----:B------:R-:W-:Y:S01]  /*7090*/  SHF.R.U32.HI R11, RZ, 0x3, R11 ;  /* 0x00000003ff0b7819 */ /* 0x000fe2000001160b */
[----:B------:R-:W-:-:S03]  /*70a0*/  IMAD.SHL.U32 R2, R2, 0x8, RZ ;  /* 0x0000000802027824 */ /* 0x000fc600078e00ff */
[----:B------:R-:W-:Y:S02]  /*70b0*/  LOP3.LUT R13, R13, 0xc0, RZ, 0xc0, !PT ;  /* 0x000000c00d0d7812 */ /* 0x000fe400078ec0ff */
[----:B------:R-:W-:Y:S02]  /*70c0*/  LOP3.LUT R11, R10, R11, RZ, 0x3c, !PT ;  /* 0x0000000b0a0b7212 */ /* 0x000fe400078e3cff */
[----:B------:R-:W-:Y:S02]  /*70d0*/  LOP3.LUT R2, R13, 0x8, R2, 0xf8, !PT ;  /* 0x000000080d027812 */ /* 0x000fe400078ef802 */
[----:B------:R-:W-:Y:S01]  /*70e0*/  SHF.R.U32.HI R13, RZ, 0x3, R13 ;  /* 0x00000003ff0d7819 */ /* 0x000fe2000001160d */
[----:B------:R-:W-:Y:S01]  /*70f0*/  IMAD.U32 R134, R134, 0x20, R11 ;  /* 0x0000002086867824 */ /* 0x000fe200078e000b */
[----:B-1----:R-:W-:Y:S02]  /*7100*/  @!P3 LEA R20, P0, R4, R140, 0x7 ;  /* 0x0000008c0414b211 */ /* 0x002fe400078038ff */
[----:B------:R-:W-:-:S02]  /*7110*/  LOP3.LUT R2, R2, R13, RZ, 0x3c, !PT ;  /* 0x0000000d02027212 */ /* 0x000fc400078e3cff */
[----:B--2---:R-:W-:Y:S01]  /*7120*/  SHF.R.S32.HI R17, RZ, 0x1f, R8 ;  /* 0x0000001fff117819 */ /* 0x004fe20000011408 */
[----:B------:R-:W-:-:S04]  /*7130*/  DEPBAR.LE SB0, 0x0 ;  /* 0x000080000000791a */ /* 0x000fc80000000000 */
[----:B------:R-:W-:Y:S01]  /*7140*/  LEA.HI R8, R17, R8, RZ, 0x3 ;  /* 0x0000000811087211 */ /* 0x000fe200078f18ff */
[----:B------:R-:W-:Y:S01]  /*7150*/  BAR.SYNC.DEFER_BLOCKING 0x0 ;  /* 0x0000000000007b1d */ /* 0x000fe20000010000 */
[----:B------:R-:W-:Y:S01]  /*7160*/  @!P3 LEA.HI.X R21, R4, R141, R5, 0x7, P0 ;  /* 0x0000008d0415b211 */ /* 0x000fe200000f3c05 */
[----:B---3--:R-:W-:Y:S01]  /*7170*/  @!P2 IMAD R7, R7, 0xc0, RZ ;  /* 0x000000c00707a824 */ /* 0x008fe200078e02ff */
[----:B------:R-:W-:Y:S01]  /*7180*/  LEA R134, R134, UR4, 0x1 ;  /* 0x0000000486867c11 */ /* 0x000fe2000f8e08ff */
[----:B------:R-:W-:Y:S01]  /*7190*/  IMAD.SHL.U32 R8, R8, 0x20, RZ ;  /* 0x0000002008087824 */ /* 0x000fe200078e00ff */
[----:B------:R-:W-:Y:S01]  /*71a0*/  LOP3.LUT P0, RZ, R3, 0x2, RZ, 0xc0, !PT ;  /* 0x0000000203ff7812 */ /* 0x000fe2000780c0ff */
[----:B------:R-:W-:Y:S01]  /*71b0*/  IMAD.MOV.U32 R3, RZ, RZ, 0x20 ;  /* 0x00000020ff037424 */ /* 0x000fe200078e00ff */
[----:B------:R-:W-:Y:S01]  /*71c0*/  LOP3.LUT R13, R12, 0xffffffe0, RZ, 0xc0, !PT ;  /* 0xffffffe00c0d7812 */ /* 0x000fe200078ec0ff */
[----:B------:R-:W-:Y:S01]  /*71d0*/  VIADD R133, R134, 0x1020 ;  /* 0x0000102086857836 */ /* 0x000fe20000000000 */
[----:B------:R-:W-:Y:S01]  /*71e0*/  LOP3.LUT R48, R8, 0xffffff00, RZ, 0xc0, !PT ;  /* 0xffffff0008307812 */ /* 0x000fe200078ec0ff */
[----:B------:R-:W-:-:S04]  /*71f0*/  @!P2 IMAD.WIDE.U32 R8, R6, 0xc0, R140 ;  /* 0x000000c00608a825 */ /* 0x000fc800078e008c */
[----:B------:R-:W-:Y:S02]  /*7200*/  IMAD R4, R26, 0x200, R48 ;  /* 0x000002001a047824 */ /* 0x000fe400078e0230 */
[----:B------:R-:W-:Y:S02]  /*7210*/  @!P2 IMAD.IADD R7, R7, 0x1, R9 ;  /* 0x000000010707a824 */ /* 0x000fe400078e0209 */
[----:B------:R-:W-:Y:S02]  /*7220*/  IMAD R5, R49, 0x20, R4 ;  /* 0x0000002031057824 */ /* 0x000fe400078e0204 */
[----:B------:R-:W-:Y:S02]  /*7230*/  @!P2 IMAD.MOV.U32 R6, RZ, RZ, R8 ;  /* 0x000000ffff06a224 */ /* 0x000fe400078e0008 */
[----:B------:R-:W-:Y:S01]  /*7240*/  IMAD.IADD R136, R2, 0x1, R5 ;  /* 0x0000000102887824 */ /* 0x000fe200078e0205 */
[----:B------:R-:W-:Y:S01]  /*7250*/  @P5 STS [R147+0x3000], RZ ;  /* 0x003000ff93005388 */ /* 0x000fe20000000800 */
[----:B------:R-:W-:-:S03]  /*7260*/  VIADD R4, R134, 0x1000 ;  /* 0x0000100086047836 */ /* 0x000fc60000000000 */
[----:B------:R-:W-:Y:S01]  /*7270*/  LEA R136, R136, UR4, 0x1 ;  /* 0x0000000488887c11 */ /* 0x000fe2000f8e08ff */
[----:B------:R-:W-:Y:S01]  /*7280*/  @P5 STS [R147+0x3004], RZ ;  /* 0x003004ff93005388 */ /* 0x000fe20000000800 */
[----:B------:R-:W-:Y:S02]  /*7290*/  @P0 VIADD R133, R4, 0xffffffe0 ;  /* 0xffffffe004850836 */ /* 0x000fe40000000000 */
[----:B------:R-:W-:Y:S01]  /*72a0*/  IMAD.IADD R148, R24, 0x1, -R13 ;  /* 0x0000000118947824 */ /* 0x000fe200078e0a0d */
[----:B------:R-:W-:Y:S01]  /*72b0*/  @P5 STS.64 [R147+0x3008], RZ ;  /* 0x003008ff93005388 */ /* 0x000fe20000000a00 */
[----:B------:R-:W-:Y:S02]  /*72c0*/  IMAD R49, R49, 0x20, R48 ;  /* 0x0000002031317824 */ /* 0x000fe400078e0230 */
[C---:B------:R-:W-:Y:S01]  /*72d0*/  VIADD R130, R133.reuse, 0x400 ;  /* 0x0000040085827836 */ /* 0x040fe20000000000 */
[----:B------:R-:W-:Y:S01]  /*72e0*/  @!PT LDS RZ, [RZ] ;  /* 0x00000000fffff984 */ /* 0x000fe20000000800 */
[----:B------:R-:W-:Y:S01]  /*72f0*/  @!PT LDS RZ, [RZ] ;  /* 0x00000000fffff984 */ /* 0x000fe20000000800 */
[----:B------:R-:W-:Y:S01]  /*7300*/  @!PT LDS RZ, [RZ] ;  /* 0x00000000fffff984 */ /* 0x000fe20000000800 */
[----:B------:R-:W-:Y:S01]  /*7310*/  @!P5 LDGSTS.E.BYPASS.LTC128B.128 [R147+0x3000], desc[UR6][R140.64] ;  /* 0x030000008c93dfae */ /* 0x000fe2000b901d46 */
[----:B------:R-:W-:Y:S01]  /*7320*/  SHF.R.S32.HI R27, RZ, 0x1f, R148 ;  /* 0x0000001fff1b7819 */ /* 0x000fe20000011494 */
[----:B------:R-:W-:-:S02]  /*7330*/  VIADD R129, R133, 0x800 ;  /* 0x0000080085817836 */ /* 0x000fc40000000000 */
[----:B------:R-:W-:Y:S01]  /*7340*/  @P4 STS.128 [R147+0x3800], RZ ;  /* 0x003800ff93004388 */ /* 0x000fe20000000c00 */
[----:B------:R-:W-:Y:S01]  /*7350*/  LEA.HI R148, R27, R148, RZ, 0x2 ;  /* 0x000000941b947211 */ /* 0x000fe200078f10ff */
[C---:B------:R-:W-:Y:S02]  /*7360*/  VIADD R128, R133.reuse, 0xc00 ;  /* 0x00000c0085807836 */ /* 0x040fe40000000000 */
[----:B------:R-:W-:Y:S01]  /*7370*/  @!PT LDS RZ, [RZ] ;  /* 0x00000000fffff984 */ /* 0x000fe20000000800 */
[----:B------:R-:W-:Y:S01]  /*7380*/  @!PT LDS RZ, [RZ] ;  /* 0x00000000fffff984 */ /* 0x000fe20000000800 */
[----:B------:R-:W-:Y:S01]  /*7390*/  @!PT LDS RZ, [RZ] ;  /* 0x00000000fffff984 */ /* 0x000fe20000000800 */
[----:B------:R-:W-:Y:S01]  /*73a0*/  @!P4 LDGSTS.E.BYPASS.LTC128B.128 [R147+0x3800], desc[UR6][R14.64] ;  /* 0x038000000e93cfae */ /* 0x000fe2000b901d46 */
[----:B------:R-:W-:Y:S01]  /*73b0*/  SHF.R.S32.HI R148, RZ, 0x2, R148 ;  /* 0x00000002ff947819 */ /* 0x000fe20000011494 */
[C---:B------:R-:W-:Y:S02]  /*73c0*/  VIADD R127, R133.reuse, 0x1000 ;  /* 0x00001000857f7836 */ /* 0x040fe40000000000 */
[----:B------:R-:W-:Y:S01]  /*73d0*/  @P3 STS.128 [R147+0x4000], RZ ;  /* 0x004000ff93003388 */ /* 0x000fe20000000c00 */
[C---:B------:R-:W-:Y:S02]  /*73e0*/  VIADD R126, R133.reuse, 0x1400 ;  /* 0x00001400857e7836 */ /* 0x040fe40000000000 */
[C---:B------:R-:W-:Y:S01]  /*73f0*/  VIADD R125, R133.reuse, 0x1800 ;  /* 0x00001800857d7836 */ /* 0x040fe20000000000 */
[----:B------:R-:W-:Y:S01]  /*7400*/  @!PT LDS RZ, [RZ] ;  /* 0x00000000fffff984 */ /* 0x000fe20000000800 */
[----:B------:R-:W-:Y:S01]  /*7410*/  @!PT LDS RZ, [RZ] ;  /* 0x00000000fffff984 */ /* 0x000fe20000000800 */
[----:B------:R-:W-:Y:S01]  /*7420*/  @!PT LDS RZ, [RZ] ;  /* 0x00000000fffff984 */ /* 0x000fe20000000800 */
[----:B------:R-:W-:Y:S01]  /*7430*/  @!P3 LDGSTS.E.BYPASS.LTC128B.128 [R147+0x4000], desc[UR6][R20.64] ;  /* 0x040000001493bfae */ /* 0x000fe2000b901d46 */
[----:B------:R-:W-:-:S03]  /*7440*/  VIADD R124, R133, 0x1c00 ;  /* 0x00001c00857c7836 */ /* 0x000fc60000000000 */
        /* <DEDUP_REMOVED lines=8> */
[----:B------:R-:W2:Y:S02]  /*74d0*/  LDSM.16.M88.4 R16, [R134+0x1000] ;  /* 0x001000008610783b */ /* 0x000ea40000000200 */
[----:B------:R-:W-:Y:S02]  /*74e0*/  IMAD.IADD R135, R136, 0x1, R3 ;  /* 0x0000000188877824 */ /* 0x000fe400078e0203 */
[----:B------:R-:W3:Y:S04]  /*74f0*/  LDSM.16.M88.4 R36, [R134+0x1400] ;  /* 0x001400008624783b */ /* 0x000ee80000000200 */
[----:B------:R-:W-:Y:S04]  /*7500*/  LDSM.16.M88.4 R28, [R135] ;  /* 0x00000000871c783b */ /* 0x000fe80000000200 */
[----:B------:R-:W4:Y:S04]  /*7510*/  LDSM.16.M88.4 R44, [R133] ;  /* 0x00000000852c783b */ /* 0x000f280000000200 */
[----:B------:R-:W-:Y:S04]  /*7520*/  LDSM.16.M88.4 R40, [R134+0x1800] ;  /* 0x001800008628783b */ /* 0x000fe80000000200 */
[----:B-1----:R-:W1:Y:S04]  /*7530*/  LDSM.16.M88.4 R4, [R133+0x400] ;  /* 0x000400008504783b */ /* 0x002e680000000200 */
[----:B------:R-:W5:Y:S04]  /*7540*/  LDSM.16.M88.4 R32, [R134+0x1c00] ;  /* 0x001c00008620783b */ /* 0x000f680000000200 */
        /* <DEDUP_REMOVED lines=12> */
[----:B-1----:R-:W-:Y:S04]  /*7610*/  HMMA.16816.F32.BF16 R12, R28, R4, R12 ;  /* 0x000000041c0c723c */ /* 0x002fe8000004180c */
[----:B------:R-:W-:Y:S02]  /*7620*/  IADD3 R94, -R142, 0x1, R45 ;  /* 0x000000018e5e7810 */ /* 0x000fe40007ffe12d */
[----:B------:R-:W-:Y:S01]  /*7630*/  HMMA.16816.F32.BF16 R44, R8, R40, RZ ;  /* 0x00000028082c723c */ /* 0x000fe200000418ff */
[----:B------:R-:W-:Y:S01]  /*7640*/  VIADD R5, R71, 0x1 ;  /* 0x0000000147057836 */ /* 0x000fe20000000000 */
[----:B------:R-:W-:Y:S01]  /*7650*/  IADD3 R94, R94, UR5, R53 ;  /* 0x000000055e5e7c10 */ /* 0x000fe2000fffe035 */
[----:B------:R-:W-:-:S02]  /*7660*/  IMAD.IADD R4, R2, 0x1, R49 ;  /* 0x0000000102047824 */ /* 0x000fc400078e0231 */
[----:B------:R-:W1:Y:S01]  /*7670*/  LDSM.16.M88.4 R48, [R133+0xc00] ;  /* 0x000c00008530783b */ /* 0x000e620000000200 */
[C---:B------:R-:W-:Y:S01]  /*7680*/  VIMNMX R92, R94.reuse, R53, PT ;  /* 0x000000355e5c7248 */ /* 0x040fe20003fe0100 */
[----:B------:R-:W-:Y:S01]  /*7690*/  VIADD R41, R71, 0x8 ;  /* 0x0000000847297836 */ /* 0x000fe20000000000 */
[----:B------:R-:W-:Y:S01]  /*76a0*/  VIADDMNMX R94, R94, 0x8, R53, PT ;  /* 0x000000085e5e7846 */ /* 0x000fe20003800135 */
[----:B------:R-:W-:Y:S01]  /*76b0*/  HMMA.16816.F32.BF16 R36, R28, R6, R36 ;  /* 0x000000061c24723c */ /* 0x000fe20000041824 */
[C---:B------:R-:W-:Y:S02]  /*76c0*/  ISETP.GE.AND P5, PT, R5.reuse, R92, PT ;  /* 0x0000005c0500720c */ /* 0x040fe40003fa6270 */
[----:B------:R-:W-:Y:S01]  /*76d0*/  ISETP.GE.AND P6, PT, R5, R94, PT ;  /* 0x0000005e0500720c */ /* 0x000fe20003fc6270 */
[----:B------:R-:W-:Y:S01]  /*76e0*/  VIADD R5, R71, 0x9 ;  /* 0x0000000947057836 */ /* 0x000fe20000000000 */
[C---:B------:R-:W-:Y:S01]  /*76f0*/  ISETP.GE.AND P3, PT, R41.reuse, R92, PT ;  /* 0x0000005c2900720c */ /* 0x040fe20003f66270 */
[----:B-----5:R-:W-:Y:S01]  /*7700*/  HMMA.16816.F32.BF16 R60, R8, R32, RZ ;  /* 0x00000020083c723c */ /* 0x020fe200000418ff */
[----:B------:R-:W-:Y:S01]  /*7710*/  ISETP.GE.AND P2, PT, R41, R94, PT ;  /* 0x0000005e2900720c */ /* 0x000fe20003f46270 */
[----:B------:R-:W-:Y:S01]  /*7720*/  VIADD R7, R71, 0x11 ;  /* 0x0000001147077836 */ /* 0x000fe20000000000 */
[----:B------:R-:W-:-:S02]  /*7730*/  ISETP.GE.AND P0, PT, R5, R92, PT ;  /* 0x0000005c0500720c */ /* 0x000fc40003f06270 */
[----:B------:R-:W-:Y:S01]  /*7740*/  ISETP.GE.AND P4, PT, R5, R94, PT ;  /* 0x0000005e0500720c */ /* 0x000fe20003f86270 */
[----:B------:R-:W-:Y:S01]  /*7750*/  VIADD R5, R71, 0x10 ;  /* 0x0000001047057836 */ /* 0x000fe20000000000 */
[----:B------:R-:W-:Y:S01]  /*7760*/  FSEL R6, R21, -INF , !P5 ;  /* 0xff80000015067808 */ /* 0x000fe20006800000 */
[C---:B------:R-:W-:Y:S01]  /*7770*/  HMMA.16816.F32.BF16 R40, R8.reuse, R42, RZ ;  /* 0x0000002a0828723c */ /* 0x040fe200000418ff */
[----:B------:R-:W-:Y:S01]  /*7780*/  FSEL R68, R16, -INF , !P3 ;  /* 0xff80000010447808 */ /* 0x000fe20005800000 */
[----:B------:R-:W-:Y:S01]  /*7790*/  VIADD R21, R71, 0x18 ;  /* 0x0000001847157836 */ /* 0x000fe20000000000 */
[C---:B------:R-:W-:Y:S02]  /*77a0*/  ISETP.GE.AND P5, PT, R5.reuse, R92, PT ;  /* 0x0000005c0500720c */ /* 0x040fe40003fa6270 */
[----:B------:R-:W-:Y:S01]  /*77b0*/  ISETP.GE.AND P3, PT, R5, R94, PT ;  /* 0x0000005e0500720c */ /* 0x000fe20003f66270 */
[----:B------:R-:W-:Y:S01]  /*77c0*/  HMMA.16816.F32.BF16 R32, R8, R34, RZ ;  /* 0x000000220820723c */ /* 0x000fe200000418ff */
[----:B------:R-:W-:-:S02]  /*77d0*/  FSEL R5, R18, -INF , !P2 ;  /* 0xff80000012057808 */ /* 0x000fc40005000000 */
[----:B------:R-:W-:Y:S02]  /*77e0*/  FSEL R70, R17, -INF , !P0 ;  /* 0xff80000011467808 */ /* 0x000fe40004000000 */
[C---:B------:R-:W-:Y:S01]  /*77f0*/  ISETP.GE.AND P2, PT, R7.reuse, R92, PT ;  /* 0x0000005c0700720c */ /* 0x040fe20003f46270 */
[C---:B--2---:R-:W-:Y:S01]  /*7800*/  HMMA.16816.F32.BF16 R44, R28.reuse, R24, R44 ;  /* 0x000000181c2c723c */ /* 0x044fe2000004182c */
[----:B------:R-:W-:Y:S02]  /*7810*/  ISETP.GE.AND P0, PT, R7, R94, PT ;  /* 0x0000005e0700720c */ /* 0x000fe40003f06270 */
[----:B------:R-:W-:Y:S02]  /*7820*/  FSEL R7, R19, -INF , !P4 ;  /* 0xff80000013077808 */ /* 0x000fe40006000000 */
[----:B------:R-:W2:Y:S01]  /*7830*/  LDSM.16.M88.4 R16, [R134+0x2400] ;  /* 0x002400008610783b */ /* 0x000ea20000000200 */
[----:B------:R-:W-:Y:S01]  /*7840*/  FSEL R72, R12, -INF , !P5 ;  /* 0xff8000000c487808 */ /* 0x000fe20006800000 */
[----:B------:R-:W-:Y:S01]  /*7850*/  VIADD R25, R71, 0x19 ;  /* 0x0000001947197836 */ /* 0x000fe20000000000 */
[C---:B------:R-:W-:Y:S01]  /*7860*/  ISETP.GE.AND P4, PT, R21.reuse, R92, PT ;  /* 0x0000005c1500720c */ /* 0x040fe20003f86270 */
[----:B-1----:R-:W-:Y:S01]  /*7870*/  HMMA.16816.F32.BF16 R60, R28, R48, R60 ;  /* 0x000000301c3c723c */ /* 0x002fe2000004183c */
[----:B------:R-:W-:Y:S01]  /*7880*/  ISETP.GE.AND P5, PT, R21, R94, PT ;  /* 0x0000005e1500720c */ /* 0x000fe20003fa6270 */
[----:B------:R-:W-:Y:S01]  /*7890*/  VIADD R21, R71, 0x20 ;  /* 0x0000002047157836 */ /* 0x000fe20000000000 */
[----:B------:R-:W-:-:S02]  /*78a0*/  FSEL R69, R14, -INF , !P3 ;  /* 0xff8000000e457808 */ /* 0x000fc40005800000 */
[----:B------:R-:W-:Y:S01]  /*78b0*/  FSEL R74, R13, -INF , !P2 ;  /* 0xff8000000d4a7808 */ /* 0x000fe20005000000 */
[C---:B------:R-:W-:Y:S01]  /*78c0*/  HMMA.16816.F32.BF16 R40, R28.reuse, R26, R40 ;  /* 0x0000001a1c28723c */ /* 0x040fe20000041828 */
[-C--:B------:R-:W-:Y:S01]  /*78d0*/  ISETP.GE.AND P3, PT, R25, R92.reuse, PT ;  /* 0x0000005c1900720c */ /* 0x080fe20003f66270 */
[----:B------:R-:W-:Y:S01]  /*78e0*/  VIADD R13, R71, 0x21 ;  /* 0x00000021470d7836 */ /* 0x000fe20000000000 */
[----:B------:R-:W-:Y:S01]  /*78f0*/  FSEL R79, R15, -INF , !P0 ;  /* 0xff8000000f4f7808 */ /* 0x000fe20004000000 */
[----:B------:R-:W-:Y:S01]  /*7900*/  VIADD R49, R71, 0x29 ;  /* 0x0000002947317836 */ /* 0x000fe20000000000 */
[----:B------:R-:W-:Y:S01]  /*7910*/  FSEL R76, R36, -INF , !P4 ;  /* 0xff800000244c7808 */ /* 0x000fe20006000000 */
[----:B------:R-:W-:Y:S01]  /*7920*/  HMMA.16816.F32.BF16 R32, R28, R50, R32 ;  /* 0x000000321c20723c */ /* 0x000fe20000041820 */
[C---:B------:R-:W-:Y:S02]  /*7930*/  ISETP.GE.AND P0, PT, R21.reuse, R92, PT ;  /* 0x0000005c1500720c */ /* 0x040fe40003f06270 */
[-C--:B------:R-:W-:Y:S01]  /*7940*/  ISETP.GE.AND P4, PT, R21, R94.reuse, PT ;  /* 0x0000005e1500720c */ /* 0x080fe20003f86270 */
[----:B------:R-:W-:Y:S01]  /*7950*/  VIADD R21, R71, 0x28 ;  /* 0x0000002847157836 */ /* 0x000fe20000000000 */
[----:B------:R-:W-:-:S02]  /*7960*/  ISETP.GE.AND P2, PT, R25, R94, PT ;  /* 0x0000005e1900720c */ /* 0x000fc40003f46270 */
[----:B------:R-:W-:Y:S01]  /*7970*/  FSEL R81, R38, -INF , !P5 ;  /* 0xff80000026517808 */ /* 0x000fe20006800000 */
[----:B------:R-:W1:Y:S01]  /*7980*/  LDSM.16.M88.4 R24, [R133+0x1400] ;  /* 0x001400008518783b */ /* 0x000e620000000200 */
[----:B------:R-:W-:Y:S02]  /*7990*/  FSEL R78, R37, -INF , !P3 ;  /* 0xff800000254e7808 */ /* 0x000fe40005800000 */
[C---:B------:R-:W-:Y:S02]  /*79a0*/  ISETP.GE.AND P5, PT, R13.reuse, R92, PT ;  /* 0x0000005c0d00720c */ /* 0x040fe40003fa6270 */
[----:B------:R-:W-:Y:S02]  /*79b0*/  ISETP.GE.AND P3, PT, R13, R94, PT ;  /* 0x0000005e0d00720c */ /* 0x000fe40003f66270 */
[C---:B------:R-:W-:Y:S01]  /*79c0*/  HMMA.16816.F32.BF16 R12, R8.reuse, R56, RZ ;  /* 0x00000038080c723c */ /* 0x040fe200000418ff */
[----:B------:R-:W-:Y:S02]  /*79d0*/  FSEL R77, R39, -INF , !P2 ;  /* 0xff800000274d7808 */ /* 0x000fe40005000000 */
[----:B------:R-:W-:Y:S01]  /*79e0*/  FSEL R84, R44, -INF , !P0 ;  /* 0xff8000002c547808 */ /* 0x000fe20004000000 */
[----:B------:R-:W3:Y:S01]  /*79f0*/  LDSM.16.M88.4 R36, [R134+0x2800] ;  /* 0x002800008624783b */ /* 0x000ee20000000200 */
[C---:B------:R-:W-:Y:S01]  /*7a00*/  ISETP.GE.AND P2, PT, R21.reuse, R92, PT ;  /* 0x0000005c1500720c */ /* 0x040fe20003f46270 */
[----:B------:R-:W-:Y:S01]  /*7a10*/  HMMA.16816.F32.BF16 R56, R8, R58, RZ ;  /* 0x0000003a0838723c */ /* 0x000fe200000418ff */
[----:B------:R-:W-:Y:S01]  /*7a20*/  ISETP.GE.AND P0, PT, R21, R94, PT ;  /* 0x0000005e1500720c */ /* 0x000fe20003f06270 */
[----:B------:R-:W-:Y:S01]  /*7a30*/  VIADD R21, R71, 0x30 ;  /* 0x0000003047157836 */ /* 0x000fe20000000000 */
[----:B------:R-:W-:-:S02]  /*7a40*/  FSEL R89, R46, -INF , !P4 ;  /* 0xff8000002e597808 */ /* 0x000fc40006000000 */
[----:B------:R-:W-:Y:S02]  /*7a50*/  FSEL R86, R45, -INF , !P5 ;  /* 0xff8000002d567808 */ /* 0x000fe40006800000 */
[----:B------:R-:W-:Y:S02]  /*7a60*/  FSEL R97, R47, -INF , !P3 ;  /* 0xff8000002f617808 */ /* 0x000fe40005800000 */
[----:B--2---:R-:W-:Y:S01]  /*7a70*/  HMMA.16816.F32.BF16 R44, R8, R16, RZ ;  /* 0x00000010082c723c */ /* 0x004fe200000418ff */
[----:B------:R-:W-:Y:S02]  /*7a80*/  ISETP.GE.AND P5, PT, R49, R94, PT ;  /* 0x0000005e3100720c */ /* 0x000fe40003fa6270 */
[-C--:B------:R-:W-:Y:S02]  /*7a90*/  ISETP.GE.AND P3, PT, R21, R92.reuse, PT ;  /* 0x0000005c1500720c */ /* 0x080fe40003f66270 */
[-C--:B------:R-:W-:Y:S02]  /*7aa0*/  ISETP.GE.AND P4, PT, R49, R92.reuse, PT ;  /* 0x0000005c3100720c */ /* 0x080fe40003f86270 */
[----:B------:R-:W-:Y:S01]  /*7ab0*/  VIADD R17, R71, 0x38 ;  /* 0x0000003847117836 */ /* 0x000fe20000000000 */
[----:B------:R-:W-:Y:S01]  /*7ac0*/  FSEL R101, R43, -INF , !P5 ;  /* 0xff8000002b657808 */ /* 0x000fe20006800000 */
[----:B------:R-:W-:Y:S01]  /*7ad0*/  HMMA.16816.F32.BF16 R12, R28, R64, R12 ;  /* 0x000000401c0c723c */ /* 0x000fe2000004180c */
[----:B------:R-:W-:Y:S01]  /*7ae0*/  FSEL R53, R60, -INF , !P3 ;  /* 0xff8000003c357808 */ /* 0x000fe20005800000 */
[----:B------:R-:W2:Y:S01]  /*7af0*/  LDSM.16.M88.4 R48, [R133+0x1800] ;  /* 0x001800008530783b */ /* 0x000ea20000000200 */
[----:B------:R-:W-:-:S02]  /*7b00*/  ISETP.GE.AND P5, PT, R17, R92, PT ;  /* 0x0000005c1100720c */ /* 0x000fc40003fa6270 */
[-C--:B------:R-:W-:Y:S01]  /*7b10*/  ISETP.GE.AND P3, PT, R17, R94.reuse, PT ;  /* 0x0000005e1100720c */ /* 0x080fe20003f66270 */
[----:B------:R-:W-:Y:S01]  /*7b20*/  HMMA.16816.F32.BF16 R56, R28, R66, R56 ;  /* 0x000000421c38723c */ /* 0x000fe20000041838 */
[----:B------:R-:W-:Y:S02]  /*7b30*/  FSEL R88, R40, -INF , !P2 ;  /* 0xff80000028587808 */ /* 0x000fe40005000000 */
[----:B------:R-:W-:Y:S02]  /*7b40*/  FSEL R95, R42, -INF , !P0 ;  /* 0xff8000002a5f7808 */ /* 0x000fe40004000000 */
[----:B------:R-:W-:Y:S01]  /*7b50*/  FSEL R96, R41, -INF , !P4 ;  /* 0xff80000029607808 */ /* 0x000fe20006000000 */
[----:B------:R-:W-:Y:S01]  /*7b60*/  HMMA.16816.F32.BF16 R16, R8, R18, RZ ;  /* 0x000000120810723c */ /* 0x000fe200000418ff */
[----:B------:R-:W4:Y:S01]  /*7b70*/  LDSM.16.M88.4 R40, [R134+0x2c00] ;  /* 0x002c00008628783b */ /* 0x000f220000000200 */
[----:B------:R-:W-:Y:S01]  /*7b80*/  ISETP.GE.AND P2, PT, R21, R94, PT ;  /* 0x0000005e1500720c */ /* 0x000fe20003f46270 */
[----:B------:R-:W-:Y:S01]  /*7b90*/  VIADD R21, R71, 0x31 ;  /* 0x0000003147157836 */ /* 0x000fe20000000000 */
[----:B------:R-:W-:-:S02]  /*7ba0*/  FSEL R66, R32, -INF , !P5 ;  /* 0xff80000020427808 */ /* 0x000fc40006800000 */
[----:B------:R-:W-:Y:S01]  /*7bb0*/  FSEL R65, R62, -INF , !P2 ;  /* 0xff8000003e417808 */ /* 0x000fe20005000000 */
[----:B-1----:R-:W-:Y:S01]  /*7bc0*/  HMMA.16816.F32.BF16 R44, R28, R24, R44 ;  /* 0x000000181c2c723c */ /* 0x002fe2000004182c */
[C---:B------:R-:W-:Y:S02]  /*7bd0*/  ISETP.GE.AND P0, PT, R21.reuse, R92, PT ;  /* 0x0000005c1500720c */ /* 0x040fe40003f06270 */
[----:B------:R-:W-:Y:S01]  /*7be0*/  ISETP.GE.AND P4, PT, R21, R94, PT ;  /* 0x0000005e1500720c */ /* 0x000fe20003f86270 */
[----:B------:R-:W-:Y:S01]  /*7bf0*/  VIADD R21, R71, 0x40 ;  /* 0x0000004047157836 */ /* 0x000fe20000000000 */
[----:B------:R-:W-:Y:S02]  /*7c00*/  FSEL R64, R61, -INF , !P0 ;  /* 0xff8000003d407808 */ /* 0x000fe40004000000 */
[C---:B------:R-:W-:Y:S02]  /*7c10*/  ISETP.GE.AND P2, PT, R55.reuse, R92, PT ;  /* 0x0000005c3700720c */ /* 0x040fe40003f46270 */
[----:B------:R-:W-:Y:S01]  /*7c20*/  ISETP.GE.AND P0, PT, R55, R94, PT ;  /* 0x0000005e3700720c */ /* 0x000fe20003f06270 */
[----:B------:R-:W-:Y:S01]  /*7c30*/  VIADD R55, R71, 0x41 ;  /* 0x0000004147377836 */ /* 0x000fe20000000000 */
[----:B------:R-:W-:-:S02]  /*7c40*/  FSEL R87, R63, -INF , !P4 ;  /* 0xff8000003f577808 */ /* 0x000fc40006000000 */
[C---:B------:R-:W-:Y:S01]  /*7c50*/  ISETP.GE.AND P4, PT, R21.reuse, R92, PT ;  /* 0x0000005c1500720c */ /* 0x040fe20003f86270 */
[----:B---3--:R-:W-:Y:S01]  /*7c60*/  HMMA.16816.F32.BF16 R60, R8, R36, RZ ;  /* 0x00000024083c723c */ /* 0x008fe200000418ff */
[----:B------:R-:W-:Y:S01]  /*7c70*/  ISETP.GE.AND P5, PT, R21, R94, PT ;  /* 0x0000005e1500720c */ /* 0x000fe20003fa6270 */
[----:B------:R-:W-:Y:S01]  /*7c80*/  VIADD R21, R71, 0x48 ;  /* 0x0000004847157836 */ /* 0x000fe20000000000 */
[----:B------:R-:W-:Y:S02]  /*7c90*/  FSEL R91, R34, -INF , !P3 ;  /* 0xff800000225b7808 */ /* 0x000fe40005800000 */
[----:B------:R-:W-:Y:S01]  /*7ca0*/  ISETP.GE.AND P3, PT, R55, R92, PT ;  /* 0x0000005c3700720c */ /* 0x000fe20003f66270 */
[----:B------:R-:W-:Y:S01]  /*7cb0*/  HMMA.16816.F32.BF16 R16, R28, R26, R16 ;  /* 0x0000001a1c10723c */ /* 0x000fe20000041810 */
[----:B------:R-:W1:Y:S01]  /*7cc0*/  LDSM.16.M88.4 R24, [R133+0x1c00] ;  /* 0x001c00008518783b */ /* 0x000e620000000200 */
[----:B------:R-:W-:Y:S01]  /*7cd0*/  FSEL R90, R33, -INF , !P2 ;  /* 0xff800000215a7808 */ /* 0x000fe20005000000 */
[----:B------:R-:W-:-:S04]  /*7ce0*/  DEPBAR.LE SB0, 0x0 ;  /* 0x000080000000791a */ /* 0x000fc80000000000 */
[----:B------:R-:W-:Y:S01]  /*7cf0*/  FSEL R99, R35, -INF , !P0 ;  /* 0xff80000023637808 */ /* 0x000fe20004000000 */
[----:B------:R-:W-:Y:S01]  /*7d00*/  HMMA.16816.F32.BF16 R36, R8, R38, RZ ;  /* 0x000000260824723c */ /* 0x000fe200000418ff */
[----:B------:R-:W-:Y:S01]  /*7d10*/  FSEL R54, R13, -INF , !P3 ;  /* 0xff8000000d367808 */ /* 0x000fe20005800000 */
[----:B------:R-:W-:Y:S01]  /*7d20*/  VIADD R13, R71, 0x50 ;  /* 0x00000050470d7836 */ /* 0x000fe20000000000 */
[----:B------:R-:W-:Y:S01]  /*7d30*/  BAR.SYNC.DEFER_BLOCKING 0x0 ;  /* 0x0000000000007b1d */ /* 0x000fe20000010000 */
[----:B------:R-:W-:Y:S02]  /*7d40*/  ISETP.GE.AND P2, PT, R55, R94, PT ;  /* 0x0000005e3700720c */ /* 0x000fe40003f46270 */
[----:B------:R-:W-:Y:S02]  /*7d50*/  ISETP.GE.AND P0, PT, R21, R92, PT ;  /* 0x0000005c1500720c */ /* 0x000fe40003f06270 */
[----:B------:R-:W-:Y:S02]  /*7d60*/  FSEL R85, R15, -INF , !P2 ;  /* 0xff8000000f557808 */ /* 0x000fe40005000000 */
[----:B------:R-:W-:Y:S01]  /*7d70*/  FSEL R56, R56, -INF , !P0 ;  /* 0xff80000038387808 */ /* 0x000fe20004000000 */
[----:B--2---:R-:W-:Y:S01]  /*7d80*/  HMMA.16816.F32.BF16 R60, R28, R48, R60 ;  /* 0x000000301c3c723c */ /* 0x004fe2000004183c */
[----:B------:R-:W-:-:S02]  /*7d90*/  FSEL R33, R12, -INF , !P4 ;  /* 0xff8000000c217808 */ /* 0x000fc40006000000 */
[----:B------:R-:W-:Y:S02]  /*7da0*/  FSEL R55, R14, -INF , !P5 ;  /* 0xff8000000e377808 */ /* 0x000fe40006800000 */
[C---:B------:R-:W-:Y:S02]  /*7db0*/  ISETP.GE.AND P2, PT, R13.reuse, R92, PT ;  /* 0x0000005c0d00720c */ /* 0x040fe40003f46270 */
[-C--:B------:R-:W-:Y:S02]  /*7dc0*/  ISETP.GE.AND P0, PT, R13, R94.reuse, PT ;  /* 0x0000005e0d00720c */ /* 0x080fe40003f06270 */
[C---:B----4-:R-:W-:Y:S01]  /*7dd0*/  HMMA.16816.F32.BF16 R12, R8.reuse, R40, RZ ;  /* 0x00000028080c723c */ /* 0x050fe200000418ff */
[----:B------:R-:W-:Y:S01]  /*7de0*/  ISETP.GE.AND P4, PT, R21, R94, PT ;  /* 0x0000005e1500720c */ /* 0x000fe20003f86270 */
[----:B------:R-:W-:Y:S01]  /*7df0*/  VIADD R21, R71, 0x49 ;  /* 0x0000004947157836 */ /* 0x000fe20000000000 */
[----:B------:R-:W-:Y:S02]  /*7e00*/  FSEL R32, R44, -INF , !P2 ;  /* 0xff8000002c207808 */ /* 0x000fe40005000000 */
[----:B------:R-:W-:Y:S01]  /*7e10*/  FSEL R67, R58, -INF , !P4 ;  /* 0xff8000003a437808 */ /* 0x000fe20006000000 */
[----:B------:R-:W-:Y:S01]  /*7e20*/  HMMA.16816.F32.BF16 R8, R8, R42, RZ ;  /* 0x0000002a0808723c */ /* 0x000fe200000418ff */
[----:B------:R-:W-:Y:S01]  /*7e30*/  ISETP.GE.AND P5, PT, R21, R92, PT ;  /* 0x0000005c1500720c */ /* 0x000fe20003fa6270 */
[----:B------:R-:W-:Y:S01]  /*7e40*/  VIADD R41, R71, 0x59 ;  /* 0x0000005947297836 */ /* 0x000fe20000000000 */
        /* <DEDUP_REMOVED lines=10> */
[C---:B------:R-:W-:Y:S01]  /*7ef0*/  ISETP.GE.AND P2, PT, R21.reuse, R94, PT ;  /* 0x0000005e1500720c */ /* 0x040fe20003f46270 */
[C---:B-1----:R-:W-:Y:S01]  /*7f00*/  HMMA.16816.F32.BF16 R12, R28.reuse, R24, R12 ;  /* 0x000000181c0c723c */ /* 0x042fe2000004180c */
[----:B------:R-:W-:Y:S01]  /*7f10*/  ISETP.GE.AND P3, PT, R21, R92, PT ;  /* 0x0000005c1500720c */ /* 0x000fe20003f66270 */
[----:B------:R-:W-:Y:S01]  /*7f20*/  VIADD R21, R71, 0x60 ;  /* 0x0000006047157836 */ /* 0x000fe20000000000 */
[----:B------:R-:W-:Y:S01]  /*7f30*/  FSEL R34, R45, -INF , !P4 ;  /* 0xff8000002d227808 */ /* 0x000fe20006000000 */
[----:B------:R-:W-:Y:S01]  /*7f40*/  VIADD R45, R71, 0x61 ;  /* 0x00000061472d7836 */ /* 0x000fe20000000000 */
[----:B------:R-:W-:Y:S01]  /*7f50*/  ISETP.GE.AND P4, PT, R41, R94, PT ;  /* 0x0000005e2900720c */ /* 0x000fe20003f86270 */
[----:B------:R-:W-:Y:S01]  /*7f60*/  HMMA.16816.F32.BF16 R8, R28, R26, R8 ;  /* 0x0000001a1c08723c */ /* 0x000fe20000041808 */
[----:B------:R-:W-:Y:S01]  /*7f70*/  FSEL R43, R18, -INF , !P2 ;  /* 0xff800000122b7808 */ /* 0x000fe20005000000 */
[----:B------:R-:W-:Y:S01]  /*7f80*/  VIADD R25, R71, 0x78 ;  /* 0x0000007847197836 */ /* 0x000fe20000000000 */
[----:B------:R-:W-:Y:S01]  /*7f90*/  FSEL R18, R17, -INF , !P0 ;  /* 0xff80000011127808 */ /* 0x000fe20004000000 */
[----:B------:R-:W-:Y:S01]  /*7fa0*/  VIADD R17, R71, 0x68 ;  /* 0x0000006847117836 */ /* 0x000fe20000000000 */
[----:B------:R-:W-:-:S02]  /*7fb0*/  FSEL R41, R47, -INF , !P5 ;  /* 0xff8000002f297808 */ /* 0x000fc40006800000 */
[-C--:B------:R-:W-:Y:S02]  /*7fc0*/  ISETP.GE.AND P5, PT, R21, R92.reuse, PT ;  /* 0x0000005c1500720c */ /* 0x080fe40003fa6270 */
[C---:B------:R-:W-:Y:S02]  /*7fd0*/  ISETP.GE.AND P2, PT, R45.reuse, R92, PT ;  /* 0x0000005c2d00720c */ /* 0x040fe40003f46270 */
[-C--:B------:R-:W-:Y:S02]  /*7fe0*/  ISETP.GE.AND P0, PT, R45, R94.reuse, PT ;  /* 0x0000005e2d00720c */ /* 0x080fe40003f06270 */
[----:B------:R-:W-:Y:S02]  /*7ff0*/  FSEL R16, R16, -INF , !P3 ;  /* 0xff80000010107808 */ /* 0x000fe40005800000 */
[----:B------:R-:W-:Y:S01]  /*8000*/  FSEL R45, R19, -INF , !P4 ;  /* 0xff800000132d7808 */ /* 0x000fe20006000000 */
[----:B------:R-:W-:Y:S01]  /*8010*/  VIADD R19, R71, 0x69 ;  /* 0x0000006947137836 */ /* 0x000fe20000000000 */
[----:B------:R-:W-:Y:S01]  /*8020*/  ISETP.GE.AND P3, PT, R21, R94, PT ;  /* 0x0000005e1500720c */ /* 0x000fe20003f66270 */
[----:B------:R-:W-:Y:S01]  /*8030*/  VIADD R21, R71, 0x70 ;  /* 0x0000007047157836 */ /* 0x000fe20000000000 */
[----:B------:R-:W-:-:S02]  /*8040*/  ISETP.GE.AND P4, PT, R17, R92, PT ;  /* 0x0000005c1100720c */ /* 0x000fc40003f86270 */
[----:B------:R-:W-:Y:S02]  /*8050*/  FSEL R60, R60, -INF , !P5 ;  /* 0xff8000003c3c7808 */ /* 0x000fe40006800000 */
[----:B------:R-:W-:Y:S02]  /*8060*/  ISETP.GE.AND P5, PT, R17, R94, PT ;  /* 0x0000005e1100720c */ /* 0x000fe40003fa6270 */
[----:B------:R-:W-:Y:S02]  /*8070*/  FSEL R17, R62, -INF , !P3 ;  /* 0xff8000003e117808 */ /* 0x000fe40005800000 */
[----:B------:R-:W-:Y:S02]  /*8080*/  FSEL R40, R61, -INF , !P2 ;  /* 0xff8000003d287808 */ /* 0x000fe40005000000 */
[C---:B------:R-:W-:Y:S02]  /*8090*/  ISETP.GE.AND P3, PT, R19.reuse, R92, PT ;  /* 0x0000005c1300720c */ /* 0x040fe40003f66270 */
[----:B------:R-:W-:-:S02]  /*80a0*/  ISETP.GE.AND P2, PT, R19, R94, PT ;  /* 0x0000005e1300720c */ /* 0x000fc40003f46270 */
        /* <DEDUP_REMOVED lines=8> */
[----:B------:R-:W-:Y:S02]  /*8130*/  FSEL R26, R12, -INF , !P0 ;  /* 0xff8000000c1a7808 */ /* 0x000fe40004000000 */
[----:B------:R-:W-:Y:S02]  /*8140*/  FSEL R23, R14, -INF , !P4 ;  /* 0xff8000000e177808 */ /* 0x000fe40006000000 */
[C---:B------:R-:W-:Y:S02]  /*8150*/  ISETP.GE.AND P0, PT, R71.reuse, R92, PT ;  /* 0x0000005c4700720c */ /* 0x040fe40003f06270 */
[C---:B------:R-:W-:Y:S01]  /*8160*/  ISETP.GE.AND P4, PT, R71.reuse, R94, PT ;  /* 0x0000005e4700720c */ /* 0x040fe20003f86270 */
[----:B------:R-:W-:Y:S01]  /*8170*/  VIADD R71, R71, 0x79 ;  /* 0x0000007947477836 */ /* 0x000fe20000000000 */
[----:B------:R-:W-:-:S02]  /*8180*/  FSEL R12, R20, -INF , !P0 ;  /* 0xff800000140c7808 */ /* 0x000fc40004000000 */
[----:B------:R-:W-:Y:S02]  /*8190*/  ISETP.GE.AND P5, PT, R21, R92, PT ;  /* 0x0000005c1500720c */ /* 0x000fe40003fa6270 */
[----:B------:R-:W-:Y:S02]  /*81a0*/  ISETP.GE.AND P0, PT, R71, R94, PT ;  /* 0x0000005e4700720c */ /* 0x000fe40003f06270 */
[----:B------:R-:W-:Y:S02]  /*81b0*/  FSEL R39, R39, -INF , !P2 ;  /* 0xff80000027277808 */ /* 0x000fe40005000000 */
[----:B------:R-:W-:Y:S02]  /*81c0*/  FSEL R20, R11, -INF , !P0 ;  /* 0xff8000000b147808 */ /* 0x000fe40004000000 */
[----:B------:R-:W-:Y:S02]  /*81d0*/  ISETP.GT.AND P0, PT, R146, R137, PT ;  /* 0x000000899200720c */ /* 0x000fe40003f04270 */
[----:B------:R-:W-:-:S02]  /*81e0*/  FSEL R28, R13, -INF , !P5 ;  /* 0xff8000000d1c7808 */ /* 0x000fc40006800000 */
[----:B------:R-:W-:Y:S02]  /*81f0*/  ISETP.GE.AND P3, PT, R21, R94, PT ;  /* 0x0000005e1500720c */ /* 0x000fe40003f66270 */
[C---:B------:R-:W-:Y:S02]  /*8200*/  ISETP.GE.AND P6, PT, R25.reuse, R92, PT ;  /* 0x0000005c1900720c */ /* 0x040fe40003fc6270 */
[----:B------:R-:W-:Y:S02]  /*8210*/  ISETP.GE.AND P2, PT, R25, R94, PT ;  /* 0x0000005e1900720c */ /* 0x000fe40003f46270 */
[----:B------:R-:W-:Y:S02]  /*8220*/  ISETP.GE.AND P5, PT, R71, R92, PT ;  /* 0x0000005c4700720c */ /* 0x000fe40003fa6270 */
[----:B------:R-:W-:Y:S02]  /*8230*/  FSEL R47, R22, -INF , !P4 ;  /* 0xff800000162f7808 */ /* 0x000fe40006000000 */
[----:B------:R-:W-:-:S02]  /*8240*/  FSEL R25, R15, -INF , !P3 ;  /* 0xff8000000f197808 */ /* 0x000fc40005800000 */
        /* <DEDUP_REMOVED lines=64> */
.L_x_5003:
[----:B------:R-:W-:Y:S02]  /*8650*/  ULDC UR10, c[0x0][0x248] ;  /* 0x00009200000a7ab9 */ /* 0x000fe40000000800 */
[----:B------:R-:W-:-:S06]  /*8660*/  USHF.L.U32 UR5, UR10, 0x7, URZ ;  /* 0x000000070a057899 */ /* 0x000fcc000800063f */
[----:B------:R-:W-:-:S04]  /*8670*/  IADD3 R10, RZ, -UR5, RZ ;  /* 0x80000005ff0a7c10 */ /* 0x000fc8000fffe0ff */
[----:B------:R-:W-:-:S07]  /*8680*/  SHF.R.S32.HI R0, RZ, 0x1f, R10 ;  /* 0x0000001fff007819 */ /* 0x000fce000001140a */
.L_x_5004:
        /* <DEDUP_REMOVED lines=19> */
.L_x_5002:
        /* <DEDUP_REMOVED lines=127> */
[----:B------:R-:W-:Y:S01]  /*8fb0*/  FFMA.FTZ R54, R57, UR10, -R29 ;  /* 0x0000000a39367c23 */ /* 0x000fe2000801081d */
[--C-:B------:R-:W-:Y:S01]  /*8fc0*/  FFMA.FTZ R55, R55, UR10, -R22.reuse ;  /* 0x0000000a37377c23 */ /* 0x100fe20008010816 */
        /* <DEDUP_REMOVED lines=12> */
[----:B-1----:R-:W-:Y:S01]  /*9090*/  F2FP.BF16.F32.PACK_AB R81, R48, R47 ;  /* 0x0000002f3051723e */ /* 0x002fe200000010ff */
[----:B------:R-:W-:Y:S01]  /*90a0*/  FADD.FTZ R14, R15, R14 ;  /* 0x0000000e0f0e7221 */ /* 0x000fe20000010000 */
[----:B------:R-:W-:Y:S01]  /*90b0*/  FADD.FTZ R47, R47, R48 ;  /* 0x000000302f2f7221 */ /* 0x000fe20000010000 */
        /* <DEDUP_REMOVED lines=10> */
[----:B------:R-:W-:-:S02]  /*9160*/  FFMA.FTZ R152, R20, UR10, -R22 ;  /* 0x0000000a14987c23 */ /* 0x000fc40008010816 */
[----:B------:R-:W1:Y:S01]  /*9170*/  MUFU.EX2 R46, R46 ;  /* 0x0000002e002e7308 */ /* 0x000e620000000800 */
[----:B----4-:R-:W-:Y:S01]  /*9180*/  F2FP.BF16.F32.PACK_AB R83, R51, R50 ;  /* 0x000000323353723e */ /* 0x010fe200000010ff */
[----:B------:R-:W-:Y:S01]  /*9190*/  FADD.FTZ R50, R50, R47 ;  /* 0x0000002f32327221 */ /* 0x000fe20000010000 */
[--C-:B------:R-:W-:Y:S01]  /*91a0*/  FFMA.FTZ R47, R28, UR10, -R29.reuse ;  /* 0x0000000a1c2f7c23 */ /* 0x100fe2000801081d */
[----:B------:R-:W-:Y:S01]  /*91b0*/  FFMA.FTZ R28, R42, UR10, -R29 ;  /* 0x0000000a2a1c7c23 */ /* 0x000fe2000801081d */
[----:B------:R-:W-:Y:S01]  /*91c0*/  FFMA.FTZ R42, R39, UR10, -R22 ;  /* 0x0000000a272a7c23 */ /* 0x000fe20008010816 */
        /* <DEDUP_REMOVED lines=13> */
[----:B--2---:R-:W-:Y:S01]  /*92a0*/  F2FP.BF16.F32.PACK_AB R6, R30, R31 ;  /* 0x0000001f1e06723e */ /* 0x004fe200000010ff */
[----:B------:R-:W-:Y:S01]  /*92b0*/  FFMA.FTZ R49, R27, UR10, -R22 ;  /* 0x0000000a1b317c23 */ /* 0x000fe20008010816 */
[----:B------:R-:W-:-:S04]  /*92c0*/  FADD.FTZ R31, R31, R46 ;  /* 0x0000002e1f1f7221 */ /* 0x000fc80000010000 */
[----:B------:R-:W-:Y:S01]  /*92d0*/  FADD.FTZ R31, R30, R31 ;  /* 0x0000001f1e1f7221 */ /* 0x000fe20000010000 */
[----:B------:R-:W-:Y:S08]  /*92e0*/  MUFU.EX2 R44, R44 ;  /* 0x0000002c002c7308 */ /* 0x000ff00000000800 */
[----:B------:R-:W2:Y:S01]  /*92f0*/  MUFU.EX2 R3, R3 ;  /* 0x0000000300037308 */ /* 0x000ea20000000800 */
[----:B-1----:R-:W-:Y:S01]  /*9300*/  F2FP.BF16.F32.PACK_AB R5, R37, R58 ;  /* 0x0000003a2505723e */ /* 0x002fe200000010ff */
[----:B------:R-:W-:-:S06]  /*9310*/  FADD.FTZ R58, R58, R51 ;  /* 0x000000333a3a7221 */ /* 0x000fcc0000010000 */
        /* <DEDUP_REMOVED lines=45> */
[----:B-1----:R-:W-:-:S02]  /*95f0*/  F2FP.BF16.F32.PACK_AB R5, R87, R96 ;  /* 0x000000605705723e */ /* 0x002fc400000010ff */
[----:B------:R-:W-:Y:S01]  /*9600*/  F2FP.BF16.F32.PACK_AB R6, R53, R66 ;  /* 0x000000423506723e */ /* 0x000fe200000010ff */
[----:B------:R-:W-:Y:S01]  /*9610*/  FADD.FTZ R95, R64, R95 ;  /* 0x0000005f405f7221 */ /* 0x000fe20000010000 */
[----:B---3--:R-:W-:Y:S01]  /*9620*/  F2FP.BF16.F32.PACK_AB R7, R65, R90 ;  /* 0x0000005a4107723e */ /* 0x008fe200000010ff */
[----:B------:R-:W-:Y:S02]  /*9630*/  MUFU.EX2 R56, R56 ;  /* 0x0000003800387308 */ /* 0x000fe40000000800 */
[----:B------:R-:W-:-:S04]  /*9640*/  FADD.FTZ R66, R66, R95 ;  /* 0x0000005f42427221 */ /* 0x000fc80000010000 */
[----:B------:R-:W-:Y:S02]  /*9650*/  FADD.FTZ R53, R53, R66 ;  /* 0x0000004235357221 */ /* 0x000fe40000010000 */
[----:B------:R-:W1:Y:S08]  /*9660*/  MUFU.EX2 R33, R33 ;  /* 0x0000002100217308 */ /* 0x000e700000000800 */
[----:B------:R3:W-:Y:S08]  /*9670*/  MUFU.EX2 R48, R45 ;  /* 0x0000002d00307308 */ /* 0x0007f00000000800 */
[----:B------:R-:W-:Y:S01]  /*9680*/  MUFU.EX2 R59, R59 ;  /* 0x0000003b003b7308 */ /* 0x000fe20000000800 */
[C---:B--2---:R-:W-:Y:S07]  /*9690*/  HMMA.16816.F32.BF16 R68, R4.reuse, R8, R68 ;  /* 0x000000080444723c */ /* 0x044fee0000041844 */
[----:B------:R-:W2:Y:S01]  /*96a0*/  MUFU.EX2 R34, R34 ;  /* 0x0000002200227308 */ /* 0x000ea20000000800 */
[----:B------:R-:W-:Y:S01]  /*96b0*/  HMMA.16816.F32.BF16 R72, R4, R10, R72 ;  /* 0x0000000a0448723c */ /* 0x000fe20000041848 */
[----:B------:R-:W5:Y:S01]  /*96c0*/  LDSM.16.MT88.4 R8, [R131+0x3c00] ;  /* 0x003c00008308783b */ /* 0x000f620000004200 */
[----:B---3--:R-:W-:Y:S01]  /*96d0*/  FFMA.FTZ R45, R38, UR10, -R29 ;  /* 0x0000000a262d7c23 */ /* 0x008fe2000801081d */
[----:B------:R-:W-:Y:S01]  /*96e0*/  FFMA.FTZ R38, R17, UR10, -R22 ;  /* 0x0000000a11267c23 */ /* 0x000fe20008010816 */
[----:B------:R-:W-:-:S03]  /*96f0*/  FADD.FTZ R17, R37, R58 ;  /* 0x0000003a25117221 */ /* 0x000fc60000010000 */
[----:B------:R-:W-:Y:S01]  /*9700*/  MUFU.EX2 R57, R57 ;  /* 0x0000003900397308 */ /* 0x000fe20000000800 */
[----:B------:R-:W-:-:S04]  /*9710*/  FADD.FTZ R44, R44, R17 ;  /* 0x000000112c2c7221 */ /* 0x000fc80000010000 */
[----:B------:R-:W-:-:S03]  /*9720*/  FADD.FTZ R3, R3, R44 ;  /* 0x0000002c03037221 */ /* 0x000fc60000010000 */
[----:B------:R-:W-:Y:S01]  /*9730*/  MUFU.EX2 R32, R32 ;  /* 0x0000002000207308 */ /* 0x000fe20000000800 */
[----:B------:R-:W-:Y:S01]  /*9740*/  FADD.FTZ R88, R88, R3 ;  /* 0x0000000358587221 */ /* 0x000fe20000010000 */
[----:B------:R-:W-:-:S03]  /*9750*/  FFMA.FTZ R3, R23, UR10, -R22 ;  /* 0x0000000a17037c23 */ /* 0x000fc60008010816 */
[----:B------:R-:W-:-:S03]  /*9760*/  FADD.FTZ R89, R89, R88 ;  /* 0x0000005859597221 */ /* 0x000fc60000010000 */
[----:B------:R-:W-:Y:S01]  /*9770*/  MUFU.EX2 R102, R102 ;  /* 0x0000006600667308 */ /* 0x000fe20000000800 */
[----:B------:R-:W-:-:S04]  /*9780*/  FADD.FTZ R86, R86, R89 ;  /* 0x0000005956567221 */ /* 0x000fc80000010000 */
[----:B------:R-:W-:-:S03]  /*9790*/  FADD.FTZ R63, R63, R86 ;  /* 0x000000563f3f7221 */ /* 0x000fc60000010000 */
[----:B------:R-:W3:Y:S01]  /*97a0*/  MUFU.EX2 R41, R41 ;  /* 0x0000002900297308 */ /* 0x000ee20000000800 */
[----:B------:R-:W-:-:S04]  /*97b0*/  FADD.FTZ R96, R96, R63 ;  /* 0x0000003f60607221 */ /* 0x000fc80000010000 */
[----:B------:R-:W-:-:S03]  /*97c0*/  FADD.FTZ R87, R87, R96 ;  /* 0x0000006057577221 */ /* 0x000fc60000010000 */
[----:B------:R-:W3:Y:S01]  /*97d0*/  MUFU.EX2 R35, R35 ;  /* 0x0000002300237308 */ /* 0x000ee20000000800 */
[----:B------:R-:W-:Y:S01]  /*97e0*/  FADD.FTZ R90, R90, R87 ;  /* 0x000000575a5a7221 */ /* 0x000fe20000010000 */
[----:B-----5:R-:W-:Y:S03]  /*97f0*/  HMMA.16816.F32.BF16 R76, R4, R8, R76 ;  /* 0x00000008044c723c */ /* 0x020fe6000004184c */
[----:B------:R-:W-:-:S03]  /*9800*/  FADD.FTZ R90, R65, R90 ;  /* 0x0000005a415a7221 */ /* 0x000fc60000010000 */
[----:B------:R-:W-:Y:S01]  /*9810*/  HMMA.16816.F32.BF16 R80, R4, R10, R80 ;  /* 0x0000000a0450723c */ /* 0x000fe20000041850 */
[----:B------:R-:W5:Y:S01]  /*9820*/  LDSM.16.MT88.4 R8, [R132+0x4000] ;  /* 0x004000008408783b */ /* 0x000f620000004200 */
[----:B------:R2:W-:Y:S05]  /*9830*/  MUFU.EX2 R27, R19 ;  /* 0x00000013001b7308 */ /* 0x0005ea0000000800 */
[C---:B----4-:R-:W-:Y:S01]  /*9840*/  F2FP.BF16.F32.PACK_AB R4, R91.reuse, R98 ;  /* 0x000000625b04723e */ /* 0x050fe200000010ff */
[----:B------:R-:W-:Y:S01]  /*9850*/  FADD.FTZ R98, R98, R53 ;  /* 0x0000003562627221 */ /* 0x000fe20000010000 */
[----:B------:R-:W-:Y:S01]  /*9860*/  F2FP.BF16.F32.PACK_AB R5, R100, R55 ;  /* 0x000000376405723e */ /* 0x000fe200000010ff */
[----:B------:R-:W-:Y:S01]  /*9870*/  MUFU.EX2 R43, R43 ;  /* 0x0000002b002b7308 */ /* 0x000fe20000000800 */
[----:B------:R-:W-:Y:S01]  /*9880*/  F2FP.BF16.F32.PACK_AB R6, R54, R97 ;  /* 0x000000613606723e */ /* 0x000fe200000010ff */
[----:B------:R-:W-:Y:S01]  /*9890*/  FADD.FTZ R98, R91, R98 ;  /* 0x000000625b627221 */ /* 0x000fe20000010000 */
[----:B-1----:R-:W-:-:S03]  /*98a0*/  F2FP.BF16.F32.PACK_AB R7, R33, R56 ;  /* 0x000000382107723e */ /* 0x002fc600000010ff */
[----:B------:R-:W-:Y:S02]  /*98b0*/  FADD.FTZ R97, R97, R98 ;  /* 0x0000006261617221 */ /* 0x000fe40000010000 */
[----:B------:R-:W1:Y:S01]  /*98c0*/  MUFU.EX2 R40, R40 ;  /* 0x0000002800287308 */ /* 0x000e620000000800 */
[----:B--2---:R-:W-:Y:S01]  /*98d0*/  LDSM.16.MT88.4 R16, [R131+0x4800] ;  /* 0x004800008310783b */ /* 0x004fe20000004200 */
[----:B------:R-:W-:-:S06]  /*98e0*/  FADD.FTZ R54, R54, R97 ;  /* 0x0000006136367221 */ /* 0x000fcc0000010000 */
[----:B------:R-:W-:Y:S08]  /*98f0*/  MUFU.EX2 R36, R36 ;  /* 0x0000002400247308 */ /* 0x000ff00000000800 */
[----:B------:R-:W-:Y:S01]  /*9900*/  MUFU.EX2 R45, R45 ;  /* 0x0000002d002d7308 */ /* 0x000fe20000000800 */
[C---:B-----5:R-:W-:Y:S07]  /*9910*/  HMMA.16816.F32.BF16 R68, R4.reuse, R8, R68 ;  /* 0x000000080444723c */ /* 0x060fee0000041844 */
[----:B------:R-:W2:Y:S01]  /*9920*/  MUFU.EX2 R38, R38 ;  /* 0x0000002600267308 */ /* 0x000ea20000000800 */
[C---:B------:R-:W-:Y:S01]  /*9930*/  HMMA.16816.F32.BF16 R72, R4.reuse, R10, R72 ;  /* 0x0000000a0448723c */ /* 0x040fe20000041848 */
[----:B------:R-:W4:Y:S06]  /*9940*/  LDSM.16.MT88.4 R8, [R131+0x4000] ;  /* 0x004000008308783b */ /* 0x000f2c0000004200 */
[----:B------:R-:W-:Y:S08]  /*9950*/  MUFU.EX2 R37, R49 ;  /* 0x0000003100257308 */ /* 0x000ff00000000800 */
[----:B------:R-:W5:Y:S08]  /*9960*/  MUFU.EX2 R42, R42 ;  /* 0x0000002a002a7308 */ /* 0x000f700000000800 */
[----:B------:R-:W-:Y:S08]  /*9970*/  MUFU.EX2 R26, R26 ;  /* 0x0000001a001a7308 */ /* 0x000ff00000000800 */
[----:B------:R-:W5:Y:S08]  /*9980*/  MUFU.EX2 R47, R47 ;  /* 0x0000002f002f7308 */ /* 0x000f700000000800 */
[----:B------:R-:W-:Y:S01]  /*9990*/  MUFU.EX2 R3, R3 ;  /* 0x0000000300037308 */ /* 0x000fe20000000800 */
[C---:B----4-:R-:W-:Y:S07]  /*99a0*/  HMMA.16816.F32.BF16 R76, R4.reuse, R8, R76 ;  /* 0x00000008044c723c */ /* 0x050fee000004184c */
[----:B------:R-:W4:Y:S01]  /*99b0*/  MUFU.EX2 R24, R24 ;  /* 0x0000001800187308 */ /* 0x000f220000000800 */
[----:B------:R-:W-:Y:S01]  /*99c0*/  HMMA.16816.F32.BF16 R80, R4, R10, R80 ;  /* 0x0000000a0450723c */ /* 0x000fe20000041850 */
[----:B------:R-:W1:Y:S06]  /*99d0*/  LDSM.16.MT88.4 R8, [R132+0x4400] ;  /* 0x004400008408783b */ /* 0x000e6c0000004200 */
[----:B------:R-:W-:Y:S01]  /*99e0*/  MUFU.EX2 R28, R28 ;  /* 0x0000001c001c7308 */ /* 0x000fe20000000800 */
[----:B------:R-:W-:Y:S01]  /*99f0*/  F2FP.BF16.F32.PACK_AB R4, R34, R59 ;  /* 0x0000003b2204723e */ /* 0x000fe200000010ff */
[----:B------:R-:W-:Y:S01]  /*9a00*/  FADD.FTZ R59, R59, R54 ;  /* 0x000000363b3b7221 */ /* 0x000fe20000010000 */
[----:B---3--:R-:W-:-:S02]  /*9a10*/  F2FP.BF16.F32.PACK_AB R5, R41, R102 ;  /* 0x000000662905723e */ /* 0x008fc400000010ff */
[----:B------:R-:W-:Y:S01]  /*9a20*/  F2FP.BF16.F32.PACK_AB R6, R32, R57 ;  /* 0x000000392006723e */ /* 0x000fe200000010ff */
[----:B------:R-:W-:Y:S01]  /*9a30*/  FADD.FTZ R34, R34, R59 ;  /* 0x0000003b22227221 */ /* 0x000fe20000010000 */
[----:B------:R-:W-:Y:S01]  /*9a40*/  F2FP.BF16.F32.PACK_AB R7, R48, R35 ;  /* 0x000000233007723e */ /* 0x000fe200000010ff */
[----:B------:R-:W3:Y:S02]  /*9a50*/  MUFU.EX2 R151, R151 ;  /* 0x0000009700977308 */ /* 0x000ee40000000800 */
[----:B------:R-:W-:-:S04]  /*9a60*/  FADD.FTZ R57, R57, R34 ;  /* 0x0000002239397221 */ /* 0x000fc80000010000 */
[C---:B------:R-:W-:Y:S01]  /*9a70*/  HMMA.16816.F32.BF16 R76, R4.reuse, R12, R76 ;  /* 0x0000000c044c723c */ /* 0x040fe2000004184c */
[----:B------:R-:W-:Y:S01]  /*9a80*/  FADD.FTZ R32, R32, R57 ;  /* 0x0000003920207221 */ /* 0x000fe20000010000 */
[----:B------:R-:W-:Y:S04]  /*9a90*/  MUFU.EX2 R21, R21 ;  /* 0x0000001500157308 */ /* 0x000fe80000000800 */
[C---:B------:R-:W-:Y:S01]  /*9aa0*/  HMMA.16816.F32.BF16 R80, R4.reuse, R14, R80 ;  /* 0x0000000e0450723c */ /* 0x040fe20000041850 */
[----:B------:R-:W-:Y:S03]  /*9ab0*/  LDSM.16.MT88.4 R12, [R132+0x4c00] ;  /* 0x004c0000840c783b */ /* 0x000fe60000004200 */
[----:B------:R-:W3:Y:S02]  /*9ac0*/  MUFU.EX2 R152, R152 ;  /* 0x0000009800987308 */ /* 0x000ee40000000800 */
[C---:B-1----:R-:W-:Y:S06]  /*9ad0*/  HMMA.16816.F32.BF16 R68, R4.reuse, R8, R68 ;  /* 0x000000080444723c */ /* 0x042fec0000041844 */
[----:B------:R-:W-:Y:S01]  /*9ae0*/  HMMA.16816.F32.BF16 R72, R4, R10, R72 ;  /* 0x0000000a0448723c */ /* 0x000fe20000041848 */
[----:B------:R-:W1:Y:S06]  /*9af0*/  LDSM.16.MT88.4 R8, [R132+0x4800] ;  /* 0x004800008408783b */ /* 0x000e6c0000004200 */
[----:B------:R-:W-:Y:S01]  /*9b00*/  F2FP.BF16.F32.PACK_AB R4, R40, R43 ;  /* 0x0000002b2804723e */ /* 0x000fe200000010ff */
[----:B------:R-:W-:Y:S01]  /*9b10*/  FADD.FTZ R43, R43, R32 ;  /* 0x000000202b2b7221 */ /* 0x000fe20000010000 */
[----:B--2---:R-:W-:-:S02]  /*9b20*/  F2FP.BF16.F32.PACK_AB R5, R27, R38 ;  /* 0x000000261b05723e */ /* 0x004fc400000010ff */
[----:B------:R-:W-:Y:S01]  /*9b30*/  F2FP.BF16.F32.PACK_AB R6, R45, R36 ;  /* 0x000000242d06723e */ /* 0x000fe200000010ff */
[----:B------:R-:W-:Y:S01]  /*9b40*/  FADD.FTZ R43, R40, R43 ;  /* 0x0000002b282b7221 */ /* 0x000fe20000010000 */
[----:B-----5:R-:W-:-:S03]  /*9b50*/  F2FP.BF16.F32.PACK_AB R7, R42, R37 ;  /* 0x000000252a07723e */ /* 0x020fc600000010ff */
        /* <DEDUP_REMOVED lines=11> */
[----:B------:R-:W1:Y:S01]  /*9c10*/  LDSM.16.MT88.4 R8, [R131+0x4c00] ;  /* 0x004c00008308783b */ /* 0x000e620000004200 */
[----:B------:R-:W-:-:S04]  /*9c20*/  FADD.FTZ R102, R41, R102 ;  /* 0x0000006629667221 */ /* 0x000fc80000010000 */
[----:B------:R-:W-:Y:S01]  /*9c30*/  FADD.FTZ R35, R35, R102 ;  /* 0x0000006623237221 */ /* 0x000fe20000010000 */
[----:B------:R-:W-:Y:S01]  /*9c40*/  F2FP.BF16.F32.PACK_AB R4, R47, R26 ;  /* 0x0000001a2f04723e */ /* 0x000fe200000010ff */
[----:B------:R-:W-:Y:S01]  /*9c50*/  FADD.FTZ R26, R26, R45 ;  /* 0x0000002d1a1a7221 */ /* 0x000fe20000010000 */
[----:B----4-:R-:W-:Y:S01]  /*9c60*/  F2FP.BF16.F32.PACK_AB R5, R24, R3 ;  /* 0x000000031805723e */ /* 0x010fe200000010ff */
[----:B------:R-:W-:Y:S01]  /*9c70*/  FADD.FTZ R35, R48, R35 ;  /* 0x0000002330237221 */ /* 0x000fe20000010000 */
[----:B---3--:R-:W-:Y:S01]  /*9c80*/  F2FP.BF16.F32.PACK_AB R6, R151, R28 ;  /* 0x0000001c9706723e */ /* 0x008fe200000010ff */
[----:B------:R-:W-:Y:S01]  /*9c90*/  FADD.FTZ R47, R47, R26 ;  /* 0x0000001a2f2f7221 */ /* 0x000fe20000010000 */
[----:B------:R-:W-:Y:S01]  /*9ca0*/  F2FP.BF16.F32.PACK_AB R7, R152, R21 ;  /* 0x000000159807723e */ /* 0x000fe200000010ff */
        /* <DEDUP_REMOVED lines=80> */
.L_x_5006:
[----:B------:R-:W-:Y:S02]  /*a1b0*/  ULDC UR8, c[0x0][0x250] ;  /* 0x0000940000087ab9 */ /* 0x000fe40000000800 */
[----:B------:R-:W-:-:S06]  /*a1c0*/  USHF.L.U32 UR4, UR8, 0x7, URZ ;  /* 0x0000000708047899 */ /* 0x000fcc000800063f */
[----:B------:R-:W-:-:S04]  /*a1d0*/  IADD3 R8, RZ, -UR4, RZ ;  /* 0x80000004ff087c10 */ /* 0x000fc8000fffe0ff */
[----:B------:R-:W-:-:S07]  /*a1e0*/  SHF.R.S32.HI R4, RZ, 0x1f, R8 ;  /* 0x0000001fff047819 */ /* 0x000fce0000011408 */
.L_x_5007:
        /* <DEDUP_REMOVED lines=14> */
[----:B------:R-:W-:Y:S01]  /*a2d0*/  ISETP.GE.AND P6, PT, R3, R92, PT ;  /* 0x0000005c0300720c */ /* 0x000fe20003fc6270 */
[----:B------:R-:W-:Y:S01]  /*a2e0*/  LDGSTS.E.BYPASS.LTC128B.128 [R147+0x3800], desc[UR6][R12.64] ;  /* 0x038000000c937fae */ /* 0x000fe2000b901d46 */
[----:B------:R-:W-:Y:S02]  /*a2f0*/  IADD3.X R7, R13, UR4, RZ, P0, !PT ;  /* 0x000000040d077c10 */ /* 0x000fe400087fe4ff */
[----:B------:R-:W-:Y:S02]  /*a300*/  IADD3 R4, P0, R6, UR5, RZ ;  /* 0x0000000506047c10 */ /* 0x000fe4000ff1e0ff */
[----:B------:R-:W-:Y:S01]  /*a310*/  ISETP.GE.AND P5, PT, R3, R94, PT ;  /* 0x0000005e0300720c */ /* 0x000fe20003fa6270 */
[----:B------:R-:W-:Y:S01]  /*a320*/  LDGSTS.E.BYPASS.LTC128B.128 [R147+0x4000], desc[UR6][R6.64] ;  /* 0x0400000006937fae */ /* 0x000fe2000b901d46 */
[----:B------:R-:W-:-:S02]  /*a330*/  IADD3.X R5, R7, UR4, RZ, P0, !PT ;  /* 0x0000000407057c10 */ /* 0x000fc400087fe4ff */
[----:B------:R-:W-:-:S03]  /*a340*/  LOP3.LUT R3, R118, 0x10, R93, 0xfe, !PT ;  /* 0x0000001076037812 */ /* 0x000fc600078efe5d */
[----:B------:R1:W-:Y:S01]  /*a350*/  LDGSTS.E.BYPASS.LTC128B.128 [R147+0x4800], desc[UR6][R4.64] ;  /* 0x0480000004937fae */ /* 0x0003e2000b901d46 */
[C---:B------:R-:W-:Y:S02]  /*a360*/  ISETP.GE.AND P0, PT, R3.reuse, R92, PT ;  /* 0x0000005c0300720c */ /* 0x040fe40003f06270 */
[----:B------:R-:W-:Y:S01]  /*a370*/  ISETP.GE.AND P3, PT, R3, R94, PT ;  /* 0x0000005e0300720c */ /* 0x000fe20003f66270 */
[----:B------:R-:W-:Y:S01]  /*a380*/  LDSM.16.M88.4 R88, [R136] ;  /* 0x000000008858783b */ /* 0x000fe20000000200 */
[----:B------:R-:W-:-:S03]  /*a390*/  LOP3.LUT R3, R118, R93, RZ, 0xfc, !PT ;  /* 0x0000005d76037212 */ /* 0x000fc600078efcff */
[----:B------:R-:W2:Y:S01]  /*a3a0*/  LDSM.16.M88.4 R28, [R134+0x1400] ;  /* 0x00140000861c783b */ /* 0x000ea20000000200 */
[C---:B------:R-:W-:Y:S02]  /*a3b0*/  ISETP.GE.AND P4, PT, R3.reuse, R92, PT ;  /* 0x0000005c0300720c */ /* 0x040fe40003f86270 */
[----:B------:R-:W-:Y:S01]  /*a3c0*/  ISETP.GE.AND P2, PT, R3, R94, PT ;  /* 0x0000005e0300720c */ /* 0x000fe20003f46270 */
[----:B------:R-:W3:Y:S04]  /*a3d0*/  LDSM.16.M88.4 R20, [R134+0x1800] ;  /* 0x001800008614783b */ /* 0x000ee80000000200 */
[----:B------:R-:W-:Y:S04]  /*a3e0*/  LDSM.16.M88.4 R84, [R135] ;  /* 0x000000008754783b */ /* 0x000fe80000000200 */
[----:B------:R-:W4:Y:S04]  /*a3f0*/  LDSM.16.M88.4 R8, [R130] ;  /* 0x000000008208783b */ /* 0x000f280000000200 */
[----:B------:R-:W-:Y:S04]  /*a400*/  LDSM.16.M88.4 R36, [R134+0x1000] ;  /* 0x001000008624783b */ /* 0x000fe80000000200 */
[----:B-1----:R-:W1:Y:S04]  /*a410*/  LDSM.16.M88.4 R4, [R134+0x2000] ;  /* 0x002000008604783b */ /* 0x002e680000000200 */
[----:B------:R-:W5:Y:S04]  /*a420*/  LDSM.16.M88.4 R60, [R129] ;  /* 0x00000000813c783b */ /* 0x000f680000000200 */
[----:B------:R-:W5:Y:S04]  /*a430*/  LDSM.16.M88.4 R48, [R127] ;  /* 0x000000007f30783b */ /* 0x000f680000000200 */
[----:B------:R-:W5:Y:S04]  /*a440*/  LDSM.16.M88.4 R44, [R134+0x2800] ;  /* 0x00280000862c783b */ /* 0x000f680000000200 */
[----:B------:R-:W5:Y:S01]  /*a450*/  LDSM.16.M88.4 R16, [R133] ;  /* 0x000000008510783b */ /* 0x000f620000000200 */
[C---:B--2---:R-:W-:Y:S03]  /*a460*/  HMMA.16816.F32.BF16 R32, R88.reuse, R28, RZ ;  /* 0x0000001c5820723c */ /* 0x044fe600000418ff */
[----:B------:R-:W2:Y:S04]  /*a470*/  LDSM.16.M88.4 R12, [R134+0x1c00] ;  /* 0x001c0000860c783b */ /* 0x000ea80000000200 */
[----:B------:R-:W-:Y:S01]  /*a480*/  LDSM.16.M88.4 R56, [R128] ;  /* 0x000000008038783b */ /* 0x000fe20000000200 */
[C---:B------:R-:W-:Y:S03]  /*a490*/  HMMA.16816.F32.BF16 R28, R88.reuse, R30, RZ ;  /* 0x0000001e581c723c */ /* 0x040fe600000418ff */
[----:B------:R-:W-:Y:S03]  /*a4a0*/  LDSM.16.M88.4 R52, [R134+0x2400] ;  /* 0x002400008634783b */ /* 0x000fe60000000200 */
[C---:B---3--:R-:W-:Y:S01]  /*a4b0*/  HMMA.16816.F32.BF16 R24, R88.reuse, R20, RZ ;  /* 0x000000145818723c */ /* 0x048fe200000418ff */
[----:B------:R-:W-:Y:S04]  /*a4c0*/  LDSM.16.M88.4 R64, [R126] ;  /* 0x000000007e40783b */ /* 0x000fe80000000200 */
[----:B------:R-:W0:Y:S01]  /*a4d0*/  LDGDEPBAR ;  /* 0x00000000000079af */ /* 0x000e220000000000 */
[----:B------:R-:W-:Y:S06]  /*a4e0*/  HMMA.16816.F32.BF16 R20, R88, R22, RZ ;  /* 0x000000165814723c */ /* 0x000fec00000418ff */
[C---:B----4-:R-:W-:Y:S06]  /*a4f0*/  HMMA.16816.F32.BF16 R32, R84.reuse, R8, R32 ;  /* 0x000000085420723c */ /* 0x050fec0000041820 */
[----:B------:R-:W-:Y:S06]  /*a500*/  HMMA.16816.F32.BF16 R28, R84, R10, R28 ;  /* 0x0000000a541c723c */ /* 0x000fec000004181c */
[C---:B-1----:R-:W-:Y:S06]  /*a510*/  HMMA.16816.F32.BF16 R8, R88.reuse, R4, RZ ;  /* 0x000000045808723c */ /* 0x042fec00000418ff */
[C---:B------:R-:W-:Y:S06]  /*a520*/  HMMA.16816.F32.BF16 R4, R88.reuse, R6, RZ ;  /* 0x000000065804723c */ /* 0x040fec00000418ff */
[----:B------:R-:W-:Y:S01]  /*a530*/  HMMA.16816.F32.BF16 R40, R88, R36, RZ ;  /* 0x000000245828723c */ /* 0x000fe200000418ff */
[----:B------:R-:W-:-:S05]  /*a540*/  FSEL R114, R32, -INF , !P0 ;  /* 0xff80000020727808 */ /* 0x000fca0004000000 */
[C---:B-----5:R-:W-:Y:S06]  /*a550*/  HMMA.16816.F32.BF16 R24, R84.reuse, R60, R24 ;  /* 0x0000003c5418723c */ /* 0x060fec0000041818 */
[----:B------:R-:W-:Y:S01]  /*a560*/  HMMA.16816.F32.BF16 R20, R84, R62, R20 ;  /* 0x0000003e5414723c */ /* 0x000fe20000041814 */
[----:B------:R-:W1:Y:S05]  /*a570*/  LDSM.16.M88.4 R60, [R125] ;  /* 0x000000007d3c783b */ /* 0x000e6a0000000200 */
[----:B------:R-:W-:Y:S06]  /*a580*/  HMMA.16816.F32.BF16 R36, R88, R38, RZ ;  /* 0x000000265824723c */ /* 0x000fec00000418ff */
[C---:B------:R-:W-:Y:S06]  /*a590*/  HMMA.16816.F32.BF16 R8, R84.reuse, R48, R8 ;  /* 0x000000305408723c */ /* 0x040fec0000041808 */
[----:B------:R-:W-:Y:S06]  /*a5a0*/  HMMA.16816.F32.BF16 R4, R84, R50, R4 ;  /* 0x000000325404723c */ /* 0x000fec0000041804 */
[----:B------:R-:W-:Y:S06]  /*a5b0*/  HMMA.16816.F32.BF16 R48, R88, R44, RZ ;  /* 0x0000002c5830723c */ /* 0x000fec00000418ff */
[C---:B------:R-:W-:Y:S06]  /*a5c0*/  HMMA.16816.F32.BF16 R40, R84.reuse, R16, R40 ;  /* 0x000000105428723c */ /* 0x040fec0000041828 */
[----:B------:R-:W-:Y:S06]  /*a5d0*/  HMMA.16816.F32.BF16 R36, R84, R18, R36 ;  /* 0x000000125424723c */ /* 0x000fec0000041824 */
[C---:B--2---:R-:W-:Y:S06]  /*a5e0*/  HMMA.16816.F32.BF16 R16, R88.reuse, R12, RZ ;  /* 0x0000000c5810723c */ /* 0x044fec00000418ff */
[----:B------:R-:W-:Y:S06]  /*a5f0*/  HMMA.16816.F32.BF16 R12, R88, R14, RZ ;  /* 0x0000000e580c723c */ /* 0x000fec00000418ff */
[----:B-1----:R-:W-:Y:S01]  /*a600*/  HMMA.16816.F32.BF16 R48, R84, R60, R48 ;  /* 0x0000003c5430723c */ /* 0x002fe20000041830 */
[----:B------:R-:W-:-:S02]  /*a610*/  FSEL R150, R40, -INF , !P4 ;  /* 0xff80000028967808 */ /* 0x000fc40006000000 */
[----:B------:R-:W-:-:S03]  /*a620*/  FSEL R111, R42, -INF , !P2 ;  /* 0xff8000002a6f7808 */ /* 0x000fc60005000000 */
[----:B------:R-:W-:Y:S01]  /*a630*/  HMMA.16816.F32.BF16 R44, R88, R46, RZ ;  /* 0x0000002e582c723c */ /* 0x000fe200000418ff */
[----:B------:R-:W-:Y:S01]  /*a640*/  VIADD R61, R3, 0x1 ;  /* 0x00000001033d7836 */ /* 0x000fe20000000000 */
[----:B------:R-:W-:-:S04]  /*a650*/  FSEL R36, R36, -INF , !P6 ;  /* 0xff80000024247808 */ /* 0x000fc80007000000 */
[C---:B------:R-:W-:Y:S01]  /*a660*/  ISETP.GE.AND P4, PT, R61.reuse, R92, PT ;  /* 0x0000005c3d00720c */ /* 0x040fe20003f86270 */
[C---:B------:R-:W-:Y:S01]  /*a670*/  HMMA.16816.F32.BF16 R16, R84.reuse, R56, R16 ;  /* 0x000000385410723c */ /* 0x040fe20000041810 */
[----:B------:R-:W-:Y:S01]  /*a680*/  ISETP.GE.AND P2, PT, R61, R94, PT ;  /* 0x0000005e3d00720c */ /* 0x000fe20003f46270 */
[----:B------:R-:W-:Y:S01]  /*a690*/  VIADD R61, R3, 0x9 ;  /* 0x00000009033d7836 */ /* 0x000fe20000000000 */
[----:B------:R-:W-:Y:S01]  /*a6a0*/  FSEL R122, R41, -INF , !P4 ;  /* 0xff800000297a7808 */ /* 0x000fe20006000000 */
[----:B------:R-:W-:Y:S01]  /*a6b0*/  VIADD R41, R3, 0x11 ;  /* 0x0000001103297836 */ /* 0x000fe20000000000 */
[----:B------:R-:W-:Y:S01]  /*a6c0*/  FSEL R117, R43, -INF , !P2 ;  /* 0xff8000002b757808 */ /* 0x000fe20005000000 */
[----:B------:R-:W-:Y:S01]  /*a6d0*/  HMMA.16816.F32.BF16 R12, R84, R58, R12 ;  /* 0x0000003a540c723c */ /* 0x000fe2000004180c */
[C---:B------:R-:W-:Y:S02]  /*a6e0*/  ISETP.GE.AND P4, PT, R61.reuse, R92, PT ;  /* 0x0000005c3d00720c */ /* 0x040fe40003f86270 */
[----:B------:R-:W-:-:S02]  /*a6f0*/  ISETP.GE.AND P2, PT, R61, R94, PT ;  /* 0x0000005e3d00720c */ /* 0x000fc40003f46270 */
[----:B------:R-:W-:Y:S01]  /*a700*/  FSEL R120, R37, -INF , !P4 ;  /* 0xff80000025787808 */ /* 0x000fe20006000000 */
[----:B------:R-:W-:Y:S01]  /*a710*/  VIADD R37, R3, 0x19 ;  /* 0x0000001903257836 */ /* 0x000fe20000000000 */
[-C--:B------:R-:W-:Y:S01]  /*a720*/  ISETP.GE.AND P4, PT, R41, R92.reuse, PT ;  /* 0x0000005c2900720c */ /* 0x080fe20003f86270 */
[C---:B------:R-:W-:Y:S01]  /*a730*/  HMMA.16816.F32.BF16 R56, R88.reuse, R52, RZ ;  /* 0x000000345838723c */ /* 0x040fe200000418ff */
[----:B------:R-:W-:Y:S02]  /*a740*/  FSEL R113, R39, -INF , !P2 ;  /* 0xff80000027717808 */ /* 0x000fe40005000000 */
[----:B------:R-:W-:Y:S01]  /*a750*/  FSEL R110, R33, -INF , !P4 ;  /* 0xff800000216e7808 */ /* 0x000fe20006000000 */
[----:B------:R-:W-:Y:S01]  /*a760*/  VIADD R33, R3, 0x21 ;  /* 0x0000002103217836 */ /* 0x000fe20000000000 */
[----:B------:R-:W-:Y:S01]  /*a770*/  ISETP.GE.AND P4, PT, R37, R92, PT ;  /* 0x0000005c2500720c */ /* 0x000fe20003f86270 */
[----:B------:R-:W-:Y:S01]  /*a780*/  HMMA.16816.F32.BF16 R52, R88, R54, RZ ;  /* 0x000000365834723c */ /* 0x000fe200000418ff */
[----:B------:R-:W-:-:S02]  /*a790*/  ISETP.GE.AND P2, PT, R41, R94, PT ;  /* 0x0000005e2900720c */ /* 0x000fc40003f46270 */
[----:B------:R-:W-:Y:S01]  /*a7a0*/  FSEL R112, R29, -INF , !P4 ;  /* 0xff8000001d707808 */ /* 0x000fe20006000000 */
[----:B------:R-:W-:Y:S01]  /*a7b0*/  VIADD R29, R3, 0x29 ;  /* 0x00000029031d7836 */ /* 0x000fe20000000000 */
[-C--:B------:R-:W-:Y:S01]  /*a7c0*/  ISETP.GE.AND P4, PT, R33, R92.reuse, PT ;  /* 0x0000005c2100720c */ /* 0x080fe20003f86270 */
[----:B------:R-:W-:Y:S01]  /*a7d0*/  HMMA.16816.F32.BF16 R44, R84, R62, R44 ;  /* 0x0000003e542c723c */ /* 0x000fe2000004182c */
[----:B------:R-:W-:Y:S02]  /*a7e0*/  FSEL R105, R35, -INF , !P2 ;  /* 0xff80000023697808 */ /* 0x000fe40005000000 */
[----:B------:R-:W-:Y:S01]  /*a7f0*/  FSEL R106, R25, -INF , !P4 ;  /* 0xff800000196a7808 */ /* 0x000fe20006000000 */
[----:B------:R-:W-:Y:S01]  /*a800*/  VIADD R25, R3, 0x31 ;  /* 0x0000003103197836 */ /* 0x000fe20000000000 */
[----:B------:R-:W-:Y:S02]  /*a810*/  ISETP.GE.AND P4, PT, R29, R92, PT ;  /* 0x0000005c1d00720c */ /* 0x000fe40003f86270 */
[----:B------:R-:W-:-:S02]  /*a820*/  ISETP.GE.AND P2, PT, R37, R94, PT ;  /* 0x0000005e2500720c */ /* 0x000fc40003f46270 */
[----:B------:R-:W-:Y:S01]  /*a830*/  FSEL R108, R21, -INF , !P4 ;  /* 0xff800000156c7808 */ /* 0x000fe20006000000 */
[----:B------:R-:W-:Y:S01]  /*a840*/  VIADD R21, R3, 0x39 ;  /* 0x0000003903157836 */ /* 0x000fe20000000000 */
[----:B------:R-:W-:Y:S01]  /*a850*/  ISETP.GE.AND P4, PT, R25, R92, PT ;  /* 0x0000005c1900720c */ /* 0x000fe20003f86270 */
[C---:B------:R-:W-:Y:S01]  /*a860*/  HMMA.16816.F32.BF16 R56, R84.reuse, R64, R56 ;  /* 0x000000405438723c */ /* 0x040fe20000041838 */
[----:B------:R-:W-:Y:S02]  /*a870*/  FSEL R103, R31, -INF , !P2 ;  /* 0xff8000001f677808 */ /* 0x000fe40005000000 */
[----:B------:R-:W-:Y:S02]  /*a880*/  FSEL R62, R17, -INF , !P4 ;  /* 0xff800000113e7808 */ /* 0x000fe40006000000 */
[----:B------:R-:W-:Y:S01]  /*a890*/  ISETP.GE.AND P2, PT, R33, R94, PT ;  /* 0x0000005e2100720c */ /* 0x000fe20003f46270 */
[----:B------:R-:W-:Y:S01]  /*a8a0*/  HMMA.16816.F32.BF16 R52, R84, R66, R52 ;  /* 0x000000425434723c */ /* 0x000fe20000041834 */
[----:B------:R-:W-:-:S02]  /*a8b0*/  ISETP.GE.AND P4, PT, R21, R92, PT ;  /* 0x0000005c1500720c */ /* 0x000fc40003f86270 */
[----:B------:R-:W-:Y:S02]  /*a8c0*/  FSEL R31, R27, -INF , !P2 ;  /* 0xff8000001b1f7808 */ /* 0x000fe40005000000 */
[----:B------:R-:W-:Y:S01]  /*a8d0*/  FSEL R64, R13, -INF , !P4 ;  /* 0xff8000000d407808 */ /* 0x000fe20006000000 */
[----:B------:R-:W-:Y:S01]  /*a8e0*/  VIADD R13, R3, 0x41 ;  /* 0x00000041030d7836 */ /* 0x000fe20000000000 */
[-C--:B------:R-:W-:Y:S02]  /*a8f0*/  ISETP.GE.AND P2, PT, R29, R94.reuse, PT ;  /* 0x0000005e1d00720c */ /* 0x080fe40003f46270 */
[----:B------:R-:W-:Y:S02]  /*a900*/  LOP3.LUT R17, R118, 0x18, R93, 0xfe, !PT ;  /* 0x0000001876117812 */ /* 0x000fe400078efe5d */
[----:B------:R-:W-:Y:S02]  /*a910*/  FSEL R29, R23, -INF , !P2 ;  /* 0xff800000171d7808 */ /* 0x000fe40005000000 */
[----:B------:R-:W-:-:S02]  /*a920*/  ISETP.GE.AND P2, PT, R25, R94, PT ;  /* 0x0000005e1900720c */ /* 0x000fc40003f46270 */
[----:B------:R-:W-:Y:S02]  /*a930*/  ISETP.GE.AND P6, PT, R13, R92, PT ;  /* 0x0000005c0d00720c */ /* 0x000fe40003fc6270 */
[----:B------:R-:W-:Y:S02]  /*a940*/  FSEL R65, R19, -INF , !P2 ;  /* 0xff80000013417808 */ /* 0x000fe40005000000 */
[----:B------:R-:W-:Y:S02]  /*a950*/  FSEL R60, R9, -INF , !P6 ;  /* 0xff800000093c7808 */ /* 0x000fe40007000000 */
[-C--:B------:R-:W-:Y:S02]  /*a960*/  ISETP.GE.AND P0, PT, R13, R94.reuse, PT ;  /* 0x0000005e0d00720c */ /* 0x080fe40003f06270 */
[----:B------:R-:W-:Y:S02]  /*a970*/  ISETP.GE.AND P2, PT, R21, R94, PT ;  /* 0x0000005e1500720c */ /* 0x000fe40003f46270 */
[----:B------:R-:W-:-:S02]  /*a980*/  LOP3.LUT R9, R118, 0x28, R93, 0xfe, !PT ;  /* 0x0000002876097812 */ /* 0x000fc400078efe5d */
[----:B------:R-:W-:Y:S02]  /*a990*/  FSEL R25, R34, -INF , !P3 ;  /* 0xff80000022197808 */ /* 0x000fe40005800000 */
[----:B------:R-:W-:Y:S02]  /*a9a0*/  FSEL R61, R11, -INF , !P0 ;  /* 0xff8000000b3d7808 */ /* 0x000fe40004000000 */
[----:B------:R-:W-:Y:S02]  /*a9b0*/  FSEL R67, R15, -INF , !P2 ;  /* 0xff8000000f437808 */ /* 0x000fe40005000000 */
[C---:B------:R-:W-:Y:S02]  /*a9c0*/  ISETP.GE.AND P3, PT, R9.reuse, R92, PT ;  /* 0x0000005c0900720c */ /* 0x040fe40003f66270 */
[----:B------:R-:W-:Y:S01]  /*a9d0*/  ISETP.GE.AND P0, PT, R9, R94, PT ;  /* 0x0000005e0900720c */ /* 0x000fe20003f06270 */
[----:B------:R-:W-:Y:S01]  /*a9e0*/  VIADD R9, R3, 0x49 ;  /* 0x0000004903097836 */ /* 0x000fe20000000000 */
[----:B------:R-:W-:-:S02]  /*a9f0*/  ISETP.GE.AND P4, PT, R17, R92, PT ;  /* 0x0000005c1100720c */ /* 0x000fc40003f86270 */
[----:B------:R-:W-:Y:S02]  /*aa00*/  LOP3.LUT R15, R118, 0x20, R93, 0xfe, !PT ;  /* 0x00000020760f7812 */ /* 0x000fe400078efe5d */
[----:B------:R-:W-:Y:S02]  /*aa10*/  ISETP.GE.AND P2, PT, R17, R94, PT ;  /* 0x0000005e1100720c */ /* 0x000fe40003f46270 */
[----:B------:R-:W-:Y:S02]  /*aa20*/  FSEL R17, R38, -INF , !P5 ;  /* 0xff80000026117808 */ /* 0x000fe40006800000 */
[-C--:B------:R-:W-:Y:S02]  /*aa30*/  ISETP.GE.AND P5, PT, R15, R92.reuse, PT ;  /* 0x0000005c0f00720c */ /* 0x080fe40003fa6270 */
[----:B------:R-:W-:Y:S02]  /*aa40*/  FSEL R116, R28, -INF , !P4 ;  /* 0xff8000001c747808 */ /* 0x000fe40006000000 */
[----:B------:R-:W-:-:S02]  /*aa50*/  ISETP.GE.AND P4, PT, R9, R92, PT ;  /* 0x0000005c0900720c */ /* 0x000fc40003f86270 */
[----:B------:R-:W-:Y:S02]  /*aa60*/  FSEL R28, R24, -INF , !P5 ;  /* 0xff800000181c7808 */ /* 0x000fe40006800000 */
[-C--:B------:R-:W-:Y:S02]  /*aa70*/  ISETP.GE.AND P6, PT, R15, R94.reuse, PT ;  /* 0x0000005e0f00720c */ /* 0x080fe40003fc6270 */
[----:B------:R-:W-:Y:S02]  /*aa80*/  FSEL R38, R5, -INF , !P4 ;  /* 0xff80000005267808 */ /* 0x000fe40006000000 */
[----:B------:R-:W-:Y:S01]  /*aa90*/  ISETP.GE.AND P5, PT, R9, R94, PT ;  /* 0x0000005e0900720c */ /* 0x000fe20003fa6270 */
[----:B------:R-:W-:Y:S01]  /*aaa0*/  VIADD R9, R3, 0x69 ;  /* 0x0000006903097836 */ /* 0x000fe20000000000 */
[C-C-:B------:R-:W-:Y:S02]  /*aab0*/  LOP3.LUT R5, R118.reuse, 0x38, R93.reuse, 0xfe, !PT ;  /* 0x0000003876057812 */ /* 0x140fe400078efe5d */
        /* <DEDUP_REMOVED lines=8> */
[----:B------:R-:W-:Y:S02]  /*ab40*/  FSEL R30, R20, -INF , !P3 ;  /* 0xff800000141e7808 */ /* 0x000fe40005800000 */
[----:B------:R-:W-:Y:S02]  /*ab50*/  FSEL R100, R16, -INF , !P2 ;  /* 0xff80000010647808 */ /* 0x000fe40005000000 */
[----:B------:R-:W-:Y:S02]  /*ab60*/  ISETP.GE.AND P4, PT, R11, R94, PT ;  /* 0x0000005e0b00720c */ /* 0x000fe40003f86270 */
        /* <DEDUP_REMOVED lines=13> */
[----:B------:R-:W-:Y:S02]  /*ac40*/  FSEL R102, R8, -INF , !P0 ;  /* 0xff80000008667808 */ /* 0x000fe40004000000 */
        /* <DEDUP_REMOVED lines=9> */
[----:B------:R-:W-:Y:S01]  /*ace0*/  ISETP.GE.AND P0, PT, R5, R94, PT ;  /* 0x0000005e0500720c */ /* 0x000fe20003f06270 */
[----:B------:R-:W-:Y:S01]  /*acf0*/  VIADD R5, R3, 0x61 ;  /* 0x0000006103057836 */ /* 0x000fe20000000000 */
[----:B------:R-:W-:Y:S02]  /*ad00*/  ISETP.GE.AND P5, PT, R7, R92, PT ;  /* 0x0000005c0700720c */ /* 0x000fe40003fa6270 */
[----:B------:R-:W-:Y:S02]  /*ad10*/  FSEL R66, R53, -INF , !P6 ;  /* 0xff80000035427808 */ /* 0x000fe40007000000 */
[----:B------:R-:W-:Y:S02]  /*ad20*/  FSEL R98, R4, -INF , !P4 ;  /* 0xff80000004627808 */ /* 0x000fe40006000000 */
[----:B------:R-:W-:Y:S02]  /*ad30*/  FSEL R56, R56, -INF , !P5 ;  /* 0xff80000038387808 */ /* 0x000fe40006800000 */
[----:B------:R-:W-:-:S02]  /*ad40*/  ISETP.GE.AND P6, PT, R7, R94, PT ;  /* 0x0000005e0700720c */ /* 0x000fc40003fc6270 */
[C---:B------:R-:W-:Y:S02]  /*ad50*/  ISETP.GE.AND P4, PT, R5.reuse, R92, PT ;  /* 0x0000005c0500720c */ /* 0x040fe40003f86270 */
[----:B------:R-:W-:Y:S02]  /*ad60*/  ISETP.GE.AND P5, PT, R5, R94, PT ;  /* 0x0000005e0500720c */ /* 0x000fe40003fa6270 */
[----:B------:R-:W-:Y:S02]  /*ad70*/  LOP3.LUT R5, R118, 0x68, R93, 0xfe, !PT ;  /* 0x0000006876057812 */ /* 0x000fe400078efe5d */
[----:B------:R-:W-:Y:S02]  /*ad80*/  FSEL R53, R58, -INF , !P6 ;  /* 0xff8000003a357808 */ /* 0x000fe40007000000 */
[----:B------:R-:W-:Y:S02]  /*ad90*/  FSEL R39, R51, -INF , !P5 ;  /* 0xff80000033277808 */ /* 0x000fe40006800000 */
[----:B------:R-:W-:-:S02]  /*ada0*/  ISETP.GE.AND P6, PT, R5, R92, PT ;  /* 0x0000005c0500720c */ /* 0x000fc40003fc6270 */
[----:B------:R-:W-:Y:S02]  /*adb0*/  ISETP.GE.AND P5, PT, R5, R94, PT ;  /* 0x0000005e0500720c */ /* 0x000fe40003fa6270 */
[----:B------:R-:W-:Y:S02]  /*adc0*/  FSEL R58, R52, -INF , !P3 ;  /* 0xff800000343a7808 */ /* 0x000fe40005800000 */
[C-C-:B------:R-:W-:Y:S02]  /*add0*/  LOP3.LUT R7, R118.reuse, 0x60, R93.reuse, 0xfe, !PT ;  /* 0x0000006076077812 */ /* 0x140fe400078efe5d */
        /* <DEDUP_REMOVED lines=10> */
[----:B------:R-:W1:Y:S01]  /*ae80*/  LDSM.16.M88.4 R4, [R134+0x2c00] ;  /* 0x002c00008604783b */ /* 0x000e620000000200 */
[----:B------:R-:W-:Y:S02]  /*ae90*/  FSEL R54, R48, -INF , !P2 ;  /* 0xff80000030367808 */ /* 0x000fe40005000000 */
[----:B------:R-:W-:Y:S01]  /*aea0*/  ISETP.GE.AND P2, PT, R9, R94, PT ;  /* 0x0000005e0900720c */ /* 0x000fe20003f46270 */
[C---:B------:R-:W-:Y:S01]  /*aeb0*/  VIADD R9, R3.reuse, 0x71 ;  /* 0x0000007103097836 */ /* 0x040fe20000000000 */
[----:B------:R-:W-:Y:S01]  /*aec0*/  FSEL R43, R50, -INF , !P4 ;  /* 0xff800000322b7808 */ /* 0x000fe20006000000 */
[----:B------:R-:W-:Y:S01]  /*aed0*/  VIADD R3, R3, 0x79 ;  /* 0x0000007903037836 */ /* 0x000fe20000000000 */
[----:B------:R-:W-:Y:S02]  /*aee0*/  FSEL R33, R47, -INF , !P2 ;  /* 0xff8000002f217808 */ /* 0x000fe40005000000 */
[----:B------:R-:W-:-:S02]  /*aef0*/  ISETP.GE.AND P2, PT, R9, R92, PT ;  /* 0x0000005c0900720c */ /* 0x000fc40003f46270 */
[----:B------:R-:W-:Y:S02]  /*af00*/  ISETP.GE.AND P4, PT, R9, R94, PT ;  /* 0x0000005e0900720c */ /* 0x000fe40003f86270 */
[----:B------:R-:W2:Y:S01]  /*af10*/  LDSM.16.M88.4 R8, [R124] ;  /* 0x000000007c08783b */ /* 0x000ea20000000200 */
[----:B------:R-:W-:Y:S01]  /*af20*/  LOP3.LUT R93, R118, 0x78, R93, 0xfe, !PT ;  /* 0x00000078765d7812 */ /* 0x000fe200078efe5d */
[----:B------:R-:W-:-:S04]  /*af30*/  DEPBAR.LE SB0, 0x0 ;  /* 0x000080000000791a */ /* 0x000fc80000000000 */
[----:B------:R-:W-:Y:S02]  /*af40*/  FSEL R37, R46, -INF , !P5 ;  /* 0xff8000002e257808 */ /* 0x000fe40006800000 */
[----:B------:R-:W-:Y:S01]  /*af50*/  FSEL R50, R44, -INF , !P6 ;  /* 0xff8000002c327808 */ /* 0x000fe20007000000 */
[----:B------:R-:W-:Y:S01]  /*af60*/  BAR.SYNC.DEFER_BLOCKING 0x0 ;  /* 0x0000000000007b1d */ /* 0x000fe20000010000 */
[-C--:B------:R-:W-:Y:S02]  /*af70*/  ISETP.GE.AND P6, PT, R93, R92.reuse, PT ;  /* 0x0000005c5d00720c */ /* 0x080fe40003fc6270 */
        /* <DEDUP_REMOVED lines=8> */
[----:B------:R-:W-:Y:S02]  /*b000*/  ISETP.GT.AND P0, PT, R146, R137, PT ;  /* 0x000000899200720c */ /* 0x000fe40003f04270 */
[----:B------:R-:W-:Y:S02]  /*b010*/  FSEL R48, R12, -INF , !P3 ;  /* 0xff8000000c307808 */ /* 0x000fe40005800000 */
[----:B------:R-:W-:Y:S02]  /*b020*/  FSEL R46, R13, -INF , !P2 ;  /* 0xff8000000d2e7808 */ /* 0x000fe40005000000 */
        /* <DEDUP_REMOVED lines=58> */
[----:B------:R-:W-:Y:S01]  /*b3d0*/  IMAD R3, R3, UR8, RZ ;  /* 0x0000000803037c24 */ /* 0x000fe2000f8e02ff */
[----:B--2---:R-:W-:-:S03]  /*b3e0*/  IADD3 R4, -R7, R4, RZ ;  /* 0x0000000407047210 */ /* 0x004fc60007ffe1ff */
[----:B------:R-:W-:Y:S01]  /*b3f0*/  IMAD R7, R6, UR9, R3 ;  /* 0x0000000906077c24 */ /* 0x000fe2000f8e0203 */
[----:B------:R-:W-:Y:S02]  /*b400*/  MOV R6, R8 ;  /* 0x0000000800067202 */ /* 0x000fe40000000f00 */
[----:B------:R-:W-:Y:S01]  /*b410*/  SHF.R.S32.HI R3, RZ, 0x1f, R4 ;  /* 0x0000001fff037819 */ /* 0x000fe20000011404 */
[----:B------:R-:W-:-:S04]  /*b420*/  IMAD.IADD R7, R9, 0x1, R7 ;  /* 0x0000000109077824 */ /* 0x000fc800078e0207 */
[----:B------:R-:W-:Y:S02]  /*b430*/  IMAD R3, R3, UR4, RZ ;  /* 0x0000000403037c24 */ /* 0x000fe4000f8e02ff */
[----:B------:R-:W-:-:S04]  /*b440*/  IMAD.WIDE.U32 R6, R4, UR4, R6 ;  /* 0x0000000404067c25 */ /* 0x000fc8000f8e0006 */
[----:B------:R-:W-:-:S04]  /*b450*/  IMAD R3, R4, UR5, R3 ;  /* 0x0000000504037c24 */ /* 0x000fc8000f8e0203 */
[----:B------:R-:W-:Y:S01]  /*b460*/  IMAD.IADD R4, R7, 0x1, R3 ;  /* 0x0000000107047824 */ /* 0x000fe200078e0203 */
[----:B------:R-:W-:Y:S06]  /*b470*/  BRA `(.L_x_5010) ;  /* 0x0000000000107947 */ /* 0x000fec0003800000 */
.L_x_5009:
[----:B------:R-:W-:Y:S02]  /*b480*/  ULDC UR8, c[0x0][0x248] ;  /* 0x0000920000087ab9 */ /* 0x000fe40000000800 */
[----:B------:R-:W-:-:S06]  /*b490*/  USHF.L.U32 UR4, UR8, 0x7, URZ ;  /* 0x0000000708047899 */ /* 0x000fcc000800063f */
[----:B------:R-:W-:-:S04]  /*b4a0*/  IADD3 R6, RZ, -UR4, RZ ;  /* 0x80000004ff067c10 */ /* 0x000fc8000fffe0ff */
[----:B------:R-:W-:-:S07]  /*b4b0*/  SHF.R.S32.HI R4, RZ, 0x1f, R6 ;  /* 0x0000001fff047819 */ /* 0x000fce0000011406 */
.L_x_5010:
        /* <DEDUP_REMOVED lines=19> */
.L_x_5008:
[----:B------:R-:W-:Y:S01]  /*b5f0*/  FMNMX.FTZ R3, R2, R150, !PT ;  /* 0x0000009602037209 */ /* 0x000fe20007810000 */
[----:B-1----:R-:W-:Y:S01]  /*b600*/  LDSM.16.MT88.4 R8, [R132+0x3000] ;  /* 0x003000008408783b */ /* 0x002fe20000004200 */
        /* <DEDUP_REMOVED lines=72> */
[----:B------:R-:W-:Y:S01]  /*ba90*/  FMUL.FTZ R51, R32, UR10 ;  /* 0x0000000a20337c20 */ /* 0x000fe20008410000 */
[----:B--2---:R-:W-:Y:S02]  /*baa0*/  FMNMX.FTZ R3, R6, R3, !PT ;  /* 0x0000000306037209 */ /* 0x004fe40007810000 */
[----:B------:R-:W-:Y:S02]  /*bab0*/  FSEL R119, R32, RZ, P3 ;  /* 0x000000ff20777208 */ /* 0x000fe40001800000 */
[----:B------:R-:W-:Y:S01]  /*bac0*/  FSEL R51, R51, RZ, P3 ;  /* 0x000000ff33337208 */ /* 0x000fe20001800000 */
[C---:B------:R-:W-:Y:S01]  /*bad0*/  FMUL.FTZ R4, R3.reuse, UR10 ;  /* 0x0000000a03047c20 */ /* 0x040fe20008410000 */
[----:B------:R-:W-:Y:S01]  /*bae0*/  FSETP.NEU.FTZ.AND P2, PT, R3, -INF , PT ;  /* 0xff8000000300780b */ /* 0x000fe20003f5d000 */
[----:B------:R-:W-:Y:S02]  /*baf0*/  FADD.FTZ R119, R2, -R119 ;  /* 0x8000007702777221 */ /* 0x000fe40000010000 */
[--C-:B------:R-:W-:Y:S01]  /*bb00*/  FFMA.FTZ R109, R36, UR10, -R51.reuse ;  /* 0x0000000a246d7c23 */ /* 0x100fe20008010833 */
[----:B------:R-:W-:Y:S01]  /*bb10*/  FSEL R36, R4, RZ, P2 ;  /* 0x000000ff04247208 */ /* 0x000fe20001000000 */
[--C-:B------:R-:W-:Y:S01]  /*bb20*/  FFMA.FTZ R118, R150, UR10, -R51.reuse ;  /* 0x0000000a96767c23 */ /* 0x100fe20008010833 */
[--C-:B------:R-:W-:Y:S01]  /*bb30*/  FFMA.FTZ R94, R122, UR10, -R51.reuse ;  /* 0x0000000a7a5e7c23 */ /* 0x100fe20008010833 */
[----:B------:R-:W-:Y:S01]  /*bb40*/  FFMA.FTZ R84, R120, UR10, -R51 ;  /* 0x0000000a78547c23 */ /* 0x000fe20008010833 */
[----:B------:R-:W-:Y:S01]  /*bb50*/  FMUL.FTZ R119, R119, UR10 ;  /* 0x0000000a77777c20 */ /* 0x000fe20008410000 */
[--C-:B------:R-:W-:Y:S01]  /*bb60*/  FFMA.FTZ R92, R117, UR10, -R36.reuse ;  /* 0x0000000a755c7c23 */ /* 0x100fe20008010824 */
[----:B------:R-:W-:Y:S01]  /*bb70*/  FSEL R117, R3, RZ, P2 ;  /* 0x000000ff03757208 */ /* 0x000fe20001000000 */
[--C-:B------:R-:W-:Y:S01]  /*bb80*/  FFMA.FTZ R115, R111, UR10, -R36.reuse ;  /* 0x0000000a6f737c23 */ /* 0x100fe20008010824 */
[--C-:B------:R-:W-:Y:S01]  /*bb90*/  FFMA.FTZ R111, R17, UR10, -R36.reuse ;  /* 0x0000000a116f7c23 */ /* 0x100fe20008010824 */
[--C-:B------:R-:W-:Y:S01]  /*bba0*/  FFMA.FTZ R2, R113, UR10, -R36.reuse ;  /* 0x0000000a71027c23 */ /* 0x100fe20008010824 */
[----:B------:R-:W-:Y:S01]  /*bbb0*/  MUFU.EX2 R118, R118 ;  /* 0x0000007600767308 */ /* 0x000fe20000000800 */
[----:B------:R-:W-:Y:S01]  /*bbc0*/  FADD.FTZ R117, R0, -R117 ;  /* 0x8000007500757221 */ /* 0x000fe20000010000 */
        /* <DEDUP_REMOVED lines=28> */
[----:B------:R-:W-:Y:S01]  /*bd90*/  FFMA.FTZ R40, R40, UR10, -R51 ;  /* 0x0000000a28287c23 */ /* 0x000fe20008010833 */
[----:B------:R-:W-:Y:S01]  /*bda0*/  FFMA.FTZ R35, R35, UR10, -R36 ;  /* 0x0000000a23237c23 */ /* 0x000fe20008010824 */
[----:B------:R-:W-:Y:S08]  /*bdb0*/  MUFU.EX2 R115, R115 ;  /* 0x0000007300737308 */ /* 0x000ff00000000800 */
[----:B------:R-:W2:Y:S01]  /*bdc0*/  MUFU.EX2 R92, R92 ;  /* 0x0000005c005c7308 */ /* 0x000ea20000000800 */
[----:B---3--:R-:W-:-:S07]  /*bdd0*/  F2FP.BF16.F32.PACK_AB R18, R84, R109 ;  /* 0x0000006d5412723e */ /* 0x008fce00000010ff */
[----:B------:R-:W-:Y:S08]  /*bde0*/  MUFU.EX2 R111, R111 ;  /* 0x0000006f006f7308 */ /* 0x000ff00000000800 */
[----:B------:R-:W3:Y:S01]  /*bdf0*/  MUFU.EX2 R119, R119 ;  /* 0x0000007700777308 */ /* 0x000ee20000000800 */
[----:B--2---:R-:W-:-:S07]  /*be00*/  F2FP.BF16.F32.PACK_AB R17, R92, R115 ;  /* 0x000000735c11723e */ /* 0x004fce00000010ff */
[----:B------:R-:W2:Y:S08]  /*be10*/  MUFU.EX2 R117, R117 ;  /* 0x0000007500757308 */ /* 0x000eb00000000800 */
[----:B------:R-:W4:Y:S01]  /*be20*/  MUFU.EX2 R2, R2 ;  /* 0x0000000200027308 */ /* 0x000f220000000800 */
[-C--:B---3--:R-:W-:Y:S01]  /*be30*/  FMUL.FTZ R4, R68, R119.reuse ;  /* 0x0000007744047220 */ /* 0x088fe20000410000 */
        /* <DEDUP_REMOVED lines=15> */
[----:B----4-:R-:W-:Y:S01]  /*bf30*/  F2FP.BF16.F32.PACK_AB R19, R2, R111 ;  /* 0x0000006f0213723e */ /* 0x010fe200000010ff */
        /* <DEDUP_REMOVED lines=12> */
[----:B------:R-:W3:Y:S01]  /*c000*/  MUFU.EX2 R85, R85 ;  /* 0x0000005500557308 */ /* 0x000ee20000000800 */
[----:B------:R-:W-:Y:S02]  /*c010*/  FADD.FTZ R109, R109, R94 ;  /* 0x0000005e6d6d7221 */ /* 0x000fe40000010000 */
[C---:B------:R-:W-:Y:S01]  /*c020*/  HMMA.16816.F32.BF16 R12, R16.reuse, R20, R12 ;  /* 0x00000014100c723c */ /* 0x040fe2000004180c */
[----:B------:R-:W-:Y:S01]  /*c030*/  FADD.FTZ R111, R2, R111 ;  /* 0x0000006f026f7221 */ /* 0x000fe20000010000 */
[----:B------:R-:W-:Y:S01]  /*c040*/  FFMA.FTZ R2, R48, UR10, -R51 ;  /* 0x0000000a30027c23 */ /* 0x000fe20008010833 */
[--C-:B------:R-:W-:Y:S01]  /*c050*/  FFMA.FTZ R48, R49, UR10, -R36.reuse ;  /* 0x0000000a31307c23 */ /* 0x100fe20008010824 */
[----:B------:R-:W-:Y:S01]  /*c060*/  FFMA.FTZ R49, R55, UR10, -R36 ;  /* 0x0000000a37317c23 */ /* 0x000fe20008010824 */
        /* <DEDUP_REMOVED lines=9> */
[----:B------:R-:W-:Y:S03]  /*c100*/  MUFU.EX2 R87, R87 ;  /* 0x0000005700577308 */ /* 0x000fe60000000800 */
[----:B------:R-:W-:-:S05]  /*c110*/  FADD.FTZ R85, R85, R86 ;  /* 0x0000005655557221 */ /* 0x000fca0000010000 */
        /* <DEDUP_REMOVED lines=9> */
[C---:B-1----:R-:W-:Y:S01]  /*c1b0*/  HMMA.16816.F32.BF16 R4, R20.reuse, R24, R4 ;  /* 0x000000181404723c */ /* 0x042fe20000041804 */
        /* <DEDUP_REMOVED lines=32> */
[----:B--2---:R-:W-:Y:S01]  /*c3c0*/  HMMA.16816.F32.BF16 R4, R28, R24, R4 ;  /* 0x000000181c04723c */ /* 0x004fe20000041804 */
[--C-:B------:R-:W-:Y:S01]  /*c3d0*/  FFMA.FTZ R22, R64, UR10, -R51.reuse ;  /* 0x0000000a40167c23 */ /* 0x100fe20008010833 */
[----:B------:R-:W-:Y:S01]  /*c3e0*/  FFMA.FTZ R64, R65, UR10, -R36 ;  /* 0x0000000a41407c23 */ /* 0x000fe20008010824 */
[--C-:B------:R-:W-:Y:S01]  /*c3f0*/  FFMA.FTZ R65, R56, UR10, -R51.reuse ;  /* 0x0000000a38417c23 */ /* 0x100fe20008010833 */
[----:B------:R-:W-:-:S03]  /*c400*/  FFMA.FTZ R23, R54, UR10, -R51 ;  /* 0x0000000a36177c23 */ /* 0x000fc60008010833 */
[----:B------:R1:W-:Y:S01]  /*c410*/  MUFU.EX2 R0, R33 ;  /* 0x0000002100007308 */ /* 0x0003e20000000800 */
[C---:B------:R-:W-:Y:S01]  /*c420*/  HMMA.16816.F32.BF16 R8, R28.reuse, R26, R8 ;  /* 0x0000001a1c08723c */ /* 0x040fe20000041808 */
[--C-:B------:R-:W-:Y:S01]  /*c430*/  FFMA.FTZ R25, R60, UR10, -R51.reuse ;  /* 0x0000000a3c197c23 */ /* 0x100fe20008010833 */
[--C-:B------:R-:W-:Y:S01]  /*c440*/  FFMA.FTZ R60, R38, UR10, -R51.reuse ;  /* 0x0000000a263c7c23 */ /* 0x100fe20008010833 */
[--C-:B------:R-:W-:Y:S01]  /*c450*/  FFMA.FTZ R38, R42, UR10, -R51.reuse ;  /* 0x0000000a2a267c23 */ /* 0x100fe20008010833 */
[--C-:B------:R-:W-:Y:S01]  /*c460*/  FFMA.FTZ R42, R59, UR10, -R36.reuse ;  /* 0x0000000a3b2a7c23 */ /* 0x100fe20008010824 */
[--C-:B------:R-:W-:Y:S01]  /*c470*/  FFMA.FTZ R59, R46, UR10, -R51.reuse ;  /* 0x0000000a2e3b7c23 */ /* 0x100fe20008010833 */
        /* <DEDUP_REMOVED lines=20> */
[--C-:B------:R-:W-:Y:S01]  /*c5c0*/  FFMA.FTZ R44, R43, UR10, -R36.reuse ;  /* 0x0000000a2b2c7c23 */ /* 0x100fe20008010824 */
[--C-:B-1----:R-:W-:Y:S01]  /*c5d0*/  FFMA.FTZ R33, R45, UR10, -R36.reuse ;  /* 0x0000000a2d217c23 */ /* 0x102fe20008010824 */
[----:B------:R-:W-:-:S05]  /*c5e0*/  FFMA.FTZ R52, R47, UR10, -R36 ;  /* 0x0000000a2f347c23 */ /* 0x000fca0008010824 */
[----:B------:R-:W1:Y:S01]  /*c5f0*/  MUFU.EX2 R64, R64 ;  /* 0x0000004000407308 */ /* 0x000e620000000800 */
[----:B--2---:R-:W-:Y:S01]  /*c600*/  F2FP.BF16.F32.PACK_AB R80, R26, R101 ;  /* 0x000000651a50723e */ /* 0x004fe200000010ff */
[----:B------:R-:W-:-:S04]  /*c610*/  FADD.FTZ R101, R101, R90 ;  /* 0x0000005a65657221 */ /* 0x000fc80000010000 */
[----:B------:R-:W-:Y:S02]  /*c620*/  FADD.FTZ R26, R26, R101 ;  /* 0x000000651a1a7221 */ /* 0x000fe40000010000 */
[----:B------:R-:W-:Y:S01]  /*c630*/  MUFU.EX2 R27, R27 ;  /* 0x0000001b001b7308 */ /* 0x000fe20000000800 */
[----:B---3--:R-:W-:-:S07]  /*c640*/  F2FP.BF16.F32.PACK_AB R82, R22, R21 ;  /* 0x000000151652723e */ /* 0x008fce00000010ff */
        /* <DEDUP_REMOVED lines=8> */
[----:B------:R-:W-:Y:S02]  /*c6d0*/  FADD.FTZ R27, R30, R27 ;  /* 0x0000001b1e1b7221 */ /* 0x000fe40000010000 */
        /* <DEDUP_REMOVED lines=11> */
[----:B------:R-:W-:Y:S01]  /*c790*/  MUFU.EX2 R65, R65 ;  /* 0x0000004100417308 */ /* 0x000fe20000000800 */
[----:B------:R-:W-:Y:S01]  /*c7a0*/  HMMA.16816.F32.BF16 R80, R80, R6, R16 ;  /* 0x000000065050723c */ /* 0x000fe20000041810 */
[----:B------:R-:W2:Y:S01]  /*c7b0*/  LDSM.16.MT88.4 R16, [R132+0x4400] ;  /* 0x004400008410783b */ /* 0x000ea20000004200 */
[----:B-1----:R-:W-:-:S02]  /*c7c0*/  F2FP.BF16.F32.PACK_AB R4, R25, R62 ;  /* 0x0000003e1904723e */ /* 0x002fc400000010ff */
[----:B----4-:R-:W-:-:S03]  /*c7d0*/  F2FP.BF16.F32.PACK_AB R5, R61, R42 ;  /* 0x0000002a3d05723e */ /* 0x010fc600000010ff */
[----:B------:R-:W1:Y:S01]  /*c7e0*/  MUFU.EX2 R38, R38 ;  /* 0x0000002600267308 */ /* 0x000e620000000800 */
        /* <DEDUP_REMOVED lines=8> */
[----:B------:R-:W3:Y:S01]  /*c870*/  MUFU.EX2 R29, R29 ;  /* 0x0000001d001d7308 */ /* 0x000ee20000000800 */
[C---:B------:R-:W-:Y:S01]  /*c880*/  HMMA.16816.F32.BF16 R80, R4.reuse, R10, R80 ;  /* 0x0000000a0450723c */ /* 0x040fe20000041850 */
[----:B------:R-:W-:Y:S06]  /*c890*/  LDSM.16.MT88.4 R8, [R132+0x4800] ;  /* 0x004800008408783b */ /* 0x000fec0000004200 */
[----:B------:R-:W-:Y:S01]  /*c8a0*/  MUFU.EX2 R46, R46 ;  /* 0x0000002e002e7308 */ /* 0x000fe20000000800 */
[C---:B--2---:R-:W-:Y:S07]  /*c8b0*/  HMMA.16816.F32.BF16 R68, R4.reuse, R12, R68 ;  /* 0x0000000c0444723c */ /* 0x044fee0000041844 */
[----:B------:R-:W2:Y:S01]  /*c8c0*/  MUFU.EX2 R53, R53 ;  /* 0x0000003500357308 */ /* 0x000ea20000000800 */
[----:B------:R-:W-:Y:S01]  /*c8d0*/  HMMA.16816.F32.BF16 R72, R4, R14, R72 ;  /* 0x0000000e0448723c */ /* 0x000fe20000041848 */
[----:B------:R-:W4:Y:S06]  /*c8e0*/  LDSM.16.MT88.4 R12, [R131+0x4400] ;  /* 0x00440000830c783b */ /* 0x000f2c0000004200 */
[----:B------:R-:W-:Y:S01]  /*c8f0*/  MUFU.EX2 R23, R23 ;  /* 0x0000001700177308 */ /* 0x000fe20000000800 */
[----:B-1----:R-:W-:-:S02]  /*c900*/  F2FP.BF16.F32.PACK_AB R4, R38, R65 ;  /* 0x000000412604723e */ /* 0x002fc400000010ff */
[----:B---3--:R-:W-:Y:S02]  /*c910*/  F2FP.BF16.F32.PACK_AB R6, R29, R28 ;  /* 0x0000001c1d06723e */ /* 0x008fe400000010ff */
[----:B------:R-:W-:-:S03]  /*c920*/  F2FP.BF16.F32.PACK_AB R7, R49, R48 ;  /* 0x000000303107723e */ /* 0x000fc600000010ff */
        /* <DEDUP_REMOVED lines=9> */
[----:B------:R-:W-:Y:S01]  /*c9c0*/  MUFU.EX2 R57, R57 ;  /* 0x0000003900397308 */ /* 0x000fe20000000800 */
[----:B------:R-:W2:Y:S07]  /*c9d0*/  LDSM.16.MT88.4 R16, [R131+0x4800] ;  /* 0x004800008310783b */ /* 0x000eae0000004200 */
[----:B------:R-:W3:Y:S01]  /*c9e0*/  MUFU.EX2 R44, R44 ;  /* 0x0000002c002c7308 */ /* 0x000ee20000000800 */
[C---:B----4-:R-:W-:Y:S07]  /*c9f0*/  HMMA.16816.F32.BF16 R76, R4.reuse, R12, R76 ;  /* 0x0000000c044c723c */ /* 0x050fee000004184c */
[----:B------:R-:W-:Y:S01]  /*ca00*/  MUFU.EX2 R2, R2 ;  /* 0x0000000200027308 */ /* 0x000fe20000000800 */
[----:B------:R-:W-:Y:S01]  /*ca10*/  HMMA.16816.F32.BF16 R80, R4, R14, R80 ;  /* 0x0000000e0450723c */ /* 0x000fe20000041850 */
[----:B------:R-:W4:Y:S06]  /*ca20*/  LDSM.16.MT88.4 R12, [R132+0x4c00] ;  /* 0x004c0000840c783b */ /* 0x000f2c0000004200 */
[----:B------:R-:W5:Y:S01]  /*ca30*/  MUFU.EX2 R59, R59 ;  /* 0x0000003b003b7308 */ /* 0x000f620000000800 */
[----:B-1----:R-:W-:-:S02]  /*ca40*/  F2FP.BF16.F32.PACK_AB R4, R24, R23 ;  /* 0x000000171804723e */ /* 0x002fc400000010ff */
[----:B---3--:R-:W-:Y:S02]  /*ca50*/  F2FP.BF16.F32.PACK_AB R5, R39, R44 ;  /* 0x0000002c2705723e */ /* 0x008fe400000010ff */
[----:B------:R-:W-:Y:S02]  /*ca60*/  F2FP.BF16.F32.PACK_AB R6, R57, R20 ;  /* 0x000000143906723e */ /* 0x000fe400000010ff */
[----:B------:R-:W-:Y:S01]  /*ca70*/  F2FP.BF16.F32.PACK_AB R7, R0, R37 ;  /* 0x000000250007723e */ /* 0x000fe200000010ff */
[----:B------:R-:W-:Y:S06]  /*ca80*/  MUFU.EX2 R41, R41 ;  /* 0x0000002900297308 */ /* 0x000fec0000000800 */
[C---:B------:R-:W-:Y:S02]  /*ca90*/  HMMA.16816.F32.BF16 R68, R4.reuse, R8, R68 ;  /* 0x000000080444723c */ /* 0x040fe40000041844 */
[----:B------:R-:W1:Y:S04]  /*caa0*/  MUFU.EX2 R40, R40 ;  /* 0x0000002800287308 */ /* 0x000e680000000800 */
[----:B------:R-:W-:Y:S01]  /*cab0*/  HMMA.16816.F32.BF16 R72, R4, R10, R72 ;  /* 0x0000000a0448723c */ /* 0x000fe20000041848 */
[----:B------:R-:W-:-:S03]  /*cac0*/  FADD.FTZ R9, R21, R26 ;  /* 0x0000001a15097221 */ /* 0x000fc60000010000 */
[----:B------:R-:W-:Y:S01]  /*cad0*/  MUFU.EX2 R33, R33 ;  /* 0x0000002100217308 */ /* 0x000fe20000000800 */
[----:B------:R-:W-:Y:S01]  /*cae0*/  FADD.FTZ R9, R22, R9 ;  /* 0x0000000916097221 */ /* 0x000fe20000010000 */
[C---:B--2---:R-:W-:Y:S03]  /*caf0*/  HMMA.16816.F32.BF16 R76, R4.reuse, R16, R76 ;  /* 0x00000010044c723c */ /* 0x044fe6000004184c */
[----:B------:R-:W-:Y:S02]  /*cb00*/  FADD.FTZ R22, R62, R9 ;  /* 0x000000093e167221 */ /* 0x000fe40000010000 */
[----:B------:R-:W2:Y:S01]  /*cb10*/  LDSM.16.MT88.4 R8, [R131+0x4c00] ;  /* 0x004c00008308783b */ /* 0x000ea20000004200 */
[----:B------:R-:W3:Y:S01]  /*cb20*/  MUFU.EX2 R52, R52 ;  /* 0x0000003400347308 */ /* 0x000ee20000000800 */
[----:B------:R-:W-:Y:S01]  /*cb30*/  FADD.FTZ R22, R25, R22 ;  /* 0x0000001619167221 */ /* 0x000fe20000010000 */
[----:B------:R-:W-:Y:S03]  /*cb40*/  HMMA.16816.F32.BF16 R80, R4, R18, R80 ;  /* 0x000000120450723c */ /* 0x000fe60000041850 */
[----:B------:R-:W-:-:S03]  /*cb50*/  FADD.FTZ R31, R31, R22 ;  /* 0x000000161f1f7221 */ /* 0x000fc60000010000 */
[----:B------:R-:W-:Y:S01]  /*cb60*/  MUFU.EX2 R21, R35 ;  /* 0x0000002300157308 */ /* 0x000fe20000000800 */
[----:B------:R-:W-:Y:S01]  /*cb70*/  FADD.FTZ R60, R60, R31 ;  /* 0x0000001f3c3c7221 */ /* 0x000fe20000010000 */
[----:B-----5:R-:W-:Y:S02]  /*cb80*/  F2FP.BF16.F32.PACK_AB R4, R59, R2 ;  /* 0x000000023b04723e */ /* 0x020fe400000010ff */
[----:B-1----:R-:W-:Y:S01]  /*cb90*/  F2FP.BF16.F32.PACK_AB R6, R40, R41 ;  /* 0x000000292806723e */ /* 0x002fe200000010ff */
[----:B------:R-:W-:-:S03]  /*cba0*/  FADD.FTZ R17, R65, R60 ;  /* 0x0000003c41117221 */ /* 0x000fc60000010000 */
[----:B------:R-:W1:Y:S01]  /*cbb0*/  MUFU.EX2 R152, R152 ;  /* 0x0000009800987308 */ /* 0x000e620000000800 */
[----:B---3--:R-:W-:Y:S01]  /*cbc0*/  F2FP.BF16.F32.PACK_AB R5, R52, R33 ;  /* 0x000000213405723e */ /* 0x008fe200000010ff */
[----:B------:R-:W-:Y:S01]  /*cbd0*/  FADD.FTZ R17, R38, R17 ;  /* 0x0000001126117221 */ /* 0x000fe20000010000 */
[----:B-1----:R-:W-:-:S07]  /*cbe0*/  F2FP.BF16.F32.PACK_AB R7, R152, R21 ;  /* 0x000000159807723e */ /* 0x002fce00000010ff */
[C---:B----4-:R-:W-:Y:S06]  /*cbf0*/  HMMA.16816.F32.BF16 R68, R4.reuse, R12, R68 ;  /* 0x0000000c0444723c */ /* 0x050fec0000041844 */
        /* <DEDUP_REMOVED lines=23> */
.L_x_5005:
        /* <DEDUP_REMOVED lines=16> */
.L_x_5015:
        /* <DEDUP_REMOVED lines=67> */
.L_x_5012:
        /* <DEDUP_REMOVED lines=138> */
.L_x_5014:
        /* <DEDUP_REMOVED lines=16> */
.L_x_5013:
        /* <DEDUP_REMOVED lines=74> */
[----:B------:R-:W-:Y:S01]  /*e0e0*/  FADD.FTZ R3, -R0, R3 ;  /* 0x0000000300037221 */ /* 0x000fe20000010100 */
[C---:B------:R-:W-:Y:S01]  /*e0f0*/  FSETP.NEU.FTZ.AND P0, PT, R2.reuse, -INF , PT ;  /* 0xff8000000200780b */ /* 0x040fe20003f1d000 */
[C---:B------:R-:W-:Y:S01]  /*e100*/  FMUL.FTZ R96, R2.reuse, UR4 ;  /* 0x0000000402607c20 */ /* 0x040fe20008410000 */
[----:B------:R-:W-:Y:S01]  /*e110*/  FADD.FTZ R84, -R2, R85 ;  /* 0x0000005502547221 */ /* 0x000fe20000010100 */
[----:B------:R-:W-:Y:S03]  /*e120*/  FMUL.FTZ R86, R3, UR4 ;  /* 0x0000000403567c20 */ /* 0x000fe60008410000 */
[----:B------:R-:W-:Y:S01]  /*e130*/  FSEL R96, R96, RZ, P0 ;  /* 0x000000ff60607208 */ /* 0x000fe20000000000 */
[----:B------:R-:W2:Y:S01]  /*e140*/  MUFU.EX2 R3, R86 ;  /* 0x0000005600037308 */ /* 0x000ea20000000800 */
[----:B------:R-:W-:Y:S01]  /*e150*/  FSETP.NEU.FTZ.AND P0, PT, R0, -INF , PT ;  /* 0xff8000000000780b */ /* 0x000fe20003f1d000 */
[----:B------:R-:W-:Y:S02]  /*e160*/  FMUL.FTZ R85, R84, UR4 ;  /* 0x0000000454557c20 */ /* 0x000fe40008410000 */
[--C-:B------:R-:W-:Y:S01]  /*e170*/  FFMA.FTZ R52, R52, UR4, -R96.reuse ;  /* 0x0000000434347c23 */ /* 0x100fe20008010860 */
[--C-:B------:R-:W-:Y:S01]  /*e180*/  FFMA.FTZ R56, R56, UR4, -R96.reuse ;  /* 0x0000000438387c23 */ /* 0x100fe20008010860 */
[--C-:B------:R-:W-:Y:S01]  /*e190*/  FFMA.FTZ R60, R60, UR4, -R96.reuse ;  /* 0x000000043c3c7c23 */ /* 0x100fe20008010860 */
[--C-:B------:R-:W-:Y:S03]  /*e1a0*/  FFMA.FTZ R61, R61, UR4, -R96.reuse ;  /* 0x000000043d3d7c23 */ /* 0x100fe60008010860 */
[----:B------:R-:W3:Y:S01]  /*e1b0*/  MUFU.EX2 R84, R85 ;  /* 0x0000005500547308 */ /* 0x000ee20000000800 */
[----:B------:R-:W-:Y:S01]  /*e1c0*/  FSEL R87, R87, RZ, P0 ;  /* 0x000000ff57577208 */ /* 0x000fe20000000000 */
[--C-:B------:R-:W-:Y:S01]  /*e1d0*/  FFMA.FTZ R115, R4, UR4, -R96.reuse ;  /* 0x0000000404737c23 */ /* 0x100fe20008010860 */
[--C-:B------:R-:W-:Y:S01]  /*e1e0*/  FFMA.FTZ R117, R5, UR4, -R96.reuse ;  /* 0x0000000405757c23 */ /* 0x100fe20008010860 */
[--C-:B------:R-:W-:Y:S01]  /*e1f0*/  FFMA.FTZ R164, R8, UR4, -R96.reuse ;  /* 0x0000000408a47c23 */ /* 0x100fe20008010860 */
[--C-:B------:R-:W-:Y:S01]  /*e200*/  FFMA.FTZ R161, R9, UR4, -R96.reuse ;  /* 0x0000000409a17c23 */ /* 0x100fe20008010860 */
[--C-:B------:R-:W-:Y:S01]  /*e210*/  FFMA.FTZ R116, R6, UR4, -R87.reuse ;  /* 0x0000000406747c23 */ /* 0x100fe20008010857 */
[----:B------:R-:W-:Y:S03]  /*e220*/  FFMA.FTZ R119, R7, UR4, -R87 ;  /* 0x0000000407777c23 */ /* 0x000fe60008010857 */
[----:B------:R-:W4:Y:S01]  /*e230*/  MUFU.EX2 R115, R115 ;  /* 0x0000007300737308 */ /* 0x000f220000000800 */
        /* <DEDUP_REMOVED lines=18> */
[----:B----4-:R-:W-:Y:S01]  /*e360*/  FFMA.FTZ R122, R84, R151, R115 ;  /* 0x00000097547a7223 */ /* 0x010fe20000010073 */
        /* <DEDUP_REMOVED lines=10> */
[----:B------:R-:W-:Y:S01]  /*e410*/  FFMA.FTZ R109, R41, UR4, -R96 ;  /* 0x00000004296d7c23 */ /* 0x000fe20008010860 */
[--C-:B------:R-:W-:Y:S03]  /*e420*/  FFMA.FTZ R110, R42, UR4, -R87.reuse ;  /* 0x000000042a6e7c23 */ /* 0x100fe60008010857 */
[----:B------:R-:W-:Y:S01]  /*e430*/  MUFU.EX2 R164, R164 ;  /* 0x000000a400a47308 */ /* 0x000fe20000000800 */
[----:B---3--:R-:W-:Y:S01]  /*e440*/  FFMA.FTZ R152, R3, R152, R116 ;  /* 0x0000009803987223 */ /* 0x008fe20000010074 */
        /* <DEDUP_REMOVED lines=10> */
[----:B------:R-:W-:Y:S01]  /*e4f0*/  LDSM.16.MT88.4 R44, [R132+0x3800] ;  /* 0x00380000842c783b */ /* 0x000fe20000004200 */
        /* <DEDUP_REMOVED lines=25> */
[----:B------:R-:W-:Y:S01]  /*e690*/  ISETP.GT.AND P0, PT, R146, R137, PT ;  /* 0x000000899200720c */ /* 0x000fe20003f04270 */
[----:B------:R-:W-:Y:S03]  /*e6a0*/  FFMA.FTZ R66, R66, UR4, -R87 ;  /* 0x0000000442427c23 */ /* 0x000fe60008010857 */
[----:B------:R-:W2:Y:S01]  /*e6b0*/  MUFU.EX2 R157, R157 ;  /* 0x0000009d009d7308 */ /* 0x000ea20000000800 */
[----:B---3--:R-:W-:Y:S02]  /*e6c0*/  F2FP.BF16.F32.PACK_AB R91, R162, R163 ;  /* 0x000000a3a25b723e */ /* 0x008fe400000010ff */
[----:B------:R-:W-:Y:S02]  /*e6d0*/  MOV R3, R0 ;  /* 0x0000000000037202 */ /* 0x000fe40000000f00 */
[----:B------:R-:W-:Y:S05]  /*e6e0*/  MOV R85, R2 ;  /* 0x0000000200557202 */ /* 0x000fea0000000f00 */
[----:B------:R-:W-:Y:S01]  /*e6f0*/  MUFU.EX2 R159, R159 ;  /* 0x0000009f009f7308 */ /* 0x000fe20000000800 */
[C---:B-1----:R-:W-:Y:S06]  /*e700*/  HMMA.16816.F32.BF16 R68, R88.reuse, R92, R68 ;  /* 0x0000005c5844723c */ /* 0x042fec0000041844 */
        /* <DEDUP_REMOVED lines=8> */
[----:B------:R-:W1:Y:S01]  /*e790*/  MUFU.EX2 R155, R155 ;  /* 0x0000009b009b7308 */ /* 0x000e620000000800 */
[----:B--2---:R-:W-:Y:S09]  /*e7a0*/  F2FP.BF16.F32.PACK_AB R42, R153, R158 ;  /* 0x0000009e992a723e */ /* 0x004ff200000010ff */
[----:B------:R-:W-:Y:S01]  /*e7b0*/  MUFU.EX2 R123, R123 ;  /* 0x0000007b007b7308 */ /* 0x000fe20000000800 */
[C---:B---3--:R-:W-:Y:S06]  /*e7c0*/  HMMA.16816.F32.BF16 R76, R88.reuse, R92, R76 ;  /* 0x0000005c584c723c */ /* 0x048fec000004184c */
[----:B------:R-:W-:Y:S03]  /*e7d0*/  HMMA.16816.F32.BF16 R80, R88, R94, R80 ;  /* 0x0000005e5850723c */ /* 0x000fe60000041850 */
[----:B------:R-:W2:Y:S01]  /*e7e0*/  MUFU.EX2 R120, R120 ;  /* 0x0000007800787308 */ /* 0x000ea20000000800 */
[----:B------:R-:W3:Y:S01]  /*e7f0*/  LDSM.16.MT88.4 R88, [R132+0x3400] ;  /* 0x003400008458783b */ /* 0x000ee20000004200 */
[----:B-1----:R-:W-:Y:S08]  /*e800*/  F2FP.BF16.F32.PACK_AB R43, R155, R154 ;  /* 0x0000009a9b2b723e */ /* 0x002ff000000010ff */
[----:B------:R-:W-:Y:S01]  /*e810*/  MUFU.EX2 R121, R121 ;  /* 0x0000007900797308 */ /* 0x000fe20000000800 */
[----:B------:R-:W1:Y:S09]  /*e820*/  LDSM.16.MT88.4 R92, [R131+0x3400] ;  /* 0x00340000835c783b */ /* 0x000e720000004200 */
[----:B------:R-:W4:Y:S10]  /*e830*/  MUFU.EX2 R114, R114 ;  /* 0x0000007200727308 */ /* 0x000f340000000800 */
[----:B------:R-:W-:Y:S10]  /*e840*/  MUFU.EX2 R107, R107 ;  /* 0x0000006b006b7308 */ /* 0x000ff40000000800 */
[----:B------:R-:W5:Y:S10]  /*e850*/  MUFU.EX2 R102, R102 ;  /* 0x0000006600667308 */ /* 0x000f740000000800 */
[----:B------:R-:W-:Y:S01]  /*e860*/  MUFU.EX2 R112, R112 ;  /* 0x0000007000707308 */ /* 0x000fe20000000800 */
[C---:B---3--:R-:W-:Y:S06]  /*e870*/  HMMA.16816.F32.BF16 R68, R40.reuse, R88, R68 ;  /* 0x000000582844723c */ /* 0x048fec0000041844 */
[C---:B------:R-:W-:Y:S03]  /*e880*/  HMMA.16816.F32.BF16 R72, R40.reuse, R90, R72 ;  /* 0x0000005a2848723c */ /* 0x040fe60000041848 */
[----:B------:R-:W3:Y:S02]  /*e890*/  MUFU.EX2 R105, R105 ;  /* 0x0000006900697308 */ /* 0x000ee40000000800 */
[----:B------:R-:W-:Y:S01]  /*e8a0*/  FADD.FTZ R89, R117, R122 ;  /* 0x0000007a75597221 */ /* 0x000fe20000010000 */
[----:B------:R-:W-:Y:S01]  /*e8b0*/  FADD.FTZ R88, R119, R152 ;  /* 0x0000009877587221 */ /* 0x000fe20000010000 */
[--C-:B------:R-:W-:Y:S01]  /*e8c0*/  FFMA.FTZ R122, R48, UR4, -R96.reuse ;  /* 0x00000004307a7c23 */ /* 0x100fe20008010860 */
[----:B------:R-:W-:Y:S05]  /*e8d0*/  FFMA.FTZ R119, R49, UR4, -R96 ;  /* 0x0000000431777c23 */ /* 0x000fea0008010860 */
[----:B------:R2:W-:Y:S01]  /*e8e0*/  MUFU.EX2 R117, R151 ;  /* 0x0000009700757308 */ /* 0x0005e20000000800 */
[C---:B-1----:R-:W-:Y:S03]  /*e8f0*/  HMMA.16816.F32.BF16 R76, R40.reuse, R92, R76 ;  /* 0x0000005c284c723c */ /* 0x042fe6000004184c */
[----:B------:R-:W-:Y:S01]  /*e900*/  FADD.FTZ R164, R164, R89 ;  /* 0x00000059a4a47221 */ /* 0x000fe20000010000 */
[----:B------:R-:W-:Y:S01]  /*e910*/  FADD.FTZ R163, R163, R88 ;  /* 0x00000058a3a37221 */ /* 0x000fe20000010000 */
[--C-:B------:R-:W-:Y:S01]  /*e920*/  FFMA.FTZ R152, R54, UR4, -R87.reuse ;  /* 0x0000000436987c23 */ /* 0x100fe20008010857 */
[----:B------:R-:W1:Y:S03]  /*e930*/  LDSM.16.MT88.4 R88, [R131+0x3800] ;  /* 0x003800008358783b */ /* 0x000e660000004200 */
[----:B------:R-:W-:Y:S02]  /*e940*/  MUFU.EX2 R100, R100 ;  /* 0x0000006400647308 */ /* 0x000fe40000000800 */
[--C-:B------:R-:W-:Y:S01]  /*e950*/  FFMA.FTZ R93, R50, UR4, -R87.reuse ;  /* 0x00000004325d7c23 */ /* 0x100fe20008010857 */
[----:B------:R-:W-:Y:S03]  /*e960*/  HMMA.16816.F32.BF16 R80, R40, R94, R80 ;  /* 0x0000005e2850723c */ /* 0x000fe60000041850 */
[--C-:B------:R-:W-:Y:S01]  /*e970*/  FFMA.FTZ R92, R51, UR4, -R87.reuse ;  /* 0x00000004335c7c23 */ /* 0x100fe20008010857 */
[----:B------:R-:W-:Y:S01]  /*e980*/  FADD.FTZ R161, R161, R164 ;  /* 0x000000a4a1a17221 */ /* 0x000fe20000010000 */
[----:B------:R-:W1:Y:S02]  /*e990*/  LDSM.16.MT88.4 R48, [R132+0x3c00] ;  /* 0x003c00008430783b */ /* 0x000e640000004200 */
[----:B------:R3:W-:Y:S01]  /*e9a0*/  MUFU.EX2 R94, R52 ;  /* 0x00000034005e7308 */ /* 0x0007e20000000800 */
[----:B------:R-:W-:Y:S03]  /*e9b0*/  FFMA.FTZ R95, R53, UR4, -R96 ;  /* 0x00000004355f7c23 */ /* 0x000fe60008010860 */
[----:B--2---:R-:W-:Y:S01]  /*e9c0*/  FFMA.FTZ R151, R55, UR4, -R87 ;  /* 0x0000000437977c23 */ /* 0x004fe20008010857 */
[----:B------:R-:W-:Y:S01]  /*e9d0*/  F2FP.BF16.F32.PACK_AB R40, R120, R123 ;  /* 0x0000007b7828723e */ /* 0x000fe200000010ff */
[----:B------:R-:W-:Y:S01]  /*e9e0*/  FADD.FTZ R160, R160, R161 ;  /* 0x000000a1a0a07221 */ /* 0x000fe20000010000 */
[----:B------:R-:W-:Y:S03]  /*e9f0*/  FFMA.FTZ R161, R58, UR4, -R87 ;  /* 0x000000043aa17c23 */ /* 0x000fe60008010857 */
[----:B------:R-:W2:Y:S01]  /*ea00*/  MUFU.EX2 R97, R97 ;  /* 0x0000006100617308 */ /* 0x000ea20000000800 */
[----:B----4-:R-:W-:Y:S01]  /*ea10*/  F2FP.BF16.F32.PACK_AB R41, R114, R121 ;  /* 0x000000797229723e */ /* 0x010fe200000010ff */
[----:B------:R-:W-:Y:S01]  /*ea20*/  FADD.FTZ R162, R162, R163 ;  /* 0x000000a3a2a27221 */ /* 0x000fe20000010000 */
[----:B-----5:R-:W-:Y:S02]  /*ea30*/  F2FP.BF16.F32.PACK_AB R42, R102, R107 ;  /* 0x0000006b662a723e */ /* 0x020fe400000010ff */
[----:B---3--:R-:W-:Y:S01]  /*ea40*/  F2FP.BF16.F32.PACK_AB R43, R105, R112 ;  /* 0x00000070692b723e */ /* 0x008fe200000010ff */
[----:B------:R-:W-:Y:S04]  /*ea50*/  FADD.FTZ R159, R159, R162 ;  /* 0x000000a29f9f7221 */ /* 0x000fe80000010000 */
[----:B------:R-:W-:Y:S01]  /*ea60*/  MUFU.EX2 R113, R113 ;  /* 0x0000007100717308 */ /* 0x000fe20000000800 */
[----:B------:R-:W-:Y:S01]  /*ea70*/  LDSM.16.MT88.4 R52, [R132+0x4000] ;  /* 0x004000008434783b */ /* 0x000fe20000004200 */
[----:B------:R-:W-:Y:S01]  /*ea80*/  FADD.FTZ R159, R156, R159 ;  /* 0x0000009f9c9f7221 */ /* 0x000fe20000010000 */
[C---:B------:R-:W-:Y:S07]  /*ea90*/  HMMA.16816.F32.BF16 R68, R40.reuse, R44, R68 ;  /* 0x0000002c2844723c */ /* 0x040fee0000041844 */
[----:B------:R-:W3:Y:S01]  /*eaa0*/  MUFU.EX2 R86, R86 ;  /* 0x0000005600567308 */ /* 0x000ee20000000800 */
[C---:B------:R-:W-:Y:S01]  /*eab0*/  HMMA.16816.F32.BF16 R72, R40.reuse, R46, R72 ;  /* 0x0000002e2848723c */ /* 0x040fe20000041848 */
[----:B------:R-:W4:Y:S08]  /*eac0*/  LDSM.16.MT88.4 R44, [R131+0x3c00] ;  /* 0x003c0000832c783b */ /* 0x000f300000004200 */
[----:B------:R-:W-:Y:S01]  /*ead0*/  MUFU.EX2 R104, R104 ;  /* 0x0000006800687308 */ /* 0x000fe20000000800 */
[C---:B-1----:R-:W-:Y:S06]  /*eae0*/  HMMA.16816.F32.BF16 R76, R40.reuse, R88, R76 ;  /* 0x00000058284c723c */ /* 0x042fec000004184c */
[----:B------:R-:W-:Y:S03]  /*eaf0*/  HMMA.16816.F32.BF16 R80, R40, R90, R80 ;  /* 0x0000005a2850723c */ /* 0x000fe60000041850 */
[----:B------:R-:W1:Y:S02]  /*eb00*/  MUFU.EX2 R101, R101 ;  /* 0x0000006500657308 */ /* 0x000e640000000800 */
[----:B------:R-:W-:Y:S01]  /*eb10*/  FADD.FTZ R89, R157, R160 ;  /* 0x000000a09d597221 */ /* 0x000fe20000010000 */
[--C-:B------:R-:W-:Y:S01]  /*eb20*/  FFMA.FTZ R160, R57, UR4, -R96.reuse ;  /* 0x0000000439a07c23 */ /* 0x100fe20008010860 */
[----:B--2---:R-:W-:Y:S01]  /*eb30*/  F2FP.BF16.F32.PACK_AB R40, R97, R100 ;  /* 0x000000646128723e */ /* 0x004fe200000010ff */
[----:B------:R-:W-:Y:S05]  /*eb40*/  FFMA.FTZ R96, R65, UR4, -R96 ;  /* 0x0000000441607c23 */ /* 0x000fea0008010860 */
[----:B------:R-:W-:Y:S01]  /*eb50*/  MUFU.EX2 R103, R103 ;  /* 0x0000006700677308 */ /* 0x000fe20000000800 */
[----:B------:R-:W-:Y:S01]  /*eb60*/  FADD.FTZ R158, R158, R89 ;  /* 0x000000599e9e7221 */ /* 0x000fe20000010000 */
[----:B---3--:R-:W-:Y:S01]  /*eb70*/  F2FP.BF16.F32.PACK_AB R41, R86, R113 ;  /* 0x000000715629723e */ /* 0x008fe200000010ff */
[----:B------:R-:W2:Y:S02]  /*eb80*/  LDSM.16.MT88.4 R88, [R131+0x4000] ;  /* 0x004000008358783b */ /* 0x000ea40000004200 */
[----:B------:R-:W-:Y:S05]  /*eb90*/  FADD.FTZ R158, R153, R158 ;  /* 0x0000009e999e7221 */ /* 0x000fea0000010000 */
[----:B------:R-:W3:Y:S01]  /*eba0*/  MUFU.EX2 R106, R106 ;  /* 0x0000006a006a7308 */ /* 0x000ee20000000800 */
[----:B-1----:R-:W-:Y:S09]  /*ebb0*/  F2FP.BF16.F32.PACK_AB R42, R101, R104 ;  /* 0x00000068652a723e */ /* 0x002ff200000010ff */
[----:B------:R1:W-:Y:S10]  /*ebc0*/  MUFU.EX2 R157, R56 ;  /* 0x00000038009d7308 */ /* 0x0003f40000000800 */
[----:B------:R-:W-:Y:S01]  /*ebd0*/  MUFU.EX2 R98, R98 ;  /* 0x0000006200627308 */ /* 0x000fe20000000800 */
[----:B---3--:R-:W-:Y:S09]  /*ebe0*/  F2FP.BF16.F32.PACK_AB R43, R106, R103 ;  /* 0x000000676a2b723e */ /* 0x008ff200000010ff */
[----:B------:R-:W3:Y:S01]  /*ebf0*/  MUFU.EX2 R99, R99 ;  /* 0x0000006300637308 */ /* 0x000ee20000000800 */
[C---:B------:R-:W-:Y:S06]  /*ec00*/  HMMA.16816.F32.BF16 R68, R40.reuse, R48, R68 ;  /* 0x000000302844723c */ /* 0x040fec0000041844 */
[C---:B------:R-:W-:Y:S03]  /*ec10*/  HMMA.16816.F32.BF16 R72, R40.reuse, R50, R72 ;  /* 0x000000322848723c */ /* 0x040fe60000041848 */
[----:B------:R-:W-:Y:S02]  /*ec20*/  MUFU.EX2 R108, R108 ;  /* 0x0000006c006c7308 */ /* 0x000fe40000000800 */
[----:B------:R-:W-:Y:S01]  /*ec30*/  FADD.FTZ R49, R123, R158 ;  /* 0x0000009e7b317221 */ /* 0x000fe20000010000 */
[----:B------:R-:W-:Y:S01]  /*ec40*/  FFMA.FTZ R123, R59, UR4, -R87 ;  /* 0x000000043b7b7c23 */ /* 0x000fe20008010857 */
[C---:B----4-:R-:W-:Y:S01]  /*ec50*/  HMMA.16816.F32.BF16 R76, R40.reuse, R44, R76 ;  /* 0x0000002c284c723c */ /* 0x050fe2000004184c */
[----:B-1----:R-:W1:Y:S05]  /*ec60*/  LDSM.16.MT88.4 R56, [R132+0x4400] ;  /* 0x004400008438783b */ /* 0x002e6a0000004200 */
[----:B------:R-:W4:Y:S01]  /*ec70*/  MUFU.EX2 R39, R39 ;  /* 0x0000002700277308 */ /* 0x000f220000000800 */
[----:B------:R-:W-:Y:S01]  /*ec80*/  FADD.FTZ R48, R154, R159 ;  /* 0x0000009f9a307221 */ /* 0x000fe20000010000 */
[----:B------:R-:W-:Y:S01]  /*ec90*/  FADD.FTZ R154, R120, R49 ;  /* 0x00000031789a7221 */ /* 0x000fe20000010000 */
[----:B------:R-:W-:Y:S01]  /*eca0*/  HMMA.16816.F32.BF16 R80, R40, R46, R80 ;  /* 0x0000002e2850723c */ /* 0x000fe20000041850 */
[----:B------:R-:W5:Y:S06]  /*ecb0*/  LDSM.16.MT88.4 R44, [R131+0x4400] ;  /* 0x00440000832c783b */ /* 0x000f6c0000004200 */
[----:B------:R-:W-:Y:S01]  /*ecc0*/  MUFU.EX2 R118, R118 ;  /* 0x0000007600767308 */ /* 0x000fe20000000800 */
[----:B------:R-:W-:Y:S03]  /*ecd0*/  FADD.FTZ R48, R155, R48 ;  /* 0x000000309b307221 */ /* 0x000fe60000010000 */
[----:B------:R-:W-:Y:S01]  /*ece0*/  FADD.FTZ R107, R107, R154 ;  /* 0x0000009a6b6b7221 */ /* 0x000fe20000010000 */
[----:B------:R-:W-:Y:S05]  /*ecf0*/  FADD.FTZ R121, R121, R48 ;  /* 0x0000003079797221 */ /* 0x000fea0000010000 */
[----:B------:R-:W2:Y:S01]  /*ed00*/  MUFU.EX2 R109, R109 ;  /* 0x0000006d006d7308 */ /* 0x000ea20000000800 */
[----:B---3--:R-:W-:Y:S01]  /*ed10*/  F2FP.BF16.F32.PACK_AB R48, R99, R98 ;  /* 0x000000626330723e */ /* 0x008fe200000010ff */
[----:B------:R-:W-:Y:S01]  /*ed20*/  FADD.FTZ R107, R102, R107 ;  /* 0x0000006b666b7221 */ /* 0x000fe20000010000 */
[----:B----4-:R-:W-:Y:S01]  /*ed30*/  F2FP.BF16.F32.PACK_AB R49, R39, R108 ;  /* 0x0000006c2731723e */ /* 0x010fe200000010ff */
[----:B------:R-:W-:Y:S02]  /*ed40*/  FADD.FTZ R121, R114, R121 ;  /* 0x0000007972797221 */ /* 0x000fe40000010000 */
[----:B------:R-:W-:Y:S01]  /*ed50*/  FADD.FTZ R40, R100, R107 ;  /* 0x0000006b64287221 */ /* 0x000fe20000010000 */
[----:B------:R-:W-:Y:S03]  /*ed60*/  FFMA.FTZ R100, R62, UR4, -R87 ;  /* 0x000000043e647c23 */ /* 0x000fe60008010857 */
        /* <DEDUP_REMOVED lines=15> */
[----:B---3--:R-:W-:Y:S01]  /*ee60*/  F2FP.BF16.F32.PACK_AB R51, R111, R110 ;  /* 0x0000006e6f33723e */ /* 0x008fe200000010ff */
[----:B------:R-:W-:Y:S08]  /*ee70*/  FADD.FTZ R109, R109, R118 ;  /* 0x000000766d6d7221 */ /* 0x000ff00000010000 */
[----:B------:R-:W3:Y:S01]  /*ee80*/  MUFU.EX2 R116, R116 ;  /* 0x0000007400747308 */ /* 0x000ee20000000800 */
[C---:B------:R-:W-:Y:S06]  /*ee90*/  HMMA.16816.F32.BF16 R68, R48.reuse, R52, R68 ;  /* 0x000000343044723c */ /* 0x040fec0000041844 */
[C---:B------:R-:W-:Y:S03]  /*eea0*/  HMMA.16816.F32.BF16 R72, R48.reuse, R54, R72 ;  /* 0x000000363048723c */ /* 0x040fe60000041848 */
[----:B------:R-:W-:Y:S01]  /*eeb0*/  MUFU.EX2 R122, R122 ;  /* 0x0000007a007a7308 */ /* 0x000fe20000000800 */
[----:B------:R-:W4:Y:S01]  /*eec0*/  LDSM.16.MT88.4 R52, [R132+0x4800] ;  /* 0x004800008434783b */ /* 0x000f220000004200 */
[----:B--2---:R-:W-:Y:S01]  /*eed0*/  F2FP.BF16.F32.PACK_AB R40, R115, R84 ;  /* 0x000000547328723e */ /* 0x004fe200000010ff */
[C---:B------:R-:W-:Y:S07]  /*eee0*/  HMMA.16816.F32.BF16 R76, R48.reuse, R88, R76 ;  /* 0x00000058304c723c */ /* 0x040fee000004184c */
[----:B------:R-:W2:Y:S01]  /*eef0*/  MUFU.EX2 R119, R119 ;  /* 0x0000007700777308 */ /* 0x000ea20000000800 */
[----:B---3--:R-:W-:Y:S01]  /*ef00*/  F2FP.BF16.F32.PACK_AB R41, R117, R116 ;  /* 0x000000747529723e */ /* 0x008fe200000010ff */
[----:B------:R-:W-:Y:S08]  /*ef10*/  HMMA.16816.F32.BF16 R80, R48, R90, R80 ;  /* 0x0000005a3050723c */ /* 0x000ff00000041850 */
[----:B------:R-:W-:Y:S03]  /*ef20*/  MUFU.EX2 R93, R93 ;  /* 0x0000005d005d7308 */ /* 0x000fe60000000800 */
[--C-:B------:R-:W-:Y:S01]  /*ef30*/  FFMA.FTZ R89, R63, UR4, -R87.reuse ;  /* 0x000000043f597c23 */ /* 0x100fe20008010857 */
[----:B------:R-:W-:Y:S01]  /*ef40*/  FADD.FTZ R49, R103, R86 ;  /* 0x0000005667317221 */ /* 0x000fe20000010000 */
[----:B------:R-:W-:Y:S03]  /*ef50*/  FFMA.FTZ R87, R67, UR4, -R87 ;  /* 0x0000000443577c23 */ /* 0x000fe60008010857 */
[----:B------:R-:W-:Y:S01]  /*ef60*/  FADD.FTZ R49, R106, R49 ;  /* 0x000000316a317221 */ /* 0x000fe20000010000 */
[----:B------:R-:W-:Y:S01]  /*ef70*/  FADD.FTZ R84, R84, R109 ;  /* 0x0000006d54547221 */ /* 0x000fe20000010000 */
[----:B------:R-:W3:Y:S01]  /*ef80*/  MUFU.EX2 R92, R92 ;  /* 0x0000005c005c7308 */ /* 0x000ee20000000800 */
[----:B--2---:R-:W-:Y:S01]  /*ef90*/  F2FP.BF16.F32.PACK_AB R42, R119, R122 ;  /* 0x0000007a772a723e */ /* 0x004fe200000010ff */
[----:B------:R-:W-:Y:S01]  /*efa0*/  FADD.FTZ R108, R108, R49 ;  /* 0x000000316c6c7221 */ /* 0x000fe20000010000 */
[----:B------:R-:W-:Y:S04]  /*efb0*/  FADD.FTZ R115, R115, R84 ;  /* 0x0000005473737221 */ /* 0x000fe80000010000 */
[----:B------:R-:W-:Y:S03]  /*efc0*/  FADD.FTZ R122, R122, R115 ;  /* 0x000000737a7a7221 */ /* 0x000fe60000010000 */
[----:B------:R-:W-:Y:S01]  /*efd0*/  MUFU.EX2 R114, R60 ;  /* 0x0000003c00727308 */ /* 0x000fe20000000800 */
[----:B------:R-:W-:Y:S09]  /*efe0*/  FADD.FTZ R119, R119, R122 ;  /* 0x0000007a77777221 */ /* 0x000ff20000010000 */
[----:B------:R2:W-:Y:S01]  /*eff0*/  MUFU.EX2 R105, R61 ;  /* 0x0000003d00697308 */ /* 0x0005e20000000800 */
[----:B---3--:R-:W-:Y:S09]  /*f000*/  F2FP.BF16.F32.PACK_AB R43, R92, R93 ;  /* 0x0000005d5c2b723e */ /* 0x008ff200000010ff */
[----:B------:R-:W3:Y:S01]  /*f010*/  MUFU.EX2 R95, R95 ;  /* 0x0000005f005f7308 */ /* 0x000ee20000000800 */
[C---:B-1----:R-:W-:Y:S06]  /*f020*/  HMMA.16816.F32.BF16 R68, R40.reuse, R56, R68 ;  /* 0x000000382844723c */ /* 0x042fec0000041844 */
[C---:B------:R-:W-:Y:S03]  /*f030*/  HMMA.16816.F32.BF16 R72, R40.reuse, R58, R72 ;  /* 0x0000003a2848723c */ /* 0x040fe60000041848 */
[----:B------:R-:W-:Y:S01]  /*f040*/  MUFU.EX2 R152, R152 ;  /* 0x0000009800987308 */ /* 0x000fe20000000800 */
[----:B--2---:R-:W1:Y:S02]  /*f050*/  LDSM.16.MT88.4 R60, [R131+0x4800] ;  /* 0x00480000833c783b */ /* 0x004e640000004200 */
[C---:B-----5:R-:W-:Y:S07]  /*f060*/  HMMA.16816.F32.BF16 R76, R40.reuse, R44, R76 ;  /* 0x0000002c284c723c */ /* 0x060fee000004184c */
[----:B------:R-:W2:Y:S01]  /*f070*/  MUFU.EX2 R151, R151 ;  /* 0x0000009700977308 */ /* 0x000ea20000000800 */
[----:B------:R-:W5:Y:S03]  /*f080*/  LDSM.16.MT88.4 R56, [R132+0x4c00] ;  /* 0x004c00008438783b */ /* 0x000f660000004200 */
[----:B---3--:R-:W-:Y:S01]  /*f090*/  F2FP.BF16.F32.PACK_AB R48, R95, R94 ;  /* 0x0000005e5f30723e */ /* 0x008fe200000010ff */
[----:B------:R-:W-:Y:S05]  /*f0a0*/  HMMA.16816.F32.BF16 R80, R40, R46, R80 ;  /* 0x0000002e2850723c */ /* 0x000fea0000041850 */
[----:B------:R-:W3:Y:S01]  /*f0b0*/  MUFU.EX2 R156, R160 ;  /* 0x000000a0009c7308 */ /* 0x000ee20000000800 */
[----:B------:R-:W5:Y:S01]  /*f0c0*/  LDSM.16.MT88.4 R44, [R131+0x4c00] ;  /* 0x004c0000832c783b */ /* 0x000f620000004200 */
[----:B------:R-:W-:Y:S01]  /*f0d0*/  FADD.FTZ R41, R39, R108 ;  /* 0x0000006c27297221 */ /* 0x000fe20000010000 */
[----:B------:R-:W-:Y:S03]  /*f0e0*/  F2FP.BF16.F32.PACK_AB R40, R105, R114 ;  /* 0x000000726928723e */ /* 0x000fe600000010ff */
[----:B------:R-:W-:Y:S01]  /*f0f0*/  FADD.FTZ R110, R110, R41 ;  /* 0x000000296e6e7221 */ /* 0x000fe20000010000 */
[----:B------:R-:W-:Y:S03]  /*f100*/  FADD.FTZ R94, R94, R119 ;  /* 0x000000775e5e7221 */ /* 0x000fe60000010000 */
[----:B------:R-:W-:Y:S01]  /*f110*/  MUFU.EX2 R153, R161 ;  /* 0x000000a100997308 */ /* 0x000fe20000000800 */
[----:B--2---:R-:W-:Y:S01]  /*f120*/  F2FP.BF16.F32.PACK_AB R49, R151, R152 ;  /* 0x000000989731723e */ /* 0x004fe200000010ff */
[----:B------:R-:W-:Y:S01]  /*f130*/  FADD.FTZ R111, R111, R110 ;  /* 0x0000006e6f6f7221 */ /* 0x000fe20000010000 */
[----:B------:R-:W-:Y:S03]  /*f140*/  FADD.FTZ R94, R95, R94 ;  /* 0x0000005e5f5e7221 */ /* 0x000fe60000010000 */
[----:B------:R-:W-:Y:S04]  /*f150*/  FADD.FTZ R116, R116, R111 ;  /* 0x0000006f74747221 */ /* 0x000fe80000010000 */
[----:B------:R-:W2:Y:S01]  /*f160*/  MUFU.EX2 R120, R123 ;  /* 0x0000007b00787308 */ /* 0x000ea20000000800 */
[C---:B---3--:R-:W-:Y:S01]  /*f170*/  F2FP.BF16.F32.PACK_AB R50, R156.reuse, R157 ;  /* 0x0000009d9c32723e */ /* 0x048fe200000010ff */
        /* <DEDUP_REMOVED lines=10> */
[C---:B--2---:R-:W-:Y:S01]  /*f220*/  F2FP.BF16.F32.PACK_AB R51, R120.reuse, R153 ;  /* 0x000000997833723e */ /* 0x044fe200000010ff */
[----:B------:R-:W-:Y:S04]  /*f230*/  FADD.FTZ R152, R151, R152 ;  /* 0x0000009897987221 */ /* 0x000fe80000010000 */
[----:B------:R-:W-:Y:S02]  /*f240*/  FADD.FTZ R153, R153, R152 ;  /* 0x0000009899997221 */ /* 0x000fe40000010000 */
[C---:B----4-:R-:W-:Y:S02]  /*f250*/  HMMA.16816.F32.BF16 R68, R48.reuse, R52, R68 ;  /* 0x000000343044723c */ /* 0x050fe40000041844 */
[----:B------:R-:W-:Y:S03]  /*f260*/  MUFU.EX2 R64, R64 ;  /* 0x0000004000407308 */ /* 0x000fe60000000800 */
[----:B------:R-:W-:Y:S01]  /*f270*/  FADD.FTZ R153, R120, R153 ;  /* 0x0000009978997221 */ /* 0x000fe20000010000 */
[C---:B------:R-:W-:Y:S06]  /*f280*/  HMMA.16816.F32.BF16 R72, R48.reuse, R54, R72 ;  /* 0x000000363048723c */ /* 0x040fec0000041848 */
[----:B------:R-:W2:Y:S01]  /*f290*/  MUFU.EX2 R65, R96 ;  /* 0x0000006000417308 */ /* 0x000ea20000000800 */
[----:B---3--:R-:W-:Y:S01]  /*f2a0*/  F2FP.BF16.F32.PACK_AB R41, R89, R88 ;  /* 0x000000585929723e */ /* 0x008fe200000010ff */
[C---:B-1----:R-:W-:Y:S08]  /*f2b0*/  HMMA.16816.F32.BF16 R76, R48.reuse, R60, R76 ;  /* 0x0000003c304c723c */ /* 0x042ff0000004184c */
[----:B------:R-:W-:Y:S01]  /*f2c0*/  MUFU.EX2 R39, R66 ;  /* 0x0000004200277308 */ /* 0x000fe20000000800 */
[----:B------:R-:W-:Y:S03]  /*f2d0*/  HMMA.16816.F32.BF16 R80, R48, R62, R80 ;  /* 0x0000003e3050723c */ /* 0x000fe60000041850 */
[----:B------:R-:W-:Y:S06]  /*f2e0*/  FADD.FTZ R88, R88, R153 ;  /* 0x0000009958587221 */ /* 0x000fec0000010000 */
[----:B------:R-:W1:Y:S02]  /*f2f0*/  MUFU.EX2 R52, R87 ;  /* 0x0000005700347308 */ /* 0x000e640000000800 */
[----:B--2---:R-:W-:Y:S01]  /*f300*/  F2FP.BF16.F32.PACK_AB R42, R65, R64 ;  /* 0x00000040412a723e */ /* 0x004fe200000010ff */
[----:B------:R-:W-:Y:S01]  /*f310*/  FADD.FTZ R88, R89, R88 ;  /* 0x0000005859587221 */ /* 0x000fe20000010000 */
[----:B------:R-:W-:Y:S04]  /*f320*/  FADD.FTZ R64, R64, R105 ;  /* 0x0000006940407221 */ /* 0x000fe80000010000 */
[----:B------:R-:W-:Y:S01]  /*f330*/  FADD.FTZ R151, R65, R64 ;  /* 0x0000004041977221 */ /* 0x000fe20000010000 */
[C---:B-1----:R-:W-:Y:S01]  /*f340*/  F2FP.BF16.F32.PACK_AB R43, R52.reuse, R39 ;  /* 0x00000027342b723e */ /* 0x042fe200000010ff */
[----:B------:R-:W-:Y:S04]  /*f350*/  FADD.FTZ R39, R39, R88 ;  /* 0x0000005827277221 */ /* 0x000fe80000010000 */
[----:B------:R-:W-:Y:S02]  /*f360*/  FADD.FTZ R152, R52, R39 ;  /* 0x0000002734987221 */ /* 0x000fe40000010000 */
[C---:B-----5:R-:W-:Y:S06]  /*f370*/  HMMA.16816.F32.BF16 R68, R40.reuse, R56, R68 ;  /* 0x000000382844723c */ /* 0x060fec0000041844 */
[C---:B------:R-:W-:Y:S06]  /*f380*/  HMMA.16816.F32.BF16 R72, R40.reuse, R58, R72 ;  /* 0x0000003a2848723c */ /* 0x040fec0000041848 */
[C---:B------:R-:W-:Y:S06]  /*f390*/  HMMA.16816.F32.BF16 R76, R40.reuse, R44, R76 ;  /* 0x0000002c284c723c */ /* 0x040fec000004184c */
[----:B------:R-:W-:Y:S01]  /*f3a0*/  HMMA.16816.F32.BF16 R80, R40, R46, R80 ;  /* 0x0000002e2850723c */ /* 0x000fe20000041850 */
[----:B------:R-:W-:Y:S11]  /*f3b0*/  @!UPT UIADD3 URZ, URZ, URZ, URZ ;  /* 0x0000003f3f3ff290 */ /* 0x000ff6000fffe03f */
[----:B------:R-:W-:Y:S01]  /*f3c0*/  @!UPT UIADD3 URZ, URZ, URZ, URZ ;  /* 0x0000003f3f3ff290 */ /* 0x000fe2000fffe03f */
[----:B------:R-:W-:Y:S11]  /*f3d0*/  @P0 BRA `(.L_x_5015) ;  /* 0xffffffd800a40947 */ /* 0x000ff6000383ffff */
.L_x_5011:
        /* <DEDUP_REMOVED lines=107> */
[----:B------:R-:W-:Y:S01]  /*fa90*/  @P3 FMUL.FTZ R39, R6, 0.69314718246459960938 ;  /* 0x3f31721806273820 */ /* 0x000fe20000410000 */
[----:B------:R-:W-:Y:S01]  /*faa0*/  STS.64 [R13+0x400], R74 ;  /* 0x0004004a0d007388 */ /* 0x000fe20000000a00 */
[----:B------:R-:W-:Y:S01]  /*fab0*/  LOP3.LUT P0, RZ, R37, 0x3, RZ, 0xc0, !PT ;  /* 0x0000000325ff7812 */ /* 0x000fe2000780c0ff */
[----:B------:R-:W-:Y:S01]  /*fac0*/  IMAD.MOV.U32 R4, RZ, RZ, -0x800000 ;  /* 0xff800000ff047424 */ /* 0x000fe200078e00ff */
[----:B------:R-:W-:Y:S01]  /*fad0*/  LEA.HI R30, R30, R7, RZ, 0x2 ;  /* 0x000000071e1e7211 */ /* 0x000fe200078f10ff */
[----:B------:R-:W-:Y:S01]  /*fae0*/  STS.64 [R14], R76 ;  /* 0x0000004c0e007388 */ /* 0x000fe20000000a00 */
[----:B------:R-:W-:Y:S01]  /*faf0*/  IADD3 R6, -R143, RZ, RZ ;  /* 0x000000ff8f067210 */ /* 0x000fe20007ffe1ff */
[----:B---3--:R-:W-:Y:S01]  /*fb00*/  @P3 FFMA.FTZ R4, R2, R33, R39 ;  /* 0x0000002102043223 */ /* 0x008fe20000010027 */
[----:B------:R-:W-:Y:S01]  /*fb10*/  LOP3.LUT R30, R30, 0xffffffc, RZ, 0xc0, !PT ;  /* 0x0ffffffc1e1e7812 */ /* 0x000fe200078ec0ff */
[----:B------:R-:W-:Y:S01]  /*fb20*/  STS.64 [R14+0x400], R78 ;  /* 0x0004004e0e007388 */ /* 0x000fe20000000a00 */
[----:B-----5:R-:W-:Y:S01]  /*fb30*/  SHF.L.U32 R8, R31, 0x6, RZ ;  /* 0x000000061f087819 */ /* 0x020fe200000006ff */
[----:B------:R-:W-:-:S02]  /*fb40*/  IMAD.MOV.U32 R2, RZ, RZ, -0x800000 ;  /* 0xff800000ff027424 */ /* 0x000fc400078e00ff */
[----:B----4-:R-:W-:Y:S01]  /*fb50*/  @P2 FMUL.FTZ R5, R5, 0.69314718246459960938 ;  /* 0x3f31721805052820 */ /* 0x010fe20000410000 */
[----:B------:R-:W-:Y:S01]  /*fb60*/  STS.64 [R29], R80 ;  /* 0x000000501d007388 */ /* 0x000fe20000000a00 */
[----:B------:R-:W-:Y:S02]  /*fb70*/  IMAD.IADD R7, R7, 0x1, -R30 ;  /* 0x0000000107077824 */ /* 0x000fe400078e0a1e */
[----:B-1----:R-:W-:Y:S01]  /*fb80*/  @P2 FFMA.FTZ R2, R0, R35, R5 ;  /* 0x0000002300022223 */ /* 0x002fe20000010005 */
[----:B------:R1:W-:Y:S01]  /*fb90*/  STS.64 [R29+0x400], R82 ;  /* 0x000400521d007388 */ /* 0x0003e20000000a00 */
[----:B------:R-:W-:Y:S02]  /*fba0*/  IMAD R7, R7, 0x10, R148 ;  /* 0x0000001007077824 */ /* 0x000fe400078e0294 */
[----:B------:R-:W-:Y:S01]  /*fbb0*/  IMAD R0, R31, -0x40, R142 ;  /* 0xffffffc01f007824 */ /* 0x000fe200078e028e */
[----:B------:R-:W-:Y:S01]  /*fbc0*/  BAR.SYNC.DEFER_BLOCKING 0x0 ;  /* 0x0000000000007b1d */ /* 0x000fe20000010000 */
[----:B--2---:R-:W-:-:S02]  /*fbd0*/  IMAD R10, R28, R10, R143 ;  /* 0x0000000a1c0a7224 */ /* 0x004fc400078e028f */
[----:B------:R-:W-:-:S05]  /*fbe0*/  IMAD.SHL.U32 R28, R9, 0x4, RZ ;  /* 0x00000004091c7824 */ /* 0x000fca00078e00ff */
[----:B-1----:R-:W1:Y:S01]  /*fbf0*/  LDC R29, c[0x0][0x270] ;  /* 0x00009c00ff1d7b82 */ /* 0x002e620000000800 */
[----:B------:R2:W3:Y:S04]  /*fc00*/  LDS.128 R24, [R32] ;  /* 0x0000000020187984 */ /* 0x0004e80000000c00 */
[----:B------:R2:W4:Y:S04]  /*fc10*/  LDS.128 R20, [R32+0x800] ;  /* 0x0008000020147984 */ /* 0x0005280000000c00 */
[----:B------:R2:W2:Y:S04]  /*fc20*/  LDS.128 R16, [R32+0x1000] ;  /* 0x0010000020107984 */ /* 0x0004a80000000c00 */
[----:B------:R1:W2:Y:S02]  /*fc30*/  LDS.128 R12, [R32+0x1800] ;  /* 0x00180000200c7984 */ /* 0x0002a40000000c00 */
[----:B-1----:R-:W-:-:S04]  /*fc40*/  IMAD R6, R29, R6, UR4 ;  /* 0x000000041d067e24 */ /* 0x002fc8000f8e0206 */
[----:B------:R-:W-:Y:S01]  /*fc50*/  IMAD R6, R10, R29, R6 ;  /* 0x0000001d0a067224 */ /* 0x000fe200078e0206 */
[----:B------:R-:W-:-:S03]  /*fc60*/  SHF.R.S32.HI R29, RZ, 0x1f, R28 ;  /* 0x0000001fff1d7819 */ /* 0x000fc6000001141c */
        /* <DEDUP_REMOVED lines=14> */
.L_x_5017:
[----:B------:R-:W-:Y:S05]  /*fd50*/  BSYNC B0 ;  /* 0x0000000000007941 */ /* 0x000fea0003800000 */
.L_x_5016:
[----:B------:R-:W-:Y:S01]  /*fd60*/  ULDC UR4, c[0x0][0x2dc] ;  /* 0x0000b70000047ab9 */ /* 0x000fe20000000800 */
[C---:B------:R-:W-:Y:S01]  /*fd70*/  IMAD.WIDE R28, R3.reuse, 0x20, R28 ;  /* 0x00000020031c7825 */ /* 0x040fe200078e021c */
[----:B------:R-:W-:-:S03]  /*fd80*/  ISETP.GE.AND P3, PT, R3, R0, PT ;  /* 0x000000000300720c */ /* 0x000fc60003f66270 */
[----:B------:R-:W-:Y:S01]  /*fd90*/  IMAD R6, R6, UR4, RZ ;  /* 0x0000000406067c24 */ /* 0x000fe2000f8e02ff */
[----:B------:R-:W-:Y:S01]  /*fda0*/  ULDC.64 UR4, c[0x0][0x288] ;  /* 0x0000a20000047ab9 */ /* 0x000fe20000000a00 */
[C---:B------:R-:W-:Y:S02]  /*fdb0*/  VIADD R5, R3.reuse, 0x10 ;  /* 0x0000001003057836 */ /* 0x040fe40000000000 */
[C---:B------:R-:W-:Y:S01]  /*fdc0*/  VIADD R7, R3.reuse, 0x20 ;  /* 0x0000002003077836 */ /* 0x040fe20000000000 */
[C---:B-1----:R-:W-:Y:S01]  /*fdd0*/  IADD3 R2, P0, R6.reuse, R28, RZ ;  /* 0x0000001c06027210 */ /* 0x042fe20007f1e0ff */
[----:B------:R-:W-:Y:S01]  /*fde0*/  VIADD R3, R3, 0x30 ;  /* 0x0000003003037836 */ /* 0x000fe20000000000 */
[----:B------:R-:W-:Y:S02]  /*fdf0*/  ISETP.GE.AND P2, PT, R5, R0, PT ;  /* 0x000000000500720c */ /* 0x000fe40003f46270 */
        /* <DEDUP_REMOVED lines=12> */
.L_x_5018:
        /* <DEDUP_REMOVED lines=12> */
.L_x_5384:


//--------------------- .text._ZN5flash24flash_fwd_splitkv_kernelI23Flash_fwd_kernel_traitsILi32ELi64ELi128ELi4ELb0ELb0EN7cutlass10bfloat16_tE19Flash_kernel_traitsILi32ELi64ELi128ELi4ES3_EELb1ELb0ELb0ELb0ELb1ELb1ELb1ELb1EEEvNS_16Flash_fwd_paramsE --------------------------
	.section	.text._ZN5flash24flash_fwd_splitkv_kernelI23Flash_fwd_kernel_traitsILi32ELi64ELi128ELi4ELb0ELb0EN7cutlass10bfloat16_tE19Flash_kernel_traitsILi32ELi64ELi128ELi4ES3_EELb1ELb0ELb0ELb0ELb1ELb1ELb1ELb1EEEvNS_16Flash_fwd_paramsE,"ax",@progbits
	.align	128
        .global         _ZN5flash24flash_fwd_splitkv_kernelI23Flash_fwd_kernel_traitsILi32ELi64ELi128ELi4ELb0ELb0EN7cutlass10bfloat16_tE19Flash_kernel_traitsILi32ELi64ELi128ELi4ES3_EELb1ELb0ELb0ELb0ELb1ELb1ELb1ELb1EEEvNS_16Flash_fwd_paramsE
        .type           _ZN5flash24flash_fwd_splitkv_kernelI23Flash_fwd_kernel_traitsILi32ELi64ELi128ELi4ELb0ELb0EN7cutlass10bfloat16_tE19Flash_kernel_traitsILi32ELi64ELi128ELi4ES3_EELb1ELb0ELb0ELb0ELb1ELb1ELb1ELb1EEEvNS_16Flash_fwd_paramsE,@function
        .size           _ZN5flash24flash_fwd_splitkv_kernelI23Flash_fwd_kernel_traitsILi32ELi64ELi128ELi4ELb0ELb0EN7cutlass10bfloat16_tE19Flash_kernel_traitsILi32ELi64ELi128ELi4ES3_EELb1ELb0ELb0ELb0ELb1ELb1ELb1ELb1EEEvNS_16Flash_fwd_paramsE,(.L_x_5385 - _ZN5flash24flash_fwd_splitkv_kernelI23Flash_fwd_kernel_traitsILi32ELi64ELi128ELi4ELb0ELb0EN7cutlass10bfloat16_tE19Flash_kernel_traitsILi32ELi64ELi128ELi4ES3_EELb1ELb0ELb0ELb0ELb1ELb1ELb1ELb1EEEvNS_16Flash_fwd_paramsE)
        .other          _ZN5flash24flash_fwd_splitkv_kernelI23Flash_fwd_kernel_traitsILi32ELi64ELi128ELi4ELb0ELb0EN7cutlass10bfloat16_tE19Flash_kernel_traitsILi32ELi64ELi128ELi4ES3_EELb1ELb0ELb0ELb0ELb1ELb1ELb1ELb1EEEvNS_16Flash_fwd_paramsE,@"STO_CUDA_ENTRY STV_DEFAULT"
_ZN5flash24flash_fwd_splitkv_kernelI23Flash_fwd_kernel_traitsILi32ELi64ELi128ELi4ELb0ELb0EN7cutlass10bfloat16_tE19Flash_kernel_traitsILi32ELi64ELi128ELi4ES3_EELb1ELb0ELb0ELb0ELb1ELb1ELb1ELb1EEEvNS_16Flash_fwd_paramsE:
.text._ZN5flash24flash_fwd_splitkv_kernelI23Flash_fwd_kernel_traitsILi32ELi64ELi128ELi4ELb0ELb0EN7cutlass10bfloat16_tE19Flash_kernel_traitsILi32ELi64ELi128ELi4ES3_EELb1ELb0ELb0ELb0ELb1ELb1ELb1ELb1EEEvNS_16Flash_fwd_paramsE:
        /* <DEDUP_REMOVED lines=59> */
.L_x_5019:
[----:B------:R-:W1:Y:S02]  /*03b0*/  LDC R61, c[0x0][0x2c8] ;  /* 0x0000b200ff3d7b82 */ /* 0x000e640000000800 */
.L_x_5020:
        /* <DEDUP_REMOVED lines=116> */
.L_x_5021:
        /* <DEDUP_REMOVED lines=24> */
.L_x_5022:
        /* <DEDUP_REMOVED lines=81> */
.L_x_5023:
        /* <DEDUP_REMOVED lines=49> */
.L_x_5025:
        /* <DEDUP_REMOVED lines=33> */
.L_x_5024:
        /* <DEDUP_REMOVED lines=215> */
.L_x_5056:
        /* <DEDUP_REMOVED lines=92> */
.L_x_5030:
[----:B------:R-:W-:Y:S05]  /*29e0*/  BSYNC B0 ;  /* 0x0000000000007941 */ /* 0x000fea0003800000 */
.L_x_5029:
        /* <DEDUP_REMOVED lines=57> */
.L_x_5032:
[----:B------:R-:W-:Y:S05]  /*2d80*/  BSYNC B0 ;  /* 0x0000000000007941 */ /* 0x000fea0003800000 */
.L_x_5031:
        /* <DEDUP_REMOVED lines=57> */
.L_x_5034:
[----:B------:R-:W-:Y:S05]  /*3120*/  BSYNC B0 ;  /* 0x0000000000007941 */ /* 0x000fea0003800000 */
.L_x_5033:
        /* <DEDUP_REMOVED lines=62> */
.L_x_5036:
[----:B------:R-:W-:Y:S05]  /*3510*/  BSYNC B0 ;  /* 0x0000000000007941 */ /* 0x000fea0003800000 */
.L_x_5035:
[C---:B------:R-:W-:Y:S01]  /*3520*/  LEA R46, P2, R31.reuse, R46, 0x1 ;  /* 0x0000002e1f2e7211 */ /* 0x040fe200078408ff */
[----:B------:R-:W-:Y:S01]  /*3530*/  IMAD.MOV.U32 R8, RZ, RZ, R10 ;  /* 0x000000ffff087224 */ /* 0x000fe200078e000a */
[----:B------:R-:W-:Y:S02]  /*3540*/  UMOV UR4, UR16 ;  /* 0x0000001000047c82 */ /* 0x000fe40008000000 */
[C---:B------:R-:W-:Y:S02]  /*3550*/  LEA.HI.X.SX32 R47, R31.reuse, R47, 0x1, P2 ;  /* 0x0000002f1f2f7211 */ /* 0x040fe400010f0eff */
[C---:B------:R-:W-:Y:S04]  /*3560*/  LEA R10, P0, R31.reuse, R8, 0x1 ;  /* 0x000000081f0a7211 */ /* 0x040fe800078008ff */
[----:B------:R-:W-:Y:S01]  /*3570*/  LEA.HI.X.SX32 R9, R31, R9, 0x1, P0 ;  /* 0x000000091f097211 */ /* 0x000fe200000f0eff */
[----:B------:R-:W-:Y:S08]  /*3580*/  BRA `(.L_x_5037) ;  /* 0x00000018005c7947 */ /* 0x000ff00003800000 */
.L_x_5028:
        /* <DEDUP_REMOVED lines=86> */
.L_x_5041:
[----:B------:R-:W-:Y:S05]  /*3af0*/  BSYNC B0 ;  /* 0x0000000000007941 */ /* 0x000fea0003800000 */
.L_x_5040:
[----:B-----5:R3:W-:Y:S02]  /*3b00*/  STG.E.128 desc[UR6][R76.64], R40 ;  /* 0x000000284c007986 */ /* 0x0207e4000c101d06 */
.L_x_5039:
[----:B------:R-:W-:Y:S05]  /*3b10*/  BSYNC B1 ;  /* 0x0000000000017941 */ /* 0x000fea0003800000 */
.L_x_5038:
        /* <DEDUP_REMOVED lines=90> */
.L_x_5045:
[----:B------:R-:W-:Y:S05]  /*40c0*/  BSYNC B0 ;  /* 0x0000000000007941 */ /* 0x000fea0003800000 */
.L_x_5044:
[----:B-----5:R4:W-:Y:S02]  /*40d0*/  STG.E.128 desc[UR6][R110.64], R40 ;  /* 0x000000286e007986 */ /* 0x0209e4000c101d06 */
.L_x_5043:
[----:B------:R-:W-:Y:S05]  /*40e0*/  BSYNC B1 ;  /* 0x0000000000017941 */ /* 0x000fea0003800000 */
.L_x_5042:
        /* <DEDUP_REMOVED lines=90> */
.L_x_5049:
[----:B------:R-:W-:Y:S05]  /*4690*/  BSYNC B0 ;  /* 0x0000000000007941 */ /* 0x000fea0003800000 */
.L_x_5048:
[----:B-----5:R4:W-:Y:S02]  /*46a0*/  STG.E.128 desc[UR6][R110.64], R40 ;  /* 0x000000286e007986 */ /* 0x0209e4000c101d06 */
.L_x_5047:
[----:B------:R-:W-:Y:S05]  /*46b0*/  BSYNC B1 ;  /* 0x0000000000017941 */ /* 0x000fea0003800000 */
.L_x_5046:
        /* <DEDUP_REMOVED lines=94> */
.L_x_5053:
[----:B------:R-:W-:Y:S05]  /*4ca0*/  BSYNC B0 ;  /* 0x0000000000007941 */ /* 0x000fea0003800000 */
.L_x_5052:
[----:B-----5:R1:W-:Y:S02]  /*4cb0*/  STG.E.128 desc[UR6][R110.64], R40 ;  /* 0x000000286e007986 */ /* 0x0203e4000c101d06 */
.L_x_5051:
[----:B------:R-:W-:Y:S05]  /*4cc0*/  BSYNC B1 ;  /* 0x0000000000017941 */ /* 0x000fea0003800000 */
.L_x_5050:
        /* <DEDUP_REMOVED lines=8> */
.L_x_5027:
        /* <DEDUP_REMOVED lines=27> */
.L_x_5037:
        /* <DEDUP_REMOVED lines=84> */
.L_x_5054:
        /* <DEDUP_REMOVED lines=8> */
.L_x_5055:
[----:B------:R-:W-:Y:S04]  /*54c0*/  IADD3 R11, R11, -0x1, RZ ;  /* 0xffffffff0b0b7810 */ /* 0x000fe80007ffe0ff */
[----:B------:R-:W-:Y:S11]  /*54d0*/  ISETP.GT.AND P0, PT, R11, R74, PT ;  /* 0x0000004a0b00720c */ /* 0x000ff60003f04270 */
[----:B------:R-:W-:Y:S02]  /*54e0*/  @!UPT UIADD3 URZ, URZ, URZ, URZ ;  /* 0x0000003f3f3ff290 */ /* 0x000fe4000fffe03f */
[----:B------:R-:W-:Y:S05]  /*54f0*/  @P0 BRA `(.L_x_5056) ;  /* 0xffffffcc00c80947 */ /* 0x000fea000383ffff */
.L_x_5026:
        /* <DEDUP_REMOVED lines=22> */
[----:B---34-:R-:W1:Y:S01]  /*5660*/  S2R R41, SR_CTAID.X ;  /* 0x0000000000297919 */ /* 0x018e620000002500 */
        /* <DEDUP_REMOVED lines=72> */
.L_x_5063:
[----:B------:R-:W-:Y:S05]  /*5af0*/  BSYNC B0 ;  /* 0x0000000000007941 */ /* 0x000fea0003800000 */
.L_x_5062:
[----:B-----5:R1:W-:Y:S04]  /*5b00*/  STS.64 [R153], R8 ;  /* 0x0000000899007388 */ /* 0x0203e80000000a00 */
[----:B------:R1:W-:Y:S02]  /*5b10*/  STS.64 [R153+0x8], R10 ;  /* 0x0000080a99007388 */ /* 0x0003e40000000a00 */
.L_x_5061:
[----:B------:R-:W-:Y:S05]  /*5b20*/  BSYNC B1 ;  /* 0x0000000000017941 */ /* 0x000fea0003800000 */
.L_x_5060:
        /* <DEDUP_REMOVED lines=56> */
.L_x_5066:
[----:B------:R-:W-:Y:S05]  /*5eb0*/  BSYNC B0 ;  /* 0x0000000000007941 */ /* 0x000fea0003800000 */
.L_x_5065:
[----:B-----5:R1:W-:Y:S01]  /*5ec0*/  STS.128 [R153+0x800], R24 ;  /* 0x0008001899007388 */ /* 0x0203e20000000c00 */
[----:B------:R-:W-:Y:S05]  /*5ed0*/  BRA `(.L_x_5064) ;  /* 0x0000000c00547947 */ /* 0x000fea0003800000 */
.L_x_5059:
        /* <DEDUP_REMOVED lines=94> */
.L_x_5070:
[----:B------:R-:W-:Y:S05]  /*64c0*/  BSYNC B0 ;  /* 0x0000000000007941 */ /* 0x000fea0003800000 */
.L_x_5069:
[----:B-----5:R2:W-:Y:S04]  /*64d0*/  STS.64 [R153], R20 ;  /* 0x0000001499007388 */ /* 0x0205e80000000a00 */
[----:B------:R2:W-:Y:S02]  /*64e0*/  STS.64 [R153+0x8], R22 ;  /* 0x0000081699007388 */ /* 0x0005e40000000a00 */
.L_x_5068:
[----:B------:R-:W-:Y:S05]  /*64f0*/  BSYNC B1 ;  /* 0x0000000000017941 */ /* 0x000fea0003800000 */
.L_x_5067:
        /* <DEDUP_REMOVED lines=44> */
[----:B-1----:R-:W-:Y:S01]  /*67c0*/  LOP3.LUT R26, R13, 0xffff0000, RZ, 0xc0, !PT ;  /* 0xffff00000d1a7812 */ /* 0x002fe200078ec0ff */
[----:B------:R-:W-:Y:S01]  /*67d0*/  IMAD.U32 R12, R15, 0x10000, RZ ;  /* 0x000100000f0c7824 */ /* 0x000fe200078e00ff */
[----:B------:R-:W-:-:S02]  /*67e0*/  SHF.L.U32 R25, R14, 0x10, RZ ;  /* 0x000000100e197819 */ /* 0x000fc400000006ff */
[----:B------:R-:W-:Y:S02]  /*67f0*/  LOP3.LUT R13, R14, 0xffff0000, RZ, 0xc0, !PT ;  /* 0xffff00000e0d7812 */ /* 0x000fe400078ec0ff */
[----:B------:R-:W-:Y:S01]  /*6800*/  LOP3.LUT R27, R15, 0xffff0000, RZ, 0xc0, !PT ;  /* 0xffff00000f1b7812 */ /* 0x000fe200078ec0ff */
        /* <DEDUP_REMOVED lines=45> */
.L_x_5072:
[----:B------:R-:W-:Y:S05]  /*6ae0*/  BSYNC B0 ;  /* 0x0000000000007941 */ /* 0x000fea0003800000 */
.L_x_5071:
[----:B-----5:R3:W-:Y:S01]  /*6af0*/  STS.128 [R153+0x800], R4 ;  /* 0x0008000499007388 */ /* 0x0207e20000000c00 */
[----:B------:R-:W-:Y:S05]  /*6b00*/  BRA `(.L_x_5064) ;  /* 0x0000000000487947 */ /* 0x000fea0003800000 */
.L_x_5058:
[----:B---34-:R-:W1:Y:S01]  /*6b10*/  S2R R41, SR_CTAID.X ;  /* 0x0000000000297919 */ /* 0x018e620000002500 */
        /* <DEDUP_REMOVED lines=17> */
.L_x_5064:
[----:B------:R-:W-:Y:S05]  /*6c30*/  BSYNC B2 ;  /* 0x0000000000027941 */ /* 0x000fea0003800000 */
.L_x_5057:
[----:B------:R-:W-:Y:S01]  /*6c40*/  VIADD R152, R52, 0xffffffff ;  /* 0xffffffff34987836 */ /* 0x000fe20000000000 */
[----:B------:R-:W5:Y:S01]  /*6c50*/  S2R R43, SR_TID.X ;  /* 0x00000000002b7919 */ /* 0x000f620000002100 */
[----:B---3--:R-:W-:Y:S01]  /*6c60*/  VIADD R7, R102, 0x40 ;  /* 0x0000004066077836 */ /* 0x008fe20000000000 */
[----:B------:R-:W-:Y:S01]  /*6c70*/  ULDC.64 UR12, c[0x0][0x398] ;  /* 0x0000e600000c7ab9 */ /* 0x000fe20000000a00 */
[----:B------:R-:W-:Y:S02]  /*6c80*/  IMAD.SHL.U32 R0, R152, 0x80, RZ ;  /* 0x0000008098007824 */ /* 0x000fe400078e00ff */
[----:B------:R-:W-:Y:S02]  /*6c90*/  VIADD R6, R102, 0x60 ;  /* 0x0000006066067836 */ /* 0x000fe40000000000 */
[----:B------:R-:W-:-:S05]  /*6ca0*/  IMAD.IADD R9, R53, 0x1, -R0 ;  /* 0x0000000135097824 */ /* 0x000fca00078e0a00 */
[-C--:B------:R-:W-:Y:S02]  /*6cb0*/  ISETP.GE.AND P0, PT, R7, R9.reuse, PT ;  /* 0x000000090700720c */ /* 0x080fe40003f06270 */
[-C--:B------:R-:W-:Y:S02]  /*6cc0*/  ISETP.GE.AND P6, PT, R6, R9.reuse, PT ;  /* 0x000000090600720c */ /* 0x080fe40003fc6270 */
[-C--:B------:R-:W-:Y:S02]  /*6cd0*/  ISETP.GE.AND P2, PT, R102, R9.reuse, PT ;  /* 0x000000096600720c */ /* 0x080fe40003f46270 */
[CC--:B------:R-:W-:Y:S02]  /*6ce0*/  ISETP.GE.AND P3, PT, R8.reuse, R9.reuse, PT ;  /* 0x000000090800720c */ /* 0x0c0fe40003f66270 */
[----:B------:R-:W-:-:S05]  /*6cf0*/  ISETP.GE.AND P4, PT, R8, R9, PT ;  /* 0x000000090800720c */ /* 0x000fca0003f86270 */
[----:B----4-:R-:W3:Y:S04]  /*6d00*/  @!P0 LDC.64 R4, c[0x0][0x248] ;  /* 0x00009200ff048b82 */ /* 0x010ee80000000a00 */
[----:B------:R-:W-:Y:S01]  /*6d10*/  @!PT LDS RZ, [RZ] ;  /* 0x00000000fffff984 */ /* 0x000fe20000000800 */
[----:B------:R-:W-:Y:S01]  /*6d20*/  @!PT LDS RZ, [RZ] ;  /* 0x00000000fffff984 */ /* 0x000fe20000000800 */
[----:B------:R-:W-:Y:S01]  /*6d30*/  @!PT LDS RZ, [RZ] ;  /* 0x00000000fffff984 */ /* 0x000fe20000000800 */
[----:B------:R-:W-:Y:S02]  /*6d40*/  @!P2 LDGSTS.E.BYPASS.LTC128B.128 [R153+0x1000], desc[UR6][R144.64] ;  /* 0x010000009099afae */ /* 0x000fe4000b901d46 */
[----:B------:R-:W-:Y:S01]  /*6d50*/  @!P3 LEA R14, P5, R55, R144, 0x1 ;  /* 0x00000090370eb211 */ /* 0x000fe200078a08ff */
[----:B-----5:R-:W-:Y:S01]  /*6d60*/  IMAD.SHL.U32 R66, R43, 0x2, RZ ;  /* 0x000000022b427824 */ /* 0x020fe200078e00ff */
[----:B------:R-:W4:Y:S01]  /*6d70*/  @!P6 LDC.64 R2, c[0x0][0x248] ;  /* 0x00009200ff02eb82 */ /* 0x000f220000000a00 */
[----:B------:R-:W-:Y:S02]  /*6d80*/  SHF.R.S32.HI R10, RZ, 0x1f, R43 ;  /* 0x0000001fff0a7819 */ /* 0x000fe4000001142b */
[----:B------:R-:W-:-:S02]  /*6d90*/  @!P3 LEA.HI.X R15, R55, R145, R56, 0x1, P5 ;  /* 0x00000091370fb211 */ /* 0x000fc400028f0c38 */
[----:B------:R-:W-:Y:S02]  /*6da0*/  LEA.HI R47, R10, R43, RZ, 0x5 ;  /* 0x0000002b0a2f7211 */ /* 0x000fe400078f28ff */
[-C--:B------:R-:W-:Y:S01]  /*6db0*/  ISETP.GE.AND P5, PT, R102, R9.reuse, PT ;  /* 0x000000096600720c */ /* 0x080fe20003fa6270 */
[----:B------:R4:W-:Y:S01]  /*6dc0*/  @!P3 LDGSTS.E.BYPASS.LTC128B.128 [R153+0x1800], desc[UR6][R14.64] ;  /* 0x018000000e99bfae */ /* 0x0009e2000b901d46 */
[----:B------:R-:W-:Y:S02]  /*6dd0*/  ISETP.GE.AND P3, PT, R7, R9, PT ;  /* 0x000000090700720c */ /* 0x000fe40003f66270 */
[----:B------:R-:W-:Y:S02]  /*6de0*/  SHF.R.S32.HI R46, RZ, 0x5, R47 ;  /* 0x00000005ff2e7819 */ /* 0x000fe4000001142f */
[----:B------:R-:W-:Y:S02]  /*6df0*/  LOP3.LUT R154, R47, 0xffffffe0, RZ, 0xc0, !PT ;  /* 0xffffffe02f9a7812 */ /* 0x000fe400078ec0ff */
[----:B------:R-:W-:-:S02]  /*6e00*/  LOP3.LUT R66, R66, 0x6, RZ, 0xc0, !PT ;  /* 0x0000000642427812 */ /* 0x000fc400078ec0ff */
[----:B---3--:R-:W-:Y:S01]  /*6e10*/  @!P0 LEA R12, P2, R4, R144, 0x7 ;  /* 0x00000090040c8211 */ /* 0x008fe200078438ff */
[----:B------:R-:W-:-:S03]  /*6e20*/  IMAD.IADD R154, R43, 0x1, -R154 ;  /* 0x000000012b9a7824 */ /* 0x000fc600078e0a9a */
[----:B------:R-:W-:Y:S02]  /*6e30*/  @!P0 LEA.HI.X R13, R4, R145, R5, 0x7, P2 ;  /* 0x00000091040d8211 */ /* 0x000fe400010f3c05 */
[----:B------:R-:W-:Y:S02]  /*6e40*/  ISETP.GE.AND P2, PT, R6, R9, PT ;  /* 0x000000090600720c */ /* 0x000fe40003f46270 */
[CC--:B------:R-:W-:Y:S01]  /*6e50*/  LEA.HI R6, R10.reuse, R43.reuse, RZ, 0x3 ;  /* 0x0000002b0a067211 */ /* 0x0c0fe200078f18ff */
[----:B------:R3:W-:Y:S01]  /*6e60*/  @!P0 LDGSTS.E.BYPASS.LTC128B.128 [R153+0x2000], desc[UR6][R12.64] ;  /* 0x020000000c998fae */ /* 0x0007e2000b901d46 */
[----:B------:R-:W-:Y:S02]  /*6e70*/  LEA.HI R4, R10, R43, RZ, 0x4 ;  /* 0x0000002b0a047211 */ /* 0x000fe400078f20ff */
[----:B------:R-:W-:Y:S02]  /*6e80*/  SHF.R.S32.HI R5, RZ, 0x3, R6 ;  /* 0x00000003ff057819 */ /* 0x000fe40000011406 */
[----:B------:R-:W-:-:S02]  /*6e90*/  LOP3.LUT R16, R6, 0xfffffff8, RZ, 0xc0, !PT ;  /* 0xfffffff806107812 */ /* 0x000fc400078ec0ff */
[----:B------:R-:W-:Y:S01]  /*6ea0*/  LEA.HI R6, R6, R5, RZ, 0x1 ;  /* 0x0000000506067211 */ /* 0x000fe200078f08ff */
[----:B----4-:R-:W-:Y:S01]  /*6eb0*/  @!P6 IMAD.WIDE.U32 R14, R2, 0xc0, R144 ;  /* 0x000000c0020ee825 */ /* 0x010fe200078e0090 */
[----:B------:R-:W-:Y:S02]  /*6ec0*/  SHF.R.S32.HI R42, RZ, 0x4, R4 ;  /* 0x00000004ff2a7819 */ /* 0x000fe40000011404 */
[----:B------:R-:W-:Y:S01]  /*6ed0*/  LOP3.LUT R6, R6, 0xfffffffe, RZ, 0xc0, !PT ;  /* 0xfffffffe06067812 */ /* 0x000fe200078ec0ff */
[----:B------:R-:W-:Y:S01]  /*6ee0*/  IMAD.IADD R7, R43, 0x1, -R16 ;  /* 0x000000012b077824 */ /* 0x000fe200078e0a10 */
[----:B------:R-:W-:Y:S02]  /*6ef0*/  LEA.HI R2, R42, R42, RZ, 0x1 ;  /* 0x0000002a2a027211 */ /* 0x000fe400078f08ff */
[----:B------:R-:W-:Y:S02]  /*6f00*/  LOP3.LUT R4, R4, 0xfffffff0, RZ, 0xc0, !PT ;  /* 0xfffffff004047812 */ /* 0x000fe400078ec0ff */
[----:B------:R-:W-:-:S02]  /*6f10*/  LEA.HI R11, R7, R7, RZ, 0x1 ;  /* 0x00000007070b7211 */ /* 0x000fc400078f08ff */
[----:B------:R-:W-:Y:S02]  /*6f20*/  @!P4 LEA R8, P0, R57, R146, 0x1 ;  /* 0x000000923908c211 */ /* 0x000fe400078008ff */
[----:B------:R-:W-:Y:S02]  /*6f30*/  LOP3.LUT R16, R11, 0xfffffffe, RZ, 0xc0, !PT ;  /* 0xfffffffe0b107812 */ /* 0x000fe400078ec0ff */
[----:B------:R-:W-:Y:S01]  /*6f40*/  @!P4 LEA.HI.X R9, R57, R147, R58, 0x1, P0 ;  /* 0x000000933909c211 */ /* 0x000fe200000f0c3a */
[----:B---3--:R-:W-:Y:S02]  /*6f50*/  @!P6 IMAD R12, R3, 0xc0, RZ ;  /* 0x000000c0030ce824 */ /* 0x008fe400078e02ff */
[----:B------:R-:W-:Y:S01]  /*6f60*/  IMAD.IADD R3, R5, 0x1, -R6 ;  /* 0x0000000105037824 */ /* 0x000fe200078e0a06 */
[----:B------:R-:W-:Y:S01]  /*6f70*/  SHF.R.S32.HI R6, RZ, 0x1, R11 ;  /* 0x00000001ff067819 */ /* 0x000fe2000001140b */
[----:B------:R-:W-:Y:S01]  /*6f80*/  @!P6 IMAD.IADD R15, R12, 0x1, R15 ;  /* 0x000000010c0fe824 */ /* 0x000fe200078e020f */
[----:B------:R-:W-:Y:S01]  /*6f90*/  LOP3.LUT R5, R2, 0xfffffffe, RZ, 0xc0, !PT ;  /* 0xfffffffe02057812 */ /* 0x000fe200078ec0ff */
[----:B------:R-:W-:-:S02]  /*6fa0*/  IMAD.IADD R11, R43, 0x1, -R4 ;  /* 0x000000012b0b7824 */ /* 0x000fc400078e0a04 */
[----:B------:R-:W-:Y:S01]  /*6fb0*/  IMAD.SHL.U32 R2, R6, 0x40, RZ ;  /* 0x0000004006027824 */ /* 0x000fe200078e00ff */
[----:B------:R3:W-:Y:S01]  /*6fc0*/  @!P6 LDGSTS.E.BYPASS.LTC128B.128 [R153+0x2800], desc[UR6][R14.64] ;  /* 0x028000000e99efae */ /* 0x0007e2000b901d46 */
[----:B------:R-:W-:Y:S02]  /*6fd0*/  IMAD.IADD R42, R42, 0x1, -R5 ;  /* 0x000000012a2a7824 */ /* 0x000fe400078e0a05 */
[----:B------:R-:W-:Y:S01]  /*6fe0*/  IMAD.IADD R5, R7, 0x1, -R16 ;  /* 0x0000000107057824 */ /* 0x000fe200078e0a10 */
[----:B------:R-:W0:Y:S01]  /*6ff0*/  LDGDEPBAR ;  /* 0x00000000000079af */ /* 0x000e220000000000 */
[----:B------:R-:W-:Y:S01]  /*7000*/  IMAD.SHL.U32 R7, R3, 0x8, RZ ;  /* 0x0000000803077824 */ /* 0x000fe200078e00ff */
[----:B------:R-:W-:Y:S01]  /*7010*/  LOP3.LUT R12, R2, 0xc0, RZ, 0xc0, !PT ;  /* 0x000000c0020c7812 */ /* 0x000fe200078ec0ff */
[----:B------:R-:W-:Y:S01]  /*7020*/  IMAD R140, R42, 0x8, R5 ;  /* 0x000000082a8c7824 */ /* 0x000fe200078e0205 */
[----:B------:R-:W4:Y:S01]  /*7030*/  @!P3 LDC.64 R2, c[0x0][0x250] ;  /* 0x00009400ff02bb82 */ /* 0x000f220000000a00 */
[----:B------:R-:W-:Y:S01]  /*7040*/  IMAD.SHL.U32 R13, R54, 0x40, RZ ;  /* 0x00000040360d7824 */ /* 0x000fe200078e00ff */
[----:B------:R-:W-:Y:S01]  /*7050*/  LOP3.LUT R7, R12, 0x8, R7, 0xf8, !PT ;  /* 0x000000080c077812 */ /* 0x000fe200078ef807 */
[----:B------:R-:W-:Y:S01]  /*7060*/  IMAD.SHL.U32 R42, R42, 0x8, RZ ;  /* 0x000000082a2a7824 */ /* 0x000fe200078e00ff */
[----:B------:R-:W-:-:S02]  /*7070*/  SHF.R.U32.HI R12, RZ, 0x3, R12 ;  /* 0x00000003ff0c7819 */ /* 0x000fc4000001160c */
[----:B------:R-:W-:Y:S02]  /*7080*/  LOP3.LUT R13, R13, 0xc0, RZ, 0xc0, !PT ;  /* 0x000000c00d0d7812 */ /* 0x000fe400078ec0ff */
[----:B------:R-:W-:Y:S01]  /*7090*/  LOP3.LUT R7, R7, R12, RZ, 0x3c, !PT ;  /* 0x0000000c07077212 */ /* 0x000fe200078e3cff */
[----:B------:R-:W5:Y:S01]  /*70a0*/  @!P2 LDC.64 R4, c[0x0][0x250] ;  /* 0x00009400ff04ab82 */ /* 0x000f620000000a00 */
[----:B------:R-:W-:Y:S02]  /*70b0*/  SHF.R.S32.HI R12, RZ, 0x1f, R11 ;  /* 0x0000001fff0c7819 */ /* 0x000fe4000001140b */
[----:B------:R-:W-:Y:S01]  /*70c0*/  LOP3.LUT R42, R13, 0x8, R42, 0xf8, !PT ;  /* 0x000000080d2a7812 */ /* 0x000fe200078ef82a */
[----:B------:R-:W-:Y:S01]  /*70d0*/  IMAD.U32 R140, R140, 0x20, R7 ;  /* 0x000000208c8c7824 */ /* 0x000fe200078e0007 */
[----:B------:R-:W-:-:S04]  /*70e0*/  SHF.R.U32.HI R13, RZ, 0x3, R13 ;  /* 0x00000003ff0d7819 */ /* 0x000fc8000001160d */
[----:B------:R-:W-:Y:S02]  /*70f0*/  LOP3.LUT R42, R42, R13, RZ, 0x3c, !PT ;  /* 0x0000000d2a2a7212 */ /* 0x000fe400078e3cff */
[----:B---3--:R-:W-:Y:S01]  /*7100*/  LOP3.LUT R14, R59, 0x7fffffe, RZ, 0xc0, !PT ;  /* 0x07fffffe3b0e7812 */ /* 0x008fe200078ec0ff */
[----:B------:R-:W-:-:S04]  /*7110*/  DEPBAR.LE SB0, 0x0 ;  /* 0x000080000000791a */ /* 0x000fc80000000000 */
[----:B------:R-:W-:Y:S01]  /*7120*/  IMAD.IADD R45, R11, 0x1, -R14 ;  /* 0x000000010b2d7824 */ /* 0x000fe200078e0a0e */
[----:B------:R-:W-:Y:S01]  /*7130*/  LEA.HI R11, R12, R11, RZ, 0x3 ;  /* 0x0000000b0c0b7211 */ /* 0x000fe200078f18ff */
[----:B------:R-:W-:Y:S01]  /*7140*/  BAR.SYNC.DEFER_BLOCKING 0x0 ;  /* 0x0000000000007b1d */ /* 0x000fe20000010000 */
[----:B----4-:R-:W-:Y:S02]  /*7150*/  @!P3 LEA R10, P0, R2, R146, 0x7 ;  /* 0x00000092020ab211 */ /* 0x010fe400078038ff */
[----:B------:R-:W-:Y:S01]  /*7160*/  LEA R140, R140, UR4, 0x1 ;  /* 0x000000048c8c7c11 */ /* 0x000fe2000f8e08ff */
[----:B------:R-:W-:Y:S02]  /*7170*/  IMAD.SHL.U32 R11, R11, 0x20, RZ ;  /* 0x000000200b0b7824 */ /* 0x000fe400078e00ff */
[----:B-----5:R-:W-:-:S03]  /*7180*/  @!P2 IMAD.WIDE.U32 R12, R4, 0xc0, R146 ;  /* 0x000000c0040ca825 */ /* 0x020fc600078e0092 */
[----:B------:R-:W-:Y:S01]  /*7190*/  LOP3.LUT R44, R11, 0xffffff00, RZ, 0xc0, !PT ;  /* 0xffffff000b2c7812 */ /* 0x000fe200078ec0ff */
[----:B------:R-:W-:Y:S01]  /*71a0*/  @!P2 IMAD R5, R5, 0xc0, RZ ;  /* 0x000000c00505a824 */ /* 0x000fe200078e02ff */
[----:B------:R-:W-:Y:S01]  /*71b0*/  @!P3 LEA.HI.X R11, R2, R147, R3, 0x7, P0 ;  /* 0x00000093020bb211 */ /* 0x000fe200000f3c03 */
[----:B------:R-:W-:Y:S01]  /*71c0*/  @!P2 IMAD.MOV.U32 R4, RZ, RZ, R12 ;  /* 0x000000ffff04a224 */ /* 0x000fe200078e000c */
[----:B------:R-:W-:Y:S01]  /*71d0*/  LOP3.LUT P0, RZ, R6, 0x2, RZ, 0xc0, !PT ;  /* 0x0000000206ff7812 */ /* 0x000fe2000780c0ff */
[----:B------:R-:W-:Y:S02]  /*71e0*/  IMAD R2, R46, 0x200, R44 ;  /* 0x000002002e027824 */ /* 0x000fe400078e022c */
[----:B------:R-:W-:Y:S02]  /*71f0*/  @!P2 IMAD.IADD R5, R5, 0x1, R13 ;  /* 0x000000010505a824 */ /* 0x000fe400078e020d */
[----:B------:R-:W-:Y:S02]  /*7200*/  IMAD R3, R45, 0x20, R2 ;  /* 0x000000202d037824 */ /* 0x000fe400078e0202 */
[----:B------:R-:W-:-:S02]  /*7210*/  VIADD R2, R140, 0x1000 ;  /* 0x000010008c027836 */ /* 0x000fc40000000000 */
[----:B------:R-:W-:Y:S01]  /*7220*/  IMAD.IADD R142, R42, 0x1, R3 ;  /* 0x000000012a8e7824 */ /* 0x000fe200078e0203 */
[----:B------:R-:W-:Y:S01]  /*7230*/  @P5 STS [R153+0x3000], RZ ;  /* 0x003000ff99005388 */ /* 0x000fe20000000800 */
[----:B------:R-:W-:-:S03]  /*7240*/  IMAD.MOV.U32 R3, RZ, RZ, 0x20 ;  /* 0x00000020ff037424 */ /* 0x000fc600078e00ff */
[----:B------:R-:W-:Y:S01]  /*7250*/  LEA R142, R142, UR4, 0x1 ;  /* 0x000000048e8e7c11 */ /* 0x000fe2000f8e08ff */
[----:B------:R-:W-:Y:S01]  /*7260*/  @P5 STS [R153+0x3004], RZ ;  /* 0x003004ff99005388 */ /* 0x000fe20000000800 */
[----:B------:R-:W-:Y:S02]  /*7270*/  VIADD R139, R140, 0x1020 ;  /* 0x000010208c8b7836 */ /* 0x000fe40000000000 */
[----:B------:R-:W-:Y:S01]  /*7280*/  @P0 VIADD R139, R2, 0xffffffe0 ;  /* 0xffffffe0028b0836 */ /* 0x000fe20000000000 */
[----:B------:R-:W-:Y:S01]  /*7290*/  @P5 STS.64 [R153+0x3008], RZ ;  /* 0x003008ff99005388 */ /* 0x000fe20000000a00 */
[----:B------:R-:W-:Y:S02]  /*72a0*/  IMAD R45, R45, 0x20, R44 ;  /* 0x000000202d2d7824 */ /* 0x000fe400078e022c */
[C---:B------:R-:W-:Y:S01]  /*72b0*/  VIADD R136, R139.reuse, 0x400 ;  /* 0x000004008b887836 */ /* 0x040fe20000000000 */
[----:B------:R-:W-:Y:S01]  /*72c0*/  @!PT LDS RZ, [RZ] ;  /* 0x00000000fffff984 */ /* 0x000fe20000000800 */
[----:B------:R-:W-:Y:S01]  /*72d0*/  @!PT LDS RZ, [RZ] ;  /* 0x00000000fffff984 */ /* 0x000fe20000000800 */
[----:B------:R-:W-:Y:S01]  /*72e0*/  @!PT LDS RZ, [RZ] ;  /* 0x00000000fffff984 */ /* 0x000fe20000000800 */
[----:B------:R-:W-:Y:S01]  /*72f0*/  @!P5 LDGSTS.E.BYPASS.LTC128B.128 [R153+0x3000], desc[UR6][R146.64] ;  /* 0x030000009299dfae */ /* 0x000fe2000b901d46 */
[----:B------:R-:W-:-:S02]  /*7300*/  VIADD R135, R139, 0x800 ;  /* 0x000008008b877836 */ /* 0x000fc40000000000 */
[C---:B------:R-:W-:Y:S01]  /*7310*/  VIADD R134, R139.reuse, 0xc00 ;  /* 0x00000c008b867836 */ /* 0x040fe20000000000 */
[----:B------:R-:W-:Y:S01]  /*7320*/  @P4 STS.128 [R153+0x3800], RZ ;  /* 0x003800ff99004388 */ /* 0x000fe20000000c00 */
[C---:B------:R-:W-:Y:S02]  /*7330*/  VIADD R133, R139.reuse, 0x1000 ;  /* 0x000010008b857836 */ /* 0x040fe40000000000 */
[C---:B------:R-:W-:Y:S01]  /*7340*/  VIADD R132, R139.reuse, 0x1400 ;  /* 0x000014008b847836 */ /* 0x040fe20000000000 */
[----:B------:R-:W-:Y:S01]  /*7350*/  @!PT LDS RZ, [RZ] ;  /* 0x00000000fffff984 */ /* 0x000fe20000000800 */
[----:B------:R-:W-:Y:S01]  /*7360*/  @!PT LDS RZ, [RZ] ;  /* 0x00000000fffff984 */ /* 0x000fe20000000800 */
[----:B------:R-:W-:Y:S01]  /*7370*/  @!PT LDS RZ, [RZ] ;  /* 0x00000000fffff984 */ /* 0x000fe20000000800 */
[----:B------:R-:W-:Y:S01]  /*7380*/  @!P4 LDGSTS.E.BYPASS.LTC128B.128 [R153+0x3800], desc[UR6][R8.64] ;  /* 0x038000000899cfae */ /* 0x000fe2000b901d46 */
[C---:B------:R-:W-:Y:S02]  /*7390*/  VIADD R86, R139.reuse, 0x1800 ;  /* 0x000018008b567836 */ /* 0x040fe40000000000 */
[----:B------:R-:W-:Y:S01]  /*73a0*/  VIADD R84, R139, 0x1c00 ;  /* 0x00001c008b547836 */ /* 0x000fe20000000000 */
        /* <DEDUP_REMOVED lines=13> */
[----:B------:R-:W5:Y:S02]  /*7480*/  LDSM.16.M88.4 R12, [R140+0x1000] ;  /* 0x001000008c0c783b */ /* 0x000f640000000200 */
[----:B------:R-:W-:Y:S02]  /*7490*/  IMAD.IADD R141, R142, 0x1, R3 ;  /* 0x000000018e8d7824 */ /* 0x000fe400078e0203 */
[----:B--2---:R-:W-:Y:S04]  /*74a0*/  LDSM.16.M88.4 R20, [R139] ;  /* 0x000000008b14783b */ /* 0x004fe80000000200 */
[----:B-1----:R-:W-:Y:S04]  /*74b0*/  LDSM.16.M88.4 R24, [R139+0x400] ;  /* 0x000400008b18783b */ /* 0x002fe80000000200 */
[----:B---3--:R-:W-:Y:S04]  /*74c0*/  LDSM.16.M88.4 R8, [R141] ;  /* 0x000000008d08783b */ /* 0x008fe80000000200 */
[----:B------:R-:W-:Y:S04]  /*74d0*/  LDSM.16.M88.4 R36, [R139+0x1000] ;  /* 0x001000008b24783b */ /* 0x000fe80000000200 */
[----:B----4-:R-:W1:Y:S04]  /*74e0*/  LDSM.16.M88.4 R4, [R140+0x1400] ;  /* 0x001400008c04783b */ /* 0x010e680000000200 */
[----:B------:R-:W0:Y:S01]  /*74f0*/  LDGDEPBAR ;  /* 0x00000000000079af */ /* 0x000e220000000000 */
[C---:B-----5:R-:W-:Y:S06]  /*7500*/  HMMA.16816.F32.BF16 R28, R16.reuse, R12, RZ ;  /* 0x0000000c101c723c */ /* 0x060fec00000418ff */
        /* <DEDUP_REMOVED lines=16> */
[----:B------:R-:W-:Y:S01]  /*7610*/  HMMA.16816.F32.BF16 R4, R8, R26, R4 ;  /* 0x0000001a0804723c */ /* 0x000fe20000041804 */
[----:B------:R-:W3:Y:S01]  /*7620*/  LDSM.16.M88.4 R24, [R140+0x1c00] ;  /* 0x001c00008c18783b */ /* 0x000ee20000000200 */
[----:B------:R-:W4:Y:S04]  /*7630*/  MUFU.TANH R50, R50 ;  /* 0x0000003200327308 */ /* 0x000f280000002400 */
[----:B------:R-:W-:Y:S01]  /*7640*/  FMUL.FTZ R32, R32, UR13 ;  /* 0x0000000d20207c20 */ /* 0x000fe20008410000 */
[----:B------:R-:W-:Y:S01]  /*7650*/  FMUL.FTZ R55, R33, UR13 ;  /* 0x0000000d21377c20 */ /* 0x000fe20008410000 */
[----:B------:R-:W-:Y:S01]  /*7660*/  FMUL.FTZ R58, R34, UR13 ;  /* 0x0000000d223a7c20 */ /* 0x000fe20008410000 */
[----:B--2---:R-:W2:Y:S01]  /*7670*/  LDSM.16.M88.4 R28, [R139+0x800] ;  /* 0x000800008b1c783b */ /* 0x004ea20000000200 */
[----:B------:R5:W-:Y:S01]  /*7680*/  MUFU.TANH R56, R32 ;  /* 0x0000002000387308 */ /* 0x000be20000002400 */
[----:B-1----:R-:W-:Y:S01]  /*7690*/  HMMA.16816.F32.BF16 R12, R16, R20, RZ ;  /* 0x00000014100c723c */ /* 0x002fe200000418ff */
[----:B------:R-:W-:-:S05]  /*76a0*/  FMUL.FTZ R69, R35, UR13 ;  /* 0x0000000d23457c20 */ /* 0x000fca0008410000 */
[C---:B------:R-:W-:Y:S01]  /*76b0*/  HMMA.16816.F32.BF16 R20, R16.reuse, R22, RZ ;  /* 0x000000161014723c */ /* 0x040fe200000418ff */
[----:B------:R-:W-:Y:S06]  /*76c0*/  MUFU.TANH R49, R49 ;  /* 0x0000003100317308 */ /* 0x000fec0000002400 */
[----:B------:R-:W-:Y:S01]  /*76d0*/  FMUL.FTZ R68, R4, UR13 ;  /* 0x0000000d04447c20 */ /* 0x000fe20008410000 */
[----:B------:R-:W-:Y:S01]  /*76e0*/  FMUL.FTZ R57, R5, UR13 ;  /* 0x0000000d05397c20 */ /* 0x000fe20008410000 */
[----:B------:R-:W-:Y:S01]  /*76f0*/  FMUL.FTZ R73, R6, UR13 ;  /* 0x0000000d06497c20 */ /* 0x000fe20008410000 */
[----:B-----5:R-:W1:Y:S01]  /*7700*/  LDSM.16.M88.4 R32, [R139+0xc00] ;  /* 0x000c00008b20783b */ /* 0x020e620000000200 */
[----:B------:R-:W-:Y:S01]  /*7710*/  FMUL.FTZ R59, R7, UR13 ;  /* 0x0000000d073b7c20 */ /* 0x000fe20008410000 */
[----:B------:R-:W5:Y:S08]  /*7720*/  MUFU.TANH R51, R51 ;  /* 0x0000003300337308 */ /* 0x000f700000002400 */
[----:B------:R-:W5:Y:S01]  /*7730*/  MUFU.TANH R54, R54 ;  /* 0x0000003600367308 */ /* 0x000f620000002400 */
[C---:B---3--:R-:W-:Y:S07]  /*7740*/  HMMA.16816.F32.BF16 R4, R16.reuse, R24, RZ ;  /* 0x000000181004723c */ /* 0x048fee00000418ff */
[----:B------:R-:W3:Y:S01]  /*7750*/  MUFU.TANH R58, R58 ;  /* 0x0000003a003a7308 */ /* 0x000ee20000002400 */
[----:B------:R-:W-:Y:S06]  /*7760*/  HMMA.16816.F32.BF16 R24, R16, R26, RZ ;  /* 0x0000001a1018723c */ /* 0x000fec00000418ff */
[C---:B--2---:R-:W-:Y:S01]  /*7770*/  HMMA.16816.F32.BF16 R12, R8.reuse, R28, R12 ;  /* 0x0000001c080c723c */ /* 0x044fe2000004180c */
[----:B------:R-:W2:Y:S05]  /*7780*/  MUFU.TANH R48, R48 ;  /* 0x0000003000307308 */ /* 0x000eaa0000002400 */
[C---:B------:R-:W-:Y:S01]  /*7790*/  HMMA.16816.F32.BF16 R20, R8.reuse, R30, R20 ;  /* 0x0000001e0814723c */ /* 0x040fe20000041814 */
[----:B------:R-:W4:Y:S02]  /*77a0*/  LDSM.16.M88.4 R28, [R140+0x2000] ;  /* 0x002000008c1c783b */ /* 0x000f240000000200 */
[----:B------:R-:W2:Y:S03]  /*77b0*/  MUFU.TANH R71, R71 ;  /* 0x0000004700477308 */ /* 0x000ea60000002400 */
[C---:B-1----:R-:W-:Y:S05]  /*77c0*/  HMMA.16816.F32.BF16 R4, R8.reuse, R32, R4 ;  /* 0x000000200804723c */ /* 0x042fea0000041804 */
[----:B------:R-:W1:Y:S01]  /*77d0*/  MUFU.TANH R55, R55 ;  /* 0x0000003700377308 */ /* 0x000e620000002400 */
[----:B------:R-:W-:Y:S01]  /*77e0*/  HMMA.16816.F32.BF16 R24, R8, R34, R24 ;  /* 0x000000220818723c */ /* 0x000fe20000041818 */
[----:B------:R-:W-:Y:S05]  /*77f0*/  LDSM.16.M88.4 R32, [R139+0x1400] ;  /* 0x001400008b20783b */ /* 0x000fea0000000200 */
        /* <DEDUP_REMOVED lines=19> */
[----:B------:R5:W-:Y:S08]  /*7930*/  MUFU.TANH R76, R20 ;  /* 0x00000014004c7308 */ /* 0x000bf00000002400 */
[----:B------:R3:W-:Y:S01]  /*7940*/  MUFU.TANH R96, R4 ;  /* 0x0000000400607308 */ /* 0x0007e20000002400 */
[C---:B----4-:R-:W-:Y:S07]  /*7950*/  HMMA.16816.F32.BF16 R12, R16.reuse, R28, RZ ;  /* 0x0000001c100c723c */ /* 0x050fee00000418ff */
[----:B------:R-:W-:Y:S01]  /*7960*/  MUFU.TANH R92, R24 ;  /* 0x00000018005c7308 */ /* 0x000fe20000002400 */
[----:B-----5:R-:W4:Y:S07]  /*7970*/  LDSM.16.M88.4 R20, [R140+0x2400] ;  /* 0x002400008c14783b */ /* 0x020f2e0000000200 */
[----:B------:R-:W-:Y:S01]  /*7980*/  MUFU.TANH R90, R25 ;  /* 0x00000019005a7308 */ /* 0x000fe20000002400 */
[----:B---3--:R-:W-:Y:S07]  /*7990*/  HMMA.16816.F32.BF16 R4, R16, R30, RZ ;  /* 0x0000001e1004723c */ /* 0x008fee00000418ff */
[----:B------:R-:W-:Y:S01]  /*79a0*/  MUFU.TANH R93, R26 ;  /* 0x0000001a005d7308 */ /* 0x000fe20000002400 */
[----:B------:R-:W-:Y:S07]  /*79b0*/  HMMA.16816.F32.BF16 R12, R8, R36, R12 ;  /* 0x00000024080c723c */ /* 0x000fee000004180c */
[----:B------:R3:W-:Y:S01]  /*79c0*/  MUFU.TANH R36, R27 ;  /* 0x0000001b00247308 */ /* 0x0007e20000002400 */
[----:B------:R-:W-:-:S07]  /*79d0*/  IMAD.IADD R37, R0, 0x1, R66 ;  /* 0x0000000100257824 */ /* 0x000fce00078e0242 */
[----:B------:R-:W5:Y:S01]  /*79e0*/  MUFU.TANH R69, R69 ;  /* 0x0000004500457308 */ /* 0x000f620000002400 */
[----:B------:R-:W-:Y:S07]  /*79f0*/  HMMA.16816.F32.BF16 R4, R8, R38, R4 ;  /* 0x000000260804723c */ /* 0x000fee0000041804 */
[----:B------:R-:W5:Y:S01]  /*7a00*/  MUFU.TANH R68, R68 ;  /* 0x0000004400447308 */ /* 0x000f620000002400 */
[C---:B----4-:R-:W-:Y:S01]  /*7a10*/  HMMA.16816.F32.BF16 R28, R16.reuse, R20, RZ ;  /* 0x00000014101c723c */ /* 0x050fe200000418ff */
[----:B------:R-:W-:Y:S01]  /*7a20*/  FMUL.FTZ R102, R13, UR13 ;  /* 0x0000000d0d667c20 */ /* 0x000fe20008410000 */
[----:B------:R-:W-:Y:S01]  /*7a30*/  SHF.R.S32.HI R13, RZ, 0x1f, R154 ;  /* 0x0000001fff0d7819 */ /* 0x000fe2000001149a */
[----:B---3--:R-:W3:Y:S01]  /*7a40*/  LDSM.16.M88.4 R24, [R140+0x2800] ;  /* 0x002800008c18783b */ /* 0x008ee20000000200 */
[----:B------:R-:W-:Y:S01]  /*7a50*/  FMUL.FTZ R12, R12, UR13 ;  /* 0x0000000d0c0c7c20 */ /* 0x000fe20008410000 */
[----:B------:R-:W-:Y:S01]  /*7a60*/  FMUL.FTZ R14, R14, UR13 ;  /* 0x0000000d0e0e7c20 */ /* 0x000fe20008410000 */
[----:B------:R-:W-:Y:S01]  /*7a70*/  LEA.HI R154, R13, R154, RZ, 0x2 ;  /* 0x0000009a0d9a7211 */ /* 0x000fe200078f10ff */
[----:B------:R-:W-:Y:S01]  /*7a80*/  IMAD R13, R41, 0x4, R46 ;  /* 0x00000004290d7824 */ /* 0x000fe200078e022e */
[----:B------:R-:W-:Y:S01]  /*7a90*/  HMMA.16816.F32.BF16 R20, R16, R22, RZ ;  /* 0x000000161014723c */ /* 0x000fe200000418ff */
[----:B------:R4:W-:Y:S01]  /*7aa0*/  MUFU.TANH R104, R12 ;  /* 0x0000000c00687308 */ /* 0x0009e20000002400 */
[----:B------:R-:W-:Y:S01]  /*7ab0*/  SHF.R.S32.HI R154, RZ, 0x2, R154 ;  /* 0x00000002ff9a7819 */ /* 0x000fe2000001149a */
[----:B------:R-:W-:Y:S01]  /*7ac0*/  FMUL.FTZ R15, R15, UR13 ;  /* 0x0000000d0f0f7c20 */ /* 0x000fe20008410000 */
[----:B------:R-:W-:-:S02]  /*7ad0*/  VIADD R39, R37, 0x18 ;  /* 0x0000001825277836 */ /* 0x000fc40000000000 */
[----:B------:R-:W-:Y:S02]  /*7ae0*/  VIADD R41, R37, 0x40 ;  /* 0x0000004025297836 */ /* 0x000fe40000000000 */
[----:B------:R-:W-:Y:S01]  /*7af0*/  IMAD.U32 R13, R13, 0x10, R154 ;  /* 0x000000100d0d7824 */ /* 0x000fe200078e009a */
[----:B------:R-:W-:Y:S01]  /*7b00*/  MUFU.TANH R91, R14 ;  /* 0x0000000e005b7308 */ /* 0x000fe20000002400 */
[----:B------:R-:W-:Y:S01]  /*7b10*/  FMUL.FTZ R87, R6, UR13 ;  /* 0x0000000d06577c20 */ /* 0x000fe20008410000 */
[----:B------:R-:W-:Y:S02]  /*7b20*/  VIADD R6, R37, 0x9 ;  /* 0x0000000925067836 */ /* 0x000fe40000000000 */
[----:B------:R-:W-:Y:S01]  /*7b30*/  FMUL.FTZ R5, R5, UR13 ;  /* 0x0000000d05057c20 */ /* 0x000fe20008410000 */
[----:B------:R-:W-:Y:S01]  /*7b40*/  IADD3 R64, -R148, 0x1, R13 ;  /* 0x0000000194407810 */ /* 0x000fe20007ffe10d */
[----:B------:R-:W-:Y:S02]  /*7b50*/  VIADD R13, R37, 0x8 ;  /* 0x00000008250d7836 */ /* 0x000fe40000000000 */
[----:B------:R-:W-:Y:S01]  /*7b60*/  FMUL.FTZ R85, R7, UR13 ;  /* 0x0000000d07557c20 */ /* 0x000fe20008410000 */
[C---:B------:R-:W-:Y:S01]  /*7b70*/  HMMA.16816.F32.BF16 R28, R8.reuse, R32, R28 ;  /* 0x00000020081c723c */ /* 0x040fe2000004181c */
[----:B------:R-:W-:Y:S01]  /*7b80*/  IADD3 R64, R64, UR12, R53 ;  /* 0x0000000c40407c10 */ /* 0x000fe2000fffe035 */
[C---:B----4-:R-:W-:Y:S01]  /*7b90*/  VIADD R12, R37.reuse, 0x1 ;  /* 0x00000001250c7836 */ /* 0x050fe20000000000 */
[----:B------:R4:W-:Y:S01]  /*7ba0*/  MUFU.TANH R89, R15 ;  /* 0x0000000f00597308 */ /* 0x0009e20000002400 */
[----:B------:R-:W-:Y:S01]  /*7bb0*/  FMUL.FTZ R100, R4, UR13 ;  /* 0x0000000d04647c20 */ /* 0x000fe20008410000 */
[----:B------:R-:W-:Y:S01]  /*7bc0*/  VIMNMX R65, R64, R53, PT ;  /* 0x0000003540417248 */ /* 0x000fe20003fe0100 */
[----:B------:R-:W-:Y:S01]  /*7bd0*/  IMAD.IADD R4, R42, 0x1, R45 ;  /* 0x000000012a047824 */ /* 0x000fe200078e022d */
[----:B------:R-:W-:Y:S01]  /*7be0*/  VIADDMNMX R64, R64, 0x8, R53, PT ;  /* 0x0000000840407846 */ /* 0x000fe20003800135 */
[----:B------:R-:W-:Y:S01]  /*7bf0*/  VIADD R32, R37, 0x10 ;  /* 0x0000001025207836 */ /* 0x000fe20000000000 */
[CC--:B------:R-:W-:Y:S01]  /*7c00*/  ISETP.GE.AND P6, PT, R12.reuse, R65.reuse, PT ;  /* 0x000000410c00720c */ /* 0x0c0fe20003fc6270 */
[----:B------:R-:W-:Y:S01]  /*7c10*/  HMMA.16816.F32.BF16 R20, R8, R34, R20 ;  /* 0x000000220814723c */ /* 0x000fe20000041814 */
[-C--:B------:R-:W-:Y:S01]  /*7c20*/  ISETP.GE.AND P4, PT, R12, R64.reuse, PT ;  /* 0x000000400c00720c */ /* 0x080fe20003f86270 */
[----:B------:R2:W-:Y:S01]  /*7c30*/  MUFU.TANH R98, R5 ;  /* 0x0000000500627308 */ /* 0x0005e20000002400 */
[----:B------:R-:W-:Y:S01]  /*7c40*/  ISETP.GE.AND P5, PT, R13, R65, PT ;  /* 0x000000410d00720c */ /* 0x000fe20003fa6270 */
[----:B------:R-:W-:Y:S01]  /*7c50*/  VIADD R42, R37, 0x39 ;  /* 0x00000039252a7836 */ /* 0x000fe20000000000 */
[----:B------:R-:W-:-:S02]  /*7c60*/  ISETP.GE.AND P2, PT, R13, R64, PT ;  /* 0x000000400d00720c */ /* 0x000fc40003f46270 */
[CC--:B------:R-:W-:Y:S02]  /*7c70*/  ISETP.GE.AND P0, PT, R6.reuse, R65.reuse, PT ;  /* 0x000000410600720c */ /* 0x0c0fe40003f06270 */
[-C--:B------:R-:W-:Y:S01]  /*7c80*/  ISETP.GE.AND P3, PT, R6, R64.reuse, PT ;  /* 0x000000400600720c */ /* 0x080fe20003f66270 */
[----:B----4-:R-:W4:Y:S01]  /*7c90*/  LDSM.16.M88.4 R12, [R139+0x1800] ;  /* 0x001800008b0c783b */ /* 0x010f220000000200 */
[----:B------:R-:W-:Y:S01]  /*7ca0*/  FSEL R6, R50, -INF , !P6 ;  /* 0xff80000032067808 */ /* 0x000fe20007000000 */
[----:B------:R-:W5:Y:S01]  /*7cb0*/  MUFU.TANH R73, R73 ;  /* 0x0000004900497308 */ /* 0x000f620000002400 */
[-C--:B------:R-:W-:Y:S01]  /*7cc0*/  ISETP.GE.AND P6, PT, R32, R65.reuse, PT ;  /* 0x000000412000720c */ /* 0x080fe20003fc6270 */
[----:B------:R-:W-:Y:S01]  /*7cd0*/  FMUL.FTZ R38, R28, UR13 ;  /* 0x0000000d1c267c20 */ /* 0x000fe20008410000 */
[----:B------:R-:W-:Y:S02]  /*7ce0*/  VIADD R28, R37, 0x19 ;  /* 0x00000019251c7836 */ /* 0x000fe40000000000 */
[----:B------:R-:W-:Y:S01]  /*7cf0*/  FMUL.FTZ R29, R29, UR13 ;  /* 0x0000000d1d1d7c20 */ /* 0x000fe20008410000 */
[----:B------:R-:W-:Y:S01]  /*7d00*/  FMUL.FTZ R30, R30, UR13 ;  /* 0x0000000d1e1e7c20 */ /* 0x000fe20008410000 */
[----:B------:R-:W-:Y:S01]  /*7d10*/  FSEL R44, R51, -INF , !P5 ;  /* 0xff800000332c7808 */ /* 0x000fe20006800000 */
[----:B------:R-:W-:Y:S01]  /*7d20*/  FMUL.FTZ R47, R31, UR13 ;  /* 0x0000000d1f2f7c20 */ /* 0x000fe20008410000 */
[----:B--2---:R-:W-:Y:S01]  /*7d30*/  FSEL R5, R49, -INF , !P4 ;  /* 0xff80000031057808 */ /* 0x004fe20006000000 */
[----:B------:R-:W2:Y:S01]  /*7d40*/  MUFU.TANH R57, R57 ;  /* 0x0000003900397308 */ /* 0x000ea20000002400 */
[-C--:B------:R-:W-:Y:S01]  /*7d50*/  ISETP.GE.AND P4, PT, R32, R64.reuse, PT ;  /* 0x000000402000720c */ /* 0x080fe20003f86270 */
[----:B------:R-:W-:Y:S01]  /*7d60*/  VIADD R32, R37, 0x11 ;  /* 0x0000001125207836 */ /* 0x000fe20000000000 */
        /* <DEDUP_REMOVED lines=8> */
[----:B---3--:R-:W-:Y:S01]  /*7df0*/  HMMA.16816.F32.BF16 R32, R16, R24, RZ ;  /* 0x000000181020723c */ /* 0x008fe200000418ff */
[----:B------:R-:W-:-:S02]  /*7e00*/  FSEL R43, R58, -INF , !P4 ;  /* 0xff8000003a2b7808 */ /* 0x000fc40006000000 */
[CC--:B------:R-:W-:Y:S02]  /*7e10*/  ISETP.GE.AND P6, PT, R28.reuse, R65.reuse, PT ;  /* 0x000000411c00720c */ /* 0x0c0fe40003fc6270 */
[-C--:B------:R-:W-:Y:S01]  /*7e20*/  ISETP.GE.AND P4, PT, R28, R64.reuse, PT ;  /* 0x000000401c00720c */ /* 0x080fe20003f86270 */
[----:B------:R3:W-:Y:S01]  /*7e30*/  MUFU.TANH R49, R30 ;  /* 0x0000001e00317308 */ /* 0x0007e20000002400 */
[----:B------:R-:W-:Y:S01]  /*7e40*/  FSEL R46, R48, -INF , !P0 ;  /* 0xff800000302e7808 */ /* 0x000fe20004000000 */
[----:B------:R-:W-:Y:S01]  /*7e50*/  VIADD R25, R37, 0x20 ;  /* 0x0000002025197836 */ /* 0x000fe20000000000 */
[----:B------:R-:W-:Y:S01]  /*7e60*/  FSEL R71, R71, -INF , !P3 ;  /* 0xff80000047477808 */ /* 0x000fe20005800000 */
[----:B------:R-:W-:Y:S01]  /*7e70*/  VIADD R24, R37, 0x21 ;  /* 0x0000002125187836 */ /* 0x000fe20000000000 */
[C---:B------:R-:W-:Y:S02]  /*7e80*/  ISETP.GE.AND P0, PT, R39.reuse, R65, PT ;  /* 0x000000412700720c */ /* 0x040fe40003f06270 */
[----:B------:R-:W-:Y:S01]  /*7e90*/  ISETP.GE.AND P3, PT, R39, R64, PT ;  /* 0x000000402700720c */ /* 0x000fe20003f66270 */
[----:B------:R-:W2:Y:S01]  /*7ea0*/  MUFU.TANH R59, R59 ;  /* 0x0000003b003b7308 */ /* 0x000ea20000002400 */
[----:B-1----:R-:W-:Y:S01]  /*7eb0*/  FSEL R74, R55, -INF , !P5 ;  /* 0xff800000374a7808 */ /* 0x002fe20006800000 */
[----:B------:R-:W-:Y:S01]  /*7ec0*/  FMUL.FTZ R39, R23, UR13 ;  /* 0x0000000d17277c20 */ /* 0x000fe20008410000 */
[----:B-----5:R-:W-:-:S02]  /*7ed0*/  FSEL R69, R69, -INF , !P2 ;  /* 0xff80000045457808 */ /* 0x020fc40005000000 */
[----:B------:R-:W-:Y:S02]  /*7ee0*/  FSEL R68, R68, -INF , !P0 ;  /* 0xff80000044447808 */ /* 0x000fe40004000000 */
[----:B------:R-:W-:Y:S01]  /*7ef0*/  FSEL R53, R73, -INF , !P3 ;  /* 0xff80000049357808 */ /* 0x000fe20005800000 */
[----:B------:R-:W1:Y:S01]  /*7f00*/  MUFU.TANH R61, R61 ;  /* 0x0000003d003d7308 */ /* 0x000e620000002400 */
[----:B---3--:R-:W3:Y:S01]  /*7f10*/  LDSM.16.M88.4 R28, [R140+0x2c00] ;  /* 0x002c00008c1c783b */ /* 0x008ee20000000200 */
[CC--:B------:R-:W-:Y:S01]  /*7f20*/  ISETP.GE.AND P5, PT, R25.reuse, R65.reuse, PT ;  /* 0x000000411900720c */ /* 0x0c0fe20003fa6270 */
[----:B----4-:R-:W-:Y:S01]  /*7f30*/  HMMA.16816.F32.BF16 R32, R8, R12, R32 ;  /* 0x0000000c0820723c */ /* 0x010fe20000041820 */
[-C--:B------:R-:W-:Y:S02]  /*7f40*/  ISETP.GE.AND P2, PT, R25, R64.reuse, PT ;  /* 0x000000401900720c */ /* 0x080fe40003f46270 */
[C---:B------:R-:W-:Y:S02]  /*7f50*/  ISETP.GE.AND P0, PT, R24.reuse, R65, PT ;  /* 0x000000411800720c */ /* 0x040fe40003f06270 */
[----:B------:R-:W-:Y:S01]  /*7f60*/  ISETP.GE.AND P3, PT, R24, R64, PT ;  /* 0x000000401800720c */ /* 0x000fe20003f66270 */
[----:B------:R-:W4:Y:S01]  /*7f70*/  MUFU.TANH R75, R75 ;  /* 0x0000004b004b7308 */ /* 0x000f220000002400 */
[----:B------:R-:W-:Y:S01]  /*7f80*/  HMMA.16816.F32.BF16 R24, R16, R26, RZ ;  /* 0x0000001a1018723c */ /* 0x000fe200000418ff */
[----:B------:R-:W-:Y:S01]  /*7f90*/  VIADD R12, R37, 0x29 ;  /* 0x00000029250c7836 */ /* 0x000fe20000000000 */
[----:B--2---:R-:W-:Y:S01]  /*7fa0*/  FSEL R78, R57, -INF , !P6 ;  /* 0xff800000394e7808 */ /* 0x004fe20007000000 */
[----:B------:R-:W-:Y:S01]  /*7fb0*/  VIADD R13, R37, 0x28 ;  /* 0x00000028250d7836 */ /* 0x000fe20000000000 */
[----:B------:R-:W-:-:S02]  /*7fc0*/  FSEL R62, R62, -INF , !P5 ;  /* 0xff8000003e3e7808 */ /* 0x000fc40006800000 */
[----:B------:R-:W-:Y:S01]  /*7fd0*/  FSEL R67, R67, -INF , !P2 ;  /* 0xff80000043437808 */ /* 0x000fe20005000000 */
[----:B------:R-:W2:Y:S01]  /*7fe0*/  MUFU.TANH R106, R106 ;  /* 0x0000006a006a7308 */ /* 0x000ea20000002400 */
[----:B------:R-:W-:Y:S02]  /*7ff0*/  FSEL R57, R59, -INF , !P4 ;  /* 0xff8000003b397808 */ /* 0x000fe40006000000 */
[CC--:B------:R-:W-:Y:S02]  /*8000*/  ISETP.GE.AND P5, PT, R12.reuse, R65.reuse, PT ;  /* 0x000000410c00720c */ /* 0x0c0fe40003fa6270 */
[-C--:B------:R-:W-:Y:S01]  /*8010*/  ISETP.GE.AND P2, PT, R12, R64.reuse, PT ;  /* 0x000000400c00720c */ /* 0x080fe20003f46270 */
[----:B------:R-:W-:Y:S01]  /*8020*/  VIADD R12, R37, 0x31 ;  /* 0x00000031250c7836 */ /* 0x000fe20000000000 */
[CC--:B------:R-:W-:Y:S01]  /*8030*/  ISETP.GE.AND P6, PT, R13.reuse, R65.reuse, PT ;  /* 0x000000410d00720c */ /* 0x0c0fe20003fc6270 */
[----:B------:R-:W5:Y:S01]  /*8040*/  MUFU.TANH R63, R63 ;  /* 0x0000003f003f7308 */ /* 0x000f620000002400 */
[-C--:B------:R-:W-:Y:S01]  /*8050*/  ISETP.GE.AND P4, PT, R13, R64.reuse, PT ;  /* 0x000000400d00720c */ /* 0x080fe20003f86270 */
[----:B------:R-:W-:Y:S01]  /*8060*/  VIADD R13, R37, 0x30 ;  /* 0x00000030250d7836 */ /* 0x000fe20000000000 */
[----:B-1----:R-:W-:Y:S01]  /*8070*/  FSEL R55, R61, -INF , !P3 ;  /* 0xff8000003d377808 */ /* 0x002fe20005800000 */
[----:B------:R-:W-:Y:S01]  /*8080*/  FMUL.FTZ R56, R33, UR13 ;  /* 0x0000000d21387c20 */ /* 0x000fe20008410000 */
[----:B------:R-:W-:Y:S01]  /*8090*/  FSEL R58, R76, -INF , !P6 ;  /* 0xff8000004c3a7808 */ /* 0x000fe20007000000 */
[----:B------:R-:W-:Y:S01]  /*80a0*/  FMUL.FTZ R33, R34, UR13 ;  /* 0x0000000d22217c20 */ /* 0x000fe20008410000 */
[----:B----4-:R-:W-:Y:S01]  /*80b0*/  FSEL R61, R75, -INF , !P4 ;  /* 0xff8000004b3d7808 */ /* 0x010fe20006000000 */
[----:B------:R-:W-:Y:S01]  /*80c0*/  MUFU.TANH R50, R20 ;  /* 0x0000001400327308 */ /* 0x000fe20000002400 */
[CC--:B------:R-:W-:Y:S01]  /*80d0*/  ISETP.GE.AND P6, PT, R12.reuse, R65.reuse, PT ;  /* 0x000000410c00720c */ /* 0x0c0fe20003fc6270 */
[----:B------:R-:W-:Y:S01]  /*80e0*/  HMMA.16816.F32.BF16 R24, R8, R14, R24 ;  /* 0x0000000e0818723c */ /* 0x000fe20000041818 */
[-C--:B------:R-:W-:Y:S01]  /*80f0*/  ISETP.GE.AND P4, PT, R12, R64.reuse, PT ;  /* 0x000000400c00720c */ /* 0x080fe20003f86270 */
[C---:B------:R-:W-:Y:S01]  /*8100*/  VIADD R12, R37.reuse, 0x38 ;  /* 0x00000038250c7836 */ /* 0x040fe20000000000 */
[----:B------:R-:W-:Y:S01]  /*8110*/  FSEL R60, R60, -INF , !P0 ;  /* 0xff8000003c3c7808 */ /* 0x000fe20004000000 */
[----:B------:R-:W-:Y:S01]  /*8120*/  VIADD R34, R37, 0x48 ;  /* 0x0000004825227836 */ /* 0x000fe20000000000 */
[----:B--2---:R-:W-:Y:S01]  /*8130*/  FSEL R106, R106, -INF , !P5 ;  /* 0xff8000006a6a7808 */ /* 0x004fe20006800000 */
[----:B------:R1:W-:Y:S01]  /*8140*/  MUFU.TANH R48, R21 ;  /* 0x0000001500307308 */ /* 0x0003e20000002400 */
[----:B-----5:R-:W-:Y:S01]  /*8150*/  FSEL R51, R63, -INF , !P2 ;  /* 0xff8000003f337808 */ /* 0x020fe20005000000 */
[----:B------:R-:W-:Y:S01]  /*8160*/  FMUL.FTZ R35, R35, UR13 ;  /* 0x0000000d23237c20 */ /* 0x000fe20008410000 */
[C---:B------:R-:W-:Y:S01]  /*8170*/  ISETP.GE.AND P0, PT, R13.reuse, R65, PT ;  /* 0x000000410d00720c */ /* 0x040fe20003f06270 */
[----:B------:R-:W-:Y:S01]  /*8180*/  FMUL.FTZ R32, R32, UR13 ;  /* 0x0000000d20207c20 */ /* 0x000fe20008410000 */
[----:B------:R-:W-:-:S02]  /*8190*/  ISETP.GE.AND P3, PT, R13, R64, PT ;  /* 0x000000400d00720c */ /* 0x000fc40003f66270 */
[CC--:B------:R-:W-:Y:S01]  /*81a0*/  ISETP.GE.AND P5, PT, R12.reuse, R65.reuse, PT ;  /* 0x000000410c00720c */ /* 0x0c0fe20003fa6270 */
[----:B------:R-:W2:Y:S01]  /*81b0*/  MUFU.TANH R95, R95 ;  /* 0x0000005f005f7308 */ /* 0x000ea20000002400 */
[----:B------:R-:W-:Y:S02]  /*81c0*/  ISETP.GE.AND P2, PT, R12, R64, PT ;  /* 0x000000400c00720c */ /* 0x000fe40003f46270 */
[C---:B---3--:R-:W-:Y:S01]  /*81d0*/  HMMA.16816.F32.BF16 R12, R16.reuse, R28, RZ ;  /* 0x0000001c100c723c */ /* 0x048fe200000418ff */
[----:B------:R-:W-:Y:S02]  /*81e0*/  FSEL R96, R96, -INF , !P0 ;  /* 0xff80000060607808 */ /* 0x000fe40004000000 */
[-C--:B------:R-:W-:Y:S02]  /*81f0*/  ISETP.GE.AND P0, PT, R42, R65.reuse, PT ;  /* 0x000000412a00720c */ /* 0x080fe40003f06270 */
[----:B------:R-:W3:Y:S01]  /*8200*/  MUFU.TANH R94, R94 ;  /* 0x0000005e005e7308 */ /* 0x000ee20000002400 */
[----:B-1----:R-:W1:Y:S01]  /*8210*/  LDSM.16.M88.4 R20, [R139+0x1c00] ;  /* 0x001c00008b14783b */ /* 0x002e620000000200 */
[----:B------:R-:W-:Y:S01]  /*8220*/  HMMA.16816.F32.BF16 R16, R16, R30, RZ ;  /* 0x0000001e1010723c */ /* 0x000fe200000418ff */
[----:B------:R-:W-:Y:S01]  /*8230*/  VIADD R29, R37, 0x41 ;  /* 0x00000041251d7836 */ /* 0x000fe20000000000 */
[----:B------:R-:W-:Y:S01]  /*8240*/  FSEL R90, R90, -INF , !P0 ;  /* 0xff8000005a5a7808 */ /* 0x000fe20004000000 */
[----:B------:R-:W-:Y:S01]  /*8250*/  FMUL.FTZ R25, R25, UR13 ;  /* 0x0000000d19197c20 */ /* 0x000fe20008410000 */
[----:B------:R-:W-:Y:S01]  /*8260*/  ISETP.GE.AND P0, PT, R34, R65, PT ;  /* 0x000000412200720c */ /* 0x000fe20003f06270 */
[----:B------:R-:W-:-:S04]  /*8270*/  DEPBAR.LE SB0, 0x0 ;  /* 0x000080000000791a */ /* 0x000fc80000000000 */
[----:B------:R-:W4:Y:S01]  /*8280*/  MUFU.TANH R102, R102 ;  /* 0x0000006600667308 */ /* 0x000f220000002400 */
[----:B--2---:R-:W-:Y:S01]  /*8290*/  FSEL R95, R95, -INF , !P3 ;  /* 0xff8000005f5f7808 */ /* 0x004fe20005800000 */
[----:B------:R-:W-:Y:S01]  /*82a0*/  VIADD R30, R37, 0x51 ;  /* 0x00000051251e7836 */ /* 0x000fe20000000000 */
[-C--:B------:R-:W-:Y:S02]  /*82b0*/  ISETP.GE.AND P3, PT, R42, R64.reuse, PT ;  /* 0x000000402a00720c */ /* 0x080fe40003f66270 */
[----:B------:R-:W-:Y:S02]  /*82c0*/  FSEL R92, R92, -INF , !P5 ;  /* 0xff8000005c5c7808 */ /* 0x000fe40006800000 */
[----:B------:R-:W-:Y:S01]  /*82d0*/  FSEL R59, R36, -INF , !P3 ;  /* 0xff800000243b7808 */ /* 0x000fe20005800000 */
[----:B------:R-:W2:Y:S01]  /*82e0*/  MUFU.TANH R72, R72 ;  /* 0x0000004800487308 */ /* 0x000ea20000002400 */
[----:B------:R-:W-:Y:S01]  /*82f0*/  ISETP.GE.AND P3, PT, R34, R64, PT ;  /* 0x000000402200720c */ /* 0x000fe20003f66270 */
[----:B------:R-:W-:Y:S01]  /*8300*/  FMUL.FTZ R34, R24, UR13 ;  /* 0x0000000d18227c20 */ /* 0x000fe20008410000 */
[----:B------:R-:W-:Y:S01]  /*8310*/  FSEL R93, R93, -INF , !P2 ;  /* 0xff8000005d5d7808 */ /* 0x000fe20005000000 */
[----:B------:R-:W-:Y:S01]  /*8320*/  VIADD R24, R37, 0x50 ;  /* 0x0000005025187836 */ /* 0x000fe20000000000 */
[----:B------:R-:W-:-:S02]  /*8330*/  ISETP.GE.AND P5, PT, R29, R65, PT ;  /* 0x000000411d00720c */ /* 0x000fc40003fa6270 */
[----:B------:R-:W-:Y:S01]  /*8340*/  ISETP.GE.AND P2, PT, R29, R64, PT ;  /* 0x000000401d00720c */ /* 0x000fe20003f46270 */
[----:B------:R-:W5:Y:S01]  /*8350*/  MUFU.TANH R100, R100 ;  /* 0x0000006400647308 */ /* 0x000f620000002400 */
[----:B---3--:R-:W-:Y:S02]  /*8360*/  FSEL R94, R94, -INF , !P6 ;  /* 0xff8000005e5e7808 */ /* 0x008fe40007000000 */
[-C--:B------:R-:W-:Y:S02]  /*8370*/  ISETP.GE.AND P6, PT, R41, R65.reuse, PT ;  /* 0x000000412900720c */ /* 0x080fe40003fc6270 */
[----:B----4-:R-:W-:Y:S02]  /*8380*/  FSEL R102, R102, -INF , !P5 ;  /* 0xff80000066667808 */ /* 0x010fe40006800000 */
[----:B------:R-:W-:Y:S01]  /*8390*/  FSEL R89, R89, -INF , !P2 ;  /* 0xff80000059597808 */ /* 0x000fe20005000000 */
[----:B------:R-:W3:Y:S01]  /*83a0*/  MUFU.TANH R87, R87 ;  /* 0x0000005700577308 */ /* 0x000ee20000002400 */
[----:B------:R-:W-:-:S02]  /*83b0*/  ISETP.GE.AND P5, PT, R24, R65, PT ;  /* 0x000000411800720c */ /* 0x000fc40003fa6270 */
[-C--:B------:R-:W-:Y:S01]  /*83c0*/  ISETP.GE.AND P2, PT, R24, R64.reuse, PT ;  /* 0x000000401800720c */ /* 0x080fe20003f46270 */
[----:B------:R-:W-:Y:S01]  /*83d0*/  FMUL.FTZ R24, R26, UR13 ;  /* 0x0000000d1a187c20 */ /* 0x000fe20008410000 */
[----:B------:R-:W-:Y:S01]  /*83e0*/  FSEL R104, R104, -INF , !P6 ;  /* 0xff80000068687808 */ /* 0x000fe20007000000 */
[C---:B-1----:R-:W-:Y:S01]  /*83f0*/  HMMA.16816.F32.BF16 R12, R8.reuse, R20, R12 ;  /* 0x00000014080c723c */ /* 0x042fe2000004180c */
[C---:B------:R-:W-:Y:S01]  /*8400*/  VIADD R26, R37.reuse, 0x58 ;  /* 0x00000058251a7836 */ /* 0x040fe20000000000 */
[----:B------:R-:W1:Y:S01]  /*8410*/  MUFU.TANH R85, R85 ;  /* 0x0000005500557308 */ /* 0x000e620000002400 */
[----:B--2---:R-:W-:Y:S02]  /*8420*/  FSEL R63, R72, -INF , !P4 ;  /* 0xff800000483f7808 */ /* 0x004fe40006000000 */
[----:B-----5:R-:W-:Y:S01]  /*8430*/  FSEL R100, R100, -INF , !P0 ;  /* 0xff80000064647808 */ /* 0x020fe20004000000 */
[----:B------:R-:W-:Y:S01]  /*8440*/  HMMA.16816.F32.BF16 R8, R8, R22, R16 ;  /* 0x000000160808723c */ /* 0x000fe20000041810 */
[----:B------:R-:W-:Y:S01]  /*8450*/  VIADD R21, R37, 0x49 ;  /* 0x0000004925157836 */ /* 0x000fe20000000000 */
[----:B------:R-:W-:-:S02]  /*8460*/  ISETP.GE.AND P4, PT, R41, R64, PT ;  /* 0x000000402900720c */ /* 0x000fc40003f86270 */
[----:B------:R-:W2:Y:S01]  /*8470*/  MUFU.TANH R28, R56 ;  /* 0x00000038001c7308 */ /* 0x000ea20000002400 */
[----:B---3--:R-:W-:Y:S02]  /*8480*/  FSEL R87, R87, -INF , !P3 ;  /* 0xff80000057577808 */ /* 0x008fe40005800000 */
[-C--:B------:R-:W-:Y:S01]  /*8490*/  ISETP.GE.AND P6, PT, R21, R65.reuse, PT ;  /* 0x000000411500720c */ /* 0x080fe20003fc6270 */
[----:B------:R-:W-:Y:S01]  /*84a0*/  VIADD R17, R37, 0x68 ;  /* 0x0000006825117836 */ /* 0x000fe20000000000 */
[CC--:B------:R-:W-:Y:S02]  /*84b0*/  ISETP.GE.AND P0, PT, R30.reuse, R65.reuse, PT ;  /* 0x000000411e00720c */ /* 0x0c0fe40003f06270 */
[----:B------:R-:W-:Y:S01]  /*84c0*/  ISETP.GE.AND P3, PT, R30, R64, PT ;  /* 0x000000401e00720c */ /* 0x000fe20003f66270 */
[----:B------:R-:W3:Y:S01]  /*84d0*/  MUFU.TANH R38, R38 ;  /* 0x0000002600267308 */ /* 0x000ee20000002400 */
[----:B------:R-:W-:Y:S02]  /*84e0*/  FSEL R98, R98, -INF , !P6 ;  /* 0xff80000062627808 */ /* 0x000fe40007000000 */
[----:B------:R-:W-:-:S02]  /*84f0*/  ISETP.GE.AND P6, PT, R26, R65, PT ;  /* 0x000000411a00720c */ /* 0x000fc40003fc6270 */
[----:B------:R-:W-:Y:S01]  /*8500*/  FSEL R91, R91, -INF , !P4 ;  /* 0xff8000005b5b7808 */ /* 0x000fe20006000000 */
[----:B------:R-:W-:Y:S01]  /*8510*/  FMUL.FTZ R30, R13, UR13 ;  /* 0x0000000d0d1e7c20 */ /* 0x000fe20008410000 */
[----:B------:R-:W-:Y:S01]  /*8520*/  VIADD R13, R37, 0x61 ;  /* 0x00000061250d7836 */ /* 0x000fe20000000000 */
[----:B------:R-:W4:Y:S01]  /*8530*/  MUFU.TANH R45, R45 ;  /* 0x0000002d002d7308 */ /* 0x000f220000002400 */
[-C--:B------:R-:W-:Y:S01]  /*8540*/  ISETP.GE.AND P4, PT, R21, R64.reuse, PT ;  /* 0x000000401500720c */ /* 0x080fe20003f86270 */
[----:B------:R-:W-:Y:S01]  /*8550*/  FMUL.FTZ R12, R12, UR13 ;  /* 0x0000000d0c0c7c20 */ /* 0x000fe20008410000 */
[----:B------:R-:W-:Y:S01]  /*8560*/  FSEL R50, R50, -INF , !P6 ;  /* 0xff80000032327808 */ /* 0x000fe20007000000 */
[----:B------:R-:W-:Y:S01]  /*8570*/  FMUL.FTZ R16, R14, UR13 ;  /* 0x0000000d0e107c20 */ /* 0x000fe20008410000 */
[-C--:B------:R-:W-:Y:S01]  /*8580*/  ISETP.GE.AND P6, PT, R13, R65.reuse, PT ;  /* 0x000000410d00720c */ /* 0x080fe20003fc6270 */
[----:B------:R-:W-:Y:S01]  /*8590*/  VIADD R14, R37, 0x69 ;  /* 0x00000069250e7836 */ /* 0x000fe20000000000 */
[----:B-1----:R-:W-:Y:S01]  /*85a0*/  FSEL R85, R85, -INF , !P4 ;  /* 0xff80000055557808 */ /* 0x002fe20006000000 */
[----:B------:R-:W1:Y:S01]  /*85b0*/  MUFU.TANH R47, R47 ;  /* 0x0000002f002f7308 */ /* 0x000e620000002400 */
[-C--:B------:R-:W-:Y:S01]  /*85c0*/  ISETP.GE.AND P4, PT, R26, R64.reuse, PT ;  /* 0x000000401a00720c */ /* 0x080fe20003f86270 */
[----:B------:R-:W-:Y:S01]  /*85d0*/  VIADD R26, R37, 0x59 ;  /* 0x00000059251a7836 */ /* 0x000fe20000000000 */
[----:B--2---:R-:W-:Y:S01]  /*85e0*/  FSEL R36, R28, -INF , !P6 ;  /* 0xff8000001c247808 */ /* 0x004fe20007000000 */
[----:B------:R-:W-:Y:S01]  /*85f0*/  FMUL.FTZ R28, R8, UR13 ;  /* 0x0000000d081c7c20 */ /* 0x000fe20008410000 */
[----:B---3--:R-:W-:Y:S01]  /*8600*/  FSEL R56, R38, -INF , !P5 ;  /* 0xff80000026387808 */ /* 0x008fe20006800000 */
[----:B------:R-:W-:Y:S01]  /*8610*/  FMUL.FTZ R15, R15, UR13 ;  /* 0x0000000d0f0f7c20 */ /* 0x000fe20008410000 */
[----:B------:R-:W-:Y:S01]  /*8620*/  FSEL R49, R49, -INF , !P2 ;  /* 0xff80000031317808 */ /* 0x000fe20005000000 */
[----:B------:R-:W2:Y:S01]  /*8630*/  MUFU.TANH R29, R35 ;  /* 0x00000023001d7308 */ /* 0x000ea20000002400 */
[C---:B------:R-:W-:Y:S01]  /*8640*/  ISETP.GE.AND P5, PT, R26.reuse, R65, PT ;  /* 0x000000411a00720c */ /* 0x040fe20003fa6270 */
[----:B------:R-:W-:Y:S01]  /*8650*/  VIADD R8, R37, 0x78 ;  /* 0x0000007825087836 */ /* 0x000fe20000000000 */
[-C--:B------:R-:W-:Y:S01]  /*8660*/  ISETP.GE.AND P2, PT, R26, R64.reuse, PT ;  /* 0x000000401a00720c */ /* 0x080fe20003f46270 */
[----:B------:R-:W-:Y:S01]  /*8670*/  FMUL.FTZ R9, R9, UR13 ;  /* 0x0000000d09097c20 */ /* 0x000fe20008410000 */
[----:B----4-:R-:W-:Y:S01]  /*8680*/  FSEL R45, R45, -INF , !P4 ;  /* 0xff8000002d2d7808 */ /* 0x010fe20006000000 */
[----:B------:R-:W-:Y:S01]  /*8690*/  FMUL.FTZ R10, R10, UR13 ;  /* 0x0000000d0a0a7c20 */ /* 0x000fe20008410000 */
[----:B------:R-:W-:Y:S01]  /*86a0*/  ISETP.GE.AND P4, PT, R13, R64, PT ;  /* 0x000000400d00720c */ /* 0x000fe20003f86270 */
[----:B------:R-:W3:Y:S01]  /*86b0*/  MUFU.TANH R39, R39 ;  /* 0x0000002700277308 */ /* 0x000ee20000002400 */
[----:B------:R-:W-:Y:S01]  /*86c0*/  FSEL R54, R54, -INF , !P0 ;  /* 0xff80000036367808 */ /* 0x000fe20004000000 */
[----:B------:R-:W-:Y:S01]  /*86d0*/  FMUL.FTZ R11, R11, UR13 ;  /* 0x0000000d0b0b7c20 */ /* 0x000fe20008410000 */
[----:B-1----:R-:W-:-:S02]  /*86e0*/  FSEL R47, R47, -INF , !P3 ;  /* 0xff8000002f2f7808 */ /* 0x002fc40005800000 */
[----:B------:R-:W-:Y:S02]  /*86f0*/  FSEL R48, R48, -INF , !P5 ;  /* 0xff80000030307808 */ /* 0x000fe40006800000 */
[----:B------:R-:W-:Y:S01]  /*8700*/  ISETP.GE.AND P5, PT, R17, R65, PT ;  /* 0x000000411100720c */ /* 0x000fe20003fa6270 */
[----:B------:R-:W-:Y:S01]  /*8710*/  MUFU.TANH R32, R32 ;  /* 0x0000002000207308 */ /* 0x000fe20000002400 */
[----:B--2---:R-:W-:-:S07]  /*8720*/  FSEL R31, R29, -INF , !P4 ;  /* 0xff8000001d1f7808 */ /* 0x004fce0006000000 */
[----:B------:R-:W-:Y:S01]  /*8730*/  MUFU.TANH R33, R33 ;  /* 0x0000002100217308 */ /* 0x000fe20000002400 */
[----:B---3--:R-:W-:Y:S02]  /*8740*/  FSEL R13, R39, -INF , !P2 ;  /* 0xff800000270d7808 */ /* 0x008fe40005000000 */
[----:B------:R-:W-:-:S05]  /*8750*/  ISETP.GE.AND P2, PT, R17, R64, PT ;  /* 0x000000401100720c */ /* 0x000fca0003f46270 */
[----:B------:R-:W-:Y:S08]  /*8760*/  MUFU.TANH R20, R34 ;  /* 0x0000002200147308 */ /* 0x000ff00000002400 */
[----:B------:R-:W1:Y:S08]  /*8770*/  MUFU.TANH R24, R24 ;  /* 0x0000001800187308 */ /* 0x000e700000002400 */
[----:B------:R2:W3:Y:S08]  /*8780*/  MUFU.TANH R21, R25 ;  /* 0x0000001900157308 */ /* 0x0004f00000002400 */
[----:B------:R4:W-:Y:S01]  /*8790*/  MUFU.TANH R26, R12 ;  /* 0x0000000c001a7308 */ /* 0x0009e20000002400 */
[----:B-1----:R-:W-:-:S07]  /*87a0*/  FSEL R29, R24, -INF , !P2 ;  /* 0xff800000181d7808 */ /* 0x002fce0005000000 */
[----:B------:R-:W-:Y:S01]  /*87b0*/  MUFU.TANH R28, R28 ;  /* 0x0000001c001c7308 */ /* 0x000fe20000002400 */
[----:B--2---:R-:W-:Y:S01]  /*87c0*/  FMUL.FTZ R25, R27, UR13 ;  /* 0x0000000d1b197c20 */ /* 0x004fe20008410000 */
[----:B------:R-:W-:-:S05]  /*87d0*/  VIADD R27, R37, 0x60 ;  /* 0x00000060251b7836 */ /* 0x000fca0000000000 */
[-C--:B------:R-:W-:Y:S01]  /*87e0*/  ISETP.GE.AND P0, PT, R27, R65.reuse, PT ;  /* 0x000000411b00720c */ /* 0x080fe20003f06270 */
[----:B------:R-:W1:Y:S01]  /*87f0*/  MUFU.TANH R25, R25 ;  /* 0x0000001900197308 */ /* 0x000e620000002400 */
[----:B----4-:R-:W-:Y:S01]  /*8800*/  VIADD R12, R37, 0x70 ;  /* 0x00000070250c7836 */ /* 0x010fe20000000000 */
[-C--:B------:R-:W-:Y:S02]  /*8810*/  ISETP.GE.AND P3, PT, R27, R64.reuse, PT ;  /* 0x000000401b00720c */ /* 0x080fe40003f66270 */
[----:B------:R-:W-:Y:S02]  /*8820*/  FSEL R38, R32, -INF , !P0 ;  /* 0xff80000020267808 */ /* 0x000fe40004000000 */
[CC--:B------:R-:W-:Y:S02]  /*8830*/  ISETP.GE.AND P6, PT, R12.reuse, R65.reuse, PT ;  /* 0x000000410c00720c */ /* 0x0c0fe40003fc6270 */
[----:B------:R-:W2:Y:S01]  /*8840*/  MUFU.TANH R16, R16 ;  /* 0x0000001000107308 */ /* 0x000ea20000002400 */
[----:B------:R-:W-:Y:S01]  /*8850*/  ISETP.GE.AND P4, PT, R12, R64, PT ;  /* 0x000000400c00720c */ /* 0x000fe20003f86270 */
[----:B------:R-:W-:Y:S01]  /*8860*/  VIADD R12, R37, 0x71 ;  /* 0x00000071250c7836 */ /* 0x000fe20000000000 */
[----:B------:R-:W-:-:S02]  /*8870*/  ISETP.GE.AND P0, PT, R14, R65, PT ;  /* 0x000000410e00720c */ /* 0x000fc40003f06270 */
[----:B------:R-:W-:Y:S01]  /*8880*/  FSEL R33, R33, -INF , !P3 ;  /* 0xff80000021217808 */ /* 0x000fe20005800000 */
[----:B------:R-:W-:Y:S01]  /*8890*/  BAR.SYNC.DEFER_BLOCKING 0x0 ;  /* 0x0000000000007b1d */ /* 0x000fe20000010000 */
[-C--:B------:R-:W-:Y:S02]  /*88a0*/  ISETP.GE.AND P3, PT, R14, R64.reuse, PT ;  /* 0x000000400e00720c */ /* 0x080fe40003f66270 */
[----:B------:R-:W-:Y:S02]  /*88b0*/  FSEL R14, R20, -INF , !P5 ;  /* 0xff800000140e7808 */ /* 0x000fe40006800000 */
[C---:B------:R-:W-:Y:S01]  /*88c0*/  ISETP.GE.AND P5, PT, R12.reuse, R65, PT ;  /* 0x000000410c00720c */ /* 0x040fe20003fa6270 */
[----:B------:R-:W4:Y:S01]  /*88d0*/  MUFU.TANH R30, R30 ;  /* 0x0000001e001e7308 */ /* 0x000f220000002400 */
[----:B------:R-:W-:Y:S02]  /*88e0*/  ISETP.GE.AND P2, PT, R12, R64, PT ;  /* 0x000000400c00720c */ /* 0x000fe40003f46270 */
[----:B---3--:R-:W-:-:S02]  /*88f0*/  FSEL R12, R21, -INF , !P0 ;  /* 0xff800000150c7808 */ /* 0x008fc40004000000 */
[----:B------:R-:W-:Y:S02]  /*8900*/  ISETP.GE.AND P0, PT, R8, R65, PT ;  /* 0x000000410800720c */ /* 0x000fe40003f06270 */
[----:B-1----:R-:W-:Y:S01]  /*8910*/  FSEL R17, R25, -INF , !P3 ;  /* 0xff80000019117808 */ /* 0x002fe20005800000 */
[----:B------:R-:W1:Y:S01]  /*8920*/  MUFU.TANH R23, R15 ;  /* 0x0000000f00177308 */ /* 0x000e620000002400 */
[----:B------:R-:W-:Y:S02]  /*8930*/  FSEL R28, R28, -INF , !P0 ;  /* 0xff8000001c1c7808 */ /* 0x000fe40004000000 */
[----:B------:R-:W-:Y:S02]  /*8940*/  ISETP.GT.AND P0, PT, R152, R143, PT ;  /* 0x0000008f9800720c */ /* 0x000fe40003f04270 */
[----:B------:R-:W-:Y:S02]  /*8950*/  FSEL R32, R26, -INF , !P6 ;  /* 0xff8000001a207808 */ /* 0x000fe40007000000 */
[----:B--2---:R-:W-:Y:S01]  /*8960*/  FSEL R25, R16, -INF , !P4 ;  /* 0xff80000010197808 */ /* 0x004fe20006000000 */
[----:B------:R-:W2:Y:S01]  /*8970*/  MUFU.TANH R2, R2 ;  /* 0x0000000200027308 */ /* 0x000ea20000002400 */
[----:B------:R-:W-:-:S02]  /*8980*/  ISETP.GE.AND P6, PT, R37, R65, PT ;  /* 0x000000412500720c */ /* 0x000fc40003fc6270 */
[CC--:B------:R-:W-:Y:S01]  /*8990*/  ISETP.GE.AND P4, PT, R37.reuse, R64.reuse, PT ;  /* 0x000000402500720c */ /* 0x0c0fe20003f86270 */
[----:B------:R-:W-:Y:S01]  /*89a0*/  VIADD R37, R37, 0x79 ;  /* 0x0000007925257836 */ /* 0x000fe20000000000 */
[----:B----4-:R-:W-:Y:S02]  /*89b0*/  FSEL R30, R30, -INF , !P5 ;  /* 0xff8000001e1e7808 */ /* 0x010fe40006800000 */
[-C--:B------:R-:W-:Y:S01]  /*89c0*/  ISETP.GE.AND P3, PT, R8, R64.reuse, PT ;  /* 0x000000400800720c */ /* 0x080fe20003f66270 */
[----:B------:R2:W3:Y:S01]  /*89d0*/  MUFU.TANH R24, R9 ;  /* 0x0000000900187308 */ /* 0x0004e20000002400 */
[----:B-1----:R-:W-:Y:S02]  /*89e0*/  FSEL R23, R23, -INF , !P2 ;  /* 0xff80000017177808 */ /* 0x002fe40005000000 */
[C---:B------:R-:W-:Y:S02]  /*89f0*/  ISETP.GE.AND P5, PT, R37.reuse, R65, PT ;  /* 0x000000412500720c */ /* 0x040fe40003fa6270 */
[----:B------:R-:W-:-:S02]  /*8a00*/  ISETP.GE.AND P2, PT, R37, R64, PT ;  /* 0x000000402500720c */ /* 0x000fc40003f46270 */
[----:B------:R-:W-:Y:S01]  /*8a10*/  FSEL R40, R40, -INF , !P6 ;  /* 0xff80000028287808 */ /* 0x000fe20007000000 */
[----:B------:R-:W1:Y:S08]  /*8a20*/  MUFU.TANH R21, R10 ;  /* 0x0000000a00157308 */ /* 0x000e700000002400 */
[----:B------:R-:W4:Y:S01]  /*8a30*/  MUFU.TANH R20, R11 ;  /* 0x0000000b00147308 */ /* 0x000f220000002400 */
[----:B--2---:R-:W-:-:S02]  /*8a40*/  FSEL R9, R2, -INF , !P4 ;  /* 0xff80000002097808 */ /* 0x004fc40006000000 */
[----:B---3--:R-:W-:Y:S02]  /*8a50*/  FSEL R24, R24, -INF , !P5 ;  /* 0xff80000018187808 */ /* 0x008fe40006800000 */
[----:B-1----:R-:W-:Y:S02]  /*8a60*/  FSEL R21, R21, -INF , !P3 ;  /* 0xff80000015157808 */ /* 0x002fe40005800000 */
[----:B----4-:R-:W-:Y:S01]  /*8a70*/  FSEL R20, R20, -INF , !P2 ;  /* 0xff80000014147808 */ /* 0x010fe20005000000 */
        /* <DEDUP_REMOVED lines=61> */
.L_x_5074:
[----:B------:R-:W-:Y:S02]  /*8e50*/  ULDC UR10, c[0x0][0x248] ;  /* 0x00009200000a7ab9 */ /* 0x000fe40000000800 */
[----:B------:R-:W-:-:S06]  /*8e60*/  USHF.L.U32 UR5, UR10, 0x7, URZ ;  /* 0x000000070a057899 */ /* 0x000fcc000800063f */
[----:B------:R-:W-:-:S04]  /*8e70*/  IADD3 R18, RZ, -UR5, RZ ;  /* 0x80000005ff127c10 */ /* 0x000fc8000fffe0ff */
[----:B------:R-:W-:-:S07]  /*8e80*/  SHF.R.S32.HI R0, RZ, 0x1f, R18 ;  /* 0x0000001fff007819 */ /* 0x000fce0000011412 */
.L_x_5075:
        /* <DEDUP_REMOVED lines=19> */
.L_x_5073:
        /* <DEDUP_REMOVED lines=137> */
[----:B------:R-:W-:Y:S01]  /*9850*/  FFMA.FTZ R42, R13, UR10, -R22 ;  /* 0x0000000a0d2a7c23 */ /* 0x000fe20008010816 */
        /* <DEDUP_REMOVED lines=8> */
[----:B------:R-:W-:Y:S01]  /*98e0*/  FFMA.FTZ R50, R49, UR10, -R22 ;  /* 0x0000000a31327c23 */ /* 0x000fe20008010816 */
        /* <DEDUP_REMOVED lines=9> */
[----:B------:R-:W5:Y:S01]  /*9980*/  MUFU.EX2 R34, R34 ;  /* 0x0000002200227308 */ /* 0x000f620000000800 */
[C---:B----4-:R-:W-:Y:S01]  /*9990*/  F2FP.BF16.F32.PACK_AB R71, R46.reuse, R41 ;  /* 0x000000292e47723e */ /* 0x050fe200000010ff */
[----:B------:R-:W-:Y:S01]  /*99a0*/  FADD.FTZ R41, R41, R44 ;  /* 0x0000002c29297221 */ /* 0x000fe20000010000 */
[--C-:B------:R-:W-:Y:S01]  /*99b0*/  FFMA.FTZ R27, R25, UR10, -R22.reuse ;  /* 0x0000000a191b7c23 */ /* 0x100fe20008010816 */
[--C-:B------:R-:W-:Y:S01]  /*99c0*/  FFMA.FTZ R25, R23, UR10, -R22.reuse ;  /* 0x0000000a17197c23 */ /* 0x100fe20008010816 */
[--C-:B------:R-:W-:Y:S01]  /*99d0*/  FFMA.FTZ R21, R21, UR10, -R22.reuse ;  /* 0x0000000a15157c23 */ /* 0x100fe20008010816 */
[----:B------:R-:W-:Y:S01]  /*99e0*/  FADD.FTZ R46, R46, R41 ;  /* 0x000000292e2e7221 */ /* 0x000fe20000010000 */
[----:B------:R-:W-:Y:S01]  /*99f0*/  FFMA.FTZ R20, R20, UR10, -R22 ;  /* 0x0000000a14147c23 */ /* 0x000fe20008010816 */
[----:B--2---:R-:W-:Y:S01]  /*9a00*/  HMMA.16816.F32.BF16 R80, R68, R76, RZ ;  /* 0x0000004c4450723c */ /* 0x004fe200000418ff */
[----:B------:R-:W-:Y:S01]  /*9a10*/  MUFU.EX2 R19, R19 ;  /* 0x0000001300137308 */ /* 0x000fe20000000800 */
[----:B-1----:R-:W-:Y:S01]  /*9a20*/  FADD.FTZ R41, R35, R40 ;  /* 0x0000002823297221 */ /* 0x002fe20000010000 */
[--C-:B------:R-:W-:Y:S01]  /*9a30*/  FFMA.FTZ R40, R31, UR10, -R22.reuse ;  /* 0x0000000a1f287c23 */ /* 0x100fe20008010816 */
[----:B------:R-:W-:-:S02]  /*9a40*/  FFMA.FTZ R31, R17, UR10, -R22 ;  /* 0x0000000a111f7c23 */ /* 0x000fc40008010816 */
[C---:B------:R-:W-:Y:S03]  /*9a50*/  HMMA.16816.F32.BF16 R76, R68.reuse, R78, RZ ;  /* 0x0000004e444c723c */ /* 0x040fe600000418ff */
[----:B------:R-:W1:Y:S03]  /*9a60*/  MUFU.EX2 R16, R16 ;  /* 0x0000001000107308 */ /* 0x000e660000000800 */
[C---:B---3--:R-:W-:Y:S05]  /*9a70*/  HMMA.16816.F32.BF16 R72, R68.reuse, R4, RZ ;  /* 0x000000044448723c */ /* 0x048fea00000418ff */
[----:B------:R-:W-:Y:S01]  /*9a80*/  MUFU.EX2 R43, R43 ;  /* 0x0000002b002b7308 */ /* 0x000fe20000000800 */
[----:B------:R-:W-:Y:S01]  /*9a90*/  HMMA.16816.F32.BF16 R68, R68, R6, RZ ;  /* 0x000000064444723c */ /* 0x000fe200000418ff */
[C---:B-----5:R-:W-:Y:S01]  /*9aa0*/  F2FP.BF16.F32.PACK_AB R4, R34.reuse, R35 ;  /* 0x000000232204723e */ /* 0x060fe200000010ff */
        /* <DEDUP_REMOVED lines=240> */
.L_x_5077:
[----:B------:R-:W-:Y:S02]  /*a9b0*/  ULDC UR8, c[0x0][0x250] ;  /* 0x0000940000087ab9 */ /* 0x000fe40000000800 */
[----:B------:R-:W-:-:S06]  /*a9c0*/  USHF.L.U32 UR4, UR8, 0x7, URZ ;  /* 0x0000000708047899 */ /* 0x000fcc000800063f */
[----:B------:R-:W-:-:S04]  /*a9d0*/  IADD3 R8, RZ, -UR4, RZ ;  /* 0x80000004ff087c10 */ /* 0x000fc8000fffe0ff */
[----:B------:R-:W-:-:S07]  /*a9e0*/  SHF.R.S32.HI R4, RZ, 0x1f, R8 ;  /* 0x0000001fff047819 */ /* 0x000fce0000011408 */
.L_x_5078:
        /* <DEDUP_REMOVED lines=17> */
[----:B------:R-:W-:-:S05]  /*ab00*/  IADD3.X R5, R7, UR4, RZ, P0, !PT ;  /* 0x0000000407057c10 */ /* 0x000fca00087fe4ff */
[----:B------:R1:W-:Y:S04]  /*ab10*/  LDGSTS.E.BYPASS.LTC128B.128 [R153+0x4800], desc[UR6][R4.64] ;  /* 0x0480000004997fae */ /* 0x0003e8000b901d46 */
[----:B------:R-:W-:Y:S04]  /*ab20*/  LDSM.16.M88.4 R52, [R142] ;  /* 0x000000008e34783b */ /* 0x000fe80000000200 */
[----:B------:R-:W2:Y:S04]  /*ab30*/  LDSM.16.M88.4 R36, [R140+0x1000] ;  /* 0x001000008c24783b */ /* 0x000ea80000000200 */
[----:B------:R-:W3:Y:S04]  /*ab40*/  LDSM.16.M88.4 R20, [R140+0x1400] ;  /* 0x001400008c14783b */ /* 0x000ee80000000200 */
[----:B------:R-:W-:Y:S04]  /*ab50*/  LDSM.16.M88.4 R44, [R141] ;  /* 0x000000008d2c783b */ /* 0x000fe80000000200 */
[----:B------:R-:W4:Y:S04]  /*ab60*/  LDSM.16.M88.4 R16, [R139] ;  /* 0x000000008b10783b */ /* 0x000f280000000200 */
[----:B------:R-:W5:Y:S04]  /*ab70*/  LDSM.16.M88.4 R12, [R140+0x1800] ;  /* 0x001800008c0c783b */ /* 0x000f680000000200 */
[----:B------:R-:W5:Y:S04]  /*ab80*/  LDSM.16.M88.4 R8, [R136] ;  /* 0x000000008808783b */ /* 0x000f680000000200 */
[----:B-1----:R-:W1:Y:S04]  /*ab90*/  LDSM.16.M88.4 R4, [R140+0x1c00] ;  /* 0x001c00008c04783b */ /* 0x002e680000000200 */
[----:B------:R-:W1:Y:S04]  /*aba0*/  LDSM.16.M88.4 R32, [R135] ;  /* 0x000000008720783b */ /* 0x000e680000000200 */
[----:B------:R-:W1:Y:S04]  /*abb0*/  LDSM.16.M88.4 R28, [R140+0x2000] ;  /* 0x002000008c1c783b */ /* 0x000e680000000200 */
[----:B------:R-:W1:Y:S01]  /*abc0*/  LDSM.16.M88.4 R24, [R134] ;  /* 0x000000008618783b */ /* 0x000e620000000200 */
[C---:B--2---:R-:W-:Y:S03]  /*abd0*/  HMMA.16816.F32.BF16 R40, R52.reuse, R36, RZ ;  /* 0x000000243428723c */ /* 0x044fe600000418ff */
[----:B------:R-:W2:Y:S04]  /*abe0*/  LDSM.16.M88.4 R56, [R140+0x2400] ;  /* 0x002400008c38783b */ /* 0x000ea80000000200 */
[----:B------:R-:W-:Y:S01]  /*abf0*/  LDSM.16.M88.4 R48, [R140+0x2800] ;  /* 0x002800008c30783b */ /* 0x000fe20000000200 */
[C---:B------:R-:W-:Y:S03]  /*ac00*/  HMMA.16816.F32.BF16 R36, R52.reuse, R38, RZ ;  /* 0x000000263424723c */ /* 0x040fe600000418ff */
[----:B------:R-:W0:Y:S03]  /*ac10*/  LDGDEPBAR ;  /* 0x00000000000079af */ /* 0x000e260000000000 */
[C---:B---3--:R-:W-:Y:S06]  /*ac20*/  HMMA.16816.F32.BF16 R60, R52.reuse, R20, RZ ;  /* 0x00000014343c723c */ /* 0x048fec00000418ff */
[----:B------:R-:W-:Y:S06]  /*ac30*/  HMMA.16816.F32.BF16 R20, R52, R22, RZ ;  /* 0x000000163414723c */ /* 0x000fec00000418ff */
[C---:B----4-:R-:W-:Y:S06]  /*ac40*/  HMMA.16816.F32.BF16 R40, R44.reuse, R16, R40 ;  /* 0x000000102c28723c */ /* 0x050fec0000041828 */
[----:B------:R-:W-:Y:S06]  /*ac50*/  HMMA.16816.F32.BF16 R36, R44, R18, R36 ;  /* 0x000000122c24723c */ /* 0x000fec0000041824 */
[C---:B-----5:R-:W-:Y:S06]  /*ac60*/  HMMA.16816.F32.BF16 R16, R52.reuse, R12, RZ ;  /* 0x0000000c3410723c */ /* 0x060fec00000418ff */
[----:B------:R-:W-:Y:S06]  /*ac70*/  HMMA.16816.F32.BF16 R12, R52, R14, RZ ;  /* 0x0000000e340c723c */ /* 0x000fec00000418ff */
        /* <DEDUP_REMOVED lines=10> */
[----:B------:R-:W-:-:S02]  /*ad20*/  FMUL.FTZ R91, R39, UR13 ;  /* 0x0000000d275b7c20 */ /* 0x000fc40008410000 */
[C---:B-1----:R-:W-:Y:S01]  /*ad30*/  HMMA.16816.F32.BF16 R8, R52.reuse, R4, RZ ;  /* 0x000000043408723c */ /* 0x042fe200000418ff */
[----:B------:R-:W-:Y:S01]  /*ad40*/  LDSM.16.M88.4 R36, [R132] ;  /* 0x000000008424783b */ /* 0x000fe20000000200 */
[----:B------:R-:W1:Y:S04]  /*ad50*/  MUFU.TANH R87, R87 ;  /* 0x0000005700577308 */ /* 0x000e680000002400 */
[----:B------:R-:W-:Y:S01]  /*ad60*/  HMMA.16816.F32.BF16 R4, R52, R6, RZ ;  /* 0x000000063404723c */ /* 0x000fe200000418ff */
[----:B---3--:R-:W3:Y:S03]  /*ad70*/  LDSM.16.M88.4 R40, [R133] ;  /* 0x000000008528783b */ /* 0x008ee60000000200 */
[----:B------:R-:W-:Y:S02]  /*ad80*/  MUFU.TANH R85, R85 ;  /* 0x0000005500557308 */ /* 0x000fe40000002400 */
[----:B------:R-:W-:Y:S01]  /*ad90*/  HMMA.16816.F32.BF16 R16, R44, R32, R16 ;  /* 0x000000202c10723c */ /* 0x000fe20000041810 */
[----:B------:R-:W-:Y:S01]  /*ada0*/  FMUL.FTZ R114, R61, UR13 ;  /* 0x0000000d3d727c20 */ /* 0x000fe20008410000 */
[----:B------:R-:W-:Y:S01]  /*adb0*/  FMUL.FTZ R63, R63, UR13 ;  /* 0x0000000d3f3f7c20 */ /* 0x000fe20008410000 */
[----:B------:R-:W-:Y:S01]  /*adc0*/  FMUL.FTZ R60, R60, UR13 ;  /* 0x0000000d3c3c7c20 */ /* 0x000fe20008410000 */
[----:B------:R-:W-:-:S02]  /*add0*/  FMUL.FTZ R61, R62, UR13 ;  /* 0x0000000d3e3d7c20 */ /* 0x000fc40008410000 */
[----:B------:R-:W-:Y:S01]  /*ade0*/  HMMA.16816.F32.BF16 R12, R44, R34, R12 ;  /* 0x000000222c0c723c */ /* 0x000fe2000004180c */
[----:B------:R-:W4:Y:S01]  /*adf0*/  MUFU.TANH R88, R88 ;  /* 0x0000005800587308 */ /* 0x000f220000002400 */
[----:B------:R-:W-:Y:S01]  /*ae00*/  FMUL.FTZ R21, R21, UR13 ;  /* 0x0000000d15157c20 */ /* 0x000fe20008410000 */
[----:B------:R-:W-:Y:S01]  /*ae10*/  FMUL.FTZ R99, R23, UR13 ;  /* 0x0000000d17637c20 */ /* 0x000fe20008410000 */
[----:B------:R-:W-:Y:S01]  /*ae20*/  FMUL.FTZ R120, R20, UR13 ;  /* 0x0000000d14787c20 */ /* 0x000fe20008410000 */
[----:B------:R-:W-:Y:S01]  /*ae30*/  FMUL.FTZ R103, R22, UR13 ;  /* 0x0000000d16677c20 */ /* 0x000fe20008410000 */
[C---:B------:R-:W-:Y:S03]  /*ae40*/  HMMA.16816.F32.BF16 R32, R52.reuse, R28, RZ ;  /* 0x0000001c3420723c */ /* 0x040fe600000418ff */
[----:B------:R-:W-:Y:S03]  /*ae50*/  MUFU.TANH R90, R90 ;  /* 0x0000005a005a7308 */ /* 0x000fe60000002400 */
[----:B------:R-:W-:Y:S05]  /*ae60*/  HMMA.16816.F32.BF16 R28, R52, R30, RZ ;  /* 0x0000001e341c723c */ /* 0x000fea00000418ff */
[----:B------:R-:W5:Y:S01]  /*ae70*/  MUFU.TANH R91, R91 ;  /* 0x0000005b005b7308 */ /* 0x000f620000002400 */
[----:B------:R-:W-:Y:S01]  /*ae80*/  HMMA.16816.F32.BF16 R8, R44, R24, R8 ;  /* 0x000000182c08723c */ /* 0x000fe20000041808 */
[----:B------:R-:W-:Y:S01]  /*ae90*/  FMUL.FTZ R19, R19, UR13 ;  /* 0x0000000d13137c20 */ /* 0x000fe20008410000 */
[----:B------:R-:W-:Y:S01]  /*aea0*/  FMUL.FTZ R16, R16, UR13 ;  /* 0x0000000d10107c20 */ /* 0x000fe20008410000 */
[----:B------:R-:W-:Y:S01]  /*aeb0*/  FMUL.FTZ R17, R17, UR13 ;  /* 0x0000000d11117c20 */ /* 0x000fe20008410000 */
[----:B------:R-:W-:-:S02]  /*aec0*/  FMUL.FTZ R18, R18, UR13 ;  /* 0x0000000d12127c20 */ /* 0x000fc40008410000 */
[----:B------:R-:W-:Y:S01]  /*aed0*/  HMMA.16816.F32.BF16 R4, R44, R26, R4 ;  /* 0x0000001a2c04723c */ /* 0x000fe20000041804 */
[----:B------:R-:W-:Y:S01]  /*aee0*/  MUFU.TANH R114, R114 ;  /* 0x0000007200727308 */ /* 0x000fe20000002400 */
[----:B------:R-:W-:Y:S01]  /*aef0*/  FMUL.FTZ R14, R14, UR13 ;  /* 0x0000000d0e0e7c20 */ /* 0x000fe20008410000 */
[----:B------:R-:W-:Y:S01]  /*af00*/  FMUL.FTZ R108, R13, UR13 ;  /* 0x0000000d0d6c7c20 */ /* 0x000fe20008410000 */
[----:B------:R-:W-:Y:S01]  /*af10*/  FMUL.FTZ R13, R15, UR13 ;  /* 0x0000000d0f0d7c20 */ /* 0x000fe20008410000 */
[----:B------:R-:W-:Y:S01]  /*af20*/  FMUL.FTZ R12, R12, UR13 ;  /* 0x0000000d0c0c7c20 */ /* 0x000fe20008410000 */
[C---:B--2---:R-:W-:Y:S03]  /*af30*/  HMMA.16816.F32.BF16 R24, R52.reuse, R56, RZ ;  /* 0x000000383418723c */ /* 0x044fe600000418ff */
[----:B------:R-:W2:Y:S03]  /*af40*/  MUFU.TANH R101, R63 ;  /* 0x0000003f00657308 */ /* 0x000ea60000002400 */
[----:B------:R-:W-:Y:S05]  /*af50*/  HMMA.16816.F32.BF16 R56, R52, R58, RZ ;  /* 0x0000003a3438723c */ /* 0x000fea00000418ff */
[----:B------:R1:W2:Y:S01]  /*af60*/  MUFU.TANH R110, R21 ;  /* 0x00000015006e7308 */ /* 0x0002a20000002400 */
[C---:B---3--:R-:W-:Y:S01]  /*af70*/  HMMA.16816.F32.BF16 R32, R44.reuse, R40, R32 ;  /* 0x000000282c20723c */ /* 0x048fe20000041820 */
[----:B------:R-:W-:Y:S01]  /*af80*/  FMUL.FTZ R94, R9, UR13 ;  /* 0x0000000d095e7c20 */ /* 0x000fe20008410000 */
[----:B------:R-:W-:Y:S01]  /*af90*/  FMUL.FTZ R9, R11, UR13 ;  /* 0x0000000d0b097c20 */ /* 0x000fe20008410000 */
[----:B------:R-:W-:Y:S01]  /*afa0*/  FMUL.FTZ R11, R10, UR13 ;  /* 0x0000000d0a0b7c20 */ /* 0x000fe20008410000 */
[--C-:B------:R-:W-:Y:S01]  /*afb0*/  LOP3.LUT R10, R95, 0x10, R66.reuse, 0xfe, !PT ;  /* 0x000000105f0a7812 */ /* 0x100fe200078efe42 */
[----:B------:R-:W-:Y:S01]  /*afc0*/  FMUL.FTZ R102, R8, UR13 ;  /* 0x0000000d08667c20 */ /* 0x000fe20008410000 */
[C---:B------:R-:W-:Y:S01]  /*afd0*/  HMMA.16816.F32.BF16 R28, R44.reuse, R42, R28 ;  /* 0x0000002a2c1c723c */ /* 0x040fe2000004181c */
[----:B------:R-:W3:Y:S01]  /*afe0*/  LDSM.16.M88.4 R40, [R86] ;  /* 0x000000005628783b */ /* 0x000ee20000000200 */
[----:B------:R-:W-:Y:S01]  /*aff0*/  FMUL.FTZ R96, R5, UR13 ;  /* 0x0000000d05607c20 */ /* 0x000fe20008410000 */
[C---:B------:R-:W-:Y:S01]  /*b000*/  LOP3.LUT R5, R95.reuse, R66, RZ, 0xfc, !PT ;  /* 0x000000425f057212 */ /* 0x040fe200078efcff */
[----:B------:R-:W2:Y:S01]  /*b010*/  MUFU.TANH R99, R99 ;  /* 0x0000006300637308 */ /* 0x000ea20000002400 */
[----:B------:R-:W-:Y:S01]  /*b020*/  LOP3.LUT R8, R95, 0x8, R66, 0xfe, !PT ;  /* 0x000000085f087812 */ /* 0x000fe200078efe42 */
[C---:B------:R-:W-:Y:S01]  /*b030*/  HMMA.16816.F32.BF16 R24, R44.reuse, R36, R24 ;  /* 0x000000242c18723c */ /* 0x040fe20000041818 */
[CC--:B------:R-:W-:Y:S01]  /*b040*/  ISETP.GE.AND P3, PT, R10.reuse, R65.reuse, PT ;  /* 0x000000410a00720c */ /* 0x0c0fe20003f66270 */
[C---:B------:R-:W-:Y:S01]  /*b050*/  VIADD R15, R5.reuse, 0x21 ;  /* 0x00000021050f7836 */ /* 0x040fe20000000000 */
[-C--:B------:R-:W-:Y:S01]  /*b060*/  ISETP.GE.AND P5, PT, R10, R64.reuse, PT ;  /* 0x000000400a00720c */ /* 0x080fe20003fa6270 */
[C---:B------:R-:W-:Y:S01]  /*b070*/  VIADD R10, R5.reuse, 0x1 ;  /* 0x00000001050a7836 */ /* 0x040fe20000000000 */
[CC--:B------:R-:W-:Y:S01]  /*b080*/  ISETP.GE.AND P2, PT, R5.reuse, R65.reuse, PT ;  /* 0x000000410500720c */ /* 0x0c0fe20003f46270 */
[----:B------:R-:W-:Y:S01]  /*b090*/  HMMA.16816.F32.BF16 R56, R44, R38, R56 ;  /* 0x000000262c38723c */ /* 0x000fe20000041838 */
[-C--:B------:R-:W-:Y:S01]  /*b0a0*/  ISETP.GE.AND P4, PT, R5, R64.reuse, PT ;  /* 0x000000400500720c */ /* 0x080fe20003f86270 */
[----:B------:R4:W-:Y:S01]  /*b0b0*/  MUFU.TANH R37, R19 ;  /* 0x0000001300257308 */ /* 0x0009e20000002400 */
[CC--:B------:R-:W-:Y:S01]  /*b0c0*/  ISETP.GE.AND P0, PT, R8.reuse, R65.reuse, PT ;  /* 0x000000410800720c */ /* 0x0c0fe20003f06270 */
[----:B------:R-:W-:Y:S01]  /*b0d0*/  FMUL.FTZ R7, R7, UR13 ;  /* 0x0000000d07077c20 */ /* 0x000fe20008410000 */
[-C--:B------:R-:W-:Y:S01]  /*b0e0*/  ISETP.GE.AND P6, PT, R8, R64.reuse, PT ;  /* 0x000000400800720c */ /* 0x080fe20003fc6270 */
[C---:B-1----:R-:W-:Y:S01]  /*b0f0*/  HMMA.16816.F32.BF16 R20, R52.reuse, R48, RZ ;  /* 0x000000303414723c */ /* 0x042fe200000418ff */
[----:B------:R-:W-:Y:S01]  /*b100*/  FMUL.FTZ R33, R33, UR13 ;  /* 0x0000000d21217c20 */ /* 0x000fe20008410000 */
[----:B------:R-:W-:Y:S01]  /*b110*/  FMUL.FTZ R35, R35, UR13 ;  /* 0x0000000d23237c20 */ /* 0x000fe20008410000 */
[----:B------:R-:W-:Y:S01]  /*b120*/  FMUL.FTZ R104, R4, UR13 ;  /* 0x0000000d04687c20 */ /* 0x000fe20008410000 */
[----:B------:R1:W-:Y:S01]  /*b130*/  MUFU.TANH R38, R16 ;  /* 0x0000001000267308 */ /* 0x0003e20000002400 */
[----:B------:R-:W-:Y:S01]  /*b140*/  VIADD R4, R5, 0x69 ;  /* 0x0000006905047836 */ /* 0x000fe20000000000 */
[----:B------:R-:W-:Y:S01]  /*b150*/  HMMA.16816.F32.BF16 R48, R52, R50, RZ ;  /* 0x000000323430723c */ /* 0x000fe200000418ff */
[----:B------:R-:W-:Y:S01]  /*b160*/  FMUL.FTZ R31, R31, UR13 ;  /* 0x0000000d1f1f7c20 */ /* 0x000fe20008410000 */
[----:B------:R-:W-:Y:S01]  /*b170*/  FMUL.FTZ R29, R29, UR13 ;  /* 0x0000000d1d1d7c20 */ /* 0x000fe20008410000 */
[----:B------:R-:W-:Y:S01]  /*b180*/  FMUL.FTZ R32, R32, UR13 ;  /* 0x0000000d20207c20 */ /* 0x000fe20008410000 */
[----:B------:R-:W-:Y:S01]  /*b190*/  FMUL.FTZ R34, R34, UR13 ;  /* 0x0000000d22227c20 */ /* 0x000fe20008410000 */
[----:B------:R-:W-:Y:S01]  /*b1a0*/  FMUL.FTZ R98, R28, UR13 ;  /* 0x0000000d1c627c20 */ /* 0x000fe20008410000 */
[----:B------:R5:W-:Y:S01]  /*b1b0*/  MUFU.TANH R8, R11 ;  /* 0x0000000b00087308 */ /* 0x000be20000002400 */
[----:B----4-:R-:W-:Y:S01]  /*b1c0*/  FSEL R19, R87, -INF , !P4 ;  /* 0xff80000057137808 */ /* 0x010fe20006000000 */
[----:B------:R-:W-:Y:S01]  /*b1d0*/  FMUL.FTZ R25, R25, UR13 ;  /* 0x0000000d19197c20 */ /* 0x000fe20008410000 */
[----:B------:R-:W-:Y:S01]  /*b1e0*/  ISETP.GE.AND P4, PT, R10, R64, PT ;  /* 0x000000400a00720c */ /* 0x000fe20003f86270 */
[----:B------:R-:W-:Y:S01]  /*b1f0*/  FMUL.FTZ R27, R27, UR13 ;  /* 0x0000000d1b1b7c20 */ /* 0x000fe20008410000 */
[----:B------:R-:W-:Y:S01]  /*b200*/  FMUL.FTZ R63, R30, UR13 ;  /* 0x0000000d1e3f7c20 */ /* 0x000fe20008410000 */
[----:B------:R-:W-:Y:S01]  /*b210*/  FMUL.FTZ R57, R57, UR13 ;  /* 0x0000000d39397c20 */ /* 0x000fe20008410000 */
[----:B------:R-:W-:Y:S01]  /*b220*/  FSEL R105, R88, -INF , !P4 ;  /* 0xff80000058697808 */ /* 0x000fe20006000000 */
[----:B------:R4:W-:Y:S01]  /*b230*/  MUFU.TANH R97, R14 ;  /* 0x0000000e00617308 */ /* 0x0009e20000002400 */
[----:B-1----:R-:W-:Y:S01]  /*b240*/  FSEL R16, R67, -INF , !P2 ;  /* 0xff80000043107808 */ /* 0x002fe20005000000 */
[----:B------:R-:W-:Y:S01]  /*b250*/  FMUL.FTZ R24, R24, UR13 ;  /* 0x0000000d18187c20 */ /* 0x000fe20008410000 */
[-C--:B------:R-:W-:Y:S01]  /*b260*/  ISETP.GE.AND P2, PT, R10, R65.reuse, PT ;  /* 0x000000410a00720c */ /* 0x080fe20003f46270 */
[C---:B---3--:R-:W-:Y:S01]  /*b270*/  HMMA.16816.F32.BF16 R20, R44.reuse, R40, R20 ;  /* 0x000000282c14723c */ /* 0x048fe20000041814 */
[----:B------:R-:W-:Y:S01]  /*b280*/  FMUL.FTZ R26, R26, UR13 ;  /* 0x0000000d1a1a7c20 */ /* 0x000fe20008410000 */
[----:B------:R-:W-:Y:S01]  /*b290*/  FMUL.FTZ R56, R56, UR13 ;  /* 0x0000000d38387c20 */ /* 0x000fe20008410000 */
[----:B------:R-:W-:Y:S01]  /*b2a0*/  FSEL R36, R85, -INF , !P2 ;  /* 0xff80000055247808 */ /* 0x000fe20005000000 */
[----:B------:R1:W3:Y:S01]  /*b2b0*/  MUFU.TANH R106, R17 ;  /* 0x00000011006a7308 */ /* 0x0002e20000002400 */
[----:B-----5:R-:W-:Y:S01]  /*b2c0*/  VIADD R11, R5, 0x9 ;  /* 0x00000009050b7836 */ /* 0x020fe20000000000 */
[----:B------:R-:W-:Y:S04]  /*b2d0*/  HMMA.16816.F32.BF16 R48, R44, R42, R48 ;  /* 0x0000002a2c30723c */ /* 0x000fe80000041830 */
[----:B------:R-:W-:-:S02]  /*b2e0*/  ISETP.GE.AND P2, PT, R11, R65, PT ;  /* 0x000000410b00720c */ /* 0x000fc40003f46270 */
[----:B------:R-:W-:Y:S01]  /*b2f0*/  ISETP.GE.AND P4, PT, R11, R64, PT ;  /* 0x000000400b00720c */ /* 0x000fe20003f86270 */
[----:B----4-:R-:W-:Y:S01]  /*b300*/  VIADD R14, R5, 0x11 ;  /* 0x00000011050e7836 */ /* 0x010fe20000000000 */
[----:B------:R4:W-:Y:S01]  /*b310*/  MUFU.TANH R93, R18 ;  /* 0x00000012005d7308 */ /* 0x0009e20000002400 */
[----:B------:R-:W-:Y:S01]  /*b320*/  FMUL.FTZ R43, R59, UR13 ;  /* 0x0000000d3b2b7c20 */ /* 0x000fe20008410000 */
[----:B-1----:R-:W-:-:S06]  /*b330*/  FSEL R17, R91, -INF , !P4 ;  /* 0xff8000005b117808 */ /* 0x002fcc0006000000 */
[----:B------:R-:W1:Y:S01]  /*b340*/  MUFU.TANH R108, R108 ;  /* 0x0000006c006c7308 */ /* 0x000e620000002400 */
[----:B------:R-:W-:Y:S01]  /*b350*/  ISETP.GE.AND P4, PT, R14, R64, PT ;  /* 0x000000400e00720c */ /* 0x000fe20003f86270 */
[----:B------:R-:W-:Y:S01]  /*b360*/  FMUL.FTZ R21, R21, UR13 ;  /* 0x0000000d15157c20 */ /* 0x000fe20008410000 */
[----:B------:R-:W-:Y:S01]  /*b370*/  FMUL.FTZ R23, R23, UR13 ;  /* 0x0000000d17177c20 */ /* 0x000fe20008410000 */
[----:B------:R-:W-:Y:S01]  /*b380*/  FMUL.FTZ R20, R20, UR13 ;  /* 0x0000000d14147c20 */ /* 0x000fe20008410000 */
[----:B--2---:R-:W-:Y:S01]  /*b390*/  FSEL R101, R101, -INF , !P4 ;  /* 0xff80000065657808 */ /* 0x004fe20006000000 */
[----:B------:R-:W-:Y:S02]  /*b3a0*/  FMUL.FTZ R22, R22, UR13 ;  /* 0x0000000d16167c20 */ /* 0x000fe40008410000 */
[----:B------:R-:W-:Y:S01]  /*b3b0*/  MUFU.TANH R13, R13 ;  /* 0x0000000d000d7308 */ /* 0x000fe20000002400 */
[----:B----4-:R-:W-:Y:S01]  /*b3c0*/  FSEL R18, R90, -INF , !P2 ;  /* 0xff8000005a127808 */ /* 0x010fe20005000000 */
[----:B------:R-:W-:Y:S01]  /*b3d0*/  FMUL.FTZ R40, R49, UR13 ;  /* 0x0000000d31287c20 */ /* 0x000fe20008410000 */
[----:B------:R-:W-:Y:S01]  /*b3e0*/  ISETP.GE.AND P2, PT, R14, R65, PT ;  /* 0x000000410e00720c */ /* 0x000fe20003f46270 */
[----:B------:R-:W-:-:S02]  /*b3f0*/  VIADD R14, R5, 0x19 ;  /* 0x00000019050e7836 */ /* 0x000fc40000000000 */
[----:B------:R-:W-:Y:S01]  /*b400*/  FMUL.FTZ R48, R48, UR13 ;  /* 0x0000000d30307c20 */ /* 0x000fe20008410000 */
[----:B------:R-:W-:Y:S01]  /*b410*/  FMUL.FTZ R39, R50, UR13 ;  /* 0x0000000d32277c20 */ /* 0x000fe20008410000 */
[----:B------:R-:W-:Y:S01]  /*b420*/  FSEL R114, R114, -INF , !P2 ;  /* 0xff80000072727808 */ /* 0x000fe20005000000 */
[----:B------:R-:W2:Y:S01]  /*b430*/  MUFU.TANH R94, R94 ;  /* 0x0000005e005e7308 */ /* 0x000ea20000002400 */
[CC--:B------:R-:W-:Y:S02]  /*b440*/  ISETP.GE.AND P2, PT, R14.reuse, R65.reuse, PT ;  /* 0x000000410e00720c */ /* 0x0c0fe40003f46270 */
[----:B------:R-:W-:Y:S02]  /*b450*/  ISETP.GE.AND P4, PT, R14, R64, PT ;  /* 0x000000400e00720c */ /* 0x000fe40003f86270 */
[----:B------:R-:W-:Y:S02]  /*b460*/  FSEL R110, R110, -INF , !P2 ;  /* 0xff8000006e6e7808 */ /* 0x000fe40005000000 */
[----:B------:R-:W-:Y:S01]  /*b470*/  FSEL R99, R99, -INF , !P4 ;  /* 0xff80000063637808 */ /* 0x000fe20006000000 */
[----:B------:R-:W4:Y:S01]  /*b480*/  MUFU.TANH R9, R9 ;  /* 0x0000000900097308 */ /* 0x000f220000002400 */
[----:B------:R-:W-:-:S02]  /*b490*/  ISETP.GE.AND P2, PT, R15, R65, PT ;  /* 0x000000410f00720c */ /* 0x000fc40003f46270 */
[----:B------:R-:W-:Y:S01]  /*b4a0*/  ISETP.GE.AND P4, PT, R15, R64, PT ;  /* 0x000000400f00720c */ /* 0x000fe20003f86270 */
[----:B------:R-:W-:Y:S01]  /*b4b0*/  VIADD R15, R5, 0x29 ;  /* 0x00000029050f7836 */ /* 0x000fe20000000000 */
[----:B---3--:R-:W-:-:S03]  /*b4c0*/  FSEL R106, R106, -INF , !P2 ;  /* 0xff8000006a6a7808 */ /* 0x008fc60005000000 */
[----:B------:R-:W3:Y:S01]  /*b4d0*/  MUFU.TANH R96, R96 ;  /* 0x0000006000607308 */ /* 0x000ee20000002400 */
[----:B------:R-:W-:-:S04]  /*b4e0*/  ISETP.GE.AND P2, PT, R15, R65, PT ;  /* 0x000000410f00720c */ /* 0x000fc80003f46270 */
[----:B-1----:R-:W-:-:S03]  /*b4f0*/  FSEL R108, R108, -INF , !P2 ;  /* 0xff8000006c6c7808 */ /* 0x002fc60005000000 */
[----:B------:R-:W1:Y:S08]  /*b500*/  MUFU.TANH R7, R7 ;  /* 0x0000000700077308 */ /* 0x000e700000002400 */
[----:B------:R5:W-:Y:S08]  /*b510*/  MUFU.TANH R14, R31 ;  /* 0x0000001f000e7308 */ /* 0x000bf00000002400 */
[----:B------:R2:W1:Y:S08]  /*b520*/  MUFU.TANH R10, R33 ;  /* 0x00000021000a7308 */ /* 0x0004700000002400 */
[----:B------:R-:W-:Y:S01]  /*b530*/  MUFU.TANH R11, R35 ;  /* 0x00000023000b7308 */ /* 0x000fe20000002400 */
[----:B-----5:R-:W-:-:S02]  /*b540*/  FSEL R31, R37, -INF , !P4 ;  /* 0xff800000251f7808 */ /* 0x020fc40006000000 */
[----:B------:R-:W-:Y:S01]  /*b550*/  ISETP.GE.AND P4, PT, R15, R64, PT ;  /* 0x000000400f00720c */ /* 0x000fe20003f86270 */
[----:B------:R-:W-:-:S04]  /*b560*/  VIADD R15, R5, 0x31 ;  /* 0x00000031050f7836 */ /* 0x000fc80000000000 */
[----:B------:R5:W-:Y:S01]  /*b570*/  MUFU.TANH R42, R29 ;  /* 0x0000001d002a7308 */ /* 0x000be20000002400 */
[----:B------:R-:W-:Y:S01]  /*b580*/  ISETP.GE.AND P2, PT, R15, R65, PT ;  /* 0x000000410f00720c */ /* 0x000fe20003f46270 */
[----:B--2---:R-:W-:Y:S01]  /*b590*/  FMUL.FTZ R33, R51, UR13 ;  /* 0x0000000d33217c20 */ /* 0x004fe20008410000 */
[----:B------:R-:W-:Y:S02]  /*b5a0*/  FMUL.FTZ R51, R58, UR13 ;  /* 0x0000000d3a337c20 */ /* 0x000fe40008410000 */
[----:B------:R-:W-:-:S03]  /*b5b0*/  FSEL R94, R94, -INF , !P2 ;  /* 0xff8000005e5e7808 */ /* 0x000fc60005000000 */
[----:B------:R-:W2:Y:S08]  /*b5c0*/  MUFU.TANH R112, R60 ;  /* 0x0000003c00707308 */ /* 0x000eb00000002400 */
[----:B------:R-:W2:Y:S01]  /*b5d0*/  MUFU.TANH R60, R25 ;  /* 0x00000019003c7308 */ /* 0x000ea20000002400 */
[----:B-----5:R-:W-:Y:S01]  /*b5e0*/  FSEL R29, R13, -INF , !P4 ;  /* 0xff8000000d1d7808 */ /* 0x020fe20006000000 */
[----:B------:R-:W-:Y:S01]  /*b5f0*/  VIADD R13, R5, 0x39 ;  /* 0x00000039050d7836 */ /* 0x000fe20000000000 */
[----:B------:R-:W-:-:S04]  /*b600*/  ISETP.GE.AND P4, PT, R15, R64, PT ;  /* 0x000000400f00720c */ /* 0x000fc80003f86270 */
[----:B----4-:R-:W-:Y:S01]  /*b610*/  FSEL R85, R9, -INF , !P4 ;  /* 0xff80000009557808 */ /* 0x010fe20006000000 */
[----:B------:R-:W-:Y:S01]  /*b620*/  VIADD R9, R5, 0x41 ;  /* 0x0000004105097836 */ /* 0x000fe20000000000 */
[CC--:B------:R-:W-:Y:S01]  /*b630*/  ISETP.GE.AND P2, PT, R13.reuse, R65.reuse, PT ;  /* 0x000000410d00720c */ /* 0x0c0fe20003f46270 */
[----:B------:R-:W4:Y:S01]  /*b640*/  MUFU.TANH R41, R27 ;  /* 0x0000001b00297308 */ /* 0x000f220000002400 */
[-C--:B------:R-:W-:Y:S02]  /*b650*/  ISETP.GE.AND P4, PT, R13, R64.reuse, PT ;  /* 0x000000400d00720c */ /* 0x080fe40003f86270 */
[----:B---3--:R-:W-:Y:S02]  /*b660*/  FSEL R96, R96, -INF , !P2 ;  /* 0xff80000060607808 */ /* 0x008fe40005000000 */
[----:B-1----:R-:W-:Y:S01]  /*b670*/  FSEL R87, R7, -INF , !P4 ;  /* 0xff80000007577808 */ /* 0x002fe20006000000 */
[----:B------:R-:W-:Y:S01]  /*b680*/  VIADD R7, R5, 0x49 ;  /* 0x0000004905077836 */ /* 0x000fe20000000000 */
[C---:B------:R-:W-:Y:S01]  /*b690*/  ISETP.GE.AND P2, PT, R9.reuse, R65, PT ;  /* 0x000000410900720c */ /* 0x040fe20003f46270 */
[----:B------:R1:W3:Y:S01]  /*b6a0*/  MUFU.TANH R62, R57 ;  /* 0x00000039003e7308 */ /* 0x0002e20000002400 */
[----:B------:R-:W-:-:S02]  /*b6b0*/  ISETP.GE.AND P4, PT, R9, R64, PT ;  /* 0x000000400900720c */ /* 0x000fc40003f86270 */
[----:B------:R-:W-:Y:S02]  /*b6c0*/  FSEL R90, R10, -INF , !P2 ;  /* 0xff8000000a5a7808 */ /* 0x000fe40005000000 */
[----:B------:R-:W-:Y:S02]  /*b6d0*/  ISETP.GE.AND P2, PT, R7, R65, PT ;  /* 0x000000410700720c */ /* 0x000fe40003f46270 */
[----:B--2---:R-:W-:Y:S01]  /*b6e0*/  FSEL R112, R112, -INF , !P3 ;  /* 0xff80000070707808 */ /* 0x004fe20005800000 */
[----:B------:R-:W2:Y:S01]  /*b6f0*/  MUFU.TANH R43, R43 ;  /* 0x0000002b002b7308 */ /* 0x000ea20000002400 */
[----:B------:R-:W-:-:S07]  /*b700*/  FSEL R42, R42, -INF , !P2 ;  /* 0xff8000002a2a7808 */ /* 0x000fce0005000000 */
[----:B------:R-:W5:Y:S01]  /*b710*/  MUFU.TANH R88, R21 ;  /* 0x0000001500587308 */ /* 0x000f620000002400 */
[----:B-1----:R-:W-:Y:S02]  /*b720*/  FSEL R57, R11, -INF , !P4 ;  /* 0xff8000000b397808 */ /* 0x002fe40006000000 */
[----:B------:R-:W-:Y:S01]  /*b730*/  ISETP.GE.AND P4, PT, R7, R64, PT ;  /* 0x000000400700720c */ /* 0x000fe20003f86270 */
[----:B------:R-:W-:-:S03]  /*b740*/  VIADD R7, R5, 0x51 ;  /* 0x0000005105077836 */ /* 0x000fc60000000000 */
[----:B------:R-:W-:Y:S01]  /*b750*/  FSEL R59, R14, -INF , !P4 ;  /* 0xff8000000e3b7808 */ /* 0x000fe20006000000 */
[----:B------:R-:W1:Y:S01]  /*b760*/  MUFU.TANH R37, R23 ;  /* 0x0000001700257308 */ /* 0x000e620000002400 */
[CC--:B------:R-:W-:Y:S02]  /*b770*/  ISETP.GE.AND P2, PT, R7.reuse, R65.reuse, PT ;  /* 0x000000410700720c */ /* 0x0c0fe40003f46270 */
[----:B------:R-:W-:Y:S01]  /*b780*/  ISETP.GE.AND P4, PT, R7, R64, PT ;  /* 0x000000400700720c */ /* 0x000fe20003f86270 */
[----:B------:R-:W-:Y:S01]  /*b790*/  VIADD R7, R5, 0x59 ;  /* 0x0000005905077836 */ /* 0x000fe20000000000 */
[----:B------:R-:W-:Y:S02]  /*b7a0*/  FSEL R60, R60, -INF , !P2 ;  /* 0xff8000003c3c7808 */ /* 0x000fe40005000000 */
[----:B----4-:R-:W-:Y:S01]  /*b7b0*/  FSEL R41, R41, -INF , !P4 ;  /* 0xff80000029297808 */ /* 0x010fe20006000000 */
[----:B------:R-:W4:Y:S01]  /*b7c0*/  MUFU.TANH R3, R3 ;  /* 0x0000000300037308 */ /* 0x000f220000002400 */
[----:B------:R-:W-:-:S02]  /*b7d0*/  ISETP.GE.AND P2, PT, R7, R65, PT ;  /* 0x000000410700720c */ /* 0x000fc40003f46270 */
[-C--:B------:R-:W-:Y:S01]  /*b7e0*/  ISETP.GE.AND P4, PT, R7, R64.reuse, PT ;  /* 0x000000400700720c */ /* 0x080fe20003f86270 */
[----:B------:R-:W-:Y:S01]  /*b7f0*/  VIADD R7, R5, 0x61 ;  /* 0x0000006105077836 */ /* 0x000fe20000000000 */
[----:B---3--:R-:W-:Y:S02]  /*b800*/  FSEL R62, R62, -INF , !P2 ;  /* 0xff8000003e3e7808 */ /* 0x008fe40005000000 */
[----:B--2---:R-:W-:Y:S01]  /*b810*/  FSEL R43, R43, -INF , !P4 ;  /* 0xff8000002b2b7808 */ /* 0x004fe20006000000 */
[----:B------:R-:W2:Y:S01]  /*b820*/  MUFU.TANH R61, R61 ;  /* 0x0000003d003d7308 */ /* 0x000ea20000002400 */
[C---:B------:R-:W-:Y:S02]  /*b830*/  ISETP.GE.AND P2, PT, R7.reuse, R65, PT ;  /* 0x000000410700720c */ /* 0x040fe40003f46270 */
[----:B------:R-:W-:Y:S01]  /*b840*/  ISETP.GE.AND P4, PT, R7, R64, PT ;  /* 0x000000400700720c */ /* 0x000fe20003f86270 */
[----:B------:R-:W-:Y:S01]  /*b850*/  FMUL.FTZ R7, R6, UR13 ;  /* 0x0000000d06077c20 */ /* 0x000fe20008410000 */
[----:B-----5:R-:W-:-:S02]  /*b860*/  FSEL R88, R88, -INF , !P2 ;  /* 0xff80000058587808 */ /* 0x020fc40005000000 */
[----:B-1----:R-:W-:Y:S01]  /*b870*/  FSEL R37, R37, -INF , !P4 ;  /* 0xff80000025257808 */ /* 0x002fe20006000000 */
[----:B------:R-:W1:Y:S01]  /*b880*/  MUFU.TANH R40, R40 ;  /* 0x0000002800287308 */ /* 0x000e620000002400 */
[C---:B------:R-:W-:Y:S02]  /*b890*/  ISETP.GE.AND P2, PT, R4.reuse, R65, PT ;  /* 0x000000410400720c */ /* 0x040fe40003f46270 */
[----:B------:R-:W-:Y:S02]  /*b8a0*/  ISETP.GE.AND P4, PT, R4, R64, PT ;  /* 0x000000400400720c */ /* 0x000fe40003f86270 */
[----:B----4-:R-:W-:Y:S02]  /*b8b0*/  FSEL R116, R3, -INF , !P0 ;  /* 0xff80000003747808 */ /* 0x010fe40004000000 */
[C-C-:B------:R-:W-:Y:S01]  /*b8c0*/  LOP3.LUT R6, R95.reuse, 0x18, R66.reuse, 0xfe, !PT ;  /* 0x000000185f067812 */ /* 0x140fe200078efe42 */
[----:B------:R-:W3:Y:S01]  /*b8d0*/  MUFU.TANH R33, R33 ;  /* 0x0000002100217308 */ /* 0x000ee20000002400 */
[----:B------:R-:W-:-:S02]  /*b8e0*/  LOP3.LUT R3, R95, 0x28, R66, 0xfe, !PT ;  /* 0x000000285f037812 */ /* 0x000fc400078efe42 */
[----:B--2---:R-:W-:Y:S02]  /*b8f0*/  FSEL R25, R61, -INF , !P5 ;  /* 0xff8000003d197808 */ /* 0x004fe40006800000 */
[CC--:B------:R-:W-:Y:S02]  /*b900*/  ISETP.GE.AND P3, PT, R3.reuse, R65.reuse, PT ;  /* 0x000000410300720c */ /* 0x0c0fe40003f66270 */
[----:B------:R-:W-:Y:S01]  /*b910*/  ISETP.GE.AND P5, PT, R3, R64, PT ;  /* 0x000000400300720c */ /* 0x000fe20003fa6270 */
[----:B------:R-:W2:Y:S01]  /*b920*/  MUFU.TANH R89, R89 ;  /* 0x0000005900597308 */ /* 0x000ea20000002400 */
[----:B-1----:R-:W-:Y:S02]  /*b930*/  FSEL R40, R40, -INF , !P2 ;  /* 0xff80000028287808 */ /* 0x002fe40005000000 */
[----:B------:R-:W-:Y:S02]  /*b940*/  ISETP.GE.AND P2, PT, R6, R65, PT ;  /* 0x000000410600720c */ /* 0x000fe40003f46270 */
[----:B------:R-:W-:-:S02]  /*b950*/  LOP3.LUT R3, R95, 0x30, R66, 0xfe, !PT ;  /* 0x000000305f037812 */ /* 0x000fc400078efe42 */
[----:B------:R-:W-:Y:S01]  /*b960*/  FSEL R97, R97, -INF , !P5 ;  /* 0xff80000061617808 */ /* 0x000fe20006800000 */
[----:B------:R-:W1:Y:S01]  /*b970*/  MUFU.TANH R120, R120 ;  /* 0x0000007800787308 */ /* 0x000e620000002400 */
[----:B---3--:R-:W-:Y:S02]  /*b980*/  FSEL R33, R33, -INF , !P4 ;  /* 0xff80000021217808 */ /* 0x008fe40006000000 */
[----:B------:R-:W-:Y:S02]  /*b990*/  ISETP.GE.AND P4, PT, R6, R64, PT ;  /* 0x000000400600720c */ /* 0x000fe40003f86270 */
[----:B------:R-:W-:-:S03]  /*b9a0*/  LOP3.LUT R6, R95, 0x20, R66, 0xfe, !PT ;  /* 0x000000205f067812 */ /* 0x000fc600078efe42 */
[----:B------:R-:W3:Y:S01]  /*b9b0*/  MUFU.TANH R103, R103 ;  /* 0x0000006700677308 */ /* 0x000ee20000002400 */
[----:B--2---:R-:W-:Y:S02]  /*b9c0*/  FSEL R21, R89, -INF , !P6 ;  /* 0xff80000059157808 */ /* 0x004fe40007000000 */
[C---:B------:R-:W-:Y:S02]  /*b9d0*/  ISETP.GE.AND P6, PT, R6.reuse, R64, PT ;  /* 0x000000400600720c */ /* 0x040fe40003fc6270 */
[-C--:B------:R-:W-:Y:S02]  /*b9e0*/  ISETP.GE.AND P0, PT, R6, R65.reuse, PT ;  /* 0x000000410600720c */ /* 0x080fe40003f06270 */
[----:B------:R-:W-:Y:S01]  /*b9f0*/  FSEL R93, R93, -INF , !P6 ;  /* 0xff8000005d5d7808 */ /* 0x000fe20007000000 */
[----:B------:R-:W2:Y:S01]  /*ba00*/  MUFU.TANH R12, R12 ;  /* 0x0000000c000c7308 */ /* 0x000ea20000002400 */
[----:B-1----:R-:W-:Y:S02]  /*ba10*/  FSEL R120, R120, -INF , !P2 ;  /* 0xff80000078787808 */ /* 0x002fe40005000000 */
[----:B------:R-:W-:-:S02]  /*ba20*/  ISETP.GE.AND P2, PT, R3, R65, PT ;  /* 0x000000410300720c */ /* 0x000fc40003f46270 */
[----:B------:R-:W-:Y:S02]  /*ba30*/  FSEL R28, R38, -INF , !P0 ;  /* 0xff800000261c7808 */ /* 0x000fe40004000000 */
[--C-:B------:R-:W-:Y:S01]  /*ba40*/  LOP3.LUT R6, R95, 0x40, R66.reuse, 0xfe, !PT ;  /* 0x000000405f067812 */ /* 0x100fe200078efe42 */
[----:B------:R-:W1:Y:S01]  /*ba50*/  MUFU.TANH R4, R7 ;  /* 0x0000000700047308 */ /* 0x000e620000002400 */
[----:B---3--:R-:W-:Y:S02]  /*ba60*/  FSEL R103, R103, -INF , !P4 ;  /* 0xff80000067677808 */ /* 0x008fe40006000000 */
[-C--:B------:R-:W-:Y:S02]  /*ba70*/  ISETP.GE.AND P4, PT, R3, R64.reuse, PT ;  /* 0x000000400300720c */ /* 0x080fe40003f86270 */
[----:B------:R-:W-:Y:S02]  /*ba80*/  LOP3.LUT R3, R95, 0x38, R66, 0xfe, !PT ;  /* 0x000000385f037812 */ /* 0x000fe400078efe42 */
[----:B------:R-:W-:Y:S01]  /*ba90*/  ISETP.GE.AND P5, PT, R6, R64, PT ;  /* 0x000000400600720c */ /* 0x000fe20003fa6270 */
[----:B------:R-:W3:Y:S01]  /*baa0*/  MUFU.TANH R102, R102 ;  /* 0x0000006600667308 */ /* 0x000ee20000002400 */
[----:B--2---:R-:W-:-:S02]  /*bab0*/  FSEL R30, R12, -INF , !P3 ;  /* 0xff8000000c1e7808 */ /* 0x004fc40005800000 */
[----:B------:R-:W2:Y:S01]  /*bac0*/  LDSM.16.M88.4 R12, [R140+0x2c00] ;  /* 0x002c00008c0c783b */ /* 0x000ea20000000200 */
[C---:B------:R-:W-:Y:S02]  /*bad0*/  ISETP.GE.AND P6, PT, R3.reuse, R64, PT ;  /* 0x000000400300720c */ /* 0x040fe40003fc6270 */
[-C--:B------:R-:W-:Y:S02]  /*bae0*/  ISETP.GE.AND P0, PT, R3, R65.reuse, PT ;  /* 0x000000410300720c */ /* 0x080fe40003f06270 */
[----:B------:R-:W4:Y:S01]  /*baf0*/  MUFU.TANH R100, R32 ;  /* 0x0000002000647308 */ /* 0x000f220000002400 */
[----:B------:R-:W-:Y:S02]  /*bb00*/  ISETP.GE.AND P3, PT, R6, R65, PT ;  /* 0x000000410600720c */ /* 0x000fe40003f66270 */
[----:B-1----:R-:W-:Y:S02]  /*bb10*/  FSEL R89, R4, -INF , !P6 ;  /* 0xff80000004597808 */ /* 0x002fe40007000000 */
[----:B------:R-:W-:-:S02]  /*bb20*/  LOP3.LUT R6, R95, 0x48, R66, 0xfe, !PT ;  /* 0x000000485f067812 */ /* 0x000fc400078efe42 */
[----:B------:R-:W-:Y:S01]  /*bb30*/  LOP3.LUT R4, R95, 0x58, R66, 0xfe, !PT ;  /* 0x000000585f047812 */ /* 0x000fe200078efe42 */
[----:B------:R-:W1:Y:S01]  /*bb40*/  MUFU.TANH R67, R34 ;  /* 0x0000002200437308 */ /* 0x000e620000002400 */
[----:B---3--:R-:W-:Y:S02]  /*bb50*/  FSEL R102, R102, -INF , !P2 ;  /* 0xff80000066667808 */ /* 0x008fe40005000000 */
[----:B------:R-:W-:Y:S02]  /*bb60*/  FSEL R91, R8, -INF , !P4 ;  /* 0xff800000085b7808 */ /* 0x000fe40006000000 */
[C---:B------:R-:W-:Y:S01]  /*bb70*/  ISETP.GE.AND P2, PT, R6.reuse, R65, PT ;  /* 0x000000410600720c */ /* 0x040fe20003f46270 */
[----:B------:R-:W3:Y:S01]  /*bb80*/  LDSM.16.M88.4 R8, [R84] ;  /* 0x000000005408783b */ /* 0x000ee20000000200 */
[----:B------:R-:W-:Y:S01]  /*bb90*/  ISETP.GE.AND P4, PT, R6, R64, PT ;  /* 0x000000400600720c */ /* 0x000fe20003f86270 */
[----:B------:R-:W5:Y:S01]  /*bba0*/  MUFU.TANH R98, R98 ;  /* 0x0000006200627308 */ /* 0x000f620000002400 */
[----:B----4-:R-:W-:Y:S01]  /*bbb0*/  FSEL R100, R100, -INF , !P3 ;  /* 0xff80000064647808 */ /* 0x010fe20005800000 */
[----:B------:R-:W-:-:S04]  /*bbc0*/  DEPBAR.LE SB0, 0x0 ;  /* 0x000080000000791a */ /* 0x000fc80000000000 */
[C---:B------:R-:W-:Y:S02]  /*bbd0*/  ISETP.GE.AND P3, PT, R4.reuse, R65, PT ;  /* 0x000000410400720c */ /* 0x040fe40003f66270 */
[----:B------:R-:W4:Y:S01]  /*bbe0*/  MUFU.TANH R63, R63 ;  /* 0x0000003f003f7308 */ /* 0x000f220000002400 */
[----:B-1----:R-:W-:Y:S02]  /*bbf0*/  FSEL R67, R67, -INF , !P5 ;  /* 0xff80000043437808 */ /* 0x002fe40006800000 */
[----:B------:R-:W-:Y:S02]  /*bc00*/  ISETP.GE.AND P5, PT, R4, R64, PT ;  /* 0x000000400400720c */ /* 0x000fe40003fa6270 */
[C-C-:B------:R-:W-:Y:S02]  /*bc10*/  LOP3.LUT R4, R95.reuse, 0x60, R66.reuse, 0xfe, !PT ;  /* 0x000000605f047812 */ /* 0x140fe400078efe42 */
[----:B------:R-:W-:Y:S01]  /*bc20*/  LOP3.LUT R6, R95, 0x50, R66, 0xfe, !PT ;  /* 0x000000505f067812 */ /* 0x000fe200078efe42 */
[----:B------:R-:W1:Y:S01]  /*bc30*/  MUFU.TANH R104, R104 ;  /* 0x0000006800687308 */ /* 0x000e620000002400 */
[----:B-----5:R-:W-:-:S02]  /*bc40*/  FSEL R98, R98, -INF , !P2 ;  /* 0xff80000062627808 */ /* 0x020fc40005000000 */
[----:B------:R-:W-:Y:S02]  /*bc50*/  ISETP.GE.AND P2, PT, R4, R65, PT ;  /* 0x000000410400720c */ /* 0x000fe40003f46270 */
[----:B------:R-:W-:-:S03]  /*bc60*/  ISETP.GE.AND P6, PT, R6, R64, PT ;  /* 0x000000400600720c */ /* 0x000fc60003fc6270 */
[----:B------:R-:W-:Y:S01]  /*bc70*/  MUFU.TANH R3, R24 ;  /* 0x0000001800037308 */ /* 0x000fe20000002400 */
[----:B----4-:R-:W-:Y:S02]  /*bc80*/  FSEL R63, R63, -INF , !P4 ;  /* 0xff8000003f3f7808 */ /* 0x010fe40006000000 */
[----:B------:R-:W-:Y:S02]  /*bc90*/  ISETP.GE.AND P4, PT, R4, R64, PT ;  /* 0x000000400400720c */ /* 0x000fe40003f86270 */
[----:B------:R-:W-:-:S03]  /*bca0*/  LOP3.LUT R4, R95, 0x68, R66, 0xfe, !PT ;  /* 0x000000685f047812 */ /* 0x000fc600078efe42 */
[----:B------:R-:W4:Y:S01]  /*bcb0*/  MUFU.TANH R61, R26 ;  /* 0x0000001a003d7308 */ /* 0x000f220000002400 */
[----:B-1----:R-:W-:Y:S01]  /*bcc0*/  FSEL R104, R104, -INF , !P0 ;  /* 0xff80000068687808 */ /* 0x002fe20004000000 */
[----:B------:R-:W-:Y:S01]  /*bcd0*/  BAR.SYNC.DEFER_BLOCKING 0x0 ;  /* 0x0000000000007b1d */ /* 0x000fe20000010000 */
[----:B------:R-:W-:-:S05]  /*bce0*/  ISETP.GE.AND P0, PT, R6, R65, PT ;  /* 0x000000410600720c */ /* 0x000fca0003f06270 */
[----:B------:R1:W5:Y:S08]  /*bcf0*/  MUFU.TANH R92, R56 ;  /* 0x00000038005c7308 */ /* 0x0003700000002400 */
[----:B------:R-:W2:Y:S01]  /*bd00*/  MUFU.TANH R51, R51 ;  /* 0x0000003300337308 */ /* 0x000ea20000002400 */
[----:B----4-:R-:W-:Y:S02]  /*bd10*/  FSEL R61, R61, -INF , !P6 ;  /* 0xff8000003d3d7808 */ /* 0x010fe40007000000 */
[----:B------:R-:W-:-:S05]  /*bd20*/  ISETP.GE.AND P6, PT, R4, R64, PT ;  /* 0x000000400400720c */ /* 0x000fca0003fc6270 */
[----:B------:R-:W4:Y:S01]  /*bd30*/  MUFU.TANH R58, R20 ;  /* 0x00000014003a7308 */ /* 0x000f220000002400 */
[----:B-1----:R-:W-:Y:S02]  /*bd40*/  FSEL R56, R3, -INF , !P0 ;  /* 0xff80000003387808 */ /* 0x002fe40004000000 */
[-C--:B------:R-:W-:Y:S02]  /*bd50*/  ISETP.GE.AND P0, PT, R4, R65.reuse, PT ;  /* 0x000000410400720c */ /* 0x080fe40003f06270 */
[----:B------:R-:W-:Y:S02]  /*bd60*/  LOP3.LUT R3, R95, 0x70, R66, 0xfe, !PT ;  /* 0x000000705f037812 */ /* 0x000fe400078efe42 */
[----:B-----5:R-:W-:Y:S01]  /*bd70*/  FSEL R92, R92, -INF , !P3 ;  /* 0xff8000005c5c7808 */ /* 0x020fe20005800000 */
[----:B------:R-:W1:Y:S01]  /*bd80*/  MUFU.TANH R49, R22 ;  /* 0x0000001600317308 */ /* 0x000e620000002400 */
[----:B--2---:R-:W-:Y:S02]  /*bd90*/  FSEL R51, R51, -INF , !P5 ;  /* 0xff80000033337808 */ /* 0x004fe40006800000 */
[----:B------:R-:W-:-:S02]  /*bda0*/  ISETP.GE.AND P3, PT, R3, R65, PT ;  /* 0x000000410300720c */ /* 0x000fc40003f66270 */
[----:B------:R-:W-:Y:S01]  /*bdb0*/  ISETP.GE.AND P5, PT, R3, R64, PT ;  /* 0x000000400300720c */ /* 0x000fe20003fa6270 */
[----:B------:R-:W-:Y:S02]  /*bdc0*/  VIADD R3, R5, 0x71 ;  /* 0x0000007105037836 */ /* 0x000fe40000000000 */
[----:B------:R-:W2:Y:S01]  /*bdd0*/  MUFU.TANH R4, R48 ;  /* 0x0000003000047308 */ /* 0x000ea20000002400 */
[----:B----4-:R-:W-:Y:S02]  /*bde0*/  FSEL R58, R58, -INF , !P2 ;  /* 0xff8000003a3a7808 */ /* 0x010fe40005000000 */
[----:B------:R-:W-:Y:S02]  /*bdf0*/  ISETP.GE.AND P2, PT, R3, R65, PT ;  /* 0x000000410300720c */ /* 0x000fe40003f46270 */
[----:B------:R-:W-:-:S03]  /*be00*/  LOP3.LUT R20, R95, 0x78, R66, 0xfe, !PT ;  /* 0x000000785f147812 */ /* 0x000fc600078efe42 */
[----:B------:R-:W4:Y:S01]  /*be10*/  MUFU.TANH R39, R39 ;  /* 0x0000002700277308 */ /* 0x000f220000002400 */
[----:B-1----:R-:W-:Y:S02]  /*be20*/  FSEL R49, R49, -INF , !P4 ;  /* 0xff80000031317808 */ /* 0x002fe40006000000 */
[----:B------:R-:W-:Y:S01]  /*be30*/  ISETP.GE.AND P4, PT, R3, R64, PT ;  /* 0x000000400300720c */ /* 0x000fe20003f86270 */
[----:B------:R-:W-:Y:S01]  /*be40*/  VIADD R3, R5, 0x79 ;  /* 0x0000007905037836 */ /* 0x000fe20000000000 */
[----:B--2---:R-:W-:Y:S02]  /*be50*/  FSEL R66, R4, -INF , !P0 ;  /* 0xff80000004427808 */ /* 0x004fe40004000000 */
[----:B------:R-:W-:Y:S01]  /*be60*/  HMMA.16816.F32.BF16 R4, R52, R12, RZ ;  /* 0x0000000c3404723c */ /* 0x000fe200000418ff */
[----:B------:R-:W-:-:S05]  /*be70*/  ISETP.GE.AND P0, PT, R20, R65, PT ;  /* 0x000000411400720c */ /* 0x000fca0003f06270 */
[----:B------:R-:W-:Y:S01]  /*be80*/  HMMA.16816.F32.BF16 R12, R52, R14, RZ ;  /* 0x0000000e340c723c */ /* 0x000fe200000418ff */
[----:B----4-:R-:W-:Y:S02]  /*be90*/  FSEL R39, R39, -INF , !P6 ;  /* 0xff80000027277808 */ /* 0x010fe40007000000 */
[----:B------:R-:W-:-:S15]  /*bea0*/  ISETP.GE.AND P6, PT, R3, R65, PT ;  /* 0x000000410300720c */ /* 0x000fde0003fc6270 */
[C---:B---3--:R-:W-:Y:S06]  /*beb0*/  HMMA.16816.F32.BF16 R4, R44.reuse, R8, R4 ;  /* 0x000000082c04723c */ /* 0x048fec0000041804 */
        /* <DEDUP_REMOVED lines=17> */
[----:B------:R-:W-:-:S05]  /*bfd0*/  ISETP.GT.AND P0, PT, R152, R143, PT ;  /* 0x0000008f9800720c */ /* 0x000fca0003f04270 */
[----:B------:R-:W2:Y:S01]  /*bfe0*/  MUFU.TANH R47, R6 ;  /* 0x00000006002f7308 */ /* 0x000ea20000002400 */
[----:B---3--:R-:W-:Y:S02]  /*bff0*/  FSEL R48, R48, -INF , !P2 ;  /* 0xff80000030307808 */ /* 0x008fe40005000000 */
[----:B------:R-:W-:-:S05]  /*c000*/  ISETP.GE.AND P2, PT, R3, R64, PT ;  /* 0x000000400300720c */ /* 0x000fca0003f46270 */
        /* <DEDUP_REMOVED lines=11> */
[----:B------:R-:W-:Y:S01]  /*c0c0*/  MOV R6, RZ ;  /* 0x000000ff00067202 */ /* 0x000fe20000000f00 */
[----:B------:R-:W-:Y:S01]  /*c0d0*/  VIADD R11, R95, 0xffffff80 ;  /* 0xffffff805f0b7836 */ /* 0x000fe20000000000 */
[----:B------:R-:W-:Y:S01]  /*c0e0*/  ULDC.64 UR8, c[0x0][0x248] ;  /* 0x0000920000087ab9 */ /* 0x000fe20000000a00 */
        /* <DEDUP_REMOVED lines=11> */
[-C--:B------:R-:W-:Y:S01]  /*c1a0*/  LOP3.LUT R95, R95, R4.reuse, RZ, 0x3c, !PT ;  /* 0x000000045f5f7212 */ /* 0x080fe200078e3cff */
[C---:B------:R-:W-:Y:S01]  /*c1b0*/  IMAD.HI.U32 R10, R6.reuse, R7, RZ ;  /* 0x00000007060a7227 */ /* 0x040fe200078e00ff */
[----:B------:R-:W-:Y:S02]  /*c1c0*/  LOP3.LUT R11, R11, R4, RZ, 0x3c, !PT ;  /* 0x000000040b0b7212 */ /* 0x000fe400078e3cff */
[----:B------:R-:W-:Y:S01]  /*c1d0*/  ISETP.GE.AND P4, PT, R95, RZ, PT ;  /* 0x000000ff5f00720c */ /* 0x000fe20003f86270 */
        /* <DEDUP_REMOVED lines=40> */
.L_x_5080:
[----:B------:R-:W-:Y:S02]  /*c460*/  ULDC UR8, c[0x0][0x248] ;  /* 0x0000920000087ab9 */ /* 0x000fe40000000800 */
[----:B------:R-:W-:-:S06]  /*c470*/  USHF.L.U32 UR4, UR8, 0x7, URZ ;  /* 0x0000000708047899 */ /* 0x000fcc000800063f */
[----:B------:R-:W-:-:S04]  /*c480*/  IADD3 R6, RZ, -UR4, RZ ;  /* 0x80000004ff067c10 */ /* 0x000fc8000fffe0ff */
[----:B------:R-:W-:-:S07]  /*c490*/  SHF.R.S32.HI R4, RZ, 0x1f, R6 ;  /* 0x0000001fff047819 */ /* 0x000fce0000011406 */
.L_x_5081:
        /* <DEDUP_REMOVED lines=19> */
.L_x_5079:
        /* <DEDUP_REMOVED lines=76> */
[----:B------:R-:W-:Y:S02]  /*ca90*/  FSEL R53, R53, RZ, P3 ;  /* 0x000000ff35357208 */ /* 0x000fe40001800000 */
[C---:B------:R-:W-:Y:S01]  /*caa0*/  FSETP.NEU.FTZ.AND P2, PT, R3.reuse, -INF , PT ;  /* 0xff8000000300780b */ /* 0x040fe20003f5d000 */
[----:B------:R-:W-:Y:S02]  /*cab0*/  FADD.FTZ R118, R2, -R5 ;  /* 0x8000000502767221 */ /* 0x000fe40000010000 */
[--C-:B------:R-:W-:Y:S01]  /*cac0*/  FFMA.FTZ R109, R36, UR10, -R53.reuse ;  /* 0x0000000a246d7c23 */ /* 0x100fe20008010835 */
[C---:B------:R-:W-:Y:S01]  /*cad0*/  FMUL.FTZ R36, R3.reuse, UR10 ;  /* 0x0000000a03247c20 */ /* 0x040fe20008410000 */
[----:B------:R-:W-:Y:S01]  /*cae0*/  FSEL R117, R3, RZ, P2 ;  /* 0x000000ff03757208 */ /* 0x000fe20001000000 */
[--C-:B------:R-:W-:Y:S01]  /*caf0*/  FFMA.FTZ R107, R116, UR10, -R53.reuse ;  /* 0x0000000a746b7c23 */ /* 0x100fe20008010835 */
[--C-:B------:R-:W-:Y:S01]  /*cb00*/  FFMA.FTZ R115, R16, UR10, -R53.reuse ;  /* 0x0000000a10737c23 */ /* 0x100fe20008010835 */
[----:B------:R-:W-:Y:S01]  /*cb10*/  FFMA.FTZ R46, R18, UR10, -R53 ;  /* 0x0000000a122e7c23 */ /* 0x000fe20008010835 */
[----:B------:R-:W-:Y:S01]  /*cb20*/  FSEL R36, R36, RZ, P2 ;  /* 0x000000ff24247208 */ /* 0x000fe20001000000 */
[----:B------:R-:W-:Y:S01]  /*cb30*/  FADD.FTZ R117, R0, -R117 ;  /* 0x8000007500757221 */ /* 0x000fe20000010000 */
[----:B------:R-:W-:Y:S01]  /*cb40*/  FMUL.FTZ R118, R118, UR10 ;  /* 0x0000000a76767c20 */ /* 0x000fe20008410000 */
[----:B------:R-:W-:Y:S01]  /*cb50*/  MUFU.EX2 R109, R109 ;  /* 0x0000006d006d7308 */ /* 0x000fe20000000800 */
[--C-:B------:R-:W-:Y:S01]  /*cb60*/  FFMA.FTZ R112, R112, UR10, -R53.reuse ;  /* 0x0000000a70707c23 */ /* 0x100fe20008010835 */
[--C-:B------:R-:W-:Y:S01]  /*cb70*/  FFMA.FTZ R116, R19, UR10, -R36.reuse ;  /* 0x0000000a13747c23 */ /* 0x100fe20008010824 */
[--C-:B------:R-:W-:Y:S01]  /*cb80*/  FFMA.FTZ R105, R105, UR10, -R36.reuse ;  /* 0x0000000a69697c23 */ /* 0x100fe20008010824 */
[--C-:B------:R-:W-:Y:S01]  /*cb90*/  FFMA.FTZ R111, R21, UR10, -R36.reuse ;  /* 0x0000000a156f7c23 */ /* 0x100fe20008010824 */
[----:B------:R-:W-:Y:S01]  /*cba0*/  FMUL.FTZ R117, R117, UR10 ;  /* 0x0000000a75757c20 */ /* 0x000fe20008410000 */
[--C-:B------:R-:W-:Y:S01]  /*cbb0*/  FFMA.FTZ R2, R17, UR10, -R36.reuse ;  /* 0x0000000a11027c23 */ /* 0x100fe20008010824 */
[----:B------:R-:W1:Y:S01]  /*cbc0*/  LDSM.16.MT88.4 R20, [R137+0x3000] ;  /* 0x003000008914783b */ /* 0x000e620000004200 */
[----:B------:R-:W2:Y:S01]  /*cbd0*/  MUFU.EX2 R115, R115 ;  /* 0x0000007300737308 */ /* 0x000ea20000000800 */
        /* <DEDUP_REMOVED lines=44> */
[-C--:B--2---:R-:W-:Y:S01]  /*cea0*/  FMUL.FTZ R6, R82, R117.reuse ;  /* 0x0000007552067220 */ /* 0x084fe20000410000 */
[-C--:B------:R-:W-:Y:S01]  /*ceb0*/  FMUL.FTZ R7, R83, R117.reuse ;  /* 0x0000007553077220 */ /* 0x080fe20000410000 */
[-C--:B------:R-:W-:Y:S01]  /*cec0*/  FMUL.FTZ R78, R78, R117.reuse ;  /* 0x000000754e4e7220 */ /* 0x080fe20000410000 */
[-C--:B------:R-:W-:Y:S01]  /*ced0*/  FMUL.FTZ R79, R79, R117.reuse ;  /* 0x000000754f4f7220 */ /* 0x080fe20000410000 */
[-C--:B------:R-:W-:Y:S01]  /*cee0*/  FMUL.FTZ R14, R74, R117.reuse ;  /* 0x000000754a0e7220 */ /* 0x080fe20000410000 */
[----:B------:R-:W-:Y:S01]  /*cef0*/  FMUL.FTZ R15, R75, R117 ;  /* 0x000000754b0f7220 */ /* 0x000fe20000410000 */
[-C--:B------:R-:W-:Y:S01]  /*cf00*/  FMUL.FTZ R69, R69, R118.reuse ;  /* 0x0000007645457220 */ /* 0x080fe20000410000 */
[----:B------:R-:W2:Y:S01]  /*cf10*/  MUFU.EX2 R95, R95 ;  /* 0x0000005f005f7308 */ /* 0x000ea20000000800 */
[----:B-----5:R-:W-:Y:S01]  /*cf20*/  F2FP.BF16.F32.PACK_AB R19, R2, R111 ;  /* 0x0000006f0213723e */ /* 0x020fe200000010ff */
[-C--:B------:R-:W-:Y:S01]  /*cf30*/  FMUL.FTZ R70, R70, R117.reuse ;  /* 0x0000007546467220 */ /* 0x080fe20000410000 */
[-C--:B------:R-:W-:Y:S01]  /*cf40*/  FMUL.FTZ R71, R71, R117.reuse ;  /* 0x0000007547477220 */ /* 0x080fe20000410000 */
[----:B------:R-:W-:Y:S01]  /*cf50*/  FFMA.FTZ R118, R158, R118, R115 ;  /* 0x000000769e767223 */ /* 0x000fe20000010073 */
[----:B------:R-:W-:Y:S01]  /*cf60*/  FFMA.FTZ R116, R157, R117, R116 ;  /* 0x000000759d747223 */ /* 0x000fe20000010074 */
[----:B------:R-:W-:Y:S01]  /*cf70*/  FFMA.FTZ R158, R38, UR10, -R53 ;  /* 0x0000000a269e7c23 */ /* 0x000fe20008010835 */
[----:B------:R-:W-:Y:S01]  /*cf80*/  FFMA.FTZ R38, R45, UR10, -R36 ;  /* 0x0000000a2d267c23 */ /* 0x000fe20008010824 */
        /* <DEDUP_REMOVED lines=8> */
[----:B------:R-:W-:Y:S02]  /*d010*/  FADD.FTZ R111, R111, R116 ;  /* 0x000000746f6f7221 */ /* 0x000fe40000010000 */
[C---:B-1----:R-:W-:Y:S01]  /*d020*/  HMMA.16816.F32.BF16 R12, R16.reuse, R20, R12 ;  /* 0x00000014100c723c */ /* 0x042fe2000004180c */
[----:B------:R-:W-:Y:S01]  /*d030*/  FADD.FTZ R107, R46, R107 ;  /* 0x0000006b2e6b7221 */ /* 0x000fe20000010000 */
[----:B------:R-:W-:Y:S01]  /*d040*/  FFMA.FTZ R46, R51, UR10, -R36 ;  /* 0x0000000a332e7c23 */ /* 0x000fe20008010824 */
[----:B------:R-:W-:Y:S02]  /*d050*/  FADD.FTZ R2, R2, R111 ;  /* 0x0000006f02027221 */ /* 0x000fe40000010000 */
[----:B------:R-:W-:Y:S01]  /*d060*/  MUFU.EX2 R113, R113 ;  /* 0x0000007100717308 */ /* 0x000fe20000000800 */
[----:B------:R-:W-:Y:S01]  /*d070*/  HMMA.16816.F32.BF16 R16, R16, R22, R68 ;  /* 0x000000161010723c */ /* 0x000fe20000041844 */
[----:B--2---:R-:W-:Y:S01]  /*d080*/  F2FP.BF16.F32.PACK_AB R20, R95, R112 ;  /* 0x000000705f14723e */ /* 0x004fe200000010ff */
[----:B------:R-:W-:-:S04]  /*d090*/  FADD.FTZ R112, R112, R107 ;  /* 0x0000006b70707221 */ /* 0x000fc80000010000 */
[----:B------:R-:W-:Y:S01]  /*d0a0*/  FADD.FTZ R112, R95, R112 ;  /* 0x000000705f707221 */ /* 0x000fe20000010000 */
[----:B------:R-:W1:Y:S01]  /*d0b0*/  MUFU.EX2 R64, R64 ;  /* 0x0000004000407308 */ /* 0x000e620000000800 */
[----:B----4-:R-:W-:Y:S02]  /*d0c0*/  F2FP.BF16.F32.PACK_AB R22, R52, R65 ;  /* 0x000000413416723e */ /* 0x010fe400000010ff */
[----:B------:R-:W-:-:S04]  /*d0d0*/  FADD.FTZ R65, R65, R112 ;  /* 0x0000007041417221 */ /* 0x000fc80000010000 */
[----:B------:R-:W-:Y:S01]  /*d0e0*/  FADD.FTZ R65, R52, R65 ;  /* 0x0000004134417221 */ /* 0x000fe20000010000 */
[----:B------:R-:W-:Y:S08]  /*d0f0*/  MUFU.EX2 R55, R55 ;  /* 0x0000003700377308 */ /* 0x000ff00000000800 */
        /* <DEDUP_REMOVED lines=9> */
[C---:B---3--:R-:W-:Y:S01]  /*d190*/  HMMA.16816.F32.BF16 R4, R20.reuse, R24, R4 ;  /* 0x000000181404723c */ /* 0x048fe20000041804 */
        /* <DEDUP_REMOVED lines=34> */
[--C-:B------:R-:W-:Y:S01]  /*d3c0*/  FFMA.FTZ R96, R91, UR10, -R36.reuse ;  /* 0x0000000a5b607c23 */ /* 0x100fe20008010824 */
[----:B------:R-:W-:Y:S01]  /*d3d0*/  FFMA.FTZ R23, R58, UR10, -R53 ;  /* 0x0000000a3a177c23 */ /* 0x000fe20008010835 */
        /* <DEDUP_REMOVED lines=27> */
[----:B------:R-:W-:Y:S01]  /*d590*/  FFMA.FTZ R20, R66, UR10, -R53 ;  /* 0x0000000a42147c23 */ /* 0x000fe20008010835 */
[--C-:B------:R-:W-:Y:S01]  /*d5a0*/  FFMA.FTZ R44, R49, UR10, -R36.reuse ;  /* 0x0000000a312c7c23 */ /* 0x100fe20008010824 */
[----:B-1----:R-:W-:-:S04]  /*d5b0*/  FFMA.FTZ R33, R47, UR10, -R36 ;  /* 0x0000000a2f217c23 */ /* 0x002fc80008010824 */
        /* <DEDUP_REMOVED lines=21> */
[----:B------:R-:W-:Y:S08]  /*d710*/  MUFU.EX2 R56, R56 ;  /* 0x0000003800387308 */ /* 0x000ff00000000800 */
[----:B------:R-:W4:Y:S08]  /*d720*/  MUFU.EX2 R67, R67 ;  /* 0x0000004300437308 */ /* 0x000f300000000800 */
        /* <DEDUP_REMOVED lines=57> */
[----:B------:R-:W-:Y:S01]  /*dac0*/  FFMA.FTZ R22, R34, UR10, -R36 ;  /* 0x0000000a22167c23 */ /* 0x000fe20008010824 */
[C---:B--2---:R-:W-:Y:S02]  /*dad0*/  HMMA.16816.F32.BF16 R72, R4.reuse, R16, R72 ;  /* 0x000000100448723c */ /* 0x044fe40000041848 */
        /* <DEDUP_REMOVED lines=39> */
.L_x_5076:
        /* <DEDUP_REMOVED lines=17> */
.L_x_5086:
        /* <DEDUP_REMOVED lines=67> */
.L_x_5083:
        /* <DEDUP_REMOVED lines=261> */
[-C--:B---3--:R-:W-:Y:S04]  /*f2e0*/  IMAD.WIDE.U32 R44, R7, R4.reuse, R44 ;  /* 0x00000004072c7225 */ /* 0x088fe800078e002c */
[----:B------:R-:W-:Y:S04]  /*f2f0*/  IMAD R0, R21, R4, RZ ;  /* 0x0000000415007224 */ /* 0x000fe800078e02ff */
[----:B------:R-:W-:Y:S05]  /*f300*/  IMAD R0, R7, R5, R0 ;  /* 0x0000000507007224 */ /* 0x000fea00078e0200 */
[----:B------:R-:W-:Y:S07]  /*f310*/  IADD3 R0, R45, R0, RZ ;  /* 0x000000002d007210 */ /* 0x000fee0007ffe0ff */
.L_x_5085:
        /* <DEDUP_REMOVED lines=16> */
.L_x_5084:
[----:B-1----:R-:W-:Y:S02]  /*f420*/  FMNMX.FTZ R0, R99, R87, !PT ;  /* 0x0000005763007209 */ /* 0x002fe40007810000 */
        /* <DEDUP_REMOVED lines=91> */
[----:B------:R-:W2:Y:S01]  /*f9e0*/  LDSM.16.MT88.4 R12, [R138+0x3000] ;  /* 0x003000008a0c783b */ /* 0x000ea20000004200 */
        /* <DEDUP_REMOVED lines=10> */
[----:B------:R-:W-:Y:S01]  /*fa90*/  FMUL.FTZ R16, R21, R68 ;  /* 0x0000004415107220 */ /* 0x000fe20000410000 */
[--C-:B------:R-:W-:Y:S01]  /*faa0*/  FFMA.FTZ R68, R39, UR4, -R34.reuse ;  /* 0x0000000427447c23 */ /* 0x100fe20008010822 */
[--C-:B------:R-:W-:Y:S01]  /*fab0*/  FFMA.FTZ R50, R99, UR4, -R34.reuse ;  /* 0x0000000463327c23 */ /* 0x100fe20008010822 */
[--C-:B------:R-:W-:Y:S03]  /*fac0*/  FFMA.FTZ R125, R102, UR4, -R33.reuse ;  /* 0x00000004667d7c23 */ /* 0x100fe60008010821 */
[----:B------:R1:W-:Y:S01]  /*fad0*/  MUFU.EX2 R81, R30 ;  /* 0x0000001e00517308 */ /* 0x0003e20000000800 */
[--C-:B------:R-:W-:Y:S01]  /*fae0*/  FFMA.FTZ R61, R114, UR4, -R33.reuse ;  /* 0x00000004723d7c23 */ /* 0x100fe20008010821 */
[----:B------:R-:W-:Y:S01]  /*faf0*/  FMUL.FTZ R20, R4, UR4 ;  /* 0x0000000404147c20 */ /* 0x000fe20008410000 */
        /* <DEDUP_REMOVED lines=11> */
[----:B------:R-:W-:Y:S01]  /*fbb0*/  FMUL.FTZ R17, R21, R69 ;  /* 0x0000004515117220 */ /* 0x000fe20000410000 */
[--C-:B------:R-:W-:Y:S03]  /*fbc0*/  FFMA.FTZ R59, R18, UR4, -R33.reuse ;  /* 0x00000004123b7c23 */ /* 0x100fe60008010821 */
[----:B------:R-:W4:Y:S01]  /*fbd0*/  MUFU.EX2 R50, R50 ;  /* 0x0000003200327308 */ /* 0x000f220000000800 */
[----:B-1----:R-:W1:Y:S01]  /*fbe0*/  LDSM.16.MT88.4 R28, [R137+0x3000] ;  /* 0x00300000891c783b */ /* 0x002e620000004200 */
[--C-:B------:R-:W-:Y:S01]  /*fbf0*/  FFMA.FTZ R55, R19, UR4, -R34.reuse ;  /* 0x0000000413377c23 */ /* 0x100fe20008010822 */
[--C-:B------:R-:W-:Y:S01]  /*fc00*/  FFMA.FTZ R97, R117, UR4, -R34.reuse ;  /* 0x0000000475617c23 */ /* 0x100fe20008010822 */
[--C-:B------:R-:W-:Y:S01]  /*fc10*/  FFMA.FTZ R56, R23, UR4, -R34.reuse ;  /* 0x0000000417387c23 */ /* 0x100fe20008010822 */
[--C-:B------:R-:W-:Y:S01]  /*fc20*/  FFMA.FTZ R60, R35, UR4, -R33.reuse ;  /* 0x00000004233c7c23 */ /* 0x100fe20008010821 */
[--C-:B------:R-:W-:Y:S01]  /*fc30*/  FFMA.FTZ R35, R36, UR4, -R33.reuse ;  /* 0x0000000424237c23 */ /* 0x100fe20008010821 */
[----:B------:R-:W-:Y:S03]  /*fc40*/  FFMA.FTZ R49, R111, UR4, -R34 ;  /* 0x000000046f317c23 */ /* 0x000fe60008010822 */
[----:B------:R-:W5:Y:S01]  /*fc50*/  MUFU.EX2 R57, R57 ;  /* 0x0000003900397308 */ /* 0x000f620000000800 */
[C---:B---3--:R-:W-:Y:S01]  /*fc60*/  FMUL.FTZ R10, R20.reuse, R78 ;  /* 0x0000004e140a7220 */ /* 0x048fe20000410000 */
[C---:B------:R-:W-:Y:S01]  /*fc70*/  FMUL.FTZ R11, R20.reuse, R79 ;  /* 0x0000004f140b7220 */ /* 0x040fe20000410000 */
[C---:B------:R-:W-:Y:S01]  /*fc80*/  FMUL.FTZ R6, R20.reuse, R82 ;  /* 0x0000005214067220 */ /* 0x040fe20000410000 */
[C---:B------:R-:W-:Y:S01]  /*fc90*/  FMUL.FTZ R7, R20.reuse, R83 ;  /* 0x0000005314077220 */ /* 0x040fe20000410000 */
[C---:B------:R-:W-:Y:S01]  /*fca0*/  FMUL.FTZ R18, R20.reuse, R70 ;  /* 0x0000004614127220 */ /* 0x040fe20000410000 */
[----:B------:R-:W-:Y:S01]  /*fcb0*/  FMUL.FTZ R19, R20, R71 ;  /* 0x0000004714137220 */ /* 0x000fe20000410000 */
[--C-:B------:R-:W-:Y:S03]  /*fcc0*/  FFMA.FTZ R71, R38, UR4, -R33.reuse ;  /* 0x0000000426477c23 */ /* 0x100fe60008010821 */
[----:B------:R-:W-:Y:S01]  /*fcd0*/  MUFU.EX2 R125, R125 ;  /* 0x0000007d007d7308 */ /* 0x000fe20000000800 */
[----:B----4-:R-:W-:Y:S01]  /*fce0*/  FFMA.FTZ R158, R21, R158, R50 ;  /* 0x0000009e159e7223 */ /* 0x010fe20000010032 */
[--C-:B------:R-:W-:Y:S01]  /*fcf0*/  FFMA.FTZ R54, R109, UR4, -R34.reuse ;  /* 0x000000046d367c23 */ /* 0x100fe20008010822 */
[--C-:B------:R-:W-:Y:S01]  /*fd00*/  FFMA.FTZ R100, R119, UR4, -R33.reuse ;  /* 0x0000000477647c23 */ /* 0x100fe20008010821 */
[--C-:B------:R-:W-:Y:S01]  /*fd10*/  FFMA.FTZ R95, R123, UR4, -R33.reuse ;  /* 0x000000047b5f7c23 */ /* 0x100fe20008010821 */
[--C-:B------:R-:W-:Y:S01]  /*fd20*/  FFMA.FTZ R89, R112, UR4, -R34.reuse ;  /* 0x0000000470597c23 */ /* 0x100fe20008010822 */
[--C-:B------:R-:W-:Y:S01]  /*fd30*/  FFMA.FTZ R88, R108, UR4, -R34.reuse ;  /* 0x000000046c587c23 */ /* 0x100fe20008010822 */
[----:B------:R-:W-:Y:S03]  /*fd40*/  FFMA.FTZ R67, R116, UR4, -R34 ;  /* 0x0000000474437c23 */ /* 0x000fe60008010822 */
[----:B------:R-:W3:Y:S01]  /*fd50*/  MUFU.EX2 R61, R61 ;  /* 0x0000003d003d7308 */ /* 0x000ee20000000800 */
[C---:B-----5:R-:W-:Y:S01]  /*fd60*/  F2FP.BF16.F32.PACK_AB R24, R57.reuse, R50 ;  /* 0x000000323918723e */ /* 0x060fe200000010ff */
[----:B------:R-:W-:Y:S01]  /*fd70*/  FADD.FTZ R69, R57, R158 ;  /* 0x0000009e39457221 */ /* 0x000fe20000010000 */
        /* <DEDUP_REMOVED lines=8> */
[----:B------:R-:W-:Y:S01]  /*fe00*/  ISETP.GT.AND P0, PT, R152, R143, PT ;  /* 0x0000008f9800720c */ /* 0x000fe20003f04270 */
[--C-:B------:R-:W-:Y:S01]  /*fe10*/  FFMA.FTZ R165, R165, UR4, -R34.reuse ;  /* 0x00000004a5a57c23 */ /* 0x100fe20008010822 */
[--C-:B------:R-:W-:Y:S01]  /*fe20*/  FFMA.FTZ R164, R164, UR4, -R33.reuse ;  /* 0x00000004a4a47c23 */ /* 0x100fe20008010821 */
[----:B------:R-:W-:Y:S01]  /*fe30*/  FFMA.FTZ R162, R162, UR4, -R33 ;  /* 0x00000004a2a27c23 */ /* 0x000fe20008010821 */
[--C-:B------:R-:W-:Y:S03]  /*fe40*/  FFMA.FTZ R163, R163, UR4, -R34.reuse ;  /* 0x00000004a3a37c23 */ /* 0x100fe60008010822 */
[----:B------:R-:W4:Y:S01]  /*fe50*/  MUFU.EX2 R99, R99 ;  /* 0x0000006300637308 */ /* 0x000f220000000800 */
[----:B---3--:R-:W-:Y:S01]  /*fe60*/  F2FP.BF16.F32.PACK_AB R25, R61, R125 ;  /* 0x0000007d3d19723e */ /* 0x008fe200000010ff */
[----:B------:R-:W-:Y:S01]  /*fe70*/  FFMA.FTZ R125, R20, R157, R125 ;  /* 0x0000009d147d7223 */ /* 0x000fe2000001007d */
[--C-:B------:R-:W-:Y:S03]  /*fe80*/  FFMA.FTZ R161, R161, UR4, -R34.reuse ;  /* 0x00000004a1a17c23 */ /* 0x100fe60008010822 */
[----:B------:R-:W-:Y:S01]  /*fe90*/  FADD.FTZ R36, R61, R125 ;  /* 0x0000007d3d247221 */ /* 0x000fe20000010000 */
[----:B------:R-:W-:Y:S03]  /*fea0*/  FFMA.FTZ R61, R37, UR4, -R34 ;  /* 0x00000004253d7c23 */ /* 0x000fe60008010822 */
[----:B------:R-:W3:Y:S10]  /*feb0*/  MUFU.EX2 R65, R65 ;  /* 0x0000004100417308 */ /* 0x000ef40000000800 */
[----:B------:R-:W5:Y:S01]  /*fec0*/  MUFU.EX2 R102, R102 ;  /* 0x0000006600667308 */ /* 0x000f620000000800 */
[C---:B----4-:R-:W-:Y:S01]  /*fed0*/  F2FP.BF16.F32.PACK_AB R26, R99.reuse, R114 ;  /* 0x00000072631a723e */ /* 0x050fe200000010ff */
[----:B------:R-:W-:Y:S04]  /*fee0*/  FADD.FTZ R114, R114, R69 ;  /* 0x0000004572727221 */ /* 0x000fe80000010000 */
[----:B------:R-:W-:Y:S04]  /*fef0*/  FADD.FTZ R99, R99, R114 ;  /* 0x0000007263637221 */ /* 0x000fe80000010000 */
[----:B------:R-:W4:Y:S01]  /*ff00*/  MUFU.EX2 R97, R97 ;  /* 0x0000006100617308 */ /* 0x000f220000000800 */
[----:B---3--:R-:W-:Y:S02]  /*ff10*/  FADD.FTZ R69, R65, R36 ;  /* 0x0000002441457221 */ /* 0x008fe40000010000 */
[----:B------:R-:W-:Y:S07]  /*ff20*/  LDSM.16.MT88.4 R36, [R137+0x3800] ;  /* 0x003800008924783b */ /* 0x000fee0000004200 */
[----:B------:R-:W-:Y:S01]  /*ff30*/  MUFU.EX2 R100, R100 ;  /* 0x0000006400647308 */ /* 0x000fe20000000800 */
[----:B-----5:R-:W-:Y:S01]  /*ff40*/  F2FP.BF16.F32.PACK_AB R27, R102, R65 ;  /* 0x00000041661b723e */ /* 0x020fe200000010ff */
[----:B------:R-:W-:Y:S01]  /*ff50*/  FFMA.FTZ R65, R106, UR4, -R33 ;  /* 0x000000046a417c23 */ /* 0x000fe20008010821 */
[----:B------:R-:W-:Y:S07]  /*ff60*/  FADD.FTZ R69, R102, R69 ;  /* 0x0000004566457221 */ /* 0x000fee0000010000 */
[----:B------:R-:W3:Y:S01]  /*ff70*/  MUFU.EX2 R95, R95 ;  /* 0x0000005f005f7308 */ /* 0x000ee20000000800 */
[C---:B--2---:R-:W-:Y:S06]  /*ff80*/  HMMA.16816.F32.BF16 R4, R24.reuse, R12, R4 ;  /* 0x0000000c1804723c */ /* 0x044fec0000041804 */
[C---:B------:R-:W-:Y:S03]  /*ff90*/  HMMA.16816.F32.BF16 R8, R24.reuse, R14, R8 ;  /* 0x0000000e1808723c */ /* 0x040fe60000041808 */
[----:B------:R-:W2:Y:S02]  /*ffa0*/  MUFU.EX2 R93, R93 ;  /* 0x0000005d005d7308 */ /* 0x000ea40000000800 */
[C---:B------:R-:W-:Y:S01]  /*ffb0*/  FMUL.FTZ R12, R21.reuse, R72 ;  /* 0x00000048150c7220 */ /* 0x040fe20000410000 */
[----:B------:R-:W-:Y:S01]  /*ffc0*/  FMUL.FTZ R13, R21, R73 ;  /* 0x00000049150d7220 */ /* 0x000fe20000410000 */
[C---:B------:R-:W-:Y:S01]  /*ffd0*/  FMUL.FTZ R14, R20.reuse, R74 ;  /* 0x0000004a140e7220 */ /* 0x040fe20000410000 */
[----:B------:R-:W-:Y:S05]  /*ffe0*/  FFMA.FTZ R74, R43, UR4, -R34 ;  /* 0x000000042b4a7c23 */ /* 0x000fea0008010822 */
[----:B------:R-:W-:Y:S01]  /*fff0*/  MUFU.EX2 R94, R94 ;  /* 0x0000005e005e7308 */ /* 0x000fe20000000800 */
[----:B------:R-:W-:Y:S01]  /*10000*/  FMUL.FTZ R15, R20, R75 ;  /* 0x0000004b140f7220 */ /* 0x000fe20000410000 */
[----:B----4-:R-:W-:Y:S01]  /*10010*/  F2FP.BF16.F32.PACK_AB R20, R97, R40 ;  /* 0x000000286114723e */ /* 0x010fe200000010ff */
[--C-:B------:R-:W-:Y:S01]  /*10020*/  FFMA.FTZ R75, R42, UR4, -R33.reuse ;  /* 0x000000042a4b7c23 */ /* 0x100fe20008010821 */
[----:B---3--:R-:W-:Y:S01]  /*10030*/  F2FP.BF16.F32.PACK_AB R21, R95, R100 ;  /* 0x000000645f15723e */ /* 0x008fe200000010ff */
[----:B------:R-:W-:Y:S01]  /*10040*/  FFMA.FTZ R72, R110, UR4, -R33 ;  /* 0x000000046e487c23 */ /* 0x000fe20008010821 */
[----:B------:R-:W-:Y:S04]  /*10050*/  FADD.FTZ R100, R100, R69 ;  /* 0x0000004564647221 */ /* 0x000fe80000010000 */
[----:B------:R-:W3:Y:S01]  /*10060*/  MUFU.EX2 R47, R47 ;  /* 0x0000002f002f7308 */ /* 0x000ee20000000800 */
[C---:B-1----:R-:W-:Y:S03]  /*10070*/  HMMA.16816.F32.BF16 R12, R24.reuse, R28, R12 ;  /* 0x0000001c180c723c */ /* 0x042fe6000004180c */
[----:B--2---:R-:W-:Y:S01]  /*10080*/  F2FP.BF16.F32.PACK_AB R22, R93, R96 ;  /* 0x000000605d16723e */ /* 0x004fe200000010ff */
[----:B------:R-:W-:Y:S01]  /*10090*/  FADD.FTZ R69, R95, R100 ;  /* 0x000000645f457221 */ /* 0x000fe20000010000 */
[----:B------:R-:W-:Y:S01]  /*100a0*/  FFMA.FTZ R73, R101, UR4, -R34 ;  /* 0x0000000465497c23 */ /* 0x000fe20008010822 */
[----:B------:R-:W-:Y:S03]  /*100b0*/  HMMA.16816.F32.BF16 R16, R24, R30, R16 ;  /* 0x0000001e1810723c */ /* 0x000fe60000041810 */
[----:B------:R-:W-:Y:S01]  /*100c0*/  MUFU.EX2 R45, R45 ;  /* 0x0000002d002d7308 */ /* 0x000fe20000000800 */
[----:B------:R-:W1:Y:S09]  /*100d0*/  LDSM.16.MT88.4 R24, [R138+0x3400] ;  /* 0x003400008a18783b */ /* 0x000e720000004200 */
[----:B------:R-:W-:Y:S01]  /*100e0*/  MUFU.EX2 R92, R92 ;  /* 0x0000005c005c7308 */ /* 0x000fe20000000800 */
[----:B------:R-:W2:Y:S01]  /*100f0*/  LDSM.16.MT88.4 R28, [R137+0x3400] ;  /* 0x00340000891c783b */ /* 0x000ea20000004200 */
[C---:B---3--:R-:W-:Y:S01]  /*10100*/  F2FP.BF16.F32.PACK_AB R23, R47.reuse, R94 ;  /* 0x0000005e2f17723e */ /* 0x048fe200000010ff */
[----:B------:R-:W-:Y:S04]  /*10110*/  FADD.FTZ R94, R94, R69 ;  /* 0x000000455e5e7221 */ /* 0x000fe80000010000 */
[----:B------:R-:W-:Y:S03]  /*10120*/  FADD.FTZ R47, R47, R94 ;  /* 0x0000005e2f2f7221 */ /* 0x000fe60000010000 */
[----:B------:R-:W3:Y:S10]  /*10130*/  MUFU.EX2 R44, R44 ;  /* 0x0000002c002c7308 */ /* 0x000ef40000000800 */
[----:B------:R-:W4:Y:S10]  /*10140*/  MUFU.EX2 R91, R91 ;  /* 0x0000005b005b7308 */ /* 0x000f340000000800 */
[----:B------:R-:W-:Y:S01]  /*10150*/  MUFU.EX2 R89, R89 ;  /* 0x0000005900597308 */ /* 0x000fe20000000800 */
[----:B---3--:R-:W-:Y:S09]  /*10160*/  FADD.FTZ R76, R44, R47 ;  /* 0x0000002f2c4c7221 */ /* 0x008ff20000010000 */
[----:B------:R-:W3:Y:S01]  /*10170*/  MUFU.EX2 R88, R88 ;  /* 0x0000005800587308 */ /* 0x000ee20000000800 */
[C---:B-1----:R-:W-:Y:S06]  /*10180*/  HMMA.16816.F32.BF16 R4, R20.reuse, R24, R4 ;  /* 0x000000181404723c */ /* 0x042fec0000041804 */
[C---:B------:R-:W-:Y:S03]  /*10190*/  HMMA.16816.F32.BF16 R8, R20.reuse, R26, R8 ;  /* 0x0000001a1408723c */ /* 0x040fe60000041808 */
[----:B------:R-:W-:Y:S01]  /*101a0*/  MUFU.EX2 R90, R90 ;  /* 0x0000005a005a7308 */ /* 0x000fe20000000800 */
[----:B------:R-:W1:Y:S02]  /*101b0*/  LDSM.16.MT88.4 R24, [R138+0x3800] ;  /* 0x003800008a18783b */ /* 0x000e640000004200 */
[C---:B--2---:R-:W-:Y:S07]  /*101c0*/  HMMA.16816.F32.BF16 R12, R20.reuse, R28, R12 ;  /* 0x0000001c140c723c */ /* 0x044fee000004180c */
[----:B------:R-:W2:Y:S01]  /*101d0*/  MUFU.EX2 R85, R85 ;  /* 0x0000005500557308 */ /* 0x000ea20000000800 */
[----:B------:R-:W-:Y:S01]  /*101e0*/  HMMA.16816.F32.BF16 R16, R20, R30, R16 ;  /* 0x0000001e1410723c */ /* 0x000fe20000041810 */
[----:B------:R-:W5:Y:S08]  /*101f0*/  LDSM.16.MT88.4 R28, [R138+0x3c00] ;  /* 0x003c00008a1c783b */ /* 0x000f700000004200 */
[----:B------:R-:W-:Y:S02]  /*10200*/  MUFU.EX2 R67, R67 ;  /* 0x0000004300437308 */ /* 0x000fe40000000800 */
[----:B------:R-:W-:Y:S02]  /*10210*/  F2FP.BF16.F32.PACK_AB R20, R92, R45 ;  /* 0x0000002d5c14723e */ /* 0x000fe400000010ff */
[----:B----4-:R-:W-:Y:S06]  /*10220*/  F2FP.BF16.F32.PACK_AB R21, R91, R44 ;  /* 0x0000002c5b15723e */ /* 0x010fec00000010ff */
[----:B------:R-:W4:Y:S01]  /*10230*/  MUFU.EX2 R64, R64 ;  /* 0x0000004000407308 */ /* 0x000f220000000800 */
[----:B---3--:R-:W-:Y:S02]  /*10240*/  F2FP.BF16.F32.PACK_AB R22, R88, R89 ;  /* 0x000000595816723e */ /* 0x008fe400000010ff */
[----:B--2---:R-:W-:Y:S07]  /*10250*/  F2FP.BF16.F32.PACK_AB R23, R85, R90 ;  /* 0x0000005a5517723e */ /* 0x004fee00000010ff */
[----:B------:R-:W2:Y:S10]  /*10260*/  MUFU.EX2 R48, R48 ;  /* 0x0000003000307308 */ /* 0x000eb40000000800 */
[----:B------:R-:W-:Y:S01]  /*10270*/  MUFU.EX2 R66, R66 ;  /* 0x0000004200427308 */ /* 0x000fe20000000800 */
[C---:B-1----:R-:W-:Y:S06]  /*10280*/  HMMA.16816.F32.BF16 R4, R20.reuse, R24, R4 ;  /* 0x000000181404723c */ /* 0x042fec0000041804 */
[C---:B------:R-:W-:Y:S03]  /*10290*/  HMMA.16816.F32.BF16 R8, R20.reuse, R26, R8 ;  /* 0x0000001a1408723c */ /* 0x040fe60000041808 */
[----:B------:R-:W1:Y:S01]  /*102a0*/  MUFU.EX2 R63, R63 ;  /* 0x0000003f003f7308 */ /* 0x000e620000000800 */
[----:B------:R-:W3:Y:S02]  /*102b0*/  LDSM.16.MT88.4 R24, [R137+0x3c00] ;  /* 0x003c00008918783b */ /* 0x000ee40000004200 */
[C---:B------:R-:W-:Y:S07]  /*102c0*/  HMMA.16816.F32.BF16 R12, R20.reuse, R36, R12 ;  /* 0x00000024140c723c */ /* 0x040fee000004180c */
[----:B------:R-:W-:Y:S01]  /*102d0*/  MUFU.EX2 R62, R62 ;  /* 0x0000003e003e7308 */ /* 0x000fe20000000800 */
[----:B------:R-:W-:Y:S09]  /*102e0*/  HMMA.16816.F32.BF16 R16, R20, R38, R16 ;  /* 0x000000261410723c */ /* 0x000ff20000041810 */
[----:B------:R-:W5:Y:S02]  /*102f0*/  MUFU.EX2 R59, R59 ;  /* 0x0000003b003b7308 */ /* 0x000f640000000800 */
[----:B------:R-:W-:Y:S01]  /*10300*/  FADD.FTZ R36, R40, R99 ;  /* 0x0000006328247221 */ /* 0x000fe20000010000 */
[----:B----4-:R-:W-:Y:S01]  /*10310*/  F2FP.BF16.F32.PACK_AB R20, R64, R67 ;  /* 0x000000434014723e */ /* 0x010fe200000010ff */
[----:B------:R-:W4:Y:S02]  /*10320*/  LDSM.16.MT88.4 R40, [R138+0x4000] ;  /* 0x004000008a28783b */ /* 0x000f240000004200 */
[----:B------:R-:W-:Y:S01]  /*10330*/  FADD.FTZ R97, R97, R36 ;  /* 0x0000002461617221 */ /* 0x000fe20000010000 */
[----:B--2---:R-:W-:Y:S03]  /*10340*/  F2FP.BF16.F32.PACK_AB R21, R48, R81 ;  /* 0x000000513015723e */ /* 0x004fe600000010ff */
[----:B------:R2:W-:Y:S01]  /*10350*/  MUFU.EX2 R57, R71 ;  /* 0x0000004700397308 */ /* 0x0005e20000000800 */
[----:B-1----:R-:W-:Y:S01]  /*10360*/  F2FP.BF16.F32.PACK_AB R22, R63, R66 ;  /* 0x000000423f16723e */ /* 0x002fe200000010ff */
[----:B------:R-:W-:Y:S01]  /*10370*/  FADD.FTZ R96, R96, R97 ;  /* 0x0000006160607221 */ /* 0x000fe20000010000 */
[----:B------:R-:W1:Y:S03]  /*10380*/  LDSM.16.MT88.4 R36, [R137+0x4000] ;  /* 0x004000008924783b */ /* 0x000e660000004200 */
[----:B------:R-:W-:Y:S04]  /*10390*/  FADD.FTZ R96, R93, R96 ;  /* 0x000000605d607221 */ /* 0x000fe80000010000 */
[----:B------:R-:W-:Y:S01]  /*103a0*/  MUFU.EX2 R56, R56 ;  /* 0x0000003800387308 */ /* 0x000fe20000000800 */
[----:B-----5:R-:W-:Y:S09]  /*103b0*/  F2FP.BF16.F32.PACK_AB R23, R59, R62 ;  /* 0x0000003e3b17723e */ /* 0x020ff200000010ff */
[----:B------:R-:W5:Y:S01]  /*103c0*/  MUFU.EX2 R55, R55 ;  /* 0x0000003700377308 */ /* 0x000f620000000800 */
[----:B--2---:R-:W-:Y:S01]  /*103d0*/  FFMA.FTZ R71, R46, UR4, -R33 ;  /* 0x000000042e477c23 */ /* 0x004fe20008010821 */
[C---:B------:R-:W-:Y:S08]  /*103e0*/  HMMA.16816.F32.BF16 R4, R20.reuse, R28, R4 ;  /* 0x0000001c1404723c */ /* 0x040ff00000041804 */
[----:B------:R-:W-:Y:S03]  /*103f0*/  MUFU.EX2 R60, R60 ;  /* 0x0000003c003c7308 */ /* 0x000fe60000000800 */
[----:B------:R-:W-:Y:S01]  /*10400*/  FADD.FTZ R29, R45, R96 ;  /* 0x000000602d1d7221 */ /* 0x000fe20000010000 */
[C---:B------:R-:W-:Y:S01]  /*10410*/  HMMA.16816.F32.BF16 R8, R20.reuse, R30, R8 ;  /* 0x0000001e1408723c */ /* 0x040fe20000041808 */
[----:B------:R-:W2:Y:S02]  /*10420*/  LDSM.16.MT88.4 R44, [R138+0x4400] ;  /* 0x004400008a2c783b */ /* 0x000ea40000004200 */
[----:B------:R-:W-:Y:S03]  /*10430*/  FADD.FTZ R92, R92, R29 ;  /* 0x0000001d5c5c7221 */ /* 0x000fe60000010000 */
[----:B------:R-:W4:Y:S01]  /*10440*/  MUFU.EX2 R35, R35 ;  /* 0x0000002300237308 */ /* 0x000f220000000800 */
[C---:B---3--:R-:W-:Y:S04]  /*10450*/  HMMA.16816.F32.BF16 R12, R20.reuse, R24, R12 ;  /* 0x00000018140c723c */ /* 0x048fe8000004180c */
[----:B-----5:R-:W-:Y:S01]  /*10460*/  F2FP.BF16.F32.PACK_AB R28, R55, R56 ;  /* 0x00000038371c723e */ /* 0x020fe200000010ff */
[----:B------:R-:W-:Y:S01]  /*10470*/  FADD.FTZ R89, R89, R92 ;  /* 0x0000005c59597221 */ /* 0x000fe20000010000 */
[----:B------:R-:W-:Y:S03]  /*10480*/  HMMA.16816.F32.BF16 R16, R20, R26, R16 ;  /* 0x0000001a1410723c */ /* 0x000fe60000041810 */
[----:B------:R-:W-:Y:S01]  /*10490*/  MUFU.EX2 R70, R70 ;  /* 0x0000004600467308 */ /* 0x000fe20000000800 */
[----:B------:R-:W3:Y:S03]  /*104a0*/  LDSM.16.MT88.4 R24, [R137+0x4400] ;  /* 0x004400008918783b */ /* 0x000ee60000004200 */
[----:B------:R-:W-:Y:S01]  /*104b0*/  FADD.FTZ R21, R91, R76 ;  /* 0x0000004c5b157221 */ /* 0x000fe20000010000 */
[----:B------:R-:W-:Y:S05]  /*104c0*/  FADD.FTZ R20, R88, R89 ;  /* 0x0000005958147221 */ /* 0x000fea0000010000 */
[----:B------:R-:W5:Y:S01]  /*104d0*/  MUFU.EX2 R53, R53 ;  /* 0x0000003500357308 */ /* 0x000f620000000800 */
[----:B------:R-:W-:Y:S01]  /*104e0*/  LDSM.16.MT88.4 R76, [R138+0x4c00] ;  /* 0x004c00008a4c783b */ /* 0x000fe20000004200 */
[----:B----4-:R-:W-:Y:S01]  /*104f0*/  F2FP.BF16.F32.PACK_AB R29, R35, R60 ;  /* 0x0000003c231d723e */ /* 0x010fe200000010ff */
[----:B------:R-:W-:Y:S01]  /*10500*/  FADD.FTZ R90, R90, R21 ;  /* 0x000000155a5a7221 */ /* 0x000fe20000010000 */
[----:B------:R-:W-:Y:S03]  /*10510*/  FADD.FTZ R67, R67, R20 ;  /* 0x0000001443437221 */ /* 0x000fe60000010000 */
[----:B------:R-:W-:Y:S03]  /*10520*/  FADD.FTZ R90, R85, R90 ;  /* 0x0000005a555a7221 */ /* 0x000fe60000010000 */
[----:B------:R-:W-:Y:S01]  /*10530*/  MUFU.EX2 R52, R52 ;  /* 0x0000003400347308 */ /* 0x000fe20000000800 */
[----:B------:R-:W-:Y:S01]  /*10540*/  MOV R85, R0 ;  /* 0x0000000000557202 */ /* 0x000fe20000000f00 */
[----:B------:R-:W-:Y:S01]  /*10550*/  FADD.FTZ R67, R64, R67 ;  /* 0x0000004340437221 */ /* 0x000fe20000010000 */
[----:B------:R-:W-:Y:S03]  /*10560*/  FADD.FTZ R81, R81, R90 ;  /* 0x0000005a51517221 */ /* 0x000fe60000010000 */
[----:B------:R-:W-:Y:S01]  /*10570*/  FADD.FTZ R66, R66, R67 ;  /* 0x0000004342427221 */ /* 0x000fe20000010000 */
[----:B------:R-:W-:Y:S03]  /*10580*/  FADD.FTZ R81, R48, R81 ;  /* 0x0000005130517221 */ /* 0x000fe60000010000 */
[----:B------:R-:W4:Y:S01]  /*10590*/  MUFU.EX2 R51, R51 ;  /* 0x0000003300337308 */ /* 0x000f220000000800 */
        /* <DEDUP_REMOVED lines=11> */
[----:B----4-:R-:W-:Y:S01]  /*10650*/  F2FP.BF16.F32.PACK_AB R31, R51, R52 ;  /* 0x00000034331f723e */ /* 0x010fe200000010ff */
[----:B------:R-:W-:Y:S01]  /*10660*/  FADD.FTZ R70, R53, R70 ;  /* 0x0000004635467221 */ /* 0x000fe20000010000 */
[----:B------:R-:W-:Y:S04]  /*10670*/  FADD.FTZ R52, R52, R35 ;  /* 0x0000002334347221 */ /* 0x000fe80000010000 */
[----:B------:R-:W-:Y:S03]  /*10680*/  FADD.FTZ R51, R51, R52 ;  /* 0x0000003433337221 */ /* 0x000fe60000010000 */
[----:B------:R-:W4:Y:S01]  /*10690*/  MUFU.EX2 R50, R50 ;  /* 0x0000003200327308 */ /* 0x000f220000000800 */
[C---:B------:R-:W-:Y:S06]  /*106a0*/  HMMA.16816.F32.BF16 R4, R28.reuse, R40, R4 ;  /* 0x000000281c04723c */ /* 0x040fec0000041804 */
[C---:B------:R-:W-:Y:S03]  /*106b0*/  HMMA.16816.F32.BF16 R8, R28.reuse, R42, R8 ;  /* 0x0000002a1c08723c */ /* 0x040fe60000041808 */
[----:B------:R-:W-:Y:S01]  /*106c0*/  MUFU.EX2 R68, R68 ;  /* 0x0000004400447308 */ /* 0x000fe20000000800 */
[----:B------:R-:W3:Y:S01]  /*106d0*/  LDSM.16.MT88.4 R40, [R138+0x4800] ;  /* 0x004800008a28783b */ /* 0x000ee20000004200 */
[----:B-----5:R-:W-:Y:S01]  /*106e0*/  F2FP.BF16.F32.PACK_AB R20, R54, R49 ;  /* 0x000000313614723e */ /* 0x020fe200000010ff */
[C---:B-1----:R-:W-:Y:S07]  /*106f0*/  HMMA.16816.F32.BF16 R12, R28.reuse, R36, R12 ;  /* 0x000000241c0c723c */ /* 0x042fee000004180c */
[----:B------:R-:W1:Y:S01]  /*10700*/  MUFU.EX2 R61, R61 ;  /* 0x0000003d003d7308 */ /* 0x000e620000000800 */
[C---:B----4-:R-:W-:Y:S01]  /*10710*/  F2FP.BF16.F32.PACK_AB R21, R57.reuse, R50 ;  /* 0x000000323915723e */ /* 0x050fe200000010ff */
[----:B------:R-:W-:Y:S01]  /*10720*/  HMMA.16816.F32.BF16 R16, R28, R38, R16 ;  /* 0x000000261c10723c */ /* 0x000fe20000041810 */
[----:B------:R-:W4:Y:S07]  /*10730*/  LDSM.16.MT88.4 R36, [R137+0x4800] ;  /* 0x004800008924783b */ /* 0x000f2e0000004200 */
[----:B------:R-:W-:Y:S03]  /*10740*/  MUFU.EX2 R72, R72 ;  /* 0x0000004800487308 */ /* 0x000fe60000000800 */
[----:B------:R-:W-:Y:S04]  /*10750*/  FADD.FTZ R50, R50, R51 ;  /* 0x0000003332327221 */ /* 0x000fe80000010000 */
[----:B------:R-:W-:Y:S03]  /*10760*/  FADD.FTZ R57, R57, R50 ;  /* 0x0000003239397221 */ /* 0x000fe60000010000 */
[----:B------:R-:W5:Y:S01]  /*10770*/  MUFU.EX2 R65, R65 ;  /* 0x0000004100417308 */ /* 0x000f620000000800 */
[----:B-1----:R-:W-:Y:S09]  /*10780*/  F2FP.BF16.F32.PACK_AB R22, R61, R68 ;  /* 0x000000443d16723e */ /* 0x002ff200000010ff */
[----:B------:R-:W-:Y:S10]  /*10790*/  MUFU.EX2 R73, R73 ;  /* 0x0000004900497308 */ /* 0x000ff40000000800 */
[----:B------:R-:W1:Y:S01]  /*107a0*/  MUFU.EX2 R74, R74 ;  /* 0x0000004a004a7308 */ /* 0x000e620000000800 */
[C---:B-----5:R-:W-:Y:S01]  /*107b0*/  F2FP.BF16.F32.PACK_AB R23, R65.reuse, R72 ;  /* 0x000000484117723e */ /* 0x060fe200000010ff */
[----:B------:R-:W-:Y:S04]  /*107c0*/  FADD.FTZ R72, R72, R57 ;  /* 0x0000003948487221 */ /* 0x000fe80000010000 */
[----:B------:R-:W-:Y:S04]  /*107d0*/  FADD.FTZ R65, R65, R72 ;  /* 0x0000004841417221 */ /* 0x000fe80000010000 */
[----:B------:R-:W-:Y:S01]  /*107e0*/  MUFU.EX2 R80, R80 ;  /* 0x0000005000507308 */ /* 0x000fe20000000800 */
[C---:B--2---:R-:W-:Y:S06]  /*107f0*/  HMMA.16816.F32.BF16 R4, R20.reuse, R44, R4 ;  /* 0x0000002c1404723c */ /* 0x044fec0000041804 */
[C---:B------:R-:W-:Y:S03]  /*10800*/  HMMA.16816.F32.BF16 R8, R20.reuse, R46, R8 ;  /* 0x0000002e1408723c */ /* 0x040fe60000041808 */
[----:B------:R-:W2:Y:S02]  /*10810*/  MUFU.EX2 R75, R75 ;  /* 0x0000004b004b7308 */ /* 0x000ea40000000800 */
[----:B-1----:R-:W-:Y:S01]  /*10820*/  F2FP.BF16.F32.PACK_AB R28, R74, R73 ;  /* 0x000000494a1c723e */ /* 0x002fe200000010ff */
[C---:B---3--:R-:W-:Y:S07]  /*10830*/  HMMA.16816.F32.BF16 R12, R20.reuse, R24, R12 ;  /* 0x00000018140c723c */ /* 0x048fee000004180c */
[----:B------:R-:W-:Y:S01]  /*10840*/  MUFU.EX2 R98, R98 ;  /* 0x0000006200627308 */ /* 0x000fe20000000800 */
[--C-:B------:R-:W-:Y:S01]  /*10850*/  FFMA.FTZ R44, R160, UR4, -R34.reuse ;  /* 0x00000004a02c7c23 */ /* 0x100fe20008010822 */
[----:B------:R-:W-:Y:S01]  /*10860*/  HMMA.16816.F32.BF16 R16, R20, R26, R16 ;  /* 0x0000001a1410723c */ /* 0x000fe20000041810 */
[----:B------:R-:W1:Y:S07]  /*10870*/  LDSM.16.MT88.4 R20, [R137+0x4c00] ;  /* 0x004c00008914783b */ /* 0x000e6e0000004200 */
[----:B------:R-:W3:Y:S03]  /*10880*/  MUFU.EX2 R95, R165 ;  /* 0x000000a5005f7308 */ /* 0x000ee60000000800 */
[----:B--2---:R-:W-:Y:S01]  /*10890*/  F2FP.BF16.F32.PACK_AB R29, R75, R80 ;  /* 0x000000504b1d723e */ /* 0x004fe200000010ff */
[--C-:B------:R-:W-:Y:S01]  /*108a0*/  FFMA.FTZ R24, R32, UR4, -R33.reuse ;  /* 0x0000000420187c23 */ /* 0x100fe20008010821 */
[----:B------:R-:W-:Y:S01]  /*108b0*/  FFMA.FTZ R33, R3, UR4, -R33 ;  /* 0x0000000403217c23 */ /* 0x000fe20008010821 */
[----:B------:R-:W-:Y:S01]  /*108c0*/  FFMA.FTZ R34, R159, UR4, -R34 ;  /* 0x000000049f227c23 */ /* 0x000fe20008010822 */
[----:B------:R-:W-:Y:S03]  /*108d0*/  FADD.FTZ R3, R49, R70 ;  /* 0x0000004631037221 */ /* 0x000fe60000010000 */
[----:B------:R-:W-:Y:S01]  /*108e0*/  MUFU.EX2 R93, R71 ;  /* 0x00000047005d7308 */ /* 0x000fe20000000800 */
[----:B------:R-:W-:Y:S04]  /*108f0*/  FADD.FTZ R3, R54, R3 ;  /* 0x0000000336037221 */ /* 0x000fe80000010000 */
[----:B------:R-:W-:Y:S05]  /*10900*/  FADD.FTZ R68, R68, R3 ;  /* 0x0000000344447221 */ /* 0x000fea0000010000 */
[----:B------:R-:W2:Y:S01]  /*10910*/  MUFU.EX2 R58, R58 ;  /* 0x0000003a003a7308 */ /* 0x000ea20000000800 */
[----:B---3--:R-:W-:Y:S01]  /*10920*/  F2FP.BF16.F32.PACK_AB R30, R95, R98 ;  /* 0x000000625f1e723e */ /* 0x008fe200000010ff */
[----:B------:R-:W-:Y:S04]  /*10930*/  FADD.FTZ R26, R61, R68 ;  /* 0x000000443d1a7221 */ /* 0x000fe80000010000 */
[----:B------:R-:W-:Y:S04]  /*10940*/  FADD.FTZ R73, R73, R26 ;  /* 0x0000001a49497221 */ /* 0x000fe80000010000 */
[----:B------:R-:W-:Y:S01]  /*10950*/  MUFU.EX2 R91, R163 ;  /* 0x000000a3005b7308 */ /* 0x000fe20000000800 */
[----:B------:R-:W-:Y:S01]  /*10960*/  FADD.FTZ R26, R80, R65 ;  /* 0x00000041501a7221 */ /* 0x000fe20000010000 */
[----:B------:R-:W-:Y:S03]  /*10970*/  FADD.FTZ R73, R74, R73 ;  /* 0x000000494a497221 */ /* 0x000fe60000010000 */
[----:B------:R-:W-:Y:S01]  /*10980*/  FADD.FTZ R26, R75, R26 ;  /* 0x0000001a4b1a7221 */ /* 0x000fe20000010000 */
[----:B------:R-:W-:Y:S04]  /*10990*/  FADD.FTZ R98, R98, R73 ;  /* 0x0000004962627221 */ /* 0x000fe80000010000 */
[----:B------:R-:W3:Y:S01]  /*109a0*/  MUFU.EX2 R88, R161 ;  /* 0x000000a100587308 */ /* 0x000ee20000000800 */
[C---:B--2---:R-:W-:Y:S01]  /*109b0*/  F2FP.BF16.F32.PACK_AB R31, R58.reuse, R93 ;  /* 0x0000005d3a1f723e */ /* 0x044fe200000010ff */
[----:B------:R-:W-:Y:S01]  /*109c0*/  FADD.FTZ R93, R93, R26 ;  /* 0x0000001a5d5d7221 */ /* 0x000fe20000010000 */
[----:B------:R-:W-:Y:S03]  /*109d0*/  FADD.FTZ R98, R95, R98 ;  /* 0x000000625f627221 */ /* 0x000fe60000010000 */
[----:B------:R-:W-:Y:S04]  /*109e0*/  FADD.FTZ R93, R58, R93 ;  /* 0x0000005d3a5d7221 */ /* 0x000fe80000010000 */
[----:B------:R-:W-:Y:S01]  /*109f0*/  MUFU.EX2 R64, R164 ;  /* 0x000000a400407308 */ /* 0x000fe20000000800 */
[C---:B------:R-:W-:Y:S06]  /*10a00*/  HMMA.16816.F32.BF16 R4, R28.reuse, R40, R4 ;  /* 0x000000281c04723c */ /* 0x040fec0000041804 */
[C---:B------:R-:W-:Y:S03]  /*10a10*/  HMMA.16816.F32.BF16 R8, R28.reuse, R42, R8 ;  /* 0x0000002a1c08723c */ /* 0x040fe60000041808 */
[----:B------:R-:W2:Y:S02]  /*10a20*/  MUFU.EX2 R67, R162 ;  /* 0x000000a200437308 */ /* 0x000ea40000000800 */
[----:B---3--:R-:W-:Y:S01]  /*10a30*/  F2FP.BF16.F32.PACK_AB R68, R88, R91 ;  /* 0x0000005b5844723e */ /* 0x008fe200000010ff */
[C---:B----4-:R-:W-:Y:S07]  /*10a40*/  HMMA.16816.F32.BF16 R12, R28.reuse, R36, R12 ;  /* 0x000000241c0c723c */ /* 0x050fee000004180c */
[----:B------:R-:W-:Y:S01]  /*10a50*/  MUFU.EX2 R44, R44 ;  /* 0x0000002c002c7308 */ /* 0x000fe20000000800 */
[----:B------:R-:W-:Y:S01]  /*10a60*/  FADD.FTZ R91, R91, R98 ;  /* 0x000000625b5b7221 */ /* 0x000fe20000010000 */
[----:B------:R-:W-:Y:S08]  /*10a70*/  HMMA.16816.F32.BF16 R16, R28, R38, R16 ;  /* 0x000000261c10723c */ /* 0x000ff00000041810 */
[----:B------:R-:W3:Y:S03]  /*10a80*/  MUFU.EX2 R25, R34 ;  /* 0x0000002200197308 */ /* 0x000ee60000000800 */
[C---:B--2---:R-:W-:Y:S01]  /*10a90*/  F2FP.BF16.F32.PACK_AB R69, R67.reuse, R64 ;  /* 0x000000404345723e */ /* 0x044fe200000010ff */
[----:B------:R-:W-:Y:S01]  /*10aa0*/  FADD.FTZ R64, R64, R93 ;  /* 0x0000005d40407221 */ /* 0x000fe20000010000 */
[----:B------:R-:W-:Y:S03]  /*10ab0*/  FADD.FTZ R91, R88, R91 ;  /* 0x0000005b585b7221 */ /* 0x000fe60000010000 */
[----:B------:R-:W-:Y:S02]  /*10ac0*/  FADD.FTZ R67, R67, R64 ;  /* 0x0000004043437221 */ /* 0x000fe40000010000 */
[----:B------:R-:W-:Y:S10]  /*10ad0*/  MUFU.EX2 R24, R24 ;  /* 0x0000001800187308 */ /* 0x000ff40000000800 */
[----:B------:R-:W2:Y:S01]  /*10ae0*/  MUFU.EX2 R33, R33 ;  /* 0x0000002100217308 */ /* 0x000ea20000000800 */
[C---:B---3--:R-:W-:Y:S01]  /*10af0*/  F2FP.BF16.F32.PACK_AB R70, R25.reuse, R44 ;  /* 0x0000002c1946723e */ /* 0x048fe200000010ff */
[----:B------:R-:W-:Y:S04]  /*10b00*/  FADD.FTZ R44, R44, R91 ;  /* 0x0000005b2c2c7221 */ /* 0x000fe80000010000 */
[----:B------:R-:W-:Y:S01]  /*10b10*/  FADD.FTZ R158, R25, R44 ;  /* 0x0000002c199e7221 */ /* 0x000fe20000010000 */
[C---:B--2---:R-:W-:Y:S01]  /*10b20*/  F2FP.BF16.F32.PACK_AB R71, R33.reuse, R24 ;  /* 0x000000182147723e */ /* 0x044fe200000010ff */
        /* <DEDUP_REMOVED lines=9> */
.L_x_5082:
        /* <DEDUP_REMOVED lines=8> */
[----:B------:R-:W-:Y:S06]  /*10c40*/  BAR.SYNC.DEFER_BLOCKING 0x0 ;  /* 0x0000000000007b1d */ /* 0x000fec0000010000 */
[----:B------:R-:W5:Y:S01]  /*10c50*/  S2R R28, SR_CTAID.Y ;  /* 0x00000000001c7919 */ /* 0x000f620000002600 */
[----:B-1----:R-:W-:Y:S01]  /*10c60*/  FADD.FTZ R8, R8, R157 ;  /* 0x0000009d08087221 */ /* 0x002fe20000010000 */
[----:B--2---:R-:W-:Y:S01]  /*10c70*/  ULEA UR5, UR5, UR4, 0x18 ;  /* 0x0000000405057291 */ /* 0x004fe2000f8ec03f */
[----:B------:R-:W1:Y:S01]  /*10c80*/  S2R R31, SR_CTAID.X ;  /* 0x00000000001f7919 */ /* 0x000e620000002500 */
[----:B------:R-:W2:Y:S01]  /*10c90*/  S2UR UR4, SR_CTAID.Z ;  /* 0x00000000000479c3 */ /* 0x000ea20000002700 */
[----:B---3--:R-:W-:Y:S01]  /*10ca0*/  FADD.FTZ R3, R3, R158 ;  /* 0x0000009e03037221 */ /* 0x008fe20000010000 */
[----:B------:R-:W3:Y:S04]  /*10cb0*/  SHFL.BFLY PT, R5, R8, 0x1, 0x1f ;  /* 0x0c201f0008057f89 */ /* 0x000ee800000e0000 */
[----:B------:R-:W5:Y:S01]  /*10cc0*/  SHFL.BFLY PT, R6, R3, 0x1, 0x1f ;  /* 0x0c201f0003067f89 */ /* 0x000f6200000e0000 */
[----:B----4-:R-:W-:-:S04]  /*10cd0*/  SHF.R.S32.HI R13, RZ, 0x1f, R4 ;  /* 0x0000001fff0d7819 */ /* 0x010fc80000011404 */
[CC--:B------:R-:W-:Y:S02]  /*10ce0*/  LEA.HI R7, R13.reuse, R4.reuse, RZ, 0x2 ;  /* 0x000000040d077211 */ /* 0x0c0fe400078f10ff */
[----:B------:R-:W-:Y:S02]  /*10cf0*/  LEA.HI R15, R13, R4, RZ, 0x6 ;  /* 0x000000040d0f7211 */ /* 0x000fe400078f30ff */
[----:B------:R-:W-:-:S04]  /*10d00*/  SHF.R.S32.HI R9, RZ, 0x2, R7 ;  /* 0x00000002ff097819 */ /* 0x000fc80000011407 */
[----:B------:R-:W-:Y:S01]  /*10d10*/  SHF.R.S32.HI R14, RZ, 0x1f, R9 ;  /* 0x0000001fff0e7819 */ /* 0x000fe20000011409 */
[----:B---3--:R-:W-:Y:S01]  /*10d20*/  FADD.FTZ R5, R8, R5 ;  /* 0x0000000508057221 */ /* 0x008fe20000010000 */
[----:B------:R-:W-:Y:S02]  /*10d30*/  LEA.HI R8, R13, R4, RZ, 0x3 ;  /* 0x000000040d087211 */ /* 0x000fe400078f18ff */
[----:B------:R-:W-:Y:S01]  /*10d40*/  LEA.HI R14, R14, R9, RZ, 0x3 ;  /* 0x000000090e0e7211 */ /* 0x000fe200078f18ff */
[----:B-----5:R-:W-:Y:S01]  /*10d50*/  FADD.FTZ R6, R3, R6 ;  /* 0x0000000603067221 */ /* 0x020fe20000010000 */
[----:B------:R-:W-:Y:S02]  /*10d60*/  SHF.R.S32.HI R3, RZ, 0x3, R8 ;  /* 0x00000003ff037819 */ /* 0x000fe40000011408 */
[----:B------:R-:W-:Y:S02]  /*10d70*/  LOP3.LUT R14, R14, 0xfffffff8, RZ, 0xc0, !PT ;  /* 0xfffffff80e0e7812 */ /* 0x000fe400078ec0ff */
[----:B------:R-:W-:-:S02]  /*10d80*/  LEA.HI R12, R8, R3, RZ, 0x1 ;  /* 0x00000003080c7211 */ /* 0x000fc400078f08ff */
[----:B------:R-:W-:Y:S01]  /*10d90*/  LOP3.LUT R17, R8, 0xfffffff8, RZ, 0xc0, !PT ;  /* 0xfffffff808117812 */ /* 0x000fe200078ec0ff */
[----:B------:R-:W-:Y:S01]  /*10da0*/  IMAD.IADD R14, R9, 0x1, -R14 ;  /* 0x00000001090e7824 */ /* 0x000fe200078e0a0e */
[----:B------:R-:W-:Y:S02]  /*10db0*/  SHF.L.U32 R9, R15, 0x2, RZ ;  /* 0x000000020f097819 */ /* 0x000fe400000006ff */
[----:B------:R-:W-:Y:S02]  /*10dc0*/  LOP3.LUT R12, R12, 0xfffffffe, RZ, 0xc0, !PT ;  /* 0xfffffffe0c0c7812 */ /* 0x000fe400078ec0ff */
[----:B------:R-:W-:Y:S02]  /*10dd0*/  LOP3.LUT R9, R9, 0x3fffff00, RZ, 0xc0, !PT ;  /* 0x3fffff0009097812 */ /* 0x000fe400078ec0ff */
[----:B------:R-:W-:Y:S01]  /*10de0*/  LEA.HI R8, R13, R4, RZ, 0x4 ;  /* 0x000000040d087211 */ /* 0x000fe200078f20ff */
[----:B------:R-:W-:Y:S01]  /*10df0*/  IMAD.IADD R12, R3, 0x1, -R12 ;  /* 0x00000001030c7824 */ /* 0x000fe200078e0a0c */
[----:B------:R-:W-:-:S02]  /*10e00*/  LEA.HI R16, R14, R14, RZ, 0x1 ;  /* 0x0000000e0e107211 */ /* 0x000fc400078f08ff */
[----:B------:R-:W-:Y:S01]  /*10e10*/  FSETP.NE.FTZ.AND P3, PT, R6, RZ, PT ;  /* 0x000000ff0600720b */ /* 0x000fe20003f75000 */
[----:B------:R-:W-:Y:S01]  /*10e20*/  IMAD R12, R12, 0x20, R9 ;  /* 0x000000200c0c7824 */ /* 0x000fe200078e0209 */
[----:B------:R-:W-:Y:S01]  /*10e30*/  LOP3.LUT R15, R16, 0x1fffffe, RZ, 0xc0, !PT ;  /* 0x01fffffe100f7812 */ /* 0x000fe200078ec0ff */
[----:B------:R-:W-:Y:S01]  /*10e40*/  IMAD.IADD R9, R4, 0x1, -R17 ;  /* 0x0000000104097824 */ /* 0x000fe200078e0a11 */
[----:B------:R-:W-:Y:S02]  /*10e50*/  SHF.R.S32.HI R17, RZ, 0x4, R8 ;  /* 0x00000004ff117819 */ /* 0x000fe40000011408 */
[----:B------:R-:W-:Y:S02]  /*10e60*/  LEA.HI R8, R13, R4, RZ, 0x5 ;  /* 0x000000040d087211 */ /* 0x000fe400078f28ff */
[----:B------:R-:W-:Y:S01]  /*10e70*/  LEA.HI R22, R9, R9, RZ, 0x1 ;  /* 0x0000000909167211 */ /* 0x000fe200078f08ff */
[----:B------:R-:W-:Y:S01]  /*10e80*/  IMAD.SHL.U32 R17, R17, 0x40, RZ ;  /* 0x0000004011117824 */ /* 0x000fe200078e00ff */
[----:B------:R-:W-:-:S02]  /*10e90*/  LOP3.LUT R13, R7, 0xfffffffc, RZ, 0xc0, !PT ;  /* 0xfffffffc070d7812 */ /* 0x000fc400078ec0ff */
[----:B------:R-:W-:Y:S01]  /*10ea0*/  SHF.R.S32.HI R16, RZ, 0x1, R16 ;  /* 0x00000001ff107819 */ /* 0x000fe20000011410 */
[----:B------:R-:W3:Y:S01]  /*10eb0*/  @P3 MUFU.RCP R11, R6 ;  /* 0x00000006000b3308 */ /* 0x000ee20000001000 */
[----:B------:R-:W-:Y:S01]  /*10ec0*/  FSETP.NE.FTZ.AND P2, PT, R5, RZ, PT ;  /* 0x000000ff0500720b */ /* 0x000fe20003f55000 */
[----:B------:R-:W-:Y:S01]  /*10ed0*/  IMAD.IADD R20, R4, 0x1, -R13 ;  /* 0x0000000104147824 */ /* 0x000fe200078e0a0d */
[----:B------:R-:W-:Y:S01]  /*10ee0*/  SHF.R.S32.HI R18, RZ, 0x1, R22 ;  /* 0x00000001ff127819 */ /* 0x000fe20000011416 */
[----:B------:R-:W-:Y:S01]  /*10ef0*/  IMAD.SHL.U32 R19, R16, 0x40, RZ ;  /* 0x0000004010137824 */ /* 0x000fe200078e00ff */
[----:B------:R-:W-:Y:S01]  /*10f00*/  SHF.R.S32.HI R7, RZ, 0x5, R8 ;  /* 0x00000005ff077819 */ /* 0x000fe20000011408 */
[----:B------:R-:W4:Y:S01]  /*10f10*/  @P3 LDC R33, c[0x0][0x2e8] ;  /* 0x0000ba00ff213b82 */ /* 0x000f220000000800 */
[----:B------:R-:W-:Y:S01]  /*10f20*/  IADD3 R14, R14, -R15, RZ ;  /* 0x8000000f0e0e7210 */ /* 0x000fe20007ffe0ff */
[----:B------:R-:W-:Y:S01]  /*10f30*/  IMAD.SHL.U32 R18, R18, 0x8, RZ ;  /* 0x0000000812127824 */ /* 0x000fe200078e00ff */
[----:B------:R-:W-:Y:S01]  /*10f40*/  LOP3.LUT R17, R17, 0xc0, RZ, 0xc0, !PT ;  /* 0x000000c011117812 */ /* 0x000fe200078ec0ff */
[----:B------:R-:W-:Y:S01]  /*10f50*/  IMAD R15, R7, 0x100, R20 ;  /* 0x00000100070f7824 */ /* 0x000fe200078e0214 */
[----:B------:R-:W-:Y:S01]  /*10f60*/  LOP3.LUT R22, R22, 0xfffffffe, RZ, 0xc0, !PT ;  /* 0xfffffffe16167812 */ /* 0x000fe200078ec0ff */
[----:B------:R-:W-:Y:S01]  /*10f70*/  @P3 MUFU.LG2 R6, R6 ;  /* 0x0000000600063308 */ /* 0x000fe20000000c00 */
[----:B------:R-:W-:Y:S01]  /*10f80*/  LOP3.LUT R19, R19, 0xc0, RZ, 0xc0, !PT ;  /* 0x000000c013137812 */ /* 0x000fe200078ec0ff */
[----:B------:R-:W-:Y:S01]  /*10f90*/  IMAD R14, R14, 0x10, R15 ;  /* 0x000000100e0e7824 */ /* 0x000fe200078e020f */
[----:B------:R-:W-:Y:S01]  /*10fa0*/  IADD3 R13, R9, -R22, RZ ;  /* 0x80000016090d7210 */ /* 0x000fe20007ffe0ff */
[----:B------:R-:W5:Y:S01]  /*10fb0*/  @P2 LDC R35, c[0x0][0x2e8] ;  /* 0x0000ba00ff232b82 */ /* 0x000f620000000800 */
[----:B------:R-:W-:Y:S01]  /*10fc0*/  LOP3.LUT R18, R17, 0x18, R18, 0xf8, !PT ;  /* 0x0000001811127812 */ /* 0x000fe200078ef812 */
[----:B---3--:R-:W-:Y:S01]  /*10fd0*/  FMUL.FTZ R80, R11, R80 ;  /* 0x000000500b507220 */ /* 0x008fe20000410000 */
[----:B------:R-:W-:Y:S01]  /*10fe0*/  LEA.HI R15, R19, R19, RZ, 0x1d ;  /* 0x00000013130f7211 */ /* 0x000fe200078fe8ff */
[----:B------:R-:W3:Y:S01]  /*10ff0*/  @P2 MUFU.RCP R10, R5 ;  /* 0x00000005000a2308 */ /* 0x000ee20000001000 */
[----:B------:R-:W-:Y:S01]  /*11000*/  SHF.R.U32.HI R17, RZ, 0x3, R17 ;  /* 0x00000003ff117819 */ /* 0x000fe20000011611 */
[----:B------:R-:W-:Y:S01]  /*11010*/  FMUL.FTZ R81, R11, R81 ;  /* 0x000000510b517220 */ /* 0x000fe20000410000 */
[----:B------:R-:W-:Y:S01]  /*11020*/  LOP3.LUT P0, RZ, R16, 0x2, RZ, 0xc0, !PT ;  /* 0x0000000210ff7812 */ /* 0x000fe2000780c0ff */
[----:B------:R-:W-:Y:S01]  /*11030*/  IMAD.U32 R15, R14, 0x2, R15 ;  /* 0x000000020e0f7824 */ /* 0x000fe200078e000f */
[----:B------:R-:W-:Y:S01]  /*11040*/  LEA R13, R13, R12, 0x2 ;  /* 0x0000000c0d0d7211 */ /* 0x000fe200078e10ff */
[C---:B------:R-:W-:Y:S01]  /*11050*/  FMUL.FTZ R76, R11.reuse, R76 ;  /* 0x0000004c0b4c7220 */ /* 0x040fe20000410000 */
[----:B------:R-:W-:Y:S01]  /*11060*/  LOP3.LUT R12, R18, R17, RZ, 0x3c, !PT ;  /* 0x00000011120c7212 */ /* 0x000fe200078e3cff */
[C---:B------:R-:W-:Y:S01]  /*11070*/  FMUL.FTZ R77, R11.reuse, R77 ;  /* 0x0000004d0b4d7220 */ /* 0x040fe20000410000 */
[----:B------:R-:W-:Y:S01]  /*11080*/  LOP3.LUT R17, R16, 0x1, RZ, 0xc0, !PT ;  /* 0x0000000110117812 */ /* 0x000fe200078ec0ff */
[C---:B------:R-:W-:Y:S01]  /*11090*/  FMUL.FTZ R72, R11.reuse, R72 ;  /* 0x000000480b487220 */ /* 0x040fe20000410000 */
[----:B------:R-:W-:Y:S01]  /*110a0*/  MOV R14, 0x20 ;  /* 0x00000020000e7802 */ /* 0x000fe20000000f00 */
[----:B------:R-:W-:Y:S01]  /*110b0*/  FMUL.FTZ R73, R11, R73 ;  /* 0x000000490b497220 */ /* 0x000fe20000410000 */
[----:B------:R-:W-:Y:S01]  /*110c0*/  ISETP.NE.U32.AND P1, PT, R17, 0x1, PT ;  /* 0x000000011100780c */ /* 0x000fe20003f25070 */
[----:B------:R-:W-:Y:S01]  /*110d0*/  FMUL.FTZ R68, R11, R68 ;  /* 0x000000440b447220 */ /* 0x000fe20000410000 */
[----:B------:R-:W-:Y:S01]  /*110e0*/  LEA R15, R15, UR5, 0x2 ;  /* 0x000000050f0f7c11 */ /* 0x000fe2000f8e10ff */
[----:B------:R-:W-:Y:S01]  /*110f0*/  FMUL.FTZ R69, R11, R69 ;  /* 0x000000450b457220 */ /* 0x000fe20000410000 */
[----:B------:R-:W-:Y:S01]  /*11100*/  SEL R11, R14, 0xffffffe0, P1 ;  /* 0xffffffe00e0b7807 */ /* 0x000fe20000800000 */
[C---:B---3--:R-:W-:Y:S01]  /*11110*/  FMUL.FTZ R83, R10.reuse, R83 ;  /* 0x000000530a537220 */ /* 0x048fe20000410000 */
[----:B------:R-:W-:Y:S01]  /*11120*/  FMUL.FTZ R82, R10, R82 ;  /* 0x000000520a527220 */ /* 0x000fe20000410000 */
[----:B------:R-:W-:-:S02]  /*11130*/  VIADD R14, R15, 0x40 ;  /* 0x000000400f0e7836 */ /* 0x000fc40000000000 */
[C---:B------:R-:W-:Y:S01]  /*11140*/  FMUL.FTZ R79, R10.reuse, R79 ;  /* 0x0000004f0a4f7220 */ /* 0x040fe20000410000 */
[----:B------:R-:W-:Y:S02]  /*11150*/  @P0 VIADD R14, R15, 0xffffffc0 ;  /* 0xffffffc00f0e0836 */ /* 0x000fe40000000000 */
[C---:B------:R-:W-:Y:S01]  /*11160*/  FMUL.FTZ R78, R10.reuse, R78 ;  /* 0x0000004e0a4e7220 */ /* 0x040fe20000410000 */
[----:B------:R-:W-:Y:S01]  /*11170*/  IMAD.IADD R12, R13, 0x1, R12 ;  /* 0x000000010d0c7824 */ /* 0x000fe200078e020c */
[----:B------:R-:W-:Y:S01]  /*11180*/  IADD3 R13, R15, R11, RZ ;  /* 0x0000000b0f0d7210 */ /* 0x000fe20007ffe0ff */
[C---:B------:R-:W-:Y:S01]  /*11190*/  FMUL.FTZ R75, R10.reuse, R75 ;  /* 0x0000004b0a4b7220 */ /* 0x040fe20000410000 */
[C---:B------:R-:W-:Y:S01]  /*111a0*/  FMUL.FTZ R74, R10.reuse, R74 ;  /* 0x0000004a0a4a7220 */ /* 0x040fe20000410000 */
[C---:B------:R-:W-:Y:S01]  /*111b0*/  FMUL.FTZ R71, R10.reuse, R71 ;  /* 0x000000470a477220 */ /* 0x040fe20000410000 */
[----:B------:R-:W-:Y:S01]  /*111c0*/  FMUL.FTZ R70, R10, R70 ;  /* 0x000000460a467220 */ /* 0x000fe20000410000 */
[----:B------:R-:W-:Y:S01]  /*111d0*/  IMAD.IADD R29, R11, 0x1, R14 ;  /* 0x000000010b1d7824 */ /* 0x000fe200078e020e */
[----:B------:R-:W-:Y:S01]  /*111e0*/  STS.64 [R15], R80 ;  /* 0x000000500f007388 */ /* 0x000fe20000000a00 */
[----:B------:R-:W-:Y:S01]  /*111f0*/  LEA R32, R12, UR5, 0x2 ;  /* 0x000000050c207c11 */ /* 0x000fe2000f8e10ff */
[----:B------:R-:W3:Y:S01]  /*11200*/  LDC.64 R10, c[0x0][0x2c0] ;  /* 0x0000b000ff0a7b82 */ /* 0x000ee20000000a00 */
[----:B------:R-:W-:Y:S01]  /*11210*/  LOP3.LUT R37, R8, 0xffffffe0, RZ, 0xc0, !PT ;  /* 0xffffffe008257812 */ /* 0x000fe200078ec0ff */
[----:B------:R-:W-:Y:S01]  /*11220*/  STS.64 [R15+0x400], R82 ;  /* 0x000400520f007388 */ /* 0x000fe20000000a00 */
[----:B------:R-:W2:Y:S01]  /*11230*/  @P2 MUFU.LG2 R5, R5 ;  /* 0x0000000500052308 */ /* 0x000ea20000000c00 */
[----:B------:R-:W-:Y:S01]  /*11240*/  SHF.R.S32.HI R30, RZ, 0x1f, R7 ;  /* 0x0000001fff1e7819 */ /* 0x000fe20000011407 */
[----:B------:R-:W-:Y:S01]  /*11250*/  @P3 FMUL.FTZ R39, R6, 0.69314718246459960938 ;  /* 0x3f31721806273820 */ /* 0x000fe20000410000 */
[----:B------:R-:W-:Y:S01]  /*11260*/  STS.64 [R13], R76 ;  /* 0x0000004c0d007388 */ /* 0x000fe20000000a00 */
[----:B------:R-:W-:Y:S01]  /*11270*/  IADD3 R37, -R37, R4, RZ ;  /* 0x0000000425257210 */ /* 0x000fe20007ffe1ff */
[----:B------:R-:W-:Y:S01]  /*11280*/  IMAD.MOV.U32 R4, RZ, RZ, -0x800000 ;  /* 0xff800000ff047424 */ /* 0x000fe200078e00ff */
[----:B------:R-:W-:Y:S01]  /*11290*/  LEA.HI R30, R30, R7, RZ, 0x2 ;  /* 0x000000071e1e7211 */ /* 0x000fe200078f10ff */
[----:B------:R-:W-:Y:S01]  /*112a0*/  STS.64 [R13+0x400], R78 ;  /* 0x0004004e0d007388 */ /* 0x000fe20000000a00 */
[----:B------:R-:W-:Y:S01]  /*112b0*/  LOP3.LUT P0, RZ, R37, 0x3, RZ, 0xc0, !PT ;  /* 0x0000000325ff7812 */ /* 0x000fe2000780c0ff */
[----:B----4-:R-:W-:Y:S01]  /*112c0*/  @P3 FFMA.FTZ R4, R2, R33, R39 ;  /* 0x0000002102043223 */ /* 0x010fe20000010027 */
[----:B------:R-:W-:Y:S01]  /*112d0*/  IADD3 R6, -R149, RZ, RZ ;  /* 0x000000ff95067210 */ /* 0x000fe20007ffe1ff */
[----:B------:R-:W-:Y:S01]  /*112e0*/  STS.64 [R14], R72 ;  /* 0x000000480e007388 */ /* 0x000fe20000000a00 */
[----:B------:R-:W-:Y:S01]  /*112f0*/  LOP3.LUT R30, R30, 0xffffffc, RZ, 0xc0, !PT ;  /* 0x0ffffffc1e1e7812 */ /* 0x000fe200078ec0ff */
[----:B------:R-:W-:Y:S01]  /*11300*/  IMAD.MOV.U32 R2, RZ, RZ, -0x800000 ;  /* 0xff800000ff027424 */ /* 0x000fe200078e00ff */
[----:B-1----:R-:W-:Y:S01]  /*11310*/  SHF.L.U32 R8, R31, 0x6, RZ ;  /* 0x000000061f087819 */ /* 0x002fe200000006ff */
[----:B------:R-:W-:Y:S01]  /*11320*/  STS.64 [R14+0x400], R74 ;  /* 0x0004004a0e007388 */ /* 0x000fe20000000a00 */
[----:B--2---:R-:W-:Y:S01]  /*11330*/  @P2 FMUL.FTZ R5, R5, 0.69314718246459960938 ;  /* 0x3f31721805052820 */ /* 0x004fe20000410000 */
[----:B------:R-:W-:-:S02]  /*11340*/  IMAD.IADD R7, R7, 0x1, -R30 ;  /* 0x0000000107077824 */ /* 0x000fc400078e0a1e */
[----:B------:R-:W-:Y:S01]  /*11350*/  STS.64 [R29], R68 ;  /* 0x000000441d007388 */ /* 0x000fe20000000a00 */
[----:B---3--:R-:W-:Y:S02]  /*11360*/  IMAD R10, R28, R10, R149 ;  /* 0x0000000a1c0a7224 */ /* 0x008fe400078e0295 */
[----:B-----5:R-:W-:Y:S01]  /*11370*/  @P2 FFMA.FTZ R2, R0, R35, R5 ;  /* 0x0000002300022223 */ /* 0x020fe20000010005 */
[----:B------:R1:W-:Y:S01]  /*11380*/  STS.64 [R29+0x400], R70 ;  /* 0x000400461d007388 */ /* 0x0003e20000000a00 */
[----:B------:R-:W-:Y:S02]  /*11390*/  IMAD.SHL.U32 R28, R9, 0x4, RZ ;  /* 0x00000004091c7824 */ /* 0x000fe400078e00ff */
[----:B------:R-:W-:Y:S01]  /*113a0*/  IMAD R7, R7, 0x10, R154 ;  /* 0x0000001007077824 */ /* 0x000fe200078e029a */
[----:B------:R-:W-:Y:S01]  /*113b0*/  BAR.SYNC.DEFER_BLOCKING 0x0 ;  /* 0x0000000000007b1d */ /* 0x000fe20000010000 */
[----:B------:R-:W-:-:S07]  /*113c0*/  IMAD R0, R31, -0x40, R148 ;  /* 0xffffffc01f007824 */ /* 0x000fce00078e0294 */
        /* <DEDUP_REMOVED lines=22> */
.L_x_5088:
[----:B------:R-:W-:Y:S05]  /*11530*/  BSYNC B0 ;  /* 0x0000000000007941 */ /* 0x000fea0003800000 */
.L_x_5087:
        /* <DEDUP_REMOVED lines=22> */
.L_x_5089:
        /* <DEDUP_REMOVED lines=14> */
.L_x_5385:


//--------------------- .text._ZN5flash24flash_fwd_splitkv_kernelI23Flash_fwd_kernel_traitsILi32ELi64ELi128ELi4ELb0ELb0EN7cutlass10bfloat16_tE19Flash_kernel_traitsILi32ELi64ELi128ELi4ES3_EELb1ELb0ELb1ELb0ELb0ELb0ELb1ELb1EEEvNS_16Flash_fwd_paramsE --------------------------
	.section	.text._ZN5flash24flash_fwd_splitkv_kernelI23Flash_fwd_kernel_traitsILi32ELi64ELi128ELi4ELb0ELb0EN7cutlass10bfloat16_tE19Flash_kernel_traitsILi32ELi64ELi128ELi4ES3_EELb1ELb0ELb1ELb0ELb0ELb0ELb1ELb1EEEvNS_16Flash_fwd_paramsE,"ax",@progbits
	.align	128
        .global         _ZN5flash24flash_fwd_splitkv_kernelI23Flash_fwd_kernel_traitsILi32ELi64ELi128ELi4ELb0ELb0EN7cutlass10bfloat16_tE19Flash_kernel_traitsILi32ELi64ELi128ELi4ES3_EELb1ELb0ELb1ELb0ELb0ELb0ELb1ELb1EEEvNS_16Flash_fwd_paramsE
        .type           _ZN5flash24flash_fwd_splitkv_kernelI23Flash_fwd_kernel_traitsILi32ELi64ELi128ELi4ELb0ELb0EN7cutlass10bfloat16_tE19Flash_kernel_traitsILi32ELi64ELi128ELi4ES3_EELb1ELb0ELb1ELb0ELb0ELb0ELb1ELb1EEEvNS_16Flash_fwd_paramsE,@function
        .size           _ZN5flash24flash_fwd_splitkv_kernelI23Flash_fwd_kernel_traitsILi32ELi64ELi128ELi4ELb0ELb0EN7cutlass10bfloat16_tE19Flash_kernel_traitsILi32ELi64ELi128ELi4ES3_EELb1ELb0ELb1ELb0ELb0ELb0ELb1ELb1EEEvNS_16Flash_fwd_paramsE,(.L_x_5386 - _ZN5flash24flash_fwd_splitkv_kernelI23Flash_fwd_kernel_traitsILi32ELi64ELi128ELi4ELb0ELb0EN7cutlass10bfloat16_tE19Flash_kernel_traitsILi32ELi64ELi128ELi4ES3_EELb1ELb0ELb1ELb0ELb0ELb0ELb1ELb1EEEvNS_16Flash_fwd_paramsE)
        .other          _ZN5flash24flash_fwd_splitkv_kernelI23Flash_fwd_kernel_traitsILi32ELi64ELi128ELi4ELb0ELb0EN7cutlass10bfloat16_tE19Flash_kernel_traitsILi32ELi64ELi128ELi4ES3_EELb1ELb0ELb1ELb0ELb0ELb0ELb1ELb1EEEvNS_16Flash_fwd_paramsE,@"STO_CUDA_ENTRY STV_DEFAULT"
_ZN5flash24flash_fwd_splitkv_kernelI23Flash_fwd_kernel_traitsILi32ELi64ELi128ELi4ELb0ELb0EN7cutlass10bfloat16_tE19Flash_kernel_traitsILi32ELi64ELi128ELi4ES3_EELb1ELb0ELb1ELb0ELb0ELb0ELb1ELb1EEEvNS_16Flash_fwd_paramsE:
.text._ZN5flash24flash_fwd_splitkv_kernelI23Flash_fwd_kernel_traitsILi32ELi64ELi128ELi4ELb0ELb0EN7cutlass10bfloat16_tE19Flash_kernel_traitsILi32ELi64ELi128ELi4ES3_EELb1ELb0ELb1ELb0ELb0ELb0ELb1ELb1EEEvNS_16Flash_fwd_paramsE:
        /* <DEDUP_REMOVED lines=46> */
[----:B------:R-:W-:Y:S01]  /*02e0*/  IADD3 R103, -R149, RZ, RZ ;  /* 0x000000ff95677210 */ /* 0x000fe20007ffe1ff */
[----:B------:R-:W2:Y:S04]  /*02f0*/  S2R R17, SR_CTAID.X ;  /* 0x0000000000117919 */ /* 0x000ea80000002500 */
[----:B------:R-:W-:Y:S01]  /*0300*/  IMAD R102, R5, R103, R102 ;  /* 0x0000006705667224 */ /* 0x000fe200078e0266 */
[----:B------:R-:W3:Y:S01]  /*0310*/  S2R R0, SR_CTAID.Y ;  /* 0x0000000000007919 */ /* 0x000ee20000002600 */
[----:B------:R-:W-:-:S06]  /*0320*/  @P0 IMAD.IADD R148, R9, 0x1, -R12 ;  /* 0x0000000109940824 */ /* 0x000fcc00078e0a0c */
[----:B------:R-:W4:Y:S01]  /*0330*/  @!P0 LDC R148, c[0x0][0x2c4] ;  /* 0x0000b100ff948b82 */ /* 0x000f220000000800 */
[----:B------:R-:W-:-:S04]  /*0340*/  ISETP.NE.U32.AND P0, PT, R2, RZ, PT ;  /* 0x000000ff0200720c */ /* 0x000fc80003f05070 */
[----:B------:R-:W-:-:S13]  /*0350*/  ISETP.NE.AND.EX P0, PT, R3, RZ, PT, P0 ;  /* 0x000000ff0300720c */ /* 0x000fda0003f05300 */
[----:B-123--:R-:W-:Y:S05]  /*0360*/  @!P0 BRA `(.L_x_5090) ;  /* 0x0000000000108947 */ /* 0x00efea0003800000 */
[----:B------:R-:W2:Y:S02]  /*0370*/  @P1 LDG.E R3, desc[UR6][R6.64+0x4] ;  /* 0x0000040606031981 */ /* 0x000ea4000c1e1900 */
[----:B--2--5:R-:W-:-:S06]  /*0380*/  @P1 IADD3 R14, R3, -R8, RZ ;  /* 0x80000008030e1210 */ /* 0x024fcc0007ffe0ff */
[----:B------:R2:W5:Y:S01]  /*0390*/  @!P1 LDG.E R14, desc[UR6][R6.64] ;  /* 0x00000006060e9981 */ /* 0x000562000c1e1900 */
[----:B------:R-:W-:Y:S05]  /*03a0*/  BRA `(.L_x_5091) ;  /* 0x0000000000047947 */ /* 0x000fea0003800000 */
.L_x_5090:
[----:B------:R-:W1:Y:S02]  /*03b0*/  LDC R14, c[0x0][0x2c8] ;  /* 0x0000b200ff0e7b82 */ /* 0x000e640000000800 */
.L_x_5091:
        /* <DEDUP_REMOVED lines=121> */
.L_x_5092:
        /* <DEDUP_REMOVED lines=24> */
.L_x_5093:
[----:B------:R-:W-:Y:S05]  /*0cd0*/  @!P1 BRA `(.L_x_5094) ;  /* 0x00000004003c9947 */ /* 0x000fea0003800000 */
[----:B------:R-:W2:Y:S01]  /*0ce0*/  LDC R11, c[0x0][0x380] ;  /* 0x0000e000ff0b7b82 */ /* 0x000ea20000000800 */
        /* <DEDUP_REMOVED lines=28> */
[----:B------:R1:W4:Y:S01]  /*0eb0*/  LDG.E R6, desc[UR6][R6.64] ;  /* 0x0000000606067981 */ /* 0x000322000c1e1900 */
[----:B--2---:R-:W-:Y:S02]  /*0ec0*/  IABS R2, R5 ;  /* 0x0000000500027213 */ /* 0x004fe40000000000 */
[----:B------:R-:W-:Y:S02]  /*0ed0*/  IADD3 R19, -R19, RZ, RZ ;  /* 0x000000ff13137210 */ /* 0x000fe40007ffe1ff */
[----:B-----5:R-:W2:Y:S03]  /*0ee0*/  I2F.RP R10, R2 ;  /* 0x00000002000a7306 */ /* 0x020ea60000209400 */
[----:B------:R-:W-:-:S05]  /*0ef0*/  IMAD R19, R11, R19, R0 ;  /* 0x000000130b137224 */ /* 0x000fca00078e0200 */
[----:B------:R-:W-:Y:S01]  /*0f00*/  SHF.R.S32.HI R15, RZ, 0x1f, R19 ;  /* 0x0000001fff0f7819 */ /* 0x000fe20000011413 */
[----:B--2---:R-:W2:Y:S01]  /*0f10*/  MUFU.RCP R8, R10 ;  /* 0x0000000a00087308 */ /* 0x004ea20000001000 */
[----:B-1----:R-:W-:Y:S02]  /*0f20*/  IABS R7, R102 ;  /* 0x0000006600077213 */ /* 0x002fe40000000000 */
[----:B--2---:R-:W-:-:S05]  /*0f30*/  IADD3 R8, R8, 0xffffffe, RZ ;  /* 0x0ffffffe08087810 */ /* 0x004fca0007ffe0ff */
        /* <DEDUP_REMOVED lines=41> */
.L_x_5094:
[----:B------:R-:W2:Y:S01]  /*11d0*/  LDC R9, c[0x0][0x278] ;  /* 0x00009e00ff097b82 */ /* 0x000ea20000000800 */
[----:B-1----:R-:W-:Y:S02]  /*11e0*/  IABS R2, R102 ;  /* 0x0000006600027213 */ /* 0x002fe40000000000 */
[----:B------:R-:W-:-:S13]  /*11f0*/  ISETP.NE.AND P4, PT, R8, -0x1, PT ;  /* 0xffffffff0800780c */ /* 0x000fda0003f85270 */
[----:B------:R-:W1:Y:S01]  /*1200*/  @P4 LDC.64 R110, c[0x0][0x248] ;  /* 0x00009200ff6e4b82 */ /* 0x000e620000000a00 */
[----:B------:R-:W-:Y:S01]  /*1210*/  @P4 IMAD.IADD R18, R11, 0x1, R8 ;  /* 0x000000010b124824 */ /* 0x000fe200078e0208 */
        /* <DEDUP_REMOVED lines=8> */
[----:B------:R-:W-:Y:S02]  /*12a0*/  IMAD.HI.U32 R5, R7, R5, R6 ;  /* 0x0000000507057227 */ /* 0x000fe400078e0006 */
[----:B------:R-:W2:Y:S04]  /*12b0*/  @P4 LDC.64 R6, c[0x0][0x250] ;  /* 0x00009400ff064b82 */ /* 0x000ea80000000a00 */
[----:B------:R-:W-:-:S04]  /*12c0*/  IMAD.HI.U32 R16, R5, R2, RZ ;  /* 0x0000000205107227 */ /* 0x000fc800078e00ff */
[----:B------:R-:W-:Y:S02]  /*12d0*/  IMAD.MOV R0, RZ, RZ, -R16 ;  /* 0x000000ffff007224 */ /* 0x000fe400078e0a10 */
[C---:B-1----:R-:W-:Y:S02]  /*12e0*/  @P4 IMAD R5, R18.reuse, R111, RZ ;  /* 0x0000006f12054224 */ /* 0x042fe400078e02ff */
        /* <DEDUP_REMOVED lines=30> */
.L_x_5096:
        /* <DEDUP_REMOVED lines=33> */
.L_x_5095:
[----:B------:R1:W5:Y:S01]  /*16e0*/  @P5 LDG.E R11, desc[UR6][R24.64] ;  /* 0x00000006180b5981 */ /* 0x000362000c1e1900 */
[----:B------:R-:W-:Y:S01]  /*16f0*/  ISETP.NE.AND P0, PT, R12, -0x1, PT ;  /* 0xffffffff0c00780c */ /* 0x000fe20003f05270 */
[----:B------:R-:W1:Y:S01]  /*1700*/  LDC.64 R2, c[0x0][0x240] ;  /* 0x00009000ff027b82 */ /* 0x000e620000000a00 */
[----:B------:R-:W-:Y:S01]  /*1710*/  SHF.R.S32.HI R29, RZ, 0x1f, R56 ;  /* 0x0000001fff1d7819 */ /* 0x000fe20000011438 */
[----:B------:R-:W-:Y:S01]  /*1720*/  ULDC.64 UR4, c[0x0][0x268] ;  /* 0x00009a0000047ab9 */ /* 0x000fe20000000a00 */
[----:B------:R-:W-:Y:S01]  /*1730*/  SHF.R.S32.HI R103, RZ, 0x1f, R102 ;  /* 0x0000001fff677819 */ /* 0x000fe20000011466 */
[----:B------:R-:W-:Y:S01]  /*1740*/  IMAD.SHL.U32 R145, R110, 0x20, RZ ;  /* 0x000000206e917824 */ /* 0x000fe200078e00ff */
[CC--:B------:R-:W-:Y:S02]  /*1750*/  LEA.HI R23, R29.reuse, R56.reuse, RZ, 0x2 ;  /* 0x000000381d177211 */ /* 0x0c0fe400078f10ff */
[CC--:B------:R-:W-:Y:S01]  /*1760*/  LEA.HI R27, R29.reuse, R56.reuse, RZ, 0x4 ;  /* 0x000000381d1b7211 */ /* 0x0c0fe200078f20ff */
[----:B------:R-:W2:Y:S01]  /*1770*/  LDC.64 R106, c[0x0][0x250] ;  /* 0x00009400ff6a7b82 */ /* 0x000ea20000000a00 */
[----:B------:R-:W-:-:S02]  /*1780*/  LEA.HI R18, R29, R56, RZ, 0x5 ;  /* 0x000000381d127211 */ /* 0x000fc400078f28ff */
[----:B------:R-:W-:Y:S02]  /*1790*/  LEA.HI R29, R29, R56, RZ, 0x3 ;  /* 0x000000381d1d7211 */ /* 0x000fe400078f18ff */
[----:B------:R-:W-:Y:S02]  /*17a0*/  LOP3.LUT R31, R23, 0xfffffffc, RZ, 0xc0, !PT ;  /* 0xfffffffc171f7812 */ /* 0x000fe400078ec0ff */
[----:B------:R-:W-:Y:S01]  /*17b0*/  SHF.R.S32.HI R29, RZ, 0x3, R29 ;  /* 0x00000003ff1d7819 */ /* 0x000fe2000001141d */
[----:B------:R-:W3:Y:S01]  /*17c0*/  @!P0 LDC.64 R6, c[0x0][0x228] ;  /* 0x00008a00ff068b82 */ /* 0x000ee20000000a00 */
[----:B------:R-:W-:Y:S01]  /*17d0*/  SHF.R.S32.HI R100, RZ, 0x2, R23 ;  /* 0x00000002ff647819 */ /* 0x000fe20000011417 */
[----:B-----5:R-:W-:Y:S01]  /*17e0*/  IMAD.IADD R10, R56, 0x1, -R31 ;  /* 0x00000001380a7824 */ /* 0x020fe200078e0a1f */
[----:B------:R-:W-:Y:S01]  /*17f0*/  LOP3.LUT R27, R27, 0xfffffff0, RZ, 0xc0, !PT ;  /* 0xfffffff01b1b7812 */ /* 0x000fe200078ec0ff */
[----:B------:R-:W-:Y:S01]  /*1800*/  IMAD.SHL.U32 R29, R29, 0x40, RZ ;  /* 0x000000401d1d7824 */ /* 0x000fe200078e00ff */
[----:B------:R-:W-:-:S02]  /*1810*/  SHF.R.S32.HI R101, RZ, 0x1f, R100 ;  /* 0x0000001fff657819 */ /* 0x000fc40000011464 */
[----:B------:R-:W-:Y:S01]  /*1820*/  SHF.L.U32 R108, R10, 0x3, RZ ;  /* 0x000000030a6c7819 */ /* 0x000fe200000006ff */
[----:B-1----:R-:W-:Y:S01]  /*1830*/  @P0 IMAD.WIDE.U32 R24, R12, R2, RZ ;  /* 0x000000020c180225 */ /* 0x002fe200078e00ff */
[----:B------:R-:W-:Y:S01]  /*1840*/  LOP3.LUT R29, R29, 0xc0, RZ, 0xc0, !PT ;  /* 0x000000c01d1d7812 */ /* 0x000fe200078ec0ff */
[----:B------:R-:W1:Y:S01]  /*1850*/  LDC R67, c[0x0][0x2e0] ;  /* 0x0000b800ff437b82 */ /* 0x000e620000000800 */
[----:B------:R-:W-:Y:S01]  /*1860*/  SHF.R.S32.HI R109, RZ, 0x1f, R108 ;  /* 0x0000001fff6d7819 */ /* 0x000fe2000001146c */
[----:B------:R-:W-:Y:S01]  /*1870*/  IMAD.IADD R56, R56, 0x1, -R27 ;  /* 0x0000000138387824 */ /* 0x000fe200078e0a1b */
[----:B------:R-:W-:Y:S01]  /*1880*/  SHF.R.U32.HI R16, RZ, 0x3, R29 ;  /* 0x00000003ff107819 */ /* 0x000fe2000001161d */
[----:B------:R-:W-:Y:S01]  /*1890*/  IMAD.WIDE R26, R17, 0x40, R100 ;  /* 0x00000040111a7825 */ /* 0x000fe200078e0264 */
[----:B------:R-:W-:Y:S02]  /*18a0*/  LEA.HI R23, R23, R100, RZ, 0x1 ;  /* 0x0000006417177211 */ /* 0x000fe400078f08ff */
[----:B------:R-:W-:Y:S01]  /*18b0*/  SHF.R.S32.HI R18, RZ, 0x5, R18 ;  /* 0x00000005ff127819 */ /* 0x000fe20000011412 */
[----:B------:R-:W-:Y:S01]  /*18c0*/  @P0 IMAD R17, R12, R3, R25 ;  /* 0x000000030c110224 */ /* 0x000fe200078e0219 */
[----:B------:R-:W-:Y:S01]  /*18d0*/  LOP3.LUT R25, R29, 0x18, R108, 0xf8, !PT ;  /* 0x000000181d197812 */ /* 0x000fe200078ef86c */
[----:B------:R-:W-:Y:S01]  /*18e0*/  @P0 IMAD.MOV.U32 R12, RZ, RZ, R24 ;  /* 0x000000ffff0c0224 */ /* 0x000fe200078e0018 */
[----:B------:R-:W-:Y:S01]  /*18f0*/  LOP3.LUT R23, R23, 0x7fffffe, RZ, 0xc0, !PT ;  /* 0x07fffffe17177812 */ /* 0x000fe200078ec0ff */
[----:B------:R-:W-:Y:S01]  /*1900*/  IMAD R125, R101, R110, RZ ;  /* 0x0000006e657d7224 */ /* 0x000fe200078e02ff */
[----:B------:R-:W-:Y:S01]  /*1910*/  LOP3.LUT R25, R25, R16, RZ, 0x3c, !PT ;  /* 0x0000001019197212 */ /* 0x000fe200078e3cff */
[-C--:B---3--:R-:W-:Y:S01]  /*1920*/  @!P0 IMAD R20, R13, R6.reuse, RZ ;  /* 0x000000060d148224 */ /* 0x088fe200078e02ff */
[----:B------:R-:W-:Y:S01]  /*1930*/  SHF.L.U64.HI R144, R110, 0x5, R111 ;  /* 0x000000056e907819 */ /* 0x000fe2000001026f */
[----:B------:R-:W-:Y:S01]  /*1940*/  @!P0 IMAD.WIDE.U32 R28, R149, R6, RZ ;  /* 0x00000006951c8225 */ /* 0x000fe200078e00ff */
[----:B--2---:R-:W-:-:S02]  /*1950*/  SHF.L.U64.HI R146, R106, 0x5, R107 ;  /* 0x000000056a927819 */ /* 0x004fc4000001026b */
[----:B------:R-:W-:Y:S01]  /*1960*/  SHF.L.U32 R147, R106, 0x5, RZ ;  /* 0x000000056a937819 */ /* 0x000fe200000006ff */
[----:B------:R-:W-:Y:S01]  /*1970*/  @!P0 IMAD R7, R149, R7, R20 ;  /* 0x0000000795078224 */ /* 0x000fe200078e0214 */
[----:B------:R-:W-:Y:S01]  /*1980*/  LEA.HI R56, R56, R56, RZ, 0x1 ;  /* 0x0000003838387211 */ /* 0x000fe200078f08ff */
[----:B------:R-:W-:Y:S02]  /*1990*/  @!P0 IMAD.MOV.U32 R12, RZ, RZ, R28 ;  /* 0x000000ffff0c8224 */ /* 0x000fe400078e001c */
[----:B------:R-:W-:Y:S01]  /*19a0*/  IMAD R6, R27, R2, RZ ;  /* 0x000000021b067224 */ /* 0x000fe200078e02ff */
[----:B------:R-:W-:Y:S01]  /*19b0*/  @!P0 IADD3 R17, R29, R7, RZ ;  /* 0x000000071d118210 */ /* 0x000fe20007ffe0ff */
[----:B------:R-:W-:Y:S01]  /*19c0*/  IMAD R7, R5, UR4, RZ ;  /* 0x0000000405077c24 */ /* 0x000fe2000f8e02ff */
[----:B------:R-:W-:Y:S01]  /*19d0*/  IADD3 R20, P0, R108, R14, RZ ;  /* 0x0000000e6c147210 */ /* 0x000fe20007f1e0ff */
[----:B------:R-:W-:Y:S01]  /*19e0*/  IMAD R6, R26, R3, R6 ;  /* 0x000000031a067224 */ /* 0x000fe200078e0206 */
[----:B------:R-:W-:Y:S01]  /*19f0*/  IADD3 R16, P2, R108, R12, RZ ;  /* 0x0000000c6c107210 */ /* 0x000fe20007f5e0ff */
[----:B------:R-:W-:Y:S01]  /*1a00*/  IMAD R7, R4, UR5, R7 ;  /* 0x0000000504077c24 */ /* 0x000fe2000f8e0207 */
[----:B-1----:R-:W-:Y:S01]  /*1a10*/  LEA.HI R67, R67, R67, RZ, 0x1 ;  /* 0x0000004343437211 */ /* 0x002fe200078f08ff */
[C---:B------:R-:W-:Y:S01]  /*1a20*/  IMAD.X R21, R109.reuse, 0x1, R21, P0 ;  /* 0x000000016d157824 */ /* 0x040fe200000e0615 */
[----:B------:R-:W-:Y:S01]  /*1a30*/  IADD3 R54, P0, R100, R19, RZ ;  /* 0x0000001364367210 */ /* 0x000fe20007f1e0ff */
[----:B------:R-:W-:Y:S01]  /*1a40*/  IMAD.X R17, R109, 0x1, R17, P2 ;  /* 0x000000016d117824 */ /* 0x000fe200010e0611 */
[----:B------:R-:W-:Y:S01]  /*1a50*/  SHF.R.S32.HI R65, RZ, 0x1, R67 ;  /* 0x00000001ff417819 */ /* 0x000fe20000011443 */
[----:B------:R-:W-:Y:S01]  /*1a60*/  IMAD.WIDE.U32 R20, R4, UR4, R20 ;  /* 0x0000000404147c25 */ /* 0x000fe2000f8e0014 */
[----:B------:R-:W-:Y:S01]  /*1a70*/  IADD3.X R15, R101, R15, RZ, P0, !PT ;  /* 0x0000000f650f7210 */ /* 0x000fe200007fe4ff */
[----:B------:R-:W-:Y:S01]  /*1a80*/  ULDC.64 UR4, c[0x0][0x258] ;  /* 0x0000960000047ab9 */ /* 0x000fe20000000a00 */
[----:B------:R-:W-:Y:S01]  /*1a90*/  IADD3 R58, P0, R108, R8, RZ ;  /* 0x000000086c3a7210 */ /* 0x000fe20007f1e0ff */
[----:B------:R-:W-:Y:S01]  /*1aa0*/  IMAD.WIDE.U32 R16, R26, R2, R16 ;  /* 0x000000021a107225 */ /* 0x000fe200078e0010 */
[----:B------:R-:W-:-:S03]  /*1ab0*/  SHF.R.S32.HI R2, RZ, 0x1f, R61 ;  /* 0x0000001fff027819 */ /* 0x000fc6000001143d */
[----:B------:R-:W-:Y:S02]  /*1ac0*/  IMAD R15, R15, R106, RZ ;  /* 0x0000006a0f0f7224 */ /* 0x000fe400078e02ff */
[----:B------:R-:W-:Y:S02]  /*1ad0*/  IMAD.X R59, R109, 0x1, R9, P0 ;  /* 0x000000016d3b7824 */ /* 0x000fe400000e0609 */
[----:B------:R-:W-:Y:S01]  /*1ae0*/  IMAD R57, R54, R107, R15 ;  /* 0x0000006b36397224 */ /* 0x000fe200078e020f */
[----:B------:R-:W-:Y:S01]  /*1af0*/  LEA.HI R15, R2, R61, RZ, 0x7 ;  /* 0x0000003d020f7211 */ /* 0x000fe200078f38ff */
[----:B------:R-:W-:Y:S02]  /*1b00*/  IMAD.IADD R21, R21, 0x1, R7 ;  /* 0x0000000115157824 */ /* 0x000fe400078e0207 */
[----:B------:R-:W-:Y:S01]  /*1b10*/  IMAD.SHL.U32 R7, R10, 0x4, RZ ;  /* 0x000000040a077824 */ /* 0x000fe200078e00ff */
[----:B------:R-:W-:Y:S01]  /*1b20*/  SHF.R.S32.HI R15, RZ, 0x7, R15 ;  /* 0x00000007ff0f7819 */ /* 0x000fe2000001140f */
[----:B------:R-:W-:-:S02]  /*1b30*/  IMAD.IADD R17, R17, 0x1, R6 ;  /* 0x0000000111117824 */ /* 0x000fc400078e0206 */
[----:B------:R-:W-:Y:S01]  /*1b40*/  IMAD R3, R103, UR4, RZ ;  /* 0x0000000467037c24 */ /* 0x000fe2000f8e02ff */
[----:B------:R-:W-:Y:S01]  /*1b50*/  VIMNMX R74, R126, R15, !PT ;  /* 0x0000000f7e4a7248 */ /* 0x000fe20007fe0100 */
[C---:B------:R-:W-:Y:S02]  /*1b60*/  IMAD R66, R100.reuse, R65, R7 ;  /* 0x0000004164427224 */ /* 0x040fe400078e0207 */
[----:B------:R-:W-:Y:S01]  /*1b70*/  IMAD.IADD R23, R100, 0x1, -R23 ;  /* 0x0000000164177824 */ /* 0x000fe200078e0a17 */
[----:B------:R-:W-:Y:S01]  /*1b80*/  ISETP.GT.AND P0, PT, R53, R74, PT ;  /* 0x0000004a3500720c */ /* 0x000fe20003f04270 */
[C---:B------:R-:W-:Y:S01]  /*1b90*/  IMAD R3, R102.reuse, UR5, R3 ;  /* 0x0000000566037c24 */ /* 0x040fe2000f8e0203 */
[----:B------:R-:W-:Y:S01]  /*1ba0*/  SHF.R.S32.HI R63, RZ, 0x1f, R66 ;  /* 0x0000001fff3f7819 */ /* 0x000fe20000011442 */
[----:B------:R-:W-:-:S04]  /*1bb0*/  IMAD.WIDE.U32 R104, R102, UR4, R16 ;  /* 0x0000000466687c25 */ /* 0x000fc8000f8e0010 */
[----:B------:R-:W-:Y:S01]  /*1bc0*/  IMAD.IADD R64, R7, 0x1, R66 ;  /* 0x0000000107407824 */ /* 0x000fe200078e0242 */
[----:B------:R-:W-:Y:S01]  /*1bd0*/  IADD3 R60, R105, R3, RZ ;  /* 0x00000003693c7210 */ /* 0x000fe20007ffe0ff */
        /* <DEDUP_REMOVED lines=37> */
[C---:B------:R-:W-:Y:S01]  /*1e30*/  IMAD R8, R9.reuse, UR5, R8 ;  /* 0x0000000509087c24 */ /* 0x040fe2000f8e0208 */
[----:B------:R-:W-:Y:S01]  /*1e40*/  UIMAD.WIDE.U32 UR16, UR4, 0xc0, URZ ;  /* 0x000000c0041078a5 */ /* 0x000fe2000f8e003f */
[----:B------:R-:W-:Y:S01]  /*1e50*/  IMAD.WIDE.U32 R14, R9, UR4, R14 ;  /* 0x00000004090e7c25 */ /* 0x000fe2000f8e000e */
[C-C-:B-1----:R-:W-:Y:S01]  /*1e60*/  SHF.L.U64.HI R76, R2.reuse, 0x6, R3.reuse ;  /* 0x00000006024c7819 */ /* 0x142fe20000010203 */
[----:B------:R-:W-:Y:S01]  /*1e70*/  USHF.L.U64.HI UR21, UR18, 0x1, UR13 ;  /* 0x0000000112157899 */ /* 0x000fe2000801020d */
[C---:B------:R-:W-:Y:S01]  /*1e80*/  SHF.L.U64.HI R94, R2.reuse, 0x5, R3 ;  /* 0x00000005025e7819 */ /* 0x040fe20000010203 */
[----:B------:R-:W-:Y:S01]  /*1e90*/  IMAD R6, R7, R2, RZ ;  /* 0x0000000207067224 */ /* 0x000fe200078e02ff */
[----:B------:R-:W-:Y:S01]  /*1ea0*/  IADD3 R15, R15, R8, RZ ;  /* 0x000000080f0f7210 */ /* 0x000fe20007ffe0ff */
[C---:B------:R-:W-:Y:S01]  /*1eb0*/  IMAD.WIDE.U32 R12, R9.reuse, R2, R12 ;  /* 0x00000002090c7225 */ /* 0x040fe200078e000c */
[----:B------:R-:W-:Y:S01]  /*1ec0*/  SHF.L.U32 R77, R2, 0x6, RZ ;  /* 0x00000006024d7819 */ /* 0x000fe200000006ff */
[----:B------:R-:W-:Y:S01]  /*1ed0*/  USHF.L.U32 UR24, UR12, 0x1, URZ ;  /* 0x000000010c187899 */ /* 0x000fe2000800063f */
[----:B------:R-:W-:Y:S01]  /*1ee0*/  IADD3 R96, R100, 0x60, RZ ;  /* 0x0000006064607810 */ /* 0x000fe20007ffe0ff */
[----:B------:R-:W-:Y:S01]  /*1ef0*/  IMAD R6, R9, R3, R6 ;  /* 0x0000000309067224 */ /* 0x000fe200078e0206 */
[----:B------:R-:W-:Y:S01]  /*1f00*/  MOV R10, R12 ;  /* 0x0000000c000a7202 */ /* 0x000fe20000000f00 */
[----:B------:R-:W-:Y:S01]  /*1f10*/  IMAD R87, R5, UR10, RZ ;  /* 0x0000000a05577c24 */ /* 0x000fe2000f8e02ff */
[----:B------:R-:W-:Y:S01]  /*1f20*/  SHF.R.S32.HI R70, RZ, 0x1f, R71 ;  /* 0x0000001fff467819 */ /* 0x000fe20000011447 */
[----:B------:R-:W-:Y:S01]  /*1f30*/  IMAD.IADD R0, R11, 0x1, R0 ;  /* 0x000000010b007824 */ /* 0x000fe200078e0200 */
[----:B--2---:R-:W-:Y:S01]  /*1f40*/  LEA R75, -R75, RZ, 0x7 ;  /* 0x000000ff4b4b7211 */ /* 0x004fe200078e39ff */
[----:B------:R-:W-:Y:S01]  /*1f50*/  IMAD.IADD R11, R13, 0x1, R6 ;  /* 0x000000010d0b7824 */ /* 0x000fe200078e0206 */
[----:B------:R-:W-:Y:S01]  /*1f60*/  ULDC UR19, c[0x0][0x2e0] ;  /* 0x0000b80000137ab9 */ /* 0x000fe20000000800 */
[C---:B------:R-:W-:Y:S01]  /*1f70*/  IMAD R87, R4.reuse, UR11, R87 ;  /* 0x0000000b04577c24 */ /* 0x040fe2000f8e0257 */
[----:B------:R-:W-:Y:S01]  /*1f80*/  ULDC.64 UR14, c[0x0][0x250] ;  /* 0x00009400000e7ab9 */ /* 0x000fe20000000a00 */
[----:B------:R-:W-:Y:S01]  /*1f90*/  IMAD.WIDE.U32 R6, R4, UR10, R14 ;  /* 0x0000000a04067c25 */ /* 0x000fe2000f8e000e */
[----:B------:R-:W-:Y:S01]  /*1fa0*/  ULDC.64 UR10, c[0x0][0x320] ;  /* 0x0000c800000a7ab9 */ /* 0x000fe20000000a00 */
[----:B------:R-:W-:-:S02]  /*1fb0*/  USHF.L.U32 UR18, UR18, 0x1, URZ ;  /* 0x0000000112127899 */ /* 0x000fc4000800063f */
[----:B------:R-:W-:Y:S01]  /*1fc0*/  IMAD R89, R5, UR8, RZ ;  /* 0x0000000805597c24 */ /* 0x000fe2000f8e02ff */
[----:B------:R-:W-:Y:S01]  /*1fd0*/  IADD3 R87, R7, R87, RZ ;  /* 0x0000005707577210 */ /* 0x000fe20007ffe0ff */
[----:B------:R-:W-:Y:S01]  /*1fe0*/  IMAD R7, R65, R0, RZ ;  /* 0x0000000041077224 */ /* 0x000fe200078e02ff */
[----:B------:R-:W-:Y:S01]  /*1ff0*/  LEA R86, P2, R6, UR10, 0x1 ;  /* 0x0000000a06567c11 */ /* 0x000fe2000f8408ff */
[C---:B------:R-:W-:Y:S01]  /*2000*/  IMAD R89, R4.reuse, UR9, R89 ;  /* 0x0000000904597c24 */ /* 0x040fe2000f8e0259 */
[----:B------:R-:W-:Y:S01]  /*2010*/  UIMAD UR10, UR5, 0xc0, URZ ;  /* 0x000000c0050a78a4 */ /* 0x000fe2000f8e023f */
[----:B------:R-:W-:Y:S01]  /*2020*/  IMAD.WIDE.U32 R4, R4, UR8, R10 ;  /* 0x0000000804047c25 */ /* 0x000fe2000f8e000a */
[----:B------:R-:W-:Y:S01]  /*2030*/  SHF.R.S32.HI R45, RZ, 0x1f, R7 ;  /* 0x0000001fff2d7819 */ /* 0x000fe20000011407 */
[----:B------:R-:W-:Y:S01]  /*2040*/  ULDC.64 UR8, c[0x0][0x318] ;  /* 0x0000c60000087ab9 */ /* 0x000fe20000000a00 */
[-C--:B------:R-:W-:Y:S01]  /*2050*/  IADD3 R92, P3, R64, R7.reuse, RZ ;  /* 0x00000007405c7210 */ /* 0x080fe20007f7e0ff */
[----:B------:R-:W-:Y:S01]  /*2060*/  IMAD.IADD R89, R5, 0x1, R89 ;  /* 0x0000000105597824 */ /* 0x000fe200078e0259 */
[----:B------:R-:W-:Y:S01]  /*2070*/  IADD3 R44, P4, R66, R7, RZ ;  /* 0x00000007422c7210 */ /* 0x000fe20007f9e0ff */
[----:B------:R-:W-:Y:S01]  /*2080*/  IMAD.SHL.U32 R79, R107, 0x40, RZ ;  /* 0x000000406b4f7824 */ /* 0x000fe200078e00ff */
[----:B------:R-:W-:Y:S01]  /*2090*/  LEA R88, P0, R4, UR8, 0x1 ;  /* 0x0000000804587c11 */ /* 0x000fe2000f8008ff */
[----:B------:R-:W-:Y:S01]  /*20a0*/  IMAD.X R93, R62, 0x1, R45, P3 ;  /* 0x000000013e5d7824 */ /* 0x000fe200018e062d */
[----:B------:R-:W-:Y:S01]  /*20b0*/  LEA.HI.X R87, R6, UR11, R87, 0x1, P2 ;  /* 0x0000000b06577c11 */ /* 0x000fe200090f0c57 */
[----:B------:R-:W-:Y:S01]  /*20c0*/  IMAD.X R45, R63, 0x1, R45, P4 ;  /* 0x000000013f2d7824 */ /* 0x000fe200020e062d */
[----:B------:R-:W-:Y:S01]  /*20d0*/  LEA.HI.X R89, R4, UR9, R89, 0x1, P0 ;  /* 0x0000000904597c11 */ /* 0x000fe200080f0c59 */
[----:B------:R-:W-:Y:S01]  /*20e0*/  ULDC.64 UR8, c[0x0][0x218] ;  /* 0x0000860000087ab9 */ /* 0x000fe20000000a00 */
        /* <DEDUP_REMOVED lines=8> */
[----:B------:R-:W-:Y:S01]  /*2170*/  IMAD.IADD R79, R9, 0x1, R79 ;  /* 0x00000001094f7824 */ /* 0x000fe200078e024f */
[----:B------:R-:W-:Y:S01]  /*2180*/  LEA.HI.X R83, R58, UR9, R125, 0x1, P2 ;  /* 0x000000093a537c11 */ /* 0x000fe200090f0c7d */
[----:B------:R-:W-:Y:S01]  /*2190*/  ULDC.64 UR8, c[0x0][0x360] ;  /* 0x0000d80000087ab9 */ /* 0x000fe20000000a00 */
[C---:B------:R-:W-:Y:S01]  /*21a0*/  SHF.L.U64.HI R93, R92.reuse, 0x1, R93 ;  /* 0x000000015c5d7819 */ /* 0x040fe2000001025d */
[----:B------:R-:W-:Y:S01]  /*21b0*/  IMAD R81, R107, 0xc0, RZ ;  /* 0x000000c06b517824 */ /* 0x000fe200078e02ff */
[----:B------:R-:W-:Y:S01]  /*21c0*/  SHF.L.U32 R92, R92, 0x1, RZ ;  /* 0x000000015c5c7819 */ /* 0x000fe200000006ff */
[----:B------:R-:W-:Y:S01]  /*21d0*/  IMAD.SHL.U32 R73, R65, 0x20, RZ ;  /* 0x0000002041497824 */ /* 0x000fe200078e00ff */
[----:B------:R-:W-:Y:S01]  /*21e0*/  SHF.L.U32 R5, R111, 0x6, RZ ;  /* 0x000000066f057819 */ /* 0x000fe200000006ff */
[----:B------:R-:W-:Y:S01]  /*21f0*/  IMAD.WIDE.U32 R110, R110, 0x40, RZ ;  /* 0x000000406e6e7825 */ /* 0x000fe200078e00ff */
[----:B------:R-:W-:Y:S01]  /*2200*/  LEA.HI.X R84, R54, UR5, R57, 0x1, P0 ;  /* 0x0000000536547c11 */ /* 0x000fe200080f0c39 */
[----:B------:R-:W-:Y:S01]  /*2210*/  ULDC.64 UR4, c[0x0][0x358] ;  /* 0x0000d60000047ab9 */ /* 0x000fe20000000a00 */
[----:B------:R-:W-:Y:S01]  /*2220*/  IADD3 R10, P2, R44, UR8, RZ ;  /* 0x000000082c0a7c10 */ /* 0x000fe2000ff5e0ff */
[----:B------:R-:W-:Y:S01]  /*2230*/  IMAD R69, R65, 0x60, RZ ;  /* 0x0000006041457824 */ /* 0x000fe200078e02ff */
[----:B------:R-:W-:Y:S01]  /*2240*/  IADD3 R90, P4, R92, UR8, RZ ;  /* 0x000000085c5a7c10 */ /* 0x000fe2000ff9e0ff */
[----:B------:R-:W-:Y:S01]  /*2250*/  IMAD.WIDE.U32 R106, R106, 0xc0, RZ ;  /* 0x000000c06a6a7825 */ /* 0x000fe200078e00ff */
[----:B------:R-:W-:Y:S01]  /*2260*/  IADD3 R92, P3, R92, UR4, RZ ;  /* 0x000000045c5c7c10 */ /* 0x000fe2000ff7e0ff */
[----:B------:R-:W-:Y:S01]  /*2270*/  UIADD3 UR25, UR17, UR10, URZ ;  /* 0x0000000a11197290 */ /* 0x000fe2000fffe03f */
[----:B------:R-:W-:Y:S01]  /*2280*/  IADD3 R44, P0, R44, UR4, RZ ;  /* 0x000000042c2c7c10 */ /* 0x000fe2000ff1e0ff */
[----:B------:R-:W-:Y:S01]  /*2290*/  IMAD.SHL.U32 R80, R8, 0x2, RZ ;  /* 0x0000000208507824 */ /* 0x000fe200078e00ff */
        /* <DEDUP_REMOVED lines=18> */
.L_x_5127:
        /* <DEDUP_REMOVED lines=49> */
[----:B------:R-:W-:Y:S01]  /*26d0*/  @!P0 IMAD.MOV.U32 R27, RZ, RZ, R45 ;  /* 0x000000ffff1b8224 */ /* 0x000fe200078e002d */
[----:B------:R-:W-:Y:S03]  /*26e0*/  @!P0 MOV R26, R44 ;  /* 0x0000002c001a8202 */ /* 0x000fe60000000f00 */
[----:B------:R1:W3:Y:S06]  /*26f0*/  @!P0 LDG.E.64 R6, desc[UR6][R8.64] ;  /* 0x0000000608068981 */ /* 0x0002ec000c1e1b00 */
[----:B------:R-:W4:Y:S01]  /*2700*/  @!P0 LDG.E.64 R22, desc[UR6][R26.64] ;  /* 0x000000061a168981 */ /* 0x000f22000c1e1b00 */
[C---:B--2---:R-:W-:Y:S01]  /*2710*/  @!P0 LOP3.LUT R19, R12.reuse, 0xffff0000, RZ, 0xc0, !PT ;  /* 0xffff00000c138812 */ /* 0x044fe200078ec0ff */
[----:B------:R-:W-:Y:S02]  /*2720*/  @!P0 IMAD.U32 R17, R12, 0x10000, RZ ;  /* 0x000100000c118824 */ /* 0x000fe400078e00ff */
[----:B-1----:R-:W-:Y:S01]  /*2730*/  @!P0 IMAD.U32 R8, R14, 0x10000, RZ ;  /* 0x000100000e088824 */ /* 0x002fe200078e00ff */
        /* <DEDUP_REMOVED lines=9> */
[----:B------:R-:W-:Y:S01]  /*27d0*/  @!P0 FMUL.FTZ R3, R8, R5 ;  /* 0x0000000508038220 */ /* 0x000fe20000410000 */
        /* <DEDUP_REMOVED lines=28> */
.L_x_5101:
[----:B------:R-:W-:Y:S05]  /*29a0*/  BSYNC B0 ;  /* 0x0000000000007941 */ /* 0x000fea0003800000 */
.L_x_5100:
        /* <DEDUP_REMOVED lines=57> */
.L_x_5103:
[----:B------:R-:W-:Y:S05]  /*2d40*/  BSYNC B0 ;  /* 0x0000000000007941 */ /* 0x000fea0003800000 */
.L_x_5102:
        /* <DEDUP_REMOVED lines=57> */
.L_x_5105:
[----:B------:R-:W-:Y:S05]  /*30e0*/  BSYNC B0 ;  /* 0x0000000000007941 */ /* 0x000fea0003800000 */
.L_x_5104:
[----:B------:R-:W-:Y:S04]  /*30f0*/  BSSY B0, `(.L_x_5106) ;  /* 0x000003e000007945 */ /* 0x000fe80003800000 */
[----:B------:R-:W-:Y:S05]  /*3100*/  @P3 BRA `(.L_x_5107) ;  /* 0x0000000000f03947 */ /* 0x000fea0003800000 */
[----:B------:R-:W-:Y:S01]  /*3110*/  ISETP.GE.AND P0, PT, R108, UR4, PT ;  /* 0x000000046c007c0c */ /* 0x000fe2000bf06270 */
[----:B------:R-:W5:Y:S11]  /*3120*/  LDC.64 R30, c[0x0][0x338] ;  /* 0x0000ce00ff1e7b82 */ /* 0x000f760000000a00 */
[----:B------:R-:W-:Y:S01]  /*3130*/  @!UPT UIADD3 URZ, URZ, URZ, URZ ;  /* 0x0000003f3f3ff290 */ /* 0x000fe2000fffe03f */
        /* <DEDUP_REMOVED lines=16> */
[C---:B--2---:R-:W-:Y:S02]  /*3240*/  @!P0 SHF.L.U32 R5, R6.reuse, 0x10, RZ ;  /* 0x0000001006058819 */ /* 0x044fe400000006ff */
[----:B------:R-:W-:Y:S02]  /*3250*/  @!P0 LOP3.LUT R8, R6, 0xffff0000, RZ, 0xc0, !PT ;  /* 0xffff000006088812 */ /* 0x000fe400078ec0ff */
[C---:B---3--:R-:W-:Y:S01]  /*3260*/  @!P0 LOP3.LUT R18, R24.reuse, 0xffff0000, RZ, 0xc0, !PT ;  /* 0xffff000018128812 */ /* 0x048fe200078ec0ff */
[----:B------:R-:W-:Y:S01]  /*3270*/  @!P0 IMAD.U32 R21, R24, 0x10000, RZ ;  /* 0x0001000018158824 */ /* 0x000fe200078e00ff */
[C---:B------:R-:W-:Y:S02]  /*3280*/  @!P0 SHF.L.U32 R23, R25.reuse, 0x10, RZ ;  /* 0x0000001019178819 */ /* 0x040fe400000006ff */
[----:B------:R-:W-:Y:S02]  /*3290*/  @!P0 LOP3.LUT R25, R25, 0xffff0000, RZ, 0xc0, !PT ;  /* 0xffff000019198812 */ /* 0x000fe400078ec0ff */
[C---:B-----5:R-:W-:Y:S01]  /*32a0*/  @!P0 LOP3.LUT R19, R12.reuse, 0xffff0000, RZ, 0xc0, !PT ;  /* 0xffff00000c138812 */ /* 0x060fe200078ec0ff */
[----:B------:R-:W-:Y:S01]  /*32b0*/  @!P0 IMAD.U32 R6, R15, 0x10000, RZ ;  /* 0x000100000f068824 */ /* 0x000fe200078e00ff */
[----:B------:R-:W-:Y:S02]  /*32c0*/  @!P0 SHF.L.U32 R16, R12, 0x10, RZ ;  /* 0x000000100c108819 */ /* 0x000fe400000006ff */
[----:B------:R-:W-:Y:S01]  /*32d0*/  @!P0 SHF.L.U32 R17, R13, 0x10, RZ ;  /* 0x000000100d118819 */ /* 0x000fe200000006ff */
        /* <DEDUP_REMOVED lines=31> */
.L_x_5107:
[----:B------:R-:W-:Y:S05]  /*34d0*/  BSYNC B0 ;  /* 0x0000000000007941 */ /* 0x000fea0003800000 */
.L_x_5106:
[C---:B------:R-:W-:Y:S01]  /*34e0*/  LEA R44, P3, R29.reuse, R44, 0x1 ;  /* 0x0000002c1d2c7211 */ /* 0x040fe200078608ff */
[----:B------:R-:W-:Y:S01]  /*34f0*/  IMAD.MOV.U32 R8, RZ, RZ, R10 ;  /* 0x000000ffff087224 */ /* 0x000fe200078e000a */
[----:B------:R-:W-:Y:S02]  /*3500*/  UMOV UR4, UR19 ;  /* 0x0000001300047c82 */ /* 0x000fe40008000000 */
[C---:B------:R-:W-:Y:S02]  /*3510*/  LEA.HI.X.SX32 R45, R29.reuse, R45, 0x1, P3 ;  /* 0x0000002d1d2d7211 */ /* 0x040fe400018f0eff */
[C---:B------:R-:W-:Y:S04]  /*3520*/  LEA R10, P0, R29.reuse, R8, 0x1 ;  /* 0x000000081d0a7211 */ /* 0x040fe800078008ff */
[----:B------:R-:W-:Y:S01]  /*3530*/  LEA.HI.X.SX32 R9, R29, R9, 0x1, P0 ;  /* 0x000000091d097211 */ /* 0x000fe200000f0eff */
[----:B------:R-:W-:Y:S08]  /*3540*/  BRA `(.L_x_5108) ;  /* 0x0000001800507947 */ /* 0x000ff00003800000 */
.L_x_5099:
        /* <DEDUP_REMOVED lines=25> */
[C---:B------:R-:W-:Y:S03]  /*36e0*/  LEA R118, P0, R115.reuse, R90, 0x1 ;  /* 0x0000005a73767211 */ /* 0x040fe600078008ff */
[----:B------:R-:W2:Y:S01]  /*36f0*/  LDG.E.128 R20, desc[UR6][R12.64] ;  /* 0x000000060c147981 */ /* 0x000ea2000c1e1d00 */
        /* <DEDUP_REMOVED lines=59> */
.L_x_5112:
[----:B------:R-:W-:Y:S05]  /*3ab0*/  BSYNC B0 ;  /* 0x0000000000007941 */ /* 0x000fea0003800000 */
.L_x_5111:
[----:B-----5:R3:W-:Y:S02]  /*3ac0*/  STG.E.128 desc[UR6][R82.64], R40 ;  /* 0x0000002852007986 */ /* 0x0207e4000c101d06 */
.L_x_5110:
[----:B------:R-:W-:Y:S05]  /*3ad0*/  BSYNC B1 ;  /* 0x0000000000017941 */ /* 0x000fea0003800000 */
.L_x_5109:
        /* <DEDUP_REMOVED lines=23> */
[C---:B--2---:R-:W-:Y:S02]  /*3c50*/  LEA R12, P0, R116.reuse, R118, 0x1 ;  /* 0x00000076740c7211 */ /* 0x044fe400078008ff */
        /* <DEDUP_REMOVED lines=66> */
.L_x_5116:
[----:B------:R-:W-:Y:S05]  /*4080*/  BSYNC B0 ;  /* 0x0000000000007941 */ /* 0x000fea0003800000 */
.L_x_5115:
[----:B-----5:R4:W-:Y:S02]  /*4090*/  STG.E.128 desc[UR6][R114.64], R40 ;  /* 0x0000002872007986 */ /* 0x0209e4000c101d06 */
.L_x_5114:
[----:B------:R-:W-:Y:S05]  /*40a0*/  BSYNC B1 ;  /* 0x0000000000017941 */ /* 0x000fea0003800000 */
.L_x_5113:
        /* <DEDUP_REMOVED lines=90> */
.L_x_5120:
[----:B------:R-:W-:Y:S05]  /*4650*/  BSYNC B0 ;  /* 0x0000000000007941 */ /* 0x000fea0003800000 */
.L_x_5119:
[----:B-----5:R4:W-:Y:S02]  /*4660*/  STG.E.128 desc[UR6][R114.64], R40 ;  /* 0x0000002872007986 */ /* 0x0209e4000c101d06 */
.L_x_5118:
[----:B------:R-:W-:Y:S05]  /*4670*/  BSYNC B1 ;  /* 0x0000000000017941 */ /* 0x000fea0003800000 */
.L_x_5117:
        /* <DEDUP_REMOVED lines=26> */
[----:B------:R-:W-:Y:S01]  /*4820*/  LEA R12, P0, R113, R118, 0x1 ;  /* 0x00000076710c7211 */ /* 0x000fe200078008ff */
[----:B------:R-:W-:Y:S01]  /*4830*/  IMAD.MOV.U32 R118, RZ, RZ, RZ ;  /* 0x000000ffff767224 */ /* 0x000fe200078e00ff */
[----:B------:R-:W-:Y:S01]  /*4840*/  IADD3 R112, P4, R69, R114, RZ ;  /* 0x0000007245707210 */ /* 0x000fe20007f9e0ff */
[----:B------:R-:W-:Y:S01]  /*4850*/  @P3 IMAD R118, RZ, RZ, -UR23 ;  /* 0x80000017ff763e24 */ /* 0x000fe2000f8e02ff */
[----:B------:R-:W-:Y:S02]  /*4860*/  LEA.HI.X.SX32 R13, R113, R119, 0x1, P0 ;  /* 0x00000077710d7211 */ /* 0x000fe400000f0eff */
[----:B------:R-:W-:Y:S02]  /*4870*/  LEA.HI.X.SX32 R113, R114, R68, 0x1, P4 ;  /* 0x0000004472717211 */ /* 0x000fe400020f0eff */
[C---:B------:R-:W-:Y:S01]  /*4880*/  LEA R120, P0, R112.reuse, R90, 0x1 ;  /* 0x0000005a70787211 */ /* 0x040fe200078008ff */
[----:B------:R-:W2:Y:S03]  /*4890*/  LDG.E.128 R20, desc[UR6][R12.64] ;  /* 0x000000060c147981 */ /* 0x000ea6000c1e1d00 */
[----:B------:R-:W-:Y:S02]  /*48a0*/  LEA.HI.X R121, R112, R91, R113, 0x1, P0 ;  /* 0x0000005b70797211 */ /* 0x000fe400000f0c71 */
[----:B------:R-:W-:Y:S03]  /*48b0*/  IADD3 R119, P0, R69, R118, RZ ;  /* 0x0000007645777210 */ /* 0x000fe60007f1e0ff */
[----:B------:R-:W3:Y:S01]  /*48c0*/  LDG.E.128 R112, desc[UR6][R120.64] ;  /* 0x0000000678707981 */ /* 0x000ee2000c1e1d00 */
        /* <DEDUP_REMOVED lines=10> */
[----:B------:R-:W-:Y:S01]  /*4970*/  IMAD.U32 R20, R21, 0x10000, RZ ;  /* 0x0001000015147824 */ /* 0x000fe200078e00ff */
        /* <DEDUP_REMOVED lines=45> */
.L_x_5124:
[----:B------:R-:W-:Y:S05]  /*4c50*/  BSYNC B0 ;  /* 0x0000000000007941 */ /* 0x000fea0003800000 */
.L_x_5123:
[----:B-----5:R2:W-:Y:S02]  /*4c60*/  STG.E.128 desc[UR6][R116.64], R40 ;  /* 0x0000002874007986 */ /* 0x0205e4000c101d06 */
.L_x_5122:
[----:B------:R-:W-:Y:S05]  /*4c70*/  BSYNC B1 ;  /* 0x0000000000017941 */ /* 0x000fea0003800000 */
.L_x_5121:
        /* <DEDUP_REMOVED lines=8> */
.L_x_5098:
        /* <DEDUP_REMOVED lines=25> */
.L_x_5108:
        /* <DEDUP_REMOVED lines=14> */
[----:B---34-:R-:W-:Y:S01]  /*4f70*/  IABS R13, R2 ;  /* 0x00000002000d7213 */ /* 0x018fe20000000000 */
[----:B------:R-:W-:Y:S01]  /*4f80*/  IMAD.IADD R0, R2, 0x1, -R3 ;  /* 0x0000000102007824 */ /* 0x000fe200078e0a03 */
[----:B------:R-:W-:Y:S02]  /*4f90*/  IABS R15, R3 ;  /* 0x00000003000f7213 */ /* 0x000fe40000000000 */
        /* <DEDUP_REMOVED lines=25> */
[----:B------:R-:W-:Y:S02]  /*5130*/  LOP3.LUT R7, R2, R4, RZ, 0x3c, !PT ;  /* 0x0000000402077212 */ /* 0x000fe400078e3cff */
[----:B------:R-:W-:Y:S02]  /*5140*/  ISETP.NE.AND P0, PT, R4, RZ, PT ;  /* 0x000000ff0400720c */ /* 0x000fe40003f05270 */
[----:B------:R-:W-:Y:S05]  /*5150*/  ISETP.GE.AND P3, PT, R7, RZ, PT ;  /* 0x000000ff0700720c */ /* 0x000fea0003f66270 */
        /* <DEDUP_REMOVED lines=12> */
[----:B------:R-:W-:Y:S01]  /*5220*/  IMAD R0, R5, R4, R0 ;  /* 0x0000000405007224 */ /* 0x000fe200078e0200 */
[----:B------:R-:W2:Y:S03]  /*5230*/  LDG.E R12, desc[UR6][R20.64] ;  /* 0x00000006140c7981 */ /* 0x000ea6000c1e1900 */
[----:B------:R-:W-:Y:S01]  /*5240*/  IMAD.WIDE.U32 R18, R0, UR14, RZ ;  /* 0x0000000e00127c25 */ /* 0x000fe2000f8e00ff */
[----:B------:R-:W-:Y:S03]  /*5250*/  SHF.R.S32.HI R13, RZ, 0x1f, R0 ;  /* 0x0000001fff0d7819 */ /* 0x000fe60000011400 */
[----:B--2---:R-:W-:Y:S02]  /*5260*/  IMAD.IADD R16, R7, 0x1, -R12 ;  /* 0x0000000107107824 */ /* 0x004fe400078e0a0c */
[C---:B------:R-:W-:Y:S02]  /*5270*/  IMAD R12, R13.reuse, UR14, RZ ;  /* 0x0000000e0d0c7c24 */ /* 0x040fe4000f8e02ff */
[----:B------:R-:W-:Y:S01]  /*5280*/  IMAD.WIDE.U32 R20, R16, UR10, RZ ;  /* 0x0000000a10147c25 */ /* 0x000fe2000f8e00ff */
[----:B------:R-:W-:Y:S03]  /*5290*/  SHF.R.S32.HI R14, RZ, 0x1f, R16 ;  /* 0x0000001fff0e7819 */ /* 0x000fe60000011410 */
[----:B------:R-:W-:Y:S02]  /*52a0*/  IMAD R12, R0, UR15, R12 ;  /* 0x0000000f000c7c24 */ /* 0x000fe4000f8e020c */
[----:B------:R-:W-:Y:S02]  /*52b0*/  IMAD R7, R14, UR10, RZ ;  /* 0x0000000a0e077c24 */ /* 0x000fe4000f8e02ff */
[----:B------:R-:W-:Y:S01]  /*52c0*/  IMAD R13, R13, UR8, RZ ;  /* 0x000000080d0d7c24 */ /* 0x000fe2000f8e02ff */
[----:B------:R-:W-:Y:S01]  /*52d0*/  IADD3 R19, R19, R12, RZ ;  /* 0x0000000c13137210 */ /* 0x000fe20007ffe0ff */
[----:B------:R-:W-:Y:S02]  /*52e0*/  IMAD R7, R16, UR11, R7 ;  /* 0x0000000b10077c24 */ /* 0x000fe4000f8e0207 */
[----:B------:R-:W-:Y:S02]  /*52f0*/  IMAD R13, R0, UR9, R13 ;  /* 0x00000009000d7c24 */ /* 0x000fe4000f8e020d */
[----:B------:R-:W-:Y:S02]  /*5300*/  IMAD.IADD R15, R21, 0x1, R7 ;  /* 0x00000001150f7824 */ /* 0x000fe400078e0207 */
[----:B------:R-:W-:Y:S01]  /*5310*/  IMAD R7, R14, UR12, RZ ;  /* 0x0000000c0e077c24 */ /* 0x000fe2000f8e02ff */
[----:B------:R-:W-:Y:S01]  /*5320*/  MOV R14, R20 ;  /* 0x00000014000e7202 */ /* 0x000fe20000000f00 */
        /* <DEDUP_REMOVED lines=10> */
.L_x_5125:
        /* <DEDUP_REMOVED lines=10> */
.L_x_5126:
[----:B------:R-:W-:Y:S04]  /*5470*/  IADD3 R11, R11, -0x1, RZ ;  /* 0xffffffff0b0b7810 */ /* 0x000fe80007ffe0ff */
[----:B------:R-:W-:Y:S11]  /*5480*/  ISETP.GT.AND P0, PT, R11, R74, PT ;  /* 0x0000004a0b00720c */ /* 0x000ff60003f04270 */
[----:B------:R-:W-:Y:S02]  /*5490*/  @!UPT UIADD3 URZ, URZ, URZ, URZ ;  /* 0x0000003f3f3ff290 */ /* 0x000fe4000fffe03f */
[----:B------:R-:W-:Y:S05]  /*54a0*/  @P0 BRA `(.L_x_5127) ;  /* 0xffffffcc00c40947 */ /* 0x000fea000383ffff */
.L_x_5097:
        /* <DEDUP_REMOVED lines=21> */
[C---:B------:R-:W-:Y:S01]  /*5600*/  IADD3 R3, P0, R104.reuse, UR11, RZ ;  /* 0x0000000b68037c10 */ /* 0x040fe2000ff1e0ff */
[----:B--2---:R-:W-:Y:S01]  /*5610*/  IMAD R61, R111, 0x40, R61 ;  /* 0x000000406f3d7824 */ /* 0x004fe200078e023d */
[----:B------:R-:W-:Y:S01]  /*5620*/  ULDC.U8 UR11, c[0x0][0x3c3] ;  /* 0x0000f0c0000b7ab9 */ /* 0x000fe20000000000 */
[----:B------:R-:W-:Y:S01]  /*5630*/  LEA R10, P3, R104, UR8, 0x1 ;  /* 0x00000008680a7c11 */ /* 0x000fe2000f8608ff */
[----:B------:R-:W-:Y:S01]  /*5640*/  IMAD.SHL.U32 R21, R65, 0x20, RZ ;  /* 0x0000002041157824 */ /* 0x000fe200078e00ff */
[----:B------:R-:W-:Y:S01]  /*5650*/  IADD3.X R2, R60, UR10, RZ, P0, !PT ;  /* 0x0000000a3c027c10 */ /* 0x000fe200087fe4ff */
[----:B------:R-:W-:Y:S01]  /*5660*/  IMAD R23, R111, -0x40, R148 ;  /* 0xffffffc06f177824 */ /* 0x000fe200078e0294 */
[----:B------:R-:W-:Y:S02]  /*5670*/  ISETP.NE.AND P0, PT, RZ, UR11, PT ;  /* 0x0000000bff007c0c */ /* 0x000fe4000bf05270 */
[----:B------:R-:W-:-:S02]  /*5680*/  LEA R30, P2, R3, UR8, 0x1 ;  /* 0x00000008031e7c11 */ /* 0x000fc4000f8408ff */
[----:B------:R-:W-:Y:S02]  /*5690*/  LEA.HI.X R11, R104, UR9, R60, 0x1, P3 ;  /* 0x00000009680b7c11 */ /* 0x000fe400098f0c3c */
[----:B------:R-:W-:Y:S01]  /*56a0*/  LEA.HI.X R31, R3, UR9, R2, 0x1, P2 ;  /* 0x00000009031f7c11 */ /* 0x000fe200090f0c02 */
[----:B-----5:R-:W-:-:S04]  /*56b0*/  IMAD.IADD R0, R61, 0x1, R0 ;  /* 0x000000013d007824 */ /* 0x020fc800078e0200 */
        /* <DEDUP_REMOVED lines=42> */
[----:B------:R-:W-:Y:S01]  /*5960*/  LOP3.LUT R17, R4, 0xffff0000, RZ, 0xc0, !PT ;  /* 0xffff000004117812 */ /* 0x000fe200078ec0ff */
        /* <DEDUP_REMOVED lines=25> */
.L_x_5134:
[----:B------:R-:W-:Y:S05]  /*5b00*/  BSYNC B0 ;  /* 0x0000000000007941 */ /* 0x000fea0003800000 */
.L_x_5133:
[----:B-----5:R2:W-:Y:S04]  /*5b10*/  STS.64 [R154], R8 ;  /* 0x000000089a007388 */ /* 0x0205e80000000a00 */
[----:B------:R2:W-:Y:S02]  /*5b20*/  STS.64 [R154+0x8], R10 ;  /* 0x0000080a9a007388 */ /* 0x0005e40000000a00 */
.L_x_5132:
[----:B------:R-:W-:Y:S05]  /*5b30*/  BSYNC B1 ;  /* 0x0000000000017941 */ /* 0x000fea0003800000 */
.L_x_5131:
        /* <DEDUP_REMOVED lines=23> */
[----:B------:R-:W3:Y:S01]  /*5cb0*/  LDG.E.64 R4, desc[UR6][R4.64] ;  /* 0x0000000604047981 */ /* 0x000ee2000c1e1b00 */
[----:B-----5:R-:W-:Y:S01]  /*5cc0*/  LOP3.LUT R0, R29, 0xffff0000, RZ, 0xc0, !PT ;  /* 0xffff00001d007812 */ /* 0x020fe200078ec0ff */
[C---:B--2---:R-:W-:Y:S01]  /*5cd0*/  IMAD.U32 R11, R31.reuse, 0x10000, RZ ;  /* 0x000100001f0b7824 */ /* 0x044fe200078e00ff */
[----:B------:R-:W-:Y:S01]  /*5ce0*/  LOP3.LUT R10, R31, 0xffff0000, RZ, 0xc0, !PT ;  /* 0xffff00001f0a7812 */ /* 0x000fe200078ec0ff */
[----:B------:R-:W-:Y:S01]  /*5cf0*/  IMAD.U32 R7, R29, 0x10000, RZ ;  /* 0x000100001d077824 */ /* 0x000fe200078e00ff */
[C---:B------:R-:W-:Y:S02]  /*5d00*/  SHF.L.U32 R8, R28.reuse, 0x10, RZ ;  /* 0x000000101c087819 */ /* 0x040fe400000006ff */
[----:B------:R-:W-:-:S02]  /*5d10*/  LOP3.LUT R28, R28, 0xffff0000, RZ, 0xc0, !PT ;  /* 0xffff00001c1c7812 */ /* 0x000fc400078ec0ff */
[C---:B---34-:R-:W-:Y:S02]  /*5d20*/  SHF.L.U32 R12, R30.reuse, 0x10, RZ ;  /* 0x000000101e0c7819 */ /* 0x058fe400000006ff */
[----:B------:R-:W-:Y:S02]  /*5d30*/  LOP3.LUT R30, R30, 0xffff0000, RZ, 0xc0, !PT ;  /* 0xffff00001e1e7812 */ /* 0x000fe400078ec0ff */
[----:B------:R-:W-:Y:S02]  /*5d40*/  LOP3.LUT R9, R2, 0xffff0000, RZ, 0xc0, !PT ;  /* 0xffff000002097812 */ /* 0x000fe400078ec0ff */
[----:B------:R-:W-:Y:S02]  /*5d50*/  LOP3.LUT R13, R3, 0xffff0000, RZ, 0xc0, !PT ;  /* 0xffff0000030d7812 */ /* 0x000fe400078ec0ff */
[----:B------:R-:W-:Y:S01]  /*5d60*/  LOP3.LUT R17, R4, 0xffff0000, RZ, 0xc0, !PT ;  /* 0xffff000004117812 */ /* 0x000fe200078ec0ff */
[----:B------:R-:W-:Y:S01]  /*5d70*/  FMUL.FTZ R14, R0, R9 ;  /* 0x00000009000e7220 */ /* 0x000fe20000410000 */
[----:B------:R-:W-:Y:S01]  /*5d80*/  LOP3.LUT R15, R5, 0xffff0000, RZ, 0xc0, !PT ;  /* 0xffff0000050f7812 */ /* 0x000fe200078ec0ff */
[-C--:B------:R-:W-:Y:S01]  /*5d90*/  FMUL.FTZ R16, R10, R13.reuse ;  /* 0x0000000d0a107220 */ /* 0x080fe20000410000 */
[----:B------:R-:W-:Y:S01]  /*5da0*/  FMUL.FTZ R13, R11, R13 ;  /* 0x0000000d0b0d7220 */ /* 0x000fe20000410000 */
[C---:B------:R-:W-:Y:S01]  /*5db0*/  FMUL.FTZ R9, R7.reuse, R9 ;  /* 0x0000000907097220 */ /* 0x040fe20000410000 */
[----:B------:R-:W-:Y:S01]  /*5dc0*/  FFMA.FTZ R14, R7, R17, -R14 ;  /* 0x00000011070e7223 */ /* 0x000fe2000001080e */
[----:B------:R-:W-:Y:S01]  /*5dd0*/  IMAD.U32 R7, R2, 0x10000, RZ ;  /* 0x0001000002077824 */ /* 0x000fe200078e00ff */
[----:B------:R-:W-:Y:S01]  /*5de0*/  SHF.L.U32 R3, R3, 0x10, RZ ;  /* 0x0000001003037819 */ /* 0x000fe200000006ff */
[-C--:B------:R-:W-:Y:S01]  /*5df0*/  FFMA.FTZ R16, R11, R15.reuse, -R16 ;  /* 0x0000000f0b107223 */ /* 0x080fe20000010810 */
[----:B------:R-:W-:Y:S01]  /*5e00*/  FFMA.FTZ R13, R10, R15, R13 ;  /* 0x0000000f0a0d7223 */ /* 0x000fe2000001000d */
[----:B------:R-:W-:Y:S01]  /*5e10*/  FFMA.FTZ R9, R0, R17, R9 ;  /* 0x0000001100097223 */ /* 0x000fe20000010009 */
[----:B------:R-:W-:Y:S01]  /*5e20*/  SHF.L.U32 R15, R5, 0x10, RZ ;  /* 0x00000010050f7819 */ /* 0x000fe200000006ff */
[-C--:B------:R-:W-:Y:S01]  /*5e30*/  FMUL.FTZ R5, R28, R7.reuse ;  /* 0x000000071c057220 */ /* 0x080fe20000410000 */
[----:B------:R-:W-:Y:S01]  /*5e40*/  FMUL.FTZ R17, R8, R7 ;  /* 0x0000000708117220 */ /* 0x000fe20000410000 */
[----:B------:R-:W-:Y:S01]  /*5e50*/  FMUL.FTZ R7, R30, R3 ;  /* 0x000000031e077220 */ /* 0x000fe20000410000 */
[----:B------:R-:W-:-:S02]  /*5e60*/  IMAD.U32 R11, R4, 0x10000, RZ ;  /* 0x00010000040b7824 */ /* 0x000fc400078e00ff */
[C---:B------:R-:W-:Y:S01]  /*5e70*/  FMUL.FTZ R3, R12.reuse, R3 ;  /* 0x000000030c037220 */ /* 0x040fe20000410000 */
[----:B------:R-:W-:Y:S01]  /*5e80*/  F2FP.BF16.F32.PACK_AB R29, R9, R14 ;  /* 0x0000000e091d723e */ /* 0x000fe200000010ff */
[----:B------:R-:W-:Y:S01]  /*5e90*/  FFMA.FTZ R7, R12, R15, -R7 ;  /* 0x0000000f0c077223 */ /* 0x000fe20000010807 */
[-C--:B------:R-:W-:Y:S01]  /*5ea0*/  FFMA.FTZ R5, R8, R11.reuse, -R5 ;  /* 0x0000000b08057223 */ /* 0x080fe20000010805 */
[----:B------:R-:W-:Y:S01]  /*5eb0*/  FFMA.FTZ R28, R28, R11, R17 ;  /* 0x0000000b1c1c7223 */ /* 0x000fe20000010011 */
[----:B------:R-:W-:Y:S01]  /*5ec0*/  FFMA.FTZ R30, R30, R15, R3 ;  /* 0x0000000f1e1e7223 */ /* 0x000fe20000010003 */
[----:B------:R-:W-:-:S03]  /*5ed0*/  F2FP.BF16.F32.PACK_AB R31, R13, R16 ;  /* 0x000000100d1f723e */ /* 0x000fc600000010ff */
[----:B------:R-:W-:Y:S02]  /*5ee0*/  F2FP.BF16.F32.PACK_AB R28, R28, R5 ;  /* 0x000000051c1c723e */ /* 0x000fe400000010ff */
[----:B------:R-:W-:Y:S02]  /*5ef0*/  F2FP.BF16.F32.PACK_AB R30, R30, R7 ;  /* 0x000000071e1e723e */ /* 0x000fe400000010ff */
.L_x_5137:
[----:B------:R-:W-:Y:S05]  /*5f00*/  BSYNC B0 ;  /* 0x0000000000007941 */ /* 0x000fea0003800000 */
.L_x_5136:
[----:B-----5:R1:W-:Y:S01]  /*5f10*/  STS.128 [R154+0x800], R28 ;  /* 0x0008001c9a007388 */ /* 0x0203e20000000c00 */
[----:B------:R-:W-:Y:S05]  /*5f20*/  BRA `(.L_x_5135) ;  /* 0x0000000c00bc7947 */ /* 0x000fea0003800000 */
.L_x_5130:
        /* <DEDUP_REMOVED lines=100> */
.L_x_5141:
[----:B------:R-:W-:Y:S05]  /*6570*/  BSYNC B0 ;  /* 0x0000000000007941 */ /* 0x000fea0003800000 */
.L_x_5140:
[----:B-----5:R1:W-:Y:S04]  /*6580*/  STS.64 [R154], R16 ;  /* 0x000000109a007388 */ /* 0x0203e80000000a00 */
[----:B------:R1:W-:Y:S02]  /*6590*/  STS.64 [R154+0x8], R18 ;  /* 0x000008129a007388 */ /* 0x0003e40000000a00 */
.L_x_5139:
[----:B------:R-:W-:Y:S05]  /*65a0*/  BSYNC B1 ;  /* 0x0000000000017941 */ /* 0x000fea0003800000 */
.L_x_5138:
        /* <DEDUP_REMOVED lines=23> */
[----:B---34-:R-:W-:-:S03]  /*6720*/  IMAD.WIDE R12, R65, 0x2, R30 ;  /* 0x00000002410c7825 */ /* 0x018fc600078e021e */
[----:B------:R-:W-:Y:S02]  /*6730*/  LEA.HI.X.SX32 R3, R3, R20, 0x1, P2 ;  /* 0x0000001403037211 */ /* 0x000fe400010f0eff */
[C---:B-1----:R-:W-:Y:S01]  /*6740*/  LEA R16, P2, R2.reuse, UR8, 0x1 ;  /* 0x0000000802107c11 */ /* 0x042fe2000f8408ff */
        /* <DEDUP_REMOVED lines=16> */
[----:B------:R-:W-:Y:S02]  /*6850*/  LOP3.LUT R4, R11, 0xffff0000, RZ, 0xc0, !PT ;  /* 0xffff00000b047812 */ /* 0x000fe400078ec0ff */
[C---:B------:R-:W-:Y:S02]  /*6860*/  LOP3.LUT R0, R9.reuse, 0xffff0000, RZ, 0xc0, !PT ;  /* 0xffff000009007812 */ /* 0x040fe400078ec0ff */
[----:B------:R-:W-:-:S02]  /*6870*/  SHF.L.U32 R8, R9, 0x10, RZ ;  /* 0x0000001009087819 */ /* 0x000fc400000006ff */
[C---:B---3--:R-:W-:Y:S01]  /*6880*/  SHF.L.U32 R11, R12.reuse, 0x10, RZ ;  /* 0x000000100c0b7819 */ /* 0x048fe200000006ff */
[C---:B------:R-:W-:Y:S01]  /*6890*/  IMAD.U32 R9, R13.reuse, 0x10000, RZ ;  /* 0x000100000d097824 */ /* 0x040fe200078e00ff */
[----:B------:R-:W-:Y:S01]  /*68a0*/  LOP3.LUT R10, R12, 0xffff0000, RZ, 0xc0, !PT ;  /* 0xffff00000c0a7812 */ /* 0x000fe200078ec0ff */
[----:B------:R-:W-:Y:S01]  /*68b0*/  IMAD.U32 R25, R14, 0x10000, RZ ;  /* 0x000100000e197824 */ /* 0x000fe200078e00ff */
[----:B------:R-:W-:Y:S02]  /*68c0*/  LOP3.LUT R26, R13, 0xffff0000, RZ, 0xc0, !PT ;  /* 0xffff00000d1a7812 */ /* 0x000fe400078ec0ff */
[C---:B------:R-:W-:Y:S02]  /*68d0*/  SHF.L.U32 R12, R15.reuse, 0x10, RZ ;  /* 0x000000100f0c7819 */ /* 0x040fe400000006ff */
[----:B------:R-:W-:Y:S01]  /*68e0*/  LOP3.LUT R27, R15, 0xffff0000, RZ, 0xc0, !PT ;  /* 0xffff00000f1b7812 */ /* 0x000fe200078ec0ff */
[----:B----4-:R-:W-:Y:S01]  /*68f0*/  IMAD.U32 R28, R16, 0x10000, RZ ;  /* 0x00010000101c7824 */ /* 0x010fe200078e00ff */
[----:B------:R-:W-:Y:S01]  /*6900*/  LOP3.LUT R13, R14, 0xffff0000, RZ, 0xc0, !PT ;  /* 0xffff00000e0d7812 */ /* 0x000fe200078ec0ff */
[C---:B------:R-:W-:Y:S01]  /*6910*/  IMAD.U32 R14, R17.reuse, 0x10000, RZ ;  /* 0x00010000110e7824 */ /* 0x040fe200078e00ff */
[----:B------:R-:W-:Y:S01]  /*6920*/  LOP3.LUT R15, R16, 0xffff0000, RZ, 0xc0, !PT ;  /* 0xffff0000100f7812 */ /* 0x000fe200078ec0ff */
[----:B------:R-:W-:Y:S01]  /*6930*/  @!P0 FADD.FTZ R28, -R28, -RZ ;  /* 0x800000ff1c1c8221 */ /* 0x000fe20000010100 */
[----:B------:R-:W-:Y:S01]  /*6940*/  LOP3.LUT R29, R17, 0xffff0000, RZ, 0xc0, !PT ;  /* 0xffff0000111d7812 */ /* 0x000fe200078ec0ff */
[----:B------:R-:W-:Y:S01]  /*6950*/  IMAD.U32 R17, R19, 0x10000, RZ ;  /* 0x0001000013117824 */ /* 0x000fe200078e00ff */
[C---:B--2---:R-:W-:Y:S01]  /*6960*/  SHF.L.U32 R30, R18.reuse, 0x10, RZ ;  /* 0x00000010121e7819 */ /* 0x044fe200000006ff */
        /* <DEDUP_REMOVED lines=37> */
.L_x_5143:
[----:B------:R-:W-:Y:S05]  /*6bc0*/  BSYNC B0 ;  /* 0x0000000000007941 */ /* 0x000fea0003800000 */
.L_x_5142:
[----:B-----5:R1:W-:Y:S01]  /*6bd0*/  STS.128 [R154+0x800], R8 ;  /* 0x000800089a007388 */ /* 0x0203e20000000c00 */
[----:B------:R-:W-:Y:S05]  /*6be0*/  BRA `(.L_x_5135) ;  /* 0x00000000008c7947 */ /* 0x000fea0003800000 */
.L_x_5129:
        /* <DEDUP_REMOVED lines=20> */
.L_x_5145:
[----:B------:R-:W-:Y:S05]  /*6d30*/  BSYNC B0 ;  /* 0x0000000000007941 */ /* 0x000fea0003800000 */
.L_x_5144:
        /* <DEDUP_REMOVED lines=14> */
.L_x_5135:
[----:B------:R-:W-:Y:S05]  /*6e20*/  BSYNC B2 ;  /* 0x0000000000027941 */ /* 0x000fea0003800000 */
.L_x_5128:
[----:B------:R-:W-:Y:S01]  /*6e30*/  VIADD R127, R53, 0xffffffff ;  /* 0xffffffff357f7836 */ /* 0x000fe20000000000 */
[----:B------:R-:W3:Y:S01]  /*6e40*/  LDC.64 R4, c[0x0][0x3c8] ;  /* 0x0000f200ff047b82 */ /* 0x000ee20000000a00 */
[----:B------:R-:W-:Y:S01]  /*6e50*/  ULDC.64 UR12, c[0x0][0x218] ;  /* 0x00008600000c7ab9 */ /* 0x000fe20000000a00 */
[----:B------:R-:W-:Y:S01]  /*6e60*/  VIADD R0, R100, 0x40 ;  /* 0x0000004064007836 */ /* 0x000fe20000000000 */
[----:B------:R-:W-:Y:S01]  /*6e70*/  LEA R152, P0, R58, UR12, 0x1 ;  /* 0x0000000c3a987c11 */ /* 0x000fe2000f8008ff */
[----:B-12---:R-:W-:Y:S01]  /*6e80*/  IMAD R9, R127, -0x80, R52 ;  /* 0xffffff807f097824 */ /* 0x006fe200078e0234 */
[----:B------:R-:W-:Y:S01]  /*6e90*/  BSSY B0, `(.L_x_5146) ;  /* 0x0000013000007945 */ /* 0x000fe20003800000 */
[C---:B------:R-:W-:Y:S01]  /*6ea0*/  VIADD R7, R100.reuse, 0x60 ;  /* 0x0000006064077836 */ /* 0x040fe20000000000 */
[----:B------:R-:W-:Y:S02]  /*6eb0*/  SHF.R.S32.HI R8, RZ, 0x1f, R149 ;  /* 0x0000001fff087819 */ /* 0x000fe40000011495 */
[----:B------:R-:W-:-:S02]  /*6ec0*/  ISETP.GE.AND P5, PT, R100, R9, PT ;  /* 0x000000096400720c */ /* 0x000fc40003fa6270 */
[-C--:B------:R-:W-:Y:S02]  /*6ed0*/  ISETP.GE.AND P4, PT, R6, R9.reuse, PT ;  /* 0x000000090600720c */ /* 0x080fe40003f86270 */
[-C--:B------:R-:W-:Y:S02]  /*6ee0*/  ISETP.GE.AND P3, PT, R0, R9.reuse, PT ;  /* 0x000000090000720c */ /* 0x080fe40003f66270 */
[----:B------:R-:W-:Y:S02]  /*6ef0*/  ISETP.GE.AND P2, PT, R7, R9, PT ;  /* 0x000000090700720c */ /* 0x000fe40003f46270 */
[----:B------:R-:W-:-:S05]  /*6f00*/  LEA.HI.X R153, R58, UR13, R125, 0x1, P0 ;  /* 0x0000000d3a997c11 */ /* 0x000fca00080f0c7d */
        /* <DEDUP_REMOVED lines=11> */
.L_x_5147:
[----:B------:R-:W-:Y:S05]  /*6fc0*/  BSYNC B0 ;  /* 0x0000000000007941 */ /* 0x000fea0003800000 */
.L_x_5146:
        /* <DEDUP_REMOVED lines=12> */
.L_x_5149:
[----:B------:R-:W-:Y:S05]  /*7090*/  BSYNC B0 ;  /* 0x0000000000007941 */ /* 0x000fea0003800000 */
.L_x_5148:
        /* <DEDUP_REMOVED lines=13> */
.L_x_5151:
[----:B------:R-:W-:Y:S05]  /*7170*/  BSYNC B0 ;  /* 0x0000000000007941 */ /* 0x000fea0003800000 */
.L_x_5150:
        /* <DEDUP_REMOVED lines=14> */
.L_x_5153:
[----:B------:R-:W-:Y:S05]  /*7260*/  BSYNC B0 ;  /* 0x0000000000007941 */ /* 0x000fea0003800000 */
.L_x_5152:
[----:B------:R-:W2:Y:S01]  /*7270*/  S2R R128, SR_TID.X ;  /* 0x0000000000807919 */ /* 0x000ea20000002100 */
[----:B------:R-:W-:Y:S01]  /*7280*/  ULDC.64 UR8, c[0x0][0x3d0] ;  /* 0x0000f40000087ab9 */ /* 0x000fe20000000a00 */
[----:B------:R-:W0:Y:S01]  /*7290*/  LDGDEPBAR ;  /* 0x00000000000079af */ /* 0x000e220000000000 */
[----:B------:R-:W-:Y:S01]  /*72a0*/  IMAD R8, R8, UR8, RZ ;  /* 0x0000000808087c24 */ /* 0x000fe2000f8e02ff */
[-C--:B------:R-:W-:Y:S01]  /*72b0*/  ISETP.GE.AND P3, PT, R0, R9.reuse, PT ;  /* 0x000000090000720c */ /* 0x080fe20003f66270 */
[C---:B------:R-:W-:Y:S01]  /*72c0*/  IMAD.WIDE.U32 R102, R149.reuse, UR8, R102 ;  /* 0x0000000895667c25 */ /* 0x040fe2000f8e0066 */
[----:B------:R-:W-:Y:S01]  /*72d0*/  LOP3.LUT R130, R56, 0x7fffffe, RZ, 0xc0, !PT ;  /* 0x07fffffe38827812 */ /* 0x000fe200078ec0ff */
[----:B------:R-:W-:Y:S01]  /*72e0*/  ULDC.64 UR10, c[0x0][0x220] ;  /* 0x00008800000a7ab9 */ /* 0x000fe20000000a00 */
[----:B------:R-:W-:Y:S01]  /*72f0*/  ISETP.GE.AND P4, PT, R6, R9, PT ;  /* 0x000000090600720c */ /* 0x000fe20003f86270 */
[----:B------:R-:W-:Y:S01]  /*7300*/  IMAD R8, R149, UR9, R8 ;  /* 0x0000000995087c24 */ /* 0x000fe2000f8e0208 */
[----:B-1-3--:R-:W-:Y:S01]  /*7310*/  LEA R10, P0, R102, R4, 0x2 ;  /* 0x00000004660a7211 */ /* 0x00afe200078010ff */
[----:B------:R-:W-:-:S02]  /*7320*/  ULDC UR5, c[0x0][0x2e8] ;  /* 0x0000ba0000057ab9 */ /* 0x000fc40000000800 */
[----:B------:R-:W-:Y:S01]  /*7330*/  IMAD.IADD R8, R103, 0x1, R8 ;  /* 0x0000000167087824 */ /* 0x000fe200078e0208 */
[----:B------:R-:W-:-:S04]  /*7340*/  SHF.R.S32.HI R4, RZ, 0x1, R56 ;  /* 0x00000001ff047819 */ /* 0x000fc80000011438 */
[----:B------:R-:W-:Y:S02]  /*7350*/  LEA.HI.X R11, R102, R5, R8, 0x2, P0 ;  /* 0x00000005660b7211 */ /* 0x000fe400000f1408 */
[----:B------:R-:W-:-:S03]  /*7360*/  SHF.R.S32.HI R5, RZ, 0x1f, R56 ;  /* 0x0000001fff057819 */ /* 0x000fc60000011438 */
[----:B------:R1:W5:Y:S01]  /*7370*/  LDG.E R2, desc[UR6][R10.64] ;  /* 0x000000060a027981 */ /* 0x000362000c1e1900 */
[----:B------:R-:W-:Y:S01]  /*7380*/  LEA.HI R5, R5, R4, RZ, 0x2 ;  /* 0x0000000405057211 */ /* 0x000fe200078f10ff */
[----:B------:R-:W-:Y:S01]  /*7390*/  BSSY B0, `(.L_x_5154) ;  /* 0x0000045000007945 */ /* 0x000fe20003800000 */
[----:B------:R-:W-:-:S04]  /*73a0*/  DEPBAR.LE SB0, 0x0 ;  /* 0x000080000000791a */ /* 0x000fc80000000000 */
[----:B--2---:R-:W-:Y:S02]  /*73b0*/  SHF.R.S32.HI R131, RZ, 0x1f, R128 ;  /* 0x0000001fff837819 */ /* 0x004fe40000011480 */
[----:B----4-:R-:W-:Y:S02]  /*73c0*/  LOP3.LUT R13, R5, 0xfffffffc, RZ, 0xc0, !PT ;  /* 0xfffffffc050d7812 */ /* 0x010fe400078ec0ff */
[CC--:B------:R-:W-:Y:S02]  /*73d0*/  LEA.HI R3, R131.reuse, R128.reuse, RZ, 0x4 ;  /* 0x0000008083037211 */ /* 0x0c0fe400078f20ff */
[----:B------:R-:W-:Y:S01]  /*73e0*/  LEA.HI R5, R131, R128, RZ, 0x3 ;  /* 0x0000008083057211 */ /* 0x000fe200078f18ff */
[----:B------:R-:W-:Y:S01]  /*73f0*/  IMAD.IADD R0, R4, 0x1, -R13 ;  /* 0x0000000104007824 */ /* 0x000fe200078e0a0d */
[----:B------:R-:W-:Y:S02]  /*7400*/  LOP3.LUT R129, R3, 0xfffffff0, RZ, 0xc0, !PT ;  /* 0xfffffff003817812 */ /* 0x000fe400078ec0ff */
[----:B------:R-:W-:-:S02]  /*7410*/  LOP3.LUT R117, R5, 0xfffffff8, RZ, 0xc0, !PT ;  /* 0xfffffff805757812 */ /* 0x000fc400078ec0ff */
[----:B------:R-:W-:Y:S01]  /*7420*/  SHF.R.S32.HI R110, RZ, 0x4, R3 ;  /* 0x00000004ff6e7819 */ /* 0x000fe20000011403 */
[C---:B------:R-:W-:Y:S01]  /*7430*/  IMAD.IADD R129, R128.reuse, 0x1, -R129 ;  /* 0x0000000180817824 */ /* 0x040fe200078e0a81 */
[----:B------:R-:W-:Y:S01]  /*7440*/  SHF.R.S32.HI R4, RZ, 0x3, R5 ;  /* 0x00000003ff047819 */ /* 0x000fe20000011405 */
[----:B------:R-:W-:Y:S01]  /*7450*/  IMAD.IADD R117, R128, 0x1, -R117 ;  /* 0x0000000180757824 */ /* 0x000fe200078e0a75 */
[----:B------:R-:W-:Y:S01]  /*7460*/  ISETP.GE.AND P5, PT, R100, R9, PT ;  /* 0x000000096400720c */ /* 0x000fe20003fa6270 */
[----:B------:R-:W-:Y:S01]  /*7470*/  BAR.SYNC.DEFER_BLOCKING 0x0 ;  /* 0x0000000000007b1d */ /* 0x000fe20000010000 */
[----:B------:R-:W-:Y:S01]  /*7480*/  SHF.R.S32.HI R8, RZ, 0x1f, R129 ;  /* 0x0000001fff087819 */ /* 0x000fe20000011481 */
[----:B------:R-:W-:Y:S01]  /*7490*/  IMAD.IADD R130, R129, 0x1, -R130 ;  /* 0x0000000181827824 */ /* 0x000fe200078e0a82 */
[----:B-1----:R-:W-:Y:S02]  /*74a0*/  LEA.HI R11, R110, R110, RZ, 0x1 ;  /* 0x0000006e6e0b7211 */ /* 0x002fe400078f08ff */
[----:B------:R-:W-:Y:S01]  /*74b0*/  LEA.HI R3, R5, R4, RZ, 0x1 ;  /* 0x0000000405037211 */ /* 0x000fe200078f08ff */
[----:B------:R-:W-:Y:S01]  /*74c0*/  IMAD.SHL.U32 R5, R0, 0x40, RZ ;  /* 0x0000004000057824 */ /* 0x000fe200078e00ff */
[----:B------:R-:W-:-:S02]  /*74d0*/  LEA.HI R6, R117, R117, RZ, 0x1 ;  /* 0x0000007575067211 */ /* 0x000fc400078f08ff */
[----:B------:R-:W-:Y:S02]  /*74e0*/  LEA.HI R129, R8, R129, RZ, 0x3 ;  /* 0x0000008108817211 */ /* 0x000fe400078f18ff */
[----:B------:R-:W-:Y:S02]  /*74f0*/  LOP3.LUT R11, R11, 0xfffffffe, RZ, 0xc0, !PT ;  /* 0xfffffffe0b0b7812 */ /* 0x000fe400078ec0ff */
[----:B------:R-:W-:Y:S01]  /*7500*/  LOP3.LUT R3, R3, 0xfffffffe, RZ, 0xc0, !PT ;  /* 0xfffffffe03037812 */ /* 0x000fe200078ec0ff */
[----:B------:R-:W-:Y:S01]  /*7510*/  IMAD.SHL.U32 R129, R129, 0x20, RZ ;  /* 0x0000002081817824 */ /* 0x000fe200078e00ff */
[----:B------:R-:W-:Y:S01]  /*7520*/  LOP3.LUT R8, R6, 0xfffffffe, RZ, 0xc0, !PT ;  /* 0xfffffffe06087812 */ /* 0x000fe200078ec0ff */
[----:B------:R-:W-:Y:S01]  /*7530*/  IMAD.IADD R110, R110, 0x1, -R11 ;  /* 0x000000016e6e7824 */ /* 0x000fe200078e0a0b */
[----:B------:R-:W-:Y:S01]  /*7540*/  SHF.R.S32.HI R6, RZ, 0x1, R6 ;  /* 0x00000001ff067819 */ /* 0x000fe20000011406 */
[----:B------:R-:W-:Y:S01]  /*7550*/  IMAD.IADD R4, R4, 0x1, -R3 ;  /* 0x0000000104047824 */ /* 0x000fe200078e0a03 */
[----:B------:R-:W-:Y:S01]  /*7560*/  LEA.HI R131, R131, R128, RZ, 0x5 ;  /* 0x0000008083837211 */ /* 0x000fe200078f28ff */
[----:B------:R-:W-:Y:S01]  /*7570*/  IMAD.IADD R117, R117, 0x1, -R8 ;  /* 0x0000000175757824 */ /* 0x000fe200078e0a08 */
[----:B------:R-:W-:Y:S01]  /*7580*/  LOP3.LUT R5, R5, 0xc0, RZ, 0xc0, !PT ;  /* 0x000000c005057812 */ /* 0x000fe200078ec0ff */
[----:B------:R-:W-:Y:S01]  /*7590*/  IMAD.SHL.U32 R3, R6, 0x40, RZ ;  /* 0x0000004006037824 */ /* 0x000fe200078e00ff */
[----:B------:R-:W-:Y:S01]  /*75a0*/  SHF.R.S32.HI R132, RZ, 0x5, R131 ;  /* 0x00000005ff847819 */ /* 0x000fe20000011483 */
[C---:B------:R-:W-:Y:S01]  /*75b0*/  IMAD R117, R110.reuse, 0x8, R117 ;  /* 0x000000086e757824 */ /* 0x040fe200078e0275 */
[----:B------:R1:W-:Y:S01]  /*75c0*/  @P5 STS [R154+0x3000], RZ ;  /* 0x003000ff9a005388 */ /* 0x0003e20000000800 */
[----:B------:R-:W-:Y:S01]  /*75d0*/  IMAD.SHL.U32 R110, R110, 0x8, RZ ;  /* 0x000000086e6e7824 */ /* 0x000fe200078e00ff */
[----:B------:R-:W-:Y:S01]  /*75e0*/  LOP3.LUT R3, R3, 0xc0, RZ, 0xc0, !PT ;  /* 0x000000c003037812 */ /* 0x000fe200078ec0ff */
[----:B------:R-:W-:Y:S01]  /*75f0*/  IMAD.SHL.U32 R4, R4, 0x8, RZ ;  /* 0x0000000804047824 */ /* 0x000fe200078e00ff */
[----:B------:R1:W-:Y:S01]  /*7600*/  @P5 STS [R154+0x3004], RZ ;  /* 0x003004ff9a005388 */ /* 0x0003e20000000800 */
[----:B------:R-:W-:-:S02]  /*7610*/  LOP3.LUT R129, R129, 0xffffff00, RZ, 0xc0, !PT ;  /* 0xffffff0081817812 */ /* 0x000fc400078ec0ff */
[----:B------:R-:W-:Y:S01]  /*7620*/  LOP3.LUT R110, R5, 0x8, R110, 0xf8, !PT ;  /* 0x00000008056e7812 */ /* 0x000fe200078ef86e */
[----:B------:R1:W-:Y:S01]  /*7630*/  @P5 STS.64 [R154+0x3008], RZ ;  /* 0x003008ff9a005388 */ /* 0x0003e20000000a00 */
[----:B------:R-:W-:Y:S01]  /*7640*/  LOP3.LUT R4, R3, 0x8, R4, 0xf8, !PT ;  /* 0x0000000803047812 */ /* 0x000fe200078ef804 */
[----:B------:R-:W-:Y:S01]  /*7650*/  IMAD R119, R132, 0x200, R129 ;  /* 0x0000020084777824 */ /* 0x000fe200078e0281 */
[----:B------:R-:W-:Y:S02]  /*7660*/  SHF.R.U32.HI R5, RZ, 0x3, R5 ;  /* 0x00000003ff057819 */ /* 0x000fe40000011605 */
[----:B------:R-:W-:Y:S01]  /*7670*/  SHF.R.U32.HI R3, RZ, 0x3, R3 ;  /* 0x00000003ff037819 */ /* 0x000fe20000011603 */
[----:B------:R-:W-:Y:S01]  /*7680*/  IMAD R119, R130, 0x20, R119 ;  /* 0x0000002082777824 */ /* 0x000fe200078e0277 */
[----:B------:R-:W-:Y:S02]  /*7690*/  LOP3.LUT R110, R110, R5, RZ, 0x3c, !PT ;  /* 0x000000056e6e7212 */ /* 0x000fe400078e3cff */
[----:B------:R-:W-:-:S02]  /*76a0*/  LOP3.LUT R4, R4, R3, RZ, 0x3c, !PT ;  /* 0x0000000304047212 */ /* 0x000fc400078e3cff */
[----:B------:R-:W-:Y:S01]  /*76b0*/  LEA R158, P0, R54, UR10, 0x1 ;  /* 0x0000000a369e7c11 */ /* 0x000fe2000f8008ff */
[----:B------:R-:W-:Y:S01]  /*76c0*/  IMAD.IADD R119, R110, 0x1, R119 ;  /* 0x000000016e777824 */ /* 0x000fe200078e0277 */
[----:B------:R-:W2:Y:S01]  /*76d0*/  MUFU.RCP R3, UR5 ;  /* 0x0000000500037d08 */ /* 0x000ea20008001000 */
[----:B------:R-:W-:Y:S01]  /*76e0*/  IMAD.U32 R117, R117, 0x20, R4 ;  /* 0x0000002075757824 */ /* 0x000fe200078e0004 */
[----:B------:R-:W-:Y:S02]  /*76f0*/  ISETP.GE.AND P2, PT, R7, R9, PT ;  /* 0x000000090700720c */ /* 0x000fe40003f46270 */
        /* <DEDUP_REMOVED lines=14> */
.L_x_5155:
[----:B------:R-:W-:Y:S05]  /*77e0*/  BSYNC B0 ;  /* 0x0000000000007941 */ /* 0x000fea0003800000 */
.L_x_5154:
        /* <DEDUP_REMOVED lines=13> */
.L_x_5157:
[----:B------:R-:W-:Y:S05]  /*78c0*/  BSYNC B0 ;  /* 0x0000000000007941 */ /* 0x000fea0003800000 */
.L_x_5156:
        /* <DEDUP_REMOVED lines=14> */
.L_x_5159:
[----:B------:R-:W-:Y:S05]  /*79b0*/  BSYNC B0 ;  /* 0x0000000000007941 */ /* 0x000fea0003800000 */
.L_x_5158:
        /* <DEDUP_REMOVED lines=15> */
.L_x_5161:
[----:B------:R-:W-:Y:S05]  /*7ab0*/  BSYNC B0 ;  /* 0x0000000000007941 */ /* 0x000fea0003800000 */
.L_x_5160:
[----:B------:R-:W-:Y:S01]  /*7ac0*/  LOP3.LUT P0, RZ, R6, 0x2, RZ, 0xc0, !PT ;  /* 0x0000000206ff7812 */ /* 0x000fe2000780c0ff */
[----:B------:R-:W-:Y:S01]  /*7ad0*/  LDSM.16.M88.4 R12, [R119] ;  /* 0x00000000770c783b */ /* 0x000fe20000000200 */
[----:B------:R-:W-:Y:S01]  /*7ae0*/  LOP3.LUT P2, RZ, R0, 0x2, RZ, 0xc0, !PT ;  /* 0x0000000200ff7812 */ /* 0x000fe2000784c0ff */
[----:B------:R-:W-:Y:S01]  /*7af0*/  IMAD.MOV.U32 R0, RZ, RZ, 0x20 ;  /* 0x00000020ff007424 */ /* 0x000fe200078e00ff */
[----:B------:R-:W-:Y:S01]  /*7b00*/  LOP3.LUT R131, R131, 0xffffffe0, RZ, 0xc0, !PT ;  /* 0xffffffe083837812 */ /* 0x000fe200078ec0ff */
[----:B-1----:R-:W1:Y:S01]  /*7b10*/  LDSM.16.M88.4 R4, [R117+0x2800] ;  /* 0x002800007504783b */ /* 0x002e620000000200 */
[C---:B------:R-:W-:Y:S01]  /*7b20*/  VIADD R16, R117.reuse, 0x1000 ;  /* 0x0000100075107836 */ /* 0x040fe20000000000 */
[----:B------:R-:W-:Y:S01]  /*7b30*/  ULDC UR5, c[0x0][0x398] ;  /* 0x0000e60000057ab9 */ /* 0x000fe20000000800 */
[----:B------:R-:W-:Y:S01]  /*7b40*/  SEL R0, R0, 0xffffffe0, !P2 ;  /* 0xffffffe000007807 */ /* 0x000fe20005000000 */
[----:B------:R-:W2:Y:S01]  /*7b50*/  LDSM.16.M88.4 R72, [R117+0x1400] ;  /* 0x001400007548783b */ /* 0x000ea20000000200 */
[----:B------:R-:W-:-:S02]  /*7b60*/  VIADD R116, R117, 0x1020 ;  /* 0x0000102075747836 */ /* 0x000fc40000000000 */
[----:B------:R-:W-:Y:S01]  /*7b70*/  IMAD.IADD R131, R128, 0x1, -R131 ;  /* 0x0000000180837824 */ /* 0x000fe200078e0a83 */
[----:B------:R-:W3:Y:S01]  /*7b80*/  LDSM.16.M88.4 R64, [R117+0x1800] ;  /* 0x001800007540783b */ /* 0x000ee20000000200 */
[----:B------:R-:W-:Y:S02]  /*7b90*/  IMAD.IADD R118, R119, 0x1, R0 ;  /* 0x0000000177767824 */ /* 0x000fe400078e0200 */
[----:B------:R-:W-:Y:S01]  /*7ba0*/  @P0 VIADD R116, R16, 0xffffffe0 ;  /* 0xffffffe010740836 */ /* 0x000fe20000000000 */
[----:B------:R-:W4:Y:S01]  /*7bb0*/  LDSM.16.M88.4 R48, [R117+0x1c00] ;  /* 0x001c00007530783b */ /* 0x000f220000000200 */
[----:B------:R-:W-:Y:S02]  /*7bc0*/  IMAD R132, R111, 0x4, R132 ;  /* 0x000000046f847824 */ /* 0x000fe400078e0284 */
[----:B------:R-:W-:Y:S01]  /*7bd0*/  IMAD R157, R130, 0x20, R129 ;  /* 0x00000020829d7824 */ /* 0x000fe200078e0281 */
[----:B------:R-:W4:Y:S01]  /*7be0*/  LDSM.16.M88.4 R80, [R117+0x1000] ;  /* 0x001000007550783b */ /* 0x000f220000000200 */
[----:B------:R-:W-:-:S02]  /*7bf0*/  VIADD R111, R116, 0x1400 ;  /* 0x00001400746f7836 */ /* 0x000fc40000000000 */
[----:B------:R-:W-:Y:S01]  /*7c00*/  IMAD.IADD R157, R110, 0x1, R157 ;  /* 0x000000016e9d7824 */ /* 0x000fe200078e029d */
[----:B------:R-:W4:Y:S01]  /*7c10*/  LDSM.16.M88.4 R40, [R117+0x2000] ;  /* 0x002000007528783b */ /* 0x000f220000000200 */
[----:B------:R-:W-:-:S03]  /*7c20*/  VIADD R110, R116, 0x1800 ;  /* 0x00001800746e7836 */ /* 0x000fc60000000000 */
[----:B------:R-:W4:Y:S04]  /*7c30*/  LDSM.16.M88.4 R32, [R117+0x2400] ;  /* 0x002400007520783b */ /* 0x000f280000000200 */
[----:B------:R-:W4:Y:S04]  /*7c40*/  LDSM.16.M88.4 R120, [R117+0x2c00] ;  /* 0x002c00007578783b */ /* 0x000f280000000200 */
[----:B------:R-:W-:Y:S04]  /*7c50*/  LDSM.16.M88.4 R16, [R118] ;  /* 0x000000007610783b */ /* 0x000fe80000000200 */
[----:B------:R-:W4:Y:S04]  /*7c60*/  LDSM.16.M88.4 R84, [R116+0x1800] ;  /* 0x001800007454783b */ /* 0x000f280000000200 */
[----:B------:R-:W4:Y:S01]  /*7c70*/  LDSM.16.M88.4 R104, [R116+0x400] ;  /* 0x000400007468783b */ /* 0x000f220000000200 */
[C---:B-1----:R-:W-:Y:S03]  /*7c80*/  HMMA.16816.F32.BF16 R28, R12.reuse, R4, RZ ;  /* 0x000000040c1c723c */ /* 0x042fe600000418ff */
[----:B------:R-:W1:Y:S03]  /*7c90*/  LDSM.16.M88.4 R100, [R116+0x800] ;  /* 0x000800007464783b */ /* 0x000e660000000200 */
[C---:B--2---:R-:W-:Y:S01]  /*7ca0*/  HMMA.16816.F32.BF16 R76, R12.reuse, R72, RZ ;  /* 0x000000480c4c723c */ /* 0x044fe200000418ff */
[----:B------:R-:W2:Y:S04]  /*7cb0*/  LDSM.16.M88.4 R96, [R116+0xc00] ;  /* 0x000c00007460783b */ /* 0x000ea80000000200 */
[----:B------:R-:W2:Y:S01]  /*7cc0*/  LDSM.16.M88.4 R112, [R116] ;  /* 0x000000007470783b */ /* 0x000ea20000000200 */
[C---:B------:R-:W-:Y:S03]  /*7cd0*/  HMMA.16816.F32.BF16 R4, R12.reuse, R6, RZ ;  /* 0x000000060c04723c */ /* 0x040fe600000418ff */
[----:B------:R-:W2:Y:S03]  /*7ce0*/  LDSM.16.M88.4 R92, [R116+0x1000] ;  /* 0x00100000745c783b */ /* 0x000ea60000000200 */
[C---:B------:R-:W-:Y:S01]  /*7cf0*/  HMMA.16816.F32.BF16 R72, R12.reuse, R74, RZ ;  /* 0x0000004a0c48723c */ /* 0x040fe200000418ff */
[----:B------:R-:W2:Y:S04]  /*7d00*/  LDSM.16.M88.4 R88, [R116+0x1400] ;  /* 0x001400007458783b */ /* 0x000ea80000000200 */
[----:B------:R-:W2:Y:S01]  /*7d10*/  LDSM.16.M88.4 R20, [R116+0x1c00] ;  /* 0x001c00007414783b */ /* 0x000ea20000000200 */
[C---:B---3--:R-:W-:Y:S03]  /*7d20*/  HMMA.16816.F32.BF16 R68, R12.reuse, R64, RZ ;  /* 0x000000400c44723c */ /* 0x048fe600000418ff */
[----:B------:R-:W0:Y:S03]  /*7d30*/  LDGDEPBAR ;  /* 0x00000000000079af */ /* 0x000e260000000000 */
[C---:B----4-:R-:W-:Y:S06]  /*7d40*/  HMMA.16816.F32.BF16 R60, R12.reuse, R48, RZ ;  /* 0x000000300c3c723c */ /* 0x050fec00000418ff */
[C---:B------:R-:W-:Y:S06]  /*7d50*/  HMMA.16816.F32.BF16 R48, R12.reuse, R50, RZ ;  /* 0x000000320c30723c */ /* 0x040fec00000418ff */
[C---:B------:R-:W-:Y:S06]  /*7d60*/  HMMA.16816.F32.BF16 R8, R12.reuse, R80, RZ ;  /* 0x000000500c08723c */ /* 0x040fec00000418ff */
[----:B------:R-:W-:Y:S01]  /*7d70*/  HMMA.16816.F32.BF16 R44, R12, R40, RZ ;  /* 0x000000280c2c723c */ /* 0x000fe200000418ff */
[----:B------:R-:W-:-:S05]  /*7d80*/  DEPBAR.LE SB0, 0x0 ;  /* 0x000080000000791a */ /* 0x000fca0000000000 */
[C---:B------:R-:W-:Y:S06]  /*7d90*/  HMMA.16816.F32.BF16 R36, R12.reuse, R32, RZ ;  /* 0x000000200c24723c */ /* 0x040fec00000418ff */
[C---:B------:R-:W-:Y:S06]  /*7da0*/  HMMA.16816.F32.BF16 R80, R12.reuse, R82, RZ ;  /* 0x000000520c50723c */ /* 0x040fec00000418ff */
[C---:B------:R-:W-:Y:S06]  /*7db0*/  HMMA.16816.F32.BF16 R64, R12.reuse, R66, RZ ;  /* 0x000000420c40723c */ /* 0x040fec00000418ff */
[C---:B------:R-:W-:Y:S06]  /*7dc0*/  HMMA.16816.F32.BF16 R40, R12.reuse, R42, RZ ;  /* 0x0000002a0c28723c */ /* 0x040fec00000418ff */
[C---:B------:R-:W-:Y:S06]  /*7dd0*/  HMMA.16816.F32.BF16 R32, R12.reuse, R34, RZ ;  /* 0x000000220c20723c */ /* 0x040fec00000418ff */
[C---:B------:R-:W-:Y:S06]  /*7de0*/  HMMA.16816.F32.BF16 R24, R12.reuse, R120, RZ ;  /* 0x000000780c18723c */ /* 0x040fec00000418ff */
[----:B------:R-:W-:Y:S01]  /*7df0*/  HMMA.16816.F32.BF16 R12, R12, R122, RZ ;  /* 0x0000007a0c0c723c */ /* 0x000fe200000418ff */
[----:B-----5:R-:W-:-:S05]  /*7e00*/  FMUL.FTZ R120, R2, R3 ;  /* 0x0000000302787220 */ /* 0x020fca0000410000 */
[C---:B------:R-:W-:Y:S06]  /*7e10*/  HMMA.16816.F32.BF16 R28, R16.reuse, R84, R28 ;  /* 0x00000054101c723c */ /* 0x040fec000004181c */
[----:B------:R-:W-:Y:S01]  /*7e20*/  HMMA.16816.F32.BF16 R72, R16, R106, R72 ;  /* 0x0000006a1048723c */ /* 0x000fe20000041848 */
[----:B------:R-:W-:-:S04]  /*7e30*/  SHF.R.S32.HI R84, RZ, 0x1f, R131 ;  /* 0x0000001fff547819 */ /* 0x000fc80000011483 */
[----:B------:R-:W-:Y:S01]  /*7e40*/  LEA.HI R155, R84, R131, RZ, 0x2 ;  /* 0x00000083549b7211 */ /* 0x000fe200078f10ff */
[----:B-1----:R-:W-:Y:S03]  /*7e50*/  HMMA.16816.F32.BF16 R68, R16, R100, R68 ;  /* 0x000000641044723c */ /* 0x002fe60000041844 */
[----:B------:R-:W-:-:S03]  /*7e60*/  SHF.R.S32.HI R155, RZ, 0x2, R155 ;  /* 0x00000002ff9b7819 */ /* 0x000fc6000001149b */
[C---:B------:R-:W-:Y:S06]  /*7e70*/  HMMA.16816.F32.BF16 R84, R16.reuse, R86, R4 ;  /* 0x000000561054723c */ /* 0x040fec0000041804 */
[----:B--2---:R-:W-:Y:S01]  /*7e80*/  HMMA.16816.F32.BF16 R48, R16, R98, R48 ;  /* 0x000000621030723c */ /* 0x004fe20000041830 */
[----:B------:R-:W-:Y:S02]  /*7e90*/  IMAD.SHL.U32 R4, R128, 0x2, RZ ;  /* 0x0000000280047824 */ /* 0x000fe400078e00ff */
[----:B------:R-:W-:-:S03]  /*7ea0*/  IMAD.U32 R5, R132, 0x10, R155 ;  /* 0x0000001084057824 */ /* 0x000fc600078e009b */
[----:B------:R-:W-:Y:S01]  /*7eb0*/  LOP3.LUT R122, R4, 0x6, RZ, 0xc0, !PT ;  /* 0x00000006047a7812 */ /* 0x000fe200078ec0ff */
[----:B------:R-:W-:Y:S01]  /*7ec0*/  HMMA.16816.F32.BF16 R8, R16, R112, R8 ;  /* 0x000000701008723c */ /* 0x000fe20000041808 */
[----:B------:R-:W-:-:S03]  /*7ed0*/  IADD3 R5, -R148, 0x1, R5 ;  /* 0x0000000194057810 */ /* 0x000fc60007ffe105 */
[----:B------:R-:W-:Y:S02]  /*7ee0*/  IMAD R99, R127, 0x80, R122 ;  /* 0x000000807f637824 */ /* 0x000fe400078e027a */
[C---:B------:R-:W-:Y:S01]  /*7ef0*/  HMMA.16816.F32.BF16 R80, R16.reuse, R114, R80 ;  /* 0x000000721050723c */ /* 0x040fe20000041850 */
[C---:B------:R-:W-:Y:S02]  /*7f00*/  VIADD R113, R116.reuse, 0xc00 ;  /* 0x00000c0074717836 */ /* 0x040fe40000000000 */
[C---:B------:R-:W-:Y:S02]  /*7f10*/  VIADD R3, R99.reuse, 0x18 ;  /* 0x0000001863037836 */ /* 0x040fe40000000000 */
[----:B------:R-:W-:Y:S01]  /*7f20*/  VIADD R7, R99, 0x19 ;  /* 0x0000001963077836 */ /* 0x000fe20000000000 */
[C---:B------:R-:W-:Y:S01]  /*7f30*/  HMMA.16816.F32.BF16 R76, R16.reuse, R104, R76 ;  /* 0x00000068104c723c */ /* 0x040fe2000004184c */
[C---:B------:R-:W-:Y:S02]  /*7f40*/  VIADD R115, R116.reuse, 0x400 ;  /* 0x0000040074737836 */ /* 0x040fe40000000000 */
[C---:B------:R-:W-:Y:S01]  /*7f50*/  VIADD R114, R116.reuse, 0x800 ;  /* 0x0000080074727836 */ /* 0x040fe20000000000 */
[----:B------:R-:W-:Y:S01]  /*7f60*/  I2FP.F32.S32 R6, R7 ;  /* 0x0000000700067245 */ /* 0x000fe20000201400 */
[----:B------:R-:W-:Y:S01]  /*7f70*/  VIADD R112, R116, 0x1000 ;  /* 0x0000100074707836 */ /* 0x000fe20000000000 */
[----:B------:R-:W-:Y:S03]  /*7f80*/  HMMA.16816.F32.BF16 R64, R16, R102, R64 ;  /* 0x000000661040723c */ /* 0x000fe60000041840 */
[----:B------:R-:W-:-:S03]  /*7f90*/  FFMA.FTZ R6, R120, R6, R73 ;  /* 0x0000000678067223 */ /* 0x000fc60000010049 */
[C---:B------:R-:W-:Y:S06]  /*7fa0*/  HMMA.16816.F32.BF16 R60, R16.reuse, R96, R60 ;  /* 0x00000060103c723c */ /* 0x040fec000004183c */
[C---:B------:R-:W-:Y:S06]  /*7fb0*/  HMMA.16816.F32.BF16 R44, R16.reuse, R92, R44 ;  /* 0x0000005c102c723c */ /* 0x040fec000004182c */
[C---:B------:R-:W-:Y:S06]  /*7fc0*/  HMMA.16816.F32.BF16 R40, R16.reuse, R94, R40 ;  /* 0x0000005e1028723c */ /* 0x040fec0000041828 */
[C---:B------:R-:W-:Y:S06]  /*7fd0*/  HMMA.16816.F32.BF16 R36, R16.reuse, R88, R36 ;  /* 0x000000581024723c */ /* 0x040fec0000041824 */
[C---:B------:R-:W-:Y:S06]  /*7fe0*/  HMMA.16816.F32.BF16 R32, R16.reuse, R90, R32 ;  /* 0x0000005a1020723c */ /* 0x040fec0000041820 */
[C---:B------:R-:W-:Y:S06]  /*7ff0*/  HMMA.16816.F32.BF16 R24, R16.reuse, R20, R24 ;  /* 0x000000141018723c */ /* 0x040fec0000041818 */
[----:B------:R-:W-:Y:S01]  /*8000*/  HMMA.16816.F32.BF16 R12, R16, R22, R12 ;  /* 0x00000016100c723c */ /* 0x000fe2000004180c */
[----:B------:R-:W-:-:S06]  /*8010*/  VIADD R21, R99, 0x20 ;  /* 0x0000002063157836 */ /* 0x000fcc0000000000 */
[--C-:B------:R-:W-:Y:S02]  /*8020*/  IADD3 R19, R5, UR5, R52.reuse ;  /* 0x0000000505137c10 */ /* 0x100fe4000fffe034 */
[----:B------:R-:W-:Y:S02]  /*8030*/  I2FP.F32.S32 R5, R3 ;  /* 0x0000000300057245 */ /* 0x000fe40000201400 */
[C---:B------:R-:W-:Y:S02]  /*8040*/  VIMNMX R2, R19.reuse, R52, PT ;  /* 0x0000003413027248 */ /* 0x040fe40003fe0100 */
[----:B------:R-:W-:Y:S01]  /*8050*/  VIADDMNMX R104, R19, 0x8, R52, PT ;  /* 0x0000000813687846 */ /* 0x000fe20003800134 */
[----:B------:R-:W-:Y:S01]  /*8060*/  FFMA.FTZ R4, R120, R5, R72 ;  /* 0x0000000578047223 */ /* 0x000fe20000010048 */
[----:B------:R-:W-:Y:S01]  /*8070*/  I2FP.F32.S32 R17, R3 ;  /* 0x0000000300117245 */ /* 0x000fe20000201400 */
[----:B------:R-:W-:Y:S01]  /*8080*/  VIADD R5, R99, 0x21 ;  /* 0x0000002163057836 */ /* 0x000fe20000000000 */
[----:B------:R-:W-:-:S02]  /*8090*/  ISETP.GE.AND P6, PT, R3, R2, PT ;  /* 0x000000020300720c */ /* 0x000fc40003fc6270 */
[----:B------:R-:W-:Y:S01]  /*80a0*/  ISETP.GE.AND P4, PT, R3, R104, PT ;  /* 0x000000680300720c */ /* 0x000fe20003f86270 */
[C---:B------:R-:W-:Y:S01]  /*80b0*/  FFMA.FTZ R17, R120.reuse, R17, R74 ;  /* 0x0000001178117223 */ /* 0x040fe2000001004a */
[----:B------:R-:W-:Y:S02]  /*80c0*/  I2FP.F32.S32 R16, R7 ;  /* 0x0000000700107245 */ /* 0x000fe40000201400 */
[-C--:B------:R-:W-:Y:S02]  /*80d0*/  I2FP.F32.S32 R3, R21.reuse ;  /* 0x0000001500037245 */ /* 0x080fe40000201400 */
[----:B------:R-:W-:Y:S01]  /*80e0*/  I2FP.F32.S32 R23, R21 ;  /* 0x0000001500177245 */ /* 0x000fe20000201400 */
[C---:B------:R-:W-:Y:S01]  /*80f0*/  FFMA.FTZ R19, R120.reuse, R16, R75 ;  /* 0x0000001078137223 */ /* 0x040fe2000001004b */
[----:B------:R-:W-:Y:S01]  /*8100*/  I2FP.F32.S32 R18, R5 ;  /* 0x0000000500127245 */ /* 0x000fe20000201400 */
[----:B------:R-:W-:Y:S01]  /*8110*/  FFMA.FTZ R70, R120, R3, R70 ;  /* 0x0000000378467223 */ /* 0x000fe20000010046 */
[----:B------:R-:W-:-:S02]  /*8120*/  VIADD R3, R99, 0x28 ;  /* 0x0000002863037836 */ /* 0x000fc40000000000 */
[C---:B------:R-:W-:Y:S01]  /*8130*/  FFMA.FTZ R16, R120.reuse, R23, R68 ;  /* 0x0000001778107223 */ /* 0x040fe20000010044 */
[----:B------:R-:W-:Y:S01]  /*8140*/  ISETP.GE.AND P5, PT, R7, R2, PT ;  /* 0x000000020700720c */ /* 0x000fe20003fa6270 */
[----:B------:R-:W-:Y:S01]  /*8150*/  VIADD R23, R99, 0x29 ;  /* 0x0000002963177836 */ /* 0x000fe20000000000 */
[----:B------:R-:W-:Y:S01]  /*8160*/  ISETP.GE.AND P3, PT, R7, R104, PT ;  /* 0x000000680700720c */ /* 0x000fe20003f66270 */
[C---:B------:R-:W-:Y:S01]  /*8170*/  FFMA.FTZ R18, R120.reuse, R18, R69 ;  /* 0x0000001278127223 */ /* 0x040fe20000010045 */
[----:B------:R-:W-:Y:S02]  /*8180*/  I2FP.F32.S32 R20, R5 ;  /* 0x0000000500147245 */ /* 0x000fe40000201400 */
[C---:B------:R-:W-:Y:S02]  /*8190*/  ISETP.GE.AND P2, PT, R21.reuse, R2, PT ;  /* 0x000000021500720c */ /* 0x040fe40003f46270 */
[----:B------:R-:W-:Y:S01]  /*81a0*/  ISETP.GE.AND P0, PT, R21, R104, PT ;  /* 0x000000681500720c */ /* 0x000fe20003f06270 */
[----:B------:R-:W-:Y:S01]  /*81b0*/  FFMA.FTZ R7, R120, R20, R71 ;  /* 0x0000001478077223 */ /* 0x000fe20000010047 */
[----:B------:R-:W-:-:S02]  /*81c0*/  I2FP.F32.S32 R21, R3 ;  /* 0x0000000300157245 */ /* 0x000fc40000201400 */
[----:B------:R-:W-:Y:S02]  /*81d0*/  FSEL R6, R6, -INF , !P5 ;  /* 0xff80000006067808 */ /* 0x000fe40006800000 */
[----:B------:R-:W-:Y:S02]  /*81e0*/  FSEL R19, R19, -INF , !P3 ;  /* 0xff80000013137808 */ /* 0x000fe40005800000 */
[----:B------:R-:W-:Y:S02]  /*81f0*/  I2FP.F32.S32 R69, R3 ;  /* 0x0000000300457245 */ /* 0x000fe40000201400 */
[----:B------:R-:W-:Y:S02]  /*8200*/  I2FP.F32.S32 R22, R23 ;  /* 0x0000001700167245 */ /* 0x000fe40000201400 */
[C---:B------:R-:W-:Y:S01]  /*8210*/  ISETP.GE.AND P5, PT, R3.reuse, R2, PT ;  /* 0x000000020300720c */ /* 0x040fe20003fa6270 */
[----:B------:R-:W-:Y:S01]  /*8220*/  FFMA.FTZ R20, R120, R69, R64 ;  /* 0x0000004578147223 */ /* 0x000fe20000010040 */
[----:B------:R-:W-:Y:S01]  /*8230*/  BAR.SYNC.DEFER_BLOCKING 0x0 ;  /* 0x0000000000007b1d */ /* 0x000fe20000010000 */
[----:B------:R-:W-:Y:S01]  /*8240*/  ISETP.GE.AND P3, PT, R3, R104, PT ;  /* 0x000000680300720c */ /* 0x000fe20003f66270 */
[----:B------:R-:W-:Y:S01]  /*8250*/  VIADD R3, R99, 0x30 ;  /* 0x0000003063037836 */ /* 0x000fe20000000000 */
[----:B------:R-:W-:Y:S01]  /*8260*/  FSEL R4, R4, -INF , !P6 ;  /* 0xff80000004047808 */ /* 0x000fe20007000000 */
[----:B------:R-:W-:Y:S01]  /*8270*/  FFMA.FTZ R22, R120, R22, R65 ;  /* 0x0000001678167223 */ /* 0x000fe20000010041 */
[----:B------:R-:W-:-:S02]  /*8280*/  FSEL R17, R17, -INF , !P4 ;  /* 0xff80000011117808 */ /* 0x000fc40006000000 */
[C---:B------:R-:W-:Y:S02]  /*8290*/  ISETP.GE.AND P6, PT, R5.reuse, R2, PT ;  /* 0x000000020500720c */ /* 0x040fe40003fc6270 */
[----:B------:R-:W-:Y:S01]  /*82a0*/  ISETP.GE.AND P4, PT, R5, R104, PT ;  /* 0x000000680500720c */ /* 0x000fe20003f86270 */
[----:B------:R-:W-:Y:S01]  /*82b0*/  FFMA.FTZ R5, R120, R21, R66 ;  /* 0x0000001578057223 */ /* 0x000fe20000010042 */
[----:B------:R-:W-:Y:S01]  /*82c0*/  I2FP.F32.S32 R52, R23 ;  /* 0x0000001700347245 */ /* 0x000fe20000201400 */
[----:B------:R-:W-:Y:S01]  /*82d0*/  VIADD R21, R99, 0x31 ;  /* 0x0000003163157836 */ /* 0x000fe20000000000 */
[----:B------:R-:W-:Y:S02]  /*82e0*/  I2FP.F32.S32 R65, R3 ;  /* 0x0000000300417245 */ /* 0x000fe40000201400 */
[----:B------:R-:W-:Y:S01]  /*82f0*/  FSEL R18, R18, -INF , !P6 ;  /* 0xff80000012127808 */ /* 0x000fe20007000000 */
[C---:B------:R-:W-:Y:S01]  /*8300*/  FFMA.FTZ R73, R120.reuse, R52, R67 ;  /* 0x0000003478497223 */ /* 0x040fe20000010043 */
[----:B------:R-:W-:Y:S01]  /*8310*/  FSEL R7, R7, -INF , !P4 ;  /* 0xff80000007077808 */ /* 0x000fe20006000000 */
[----:B------:R-:W-:Y:S01]  /*8320*/  FFMA.FTZ R52, R120, R65, R60 ;  /* 0x0000004178347223 */ /* 0x000fe2000001003c */
[----:B------:R-:W-:Y:S01]  /*8330*/  I2FP.F32.S32 R89, R3 ;  /* 0x0000000300597245 */ /* 0x000fe20000201400 */
[----:B------:R-:W-:Y:S01]  /*8340*/  VIADD R65, R99, 0x39 ;  /* 0x0000003963417836 */ /* 0x000fe20000000000 */
[----:B------:R-:W-:-:S02]  /*8350*/  ISETP.GE.AND P6, PT, R3, R2, PT ;  /* 0x000000020300720c */ /* 0x000fc40003fc6270 */
[----:B------:R-:W-:Y:S01]  /*8360*/  ISETP.GE.AND P4, PT, R3, R104, PT ;  /* 0x000000680300720c */ /* 0x000fe20003f86270 */
[----:B------:R-:W-:Y:S01]  /*8370*/  VIADD R3, R99, 0x38 ;  /* 0x0000003863037836 */ /* 0x000fe20000000000 */
[----:B------:R-:W-:Y:S01]  /*8380*/  FSEL R16, R16, -INF , !P2 ;  /* 0xff80000010107808 */ /* 0x000fe20005000000 */
[----:B------:R-:W-:Y:S01]  /*8390*/  FFMA.FTZ R89, R120, R89, R62 ;  /* 0x0000005978597223 */ /* 0x000fe2000001003e */
[----:B------:R-:W-:Y:S02]  /*83a0*/  FSEL R67, R70, -INF , !P0 ;  /* 0xff80000046437808 */ /* 0x000fe40004000000 */
[C---:B------:R-:W-:Y:S02]  /*83b0*/  ISETP.GE.AND P2, PT, R23.reuse, R2, PT ;  /* 0x000000021700720c */ /* 0x040fe40003f46270 */
[----:B------:R-:W-:Y:S02]  /*83c0*/  ISETP.GE.AND P0, PT, R23, R104, PT ;  /* 0x000000681700720c */ /* 0x000fe40003f06270 */
[----:B------:R-:W-:-:S02]  /*83d0*/  I2FP.F32.S32 R23, R21 ;  /* 0x0000001500177245 */ /* 0x000fc40000201400 */
[----:B------:R-:W-:Y:S02]  /*83e0*/  I2FP.F32.S32 R60, R21 ;  /* 0x00000015003c7245 */ /* 0x000fe40000201400 */
[----:B------:R-:W-:Y:S01]  /*83f0*/  I2FP.F32.S32 R69, R3 ;  /* 0x0000000300457245 */ /* 0x000fe20000201400 */
[----:B------:R-:W-:Y:S01]  /*8400*/  FFMA.FTZ R61, R120, R23, R61 ;  /* 0x00000017783d7223 */ /* 0x000fe2000001003d */
[----:B------:R-:W-:Y:S01]  /*8410*/  FSEL R22, R22, -INF , !P2 ;  /* 0xff80000016167808 */ /* 0x000fe20005000000 */
[C---:B------:R-:W-:Y:S01]  /*8420*/  FFMA.FTZ R63, R120.reuse, R60, R63 ;  /* 0x0000003c783f7223 */ /* 0x040fe2000001003f */
[----:B------:R-:W-:Y:S01]  /*8430*/  FSEL R73, R73, -INF , !P0 ;  /* 0xff80000049497808 */ /* 0x000fe20004000000 */
[----:B------:R-:W-:Y:S01]  /*8440*/  FFMA.FTZ R60, R120, R69, R48 ;  /* 0x00000045783c7223 */ /* 0x000fe20000010030 */
[----:B------:R-:W-:Y:S02]  /*8450*/  I2FP.F32.S32 R23, R3 ;  /* 0x0000000300177245 */ /* 0x000fe40000201400 */
[----:B------:R-:W-:-:S02]  /*8460*/  ISETP.GE.AND P2, PT, R3, R2, PT ;  /* 0x000000020300720c */ /* 0x000fc40003f46270 */
[----:B------:R-:W-:Y:S01]  /*8470*/  ISETP.GE.AND P0, PT, R3, R104, PT ;  /* 0x000000680300720c */ /* 0x000fe20003f06270 */
[----:B------:R-:W-:Y:S01]  /*8480*/  VIADD R3, R99, 0x40 ;  /* 0x0000004063037836 */ /* 0x000fe20000000000 */
[----:B------:R-:W-:Y:S01]  /*8490*/  I2FP.F32.S32 R62, R65 ;  /* 0x00000041003e7245 */ /* 0x000fe20000201400 */
[----:B------:R-:W-:Y:S01]  /*84a0*/  FFMA.FTZ R23, R120, R23, R50 ;  /* 0x0000001778177223 */ /* 0x000fe20000010032 */
[----:B------:R-:W-:Y:S02]  /*84b0*/  I2FP.F32.S32 R48, R65 ;  /* 0x0000004100307245 */ /* 0x000fe40000201400 */
[----:B------:R-:W-:Y:S01]  /*84c0*/  FSEL R20, R20, -INF , !P5 ;  /* 0xff80000014147808 */ /* 0x000fe20006800000 */
[----:B------:R-:W-:Y:S01]  /*84d0*/  FFMA.FTZ R62, R120, R62, R49 ;  /* 0x0000003e783e7223 */ /* 0x000fe20000010031 */
[----:B------:R-:W-:Y:S02]  /*84e0*/  FSEL R5, R5, -INF , !P3 ;  /* 0xff80000005057808 */ /* 0x000fe40005800000 */
[----:B------:R-:W-:-:S02]  /*84f0*/  I2FP.F32.S32 R123, R3 ;  /* 0x00000003007b7245 */ /* 0x000fc40000201400 */
[C---:B------:R-:W-:Y:S02]  /*8500*/  ISETP.GE.AND P5, PT, R21.reuse, R2, PT ;  /* 0x000000021500720c */ /* 0x040fe40003fa6270 */
[----:B------:R-:W-:Y:S01]  /*8510*/  ISETP.GE.AND P3, PT, R21, R104, PT ;  /* 0x000000681500720c */ /* 0x000fe20003f66270 */
[----:B------:R-:W-:Y:S01]  /*8520*/  FFMA.FTZ R21, R120, R48, R51 ;  /* 0x0000003078157223 */ /* 0x000fe20000010033 */
[----:B------:R-:W-:Y:S01]  /*8530*/  I2FP.F32.S32 R49, R3 ;  /* 0x0000000300317245 */ /* 0x000fe20000201400 */
[----:B------:R-:W-:Y:S01]  /*8540*/  VIADD R51, R99, 0x41 ;  /* 0x0000004163337836 */ /* 0x000fe20000000000 */
[----:B------:R-:W-:Y:S01]  /*8550*/  FSEL R48, R52, -INF , !P6 ;  /* 0xff80000034307808 */ /* 0x000fe20007000000 */
[C---:B------:R-:W-:Y:S01]  /*8560*/  FFMA.FTZ R123, R120.reuse, R123, R46 ;  /* 0x0000007b787b7223 */ /* 0x040fe2000001002e */
[----:B------:R-:W-:Y:S01]  /*8570*/  FSEL R89, R89, -INF , !P4 ;  /* 0xff80000059597808 */ /* 0x000fe20006000000 */
[----:B------:R-:W-:Y:S01]  /*8580*/  FFMA.FTZ R44, R120, R49, R44 ;  /* 0x00000031782c7223 */ /* 0x000fe2000001002c */
[----:B------:R-:W-:-:S02]  /*8590*/  ISETP.GE.AND P6, PT, R65, R2, PT ;  /* 0x000000024100720c */ /* 0x000fc40003fc6270 */
[----:B------:R-:W-:Y:S02]  /*85a0*/  ISETP.GE.AND P4, PT, R65, R104, PT ;  /* 0x000000684100720c */ /* 0x000fe40003f86270 */
[----:B------:R-:W-:Y:S02]  /*85b0*/  FSEL R46, R61, -INF , !P5 ;  /* 0xff8000003d2e7808 */ /* 0x000fe40006800000 */
[----:B------:R-:W-:Y:S02]  /*85c0*/  FSEL R65, R63, -INF , !P3 ;  /* 0xff8000003f417808 */ /* 0x000fe40005800000 */
[C---:B------:R-:W-:Y:S02]  /*85d0*/  ISETP.GE.AND P5, PT, R3.reuse, R2, PT ;  /* 0x000000020300720c */ /* 0x040fe40003fa6270 */
[----:B------:R-:W-:Y:S01]  /*85e0*/  ISETP.GE.AND P3, PT, R3, R104, PT ;  /* 0x000000680300720c */ /* 0x000fe20003f66270 */
[----:B------:R-:W-:Y:S01]  /*85f0*/  VIADD R3, R99, 0x1 ;  /* 0x0000000163037836 */ /* 0x000fe20000000000 */
[----:B------:R-:W-:-:S02]  /*8600*/  I2FP.F32.S32 R49, R51 ;  /* 0x0000003300317245 */ /* 0x000fc40000201400 */
[----:B------:R-:W-:Y:S02]  /*8610*/  I2FP.F32.S32 R50, R51 ;  /* 0x0000003300327245 */ /* 0x000fe40000201400 */
[----:B------:R-:W-:Y:S01]  /*8620*/  I2FP.F32.S32 R97, R3 ;  /* 0x0000000300617245 */ /* 0x000fe20000201400 */
[----:B------:R-:W-:Y:S01]  /*8630*/  FFMA.FTZ R45, R120, R49, R45 ;  /* 0x00000031782d7223 */ /* 0x000fe2000001002d */
[----:B------:R-:W-:Y:S01]  /*8640*/  VIADD R49, R99, 0x8 ;  /* 0x0000000863317836 */ /* 0x000fe20000000000 */
[----:B------:R-:W-:Y:S01]  /*8650*/  FSEL R62, R62, -INF , !P6 ;  /* 0xff8000003e3e7808 */ /* 0x000fe20007000000 */
[C---:B------:R-:W-:Y:S01]  /*8660*/  FFMA.FTZ R91, R120.reuse, R50, R47 ;  /* 0x00000032785b7223 */ /* 0x040fe2000001002f */
[----:B------:R-:W-:Y:S01]  /*8670*/  FSEL R21, R21, -INF , !P4 ;  /* 0xff80000015157808 */ /* 0x000fe20006000000 */
[-C--:B------:R-:W-:Y:S01]  /*8680*/  FFMA.FTZ R50, R120, R97.reuse, R9 ;  /* 0x0000006178327223 */ /* 0x080fe20000010009 */
[----:B------:R-:W-:Y:S01]  /*8690*/  FSEL R60, R60, -INF , !P2 ;  /* 0xff8000003c3c7808 */ /* 0x000fe20005000000 */
[----:B------:R-:W-:Y:S01]  /*86a0*/  FFMA.FTZ R97, R120, R97, R11 ;  /* 0x0000006178617223 */ /* 0x000fe2000001000b */
[----:B------:R-:W-:Y:S01]  /*86b0*/  FSEL R23, R23, -INF , !P0 ;  /* 0xff80000017177808 */ /* 0x000fe20004000000 */
[----:B------:R-:W-:Y:S01]  /*86c0*/  VIADD R47, R99, 0x10 ;  /* 0x00000010632f7836 */ /* 0x000fe20000000000 */
[----:B------:R-:W-:-:S02]  /*86d0*/  ISETP.GE.AND P6, PT, R3, R2, PT ;  /* 0x000000020300720c */ /* 0x000fc40003fc6270 */
[----:B------:R-:W-:Y:S01]  /*86e0*/  ISETP.GE.AND P4, PT, R3, R104, PT ;  /* 0x000000680300720c */ /* 0x000fe20003f86270 */
[----:B------:R-:W-:Y:S01]  /*86f0*/  VIADD R3, R99, 0x9 ;  /* 0x0000000963037836 */ /* 0x000fe20000000000 */
[C---:B------:R-:W-:Y:S02]  /*8700*/  ISETP.GE.AND P2, PT, R51.reuse, R2, PT ;  /* 0x000000023300720c */ /* 0x040fe40003f46270 */
[----:B------:R-:W-:Y:S02]  /*8710*/  ISETP.GE.AND P0, PT, R51, R104, PT ;  /* 0x000000683300720c */ /* 0x000fe40003f06270 */
[----:B------:R-:W-:Y:S02]  /*8720*/  I2FP.F32.S32 R9, R49 ;  /* 0x0000003100097245 */ /* 0x000fe40000201400 */
[----:B------:R-:W-:Y:S01]  /*8730*/  FSEL R72, R45, -INF , !P2 ;  /* 0xff8000002d487808 */ /* 0x000fe20005000000 */
[----:B------:R-:W-:Y:S01]  /*8740*/  VIADD R45, R99, 0x49 ;  /* 0x00000049632d7836 */ /* 0x000fe20000000000 */
[----:B------:R-:W-:Y:S01]  /*8750*/  FSEL R91, R91, -INF , !P0 ;  /* 0xff8000005b5b7808 */ /* 0x000fe20004000000 */
[C---:B------:R-:W-:Y:S01]  /*8760*/  FFMA.FTZ R52, R120.reuse, R9, R80 ;  /* 0x0000000978347223 */ /* 0x040fe20000010050 */
[----:B------:R-:W-:Y:S01]  /*8770*/  I2FP.F32.S32 R11, R3 ;  /* 0x00000003000b7245 */ /* 0x000fe20000201400 */
[----:B------:R-:W-:Y:S01]  /*8780*/  FFMA.FTZ R82, R120, R9, R82 ;  /* 0x0000000978527223 */ /* 0x000fe20000010052 */
[----:B------:R-:W-:-:S02]  /*8790*/  ISETP.GE.AND P2, PT, R3, R2, PT ;  /* 0x000000020300720c */ /* 0x000fc40003f46270 */
[----:B------:R-:W-:Y:S01]  /*87a0*/  ISETP.GE.AND P0, PT, R3, R104, PT ;  /* 0x000000680300720c */ /* 0x000fe20003f06270 */
[----:B------:R-:W-:Y:S01]  /*87b0*/  VIADD R3, R99, 0x11 ;  /* 0x0000001163037836 */ /* 0x000fe20000000000 */
[----:B------:R-:W-:Y:S01]  /*87c0*/  FSEL R68, R44, -INF , !P5 ;  /* 0xff8000002c447808 */ /* 0x000fe20006800000 */
[CC--:B------:R-:W-:Y:S01]  /*87d0*/  FFMA.FTZ R66, R120.reuse, R11.reuse, R81 ;  /* 0x0000000b78427223 */ /* 0x0c0fe20000010051 */
[----:B------:R-:W-:Y:S01]  /*87e0*/  FSEL R123, R123, -INF , !P3 ;  /* 0xff8000007b7b7808 */ /* 0x000fe20005800000 */
[----:B------:R-:W-:Y:S01]  /*87f0*/  FFMA.FTZ R11, R120, R11, R83 ;  /* 0x0000000b780b7223 */ /* 0x000fe20000010053 */
[C---:B------:R-:W-:Y:S02]  /*8800*/  ISETP.GE.AND P5, PT, R49.reuse, R2, PT ;  /* 0x000000023100720c */ /* 0x040fe40003fa6270 */
[----:B------:R-:W-:Y:S02]  /*8810*/  ISETP.GE.AND P3, PT, R49, R104, PT ;  /* 0x000000683100720c */ /* 0x000fe40003f66270 */
[----:B------:R-:W-:-:S02]  /*8820*/  I2FP.F32.S32 R44, R3 ;  /* 0x00000003002c7245 */ /* 0x000fc40000201400 */
[----:B------:R-:W-:Y:S02]  /*8830*/  FSEL R52, R52, -INF , !P5 ;  /* 0xff80000034347808 */ /* 0x000fe40006800000 */
[----:B------:R-:W-:Y:S01]  /*8840*/  FSEL R81, R82, -INF , !P3 ;  /* 0xff80000052517808 */ /* 0x000fe20005800000 */
[C---:B------:R-:W-:Y:S01]  /*8850*/  FFMA.FTZ R77, R120.reuse, R44, R77 ;  /* 0x0000002c784d7223 */ /* 0x040fe2000001004d */
[C---:B------:R-:W-:Y:S01]  /*8860*/  ISETP.GE.AND P5, PT, R3.reuse, R2, PT ;  /* 0x000000020300720c */ /* 0x040fe20003fa6270 */
[----:B------:R-:W-:Y:S01]  /*8870*/  FFMA.FTZ R79, R120, R44, R79 ;  /* 0x0000002c784f7223 */ /* 0x000fe2000001004f */
[----:B------:R-:W-:Y:S01]  /*8880*/  ISETP.GE.AND P3, PT, R3, R104, PT ;  /* 0x000000680300720c */ /* 0x000fe20003f66270 */
[----:B------:R-:W-:Y:S01]  /*8890*/  VIADD R3, R99, 0x50 ;  /* 0x0000005063037836 */ /* 0x000fe20000000000 */
[----:B------:R-:W-:Y:S02]  /*88a0*/  I2FP.F32.S32 R9, R47 ;  /* 0x0000002f00097245 */ /* 0x000fe40000201400 */
[----:B------:R-:W-:-:S02]  /*88b0*/  FSEL R50, R50, -INF , !P6 ;  /* 0xff80000032327808 */ /* 0x000fc40007000000 */
[----:B------:R-:W-:Y:S01]  /*88c0*/  FSEL R97, R97, -INF , !P4 ;  /* 0xff80000061617808 */ /* 0x000fe20006000000 */
[CC--:B------:R-:W-:Y:S01]  /*88d0*/  FFMA.FTZ R76, R120.reuse, R9.reuse, R76 ;  /* 0x00000009784c7223 */ /* 0x0c0fe2000001004c */
[C---:B------:R-:W-:Y:S01]  /*88e0*/  ISETP.GE.AND P6, PT, R47.reuse, R2, PT ;  /* 0x000000022f00720c */ /* 0x040fe20003fc6270 */
[----:B------:R-:W-:Y:S01]  /*88f0*/  FFMA.FTZ R9, R120, R9, R78 ;  /* 0x0000000978097223 */ /* 0x000fe2000001004e */
[----:B------:R-:W-:Y:S01]  /*8900*/  ISETP.GE.AND P4, PT, R47, R104, PT ;  /* 0x000000682f00720c */ /* 0x000fe20003f86270 */
[----:B------:R-:W-:Y:S01]  /*8910*/  VIADD R47, R99, 0x51 ;  /* 0x00000051632f7836 */ /* 0x000fe20000000000 */
[----:B------:R-:W-:Y:S02]  /*8920*/  FSEL R66, R66, -INF , !P2 ;  /* 0xff80000042427808 */ /* 0x000fe40005000000 */
[----:B------:R-:W-:Y:S02]  /*8930*/  FSEL R11, R11, -INF , !P0 ;  /* 0xff8000000b0b7808 */ /* 0x000fe40004000000 */
[----:B------:R-:W-:-:S02]  /*8940*/  I2FP.F32.S32 R44, R45 ;  /* 0x0000002d002c7245 */ /* 0x000fc40000201400 */
[C---:B------:R-:W-:Y:S02]  /*8950*/  ISETP.GE.AND P2, PT, R45.reuse, R2, PT ;  /* 0x000000022d00720c */ /* 0x040fe40003f46270 */
[----:B------:R-:W-:Y:S01]  /*8960*/  ISETP.GE.AND P0, PT, R45, R104, PT ;  /* 0x000000682d00720c */ /* 0x000fe20003f06270 */
[----:B------:R-:W-:Y:S01]  /*8970*/  VIADD R45, R99, 0x58 ;  /* 0x00000058632d7836 */ /* 0x000fe20000000000 */
[----:B------:R-:W-:Y:S01]  /*8980*/  I2FP.F32.S32 R107, R3 ;  /* 0x00000003006b7245 */ /* 0x000fe20000201400 */
[CC--:B------:R-:W-:Y:S01]  /*8990*/  FFMA.FTZ R41, R120.reuse, R44.reuse, R41 ;  /* 0x0000002c78297223 */ /* 0x0c0fe20000010029 */
[----:B------:R-:W-:Y:S01]  /*89a0*/  I2FP.F32.S32 R103, R47 ;  /* 0x0000002f00677245 */ /* 0x000fe20000201400 */
[C---:B------:R-:W-:Y:S01]  /*89b0*/  FFMA.FTZ R43, R120.reuse, R44, R43 ;  /* 0x0000002c782b7223 */ /* 0x040fe2000001002b */
[----:B------:R-:W-:Y:S01]  /*89c0*/  I2FP.F32.S32 R95, R45 ;  /* 0x0000002d005f7245 */ /* 0x000fe20000201400 */
[-C--:B------:R-:W-:Y:S01]  /*89d0*/  FFMA.FTZ R44, R120, R107.reuse, R36 ;  /* 0x0000006b782c7223 */ /* 0x080fe20000010024 */
[----:B------:R-:W-:Y:S01]  /*89e0*/  FSEL R36, R76, -INF , !P6 ;  /* 0xff8000004c247808 */ /* 0x000fe20007000000 */
[----:B------:R-:W-:Y:S01]  /*89f0*/  FFMA.FTZ R107, R120, R107, R38 ;  /* 0x0000006b786b7223 */ /* 0x000fe20000010026 */
[----:B------:R-:W-:-:S02]  /*8a00*/  FSEL R9, R9, -INF , !P4 ;  /* 0xff80000009097808 */ /* 0x000fc40006000000 */
[C---:B------:R-:W-:Y:S02]  /*8a10*/  ISETP.GE.AND P6, PT, R3.reuse, R2, PT ;  /* 0x000000020300720c */ /* 0x040fe40003fc6270 */
[----:B------:R-:W-:Y:S01]  /*8a20*/  ISETP.GE.AND P4, PT, R3, R104, PT ;  /* 0x000000680300720c */ /* 0x000fe20003f86270 */
[CC--:B------:R-:W-:Y:S01]  /*8a30*/  FFMA.FTZ R3, R120.reuse, R103.reuse, R37 ;  /* 0x0000006778037223 */ /* 0x0c0fe20000010025 */
[C---:B------:R-:W-:Y:S01]  /*8a40*/  FFMA.FTZ R103, R120.reuse, R103, R39 ;  /* 0x0000006778677223 */ /* 0x040fe20000010027 */
[CC--:B------:R-:W-:Y:S01]  /*8a50*/  FFMA.FTZ R39, R120.reuse, R95.reuse, R32 ;  /* 0x0000005f78277223 */ /* 0x0c0fe20000010020 */
[----:B------:R-:W-:Y:S01]  /*8a60*/  VIADD R37, R99, 0x59 ;  /* 0x0000005963257836 */ /* 0x000fe20000000000 */
[----:B------:R-:W-:Y:S01]  /*8a70*/  FSEL R32, R41, -INF , !P2 ;  /* 0xff80000029207808 */ /* 0x000fe20005000000 */
[----:B------:R-:W-:Y:S01]  /*8a80*/  VIADD R41, R99, 0x61 ;  /* 0x0000006163297836 */ /* 0x000fe20000000000 */
[----:B------:R-:W-:Y:S01]  /*8a90*/  FSEL R121, R43, -INF , !P0 ;  /* 0xff8000002b797808 */ /* 0x000fe20004000000 */
[----:B------:R-:W-:Y:S01]  /*8aa0*/  FFMA.FTZ R95, R120, R95, R34 ;  /* 0x0000005f785f7223 */ /* 0x000fe20000010022 */
[----:B------:R-:W-:Y:S01]  /*8ab0*/  VIADD R43, R99, 0x60 ;  /* 0x00000060632b7836 */ /* 0x000fe20000000000 */
[----:B------:R-:W-:-:S02]  /*8ac0*/  I2FP.F32.S32 R34, R37 ;  /* 0x0000002500227245 */ /* 0x000fc40000201400 */
[----:B------:R-:W-:Y:S02]  /*8ad0*/  I2FP.F32.S32 R83, R41 ;  /* 0x0000002900537245 */ /* 0x000fe40000201400 */
[C---:B------:R-:W-:Y:S01]  /*8ae0*/  ISETP.GE.AND P2, PT, R45.reuse, R2, PT ;  /* 0x000000022d00720c */ /* 0x040fe20003f46270 */
[C---:B------:R-:W-:Y:S01]  /*8af0*/  FFMA.FTZ R35, R120.reuse, R34, R35 ;  /* 0x0000002278237223 */ /* 0x040fe20000010023 */
[----:B------:R-:W-:Y:S01]  /*8b00*/  ISETP.GE.AND P0, PT, R45, R104, PT ;  /* 0x000000682d00720c */ /* 0x000fe20003f06270 */
[C---:B------:R-:W-:Y:S01]  /*8b10*/  FFMA.FTZ R29, R120.reuse, R83, R29 ;  /* 0x00000053781d7223 */ /* 0x040fe2000001001d */
[----:B------:R-:W-:Y:S01]  /*8b20*/  I2FP.F32.S32 R45, R43 ;  /* 0x0000002b002d7245 */ /* 0x000fe20000201400 */
[C---:B------:R-:W-:Y:S01]  /*8b30*/  FFMA.FTZ R83, R120.reuse, R83, R31 ;  /* 0x0000005378537223 */ /* 0x040fe2000001001f */
[----:B------:R-:W-:Y:S01]  /*8b40*/  FSEL R38, R77, -INF , !P5 ;  /* 0xff8000004d267808 */ /* 0x000fe20006800000 */
[----:B------:R-:W-:Y:S01]  /*8b50*/  VIADD R31, R99, 0x69 ;  /* 0x00000069631f7836 */ /* 0x000fe20000000000 */
[----:B------:R-:W-:Y:S01]  /*8b60*/  FSEL R107, R107, -INF , !P4 ;  /* 0xff8000006b6b7808 */ /* 0x000fe20006000000 */
[C---:B------:R-:W-:Y:S01]  /*8b70*/  FFMA.FTZ R33, R120.reuse, R34, R33 ;  /* 0x0000002278217223 */ /* 0x040fe20000010021 */
[----:B------:R-:W-:Y:S01]  /*8b80*/  ISETP.GE.AND P5, PT, R47, R2, PT ;  /* 0x000000022f00720c */ /* 0x000fe20003fa6270 */
[----:B------:R-:W-:Y:S01]  /*8b90*/  FFMA.FTZ R78, R120, R45, R28 ;  /* 0x0000002d784e7223 */ /* 0x000fe2000001001c */
[----:B------:R-:W-:-:S02]  /*8ba0*/  ISETP.GE.AND P4, PT, R37, R104, PT ;  /* 0x000000682500720c */ /* 0x000fc40003f86270 */
[----:B------:R-:W-:Y:S02]  /*8bb0*/  FSEL R79, R79, -INF , !P3 ;  /* 0xff8000004f4f7808 */ /* 0x000fe40005800000 */
[----:B------:R-:W-:Y:S02]  /*8bc0*/  ISETP.GE.AND P3, PT, R47, R104, PT ;  /* 0x000000682f00720c */ /* 0x000fe40003f66270 */
[----:B------:R-:W-:Y:S02]  /*8bd0*/  FSEL R34, R44, -INF , !P6 ;  /* 0xff8000002c227808 */ /* 0x000fe40007000000 */
[----:B------:R-:W-:Y:S01]  /*8be0*/  FSEL R28, R3, -INF , !P5 ;  /* 0xff800000031c7808 */ /* 0x000fe20006800000 */
[----:B------:R-:W-:Y:S01]  /*8bf0*/  VIADD R3, R99, 0x68 ;  /* 0x0000006863037836 */ /* 0x000fe20000000000 */
[----:B------:R-:W-:Y:S01]  /*8c00*/  FSEL R93, R35, -INF , !P4 ;  /* 0xff800000235d7808 */ /* 0x000fe20006000000 */
[----:B------:R-:W-:Y:S01]  /*8c10*/  VIADD R35, R99, 0x70 ;  /* 0x0000007063237836 */ /* 0x000fe20000000000 */
[----:B------:R-:W-:Y:S01]  /*8c20*/  ISETP.GE.AND P6, PT, R37, R2, PT ;  /* 0x000000022500720c */ /* 0x000fe20003fc6270 */
[----:B------:R-:W-:Y:S01]  /*8c30*/  FFMA.FTZ R37, R120, R45, R30 ;  /* 0x0000002d78257223 */ /* 0x000fe2000001001e */
[----:B------:R-:W-:-:S02]  /*8c40*/  I2FP.F32.S32 R63, R31 ;  /* 0x0000001f003f7245 */ /* 0x000fc40000201400 */
[----:B------:R-:W-:Y:S02]  /*8c50*/  FSEL R103, R103, -INF , !P3 ;  /* 0xff80000067677808 */ /* 0x000fe40005800000 */
[C---:B------:R-:W-:Y:S02]  /*8c60*/  ISETP.GE.AND P5, PT, R43.reuse, R2, PT ;  /* 0x000000022b00720c */ /* 0x040fe40003fa6270 */
[----:B------:R-:W-:Y:S02]  /*8c70*/  ISETP.GE.AND P3, PT, R43, R104, PT ;  /* 0x000000682b00720c */ /* 0x000fe40003f66270 */
[----:B------:R-:W-:Y:S01]  /*8c80*/  FSEL R74, R33, -INF , !P6 ;  /* 0xff800000214a7808 */ /* 0x000fe20007000000 */
[C---:B------:R-:W-:Y:S01]  /*8c90*/  FFMA.FTZ R33, R120.reuse, R63, R85 ;  /* 0x0000003f78217223 */ /* 0x040fe20000010055 */
[----:B------:R-:W-:Y:S01]  /*8ca0*/  I2FP.F32.S32 R71, R3 ;  /* 0x0000000300477245 */ /* 0x000fe20000201400 */
[----:B------:R-:W-:Y:S01]  /*8cb0*/  FFMA.FTZ R63, R120, R63, R87 ;  /* 0x0000003f783f7223 */ /* 0x000fe20000010057 */
[----:B------:R-:W-:-:S02]  /*8cc0*/  ISETP.GE.AND P6, PT, R3, R2, PT ;  /* 0x000000020300720c */ /* 0x000fc40003fc6270 */
[----:B------:R-:W-:Y:S01]  /*8cd0*/  ISETP.GE.AND P4, PT, R3, R104, PT ;  /* 0x000000680300720c */ /* 0x000fe20003f86270 */
[----:B------:R-:W-:Y:S01]  /*8ce0*/  VIADD R3, R99, 0x71 ;  /* 0x0000007163037836 */ /* 0x000fe20000000000 */
[----:B------:R-:W-:Y:S01]  /*8cf0*/  I2FP.F32.S32 R49, R35 ;  /* 0x0000002300317245 */ /* 0x000fe20000201400 */
[CC--:B------:R-:W-:Y:S01]  /*8d00*/  FFMA.FTZ R84, R120.reuse, R71.reuse, R84 ;  /* 0x0000004778547223 */ /* 0x0c0fe20000010054 */
[----:B------:R-:W-:Y:S01]  /*8d10*/  FSEL R30, R39, -INF , !P2 ;  /* 0xff800000271e7808 */ /* 0x000fe20005000000 */
[----:B------:R-:W-:Y:S01]  /*8d20*/  FFMA.FTZ R71, R120, R71, R86 ;  /* 0x0000004778477223 */ /* 0x000fe20000010056 */
[----:B------:R-:W-:Y:S02]  /*8d30*/  FSEL R95, R95, -INF , !P0 ;  /* 0xff8000005f5f7808 */ /* 0x000fe40004000000 */
[C---:B------:R-:W-:Y:S02]  /*8d40*/  ISETP.GE.AND P2, PT, R41.reuse, R2, PT ;  /* 0x000000022900720c */ /* 0x040fe40003f46270 */
[----:B------:R-:W-:-:S02]  /*8d50*/  ISETP.GE.AND P0, PT, R41, R104, PT ;  /* 0x000000682900720c */ /* 0x000fc40003f06270 */
[----:B------:R-:W-:Y:S02]  /*8d60*/  FSEL R78, R78, -INF , !P5 ;  /* 0xff8000004e4e7808 */ /* 0x000fe40006800000 */
[----:B------:R-:W-:Y:S02]  /*8d70*/  FSEL R85, R37, -INF , !P3 ;  /* 0xff80000025557808 */ /* 0x000fe40005800000 */
[C---:B------:R-:W-:Y:S02]  /*8d80*/  ISETP.GE.AND P5, PT, R31.reuse, R2, PT ;  /* 0x000000021f00720c */ /* 0x040fe40003fa6270 */
[----:B------:R-:W-:Y:S01]  /*8d90*/  ISETP.GE.AND P3, PT, R31, R104, PT ;  /* 0x000000681f00720c */ /* 0x000fe20003f66270 */
[C---:B------:R-:W-:Y:S01]  /*8da0*/  FFMA.FTZ R31, R120.reuse, R49, R24 ;  /* 0x00000031781f7223 */ /* 0x040fe20000010018 */
[----:B------:R-:W-:Y:S01]  /*8db0*/  I2FP.F32.S32 R51, R3 ;  /* 0x0000000300337245 */ /* 0x000fe20000201400 */
[----:B------:R-:W-:Y:S01]  /*8dc0*/  FFMA.FTZ R49, R120, R49, R26 ;  /* 0x0000003178317223 */ /* 0x000fe2000001001a */
[----:B------:R-:W-:-:S02]  /*8dd0*/  FSEL R24, R29, -INF , !P2 ;  /* 0xff8000001d187808 */ /* 0x000fc40005000000 */
[----:B------:R-:W-:Y:S01]  /*8de0*/  FSEL R83, R83, -INF , !P0 ;  /* 0xff80000053537808 */ /* 0x000fe20004000000 */
[CC--:B------:R-:W-:Y:S01]  /*8df0*/  FFMA.FTZ R29, R120.reuse, R51.reuse, R25 ;  /* 0x00000033781d7223 */ /* 0x0c0fe20000010019 */
[C---:B------:R-:W-:Y:S01]  /*8e00*/  ISETP.GE.AND P2, PT, R35.reuse, R2, PT ;  /* 0x000000022300720c */ /* 0x040fe20003f46270 */
[----:B------:R-:W-:Y:S01]  /*8e10*/  FFMA.FTZ R51, R120, R51, R27 ;  /* 0x0000003378337223 */ /* 0x000fe2000001001b */
        /* <DEDUP_REMOVED lines=8> */
[C---:B------:R-:W-:Y:S01]  /*8ea0*/  FFMA.FTZ R3, R120.reuse, R27, R12 ;  /* 0x0000001b78037223 */ /* 0x040fe2000001000c */
[----:B------:R-:W-:Y:S01]  /*8eb0*/  I2FP.F32.S32 R12, R25 ;  /* 0x00000019000c7245 */ /* 0x000fe20000201400 */
[C---:B------:R-:W-:Y:S01]  /*8ec0*/  FFMA.FTZ R44, R120.reuse, R27, R14 ;  /* 0x0000001b782c7223 */ /* 0x040fe2000001000e */
[----:B------:R-:W-:Y:S01]  /*8ed0*/  VIADD R27, R99, 0x48 ;  /* 0x00000048631b7836 */ /* 0x000fe20000000000 */
[----:B------:R-:W-:Y:S02]  /*8ee0*/  FSEL R14, R33, -INF , !P5 ;  /* 0xff800000210e7808 */ /* 0x000fe40006800000 */
[CC--:B------:R-:W-:Y:S01]  /*8ef0*/  FFMA.FTZ R64, R120.reuse, R12.reuse, R13 ;  /* 0x0000000c78407223 */ /* 0x0c0fe2000001000d */
[----:B------:R-:W-:Y:S01]  /*8f00*/  FFMA.FTZ R15, R120, R12, R15 ;  /* 0x0000000c780f7223 */ /* 0x000fe2000001000f */
[----:B------:R-:W-:-:S02]  /*8f10*/  FSEL R12, R31, -INF , !P2 ;  /* 0xff8000001f0c7808 */ /* 0x000fc40005000000 */
[----:B------:R-:W-:Y:S02]  /*8f20*/  ISETP.GE.AND P2, PT, R25, R2, PT ;  /* 0x000000021900720c */ /* 0x000fe40003f46270 */
[----:B------:R-:W-:Y:S02]  /*8f30*/  I2FP.F32.S32 R13, R99 ;  /* 0x00000063000d7245 */ /* 0x000fe40000201400 */
[----:B------:R-:W-:Y:S02]  /*8f40*/  FSEL R64, R64, -INF , !P2 ;  /* 0xff80000040407808 */ /* 0x000fe40005000000 */
[----:B------:R-:W-:Y:S02]  /*8f50*/  ISETP.GT.AND P2, PT, R127, R126, PT ;  /* 0x0000007e7f00720c */ /* 0x000fe40003f44270 */
[----:B------:R-:W-:Y:S02]  /*8f60*/  FSEL R63, R63, -INF , !P3 ;  /* 0xff8000003f3f7808 */ /* 0x000fe40005800000 */
[----:B------:R-:W-:-:S02]  /*8f70*/  I2FP.F32.S32 R31, R27 ;  /* 0x0000001b001f7245 */ /* 0x000fc40000201400 */
[----:B------:R-:W-:Y:S02]  /*8f80*/  I2FP.F32.S32 R161, R27 ;  /* 0x0000001b00a17245 */ /* 0x000fe40000201400 */
[C---:B------:R-:W-:Y:S01]  /*8f90*/  ISETP.GE.AND P5, PT, R35.reuse, R2, PT ;  /* 0x000000022300720c */ /* 0x040fe20003fa6270 */
[C---:B------:R-:W-:Y:S01]  /*8fa0*/  FFMA.FTZ R40, R120.reuse, R31, R40 ;  /* 0x0000001f78287223 */ /* 0x040fe20000010028 */
[-C--:B------:R-:W-:Y:S01]  /*8fb0*/  ISETP.GE.AND P3, PT, R35, R104.reuse, PT ;  /* 0x000000682300720c */ /* 0x080fe20003f66270 */
[C---:B------:R-:W-:Y:S01]  /*8fc0*/  FFMA.FTZ R161, R120.reuse, R161, R42 ;  /* 0x000000a178a17223 */ /* 0x040fe2000001002a */
[----:B------:R-:W-:Y:S02]  /*8fd0*/  FSEL R49, R49, -INF , !P0 ;  /* 0xff80000031317808 */ /* 0x000fe40004000000 */
[----:B------:R-:W-:Y:S01]  /*8fe0*/  ISETP.GE.AND P0, PT, R25, R104, PT ;  /* 0x000000681900720c */ /* 0x000fe20003f06270 */
[CC--:B------:R-:W-:Y:S01]  /*8ff0*/  FFMA.FTZ R25, R120.reuse, R13.reuse, R8 ;  /* 0x0000000d78197223 */ /* 0x0c0fe20000010008 */
[----:B------:R-:W-:Y:S01]  /*9000*/  FFMA.FTZ R13, R120, R13, R10 ;  /* 0x0000000d780d7223 */ /* 0x000fe2000001000a */
        /* <DEDUP_REMOVED lines=17> */
[----:B------:R-:W-:Y:S01]  /*9120*/  IMAD.SHL.U32 R70, R127, 0x80, RZ ;  /* 0x000000807f467824 */ /* 0x000fe200078e00ff */
[----:B------:R-:W-:-:S04]  /*9130*/  ULDC.64 UR8, c[0x0][0x248] ;  /* 0x0000920000087ab9 */ /* 0x000fc80000000a00 */
        /* <DEDUP_REMOVED lines=59> */
.L_x_5163:
[----:B------:R-:W1:Y:S02]  /*94f0*/  LDC R15, c[0x0][0x248] ;  /* 0x00009200ff0f7b82 */ /* 0x000e640000000800 */
[----:B-1----:R-:W-:-:S05]  /*9500*/  IMAD.SHL.U32 R70, R15, 0x80, RZ ;  /* 0x000000800f467824 */ /* 0x002fca00078e00ff */
[----:B------:R-:W-:-:S04]  /*9510*/  IADD3 R70, -R70, RZ, RZ ;  /* 0x000000ff46467210 */ /* 0x000fc80007ffe1ff */
[----:B------:R-:W-:-:S07]  /*9520*/  SHF.R.S32.HI R25, RZ, 0x1f, R70 ;  /* 0x0000001fff197819 */ /* 0x000fce0000011446 */
.L_x_5164:
        /* <DEDUP_REMOVED lines=10> */
[----:B------:R-:W-:Y:S01]  /*95d0*/  @!P0 LEA R98, P6, R76, UR12, 0x1 ;  /* 0x0000000c4c628c11 */ /* 0x000fe2000f8c08ff */
[----:B------:R2:W-:Y:S01]  /*95e0*/  @P0 STS.64 [R154+0x1008], RZ ;  /* 0x001008ff9a000388 */ /* 0x0005e20000000a00 */
[----:B------:R-:W-:-:S02]  /*95f0*/  @!P0 LEA R86, P5, R29, UR12, 0x1 ;  /* 0x0000000c1d568c11 */ /* 0x000fc4000f8a08ff */
[----:B------:R-:W-:Y:S02]  /*9600*/  @!P0 LEA.HI.X R99, R76, UR13, R27, 0x1, P6 ;  /* 0x0000000d4c638c11 */ /* 0x000fe4000b0f0c1b */
[----:B-1----:R-:W-:Y:S02]  /*9610*/  @!P0 LEA.HI.X R80, R15, R125, R80, 0x6, P4 ;  /* 0x0000007d0f508211 */ /* 0x002fe400020f3450 */
[----:B------:R-:W-:-:S03]  /*9620*/  @!P0 LEA R100, P4, R70, R152, 0x1 ;  /* 0x0000009846648211 */ /* 0x000fc600078808ff */
[----:B------:R-:W-:Y:S01]  /*9630*/  @!P0 IMAD.X R80, R25, 0x1, R80, P3 ;  /* 0x0000000119508824 */ /* 0x000fe200018e0650 */
[----:B------:R-:W-:-:S04]  /*9640*/  @!P0 LEA.HI.X R101, R70, R153, R25, 0x1, P4 ;  /* 0x0000009946658211 */ /* 0x000fc800020f0c19 */
        /* <DEDUP_REMOVED lines=29> */
.L_x_5166:
[----:B------:R-:W-:Y:S05]  /*9820*/  BSYNC B0 ;  /* 0x0000000000007941 */ /* 0x000fea0003800000 */
.L_x_5165:
[----:B------:R-:W0:Y:S01]  /*9830*/  LDGDEPBAR ;  /* 0x00000000000079af */ /* 0x000e220000000000 */
[----:B------:R-:W-:-:S04]  /*9840*/  LEA R152, P0, R70, R152, 0x1 ;  /* 0x0000009846987211 */ /* 0x000fc800078008ff */
[----:B------:R-:W-:-:S09]  /*9850*/  LEA.HI.X R153, R70, R153, R25, 0x1, P0 ;  /* 0x0000009946997211 */ /* 0x000fd200000f0c19 */
.L_x_5162:
[----:B------:R-:W-:Y:S01]  /*9860*/  FMNMX.FTZ R15, R42, R50, !PT ;  /* 0x000000322a0f7209 */ /* 0x000fe20007810000 */
[----:B------:R-:W-:Y:S01]  /*9870*/  ULDC UR8, c[0x0][0x2ec] ;  /* 0x0000bb0000087ab9 */ /* 0x000fe20000000800 */
[----:B------:R-:W-:Y:S02]  /*9880*/  LEA R157, R157, UR4, 0x1 ;  /* 0x000000049d9d7c11 */ /* 0x000fe4000f8e08ff */
[----:B------:R-:W-:Y:S02]  /*9890*/  FMNMX.FTZ R15, R52, R15, !PT ;  /* 0x0000000f340f7209 */ /* 0x000fe40007810000 */
[----:B------:R-:W-:Y:S01]  /*98a0*/  IADD3 R156, R0, R157, RZ ;  /* 0x0000009d009c7210 */ /* 0x000fe20007ffe0ff */
[----:B------:R-:W-:Y:S01]  /*98b0*/  LDSM.16.MT88.4 R136, [R157+0x3000] ;  /* 0x003000009d88783b */ /* 0x000fe20000004200 */
[----:B------:R-:W-:Y:S02]  /*98c0*/  FMNMX.FTZ R15, R66, R15, !PT ;  /* 0x0000000f420f7209 */ /* 0x000fe40007810000 */
[----:B------:R-:W-:-:S02]  /*98d0*/  MOV R125, R127 ;  /* 0x0000007f007d7202 */ /* 0x000fc40000000f00 */
        /* <DEDUP_REMOVED lines=37> */
[--C-:B--2---:R-:W-:Y:S01]  /*9b30*/  FFMA.FTZ R87, R36, UR8, -R75.reuse ;  /* 0x0000000824577c23 */ /* 0x104fe2000801084b */
[--C-:B-1----:R-:W-:Y:S01]  /*9b40*/  FFMA.FTZ R77, R4, UR8, -R75.reuse ;  /* 0x00000008044d7c23 */ /* 0x102fe2000801084b */
        /* <DEDUP_REMOVED lines=39> */
[----:B------:R-:W-:Y:S01]  /*9dc0*/  LDSM.16.MT88.4 R24, [R156+0x3800] ;  /* 0x003800009c18783b */ /* 0x000fe20000004200 */
[--C-:B------:R-:W-:Y:S01]  /*9dd0*/  FFMA.FTZ R35, R74, UR8, -R75.reuse ;  /* 0x000000084a237c23 */ /* 0x100fe2000801084b */
[--C-:B------:R-:W-:Y:S01]  /*9de0*/  FFMA.FTZ R38, R34, UR8, -R75.reuse ;  /* 0x0000000822267c23 */ /* 0x100fe2000801084b */
[----:B------:R-:W-:Y:S01]  /*9df0*/  FMNMX.FTZ R4, R89, R4, !PT ;  /* 0x0000000459047209 */ /* 0x000fe20007810000 */
[----:B------:R-:W-:Y:S01]  /*9e00*/  MUFU.EX2 R87, R87 ;  /* 0x0000005700577308 */ /* 0x000fe20000000800 */
[--C-:B------:R-:W-:Y:S01]  /*9e10*/  FFMA.FTZ R34, R78, UR8, -R75.reuse ;  /* 0x000000084e227c23 */ /* 0x100fe2000801084b */
[----:B------:R-:W-:Y:S01]  /*9e20*/  FFMA.FTZ R40, R40, UR8, -R75 ;  /* 0x0000000828287c23 */ /* 0x000fe2000801084b */
[----:B------:R-:W-:Y:S01]  /*9e30*/  FMNMX.FTZ R4, R65, R4, !PT ;  /* 0x0000000441047209 */ /* 0x000fe20007810000 */
[----:B------:R-:W-:-:S03]  /*9e40*/  FADD.FTZ R86, R105, R86 ;  /* 0x0000005669567221 */ /* 0x000fc60000010000 */
[----:B------:R-:W-:Y:S01]  /*9e50*/  FMNMX.FTZ R4, R23, R4, !PT ;  /* 0x0000000417047209 */ /* 0x000fe20007810000 */
[----:B------:R-:W-:Y:S01]  /*9e60*/  MUFU.EX2 R76, R76 ;  /* 0x0000004c004c7308 */ /* 0x000fe20000000800 */
[----:B--2---:R-:W-:Y:S01]  /*9e70*/  F2FP.BF16.F32.PACK_AB R130, R82, R101 ;  /* 0x000000655282723e */ /* 0x004fe200000010ff */
[----:B------:R-:W-:Y:S01]  /*9e80*/  FADD.FTZ R101, R101, R86 ;  /* 0x0000005665657221 */ /* 0x000fe20000010000 */
[----:B------:R-:W-:-:S03]  /*9e90*/  FMNMX.FTZ R4, R21, R4, !PT ;  /* 0x0000000415047209 */ /* 0x000fc60007810000 */
[----:B------:R-:W-:Y:S01]  /*9ea0*/  FADD.FTZ R82, R82, R101 ;  /* 0x0000006552527221 */ /* 0x000fe20000010000 */
        /* <DEDUP_REMOVED lines=10> */
[----:B------:R-:W1:Y:S03]  /*9f50*/  MUFU.EX2 R58, R58 ;  /* 0x0000003a003a7308 */ /* 0x000e660000000800 */
[----:B------:R-:W-:-:S04]  /*9f60*/  FMNMX.FTZ R4, R93, R4, !PT ;  /* 0x000000045d047209 */ /* 0x000fc80007810000 */
[----:B------:R-:W-:Y:S01]  /*9f70*/  FMNMX.FTZ R4, R85, R4, !PT ;  /* 0x0000000455047209 */ /* 0x000fe20007810000 */
[----:B------:R-:W-:Y:S03]  /*9f80*/  MUFU.EX2 R59, R59 ;  /* 0x0000003b003b7308 */ /* 0x000fe60000000800 */
[----:B------:R-:W-:-:S04]  /*9f90*/  FMNMX.FTZ R4, R83, R4, !PT ;  /* 0x0000000453047209 */ /* 0x000fc80007810000 */
[----:B------:R-:W-:Y:S01]  /*9fa0*/  FMNMX.FTZ R4, R71, R4, !PT ;  /* 0x0000000447047209 */ /* 0x000fe20007810000 */
[----:B------:R-:W2:Y:S01]  /*9fb0*/  MUFU.EX2 R52, R52 ;  /* 0x0000003400347308 */ /* 0x000ea20000000800 */
[----:B-1----:R-:W-:Y:S02]  /*9fc0*/  F2FP.BF16.F32.PACK_AB R20, R58, R61 ;  /* 0x0000003d3a14723e */ /* 0x002fe400000010ff */
[----:B------:R-:W-:-:S04]  /*9fd0*/  FMNMX.FTZ R4, R63, R4, !PT ;  /* 0x000000043f047209 */ /* 0x000fc80007810000 */
[----:B------:R-:W-:Y:S01]  /*9fe0*/  FMNMX.FTZ R4, R49, R4, !PT ;  /* 0x0000000431047209 */ /* 0x000fe20007810000 */
[----:B------:R-:W-:Y:S03]  /*9ff0*/  MUFU.EX2 R50, R50 ;  /* 0x0000003200327308 */ /* 0x000fe60000000800 */
[----:B------:R-:W-:-:S04]  /*a000*/  FMNMX.FTZ R15, R51, R4, !PT ;  /* 0x00000004330f7209 */ /* 0x000fc80007810000 */
[----:B------:R-:W-:Y:S01]  /*a010*/  FMNMX.FTZ R6, R44, R15, !PT ;  /* 0x0000000f2c067209 */ /* 0x000fe20007810000 */
[----:B------:R-:W-:Y:S01]  /*a020*/  MUFU.EX2 R47, R47 ;  /* 0x0000002f002f7308 */ /* 0x000fe20000000800 */
[----:B--2---:R-:W-:Y:S02]  /*a030*/  F2FP.BF16.F32.PACK_AB R22, R52, R59 ;  /* 0x0000003b3416723e */ /* 0x004fe400000010ff */
        /* <DEDUP_REMOVED lines=26> */
[--C-:B------:R-:W-:Y:S01]  /*a1e0*/  FFMA.FTZ R68, R19, UR8, -R46.reuse ;  /* 0x0000000813447c23 */ /* 0x100fe2000801082e */
[----:B------:R-:W-:Y:S01]  /*a1f0*/  LDSM.16.MT88.4 R12, [R156+0x3400] ;  /* 0x003400009c0c783b */ /* 0x000fe20000004200 */
        /* <DEDUP_REMOVED lines=22> */
[----:B------:R-:W-:-:S06]  /*a360*/  FFMA.FTZ R44, R44, UR8, -R46 ;  /* 0x000000082c2c7c23 */ /* 0x000fcc000801082e */
[----:B------:R-:W-:Y:S08]  /*a370*/  MUFU.EX2 R81, R81 ;  /* 0x0000005100517308 */ /* 0x000ff00000000800 */
[----:B------:R-:W3:Y:S01]  /*a380*/  MUFU.EX2 R72, R72 ;  /* 0x0000004800487308 */ /* 0x000ee20000000800 */
[----:B-----5:R-:W-:-:S07]  /*a390*/  F2FP.BF16.F32.PACK_AB R131, R80, R97 ;  /* 0x000000615083723e */ /* 0x020fce00000010ff */
[----:B------:R-:W-:Y:S01]  /*a3a0*/  MUFU.EX2 R79, R79 ;  /* 0x0000004f004f7308 */ /* 0x000fe20000000800 */
[C---:B------:R-:W-:Y:S06]  /*a3b0*/  HMMA.16816.F32.BF16 R140, R128.reuse, R136, RZ ;  /* 0x00000088808c723c */ /* 0x040fec00000418ff */
[C---:B------:R-:W-:Y:S01]  /*a3c0*/  HMMA.16816.F32.BF16 R136, R128.reuse, R138, RZ ;  /* 0x0000008a8088723c */ /* 0x040fe200000418ff */
[----:B------:R-:W5:Y:S05]  /*a3d0*/  MUFU.EX2 R68, R68 ;  /* 0x0000004400447308 */ /* 0x000f6a0000000800 */
[C---:B-1----:R-:W-:Y:S03]  /*a3e0*/  HMMA.16816.F32.BF16 R132, R128.reuse, R8, RZ ;  /* 0x000000088084723c */ /* 0x042fe600000418ff */
[----:B------:R-:W-:Y:S03]  /*a3f0*/  MUFU.EX2 R62, R62 ;  /* 0x0000003e003e7308 */ /* 0x000fe60000000800 */
[----:B------:R-:W-:Y:S01]  /*a400*/  HMMA.16816.F32.BF16 R128, R128, R10, RZ ;  /* 0x0000000a8080723c */ /* 0x000fe200000418ff */
[----:B------:R-:W-:Y:S01]  /*a410*/  F2FP.BF16.F32.PACK_AB R8, R76, R87 ;  /* 0x000000574c08723e */ /* 0x000fe200000010ff */
[----:B------:R-:W-:Y:S01]  /*a420*/  FADD.FTZ R87, R87, R82 ;  /* 0x0000005257577221 */ /* 0x000fe20000010000 */
[----:B---3--:R-:W-:-:S02]  /*a430*/  F2FP.BF16.F32.PACK_AB R9, R72, R81 ;  /* 0x000000514809723e */ /* 0x008fc400000010ff */
[----:B------:R-:W1:Y:S01]  /*a440*/  MUFU.EX2 R67, R67 ;  /* 0x0000004300437308 */ /* 0x000e620000000800 */
[----:B------:R-:W-:Y:S01]  /*a450*/  FADD.FTZ R76, R76, R87 ;  /* 0x000000574c4c7221 */ /* 0x000fe20000010000 */
[----:B------:R-:W-:Y:S02]  /*a460*/  F2FP.BF16.F32.PACK_AB R10, R66, R77 ;  /* 0x0000004d420a723e */ /* 0x000fe400000010ff */
[----:B-----5:R-:W-:Y:S01]  /*a470*/  F2FP.BF16.F32.PACK_AB R11, R68, R79 ;  /* 0x0000004f440b723e */ /* 0x020fe200000010ff */
[----:B------:R-:W-:-:S03]  /*a480*/  FADD.FTZ R77, R77, R76 ;  /* 0x0000004c4d4d7221 */ /* 0x000fc60000010000 */
[----:B------:R-:W-:Y:S01]  /*a490*/  MUFU.EX2 R60, R60 ;  /* 0x0000003c003c7308 */ /* 0x000fe20000000800 */
[----:B------:R-:W-:Y:S02]  /*a4a0*/  FADD.FTZ R66, R66, R77 ;  /* 0x0000004d42427221 */ /* 0x000fe40000010000 */
[----:B--2---:R-:W-:Y:S02]  /*a4b0*/  HMMA.16816.F32.BF16 R140, R8, R16, R140 ;  /* 0x00000010088c723c */ /* 0x004fe4000004188c */
[----:B------:R-:W-:-:S03]  /*a4c0*/  FADD.FTZ R61, R61, R66 ;  /* 0x000000423d3d7221 */ /* 0x000fc60000010000 */
[----:B------:R-:W2:Y:S01]  /*a4d0*/  MUFU.EX2 R73, R73 ;  /* 0x0000004900497308 */ /* 0x000ea20000000800 */
[----:B------:R-:W-:Y:S01]  /*a4e0*/  HMMA.16816.F32.BF16 R136, R8, R18, R136 ;  /* 0x000000120888723c */ /* 0x000fe20000041888 */
[----:B------:R-:W3:Y:S01]  /*a4f0*/  LDSM.16.MT88.4 R16, [R157+0x3c00] ;  /* 0x003c00009d10783b */ /* 0x000ee20000004200 */
[----:B-1----:R-:W-:Y:S01]  /*a500*/  F2FP.BF16.F32.PACK_AB R21, R67, R62 ;  /* 0x0000003e4315723e */ /* 0x002fe200000010ff */
[----:B------:R-:W-:-:S03]  /*a510*/  FADD.FTZ R58, R58, R61 ;  /* 0x0000003d3a3a7221 */ /* 0x000fc60000010000 */
[----:B------:R-:W-:Y:S01]  /*a520*/  HMMA.16816.F32.BF16 R132, R8, R12, R132 ;  /* 0x0000000c0884723c */ /* 0x000fe20000041884 */
[----:B------:R-:W-:Y:S01]  /*a530*/  MUFU.EX2 R0, R0 ;  /* 0x0000000000007308 */ /* 0x000fe20000000800 */
[----:B------:R-:W-:-:S04]  /*a540*/  FADD.FTZ R59, R59, R58 ;  /* 0x0000003a3b3b7221 */ /* 0x000fc80000010000 */
[----:B------:R-:W-:Y:S01]  /*a550*/  HMMA.16816.F32.BF16 R128, R8, R14, R128 ;  /* 0x0000000e0880723c */ /* 0x000fe20000041880 */
[----:B------:R-:W1:Y:S02]  /*a560*/  LDSM.16.MT88.4 R12, [R156+0x3c00] ;  /* 0x003c00009c0c783b */ /* 0x000e640000004200 */
[----:B------:R-:W5:Y:S01]  /*a570*/  MUFU.EX2 R65, R65 ;  /* 0x0000004100417308 */ /* 0x000f620000000800 */
[----:B--2---:R-:W-:-:S03]  /*a580*/  F2FP.BF16.F32.PACK_AB R23, R73, R60 ;  /* 0x0000003c4917723e */ /* 0x004fc600000010ff */
[----:B------:R-:W-:Y:S02]  /*a590*/  F2FP.BF16.F32.PACK_AB R8, R47, R50 ;  /* 0x000000322f08723e */ /* 0x000fe400000010ff */
[----:B------:R-:W-:Y:S02]  /*a5a0*/  F2FP.BF16.F32.PACK_AB R10, R45, R48 ;  /* 0x000000302d0a723e */ /* 0x000fe400000010ff */
[----:B------:R-:W-:Y:S01]  /*a5b0*/  MUFU.EX2 R74, R74 ;  /* 0x0000004a004a7308 */ /* 0x000fe20000000800 */
[C---:B----4-:R-:W-:Y:S06]  /*a5c0*/  HMMA.16816.F32.BF16 R140, R20.reuse, R4, R140 ;  /* 0x00000004148c723c */ /* 0x050fec000004188c */
[----:B------:R-:W-:Y:S01]  /*a5d0*/  HMMA.16816.F32.BF16 R136, R20, R6, R136 ;  /* 0x000000061488723c */ /* 0x000fe20000041888 */
[----:B------:R-:W2:Y:S01]  /*a5e0*/  MUFU.EX2 R89, R89 ;  /* 0x0000005900597308 */ /* 0x000ea20000000800 */
[----:B------:R-:W4:Y:S01]  /*a5f0*/  LDSM.16.MT88.4 R4, [R157+0x4000] ;  /* 0x004000009d04783b */ /* 0x000f220000004200 */
[----:B-----5:R-:W-:-:S03]  /*a600*/  F2FP.BF16.F32.PACK_AB R9, R65, R0 ;  /* 0x000000004109723e */ /* 0x020fc600000010ff */
[C---:B------:R-:W-:Y:S03]  /*a610*/  HMMA.16816.F32.BF16 R132, R20.reuse, R24, R132 ;  /* 0x000000181484723c */ /* 0x040fe60000041884 */
[----:B------:R-:W-:Y:S03]  /*a620*/  MUFU.EX2 R78, R78 ;  /* 0x0000004e004e7308 */ /* 0x000fe60000000800 */
[----:B------:R-:W-:Y:S01]  /*a630*/  HMMA.16816.F32.BF16 R128, R20, R26, R128 ;  /* 0x0000001a1480723c */ /* 0x000fe20000041880 */
[--C-:B------:R-:W-:Y:S01]  /*a640*/  FFMA.FTZ R25, R121, UR8, -R46.reuse ;  /* 0x0000000879197c23 */ /* 0x100fe2000801082e */
[----:B------:R-:W5:Y:S01]  /*a650*/  LDSM.16.MT88.4 R20, [R156+0x4000] ;  /* 0x004000009c14783b */ /* 0x000f620000004200 */
[----:B------:R-:W-:Y:S02]  /*a660*/  FFMA.FTZ R121, R64, UR8, -R75 ;  /* 0x0000000840797c23 */ /* 0x000fe4000801084b */
[----:B------:R-:W4:Y:S01]  /*a670*/  MUFU.EX2 R91, R91 ;  /* 0x0000005b005b7308 */ /* 0x000f220000000800 */
[----:B--2---:R-:W-:Y:S01]  /*a680*/  F2FP.BF16.F32.PACK_AB R11, R89, R74 ;  /* 0x0000004a590b723e */ /* 0x004fe200000010ff */
[--C-:B------:R-:W-:Y:S01]  /*a690*/  FFMA.FTZ R26, R107, UR8, -R46.reuse ;  /* 0x000000086b1a7c23 */ /* 0x100fe2000801082e */
[----:B------:R-:W-:-:S05]  /*a6a0*/  FFMA.FTZ R27, R103, UR8, -R46 ;  /* 0x00000008671b7c23 */ /* 0x000fca000801082e */
[----:B------:R-:W-:Y:S01]  /*a6b0*/  MUFU.EX2 R24, R161 ;  /* 0x000000a100187308 */ /* 0x000fe20000000800 */
[C---:B---3--:R-:W-:Y:S06]  /*a6c0*/  HMMA.16816.F32.BF16 R140, R8.reuse, R16, R140 ;  /* 0x00000010088c723c */ /* 0x048fec000004188c */
[C---:B------:R-:W-:Y:S01]  /*a6d0*/  HMMA.16816.F32.BF16 R136, R8.reuse, R18, R136 ;  /* 0x000000120888723c */ /* 0x040fe20000041888 */
[----:B------:R-:W2:Y:S01]  /*a6e0*/  MUFU.EX2 R25, R25 ;  /* 0x0000001900197308 */ /* 0x000ea20000000800 */
[----:B------:R-:W3:Y:S04]  /*a6f0*/  LDSM.16.MT88.4 R16, [R157+0x4400] ;  /* 0x004400009d10783b */ /* 0x000ee80000004200 */
[C---:B-1----:R-:W-:Y:S03]  /*a700*/  HMMA.16816.F32.BF16 R132, R8.reuse, R12, R132 ;  /* 0x0000000c0884723c */ /* 0x042fe60000041884 */
[----:B------:R-:W-:Y:S03]  /*a710*/  MUFU.EX2 R35, R35 ;  /* 0x0000002300237308 */ /* 0x000fe60000000800 */
[----:B------:R-:W-:Y:S01]  /*a720*/  HMMA.16816.F32.BF16 R128, R8, R14, R128 ;  /* 0x0000000e0880723c */ /* 0x000fe20000041880 */
[----:B------:R-:W1:Y:S04]  /*a730*/  LDSM.16.MT88.4 R12, [R156+0x4400] ;  /* 0x004400009c0c783b */ /* 0x000e680000004200 */
[----:B------:R-:W-:Y:S02]  /*a740*/  MUFU.EX2 R26, R26 ;  /* 0x0000001a001a7308 */ /* 0x000fe40000000800 */
[----:B------:R-:W-:-:S02]  /*a750*/  F2FP.BF16.F32.PACK_AB R8, R41, R42 ;  /* 0x0000002a2908723e */ /* 0x000fc400000010ff */
[----:B----4-:R-:W-:Y:S02]  /*a760*/  F2FP.BF16.F32.PACK_AB R9, R91, R78 ;  /* 0x0000004e5b09723e */ /* 0x010fe400000010ff */
[----:B------:R-:W-:Y:S02]  /*a770*/  F2FP.BF16.F32.PACK_AB R10, R39, R40 ;  /* 0x00000028270a723e */ /* 0x000fe400000010ff */
[----:B--2---:R-:W-:Y:S01]  /*a780*/  F2FP.BF16.F32.PACK_AB R11, R25, R24 ;  /* 0x00000018190b723e */ /* 0x004fe200000010ff */
[----:B------:R-:W2:Y:S06]  /*a790*/  MUFU.EX2 R27, R27 ;  /* 0x0000001b001b7308 */ /* 0x000eac0000000800 */
[C---:B------:R-:W-:Y:S02]  /*a7a0*/  HMMA.16816.F32.BF16 R140, R8.reuse, R4, R140 ;  /* 0x00000004088c723c */ /* 0x040fe4000004188c */
[----:B------:R-:W-:Y:S04]  /*a7b0*/  MUFU.EX2 R95, R95 ;  /* 0x0000005f005f7308 */ /* 0x000fe80000000800 */
[----:B------:R-:W-:Y:S01]  /*a7c0*/  HMMA.16816.F32.BF16 R136, R8, R6, R136 ;  /* 0x000000060888723c */ /* 0x000fe20000041888 */
[----:B------:R-:W-:-:S03]  /*a7d0*/  FADD.FTZ R4, R99, R84 ;  /* 0x0000005463047221 */ /* 0x000fc60000010000 */
[----:B------:R-:W4:Y:S01]  /*a7e0*/  MUFU.EX2 R88, R88 ;  /* 0x0000005800587308 */ /* 0x000f220000000800 */
[----:B------:R-:W-:Y:S01]  /*a7f0*/  FADD.FTZ R97, R97, R4 ;  /* 0x0000000461617221 */ /* 0x000fe20000010000 */
[C---:B-----5:R-:W-:Y:S01]  /*a800*/  HMMA.16816.F32.BF16 R132, R8.reuse, R20, R132 ;  /* 0x000000140884723c */ /* 0x060fe20000041884 */
[----:B------:R-:W-:Y:S02]  /*a810*/  F2FP.BF16.F32.PACK_AB R4, R37, R38 ;  /* 0x000000262504723e */ /* 0x000fe400000010ff */
[----:B------:R-:W-:Y:S01]  /*a820*/  FADD.FTZ R80, R80, R97 ;  /* 0x0000006150507221 */ /* 0x000fe20000010000 */
[----:B--2---:R-:W-:Y:S02]  /*a830*/  F2FP.BF16.F32.PACK_AB R5, R27, R26 ;  /* 0x0000001a1b05723e */ /* 0x004fe400000010ff */
[----:B------:R-:W-:Y:S01]  /*a840*/  HMMA.16816.F32.BF16 R128, R8, R22, R128 ;  /* 0x000000160880723c */ /* 0x000fe20000041880 */
[----:B------:R-:W-:Y:S01]  /*a850*/  FADD.FTZ R81, R81, R80 ;  /* 0x0000005051517221 */ /* 0x000fe20000010000 */
[----:B------:R-:W2:Y:S01]  /*a860*/  LDSM.16.MT88.4 R8, [R157+0x4800] ;  /* 0x004800009d08783b */ /* 0x000ea20000004200 */
[----:B------:R-:W-:Y:S01]  /*a870*/  F2FP.BF16.F32.PACK_AB R6, R35, R36 ;  /* 0x000000242306723e */ /* 0x000fe200000010ff */
[--C-:B------:R-:W-:Y:S01]  /*a880*/  FFMA.FTZ R20, R71, UR8, -R46.reuse ;  /* 0x0000000847147c23 */ /* 0x100fe2000801082e */
[----:B------:R-:W-:Y:S01]  /*a890*/  FADD.FTZ R72, R72, R81 ;  /* 0x0000005148487221 */ /* 0x000fe20000010000 */
[----:B------:R-:W-:Y:S01]  /*a8a0*/  MUFU.EX2 R34, R34 ;  /* 0x0000002200227308 */ /* 0x000fe20000000800 */
[--C-:B------:R-:W-:Y:S01]  /*a8b0*/  FFMA.FTZ R22, R49, UR8, -R46.reuse ;  /* 0x0000000831167c23 */ /* 0x100fe2000801082e */
[----:B------:R-:W-:Y:S01]  /*a8c0*/  FFMA.FTZ R49, R51, UR8, -R46 ;  /* 0x0000000833317c23 */ /* 0x000fe2000801082e */
[----:B------:R-:W-:Y:S01]  /*a8d0*/  FADD.FTZ R79, R79, R72 ;  /* 0x000000484f4f7221 */ /* 0x000fe20000010000 */
[----:B------:R-:W-:Y:S01]  /*a8e0*/  FADD.FTZ R51, R52, R59 ;  /* 0x0000003b34337221 */ /* 0x000fe20000010000 */
[----:B----4-:R-:W-:Y:S01]  /*a8f0*/  F2FP.BF16.F32.PACK_AB R7, R88, R95 ;  /* 0x0000005f5807723e */ /* 0x010fe200000010ff */
[----:B------:R-:W-:Y:S01]  /*a900*/  FFMA.FTZ R23, R63, UR8, -R46 ;  /* 0x000000083f177c23 */ /* 0x000fe2000801082e */
[----:B------:R-:W-:Y:S01]  /*a910*/  FADD.FTZ R79, R68, R79 ;  /* 0x0000004f444f7221 */ /* 0x000fe20000010000 */
[----:B------:R-:W-:Y:S01]  /*a920*/  FADD.FTZ R50, R50, R51 ;  /* 0x0000003332327221 */ /* 0x000fe20000010000 */
[----:B------:R-:W4:Y:S02]  /*a930*/  MUFU.EX2 R33, R33 ;  /* 0x0000002100217308 */ /* 0x000f240000000800 */
[----:B------:R-:W-:Y:S01]  /*a940*/  FADD.FTZ R62, R62, R79 ;  /* 0x0000004f3e3e7221 */ /* 0x000fe20000010000 */
[----:B------:R-:W-:Y:S01]  /*a950*/  FADD.FTZ R47, R47, R50 ;  /* 0x000000322f2f7221 */ /* 0x000fe20000010000 */
[C---:B---3--:R-:W-:Y:S02]  /*a960*/  HMMA.16816.F32.BF16 R140, R4.reuse, R16, R140 ;  /* 0x00000010048c723c */ /* 0x048fe4000004188c */
[----:B------:R-:W-:Y:S01]  /*a970*/  FADD.FTZ R67, R67, R62 ;  /* 0x0000003e43437221 */ /* 0x000fe20000010000 */
[----:B------:R-:W-:Y:S01]  /*a980*/  FADD.FTZ R48, R48, R47 ;  /* 0x0000002f30307221 */ /* 0x000fe20000010000 */
[----:B------:R-:W-:Y:S02]  /*a990*/  MUFU.EX2 R32, R32 ;  /* 0x0000002000207308 */ /* 0x000fe40000000800 */
[----:B------:R-:W-:Y:S01]  /*a9a0*/  FADD.FTZ R60, R60, R67 ;  /* 0x000000433c3c7221 */ /* 0x000fe20000010000 */
[----:B------:R-:W-:Y:S01]  /*a9b0*/  HMMA.16816.F32.BF16 R136, R4, R18, R136 ;  /* 0x000000120488723c */ /* 0x000fe20000041888 */
[----:B------:R-:W3:Y:S01]  /*a9c0*/  LDSM.16.MT88.4 R16, [R156+0x4800] ;  /* 0x004800009c10783b */ /* 0x000ee20000004200 */
[----:B------:R-:W-:Y:S01]  /*a9d0*/  FADD.FTZ R45, R45, R48 ;  /* 0x000000302d2d7221 */ /* 0x000fe20000010000 */
[----:B------:R-:W-:-:S02]  /*a9e0*/  FADD.FTZ R73, R73, R60 ;  /* 0x0000003c49497221 */ /* 0x000fc40000010000 */
[----:B------:R-:W5:Y:S01]  /*a9f0*/  MUFU.EX2 R31, R31 ;  /* 0x0000001f001f7308 */ /* 0x000f620000000800 */
[----:B------:R-:W-:Y:S01]  /*aa00*/  FADD.FTZ R42, R42, R45 ;  /* 0x0000002d2a2a7221 */ /* 0x000fe20000010000 */
[----:B------:R-:W-:Y:S01]  /*aa10*/  FADD.FTZ R0, R0, R73 ;  /* 0x0000004900007221 */ /* 0x000fe20000010000 */
[C---:B-1----:R-:W-:Y:S02]  /*aa20*/  HMMA.16816.F32.BF16 R132, R4.reuse, R12, R132 ;  /* 0x0000000c0484723c */ /* 0x042fe40000041884 */
[----:B------:R-:W-:Y:S01]  /*aa30*/  FADD.FTZ R41, R41, R42 ;  /* 0x0000002a29297221 */ /* 0x000fe20000010000 */
[----:B------:R-:W-:Y:S02]  /*aa40*/  FADD.FTZ R65, R65, R0 ;  /* 0x0000000041417221 */ /* 0x000fe40000010000 */
[----:B------:R-:W-:Y:S01]  /*aa50*/  MUFU.EX2 R84, R85 ;  /* 0x0000005500547308 */ /* 0x000fe20000000800 */
[----:B------:R-:W-:Y:S01]  /*aa60*/  HMMA.16816.F32.BF16 R128, R4, R14, R128 ;  /* 0x0000000e0480723c */ /* 0x000fe20000041880 */
[----:B------:R-:W-:Y:S01]  /*aa70*/  FADD.FTZ R74, R74, R65 ;  /* 0x000000414a4a7221 */ /* 0x000fe20000010000 */
[----:B------:R-:W-:Y:S01]  /*aa80*/  FADD.FTZ R40, R40, R41 ;  /* 0x0000002928287221 */ /* 0x000fe20000010000 */
[----:B------:R-:W1:Y:S02]  /*aa90*/  LDSM.16.MT88.4 R12, [R157+0x4c00] ;  /* 0x004c00009d0c783b */ /* 0x000e640000004200 */
[----:B------:R-:W-:Y:S01]  /*aaa0*/  FADD.FTZ R89, R89, R74 ;  /* 0x0000004a59597221 */ /* 0x000fe20000010000 */
[----:B------:R-:W-:Y:S01]  /*aab0*/  FADD.FTZ R39, R39, R40 ;  /* 0x0000002827277221 */ /* 0x000fe20000010000 */
[----:B------:R-:W2:Y:S01]  /*aac0*/  MUFU.EX2 R21, R83 ;  /* 0x0000005300157308 */ /* 0x000ea20000000800 */
[----:B----4-:R-:W-:Y:S01]  /*aad0*/  F2FP.BF16.F32.PACK_AB R4, R33, R34 ;  /* 0x000000222104723e */ /* 0x010fe200000010ff */
[----:B------:R-:W-:Y:S01]  /*aae0*/  FADD.FTZ R78, R78, R89 ;  /* 0x000000594e4e7221 */ /* 0x000fe20000010000 */
[----:B-----5:R-:W-:Y:S01]  /*aaf0*/  F2FP.BF16.F32.PACK_AB R6, R31, R32 ;  /* 0x000000201f06723e */ /* 0x020fe200000010ff */
[----:B------:R-:W-:-:S02]  /*ab00*/  FADD.FTZ R38, R38, R39 ;  /* 0x0000002726267221 */ /* 0x000fc40000010000 */
[----:B------:R-:W-:Y:S02]  /*ab10*/  FADD.FTZ R91, R91, R78 ;  /* 0x0000004e5b5b7221 */ /* 0x000fe40000010000 */
[----:B------:R-:W-:Y:S01]  /*ab20*/  MUFU.EX2 R20, R20 ;  /* 0x0000001400147308 */ /* 0x000fe20000000800 */
[----:B------:R-:W-:Y:S01]  /*ab30*/  FADD.FTZ R37, R37, R38 ;  /* 0x0000002625257221 */ /* 0x000fe20000010000 */
[----:B------:R-:W-:-:S03]  /*ab40*/  FADD.FTZ R24, R24, R91 ;  /* 0x0000005b18187221 */ /* 0x000fc60000010000 */
[----:B------:R-:W-:Y:S01]  /*ab50*/  FADD.FTZ R36, R36, R37 ;  /* 0x0000002524247221 */ /* 0x000fe20000010000 */
        /* <DEDUP_REMOVED lines=16> */
[----:B------:R-:W-:Y:S02]  /*ac60*/  FADD.FTZ R21, R21, R84 ;  /* 0x0000005415157221 */ /* 0x000fe40000010000 */
[----:B------:R-:W-:Y:S01]  /*ac70*/  HMMA.16816.F32.BF16 R140, R4, R8, R140 ;  /* 0x00000008048c723c */ /* 0x000fe2000004188c */
[----:B------:R-:W-:Y:S01]  /*ac80*/  MUFU.EX2 R22, R22 ;  /* 0x0000001600167308 */ /* 0x000fe20000000800 */
[----:B------:R-:W-:-:S04]  /*ac90*/  FADD.FTZ R20, R20, R21 ;  /* 0x0000001514147221 */ /* 0x000fc80000010000 */
[C---:B------:R-:W-:Y:S01]  /*aca0*/  HMMA.16816.F32.BF16 R136, R4.reuse, R10, R136 ;  /* 0x0000000a0488723c */ /* 0x040fe20000041888 */
[----:B------:R-:W4:Y:S01]  /*acb0*/  LDSM.16.MT88.4 R8, [R156+0x4c00] ;  /* 0x004c00009c08783b */ /* 0x000f220000004200 */
[----:B------:R-:W-:Y:S01]  /*acc0*/  FADD.FTZ R23, R23, R20 ;  /* 0x0000001417177221 */ /* 0x000fe20000010000 */
[----:B------:R-:W5:Y:S03]  /*acd0*/  MUFU.EX2 R49, R49 ;  /* 0x0000003100317308 */ /* 0x000f660000000800 */
[C---:B---3--:R-:W-:Y:S05]  /*ace0*/  HMMA.16816.F32.BF16 R132, R4.reuse, R16, R132 ;  /* 0x000000100484723c */ /* 0x048fea0000041884 */
[----:B------:R-:W-:Y:S01]  /*acf0*/  MUFU.EX2 R28, R28 ;  /* 0x0000001c001c7308 */ /* 0x000fe20000000800 */
[----:B------:R-:W-:Y:S07]  /*ad00*/  HMMA.16816.F32.BF16 R128, R4, R18, R128 ;  /* 0x000000120480723c */ /* 0x000fee0000041880 */
[----:B------:R-:W3:Y:S01]  /*ad10*/  MUFU.EX2 R121, R121 ;  /* 0x0000007900797308 */ /* 0x000ee20000000800 */
[----:B--2---:R-:W-:Y:S01]  /*ad20*/  F2FP.BF16.F32.PACK_AB R4, R29, R30 ;  /* 0x0000001e1d04723e */ /* 0x004fe200000010ff */
[----:B------:R-:W-:Y:S01]  /*ad30*/  FADD.FTZ R30, R30, R31 ;  /* 0x0000001f1e1e7221 */ /* 0x000fe20000010000 */
[----:B-----5:R-:W-:Y:S01]  /*ad40*/  F2FP.BF16.F32.PACK_AB R5, R49, R22 ;  /* 0x000000163105723e */ /* 0x020fe200000010ff */
[----:B------:R-:W-:-:S02]  /*ad50*/  FADD.FTZ R22, R22, R23 ;  /* 0x0000001716167221 */ /* 0x000fc40000010000 */
[----:B------:R-:W-:Y:S02]  /*ad60*/  FADD.FTZ R29, R29, R30 ;  /* 0x0000001e1d1d7221 */ /* 0x000fe40000010000 */
[----:B------:R-:W-:Y:S01]  /*ad70*/  MUFU.EX2 R0, R44 ;  /* 0x0000002c00007308 */ /* 0x000fe20000000800 */
[----:B------:R-:W-:-:S07]  /*ad80*/  FADD.FTZ R49, R49, R22 ;  /* 0x0000001631317221 */ /* 0x000fce0000010000 */
[----:B------:R-:W2:Y:S01]  /*ad90*/  MUFU.EX2 R123, R123 ;  /* 0x0000007b007b7308 */ /* 0x000ea20000000800 */
[----:B---3--:R-:W-:Y:S01]  /*ada0*/  F2FP.BF16.F32.PACK_AB R6, R121, R28 ;  /* 0x0000001c7906723e */ /* 0x008fe200000010ff */
[----:B------:R-:W-:-:S04]  /*adb0*/  FADD.FTZ R28, R28, R29 ;  /* 0x0000001d1c1c7221 */ /* 0x000fc80000010000 */
[----:B------:R-:W-:Y:S01]  /*adc0*/  FADD.FTZ R121, R121, R28 ;  /* 0x0000001c79797221 */ /* 0x000fe20000010000 */
[----:B--2---:R-:W-:Y:S01]  /*add0*/  F2FP.BF16.F32.PACK_AB R7, R123, R0 ;  /* 0x000000007b07723e */ /* 0x004fe200000010ff */
[----:B------:R-:W-:-:S04]  /*ade0*/  FADD.FTZ R0, R0, R49 ;  /* 0x0000003100007221 */ /* 0x000fc80000010000 */
[----:B------:R-:W-:Y:S02]  /*adf0*/  FADD.FTZ R123, R123, R0 ;  /* 0x000000007b7b7221 */ /* 0x000fe40000010000 */
[C---:B-1----:R-:W-:Y:S06]  /*ae00*/  HMMA.16816.F32.BF16 R140, R4.reuse, R12, R140 ;  /* 0x0000000c048c723c */ /* 0x042fec000004188c */
[C---:B------:R-:W-:Y:S06]  /*ae10*/  HMMA.16816.F32.BF16 R136, R4.reuse, R14, R136 ;  /* 0x0000000e0488723c */ /* 0x040fec0000041888 */
[C---:B----4-:R-:W-:Y:S06]  /*ae20*/  HMMA.16816.F32.BF16 R132, R4.reuse, R8, R132 ;  /* 0x000000080484723c */ /* 0x050fec0000041884 */
        /* <DEDUP_REMOVED lines=68> */
.L_x_5168:
[----:B------:R-:W1:Y:S02]  /*b270*/  LDC R7, c[0x0][0x250] ;  /* 0x00009400ff077b82 */ /* 0x000e640000000800 */
[----:B-1----:R-:W-:-:S05]  /*b280*/  IMAD.SHL.U32 R4, R7, 0x80, RZ ;  /* 0x0000008007047824 */ /* 0x002fca00078e00ff */
[----:B------:R-:W-:-:S04]  /*b290*/  IADD3 R4, -R4, RZ, RZ ;  /* 0x000000ff04047210 */ /* 0x000fc80007ffe1ff */
[----:B------:R-:W-:-:S07]  /*b2a0*/  SHF.R.S32.HI R9, RZ, 0x1f, R4 ;  /* 0x0000001fff097819 */ /* 0x000fce0000011404 */
.L_x_5169:
        /* <DEDUP_REMOVED lines=50> */
[----:B------:R-:W1:Y:S04]  /*b5d0*/  LDSM.16.M88.4 R48, [R117+0x1400] ;  /* 0x001400007530783b */ /* 0x000e680000000200 */
[----:B------:R-:W2:Y:S04]  /*b5e0*/  LDSM.16.M88.4 R40, [R117+0x1800] ;  /* 0x001800007528783b */ /* 0x000ea80000000200 */
[----:B------:R-:W-:Y:S04]  /*b5f0*/  LDSM.16.M88.4 R92, [R118] ;  /* 0x00000000765c783b */ /* 0x000fe80000000200 */
[----:B------:R-:W2:Y:S04]  /*b600*/  LDSM.16.M88.4 R72, [R112] ;  /* 0x000000007048783b */ /* 0x000ea80000000200 */
[----:B------:R-:W2:Y:S04]  /*b610*/  LDSM.16.M88.4 R76, [R113] ;  /* 0x00000000714c783b */ /* 0x000ea80000000200 */
[----:B------:R-:W2:Y:S04]  /*b620*/  LDSM.16.M88.4 R84, [R115] ;  /* 0x000000007354783b */ /* 0x000ea80000000200 */
[----:B------:R-:W2:Y:S04]  /*b630*/  LDSM.16.M88.4 R88, [R116] ;  /* 0x000000007458783b */ /* 0x000ea80000000200 */
[----:B------:R-:W2:Y:S01]  /*b640*/  LDSM.16.M88.4 R16, [R117+0x2400] ;  /* 0x002400007510783b */ /* 0x000ea20000000200 */
[C---:B---3--:R-:W-:Y:S03]  /*b650*/  HMMA.16816.F32.BF16 R28, R96.reuse, R24, RZ ;  /* 0x00000018601c723c */ /* 0x048fe600000418ff */
[----:B------:R-:W3:Y:S03]  /*b660*/  LDSM.16.M88.4 R80, [R114] ;  /* 0x000000007250783b */ /* 0x000ee60000000200 */
[C---:B----4-:R-:W-:Y:S01]  /*b670*/  HMMA.16816.F32.BF16 R36, R96.reuse, R32, RZ ;  /* 0x000000206024723c */ /* 0x050fe200000418ff */
[----:B------:R-:W4:Y:S04]  /*b680*/  LDSM.16.M88.4 R8, [R117+0x2800] ;  /* 0x002800007508783b */ /* 0x000f280000000200 */
[----:B------:R-:W4:Y:S01]  /*b690*/  LDSM.16.M88.4 R64, [R111] ;  /* 0x000000006f40783b */ /* 0x000f220000000200 */
[C---:B-----5:R-:W-:Y:S03]  /*b6a0*/  HMMA.16816.F32.BF16 R60, R96.reuse, R56, RZ ;  /* 0x00000038603c723c */ /* 0x060fe600000418ff */
[----:B------:R-:W-:Y:S03]  /*b6b0*/  LDSM.16.M88.4 R100, [R117+0x2c00] ;  /* 0x002c00007564783b */ /* 0x000fe60000000200 */
[C---:B-1----:R-:W-:Y:S01]  /*b6c0*/  HMMA.16816.F32.BF16 R52, R96.reuse, R48, RZ ;  /* 0x000000306034723c */ /* 0x042fe200000418ff */
[----:B------:R-:W0:Y:S05]  /*b6d0*/  LDGDEPBAR ;  /* 0x00000000000079af */ /* 0x000e2a0000000000 */
[C---:B------:R-:W-:Y:S06]  /*b6e0*/  HMMA.16816.F32.BF16 R24, R96.reuse, R26, RZ ;  /* 0x0000001a6018723c */ /* 0x040fec00000418ff */
[C---:B------:R-:W-:Y:S06]  /*b6f0*/  HMMA.16816.F32.BF16 R56, R96.reuse, R58, RZ ;  /* 0x0000003a6038723c */ /* 0x040fec00000418ff */
[C---:B------:R-:W-:Y:S06]  /*b700*/  HMMA.16816.F32.BF16 R32, R96.reuse, R34, RZ ;  /* 0x000000226020723c */ /* 0x040fec00000418ff */
[C---:B------:R-:W-:Y:S06]  /*b710*/  HMMA.16816.F32.BF16 R48, R96.reuse, R50, RZ ;  /* 0x000000326030723c */ /* 0x040fec00000418ff */
[----:B--2---:R-:W-:Y:S06]  /*b720*/  HMMA.16816.F32.BF16 R44, R96, R40, RZ ;  /* 0x00000028602c723c */ /* 0x004fec00000418ff */
[C---:B------:R-:W-:Y:S06]  /*b730*/  HMMA.16816.F32.BF16 R28, R92.reuse, R72, R28 ;  /* 0x000000485c1c723c */ /* 0x040fec000004181c */
[----:B------:R-:W-:Y:S01]  /*b740*/  HMMA.16816.F32.BF16 R36, R92, R76, R36 ;  /* 0x0000004c5c24723c */ /* 0x000fe20000041824 */
[----:B------:R-:W-:-:S04]  /*b750*/  LOP3.LUT R73, R71, 0x8, R122, 0xfe, !PT ;  /* 0x0000000847497812 */ /* 0x000fc800078efe7a */
[C---:B------:R-:W-:Y:S01]  /*b760*/  ISETP.GE.AND P4, PT, R73.reuse, R2, PT ;  /* 0x000000024900720c */ /* 0x040fe20003f86270 */
[----:B------:R-:W-:Y:S01]  /*b770*/  HMMA.16816.F32.BF16 R52, R92, R84, R52 ;  /* 0x000000545c34723c */ /* 0x000fe20000041834 */
[----:B------:R-:W-:Y:S02]  /*b780*/  I2FP.F32.S32 R77, R73 ;  /* 0x00000049004d7245 */ /* 0x000fe40000201400 */
[----:B------:R-:W-:-:S03]  /*b790*/  ISETP.GE.AND P3, PT, R73, R104, PT ;  /* 0x000000684900720c */ /* 0x000fc60003f66270 */
[C---:B------:R-:W-:Y:S01]  /*b7a0*/  HMMA.16816.F32.BF16 R24, R92.reuse, R74, R24 ;  /* 0x0000004a5c18723c */ /* 0x040fe20000041818 */
[----:B------:R-:W1:Y:S05]  /*b7b0*/  LDSM.16.M88.4 R72, [R110] ;  /* 0x000000006e48783b */ /* 0x000e6a0000000200 */
[----:B------:R-:W-:Y:S06]  /*b7c0*/  HMMA.16816.F32.BF16 R56, R92, R90, R56 ;  /* 0x0000005a5c38723c */ /* 0x000fec0000041838 */
[C---:B------:R-:W-:Y:S06]  /*b7d0*/  HMMA.16816.F32.BF16 R20, R96.reuse, R16, RZ ;  /* 0x000000106014723c */ /* 0x040fec00000418ff */
[----:B------:R-:W-:Y:S06]  /*b7e0*/  HMMA.16816.F32.BF16 R16, R96, R18, RZ ;  /* 0x000000126010723c */ /* 0x000fec00000418ff */
[----:B------:R-:W-:Y:S06]  /*b7f0*/  HMMA.16816.F32.BF16 R32, R92, R78, R32 ;  /* 0x0000004e5c20723c */ /* 0x000fec0000041820 */
[----:B------:R-:W-:Y:S01]  /*b800*/  HMMA.16816.F32.BF16 R40, R96, R42, RZ ;  /* 0x0000002a6028723c */ /* 0x000fe200000418ff */
[----:B------:R-:W-:Y:S01]  /*b810*/  LOP3.LUT R79, R71, 0x9, R122, 0xfe, !PT ;  /* 0x00000009474f7812 */ /* 0x000fe200078efe7a */
[CC--:B------:R-:W-:Y:S01]  /*b820*/  FFMA.FTZ R58, R120.reuse, R77.reuse, R58 ;  /* 0x0000004d783a7223 */ /* 0x0c0fe2000001003a */
[----:B------:R-:W-:-:S02]  /*b830*/  FFMA.FTZ R56, R120, R77, R56 ;  /* 0x0000004d78387223 */ /* 0x000fc40000010038 */
[C---:B------:R-:W-:Y:S01]  /*b840*/  ISETP.GE.AND P6, PT, R79.reuse, R2, PT ;  /* 0x000000024f00720c */ /* 0x040fe20003fc6270 */
[----:B------:R-:W-:Y:S01]  /*b850*/  HMMA.16816.F32.BF16 R48, R92, R86, R48 ;  /* 0x000000565c30723c */ /* 0x000fe20000041830 */
[----:B------:R-:W-:Y:S02]  /*b860*/  ISETP.GE.AND P5, PT, R79, R104, PT ;  /* 0x000000684f00720c */ /* 0x000fe40003fa6270 */
[----:B------:R-:W-:-:S03]  /*b870*/  I2FP.F32.S32 R0, R79 ;  /* 0x0000004f00007245 */ /* 0x000fc60000201400 */
[----:B---3--:R-:W-:Y:S02]  /*b880*/  HMMA.16816.F32.BF16 R44, R92, R80, R44 ;  /* 0x000000505c2c723c */ /* 0x008fe4000004182c */
[CC--:B------:R-:W-:Y:S01]  /*b890*/  FFMA.FTZ R57, R120.reuse, R0.reuse, R57 ;  /* 0x0000000078397223 */ /* 0x0c0fe20000010039 */
[----:B------:R-:W-:Y:S01]  /*b8a0*/  FFMA.FTZ R68, R120, R0, R59 ;  /* 0x0000000078447223 */ /* 0x000fe2000001003b */
[C-C-:B------:R-:W-:Y:S02]  /*b8b0*/  LOP3.LUT R59, R71.reuse, 0x19, R122.reuse, 0xfe, !PT ;  /* 0x00000019473b7812 */ /* 0x140fe400078efe7a */
[----:B----4-:R-:W-:Y:S01]  /*b8c0*/  HMMA.16816.F32.BF16 R12, R96, R8, RZ ;  /* 0x00000008600c723c */ /* 0x010fe200000418ff */
[----:B------:R-:W-:Y:S02]  /*b8d0*/  LOP3.LUT R81, R71, 0x10, R122, 0xfe, !PT ;  /* 0x0000001047517812 */ /* 0x000fe400078efe7a */
[----:B------:R-:W-:Y:S02]  /*b8e0*/  FSEL R77, R57, -INF , !P6 ;  /* 0xff800000394d7808 */ /* 0x000fe40007000000 */
[----:B------:R-:W-:Y:S01]  /*b8f0*/  I2FP.F32.S32 R79, R81 ;  /* 0x00000051004f7245 */ /* 0x000fe20000201400 */
[----:B------:R-:W-:Y:S01]  /*b900*/  HMMA.16816.F32.BF16 R16, R92, R66, R16 ;  /* 0x000000425c10723c */ /* 0x000fe20000041810 */
[----:B------:R-:W-:-:S02]  /*b910*/  ISETP.GE.AND P2, PT, R81, R2, PT ;  /* 0x000000025100720c */ /* 0x000fc40003f46270 */
[----:B------:R-:W-:Y:S01]  /*b920*/  FSEL R68, R68, -INF , !P5 ;  /* 0xff80000044447808 */ /* 0x000fe20006800000 */
[CC--:B------:R-:W-:Y:S01]  /*b930*/  FFMA.FTZ R52, R120.reuse, R79.reuse, R52 ;  /* 0x0000004f78347223 */ /* 0x0c0fe20000010034 */
[----:B------:R-:W-:Y:S01]  /*b940*/  FFMA.FTZ R54, R120, R79, R54 ;  /* 0x0000004f78367223 */ /* 0x000fe20000010036 */
[C-C-:B------:R-:W-:Y:S01]  /*b950*/  LOP3.LUT R79, R71.reuse, 0x11, R122.reuse, 0xfe, !PT ;  /* 0x00000011474f7812 */ /* 0x140fe200078efe7a */
[C---:B------:R-:W-:Y:S01]  /*b960*/  HMMA.16816.F32.BF16 R60, R92.reuse, R88, R60 ;  /* 0x000000585c3c723c */ /* 0x040fe2000004183c */
[----:B------:R-:W-:Y:S02]  /*b970*/  LOP3.LUT R67, R71, 0x18, R122, 0xfe, !PT ;  /* 0x0000001847437812 */ /* 0x000fe400078efe7a */
[----:B------:R-:W-:Y:S02]  /*b980*/  I2FP.F32.S32 R0, R79 ;  /* 0x0000004f00007245 */ /* 0x000fe40000201400 */
[----:B------:R-:W-:Y:S01]  /*b990*/  FSEL R57, R52, -INF , !P2 ;  /* 0xff80000034397808 */ /* 0x000fe20005000000 */
[----:B------:R-:W-:Y:S01]  /*b9a0*/  HMMA.16816.F32.BF16 R20, R92, R64, R20 ;  /* 0x000000405c14723c */ /* 0x000fe20000041814 */
[----:B------:R-:W-:Y:S01]  /*b9b0*/  FSEL R88, R58, -INF , !P3 ;  /* 0xff8000003a587808 */ /* 0x000fe20005800000 */
[----:B------:R-:W-:Y:S01]  /*b9c0*/  FFMA.FTZ R55, R120, R0, R55 ;  /* 0x0000000078377223 */ /* 0x000fe20000010037 */
[----:B------:R-:W-:-:S02]  /*b9d0*/  ISETP.GE.AND P5, PT, R67, R2, PT ;  /* 0x000000024300720c */ /* 0x000fc40003fa6270 */
[----:B------:R-:W-:Y:S01]  /*b9e0*/  ISETP.GE.AND P2, PT, R67, R104, PT ;  /* 0x000000684300720c */ /* 0x000fe20003f46270 */
[C---:B------:R-:W-:Y:S01]  /*b9f0*/  HMMA.16816.F32.BF16 R40, R92.reuse, R82, R40 ;  /* 0x000000525c28723c */ /* 0x040fe20000041828 */
[C---:B------:R-:W-:Y:S02]  /*ba00*/  ISETP.GE.AND P3, PT, R79.reuse, R2, PT ;  /* 0x000000024f00720c */ /* 0x040fe40003f66270 */
[----:B------:R-:W-:Y:S01]  /*ba10*/  ISETP.GE.AND P6, PT, R79, R104, PT ;  /* 0x000000684f00720c */ /* 0x000fe20003fc6270 */
[----:B------:R-:W-:Y:S01]  /*ba20*/  FFMA.FTZ R79, R120, R0, R53 ;  /* 0x00000000784f7223 */ /* 0x000fe20000010035 */
[----:B------:R-:W-:Y:S01]  /*ba30*/  I2FP.F32.S32 R67, R67 ;  /* 0x0000004300437245 */ /* 0x000fe20000201400 */
[----:B-1----:R-:W-:Y:S01]  /*ba40*/  HMMA.16816.F32.BF16 R12, R92, R72, R12 ;  /* 0x000000485c0c723c */ /* 0x002fe2000004180c */
[----:B------:R-:W-:Y:S02]  /*ba50*/  FSEL R65, R56, -INF , !P4 ;  /* 0xff80000038417808 */ /* 0x000fe40006000000 */
[----:B------:R-:W-:Y:S01]  /*ba60*/  I2FP.F32.S32 R0, R59 ;  /* 0x0000003b00007245 */ /* 0x000fe20000201400 */
[CC--:B------:R-:W-:Y:S01]  /*ba70*/  FFMA.FTZ R48, R120.reuse, R67.reuse, R48 ;  /* 0x0000004378307223 */ /* 0x0c0fe20000010030 */
[----:B------:R-:W-:Y:S01]  /*ba80*/  ISETP.GE.AND P4, PT, R81, R104, PT ;  /* 0x000000685100720c */ /* 0x000fe20003f86270 */
[C---:B------:R-:W-:Y:S01]  /*ba90*/  FFMA.FTZ R67, R120.reuse, R67, R50 ;  /* 0x0000004378437223 */ /* 0x040fe20000010032 */
[----:B------:R-:W-:Y:S01]  /*baa0*/  LOP3.LUT R53, R71, 0x20, R122, 0xfe, !PT ;  /* 0x0000002047357812 */ /* 0x000fe200078efe7a */
[-C--:B------:R-:W-:Y:S01]  /*bab0*/  FFMA.FTZ R49, R120, R0.reuse, R49 ;  /* 0x0000000078317223 */ /* 0x080fe20000010031 */
[----:B------:R-:W-:Y:S01]  /*bac0*/  FSEL R86, R54, -INF , !P4 ;  /* 0xff80000036567808 */ /* 0x000fe20006000000 */
[----:B------:R-:W-:Y:S01]  /*bad0*/  FFMA.FTZ R51, R120, R0, R51 ;  /* 0x0000000078337223 */ /* 0x000fe20000010033 */
[----:B------:R-:W-:Y:S01]  /*bae0*/  FSEL R79, R79, -INF , !P3 ;  /* 0xff8000004f4f7808 */ /* 0x000fe20005800000 */
[----:B------:R-:W-:Y:S01]  /*baf0*/  HMMA.16816.F32.BF16 R8, R96, R10, RZ ;  /* 0x0000000a6008723c */ /* 0x000fe200000418ff */
[----:B------:R-:W-:-:S02]  /*bb00*/  ISETP.GE.AND P4, PT, R59, R2, PT ;  /* 0x000000023b00720c */ /* 0x000fc40003f86270 */
[----:B------:R-:W-:Y:S02]  /*bb10*/  ISETP.GE.AND P3, PT, R59, R104, PT ;  /* 0x000000683b00720c */ /* 0x000fe40003f66270 */
[----:B------:R-:W-:Y:S01]  /*bb20*/  LOP3.LUT R73, R71, 0x21, R122, 0xfe, !PT ;  /* 0x0000002147497812 */ /* 0x000fe200078efe7a */
[C---:B------:R-:W-:Y:S01]  /*bb30*/  HMMA.16816.F32.BF16 R4, R96.reuse, R100, RZ ;  /* 0x000000646004723c */ /* 0x040fe200000418ff */
[----:B------:R-:W-:Y:S02]  /*bb40*/  FSEL R82, R55, -INF , !P6 ;  /* 0xff80000037527808 */ /* 0x000fe40007000000 */
[----:B------:R-:W-:Y:S02]  /*bb50*/  FSEL R59, R48, -INF , !P5 ;  /* 0xff800000303b7808 */ /* 0x000fe40006800000 */
[C---:B------:R-:W-:Y:S01]  /*bb60*/  ISETP.GE.AND P6, PT, R53.reuse, R2, PT ;  /* 0x000000023500720c */ /* 0x040fe20003fc6270 */
[----:B------:R-:W-:Y:S01]  /*bb70*/  HMMA.16816.F32.BF16 R96, R96, R102, RZ ;  /* 0x000000666060723c */ /* 0x000fe200000418ff */
[----:B------:R-:W-:-:S02]  /*bb80*/  ISETP.GE.AND P5, PT, R53, R104, PT ;  /* 0x000000683500720c */ /* 0x000fc40003fa6270 */
[----:B------:R-:W-:Y:S02]  /*bb90*/  I2FP.F32.S32 R53, R53 ;  /* 0x0000003500357245 */ /* 0x000fe40000201400 */
[----:B------:R-:W-:Y:S02]  /*bba0*/  FSEL R87, R49, -INF , !P4 ;  /* 0xff80000031577808 */ /* 0x000fe40006000000 */
[----:B------:R-:W-:Y:S01]  /*bbb0*/  FSEL R164, R51, -INF , !P3 ;  /* 0xff80000033a47808 */ /* 0x000fe20005800000 */
[C---:B------:R-:W-:Y:S01]  /*bbc0*/  FFMA.FTZ R44, R120.reuse, R53, R44 ;  /* 0x00000035782c7223 */ /* 0x040fe2000001002c */
[----:B------:R-:W-:Y:S01]  /*bbd0*/  I2FP.F32.S32 R0, R73 ;  /* 0x0000004900007245 */ /* 0x000fe20000201400 */
[----:B------:R-:W1:Y:S01]  /*bbe0*/  LDSM.16.M88.4 R48, [R3] ;  /* 0x000000000330783b */ /* 0x000e620000000200 */
[C---:B------:R-:W-:Y:S01]  /*bbf0*/  FFMA.FTZ R46, R120.reuse, R53, R46 ;  /* 0x00000035782e7223 */ /* 0x040fe2000001002e */
[----:B------:R-:W-:Y:S01]  /*bc00*/  FSEL R67, R67, -INF , !P2 ;  /* 0xff80000043437808 */ /* 0x000fe20005000000 */
[----:B------:R-:W-:Y:S01]  /*bc10*/  HMMA.16816.F32.BF16 R8, R92, R74, R8 ;  /* 0x0000004a5c08723c */ /* 0x000fe20000041808 */
[CC--:B------:R-:W-:Y:S01]  /*bc20*/  FFMA.FTZ R45, R120.reuse, R0.reuse, R45 ;  /* 0x00000000782d7223 */ /* 0x0c0fe2000001002d */
[----:B------:R-:W-:Y:S01]  /*bc30*/  LOP3.LUT R53, R71, 0x28, R122, 0xfe, !PT ;  /* 0x0000002847357812 */ /* 0x000fe200078efe7a */
[----:B------:R-:W-:Y:S01]  /*bc40*/  FFMA.FTZ R47, R120, R0, R47 ;  /* 0x00000000782f7223 */ /* 0x000fe2000001002f */
[----:B------:R-:W-:Y:S01]  /*bc50*/  ISETP.GE.AND P2, PT, R73, R2, PT ;  /* 0x000000024900720c */ /* 0x000fe20003f46270 */
[----:B------:R-:W-:-:S04]  /*bc60*/  DEPBAR.LE SB0, 0x0 ;  /* 0x000080000000791a */ /* 0x000fc80000000000 */
[----:B------:R-:W-:Y:S01]  /*bc70*/  LOP3.LUT R55, R71, 0x50, R122, 0xfe, !PT ;  /* 0x0000005047377812 */ /* 0x000fe200078efe7a */
[----:B------:R-:W-:Y:S01]  /*bc80*/  BAR.SYNC.DEFER_BLOCKING 0x0 ;  /* 0x0000000000007b1d */ /* 0x000fe20000010000 */
[----:B------:R-:W-:Y:S02]  /*bc90*/  ISETP.GE.AND P4, PT, R73, R104, PT ;  /* 0x000000684900720c */ /* 0x000fe40003f86270 */
[----:B------:R-:W-:Y:S02]  /*bca0*/  FSEL R73, R44, -INF , !P6 ;  /* 0xff8000002c497808 */ /* 0x000fe40007000000 */
[C---:B------:R-:W-:Y:S02]  /*bcb0*/  ISETP.GE.AND P3, PT, R53.reuse, R2, PT ;  /* 0x000000023500720c */ /* 0x040fe40003f66270 */
[----:B------:R-:W-:Y:S02]  /*bcc0*/  ISETP.GE.AND P6, PT, R53, R104, PT ;  /* 0x000000683500720c */ /* 0x000fe40003fc6270 */
[----:B------:R-:W-:-:S02]  /*bcd0*/  FSEL R85, R45, -INF , !P2 ;  /* 0xff8000002d557808 */ /* 0x000fc40005000000 */
[----:B------:R-:W-:Y:S02]  /*bce0*/  I2FP.F32.S32 R53, R53 ;  /* 0x0000003500357245 */ /* 0x000fe40000201400 */
[----:B------:R-:W-:Y:S02]  /*bcf0*/  I2FP.F32.S32 R45, R55 ;  /* 0x00000037002d7245 */ /* 0x000fe40000201400 */
[----:B------:R-:W-:Y:S01]  /*bd00*/  FSEL R160, R46, -INF , !P5 ;  /* 0xff8000002ea07808 */ /* 0x000fe20006800000 */
[CC--:B------:R-:W-:Y:S01]  /*bd10*/  FFMA.FTZ R40, R120.reuse, R53.reuse, R40 ;  /* 0x0000003578287223 */ /* 0x0c0fe20000010028 */
[C---:B------:R-:W-:Y:S01]  /*bd20*/  FFMA.FTZ R42, R120.reuse, R53, R42 ;  /* 0x00000035782a7223 */ /* 0x040fe2000001002a */
[CC--:B------:R-:W-:Y:S01]  /*bd30*/  FFMA.FTZ R0, R120.reuse, R45.reuse, R20 ;  /* 0x0000002d78007223 */ /* 0x0c0fe20000010014 */
[----:B------:R-:W-:Y:S01]  /*bd40*/  ISETP.GE.AND P5, PT, R55, R2, PT ;  /* 0x000000023700720c */ /* 0x000fe20003fa6270 */
[----:B------:R-:W-:Y:S01]  /*bd50*/  FFMA.FTZ R80, R120, R45, R22 ;  /* 0x0000002d78507223 */ /* 0x000fe20000010016 */
[----:B------:R-:W-:-:S02]  /*bd60*/  LOP3.LUT R53, R71, 0x51, R122, 0xfe, !PT ;  /* 0x0000005147357812 */ /* 0x000fc400078efe7a */
[----:B------:R-:W-:Y:S02]  /*bd70*/  LOP3.LUT R45, R71, 0x58, R122, 0xfe, !PT ;  /* 0x00000058472d7812 */ /* 0x000fe400078efe7a */
[----:B------:R-:W-:Y:S02]  /*bd80*/  FSEL R22, R47, -INF , !P4 ;  /* 0xff8000002f167808 */ /* 0x000fe40006000000 */
[----:B------:R-:W-:Y:S01]  /*bd90*/  FSEL R91, R40, -INF , !P3 ;  /* 0xff800000285b7808 */ /* 0x000fe20005800000 */
[C---:B-1----:R-:W-:Y:S01]  /*bda0*/  HMMA.16816.F32.BF16 R4, R92.reuse, R48, R4 ;  /* 0x000000305c04723c */ /* 0x042fe20000041804 */
[----:B------:R-:W-:Y:S02]  /*bdb0*/  FSEL R20, R42, -INF , !P6 ;  /* 0xff8000002a147808 */ /* 0x000fe40007000000 */
[----:B------:R-:W-:Y:S02]  /*bdc0*/  FSEL R47, R0, -INF , !P5 ;  /* 0xff800000002f7808 */ /* 0x000fe40006800000 */
[----:B------:R-:W-:Y:S01]  /*bdd0*/  I2FP.F32.S32 R40, R53 ;  /* 0x0000003500287245 */ /* 0x000fe20000201400 */
[----:B------:R-:W-:Y:S01]  /*bde0*/  HMMA.16816.F32.BF16 R96, R92, R50, R96 ;  /* 0x000000325c60723c */ /* 0x000fe20000041860 */
[----:B------:R-:W-:-:S02]  /*bdf0*/  ISETP.GE.AND P6, PT, R45, R2, PT ;  /* 0x000000022d00720c */ /* 0x000fc40003fc6270 */
[----:B------:R-:W-:Y:S01]  /*be00*/  ISETP.GE.AND P5, PT, R45, R104, PT ;  /* 0x000000682d00720c */ /* 0x000fe20003fa6270 */
[CC--:B------:R-:W-:Y:S01]  /*be10*/  FFMA.FTZ R21, R120.reuse, R40.reuse, R21 ;  /* 0x0000002878157223 */ /* 0x0c0fe20000010015 */
[----:B------:R-:W-:Y:S01]  /*be20*/  I2FP.F32.S32 R45, R45 ;  /* 0x0000002d002d7245 */ /* 0x000fe20000201400 */
[C---:B------:R-:W-:Y:S01]  /*be30*/  FFMA.FTZ R74, R120.reuse, R40, R23 ;  /* 0x00000028784a7223 */ /* 0x040fe20000010017 */
[----:B------:R-:W-:Y:S02]  /*be40*/  ISETP.GE.AND P4, PT, R53, R2, PT ;  /* 0x000000023500720c */ /* 0x000fe40003f86270 */
[-C--:B------:R-:W-:Y:S01]  /*be50*/  ISETP.GE.AND P2, PT, R55, R104.reuse, PT ;  /* 0x000000683700720c */ /* 0x080fe20003f46270 */
[CC--:B------:R-:W-:Y:S01]  /*be60*/  FFMA.FTZ R16, R120.reuse, R45.reuse, R16 ;  /* 0x0000002d78107223 */ /* 0x0c0fe20000010010 */
[----:B------:R-:W-:Y:S01]  /*be70*/  ISETP.GE.AND P3, PT, R53, R104, PT ;  /* 0x000000683500720c */ /* 0x000fe20003f66270 */
[----:B------:R-:W-:Y:S01]  /*be80*/  FFMA.FTZ R18, R120, R45, R18 ;  /* 0x0000002d78127223 */ /* 0x000fe20000010012 */
[----:B------:R-:W-:-:S02]  /*be90*/  LOP3.LUT R55, R71, 0x59, R122, 0xfe, !PT ;  /* 0x0000005947377812 */ /* 0x000fc400078efe7a */
[----:B------:R-:W-:Y:S02]  /*bea0*/  LOP3.LUT R53, R71, 0x60, R122, 0xfe, !PT ;  /* 0x0000006047357812 */ /* 0x000fe400078efe7a */
[----:B------:R-:W-:Y:S02]  /*beb0*/  FSEL R23, R21, -INF , !P4 ;  /* 0xff80000015177808 */ /* 0x000fe40006000000 */
[----:B------:R-:W-:Y:S02]  /*bec0*/  FSEL R74, R74, -INF , !P3 ;  /* 0xff8000004a4a7808 */ /* 0x000fe40005800000 */
[----:B------:R-:W-:Y:S02]  /*bed0*/  FSEL R21, R16, -INF , !P6 ;  /* 0xff80000010157808 */ /* 0x000fe40007000000 */
[----:B------:R-:W-:Y:S02]  /*bee0*/  I2FP.F32.S32 R0, R55 ;  /* 0x0000003700007245 */ /* 0x000fe40000201400 */
[----:B------:R-:W-:-:S02]  /*bef0*/  ISETP.GE.AND P3, PT, R53, R2, PT ;  /* 0x000000023500720c */ /* 0x000fc40003f66270 */
[----:B------:R-:W-:Y:S01]  /*bf00*/  ISETP.GE.AND P6, PT, R53, R104, PT ;  /* 0x000000683500720c */ /* 0x000fe20003fc6270 */
[CC--:B------:R-:W-:Y:S01]  /*bf10*/  FFMA.FTZ R17, R120.reuse, R0.reuse, R17 ;  /* 0x0000000078117223 */ /* 0x0c0fe20000010011 */
[----:B------:R-:W-:Y:S01]  /*bf20*/  I2FP.F32.S32 R53, R53 ;  /* 0x0000003500357245 */ /* 0x000fe20000201400 */
[----:B------:R-:W-:Y:S01]  /*bf30*/  FFMA.FTZ R72, R120, R0, R19 ;  /* 0x0000000078487223 */ /* 0x000fe20000010013 */
[----:B------:R-:W-:Y:S02]  /*bf40*/  FSEL R80, R80, -INF , !P2 ;  /* 0xff80000050507808 */ /* 0x000fe40005000000 */
[C---:B------:R-:W-:Y:S01]  /*bf50*/  ISETP.GE.AND P2, PT, R55.reuse, R2, PT ;  /* 0x000000023700720c */ /* 0x040fe20003f46270 */
[CC--:B------:R-:W-:Y:S01]  /*bf60*/  FFMA.FTZ R12, R120.reuse, R53.reuse, R12 ;  /* 0x00000035780c7223 */ /* 0x0c0fe2000001000c */
[----:B------:R-:W-:Y:S01]  /*bf70*/  ISETP.GE.AND P4, PT, R55, R104, PT ;  /* 0x000000683700720c */ /* 0x000fe20003f86270 */
[----:B------:R-:W-:Y:S01]  /*bf80*/  FFMA.FTZ R14, R120, R53, R14 ;  /* 0x00000035780e7223 */ /* 0x000fe2000001000e */
[----:B------:R-:W-:-:S02]  /*bf90*/  LOP3.LUT R49, R71, 0x61, R122, 0xfe, !PT ;  /* 0x0000006147317812 */ /* 0x000fc400078efe7a */
[----:B------:R-:W-:Y:S02]  /*bfa0*/  LOP3.LUT R45, R71, 0x68, R122, 0xfe, !PT ;  /* 0x00000068472d7812 */ /* 0x000fe400078efe7a */
[----:B------:R-:W-:Y:S02]  /*bfb0*/  FSEL R19, R17, -INF , !P2 ;  /* 0xff80000011137808 */ /* 0x000fe40005000000 */
[----:B------:R-:W-:Y:S02]  /*bfc0*/  I2FP.F32.S32 R0, R49 ;  /* 0x0000003100007245 */ /* 0x000fe40000201400 */
[----:B------:R-:W-:Y:S02]  /*bfd0*/  FSEL R72, R72, -INF , !P4 ;  /* 0xff80000048487808 */ /* 0x000fe40006000000 */
[----:B------:R-:W-:Y:S01]  /*bfe0*/  FSEL R17, R12, -INF , !P3 ;  /* 0xff8000000c117808 */ /* 0x000fe20005800000 */
[C---:B------:R-:W-:Y:S01]  /*bff0*/  FFMA.FTZ R13, R120.reuse, R0, R13 ;  /* 0x00000000780d7223 */ /* 0x040fe2000001000d */
[C---:B------:R-:W-:Y:S01]  /*c000*/  ISETP.GE.AND P4, PT, R45.reuse, R2, PT ;  /* 0x000000022d00720c */ /* 0x040fe20003f86270 */
[----:B------:R-:W-:Y:S01]  /*c010*/  FFMA.FTZ R12, R120, R0, R15 ;  /* 0x00000000780c7223 */ /* 0x000fe2000001000f */
[----:B------:R-:W-:-:S02]  /*c020*/  ISETP.GE.AND P3, PT, R45, R104, PT ;  /* 0x000000682d00720c */ /* 0x000fc40003f66270 */
[----:B------:R-:W-:Y:S02]  /*c030*/  I2FP.F32.S32 R45, R45 ;  /* 0x0000002d002d7245 */ /* 0x000fe40000201400 */
[----:B------:R-:W-:Y:S02]  /*c040*/  FSEL R78, R18, -INF , !P5 ;  /* 0xff800000124e7808 */ /* 0x000fe40006800000 */
[----:B------:R-:W-:Y:S01]  /*c050*/  ISETP.GE.AND P5, PT, R49, R2, PT ;  /* 0x000000023100720c */ /* 0x000fe20003fa6270 */
[CC--:B------:R-:W-:Y:S01]  /*c060*/  FFMA.FTZ R8, R120.reuse, R45.reuse, R8 ;  /* 0x0000002d78087223 */ /* 0x0c0fe20000010008 */
[----:B------:R-:W-:Y:S01]  /*c070*/  LOP3.LUT R53, R71, 0x69, R122, 0xfe, !PT ;  /* 0x0000006947357812 */ /* 0x000fe200078efe7a */
[----:B------:R-:W-:Y:S01]  /*c080*/  FFMA.FTZ R10, R120, R45, R10 ;  /* 0x0000002d780a7223 */ /* 0x000fe2000001000a */
[----:B------:R-:W-:Y:S02]  /*c090*/  ISETP.GE.AND P2, PT, R49, R104, PT ;  /* 0x000000683100720c */ /* 0x000fe40003f46270 */
        /* <DEDUP_REMOVED lines=8> */
[C---:B------:R-:W-:Y:S01]  /*c120*/  FFMA.FTZ R11, R120.reuse, R0, R11 ;  /* 0x00000000780b7223 */ /* 0x040fe2000001000b */
[C---:B------:R-:W-:Y:S01]  /*c130*/  ISETP.GE.AND P2, PT, R49.reuse, R2, PT ;  /* 0x000000023100720c */ /* 0x040fe20003f46270 */
[C---:B------:R-:W-:Y:S01]  /*c140*/  FFMA.FTZ R9, R120.reuse, R0, R9 ;  /* 0x0000000078097223 */ /* 0x040fe20000010009 */
[----:B------:R-:W-:Y:S02]  /*c150*/  ISETP.GE.AND P4, PT, R49, R104, PT ;  /* 0x000000683100720c */ /* 0x000fe40003f86270 */
[----:B------:R-:W-:Y:S02]  /*c160*/  I2FP.F32.S32 R49, R49 ;  /* 0x0000003100317245 */ /* 0x000fe40000201400 */
[C-C-:B------:R-:W-:Y:S02]  /*c170*/  LOP3.LUT R55, R71.reuse, 0x71, R122.reuse, 0xfe, !PT ;  /* 0x0000007147377812 */ /* 0x140fe400078efe7a */
[----:B------:R-:W-:Y:S01]  /*c180*/  LOP3.LUT R45, R71, 0x1, R122, 0xfe, !PT ;  /* 0x00000001472d7812 */ /* 0x000fe200078efe7a */
[CC--:B------:R-:W-:Y:S01]  /*c190*/  FFMA.FTZ R4, R120.reuse, R49.reuse, R4 ;  /* 0x0000003178047223 */ /* 0x0c0fe20000010004 */
[----:B------:R-:W-:Y:S01]  /*c1a0*/  FSEL R52, R11, -INF , !P5 ;  /* 0xff8000000b347808 */ /* 0x000fe20006800000 */
[----:B------:R-:W-:Y:S01]  /*c1b0*/  FFMA.FTZ R6, R120, R49, R6 ;  /* 0x0000003178067223 */ /* 0x000fe20000010006 */
[----:B------:R-:W-:-:S02]  /*c1c0*/  I2FP.F32.S32 R0, R55 ;  /* 0x0000003700007245 */ /* 0x000fc40000201400 */
[----:B------:R-:W-:Y:S02]  /*c1d0*/  FSEL R11, R4, -INF , !P2 ;  /* 0xff800000040b7808 */ /* 0x000fe40005000000 */
[----:B------:R-:W-:Y:S01]  /*c1e0*/  I2FP.F32.S32 R4, R45 ;  /* 0x0000002d00047245 */ /* 0x000fe20000201400 */
[CC--:B------:R-:W-:Y:S01]  /*c1f0*/  FFMA.FTZ R7, R120.reuse, R0.reuse, R7 ;  /* 0x0000000078077223 */ /* 0x0c0fe20000010007 */
[----:B------:R-:W-:Y:S01]  /*c200*/  LOP3.LUT R51, R71, 0x78, R122, 0xfe, !PT ;  /* 0x0000007847337812 */ /* 0x000fe200078efe7a */
[C---:B------:R-:W-:Y:S01]  /*c210*/  FFMA.FTZ R5, R120.reuse, R0, R5 ;  /* 0x0000000078057223 */ /* 0x040fe20000010005 */
[----:B------:R-:W-:Y:S01]  /*c220*/  FSEL R93, R9, -INF , !P6 ;  /* 0xff800000095d7808 */ /* 0x000fe20007000000 */
[----:B------:R-:W-:Y:S01]  /*c230*/  FFMA.FTZ R75, R120, R4, R61 ;  /* 0x00000004784b7223 */ /* 0x000fe2000001003d */
[----:B------:R-:W-:Y:S02]  /*c240*/  LOP3.LUT R49, R71, R122, RZ, 0xfc, !PT ;  /* 0x0000007a47317212 */ /* 0x000fe400078efcff */
[----:B------:R-:W-:-:S02]  /*c250*/  ISETP.GE.AND P6, PT, R55, R104, PT ;  /* 0x000000683700720c */ /* 0x000fc40003fc6270 */
[C---:B------:R-:W-:Y:S02]  /*c260*/  ISETP.GE.AND P5, PT, R51.reuse, R2, PT ;  /* 0x000000023300720c */ /* 0x040fe40003fa6270 */
[----:B------:R-:W-:Y:S02]  /*c270*/  ISETP.GE.AND P2, PT, R51, R104, PT ;  /* 0x000000683300720c */ /* 0x000fe40003f46270 */
[----:B------:R-:W-:Y:S02]  /*c280*/  FSEL R58, R10, -INF , !P3 ;  /* 0xff8000000a3a7808 */ /* 0x000fe40005800000 */
[----:B------:R-:W-:Y:S02]  /*c290*/  I2FP.F32.S32 R51, R51 ;  /* 0x0000003300337245 */ /* 0x000fe40000201400 */
[----:B------:R-:W-:Y:S02]  /*c2a0*/  LOP3.LUT R61, R71, 0x29, R122, 0xfe, !PT ;  /* 0x00000029473d7812 */ /* 0x000fe400078efe7a */
[-C--:B------:R-:W-:Y:S01]  /*c2b0*/  ISETP.GE.AND P3, PT, R55, R2.reuse, PT ;  /* 0x000000023700720c */ /* 0x080fe20003f66270 */
[-C--:B------:R-:W-:Y:S01]  /*c2c0*/  FFMA.FTZ R81, R120, R51.reuse, R96 ;  /* 0x0000003378517223 */ /* 0x080fe20000010060 */
[----:B------:R-:W-:Y:S01]  /*c2d0*/  FSEL R46, R6, -INF , !P4 ;  /* 0xff800000062e7808 */ /* 0x000fe20006000000 */
[----:B------:R-:W-:Y:S01]  /*c2e0*/  FFMA.FTZ R0, R120, R51, R98 ;  /* 0x0000003378007223 */ /* 0x000fe20000010062 */
[----:B------:R-:W-:-:S02]  /*c2f0*/  ISETP.GE.AND P4, PT, R49, R2, PT ;  /* 0x000000023100720c */ /* 0x000fc40003f86270 */
[----:B------:R-:W-:Y:S02]  /*c300*/  FSEL R48, R7, -INF , !P6 ;  /* 0xff80000007307808 */ /* 0x000fe40007000000 */
[----:B------:R-:W-:Y:S02]  /*c310*/  I2FP.F32.S32 R49, R49 ;  /* 0x0000003100317245 */ /* 0x000fe40000201400 */
[-C--:B------:R-:W-:Y:S02]  /*c320*/  ISETP.GE.AND P6, PT, R61, R2.reuse, PT ;  /* 0x000000023d00720c */ /* 0x080fe40003fc6270 */
[----:B------:R-:W-:Y:S01]  /*c330*/  FSEL R9, R5, -INF , !P3 ;  /* 0xff80000005097808 */ /* 0x000fe20005800000 */
[----:B------:R-:W-:Y:S01]  /*c340*/  FFMA.FTZ R60, R120, R49, R60 ;  /* 0x00000031783c7223 */ /* 0x000fe2000001003c */
[----:B------:R-:W-:Y:S02]  /*c350*/  I2FP.F32.S32 R61, R61 ;  /* 0x0000003d003d7245 */ /* 0x000fe40000201400 */
[----:B------:R-:W-:-:S02]  /*c360*/  ISETP.GE.AND P3, PT, R45, R2, PT ;  /* 0x000000022d00720c */ /* 0x000fc40003f66270 */
[C-C-:B------:R-:W-:Y:S01]  /*c370*/  LOP3.LUT R51, R71.reuse, 0x30, R122.reuse, 0xfe, !PT ;  /* 0x0000003047337812 */ /* 0x140fe200078efe7a */
[C---:B------:R-:W-:Y:S01]  /*c380*/  FFMA.FTZ R61, R120.reuse, R61, R41 ;  /* 0x0000003d783d7223 */ /* 0x040fe20000010029 */
[C-C-:B------:R-:W-:Y:S02]  /*c390*/  LOP3.LUT R45, R71.reuse, 0x39, R122.reuse, 0xfe, !PT ;  /* 0x00000039472d7812 */ /* 0x140fe400078efe7a */
[--C-:B------:R-:W-:Y:S02]  /*c3a0*/  LOP3.LUT R49, R71, 0x31, R122.reuse, 0xfe, !PT ;  /* 0x0000003147317812 */ /* 0x100fe400078efe7a */
[----:B------:R-:W-:Y:S02]  /*c3b0*/  I2FP.F32.S32 R7, R51 ;  /* 0x0000003300077245 */ /* 0x000fe40000201400 */
[----:B------:R-:W-:Y:S02]  /*c3c0*/  FSEL R75, R75, -INF , !P3 ;  /* 0xff8000004b4b7808 */ /* 0x000fe40005800000 */
[----:B------:R-:W-:Y:S01]  /*c3d0*/  LOP3.LUT R5, R71, 0x38, R122, 0xfe, !PT ;  /* 0x0000003847057812 */ /* 0x000fe200078efe7a */
[----:B------:R-:W-:Y:S01]  /*c3e0*/  FFMA.FTZ R36, R120, R7, R36 ;  /* 0x0000000778247223 */ /* 0x000fe20000010024 */
[----:B------:R-:W-:-:S02]  /*c3f0*/  ISETP.GE.AND P3, PT, R45, R2, PT ;  /* 0x000000022d00720c */ /* 0x000fc40003f66270 */
[----:B------:R-:W-:Y:S02]  /*c400*/  I2FP.F32.S32 R4, R45 ;  /* 0x0000002d00047245 */ /* 0x000fe40000201400 */
[----:B------:R-:W-:Y:S02]  /*c410*/  LOP3.LUT R45, R71, 0x40, R122, 0xfe, !PT ;  /* 0x00000040472d7812 */ /* 0x000fe400078efe7a */
[----:B------:R-:W-:Y:S01]  /*c420*/  FSEL R0, R0, -INF , !P2 ;  /* 0xff80000000007808 */ /* 0x000fe20005000000 */
[----:B------:R-:W-:Y:S01]  /*c430*/  FFMA.FTZ R7, R120, R4, R33 ;  /* 0x0000000478077223 */ /* 0x000fe20000010021 */
[----:B------:R-:W-:Y:S02]  /*c440*/  I2FP.F32.S32 R6, R49 ;  /* 0x0000003100067245 */ /* 0x000fe40000201400 */
[----:B------:R-:W-:Y:S02]  /*c450*/  FSEL R83, R60, -INF , !P4 ;  /* 0xff8000003c537808 */ /* 0x000fe40006000000 */
[----:B------:R-:W-:Y:S01]  /*c460*/  FSEL R81, R81, -INF , !P5 ;  /* 0xff80000051517808 */ /* 0x000fe20006800000 */
[----:B------:R-:W-:Y:S01]  /*c470*/  FFMA.FTZ R41, R120, R6, R37 ;  /* 0x0000000678297223 */ /* 0x000fe20000010025 */
[----:B------:R-:W-:-:S02]  /*c480*/  ISETP.GE.AND P2, PT, R49, R2, PT ;  /* 0x000000023100720c */ /* 0x000fc40003f46270 */
[-C--:B------:R-:W-:Y:S02]  /*c490*/  ISETP.GE.AND P4, PT, R5, R2.reuse, PT ;  /* 0x000000020500720c */ /* 0x080fe40003f86270 */
[----:B------:R-:W-:Y:S02]  /*c4a0*/  FSEL R61, R61, -INF , !P6 ;  /* 0xff8000003d3d7808 */ /* 0x000fe40007000000 */
[-C--:B------:R-:W-:Y:S02]  /*c4b0*/  ISETP.GE.AND P5, PT, R51, R2.reuse, PT ;  /* 0x000000023300720c */ /* 0x080fe40003fa6270 */
[----:B------:R-:W-:Y:S02]  /*c4c0*/  I2FP.F32.S32 R5, R5 ;  /* 0x0000000500057245 */ /* 0x000fe40000201400 */
[----:B------:R-:W-:Y:S02]  /*c4d0*/  LOP3.LUT R49, R71, 0x41, R122, 0xfe, !PT ;  /* 0x0000004147317812 */ /* 0x000fe400078efe7a */
[----:B------:R-:W-:Y:S01]  /*c4e0*/  ISETP.GE.AND P6, PT, R45, R2, PT ;  /* 0x000000022d00720c */ /* 0x000fe20003fc6270 */
[----:B------:R-:W-:Y:S01]  /*c4f0*/  FFMA.FTZ R32, R120, R5, R32 ;  /* 0x0000000578207223 */ /* 0x000fe20000010020 */
[----:B------:R-:W-:-:S02]  /*c500*/  I2FP.F32.S32 R45, R45 ;  /* 0x0000002d002d7245 */ /* 0x000fc40000201400 */
[----:B------:R-:W-:Y:S02]  /*c510*/  LOP3.LUT R33, R71, 0x48, R122, 0xfe, !PT ;  /* 0x0000004847217812 */ /* 0x000fe400078efe7a */
[----:B------:R-:W-:Y:S01]  /*c520*/  FSEL R51, R36, -INF , !P5 ;  /* 0xff80000024337808 */ /* 0x000fe20006800000 */
[C---:B------:R-:W-:Y:S01]  /*c530*/  FFMA.FTZ R28, R120.reuse, R45, R28 ;  /* 0x0000002d781c7223 */ /* 0x040fe2000001001c */
[----:B------:R-:W-:Y:S02]  /*c540*/  I2FP.F32.S32 R4, R49 ;  /* 0x0000003100047245 */ /* 0x000fe40000201400 */
[----:B------:R-:W-:Y:S02]  /*c550*/  ISETP.GE.AND P5, PT, R49, R2, PT ;  /* 0x000000023100720c */ /* 0x000fe40003fa6270 */
[----:B------:R-:W-:Y:S01]  /*c560*/  I2FP.F32.S32 R49, R33 ;  /* 0x0000002100317245 */ /* 0x000fe20000201400 */
[----:B------:R-:W-:Y:S01]  /*c570*/  FFMA.FTZ R4, R120, R4, R29 ;  /* 0x0000000478047223 */ /* 0x000fe2000001001d */
[----:B------:R-:W-:-:S02]  /*c580*/  LOP3.LUT R45, R71, 0x31, R122, 0xfe, !PT ;  /* 0x00000031472d7812 */ /* 0x000fc400078efe7a */
[C---:B------:R-:W-:Y:S01]  /*c590*/  LOP3.LUT R37, R71.reuse, 0x49, R122, 0xfe, !PT ;  /* 0x0000004947257812 */ /* 0x040fe200078efe7a */
[----:B------:R-:W-:Y:S01]  /*c5a0*/  FFMA.FTZ R24, R120, R49, R24 ;  /* 0x0000003178187223 */ /* 0x000fe20000010018 */
        /* <DEDUP_REMOVED lines=8> */
[----:B------:R-:W-:Y:S01]  /*c630*/  ISETP.GE.AND P3, PT, R5, R2, PT ;  /* 0x000000020500720c */ /* 0x000fe20003f66270 */
[----:B------:R-:W-:Y:S01]  /*c640*/  FFMA.FTZ R32, R120, R32, R39 ;  /* 0x0000002078207223 */ /* 0x000fe20000010027 */
[----:B------:R-:W-:Y:S02]  /*c650*/  LOP3.LUT R55, R71, R122, RZ, 0xfc, !PT ;  /* 0x0000007a47377212 */ /* 0x000fe400078efcff */
[----:B------:R-:W-:-:S02]  /*c660*/  I2FP.F32.S32 R2, R37 ;  /* 0x0000002500027245 */ /* 0x000fc40000201400 */
[----:B------:R-:W-:Y:S02]  /*c670*/  FSEL R37, R4, -INF , !P5 ;  /* 0xff80000004257808 */ /* 0x000fe40006800000 */
[----:B------:R-:W-:Y:S01]  /*c680*/  ISETP.GE.AND P5, PT, R29, R104, PT ;  /* 0x000000681d00720c */ /* 0x000fe20003fa6270 */
[----:B------:R-:W-:Y:S01]  /*c690*/  FFMA.FTZ R25, R120, R2, R25 ;  /* 0x0000000278197223 */ /* 0x000fe20000010019 */
[----:B------:R-:W-:Y:S02]  /*c6a0*/  I2FP.F32.S32 R6, R29 ;  /* 0x0000001d00067245 */ /* 0x000fe40000201400 */
[----:B------:R-:W-:Y:S02]  /*c6b0*/  FSEL R49, R28, -INF , !P6 ;  /* 0xff8000001c317808 */ /* 0x000fe40007000000 */
[----:B------:R-:W-:Y:S01]  /*c6c0*/  FSEL R29, R24, -INF , !P2 ;  /* 0xff800000181d7808 */ /* 0x000fe20005000000 */
[----:B------:R-:W-:Y:S01]  /*c6d0*/  FFMA.FTZ R6, R120, R6, R63 ;  /* 0x0000000678067223 */ /* 0x000fe2000001003f */
[----:B------:R-:W-:-:S02]  /*c6e0*/  ISETP.GE.AND P6, PT, R55, R104, PT ;  /* 0x000000683700720c */ /* 0x000fc40003fc6270 */
[-C--:B------:R-:W-:Y:S02]  /*c6f0*/  ISETP.GE.AND P2, PT, R45, R104.reuse, PT ;  /* 0x000000682d00720c */ /* 0x080fe40003f46270 */
[----:B------:R-:W-:Y:S02]  /*c700*/  I2FP.F32.S32 R55, R55 ;  /* 0x0000003700377245 */ /* 0x000fe40000201400 */
[C---:B------:R-:W-:Y:S02]  /*c710*/  LOP3.LUT R39, R71.reuse, 0x48, R122, 0xfe, !PT ;  /* 0x0000004847277812 */ /* 0x040fe400078efe7a */
[----:B------:R-:W-:Y:S01]  /*c720*/  FSEL R32, R32, -INF , !P2 ;  /* 0xff80000020207808 */ /* 0x000fe20005000000 */
[----:B------:R-:W-:Y:S01]  /*c730*/  FFMA.FTZ R8, R120, R55, R62 ;  /* 0x0000003778087223 */ /* 0x000fe2000001003e */
[----:B------:R-:W-:Y:S02]  /*c740*/  LOP3.LUT R89, R71, 0x40, R122, 0xfe, !PT ;  /* 0x0000004047597812 */ /* 0x000fe400078efe7a */
[----:B------:R-:W-:-:S02]  /*c750*/  ISETP.GE.AND P2, PT, R39, R104, PT ;  /* 0x000000682700720c */ /* 0x000fc40003f46270 */
[----:B------:R-:W-:Y:S02]  /*c760*/  I2FP.F32.S32 R39, R39 ;  /* 0x0000002700277245 */ /* 0x000fe40000201400 */
[C-C-:B------:R-:W-:Y:S02]  /*c770*/  LOP3.LUT R63, R71.reuse, 0x39, R122.reuse, 0xfe, !PT ;  /* 0x00000039473f7812 */ /* 0x140fe400078efe7a */
[----:B------:R-:W-:Y:S01]  /*c780*/  LOP3.LUT R55, R71, 0x41, R122, 0xfe, !PT ;  /* 0x0000004147377812 */ /* 0x000fe200078efe7a */
[----:B------:R-:W-:Y:S01]  /*c790*/  FFMA.FTZ R26, R120, R39, R26 ;  /* 0x00000027781a7223 */ /* 0x000fe2000001001a */
[----:B------:R-:W-:Y:S02]  /*c7a0*/  FSEL R6, R6, -INF , !P5 ;  /* 0xff80000006067808 */ /* 0x000fe40006800000 */
[----:B------:R-:W-:Y:S02]  /*c7b0*/  ISETP.GE.AND P5, PT, R89, R104, PT ;  /* 0x000000685900720c */ /* 0x000fe40003fa6270 */
[----:B------:R-:W-:-:S02]  /*c7c0*/  I2FP.F32.S32 R89, R89 ;  /* 0x0000005900597245 */ /* 0x000fc40000201400 */
[----:B------:R-:W-:Y:S02]  /*c7d0*/  LOP3.LUT R45, R71, 0x38, R122, 0xfe, !PT ;  /* 0x00000038472d7812 */ /* 0x000fe400078efe7a */
[----:B------:R-:W-:Y:S01]  /*c7e0*/  I2FP.F32.S32 R4, R63 ;  /* 0x0000003f00047245 */ /* 0x000fe20000201400 */
[C---:B------:R-:W-:Y:S01]  /*c7f0*/  FFMA.FTZ R30, R120.reuse, R89, R30 ;  /* 0x00000059781e7223 */ /* 0x040fe2000001001e */
[----:B------:R-:W-:Y:S02]  /*c800*/  I2FP.F32.S32 R10, R55 ;  /* 0x00000037000a7245 */ /* 0x000fe40000201400 */
[----:B------:R-:W-:Y:S01]  /*c810*/  I2FP.F32.S32 R2, R5 ;  /* 0x0000000500027245 */ /* 0x000fe20000201400 */
[C---:B------:R-:W-:Y:S01]  /*c820*/  FFMA.FTZ R4, R120.reuse, R4, R35 ;  /* 0x0000000478047223 */ /* 0x040fe20000010023 */
[----:B------:R-:W-:Y:S01]  /*c830*/  FSEL R25, R25, -INF , !P4 ;  /* 0xff80000019197808 */ /* 0x000fe20006000000 */
[----:B------:R-:W-:Y:S01]  /*c840*/  FFMA.FTZ R10, R120, R10, R31 ;  /* 0x0000000a780a7223 */ /* 0x000fe2000001001f */
[----:B------:R-:W-:-:S02]  /*c850*/  ISETP.GE.AND P4, PT, R45, R104, PT ;  /* 0x000000682d00720c */ /* 0x000fc40003f86270 */
[----:B------:R-:W-:Y:S02]  /*c860*/  FSEL R8, R8, -INF , !P6 ;  /* 0xff80000008087808 */ /* 0x000fe40007000000 */
[----:B------:R-:W-:Y:S02]  /*c870*/  I2FP.F32.S32 R45, R45 ;  /* 0x0000002d002d7245 */ /* 0x000fe40000201400 */
[----:B------:R-:W-:Y:S01]  /*c880*/  ISETP.GE.AND P6, PT, R63, R104, PT ;  /* 0x000000683f00720c */ /* 0x000fe20003fc6270 */
[----:B------:R-:W-:Y:S01]  /*c890*/  FFMA.FTZ R63, R120, R2, R97 ;  /* 0x00000002783f7223 */ /* 0x000fe20000010061 */
[----:B------:R-:W-:Y:S01]  /*c8a0*/  FSEL R106, R26, -INF , !P2 ;  /* 0xff8000001a6a7808 */ /* 0x000fe20005000000 */
[----:B------:R-:W-:Y:S01]  /*c8b0*/  FFMA.FTZ R34, R120, R45, R34 ;  /* 0x0000002d78227223 */ /* 0x000fe20000010022 */
[C-C-:B------:R-:W-:Y:S02]  /*c8c0*/  LOP3.LUT R39, R71.reuse, 0x49, R122.reuse, 0xfe, !PT ;  /* 0x0000004947277812 */ /* 0x140fe400078efe7a */
[----:B------:R-:W-:-:S02]  /*c8d0*/  LOP3.LUT R31, R71, 0x30, R122, 0xfe, !PT ;  /* 0x00000030471f7812 */ /* 0x000fc400078efe7a */
[----:B------:R-:W-:Y:S02]  /*c8e0*/  ISETP.GT.AND P2, PT, R125, R126, PT ;  /* 0x0000007e7d00720c */ /* 0x000fe40003f44270 */
[----:B------:R-:W-:Y:S02]  /*c8f0*/  LOP3.LUT R35, R71, 0x29, R122, 0xfe, !PT ;  /* 0x0000002947237812 */ /* 0x000fe400078efe7a */
[----:B------:R-:W-:Y:S02]  /*c900*/  FSEL R124, R30, -INF , !P5 ;  /* 0xff8000001e7c7808 */ /* 0x000fe40006800000 */
[----:B------:R-:W-:Y:S02]  /*c910*/  I2FP.F32.S32 R12, R39 ;  /* 0x00000027000c7245 */ /* 0x000fe40000201400 */
[----:B------:R-:W-:Y:S02]  /*c920*/  FSEL R92, R4, -INF , !P6 ;  /* 0xff800000045c7808 */ /* 0x000fe40007000000 */
[----:B------:R-:W-:Y:S01]  /*c930*/  ISETP.GE.AND P5, PT, R31, R104, PT ;  /* 0x000000681f00720c */ /* 0x000fe20003fa6270 */
[----:B------:R-:W-:Y:S01]  /*c940*/  FFMA.FTZ R12, R120, R12, R27 ;  /* 0x0000000c780c7223 */ /* 0x000fe2000001001b */
[----:B------:R-:W-:-:S02]  /*c950*/  FSEL R63, R63, -INF , !P3 ;  /* 0xff8000003f3f7808 */ /* 0x000fc40005800000 */
[----:B------:R-:W-:Y:S02]  /*c960*/  I2FP.F32.S32 R4, R35 ;  /* 0x0000002300047245 */ /* 0x000fe40000201400 */
[----:B------:R-:W-:Y:S02]  /*c970*/  I2FP.F32.S32 R31, R31 ;  /* 0x0000001f001f7245 */ /* 0x000fe40000201400 */
[----:B------:R-:W-:Y:S01]  /*c980*/  ISETP.GE.AND P3, PT, R55, R104, PT ;  /* 0x000000683700720c */ /* 0x000fe20003f66270 */
[----:B------:R-:W-:Y:S01]  /*c990*/  FFMA.FTZ R4, R120, R4, R43 ;  /* 0x0000000478047223 */ /* 0x000fe2000001002b */
[----:B------:R-:W-:Y:S01]  /*c9a0*/  FSEL R162, R34, -INF , !P4 ;  /* 0xff80000022a27808 */ /* 0x000fe20006000000 */
[C---:B------:R-:W-:Y:S01]  /*c9b0*/  FFMA.FTZ R28, R120.reuse, R31, R38 ;  /* 0x0000001f781c7223 */ /* 0x040fe20000010026 */
[----:B------:R-:W-:Y:S01]  /*c9c0*/  ISETP.GE.AND P4, PT, R39, R104, PT ;  /* 0x000000682700720c */ /* 0x000fe20003f86270 */
[----:B------:R-:W-:Y:S01]  /*c9d0*/  FFMA.FTZ R55, R120, R2, R99 ;  /* 0x0000000278377223 */ /* 0x000fe20000010063 */
[----:B------:R-:W-:-:S02]  /*c9e0*/  FSEL R98, R10, -INF , !P3 ;  /* 0xff8000000a627808 */ /* 0x000fc40005800000 */
        /* <DEDUP_REMOVED lines=52> */
[----:B------:R-:W-:Y:S02]  /*cd30*/  IADD3 R35, R35, -R4, RZ ;  /* 0x8000000423237210 */ /* 0x000fe40007ffe0ff */
[----:B------:R-:W1:Y:S03]  /*cd40*/  LDC.64 R4, c[0x0][0x230] ;  /* 0x00008c00ff047b82 */ /* 0x000e660000000a00 */
[----:B------:R-:W-:-:S02]  /*cd50*/  IMAD R35, R35, R2, -0x80 ;  /* 0xffffff8023237424 */ /* 0x000fc400078e0202 */
[----:B------:R-:W-:-:S03]  /*cd60*/  IMAD.U32 R2, RZ, RZ, UR4 ;  /* 0x00000004ff027e24 */ /* 0x000fc6000f8e00ff */
[----:B------:R-:W-:-:S05]  /*cd70*/  SHF.R.S32.HI R31, RZ, 0x1f, R35 ;  /* 0x0000001fff1f7819 */ /* 0x000fca0000011423 */
[-C--:B------:R-:W-:Y:S02]  /*cd80*/  IMAD R14, R31, R2.reuse, RZ ;  /* 0x000000021f0e7224 */ /* 0x080fe400078e02ff */
[----:B------:R-:W-:-:S04]  /*cd90*/  IMAD.WIDE.U32 R30, R35, R2, RZ ;  /* 0x00000002231e7225 */ /* 0x000fc800078e00ff */
[----:B------:R-:W-:-:S04]  /*cda0*/  IMAD R14, R35, UR5, R14 ;  /* 0x00000005230e7c24 */ /* 0x000fc8000f8e020e */
[----:B------:R-:W-:Y:S01]  /*cdb0*/  IMAD.IADD R31, R31, 0x1, R14 ;  /* 0x000000011f1f7824 */ /* 0x000fe200078e020e */
[----:B--2---:R-:W-:-:S04]  /*cdc0*/  IADD3 R10, -R27, R10, RZ ;  /* 0x0000000a1b0a7210 */ /* 0x004fc80007ffe1ff */
[----:B------:R-:W-:Y:S01]  /*cdd0*/  SHF.R.S32.HI R27, RZ, 0x1f, R10 ;  /* 0x0000001fff1b7819 */ /* 0x000fe2000001140a */
[----:B-1----:R-:W-:-:S04]  /*cde0*/  IMAD.WIDE.U32 R30, R10, R4, R30 ;  /* 0x000000040a1e7225 */ /* 0x002fc800078e001e */
[----:B------:R-:W-:-:S04]  /*cdf0*/  IMAD R27, R27, R4, RZ ;  /* 0x000000041b1b7224 */ /* 0x000fc800078e02ff */
[----:B------:R-:W-:Y:S02]  /*ce00*/  IMAD R5, R10, R5, R27 ;  /* 0x000000050a057224 */ /* 0x000fe400078e021b */
[----:B------:R-:W-:-:S03]  /*ce10*/  IMAD.MOV.U32 R27, RZ, RZ, R30 ;  /* 0x000000ffff1b7224 */ /* 0x000fc600078e001e */
[----:B------:R-:W-:Y:S01]  /*ce20*/  IADD3 R4, R31, R5, RZ ;  /* 0x000000051f047210 */ /* 0x000fe20007ffe0ff */
[----:B------:R-:W-:Y:S06]  /*ce30*/  BRA `(.L_x_5172) ;  /* 0x0000000000107947 */ /* 0x000fec0003800000 */
.L_x_5171:
[----:B------:R-:W1:Y:S02]  /*ce40*/  LDC R2, c[0x0][0x248] ;  /* 0x00009200ff027b82 */ /* 0x000e640000000800 */
[----:B-1----:R-:W-:-:S05]  /*ce50*/  IMAD.SHL.U32 R27, R2, 0x80, RZ ;  /* 0x00000080021b7824 */ /* 0x002fca00078e00ff */
[----:B------:R-:W-:-:S04]  /*ce60*/  IADD3 R27, -R27, RZ, RZ ;  /* 0x000000ff1b1b7210 */ /* 0x000fc80007ffe1ff */
[----:B------:R-:W-:-:S07]  /*ce70*/  SHF.R.S32.HI R4, RZ, 0x1f, R27 ;  /* 0x0000001fff047819 */ /* 0x000fce000001141b */
.L_x_5172:
[----:B------:R-:W1:Y:S01]  /*ce80*/  @!P0 LDC R5, c[0x0][0x24c] ;  /* 0x00009300ff058b82 */ /* 0x000e620000000800 */
[-C--:B------:R-:W-:Y:S01]  /*ce90*/  @!P0 IADD3 R31, P2, R145, R27.reuse, RZ ;  /* 0x0000001b911f8210 */ /* 0x080fe20007f5e0ff */
[----:B------:R2:W-:Y:S01]  /*cea0*/  @P0 STS [R154+0x1000], RZ ;  /* 0x001000ff9a000388 */ /* 0x0005e20000000800 */
[----:B------:R-:W-:Y:S01]  /*ceb0*/  @!P0 LEA R14, P3, R2, R27, 0x6 ;  /* 0x0000001b020e8211 */ /* 0x000fe200078630ff */
[----:B------:R-:W-:Y:S01]  /*cec0*/  BSSY B0, `(.L_x_5173) ;  /* 0x0000027000007945 */ /* 0x000fe20003800000 */
[-C--:B------:R-:W-:Y:S01]  /*ced0*/  @!P0 LEA R38, P5, R27, R152.reuse, 0x1 ;  /* 0x000000981b268211 */ /* 0x080fe200078a08ff */
[--C-:B------:R-:W-:Y:S01]  /*cee0*/  @!P0 IMAD.X R10, R144, 0x1, R4.reuse, P2 ;  /* 0x00000001900a8824 */ /* 0x100fe200010e0604 */
[-C--:B------:R-:W-:Y:S01]  /*cef0*/  @!P0 LEA R34, P4, R31, R152.reuse, 0x1 ;  /* 0x000000981f228211 */ /* 0x080fe200078808ff */
[----:B------:R2:W-:Y:S01]  /*cf00*/  @P0 STS [R154+0x1004], RZ ;  /* 0x001004ff9a000388 */ /* 0x0005e20000000800 */
[----:B------:R-:W-:Y:S02]  /*cf10*/  @!P0 LEA R30, P2, R14, R152, 0x1 ;  /* 0x000000980e1e8211 */ /* 0x000fe400078408ff */
[-C--:B------:R-:W-:Y:S01]  /*cf20*/  @!P0 LEA.HI.X R39, R27, R153.reuse, R4, 0x1, P5 ;  /* 0x000000991b278211 */ /* 0x080fe200028f0c04 */
[----:B------:R2:W-:Y:S01]  /*cf30*/  @P0 STS.64 [R154+0x1008], RZ ;  /* 0x001008ff9a000388 */ /* 0x0005e20000000a00 */
[----:B------:R-:W-:-:S03]  /*cf40*/  @!P0 LEA.HI.X R35, R31, R153, R10, 0x1, P4 ;  /* 0x000000991f238211 */ /* 0x000fc600020f0c0a */
[----:B------:R-:W-:Y:S01]  /*cf50*/  @!PT LDS RZ, [RZ] ;  /* 0x00000000fffff984 */ /* 0x000fe20000000800 */
[----:B------:R-:W-:Y:S01]  /*cf60*/  @!PT LDS RZ, [RZ] ;  /* 0x00000000fffff984 */ /* 0x000fe20000000800 */
[----:B------:R-:W-:Y:S01]  /*cf70*/  @!PT LDS RZ, [RZ] ;  /* 0x00000000fffff984 */ /* 0x000fe20000000800 */
[----:B------:R2:W-:Y:S04]  /*cf80*/  @!P0 LDGSTS.E.BYPASS.LTC128B.128 [R154+0x1000], desc[UR6][R38.64] ;  /* 0x01000000269a8fae */ /* 0x0005e8000b901d46 */
[----:B------:R2:W-:Y:S01]  /*cf90*/  @P0 STS.128 [R154+0x1800], RZ ;  /* 0x001800ff9a000388 */ /* 0x0005e20000000c00 */
[----:B-1----:R-:W-:-:S03]  /*cfa0*/  @!P0 LEA.HI.X R5, R2, R4, R5, 0x6, P3 ;  /* 0x0000000402058211 */ /* 0x002fc600018f3405 */
        /* <DEDUP_REMOVED lines=12> */
[----:B--2---:R-:W-:Y:S01]  /*d070*/  MOV R31, R4 ;  /* 0x00000004001f7202 */ /* 0x004fe20000000f00 */
        /* <DEDUP_REMOVED lines=11> */
.L_x_5174:
[----:B------:R-:W-:Y:S05]  /*d130*/  BSYNC B0 ;  /* 0x0000000000007941 */ /* 0x000fea0003800000 */
.L_x_5173:
[----:B------:R-:W0:Y:S01]  /*d140*/  LDGDEPBAR ;  /* 0x00000000000079af */ /* 0x000e220000000000 */
[----:B------:R-:W-:-:S04]  /*d150*/  LEA R152, P0, R27, R152, 0x1 ;  /* 0x000000981b987211 */ /* 0x000fc800078008ff */
[----:B------:R-:W-:-:S09]  /*d160*/  LEA.HI.X R153, R27, R153, R4, 0x1, P0 ;  /* 0x000000991b997211 */ /* 0x000fd200000f0c04 */
.L_x_5170:
        /* <DEDUP_REMOVED lines=76> */
[----:B------:R-:W-:Y:S01]  /*d630*/  MUFU.EX2 R102, R102 ;  /* 0x0000006600667308 */ /* 0x000fe20000000800 */
[----:B------:R-:W-:Y:S01]  /*d640*/  FMNMX.FTZ R5, R124, R5, !PT ;  /* 0x000000057c057209 */ /* 0x000fe20007810000 */
[--C-:B------:R-:W-:Y:S01]  /*d650*/  FFMA.FTZ R43, R21, UR8, -R76.reuse ;  /* 0x00000008152b7c23 */ /* 0x100fe2000801084c */
[--C-:B--2---:R-:W-:Y:S01]  /*d660*/  FFMA.FTZ R38, R15, UR8, -R76.reuse ;  /* 0x000000080f267c23 */ /* 0x104fe2000801084c */
        /* <DEDUP_REMOVED lines=14> */
[----:B------:R-:W-:-:S03]  /*d750*/  FFMA.FTZ R47, R47, UR8, -R76 ;  /* 0x000000082f2f7c23 */ /* 0x000fc6000801084c */
        /* <DEDUP_REMOVED lines=11> */
[----:B------:R-:W2:Y:S01]  /*d810*/  MUFU.EX2 R75, R75 ;  /* 0x0000004b004b7308 */ /* 0x000ea20000000800 */
[----:B------:R-:W-:-:S04]  /*d820*/  FMNMX.FTZ R5, R46, R5, !PT ;  /* 0x000000052e057209 */ /* 0x000fc80007810000 */
[----:B------:R-:W-:-:S03]  /*d830*/  FMNMX.FTZ R5, R48, R5, !PT ;  /* 0x0000000530057209 */ /* 0x000fc60007810000 */
[----:B------:R-:W-:Y:S01]  /*d840*/  MUFU.EX2 R73, R73 ;  /* 0x0000004900497308 */ /* 0x000fe20000000800 */
[----:B------:R-:W-:-:S04]  /*d850*/  FMNMX.FTZ R4, R0, R5, !PT ;  /* 0x0000000500047209 */ /* 0x000fc80007810000 */
[----:B------:R-:W-:-:S03]  /*d860*/  FMNMX.FTZ R4, R55, R4, !PT ;  /* 0x0000000437047209 */ /* 0x000fc60007810000 */
[----:B------:R-:W-:Y:S01]  /*d870*/  MUFU.EX2 R66, R66 ;  /* 0x0000004200427308 */ /* 0x000fe20000000800 */
[----:B--2---:R-:W-:Y:S01]  /*d880*/  F2FP.BF16.F32.PACK_AB R34, R75, R84 ;  /* 0x000000544b22723e */ /* 0x004fe200000010ff */
        /* <DEDUP_REMOVED lines=9> */
[----:B--2---:R-:W-:Y:S01]  /*d920*/  FMNMX.FTZ R44, R2, R5, !PT ;  /* 0x00000005022c7209 */ /* 0x004fe20007810000 */
[----:B------:R-:W-:Y:S01]  /*d930*/  FFMA.FTZ R2, R9, UR8, -R76 ;  /* 0x0000000809027c23 */ /* 0x000fe2000801084c */
[----:B------:R-:W-:-:S05]  /*d940*/  FSEL R5, R45, RZ, P2 ;  /* 0x000000ff2d057208 */ /* 0x000fca0001000000 */
[----:B------:R-:W-:Y:S01]  /*d950*/  MUFU.EX2 R54, R54 ;  /* 0x0000003600367308 */ /* 0x000fe20000000800 */
[C---:B------:R-:W-:Y:S01]  /*d960*/  FSETP.NEU.FTZ.AND P0, PT, R44.reuse, -INF , PT ;  /* 0xff8000002c00780b */ /* 0x040fe20003f1d000 */
[----:B------:R-:W-:Y:S01]  /*d970*/  FMUL.FTZ R57, R44, UR8 ;  /* 0x000000082c397c20 */ /* 0x000fe20008410000 */
[----:B------:R-:W-:-:S04]  /*d980*/  FADD.FTZ R4, R70, -R5 ;  /* 0x8000000546047221 */ /* 0x000fc80000010000 */
[----:B------:R-:W-:Y:S01]  /*d990*/  FSEL R57, R57, RZ, P0 ;  /* 0x000000ff39397208 */ /* 0x000fe20000000000 */
[----:B------:R-:W-:Y:S01]  /*d9a0*/  FMUL.FTZ R101, R4, UR8 ;  /* 0x0000000804657c20 */ /* 0x000fe20008410000 */
[----:B------:R-:W-:Y:S03]  /*d9b0*/  MUFU.EX2 R51, R51 ;  /* 0x0000003300337308 */ /* 0x000fe60000000800 */
[--C-:B------:R-:W-:Y:S01]  /*d9c0*/  FFMA.FTZ R93, R6, UR8, -R57.reuse ;  /* 0x00000008065d7c23 */ /* 0x100fe20008010839 */
[----:B------:R-:W-:Y:S01]  /*d9d0*/  FSEL R6, R44, RZ, P0 ;  /* 0x000000ff2c067208 */ /* 0x000fe20000000000 */
[--C-:B------:R-:W-:Y:S01]  /*d9e0*/  FFMA.FTZ R100, R8, UR8, -R57.reuse ;  /* 0x0000000808647c23 */ /* 0x100fe20008010839 */
[--C-:B------:R-:W-:Y:S01]  /*d9f0*/  FFMA.FTZ R94, R88, UR8, -R57.reuse ;  /* 0x00000008585e7c23 */ /* 0x100fe20008010839 */
[----:B------:R-:W2:Y:S01]  /*da00*/  LDSM.16.MT88.4 R8, [R156+0x3000] ;  /* 0x003000009c08783b */ /* 0x000ea20000004200 */
[--C-:B------:R-:W-:Y:S01]  /*da10*/  FFMA.FTZ R87, R68, UR8, -R57.reuse ;  /* 0x0000000844577c23 */ /* 0x100fe20008010839 */
[----:B------:R-:W-:Y:S01]  /*da20*/  FADD.FTZ R6, R69, -R6 ;  /* 0x8000000645067221 */ /* 0x000fe20000010000 */
[----:B------:R-:W-:Y:S01]  /*da30*/  MUFU.EX2 R93, R93 ;  /* 0x0000005d005d7308 */ /* 0x000fe20000000800 */
[--C-:B------:R-:W-:Y:S01]  /*da40*/  FFMA.FTZ R77, R82, UR8, -R57.reuse ;  /* 0x00000008524d7c23 */ /* 0x100fe20008010839 */
[--C-:B------:R-:W-:Y:S01]  /*da50*/  FFMA.FTZ R82, R67, UR8, -R57.reuse ;  /* 0x0000000843527c23 */ /* 0x100fe20008010839 */
[----:B------:R-:W-:Y:S01]  /*da60*/  FMUL.FTZ R99, R6, UR8 ;  /* 0x0000000806637c20 */ /* 0x000fe20008410000 */
[--C-:B------:R-:W-:Y:S01]  /*da70*/  FFMA.FTZ R69, R22, UR8, -R57.reuse ;  /* 0x0000000816457c23 */ /* 0x100fe20008010839 */
[----:B------:R-:W3:Y:S01]  /*da80*/  LDSM.16.MT88.4 R4, [R157+0x3400] ;  /* 0x003400009d04783b */ /* 0x000ee20000004200 */
[--C-:B------:R-:W-:Y:S01]  /*da90*/  FFMA.FTZ R68, R20, UR8, -R57.reuse ;  /* 0x0000000814447c23 */ /* 0x100fe20008010839 */
[--C-:B------:R-:W-:Y:S01]  /*daa0*/  FFMA.FTZ R67, R12, UR8, -R57.reuse ;  /* 0x000000080c437c23 */ /* 0x100fe20008010839 */
[----:B------:R-:W4:Y:S01]  /*dab0*/  MUFU.EX2 R100, R100 ;  /* 0x0000006400647308 */ /* 0x000f220000000800 */
[----:B------:R-:W-:Y:S01]  /*dac0*/  F2FP.BF16.F32.PACK_AB R12, R95, R102 ;  /* 0x000000665f0c723e */ /* 0x000fe200000010ff */
[--C-:B------:R-:W-:Y:S01]  /*dad0*/  FFMA.FTZ R86, R86, UR8, -R57.reuse ;  /* 0x0000000856567c23 */ /* 0x100fe20008010839 */
[--C-:B------:R-:W-:Y:S01]  /*dae0*/  FFMA.FTZ R71, R164, UR8, -R57.reuse ;  /* 0x00000008a4477c23 */ /* 0x100fe20008010839 */
[--C-:B------:R-:W-:Y:S01]  /*daf0*/  FFMA.FTZ R79, R28, UR8, -R57.reuse ;  /* 0x000000081c4f7c23 */ /* 0x100fe20008010839 */
[--C-:B------:R-:W-:Y:S01]  /*db00*/  FFMA.FTZ R88, R32, UR8, -R57.reuse ;  /* 0x0000000820587c23 */ /* 0x100fe20008010839 */
[----:B-1----:R-:W1:Y:S01]  /*db10*/  LDSM.16.MT88.4 R28, [R157+0x3800] ;  /* 0x003800009d1c783b */ /* 0x002e620000004200 */
[----:B------:R-:W-:Y:S01]  /*db20*/  F2FP.BF16.F32.PACK_AB R32, R83, R90 ;  /* 0x0000005a5320723e */ /* 0x000fe200000010ff */
        /* <DEDUP_REMOVED lines=15> */
[----:B------:R-:W-:Y:S01]  /*dc20*/  FFMA.FTZ R0, R0, UR8, -R57 ;  /* 0x0000000800007c23 */ /* 0x000fe20008010839 */
[----:B------:R-:W4:Y:S08]  /*dc30*/  MUFU.EX2 R101, R101 ;  /* 0x0000006500657308 */ /* 0x000f300000000800 */
[----:B------:R-:W2:Y:S01]  /*dc40*/  MUFU.EX2 R99, R99 ;  /* 0x0000006300637308 */ /* 0x000ea20000000800 */
[----:B-----5:R-:W-:-:S07]  /*dc50*/  F2FP.BF16.F32.PACK_AB R15, R87, R94 ;  /* 0x0000005e570f723e */ /* 0x020fce00000010ff */
[----:B------:R-:W-:Y:S01]  /*dc60*/  MUFU.EX2 R86, R86 ;  /* 0x0000005600567308 */ /* 0x000fe20000000800 */
[-C--:B----4-:R-:W-:Y:S01]  /*dc70*/  FMUL.FTZ R20, R140, R101.reuse ;  /* 0x000000658c147220 */ /* 0x090fe20000410000 */
[-C--:B------:R-:W-:Y:S01]  /*dc80*/  FMUL.FTZ R21, R141, R101.reuse ;  /* 0x000000658d157220 */ /* 0x080fe20000410000 */
[-C--:B------:R-:W-:Y:S01]  /*dc90*/  FMUL.FTZ R136, R136, R101.reuse ;  /* 0x0000006588887220 */ /* 0x080fe20000410000 */
[-C--:B------:R-:W-:Y:S01]  /*dca0*/  FMUL.FTZ R137, R137, R101.reuse ;  /* 0x0000006589897220 */ /* 0x080fe20000410000 */
[-C--:B------:R-:W-:Y:S01]  /*dcb0*/  FMUL.FTZ R132, R132, R101.reuse ;  /* 0x0000006584847220 */ /* 0x080fe20000410000 */
[-C--:B------:R-:W-:Y:S01]  /*dcc0*/  FMUL.FTZ R133, R133, R101.reuse ;  /* 0x0000006585857220 */ /* 0x080fe20000410000 */
[----:B------:R-:W-:Y:S01]  /*dcd0*/  FMUL.FTZ R128, R128, R101 ;  /* 0x0000006580807220 */ /* 0x000fe20000410000 */
[----:B------:R-:W4:Y:S01]  /*dce0*/  MUFU.EX2 R77, R77 ;  /* 0x0000004d004d7308 */ /* 0x000f220000000800 */
        /* <DEDUP_REMOVED lines=11> */
[----:B------:R-:W-:Y:S01]  /*dda0*/  FFMA.FTZ R102, R121, R101, R102 ;  /* 0x0000006579667223 */ /* 0x000fe20000010066 */
[----:B------:R-:W-:Y:S01]  /*ddb0*/  FFMA.FTZ R100, R123, R99, R100 ;  /* 0x000000637b647223 */ /* 0x000fe20000010064 */
[----:B------:R-:W-:Y:S01]  /*ddc0*/  FFMA.FTZ R121, R63, UR8, -R76 ;  /* 0x000000083f797c23 */ /* 0x000fe2000801084c */
[C---:B------:R-:W-:Y:S01]  /*ddd0*/  HMMA.16816.F32.BF16 R16, R12.reuse, R18, R136 ;  /* 0x000000120c10723c */ /* 0x040fe20000041888 */
[----:B------:R-:W2:Y:S01]  /*dde0*/  MUFU.EX2 R71, R71 ;  /* 0x0000004700477308 */ /* 0x000ea20000000800 */
[----:B----4-:R-:W-:Y:S01]  /*ddf0*/  F2FP.BF16.F32.PACK_AB R33, R77, R86 ;  /* 0x000000564d21723e */ /* 0x010fe200000010ff */
[----:B------:R-:W-:Y:S01]  /*de00*/  FADD.FTZ R95, R95, R102 ;  /* 0x000000665f5f7221 */ /* 0x000fe20000010000 */
[----:B------:R-:W-:Y:S01]  /*de10*/  FADD.FTZ R93, R93, R100 ;  /* 0x000000645d5d7221 */ /* 0x000fe20000010000 */
[----:B------:R-:W-:Y:S01]  /*de20*/  LDSM.16.MT88.4 R136, [R157+0x4c00] ;  /* 0x004c00009d88783b */ /* 0x000fe20000004200 */
[C---:B------:R-:W-:Y:S01]  /*de30*/  HMMA.16816.F32.BF16 R132, R12.reuse, R8, R132 ;  /* 0x000000080c84723c */ /* 0x040fe20000041884 */
[----:B------:R-:W-:Y:S01]  /*de40*/  FADD.FTZ R96, R96, R95 ;  /* 0x0000005f60607221 */ /* 0x000fe20000010000 */
[----:B------:R-:W-:Y:S01]  /*de50*/  FADD.FTZ R94, R94, R93 ;  /* 0x0000005d5e5e7221 */ /* 0x000fe20000010000 */
[----:B------:R-:W-:Y:S01]  /*de60*/  MUFU.EX2 R70, R70 ;  /* 0x0000004600467308 */ /* 0x000fe20000000800 */
[----:B------:R-:W-:Y:S01]  /*de70*/  FFMA.FTZ R123, R55, UR8, -R57 ;  /* 0x00000008377b7c23 */ /* 0x000fe20008010839 */
[----:B------:R-:W-:Y:S01]  /*de80*/  FADD.FTZ R89, R89, R96 ;  /* 0x0000006059597221 */ /* 0x000fe20000010000 */
[----:B------:R-:W-:Y:S01]  /*de90*/  HMMA.16816.F32.BF16 R128, R12, R10, R128 ;  /* 0x0000000a0c80723c */ /* 0x000fe20000041880 */
[----:B------:R-:W4:Y:S01]  /*dea0*/  LDSM.16.MT88.4 R8, [R156+0x3800] ;  /* 0x003800009c08783b */ /* 0x000f220000004200 */
[----:B------:R-:W-:Y:S01]  /*deb0*/  FADD.FTZ R87, R87, R94 ;  /* 0x0000005e57577221 */ /* 0x000fe20000010000 */
[----:B------:R-:W-:-:S02]  /*dec0*/  FADD.FTZ R90, R90, R89 ;  /* 0x000000595a5a7221 */ /* 0x000fc40000010000 */
[----:B------:R-:W5:Y:S01]  /*ded0*/  MUFU.EX2 R69, R69 ;  /* 0x0000004500457308 */ /* 0x000f620000000800 */
[----:B--2---:R-:W-:Y:S01]  /*dee0*/  F2FP.BF16.F32.PACK_AB R35, R71, R82 ;  /* 0x000000524723723e */ /* 0x004fe200000010ff */
[----:B------:R-:W-:Y:S01]  /*def0*/  FADD.FTZ R86, R86, R87 ;  /* 0x0000005756567221 */ /* 0x000fe20000010000 */
[----:B------:R-:W-:Y:S01]  /*df00*/  F2FP.BF16.F32.PACK_AB R12, R66, R73 ;  /* 0x00000049420c723e */ /* 0x000fe200000010ff */
[----:B------:R-:W-:Y:S01]  /*df10*/  FADD.FTZ R83, R83, R90 ;  /* 0x0000005a53537221 */ /* 0x000fe20000010000 */
[----:B------:R-:W-:Y:S01]  /*df20*/  F2FP.BF16.F32.PACK_AB R14, R62, R65 ;  /* 0x000000413e0e723e */ /* 0x000fe200000010ff */
[----:B------:R-:W-:Y:S02]  /*df30*/  FADD.FTZ R77, R77, R86 ;  /* 0x000000564d4d7221 */ /* 0x000fe40000010000 */
[----:B------:R-:W-:Y:S01]  /*df40*/  MUFU.EX2 R68, R68 ;  /* 0x0000004400447308 */ /* 0x000fe20000000800 */
[----:B---3--:R-:W-:Y:S01]  /*df50*/  HMMA.16816.F32.BF16 R20, R32, R4, R20 ;  /* 0x000000042014723c */ /* 0x008fe20000041814 */
[----:B------:R-:W-:Y:S01]  /*df60*/  FADD.FTZ R84, R84, R83 ;  /* 0x0000005354547221 */ /* 0x000fe20000010000 */
[----:B------:R-:W-:-:S03]  /*df70*/  FADD.FTZ R82, R82, R77 ;  /* 0x0000004d52527221 */ /* 0x000fc60000010000 */
[----:B------:R-:W-:Y:S01]  /*df80*/  FADD.FTZ R84, R75, R84 ;  /* 0x000000544b547221 */ /* 0x000fe20000010000 */
[C---:B------:R-:W-:Y:S01]  /*df90*/  HMMA.16816.F32.BF16 R16, R32.reuse, R6, R16 ;  /* 0x000000062010723c */ /* 0x040fe20000041810 */
[----:B------:R-:W2:Y:S01]  /*dfa0*/  MUFU.EX2 R67, R67 ;  /* 0x0000004300437308 */ /* 0x000ea20000000800 */
[----:B------:R-:W3:Y:S01]  /*dfb0*/  LDSM.16.MT88.4 R4, [R157+0x3c00] ;  /* 0x003c00009d04783b */ /* 0x000ee20000004200 */
        /* <DEDUP_REMOVED lines=9> */
[----:B------:R-:W-:Y:S01]  /*e050*/  FADD.FTZ R69, R69, R70 ;  /* 0x0000004645457221 */ /* 0x000fe20000010000 */
[----:B------:R-:W-:Y:S01]  /*e060*/  FADD.FTZ R65, R65, R66 ;  /* 0x0000004241417221 */ /* 0x000fe20000010000 */
[----:B------:R-:W-:Y:S01]  /*e070*/  MOV R70, R45 ;  /* 0x0000002d00467202 */ /* 0x000fe20000000f00 */
[----:B------:R-:W4:Y:S01]  /*e080*/  MUFU.EX2 R88, R88 ;  /* 0x0000005800587308 */ /* 0x000f220000000800 */
[C---:B--2---:R-:W-:Y:S01]  /*e090*/  F2FP.BF16.F32.PACK_AB R15, R67.reuse, R68 ;  /* 0x00000044430f723e */ /* 0x044fe200000010ff */
[----:B------:R-:W-:Y:S01]  /*e0a0*/  FADD.FTZ R68, R68, R69 ;  /* 0x0000004544447221 */ /* 0x000fe20000010000 */
[----:B------:R-:W-:Y:S01]  /*e0b0*/  F2FP.BF16.F32.PACK_AB R32, R60, R61 ;  /* 0x0000003d3c20723e */ /* 0x000fe200000010ff */
[----:B------:R-:W-:Y:S01]  /*e0c0*/  FADD.FTZ R62, R62, R65 ;  /* 0x000000413e3e7221 */ /* 0x000fe20000010000 */
[----:B------:R-:W-:Y:S01]  /*e0d0*/  F2FP.BF16.F32.PACK_AB R34, R56, R59 ;  /* 0x0000003b3822723e */ /* 0x000fe200000010ff */
[----:B------:R-:W-:Y:S01]  /*e0e0*/  FADD.FTZ R68, R67, R68 ;  /* 0x0000004443447221 */ /* 0x000fe20000010000 */
[----:B------:R-:W-:Y:S01]  /*e0f0*/  MOV R69, R44 ;  /* 0x0000002c00457202 */ /* 0x000fe20000000f00 */
[----:B------:R-:W-:Y:S01]  /*e100*/  MUFU.EX2 R85, R85 ;  /* 0x0000005500557308 */ /* 0x000fe20000000800 */
[----:B-1----:R-:W-:Y:S01]  /*e110*/  HMMA.16816.F32.BF16 R20, R12, R28, R20 ;  /* 0x0000001c0c14723c */ /* 0x002fe20000041814 */
[----:B------:R-:W-:-:S04]  /*e120*/  FADD.FTZ R61, R61, R62 ;  /* 0x0000003e3d3d7221 */ /* 0x000fc80000010000 */
[----:B------:R-:W-:Y:S01]  /*e130*/  FADD.FTZ R60, R60, R61 ;  /* 0x0000003d3c3c7221 */ /* 0x000fe20000010000 */
[C---:B------:R-:W-:Y:S01]  /*e140*/  HMMA.16816.F32.BF16 R28, R12.reuse, R30, R16 ;  /* 0x0000001e0c1c723c */ /* 0x040fe20000041810 */
[----:B------:R-:W1:Y:S01]  /*e150*/  MUFU.EX2 R92, R92 ;  /* 0x0000005c005c7308 */ /* 0x000e620000000800 */
[----:B------:R-:W2:Y:S01]  /*e160*/  LDSM.16.MT88.4 R16, [R157+0x4000] ;  /* 0x004000009d10783b */ /* 0x000ea20000004200 */
[C---:B----4-:R-:W-:Y:S01]  /*e170*/  F2FP.BF16.F32.PACK_AB R33, R88.reuse, R79 ;  /* 0x0000004f5821723e */ /* 0x050fe200000010ff */
[----:B------:R-:W-:Y:S02]  /*e180*/  FADD.FTZ R79, R79, R68 ;  /* 0x000000444f4f7221 */ /* 0x000fe40000010000 */
[C---:B------:R-:W-:Y:S02]  /*e190*/  HMMA.16816.F32.BF16 R132, R12.reuse, R8, R132 ;  /* 0x000000080c84723c */ /* 0x040fe40000041884 */
[----:B------:R-:W-:Y:S01]  /*e1a0*/  FADD.FTZ R88, R88, R79 ;  /* 0x0000004f58587221 */ /* 0x000fe20000010000 */
[----:B------:R-:W-:Y:S03]  /*e1b0*/  MUFU.EX2 R50, R50 ;  /* 0x0000003200327308 */ /* 0x000fe60000000800 */
[----:B------:R-:W-:Y:S01]  /*e1c0*/  HMMA.16816.F32.BF16 R128, R12, R10, R128 ;  /* 0x0000000a0c80723c */ /* 0x000fe20000041880 */
[----:B------:R-:W4:Y:S04]  /*e1d0*/  LDSM.16.MT88.4 R8, [R156+0x4000] ;  /* 0x004000009c08783b */ /* 0x000f280000004200 */
[----:B------:R-:W5:Y:S01]  /*e1e0*/  MUFU.EX2 R49, R49 ;  /* 0x0000003100317308 */ /* 0x000f620000000800 */
        /* <DEDUP_REMOVED lines=16> */
[--C-:B------:R-:W-:Y:S01]  /*e2f0*/  FFMA.FTZ R35, R53, UR8, -R57.reuse ;  /* 0x0000000835237c23 */ /* 0x100fe20008010839 */
[--C-:B------:R-:W-:Y:S01]  /*e300*/  FFMA.FTZ R34, R64, UR8, -R57.reuse ;  /* 0x0000000840227c23 */ /* 0x100fe20008010839 */
[----:B------:R-:W-:Y:S01]  /*e310*/  FFMA.FTZ R53, R58, UR8, -R57 ;  /* 0x000000083a357c23 */ /* 0x000fe20008010839 */
[----:B------:R-:W-:Y:S01]  /*e320*/  FADD.FTZ R91, R91, R92 ;  /* 0x0000005c5b5b7221 */ /* 0x000fe20000010000 */
[----:B------:R-:W-:-:S02]  /*e330*/  FFMA.FTZ R32, R81, UR8, -R76 ;  /* 0x0000000851207c23 */ /* 0x000fc4000801084c */
[----:B------:R-:W-:Y:S01]  /*e340*/  MUFU.EX2 R47, R47 ;  /* 0x0000002f002f7308 */ /* 0x000fe20000000800 */
[----:B------:R-:W-:-:S07]  /*e350*/  FADD.FTZ R98, R98, R91 ;  /* 0x0000005b62627221 */ /* 0x000fce0000010000 */
[----:B------:R-:W1:Y:S01]  /*e360*/  MUFU.EX2 R42, R42 ;  /* 0x0000002a002a7308 */ /* 0x000e620000000800 */
[----:B--2---:R-:W-:Y:S01]  /*e370*/  F2FP.BF16.F32.PACK_AB R15, R104, R97 ;  /* 0x00000061680f723e */ /* 0x004fe200000010ff */
[----:B------:R-:W-:-:S04]  /*e380*/  FADD.FTZ R97, R97, R98 ;  /* 0x0000006261617221 */ /* 0x000fc80000010000 */
[----:B------:R-:W-:Y:S02]  /*e390*/  FADD.FTZ R97, R104, R97 ;  /* 0x0000006168617221 */ /* 0x000fe40000010000 */
[----:B------:R-:W-:Y:S01]  /*e3a0*/  MUFU.EX2 R43, R43 ;  /* 0x0000002b002b7308 */ /* 0x000fe20000000800 */
[C---:B------:R-:W-:Y:S06]  /*e3b0*/  HMMA.16816.F32.BF16 R20, R12.reuse, R16, R20 ;  /* 0x000000100c14723c */ /* 0x040fec0000041814 */
[----:B------:R-:W-:Y:S01]  /*e3c0*/  HMMA.16816.F32.BF16 R28, R12, R18, R28 ;  /* 0x000000120c1c723c */ /* 0x000fe2000004181c */
[----:B------:R-:W2:Y:S01]  /*e3d0*/  MUFU.EX2 R40, R40 ;  /* 0x0000002800287308 */ /* 0x000ea20000000800 */
[----:B-1----:R-:W-:-:S04]  /*e3e0*/  F2FP.BF16.F32.PACK_AB R16, R42, R47 ;  /* 0x0000002f2a10723e */ /* 0x002fc800000010ff */
[C---:B----4-:R-:W-:Y:S03]  /*e3f0*/  HMMA.16816.F32.BF16 R132, R12.reuse, R8, R132 ;  /* 0x000000080c84723c */ /* 0x050fe60000041884 */
[----:B------:R-:W-:Y:S03]  /*e400*/  MUFU.EX2 R80, R80 ;  /* 0x0000005000507308 */ /* 0x000fe60000000800 */
[----:B------:R-:W-:Y:S01]  /*e410*/  HMMA.16816.F32.BF16 R128, R12, R10, R128 ;  /* 0x0000000a0c80723c */ /* 0x000fe20000041880 */
[----:B------:R-:W1:Y:S04]  /*e420*/  LDSM.16.MT88.4 R8, [R157+0x4800] ;  /* 0x004800009d08783b */ /* 0x000e680000004200 */
[----:B------:R-:W4:Y:S01]  /*e430*/  MUFU.EX2 R103, R103 ;  /* 0x0000006700677308 */ /* 0x000f220000000800 */
[----:B--2---:R-:W-:-:S07]  /*e440*/  F2FP.BF16.F32.PACK_AB R18, R40, R43 ;  /* 0x0000002b2812723e */ /* 0x004fce00000010ff */
[----:B------:R-:W-:Y:S08]  /*e450*/  MUFU.EX2 R74, R74 ;  /* 0x0000004a004a7308 */ /* 0x000ff00000000800 */
[----:B------:R-:W2:Y:S01]  /*e460*/  MUFU.EX2 R33, R72 ;  /* 0x0000004800217308 */ /* 0x000ea20000000800 */
[----:B----4-:R-:W-:Y:S01]  /*e470*/  F2FP.BF16.F32.PACK_AB R17, R103, R80 ;  /* 0x000000506711723e */ /* 0x010fe200000010ff */
[----:B------:R-:W-:-:S04]  /*e480*/  FADD.FTZ R80, R80, R97 ;  /* 0x0000006150507221 */ /* 0x000fc80000010000 */
[----:B------:R-:W-:Y:S02]  /*e490*/  FADD.FTZ R103, R103, R80 ;  /* 0x0000005067677221 */ /* 0x000fe40000010000 */
[----:B------:R-:W-:Y:S08]  /*e4a0*/  MUFU.EX2 R41, R41 ;  /* 0x0000002900297308 */ /* 0x000ff00000000800 */
[----:B------:R-:W4:Y:S01]  /*e4b0*/  MUFU.EX2 R38, R38 ;  /* 0x0000002600267308 */ /* 0x000f220000000800 */
[----:B--2---:R-:W-:Y:S01]  /*e4c0*/  F2FP.BF16.F32.PACK_AB R19, R33, R74 ;  /* 0x0000004a2113723e */ /* 0x004fe200000010ff */
[----:B------:R-:W-:-:S04]  /*e4d0*/  FADD.FTZ R74, R74, R103 ;  /* 0x000000674a4a7221 */ /* 0x000fc80000010000 */
[----:B------:R-:W-:Y:S02]  /*e4e0*/  FADD.FTZ R33, R33, R74 ;  /* 0x0000004a21217221 */ /* 0x000fe40000010000 */
[----:B------:R-:W-:Y:S01]  /*e4f0*/  MUFU.EX2 R39, R39 ;  /* 0x0000002700277308 */ /* 0x000fe20000000800 */
[C---:B---3--:R-:W-:Y:S06]  /*e500*/  HMMA.16816.F32.BF16 R20, R16.reuse, R4, R20 ;  /* 0x000000041014723c */ /* 0x048fec0000041814 */
[----:B------:R-:W-:Y:S01]  /*e510*/  HMMA.16816.F32.BF16 R28, R16, R6, R28 ;  /* 0x00000006101c723c */ /* 0x000fe2000004181c */
[----:B------:R-:W2:Y:S01]  /*e520*/  MUFU.EX2 R36, R36 ;  /* 0x0000002400247308 */ /* 0x000ea20000000800 */
[----:B------:R-:W3:Y:S01]  /*e530*/  LDSM.16.MT88.4 R4, [R156+0x4800] ;  /* 0x004800009c04783b */ /* 0x000ee20000004200 */
[----:B----4-:R-:W-:-:S03]  /*e540*/  F2FP.BF16.F32.PACK_AB R12, R38, R41 ;  /* 0x00000029260c723e */ /* 0x010fc600000010ff */
[C---:B-----5:R-:W-:Y:S03]  /*e550*/  HMMA.16816.F32.BF16 R132, R16.reuse, R24, R132 ;  /* 0x000000181084723c */ /* 0x060fe60000041884 */
[----:B------:R-:W-:Y:S03]  /*e560*/  MUFU.EX2 R34, R34 ;  /* 0x0000002200227308 */ /* 0x000fe60000000800 */
[----:B------:R-:W-:Y:S05]  /*e570*/  HMMA.16816.F32.BF16 R128, R16, R26, R128 ;  /* 0x0000001a1080723c */ /* 0x000fea0000041880 */
[----:B------:R-:W4:Y:S01]  /*e580*/  MUFU.EX2 R35, R35 ;  /* 0x0000002300237308 */ /* 0x000f220000000800 */
[----:B--2---:R-:W-:Y:S01]  /*e590*/  F2FP.BF16.F32.PACK_AB R14, R36, R39 ;  /* 0x00000027240e723e */ /* 0x004fe200000010ff */
[--C-:B------:R-:W-:Y:S01]  /*e5a0*/  FFMA.FTZ R16, R46, UR8, -R57.reuse ;  /* 0x000000082e107c23 */ /* 0x100fe20008010839 */
[----:B------:R-:W-:-:S05]  /*e5b0*/  FFMA.FTZ R17, R48, UR8, -R57 ;  /* 0x0000000830117c23 */ /* 0x000fca0008010839 */
[----:B------:R-:W-:Y:S08]  /*e5c0*/  MUFU.EX2 R53, R53 ;  /* 0x0000003500357308 */ /* 0x000ff00000000800 */
[----:B------:R-:W2:Y:S01]  /*e5d0*/  MUFU.EX2 R52, R52 ;  /* 0x0000003400347308 */ /* 0x000ea20000000800 */
[----:B----4-:R-:W-:-:S07]  /*e5e0*/  F2FP.BF16.F32.PACK_AB R13, R35, R34 ;  /* 0x00000022230d723e */ /* 0x010fce00000010ff */
[----:B------:R-:W-:Y:S08]  /*e5f0*/  MUFU.EX2 R37, R37 ;  /* 0x0000002500257308 */ /* 0x000ff00000000800 */
[----:B------:R-:W-:Y:S01]  /*e600*/  MUFU.EX2 R2, R2 ;  /* 0x0000000200027308 */ /* 0x000fe20000000800 */
[----:B--2---:R-:W-:-:S07]  /*e610*/  F2FP.BF16.F32.PACK_AB R15, R52, R53 ;  /* 0x00000035340f723e */ /* 0x004fce00000010ff */
[C---:B-1----:R-:W-:Y:S01]  /*e620*/  HMMA.16816.F32.BF16 R20, R12.reuse, R8, R20 ;  /* 0x000000080c14723c */ /* 0x042fe20000041814 */
[----:B------:R-:W-:Y:S05]  /*e630*/  MUFU.EX2 R32, R32 ;  /* 0x0000002000207308 */ /* 0x000fea0000000800 */
[C---:B------:R-:W-:Y:S01]  /*e640*/  HMMA.16816.F32.BF16 R28, R12.reuse, R10, R28 ;  /* 0x0000000a0c1c723c */ /* 0x040fe2000004181c */
[----:B------:R-:W-:Y:S02]  /*e650*/  FADD.FTZ R9, R59, R60 ;  /* 0x0000003c3b097221 */ /* 0x000fe40000010000 */
[----:B------:R-:W1:Y:S02]  /*e660*/  MUFU.EX2 R121, R121 ;  /* 0x0000007900797308 */ /* 0x000e640000000800 */
[----:B------:R-:W-:Y:S01]  /*e670*/  FADD.FTZ R9, R56, R9 ;  /* 0x0000000938097221 */ /* 0x000fe20000010000 */
[----:B---3--:R-:W-:Y:S03]  /*e680*/  HMMA.16816.F32.BF16 R132, R12, R4, R132 ;  /* 0x000000040c84723c */ /* 0x008fe60000041884 */
[----:B------:R-:W-:-:S02]  /*e690*/  FADD.FTZ R54, R54, R9 ;  /* 0x0000000936367221 */ /* 0x000fc40000010000 */
[----:B------:R-:W2:Y:S01]  /*e6a0*/  LDSM.16.MT88.4 R8, [R156+0x4c00] ;  /* 0x004c00009c08783b */ /* 0x000ea20000004200 */
[----:B------:R-:W-:Y:S01]  /*e6b0*/  MUFU.EX2 R16, R16 ;  /* 0x0000001000107308 */ /* 0x000fe20000000800 */
[----:B------:R-:W-:Y:S01]  /*e6c0*/  FADD.FTZ R51, R51, R54 ;  /* 0x0000003633337221 */ /* 0x000fe20000010000 */
[----:B------:R-:W-:Y:S03]  /*e6d0*/  HMMA.16816.F32.BF16 R128, R12, R6, R128 ;  /* 0x000000060c80723c */ /* 0x000fe60000041880 */
[----:B------:R-:W-:-:S03]  /*e6e0*/  FADD.FTZ R4, R50, R51 ;  /* 0x0000003332047221 */ /* 0x000fc60000010000 */
[----:B------:R-:W3:Y:S01]  /*e6f0*/  MUFU.EX2 R17, R17 ;  /* 0x0000001100117308 */ /* 0x000ee20000000800 */
[----:B------:R-:W-:Y:S01]  /*e700*/  FADD.FTZ R4, R49, R4 ;  /* 0x0000000431047221 */ /* 0x000fe20000010000 */
[----:B-1----:R-:W-:Y:S01]  /*e710*/  F2FP.BF16.F32.PACK_AB R6, R121, R32 ;  /* 0x000000207906723e */ /* 0x002fe200000010ff */
[----:B------:R-:W-:Y:S02]  /*e720*/  FADD.FTZ R12, R34, R33 ;  /* 0x00000021220c7221 */ /* 0x000fe40000010000 */
[----:B------:R-:W-:Y:S01]  /*e730*/  FADD.FTZ R47, R47, R4 ;  /* 0x000000042f2f7221 */ /* 0x000fe20000010000 */
[----:B------:R-:W-:Y:S01]  /*e740*/  F2FP.BF16.F32.PACK_AB R4, R2, R37 ;  /* 0x000000250204723e */ /* 0x000fe200000010ff */
[----:B------:R-:W-:Y:S01]  /*e750*/  FADD.FTZ R12, R35, R12 ;  /* 0x0000000c230c7221 */ /* 0x000fe20000010000 */
[----:B------:R-:W-:Y:S01]  /*e760*/  MUFU.EX2 R0, R0 ;  /* 0x0000000000007308 */ /* 0x000fe20000000800 */
[----:B------:R-:W-:-:S04]  /*e770*/  FADD.FTZ R42, R42, R47 ;  /* 0x0000002f2a2a7221 */ /* 0x000fc80000010000 */
[----:B------:R-:W-:-:S03]  /*e780*/  FADD.FTZ R43, R43, R42 ;  /* 0x0000002a2b2b7221 */ /* 0x000fc60000010000 */
[----:B------:R-:W1:Y:S01]  /*e790*/  MUFU.EX2 R123, R123 ;  /* 0x0000007b007b7308 */ /* 0x000e620000000800 */
[----:B------:R-:W-:Y:S01]  /*e7a0*/  FADD.FTZ R40, R40, R43 ;  /* 0x0000002b28287221 */ /* 0x000fe20000010000 */
[----:B---3--:R-:W-:-:S03]  /*e7b0*/  F2FP.BF16.F32.PACK_AB R5, R17, R16 ;  /* 0x000000101105723e */ /* 0x008fc600000010ff */
[----:B------:R-:W-:-:S04]  /*e7c0*/  FADD.FTZ R41, R41, R40 ;  /* 0x0000002829297221 */ /* 0x000fc80000010000 */
[----:B------:R-:W-:-:S04]  /*e7d0*/  FADD.FTZ R38, R38, R41 ;  /* 0x0000002926267221 */ /* 0x000fc80000010000 */
[----:B------:R-:W-:Y:S01]  /*e7e0*/  FADD.FTZ R39, R39, R38 ;  /* 0x0000002627277221 */ /* 0x000fe20000010000 */
[----:B-1----:R-:W-:-:S03]  /*e7f0*/  F2FP.BF16.F32.PACK_AB R7, R123, R0 ;  /* 0x000000007b07723e */ /* 0x002fc600000010ff */
[----:B------:R-:W-:-:S04]  /*e800*/  FADD.FTZ R36, R36, R39 ;  /* 0x0000002724247221 */ /* 0x000fc80000010000 */
[----:B------:R-:W-:Y:S01]  /*e810*/  FADD.FTZ R37, R37, R36 ;  /* 0x0000002425257221 */ /* 0x000fe20000010000 */
[----:B--2---:R-:W-:Y:S03]  /*e820*/  HMMA.16816.F32.BF16 R132, R4, R8, R132 ;  /* 0x000000080484723c */ /* 0x004fe60000041884 */
[----:B------:R-:W-:-:S03]  /*e830*/  FADD.FTZ R37, R2, R37 ;  /* 0x0000002502257221 */ /* 0x000fc60000010000 */
[----:B------:R-:W-:Y:S01]  /*e840*/  HMMA.16816.F32.BF16 R140, R4, R136, R20 ;  /* 0x00000088048c723c */ /* 0x000fe20000041814 */
[----:B------:R-:W-:Y:S01]  /*e850*/  FADD.FTZ R9, R53, R12 ;  /* 0x0000000c35097221 */ /* 0x000fe20000010000 */
[----:B------:R-:W-:-:S03]  /*e860*/  FADD.FTZ R32, R32, R37 ;  /* 0x0000002520207221 */ /* 0x000fc60000010000 */
[----:B------:R-:W-:Y:S01]  /*e870*/  FADD.FTZ R9, R52, R9 ;  /* 0x0000000934097221 */ /* 0x000fe20000010000 */
[----:B------:R-:W-:Y:S01]  /*e880*/  HMMA.16816.F32.BF16 R136, R4, R138, R28 ;  /* 0x0000008a0488723c */ /* 0x000fe2000004181c */
[----:B------:R-:W-:Y:S02]  /*e890*/  FADD.FTZ R121, R121, R32 ;  /* 0x0000002079797221 */ /* 0x000fe40000010000 */
[----:B------:R-:W-:-:S03]  /*e8a0*/  FADD.FTZ R16, R16, R9 ;  /* 0x0000000910107221 */ /* 0x000fc60000010000 */
[----:B------:R-:W-:Y:S01]  /*e8b0*/  HMMA.16816.F32.BF16 R128, R4, R10, R128 ;  /* 0x0000000a0480723c */ /* 0x000fe20000041880 */
[----:B------:R-:W-:-:S04]  /*e8c0*/  FADD.FTZ R17, R17, R16 ;  /* 0x0000001011117221 */ /* 0x000fc80000010000 */
[----:B------:R-:W-:-:S04]  /*e8d0*/  FADD.FTZ R0, R0, R17 ;  /* 0x0000001100007221 */ /* 0x000fc80000010000 */
[----:B------:R-:W-:-:S15]  /*e8e0*/  FADD.FTZ R123, R123, R0 ;  /* 0x000000007b7b7221 */ /* 0x000fde0000010000 */
.L_x_5167:
[----:B------:R-:W-:-:S13]  /*e8f0*/  ISETP.GT.AND P0, PT, R125, R126, PT ;  /* 0x0000007e7d00720c */ /* 0x000fda0003f04270 */
        /* <DEDUP_REMOVED lines=10> */
.L_x_5179:
        /* <DEDUP_REMOVED lines=21> */
[----:B------:R-:W-:Y:S02]  /*eaf0*/  LOP3.LUT R14, R14, R5, RZ, 0x3c, !PT ;  /* 0x000000050e0e7212 */ /* 0x000fe400078e3cff */
        /* <DEDUP_REMOVED lines=48> */
.L_x_5176:
[----:B------:R-:W-:Y:S01]  /*ee00*/  @P2 STS [R154+0x3000], RZ ;  /* 0x003000ff9a002388 */ /* 0x000fe20000000800 */
[----:B--2---:R-:W-:Y:S01]  /*ee10*/  @!P2 IMAD.WIDE.U32 R78, R162, 0x60, R16 ;  /* 0x00000060a24ea825 */ /* 0x004fe200078e0010 */
[----:B------:R-:W-:Y:S02]  /*ee20*/  LEA R162, P5, R16, R158, 0x1 ;  /* 0x0000009e10a27211 */ /* 0x000fe400078a08ff */
[----:B------:R-:W-:Y:S01]  /*ee30*/  @P2 STS [R154+0x3004], RZ ;  /* 0x003004ff9a002388 */ /* 0x000fe20000000800 */
[CC--:B-1----:R-:W-:Y:S01]  /*ee40*/  @!P2 LEA R0, P3, R164.reuse, R16.reuse, 0x6 ;  /* 0x00000010a400a211 */ /* 0x0c2fe200078630ff */
[----:B------:R-:W-:Y:S01]  /*ee50*/  @!P2 IMAD R163, R163, 0x60, RZ ;  /* 0x00000060a3a3a824 */ /* 0x000fe200078e02ff */
[----:B------:R-:W-:Y:S01]  /*ee60*/  @!P2 IADD3 R2, P0, R147, R16, RZ ;  /* 0x000000109302a210 */ /* 0x000fe20007f1e0ff */
[----:B------:R-:W-:Y:S01]  /*ee70*/  @P2 STS.64 [R154+0x3008], RZ ;  /* 0x003008ff9a002388 */ /* 0x000fe20000000a00 */
[----:B------:R-:W-:Y:S01]  /*ee80*/  @!P2 LEA.HI.X R165, R164, R17, R165, 0x6, P3 ;  /* 0x00000011a4a5a211 */ /* 0x000fe200018f34a5 */
[----:B------:R-:W-:Y:S01]  /*ee90*/  @!P2 IMAD.IADD R74, R163, 0x1, R79 ;  /* 0x00000001a34aa824 */ /* 0x000fe200078e024f */
[-CC-:B------:R-:W-:Y:S01]  /*eea0*/  LEA.HI.X R163, R16, R159.reuse, R17.reuse, 0x1, P5 ;  /* 0x0000009f10a37211 */ /* 0x180fe200028f0c11 */
[----:B------:R-:W-:Y:S01]  /*eeb0*/  @!P2 IMAD.X R164, R146, 0x1, R17, P0 ;  /* 0x0000000192a4a824 */ /* 0x000fe200000e0611 */
[-C--:B------:R-:W-:Y:S02]  /*eec0*/  @!P2 LEA R86, P4, R2, R158.reuse, 0x1 ;  /* 0x0000009e0256a211 */ /* 0x080fe400078808ff */
[-C--:B------:R-:W-:Y:S01]  /*eed0*/  @!P2 LEA R82, P3, R0, R158.reuse, 0x1 ;  /* 0x0000009e0052a211 */ /* 0x080fe200078608ff */
[----:B------:R-:W-:Y:S01]  /*eee0*/  @!PT LDS RZ, [RZ] ;  /* 0x00000000fffff984 */ /* 0x000fe20000000800 */
[----:B------:R-:W-:Y:S01]  /*eef0*/  @!PT LDS RZ, [RZ] ;  /* 0x00000000fffff984 */ /* 0x000fe20000000800 */
[----:B------:R-:W-:Y:S01]  /*ef00*/  @!PT LDS RZ, [RZ] ;  /* 0x00000000fffff984 */ /* 0x000fe20000000800 */
[----:B------:R-:W-:Y:S01]  /*ef10*/  @!P2 LDGSTS.E.BYPASS.LTC128B.128 [R154+0x3000], desc[UR6][R162.64] ;  /* 0x03000000a29aafae */ /* 0x000fe2000b901d46 */
[-C--:B------:R-:W-:Y:S02]  /*ef20*/  @!P2 LEA.HI.X R87, R2, R159.reuse, R164, 0x1, P4 ;  /* 0x0000009f0257a211 */ /* 0x080fe400020f0ca4 */
[-C--:B------:R-:W-:Y:S01]  /*ef30*/  @!P2 LEA.HI.X R83, R0, R159.reuse, R165, 0x1, P3 ;  /* 0x0000009f0053a211 */ /* 0x080fe200018f0ca5 */
[----:B------:R-:W-:Y:S01]  /*ef40*/  @P2 STS.128 [R154+0x3800], RZ ;  /* 0x003800ff9a002388 */ /* 0x000fe20000000c00 */
[C---:B------:R-:W-:Y:S03]  /*ef50*/  @!P2 LEA R158, P0, R78.reuse, R158, 0x1 ;  /* 0x0000009e4e9ea211 */ /* 0x040fe600078008ff */
[----:B------:R-:W-:Y:S01]  /*ef60*/  @!PT LDS RZ, [RZ] ;  /* 0x00000000fffff984 */ /* 0x000fe20000000800 */
[----:B------:R-:W-:Y:S01]  /*ef70*/  @!PT LDS RZ, [RZ] ;  /* 0x00000000fffff984 */ /* 0x000fe20000000800 */
[----:B------:R-:W-:Y:S01]  /*ef80*/  @!PT LDS RZ, [RZ] ;  /* 0x00000000fffff984 */ /* 0x000fe20000000800 */
[----:B------:R-:W-:Y:S01]  /*ef90*/  @!P2 LDGSTS.E.BYPASS.LTC128B.128 [R154+0x3800], desc[UR6][R86.64] ;  /* 0x03800000569aafae */ /* 0x000fe2000b901d46 */
[----:B------:R-:W-:Y:S02]  /*efa0*/  @!P2 LEA.HI.X R159, R78, R159, R74, 0x1, P0 ;  /* 0x0000009f4e9fa211 */ /* 0x000fe400000f0c4a */
[----:B------:R-:W-:Y:S01]  /*efb0*/  ISETP.GT.AND P0, PT, R125, R126, PT ;  /* 0x0000007e7d00720c */ /* 0x000fe20003f04270 */
        /* <DEDUP_REMOVED lines=15> */
[----:B------:R-:W5:Y:S01]  /*f0b0*/  LDSM.16.M88.4 R32, [R117+0x1c00] ;  /* 0x001c00007520783b */ /* 0x000f620000000200 */
[----:B-1----:R-:W-:Y:S03]  /*f0c0*/  IMAD.MOV.U32 R158, RZ, RZ, R162 ;  /* 0x000000ffff9e7224 */ /* 0x002fe600078e00a2 */
[----:B------:R-:W1:Y:S01]  /*f0d0*/  LDSM.16.M88.4 R40, [R117+0x2000] ;  /* 0x002000007528783b */ /* 0x000e620000000200 */
[----:B------:R-:W-:Y:S03]  /*f0e0*/  IMAD.MOV.U32 R159, RZ, RZ, R163 ;  /* 0x000000ffff9f7224 */ /* 0x000fe600078e00a3 */
[----:B------:R-:W1:Y:S04]  /*f0f0*/  LDSM.16.M88.4 R48, [R117+0x2400] ;  /* 0x002400007530783b */ /* 0x000e680000000200 */
[----:B------:R-:W1:Y:S04]  /*f100*/  LDSM.16.M88.4 R56, [R117+0x2800] ;  /* 0x002800007538783b */ /* 0x000e680000000200 */
[----:B------:R-:W1:Y:S04]  /*f110*/  LDSM.16.M88.4 R104, [R117+0x2c00] ;  /* 0x002c00007568783b */ /* 0x000e680000000200 */
[----:B------:R-:W-:Y:S04]  /*f120*/  LDSM.16.M88.4 R68, [R118] ;  /* 0x000000007644783b */ /* 0x000fe80000000200 */
[----:B------:R-:W1:Y:S01]  /*f130*/  LDSM.16.M88.4 R100, [R116] ;  /* 0x000000007464783b */ /* 0x000e620000000200 */
[C---:B--2---:R-:W-:Y:S03]  /*f140*/  HMMA.16816.F32.BF16 R4, R64.reuse, R8, RZ ;  /* 0x000000084004723c */ /* 0x044fe600000418ff */
[----:B------:R-:W2:Y:S04]  /*f150*/  LDSM.16.M88.4 R96, [R115] ;  /* 0x000000007360783b */ /* 0x000ea80000000200 */
[----:B------:R-:W2:Y:S01]  /*f160*/  LDSM.16.M88.4 R92, [R114] ;  /* 0x00000000725c783b */ /* 0x000ea20000000200 */
[C---:B---3--:R-:W-:Y:S03]  /*f170*/  HMMA.16816.F32.BF16 R12, R64.reuse, R16, RZ ;  /* 0x00000010400c723c */ /* 0x048fe600000418ff */
[----:B------:R-:W3:Y:S03]  /*f180*/  LDSM.16.M88.4 R88, [R113] ;  /* 0x000000007158783b */ /* 0x000ee60000000200 */
[C---:B----4-:R-:W-:Y:S01]  /*f190*/  HMMA.16816.F32.BF16 R20, R64.reuse, R24, RZ ;  /* 0x000000184014723c */ /* 0x050fe200000418ff */
[----:B------:R-:W4:Y:S04]  /*f1a0*/  LDSM.16.M88.4 R84, [R112] ;  /* 0x000000007054783b */ /* 0x000f280000000200 */
[----:B------:R-:W4:Y:S01]  /*f1b0*/  LDSM.16.M88.4 R80, [R111] ;  /* 0x000000006f50783b */ /* 0x000f220000000200 */
[C---:B-----5:R-:W-:Y:S03]  /*f1c0*/  HMMA.16816.F32.BF16 R28, R64.reuse, R32, RZ ;  /* 0x00000020401c723c */ /* 0x060fe600000418ff */
[----:B------:R-:W5:Y:S03]  /*f1d0*/  LDSM.16.M88.4 R76, [R110] ;  /* 0x000000006e4c783b */ /* 0x000f660000000200 */
[C---:B-1----:R-:W-:Y:S01]  /*f1e0*/  HMMA.16816.F32.BF16 R36, R64.reuse, R40, RZ ;  /* 0x000000284024723c */ /* 0x042fe200000418ff */
[----:B------:R-:W1:Y:S01]  /*f1f0*/  LDSM.16.M88.4 R72, [R3] ;  /* 0x000000000348783b */ /* 0x000e620000000200 */
        /* <DEDUP_REMOVED lines=21> */
[C---:B----4-:R-:W-:Y:S06]  /*f350*/  HMMA.16816.F32.BF16 R36, R68.reuse, R84, R36 ;  /* 0x000000544424723c */ /* 0x050fec0000041824 */
[C---:B------:R-:W-:Y:S06]  /*f360*/  HMMA.16816.F32.BF16 R40, R68.reuse, R86, R40 ;  /* 0x000000564428723c */ /* 0x040fec0000041828 */
[C---:B------:R-:W-:Y:S06]  /*f370*/  HMMA.16816.F32.BF16 R44, R68.reuse, R80, R44 ;  /* 0x00000050442c723c */ /* 0x040fec000004182c */
[C---:B------:R-:W-:Y:S06]  /*f380*/  HMMA.16816.F32.BF16 R48, R68.reuse, R82, R48 ;  /* 0x000000524430723c */ /* 0x040fec0000041830 */
[C---:B-----5:R-:W-:Y:S06]  /*f390*/  HMMA.16816.F32.BF16 R52, R68.reuse, R76, R52 ;  /* 0x0000004c4434723c */ /* 0x060fec0000041834 */
        /* <DEDUP_REMOVED lines=12> */
[----:B------:R-:W1:Y:S02]  /*f460*/  LDC R69, c[0x0][0x380] ;  /* 0x0000e000ff457b82 */ /* 0x000e640000000800 */
[-C--:B-1----:R-:W-:Y:S02]  /*f470*/  IABS R74, R69.reuse ;  /* 0x00000045004a7213 */ /* 0x082fe40000000000 */
[-C--:B------:R-:W-:Y:S02]  /*f480*/  LOP3.LUT R2, RZ, R69.reuse, RZ, 0x33, !PT ;  /* 0x00000045ff027212 */ /* 0x080fe400078e33ff */
        /* <DEDUP_REMOVED lines=9> */
[----:B------:R-:W-:Y:S04]  /*f520*/  LOP3.LUT R82, R82, R69, RZ, 0x3c, !PT ;  /* 0x0000004552527212 */ /* 0x000fe800078e3cff */
[----:B------:R-:W-:Y:S01]  /*f530*/  ISETP.GE.AND P3, PT, R82, RZ, PT ;  /* 0x000000ff5200720c */ /* 0x000fe20003f66270 */
        /* <DEDUP_REMOVED lines=19> */
[----:B------:R-:W4:Y:S01]  /*f670*/  LDC.64 R76, c[0x0][0x230] ;  /* 0x00008c00ff4c7b82 */ /* 0x000f220000000a00 */
        /* <DEDUP_REMOVED lines=28> */
.L_x_5178:
[----:B------:R1:W-:Y:S01]  /*f840*/  @P2 STS [R154+0x1000], RZ ;  /* 0x001000ff9a002388 */ /* 0x0003e20000000800 */
[C---:B------:R-:W-:Y:S01]  /*f850*/  LEA R80, P5, R76.reuse, R152, 0x1 ;  /* 0x000000984c507211 */ /* 0x040fe200078a08ff */
[----:B------:R-:W-:Y:S01]  /*f860*/  @!P2 IMAD.WIDE.U32 R68, R79, 0x60, R76 ;  /* 0x000000604f44a825 */ /* 0x000fe200078e004c */
        /* <DEDUP_REMOVED lines=37> */
.L_x_5177:
[----:B-1----:R-:W-:Y:S01]  /*fac0*/  LDSM.16.MT88.4 R80, [R157+0x3000] ;  /* 0x003000009d50783b */ /* 0x002fe20000004200 */
[----:B------:R-:W-:Y:S04]  /*fad0*/  LEA R74, R125, R122, 0x7 ;  /* 0x0000007a7d4a7211 */ /* 0x000fe800078e38ff */
[C---:B------:R-:W-:Y:S02]  /*fae0*/  IADD3 R2, R74.reuse, 0x28, RZ ;  /* 0x000000284a027810 */ /* 0x040fe40007ffe0ff */
[C---:B------:R-:W-:Y:S01]  /*faf0*/  IADD3 R70, R74.reuse, 0x29, RZ ;  /* 0x000000294a467810 */ /* 0x040fe20007ffe0ff */
[----:B------:R-:W-:Y:S01]  /*fb00*/  LDSM.16.MT88.4 R88, [R156+0x3000] ;  /* 0x003000009c58783b */ /* 0x000fe20000004200 */
[----:B------:R-:W-:Y:S02]  /*fb10*/  I2FP.F32.S32 R75, R74 ;  /* 0x0000004a004b7245 */ /* 0x000fe40000201400 */
[C---:B------:R-:W-:Y:S02]  /*fb20*/  IADD3 R72, R74.reuse, 0x1, RZ ;  /* 0x000000014a487810 */ /* 0x040fe40007ffe0ff */
[----:B------:R-:W-:Y:S01]  /*fb30*/  IADD3 R77, R74, 0x9, RZ ;  /* 0x000000094a4d7810 */ /* 0x000fe20007ffe0ff */
[CC--:B------:R-:W-:Y:S01]  /*fb40*/  FFMA.FTZ R4, R120.reuse, R75.reuse, R4 ;  /* 0x0000004b78047223 */ /* 0x0c0fe20000010004 */
[----:B------:R-:W-:Y:S01]  /*fb50*/  I2FP.F32.S32 R72, R72 ;  /* 0x0000004800487245 */ /* 0x000fe20000201400 */
[----:B------:R-:W-:Y:S01]  /*fb60*/  LDSM.16.MT88.4 R84, [R157+0x3400] ;  /* 0x003400009d54783b */ /* 0x000fe20000004200 */
[----:B------:R-:W-:Y:S01]  /*fb70*/  FFMA.FTZ R6, R120, R75, R6 ;  /* 0x0000004b78067223 */ /* 0x000fe20000010006 */
[----:B------:R-:W-:Y:S02]  /*fb80*/  IADD3 R68, R74, 0x30, RZ ;  /* 0x000000304a447810 */ /* 0x000fe40007ffe0ff */
[CC--:B------:R-:W-:Y:S01]  /*fb90*/  FFMA.FTZ R5, R120.reuse, R72.reuse, R5 ;  /* 0x0000004878057223 */ /* 0x0c0fe20000010005 */
[----:B------:R-:W-:Y:S01]  /*fba0*/  FFMA.FTZ R7, R120, R72, R7 ;  /* 0x0000004878077223 */ /* 0x000fe20000010007 */
[----:B------:R-:W-:Y:S02]  /*fbb0*/  FMNMX.FTZ R78, R6, R124, !PT ;  /* 0x0000007c064e7209 */ /* 0x000fe40007810000 */
[----:B------:R-:W-:Y:S02]  /*fbc0*/  I2FP.F32.S32 R72, R77 ;  /* 0x0000004d00487245 */ /* 0x000fe40000201400 */
[----:B------:R-:W-:Y:S02]  /*fbd0*/  FMNMX.FTZ R71, R7, R78, !PT ;  /* 0x0000004e07477209 */ /* 0x000fe40007810000 */
[C---:B------:R-:W-:Y:S02]  /*fbe0*/  IADD3 R76, R74.reuse, 0x8, RZ ;  /* 0x000000084a4c7810 */ /* 0x040fe40007ffe0ff */
[C---:B------:R-:W-:Y:S02]  /*fbf0*/  IADD3 R77, R74.reuse, 0x11, RZ ;  /* 0x000000114a4d7810 */ /* 0x040fe40007ffe0ff */
[----:B------:R-:W-:Y:S02]  /*fc00*/  I2FP.F32.S32 R75, R76 ;  /* 0x0000004c004b7245 */ /* 0x000fe40000201400 */
[----:B------:R-:W-:Y:S03]  /*fc10*/  IADD3 R76, R74, 0x10, RZ ;  /* 0x000000104a4c7810 */ /* 0x000fe60007ffe0ff */
[CC--:B------:R-:W-:Y:S01]  /*fc20*/  FFMA.FTZ R8, R120.reuse, R75.reuse, R8 ;  /* 0x0000004b78087223 */ /* 0x0c0fe20000010008 */
[C---:B------:R-:W-:Y:S01]  /*fc30*/  FFMA.FTZ R10, R120.reuse, R75, R10 ;  /* 0x0000004b780a7223 */ /* 0x040fe2000001000a */
[CC--:B------:R-:W-:Y:S01]  /*fc40*/  FFMA.FTZ R9, R120.reuse, R72.reuse, R9 ;  /* 0x0000004878097223 */ /* 0x0c0fe20000010009 */
[----:B------:R-:W-:Y:S01]  /*fc50*/  FFMA.FTZ R11, R120, R72, R11 ;  /* 0x00000048780b7223 */ /* 0x000fe2000001000b */
        /* <DEDUP_REMOVED lines=8> */
[----:B------:R-:W-:Y:S01]  /*fce0*/  IADD3 R76, R74, 0x20, RZ ;  /* 0x000000204a4c7810 */ /* 0x000fe20007ffe0ff */
[CC--:B------:R-:W-:Y:S01]  /*fcf0*/  FFMA.FTZ R16, R120.reuse, R75.reuse, R16 ;  /* 0x0000004b78107223 */ /* 0x0c0fe20000010010 */
[----:B------:R-:W-:Y:S01]  /*fd00*/  FFMA.FTZ R18, R120, R75, R18 ;  /* 0x0000004b78127223 */ /* 0x000fe20000010012 */
[C---:B------:R-:W-:Y:S02]  /*fd10*/  IADD3 R75, R74.reuse, 0x21, RZ ;  /* 0x000000214a4b7810 */ /* 0x040fe40007ffe0ff */
[----:B------:R-:W-:Y:S02]  /*fd20*/  I2FP.F32.S32 R69, R76 ;  /* 0x0000004c00457245 */ /* 0x000fe40000201400 */
[----:B------:R-:W-:Y:S02]  /*fd30*/  I2FP.F32.S32 R0, R75 ;  /* 0x0000004b00007245 */ /* 0x000fe40000201400 */
[----:B------:R-:W-:Y:S04]  /*fd40*/  IADD3 R77, R74, 0x19, RZ ;  /* 0x000000194a4d7810 */ /* 0x000fe80007ffe0ff */
[----:B------:R-:W-:Y:S05]  /*fd50*/  I2FP.F32.S32 R72, R77 ;  /* 0x0000004d00487245 */ /* 0x000fea0000201400 */
[CC--:B------:R-:W-:Y:S01]  /*fd60*/  FFMA.FTZ R17, R120.reuse, R72.reuse, R17 ;  /* 0x0000004878117223 */ /* 0x0c0fe20000010011 */
[C---:B------:R-:W-:Y:S01]  /*fd70*/  FFMA.FTZ R19, R120.reuse, R72, R19 ;  /* 0x0000004878137223 */ /* 0x040fe20000010013 */
[CC--:B------:R-:W-:Y:S01]  /*fd80*/  FFMA.FTZ R20, R120.reuse, R69.reuse, R20 ;  /* 0x0000004578147223 */ /* 0x0c0fe20000010014 */
[C---:B------:R-:W-:Y:S01]  /*fd90*/  FFMA.FTZ R22, R120.reuse, R69, R22 ;  /* 0x0000004578167223 */ /* 0x040fe20000010016 */
[----:B------:R-:W-:Y:S01]  /*fda0*/  I2FP.F32.S32 R69, R2 ;  /* 0x0000000200457245 */ /* 0x000fe20000201400 */
[CC--:B------:R-:W-:Y:S01]  /*fdb0*/  FFMA.FTZ R21, R120.reuse, R0.reuse, R21 ;  /* 0x0000000078157223 */ /* 0x0c0fe20000010015 */
[C---:B------:R-:W-:Y:S01]  /*fdc0*/  FFMA.FTZ R23, R120.reuse, R0, R23 ;  /* 0x0000000078177223 */ /* 0x040fe20000010017 */
[----:B------:R-:W-:Y:S02]  /*fdd0*/  I2FP.F32.S32 R0, R70 ;  /* 0x0000004600007245 */ /* 0x000fe40000201400 */
[CC--:B------:R-:W-:Y:S01]  /*fde0*/  FFMA.FTZ R24, R120.reuse, R69.reuse, R24 ;  /* 0x0000004578187223 */ /* 0x0c0fe20000010018 */
[C---:B------:R-:W-:Y:S01]  /*fdf0*/  FFMA.FTZ R26, R120.reuse, R69, R26 ;  /* 0x00000045781a7223 */ /* 0x040fe2000001001a */
[----:B------:R-:W-:Y:S01]  /*fe00*/  I2FP.F32.S32 R69, R68 ;  /* 0x0000004400457245 */ /* 0x000fe20000201400 */
[CC--:B------:R-:W-:Y:S01]  /*fe10*/  FFMA.FTZ R25, R120.reuse, R0.reuse, R25 ;  /* 0x0000000078197223 */ /* 0x0c0fe20000010019 */
[----:B------:R-:W-:Y:S01]  /*fe20*/  FFMA.FTZ R27, R120, R0, R27 ;  /* 0x00000000781b7223 */ /* 0x000fe2000001001b */
[----:B------:R-:W-:Y:S02]  /*fe30*/  IADD3 R0, R74, 0x38, RZ ;  /* 0x000000384a007810 */ /* 0x000fe40007ffe0ff */
[CC--:B------:R-:W-:Y:S01]  /*fe40*/  FFMA.FTZ R28, R120.reuse, R69.reuse, R28 ;  /* 0x00000045781c7223 */ /* 0x0c0fe2000001001c */
[----:B------:R-:W-:Y:S01]  /*fe50*/  FFMA.FTZ R30, R120, R69, R30 ;  /* 0x00000045781e7223 */ /* 0x000fe2000001001e */
[----:B------:R-:W-:Y:S02]  /*fe60*/  I2FP.F32.S32 R69, R0 ;  /* 0x0000000000457245 */ /* 0x000fe40000201400 */
[C---:B------:R-:W-:Y:S02]  /*fe70*/  IADD3 R68, R74.reuse, 0x39, RZ ;  /* 0x000000394a447810 */ /* 0x040fe40007ffe0ff */
[----:B------:R-:W-:Y:S02]  /*fe80*/  IADD3 R2, R74, 0x31, RZ ;  /* 0x000000314a027810 */ /* 0x000fe40007ffe0ff */
[----:B------:R-:W-:Y:S02]  /*fe90*/  I2FP.F32.S32 R0, R68 ;  /* 0x0000004400007245 */ /* 0x000fe40000201400 */
[----:B------:R-:W-:Y:S02]  /*fea0*/  I2FP.F32.S32 R2, R2 ;  /* 0x0000000200027245 */ /* 0x000fe40000201400 */
[----:B------:R-:W-:Y:S03]  /*feb0*/  FMNMX.FTZ R70, R4, R127, !PT ;  /* 0x0000007f04467209 */ /* 0x000fe60007810000 */
[CC--:B------:R-:W-:Y:S01]  /*fec0*/  FFMA.FTZ R29, R120.reuse, R2.reuse, R29 ;  /* 0x00000002781d7223 */ /* 0x0c0fe2000001001d */
[C---:B------:R-:W-:Y:S01]  /*fed0*/  FFMA.FTZ R31, R120.reuse, R2, R31 ;  /* 0x00000002781f7223 */ /* 0x040fe2000001001f */
[CC--:B------:R-:W-:Y:S01]  /*fee0*/  FFMA.FTZ R32, R120.reuse, R69.reuse, R32 ;  /* 0x0000004578207223 */ /* 0x0c0fe20000010020 */
[C---:B------:R-:W-:Y:S01]  /*fef0*/  FFMA.FTZ R34, R120.reuse, R69, R34 ;  /* 0x0000004578227223 */ /* 0x040fe20000010022 */
[CC--:B------:R-:W-:Y:S01]  /*ff00*/  FFMA.FTZ R33, R120.reuse, R0.reuse, R33 ;  /* 0x0000000078217223 */ /* 0x0c0fe20000010021 */
[----:B------:R-:W-:Y:S01]  /*ff10*/  FFMA.FTZ R35, R120, R0, R35 ;  /* 0x0000000078237223 */ /* 0x000fe20000010023 */
[----:B------:R-:W-:Y:S02]  /*ff20*/  FMNMX.FTZ R73, R5, R70, !PT ;  /* 0x0000004605497209 */ /* 0x000fe40007810000 */
[----:B------:R-:W-:Y:S02]  /*ff30*/  IADD3 R2, R74, 0x40, RZ ;  /* 0x000000404a027810 */ /* 0x000fe40007ffe0ff */
        /* <DEDUP_REMOVED lines=20> */
[----:B------:R-:W-:Y:S03]  /*10080*/  I2FP.F32.S32 R69, R69 ;  /* 0x0000004500457245 */ /* 0x000fe60000201400 */
[CC--:B------:R-:W-:Y:S01]  /*10090*/  FFMA.FTZ R37, R120.reuse, R0.reuse, R37 ;  /* 0x0000000078257223 */ /* 0x0c0fe20000010025 */
[C---:B------:R-:W-:Y:S01]  /*100a0*/  FFMA.FTZ R39, R120.reuse, R0, R39 ;  /* 0x0000000078277223 */ /* 0x040fe20000010027 */
[CC--:B------:R-:W-:Y:S01]  /*100b0*/  FFMA.FTZ R40, R120.reuse, R69.reuse, R40 ;  /* 0x0000004578287223 */ /* 0x0c0fe20000010028 */
[----:B------:R-:W-:Y:S01]  /*100c0*/  FFMA.FTZ R42, R120, R69, R42 ;  /* 0x00000045782a7223 */ /* 0x000fe2000001002a */
[----:B------:R-:W-:Y:S02]  /*100d0*/  I2FP.F32.S32 R0, R2 ;  /* 0x0000000200007245 */ /* 0x000fe40000201400 */
[----:B------:R-:W-:Y:S02]  /*100e0*/  FMNMX.FTZ R2, R20, R71, !PT ;  /* 0x0000004714027209 */ /* 0x000fe40007810000 */
[----:B------:R-:W-:Y:S01]  /*100f0*/  FMNMX.FTZ R71, R23, R68, !PT ;  /* 0x0000004417477209 */ /* 0x000fe20007810000 */
[C---:B------:R-:W-:Y:S01]  /*10100*/  FFMA.FTZ R41, R120.reuse, R0, R41 ;  /* 0x0000000078297223 */ /* 0x040fe20000010029 */
[----:B------:R-:W-:Y:S01]  /*10110*/  FMNMX.FTZ R69, R21, R2, !PT ;  /* 0x0000000215457209 */ /* 0x000fe20007810000 */
[----:B------:R-:W-:Y:S01]  /*10120*/  FFMA.FTZ R43, R120, R0, R43 ;  /* 0x00000000782b7223 */ /* 0x000fe2000001002b */
        /* <DEDUP_REMOVED lines=8> */
[----:B------:R-:W-:Y:S01]  /*101b0*/  IADD3 R0, R74, 0x51, RZ ;  /* 0x000000514a007810 */ /* 0x000fe20007ffe0ff */
[CC--:B------:R-:W-:Y:S01]  /*101c0*/  FFMA.FTZ R44, R120.reuse, R69.reuse, R44 ;  /* 0x00000045782c7223 */ /* 0x0c0fe2000001002c */
[----:B------:R-:W-:Y:S01]  /*101d0*/  FFMA.FTZ R46, R120, R69, R46 ;  /* 0x00000045782e7223 */ /* 0x000fe2000001002e */
        /* <DEDUP_REMOVED lines=24> */
[C---:B------:R-:W-:Y:S01]  /*10360*/  FFMA.FTZ R51, R120.reuse, R0, R51 ;  /* 0x0000000078337223 */ /* 0x040fe20000010033 */
[----:B------:R-:W-:Y:S01]  /*10370*/  I2FP.F32.S32 R0, R2 ;  /* 0x0000000200007245 */ /* 0x000fe20000201400 */
[----:B------:R-:W-:Y:S01]  /*10380*/  FFMA.FTZ R52, R120, R69, R52 ;  /* 0x0000004578347223 */ /* 0x000fe20000010034 */
[----:B------:R-:W-:Y:S01]  /*10390*/  FMNMX.FTZ R2, R40, R71, !PT ;  /* 0x0000004728027209 */ /* 0x000fe20007810000 */
[C---:B------:R-:W-:Y:S01]  /*103a0*/  FFMA.FTZ R54, R120.reuse, R69, R54 ;  /* 0x0000004578367223 */ /* 0x040fe20000010036 */
[----:B------:R-:W-:Y:S01]  /*103b0*/  FMNMX.FTZ R71, R43, R68, !PT ;  /* 0x000000442b477209 */ /* 0x000fe20007810000 */
[C---:B------:R-:W-:Y:S01]  /*103c0*/  FFMA.FTZ R53, R120.reuse, R0, R53 ;  /* 0x0000000078357223 */ /* 0x040fe20000010035 */
[----:B------:R-:W-:Y:S01]  /*103d0*/  FMNMX.FTZ R69, R41, R2, !PT ;  /* 0x0000000229457209 */ /* 0x000fe20007810000 */
[----:B------:R-:W-:Y:S01]  /*103e0*/  FFMA.FTZ R55, R120, R0, R55 ;  /* 0x0000000078377223 */ /* 0x000fe20000010037 */
[----:B------:R-:W-:Y:S02]  /*103f0*/  IADD3 R2, R74, 0x68, RZ ;  /* 0x000000684a027810 */ /* 0x000fe40007ffe0ff */
[----:B------:R-:W-:Y:S02]  /*10400*/  FMNMX.FTZ R70, R44, R69, !PT ;  /* 0x000000452c467209 */ /* 0x000fe40007810000 */
[----:B------:R-:W-:Y:S02]  /*10410*/  FMNMX.FTZ R68, R46, R71, !PT ;  /* 0x000000472e447209 */ /* 0x000fe40007810000 */
[----:B------:R-:W-:Y:S02]  /*10420*/  FMNMX.FTZ R73, R45, R70, !PT ;  /* 0x000000462d497209 */ /* 0x000fe40007810000 */
[----:B------:R-:W-:Y:S02]  /*10430*/  FMNMX.FTZ R71, R47, R68, !PT ;  /* 0x000000442f477209 */ /* 0x000fe40007810000 */
[----:B------:R-:W-:Y:S02]  /*10440*/  FMNMX.FTZ R68, R48, R73, !PT ;  /* 0x0000004930447209 */ /* 0x000fe40007810000 */
[C---:B------:R-:W-:Y:S02]  /*10450*/  IADD3 R0, R74.reuse, 0x69, RZ ;  /* 0x000000694a007810 */ /* 0x040fe40007ffe0ff */
[----:B------:R-:W-:Y:S02]  /*10460*/  I2FP.F32.S32 R69, R2 ;  /* 0x0000000200457245 */ /* 0x000fe40000201400 */
[----:B------:R-:W-:Y:S02]  /*10470*/  IADD3 R2, R74, 0x70, RZ ;  /* 0x000000704a027810 */ /* 0x000fe40007ffe0ff */
[----:B------:R-:W-:Y:S01]  /*10480*/  I2FP.F32.S32 R0, R0 ;  /* 0x0000000000007245 */ /* 0x000fe20000201400 */
[CC--:B------:R-:W-:Y:S01]  /*10490*/  FFMA.FTZ R56, R120.reuse, R69.reuse, R56 ;  /* 0x0000004578387223 */ /* 0x0c0fe20000010038 */
[----:B------:R-:W-:Y:S01]  /*104a0*/  FFMA.FTZ R58, R120, R69, R58 ;  /* 0x00000045783a7223 */ /* 0x000fe2000001003a */
[----:B------:R-:W-:Y:S02]  /*104b0*/  I2FP.F32.S32 R69, R2 ;  /* 0x0000000200457245 */ /* 0x000fe40000201400 */
[----:B------:R-:W-:Y:S01]  /*104c0*/  FMNMX.FTZ R2, R50, R71, !PT ;  /* 0x0000004732027209 */ /* 0x000fe20007810000 */
[C---:B------:R-:W-:Y:S01]  /*104d0*/  FFMA.FTZ R57, R120.reuse, R0, R57 ;  /* 0x0000000078397223 */ /* 0x040fe20000010039 */
[----:B------:R-:W-:Y:S01]  /*104e0*/  FMNMX.FTZ R71, R49, R68, !PT ;  /* 0x0000004431477209 */ /* 0x000fe20007810000 */
[C---:B------:R-:W-:Y:S01]  /*104f0*/  FFMA.FTZ R59, R120.reuse, R0, R59 ;  /* 0x00000000783b7223 */ /* 0x040fe2000001003b */
[----:B------:R-:W-:Y:S01]  /*10500*/  FMNMX.FTZ R73, R51, R2, !PT ;  /* 0x0000000233497209 */ /* 0x000fe20007810000 */
[----:B------:R-:W-:Y:S01]  /*10510*/  FFMA.FTZ R60, R120, R69, R60 ;  /* 0x00000045783c7223 */ /* 0x000fe2000001003c */
        /* <DEDUP_REMOVED lines=54> */
[----:B------:R-:W-:Y:S01]  /*10880*/  FMUL.FTZ R4, R69, UR4 ;  /* 0x0000000445047c20 */ /* 0x000fe20008410000 */
[----:B------:R-:W-:Y:S03]  /*10890*/  FFMA.FTZ R105, R5, UR4, -R68 ;  /* 0x0000000405697c23 */ /* 0x000fe60008010844 */
[----:B------:R-:W-:Y:S01]  /*108a0*/  MUFU.EX2 R106, R106 ;  /* 0x0000006a006a7308 */ /* 0x000fe20000000800 */
[C---:B-1----:R-:W-:Y:S01]  /*108b0*/  FMUL.FTZ R142, R71.reuse, R142 ;  /* 0x0000008e478e7220 */ /* 0x042fe20000410000 */
[C---:B------:R-:W-:Y:S01]  /*108c0*/  FMUL.FTZ R143, R71.reuse, R143 ;  /* 0x0000008f478f7220 */ /* 0x040fe20000410000 */
[----:B------:R-:W-:Y:S01]  /*108d0*/  FSEL R4, R4, RZ, P0 ;  /* 0x000000ff04047208 */ /* 0x000fe20000000000 */
[C---:B------:R-:W-:Y:S01]  /*108e0*/  FMUL.FTZ R138, R71.reuse, R138 ;  /* 0x0000008a478a7220 */ /* 0x040fe20000410000 */
        /* <DEDUP_REMOVED lines=8> */
[----:B------:R-:W-:Y:S01]  /*10970*/  FFMA.FTZ R162, R22, UR4, -R4 ;  /* 0x0000000416a27c23 */ /* 0x000fe20008010804 */
[C---:B--2---:R-:W-:Y:S01]  /*10980*/  FMUL.FTZ R140, R72.reuse, R140 ;  /* 0x0000008c488c7220 */ /* 0x044fe20000410000 */
[C---:B------:R-:W-:Y:S03]  /*10990*/  FMUL.FTZ R141, R72.reuse, R141 ;  /* 0x0000008d488d7220 */ /* 0x040fe60000410000 */
[----:B------:R1:W-:Y:S01]  /*109a0*/  MUFU.EX2 R9, R24 ;  /* 0x0000001800097308 */ /* 0x0003e20000000800 */
[C---:B------:R-:W-:Y:S01]  /*109b0*/  FMUL.FTZ R136, R72.reuse, R136 ;  /* 0x0000008848887220 */ /* 0x040fe20000410000 */
        /* <DEDUP_REMOVED lines=8> */
[----:B------:R-:W-:Y:S01]  /*10a40*/  FFMA.FTZ R103, R8, UR4, -R68 ;  /* 0x0000000408677c23 */ /* 0x000fe20008010844 */
[----:B------:R-:W-:Y:S01]  /*10a50*/  FFMA.FTZ R2, R6, UR4, -R4 ;  /* 0x0000000406027c23 */ /* 0x000fe20008010804 */
[----:B------:R-:W-:Y:S01]  /*10a60*/  FFMA.FTZ R100, R20, UR4, -R68 ;  /* 0x0000000414647c23 */ /* 0x000fe20008010844 */
[----:B------:R-:W-:Y:S01]  /*10a70*/  FFMA.FTZ R20, R11, UR4, -R4 ;  /* 0x000000040b147c23 */ /* 0x000fe20008010804 */
[----:B------:R-:W-:Y:S01]  /*10a80*/  FFMA.FTZ R97, R21, UR4, -R68 ;  /* 0x0000000415617c23 */ /* 0x000fe20008010844 */
[--C-:B------:R-:W-:Y:S03]  /*10a90*/  FFMA.FTZ R21, R10, UR4, -R4.reuse ;  /* 0x000000040a157c23 */ /* 0x100fe60008010804 */
[----:B------:R-:W2:Y:S01]  /*10aa0*/  MUFU.EX2 R103, R103 ;  /* 0x0000006700677308 */ /* 0x000ea20000000800 */
[----:B-1----:R-:W1:Y:S01]  /*10ab0*/  LDSM.16.MT88.4 R24, [R156+0x3400] ;  /* 0x003400009c18783b */ /* 0x002e620000004200 */
[--C-:B------:R-:W-:Y:S01]  /*10ac0*/  FFMA.FTZ R107, R19, UR4, -R4.reuse ;  /* 0x00000004136b7c23 */ /* 0x100fe20008010804 */
[----:B------:R-:W-:Y:S01]  /*10ad0*/  FFMA.FTZ R19, R23, UR4, -R4 ;  /* 0x0000000417137c23 */ /* 0x000fe20008010804 */
[--C-:B------:R-:W-:Y:S01]  /*10ae0*/  FFMA.FTZ R104, R12, UR4, -R68.reuse ;  /* 0x000000040c687c23 */ /* 0x100fe20008010844 */
[--C-:B------:R-:W-:Y:S01]  /*10af0*/  FFMA.FTZ R101, R13, UR4, -R68.reuse ;  /* 0x000000040d657c23 */ /* 0x100fe20008010844 */
[--C-:B------:R-:W-:Y:S01]  /*10b00*/  FFMA.FTZ R102, R16, UR4, -R68.reuse ;  /* 0x0000000410667c23 */ /* 0x100fe20008010844 */
[----:B------:R-:W-:Y:S03]  /*10b10*/  FFMA.FTZ R99, R17, UR4, -R68 ;  /* 0x0000000411637c23 */ /* 0x000fe60008010844 */
[----:B------:R-:W3:Y:S01]  /*10b20*/  MUFU.EX2 R2, R2 ;  /* 0x0000000200027308 */ /* 0x000ee20000000800 */
[--C-:B------:R-:W-:Y:S01]  /*10b30*/  FFMA.FTZ R165, R14, UR4, -R4.reuse ;  /* 0x000000040ea57c23 */ /* 0x100fe20008010804 */
[--C-:B------:R-:W-:Y:S01]  /*10b40*/  FFMA.FTZ R127, R15, UR4, -R4.reuse ;  /* 0x000000040f7f7c23 */ /* 0x100fe20008010804 */
[----:B------:R-:W-:Y:S01]  /*10b50*/  FFMA.FTZ R164, R18, UR4, -R4 ;  /* 0x0000000412a47c23 */ /* 0x000fe20008010804 */
[----:B------:R-:W-:Y:S01]  /*10b60*/  FFMA.FTZ R93, R29, UR4, -R68 ;  /* 0x000000041d5d7c23 */ /* 0x000fe20008010844 */
[--C-:B------:R-:W-:Y:S01]  /*10b70*/  FFMA.FTZ R29, R30, UR4, -R4.reuse ;  /* 0x000000041e1d7c23 */ /* 0x100fe20008010804 */
[----:B------:R-:W-:Y:S01]  /*10b80*/  FFMA.FTZ R39, R39, UR4, -R4 ;  /* 0x0000000427277c23 */ /* 0x000fe20008010804 */
[--C-:B------:R-:W-:Y:S03]  /*10b90*/  FFMA.FTZ R92, R36, UR4, -R68.reuse ;  /* 0x00000004245c7c23 */ /* 0x100fe60008010844 */
[----:B------:R3:W-:Y:S01]  /*10ba0*/  MUFU.EX2 R10, R21 ;  /* 0x00000015000a7308 */ /* 0x0007e20000000800 */
[----:B--2---:R-:W-:Y:S01]  /*10bb0*/  F2FP.BF16.F32.PACK_AB R22, R106, R103 ;  /* 0x000000676a16723e */ /* 0x004fe200000010ff */
[--C-:B------:R-:W-:Y:S01]  /*10bc0*/  FFMA.FTZ R73, R37, UR4, -R68.reuse ;  /* 0x0000000425497c23 */ /* 0x100fe20008010844 */
[--C-:B------:R-:W-:Y:S01]  /*10bd0*/  FFMA.FTZ R17, R40, UR4, -R68.reuse ;  /* 0x0000000428117c23 */ /* 0x100fe20008010844 */
[--C-:B------:R-:W-:Y:S01]  /*10be0*/  FFMA.FTZ R78, R41, UR4, -R68.reuse ;  /* 0x00000004294e7c23 */ /* 0x100fe20008010844 */
[--C-:B------:R-:W-:Y:S01]  /*10bf0*/  FFMA.FTZ R44, R44, UR4, -R68.reuse ;  /* 0x000000042c2c7c23 */ /* 0x100fe20008010844 */
[--C-:B------:R-:W-:Y:S01]  /*10c00*/  FFMA.FTZ R45, R45, UR4, -R68.reuse ;  /* 0x000000042d2d7c23 */ /* 0x100fe20008010844 */
[--C-:B------:R-:W-:Y:S03]  /*10c10*/  FFMA.FTZ R48, R48, UR4, -R68.reuse ;  /* 0x0000000430307c23 */ /* 0x100fe60008010844 */
[----:B------:R2:W4:Y:S01]  /*10c20*/  MUFU.EX2 R7, R20 ;  /* 0x0000001400077308 */ /* 0x0005220000000800 */
[----:B------:R-:W-:Y:S01]  /*10c30*/  FFMA.FTZ R49, R49, UR4, -R68 ;  /* 0x0000000431317c23 */ /* 0x000fe20008010844 */
[--C-:B------:R-:W-:Y:S01]  /*10c40*/  FFMA.FTZ R46, R46, UR4, -R4.reuse ;  /* 0x000000042e2e7c23 */ /* 0x100fe20008010804 */
[--C-:B------:R-:W-:Y:S01]  /*10c50*/  FFMA.FTZ R47, R47, UR4, -R4.reuse ;  /* 0x000000042f2f7c23 */ /* 0x100fe20008010804 */
[--C-:B------:R-:W-:Y:S01]  /*10c60*/  FFMA.FTZ R50, R50, UR4, -R4.reuse ;  /* 0x0000000432327c23 */ /* 0x100fe20008010804 */
[----:B------:R-:W-:Y:S01]  /*10c70*/  FFMA.FTZ R51, R51, UR4, -R4 ;  /* 0x0000000433337c23 */ /* 0x000fe20008010804 */
[--C-:B------:R-:W-:Y:S01]  /*10c80*/  FFMA.FTZ R52, R52, UR4, -R68.reuse ;  /* 0x0000000434347c23 */ /* 0x100fe20008010844 */
[--C-:B------:R-:W-:Y:S03]  /*10c90*/  FFMA.FTZ R53, R53, UR4, -R68.reuse ;  /* 0x0000000435357c23 */ /* 0x100fe60008010844 */
[----:B------:R-:W-:Y:S01]  /*10ca0*/  MUFU.EX2 R104, R104 ;  /* 0x0000006800687308 */ /* 0x000fe20000000800 */
[----:B---3--:R-:W-:Y:S01]  /*10cb0*/  F2FP.BF16.F32.PACK_AB R21, R9, R2 ;  /* 0x000000020915723e */ /* 0x008fe200000010ff */
[--C-:B------:R-:W-:Y:S01]  /*10cc0*/  FFMA.FTZ R56, R56, UR4, -R68.reuse ;  /* 0x0000000438387c23 */ /* 0x100fe20008010844 */
[----:B------:R-:W-:Y:S01]  /*10cd0*/  FFMA.FTZ R57, R57, UR4, -R68 ;  /* 0x0000000439397c23 */ /* 0x000fe20008010844 */
[----:B------:R-:W-:Y:S01]  /*10ce0*/  FFMA.FTZ R58, R58, UR4, -R4 ;  /* 0x000000043a3a7c23 */ /* 0x000fe20008010804 */
[--C-:B------:R-:W-:Y:S01]  /*10cf0*/  FFMA.FTZ R60, R60, UR4, -R68.reuse ;  /* 0x000000043c3c7c23 */ /* 0x100fe20008010844 */
[----:B------:R-:W-:Y:S01]  /*10d00*/  ISETP.GT.AND P0, PT, R125, R126, PT ;  /* 0x0000007e7d00720c */ /* 0x000fe20003f04270 */
[----:B------:R-:W-:Y:S03]  /*10d10*/  FFMA.FTZ R61, R61, UR4, -R68 ;  /* 0x000000043d3d7c23 */ /* 0x000fe60008010844 */
[----:B------:R-:W3:Y:S01]  /*10d20*/  MUFU.EX2 R101, R101 ;  /* 0x0000006500657308 */ /* 0x000ee20000000800 */
[----:B--2---:R-:W-:Y:S01]  /*10d30*/  F2FP.BF16.F32.PACK_AB R20, R105, R0 ;  /* 0x000000006914723e */ /* 0x004fe200000010ff */
[----:B------:R-:W-:Y:S01]  /*10d40*/  FFMA.FTZ R0, R121, R72, R0 ;  /* 0x0000004879007223 */ /* 0x000fe20000010000 */
[----:B----4-:R-:W-:Y:S01]  /*10d50*/  F2FP.BF16.F32.PACK_AB R23, R7, R10 ;  /* 0x0000000a0717723e */ /* 0x010fe200000010ff */
[----:B------:R-:W-:Y:S01]  /*10d60*/  FFMA.FTZ R2, R123, R71, R2 ;  /* 0x000000477b027223 */ /* 0x000fe20000010002 */
[----:B------:R-:W-:Y:S01]  /*10d70*/  FFMA.FTZ R64, R64, UR4, -R68 ;  /* 0x0000000440407c23 */ /* 0x000fe20008010844 */
[----:B------:R-:W-:Y:S01]  /*10d80*/  FADD.FTZ R0, R105, R0 ;  /* 0x0000000069007221 */ /* 0x000fe20000010000 */
[--C-:B------:R-:W-:Y:S03]  /*10d90*/  FFMA.FTZ R62, R62, UR4, -R4.reuse ;  /* 0x000000043e3e7c23 */ /* 0x100fe60008010804 */
[----:B------:R-:W-:Y:S01]  /*10da0*/  MUFU.EX2 R102, R102 ;  /* 0x0000006600667308 */ /* 0x000fe20000000800 */
[----:B------:R-:W-:Y:S01]  /*10db0*/  FFMA.FTZ R66, R66, UR4, -R4 ;  /* 0x0000000442427c23 */ /* 0x000fe20008010804 */
[C---:B------:R-:W-:Y:S05]  /*10dc0*/  HMMA.16816.F32.BF16 R140, R20.reuse, R80, R140 ;  /* 0x00000050148c723c */ /* 0x040fea000004188c */
[----:B------:R-:W-:Y:S03]  /*10dd0*/  FFMA.FTZ R68, R65, UR4, -R68 ;  /* 0x0000000441447c23 */ /* 0x000fe60008010844 */
[----:B------:R-:W2:Y:S01]  /*10de0*/  MUFU.EX2 R99, R99 ;  /* 0x0000006300637308 */ /* 0x000ea20000000800 */
[C---:B------:R-:W-:Y:S01]  /*10df0*/  HMMA.16816.F32.BF16 R136, R20.reuse, R82, R136 ;  /* 0x000000521488723c */ /* 0x040fe20000041888 */
[----:B------:R-:W-:Y:S02]  /*10e00*/  LDSM.16.MT88.4 R80, [R157+0x3800] ;  /* 0x003800009d50783b */ /* 0x000fe40000004200 */
[----:B---3--:R-:W-:Y:S03]  /*10e10*/  F2FP.BF16.F32.PACK_AB R28, R101, R104 ;  /* 0x00000068651c723e */ /* 0x008fe600000010ff */
[C---:B------:R-:W-:Y:S03]  /*10e20*/  HMMA.16816.F32.BF16 R132, R20.reuse, R88, R132 ;  /* 0x000000581484723c */ /* 0x040fe60000041884 */
[----:B------:R-:W-:Y:S03]  /*10e30*/  MUFU.EX2 R165, R165 ;  /* 0x000000a500a57308 */ /* 0x000fe60000000800 */
[----:B------:R-:W-:Y:S01]  /*10e40*/  HMMA.16816.F32.BF16 R128, R20, R90, R128 ;  /* 0x0000005a1480723c */ /* 0x000fe20000041880 */
[----:B------:R-:W3:Y:S06]  /*10e50*/  LDSM.16.MT88.4 R20, [R156+0x3800] ;  /* 0x003800009c14783b */ /* 0x000eec0000004200 */
[----:B------:R-:W-:Y:S01]  /*10e60*/  MUFU.EX2 R127, R127 ;  /* 0x0000007f007f7308 */ /* 0x000fe20000000800 */
[--C-:B------:R-:W-:Y:S03]  /*10e70*/  FFMA.FTZ R89, R34, UR4, -R4.reuse ;  /* 0x0000000422597c23 */ /* 0x100fe60008010804 */
[----:B--2---:R-:W-:Y:S01]  /*10e80*/  F2FP.BF16.F32.PACK_AB R30, R99, R102 ;  /* 0x00000066631e723e */ /* 0x004fe200000010ff */
[--C-:B------:R-:W-:Y:S01]  /*10e90*/  FFMA.FTZ R90, R35, UR4, -R4.reuse ;  /* 0x00000004235a7c23 */ /* 0x100fe20008010804 */
[--C-:B------:R-:W-:Y:S04]  /*10ea0*/  FFMA.FTZ R91, R38, UR4, -R4.reuse ;  /* 0x00000004265b7c23 */ /* 0x100fe80008010804 */
[----:B------:R-:W-:Y:S10]  /*10eb0*/  MUFU.EX2 R164, R164 ;  /* 0x000000a400a47308 */ /* 0x000ff40000000800 */
[----:B------:R-:W2:Y:S10]  /*10ec0*/  MUFU.EX2 R107, R107 ;  /* 0x0000006b006b7308 */ /* 0x000eb40000000800 */
[----:B------:R4:W-:Y:S10]  /*10ed0*/  MUFU.EX2 R5, R29 ;  /* 0x0000001d00057308 */ /* 0x0009f40000000800 */
[----:B------:R5:W1:Y:S01]  /*10ee0*/  MUFU.EX2 R88, R32 ;  /* 0x0000002000587308 */ /* 0x000a620000000800 */
[----:B--2---:R-:W-:Y:S09]  /*10ef0*/  F2FP.BF16.F32.PACK_AB R31, R107, R164 ;  /* 0x000000a46b1f723e */ /* 0x004ff200000010ff */
[----:B------:R-:W-:Y:S01]  /*10f00*/  MUFU.EX2 R100, R100 ;  /* 0x0000006400647308 */ /* 0x000fe20000000800 */
[----:B----4-:R-:W-:Y:S09]  /*10f10*/  F2FP.BF16.F32.PACK_AB R29, R127, R165 ;  /* 0x000000a57f1d723e */ /* 0x010ff200000010ff */
[----:B------:R-:W2:Y:S01]  /*10f20*/  MUFU.EX2 R97, R97 ;  /* 0x0000006100617308 */ /* 0x000ea20000000800 */
[----:B-----5:R-:W4:Y:S01]  /*10f30*/  LDSM.16.MT88.4 R32, [R157+0x3c00] ;  /* 0x003c00009d20783b */ /* 0x020f220000004200 */
[C---:B------:R-:W-:Y:S05]  /*10f40*/  HMMA.16816.F32.BF16 R140, R28.reuse, R84, R140 ;  /* 0x000000541c8c723c */ /* 0x040fea000004188c */
[----:B-1----:R-:W-:Y:S03]  /*10f50*/  F2FP.BF16.F32.PACK_AB R37, R88, R5 ;  /* 0x000000055825723e */ /* 0x002fe600000010ff */
[----:B------:R-:W-:Y:S01]  /*10f60*/  MUFU.EX2 R98, R98 ;  /* 0x0000006200627308 */ /* 0x000fe20000000800 */
[C---:B------:R-:W-:Y:S06]  /*10f70*/  HMMA.16816.F32.BF16 R136, R28.reuse, R86, R136 ;  /* 0x000000561c88723c */ /* 0x040fec0000041888 */
[C---:B------:R-:W-:Y:S03]  /*10f80*/  HMMA.16816.F32.BF16 R132, R28.reuse, R24, R132 ;  /* 0x000000181c84723c */ /* 0x040fe60000041884 */
[----:B------:R-:W1:Y:S02]  /*10f90*/  MUFU.EX2 R95, R95 ;  /* 0x0000005f005f7308 */ /* 0x000e640000000800 */
[----:B--2---:R-:W-:Y:S01]  /*10fa0*/  F2FP.BF16.F32.PACK_AB R84, R97, R100 ;  /* 0x000000646154723e */ /* 0x004fe200000010ff */
[----:B------:R-:W-:Y:S01]  /*10fb0*/  HMMA.16816.F32.BF16 R128, R28, R26, R128 ;  /* 0x0000001a1c80723c */ /* 0x000fe20000041880 */
[----:B------:R-:W2:Y:S06]  /*10fc0*/  LDSM.16.MT88.4 R24, [R156+0x3c00] ;  /* 0x003c00009c18783b */ /* 0x000eac0000004200 */
[----:B------:R-:W-:Y:S02]  /*10fd0*/  MUFU.EX2 R162, R162 ;  /* 0x000000a200a27308 */ /* 0x000fe40000000800 */
[----:B------:R-:W-:Y:S08]  /*10fe0*/  LDSM.16.MT88.4 R28, [R157+0x4000] ;  /* 0x004000009d1c783b */ /* 0x000ff00000004200 */
[----:B------:R-:W5:Y:S01]  /*10ff0*/  MUFU.EX2 R19, R19 ;  /* 0x0000001300137308 */ /* 0x000f620000000800 */
[----:B-1----:R-:W-:Y:S09]  /*11000*/  F2FP.BF16.F32.PACK_AB R86, R95, R98 ;  /* 0x000000625f56723e */ /* 0x002ff200000010ff */
[----:B------:R-:W-:Y:S10]  /*11010*/  MUFU.EX2 R124, R124 ;  /* 0x0000007c007c7308 */ /* 0x000ff40000000800 */
        /* <DEDUP_REMOVED lines=11> */
[C---:B------:R-:W-:Y:S07]  /*110d0*/  HMMA.16816.F32.BF16 R140, R84.reuse, R80, R140 ;  /* 0x00000050548c723c */ /* 0x040fee000004188c */
[----:B------:R-:W-:Y:S01]  /*110e0*/  MUFU.EX2 R89, R89 ;  /* 0x0000005900597308 */ /* 0x000fe20000000800 */
[----:B------:R-:W-:Y:S09]  /*110f0*/  HMMA.16816.F32.BF16 R136, R84, R82, R136 ;  /* 0x000000525488723c */ /* 0x000ff20000041888 */
[----:B------:R-:W5:Y:S02]  /*11100*/  MUFU.EX2 R90, R90 ;  /* 0x0000005a005a7308 */ /* 0x000f640000000800 */
[----:B-1----:R-:W-:Y:S01]  /*11110*/  F2FP.BF16.F32.PACK_AB R38, R94, R79 ;  /* 0x0000004f5e26723e */ /* 0x002fe200000010ff */
[--C-:B------:R-:W-:Y:S01]  /*11120*/  FFMA.FTZ R80, R42, UR4, -R4.reuse ;  /* 0x000000042a507c23 */ /* 0x100fe20008010804 */
[----:B------:R-:W-:Y:S06]  /*11130*/  FFMA.FTZ R81, R43, UR4, -R4 ;  /* 0x000000042b517c23 */ /* 0x000fec0008010804 */
[----:B------:R5:W-:Y:S10]  /*11140*/  MUFU.EX2 R14, R39 ;  /* 0x00000027000e7308 */ /* 0x000bf40000000800 */
[----:B------:R-:W-:Y:S10]  /*11150*/  MUFU.EX2 R92, R92 ;  /* 0x0000005c005c7308 */ /* 0x000ff40000000800 */
[----:B------:R-:W1:Y:S01]  /*11160*/  MUFU.EX2 R73, R73 ;  /* 0x0000004900497308 */ /* 0x000e620000000800 */
[----:B-----5:R-:W-:Y:S09]  /*11170*/  F2FP.BF16.F32.PACK_AB R39, R90, R89 ;  /* 0x000000595a27723e */ /* 0x020ff200000010ff */
[----:B------:R-:W-:Y:S01]  /*11180*/  MUFU.EX2 R17, R17 ;  /* 0x0000001100117308 */ /* 0x000fe20000000800 */
[C---:B----4-:R-:W-:Y:S06]  /*11190*/  HMMA.16816.F32.BF16 R140, R36.reuse, R32, R140 ;  /* 0x00000020248c723c */ /* 0x050fec000004188c */
[C---:B------:R-:W-:Y:S03]  /*111a0*/  HMMA.16816.F32.BF16 R136, R36.reuse, R34, R136 ;  /* 0x000000222488723c */ /* 0x040fe60000041888 */
[----:B------:R-:W4:Y:S01]  /*111b0*/  MUFU.EX2 R78, R78 ;  /* 0x0000004e004e7308 */ /* 0x000f220000000800 */
[----:B------:R-:W5:Y:S01]  /*111c0*/  LDSM.16.MT88.4 R32, [R157+0x4400] ;  /* 0x004400009d20783b */ /* 0x000f620000004200 */
[----:B-1----:R-:W-:Y:S01]  /*111d0*/  F2FP.BF16.F32.PACK_AB R40, R73, R92 ;  /* 0x0000005c4928723e */ /* 0x002fe200000010ff */
[C---:B--2---:R-:W-:Y:S07]  /*111e0*/  HMMA.16816.F32.BF16 R132, R36.reuse, R24, R132 ;  /* 0x000000182484723c */ /* 0x044fee0000041884 */
[----:B------:R-:W1:Y:S01]  /*111f0*/  MUFU.EX2 R91, R91 ;  /* 0x0000005b005b7308 */ /* 0x000e620000000800 */
[----:B------:R-:W-:Y:S01]  /*11200*/  HMMA.16816.F32.BF16 R128, R36, R26, R128 ;  /* 0x0000001a2480723c */ /* 0x000fe20000041880 */
[----:B------:R-:W2:Y:S08]  /*11210*/  LDSM.16.MT88.4 R24, [R156+0x4400] ;  /* 0x004400009c18783b */ /* 0x000eb00000004200 */
[----:B------:R-:W-:Y:S02]  /*11220*/  MUFU.EX2 R80, R80 ;  /* 0x0000005000507308 */ /* 0x000fe40000000800 */
[----:B----4-:R-:W-:Y:S01]  /*11230*/  F2FP.BF16.F32.PACK_AB R42, R78, R17 ;  /* 0x000000114e2a723e */ /* 0x010fe200000010ff */
[----:B------:R-:W-:Y:S01]  /*11240*/  FADD.FTZ R39, R9, R2 ;  /* 0x0000000209277221 */ /* 0x000fe20000010000 */
[--C-:B------:R-:W-:Y:S03]  /*11250*/  FFMA.FTZ R2, R54, UR4, -R4.reuse ;  /* 0x0000000436027c23 */ /* 0x100fe60008010804 */
[----:B------:R-:W-:Y:S01]  /*11260*/  FADD.FTZ R36, R10, R39 ;  /* 0x000000270a247221 */ /* 0x000fe20000010000 */
[----:B------:R-:W-:Y:S02]  /*11270*/  FFMA.FTZ R39, R55, UR4, -R4 ;  /* 0x0000000437277c23 */ /* 0x000fe40008010804 */
[----:B------:R-:W4:Y:S01]  /*11280*/  MUFU.EX2 R81, R81 ;  /* 0x0000005100517308 */ /* 0x000f220000000800 */
[----:B-1----:R-:W-:Y:S01]  /*11290*/  F2FP.BF16.F32.PACK_AB R41, R14, R91 ;  /* 0x0000005b0e29723e */ /* 0x002fe200000010ff */
[----:B------:R-:W-:Y:S01]  /*112a0*/  FADD.FTZ R36, R7, R36 ;  /* 0x0000002407247221 */ /* 0x000fe20000010000 */
[----:B------:R-:W-:Y:S03]  /*112b0*/  FFMA.FTZ R38, R63, UR4, -R4 ;  /* 0x000000043f267c23 */ /* 0x000fe60008010804 */
[----:B------:R-:W-:Y:S04]  /*112c0*/  FADD.FTZ R36, R165, R36 ;  /* 0x00000024a5247221 */ /* 0x000fe80000010000 */
[----:B------:R-:W-:Y:S01]  /*112d0*/  MUFU.EX2 R44, R44 ;  /* 0x0000002c002c7308 */ /* 0x000fe20000000800 */
[----:B------:R-:W-:Y:S04]  /*112e0*/  FADD.FTZ R127, R127, R36 ;  /* 0x000000247f7f7221 */ /* 0x000fe80000010000 */
[----:B------:R-:W-:Y:S01]  /*112f0*/  FADD.FTZ R164, R164, R127 ;  /* 0x0000007fa4a47221 */ /* 0x000fe20000010000 */
[----:B------:R-:W-:Y:S04]  /*11300*/  MOV R127, R70 ;  /* 0x00000046007f7202 */ /* 0x000fe80000000f00 */
[----:B------:R-:W1:Y:S01]  /*11310*/  MUFU.EX2 R45, R45 ;  /* 0x0000002d002d7308 */ /* 0x000e620000000800 */
[----:B----4-:R-:W-:Y:S01]  /*11320*/  F2FP.BF16.F32.PACK_AB R43, R81, R80 ;  /* 0x00000050512b723e */ /* 0x010fe200000010ff */
[----:B------:R-:W-:Y:S04]  /*11330*/  FADD.FTZ R107, R107, R164 ;  /* 0x000000a46b6b7221 */ /* 0x000fe80000010000 */
[----:B------:R-:W-:Y:S04]  /*11340*/  FADD.FTZ R162, R162, R107 ;  /* 0x0000006ba2a27221 */ /* 0x000fe80000010000 */
[----:B------:R-:W-:Y:S01]  /*11350*/  MUFU.EX2 R48, R48 ;  /* 0x0000003000307308 */ /* 0x000fe20000000800 */
[C---:B---3--:R-:W-:Y:S05]  /*11360*/  HMMA.16816.F32.BF16 R132, R40.reuse, R20, R132 ;  /* 0x000000142884723c */ /* 0x048fea0000041884 */
[----:B------:R-:W-:Y:S01]  /*11370*/  FADD.FTZ R19, R19, R162 ;  /* 0x000000a213137221 */ /* 0x000fe20000010000 */
[C---:B------:R-:W-:Y:S03]  /*11380*/  HMMA.16816.F32.BF16 R128, R40.reuse, R22, R128 ;  /* 0x000000162880723c */ /* 0x040fe60000041880 */
[----:B------:R-:W3:Y:S01]  /*11390*/  MUFU.EX2 R49, R49 ;  /* 0x0000003100317308 */ /* 0x000ee20000000800 */
[----:B------:R-:W4:Y:S01]  /*113a0*/  LDSM.16.MT88.4 R20, [R157+0x4800] ;  /* 0x004800009d14783b */ /* 0x000f220000004200 */
[----:B------:R-:W-:Y:S01]  /*113b0*/  FADD.FTZ R124, R124, R19 ;  /* 0x000000137c7c7221 */ /* 0x000fe20000010000 */
[C---:B------:R-:W-:Y:S07]  /*113c0*/  HMMA.16816.F32.BF16 R140, R40.reuse, R28, R140 ;  /* 0x0000001c288c723c */ /* 0x040fee000004188c */
[----:B------:R-:W-:Y:S01]  /*113d0*/  MUFU.EX2 R46, R46 ;  /* 0x0000002e002e7308 */ /* 0x000fe20000000800 */
[----:B------:R-:W-:Y:S01]  /*113e0*/  FADD.FTZ R124, R163, R124 ;  /* 0x0000007ca37c7221 */ /* 0x000fe20000010000 */
[----:B------:R-:W-:Y:S08]  /*113f0*/  HMMA.16816.F32.BF16 R136, R40, R30, R136 ;  /* 0x0000001e2888723c */ /* 0x000ff00000041888 */
[----:B------:R-:W5:Y:S03]  /*11400*/  MUFU.EX2 R47, R47 ;  /* 0x0000002f002f7308 */ /* 0x000f660000000800 */
[----:B-1----:R-:W-:Y:S01]  /*11410*/  F2FP.BF16.F32.PACK_AB R28, R45, R44 ;  /* 0x0000002c2d1c723e */ /* 0x002fe200000010ff */
[----:B------:R-:W-:Y:S01]  /*11420*/  FADD.FTZ R29, R103, R0 ;  /* 0x00000000671d7221 */ /* 0x000fe20000010000 */
[----:B---3--:R-:W-:Y:S03]  /*11430*/  F2FP.BF16.F32.PACK_AB R30, R49, R48 ;  /* 0x00000030311e723e */ /* 0x008fe600000010ff */
[----:B------:R-:W-:Y:S01]  /*11440*/  FADD.FTZ R29, R106, R29 ;  /* 0x0000001d6a1d7221 */ /* 0x000fe20000010000 */
[----:B------:R-:W-:Y:S01]  /*11450*/  FFMA.FTZ R41, R59, UR4, -R4 ;  /* 0x000000043b297c23 */ /* 0x000fe20008010804 */
[----:B------:R-:W-:Y:S01]  /*11460*/  MUFU.EX2 R50, R50 ;  /* 0x0000003200327308 */ /* 0x000fe20000000800 */
[----:B------:R-:W-:Y:S01]  /*11470*/  FADD.FTZ R43, R5, R124 ;  /* 0x0000007c052b7221 */ /* 0x000fe20000010000 */
[----:B------:R-:W-:Y:S01]  /*11480*/  FADD.FTZ R104, R104, R29 ;  /* 0x0000001d68687221 */ /* 0x000fe20000010000 */
[----:B------:R-:W-:Y:S01]  /*11490*/  FFMA.FTZ R4, R67, UR4, -R4 ;  /* 0x0000000443047c23 */ /* 0x000fe20008010804 */
[----:B------:R-:W-:Y:S01]  /*114a0*/  MOV R124, R69 ;  /* 0x00000045007c7202 */ /* 0x000fe20000000f00 */
        /* <DEDUP_REMOVED lines=26> */
[C---:B--2---:R-:W-:Y:S07]  /*11650*/  HMMA.16816.F32.BF16 R132, R28.reuse, R24, R132 ;  /* 0x000000181c84723c */ /* 0x044fee0000041884 */
[----:B------:R-:W-:Y:S01]  /*11660*/  MUFU.EX2 R2, R2 ;  /* 0x0000000200027308 */ /* 0x000fe20000000800 */
[----:B------:R-:W-:Y:S01]  /*11670*/  FADD.FTZ R46, R46, R81 ;  /* 0x000000512e2e7221 */ /* 0x000fe20000010000 */
[----:B------:R-:W-:Y:S01]  /*11680*/  HMMA.16816.F32.BF16 R128, R28, R26, R128 ;  /* 0x0000001a1c80723c */ /* 0x000fe20000041880 */
[----:B------:R-:W2:Y:S07]  /*11690*/  LDSM.16.MT88.4 R24, [R157+0x4c00] ;  /* 0x004c00009d18783b */ /* 0x000eae0000004200 */
[----:B------:R-:W4:Y:S03]  /*116a0*/  MUFU.EX2 R39, R39 ;  /* 0x0000002700277308 */ /* 0x000f260000000800 */
[----:B------:R-:W-:Y:S01]  /*116b0*/  FADD.FTZ R47, R47, R46 ;  /* 0x0000002e2f2f7221 */ /* 0x000fe20000010000 */
[----:B---3--:R-:W-:Y:S02]  /*116c0*/  F2FP.BF16.F32.PACK_AB R28, R53, R52 ;  /* 0x00000034351c723e */ /* 0x008fe400000010ff */
[----:B-1----:R-:W-:Y:S01]  /*116d0*/  F2FP.BF16.F32.PACK_AB R30, R57, R56 ;  /* 0x00000038391e723e */ /* 0x002fe200000010ff */
[----:B------:R-:W-:Y:S03]  /*116e0*/  FADD.FTZ R50, R50, R47 ;  /* 0x0000002f32327221 */ /* 0x000fe60000010000 */
[----:B------:R-:W1:Y:S01]  /*116f0*/  MUFU.EX2 R36, R58 ;  /* 0x0000003a00247308 */ /* 0x000e620000000800 */
[----:B------:R-:W-:Y:S09]  /*11700*/  FADD.FTZ R37, R37, R50 ;  /* 0x0000003225257221 */ /* 0x000ff20000010000 */
[----:B------:R-:W3:Y:S01]  /*11710*/  MUFU.EX2 R41, R41 ;  /* 0x0000002900297308 */ /* 0x000ee20000000800 */
[C---:B----4-:R-:W-:Y:S01]  /*11720*/  F2FP.BF16.F32.PACK_AB R29, R39.reuse, R2 ;  /* 0x00000002271d723e */ /* 0x050fe200000010ff */
        /* <DEDUP_REMOVED lines=10> */
[----:B------:R-:W3:Y:S02]  /*117d0*/  MUFU.EX2 R121, R68 ;  /* 0x0000004400797308 */ /* 0x000ee40000000800 */
[----:B------:R-:W-:Y:S01]  /*117e0*/  FADD.FTZ R21, R79, R40 ;  /* 0x000000284f157221 */ /* 0x000fe20000010000 */
[C---:B-----5:R-:W-:Y:S07]  /*117f0*/  HMMA.16816.F32.BF16 R132, R28.reuse, R32, R132 ;  /* 0x000000201c84723c */ /* 0x060fee0000041884 */
[----:B------:R-:W-:Y:S01]  /*11800*/  MUFU.EX2 R19, R62 ;  /* 0x0000003e00137308 */ /* 0x000fe20000000800 */
[----:B------:R-:W-:Y:S01]  /*11810*/  FADD.FTZ R21, R94, R21 ;  /* 0x000000155e157221 */ /* 0x000fe20000010000 */
[----:B------:R-:W-:Y:S08]  /*11820*/  HMMA.16816.F32.BF16 R128, R28, R34, R128 ;  /* 0x000000221c80723c */ /* 0x000ff00000041880 */
[----:B------:R-:W4:Y:S03]  /*11830*/  MUFU.EX2 R38, R38 ;  /* 0x0000002600267308 */ /* 0x000f260000000800 */
[----:B------:R-:W-:Y:S01]  /*11840*/  FADD.FTZ R42, R92, R21 ;  /* 0x000000155c2a7221 */ /* 0x000fe20000010000 */
[----:B-1----:R-:W-:Y:S01]  /*11850*/  F2FP.BF16.F32.PACK_AB R28, R61, R60 ;  /* 0x0000003c3d1c723e */ /* 0x002fe200000010ff */
[----:B------:R-:W1:Y:S02]  /*11860*/  LDSM.16.MT88.4 R20, [R156+0x4c00] ;  /* 0x004c00009c14783b */ /* 0x000e640000004200 */
[----:B------:R-:W-:Y:S01]  /*11870*/  FADD.FTZ R42, R73, R42 ;  /* 0x0000002a492a7221 */ /* 0x000fe20000010000 */
[----:B---3--:R-:W-:Y:S02]  /*11880*/  F2FP.BF16.F32.PACK_AB R30, R121, R0 ;  /* 0x00000000791e723e */ /* 0x008fe400000010ff */
[----:B------:R-:W-:Y:S01]  /*11890*/  MUFU.EX2 R40, R66 ;  /* 0x0000004200287308 */ /* 0x000fe20000000800 */
[----:B------:R-:W-:Y:S04]  /*118a0*/  FADD.FTZ R17, R17, R42 ;  /* 0x0000002a11117221 */ /* 0x000fe80000010000 */
[----:B------:R-:W-:Y:S05]  /*118b0*/  FADD.FTZ R17, R78, R17 ;  /* 0x000000114e117221 */ /* 0x000fea0000010000 */
[----:B------:R-:W3:Y:S01]  /*118c0*/  MUFU.EX2 R123, R4 ;  /* 0x00000004007b7308 */ /* 0x000ee20000000800 */
[----:B----4-:R-:W-:Y:S01]  /*118d0*/  F2FP.BF16.F32.PACK_AB R29, R38, R19 ;  /* 0x00000013261d723e */ /* 0x010fe200000010ff */
[----:B------:R-:W-:Y:S01]  /*118e0*/  FADD.FTZ R44, R44, R17 ;  /* 0x000000112c2c7221 */ /* 0x000fe20000010000 */
[----:B------:R-:W-:Y:S03]  /*118f0*/  FADD.FTZ R19, R19, R2 ;  /* 0x0000000213137221 */ /* 0x000fe60000010000 */
[----:B------:R-:W-:Y:S01]  /*11900*/  FADD.FTZ R45, R45, R44 ;  /* 0x0000002c2d2d7221 */ /* 0x000fe20000010000 */
[----:B------:R-:W-:Y:S03]  /*11910*/  FADD.FTZ R19, R38, R19 ;  /* 0x0000001326137221 */ /* 0x000fe60000010000 */
[----:B------:R-:W-:Y:S04]  /*11920*/  FADD.FTZ R48, R48, R45 ;  /* 0x0000002d30307221 */ /* 0x000fe80000010000 */
[----:B------:R-:W-:Y:S01]  /*11930*/  FADD.FTZ R49, R49, R48 ;  /* 0x0000003031317221 */ /* 0x000fe20000010000 */
[----:B---3--:R-:W-:Y:S03]  /*11940*/  F2FP.BF16.F32.PACK_AB R31, R123, R40 ;  /* 0x000000287b1f723e */ /* 0x008fe600000010ff */
[----:B------:R-:W-:Y:S01]  /*11950*/  FADD.FTZ R52, R52, R49 ;  /* 0x0000003134347221 */ /* 0x000fe20000010000 */
[----:B------:R-:W-:Y:S03]  /*11960*/  FADD.FTZ R40, R40, R19 ;  /* 0x0000001328287221 */ /* 0x000fe60000010000 */
[----:B------:R-:W-:Y:S01]  /*11970*/  FADD.FTZ R53, R53, R52 ;  /* 0x0000003435357221 */ /* 0x000fe20000010000 */
[----:B------:R-:W-:Y:S01]  /*11980*/  FADD.FTZ R123, R123, R40 ;  /* 0x000000287b7b7221 */ /* 0x000fe20000010000 */
[C---:B--2---:R-:W-:Y:S03]  /*11990*/  HMMA.16816.F32.BF16 R140, R28.reuse, R24, R140 ;  /* 0x000000181c8c723c */ /* 0x044fe6000004188c */
[----:B------:R-:W-:Y:S03]  /*119a0*/  FADD.FTZ R56, R56, R53 ;  /* 0x0000003538387221 */ /* 0x000fe60000010000 */
[C---:B------:R-:W-:Y:S05]  /*119b0*/  HMMA.16816.F32.BF16 R136, R28.reuse, R26, R136 ;  /* 0x0000001a1c88723c */ /* 0x040fea0000041888 */
[----:B------:R-:W-:Y:S01]  /*119c0*/  FADD.FTZ R57, R57, R56 ;  /* 0x0000003839397221 */ /* 0x000fe20000010000 */
[C---:B-1----:R-:W-:Y:S05]  /*119d0*/  HMMA.16816.F32.BF16 R132, R28.reuse, R20, R132 ;  /* 0x000000141c84723c */ /* 0x042fea0000041884 */
[----:B------:R-:W-:Y:S01]  /*119e0*/  FADD.FTZ R60, R60, R57 ;  /* 0x000000393c3c7221 */ /* 0x000fe20000010000 */
[----:B------:R-:W-:Y:S05]  /*119f0*/  HMMA.16816.F32.BF16 R128, R28, R22, R128 ;  /* 0x000000161c80723c */ /* 0x000fea0000041880 */
[----:B------:R-:W-:Y:S06]  /*11a00*/  FADD.FTZ R61, R61, R60 ;  /* 0x0000003c3d3d7221 */ /* 0x000fec0000010000 */
[----:B------:R-:W-:Y:S04]  /*11a10*/  FADD.FTZ R0, R0, R61 ;  /* 0x0000003d00007221 */ /* 0x000fe80000010000 */
[----:B------:R-:W-:Y:S01]  /*11a20*/  FADD.FTZ R121, R121, R0 ;  /* 0x0000000079797221 */ /* 0x000fe20000010000 */
[----:B------:R-:W-:Y:S08]  /*11a30*/  @P0 BRA `(.L_x_5179) ;  /* 0xffffffcc00d80947 */ /* 0x000ff0000383ffff */
.L_x_5175:
        /* <DEDUP_REMOVED lines=8> */
[----:B------:R-:W4:Y:S01]  /*11ac0*/  LDC R28, c[0x0][0x270] ;  /* 0x00009c00ff1c7b82 */ /* 0x000f220000000800 */
[----:B-1----:R-:W-:Y:S01]  /*11ad0*/  FADD.FTZ R5, R2, R121 ;  /* 0x0000007902057221 */ /* 0x002fe20000010000 */
[----:B--2---:R-:W-:Y:S01]  /*11ae0*/  ULEA UR5, UR5, UR4, 0x18 ;  /* 0x0000000405057291 */ /* 0x004fe2000f8ec03f */
[----:B------:R-:W1:Y:S05]  /*11af0*/  S2R R2, SR_TID.X ;  /* 0x0000000000027919 */ /* 0x000e6a0000002100 */
[----:B------:R-:W4:Y:S01]  /*11b00*/  S2UR UR4, SR_CTAID.Z ;  /* 0x00000000000479c3 */ /* 0x000f220000002700 */
[----:B---3--:R-:W-:Y:S01]  /*11b10*/  FADD.FTZ R0, R0, R123 ;  /* 0x0000007b00007221 */ /* 0x008fe20000010000 */
[----:B------:R-:W2:Y:S04]  /*11b20*/  SHFL.BFLY PT, R4, R5, 0x1, 0x1f ;  /* 0x0c201f0005047f89 */ /* 0x000ea800000e0000 */
[----:B------:R-:W3:Y:S01]  /*11b30*/  SHFL.BFLY PT, R3, R0, 0x1, 0x1f ;  /* 0x0c201f0000037f89 */ /* 0x000ee200000e0000 */
[----:B--2---:R-:W-:Y:S01]  /*11b40*/  FADD.FTZ R4, R5, R4 ;  /* 0x0000000405047221 */ /* 0x004fe20000010000 */
[----:B-1----:R-:W-:Y:S01]  /*11b50*/  SHF.R.S32.HI R11, RZ, 0x1f, R2 ;  /* 0x0000001fff0b7819 */ /* 0x002fe20000011402 */
[----:B---3--:R-:W-:-:S03]  /*11b60*/  FADD.FTZ R3, R0, R3 ;  /* 0x0000000300037221 */ /* 0x008fc60000010000 */
        /* <DEDUP_REMOVED lines=8> */
[----:B------:R-:W-:Y:S01]  /*11bf0*/  LEA.HI R15, R15, R6, RZ, 0x3 ;  /* 0x000000060f0f7211 */ /* 0x000fe200078f18ff */
[----:B------:R-:W2:Y:S01]  /*11c00*/  @P3 LDC R29, c[0x0][0x2e8] ;  /* 0x0000ba00ff1d3b82 */ /* 0x000ea20000000800 */
[----:B------:R-:W-:Y:S02]  /*11c10*/  LOP3.LUT R13, R13, 0xfffffffe, RZ, 0xc0, !PT ;  /* 0xfffffffe0d0d7812 */ /* 0x000fe400078ec0ff */
[----:B------:R-:W-:Y:S02]  /*11c20*/  LOP3.LUT R15, R15, 0xfffffff8, RZ, 0xc0, !PT ;  /* 0xfffffff80f0f7812 */ /* 0x000fe400078ec0ff */
[----:B------:R-:W-:Y:S01]  /*11c30*/  LOP3.LUT R7, R7, 0xfffffff8, RZ, 0xc0, !PT ;  /* 0xfffffff807077812 */ /* 0x000fe200078ec0ff */
[----:B------:R-:W-:Y:S01]  /*11c40*/  IMAD.IADD R17, R0, 0x1, -R13 ;  /* 0x0000000100117824 */ /* 0x000fe200078e0a0d */
[CC--:B------:R-:W-:Y:S01]  /*11c50*/  LEA.HI R10, R11.reuse, R2.reuse, RZ, 0x6 ;  /* 0x000000020b0a7211 */ /* 0x0c0fe200078f30ff */
[----:B------:R-:W-:Y:S01]  /*11c60*/  IMAD.IADD R6, R6, 0x1, -R15 ;  /* 0x0000000106067824 */ /* 0x000fe200078e0a0f */
[----:B------:R-:W-:Y:S01]  /*11c70*/  LEA.HI R13, R11, R2, RZ, 0x4 ;  /* 0x000000020b0d7211 */ /* 0x000fe200078f20ff */
[----:B------:R-:W-:Y:S01]  /*11c80*/  IMAD.IADD R7, R2, 0x1, -R7 ;  /* 0x0000000102077824 */ /* 0x000fe200078e0a07 */
[----:B------:R-:W-:Y:S01]  /*11c90*/  SHF.L.U32 R10, R10, 0x2, RZ ;  /* 0x000000020a0a7819 */ /* 0x000fe200000006ff */
[----:B------:R-:W-:Y:S01]  /*11ca0*/  @P3 MUFU.LG2 R4, R4 ;  /* 0x0000000400043308 */ /* 0x000fe20000000c00 */
[----:B------:R-:W-:-:S02]  /*11cb0*/  LEA.HI R14, R6, R6, RZ, 0x1 ;  /* 0x00000006060e7211 */ /* 0x000fc400078f08ff */
[----:B------:R-:W-:Y:S01]  /*11cc0*/  LOP3.LUT R10, R10, 0x3fffff00, RZ, 0xc0, !PT ;  /* 0x3fffff000a0a7812 */ /* 0x000fe200078ec0ff */
[C---:B-1----:R-:W-:Y:S01]  /*11cd0*/  FMUL.FTZ R140, R9.reuse, R140 ;  /* 0x0000008c098c7220 */ /* 0x042fe20000410000 */
[----:B------:R-:W-:Y:S01]  /*11ce0*/  LOP3.LUT R15, R14, 0x1fffffe, RZ, 0xc0, !PT ;  /* 0x01fffffe0e0f7812 */ /* 0x000fe200078ec0ff */
[----:B------:R-:W-:Y:S01]  /*11cf0*/  FMUL.FTZ R141, R9, R141 ;  /* 0x0000008d098d7220 */ /* 0x000fe20000410000 */
[----:B------:R-:W-:Y:S01]  /*11d00*/  SHF.R.S32.HI R13, RZ, 0x4, R13 ;  /* 0x00000004ff0d7819 */ /* 0x000fe2000001140d */
[----:B------:R-:W-:Y:S01]  /*11d10*/  IMAD R10, R17, 0x20, R10 ;  /* 0x00000020110a7824 */ /* 0x000fe200078e020a */
[----:B------:R-:W-:Y:S01]  /*11d20*/  IADD3 R12, R6, -R15, RZ ;  /* 0x8000000f060c7210 */ /* 0x000fe20007ffe0ff */
[----:B------:R-:W-:Y:S01]  /*11d30*/  FMUL.FTZ R136, R9, R136 ;  /* 0x0000008809887220 */ /* 0x000fe20000410000 */
[----:B------:R-:W-:Y:S01]  /*11d40*/  LEA.HI R6, R11, R2, RZ, 0x5 ;  /* 0x000000020b067211 */ /* 0x000fe200078f28ff */
[----:B------:R-:W-:Y:S01]  /*11d50*/  IMAD.SHL.U32 R15, R13, 0x40, RZ ;  /* 0x000000400d0f7824 */ /* 0x000fe200078e00ff */
[----:B------:R-:W-:Y:S01]  /*11d60*/  LEA.HI R20, R7, R7, RZ, 0x1 ;  /* 0x0000000707147211 */ /* 0x000fe200078f08ff */
[----:B------:R-:W-:Y:S01]  /*11d70*/  FMUL.FTZ R137, R9, R137 ;  /* 0x0000008909897220 */ /* 0x000fe20000410000 */
[----:B------:R-:W-:Y:S01]  /*11d80*/  LOP3.LUT R11, R5, 0xfffffffc, RZ, 0xc0, !PT ;  /* 0xfffffffc050b7812 */ /* 0x000fe200078ec0ff */
[C---:B------:R-:W-:Y:S01]  /*11d90*/  FMUL.FTZ R132, R9.reuse, R132 ;  /* 0x0000008409847220 */ /* 0x040fe20000410000 */
[----:B------:R-:W-:Y:S01]  /*11da0*/  SHF.R.S32.HI R14, RZ, 0x1, R14 ;  /* 0x00000001ff0e7819 */ /* 0x000fe2000001140e */
[----:B------:R-:W-:Y:S01]  /*11db0*/  FMUL.FTZ R133, R9, R133 ;  /* 0x0000008509857220 */ /* 0x000fe20000410000 */
[----:B------:R-:W-:Y:S01]  /*11dc0*/  FSETP.NE.FTZ.AND P2, PT, R3, RZ, PT ;  /* 0x000000ff0300720b */ /* 0x000fe20003f55000 */
[----:B------:R-:W-:Y:S01]  /*11dd0*/  IMAD.IADD R18, R2, 0x1, -R11 ;  /* 0x0000000102127824 */ /* 0x000fe200078e0a0b */
[----:B------:R-:W-:Y:S01]  /*11de0*/  SHF.R.S32.HI R16, RZ, 0x1, R20 ;  /* 0x00000001ff107819 */ /* 0x000fe20000011414 */
[----:B------:R-:W-:Y:S01]  /*11df0*/  IMAD.SHL.U32 R17, R14, 0x40, RZ ;  /* 0x000000400e117824 */ /* 0x000fe200078e00ff */
[----:B------:R-:W-:Y:S01]  /*11e00*/  SHF.R.S32.HI R5, RZ, 0x5, R6 ;  /* 0x00000005ff057819 */ /* 0x000fe20000011406 */
[----:B------:R-:W-:Y:S01]  /*11e10*/  FMUL.FTZ R128, R9, R128 ;  /* 0x0000008009807220 */ /* 0x000fe20000410000 */
[----:B------:R-:W-:Y:S01]  /*11e20*/  LOP3.LUT R15, R15, 0xc0, RZ, 0xc0, !PT ;  /* 0x000000c00f0f7812 */ /* 0x000fe200078ec0ff */
[----:B------:R-:W-:Y:S01]  /*11e30*/  IMAD.SHL.U32 R16, R16, 0x8, RZ ;  /* 0x0000000810107824 */ /* 0x000fe200078e00ff */
[----:B------:R-:W-:Y:S01]  /*11e40*/  LOP3.LUT R20, R20, 0xfffffffe, RZ, 0xc0, !PT ;  /* 0xfffffffe14147812 */ /* 0x000fe200078ec0ff */
[----:B------:R-:W-:Y:S01]  /*11e50*/  IMAD R13, R5, 0x100, R18 ;  /* 0x00000100050d7824 */ /* 0x000fe200078e0212 */
[----:B------:R-:W-:Y:S01]  /*11e60*/  LOP3.LUT R17, R17, 0xc0, RZ, 0xc0, !PT ;  /* 0x000000c011117812 */ /* 0x000fe200078ec0ff */
[----:B------:R-:W-:Y:S01]  /*11e70*/  FMUL.FTZ R129, R9, R129 ;  /* 0x0000008109817220 */ /* 0x000fe20000410000 */
[----:B------:R-:W-:Y:S01]  /*11e80*/  IADD3 R11, R7, -R20, RZ ;  /* 0x80000014070b7210 */ /* 0x000fe20007ffe0ff */
[----:B------:R-:W-:Y:S01]  /*11e90*/  IMAD R12, R12, 0x10, R13 ;  /* 0x000000100c0c7824 */ /* 0x000fe200078e020d */
[----:B------:R-:W1:Y:S01]  /*11ea0*/  @P2 MUFU.RCP R8, R3 ;  /* 0x0000000300082308 */ /* 0x000e620000001000 */
[----:B------:R-:W-:Y:S01]  /*11eb0*/  LOP3.LUT R16, R15, 0x18, R16, 0xf8, !PT ;  /* 0x000000180f107812 */ /* 0x000fe200078ef810 */
[----:B------:R-:W3:Y:S01]  /*11ec0*/  @P2 LDC R30, c[0x0][0x2e8] ;  /* 0x0000ba00ff1e2b82 */ /* 0x000ee20000000800 */
[----:B------:R-:W-:-:S02]  /*11ed0*/  LEA.HI R13, R17, R17, RZ, 0x1d ;  /* 0x00000011110d7211 */ /* 0x000fc400078fe8ff */
[----:B------:R-:W-:Y:S02]  /*11ee0*/  SHF.R.U32.HI R15, RZ, 0x3, R15 ;  /* 0x00000003ff0f7819 */ /* 0x000fe4000001160f */
[----:B------:R-:W-:Y:S01]  /*11ef0*/  LOP3.LUT P0, RZ, R14, 0x2, RZ, 0xc0, !PT ;  /* 0x000000020eff7812 */ /* 0x000fe2000780c0ff */
[----:B------:R-:W-:Y:S01]  /*11f00*/  IMAD.U32 R13, R12, 0x2, R13 ;  /* 0x000000020c0d7824 */ /* 0x000fe200078e000d */
[----:B------:R-:W-:Y:S01]  /*11f10*/  LEA R11, R11, R10, 0x2 ;  /* 0x0000000a0b0b7211 */ /* 0x000fe200078e10ff */
[----:B------:R-:W5:Y:S01]  /*11f20*/  @P2 MUFU.LG2 R3, R3 ;  /* 0x0000000300032308 */ /* 0x000f620000000c00 */
[----:B------:R-:W-:Y:S02]  /*11f30*/  LOP3.LUT R10, R16, R15, RZ, 0x3c, !PT ;  /* 0x0000000f100a7212 */ /* 0x000fe400078e3cff */
[----:B------:R-:W-:Y:S02]  /*11f40*/  LOP3.LUT R15, R14, 0x1, RZ, 0xc0, !PT ;  /* 0x000000010e0f7812 */ /* 0x000fe400078ec0ff */
[----:B------:R-:W-:Y:S01]  /*11f50*/  MOV R12, 0x20 ;  /* 0x00000020000c7802 */ /* 0x000fe20000000f00 */
[----:B------:R-:W-:Y:S01]  /*11f60*/  IMAD.IADD R11, R11, 0x1, R10 ;  /* 0x000000010b0b7824 */ /* 0x000fe200078e020a */
[----:B------:R-:W-:Y:S01]  /*11f70*/  ISETP.NE.U32.AND P1, PT, R15, 0x1, PT ;  /* 0x000000010f00780c */ /* 0x000fe20003f25070 */
[C---:B-1----:R-:W-:Y:S01]  /*11f80*/  FMUL.FTZ R143, R8.reuse, R143 ;  /* 0x0000008f088f7220 */ /* 0x042fe20000410000 */
[----:B------:R-:W-:Y:S01]  /*11f90*/  LEA R13, R13, UR5, 0x2 ;  /* 0x000000050d0d7c11 */ /* 0x000fe2000f8e10ff */
[----:B------:R-:W-:Y:S01]  /*11fa0*/  FMUL.FTZ R142, R8, R142 ;  /* 0x0000008e088e7220 */ /* 0x000fe20000410000 */
[----:B------:R-:W-:Y:S01]  /*11fb0*/  SEL R9, R12, 0xffffffe0, P1 ;  /* 0xffffffe00c097807 */ /* 0x000fe20000800000 */
[C---:B------:R-:W-:Y:S01]  /*11fc0*/  FMUL.FTZ R139, R8.reuse, R139 ;  /* 0x0000008b088b7220 */ /* 0x040fe20000410000 */
[----:B------:R-:W-:Y:S01]  /*11fd0*/  FMUL.FTZ R138, R8, R138 ;  /* 0x0000008a088a7220 */ /* 0x000fe20000410000 */
[C---:B------:R-:W-:Y:S01]  /*11fe0*/  VIADD R12, R13.reuse, 0x40 ;  /* 0x000000400d0c7836 */ /* 0x040fe20000000000 */
[C---:B------:R-:W-:Y:S01]  /*11ff0*/  IADD3 R14, R13.reuse, R9, RZ ;  /* 0x000000090d0e7210 */ /* 0x040fe20007ffe0ff */
[----:B------:R-:W-:-:S02]  /*12000*/  @P0 VIADD R12, R13, 0xffffffc0 ;  /* 0xffffffc00d0c0836 */ /* 0x000fc40000000000 */
[C---:B------:R-:W-:Y:S01]  /*12010*/  FMUL.FTZ R135, R8.reuse, R135 ;  /* 0x0000008708877220 */ /* 0x040fe20000410000 */
[C---:B------:R-:W-:Y:S01]  /*12020*/  FMUL.FTZ R134, R8.reuse, R134 ;  /* 0x0000008608867220 */ /* 0x040fe20000410000 */
[C---:B------:R-:W-:Y:S01]  /*12030*/  FMUL.FTZ R131, R8.reuse, R131 ;  /* 0x0000008308837220 */ /* 0x040fe20000410000 */
[----:B------:R-:W-:Y:S01]  /*12040*/  FMUL.FTZ R130, R8, R130 ;  /* 0x0000008208827220 */ /* 0x000fe20000410000 */
[----:B------:R-:W-:Y:S01]  /*12050*/  IMAD.IADD R15, R9, 0x1, R12 ;  /* 0x00000001090f7824 */ /* 0x000fe200078e020c */
[----:B------:R1:W-:Y:S01]  /*12060*/  STS.64 [R13], R140 ;  /* 0x0000008c0d007388 */ /* 0x0003e20000000a00 */
[----:B------:R-:W-:Y:S01]  /*12070*/  LEA R34, R11, UR5, 0x2 ;  /* 0x000000050b227c11 */ /* 0x000fe2000f8e10ff */
[----:B------:R-:W5:Y:S01]  /*12080*/  LDC.64 R8, c[0x0][0x2c0] ;  /* 0x0000b000ff087b82 */ /* 0x000f620000000a00 */
[----:B------:R-:W-:Y:S01]  /*12090*/  LOP3.LUT R33, R6, 0xffffffe0, RZ, 0xc0, !PT ;  /* 0xffffffe006217812 */ /* 0x000fe200078ec0ff */
[----:B------:R1:W-:Y:S01]  /*120a0*/  STS.64 [R13+0x400], R142 ;  /* 0x0004008e0d007388 */ /* 0x0003e20000000a00 */
[----:B------:R-:W-:-:S02]  /*120b0*/  SHF.R.S32.HI R32, RZ, 0x1f, R5 ;  /* 0x0000001fff207819 */ /* 0x000fc40000011405 */
[----:B------:R-:W-:Y:S01]  /*120c0*/  IADD3 R33, -R33, R2, RZ ;  /* 0x0000000221217210 */ /* 0x000fe20007ffe1ff */
[----:B------:R1:W-:Y:S01]  /*120d0*/  STS.64 [R14], R136 ;  /* 0x000000880e007388 */ /* 0x0003e20000000a00 */
[----:B------:R-:W-:Y:S01]  /*120e0*/  LEA.HI R31, R32, R5, RZ, 0x2 ;  /* 0x00000005201f7211 */ /* 0x000fe200078f10ff */
[----:B------:R-:W-:Y:S01]  /*120f0*/  IMAD.SHL.U32 R32, R7, 0x4, RZ ;  /* 0x0000000407207824 */ /* 0x000fe200078e00ff */
[----:B------:R-:W-:Y:S01]  /*12100*/  LOP3.LUT P0, RZ, R33, 0x3, RZ, 0xc0, !PT ;  /* 0x0000000321ff7812 */ /* 0x000fe2000780c0ff */
[----:B------:R1:W-:Y:S01]  /*12110*/  STS.64 [R14+0x400], R138 ;  /* 0x0004008a0e007388 */ /* 0x0003e20000000a00 */
[----:B------:R-:W-:Y:S01]  /*12120*/  LOP3.LUT R6, R31, 0xffffffc, RZ, 0xc0, !PT ;  /* 0x0ffffffc1f067812 */ /* 0x000fe200078ec0ff */
[----:B------:R-:W-:Y:S01]  /*12130*/  IMAD.MOV.U32 R2, RZ, RZ, -0x800000 ;  /* 0xff800000ff027424 */ /* 0x000fe200078e00ff */
[----:B------:R-:W-:Y:S01]  /*12140*/  IADD3 R31, -R149, RZ, RZ ;  /* 0x000000ff951f7210 */ /* 0x000fe20007ffe1ff */
[----:B------:R1:W-:Y:S01]  /*12150*/  STS.64 [R12], R132 ;  /* 0x000000840c007388 */ /* 0x0003e20000000a00 */
[----:B------:R-:W-:Y:S01]  /*12160*/  SHF.R.S32.HI R33, RZ, 0x1f, R32 ;  /* 0x0000001fff217819 */ /* 0x000fe20000011420 */
[----:B------:R-:W-:-:S02]  /*12170*/  IMAD.IADD R6, R5, 0x1, -R6 ;  /* 0x0000000105067824 */ /* 0x000fc400078e0a06 */
[----:B------:R-:W-:Y:S01]  /*12180*/  @P3 FMUL.FTZ R5, R4, 0.69314718246459960938 ;  /* 0x3f31721804053820 */ /* 0x000fe20000410000 */
[----:B------:R1:W-:Y:S01]  /*12190*/  STS.64 [R12+0x400], R134 ;  /* 0x000400860c007388 */ /* 0x0003e20000000a00 */
[----:B----4-:R-:W-:Y:S02]  /*121a0*/  IMAD R31, R28, R31, UR4 ;  /* 0x000000041c1f7e24 */ /* 0x010fe4000f8e021f */
[----:B------:R-:W-:Y:S01]  /*121b0*/  IMAD.MOV.U32 R4, RZ, RZ, -0x800000 ;  /* 0xff800000ff047424 */ /* 0x000fe200078e00ff */
[----:B------:R1:W-:Y:S01]  /*121c0*/  STS.64 [R15], R128 ;  /* 0x000000800f007388 */ /* 0x0003e20000000a00 */
[----:B------:R-:W-:Y:S02]  /*121d0*/  IMAD R6, R6, 0x10, R155 ;  /* 0x0000001006067824 */ /* 0x000fe400078e029b */
[----:B--2---:R-:W-:Y:S01]  /*121e0*/  @P3 FFMA.FTZ R2, R70, R29, R5 ;  /* 0x0000001d46023223 */ /* 0x004fe20000010005 */
[----:B------:R1:W-:Y:S01]  /*121f0*/  STS.64 [R15+0x400], R130 ;  /* 0x000400820f007388 */ /* 0x0003e20000000a00 */
[----:B------:R-:W-:Y:S06]  /*12200*/  BAR.SYNC.DEFER_BLOCKING 0x0 ;  /* 0x0000000000007b1d */ /* 0x000fec0000010000 */
[----:B------:R-:W5:Y:S01]  /*12210*/  S2R R10, SR_CTAID.Y ;  /* 0x00000000000a7919 */ /* 0x000f620000002600 */
[----:B------:R-:W2:Y:S01]  /*12220*/  S2R R11, SR_CTAID.X ;  /* 0x00000000000b7919 */ /* 0x000ea20000002500 */
[----:B------:R1:W4:Y:S04]  /*12230*/  LDS.128 R24, [R34] ;  /* 0x0000000022187984 */ /* 0x0003280000000c00 */
[----:B------:R1:W1:Y:S04]  /*12240*/  LDS.128 R20, [R34+0x800] ;  /* 0x0008000022147984 */ /* 0x0002680000000c00 */
[----:B------:R1:W1:Y:S04]  /*12250*/  LDS.128 R16, [R34+0x1000] ;  /* 0x0010000022107984 */ /* 0x0002680000000c00 */
[----:B------:R1:W1:Y:S01]  /*12260*/  LDS.128 R12, [R34+0x1800] ;  /* 0x00180000220c7984 */ /* 0x0002620000000c00 */
[----:B-----5:R-:W-:-:S02]  /*12270*/  IMAD R149, R10, R8, R149 ;  /* 0x000000080a957224 */ /* 0x020fc400078e0295 */
[----:B------:R-:W-:Y:S01]  /*12280*/  @P2 FMUL.FTZ R10, R3, 0.69314718246459960938 ;  /* 0x3f317218030a2820 */ /* 0x000fe20000410000 */
[----:B--2---:R-:W-:Y:S01]  /*12290*/  SHF.L.U32 R8, R11, 0x6, RZ ;  /* 0x000000060b087819 */ /* 0x004fe200000006ff */
[----:B------:R-:W-:Y:S02]  /*122a0*/  IMAD R31, R149, R28, R31 ;  /* 0x0000001c951f7224 */ /* 0x000fe400078e021f */
[----:B---3--:R-:W-:Y:S01]  /*122b0*/  @P2 FFMA.FTZ R4, R69, R30, R10 ;  /* 0x0000001e45042223 */ /* 0x008fe2000001000a */
        /* <DEDUP_REMOVED lines=15> */
.L_x_5181:
[----:B------:R-:W-:Y:S05]  /*123b0*/  BSYNC B0 ;  /* 0x0000000000007941 */ /* 0x000fea0003800000 */
.L_x_5180:
[----:B------:R-:W-:Y:S01]  /*123c0*/  ULDC UR4, c[0x0][0x2d0] ;  /* 0x0000b40000047ab9 */ /* 0x000fe20000000800 */
[----:B--2---:R-:W-:Y:S01]  /*123d0*/  VIADD R2, R0, 0x10 ;  /* 0x0000001000027836 */ /* 0x004fe20000000000 */
        /* <DEDUP_REMOVED lines=17> */
[----:B-1----:R2:W-:Y:S04]  /*124f0*/  @!P3 STG.E.128 desc[UR6][R4.64+0x800], R20 ;  /* 0x000800140400b986 */ /* 0x0025e8000c101d06 */
[----:B------:R2:W-:Y:S01]  /*12500*/  @!P2 STG.E.128 desc[UR6][R4.64+0x1000], R16 ;  /* 0x001000100400a986 */ /* 0x0005e2000c101d06 */
[----:B------:R-:W-:Y:S05]  /*12510*/  @P1 EXIT ;  /* 0x000000000000194d */ /* 0x000fea0003800000 */
[----:B------:R-:W-:Y:S01]  /*12520*/  STG.E.128 desc[UR6][R4.64+0x1800], R12 ;  /* 0x0018000c04007986 */ /* 0x000fe2000c101d06 */
[----:B------:R-:W-:Y:S05]  /*12530*/  EXIT ;  /* 0x000000000000794d */ /* 0x000fea0003800000 */
.L_x_5182:
        /* <DEDUP_REMOVED lines=12> */
.L_x_5386:


//--------------------- .text._ZN5flash24flash_fwd_splitkv_kernelI23Flash_fwd_kernel_traitsILi32ELi64ELi128ELi4ELb0ELb0EN7cutlass10bfloat16_tE19Flash_kernel_traitsILi32ELi64ELi128ELi4ES3_EELb1ELb0ELb1ELb0ELb0ELb1ELb1ELb1EEEvNS_16Flash_fwd_paramsE --------------------------
	.section	.text._ZN5flash24flash_fwd_splitkv_kernelI23Flash_fwd_kernel_traitsILi32ELi64ELi128ELi4ELb0ELb0EN7cutlass10bfloat16_tE19Flash_kernel_traitsILi32ELi64ELi128ELi4ES3_EELb1ELb0ELb1ELb0ELb0ELb1ELb1ELb1EEEvNS_16Flash_fwd_paramsE,"ax",@progbits
	.align	128
        .global         _ZN5flash24flash_fwd_splitkv_kernelI23Flash_fwd_kernel_traitsILi32ELi64ELi128ELi4ELb0ELb0EN7cutlass10bfloat16_tE19Flash_kernel_traitsILi32ELi64ELi128ELi4ES3_EELb1ELb0ELb1ELb0ELb0ELb1ELb1ELb1EEEvNS_16Flash_fwd_paramsE
        .type           _ZN5flash24flash_fwd_splitkv_kernelI23Flash_fwd_kernel_traitsILi32ELi64ELi128ELi4ELb0ELb0EN7cutlass10bfloat16_tE19Flash_kernel_traitsILi32ELi64ELi128ELi4ES3_EELb1ELb0ELb1ELb0ELb0ELb1ELb1ELb1EEEvNS_16Flash_fwd_paramsE,@function
        .size           _ZN5flash24flash_fwd_splitkv_kernelI23Flash_fwd_kernel_traitsILi32ELi64ELi128ELi4ELb0ELb0EN7cutlass10bfloat16_tE19Flash_kernel_traitsILi32ELi64ELi128ELi4ES3_EELb1ELb0ELb1ELb0ELb0ELb1ELb1ELb1EEEvNS_16Flash_fwd_paramsE,(.L_x_5387 - _ZN5flash24flash_fwd_splitkv_kernelI23Flash_fwd_kernel_traitsILi32ELi64ELi128ELi4ELb0ELb0EN7cutlass10bfloat16_tE19Flash_kernel_traitsILi32ELi64ELi128ELi4ES3_EELb1ELb0ELb1ELb0ELb0ELb1ELb1ELb1EEEvNS_16Flash_fwd_paramsE)
        .other          _ZN5flash24flash_fwd_splitkv_kernelI23Flash_fwd_kernel_traitsILi32ELi64ELi128ELi4ELb0ELb0EN7cutlass10bfloat16_tE19Flash_kernel_traitsILi32ELi64ELi128ELi4ES3_EELb1ELb0ELb1ELb0ELb0ELb1ELb1ELb1EEEvNS_16Flash_fwd_paramsE,@"STO_CUDA_ENTRY STV_DEFAULT"
_ZN5flash24flash_fwd_splitkv_kernelI23Flash_fwd_kernel_traitsILi32ELi64ELi128ELi4ELb0ELb0EN7cutlass10bfloat16_tE19Flash_kernel_traitsILi32ELi64ELi128ELi4ES3_EELb1ELb0ELb1ELb0ELb0ELb1ELb1ELb1EEEvNS_16Flash_fwd_paramsE:
.text._ZN5flash24flash_fwd_splitkv_kernelI23Flash_fwd_kernel_traitsILi32ELi64ELi128ELi4ELb0ELb0EN7cutlass10bfloat16_tE19Flash_kernel_traitsILi32ELi64ELi128ELi4ES3_EELb1ELb0ELb1ELb0ELb0ELb1ELb1ELb1EEEvNS_16Flash_fwd_paramsE:
        /* <DEDUP_REMOVED lines=59> */
.L_x_5183:
[----:B------:R-:W1:Y:S02]  /*03b0*/  LDC R11, c[0x0][0x2c8] ;  /* 0x0000b200ff0b7b82 */ /* 0x000e640000000800 */
.L_x_5184:
        /* <DEDUP_REMOVED lines=10> */
[--C-:B-1---5:R-:W-:Y:S01]  /*0460*/  IMAD.IADD R56, R11, 0x1, -R14.reuse ;  /* 0x000000010b387824 */ /* 0x122fe200078e0a0e */
[----:B------:R-:W1:Y:S01]  /*0470*/  S2R R54, SR_TID.X ;  /* 0x0000000000367919 */ /* 0x000e620000002100 */
[----:B------:R-:W-:-:S05]  /*0480*/  @P3 IMAD.IADD R52, R15, 0x1, -R14 ;  /* 0x000000010f343824 */ /* 0x000fca00078e0a0e */
[----:B---3--:R-:W3:Y:S08]  /*0490*/  LDC R3, c[0x0][0x2c8] ;  /* 0x0000b200ff037b82 */ /* 0x008ef00000000800 */
[----:B--2---:R-:W2:Y:S01]  /*04a0*/  LDC R7, c[0x0][0x398] ;  /* 0x0000e600ff077b82 */ /* 0x004ea20000000800 */
[-C--:B----4-:R-:W-:Y:S02]  /*04b0*/  IABS R12, R9.reuse ;  /* 0x00000009000c7213 */ /* 0x090fe40000000000 */
[----:B------:R-:W-:-:S02]  /*04c0*/  IABS R19, R9 ;  /* 0x0000000900137213 */ /* 0x000fc40000000000 */
[----:B------:R-:W4:Y:S03]  /*04d0*/  I2F.RP R2, R12 ;  /* 0x0000000c00027306 */ /* 0x000f260000209400 */
[----:B------:R-:W-:Y:S02]  /*04e0*/  IMAD.MOV R19, RZ, RZ, -R19 ;  /* 0x000000ffff137224 */ /* 0x000fe400078e0a13 */
[----:B---3--:R-:W-:-:S05]  /*04f0*/  VIADD R3, R3, 0x7f ;  /* 0x0000007f03037836 */ /* 0x008fca0000000000 */
[----:B------:R-:W-:-:S04]  /*0500*/  SHF.R.S32.HI R16, RZ, 0x1f, R3 ;  /* 0x0000001fff107819 */ /* 0x000fc80000011403 */
[----:B------:R-:W-:Y:S01]  /*0510*/  LEA.HI R16, R16, R3, RZ, 0x7 ;  /* 0x0000000310107211 */ /* 0x000fe200078f38ff */
[----:B----4-:R-:W3:Y:S03]  /*0520*/  MUFU.RCP R20, R2 ;  /* 0x0000000200147308 */ /* 0x010ee60000001000 */
        /* <DEDUP_REMOVED lines=11> */
[----:B------:R-:W-:Y:S02]  /*05e0*/  IMAD.HI.U32 R10, R3, R6, RZ ;  /* 0x00000006030a7227 */ /* 0x000fe400078e00ff */
[----:B------:R-:W3:Y:S02]  /*05f0*/  @!P3 LDC.64 R2, c[0x0][0x318] ;  /* 0x0000c600ff02bb82 */ /* 0x000ee40000000a00 */
[----:B------:R-:W-:-:S05]  /*0600*/  IMAD R19, R10, R19, R6 ;  /* 0x000000130a137224 */ /* 0x000fca00078e0206 */
[----:B------:R-:W-:Y:S01]  /*0610*/  ISETP.GT.U32.AND P1, PT, R12, R19, PT ;  /* 0x000000130c00720c */ /* 0x000fe20003f24070 */
[----:B------:R-:W4:-:S12]  /*0620*/  @!P3 LDC R6, c[0x0][0x2cc] ;  /* 0x0000b300ff06bb82 */ /* 0x000f180000000800 */
[----:B------:R-:W-:Y:S02]  /*0630*/  @!P1 IMAD.IADD R19, R19, 0x1, -R12 ;  /* 0x0000000113139824 */ /* 0x000fe400078e0a0c */
[----:B------:R-:W-:Y:S01]  /*0640*/  @!P1 VIADD R10, R10, 0x1 ;  /* 0x000000010a0a9836 */ /* 0x000fe20000000000 */
[----:B------:R-:W-:Y:S02]  /*0650*/  ISETP.NE.AND P1, PT, R9, RZ, PT ;  /* 0x000000ff0900720c */ /* 0x000fe40003f25270 */
[----:B---3--:R-:W-:Y:S02]  /*0660*/  @!P3 ISETP.NE.U32.AND P2, PT, R2, RZ, PT ;  /* 0x000000ff0200b20c */ /* 0x008fe40003f45070 */
[----:B------:R-:W-:Y:S02]  /*0670*/  ISETP.GE.U32.AND P4, PT, R19, R12, PT ;  /* 0x0000000c1300720c */ /* 0x000fe40003f86070 */
[----:B------:R-:W-:Y:S02]  /*0680*/  @!P3 ISETP.NE.AND.EX P2, PT, R3, RZ, PT, P2 ;  /* 0x000000ff0300b20c */ /* 0x000fe40003f45320 */
[----:B------:R-:W-:-:S02]  /*0690*/  IADD3 R2, -R125, 0xbf, R4 ;  /* 0x000000bf7d027810 */ /* 0x000fc40007ffe104 */
[----:B----4-:R-:W-:-:S05]  /*06a0*/  @!P3 SEL R3, R6, RZ, P2 ;  /* 0x000000ff0603b207 */ /* 0x010fca0001000000 */
[----:B------:R-:W-:Y:S02]  /*06b0*/  @!P3 IMAD.IADD R52, R56, 0x1, R3 ;  /* 0x000000013834b824 */ /* 0x000fe400078e0203 */
[----:B------:R-:W-:Y:S02]  /*06c0*/  @P4 VIADD R10, R10, 0x1 ;  /* 0x000000010a0a4836 */ /* 0x000fe40000000000 */
[----:B------:R-:W-:Y:S01]  /*06d0*/  VIADD R3, R52, 0x7f ;  /* 0x0000007f34037836 */ /* 0x000fe20000000000 */
[----:B--2---:R-:W-:Y:S01]  /*06e0*/  IADD3 R7, R2, R7, R52 ;  /* 0x0000000702077210 */ /* 0x004fe20007ffe034 */
        /* <DEDUP_REMOVED lines=24> */
[--C-:B------:R-:W-:Y:S02]  /*0870*/  IMAD R0, R0, R3, R4.reuse ;  /* 0x0000000300007224 */ /* 0x100fe400078e0204 */
[----:B------:R-:W-:Y:S01]  /*0880*/  IMAD.IADD R4, R125, 0x1, -R4 ;  /* 0x000000017d047824 */ /* 0x000fe200078e0a04 */
[--C-:B------:R-:W-:Y:S01]  /*0890*/  SHF.R.S32.HI R3, RZ, 0x1f, R2.reuse ;  /* 0x0000001fff037819 */ /* 0x100fe20000011402 */
[----:B------:R-:W-:Y:S01]  /*08a0*/  IMAD R6, R0, UR4, RZ ;  /* 0x0000000400067c24 */ /* 0x000fe2000f8e02ff */
[----:B------:R-:W-:Y:S01]  /*08b0*/  ULDC UR4, c[0x0][0x2d0] ;  /* 0x0000b40000047ab9 */ /* 0x000fe20000000800 */
[C---:B------:R-:W-:Y:S01]  /*08c0*/  VIADD R11, R5.reuse, 0x10 ;  /* 0x00000010050b7836 */ /* 0x040fe20000000000 */
[----:B------:R-:W-:Y:S01]  /*08d0*/  ISETP.GE.AND P6, PT, R2, UR4, PT ;  /* 0x0000000402007c0c */ /* 0x000fe2000bfc6270 */
[C---:B------:R-:W-:Y:S01]  /*08e0*/  IMAD.WIDE R8, R5.reuse, 0x20, R2 ;  /* 0x0000002005087825 */ /* 0x040fe200078e0202 */
[----:B------:R-:W-:Y:S01]  /*08f0*/  ULDC.64 UR4, c[0x0][0x288] ;  /* 0x0000a20000047ab9 */ /* 0x000fe20000000a00 */
[----:B------:R-:W-:-:S02]  /*0900*/  ISETP.GE.OR P3, PT, R5, R4, P3 ;  /* 0x000000040500720c */ /* 0x000fc40001f66670 */
[----:B------:R-:W-:Y:S02]  /*0910*/  ISETP.GE.OR P5, PT, R5, R4, P6 ;  /* 0x000000040500720c */ /* 0x000fe400037a6670 */
[C---:B------:R-:W-:Y:S02]  /*0920*/  IADD3 R3, P0, R6.reuse, R8, RZ ;  /* 0x0000000806037210 */ /* 0x040fe40007f1e0ff */
[-C--:B------:R-:W-:Y:S02]  /*0930*/  ISETP.GE.AND P1, PT, R11, R4.reuse, PT ;  /* 0x000000040b00720c */ /* 0x080fe40003f26270 */
[----:B------:R-:W-:Y:S01]  /*0940*/  LEA.HI.X.SX32 R6, R6, R9, 0x1, P0 ;  /* 0x0000000906067211 */ /* 0x000fe200000f0eff */
[----:B------:R-:W-:Y:S01]  /*0950*/  VIADD R9, R5, 0x20 ;  /* 0x0000002005097836 */ /* 0x000fe20000000000 */
[----:B------:R-:W-:Y:S02]  /*0960*/  LEA R2, P0, R3, UR4, 0x2 ;  /* 0x0000000403027c11 */ /* 0x000fe4000f8010ff */
[-C--:B------:R-:W-:Y:S01]  /*0970*/  ISETP.GE.OR P4, PT, R11, R4.reuse, P6 ;  /* 0x000000040b00720c */ /* 0x080fe20003786670 */
[----:B------:R-:W-:Y:S01]  /*0980*/  VIADD R11, R5, 0x30 ;  /* 0x00000030050b7836 */ /* 0x000fe20000000000 */
[----:B------:R-:W-:Y:S01]  /*0990*/  LEA.HI.X R3, R3, UR5, R6, 0x2, P0 ;  /* 0x0000000503037c11 */ /* 0x000fe200080f1406 */
[----:B------:R-:W-:Y:S01]  /*09a0*/  ULDC.64 UR4, c[0x0][0x2b8] ;  /* 0x0000ae0000047ab9 */ /* 0x000fe20000000a00 */
[----:B------:R-:W-:-:S02]  /*09b0*/  ISETP.GE.AND P0, PT, R9, R4, PT ;  /* 0x000000040900720c */ /* 0x000fc40003f06270 */
[----:B------:R-:W-:Y:S01]  /*09c0*/  SHF.R.S32.HI R6, RZ, 0x1f, R0 ;  /* 0x0000001fff067819 */ /* 0x000fe20000011400 */
[----:B------:R1:W-:Y:S01]  /*09d0*/  @!P5 STG.E.128 desc[UR6][R2.64], RZ ;  /* 0x000000ff0200d986 */ /* 0x0003e2000c101d06 */
[----:B------:R-:W-:Y:S02]  /*09e0*/  ISETP.NE.OR P0, PT, R7, RZ, P0 ;  /* 0x000000ff0700720c */ /* 0x000fe40000705670 */
[----:B------:R-:W-:Y:S02]  /*09f0*/  IADD3 R0, P2, R0, R5, RZ ;  /* 0x0000000500007210 */ /* 0x000fe40007f5e0ff */
[-C--:B------:R-:W-:Y:S01]  /*0a00*/  ISETP.GE.OR P5, PT, R9, R4.reuse, P6 ;  /* 0x000000040900720c */ /* 0x080fe200037a6670 */
[----:B------:R1:W-:Y:S01]  /*0a10*/  @!P4 STG.E.128 desc[UR6][R2.64+0x800], RZ ;  /* 0x000800ff0200c986 */ /* 0x0003e2000c101d06 */
[----:B------:R-:W-:Y:S02]  /*0a20*/  ISETP.GE.OR P6, PT, R11, R4, P6 ;  /* 0x000000040b00720c */ /* 0x000fe400037c6670 */
[----:B------:R-:W-:Y:S01]  /*0a30*/  LEA.HI.X.SX32 R5, R5, R6, 0x1, P2 ;  /* 0x0000000605057211 */ /* 0x000fe200010f0eff */
[----:B------:R-:W-:Y:S01]  /*0a40*/  @!P3 IMAD.MOV.U32 R6, RZ, RZ, -0x800000 ;  /* 0xff800000ff06b424 */ /* 0x000fe200078e00ff */
        /* <DEDUP_REMOVED lines=16> */
.L_x_5185:
        /* <DEDUP_REMOVED lines=24> */
.L_x_5186:
        /* <DEDUP_REMOVED lines=68> */
[----:B-----5:R-:W-:-:S04]  /*1110*/  IMAD.WIDE.U32 R12, R19, R112, R20 ;  /* 0x00000070130c7225 */ /* 0x020fc800078e0014 */
        /* <DEDUP_REMOVED lines=12> */
.L_x_5187:
        /* <DEDUP_REMOVED lines=48> */
.L_x_5189:
        /* <DEDUP_REMOVED lines=32> */
.L_x_5188:
[----:B------:R1:W5:Y:S01]  /*16e0*/  @P5 LDG.E R44, desc[UR6][R44.64] ;  /* 0x000000062c2c5981 */ /* 0x000362000c1e1900 */
[----:B------:R-:W-:Y:S01]  /*16f0*/  ISETP.NE.AND P0, PT, R8, -0x1, PT ;  /* 0xffffffff0800780c */ /* 0x000fe20003f05270 */
[----:B------:R-:W2:Y:S01]  /*1700*/  LDC.64 R2, c[0x0][0x240] ;  /* 0x00009000ff027b82 */ /* 0x000ea20000000a00 */
[----:B------:R-:W-:Y:S01]  /*1710*/  SHF.R.S32.HI R29, RZ, 0x1f, R54 ;  /* 0x0000001fff1d7819 */ /* 0x000fe20000011436 */
[----:B------:R-:W-:Y:S01]  /*1720*/  ULDC.64 UR4, c[0x0][0x268] ;  /* 0x00009a0000047ab9 */ /* 0x000fe20000000a00 */
[----:B------:R-:W-:Y:S01]  /*1730*/  SHF.R.S32.HI R99, RZ, 0x1f, R98 ;  /* 0x0000001fff637819 */ /* 0x000fe20000011462 */
[----:B------:R-:W-:Y:S01]  /*1740*/  IMAD.SHL.U32 R122, R112, 0x20, RZ ;  /* 0x00000020707a7824 */ /* 0x000fe200078e00ff */
[CC--:B------:R-:W-:Y:S02]  /*1750*/  LEA.HI R23, R29.reuse, R54.reuse, RZ, 0x2 ;  /* 0x000000361d177211 */ /* 0x0c0fe400078f10ff */
[CC--:B------:R-:W-:Y:S01]  /*1760*/  LEA.HI R25, R29.reuse, R54.reuse, RZ, 0x4 ;  /* 0x000000361d197211 */ /* 0x0c0fe200078f20ff */
[----:B------:R-:W3:Y:S01]  /*1770*/  LDC R62, c[0x0][0x2e0] ;  /* 0x0000b800ff3e7b82 */ /* 0x000ee20000000800 */
[----:B------:R-:W-:-:S02]  /*1780*/  LEA.HI R14, R29, R54, RZ, 0x5 ;  /* 0x000000361d0e7211 */ /* 0x000fc400078f28ff */
[----:B------:R-:W-:Y:S02]  /*1790*/  LEA.HI R29, R29, R54, RZ, 0x3 ;  /* 0x000000361d1d7211 */ /* 0x000fe400078f18ff */
[----:B------:R-:W-:Y:S02]  /*17a0*/  LOP3.LUT R27, R23, 0xfffffffc, RZ, 0xc0, !PT ;  /* 0xfffffffc171b7812 */ /* 0x000fe400078ec0ff */
[----:B------:R-:W-:Y:S01]  /*17b0*/  SHF.R.S32.HI R29, RZ, 0x3, R29 ;  /* 0x00000003ff1d7819 */ /* 0x000fe2000001141d */
[----:B------:R-:W4:Y:S01]  /*17c0*/  @!P0 LDC.64 R6, c[0x0][0x228] ;  /* 0x00008a00ff068b82 */ /* 0x000f220000000a00 */
[----:B------:R-:W-:Y:S01]  /*17d0*/  SHF.R.S32.HI R100, RZ, 0x2, R23 ;  /* 0x00000002ff647819 */ /* 0x000fe20000011417 */
[----:B------:R-:W-:Y:S01]  /*17e0*/  IMAD.IADD R60, R54, 0x1, -R27 ;  /* 0x00000001363c7824 */ /* 0x000fe200078e0a1b */
[----:B------:R-:W-:Y:S01]  /*17f0*/  LOP3.LUT R25, R25, 0xfffffff0, RZ, 0xc0, !PT ;  /* 0xfffffff019197812 */ /* 0x000fe200078ec0ff */
[----:B------:R-:W-:Y:S01]  /*1800*/  IMAD.SHL.U32 R29, R29, 0x40, RZ ;  /* 0x000000401d1d7824 */ /* 0x000fe200078e00ff */
[----:B------:R-:W-:-:S02]  /*1810*/  SHF.R.S32.HI R101, RZ, 0x1f, R100 ;  /* 0x0000001fff657819 */ /* 0x000fc40000011464 */
[----:B------:R-:W-:Y:S01]  /*1820*/  SHF.L.U32 R84, R60, 0x3, RZ ;  /* 0x000000033c547819 */ /* 0x000fe200000006ff */
[----:B------:R-:W-:Y:S01]  /*1830*/  IMAD.IADD R54, R54, 0x1, -R25 ;  /* 0x0000000136367824 */ /* 0x000fe200078e0a19 */
[----:B------:R-:W-:Y:S01]  /*1840*/  LOP3.LUT R29, R29, 0xc0, RZ, 0xc0, !PT ;  /* 0x000000c01d1d7812 */ /* 0x000fe200078ec0ff */
[----:B--2---:R-:W-:Y:S01]  /*1850*/  @P0 IMAD.WIDE.U32 R24, R8, R2, RZ ;  /* 0x0000000208180225 */ /* 0x004fe200078e00ff */
[----:B------:R-:W2:Y:S01]  /*1860*/  LDC.64 R110, c[0x0][0x250] ;  /* 0x00009400ff6e7b82 */ /* 0x000ea20000000a00 */
[----:B------:R-:W-:Y:S02]  /*1870*/  SHF.R.S32.HI R85, RZ, 0x1f, R84 ;  /* 0x0000001fff557819 */ /* 0x000fe40000011454 */
[----:B------:R-:W-:Y:S01]  /*1880*/  IMAD.WIDE R26, R17, 0x40, R100 ;  /* 0x00000040111a7825 */ /* 0x000fe200078e0264 */
[----:B-----5:R-:W-:Y:S02]  /*1890*/  SHF.R.U32.HI R12, RZ, 0x3, R29 ;  /* 0x00000003ff0c7819 */ /* 0x020fe4000001161d */
[----:B---3--:R-:W-:Y:S01]  /*18a0*/  LEA.HI R62, R62, R62, RZ, 0x1 ;  /* 0x0000003e3e3e7211 */ /* 0x008fe200078f08ff */
[----:B------:R-:W-:Y:S01]  /*18b0*/  @P0 IMAD R17, R8, R3, R25 ;  /* 0x0000000308110224 */ /* 0x000fe200078e0219 */
[----:B------:R-:W-:Y:S01]  /*18c0*/  LOP3.LUT R25, R29, 0x18, R84, 0xf8, !PT ;  /* 0x000000181d197812 */ /* 0x000fe200078ef854 */
[----:B------:R-:W-:Y:S01]  /*18d0*/  @P0 IMAD.MOV.U32 R8, RZ, RZ, R24 ;  /* 0x000000ffff080224 */ /* 0x000fe200078e0018 */
[----:B------:R-:W-:Y:S01]  /*18e0*/  LEA.HI R23, R23, R100, RZ, 0x1 ;  /* 0x0000006417177211 */ /* 0x000fe200078f08ff */
[----:B------:R-:W-:Y:S01]  /*18f0*/  IMAD.SHL.U32 R60, R60, 0x4, RZ ;  /* 0x000000043c3c7824 */ /* 0x000fe200078e00ff */
[----:B------:R-:W-:Y:S01]  /*1900*/  SHF.R.S32.HI R59, RZ, 0x1, R62 ;  /* 0x00000001ff3b7819 */ /* 0x000fe2000001143e */
[-C--:B----4-:R-:W-:Y:S01]  /*1910*/  @!P0 IMAD R16, R11, R6.reuse, RZ ;  /* 0x000000060b108224 */ /* 0x090fe200078e02ff */
[----:B------:R-:W-:Y:S01]  /*1920*/  LOP3.LUT R23, R23, 0x7fffffe, RZ, 0xc0, !PT ;  /* 0x07fffffe17177812 */ /* 0x000fe200078ec0ff */
[----:B------:R-:W-:Y:S01]  /*1930*/  @!P0 IMAD.WIDE.U32 R28, R127, R6, RZ ;  /* 0x000000067f1c8225 */ /* 0x000fe200078e00ff */
[----:B------:R-:W-:-:S02]  /*1940*/  SHF.R.S32.HI R14, RZ, 0x5, R14 ;  /* 0x00000005ff0e7819 */ /* 0x000fc4000001140e */
[----:B------:R-:W-:Y:S01]  /*1950*/  LOP3.LUT R25, R25, R12, RZ, 0x3c, !PT ;  /* 0x0000000c19197212 */ /* 0x000fe200078e3cff */
[----:B------:R-:W-:Y:S01]  /*1960*/  @!P0 IMAD R7, R127, R7, R16 ;  /* 0x000000077f078224 */ /* 0x000fe200078e0210 */
[----:B------:R-:W-:Y:S01]  /*1970*/  SHF.L.U64.HI R121, R112, 0x5, R113 ;  /* 0x0000000570797819 */ /* 0x000fe20000010271 */
[----:B------:R-:W-:Y:S01]  /*1980*/  IMAD R6, R27, R2, RZ ;  /* 0x000000021b067224 */ /* 0x000fe200078e02ff */
[----:B------:R-:W-:Y:S01]  /*1990*/  LEA.HI R54, R54, R54, RZ, 0x1 ;  /* 0x0000003636367211 */ /* 0x000fe200078f08ff */
[----:B------:R-:W-:Y:S01]  /*19a0*/  @!P0 IMAD.MOV.U32 R8, RZ, RZ, R28 ;  /* 0x000000ffff088224 */ /* 0x000fe200078e001c */
[----:B------:R-:W-:Y:S01]  /*19b0*/  @!P0 IADD3 R17, R29, R7, RZ ;  /* 0x000000071d118210 */ /* 0x000fe20007ffe0ff */
[----:B------:R-:W-:Y:S01]  /*19c0*/  IMAD R6, R26, R3, R6 ;  /* 0x000000031a067224 */ /* 0x000fe200078e0206 */
[----:B------:R-:W-:Y:S01]  /*19d0*/  IADD3 R20, P0, R84, R10, RZ ;  /* 0x0000000a54147210 */ /* 0x000fe20007f1e0ff */
[----:B------:R-:W-:Y:S01]  /*19e0*/  IMAD R7, R5, UR4, RZ ;  /* 0x0000000405077c24 */ /* 0x000fe2000f8e02ff */
[----:B------:R-:W-:Y:S01]  /*19f0*/  SHF.R.S32.HI R3, RZ, 0x1f, R56 ;  /* 0x0000001fff037819 */ /* 0x000fe20000011438 */
[----:B------:R-:W-:Y:S01]  /*1a00*/  IMAD R61, R100, R59, R60 ;  /* 0x0000003b643d7224 */ /* 0x000fe200078e023c */
[----:B------:R-:W-:Y:S01]  /*1a10*/  IADD3 R16, P2, R84, R8, RZ ;  /* 0x0000000854107210 */ /* 0x000fe20007f5e0ff */
[----:B------:R-:W-:Y:S01]  /*1a20*/  IMAD.X R21, R85, 0x1, R21, P0 ;  /* 0x0000000155157824 */ /* 0x000fe200000e0615 */
[----:B------:R-:W-:Y:S01]  /*1a30*/  LEA.HI R3, R3, R56, RZ, 0x7 ;  /* 0x0000003803037211 */ /* 0x000fe200078f38ff */
[----:B------:R-:W-:Y:S01]  /*1a40*/  IMAD R7, R0, UR5, R7 ;  /* 0x0000000500077c24 */ /* 0x000fe2000f8e0207 */
        /* <DEDUP_REMOVED lines=8> */
[----:B------:R-:W-:-:S02]  /*1ad0*/  VIMNMX R70, R120, R3, !PT ;  /* 0x0000000378467248 */ /* 0x000fc40007fe0100 */
[C---:B--2---:R-:W-:Y:S01]  /*1ae0*/  SHF.L.U64.HI R123, R110.reuse, 0x5, R111 ;  /* 0x000000056e7b7819 */ /* 0x044fe2000001026f */
[----:B------:R-:W-:Y:S01]  /*1af0*/  IMAD.X R105, R85, 0x1, R13, P0 ;  /* 0x0000000155697824 */ /* 0x000fe200000e060d */
[----:B------:R-:W-:Y:S01]  /*1b00*/  ISETP.GT.AND P0, PT, R53, R70, PT ;  /* 0x000000463500720c */ /* 0x000fe20003f04270 */
[----:B------:R-:W-:Y:S01]  /*1b10*/  IMAD.IADD R17, R17, 0x1, R6 ;  /* 0x0000000111117824 */ /* 0x000fe200078e0206 */
[----:B------:R-:W-:Y:S01]  /*1b20*/  SHF.L.U32 R124, R110, 0x5, RZ ;  /* 0x000000056e7c7819 */ /* 0x000fe200000006ff */
[----:B------:R-:W-:Y:S01]  /*1b30*/  IMAD R15, R15, R110, RZ ;  /* 0x0000006e0f0f7224 */ /* 0x000fe200078e02ff */
[----:B------:R-:W-:Y:S01]  /*1b40*/  SHF.R.S32.HI R58, RZ, 0x1f, R61 ;  /* 0x0000001fff3a7819 */ /* 0x000fe2000001143d */
[----:B------:R-:W-:Y:S02]  /*1b50*/  IMAD R55, R99, UR4, RZ ;  /* 0x0000000463377c24 */ /* 0x000fe4000f8e02ff */
[----:B------:R-:W-:Y:S02]  /*1b60*/  IMAD.IADD R23, R100, 0x1, -R23 ;  /* 0x0000000164177824 */ /* 0x000fe400078e0a17 */
[----:B------:R-:W-:-:S02]  /*1b70*/  IMAD.IADD R21, R21, 0x1, R7 ;  /* 0x0000000115157824 */ /* 0x000fc400078e0207 */
[----:B------:R-:W-:Y:S02]  /*1b80*/  IMAD R107, R101, R112, RZ ;  /* 0x00000070656b7224 */ /* 0x000fe400078e02ff */
[----:B------:R-:W-:Y:S02]  /*1b90*/  IMAD R139, R102, R111, R15 ;  /* 0x0000006f668b7224 */ /* 0x000fe400078e020f */
[C---:B------:R-:W-:Y:S02]  /*1ba0*/  IMAD R55, R98.reuse, UR5, R55 ;  /* 0x0000000562377c24 */ /* 0x040fe4000f8e0237 */
        /* <DEDUP_REMOVED lines=128> */
.L_x_5220:
        /* <DEDUP_REMOVED lines=92> */
.L_x_5194:
[----:B------:R-:W-:Y:S05]  /*2970*/  BSYNC B0 ;  /* 0x0000000000007941 */ /* 0x000fea0003800000 */
.L_x_5193:
        /* <DEDUP_REMOVED lines=57> */
.L_x_5196:
[----:B------:R-:W-:Y:S05]  /*2d10*/  BSYNC B0 ;  /* 0x0000000000007941 */ /* 0x000fea0003800000 */
.L_x_5195:
        /* <DEDUP_REMOVED lines=57> */
.L_x_5198:
[----:B------:R-:W-:Y:S05]  /*30b0*/  BSYNC B0 ;  /* 0x0000000000007941 */ /* 0x000fea0003800000 */
.L_x_5197:
        /* <DEDUP_REMOVED lines=62> */
.L_x_5200:
[----:B------:R-:W-:Y:S05]  /*34a0*/  BSYNC B0 ;  /* 0x0000000000007941 */ /* 0x000fea0003800000 */
.L_x_5199:
[C---:B------:R-:W-:Y:S01]  /*34b0*/  LEA R44, P3, R29.reuse, R44, 0x1 ;  /* 0x0000002c1d2c7211 */ /* 0x040fe200078608ff */
[----:B------:R-:W-:Y:S01]  /*34c0*/  IMAD.MOV.U32 R8, RZ, RZ, R10 ;  /* 0x000000ffff087224 */ /* 0x000fe200078e000a */
[----:B------:R-:W-:Y:S02]  /*34d0*/  UMOV UR4, UR19 ;  /* 0x0000001300047c82 */ /* 0x000fe40008000000 */
[C---:B------:R-:W-:Y:S02]  /*34e0*/  LEA.HI.X.SX32 R45, R29.reuse, R45, 0x1, P3 ;  /* 0x0000002d1d2d7211 */ /* 0x040fe400018f0eff */
[C---:B------:R-:W-:Y:S04]  /*34f0*/  LEA R10, P0, R29.reuse, R8, 0x1 ;  /* 0x000000081d0a7211 */ /* 0x040fe800078008ff */
[----:B------:R-:W-:Y:S01]  /*3500*/  LEA.HI.X.SX32 R9, R29, R9, 0x1, P0 ;  /* 0x000000091d097211 */ /* 0x000fe200000f0eff */
[----:B------:R-:W-:Y:S08]  /*3510*/  BRA `(.L_x_5201) ;  /* 0x00000018005c7947 */ /* 0x000ff00003800000 */
.L_x_5192:
        /* <DEDUP_REMOVED lines=86> */
.L_x_5205:
[----:B------:R-:W-:Y:S05]  /*3a80*/  BSYNC B0 ;  /* 0x0000000000007941 */ /* 0x000fea0003800000 */
.L_x_5204:
[----:B-----5:R3:W-:Y:S02]  /*3a90*/  STG.E.128 desc[UR6][R78.64], R40 ;  /* 0x000000284e007986 */ /* 0x0207e4000c101d06 */
.L_x_5203:
[----:B------:R-:W-:Y:S05]  /*3aa0*/  BSYNC B1 ;  /* 0x0000000000017941 */ /* 0x000fea0003800000 */
.L_x_5202:
        /* <DEDUP_REMOVED lines=90> */
.L_x_5209:
[----:B------:R-:W-:Y:S05]  /*4050*/  BSYNC B0 ;  /* 0x0000000000007941 */ /* 0x000fea0003800000 */
.L_x_5208:
[----:B-----5:R4:W-:Y:S02]  /*4060*/  STG.E.128 desc[UR6][R130.64], R40 ;  /* 0x0000002882007986 */ /* 0x0209e4000c101d06 */
.L_x_5207:
[----:B------:R-:W-:Y:S05]  /*4070*/  BSYNC B1 ;  /* 0x0000000000017941 */ /* 0x000fea0003800000 */
.L_x_5206:
        /* <DEDUP_REMOVED lines=90> */
.L_x_5213:
[----:B------:R-:W-:Y:S05]  /*4620*/  BSYNC B0 ;  /* 0x0000000000007941 */ /* 0x000fea0003800000 */
.L_x_5212:
[----:B-----5:R4:W-:Y:S02]  /*4630*/  STG.E.128 desc[UR6][R130.64], R40 ;  /* 0x0000002882007986 */ /* 0x0209e4000c101d06 */
.L_x_5211:
[----:B------:R-:W-:Y:S05]  /*4640*/  BSYNC B1 ;  /* 0x0000000000017941 */ /* 0x000fea0003800000 */
.L_x_5210:
        /* <DEDUP_REMOVED lines=94> */
.L_x_5217:
[----:B------:R-:W-:Y:S05]  /*4c30*/  BSYNC B0 ;  /* 0x0000000000007941 */ /* 0x000fea0003800000 */
.L_x_5216:
[----:B-----5:R2:W-:Y:S02]  /*4c40*/  STG.E.128 desc[UR6][R130.64], R40 ;  /* 0x0000002882007986 */ /* 0x0205e4000c101d06 */
.L_x_5215:
[----:B------:R-:W-:Y:S05]  /*4c50*/  BSYNC B1 ;  /* 0x0000000000017941 */ /* 0x000fea0003800000 */
.L_x_5214:
        /* <DEDUP_REMOVED lines=8> */
.L_x_5191:
        /* <DEDUP_REMOVED lines=27> */
.L_x_5201:
        /* <DEDUP_REMOVED lines=83> */
.L_x_5218:
        /* <DEDUP_REMOVED lines=9> */
.L_x_5219:
[----:B------:R-:W-:Y:S04]  /*5450*/  IADD3 R11, R11, -0x1, RZ ;  /* 0xffffffff0b0b7810 */ /* 0x000fe80007ffe0ff */
[----:B------:R-:W-:Y:S11]  /*5460*/  ISETP.GT.AND P0, PT, R11, R70, PT ;  /* 0x000000460b00720c */ /* 0x000ff60003f04270 */
[----:B------:R-:W-:Y:S02]  /*5470*/  @!UPT UIADD3 URZ, URZ, URZ, URZ ;  /* 0x0000003f3f3ff290 */ /* 0x000fe4000fffe03f */
[----:B------:R-:W-:Y:S05]  /*5480*/  @P0 BRA `(.L_x_5220) ;  /* 0xffffffcc00c80947 */ /* 0x000fea000383ffff */
.L_x_5190:
        /* <DEDUP_REMOVED lines=19> */
[----:B------:R-:W2:Y:S01]  /*55c0*/  @P0 LDG.E R0, desc[UR6][R6.64] ;  /* 0x0000000606000981 */ /* 0x000ea2000c1e1900 */
[C---:B------:R-:W-:Y:S01]  /*55d0*/  IADD3 R4, P0, R108.reuse, UR11, RZ ;  /* 0x0000000b6c047c10 */ /* 0x040fe2000ff1e0ff */
[----:B------:R-:W-:Y:S01]  /*55e0*/  ULDC.U8 UR11, c[0x0][0x3c3] ;  /* 0x0000f0c0000b7ab9 */ /* 0x000fe20000000000 */
[----:B------:R-:W-:Y:S01]  /*55f0*/  LEA R10, P3, R108, UR8, 0x1 ;  /* 0x000000086c0a7c11 */ /* 0x000fe2000f8608ff */
[----:B------:R-:W1:Y:S01]  /*5600*/  S2R R2, SR_CTAID.X ;  /* 0x0000000000027919 */ /* 0x000e620000002500 */
[----:B---34-:R-:W-:Y:S02]  /*5610*/  LEA R32, P2, R4, UR8, 0x1 ;  /* 0x0000000804207c11 */ /* 0x018fe4000f8408ff */
[----:B------:R-:W-:Y:S01]  /*5620*/  LEA.HI.X R11, R108, UR9, R55, 0x1, P3 ;  /* 0x000000096c0b7c11 */ /* 0x000fe200098f0c37 */
[C---:B-1----:R-:W-:Y:S02]  /*5630*/  IMAD R3, R2.reuse, 0x40, R56 ;  /* 0x0000004002037824 */ /* 0x042fe400078e0238 */
[----:B------:R-:W-:-:S02]  /*5640*/  IMAD R21, R2, -0x40, R125 ;  /* 0xffffffc002157824 */ /* 0x000fc400078e027d */
[----:B--2---:R-:W-:Y:S01]  /*5650*/  IMAD.IADD R0, R3, 0x1, R0 ;  /* 0x0000000103007824 */ /* 0x004fe200078e0200 */
[----:B------:R-:W-:Y:S02]  /*5660*/  IADD3.X R3, R55, UR10, RZ, P0, !PT ;  /* 0x0000000a37037c10 */ /* 0x000fe400087fe4ff */
[----:B------:R-:W-:Y:S01]  /*5670*/  ISETP.NE.AND P0, PT, RZ, UR11, PT ;  /* 0x0000000bff007c0c */ /* 0x000fe2000bf05270 */
[C---:B------:R-:W-:Y:S01]  /*5680*/  IMAD R5, R59.reuse, R0, RZ ;  /* 0x000000003b057224 */ /* 0x040fe200078e02ff */
[----:B------:R-:W-:Y:S01]  /*5690*/  LEA.HI.X R33, R4, UR9, R3, 0x1, P2 ;  /* 0x0000000904217c11 */ /* 0x000fe200090f0c03 */
[----:B------:R-:W-:-:S03]  /*56a0*/  IMAD.SHL.U32 R3, R59, 0x20, RZ ;  /* 0x000000203b037824 */ /* 0x000fc600078e00ff */
        /* <DEDUP_REMOVED lines=32> */
[C---:B------:R-:W-:Y:S01]  /*58b0*/  IMAD.U32 R14, R8.reuse, 0x10000, RZ ;  /* 0x00010000080e7824 */ /* 0x040fe200078e00ff */
[----:B------:R-:W-:Y:S01]  /*58c0*/  LOP3.LUT R17, R8, 0xffff0000, RZ, 0xc0, !PT ;  /* 0xffff000008117812 */ /* 0x000fe200078ec0ff */
[----:B------:R-:W-:Y:S01]  /*58d0*/  IMAD.U32 R16, R10, 0x10000, RZ ;  /* 0x000100000a107824 */ /* 0x000fe200078e00ff */
        /* <DEDUP_REMOVED lines=10> */
[----:B------:R-:W-:Y:S01]  /*5980*/  LOP3.LUT R20, R7, 0xffff0000, RZ, 0xc0, !PT ;  /* 0xffff000007147812 */ /* 0x000fe200078ec0ff */
[-C--:B------:R-:W-:Y:S01]  /*5990*/  FMUL.FTZ R8, R11, R18.reuse ;  /* 0x000000120b087220 */ /* 0x080fe20000410000 */
[----:B------:R-:W-:Y:S01]  /*59a0*/  SHF.L.U32 R4, R4, 0x10, RZ ;  /* 0x0000001004047819 */ /* 0x000fe200000006ff */
[----:B------:R-:W-:Y:S01]  /*59b0*/  FMUL.FTZ R18, R15, R18 ;  /* 0x000000120f127220 */ /* 0x000fe20000410000 */
[----:B------:R-:W-:Y:S01]  /*59c0*/  FFMA.FTZ R10, R13, R22, -R10 ;  /* 0x000000160d0a7223 */ /* 0x000fe2000001080a */
[----:B------:R-:W-:-:S02]  /*59d0*/  IMAD.U32 R13, R7, 0x10000, RZ ;  /* 0x00010000070d7824 */ /* 0x000fc400078e00ff */
[-C--:B------:R-:W-:Y:S01]  /*59e0*/  FFMA.FTZ R8, R15, R20.reuse, -R8 ;  /* 0x000000140f087223 */ /* 0x080fe20000010808 */
[----:B------:R-:W-:Y:S01]  /*59f0*/  FFMA.FTZ R11, R11, R20, R18 ;  /* 0x000000140b0b7223 */ /* 0x000fe20000010012 */
        /* <DEDUP_REMOVED lines=14> */
.L_x_5227:
[----:B------:R-:W-:Y:S05]  /*5ae0*/  BSYNC B0 ;  /* 0x0000000000007941 */ /* 0x000fea0003800000 */
.L_x_5226:
[----:B-----5:R2:W-:Y:S04]  /*5af0*/  STS.64 [R126], R8 ;  /* 0x000000087e007388 */ /* 0x0205e80000000a00 */
[----:B------:R2:W-:Y:S02]  /*5b00*/  STS.64 [R126+0x8], R10 ;  /* 0x0000080a7e007388 */ /* 0x0005e40000000a00 */
.L_x_5225:
[----:B------:R-:W-:Y:S05]  /*5b10*/  BSYNC B1 ;  /* 0x0000000000017941 */ /* 0x000fea0003800000 */
.L_x_5224:
        /* <DEDUP_REMOVED lines=26> */
[C---:B------:R-:W-:Y:S01]  /*5cc0*/  SHF.L.U32 R9, R32.reuse, 0x10, RZ ;  /* 0x0000001020097819 */ /* 0x040fe200000006ff */
[----:B------:R-:W-:Y:S01]  /*5cd0*/  IMAD.U32 R12, R35, 0x10000, RZ ;  /* 0x00010000230c7824 */ /* 0x000fe200078e00ff */
        /* <DEDUP_REMOVED lines=32> */
.L_x_5230:
[----:B------:R-:W-:Y:S05]  /*5ee0*/  BSYNC B0 ;  /* 0x0000000000007941 */ /* 0x000fea0003800000 */
.L_x_5229:
[----:B-----5:R3:W-:Y:S01]  /*5ef0*/  STS.128 [R126+0x800], R32 ;  /* 0x000800207e007388 */ /* 0x0207e20000000c00 */
[----:B------:R-:W-:Y:S05]  /*5f00*/  BRA `(.L_x_5228) ;  /* 0x0000000c00c07947 */ /* 0x000fea0003800000 */
.L_x_5223:
        /* <DEDUP_REMOVED lines=23> */
[C---:B------:R-:W-:Y:S02]  /*6080*/  IADD3 R9, P2, R5.reuse, R0, RZ ;  /* 0x0000000005097210 */ /* 0x040fe40007f5e0ff */
        /* <DEDUP_REMOVED lines=51> */
[C---:B----4-:R-:W-:Y:S01]  /*63c0*/  IMAD.U32 R10, R12.reuse, 0x10000, RZ ;  /* 0x000100000c0a7824 */ /* 0x050fe200078e00ff */
        /* <DEDUP_REMOVED lines=23> */
.L_x_5234:
[----:B------:R-:W-:Y:S05]  /*6540*/  BSYNC B0 ;  /* 0x0000000000007941 */ /* 0x000fea0003800000 */
.L_x_5233:
[----:B-----5:R3:W-:Y:S04]  /*6550*/  STS.64 [R126], R16 ;  /* 0x000000107e007388 */ /* 0x0207e80000000a00 */
[----:B------:R3:W-:Y:S02]  /*6560*/  STS.64 [R126+0x8], R18 ;  /* 0x000008127e007388 */ /* 0x0007e40000000a00 */
.L_x_5232:
[----:B------:R-:W-:Y:S05]  /*6570*/  BSYNC B1 ;  /* 0x0000000000017941 */ /* 0x000fea0003800000 */
.L_x_5231:
        /* <DEDUP_REMOVED lines=23> */
[----:B------:R-:W-:Y:S01]  /*66f0*/  IMAD.WIDE R12, R59, 0x2, R32 ;  /* 0x000000023b0c7825 */ /* 0x000fe200078e0220 */
[----:B------:R-:W-:Y:S02]  /*6700*/  LEA.HI.X.SX32 R10, R10, R3, 0x1, P2 ;  /* 0x000000030a0a7211 */ /* 0x000fe400010f0eff */
[----:B---3--:R-:W-:-:S03]  /*6710*/  LEA R16, P2, R9, UR8, 0x1 ;  /* 0x0000000809107c11 */ /* 0x008fc6000f8408ff */
[----:B------:R-:W2:Y:S01]  /*6720*/  LDG.E.128 R12, desc[UR6][R12.64] ;  /* 0x000000060c0c7981 */ /* 0x000ea2000c1e1d00 */
[----:B------:R-:W-:Y:S01]  /*6730*/  LEA.HI.X R17, R9, UR9, R10, 0x1, P2 ;  /* 0x0000000909117c11 */ /* 0x000fe200090f0c0a */
[----:B------:R-:W-:Y:S01]  /*6740*/  IMAD.MOV.U32 R9, RZ, RZ, RZ ;  /* 0x000000ffff097224 */ /* 0x000fe200078e00ff */
[----:B------:R-:W-:Y:S01]  /*6750*/  ULDC.64 UR8, c[0x0][0x358] ;  /* 0x0000d60000087ab9 */ /* 0x000fe20000000a00 */
[----:B------:R-:W-:-:S03]  /*6760*/  @P0 IMAD.MOV R9, RZ, RZ, -R62 ;  /* 0x000000ffff090224 */ /* 0x000fc600078e0a3e */
[----:B------:R-:W3:Y:S02]  /*6770*/  LDG.E.128 R16, desc[UR6][R16.64] ;  /* 0x0000000610107981 */ /* 0x000ee4000c1e1d00 */
        /* <DEDUP_REMOVED lines=18> */
[C---:B---3--:R-:W-:Y:S01]  /*68a0*/  LOP3.LUT R14, R16.reuse, 0xffff0000, RZ, 0xc0, !PT ;  /* 0xffff0000100e7812 */ /* 0x048fe200078ec0ff */
[----:B------:R-:W-:Y:S01]  /*68b0*/  IMAD.U32 R29, R16, 0x10000, RZ ;  /* 0x00010000101d7824 */ /* 0x000fe200078e00ff */
[----:B------:R-:W-:Y:S01]  /*68c0*/  LOP3.LUT R7, R12, 0xffff0000, RZ, 0xc0, !PT ;  /* 0xffff00000c077812 */ /* 0x000fe200078ec0ff */
[C---:B------:R-:W-:Y:S01]  /*68d0*/  IMAD.U32 R12, R15.reuse, 0x10000, RZ ;  /* 0x000100000f0c7824 */ /* 0x040fe200078e00ff */
[----:B------:R-:W-:Y:S01]  /*68e0*/  LOP3.LUT R28, R15, 0xffff0000, RZ, 0xc0, !PT ;  /* 0xffff00000f1c7812 */ /* 0x000fe200078ec0ff */
[----:B------:R-:W-:Y:S01]  /*68f0*/  @!P0 FADD.FTZ R14, -R14, -RZ ;  /* 0x800000ff0e0e8221 */ /* 0x000fe20000010100 */
[C---:B------:R-:W-:Y:S01]  /*6900*/  SHF.L.U32 R15, R17.reuse, 0x10, RZ ;  /* 0x00000010110f7819 */ /* 0x040fe200000006ff */
[C---:B------:R-:W-:Y:S01]  /*6910*/  IMAD.U32 R31, R18.reuse, 0x10000, RZ ;  /* 0x00010000121f7824 */ /* 0x040fe200078e00ff */
        /* <DEDUP_REMOVED lines=10> */
[C---:B----4-:R-:W-:Y:S01]  /*69c0*/  IMAD.U32 R7, R21.reuse, 0x10000, RZ ;  /* 0x0001000015077824 */ /* 0x050fe200078e00ff */
[----:B------:R-:W-:Y:S01]  /*69d0*/  LOP3.LUT R21, R21, 0xffff0000, RZ, 0xc0, !PT ;  /* 0xffff000015157812 */ /* 0x000fe200078ec0ff */
[----:B------:R-:W-:Y:S01]  /*69e0*/  FMUL.FTZ R27, R27, R30 ;  /* 0x0000001e1b1b7220 */ /* 0x000fe20000410000 */
[----:B------:R-:W-:Y:S01]  /*69f0*/  @!P0 FADD.FTZ R17, -R17, -RZ ;  /* 0x800000ff11118221 */ /* 0x000fe20000010100 */
        /* <DEDUP_REMOVED lines=27> */
.L_x_5236:
[----:B------:R-:W-:Y:S05]  /*6bb0*/  BSYNC B0 ;  /* 0x0000000000007941 */ /* 0x000fea0003800000 */
.L_x_5235:
[----:B-----5:R1:W-:Y:S01]  /*6bc0*/  STS.128 [R126+0x800], R4 ;  /* 0x000800047e007388 */ /* 0x0203e20000000c00 */
[----:B------:R-:W-:Y:S05]  /*6bd0*/  BRA `(.L_x_5228) ;  /* 0x00000000008c7947 */ /* 0x000fea0003800000 */
.L_x_5222:
        /* <DEDUP_REMOVED lines=20> */
.L_x_5238:
[----:B------:R-:W-:Y:S05]  /*6d20*/  BSYNC B0 ;  /* 0x0000000000007941 */ /* 0x000fea0003800000 */
.L_x_5237:
        /* <DEDUP_REMOVED lines=14> */
.L_x_5228:
[----:B------:R-:W-:Y:S05]  /*6e10*/  BSYNC B2 ;  /* 0x0000000000027941 */ /* 0x000fea0003800000 */
.L_x_5221:
[----:B-12---:R-:W1:Y:S01]  /*6e20*/  S2R R4, SR_TID.X ;  /* 0x0000000000047919 */ /* 0x006e620000002100 */
[----:B------:R-:W-:Y:S01]  /*6e30*/  VIADD R101, R53, 0xffffffff ;  /* 0xffffffff35657836 */ /* 0x000fe20000000000 */
[----:B------:R-:W2:Y:S01]  /*6e40*/  LDC.64 R6, c[0x0][0x3c8] ;  /* 0x0000f200ff067b82 */ /* 0x000ea20000000a00 */
[----:B------:R-:W-:Y:S01]  /*6e50*/  VIADD R0, R100, 0x40 ;  /* 0x0000004064007836 */ /* 0x000fe20000000000 */
[----:B------:R-:W-:Y:S01]  /*6e60*/  SHF.R.S32.HI R3, RZ, 0x1f, R54 ;  /* 0x0000001fff037819 */ /* 0x000fe20000011436 */
[----:B------:R-:W-:Y:S01]  /*6e70*/  IMAD R5, R101, -0x80, R52 ;  /* 0xffffff8065057824 */ /* 0x000fe200078e0234 */
[----:B------:R-:W-:Y:S01]  /*6e80*/  ULDC.64 UR12, c[0x0][0x218] ;  /* 0x00008600000c7ab9 */ /* 0x000fe20000000a00 */
[----:B------:R-:W-:Y:S01]  /*6e90*/  BSSY B0, `(.L_x_5239) ;  /* 0x000001f000007945 */ /* 0x000fe20003800000 */
[----:B----4-:R-:W-:Y:S02]  /*6ea0*/  LEA R130, P4, R104, UR12, 0x1 ;  /* 0x0000000c68827c11 */ /* 0x010fe4000f8808ff */
[----:B------:R-:W-:-:S02]  /*6eb0*/  ISETP.GE.AND P5, PT, R100, R5, PT ;  /* 0x000000056400720c */ /* 0x000fc40003fa6270 */
[CC--:B------:R-:W-:Y:S02]  /*6ec0*/  ISETP.GE.AND P0, PT, R8.reuse, R5.reuse, PT ;  /* 0x000000050800720c */ /* 0x0c0fe40003f06270 */
[-C--:B------:R-:W-:Y:S02]  /*6ed0*/  ISETP.GE.AND P3, PT, R8, R5.reuse, PT ;  /* 0x000000050800720c */ /* 0x080fe40003f66270 */
[CC--:B------:R-:W-:Y:S02]  /*6ee0*/  ISETP.GE.AND P6, PT, R0.reuse, R5.reuse, PT ;  /* 0x000000050000720c */ /* 0x0c0fe40003fc6270 */
[----:B------:R-:W-:Y:S02]  /*6ef0*/  ISETP.GE.AND P2, PT, R0, R5, PT ;  /* 0x000000050000720c */ /* 0x000fe40003f46270 */
[----:B------:R-:W-:Y:S02]  /*6f00*/  SHF.R.S32.HI R8, RZ, 0x1, R54 ;  /* 0x00000001ff087819 */ /* 0x000fe40000011436 */
[----:B------:R-:W-:-:S02]  /*6f10*/  LEA.HI.X R131, R104, UR13, R107, 0x1, P4 ;  /* 0x0000000d68837c11 */ /* 0x000fc4000a0f0c6b */
[----:B------:R-:W-:Y:S02]  /*6f20*/  LEA.HI R3, R3, R8, RZ, 0x2 ;  /* 0x0000000803037211 */ /* 0x000fe400078f10ff */
[C---:B------:R-:W-:Y:S01]  /*6f30*/  ISETP.GE.AND P4, PT, R100.reuse, R5, PT ;  /* 0x000000056400720c */ /* 0x040fe20003f86270 */
[----:B------:R-:W-:Y:S01]  /*6f40*/  VIADD R100, R100, 0x60 ;  /* 0x0000006064647836 */ /* 0x000fe20000000000 */
[----:B------:R-:W-:Y:S02]  /*6f50*/  LOP3.LUT R3, R3, 0xfffffffc, RZ, 0xc0, !PT ;  /* 0xfffffffc03037812 */ /* 0x000fe400078ec0ff */
[----:B-1----:R-:W-:-:S03]  /*6f60*/  SHF.R.S32.HI R87, RZ, 0x1f, R4 ;  /* 0x0000001fff577819 */ /* 0x002fc60000011404 */
[----:B------:R-:W-:Y:S01]  /*6f70*/  IMAD.IADD R3, R8, 0x1, -R3 ;  /* 0x0000000108037824 */ /* 0x000fe200078e0a03 */
[----:B---3--:R-:W-:-:S04]  /*6f80*/  LEA.HI R15, R87, R4, RZ, 0x4 ;  /* 0x00000004570f7211 */ /* 0x008fc800078f20ff */
[----:B------:R-:W-:-:S04]  /*6f90*/  SHF.R.S32.HI R0, RZ, 0x4, R15 ;  /* 0x00000004ff007819 */ /* 0x000fc8000001140f */
[----:B------:R-:W-:-:S04]  /*6fa0*/  LEA.HI R11, R0, R0, RZ, 0x1 ;  /* 0x00000000000b7211 */ /* 0x000fc800078f08ff */
[----:B------:R-:W-:-:S05]  /*6fb0*/  LOP3.LUT R11, R11, 0xfffffffe, RZ, 0xc0, !PT ;  /* 0xfffffffe0b0b7812 */ /* 0x000fca00078ec0ff */
[----:B------:R-:W-:Y:S01]  /*6fc0*/  IMAD.IADD R11, R0, 0x1, -R11 ;  /* 0x00000001000b7824 */ /* 0x000fe200078e0a0b */
[----:B--2---:R-:W-:Y:S06]  /*6fd0*/  @P5 BRA `(.L_x_5240) ;  /* 0x0000000000285947 */ /* 0x004fec0003800000 */
        /* <DEDUP_REMOVED lines=10> */
.L_x_5240:
[----:B------:R-:W-:Y:S05]  /*7080*/  BSYNC B0 ;  /* 0x0000000000007941 */ /* 0x000fea0003800000 */
.L_x_5239:
[----:B------:R-:W-:Y:S01]  /*7090*/  LEA.HI R13, R87, R4, RZ, 0x3 ;  /* 0x00000004570d7211 */ /* 0x000fe200078f18ff */
[----:B------:R-:W-:Y:S01]  /*70a0*/  BSSY B0, `(.L_x_5241) ;  /* 0x0000012000007945 */ /* 0x000fe20003800000 */
[----:B------:R-:W-:Y:S02]  /*70b0*/  ISETP.GE.AND P5, PT, R100, R5, PT ;  /* 0x000000056400720c */ /* 0x000fe40003fa6270 */
[----:B------:R-:W-:Y:S02]  /*70c0*/  LOP3.LUT R54, R54, 0x7fffffe, RZ, 0xc0, !PT ;  /* 0x07fffffe36367812 */ /* 0x000fe400078ec0ff */
[----:B------:R-:W-:Y:S02]  /*70d0*/  SHF.R.S32.HI R10, RZ, 0x1f, R127 ;  /* 0x0000001fff0a7819 */ /* 0x000fe4000001147f */
[----:B------:R-:W-:Y:S02]  /*70e0*/  LOP3.LUT R15, R15, 0xfffffff0, RZ, 0xc0, !PT ;  /* 0xfffffff00f0f7812 */ /* 0x000fe400078ec0ff */
[----:B------:R-:W-:-:S02]  /*70f0*/  LOP3.LUT R17, R13, 0xfffffff8, RZ, 0xc0, !PT ;  /* 0xfffffff80d117812 */ /* 0x000fc400078ec0ff */
[----:B------:R-:W-:Y:S01]  /*7100*/  SHF.R.S32.HI R0, RZ, 0x3, R13 ;  /* 0x00000003ff007819 */ /* 0x000fe2000001140d */
        /* <DEDUP_REMOVED lines=11> */
.L_x_5242:
[----:B------:R-:W-:Y:S05]  /*71c0*/  BSYNC B0 ;  /* 0x0000000000007941 */ /* 0x000fea0003800000 */
.L_x_5241:
        /* <DEDUP_REMOVED lines=13> */
.L_x_5244:
[----:B------:R-:W-:Y:S05]  /*72a0*/  BSYNC B0 ;  /* 0x0000000000007941 */ /* 0x000fea0003800000 */
.L_x_5243:
        /* <DEDUP_REMOVED lines=14> */
.L_x_5246:
[----:B------:R-:W-:Y:S05]  /*7390*/  BSYNC B0 ;  /* 0x0000000000007941 */ /* 0x000fea0003800000 */
.L_x_5245:
[----:B------:R-:W0:Y:S01]  /*73a0*/  LDGDEPBAR ;  /* 0x00000000000079af */ /* 0x000e220000000000 */
[----:B------:R-:W-:Y:S01]  /*73b0*/  ULDC.64 UR8, c[0x0][0x3d0] ;  /* 0x0000f40000087ab9 */ /* 0x000fe20000000a00 */
[----:B------:R-:W-:Y:S01]  /*73c0*/  LEA.HI R13, R13, R0, RZ, 0x1 ;  /* 0x000000000d0d7211 */ /* 0x000fe200078f08ff */
[----:B------:R-:W-:Y:S01]  /*73d0*/  IMAD R10, R10, UR8, RZ ;  /* 0x000000080a0a7c24 */ /* 0x000fe2000f8e02ff */
[----:B------:R-:W-:Y:S01]  /*73e0*/  LEA.HI R87, R87, R4, RZ, 0x5 ;  /* 0x0000000457577211 */ /* 0x000fe200078f28ff */
[----:B------:R-:W-:Y:S01]  /*73f0*/  IMAD.WIDE.U32 R98, R127, UR8, R98 ;  /* 0x000000087f627c25 */ /* 0x000fe2000f8e0062 */
[----:B------:R-:W-:Y:S01]  /*7400*/  LOP3.LUT R13, R13, 0xfffffffe, RZ, 0xc0, !PT ;  /* 0xfffffffe0d0d7812 */ /* 0x000fe200078ec0ff */
[----:B------:R-:W-:Y:S01]  /*7410*/  ULDC.64 UR10, c[0x0][0x220] ;  /* 0x00008800000a7ab9 */ /* 0x000fe20000000a00 */
[----:B------:R-:W-:Y:S01]  /*7420*/  ULDC UR5, c[0x0][0x2e8] ;  /* 0x0000ba0000057ab9 */ /* 0x000fe20000000800 */
[----:B------:R-:W-:Y:S01]  /*7430*/  IMAD R10, R127, UR9, R10 ;  /* 0x000000097f0a7c24 */ /* 0x000fe2000f8e020a */
[----:B----4-:R-:W-:Y:S01]  /*7440*/  LEA R18, P0, R98, R6, 0x2 ;  /* 0x0000000662127211 */ /* 0x010fe200078010ff */
[----:B------:R-:W-:-:S02]  /*7450*/  IMAD.IADD R13, R0, 0x1, -R13 ;  /* 0x00000001000d7824 */ /* 0x000fc400078e0a0d */
[----:B------:R-:W-:Y:S02]  /*7460*/  IMAD.IADD R10, R99, 0x1, R10 ;  /* 0x00000001630a7824 */ /* 0x000fe400078e020a */
[C---:B------:R-:W-:Y:S02]  /*7470*/  IMAD.IADD R17, R4.reuse, 0x1, -R17 ;  /* 0x0000000104117824 */ /* 0x040fe400078e0a11 */
[----:B------:R-:W-:Y:S01]  /*7480*/  IMAD.IADD R15, R4, 0x1, -R15 ;  /* 0x00000001040f7824 */ /* 0x000fe200078e0a0f */
[----:B------:R-:W-:Y:S01]  /*7490*/  LEA.HI.X R19, R98, R7, R10, 0x2, P0 ;  /* 0x0000000762137211 */ /* 0x000fe200000f140a */
[----:B------:R-:W-:Y:S01]  /*74a0*/  IMAD.SHL.U32 R7, R3, 0x40, RZ ;  /* 0x0000004003077824 */ /* 0x000fe200078e00ff */
[----:B------:R-:W-:Y:S01]  /*74b0*/  LEA.HI R8, R17, R17, RZ, 0x1 ;  /* 0x0000001111087211 */ /* 0x000fe200078f08ff */
[----:B------:R-:W-:Y:S01]  /*74c0*/  IMAD.IADD R54, R15, 0x1, -R54 ;  /* 0x000000010f367824 */ /* 0x000fe200078e0a36 */
[----:B------:R-:W-:Y:S01]  /*74d0*/  SHF.R.S32.HI R12, RZ, 0x1f, R15 ;  /* 0x0000001fff0c7819 */ /* 0x000fe2000001140f */
[----:B------:R4:W5:Y:S01]  /*74e0*/  LDG.E R0, desc[UR6][R18.64] ;  /* 0x0000000612007981 */ /* 0x000962000c1e1900 */
[----:B------:R-:W-:-:S04]  /*74f0*/  DEPBAR.LE SB0, 0x0 ;  /* 0x000080000000791a */ /* 0x000fc80000000000 */
[----:B------:R-:W-:Y:S01]  /*7500*/  BAR.SYNC.DEFER_BLOCKING 0x0 ;  /* 0x0000000000007b1d */ /* 0x000fe20000010000 */
[----:B------:R-:W-:Y:S02]  /*7510*/  LOP3.LUT R6, R8, 0xfffffffe, RZ, 0xc0, !PT ;  /* 0xfffffffe08067812 */ /* 0x000fe400078ec0ff */
[----:B------:R-:W-:Y:S02]  /*7520*/  SHF.R.S32.HI R10, RZ, 0x1, R8 ;  /* 0x00000001ff0a7819 */ /* 0x000fe40000011408 */
[----:B------:R-:W-:Y:S01]  /*7530*/  LEA.HI R15, R12, R15, RZ, 0x3 ;  /* 0x0000000f0c0f7211 */ /* 0x000fe200078f18ff */
[----:B------:R-:W-:Y:S01]  /*7540*/  IMAD.IADD R6, R17, 0x1, -R6 ;  /* 0x0000000111067824 */ /* 0x000fe200078e0a06 */
[----:B------:R-:W-:Y:S01]  /*7550*/  LOP3.LUT R8, R7, 0xc0, RZ, 0xc0, !PT ;  /* 0x000000c007087812 */ /* 0x000fe200078ec0ff */
[----:B------:R-:W-:Y:S02]  /*7560*/  IMAD.SHL.U32 R7, R10, 0x40, RZ ;  /* 0x000000400a077824 */ /* 0x000fe400078e00ff */
[----:B------:R-:W-:-:S02]  /*7570*/  IMAD.SHL.U32 R15, R15, 0x20, RZ ;  /* 0x000000200f0f7824 */ /* 0x000fc400078e00ff */
[----:B------:R-:W-:Y:S01]  /*7580*/  IMAD R94, R11, 0x8, R6 ;  /* 0x000000080b5e7824 */ /* 0x000fe200078e0206 */
[----:B------:R-:W-:Y:S01]  /*7590*/  LOP3.LUT R6, R7, 0xc0, RZ, 0xc0, !PT ;  /* 0x000000c007067812 */ /* 0x000fe200078ec0ff */
[----:B------:R-:W-:Y:S01]  /*75a0*/  IMAD.SHL.U32 R11, R11, 0x8, RZ ;  /* 0x000000080b0b7824 */ /* 0x000fe200078e00ff */
[----:B------:R-:W-:Y:S01]  /*75b0*/  SHF.R.S32.HI R86, RZ, 0x5, R87 ;  /* 0x00000005ff567819 */ /* 0x000fe20000011457 */
[----:B------:R-:W-:Y:S01]  /*75c0*/  IMAD.SHL.U32 R13, R13, 0x8, RZ ;  /* 0x000000080d0d7824 */ /* 0x000fe200078e00ff */
[----:B------:R-:W-:Y:S02]  /*75d0*/  LOP3.LUT R7, R15, 0xffffff00, RZ, 0xc0, !PT ;  /* 0xffffff000f077812 */ /* 0x000fe400078ec0ff */
[----:B------:R-:W-:Y:S01]  /*75e0*/  LOP3.LUT R11, R8, 0x8, R11, 0xf8, !PT ;  /* 0x00000008080b7812 */ /* 0x000fe200078ef80b */
[----:B------:R4:W-:Y:S04]  /*75f0*/  @P4 STS [R126+0x3000], RZ ;  /* 0x003000ff7e004388 */ /* 0x0009e80000000800 */
[----:B------:R4:W-:Y:S04]  /*7600*/  @P4 STS [R126+0x3004], RZ ;  /* 0x003004ff7e004388 */ /* 0x0009e80000000800 */
[----:B------:R4:W-:Y:S01]  /*7610*/  @P4 STS.64 [R126+0x3008], RZ ;  /* 0x003008ff7e004388 */ /* 0x0009e20000000a00 */
[----:B------:R-:W-:Y:S01]  /*7620*/  SHF.R.U32.HI R8, RZ, 0x3, R8 ;  /* 0x00000003ff087819 */ /* 0x000fe20000011608 */
[----:B------:R-:W-:Y:S01]  /*7630*/  IMAD R9, R86, 0x200, R7 ;  /* 0x0000020056097824 */ /* 0x000fe200078e0207 */
[----:B------:R-:W-:-:S02]  /*7640*/  LOP3.LUT R13, R6, 0x8, R13, 0xf8, !PT ;  /* 0x00000008060d7812 */ /* 0x000fc400078ef80d */
[----:B------:R-:W-:Y:S01]  /*7650*/  SHF.R.U32.HI R12, RZ, 0x3, R6 ;  /* 0x00000003ff0c7819 */ /* 0x000fe20000011606 */
[----:B------:R-:W-:Y:S01]  /*7660*/  IMAD R9, R54, 0x20, R9 ;  /* 0x0000002036097824 */ /* 0x000fe200078e0209 */
[----:B------:R-:W-:Y:S02]  /*7670*/  LOP3.LUT R6, R11, R8, RZ, 0x3c, !PT ;  /* 0x000000080b067212 */ /* 0x000fe400078e3cff */
[----:B------:R-:W-:Y:S01]  /*7680*/  LOP3.LUT R13, R13, R12, RZ, 0x3c, !PT ;  /* 0x0000000c0d0d7212 */ /* 0x000fe200078e3cff */
[----:B------:R-:W-:Y:S01]  /*7690*/  BSSY B0, `(.L_x_5247) ;  /* 0x0000015000007945 */ /* 0x000fe20003800000 */
[----:B------:R-:W-:Y:S01]  /*76a0*/  LEA R140, P0, R102, UR10, 0x1 ;  /* 0x0000000a668c7c11 */ /* 0x000fe2000f8008ff */
[----:B------:R-:W-:Y:S01]  /*76b0*/  IMAD.IADD R96, R6, 0x1, R9 ;  /* 0x0000000106607824 */ /* 0x000fe200078e0209 */
[----:B------:R-:W-:Y:S01]  /*76c0*/  ISETP.GE.AND P5, PT, R100, R5, PT ;  /* 0x000000056400720c */ /* 0x000fe20003fa6270 */
[----:B------:R-:W-:Y:S01]  /*76d0*/  IMAD.U32 R94, R94, 0x20, R13 ;  /* 0x000000205e5e7824 */ /* 0x000fe200078e000d */
[----:B------:R-:W1:Y:S01]  /*76e0*/  MUFU.RCP R5, UR5 ;  /* 0x0000000500057d08 */ /* 0x000e620008001000 */
[----:B------:R-:W-:-:S02]  /*76f0*/  LEA.HI.X R137, R102, UR11, R139, 0x1, P0 ;  /* 0x0000000b66897c11 */ /* 0x000fc400080f0c8b */
        /* <DEDUP_REMOVED lines=14> */
.L_x_5248:
[----:B------:R-:W-:Y:S05]  /*77e0*/  BSYNC B0 ;  /* 0x0000000000007941 */ /* 0x000fea0003800000 */
.L_x_5247:
        /* <DEDUP_REMOVED lines=13> */
.L_x_5250:
[----:B------:R-:W-:Y:S05]  /*78c0*/  BSYNC B0 ;  /* 0x0000000000007941 */ /* 0x000fea0003800000 */
.L_x_5249:
        /* <DEDUP_REMOVED lines=14> */
.L_x_5252:
[----:B------:R-:W-:Y:S05]  /*79b0*/  BSYNC B0 ;  /* 0x0000000000007941 */ /* 0x000fea0003800000 */
.L_x_5251:
        /* <DEDUP_REMOVED lines=16> */
.L_x_5254:
[----:B------:R-:W-:Y:S05]  /*7ac0*/  BSYNC B0 ;  /* 0x0000000000007941 */ /* 0x000fea0003800000 */
.L_x_5253:
[----:B----4-:R-:W-:Y:S01]  /*7ad0*/  LDSM.16.M88.4 R16, [R96] ;  /* 0x000000006010783b */ /* 0x010fe20000000200 */
[----:B------:R-:W-:Y:S01]  /*7ae0*/  LOP3.LUT P0, RZ, R10, 0x2, RZ, 0xc0, !PT ;  /* 0x000000020aff7812 */ /* 0x000fe2000780c0ff */
[C---:B-1----:R-:W-:Y:S01]  /*7af0*/  VIADD R8, R94.reuse, 0x1000 ;  /* 0x000010005e087836 */ /* 0x042fe20000000000 */
[----:B------:R-:W-:Y:S01]  /*7b00*/  LOP3.LUT P2, RZ, R3, 0x2, RZ, 0xc0, !PT ;  /* 0x0000000203ff7812 */ /* 0x000fe2000784c0ff */
[----:B------:R-:W1:Y:S01]  /*7b10*/  LDSM.16.M88.4 R24, [R94+0x1000] ;  /* 0x001000005e18783b */ /* 0x000e620000000200 */
[----:B------:R-:W-:Y:S01]  /*7b20*/  IMAD.MOV.U32 R3, RZ, RZ, 0x20 ;  /* 0x00000020ff037424 */ /* 0x000fe200078e00ff */
[----:B------:R-:W-:Y:S01]  /*7b30*/  ULDC.64 UR14, c[0x0][0x398] ;  /* 0x0000e600000e7ab9 */ /* 0x000fe20000000a00 */
[----:B------:R-:W-:Y:S01]  /*7b40*/  VIADD R93, R94, 0x1020 ;  /* 0x000010205e5d7836 */ /* 0x000fe20000000000 */
[----:B------:R-:W4:Y:S01]  /*7b50*/  LDSM.16.M88.4 R36, [R94+0x1800] ;  /* 0x001800005e24783b */ /* 0x000f220000000200 */
[----:B------:R-:W-:Y:S01]  /*7b60*/  LOP3.LUT R87, R87, 0xffffffe0, RZ, 0xc0, !PT ;  /* 0xffffffe057577812 */ /* 0x000fe200078ec0ff */
[----:B-----5:R-:W-:Y:S01]  /*7b70*/  FMUL.FTZ R98, R0, R5 ;  /* 0x0000000500627220 */ /* 0x020fe20000410000 */
[----:B------:R-:W-:Y:S01]  /*7b80*/  SEL R3, R3, 0xffffffe0, !P2 ;  /* 0xffffffe003037807 */ /* 0x000fe20005000000 */
[----:B------:R-:W2:Y:S02]  /*7b90*/  LDSM.16.M88.4 R80, [R94+0x1400] ;  /* 0x001400005e50783b */ /* 0x000ea40000000200 */
[----:B------:R-:W-:-:S02]  /*7ba0*/  @P0 VIADD R93, R8, 0xffffffe0 ;  /* 0xffffffe0085d0836 */ /* 0x000fc40000000000 */
[----:B------:R-:W-:Y:S01]  /*7bb0*/  IMAD.IADD R95, R96, 0x1, R3 ;  /* 0x00000001605f7824 */ /* 0x000fe200078e0203 */
[----:B------:R-:W-:Y:S01]  /*7bc0*/  LDSM.16.M88.4 R8, [R94+0x1c00] ;  /* 0x001c00005e08783b */ /* 0x000fe20000000200 */
[----:B------:R-:W-:-:S03]  /*7bd0*/  VIADD R92, R93, 0x400 ;  /* 0x000004005d5c7836 */ /* 0x000fc60000000000 */
[----:B------:R-:W-:Y:S04]  /*7be0*/  LDSM.16.M88.4 R20, [R95] ;  /* 0x000000005f14783b */ /* 0x000fe80000000200 */
[----:B------:R-:W3:Y:S04]  /*7bf0*/  LDSM.16.M88.4 R32, [R93] ;  /* 0x000000005d20783b */ /* 0x000ee80000000200 */
[----:B------:R-:W3:Y:S04]  /*7c00*/  LDSM.16.M88.4 R88, [R93+0x800] ;  /* 0x000800005d58783b */ /* 0x000ee80000000200 */
[----:B------:R-:W3:Y:S04]  /*7c10*/  LDSM.16.M88.4 R12, [R93+0x400] ;  /* 0x000400005d0c783b */ /* 0x000ee80000000200 */
[----:B------:R-:W3:Y:S04]  /*7c20*/  LDSM.16.M88.4 R60, [R94+0x2000] ;  /* 0x002000005e3c783b */ /* 0x000ee80000000200 */
[----:B------:R-:W3:Y:S01]  /*7c30*/  LDSM.16.M88.4 R48, [R94+0x2400] ;  /* 0x002400005e30783b */ /* 0x000ee20000000200 */
[C---:B-1----:R-:W-:Y:S03]  /*7c40*/  HMMA.16816.F32.BF16 R108, R16.reuse, R24, RZ ;  /* 0x00000018106c723c */ /* 0x042fe600000418ff */
[----:B------:R-:W-:Y:S04]  /*7c50*/  LDSM.16.M88.4 R40, [R94+0x2c00] ;  /* 0x002c00005e28783b */ /* 0x000fe80000000200 */
[----:B------:R-:W-:Y:S01]  /*7c60*/  LDSM.16.M88.4 R68, [R93+0x1400] ;  /* 0x001400005d44783b */ /* 0x000fe20000000200 */
[C---:B------:R-:W-:Y:S03]  /*7c70*/  HMMA.16816.F32.BF16 R24, R16.reuse, R26, RZ ;  /* 0x0000001a1018723c */ /* 0x040fe600000418ff */
[----:B------:R-:W-:Y:S03]  /*7c80*/  LDSM.16.M88.4 R72, [R93+0x1000] ;  /* 0x001000005d48783b */ /* 0x000fe60000000200 */
[C---:B----4-:R-:W-:Y:S01]  /*7c90*/  HMMA.16816.F32.BF16 R76, R16.reuse, R36, RZ ;  /* 0x00000024104c723c */ /* 0x050fe200000418ff */
[----:B------:R-:W0:Y:S05]  /*7ca0*/  LDGDEPBAR ;  /* 0x00000000000079af */ /* 0x000e2a0000000000 */
[----:B--2---:R-:W-:Y:S06]  /*7cb0*/  HMMA.16816.F32.BF16 R28, R16, R80, RZ ;  /* 0x00000050101c723c */ /* 0x004fec00000418ff */
[C---:B---3--:R-:W-:Y:S06]  /*7cc0*/  HMMA.16816.F32.BF16 R108, R20.reuse, R32, R108 ;  /* 0x00000020146c723c */ /* 0x048fec000004186c */
[----:B------:R-:W-:Y:S01]  /*7cd0*/  HMMA.16816.F32.BF16 R24, R20, R34, R24 ;  /* 0x000000221418723c */ /* 0x000fe20000041818 */
[----:B------:R-:W1:Y:S05]  /*7ce0*/  LDSM.16.M88.4 R32, [R94+0x2800] ;  /* 0x002800005e20783b */ /* 0x000e6a0000000200 */
[----:B------:R-:W-:Y:S06]  /*7cf0*/  HMMA.16816.F32.BF16 R80, R16, R82, RZ ;  /* 0x000000521050723c */ /* 0x000fec00000418ff */
[C---:B------:R-:W-:Y:S06]  /*7d00*/  HMMA.16816.F32.BF16 R76, R20.reuse, R88, R76 ;  /* 0x00000058144c723c */ /* 0x040fec000004184c */
[----:B------:R-:W-:Y:S01]  /*7d10*/  FMUL.FTZ R97, R109, UR15 ;  /* 0x0000000f6d617c20 */ /* 0x000fe20008410000 */
[----:B------:R-:W-:Y:S01]  /*7d20*/  FMUL.FTZ R99, R111, UR15 ;  /* 0x0000000f6f637c20 */ /* 0x000fe20008410000 */
[----:B------:R-:W-:Y:S01]  /*7d30*/  HMMA.16816.F32.BF16 R28, R20, R12, R28 ;  /* 0x0000000c141c723c */ /* 0x000fe2000004181c */
[----:B------:R-:W-:Y:S01]  /*7d40*/  FMUL.FTZ R55, R108, UR15 ;  /* 0x0000000f6c377c20 */ /* 0x000fe20008410000 */
[----:B------:R-:W-:Y:S01]  /*7d50*/  FMUL.FTZ R110, R110, UR15 ;  /* 0x0000000f6e6e7c20 */ /* 0x000fe20008410000 */
[----:B------:R-:W-:-:S02]  /*7d60*/  VIADD R88, R93, 0x1400 ;  /* 0x000014005d587836 */ /* 0x000fc40000000000 */
[----:B------:R-:W-:Y:S01]  /*7d70*/  FMUL.FTZ R24, R24, UR15 ;  /* 0x0000000f18187c20 */ /* 0x000fe20008410000 */
[----:B------:R-:W-:Y:S01]  /*7d80*/  FMUL.FTZ R25, R25, UR15 ;  /* 0x0000000f19197c20 */ /* 0x000fe20008410000 */
[----:B------:R-:W-:Y:S01]  /*7d90*/  FMUL.FTZ R111, R26, UR15 ;  /* 0x0000000f1a6f7c20 */ /* 0x000fe20008410000 */
[----:B------:R-:W-:Y:S01]  /*7da0*/  FMUL.FTZ R113, R27, UR15 ;  /* 0x0000000f1b717c20 */ /* 0x000fe20008410000 */
[----:B------:R-:W-:Y:S01]  /*7db0*/  MUFU.TANH R89, R24 ;  /* 0x0000001800597308 */ /* 0x000fe20000002400 */
[----:B------:R-:W-:Y:S06]  /*7dc0*/  HMMA.16816.F32.BF16 R64, R16, R60, RZ ;  /* 0x0000003c1040723c */ /* 0x000fec00000418ff */
[----:B------:R-:W-:Y:S01]  /*7dd0*/  HMMA.16816.F32.BF16 R80, R20, R14, R80 ;  /* 0x0000000e1450723c */ /* 0x000fe20000041850 */
[----:B------:R2:W-:Y:S01]  /*7de0*/  MUFU.TANH R109, R25 ;  /* 0x00000019006d7308 */ /* 0x0005e20000002400 */
[----:B------:R-:W-:-:S04]  /*7df0*/  FMUL.FTZ R76, R76, UR15 ;  /* 0x0000000f4c4c7c20 */ /* 0x000fc80008410000 */
[C---:B------:R-:W-:Y:S02]  /*7e00*/  HMMA.16816.F32.BF16 R12, R16.reuse, R8, RZ ;  /* 0x00000008100c723c */ /* 0x040fe400000418ff */
[----:B------:R-:W-:Y:S01]  /*7e10*/  FMUL.FTZ R28, R28, UR15 ;  /* 0x0000000f1c1c7c20 */ /* 0x000fe20008410000 */
[----:B------:R-:W-:Y:S01]  /*7e20*/  FMUL.FTZ R117, R29, UR15 ;  /* 0x0000000f1d757c20 */ /* 0x000fe20008410000 */
[----:B------:R-:W-:Y:S02]  /*7e30*/  FMUL.FTZ R119, R30, UR15 ;  /* 0x0000000f1e777c20 */ /* 0x000fe40008410000 */
[C---:B------:R-:W-:Y:S01]  /*7e40*/  HMMA.16816.F32.BF16 R8, R16.reuse, R10, RZ ;  /* 0x0000000a1008723c */ /* 0x040fe200000418ff */
[----:B------:R3:W-:Y:S01]  /*7e50*/  MUFU.TANH R115, R28 ;  /* 0x0000001c00737308 */ /* 0x0007e20000002400 */
[----:B------:R-:W-:Y:S01]  /*7e60*/  FMUL.FTZ R135, R31, UR15 ;  /* 0x0000000f1f877c20 */ /* 0x000fe20008410000 */
[----:B--2---:R-:W2:Y:S03]  /*7e70*/  LDSM.16.M88.4 R24, [R93+0xc00] ;  /* 0x000c00005d18783b */ /* 0x004ea60000000200 */
[C---:B------:R-:W-:Y:S03]  /*7e80*/  HMMA.16816.F32.BF16 R56, R16.reuse, R48, RZ ;  /* 0x000000301038723c */ /* 0x040fe600000418ff */
[----:B------:R-:W-:Y:S03]  /*7e90*/  MUFU.TANH R143, R76 ;  /* 0x0000004c008f7308 */ /* 0x000fe60000002400 */
[----:B------:R-:W-:Y:S01]  /*7ea0*/  FMUL.FTZ R83, R83, UR15 ;  /* 0x0000000f53537c20 */ /* 0x000fe20008410000 */
[C---:B-1----:R-:W-:Y:S01]  /*7eb0*/  HMMA.16816.F32.BF16 R44, R16.reuse, R32, RZ ;  /* 0x00000020102c723c */ /* 0x042fe200000418ff */
[----:B------:R-:W-:Y:S01]  /*7ec0*/  FMUL.FTZ R81, R81, UR15 ;  /* 0x0000000f51517c20 */ /* 0x000fe20008410000 */
[----:B------:R-:W-:Y:S01]  /*7ed0*/  FMUL.FTZ R80, R80, UR15 ;  /* 0x0000000f50507c20 */ /* 0x000fe20008410000 */
[----:B------:R-:W-:Y:S01]  /*7ee0*/  FMUL.FTZ R82, R82, UR15 ;  /* 0x0000000f52527c20 */ /* 0x000fe20008410000 */
[----:B------:R-:W-:Y:S02]  /*7ef0*/  MUFU.TANH R97, R97 ;  /* 0x0000006100617308 */ /* 0x000fe40000002400 */
[C---:B------:R-:W-:Y:S06]  /*7f00*/  HMMA.16816.F32.BF16 R36, R16.reuse, R38, RZ ;  /* 0x000000261024723c */ /* 0x040fec00000418ff */
[C---:B------:R-:W-:Y:S01]  /*7f10*/  HMMA.16816.F32.BF16 R60, R16.reuse, R62, RZ ;  /* 0x0000003e103c723c */ /* 0x040fe200000418ff */
[----:B------:R-:W-:Y:S05]  /*7f20*/  MUFU.TANH R83, R83 ;  /* 0x0000005300537308 */ /* 0x000fea0000002400 */
[C---:B------:R-:W-:Y:S03]  /*7f30*/  HMMA.16816.F32.BF16 R48, R16.reuse, R50, RZ ;  /* 0x000000321030723c */ /* 0x040fe600000418ff */
[----:B------:R-:W1:Y:S03]  /*7f40*/  MUFU.TANH R81, R81 ;  /* 0x0000005100517308 */ /* 0x000e660000002400 */
[C---:B------:R-:W-:Y:S05]  /*7f50*/  HMMA.16816.F32.BF16 R32, R16.reuse, R34, RZ ;  /* 0x000000221020723c */ /* 0x040fea00000418ff */
[----:B------:R-:W-:Y:S01]  /*7f60*/  MUFU.TANH R99, R99 ;  /* 0x0000006300637308 */ /* 0x000fe20000002400 */
[C---:B---3--:R-:W-:Y:S06]  /*7f70*/  HMMA.16816.F32.BF16 R28, R16.reuse, R40, RZ ;  /* 0x00000028101c723c */ /* 0x048fec00000418ff */
[----:B------:R-:W-:Y:S01]  /*7f80*/  HMMA.16816.F32.BF16 R16, R16, R42, RZ ;  /* 0x0000002a1010723c */ /* 0x000fe200000418ff */
[----:B------:R-:W3:Y:S01]  /*7f90*/  LDSM.16.M88.4 R40, [R93+0x1800] ;  /* 0x001800005d28783b */ /* 0x000ee20000000200 */
[----:B------:R-:W-:Y:S04]  /*7fa0*/  MUFU.TANH R111, R111 ;  /* 0x0000006f006f7308 */ /* 0x000fe80000002400 */
[C---:B--2---:R-:W-:Y:S04]  /*7fb0*/  HMMA.16816.F32.BF16 R12, R20.reuse, R24, R12 ;  /* 0x00000018140c723c */ /* 0x044fe8000004180c */
[----:B------:R-:W-:Y:S02]  /*7fc0*/  MUFU.TANH R113, R113 ;  /* 0x0000007100717308 */ /* 0x000fe40000002400 */
[----:B------:R-:W-:Y:S01]  /*7fd0*/  HMMA.16816.F32.BF16 R8, R20, R26, R8 ;  /* 0x0000001a1408723c */ /* 0x000fe20000041808 */
[----:B------:R-:W2:Y:S01]  /*7fe0*/  LDSM.16.M88.4 R24, [R93+0x1c00] ;  /* 0x001c00005d18783b */ /* 0x000ea20000000200 */
[----:B------:R-:W-:-:S04]  /*7ff0*/  DEPBAR.LE SB0, 0x0 ;  /* 0x000080000000791a */ /* 0x000fc80000000000 */
[C---:B------:R-:W-:Y:S01]  /*8000*/  HMMA.16816.F32.BF16 R56, R20.reuse, R68, R56 ;  /* 0x000000441438723c */ /* 0x040fe20000041838 */
[----:B------:R-:W-:Y:S05]  /*8010*/  MUFU.TANH R119, R119 ;  /* 0x0000007700777308 */ /* 0x000fea0000002400 */
[C---:B------:R-:W-:Y:S01]  /*8020*/  HMMA.16816.F32.BF16 R64, R20.reuse, R72, R64 ;  /* 0x000000481440723c */ /* 0x040fe20000041840 */
[----:B------:R-:W-:Y:S02]  /*8030*/  IMAD.IADD R68, R4, 0x1, -R87 ;  /* 0x0000000104447824 */ /* 0x000fe400078e0a57 */
[----:B------:R-:W-:Y:S01]  /*8040*/  FMUL.FTZ R69, R79, UR15 ;  /* 0x0000000f4f457c20 */ /* 0x000fe20008410000 */
[----:B------:R-:W-:Y:S02]  /*8050*/  MUFU.TANH R117, R117 ;  /* 0x0000007500757308 */ /* 0x000fe40000002400 */
[----:B------:R-:W-:Y:S01]  /*8060*/  HMMA.16816.F32.BF16 R36, R20, R90, R36 ;  /* 0x0000005a1424723c */ /* 0x000fe20000041824 */
[----:B------:R-:W-:Y:S01]  /*8070*/  FMUL.FTZ R73, R77, UR15 ;  /* 0x0000000f4d497c20 */ /* 0x000fe20008410000 */
[----:B------:R-:W-:Y:S01]  /*8080*/  SHF.R.S32.HI R77, RZ, 0x1f, R68 ;  /* 0x0000001fff4d7819 */ /* 0x000fe20000011444 */
[----:B------:R-:W-:-:S03]  /*8090*/  FMUL.FTZ R0, R12, UR15 ;  /* 0x0000000f0c007c20 */ /* 0x000fc60008410000 */
[----:B------:R-:W-:Y:S01]  /*80a0*/  MUFU.TANH R69, R69 ;  /* 0x0000004500457308 */ /* 0x000fe20000002400 */
[----:B------:R-:W-:Y:S01]  /*80b0*/  LEA.HI R132, R77, R68, RZ, 0x2 ;  /* 0x000000444d847211 */ /* 0x000fe200078f10ff */
[C---:B------:R-:W-:Y:S01]  /*80c0*/  HMMA.16816.F32.BF16 R48, R20.reuse, R70, R48 ;  /* 0x000000461430723c */ /* 0x040fe20000041830 */
[----:B------:R-:W-:Y:S01]  /*80d0*/  FMUL.FTZ R12, R11, UR15 ;  /* 0x0000000f0b0c7c20 */ /* 0x000fe20008410000 */
[----:B------:R-:W-:Y:S01]  /*80e0*/  VIADD R90, R93, 0xc00 ;  /* 0x00000c005d5a7836 */ /* 0x000fe20000000000 */
[----:B------:R-:W-:Y:S01]  /*80f0*/  SHF.R.S32.HI R132, RZ, 0x2, R132 ;  /* 0x00000002ff847819 */ /* 0x000fe20000011484 */
[----:B------:R-:W-:Y:S02]  /*8100*/  FMUL.FTZ R59, R59, UR15 ;  /* 0x0000000f3b3b7c20 */ /* 0x000fe40008410000 */
[----:B---3--:R-:W-:Y:S01]  /*8110*/  HMMA.16816.F32.BF16 R32, R20, R42, R32 ;  /* 0x0000002a1420723c */ /* 0x008fe20000041820 */
[----:B------:R-:W-:Y:S01]  /*8120*/  MUFU.TANH R73, R73 ;  /* 0x0000004900497308 */ /* 0x000fe20000002400 */
[----:B------:R-:W-:Y:S01]  /*8130*/  FMUL.FTZ R5, R56, UR15 ;  /* 0x0000000f38057c20 */ /* 0x000fe20008410000 */
[----:B------:R-:W-:Y:S01]  /*8140*/  FMUL.FTZ R57, R57, UR15 ;  /* 0x0000000f39397c20 */ /* 0x000fe20008410000 */
[----:B------:R-:W-:-:S02]  /*8150*/  FMUL.FTZ R64, R64, UR15 ;  /* 0x0000000f40407c20 */ /* 0x000fc40008410000 */
[C---:B------:R-:W-:Y:S01]  /*8160*/  HMMA.16816.F32.BF16 R44, R20.reuse, R40, R44 ;  /* 0x00000028142c723c */ /* 0x040fe2000004182c */
[----:B------:R-:W-:Y:S02]  /*8170*/  IMAD R43, R54, 0x20, R7 ;  /* 0x00000020362b7824 */ /* 0x000fe400078e0207 */
[----:B------:R-:W-:Y:S01]  /*8180*/  FMUL.FTZ R67, R67, UR15 ;  /* 0x0000000f43437c20 */ /* 0x000fe20008410000 */
[----:B------:R-:W-:Y:S01]  /*8190*/  MUFU.TANH R79, R64 ;  /* 0x00000040004f7308 */ /* 0x000fe20000002400 */
[----:B------:R-:W-:Y:S01]  /*81a0*/  FMUL.FTZ R65, R65, UR15 ;  /* 0x0000000f41417c20 */ /* 0x000fe20008410000 */
[----:B------:R-:W-:Y:S01]  /*81b0*/  IMAD.IADD R134, R6, 0x1, R43 ;  /* 0x0000000106867824 */ /* 0x000fe200078e022b */
[C---:B--2---:R-:W-:Y:S01]  /*81c0*/  HMMA.16816.F32.BF16 R16, R20.reuse, R26, R16 ;  /* 0x0000001a1410723c */ /* 0x044fe20000041810 */
[----:B------:R-:W-:Y:S02]  /*81d0*/  IMAD R41, R2, 0x4, R86 ;  /* 0x0000000402297824 */ /* 0x000fe400078e0256 */
[----:B------:R-:W-:Y:S01]  /*81e0*/  FMUL.FTZ R43, R15, UR15 ;  /* 0x0000000f0f2b7c20 */ /* 0x000fe20008410000 */
[----:B------:R-:W-:Y:S01]  /*81f0*/  FMUL.FTZ R36, R36, UR15 ;  /* 0x0000000f24247c20 */ /* 0x000fe20008410000 */
[----:B------:R-:W-:Y:S01]  /*8200*/  FMUL.FTZ R6, R10, UR15 ;  /* 0x0000000f0a067c20 */ /* 0x000fe20008410000 */
[----:B------:R2:W-:Y:S01]  /*8210*/  MUFU.TANH R15, R0 ;  /* 0x00000000000f7308 */ /* 0x0005e20000002400 */
[----:B------:R-:W-:Y:S01]  /*8220*/  HMMA.16816.F32.BF16 R28, R20, R24, R28 ;  /* 0x00000018141c723c */ /* 0x000fe2000004181c */
[----:B------:R-:W-:-:S02]  /*8230*/  IMAD.U32 R2, R41, 0x10, R132 ;  /* 0x0000001029027824 */ /* 0x000fc400078e0084 */
[----:B------:R-:W-:Y:S01]  /*8240*/  FMUL.FTZ R10, R49, UR15 ;  /* 0x0000000f310a7c20 */ /* 0x000fe20008410000 */
[----:B------:R-:W-:Y:S01]  /*8250*/  FMUL.FTZ R37, R37, UR15 ;  /* 0x0000000f25257c20 */ /* 0x000fe20008410000 */
[----:B------:R-:W-:Y:S01]  /*8260*/  FMUL.FTZ R27, R14, UR15 ;  /* 0x0000000f0e1b7c20 */ /* 0x000fe20008410000 */
[----:B------:R-:W-:Y:S01]  /*8270*/  FMUL.FTZ R14, R9, UR15 ;  /* 0x0000000f090e7c20 */ /* 0x000fe20008410000 */
[----:B------:R-:W-:Y:S01]  /*8280*/  HMMA.16816.F32.BF16 R60, R20, R74, R60 ;  /* 0x0000004a143c723c */ /* 0x000fe2000004183c */
[----:B------:R-:W-:Y:S01]  /*8290*/  IADD3 R41, -R125, 0x1, R2 ;  /* 0x000000017d297810 */ /* 0x000fe20007ffe102 */
[----:B------:R3:W-:Y:S01]  /*82a0*/  MUFU.TANH R71, R36 ;  /* 0x0000002400477308 */ /* 0x0007e20000002400 */
[----:B------:R-:W-:Y:S01]  /*82b0*/  FMUL.FTZ R39, R39, UR15 ;  /* 0x0000000f27277c20 */ /* 0x000fe20008410000 */
[----:B------:R-:W-:Y:S01]  /*82c0*/  FMUL.FTZ R38, R38, UR15 ;  /* 0x0000000f26267c20 */ /* 0x000fe20008410000 */
[--C-:B------:R-:W-:Y:S01]  /*82d0*/  IADD3 R41, R41, UR14, R52.reuse ;  /* 0x0000000e29297c10 */ /* 0x100fe2000fffe034 */
[----:B------:R-:W-:Y:S01]  /*82e0*/  FMUL.FTZ R26, R47, UR15 ;  /* 0x0000000f2f1a7c20 */ /* 0x000fe20008410000 */
[----:B------:R-:W-:Y:S01]  /*82f0*/  FMUL.FTZ R75, R78, UR15 ;  /* 0x0000000f4e4b7c20 */ /* 0x000fe20008410000 */
[----:B------:R-:W-:Y:S01]  /*8300*/  FMUL.FTZ R20, R13, UR15 ;  /* 0x0000000f0d147c20 */ /* 0x000fe20008410000 */
[C---:B------:R-:W-:Y:S01]  /*8310*/  VIMNMX R2, R41.reuse, R52, PT ;  /* 0x0000003429027248 */ /* 0x040fe20003fe0100 */
[----:B--2---:R-:W-:Y:S01]  /*8320*/  IMAD.SHL.U32 R0, R4, 0x2, RZ ;  /* 0x0000000204007824 */ /* 0x004fe200078e00ff */
[----:B------:R-:W-:Y:S01]  /*8330*/  VIADDMNMX R133, R41, 0x8, R52, PT ;  /* 0x0000000829857846 */ /* 0x000fe20003800134 */
[----:B------:R2:W-:Y:S01]  /*8340*/  MUFU.TANH R11, R20 ;  /* 0x00000014000b7308 */ /* 0x0005e20000002400 */
[----:B------:R-:W-:Y:S01]  /*8350*/  FMUL.FTZ R13, R8, UR15 ;  /* 0x0000000f080d7c20 */ /* 0x000fe20008410000 */
[----:B------:R-:W-:Y:S01]  /*8360*/  FMUL.FTZ R25, R16, UR15 ;  /* 0x0000000f10197c20 */ /* 0x000fe20008410000 */
[----:B------:R-:W-:Y:S01]  /*8370*/  LOP3.LUT R100, R0, 0x6, RZ, 0xc0, !PT ;  /* 0x0000000600647812 */ /* 0x000fe200078ec0ff */
[----:B------:R-:W-:Y:S01]  /*8380*/  FMUL.FTZ R8, R32, UR15 ;  /* 0x0000000f20087c20 */ /* 0x000fe20008410000 */
[----:B------:R-:W-:Y:S01]  /*8390*/  FMUL.FTZ R32, R35, UR15 ;  /* 0x0000000f23207c20 */ /* 0x000fe20008410000 */
[----:B------:R-:W-:Y:S01]  /*83a0*/  FMUL.FTZ R9, R19, UR15 ;  /* 0x0000000f13097c20 */ /* 0x000fe20008410000 */
[----:B---3--:R-:W-:Y:S01]  /*83b0*/  FMUL.FTZ R36, R33, UR15 ;  /* 0x0000000f21247c20 */ /* 0x008fe20008410000 */
[----:B------:R-:W-:Y:S01]  /*83c0*/  IMAD R0, R101, 0x80, R100 ;  /* 0x0000008065007824 */ /* 0x000fe200078e0264 */
[----:B------:R-:W3:Y:S01]  /*83d0*/  MUFU.TANH R75, R75 ;  /* 0x0000004b004b7308 */ /* 0x000ee20000002400 */
[----:B------:R-:W-:Y:S01]  /*83e0*/  FMUL.FTZ R33, R28, UR15 ;  /* 0x0000000f1c217c20 */ /* 0x000fe20008410000 */
[----:B------:R-:W-:Y:S01]  /*83f0*/  FMUL.FTZ R28, R31, UR15 ;  /* 0x0000000f1f1c7c20 */ /* 0x000fe20008410000 */
[----:B------:R-:W-:-:S02]  /*8400*/  VIADD R4, R0, 0x19 ;  /* 0x0000001900047836 */ /* 0x000fc40000000000 */
[----:B------:R-:W-:Y:S01]  /*8410*/  FMUL.FTZ R60, R60, UR15 ;  /* 0x0000000f3c3c7c20 */ /* 0x000fe20008410000 */
[----:B------:R-:W-:Y:S02]  /*8420*/  VIADD R16, R0, 0x21 ;  /* 0x0000002100107836 */ /* 0x000fe40000000000 */
[----:B------:R-:W-:Y:S01]  /*8430*/  FMUL.FTZ R62, R62, UR15 ;  /* 0x0000000f3e3e7c20 */ /* 0x000fe20008410000 */
[C---:B------:R-:W-:Y:S01]  /*8440*/  VIADD R40, R0.reuse, 0x31 ;  /* 0x0000003100287836 */ /* 0x040fe20000000000 */
[----:B------:R-:W-:Y:S01]  /*8450*/  I2FP.F32.S32 R49, R4 ;  /* 0x0000000400317245 */ /* 0x000fe20000201400 */
[----:B--2---:R-:W-:Y:S01]  /*8460*/  VIADD R20, R0, 0x20 ;  /* 0x0000002000147836 */ /* 0x004fe20000000000 */
[C---:B------:R-:W-:Y:S01]  /*8470*/  ISETP.GE.AND P6, PT, R4.reuse, R2, PT ;  /* 0x000000020400720c */ /* 0x040fe20003fc6270 */
[----:B------:R2:W-:Y:S01]  /*8480*/  MUFU.TANH R77, R13 ;  /* 0x0000000d004d7308 */ /* 0x0005e20000002400 */
[----:B------:R-:W-:Y:S01]  /*8490*/  ISETP.GE.AND P4, PT, R4, R133, PT ;  /* 0x000000850400720c */ /* 0x000fe20003f86270 */
[----:B-1----:R-:W-:Y:S01]  /*84a0*/  FFMA.FTZ R49, R98, R49, R81 ;  /* 0x0000003162317223 */ /* 0x002fe20000010051 */
[----:B------:R-:W-:Y:S01]  /*84b0*/  I2FP.F32.S32 R4, R4 ;  /* 0x0000000400047245 */ /* 0x000fe20000201400 */
[----:B------:R-:W-:Y:S01]  /*84c0*/  FMUL.FTZ R66, R66, UR15 ;  /* 0x0000000f42427c20 */ /* 0x000fe20008410000 */
[----:B------:R-:W-:Y:S01]  /*84d0*/  I2FP.F32.S32 R47, R20 ;  /* 0x00000014002f7245 */ /* 0x000fe20000201400 */
[----:B------:R-:W-:Y:S01]  /*84e0*/  FMUL.FTZ R63, R63, UR15 ;  /* 0x0000000f3f3f7c20 */ /* 0x000fe20008410000 */
[C---:B------:R-:W-:Y:S01]  /*84f0*/  ISETP.GE.AND P5, PT, R20.reuse, R2, PT ;  /* 0x000000021400720c */ /* 0x040fe20003fa6270 */
[----:B------:R1:W-:Y:S01]  /*8500*/  MUFU.TANH R31, R14 ;  /* 0x0000000e001f7308 */ /* 0x0003e20000002400 */
[----:B------:R-:W-:Y:S01]  /*8510*/  ISETP.GE.AND P3, PT, R20, R133, PT ;  /* 0x000000851400720c */ /* 0x000fe20003f66270 */
[----:B------:R-:W-:Y:S01]  /*8520*/  FFMA.FTZ R47, R98, R47, R143 ;  /* 0x0000002f622f7223 */ /* 0x000fe2000001008f */
[----:B------:R-:W-:Y:S01]  /*8530*/  I2FP.F32.S32 R20, R20 ;  /* 0x0000001400147245 */ /* 0x000fe20000201400 */
[----:B------:R-:W-:Y:S01]  /*8540*/  FMUL.FTZ R61, R61, UR15 ;  /* 0x0000000f3d3d7c20 */ /* 0x000fe20008410000 */
[----:B------:R-:W-:Y:S01]  /*8550*/  ISETP.GE.AND P2, PT, R16, R2, PT ;  /* 0x000000021000720c */ /* 0x000fe20003f46270 */
[----:B------:R-:W-:Y:S01]  /*8560*/  FMUL.FTZ R23, R58, UR15 ;  /* 0x0000000f3a177c20 */ /* 0x000fe20008410000 */
[----:B------:R-:W-:Y:S01]  /*8570*/  ISETP.GE.AND P0, PT, R16, R133, PT ;  /* 0x000000851000720c */ /* 0x000fe20003f06270 */
[----:B------:R-:W4:Y:S01]  /*8580*/  MUFU.TANH R37, R37 ;  /* 0x0000002500257308 */ /* 0x000f220000002400 */
[----:B--2---:R-:W-:Y:S01]  /*8590*/  FMUL.FTZ R13, R18, UR15 ;  /* 0x0000000f120d7c20 */ /* 0x004fe20008410000 */
[----:B------:R-:W-:Y:S01]  /*85a0*/  I2FP.F32.S32 R18, R16 ;  /* 0x0000001000127245 */ /* 0x000fe20000201400 */
[C---:B---3--:R-:W-:Y:S01]  /*85b0*/  FFMA.FTZ R75, R98.reuse, R20, R75 ;  /* 0x00000014624b7223 */ /* 0x048fe2000001004b */
[----:B------:R-:W-:Y:S01]  /*85c0*/  FSEL R47, R47, -INF , !P5 ;  /* 0xff8000002f2f7808 */ /* 0x000fe20006800000 */
[----:B------:R-:W-:Y:S01]  /*85d0*/  FMUL.FTZ R51, R51, UR15 ;  /* 0x0000000f33337c20 */ /* 0x000fe20008410000 */
[----:B------:R-:W-:Y:S01]  /*85e0*/  FSEL R49, R49, -INF , !P6 ;  /* 0xff80000031317808 */ /* 0x000fe20007000000 */
[C---:B------:R-:W-:Y:S01]  /*85f0*/  FFMA.FTZ R41, R98.reuse, R18, R73 ;  /* 0x0000001262297223 */ /* 0x040fe20000010049 */
[----:B------:R-:W2:Y:S01]  /*8600*/  MUFU.TANH R21, R39 ;  /* 0x0000002700157308 */ /* 0x000ea20000002400 */
[----:B-1----:R-:W-:Y:S01]  /*8610*/  FFMA.FTZ R14, R98, R4, R83 ;  /* 0x00000004620e7223 */ /* 0x002fe20000010053 */
[----:B------:R-:W-:-:S02]  /*8620*/  VIADD R4, R0, 0x28 ;  /* 0x0000002800047836 */ /* 0x000fc40000000000 */
[----:B------:R-:W-:Y:S01]  /*8630*/  FMUL.FTZ R48, R48, UR15 ;  /* 0x0000000f30307c20 */ /* 0x000fe20008410000 */
[----:B------:R-:W-:Y:S01]  /*8640*/  VIADD R18, R0, 0x29 ;  /* 0x0000002900127836 */ /* 0x000fe20000000000 */
[----:B------:R-:W-:Y:S01]  /*8650*/  FSEL R41, R41, -INF , !P2 ;  /* 0xff80000029297808 */ /* 0x000fe20005000000 */
[----:B------:R-:W-:Y:S01]  /*8660*/  FMUL.FTZ R50, R50, UR15 ;  /* 0x0000000f32327c20 */ /* 0x000fe20008410000 */
[----:B------:R-:W-:Y:S01]  /*8670*/  FSEL R14, R14, -INF , !P4 ;  /* 0xff8000000e0e7808 */ /* 0x000fe20006000000 */
[----:B------:R1:W-:Y:S01]  /*8680*/  MUFU.TANH R35, R6 ;  /* 0x0000000600237308 */ /* 0x0003e20000002400 */
[----:B------:R-:W-:Y:S01]  /*8690*/  I2FP.F32.S32 R20, R18 ;  /* 0x0000001200147245 */ /* 0x000fe20000201400 */
[----:B------:R-:W-:Y:S01]  /*86a0*/  FMUL.FTZ R45, R45, UR15 ;  /* 0x0000000f2d2d7c20 */ /* 0x000fe20008410000 */
[-C--:B------:R-:W-:Y:S01]  /*86b0*/  ISETP.GE.AND P5, PT, R18, R2.reuse, PT ;  /* 0x000000021200720c */ /* 0x080fe20003fa6270 */
[----:B------:R-:W-:Y:S01]  /*86c0*/  FMUL.FTZ R44, R44, UR15 ;  /* 0x0000000f2c2c7c20 */ /* 0x000fe20008410000 */
[----:B------:R-:W-:Y:S01]  /*86d0*/  ISETP.GE.AND P6, PT, R4, R2, PT ;  /* 0x000000020400720c */ /* 0x000fe20003fc6270 */
[----:B----4-:R-:W-:Y:S01]  /*86e0*/  FFMA.FTZ R37, R98, R20, R37 ;  /* 0x0000001462257223 */ /* 0x010fe20000010025 */
[----:B------:R-:W-:Y:S01]  /*86f0*/  ISETP.GE.AND P4, PT, R4, R133, PT ;  /* 0x000000850400720c */ /* 0x000fe20003f86270 */
[----:B------:R3:W-:Y:S01]  /*8700*/  MUFU.TANH R19, R12 ;  /* 0x0000000c00137308 */ /* 0x0007e20000002400 */
[----:B------:R-:W-:Y:S01]  /*8710*/  I2FP.F32.S32 R20, R40 ;  /* 0x0000002800147245 */ /* 0x000fe20000201400 */
[----:B------:R-:W-:Y:S01]  /*8720*/  FMUL.FTZ R46, R46, UR15 ;  /* 0x0000000f2e2e7c20 */ /* 0x000fe20008410000 */
[----:B------:R-:W-:Y:S01]  /*8730*/  FSEL R37, R37, -INF , !P5 ;  /* 0xff80000025257808 */ /* 0x000fe20006800000 */
[----:B------:R-:W-:Y:S01]  /*8740*/  FMUL.FTZ R34, R34, UR15 ;  /* 0x0000000f22227c20 */ /* 0x000fe20008410000 */
[----:B------:R-:W-:Y:S01]  /*8750*/  FMUL.FTZ R30, R30, UR15 ;  /* 0x0000000f1e1e7c20 */ /* 0x000fe20008410000 */
[----:B------:R-:W-:Y:S01]  /*8760*/  FFMA.FTZ R20, R98, R20, R11 ;  /* 0x0000001462147223 */ /* 0x000fe2000001000b */
[----:B------:R-:W-:Y:S01]  /*8770*/  VIADD R11, R0, 0x41 ;  /* 0x00000041000b7836 */ /* 0x000fe20000000000 */
[----:B------:R-:W4:Y:S01]  /*8780*/  MUFU.TANH R27, R27 ;  /* 0x0000001b001b7308 */ /* 0x000f220000002400 */
[----:B-1----:R-:W-:Y:S01]  /*8790*/  I2FP.F32.S32 R6, R16 ;  /* 0x0000001000067245 */ /* 0x002fe20000201400 */
[----:B------:R-:W-:Y:S01]  /*87a0*/  FMUL.FTZ R29, R29, UR15 ;  /* 0x0000000f1d1d7c20 */ /* 0x000fe20008410000 */
[-C--:B------:R-:W-:Y:S01]  /*87b0*/  I2FP.F32.S32 R16, R4.reuse ;  /* 0x0000000400107245 */ /* 0x080fe20000201400 */
[----:B------:R-:W-:Y:S01]  /*87c0*/  FMUL.FTZ R17, R17, UR15 ;  /* 0x0000000f11117c20 */ /* 0x000fe20008410000 */
[----:B------:R-:W-:Y:S01]  /*87d0*/  I2FP.F32.S32 R4, R4 ;  /* 0x0000000400047245 */ /* 0x000fe20000201400 */
[----:B------:R-:W-:Y:S01]  /*87e0*/  FFMA.FTZ R6, R98, R6, R69 ;  /* 0x0000000662067223 */ /* 0x000fe20000010045 */
[----:B------:R-:W-:-:S02]  /*87f0*/  VIADD R86, R93, 0x1c00 ;  /* 0x00001c005d567836 */ /* 0x000fc40000000000 */
[----:B------:R-:W-:Y:S01]  /*8800*/  FFMA.FTZ R39, R98, R16, R71 ;  /* 0x0000001062277223 */ /* 0x000fe20000010047 */
[----:B---3--:R-:W-:Y:S01]  /*8810*/  FSEL R12, R75, -INF , !P3 ;  /* 0xff8000004b0c7808 */ /* 0x008fe20005800000 */
[----:B------:R-:W-:Y:S01]  /*8820*/  VIADD R16, R0, 0x30 ;  /* 0x0000003000107836 */ /* 0x000fe20000000000 */
[-C--:B------:R-:W-:Y:S01]  /*8830*/  ISETP.GE.AND P3, PT, R18, R133.reuse, PT ;  /* 0x000000851200720c */ /* 0x080fe20003f66270 */
[----:B------:R1:W3:Y:S01]  /*8840*/  MUFU.TANH R7, R38 ;  /* 0x0000002600077308 */ /* 0x0002e20000002400 */
[----:B------:R-:W-:Y:S02]  /*8850*/  I2FP.F32.S32 R18, R18 ;  /* 0x0000001200127245 */ /* 0x000fe40000201400 */
[----:B------:R-:W-:Y:S02]  /*8860*/  I2FP.F32.S32 R22, R16 ;  /* 0x0000001000167245 */ /* 0x000fe40000201400 */
[----:B------:R-:W-:Y:S01]  /*8870*/  FSEL R6, R6, -INF , !P0 ;  /* 0xff80000006067808 */ /* 0x000fe20004000000 */
[----:B--2---:R-:W-:Y:S01]  /*8880*/  FFMA.FTZ R21, R98, R18, R21 ;  /* 0x0000001262157223 */ /* 0x004fe20000010015 */
[----:B------:R-:W-:Y:S01]  /*8890*/  ISETP.GE.AND P2, PT, R16, R2, PT ;  /* 0x000000021000720c */ /* 0x000fe20003f46270 */
[----:B------:R-:W-:Y:S01]  /*88a0*/  FFMA.FTZ R18, R98, R22, R15 ;  /* 0x0000001662127223 */ /* 0x000fe2000001000f */
[----:B------:R-:W-:Y:S01]  /*88b0*/  ISETP.GE.AND P0, PT, R16, R133, PT ;  /* 0x000000851000720c */ /* 0x000fe20003f06270 */
[----:B------:R-:W2:Y:S01]  /*88c0*/  MUFU.TANH R43, R43 ;  /* 0x0000002b002b7308 */ /* 0x000ea20000002400 */
[----:B------:R-:W-:-:S02]  /*88d0*/  FSEL R24, R21, -INF , !P3 ;  /* 0xff80000015187808 */ /* 0x000fc40005800000 */
[----:B------:R-:W-:Y:S02]  /*88e0*/  I2FP.F32.S32 R16, R16 ;  /* 0x0000001000107245 */ /* 0x000fe40000201400 */
[----:B------:R-:W-:Y:S01]  /*88f0*/  FSEL R39, R39, -INF , !P6 ;  /* 0xff80000027277808 */ /* 0x000fe20007000000 */
[----:B-1----:R-:W-:Y:S02]  /*8900*/  VIADD R38, R0, 0x38 ;  /* 0x0000003800267836 */ /* 0x002fe40000000000 */
[----:B----4-:R-:W-:Y:S01]  /*8910*/  FFMA.FTZ R27, R98, R16, R27 ;  /* 0x00000010621b7223 */ /* 0x010fe2000001001b */
[----:B------:R-:W-:Y:S02]  /*8920*/  VIADD R16, R0, 0x39 ;  /* 0x0000003900107836 */ /* 0x000fe40000000000 */
[----:B---3--:R-:W-:Y:S01]  /*8930*/  FFMA.FTZ R4, R98, R4, R7 ;  /* 0x0000000462047223 */ /* 0x008fe20000010007 */
[----:B------:R-:W1:Y:S01]  /*8940*/  MUFU.TANH R69, R65 ;  /* 0x0000004100457308 */ /* 0x000e620000002400 */
[----:B------:R-:W-:-:S02]  /*8950*/  I2FP.F32.S32 R22, R38 ;  /* 0x0000002600167245 */ /* 0x000fc40000201400 */
[C---:B------:R-:W-:Y:S02]  /*8960*/  ISETP.GE.AND P5, PT, R38.reuse, R2, PT ;  /* 0x000000022600720c */ /* 0x040fe40003fa6270 */
[----:B------:R-:W-:Y:S01]  /*8970*/  ISETP.GE.AND P3, PT, R38, R133, PT ;  /* 0x000000852600720c */ /* 0x000fe20003f66270 */
[C---:B------:R-:W-:Y:S01]  /*8980*/  FFMA.FTZ R77, R98.reuse, R22, R77 ;  /* 0x00000016624d7223 */ /* 0x040fe2000001004d */
[----:B------:R-:W-:Y:S01]  /*8990*/  I2FP.F32.S32 R38, R38 ;  /* 0x0000002600267245 */ /* 0x000fe20000201400 */
[----:B------:R-:W3:Y:S01]  /*89a0*/  MUFU.TANH R67, R67 ;  /* 0x0000004300437308 */ /* 0x000ee20000002400 */
[----:B------:R-:W-:Y:S02]  /*89b0*/  FSEL R72, R27, -INF , !P0 ;  /* 0xff8000001b487808 */ /* 0x000fe40004000000 */
[----:B------:R-:W-:Y:S01]  /*89c0*/  I2FP.F32.S32 R42, R16 ;  /* 0x00000010002a7245 */ /* 0x000fe20000201400 */
[----:B------:R-:W-:Y:S01]  /*89d0*/  FFMA.FTZ R22, R98, R38, R35 ;  /* 0x0000002662167223 */ /* 0x000fe20000010023 */
[----:B------:R-:W-:Y:S01]  /*89e0*/  VIADD R38, R0, 0x40 ;  /* 0x0000004000267836 */ /* 0x000fe20000000000 */
[----:B------:R-:W-:-:S02]  /*89f0*/  FSEL R35, R18, -INF , !P2 ;  /* 0xff80000012237808 */ /* 0x000fc40005000000 */
[----:B------:R-:W4:Y:S01]  /*8a00*/  MUFU.TANH R7, R60 ;  /* 0x0000003c00077308 */ /* 0x000f220000002400 */
[----:B------:R-:W-:Y:S01]  /*8a10*/  ISETP.GE.AND P2, PT, R16, R2, PT ;  /* 0x000000021000720c */ /* 0x000fe20003f46270 */
[----:B------:R-:W-:Y:S01]  /*8a20*/  FFMA.FTZ R21, R98, R42, R31 ;  /* 0x0000002a62157223 */ /* 0x000fe2000001001f */
[-C--:B------:R-:W-:Y:S01]  /*8a30*/  ISETP.GE.AND P0, PT, R16, R133.reuse, PT ;  /* 0x000000851000720c */ /* 0x080fe20003f06270 */
[----:B------:R-:W-:Y:S01]  /*8a40*/  VIADD R42, R0, 0x59 ;  /* 0x00000059002a7836 */ /* 0x000fe20000000000 */
[----:B------:R-:W-:Y:S02]  /*8a50*/  I2FP.F32.S32 R18, R16 ;  /* 0x0000001000127245 */ /* 0x000fe40000201400 */
[----:B------:R-:W-:Y:S01]  /*8a60*/  I2FP.F32.S32 R16, R38 ;  /* 0x0000002600107245 */ /* 0x000fe20000201400 */
[----:B------:R-:W4:Y:S01]  /*8a70*/  MUFU.TANH R15, R62 ;  /* 0x0000003e000f7308 */ /* 0x000f220000002400 */
[----:B------:R-:W-:Y:S01]  /*8a80*/  FSEL R4, R4, -INF , !P4 ;  /* 0xff80000004047808 */ /* 0x000fe20006000000 */
[----:B------:R-:W-:Y:S01]  /*8a90*/  FFMA.FTZ R19, R98, R18, R19 ;  /* 0x0000001262137223 */ /* 0x000fe20000010013 */
[----:B------:R-:W-:Y:S01]  /*8aa0*/  ISETP.GE.AND P6, PT, R40, R2, PT ;  /* 0x000000022800720c */ /* 0x000fe20003fc6270 */
[----:B------:R-:W-:Y:S01]  /*8ab0*/  FFMA.FTZ R79, R98, R16, R79 ;  /* 0x00000010624f7223 */ /* 0x000fe2000001004f */
[----:B------:R-:W-:Y:S01]  /*8ac0*/  ISETP.GE.AND P4, PT, R40, R133, PT ;  /* 0x000000852800720c */ /* 0x000fe20003f86270 */
[----:B------:R-:W-:Y:S01]  /*8ad0*/  VIADD R16, R0, 0x48 ;  /* 0x0000004800107836 */ /* 0x000fe20000000000 */
[----:B------:R-:W-:Y:S01]  /*8ae0*/  I2FP.F32.S32 R40, R40 ;  /* 0x0000002800287245 */ /* 0x000fe20000201400 */
[----:B------:R-:W4:Y:S01]  /*8af0*/  MUFU.TANH R71, R66 ;  /* 0x0000004200477308 */ /* 0x000f220000002400 */
[----:B------:R-:W-:-:S02]  /*8b00*/  FSEL R31, R20, -INF , !P6 ;  /* 0xff800000141f7808 */ /* 0x000fc40007000000 */
[----:B------:R-:W-:Y:S01]  /*8b10*/  FSEL R27, R77, -INF , !P5 ;  /* 0xff8000004d1b7808 */ /* 0x000fe20006800000 */
[----:B--2---:R-:W-:Y:S01]  /*8b20*/  FFMA.FTZ R43, R98, R40, R43 ;  /* 0x00000028622b7223 */ /* 0x004fe2000001002b */
[----:B------:R-:W-:Y:S01]  /*8b30*/  FSEL R22, R22, -INF , !P3 ;  /* 0xff80000016167808 */ /* 0x000fe20005800000 */
[----:B------:R-:W-:Y:S01]  /*8b40*/  VIADD R40, R0, 0x9 ;  /* 0x0000000900287836 */ /* 0x000fe20000000000 */
[----:B------:R-:W-:Y:S01]  /*8b50*/  I2FP.F32.S32 R20, R11 ;  /* 0x0000000b00147245 */ /* 0x000fe20000201400 */
[----:B------:R-:W2:Y:S01]  /*8b60*/  MUFU.TANH R63, R63 ;  /* 0x0000003f003f7308 */ /* 0x000ea20000002400 */
[C---:B------:R-:W-:Y:S02]  /*8b70*/  ISETP.GE.AND P5, PT, R11.reuse, R2, PT ;  /* 0x000000020b00720c */ /* 0x040fe40003fa6270 */
[----:B------:R-:W-:Y:S01]  /*8b80*/  ISETP.GE.AND P3, PT, R11, R133, PT ;  /* 0x000000850b00720c */ /* 0x000fe20003f66270 */
[----:B-1----:R-:W-:Y:S01]  /*8b90*/  FFMA.FTZ R69, R98, R20, R69 ;  /* 0x0000001462457223 */ /* 0x002fe20000010045 */
[----:B------:R-:W-:-:S02]  /*8ba0*/  I2FP.F32.S32 R11, R11 ;  /* 0x0000000b000b7245 */ /* 0x000fc40000201400 */
[-C--:B------:R-:W-:Y:S01]  /*8bb0*/  I2FP.F32.S32 R18, R16.reuse ;  /* 0x0000001000127245 */ /* 0x080fe20000201400 */
[----:B------:R-:W1:Y:S01]  /*8bc0*/  MUFU.TANH R65, R61 ;  /* 0x0000003d00417308 */ /* 0x000e620000002400 */
[----:B------:R-:W-:Y:S01]  /*8bd0*/  I2FP.F32.S32 R160, R16 ;  /* 0x0000001000a07245 */ /* 0x000fe20000201400 */
[C---:B---3--:R-:W-:Y:S01]  /*8be0*/  FFMA.FTZ R67, R98.reuse, R11, R67 ;  /* 0x0000000b62437223 */ /* 0x048fe20000010043 */
[----:B------:R-:W-:Y:S01]  /*8bf0*/  FSEL R58, R43, -INF , !P4 ;  /* 0xff8000002b3a7808 */ /* 0x000fe20006000000 */
[----:B----4-:R-:W-:Y:S01]  /*8c00*/  FFMA.FTZ R7, R98, R18, R7 ;  /* 0x0000001262077223 */ /* 0x010fe20000010007 */
[----:B------:R-:W-:Y:S01]  /*8c10*/  ISETP.GE.AND P6, PT, R38, R2, PT ;  /* 0x000000022600720c */ /* 0x000fe20003fc6270 */
[----:B------:R-:W-:Y:S01]  /*8c20*/  VIADD R11, R0, 0x49 ;  /* 0x00000049000b7836 */ /* 0x000fe20000000000 */
[-C--:B------:R-:W-:Y:S01]  /*8c30*/  ISETP.GE.AND P4, PT, R38, R133.reuse, PT ;  /* 0x000000852600720c */ /* 0x080fe20003f86270 */
[----:B------:R-:W-:Y:S01]  /*8c40*/  FFMA.FTZ R160, R98, R160, R15 ;  /* 0x000000a062a07223 */ /* 0x000fe2000001000f */
[----:B------:R-:W-:Y:S01]  /*8c50*/  I2FP.F32.S32 R38, R38 ;  /* 0x0000002600267245 */ /* 0x000fe20000201400 */
[C---:B------:R-:W-:Y:S01]  /*8c60*/  VIADD R18, R0.reuse, 0x8 ;  /* 0x0000000800127836 */ /* 0x040fe20000000000 */
[----:B------:R-:W-:Y:S01]  /*8c70*/  FSEL R21, R21, -INF , !P2 ;  /* 0xff80000015157808 */ /* 0x000fe20005000000 */
[----:B------:R3:W-:Y:S01]  /*8c80*/  MUFU.TANH R43, R10 ;  /* 0x0000000a002b7308 */ /* 0x0007e20000002400 */
[----:B------:R-:W-:Y:S01]  /*8c90*/  FSEL R20, R19, -INF , !P0 ;  /* 0xff80000013147808 */ /* 0x000fe20004000000 */
[----:B------:R-:W-:Y:S01]  /*8ca0*/  VIADD R19, R0, 0x1 ;  /* 0x0000000100137836 */ /* 0x000fe20000000000 */
[----:B------:R-:W-:Y:S01]  /*8cb0*/  ISETP.GE.AND P2, PT, R16, R2, PT ;  /* 0x000000021000720c */ /* 0x000fe20003f46270 */
[----:B------:R-:W-:Y:S01]  /*8cc0*/  FFMA.FTZ R71, R98, R38, R71 ;  /* 0x0000002662477223 */ /* 0x000fe20000010047 */
[----:B------:R-:W-:-:S02]  /*8cd0*/  ISETP.GE.AND P0, PT, R16, R133, PT ;  /* 0x000000851000720c */ /* 0x000fc40003f06270 */
[----:B------:R-:W-:Y:S01]  /*8ce0*/  FSEL R7, R7, -INF , !P2 ;  /* 0xff80000007077808 */ /* 0x000fe20005000000 */
[----:B------:R-:W4:Y:S01]  /*8cf0*/  MUFU.TANH R135, R135 ;  /* 0x0000008700877308 */ /* 0x000f220000002400 */
[----:B------:R-:W-:Y:S02]  /*8d00*/  FSEL R160, R160, -INF , !P0 ;  /* 0xff800000a0a07808 */ /* 0x000fe40004000000 */
[----:B------:R-:W-:Y:S02]  /*8d10*/  I2FP.F32.S32 R38, R19 ;  /* 0x0000001300267245 */ /* 0x000fe40000201400 */
[C---:B------:R-:W-:Y:S02]  /*8d20*/  ISETP.GE.AND P2, PT, R18.reuse, R2, PT ;  /* 0x000000021200720c */ /* 0x040fe40003f46270 */
[----:B------:R-:W-:Y:S01]  /*8d30*/  ISETP.GE.AND P0, PT, R18, R133, PT ;  /* 0x000000851200720c */ /* 0x000fe20003f06270 */
[----:B------:R-:W-:Y:S01]  /*8d40*/  MUFU.TANH R61, R59 ;  /* 0x0000003b003d7308 */ /* 0x000fe20000002400 */
[-C--:B---3--:R-:W-:Y:S01]  /*8d50*/  I2FP.F32.S32 R10, R11.reuse ;  /* 0x0000000b000a7245 */ /* 0x088fe20000201400 */
[----:B------:R-:W-:Y:S01]  /*8d60*/  FFMA.FTZ R56, R98, R38, R99 ;  /* 0x0000002662387223 */ /* 0x000fe20000010063 */
[----:B------:R-:W-:-:S02]  /*8d70*/  I2FP.F32.S32 R16, R11 ;  /* 0x0000000b00107245 */ /* 0x000fc40000201400 */
[----:B------:R-:W-:Y:S01]  /*8d80*/  I2FP.F32.S32 R18, R18 ;  /* 0x0000001200127245 */ /* 0x000fe20000201400 */
[C---:B--2---:R-:W-:Y:S01]  /*8d90*/  FFMA.FTZ R10, R98.reuse, R10, R63 ;  /* 0x0000000a620a7223 */ /* 0x044fe2000001003f */
[----:B------:R-:W-:Y:S01]  /*8da0*/  FSEL R15, R79, -INF , !P6 ;  /* 0xff8000004f0f7808 */ /* 0x000fe20007000000 */
[----:B------:R2:W-:Y:S01]  /*8db0*/  MUFU.TANH R59, R51 ;  /* 0x00000033003b7308 */ /* 0x0005e20000002400 */
[----:B------:R-:W-:Y:S01]  /*8dc0*/  FSEL R162, R71, -INF , !P4 ;  /* 0xff80000047a27808 */ /* 0x000fe20006000000 */
[C---:B------:R-:W-:Y:S01]  /*8dd0*/  FFMA.FTZ R63, R98.reuse, R38, R97 ;  /* 0x00000026623f7223 */ /* 0x040fe20000010061 */
[C---:B------:R-:W-:Y:S01]  /*8de0*/  ISETP.GE.AND P6, PT, R11.reuse, R2, PT ;  /* 0x000000020b00720c */ /* 0x040fe20003fc6270 */
[C---:B-1----:R-:W-:Y:S01]  /*8df0*/  FFMA.FTZ R16, R98.reuse, R16, R65 ;  /* 0x0000001062107223 */ /* 0x042fe20000010041 */
[----:B------:R-:W-:Y:S01]  /*8e00*/  ISETP.GE.AND P4, PT, R11, R133, PT ;  /* 0x000000850b00720c */ /* 0x000fe20003f86270 */
[----:B------:R-:W-:Y:S01]  /*8e10*/  FFMA.FTZ R111, R98, R18, R111 ;  /* 0x00000012626f7223 */ /* 0x000fe2000001006f */
[----:B------:R-:W-:Y:S01]  /*8e20*/  FSEL R11, R69, -INF , !P5 ;  /* 0xff800000450b7808 */ /* 0x000fe20006800000 */
[----:B------:R-:W-:Y:S01]  /*8e30*/  VIADD R38, R0, 0x10 ;  /* 0x0000001000267836 */ /* 0x000fe20000000000 */
[----:B------:R-:W-:Y:S01]  /*8e40*/  FSEL R78, R67, -INF , !P3 ;  /* 0xff800000434e7808 */ /* 0x000fe20005800000 */
[----:B------:R-:W-:Y:S01]  /*8e50*/  MUFU.TANH R57, R57 ;  /* 0x0000003900397308 */ /* 0x000fe20000002400 */
[----:B------:R-:W-:-:S02]  /*8e60*/  ISETP.GE.AND P5, PT, R19, R2, PT ;  /* 0x000000021300720c */ /* 0x000fc40003fa6270 */
[----:B------:R-:W-:Y:S02]  /*8e70*/  ISETP.GE.AND P3, PT, R19, R133, PT ;  /* 0x000000851300720c */ /* 0x000fe40003f66270 */
[----:B------:R-:W-:Y:S01]  /*8e80*/  FSEL R158, R10, -INF , !P4 ;  /* 0xff8000000a9e7808 */ /* 0x000fe20006000000 */
[----:B--2---:R-:W-:Y:S01]  /*8e90*/  FFMA.FTZ R51, R98, R18, R89 ;  /* 0x0000001262337223 */ /* 0x004fe20000010059 */
[----:B------:R-:W-:Y:S01]  /*8ea0*/  VIADD R18, R0, 0x11 ;  /* 0x0000001100127836 */ /* 0x000fe20000000000 */
[----:B------:R-:W-:Y:S01]  /*8eb0*/  FSEL R63, R63, -INF , !P5 ;  /* 0xff8000003f3f7808 */ /* 0x000fe20006800000 */
[----:B------:R-:W-:Y:S01]  /*8ec0*/  MUFU.TANH R73, R48 ;  /* 0x0000003000497308 */ /* 0x000fe20000002400 */
[----:B------:R-:W-:Y:S02]  /*8ed0*/  FSEL R56, R56, -INF , !P3 ;  /* 0xff80000038387808 */ /* 0x000fe40005800000 */
[----:B------:R-:W-:Y:S02]  /*8ee0*/  FSEL R19, R16, -INF , !P6 ;  /* 0xff80000010137808 */ /* 0x000fe40007000000 */
[----:B------:R-:W-:-:S02]  /*8ef0*/  ISETP.GE.AND P5, PT, R38, R2, PT ;  /* 0x000000022600720c */ /* 0x000fc40003fa6270 */
[-C--:B------:R-:W-:Y:S01]  /*8f00*/  ISETP.GE.AND P3, PT, R38, R133.reuse, PT ;  /* 0x000000852600720c */ /* 0x080fe20003f66270 */
[----:B------:R-:W1:Y:S01]  /*8f10*/  MUFU.TANH R75, R50 ;  /* 0x00000032004b7308 */ /* 0x000e620000002400 */
[----:B------:R-:W-:Y:S02]  /*8f20*/  FSEL R51, R51, -INF , !P2 ;  /* 0xff80000033337808 */ /* 0x000fe40005000000 */
[----:B------:R-:W-:Y:S02]  /*8f30*/  FSEL R10, R111, -INF , !P0 ;  /* 0xff8000006f0a7808 */ /* 0x000fe40004000000 */
[----:B------:R-:W-:Y:S02]  /*8f40*/  I2FP.F32.S32 R16, R40 ;  /* 0x0000002800107245 */ /* 0x000fe40000201400 */
[----:B------:R-:W-:Y:S01]  /*8f50*/  I2FP.F32.S32 R38, R38 ;  /* 0x0000002600267245 */ /* 0x000fe20000201400 */
[----:B------:R-:W2:Y:S01]  /*8f60*/  MUFU.TANH R141, R80 ;  /* 0x00000050008d7308 */ /* 0x000ea20000002400 */
[----:B------:R-:W-:Y:S01]  /*8f70*/  ISETP.GE.AND P2, PT, R18, R2, PT ;  /* 0x000000021200720c */ /* 0x000fe20003f46270 */
[-C--:B------:R-:W-:Y:S01]  /*8f80*/  FFMA.FTZ R71, R98, R16.reuse, R109 ;  /* 0x0000001062477223 */ /* 0x080fe2000001006d */
[-C--:B------:R-:W-:Y:S01]  /*8f90*/  ISETP.GE.AND P0, PT, R18, R133.reuse, PT ;  /* 0x000000851200720c */ /* 0x080fe20003f06270 */
[C---:B------:R-:W-:Y:S01]  /*8fa0*/  FFMA.FTZ R113, R98.reuse, R16, R113 ;  /* 0x0000001062717223 */ /* 0x040fe20000010071 */
[----:B------:R-:W-:Y:S01]  /*8fb0*/  I2FP.F32.S32 R18, R18 ;  /* 0x0000001200127245 */ /* 0x000fe20000201400 */
[----:B------:R-:W-:Y:S01]  /*8fc0*/  FFMA.FTZ R69, R98, R38, R115 ;  /* 0x0000002662457223 */ /* 0x000fe20000010073 */
[----:B------:R-:W-:Y:S01]  /*8fd0*/  ISETP.GE.AND P6, PT, R40, R2, PT ;  /* 0x000000022800720c */ /* 0x000fe20003fc6270 */
[----:B------:R-:W-:Y:S01]  /*8fe0*/  FFMA.FTZ R119, R98, R38, R119 ;  /* 0x0000002662777223 */ /* 0x000fe20000010077 */
[----:B------:R-:W-:Y:S01]  /*8ff0*/  ISETP.GE.AND P4, PT, R40, R133, PT ;  /* 0x000000852800720c */ /* 0x000fe20003f86270 */
[CC--:B------:R-:W-:Y:S01]  /*9000*/  FFMA.FTZ R65, R98.reuse, R18.reuse, R117 ;  /* 0x0000001262417223 */ /* 0x0c0fe20000010075 */
[----:B----4-:R-:W-:Y:S01]  /*9010*/  FFMA.FTZ R16, R98, R18, R135 ;  /* 0x0000001262107223 */ /* 0x010fe20000010087 */
[C---:B------:R-:W-:Y:S01]  /*9020*/  VIADD R40, R0.reuse, 0x51 ;  /* 0x0000005100287836 */ /* 0x040fe20000000000 */
[----:B------:R-:W3:Y:S01]  /*9030*/  MUFU.TANH R91, R82 ;  /* 0x00000052005b7308 */ /* 0x000ee20000002400 */
[C---:B------:R-:W-:Y:S01]  /*9040*/  VIADD R18, R0.reuse, 0x58 ;  /* 0x0000005800127836 */ /* 0x040fe20000000000 */
[----:B------:R-:W-:Y:S01]  /*9050*/  FSEL R69, R69, -INF , !P5 ;  /* 0xff80000045457808 */ /* 0x000fe20006800000 */
[----:B------:R-:W-:Y:S01]  /*9060*/  VIADD R38, R0, 0x18 ;  /* 0x0000001800267836 */ /* 0x000fe20000000000 */
[----:B------:R-:W-:-:S02]  /*9070*/  ISETP.GE.AND P5, PT, R40, R2, PT ;  /* 0x000000022800720c */ /* 0x000fc40003fa6270 */
[----:B------:R-:W-:Y:S02]  /*9080*/  FSEL R65, R65, -INF , !P2 ;  /* 0xff80000041417808 */ /* 0x000fe40005000000 */
[----:B------:R4:W-:Y:S01]  /*9090*/  MUFU.TANH R77, R8 ;  /* 0x00000008004d7308 */ /* 0x0009e20000002400 */
[----:B------:R-:W-:Y:S02]  /*90a0*/  FSEL R16, R16, -INF , !P0 ;  /* 0xff80000010107808 */ /* 0x000fe40004000000 */
[C---:B------:R-:W-:Y:S02]  /*90b0*/  ISETP.GE.AND P2, PT, R18.reuse, R2, PT ;  /* 0x000000021200720c */ /* 0x040fe40003f46270 */
[----:B------:R-:W-:Y:S02]  /*90c0*/  ISETP.GE.AND P0, PT, R18, R133, PT ;  /* 0x000000851200720c */ /* 0x000fe40003f06270 */
[----:B------:R-:W-:Y:S01]  /*90d0*/  I2FP.F32.S32 R18, R18 ;  /* 0x0000001200127245 */ /* 0x000fe20000201400 */
[----:B------:R-:W-:Y:S01]  /*90e0*/  MUFU.TANH R45, R45 ;  /* 0x0000002d002d7308 */ /* 0x000fe20000002400 */
[----:B------:R-:W-:-:S02]  /*90f0*/  FSEL R71, R71, -INF , !P6 ;  /* 0xff80000047477808 */ /* 0x000fc40007000000 */
[----:B------:R-:W-:Y:S01]  /*9100*/  ISETP.GE.AND P6, PT, R38, R2, PT ;  /* 0x000000022600720c */ /* 0x000fe20003fc6270 */
[----:B-1----:R-:W-:Y:S01]  /*9110*/  FFMA.FTZ R152, R98, R18, R75 ;  /* 0x0000001262987223 */ /* 0x002fe2000001004b */
[----:B------:R-:W-:-:S03]  /*9120*/  I2FP.F32.S32 R60, R0 ;  /* 0x00000000003c7245 */ /* 0x000fc60000201400 */
[----:B------:R1:W3:Y:S01]  /*9130*/  MUFU.TANH R81, R26 ;  /* 0x0000001a00517308 */ /* 0x0002e20000002400 */
[----:B----4-:R-:W-:Y:S02]  /*9140*/  FSEL R8, R119, -INF , !P3 ;  /* 0xff80000077087808 */ /* 0x010fe40005800000 */
[----:B------:R-:W-:Y:S02]  /*9150*/  ISETP.GE.AND P3, PT, R40, R133, PT ;  /* 0x000000852800720c */ /* 0x000fe40003f66270 */
[----:B------:R-:W-:Y:S02]  /*9160*/  I2FP.F32.S32 R40, R40 ;  /* 0x0000002800287245 */ /* 0x000fe40000201400 */
[----:B------:R-:W-:Y:S01]  /*9170*/  FSEL R152, R152, -INF , !P0 ;  /* 0xff80000098987808 */ /* 0x000fe20004000000 */
[----:B------:R-:W4:Y:S02]  /*9180*/  MUFU.TANH R67, R44 ;  /* 0x0000002c00437308 */ /* 0x000f240000002400 */
[----:B------:R-:W-:-:S05]  /*9190*/  FFMA.FTZ R154, R98, R40, R61 ;  /* 0x00000028629a7223 */ /* 0x000fca000001003d */
[----:B------:R-:W-:Y:S01]  /*91a0*/  FSEL R154, R154, -INF , !P3 ;  /* 0xff8000009a9a7808 */ /* 0x000fe20005800000 */
[----:B------:R-:W4:Y:S01]  /*91b0*/  MUFU.TANH R79, R46 ;  /* 0x0000002e004f7308 */ /* 0x000f220000002400 */
[----:B-1----:R-:W-:Y:S01]  /*91c0*/  FSEL R26, R113, -INF , !P4 ;  /* 0xff800000711a7808 */ /* 0x002fe20006000000 */
[----:B------:R-:W-:Y:S01]  /*91d0*/  BAR.SYNC.DEFER_BLOCKING 0x0 ;  /* 0x0000000000007b1d */ /* 0x000fe20000010000 */
[----:B------:R-:W-:Y:S02]  /*91e0*/  ISETP.GE.AND P4, PT, R38, R133, PT ;  /* 0x000000852600720c */ /* 0x000fe40003f86270 */
[----:B------:R-:W-:-:S03]  /*91f0*/  I2FP.F32.S32 R38, R38 ;  /* 0x0000002600267245 */ /* 0x000fc60000201400 */
[----:B------:R1:W-:Y:S02]  /*9200*/  MUFU.TANH R83, R36 ;  /* 0x0000002400537308 */ /* 0x0003e40000002400 */
[CC--:B--2---:R-:W-:Y:S01]  /*9210*/  FFMA.FTZ R141, R98.reuse, R38.reuse, R141 ;  /* 0x00000026628d7223 */ /* 0x0c4fe2000001008d */
[----:B---3--:R-:W-:-:S04]  /*9220*/  FFMA.FTZ R38, R98, R38, R91 ;  /* 0x0000002662267223 */ /* 0x008fc8000001005b */
[----:B------:R-:W-:Y:S01]  /*9230*/  FSEL R75, R141, -INF , !P6 ;  /* 0xff8000008d4b7808 */ /* 0x000fe20007000000 */
[----:B------:R2:W3:Y:S01]  /*9240*/  MUFU.TANH R87, R34 ;  /* 0x0000002200577308 */ /* 0x0004e20000002400 */
[----:B------:R-:W-:-:S07]  /*9250*/  ISETP.GE.AND P6, PT, R42, R2, PT ;  /* 0x000000022a00720c */ /* 0x000fce0003fc6270 */
[----:B------:R4:W-:Y:S01]  /*9260*/  MUFU.TANH R89, R32 ;  /* 0x0000002000597308 */ /* 0x0009e20000002400 */
[C---:B-1----:R-:W-:Y:S01]  /*9270*/  FFMA.FTZ R36, R98.reuse, R40, R57 ;  /* 0x0000002862247223 */ /* 0x042fe20000010039 */
[----:B------:R-:W-:Y:S01]  /*9280*/  FFMA.FTZ R57, R98, R18, R73 ;  /* 0x0000001262397223 */ /* 0x000fe20000010049 */
[----:B------:R-:W-:Y:S01]  /*9290*/  VIADD R40, R0, 0x60 ;  /* 0x0000006000287836 */ /* 0x000fe20000000000 */
[----:B------:R-:W-:Y:S01]  /*92a0*/  FSEL R18, R38, -INF , !P4 ;  /* 0xff80000026127808 */ /* 0x000fe20006000000 */
[----:B------:R-:W-:Y:S01]  /*92b0*/  VIADD R38, R0, 0x68 ;  /* 0x0000006800267836 */ /* 0x000fe20000000000 */
[----:B------:R-:W-:Y:S02]  /*92c0*/  FSEL R61, R36, -INF , !P5 ;  /* 0xff800000243d7808 */ /* 0x000fe40006800000 */
[----:B------:R-:W-:Y:S01]  /*92d0*/  FSEL R57, R57, -INF , !P2 ;  /* 0xff80000039397808 */ /* 0x000fe20005000000 */
[----:B--2---:R-:W-:Y:S01]  /*92e0*/  VIADD R34, R0, 0x61 ;  /* 0x0000006100227836 */ /* 0x004fe20000000000 */
[----:B------:R1:W2:Y:S01]  /*92f0*/  MUFU.TANH R91, R33 ;  /* 0x00000021005b7308 */ /* 0x0002a20000002400 */
[----:B------:R-:W-:-:S02]  /*9300*/  ISETP.GE.AND P5, PT, R40, R2, PT ;  /* 0x000000022800720c */ /* 0x000fc40003fa6270 */
[-C--:B------:R-:W-:Y:S02]  /*9310*/  ISETP.GE.AND P3, PT, R40, R133.reuse, PT ;  /* 0x000000852800720c */ /* 0x080fe40003f66270 */
[C---:B------:R-:W-:Y:S02]  /*9320*/  ISETP.GE.AND P2, PT, R34.reuse, R2, PT ;  /* 0x000000022200720c */ /* 0x040fe40003f46270 */
[-C--:B------:R-:W-:Y:S01]  /*9330*/  ISETP.GE.AND P0, PT, R34, R133.reuse, PT ;  /* 0x000000852200720c */ /* 0x080fe20003f06270 */
[----:B------:R-:W2:Y:S01]  /*9340*/  MUFU.TANH R97, R30 ;  /* 0x0000001e00617308 */ /* 0x000ea20000002400 */
[----:B----4-:R-:W-:Y:S02]  /*9350*/  I2FP.F32.S32 R32, R42 ;  /* 0x0000002a00207245 */ /* 0x010fe40000201400 */
[----:B------:R-:W-:Y:S02]  /*9360*/  I2FP.F32.S32 R34, R34 ;  /* 0x0000002200227245 */ /* 0x000fe40000201400 */
[----:B------:R-:W-:Y:S01]  /*9370*/  I2FP.F32.S32 R40, R40 ;  /* 0x0000002800287245 */ /* 0x000fe20000201400 */
[CC--:B------:R-:W-:Y:S01]  /*9380*/  FFMA.FTZ R36, R98.reuse, R32.reuse, R43 ;  /* 0x0000002062247223 */ /* 0x0c0fe2000001002b */
[C---:B------:R-:W-:Y:S01]  /*9390*/  FFMA.FTZ R59, R98.reuse, R32, R59 ;  /* 0x00000020623b7223 */ /* 0x040fe2000001003b */
[----:B------:R4:W2:Y:S01]  /*93a0*/  MUFU.TANH R73, R29 ;  /* 0x0000001d00497308 */ /* 0x0008a20000002400 */
[C---:B------:R-:W-:Y:S01]  /*93b0*/  FFMA.FTZ R80, R98.reuse, R34, R81 ;  /* 0x0000002262507223 */ /* 0x040fe20000010051 */
[CC--:B-1----:R-:W-:Y:S01]  /*93c0*/  FFMA.FTZ R33, R98.reuse, R40.reuse, R67 ;  /* 0x0000002862217223 */ /* 0x0c2fe20000010043 */
[----:B------:R-:W-:Y:S01]  /*93d0*/  FFMA.FTZ R79, R98, R40, R79 ;  /* 0x00000028624f7223 */ /* 0x000fe2000001004f */
[----:B------:R-:W-:Y:S01]  /*93e0*/  VIADD R32, R0, 0x70 ;  /* 0x0000007000207836 */ /* 0x000fe20000000000 */
[----:B------:R-:W-:-:S02]  /*93f0*/  ISETP.GE.AND P4, PT, R42, R133, PT ;  /* 0x000000852a00720c */ /* 0x000fc40003f86270 */
[----:B------:R-:W-:Y:S01]  /*9400*/  FSEL R80, R80, -INF , !P0 ;  /* 0xff80000050507808 */ /* 0x000fe20004000000 */
[----:B------:R1:W2:Y:S01]  /*9410*/  MUFU.TANH R43, R28 ;  /* 0x0000001c002b7308 */ /* 0x0002a20000002400 */
[----:B------:R-:W-:Y:S02]  /*9420*/  FSEL R33, R33, -INF , !P5 ;  /* 0xff80000021217808 */ /* 0x000fe40006800000 */
[----:B------:R-:W-:Y:S02]  /*9430*/  FSEL R82, R79, -INF , !P3 ;  /* 0xff8000004f527808 */ /* 0x000fe40005800000 */
[----:B------:R-:W-:Y:S02]  /*9440*/  ISETP.GE.AND P0, PT, R32, R133, PT ;  /* 0x000000852000720c */ /* 0x000fe40003f06270 */
[----:B------:R-:W-:Y:S01]  /*9450*/  FSEL R148, R59, -INF , !P4 ;  /* 0xff8000003b947808 */ /* 0x000fe20006000000 */
[----:B------:R-:W-:Y:S01]  /*9460*/  MUFU.TANH R67, R17 ;  /* 0x0000001100437308 */ /* 0x000fe20000002400 */
[----:B----4-:R-:W-:Y:S01]  /*9470*/  FFMA.FTZ R29, R98, R34, R45 ;  /* 0x00000022621d7223 */ /* 0x010fe2000001002d */
[----:B------:R-:W-:Y:S01]  /*9480*/  VIADD R34, R0, 0x69 ;  /* 0x0000006900227836 */ /* 0x000fe20000000000 */
[----:B------:R-:W-:-:S02]  /*9490*/  I2FP.F32.S32 R30, R38 ;  /* 0x00000026001e7245 */ /* 0x000fc40000201400 */
[----:B------:R-:W-:Y:S02]  /*94a0*/  FSEL R45, R36, -INF , !P6 ;  /* 0xff800000242d7808 */ /* 0x000fe40007000000 */
[----:B------:R-:W-:Y:S01]  /*94b0*/  FSEL R29, R29, -INF , !P2 ;  /* 0xff8000001d1d7808 */ /* 0x000fe20005000000 */
[----:B------:R4:W4:Y:S01]  /*94c0*/  MUFU.TANH R59, R25 ;  /* 0x00000019003b7308 */ /* 0x0009220000002400 */
[----:B------:R-:W-:Y:S01]  /*94d0*/  ISETP.GE.AND P2, PT, R32, R2, PT ;  /* 0x000000022000720c */ /* 0x000fe20003f46270 */
[----:B---3--:R-:W-:Y:S01]  /*94e0*/  FFMA.FTZ R68, R98, R30, R87 ;  /* 0x0000001e62447223 */ /* 0x008fe20000010057 */
[----:B------:R-:W-:Y:S01]  /*94f0*/  ISETP.GE.AND P5, PT, R34, R2, PT ;  /* 0x000000022200720c */ /* 0x000fe20003fa6270 */
[----:B-1----:R-:W-:Y:S01]  /*9500*/  VIADD R28, R0, 0x79 ;  /* 0x00000079001c7836 */ /* 0x002fe20000000000 */
[----:B------:R-:W-:Y:S01]  /*9510*/  ISETP.GE.AND P3, PT, R34, R133, PT ;  /* 0x000000852200720c */ /* 0x000fe20003f66270 */
[----:B------:R-:W-:Y:S01]  /*9520*/  VIADD R87, R93, 0x1800 ;  /* 0x000018005d577836 */ /* 0x000fe20000000000 */
[----:B------:R-:W-:Y:S01]  /*9530*/  I2FP.F32.S32 R32, R32 ;  /* 0x0000002000207245 */ /* 0x000fe20000201400 */
[----:B------:R-:W-:Y:S01]  /*9540*/  MUFU.TANH R9, R9 ;  /* 0x0000000900097308 */ /* 0x000fe20000002400 */
[----:B------:R-:W-:-:S02]  /*9550*/  I2FP.F32.S32 R34, R34 ;  /* 0x0000002200227245 */ /* 0x000fc40000201400 */
[----:B------:R-:W-:Y:S01]  /*9560*/  ISETP.GE.AND P6, PT, R38, R2, PT ;  /* 0x000000022600720c */ /* 0x000fe20003fc6270 */
[CC--:B--2---:R-:W-:Y:S01]  /*9570*/  FFMA.FTZ R91, R98.reuse, R32.reuse, R91 ;  /* 0x00000020625b7223 */ /* 0x0c4fe2000001005b */
[----:B------:R-:W-:Y:S01]  /*9580*/  FFMA.FTZ R50, R98, R32, R97 ;  /* 0x0000002062327223 */ /* 0x000fe20000010061 */
[----:B------:R-:W-:Y:S01]  /*9590*/  ISETP.GE.AND P4, PT, R38, R133, PT ;  /* 0x000000852600720c */ /* 0x000fe20003f86270 */
[CC--:B------:R-:W-:Y:S01]  /*95a0*/  FFMA.FTZ R83, R98.reuse, R34.reuse, R83 ;  /* 0x0000002262537223 */ /* 0x0c0fe20000010053 */
[C---:B------:R-:W-:Y:S01]  /*95b0*/  FFMA.FTZ R62, R98.reuse, R34, R89 ;  /* 0x00000022623e7223 */ /* 0x040fe20000010059 */
[----:B----4-:R-:W-:Y:S01]  /*95c0*/  FFMA.FTZ R25, R98, R30, R77 ;  /* 0x0000001e62197223 */ /* 0x010fe2000001004d */
[----:B------:R-:W-:Y:S01]  /*95d0*/  VIADD R32, R0, 0x71 ;  /* 0x0000007100207836 */ /* 0x000fe20000000000 */
[----:B------:R-:W-:Y:S01]  /*95e0*/  FSEL R68, R68, -INF , !P4 ;  /* 0xff80000044447808 */ /* 0x000fe20006000000 */
[----:B------:R-:W-:Y:S01]  /*95f0*/  VIADD R30, R0, 0x78 ;  /* 0x00000078001e7836 */ /* 0x000fe20000000000 */
[----:B------:R1:W2:Y:S01]  /*9600*/  MUFU.TANH R77, R13 ;  /* 0x0000000d004d7308 */ /* 0x0002a20000002400 */
[----:B------:R-:W-:Y:S01]  /*9610*/  FSEL R25, R25, -INF , !P6 ;  /* 0xff80000019197808 */ /* 0x000fe20007000000 */
[----:B------:R-:W-:Y:S01]  /*9620*/  VIADD R89, R93, 0x1000 ;  /* 0x000010005d597836 */ /* 0x000fe20000000000 */
[----:B------:R-:W-:-:S02]  /*9630*/  ISETP.GE.AND P6, PT, R32, R2, PT ;  /* 0x000000022000720c */ /* 0x000fc40003fc6270 */
[-C--:B------:R-:W-:Y:S02]  /*9640*/  ISETP.GE.AND P4, PT, R32, R133.reuse, PT ;  /* 0x000000852000720c */ /* 0x080fe40003f86270 */
[----:B------:R-:W-:Y:S01]  /*9650*/  FSEL R17, R83, -INF , !P5 ;  /* 0xff80000053117808 */ /* 0x000fe20006800000 */
[----:B------:R-:W3:Y:S01]  /*9660*/  MUFU.TANH R55, R55 ;  /* 0x0000003700377308 */ /* 0x000ee20000002400 */
[----:B------:R-:W-:Y:S02]  /*9670*/  FSEL R62, R62, -INF , !P3 ;  /* 0xff8000003e3e7808 */ /* 0x000fe40005800000 */
[----:B------:R-:W-:Y:S02]  /*9680*/  I2FP.F32.S32 R32, R32 ;  /* 0x0000002000207245 */ /* 0x000fe40000201400 */
[C---:B------:R-:W-:Y:S02]  /*9690*/  ISETP.GE.AND P5, PT, R30.reuse, R2, PT ;  /* 0x000000021e00720c */ /* 0x040fe40003fa6270 */
[----:B------:R-:W-:Y:S01]  /*96a0*/  ISETP.GE.AND P3, PT, R30, R133, PT ;  /* 0x000000851e00720c */ /* 0x000fe20003f66270 */
[CC--:B------:R-:W-:Y:S01]  /*96b0*/  FFMA.FTZ R34, R98.reuse, R32.reuse, R73 ;  /* 0x0000002062227223 */ /* 0x0c0fe20000010049 */
[----:B-1----:R-:W-:Y:S01]  /*96c0*/  FSEL R13, R91, -INF , !P2 ;  /* 0xff8000005b0d7808 */ /* 0x002fe20005000000 */
[----:B------:R-:W-:Y:S01]  /*96d0*/  FFMA.FTZ R43, R98, R32, R43 ;  /* 0x00000020622b7223 */ /* 0x000fe2000001002b */
[----:B------:R-:W-:Y:S01]  /*96e0*/  FSEL R50, R50, -INF , !P0 ;  /* 0xff80000032327808 */ /* 0x000fe20004000000 */
[----:B------:R-:W1:Y:S01]  /*96f0*/  MUFU.TANH R79, R110 ;  /* 0x0000006e004f7308 */ /* 0x000e620000002400 */
[----:B------:R-:W-:Y:S01]  /*9700*/  I2FP.F32.S32 R30, R30 ;  /* 0x0000001e001e7245 */ /* 0x000fe20000201400 */
[----:B------:R-:W-:Y:S01]  /*9710*/  VIADD R91, R93, 0x800 ;  /* 0x000008005d5b7836 */ /* 0x000fe20000000000 */
[----:B------:R-:W-:-:S02]  /*9720*/  ISETP.GE.AND P2, PT, R28, R2, PT ;  /* 0x000000021c00720c */ /* 0x000fc40003f46270 */
[-C--:B------:R-:W-:Y:S01]  /*9730*/  ISETP.GE.AND P0, PT, R28, R133.reuse, PT ;  /* 0x000000851c00720c */ /* 0x080fe20003f06270 */
[C---:B------:R-:W-:Y:S01]  /*9740*/  FFMA.FTZ R32, R98.reuse, R30, R59 ;  /* 0x0000001e62207223 */ /* 0x040fe2000001003b */
[----:B------:R-:W-:Y:S01]  /*9750*/  I2FP.F32.S32 R28, R28 ;  /* 0x0000001c001c7245 */ /* 0x000fe20000201400 */
[----:B------:R4:W4:Y:S01]  /*9760*/  MUFU.TANH R73, R5 ;  /* 0x0000000500497308 */ /* 0x0009220000002400 */
[----:B------:R-:W-:Y:S01]  /*9770*/  FSEL R48, R43, -INF , !P4 ;  /* 0xff8000002b307808 */ /* 0x000fe20006000000 */
[----:B--2---:R-:W-:Y:S01]  /*9780*/  FFMA.FTZ R77, R98, R30, R77 ;  /* 0x0000001e624d7223 */ /* 0x004fe2000001004d */
[----:B------:R-:W-:Y:S01]  /*9790*/  ISETP.GE.AND P4, PT, R0, R133, PT ;  /* 0x000000850000720c */ /* 0x000fe20003f86270 */
[CC--:B------:R-:W-:Y:S01]  /*97a0*/  FFMA.FTZ R59, R98.reuse, R28.reuse, R67 ;  /* 0x0000001c623b7223 */ /* 0x0c0fe20000010043 */
[----:B------:R-:W-:Y:S01]  /*97b0*/  FFMA.FTZ R42, R98, R28, R9 ;  /* 0x0000001c622a7223 */ /* 0x000fe20000010009 */
[----:B------:R-:W-:Y:S01]  /*97c0*/  VIADD R28, R0, 0x50 ;  /* 0x00000050001c7836 */ /* 0x000fe20000000000 */
[----:B------:R-:W-:Y:S01]  /*97d0*/  FSEL R9, R34, -INF , !P6 ;  /* 0xff80000022097808 */ /* 0x000fe20007000000 */
[----:B------:R2:W2:Y:S01]  /*97e0*/  MUFU.TANH R67, R23 ;  /* 0x0000001700437308 */ /* 0x0004a20000002400 */
[----:B------:R-:W-:Y:S01]  /*97f0*/  FSEL R59, R59, -INF , !P2 ;  /* 0xff8000003b3b7808 */ /* 0x000fe20005000000 */
[C---:B---3--:R-:W-:Y:S01]  /*9800*/  FFMA.FTZ R55, R98.reuse, R60, R55 ;  /* 0x0000003c62377223 */ /* 0x048fe20000010037 */
[----:B------:R-:W-:Y:S01]  /*9810*/  ISETP.GT.AND P2, PT, R101, R120, PT ;  /* 0x000000786500720c */ /* 0x000fe20003f44270 */
[----:B-1----:R-:W-:Y:S01]  /*9820*/  FFMA.FTZ R60, R98, R60, R79 ;  /* 0x0000003c623c7223 */ /* 0x002fe2000001004f */
[----:B------:R-:W-:-:S02]  /*9830*/  ISETP.GE.AND P6, PT, R0, R2, PT ;  /* 0x000000020000720c */ /* 0x000fc40003fc6270 */
[-C--:B------:R-:W-:Y:S02]  /*9840*/  I2FP.F32.S32 R0, R28.reuse ;  /* 0x0000001c00007245 */ /* 0x080fe40000201400 */
[----:B------:R-:W-:Y:S02]  /*9850*/  I2FP.F32.S32 R156, R28 ;  /* 0x0000001c009c7245 */ /* 0x000fe40000201400 */
[----:B----4-:R-:W-:Y:S02]  /*9860*/  FSEL R5, R32, -INF , !P5 ;  /* 0xff80000020057808 */ /* 0x010fe40006800000 */
[----:B------:R-:W-:Y:S02]  /*9870*/  FSEL R43, R77, -INF , !P3 ;  /* 0xff8000004d2b7808 */ /* 0x000fe40005800000 */
[----:B------:R-:W-:Y:S01]  /*9880*/  ISETP.GE.AND P5, PT, R28, R2, PT ;  /* 0x000000021c00720c */ /* 0x000fe20003fa6270 */
[C---:B--2---:R-:W-:Y:S01]  /*9890*/  FFMA.FTZ R23, R98.reuse, R0, R73 ;  /* 0x0000000062177223 */ /* 0x044fe20000010049 */
[----:B------:R-:W-:Y:S01]  /*98a0*/  FFMA.FTZ R156, R98, R156, R67 ;  /* 0x0000009c629c7223 */ /* 0x000fe20000010043 */
        /* <DEDUP_REMOVED lines=70> */
.L_x_5256:
[----:B------:R-:W1:Y:S02]  /*9d10*/  LDC R67, c[0x0][0x248] ;  /* 0x00009200ff437b82 */ /* 0x000e640000000800 */
[----:B-1----:R-:W-:-:S05]  /*9d20*/  IMAD.SHL.U32 R73, R67, 0x80, RZ ;  /* 0x0000008043497824 */ /* 0x002fca00078e00ff */
[----:B------:R-:W-:-:S04]  /*9d30*/  IADD3 R73, -R73, RZ, RZ ;  /* 0x000000ff49497210 */ /* 0x000fc80007ffe1ff */
[----:B------:R-:W-:-:S07]  /*9d40*/  SHF.R.S32.HI R0, RZ, 0x1f, R73 ;  /* 0x0000001fff007819 */ /* 0x000fce0000011449 */
.L_x_5257:
        /* <DEDUP_REMOVED lines=47> */
.L_x_5259:
[----:B------:R-:W-:Y:S05]  /*a040*/  BSYNC B0 ;  /* 0x0000000000007941 */ /* 0x000fea0003800000 */
.L_x_5258:
[----:B------:R-:W0:Y:S01]  /*a050*/  LDGDEPBAR ;  /* 0x00000000000079af */ /* 0x000e220000000000 */
[----:B------:R-:W-:-:S04]  /*a060*/  LEA R130, P0, R73, R130, 0x1 ;  /* 0x0000008249827211 */ /* 0x000fc800078008ff */
[----:B------:R-:W-:-:S09]  /*a070*/  LEA.HI.X R131, R73, R131, R0, 0x1, P0 ;  /* 0x0000008349837211 */ /* 0x000fd200000f0c00 */
.L_x_5255:
[----:B------:R-:W-:Y:S01]  /*a080*/  FMNMX.FTZ R0, R55, R63, !PT ;  /* 0x0000003f37007209 */ /* 0x000fe20007810000 */
[----:B------:R-:W-:Y:S01]  /*a090*/  ULDC UR8, c[0x0][0x2ec] ;  /* 0x0000bb0000087ab9 */ /* 0x000fe20000000800 */
[----:B------:R-:W-:Y:S02]  /*a0a0*/  LEA R134, R134, UR4, 0x1 ;  /* 0x0000000486867c11 */ /* 0x000fe4000f8e08ff */
[----:B------:R-:W-:Y:S02]  /*a0b0*/  FMNMX.FTZ R0, R51, R0, !PT ;  /* 0x0000000033007209 */ /* 0x000fe40007810000 */
[----:B------:R-:W-:Y:S01]  /*a0c0*/  IADD3 R136, R3, R134, RZ ;  /* 0x0000008603887210 */ /* 0x000fe20007ffe0ff */
        /* <DEDUP_REMOVED lines=57> */
[--C-:B--2---:R-:W-:Y:S01]  /*a460*/  FFMA.FTZ R76, R69, UR8, -R64.reuse ;  /* 0x00000008454c7c23 */ /* 0x104fe20008010840 */
        /* <DEDUP_REMOVED lines=10> */
[----:B------:R-:W-:-:S02]  /*a510*/  FFMA.FTZ R33, R33, UR8, -R64 ;  /* 0x0000000821217c23 */ /* 0x000fc40008010840 */
[----:B------:R-:W-:Y:S02]  /*a520*/  FMNMX.FTZ R51, R6, R51, !PT ;  /* 0x0000003306337209 */ /* 0x000fe40007810000 */
[----:B------:R-:W-:Y:S02]  /*a530*/  MUFU.EX2 R146, R146 ;  /* 0x0000009200927308 */ /* 0x000fe40000000800 */
[----:B------:R-:W-:-:S04]  /*a540*/  FMNMX.FTZ R51, R4, R51, !PT ;  /* 0x0000003304337209 */ /* 0x000fc80007810000 */
[----:B------:R-:W-:Y:S02]  /*a550*/  FMNMX.FTZ R51, R24, R51, !PT ;  /* 0x0000003318337209 */ /* 0x000fe40007810000 */
[----:B------:R-:W2:Y:S01]  /*a560*/  MUFU.EX2 R81, R81 ;  /* 0x0000005100517308 */ /* 0x000ea20000000800 */
[----:B-1----:R-:W-:Y:S01]  /*a570*/  F2FP.BF16.F32.PACK_AB R104, R97, R150 ;  /* 0x000000966168723e */ /* 0x002fe200000010ff */
[----:B------:R-:W-:Y:S01]  /*a580*/  FADD.FTZ R97, R150, R97 ;  /* 0x0000006196617221 */ /* 0x000fe20000010000 */
[----:B------:R-:W-:Y:S01]  /*a590*/  FMNMX.FTZ R49, R72, R51, !PT ;  /* 0x0000003348317209 */ /* 0x000fe20007810000 */
[----:B------:R-:W-:-:S03]  /*a5a0*/  FFMA.FTZ R51, R37, UR8, -R64 ;  /* 0x0000000825337c23 */ /* 0x000fc60008010840 */
[----:B------:R-:W-:Y:S01]  /*a5b0*/  FMNMX.FTZ R49, R58, R49, !PT ;  /* 0x000000313a317209 */ /* 0x000fe20007810000 */
[----:B------:R-:W-:Y:S03]  /*a5c0*/  MUFU.EX2 R76, R76 ;  /* 0x0000004c004c7308 */ /* 0x000fe60000000800 */
[----:B------:R-:W-:Y:S01]  /*a5d0*/  FMNMX.FTZ R47, R22, R49, !PT ;  /* 0x00000031162f7209 */ /* 0x000fe20007810000 */
[----:B------:R-:W-:-:S03]  /*a5e0*/  FFMA.FTZ R49, R35, UR8, -R64 ;  /* 0x0000000823317c23 */ /* 0x000fc60008010840 */
[----:B------:R-:W-:Y:S01]  /*a5f0*/  FMNMX.FTZ R47, R20, R47, !PT ;  /* 0x0000002f142f7209 */ /* 0x000fe20007810000 */
[----:B------:R-:W-:Y:S01]  /*a600*/  MUFU.EX2 R73, R73 ;  /* 0x0000004900497308 */ /* 0x000fe20000000800 */
[----:B--2---:R-:W-:Y:S01]  /*a610*/  F2FP.BF16.F32.PACK_AB R106, R81, R146 ;  /* 0x00000092516a723e */ /* 0x004fe200000010ff */
[----:B------:R-:W-:Y:S01]  /*a620*/  FADD.FTZ R146, R146, R97 ;  /* 0x0000006192927221 */ /* 0x000fe20000010000 */
[----:B------:R-:W-:Y:S01]  /*a630*/  FMNMX.FTZ R41, R162, R47, !PT ;  /* 0x0000002fa2297209 */ /* 0x000fe20007810000 */
[--C-:B------:R-:W-:Y:S01]  /*a640*/  FFMA.FTZ R47, R27, UR8, -R64.reuse ;  /* 0x000000081b2f7c23 */ /* 0x100fe20008010840 */
[----:B------:R-:W-:Y:S01]  /*a650*/  FFMA.FTZ R97, R59, UR8, -R64 ;  /* 0x000000083b617c23 */ /* 0x000fe20008010840 */
[----:B------:R-:W-:Y:S01]  /*a660*/  FADD.FTZ R81, R81, R146 ;  /* 0x0000009251517221 */ /* 0x000fe20000010000 */
[----:B------:R-:W-:Y:S01]  /*a670*/  FMNMX.FTZ R41, R78, R41, !PT ;  /* 0x000000294e297209 */ /* 0x000fe20007810000 */
[----:B------:R-:W-:Y:S03]  /*a680*/  MUFU.EX2 R70, R70 ;  /* 0x0000004600467308 */ /* 0x000fe60000000800 */
[----:B------:R-:W-:Y:S01]  /*a690*/  FMNMX.FTZ R39, R160, R41, !PT ;  /* 0x00000029a0277209 */ /* 0x000fe20007810000 */
[----:B------:R-:W-:-:S03]  /*a6a0*/  FFMA.FTZ R41, R15, UR8, -R64 ;  /* 0x000000080f297c23 */ /* 0x000fc60008010840 */
        /* <DEDUP_REMOVED lines=9> */
[----:B------:R-:W1:Y:S03]  /*a740*/  MUFU.EX2 R54, R54 ;  /* 0x0000003600367308 */ /* 0x000e660000000800 */
[----:B------:R-:W-:Y:S01]  /*a750*/  FMNMX.FTZ R31, R82, R35, !PT ;  /* 0x00000023521f7209 */ /* 0x000fe20007810000 */
[----:B------:R-:W-:-:S03]  /*a760*/  FFMA.FTZ R35, R57, UR8, -R64 ;  /* 0x0000000839237c23 */ /* 0x000fc60008010840 */
[----:B------:R-:W-:Y:S01]  /*a770*/  FMNMX.FTZ R31, R80, R31, !PT ;  /* 0x0000001f501f7209 */ /* 0x000fe20007810000 */
[----:B------:R-:W-:Y:S03]  /*a780*/  MUFU.EX2 R52, R52 ;  /* 0x0000003400347308 */ /* 0x000fe60000000800 */
[----:B------:R-:W-:Y:S01]  /*a790*/  FMNMX.FTZ R27, R68, R31, !PT ;  /* 0x0000001f441b7209 */ /* 0x000fe20007810000 */
[----:B------:R-:W-:-:S03]  /*a7a0*/  FFMA.FTZ R31, R25, UR8, -R64 ;  /* 0x00000008191f7c23 */ /* 0x000fc60008010840 */
[----:B------:R-:W-:Y:S01]  /*a7b0*/  FMNMX.FTZ R27, R62, R27, !PT ;  /* 0x0000001b3e1b7209 */ /* 0x000fe20007810000 */
[----:B------:R-:W2:Y:S03]  /*a7c0*/  MUFU.EX2 R51, R51 ;  /* 0x0000003300337308 */ /* 0x000ea60000000800 */
[----:B------:R-:W-:-:S04]  /*a7d0*/  FMNMX.FTZ R21, R50, R27, !PT ;  /* 0x0000001b32157209 */ /* 0x000fc80007810000 */
[----:B------:R-:W-:Y:S01]  /*a7e0*/  FMNMX.FTZ R0, R48, R21, !PT ;  /* 0x0000001530007209 */ /* 0x000fe20007810000 */
[----:B------:R-:W-:Y:S03]  /*a7f0*/  MUFU.EX2 R49, R49 ;  /* 0x0000003100317308 */ /* 0x000fe60000000800 */
[----:B------:R-:W-:-:S04]  /*a800*/  FMNMX.FTZ R15, R43, R0, !PT ;  /* 0x000000002b0f7209 */ /* 0x000fc80007810000 */
[----:B------:R-:W-:Y:S01]  /*a810*/  FMNMX.FTZ R15, R42, R15, !PT ;  /* 0x0000000f2a0f7209 */ /* 0x000fe20007810000 */
[----:B------:R-:W-:Y:S04]  /*a820*/  MUFU.EX2 R46, R46 ;  /* 0x0000002e002e7308 */ /* 0x000fe80000000800 */
[----:B------:R-:W3:Y:S04]  /*a830*/  SHFL.BFLY PT, R0, R15, 0x2, 0x1f ;  /* 0x0c401f000f007f89 */ /* 0x000ee800000e0000 */
[----:B------:R-:W-:Y:S08]  /*a840*/  MUFU.EX2 R47, R47 ;  /* 0x0000002f002f7308 */ /* 0x000ff00000000800 */
[----:B------:R-:W-:Y:S08]  /*a850*/  MUFU.EX2 R44, R44 ;  /* 0x0000002c002c7308 */ /* 0x000ff00000000800 */
[----:B------:R-:W-:Y:S01]  /*a860*/  MUFU.EX2 R41, R41 ;  /* 0x0000002900297308 */ /* 0x000fe20000000800 */
[----:B---3--:R-:W-:-:S07]  /*a870*/  FMNMX.FTZ R0, R15, R0, !PT ;  /* 0x000000000f007209 */ /* 0x008fce0007810000 */
[----:B------:R-:W-:Y:S01]  /*a880*/  MUFU.EX2 R40, R40 ;  /* 0x0000002800287308 */ /* 0x000fe20000000800 */
[----:B------:R-:W3:Y:S07]  /*a890*/  SHFL.BFLY PT, R65, R0, 0x1, 0x1f ;  /* 0x0c201f0000417f89 */ /* 0x000eee00000e0000 */
[----:B------:R-:W-:Y:S08]  /*a8a0*/  MUFU.EX2 R39, R39 ;  /* 0x0000002700277308 */ /* 0x000ff00000000800 */
[----:B------:R-:W-:Y:S08]  /*a8b0*/  MUFU.EX2 R38, R38 ;  /* 0x0000002600267308 */ /* 0x000ff00000000800 */
[----:B------:R-:W-:Y:S01]  /*a8c0*/  MUFU.EX2 R37, R37 ;  /* 0x0000002500257308 */ /* 0x000fe20000000800 */
[----:B---3--:R-:W-:Y:S01]  /*a8d0*/  FMNMX.FTZ R65, R0, R65, !PT ;  /* 0x0000004100417209 */ /* 0x008fe20007810000 */
[----:B------:R-:W-:-:S03]  /*a8e0*/  FFMA.FTZ R0, R5, UR8, -R64 ;  /* 0x0000000805007c23 */ /* 0x000fc60008010840 */
[C---:B------:R-:W-:Y:S01]  /*a8f0*/  FSETP.NEU.FTZ.AND P0, PT, R65.reuse, -INF , PT ;  /* 0xff8000004100780b */ /* 0x040fe20003f1d000 */
[----:B------:R-:W-:Y:S02]  /*a900*/  FMUL.FTZ R45, R65, UR8 ;  /* 0x00000008412d7c20 */ /* 0x000fe40008410000 */
[----:B------:R-:W-:Y:S03]  /*a910*/  MUFU.EX2 R36, R36 ;  /* 0x0000002400247308 */ /* 0x000fe60000000800 */
[----:B------:R-:W-:-:S05]  /*a920*/  FSEL R45, R45, RZ, P0 ;  /* 0x000000ff2d2d7208 */ /* 0x000fca0000000000 */
[--C-:B------:R-:W-:Y:S01]  /*a930*/  FFMA.FTZ R142, R10, UR8, -R45.reuse ;  /* 0x000000080a8e7c23 */ /* 0x100fe2000801082d */
[--C-:B------:R-:W-:Y:S01]  /*a940*/  FFMA.FTZ R74, R8, UR8, -R45.reuse ;  /* 0x00000008084a7c23 */ /* 0x100fe2000801082d */
[--C-:B------:R-:W-:Y:S01]  /*a950*/  FFMA.FTZ R144, R60, UR8, -R45.reuse ;  /* 0x000000083c907c23 */ /* 0x100fe2000801082d */
[----:B------:R-:W3:Y:S01]  /*a960*/  LDSM.16.MT88.4 R8, [R136+0x3000] ;  /* 0x003000008808783b */ /* 0x000ee20000004200 */
[--C-:B------:R-:W-:Y:S01]  /*a970*/  FFMA.FTZ R83, R56, UR8, -R45.reuse ;  /* 0x0000000838537c23 */ /* 0x100fe2000801082d */
[--C-:B------:R-:W-:Y:S01]  /*a980*/  FFMA.FTZ R79, R26, UR8, -R45.reuse ;  /* 0x000000081a4f7c23 */ /* 0x100fe2000801082d */
        /* <DEDUP_REMOVED lines=13> */
[----:B------:R-:W5:Y:S01]  /*aa60*/  LDSM.16.MT88.4 R4, [R134+0x3800] ;  /* 0x003800008604783b */ /* 0x000f620000004200 */
[--C-:B------:R-:W-:Y:S01]  /*aa70*/  FFMA.FTZ R77, R20, UR8, -R45.reuse ;  /* 0x00000008144d7c23 */ /* 0x100fe2000801082d */
[----:B-1----:R-:W-:Y:S01]  /*aa80*/  F2FP.BF16.F32.PACK_AB R20, R54, R55 ;  /* 0x000000373614723e */ /* 0x002fe200000010ff */
[----:B------:R-:W1:Y:S01]  /*aa90*/  MUFU.EX2 R83, R83 ;  /* 0x0000005300537308 */ /* 0x000e620000000800 */
        /* <DEDUP_REMOVED lines=12> */
[----:B------:R-:W-:-:S03]  /*ab60*/  FFMA.FTZ R43, R43, UR8, -R45 ;  /* 0x000000082b2b7c23 */ /* 0x000fc6000801082d */
[----:B------:R-:W-:Y:S01]  /*ab70*/  MUFU.EX2 R74, R74 ;  /* 0x0000004a004a7308 */ /* 0x000fe20000000800 */
[----:B-1----:R-:W-:Y:S01]  /*ab80*/  F2FP.BF16.F32.PACK_AB R105, R83, R144 ;  /* 0x000000905369723e */ /* 0x002fe200000010ff */
[----:B------:R-:W-:-:S06]  /*ab90*/  FADD.FTZ R83, R144, R83 ;  /* 0x0000005390537221 */ /* 0x000fcc0000010000 */
[----:B------:R-:W1:Y:S01]  /*aba0*/  MUFU.EX2 R71, R71 ;  /* 0x0000004700477308 */ /* 0x000e620000000800 */
[----:B--2---:R-:W-:Y:S01]  /*abb0*/  F2FP.BF16.F32.PACK_AB R107, R79, R142 ;  /* 0x0000008e4f6b723e */ /* 0x004fe200000010ff */
[----:B------:R-:W-:-:S04]  /*abc0*/  FADD.FTZ R142, R142, R83 ;  /* 0x000000538e8e7221 */ /* 0x000fc80000010000 */
[----:B------:R-:W-:Y:S02]  /*abd0*/  FADD.FTZ R79, R79, R142 ;  /* 0x0000008e4f4f7221 */ /* 0x000fe40000010000 */
[C---:B------:R-:W-:Y:S01]  /*abe0*/  HMMA.16816.F32.BF16 R116, R104.reuse, R112, RZ ;  /* 0x000000706874723c */ /* 0x040fe200000418ff */
[----:B------:R-:W-:Y:S05]  /*abf0*/  MUFU.EX2 R69, R69 ;  /* 0x0000004500457308 */ /* 0x000fea0000000800 */
[C---:B------:R-:W-:Y:S03]  /*ac00*/  HMMA.16816.F32.BF16 R112, R104.reuse, R114, RZ ;  /* 0x000000726870723c */ /* 0x040fe600000418ff */
[----:B------:R-:W2:Y:S03]  /*ac10*/  MUFU.EX2 R66, R66 ;  /* 0x0000004200427308 */ /* 0x000ea60000000800 */
[C---:B---3--:R-:W-:Y:S05]  /*ac20*/  HMMA.16816.F32.BF16 R108, R104.reuse, R8, RZ ;  /* 0x00000008686c723c */ /* 0x048fea00000418ff */
[----:B------:R-:W-:Y:S01]  /*ac30*/  MUFU.EX2 R57, R57 ;  /* 0x0000003900397308 */ /* 0x000fe20000000800 */
[----:B------:R-:W-:Y:S01]  /*ac40*/  HMMA.16816.F32.BF16 R104, R104, R10, RZ ;  /* 0x0000000a6868723c */ /* 0x000fe200000418ff */
[----:B------:R-:W-:Y:S01]  /*ac50*/  F2FP.BF16.F32.PACK_AB R8, R73, R76 ;  /* 0x0000004c4908723e */ /* 0x000fe200000010ff */
[----:B------:R-:W-:Y:S01]  /*ac60*/  FADD.FTZ R76, R76, R81 ;  /* 0x000000514c4c7221 */ /* 0x000fe20000010000 */
[----:B-1----:R-:W-:Y:S01]  /*ac70*/  F2FP.BF16.F32.PACK_AB R9, R71, R74 ;  /* 0x0000004a4709723e */ /* 0x002fe200000010ff */
[----:B------:R-:W-:-:S02]  /*ac80*/  FADD.FTZ R74, R74, R79 ;  /* 0x0000004f4a4a7221 */ /* 0x000fc40000010000 */
[----:B------:R-:W-:Y:S01]  /*ac90*/  FADD.FTZ R73, R73, R76 ;  /* 0x0000004c49497221 */ /* 0x000fe20000010000 */
[----:B------:R-:W-:Y:S01]  /*aca0*/  F2FP.BF16.F32.PACK_AB R10, R63, R70 ;  /* 0x000000463f0a723e */ /* 0x000fe200000010ff */
[----:B------:R-:W1:Y:S01]  /*acb0*/  MUFU.EX2 R60, R60 ;  /* 0x0000003c003c7308 */ /* 0x000e620000000800 */
[----:B--2---:R-:W-:Y:S01]  /*acc0*/  F2FP.BF16.F32.PACK_AB R11, R66, R69 ;  /* 0x00000045420b723e */ /* 0x004fe200000010ff */
[----:B------:R-:W-:Y:S01]  /*acd0*/  FADD.FTZ R74, R71, R74 ;  /* 0x0000004a474a7221 */ /* 0x000fe20000010000 */
[----:B------:R-:W-:-:S03]  /*ace0*/  FADD.FTZ R70, R70, R73 ;  /* 0x0000004946467221 */ /* 0x000fc60000010000 */
[----:B------:R-:W-:Y:S01]  /*acf0*/  FADD.FTZ R69, R69, R74 ;  /* 0x0000004a45457221 */ /* 0x000fe20000010000 */
[----:B------:R-:W-:Y:S01]  /*ad00*/  FADD.FTZ R70, R63, R70 ;  /* 0x000000463f467221 */ /* 0x000fe20000010000 */
[----:B------:R-:W-:Y:S01]  /*ad10*/  MUFU.EX2 R56, R56 ;  /* 0x0000003800387308 */ /* 0x000fe20000000800 */
[----:B----4-:R-:W-:Y:S01]  /*ad20*/  HMMA.16816.F32.BF16 R116, R8, R16, R116 ;  /* 0x000000100874723c */ /* 0x010fe20000041874 */
[----:B------:R-:W-:-:S05]  /*ad30*/  FADD.FTZ R66, R66, R69 ;  /* 0x0000004542427221 */ /* 0x000fca0000010000 */
[----:B------:R-:W-:Y:S01]  /*ad40*/  HMMA.16816.F32.BF16 R112, R8, R18, R112 ;  /* 0x000000120870723c */ /* 0x000fe20000041870 */
[----:B------:R-:W2:Y:S01]  /*ad50*/  MUFU.EX2 R61, R61 ;  /* 0x0000003d003d7308 */ /* 0x000ea20000000800 */
[----:B------:R-:W3:Y:S01]  /*ad60*/  LDSM.16.MT88.4 R16, [R134+0x3c00] ;  /* 0x003c00008610783b */ /* 0x000ee20000004200 */
[----:B-1----:R-:W-:-:S03]  /*ad70*/  F2FP.BF16.F32.PACK_AB R21, R60, R57 ;  /* 0x000000393c15723e */ /* 0x002fc600000010ff */
[C---:B-----5:R-:W-:Y:S03]  /*ad80*/  HMMA.16816.F32.BF16 R108, R8.reuse, R12, R108 ;  /* 0x0000000c086c723c */ /* 0x060fe6000004186c */
[----:B------:R-:W-:Y:S03]  /*ad90*/  MUFU.EX2 R3, R3 ;  /* 0x0000000300037308 */ /* 0x000fe60000000800 */
[----:B------:R-:W-:Y:S01]  /*ada0*/  HMMA.16816.F32.BF16 R104, R8, R14, R104 ;  /* 0x0000000e0868723c */ /* 0x000fe20000041868 */
[----:B------:R-:W1:Y:S04]  /*adb0*/  LDSM.16.MT88.4 R12, [R136+0x3c00] ;  /* 0x003c0000880c783b */ /* 0x000e680000004200 */
[----:B------:R-:W4:Y:S01]  /*adc0*/  MUFU.EX2 R58, R58 ;  /* 0x0000003a003a7308 */ /* 0x000f220000000800 */
[----:B--2---:R-:W-:-:S02]  /*add0*/  F2FP.BF16.F32.PACK_AB R23, R61, R56 ;  /* 0x000000383d17723e */ /* 0x004fc400000010ff */
[----:B------:R-:W-:Y:S02]  /*ade0*/  F2FP.BF16.F32.PACK_AB R8, R46, R49 ;  /* 0x000000312e08723e */ /* 0x000fe400000010ff */
[----:B------:R-:W-:-:S03]  /*adf0*/  F2FP.BF16.F32.PACK_AB R10, R44, R47 ;  /* 0x0000002f2c0a723e */ /* 0x000fc600000010ff */
[----:B------:R-:W-:Y:S01]  /*ae00*/  MUFU.EX2 R72, R72 ;  /* 0x0000004800487308 */ /* 0x000fe20000000800 */
[C---:B------:R-:W-:Y:S06]  /*ae10*/  HMMA.16816.F32.BF16 R116, R20.reuse, R4, R116 ;  /* 0x000000041474723c */ /* 0x040fec0000041874 */
[----:B------:R-:W-:Y:S01]  /*ae20*/  HMMA.16816.F32.BF16 R112, R20, R6, R112 ;  /* 0x000000061470723c */ /* 0x000fe20000041870 */
[----:B------:R-:W2:Y:S01]  /*ae30*/  MUFU.EX2 R77, R77 ;  /* 0x0000004d004d7308 */ /* 0x000ea20000000800 */
[----:B------:R-:W5:Y:S01]  /*ae40*/  LDSM.16.MT88.4 R4, [R134+0x4000] ;  /* 0x004000008604783b */ /* 0x000f620000004200 */
[----:B----4-:R-:W-:-:S03]  /*ae50*/  F2FP.BF16.F32.PACK_AB R9, R58, R3 ;  /* 0x000000033a09723e */ /* 0x010fc600000010ff */
[C---:B------:R-:W-:Y:S03]  /*ae60*/  HMMA.16816.F32.BF16 R108, R20.reuse, R24, R108 ;  /* 0x00000018146c723c */ /* 0x040fe6000004186c */
[----:B------:R-:W-:Y:S03]  /*ae70*/  MUFU.EX2 R75, R75 ;  /* 0x0000004b004b7308 */ /* 0x000fe60000000800 */
[----:B------:R-:W-:Y:S01]  /*ae80*/  HMMA.16816.F32.BF16 R104, R20, R26, R104 ;  /* 0x0000001a1468723c */ /* 0x000fe20000041868 */
[----:B------:R-:W4:Y:S01]  /*ae90*/  LDSM.16.MT88.4 R20, [R136+0x4000] ;  /* 0x004000008814783b */ /* 0x000f220000004200 */
[----:B------:R-:W-:-:S03]  /*aea0*/  FFMA.FTZ R25, R158, UR8, -R45 ;  /* 0x000000089e197c23 */ /* 0x000fc6000801082d */
[----:B------:R-:W5:Y:S01]  /*aeb0*/  MUFU.EX2 R78, R78 ;  /* 0x0000004e004e7308 */ /* 0x000f620000000800 */
        /* <DEDUP_REMOVED lines=12> */
[----:B------:R-:W4:Y:S02]  /*af80*/  MUFU.EX2 R34, R34 ;  /* 0x0000002200227308 */ /* 0x000f240000000800 */
[----:B------:R-:W-:-:S02]  /*af90*/  F2FP.BF16.F32.PACK_AB R8, R40, R41 ;  /* 0x000000292808723e */ /* 0x000fc400000010ff */
[----:B-----5:R-:W-:Y:S02]  /*afa0*/  F2FP.BF16.F32.PACK_AB R9, R78, R75 ;  /* 0x0000004b4e09723e */ /* 0x020fe400000010ff */
[----:B------:R-:W-:Y:S02]  /*afb0*/  F2FP.BF16.F32.PACK_AB R10, R38, R39 ;  /* 0x00000027260a723e */ /* 0x000fe400000010ff */
[----:B--2---:R-:W-:Y:S01]  /*afc0*/  F2FP.BF16.F32.PACK_AB R11, R25, R24 ;  /* 0x00000018190b723e */ /* 0x004fe200000010ff */
[----:B------:R-:W-:Y:S06]  /*afd0*/  MUFU.EX2 R26, R26 ;  /* 0x0000001a001a7308 */ /* 0x000fec0000000800 */
[C---:B------:R-:W-:Y:S02]  /*afe0*/  HMMA.16816.F32.BF16 R116, R8.reuse, R4, R116 ;  /* 0x000000040874723c */ /* 0x040fe40000041874 */
[----:B------:R-:W2:Y:S04]  /*aff0*/  MUFU.EX2 R27, R27 ;  /* 0x0000001b001b7308 */ /* 0x000ea80000000800 */
[----:B------:R-:W-:Y:S01]  /*b000*/  HMMA.16816.F32.BF16 R112, R8, R6, R112 ;  /* 0x000000060870723c */ /* 0x000fe20000041870 */
[----:B------:R-:W-:-:S03]  /*b010*/  F2FP.BF16.F32.PACK_AB R4, R36, R37 ;  /* 0x000000252404723e */ /* 0x000fc600000010ff */
[----:B------:R-:W-:Y:S02]  /*b020*/  MUFU.EX2 R152, R152 ;  /* 0x0000009800987308 */ /* 0x000fe40000000800 */
[----:B----4-:R-:W-:Y:S01]  /*b030*/  HMMA.16816.F32.BF16 R108, R8, R20, R108 ;  /* 0x00000014086c723c */ /* 0x010fe2000004186c */
[----:B------:R-:W-:-:S05]  /*b040*/  F2FP.BF16.F32.PACK_AB R6, R34, R35 ;  /* 0x000000232206723e */ /* 0x000fca00000010ff */
[----:B------:R-:W4:Y:S01]  /*b050*/  MUFU.EX2 R99, R99 ;  /* 0x0000006300637308 */ /* 0x000f220000000800 */
[----:B------:R-:W-:Y:S01]  /*b060*/  HMMA.16816.F32.BF16 R104, R8, R22, R104 ;  /* 0x000000160868723c */ /* 0x000fe20000041868 */
[----:B------:R-:W5:Y:S01]  /*b070*/  LDSM.16.MT88.4 R8, [R134+0x4800] ;  /* 0x004800008608783b */ /* 0x000f620000004200 */
[----:B--2---:R-:W-:Y:S01]  /*b080*/  F2FP.BF16.F32.PACK_AB R5, R27, R26 ;  /* 0x0000001a1b05723e */ /* 0x004fe200000010ff */
[----:B------:R-:W-:-:S04]  /*b090*/  FFMA.FTZ R20, R68, UR8, -R45 ;  /* 0x0000000844147c23 */ /* 0x000fc8000801082d */
[--C-:B------:R-:W-:Y:S01]  /*b0a0*/  FFMA.FTZ R23, R62, UR8, -R45.reuse ;  /* 0x000000083e177c23 */ /* 0x100fe2000801082d */
[----:B------:R-:W-:Y:S01]  /*b0b0*/  MUFU.EX2 R33, R33 ;  /* 0x0000002100217308 */ /* 0x000fe20000000800 */
[----:B------:R-:W-:Y:S01]  /*b0c0*/  FFMA.FTZ R22, R50, UR8, -R45 ;  /* 0x0000000832167c23 */ /* 0x000fe2000801082d */
[----:B----4-:R-:W-:-:S06]  /*b0d0*/  F2FP.BF16.F32.PACK_AB R7, R99, R152 ;  /* 0x000000986307723e */ /* 0x010fcc00000010ff */
[----:B------:R-:W2:Y:S01]  /*b0e0*/  MUFU.EX2 R32, R32 ;  /* 0x0000002000207308 */ /* 0x000ea20000000800 */
[C---:B---3--:R-:W-:Y:S07]  /*b0f0*/  HMMA.16816.F32.BF16 R116, R4.reuse, R16, R116 ;  /* 0x000000100474723c */ /* 0x048fee0000041874 */
[----:B------:R-:W-:Y:S01]  /*b100*/  MUFU.EX2 R31, R31 ;  /* 0x0000001f001f7308 */ /* 0x000fe20000000800 */
[C---:B------:R-:W-:Y:S01]  /*b110*/  HMMA.16816.F32.BF16 R112, R4.reuse, R18, R112 ;  /* 0x000000120470723c */ /* 0x040fe20000041870 */
[----:B------:R-:W3:Y:S06]  /*b120*/  LDSM.16.MT88.4 R16, [R136+0x4800] ;  /* 0x004800008810783b */ /* 0x000eec0000004200 */
[----:B------:R-:W4:Y:S01]  /*b130*/  MUFU.EX2 R30, R30 ;  /* 0x0000001e001e7308 */ /* 0x000f220000000800 */
[C---:B-1----:R-:W-:Y:S07]  /*b140*/  HMMA.16816.F32.BF16 R108, R4.reuse, R12, R108 ;  /* 0x0000000c046c723c */ /* 0x042fee000004186c */
        /* <DEDUP_REMOVED lines=9> */
[----:B------:R-:W-:Y:S01]  /*b1e0*/  FFMA.FTZ R52, R48, UR8, -R45 ;  /* 0x0000000830347c23 */ /* 0x000fe2000801082d */
[----:B--2---:R-:W-:Y:S01]  /*b1f0*/  F2FP.BF16.F32.PACK_AB R4, R32, R33 ;  /* 0x000000212004723e */ /* 0x004fe200000010ff */
[----:B------:R-:W-:Y:S01]  /*b200*/  FADD.FTZ R50, R51, R50 ;  /* 0x0000003233327221 */ /* 0x000fe20000010000 */
[----:B----4-:R-:W-:Y:S01]  /*b210*/  F2FP.BF16.F32.PACK_AB R6, R30, R31 ;  /* 0x0000001f1e06723e */ /* 0x010fe200000010ff */
[----:B------:R-:W-:Y:S01]  /*b220*/  FADD.FTZ R48, R61, R56 ;  /* 0x000000383d307221 */ /* 0x000fe20000010000 */
[----:B------:R-:W-:Y:S01]  /*b230*/  MUFU.EX2 R20, R20 ;  /* 0x0000001400147308 */ /* 0x000fe20000000800 */
[----:B------:R-:W-:Y:S01]  /*b240*/  FADD.FTZ R49, R49, R50 ;  /* 0x0000003231317221 */ /* 0x000fe20000010000 */
[----:B------:R-:W2:Y:S01]  /*b250*/  LDSM.16.MT88.4 R12, [R134+0x4c00] ;  /* 0x004c0000860c783b */ /* 0x000ea20000004200 */
[----:B------:R-:W-:-:S02]  /*b260*/  FADD.FTZ R3, R3, R48 ;  /* 0x0000003003037221 */ /* 0x000fc40000010000 */
[----:B------:R-:W-:-:S03]  /*b270*/  FADD.FTZ R46, R46, R49 ;  /* 0x000000312e2e7221 */ /* 0x000fc60000010000 */
        /* <DEDUP_REMOVED lines=11> */
[----:B-----5:R-:W-:Y:S01]  /*b330*/  HMMA.16816.F32.BF16 R116, R4, R8, R116 ;  /* 0x000000080474723c */ /* 0x020fe20000041874 */
[----:B------:R-:W-:Y:S01]  /*b340*/  MUFU.EX2 R22, R22 ;  /* 0x0000001600167308 */ /* 0x000fe20000000800 */
[----:B------:R-:W-:-:S04]  /*b350*/  FADD.FTZ R37, R37, R38 ;  /* 0x0000002625257221 */ /* 0x000fc80000010000 */
[C---:B---3--:R-:W-:Y:S01]  /*b360*/  HMMA.16816.F32.BF16 R108, R4.reuse, R16, R108 ;  /* 0x00000010046c723c */ /* 0x048fe2000004186c */
[----:B------:R-:W-:Y:S01]  /*b370*/  FADD.FTZ R9, R58, R3 ;  /* 0x000000033a097221 */ /* 0x000fe20000010000 */
[----:B------:R-:W-:Y:S01]  /*b380*/  FADD.FTZ R36, R36, R37 ;  /* 0x0000002524247221 */ /* 0x000fe20000010000 */
[----:B------:R-:W3:Y:S02]  /*b390*/  MUFU.EX2 R51, R52 ;  /* 0x0000003400337308 */ /* 0x000ee40000000800 */
[----:B------:R-:W-:Y:S01]  /*b3a0*/  FADD.FTZ R72, R72, R9 ;  /* 0x0000000948487221 */ /* 0x000fe20000010000 */
[C---:B------:R-:W-:Y:S01]  /*b3b0*/  HMMA.16816.F32.BF16 R112, R4.reuse, R10, R112 ;  /* 0x0000000a0470723c */ /* 0x040fe20000041870 */
[----:B------:R-:W4:Y:S01]  /*b3c0*/  LDSM.16.MT88.4 R8, [R136+0x4c00] ;  /* 0x004c00008808783b */ /* 0x000f220000004200 */
        /* <DEDUP_REMOVED lines=11> */
[----:B-1----:R-:W-:Y:S02]  /*b480*/  F2FP.BF16.F32.PACK_AB R4, R28, R29 ;  /* 0x0000001d1c04723e */ /* 0x002fe400000010ff */
[----:B------:R-:W-:Y:S01]  /*b490*/  FADD.FTZ R31, R31, R32 ;  /* 0x000000201f1f7221 */ /* 0x000fe20000010000 */
        /* <DEDUP_REMOVED lines=12> */
[----:B------:R-:W-:-:S03]  /*b560*/  FADD.FTZ R0, R0, R29 ;  /* 0x0000001d00007221 */ /* 0x000fc60000010000 */
[----:B------:R-:W-:Y:S01]  /*b570*/  FADD.FTZ R82, R82, R99 ;  /* 0x0000006352527221 */ /* 0x000fe20000010000 */
[----:B------:R-:W-:-:S03]  /*b580*/  FADD.FTZ R97, R97, R0 ;  /* 0x0000000061617221 */ /* 0x000fc60000010000 */
[----:B------:R-:W-:Y:S01]  /*b590*/  FADD.FTZ R21, R21, R82 ;  /* 0x0000005215157221 */ /* 0x000fe20000010000 */
[----:B-1----:R-:W-:-:S03]  /*b5a0*/  F2FP.BF16.F32.PACK_AB R7, R42, R3 ;  /* 0x000000032a07723e */ /* 0x002fc600000010ff */
[----:B------:R-:W-:-:S04]  /*b5b0*/  FADD.FTZ R20, R20, R21 ;  /* 0x0000001514147221 */ /* 0x000fc80000010000 */
[----:B------:R-:W-:Y:S01]  /*b5c0*/  FADD.FTZ R23, R23, R20 ;  /* 0x0000001417177221 */ /* 0x000fe20000010000 */
[----:B--2---:R-:W-:Y:S03]  /*b5d0*/  HMMA.16816.F32.BF16 R116, R4, R12, R116 ;  /* 0x0000000c0474723c */ /* 0x004fe60000041874 */
[----:B------:R-:W-:-:S04]  /*b5e0*/  FADD.FTZ R22, R22, R23 ;  /* 0x0000001716167221 */ /* 0x000fc80000010000 */
[----:B------:R-:W-:Y:S01]  /*b5f0*/  FADD.FTZ R22, R51, R22 ;  /* 0x0000001633167221 */ /* 0x000fe20000010000 */
[----:B------:R-:W-:Y:S03]  /*b600*/  HMMA.16816.F32.BF16 R112, R4, R14, R112 ;  /* 0x0000000e0470723c */ /* 0x000fe60000041870 */
[----:B------:R-:W-:-:S03]  /*b610*/  FADD.FTZ R3, R3, R22 ;  /* 0x0000001603037221 */ /* 0x000fc60000010000 */
[----:B----4-:R-:W-:Y:S01]  /*b620*/  HMMA.16816.F32.BF16 R108, R4, R8, R108 ;  /* 0x00000008046c723c */ /* 0x010fe2000004186c */
        /* <DEDUP_REMOVED lines=70> */
.L_x_5261:
[----:B------:R-:W1:Y:S02]  /*ba90*/  LDC R5, c[0x0][0x250] ;  /* 0x00009400ff057b82 */ /* 0x000e640000000800 */
[----:B-1----:R-:W-:-:S05]  /*baa0*/  IMAD.SHL.U32 R7, R5, 0x80, RZ ;  /* 0x0000008005077824 */ /* 0x002fca00078e00ff */
[----:B------:R-:W-:-:S04]  /*bab0*/  IADD3 R7, -R7, RZ, RZ ;  /* 0x000000ff07077210 */ /* 0x000fc80007ffe1ff */
[----:B------:R-:W-:-:S07]  /*bac0*/  SHF.R.S32.HI R4, RZ, 0x1f, R7 ;  /* 0x0000001fff047819 */ /* 0x000fce0000011407 */
.L_x_5262:
        /* <DEDUP_REMOVED lines=22> */
[----:B------:R-:W-:Y:S01]  /*bc30*/  @!P0 LEA R20, P4, R6, UR10, 0x1 ;  /* 0x0000000a06148c11 */ /* 0x000fe2000f8808ff */
[----:B--2---:R-:W-:Y:S01]  /*bc40*/  @!P0 IMAD R5, R0, 0x60, RZ ;  /* 0x0000006000058824 */ /* 0x004fe200078e02ff */
[----:B------:R-:W-:Y:S01]  /*bc50*/  @!P0 IADD3 R0, P2, R7, R10, RZ ;  /* 0x0000000a07008210 */ /* 0x000fe20007f5e0ff */
        /* <DEDUP_REMOVED lines=27> */
[----:B------:R-:W5:Y:S04]  /*be10*/  LDSM.16.M88.4 R40, [R94+0x1c00] ;  /* 0x001c00005e28783b */ /* 0x000f680000000200 */
[----:B------:R-:W5:Y:S04]  /*be20*/  LDSM.16.M88.4 R48, [R94+0x1800] ;  /* 0x001800005e30783b */ /* 0x000f680000000200 */
[----:B------:R-:W5:Y:S04]  /*be30*/  LDSM.16.M88.4 R32, [R94+0x2000] ;  /* 0x002000005e20783b */ /* 0x000f680000000200 */
[----:B-1----:R-:W1:Y:S04]  /*be40*/  LDSM.16.M88.4 R24, [R94+0x2400] ;  /* 0x002400005e18783b */ /* 0x002e680000000200 */
[----:B------:R-:W-:Y:S01]  /*be50*/  LDSM.16.M88.4 R56, [R94+0x2c00] ;  /* 0x002c00005e38783b */ /* 0x000fe20000000200 */
[C---:B--2---:R-:W-:Y:S03]  /*be60*/  HMMA.16816.F32.BF16 R80, R8.reuse, R4, RZ ;  /* 0x000000040850723c */ /* 0x044fe600000418ff */
[----:B------:R-:W-:Y:S04]  /*be70*/  LDSM.16.M88.4 R68, [R90] ;  /* 0x000000005a44783b */ /* 0x000fe80000000200 */
[----:B------:R-:W-:Y:S01]  /*be80*/  LDSM.16.M88.4 R72, [R91] ;  /* 0x000000005b48783b */ /* 0x000fe20000000200 */
[C---:B------:R-:W-:Y:S03]  /*be90*/  HMMA.16816.F32.BF16 R4, R8.reuse, R6, RZ ;  /* 0x000000060804723c */ /* 0x040fe600000418ff */
[----:B------:R-:W-:Y:S03]  /*bea0*/  LDSM.16.M88.4 R60, [R89] ;  /* 0x00000000593c783b */ /* 0x000fe60000000200 */
[C---:B---3--:R-:W-:Y:S01]  /*beb0*/  HMMA.16816.F32.BF16 R20, R8.reuse, R12, RZ ;  /* 0x0000000c0814723c */ /* 0x048fe200000418ff */
[----:B------:R-:W0:Y:S05]  /*bec0*/  LDGDEPBAR ;  /* 0x00000000000079af */ /* 0x000e2a0000000000 */
[----:B------:R-:W-:Y:S06]  /*bed0*/  HMMA.16816.F32.BF16 R12, R8, R14, RZ ;  /* 0x0000000e080c723c */ /* 0x000fec00000418ff */
[C---:B----4-:R-:W-:Y:S06]  /*bee0*/  HMMA.16816.F32.BF16 R80, R76.reuse, R16, R80 ;  /* 0x000000104c50723c */ /* 0x050fec0000041850 */
[C---:B------:R-:W-:Y:S01]  /*bef0*/  HMMA.16816.F32.BF16 R4, R76.reuse, R18, R4 ;  /* 0x000000124c04723c */ /* 0x040fe20000041804 */
[----:B------:R-:W2:Y:S05]  /*bf00*/  LDSM.16.M88.4 R16, [R94+0x2800] ;  /* 0x002800005e10783b */ /* 0x000eaa0000000200 */
[C---:B-----5:R-:W-:Y:S06]  /*bf10*/  HMMA.16816.F32.BF16 R20, R76.reuse, R28, R20 ;  /* 0x0000001c4c14723c */ /* 0x060fec0000041814 */
        /* <DEDUP_REMOVED lines=21> */
[----:B------:R-:W-:Y:S02]  /*c070*/  FMUL.FTZ R147, R15, UR15 ;  /* 0x0000000f0f937c20 */ /* 0x000fe40008410000 */
[C---:B------:R-:W-:Y:S01]  /*c080*/  HMMA.16816.F32.BF16 R36, R8.reuse, R32, RZ ;  /* 0x000000200824723c */ /* 0x040fe200000418ff */
[----:B------:R2:W-:Y:S05]  /*c090*/  MUFU.TANH R135, R22 ;  /* 0x0000001600877308 */ /* 0x0005ea0000002400 */
[C---:B-1----:R-:W-:Y:S03]  /*c0a0*/  HMMA.16816.F32.BF16 R28, R8.reuse, R24, RZ ;  /* 0x00000018081c723c */ /* 0x042fe600000418ff */
[----:B------:R1:W3:Y:S03]  /*c0b0*/  MUFU.TANH R141, R12 ;  /* 0x0000000c008d7308 */ /* 0x0002e60000002400 */
[C---:B------:R-:W-:Y:S05]  /*c0c0*/  HMMA.16816.F32.BF16 R48, R8.reuse, R50, RZ ;  /* 0x000000320830723c */ /* 0x040fea00000418ff */
[----:B------:R-:W-:Y:S01]  /*c0d0*/  MUFU.TANH R143, R143 ;  /* 0x0000008f008f7308 */ /* 0x000fe20000002400 */
[C---:B--2---:R-:W-:Y:S06]  /*c0e0*/  HMMA.16816.F32.BF16 R20, R8.reuse, R16, RZ ;  /* 0x000000100814723c */ /* 0x044fec00000418ff */
[C---:B------:R-:W-:Y:S01]  /*c0f0*/  HMMA.16816.F32.BF16 R32, R8.reuse, R34, RZ ;  /* 0x000000220820723c */ /* 0x040fe200000418ff */
[----:B------:R-:W2:Y:S05]  /*c100*/  MUFU.TANH R145, R145 ;  /* 0x0000009100917308 */ /* 0x000eaa0000002400 */
[C---:B------:R-:W-:Y:S03]  /*c110*/  HMMA.16816.F32.BF16 R24, R8.reuse, R26, RZ ;  /* 0x0000001a0818723c */ /* 0x040fe600000418ff */
[----:B------:R-:W4:Y:S03]  /*c120*/  MUFU.TANH R147, R147 ;  /* 0x0000009300937308 */ /* 0x000f260000002400 */
[C---:B------:R-:W-:Y:S05]  /*c130*/  HMMA.16816.F32.BF16 R16, R8.reuse, R18, RZ ;  /* 0x000000120810723c */ /* 0x040fea00000418ff */
[----:B------:R5:W-:Y:S01]  /*c140*/  MUFU.TANH R153, R4 ;  /* 0x0000000400997308 */ /* 0x000be20000002400 */
[C---:B-1----:R-:W-:Y:S06]  /*c150*/  HMMA.16816.F32.BF16 R12, R8.reuse, R56, RZ ;  /* 0x00000038080c723c */ /* 0x042fec00000418ff */
[----:B------:R-:W-:Y:S01]  /*c160*/  HMMA.16816.F32.BF16 R8, R8, R58, RZ ;  /* 0x0000003a0808723c */ /* 0x000fe200000418ff */
[----:B------:R-:W1:Y:S01]  /*c170*/  LDSM.16.M88.4 R56, [R88] ;  /* 0x000000005838783b */ /* 0x000e620000000200 */
[----:B------:R-:W-:Y:S04]  /*c180*/  MUFU.TANH R81, R81 ;  /* 0x0000005100517308 */ /* 0x000fe80000002400 */
[C---:B------:R-:W-:Y:S04]  /*c190*/  HMMA.16816.F32.BF16 R44, R76.reuse, R68, R44 ;  /* 0x000000444c2c723c */ /* 0x040fe8000004182c */
[----:B------:R-:W4:Y:S02]  /*c1a0*/  MUFU.TANH R151, R82 ;  /* 0x0000005200977308 */ /* 0x000f240000002400 */
[C---:B------:R-:W-:Y:S01]  /*c1b0*/  HMMA.16816.F32.BF16 R40, R76.reuse, R70, R40 ;  /* 0x000000464c28723c */ /* 0x040fe20000041828 */
[----:B------:R-:W3:Y:S05]  /*c1c0*/  LDSM.16.M88.4 R68, [R86] ;  /* 0x000000005644783b */ /* 0x000eea0000000200 */
[C---:B------:R-:W-:Y:S01]  /*c1d0*/  HMMA.16816.F32.BF16 R52, R76.reuse, R72, R52 ;  /* 0x000000484c34723c */ /* 0x040fe20000041834 */
[----:B------:R-:W4:Y:S05]  /*c1e0*/  MUFU.TANH R83, R83 ;  /* 0x0000005300537308 */ /* 0x000f2a0000002400 */
[----:B------:R-:W-:Y:S01]  /*c1f0*/  HMMA.16816.F32.BF16 R48, R76, R74, R48 ;  /* 0x0000004a4c30723c */ /* 0x000fe20000041830 */
[----:B------:R-:W2:Y:S01]  /*c200*/  LDSM.16.M88.4 R72, [R87] ;  /* 0x000000005748783b */ /* 0x000ea20000000200 */
[----:B------:R-:W-:-:S04]  /*c210*/  DEPBAR.LE SB0, 0x0 ;  /* 0x000080000000791a */ /* 0x000fc80000000000 */
[----:B------:R-:W-:Y:S01]  /*c220*/  HMMA.16816.F32.BF16 R36, R76, R60, R36 ;  /* 0x0000003c4c24723c */ /* 0x000fe20000041824 */
[----:B------:R4:W2:Y:S01]  /*c230*/  MUFU.TANH R61, R6 ;  /* 0x00000006003d7308 */ /* 0x0008a20000002400 */
[----:B------:R-:W-:Y:S01]  /*c240*/  FMUL.FTZ R45, R45, UR15 ;  /* 0x0000000f2d2d7c20 */ /* 0x000fe20008410000 */
[----:B------:R-:W-:-:S03]  /*c250*/  FMUL.FTZ R46, R46, UR15 ;  /* 0x0000000f2e2e7c20 */ /* 0x000fc60008410000 */
[C---:B------:R-:W-:Y:S01]  /*c260*/  HMMA.16816.F32.BF16 R32, R76.reuse, R62, R32 ;  /* 0x0000003e4c20723c */ /* 0x040fe20000041820 */
[----:B------:R-:W-:Y:S01]  /*c270*/  FMUL.FTZ R40, R40, UR15 ;  /* 0x0000000f28287c20 */ /* 0x000fe20008410000 */
[----:B------:R-:W-:Y:S01]  /*c280*/  FMUL.FTZ R43, R43, UR15 ;  /* 0x0000000f2b2b7c20 */ /* 0x000fe20008410000 */
[----:B------:R-:W2:Y:S03]  /*c290*/  MUFU.TANH R7, R7 ;  /* 0x0000000700077308 */ /* 0x000ea60000002400 */
[C---:B-1----:R-:W-:Y:S01]  /*c2a0*/  HMMA.16816.F32.BF16 R28, R76.reuse, R56, R28 ;  /* 0x000000384c1c723c */ /* 0x042fe2000004181c */
[----:B------:R-:W-:Y:S01]  /*c2b0*/  FMUL.FTZ R55, R55, UR15 ;  /* 0x0000000f37377c20 */ /* 0x000fe20008410000 */
[----:B------:R-:W-:Y:S01]  /*c2c0*/  FMUL.FTZ R54, R54, UR15 ;  /* 0x0000000f36367c20 */ /* 0x000fe20008410000 */
[----:B------:R-:W-:Y:S02]  /*c2d0*/  FMUL.FTZ R52, R52, UR15 ;  /* 0x0000000f34347c20 */ /* 0x000fe40008410000 */
[----:B------:R-:W1:Y:S01]  /*c2e0*/  MUFU.TANH R5, R5 ;  /* 0x0000000500057308 */ /* 0x000e620000002400 */
[----:B------:R-:W-:Y:S01]  /*c2f0*/  HMMA.16816.F32.BF16 R24, R76, R58, R24 ;  /* 0x0000003a4c18723c */ /* 0x000fe20000041818 */
[----:B------:R-:W-:Y:S01]  /*c300*/  FMUL.FTZ R48, R48, UR15 ;  /* 0x0000000f30307c20 */ /* 0x000fe20008410000 */
[----:B------:R-:W-:Y:S01]  /*c310*/  FMUL.FTZ R50, R50, UR15 ;  /* 0x0000000f32327c20 */ /* 0x000fe20008410000 */
[----:B------:R-:W-:Y:S01]  /*c320*/  FMUL.FTZ R49, R49, UR15 ;  /* 0x0000000f31317c20 */ /* 0x000fe20008410000 */
[----:B------:R-:W-:-:S02]  /*c330*/  FMUL.FTZ R51, R51, UR15 ;  /* 0x0000000f33337c20 */ /* 0x000fc40008410000 */
[C---:B---3--:R-:W-:Y:S01]  /*c340*/  HMMA.16816.F32.BF16 R12, R76.reuse, R68, R12 ;  /* 0x000000444c0c723c */ /* 0x048fe2000004180c */
[----:B------:R-:W-:Y:S01]  /*c350*/  FMUL.FTZ R59, R53, UR15 ;  /* 0x0000000f353b7c20 */ /* 0x000fe20008410000 */
[----:B------:R-:W-:Y:S01]  /*c360*/  IMAD.SHL.U32 R53, R101, 0x80, RZ ;  /* 0x0000008065357824 */ /* 0x000fe200078e00ff */
[----:B------:R3:W-:Y:S01]  /*c370*/  MUFU.TANH R69, R55 ;  /* 0x0000003700457308 */ /* 0x0007e20000002400 */
[----:B------:R-:W-:Y:S01]  /*c380*/  FMUL.FTZ R36, R36, UR15 ;  /* 0x0000000f24247c20 */ /* 0x000fe20008410000 */
[----:B------:R-:W-:Y:S01]  /*c390*/  FMUL.FTZ R38, R38, UR15 ;  /* 0x0000000f26267c20 */ /* 0x000fe20008410000 */
[C---:B------:R-:W-:Y:S01]  /*c3a0*/  HMMA.16816.F32.BF16 R8, R76.reuse, R70, R8 ;  /* 0x000000464c08723c */ /* 0x040fe20000041808 */
[C-C-:B------:R-:W-:Y:S01]  /*c3b0*/  LOP3.LUT R0, R53.reuse, 0x8, R100.reuse, 0xfe, !PT ;  /* 0x0000000835007812 */ /* 0x140fe200078efe64 */
[----:B------:R-:W-:Y:S01]  /*c3c0*/  FMUL.FTZ R32, R32, UR15 ;  /* 0x0000000f20207c20 */ /* 0x000fe20008410000 */
[--C-:B-----5:R-:W-:Y:S01]  /*c3d0*/  LOP3.LUT R4, R53, 0x9, R100.reuse, 0xfe, !PT ;  /* 0x0000000935047812 */ /* 0x120fe200078efe64 */
[----:B------:R-:W-:Y:S01]  /*c3e0*/  FMUL.FTZ R34, R34, UR15 ;  /* 0x0000000f22227c20 */ /* 0x000fe20008410000 */
[----:B----4-:R-:W-:Y:S01]  /*c3f0*/  I2FP.F32.S32 R6, R0 ;  /* 0x0000000000067245 */ /* 0x010fe20000201400 */
[C---:B--2---:R-:W-:Y:S01]  /*c400*/  HMMA.16816.F32.BF16 R20, R76.reuse, R72, R20 ;  /* 0x000000484c14723c */ /* 0x044fe20000041814 */
[-C--:B------:R-:W-:Y:S01]  /*c410*/  ISETP.GE.AND P4, PT, R0, R2.reuse, PT ;  /* 0x000000020000720c */ /* 0x080fe20003f86270 */
[----:B------:R2:W-:Y:S01]  /*c420*/  MUFU.TANH R73, R54 ;  /* 0x0000003600497308 */ /* 0x0005e20000002400 */
[C---:B------:R-:W-:Y:S01]  /*c430*/  ISETP.GE.AND P6, PT, R4.reuse, R2, PT ;  /* 0x000000020400720c */ /* 0x040fe20003fc6270 */
[----:B------:R-:W-:Y:S01]  /*c440*/  FMUL.FTZ R29, R29, UR15 ;  /* 0x0000000f1d1d7c20 */ /* 0x000fe20008410000 */
[-C--:B------:R-:W-:Y:S01]  /*c450*/  ISETP.GE.AND P5, PT, R4, R133.reuse, PT ;  /* 0x000000850400720c */ /* 0x080fe20003fa6270 */
[----:B------:R-:W-:Y:S01]  /*c460*/  HMMA.16816.F32.BF16 R16, R76, R74, R16 ;  /* 0x0000004a4c10723c */ /* 0x000fe20000041810 */
[----:B------:R-:W-:Y:S01]  /*c470*/  I2FP.F32.S32 R4, R4 ;  /* 0x0000000400047245 */ /* 0x000fe20000201400 */
[-C--:B---3--:R-:W-:Y:S01]  /*c480*/  FFMA.FTZ R55, R98, R6.reuse, R141 ;  /* 0x0000000662377223 */ /* 0x088fe2000001008d */
[-C--:B------:R-:W-:Y:S01]  /*c490*/  ISETP.GE.AND P3, PT, R0, R133.reuse, PT ;  /* 0x000000850000720c */ /* 0x080fe20003f66270 */
[----:B------:R-:W-:Y:S01]  /*c4a0*/  FMUL.FTZ R0, R31, UR15 ;  /* 0x0000000f1f007c20 */ /* 0x000fe20008410000 */
[C---:B------:R-:W-:Y:S01]  /*c4b0*/  FFMA.FTZ R6, R98.reuse, R6, R145 ;  /* 0x0000000662067223 */ /* 0x040fe20000010091 */
[-C--:B------:R-:W-:Y:S01]  /*c4c0*/  FFMA.FTZ R31, R98, R4.reuse, R143 ;  /* 0x00000004621f7223 */ /* 0x080fe2000001008f */
[----:B------:R-:W-:Y:S01]  /*c4d0*/  FMUL.FTZ R79, R28, UR15 ;  /* 0x0000000f1c4f7c20 */ /* 0x000fe20008410000 */
[--C-:B------:R-:W-:Y:S01]  /*c4e0*/  LOP3.LUT R28, R53, 0x10, R100.reuse, 0xfe, !PT ;  /* 0x00000010351c7812 */ /* 0x100fe200078efe64 */
[----:B------:R3:W-:Y:S01]  /*c4f0*/  MUFU.TANH R75, R48 ;  /* 0x00000030004b7308 */ /* 0x0007e20000002400 */
[----:B------:R-:W-:Y:S01]  /*c500*/  FSEL R55, R55, -INF , !P4 ;  /* 0xff80000037377808 */ /* 0x000fe20006000000 */
[----:B------:R-:W-:Y:S01]  /*c510*/  FFMA.FTZ R4, R98, R4, R147 ;  /* 0x0000000462047223 */ /* 0x000fe20000010093 */
[----:B------:R-:W-:Y:S01]  /*c520*/  ISETP.GE.AND P2, PT, R28, R2, PT ;  /* 0x000000021c00720c */ /* 0x000fe20003f46270 */
[----:B--2---:R-:W-:Y:S01]  /*c530*/  FMUL.FTZ R54, R30, UR15 ;  /* 0x0000000f1e367c20 */ /* 0x004fe20008410000 */
[-C--:B------:R-:W-:Y:S01]  /*c540*/  ISETP.GE.AND P4, PT, R28, R133.reuse, PT ;  /* 0x000000851c00720c */ /* 0x080fe20003f86270 */
[----:B------:R-:W-:Y:S01]  /*c550*/  FMUL.FTZ R27, R27, UR15 ;  /* 0x0000000f1b1b7c20 */ /* 0x000fe20008410000 */
[----:B------:R-:W-:Y:S01]  /*c560*/  I2FP.F32.S32 R28, R28 ;  /* 0x0000001c001c7245 */ /* 0x000fe20000201400 */
[----:B------:R2:W-:Y:S01]  /*c570*/  MUFU.TANH R141, R29 ;  /* 0x0000001d008d7308 */ /* 0x0005e20000002400 */
[--C-:B------:R-:W-:Y:S01]  /*c580*/  LOP3.LUT R30, R53, 0x18, R100.reuse, 0xfe, !PT ;  /* 0x00000018351e7812 */ /* 0x100fe200078efe64 */
[----:B------:R-:W-:Y:S01]  /*c590*/  FMUL.FTZ R23, R23, UR15 ;  /* 0x0000000f17177c20 */ /* 0x000fe20008410000 */
[----:B------:R-:W-:Y:S01]  /*c5a0*/  FSEL R6, R6, -INF , !P3 ;  /* 0xff80000006067808 */ /* 0x000fe20005800000 */
[CC--:B------:R-:W-:Y:S01]  /*c5b0*/  FFMA.FTZ R149, R98.reuse, R28.reuse, R149 ;  /* 0x0000001c62957223 */ /* 0x0c0fe20000010095 */
[----:B------:R-:W-:Y:S01]  /*c5c0*/  FSEL R31, R31, -INF , !P6 ;  /* 0xff8000001f1f7808 */ /* 0x000fe20007000000 */
[----:B------:R-:W-:Y:S01]  /*c5d0*/  FFMA.FTZ R64, R98, R28, R151 ;  /* 0x0000001c62407223 */ /* 0x000fe20000010097 */
[----:B------:R-:W-:Y:S01]  /*c5e0*/  FSEL R4, R4, -INF , !P5 ;  /* 0xff80000004047808 */ /* 0x000fe20006800000 */
[----:B------:R4:W5:Y:S01]  /*c5f0*/  MUFU.TANH R57, R52 ;  /* 0x0000003400397308 */ /* 0x0009620000002400 */
[--C-:B---3--:R-:W-:Y:S01]  /*c600*/  LOP3.LUT R48, R53, 0x11, R100.reuse, 0xfe, !PT ;  /* 0x0000001135307812 */ /* 0x108fe200078efe64 */
[----:B------:R-:W-:Y:S01]  /*c610*/  FMUL.FTZ R18, R18, UR15 ;  /* 0x0000000f12127c20 */ /* 0x000fe20008410000 */
[-C--:B------:R-:W-:Y:S01]  /*c620*/  ISETP.GE.AND P5, PT, R30, R2.reuse, PT ;  /* 0x000000021e00720c */ /* 0x080fe20003fa6270 */
[----:B------:R-:W-:Y:S01]  /*c630*/  FMUL.FTZ R17, R17, UR15 ;  /* 0x0000000f11117c20 */ /* 0x000fe20008410000 */
[----:B------:R-:W-:Y:S01]  /*c640*/  ISETP.GE.AND P3, PT, R48, R2, PT ;  /* 0x000000023000720c */ /* 0x000fe20003f66270 */
[----:B------:R-:W-:Y:S01]  /*c650*/  FMUL.FTZ R16, R16, UR15 ;  /* 0x0000000f10107c20 */ /* 0x000fe20008410000 */
[-C--:B------:R-:W-:Y:S01]  /*c660*/  ISETP.GE.AND P6, PT, R48, R133.reuse, PT ;  /* 0x000000853000720c */ /* 0x080fe20003fc6270 */
[----:B------:R3:W5:Y:S01]  /*c670*/  MUFU.TANH R77, R50 ;  /* 0x00000032004d7308 */ /* 0x0007620000002400 */
[----:B--2---:R-:W-:Y:S01]  /*c680*/  FSEL R29, R149, -INF , !P2 ;  /* 0xff800000951d7808 */ /* 0x004fe20005000000 */
[----:B------:R-:W-:Y:S01]  /*c690*/  FMUL.FTZ R15, R15, UR15 ;  /* 0x0000000f0f0f7c20 */ /* 0x000fe20008410000 */
[----:B------:R-:W-:Y:S01]  /*c6a0*/  I2FP.F32.S32 R48, R48 ;  /* 0x0000003000307245 */ /* 0x000fe20000201400 */
[----:B------:R-:W-:Y:S01]  /*c6b0*/  FMUL.FTZ R14, R14, UR15 ;  /* 0x0000000f0e0e7c20 */ /* 0x000fe20008410000 */
[----:B------:R-:W-:Y:S01]  /*c6c0*/  ISETP.GE.AND P2, PT, R30, R133, PT ;  /* 0x000000851e00720c */ /* 0x000fe20003f46270 */
[----:B------:R-:W-:Y:S01]  /*c6d0*/  FMUL.FTZ R8, R8, UR15 ;  /* 0x0000000f08087c20 */ /* 0x000fe20008410000 */
[----:B------:R-:W-:Y:S01]  /*c6e0*/  I2FP.F32.S32 R30, R30 ;  /* 0x0000001e001e7245 */ /* 0x000fe20000201400 */
[-C--:B------:R-:W-:Y:S01]  /*c6f0*/  FFMA.FTZ R71, R98, R48.reuse, R81 ;  /* 0x0000003062477223 */ /* 0x080fe20000010051 */
[----:B----4-:R-:W-:Y:S01]  /*c700*/  FMUL.FTZ R52, R26, UR15 ;  /* 0x0000000f1a347c20 */ /* 0x010fe20008410000 */
[C---:B------:R-:W-:Y:S01]  /*c710*/  FFMA.FTZ R48, R98.reuse, R48, R83 ;  /* 0x0000003062307223 */ /* 0x040fe20000010053 */
[----:B------:R2:W-:Y:S01]  /*c720*/  MUFU.TANH R143, R54 ;  /* 0x00000036008f7308 */ /* 0x0005e20000002400 */
[CC--:B------:R-:W-:Y:S01]  /*c730*/  FFMA.FTZ R63, R98.reuse, R30.reuse, R153 ;  /* 0x0000001e623f7223 */ /* 0x0c0fe20000010099 */
[----:B------:R-:W-:Y:S01]  /*c740*/  FFMA.FTZ R26, R98, R30, R61 ;  /* 0x0000001e621a7223 */ /* 0x000fe2000001003d */
[----:B------:R-:W-:Y:S01]  /*c750*/  LOP3.LUT R30, R53, 0x19, R100, 0xfe, !PT ;  /* 0x00000019351e7812 */ /* 0x000fe200078efe64 */
[----:B------:R-:W-:Y:S01]  /*c760*/  FMUL.FTZ R10, R10, UR15 ;  /* 0x0000000f0a0a7c20 */ /* 0x000fe20008410000 */
[----:B------:R-:W-:Y:S01]  /*c770*/  FSEL R64, R64, -INF , !P4 ;  /* 0xff80000040407808 */ /* 0x000fe20006000000 */
[----:B---3--:R-:W-:Y:S01]  /*c780*/  FMUL.FTZ R50, R24, UR15 ;  /* 0x0000000f18327c20 */ /* 0x008fe20008410000 */
[----:B------:R-:W-:Y:S01]  /*c790*/  FMUL.FTZ R24, R25, UR15 ;  /* 0x0000000f19187c20 */ /* 0x000fe20008410000 */
[----:B------:R-:W-:Y:S01]  /*c7a0*/  FSEL R71, R71, -INF , !P3 ;  /* 0xff80000047477808 */ /* 0x000fe20005800000 */
[----:B------:R3:W-:Y:S01]  /*c7b0*/  MUFU.TANH R25, R0 ;  /* 0x0000000000197308 */ /* 0x0007e20000002400 */
[----:B------:R-:W-:-:S02]  /*c7c0*/  ISETP.GE.AND P4, PT, R30, R2, PT ;  /* 0x000000021e00720c */ /* 0x000fc40003f86270 */
[-C--:B------:R-:W-:Y:S02]  /*c7d0*/  ISETP.GE.AND P3, PT, R30, R133.reuse, PT ;  /* 0x000000851e00720c */ /* 0x080fe40003f66270 */
[--C-:B------:R-:W-:Y:S02]  /*c7e0*/  LOP3.LUT R28, R53, 0x21, R100.reuse, 0xfe, !PT ;  /* 0x00000021351c7812 */ /* 0x100fe400078efe64 */
[----:B------:R-:W-:Y:S01]  /*c7f0*/  FSEL R63, R63, -INF , !P5 ;  /* 0xff8000003f3f7808 */ /* 0x000fe20006800000 */
[----:B------:R-:W4:Y:S01]  /*c800*/  MUFU.TANH R59, R59 ;  /* 0x0000003b003b7308 */ /* 0x000f220000002400 */
[----:B--2---:R-:W-:Y:S02]  /*c810*/  LOP3.LUT R54, R53, 0x20, R100, 0xfe, !PT ;  /* 0x0000002035367812 */ /* 0x004fe400078efe64 */
[----:B------:R-:W-:Y:S02]  /*c820*/  FSEL R26, R26, -INF , !P2 ;  /* 0xff8000001a1a7808 */ /* 0x000fe40005000000 */
[----:B------:R-:W-:-:S02]  /*c830*/  ISETP.GE.AND P5, PT, R54, R133, PT ;  /* 0x000000853600720c */ /* 0x000fc40003fa6270 */
[----:B------:R-:W-:Y:S01]  /*c840*/  ISETP.GE.AND P2, PT, R28, R2, PT ;  /* 0x000000021c00720c */ /* 0x000fe20003f46270 */
[----:B------:R2:W-:Y:S01]  /*c850*/  MUFU.TANH R83, R50 ;  /* 0x0000003200537308 */ /* 0x0005e20000002400 */
[----:B---3--:R-:W-:Y:S02]  /*c860*/  I2FP.F32.S32 R0, R30 ;  /* 0x0000001e00007245 */ /* 0x008fe40000201400 */
[----:B------:R-:W-:Y:S02]  /*c870*/  FSEL R30, R48, -INF , !P6 ;  /* 0xff800000301e7808 */ /* 0x000fe40007000000 */
[----:B------:R-:W-:Y:S01]  /*c880*/  I2FP.F32.S32 R48, R54 ;  /* 0x0000003600307245 */ /* 0x000fe20000201400 */
[----:B------:R-:W-:Y:S01]  /*c890*/  FFMA.FTZ R7, R98, R0, R7 ;  /* 0x0000000062077223 */ /* 0x000fe20000010007 */
[----:B------:R-:W-:Y:S01]  /*c8a0*/  ISETP.GE.AND P6, PT, R54, R2, PT ;  /* 0x000000023600720c */ /* 0x000fe20003fc6270 */
[----:B------:R-:W3:Y:S01]  /*c8b0*/  MUFU.TANH R79, R79 ;  /* 0x0000004f004f7308 */ /* 0x000ee20000002400 */
[C---:B-1----:R-:W-:Y:S01]  /*c8c0*/  FFMA.FTZ R61, R98.reuse, R0, R5 ;  /* 0x00000000623d7223 */ /* 0x042fe20000010005 */
[CC--:B-----5:R-:W-:Y:S01]  /*c8d0*/  FFMA.FTZ R57, R98.reuse, R48.reuse, R57 ;  /* 0x0000003062397223 */ /* 0x0e0fe20000010039 */
[----:B------:R-:W-:Y:S01]  /*c8e0*/  FFMA.FTZ R48, R98, R48, R73 ;  /* 0x0000003062307223 */ /* 0x000fe20000010049 */
[----:B------:R-:W-:-:S02]  /*c8f0*/  FSEL R70, R7, -INF , !P3 ;  /* 0xff80000007467808 */ /* 0x000fc40005800000 */
[----:B------:R-:W-:Y:S02]  /*c900*/  FSEL R61, R61, -INF , !P4 ;  /* 0xff8000003d3d7808 */ /* 0x000fe40006000000 */
[----:B------:R1:W-:Y:S01]  /*c910*/  MUFU.TANH R81, R24 ;  /* 0x0000001800517308 */ /* 0x0003e20000002400 */
[----:B--2---:R-:W-:Y:S01]  /*c920*/  FMUL.FTZ R50, R20, UR15 ;  /* 0x0000000f14327c20 */ /* 0x004fe20008410000 */
[----:B------:R-:W-:Y:S02]  /*c930*/  LOP3.LUT R20, R53, 0x28, R100, 0xfe, !PT ;  /* 0x0000002835147812 */ /* 0x000fe400078efe64 */
[----:B------:R-:W-:Y:S02]  /*c940*/  FSEL R73, R57, -INF , !P6 ;  /* 0xff80000039497808 */ /* 0x000fe40007000000 */
[C---:B------:R-:W-:Y:S02]  /*c950*/  ISETP.GE.AND P3, PT, R20.reuse, R2, PT ;  /* 0x000000021400720c */ /* 0x040fe40003f66270 */
[----:B------:R-:W-:Y:S01]  /*c960*/  ISETP.GE.AND P6, PT, R20, R133, PT ;  /* 0x000000851400720c */ /* 0x000fe20003fc6270 */
[----:B------:R2:W5:Y:S01]  /*c970*/  MUFU.TANH R5, R52 ;  /* 0x0000003400057308 */ /* 0x0005620000002400 */
[----:B------:R-:W-:-:S02]  /*c980*/  I2FP.F32.S32 R20, R20 ;  /* 0x0000001400147245 */ /* 0x000fc40000201400 */
[----:B------:R-:W-:Y:S02]  /*c990*/  ISETP.GE.AND P4, PT, R28, R133, PT ;  /* 0x000000851c00720c */ /* 0x000fe40003f86270 */
[----:B------:R-:W-:Y:S01]  /*c9a0*/  LOP3.LUT R0, R53, 0x51, R100, 0xfe, !PT ;  /* 0x0000005135007812 */ /* 0x000fe200078efe64 */
[CC--:B------:R-:W-:Y:S01]  /*c9b0*/  FFMA.FTZ R57, R98.reuse, R20.reuse, R75 ;  /* 0x0000001462397223 */ /* 0x0c0fe2000001004b */
[----:B------:R-:W-:Y:S01]  /*c9c0*/  FFMA.FTZ R20, R98, R20, R77 ;  /* 0x0000001462147223 */ /* 0x000fe2000001004d */
[----:B-1----:R-:W-:Y:S01]  /*c9d0*/  I2FP.F32.S32 R24, R28 ;  /* 0x0000001c00187245 */ /* 0x002fe20000201400 */
[----:B------:R-:W-:Y:S01]  /*c9e0*/  FMUL.FTZ R28, R21, UR15 ;  /* 0x0000000f151c7c20 */ /* 0x000fe20008410000 */
[----:B------:R-:W-:Y:S01]  /*c9f0*/  FMUL.FTZ R21, R22, UR15 ;  /* 0x0000000f16157c20 */ /* 0x000fe20008410000 */
[----:B------:R3:W1:Y:S01]  /*ca00*/  MUFU.TANH R145, R27 ;  /* 0x0000001b00917308 */ /* 0x0006620000002400 */
[----:B------:R-:W-:Y:S01]  /*ca10*/  FSEL R57, R57, -INF , !P3 ;  /* 0xff80000039397808 */ /* 0x000fe20005800000 */
[CC--:B----4-:R-:W-:Y:S01]  /*ca20*/  FFMA.FTZ R59, R98.reuse, R24.reuse, R59 ;  /* 0x00000018623b7223 */ /* 0x0d0fe2000001003b */
[----:B------:R-:W-:Y:S01]  /*ca30*/  FFMA.FTZ R22, R98, R24, R69 ;  /* 0x0000001862167223 */ /* 0x000fe20000010045 */
[----:B------:R-:W-:-:S02]  /*ca40*/  FSEL R24, R48, -INF , !P5 ;  /* 0xff80000030187808 */ /* 0x000fc40006800000 */
[----:B--2---:R-:W-:Y:S02]  /*ca50*/  LOP3.LUT R52, R53, 0x50, R100, 0xfe, !PT ;  /* 0x0000005035347812 */ /* 0x004fe400078efe64 */
[----:B------:R2:W-:Y:S01]  /*ca60*/  MUFU.TANH R7, R28 ;  /* 0x0000001c00077308 */ /* 0x0005e20000002400 */
[----:B------:R-:W-:Y:S02]  /*ca70*/  FSEL R22, R22, -INF , !P4 ;  /* 0xff80000016167808 */ /* 0x000fe40006000000 */
[----:B------:R-:W-:Y:S02]  /*ca80*/  I2FP.F32.S32 R48, R52 ;  /* 0x0000003400307245 */ /* 0x000fe40000201400 */
[C---:B------:R-:W-:Y:S02]  /*ca90*/  ISETP.GE.AND P4, PT, R0.reuse, R2, PT ;  /* 0x000000020000720c */ /* 0x040fe40003f86270 */
[----:B------:R-:W-:Y:S01]  /*caa0*/  ISETP.GE.AND P3, PT, R0, R133, PT ;  /* 0x000000850000720c */ /* 0x000fe20003f66270 */
[CC--:B------:R-:W-:Y:S01]  /*cab0*/  FFMA.FTZ R143, R98.reuse, R48.reuse, R143 ;  /* 0x00000030628f7223 */ /* 0x0c0fe2000001008f */
[----:B---3--:R-:W-:Y:S01]  /*cac0*/  FFMA.FTZ R27, R98, R48, R79 ;  /* 0x00000030621b7223 */ /* 0x008fe2000001004f */
[----:B------:R-:W-:Y:S01]  /*cad0*/  ISETP.GE.AND P5, PT, R52, R2, PT ;  /* 0x000000023400720c */ /* 0x000fe20003fa6270 */
[----:B------:R-:W3:Y:S01]  /*cae0*/  MUFU.TANH R69, R50 ;  /* 0x0000003200457308 */ /* 0x000ee20000002400 */
[----:B------:R-:W-:-:S02]  /*caf0*/  FSEL R20, R20, -INF , !P6 ;  /* 0xff80000014147808 */ /* 0x000fc40007000000 */
[----:B------:R-:W-:Y:S02]  /*cb00*/  FSEL R27, R27, -INF , !P5 ;  /* 0xff8000001b1b7808 */ /* 0x000fe40006800000 */
[----:B------:R-:W-:Y:S02]  /*cb10*/  FSEL R59, R59, -INF , !P2 ;  /* 0xff8000003b3b7808 */ /* 0x000fe40005000000 */
[----:B--2---:R-:W-:Y:S01]  /*cb20*/  I2FP.F32.S32 R28, R0 ;  /* 0x00000000001c7245 */ /* 0x004fe20000201400 */
[----:B------:R-:W-:Y:S01]  /*cb30*/  FMUL.FTZ R0, R19, UR15 ;  /* 0x0000000f13007c20 */ /* 0x000fe20008410000 */
[--C-:B------:R-:W-:Y:S01]  /*cb40*/  LOP3.LUT R19, R53, 0x58, R100.reuse, 0xfe, !PT ;  /* 0x0000005835137812 */ /* 0x100fe200078efe64 */
[----:B------:R2:W4:Y:S01]  /*cb50*/  MUFU.TANH R75, R21 ;  /* 0x00000015004b7308 */ /* 0x0005220000002400 */
[-C--:B------:R-:W-:Y:S01]  /*cb60*/  ISETP.GE.AND P2, PT, R52, R133.reuse, PT ;  /* 0x000000853400720c */ /* 0x080fe20003f46270 */
[C---:B------:R-:W-:Y:S01]  /*cb70*/  FFMA.FTZ R141, R98.reuse, R28, R141 ;  /* 0x0000001c628d7223 */ /* 0x040fe2000001008d */
[C---:B------:R-:W-:Y:S01]  /*cb80*/  ISETP.GE.AND P6, PT, R19.reuse, R2, PT ;  /* 0x000000021300720c */ /* 0x040fe20003fc6270 */
[----:B------:R-:W-:Y:S01]  /*cb90*/  FFMA.FTZ R144, R98, R28, R25 ;  /* 0x0000001c62907223 */ /* 0x000fe20000010019 */
[----:B------:R-:W-:Y:S01]  /*cba0*/  ISETP.GE.AND P5, PT, R19, R133, PT ;  /* 0x000000851300720c */ /* 0x000fe20003fa6270 */
[----:B------:R-:W-:Y:S01]  /*cbb0*/  FMUL.FTZ R28, R12, UR15 ;  /* 0x0000000f0c1c7c20 */ /* 0x000fe20008410000 */
[----:B------:R-:W-:Y:S01]  /*cbc0*/  I2FP.F32.S32 R19, R19 ;  /* 0x0000001300137245 */ /* 0x000fe20000201400 */
[----:B------:R3:W-:Y:S01]  /*cbd0*/  MUFU.TANH R77, R17 ;  /* 0x00000011004d7308 */ /* 0x0007e20000002400 */
[----:B------:R-:W-:-:S02]  /*cbe0*/  LOP3.LUT R102, R53, 0x59, R100, 0xfe, !PT ;  /* 0x0000005935667812 */ /* 0x000fc400078efe64 */
[----:B------:R-:W-:Y:S01]  /*cbf0*/  FSEL R150, R143, -INF , !P2 ;  /* 0xff8000008f967808 */ /* 0x000fe20005000000 */
[----:B-----5:R-:W-:Y:S01]  /*cc00*/  FFMA.FTZ R5, R98, R19, R5 ;  /* 0x0000001362057223 */ /* 0x020fe20000010005 */
[----:B------:R-:W-:Y:S02]  /*cc10*/  FSEL R25, R141, -INF , !P4 ;  /* 0xff8000008d197808 */ /* 0x000fe40006000000 */
[C---:B------:R-:W-:Y:S01]  /*cc20*/  ISETP.GE.AND P2, PT, R102.reuse, R2, PT ;  /* 0x000000026600720c */ /* 0x040fe20003f46270 */
[----:B------:R-:W5:Y:S01]  /*cc30*/  MUFU.TANH R23, R23 ;  /* 0x0000001700177308 */ /* 0x000f620000002400 */
[----:B------:R-:W-:Y:S01]  /*cc40*/  ISETP.GE.AND P4, PT, R102, R133, PT ;  /* 0x000000856600720c */ /* 0x000fe20003f86270 */
[----:B--2---:R-:W-:Y:S01]  /*cc50*/  FFMA.FTZ R21, R98, R19, R83 ;  /* 0x0000001362157223 */ /* 0x004fe20000010053 */
[----:B------:R-:W-:Y:S02]  /*cc60*/  I2FP.F32.S32 R102, R102 ;  /* 0x0000006600667245 */ /* 0x000fe40000201400 */
[----:B------:R-:W-:-:S02]  /*cc70*/  LOP3.LUT R68, R53, 0x60, R100, 0xfe, !PT ;  /* 0x0000006035447812 */ /* 0x000fc400078efe64 */
[----:B------:R-:W-:Y:S01]  /*cc80*/  FSEL R144, R144, -INF , !P3 ;  /* 0xff80000090907808 */ /* 0x000fe20005800000 */
[----:B------:R2:W-:Y:S01]  /*cc90*/  MUFU.TANH R83, R18 ;  /* 0x0000001200537308 */ /* 0x0005e20000002400 */
[----:B------:R-:W-:Y:S01]  /*cca0*/  FSEL R21, R21, -INF , !P6 ;  /* 0xff80000015157808 */ /* 0x000fe20007000000 */
[----:B------:R-:W-:Y:S01]  /*ccb0*/  FFMA.FTZ R19, R98, R102, R81 ;  /* 0x0000006662137223 */ /* 0x000fe20000010051 */
[----:B------:R-:W-:Y:S01]  /*ccc0*/  ISETP.GE.AND P3, PT, R68, R2, PT ;  /* 0x000000024400720c */ /* 0x000fe20003f66270 */
[----:B-1----:R-:W-:Y:S01]  /*ccd0*/  FFMA.FTZ R102, R98, R102, R145 ;  /* 0x0000006662667223 */ /* 0x002fe20000010091 */
[----:B------:R-:W-:Y:S01]  /*cce0*/  ISETP.GE.AND P6, PT, R68, R133, PT ;  /* 0x000000854400720c */ /* 0x000fe20003fc6270 */
[----:B------:R-:W-:Y:S01]  /*ccf0*/  FMUL.FTZ R145, R37, UR15 ;  /* 0x0000000f25917c20 */ /* 0x000fe20008410000 */
[----:B------:R-:W-:Y:S01]  /*cd00*/  I2FP.F32.S32 R68, R68 ;  /* 0x0000004400447245 */ /* 0x000fe20000201400 */
[----:B------:R1:W5:Y:S01]  /*cd10*/  MUFU.TANH R81, R0 ;  /* 0x0000000000517308 */ /* 0x0003620000002400 */
[----:B------:R-:W-:-:S02]  /*cd20*/  FSEL R142, R5, -INF , !P5 ;  /* 0xff800000058e7808 */ /* 0x000fc40006800000 */
[--C-:B------:R-:W-:Y:S01]  /*cd30*/  LOP3.LUT R12, R53, 0x69, R100.reuse, 0xfe, !PT ;  /* 0x00000069350c7812 */ /* 0x100fe200078efe64 */
[CC--:B---3--:R-:W-:Y:S01]  /*cd40*/  FFMA.FTZ R17, R98.reuse, R68.reuse, R69 ;  /* 0x0000004462117223 */ /* 0x0c8fe20000010045 */
[----:B----4-:R-:W-:Y:S01]  /*cd50*/  FFMA.FTZ R68, R98, R68, R75 ;  /* 0x0000004462447223 */ /* 0x010fe2000001004b */
[----:B------:R-:W-:Y:S01]  /*cd60*/  FMUL.FTZ R69, R13, UR15 ;  /* 0x0000000f0d457c20 */ /* 0x000fe20008410000 */
[----:B------:R-:W-:Y:S01]  /*cd70*/  FSEL R102, R102, -INF , !P4 ;  /* 0xff80000066667808 */ /* 0x000fe20006000000 */
[----:B------:R3:W4:Y:S01]  /*cd80*/  MUFU.TANH R79, R16 ;  /* 0x00000010004f7308 */ /* 0x0007220000002400 */
[----:B--2---:R-:W-:Y:S02]  /*cd90*/  LOP3.LUT R18, R53, 0x61, R100, 0xfe, !PT ;  /* 0x0000006135127812 */ /* 0x004fe400078efe64 */
[----:B------:R-:W-:Y:S02]  /*cda0*/  FSEL R68, R68, -INF , !P6 ;  /* 0xff80000044447808 */ /* 0x000fe40007000000 */
[----:B------:R-:W-:-:S02]  /*cdb0*/  ISETP.GE.AND P5, PT, R18, R2, PT ;  /* 0x000000021200720c */ /* 0x000fc40003fa6270 */
[----:B------:R-:W-:Y:S01]  /*cdc0*/  ISETP.GE.AND P6, PT, R12, R2, PT ;  /* 0x000000020c00720c */ /* 0x000fe20003fc6270 */
[----:B------:R-:W-:Y:S01]  /*cdd0*/  MUFU.TANH R5, R28 ;  /* 0x0000001c00057308 */ /* 0x000fe20000002400 */
[----:B-1----:R-:W-:Y:S02]  /*cde0*/  I2FP.F32.S32 R0, R18 ;  /* 0x0000001200007245 */ /* 0x002fe40000201400 */
[----:B------:R-:W-:Y:S02]  /*cdf0*/  FSEL R17, R17, -INF , !P3 ;  /* 0xff80000011117808 */ /* 0x000fe40005800000 */
[----:B------:R-:W-:Y:S01]  /*ce00*/  FSEL R19, R19, -INF , !P2 ;  /* 0xff80000013137808 */ /* 0x000fe20005000000 */
[CC--:B------:R-:W-:Y:S01]  /*ce10*/  FFMA.FTZ R7, R98.reuse, R0.reuse, R7 ;  /* 0x0000000062077223 */ /* 0x0c0fe20000010007 */
[----:B-----5:R-:W-:Y:S01]  /*ce20*/  FFMA.FTZ R23, R98, R0, R23 ;  /* 0x0000000062177223 */ /* 0x020fe20000010017 */
[----:B------:R-:W-:Y:S01]  /*ce30*/  MUFU.TANH R69, R69 ;  /* 0x0000004500457308 */ /* 0x000fe20000002400 */
[----:B---3--:R-:W-:-:S02]  /*ce40*/  LOP3.LUT R16, R53, 0x68, R100, 0xfe, !PT ;  /* 0x0000006835107812 */ /* 0x008fc400078efe64 */
[----:B------:R-:W-:Y:S02]  /*ce50*/  FSEL R13, R7, -INF , !P5 ;  /* 0xff800000070d7808 */ /* 0x000fe40006800000 */
[-C--:B------:R-:W-:Y:S02]  /*ce60*/  ISETP.GE.AND P5, PT, R12, R133.reuse, PT ;  /* 0x000000850c00720c */ /* 0x080fe40003fa6270 */
[----:B------:R-:W-:Y:S01]  /*ce70*/  I2FP.F32.S32 R12, R12 ;  /* 0x0000000c000c7245 */ /* 0x000fe20000201400 */
[----:B------:R1:W-:Y:S01]  /*ce80*/  MUFU.TANH R75, R14 ;  /* 0x0000000e004b7308 */ /* 0x0003e20000002400 */
[C---:B------:R-:W-:Y:S02]  /*ce90*/  ISETP.GE.AND P4, PT, R16.reuse, R2, PT ;  /* 0x000000021000720c */ /* 0x040fe40003f86270 */
[-C--:B------:R-:W-:Y:S01]  /*cea0*/  ISETP.GE.AND P3, PT, R16, R133.reuse, PT ;  /* 0x000000851000720c */ /* 0x080fe20003f66270 */
[C---:B------:R-:W-:Y:S01]  /*ceb0*/  FFMA.FTZ R7, R98.reuse, R12, R77 ;  /* 0x0000000c62077223 */ /* 0x040fe2000001004d */
[----:B------:R-:W-:Y:S01]  /*cec0*/  I2FP.F32.S32 R16, R16 ;  /* 0x0000001000107245 */ /* 0x000fe20000201400 */
[----:B------:R-:W-:Y:S01]  /*ced0*/  FFMA.FTZ R56, R98, R12, R81 ;  /* 0x0000000c62387223 */ /* 0x000fe20000010051 */
[----:B------:R-:W-:Y:S01]  /*cee0*/  ISETP.GE.AND P2, PT, R18, R133, PT ;  /* 0x000000851200720c */ /* 0x000fe20003f46270 */
[----:B------:R-:W2:Y:S01]  /*cef0*/  MUFU.TANH R77, R15 ;  /* 0x0000000f004d7308 */ /* 0x000ea20000002400 */
[C-C-:B------:R-:W-:Y:S01]  /*cf00*/  LOP3.LUT R0, R53.reuse, 0x71, R100.reuse, 0xfe, !PT ;  /* 0x0000007135007812 */ /* 0x140fe200078efe64 */
[CC--:B------:R-:W-:Y:S01]  /*cf10*/  FFMA.FTZ R60, R98.reuse, R16.reuse, R83 ;  /* 0x00000010623c7223 */ /* 0x0c0fe20000010053 */
[----:B----4-:R-:W-:Y:S01]  /*cf20*/  FFMA.FTZ R79, R98, R16, R79 ;  /* 0x00000010624f7223 */ /* 0x010fe2000001004f */
[----:B------:R-:W-:Y:S01]  /*cf30*/  LOP3.LUT R48, R53, 0x70, R100, 0xfe, !PT ;  /* 0x0000007035307812 */ /* 0x000fe200078efe64 */
[----:B------:R-:W-:Y:S01]  /*cf40*/  FMUL.FTZ R83, R44, UR15 ;  /* 0x0000000f2c537c20 */ /* 0x000fe20008410000 */
[----:B------:R-:W-:Y:S01]  /*cf50*/  FSEL R7, R7, -INF , !P6 ;  /* 0xff80000007077808 */ /* 0x000fe20007000000 */
[----:B------:R-:W-:Y:S01]  /*cf60*/  FMUL.FTZ R12, R47, UR15 ;  /* 0x0000000f2f0c7c20 */ /* 0x000fe20008410000 */
[----:B------:R-:W-:Y:S01]  /*cf70*/  FSEL R60, R60, -INF , !P3 ;  /* 0xff8000003c3c7808 */ /* 0x000fe20005800000 */
[----:B------:R-:W-:Y:S01]  /*cf80*/  MUFU.TANH R3, R3 ;  /* 0x0000000300037308 */ /* 0x000fe20000002400 */
[----:B------:R-:W-:Y:S01]  /*cf90*/  FSEL R66, R23, -INF , !P2 ;  /* 0xff80000017427808 */ /* 0x000fe20005000000 */
[----:B-1----:R-:W-:Y:S01]  /*cfa0*/  FMUL.FTZ R14, R11, UR15 ;  /* 0x0000000f0b0e7c20 */ /* 0x002fe20008410000 */
[----:B------:R-:W-:-:S02]  /*cfb0*/  ISETP.GE.AND P3, PT, R0, R2, PT ;  /* 0x000000020000720c */ /* 0x000fc40003f66270 */
[-C--:B------:R-:W-:Y:S02]  /*cfc0*/  ISETP.GE.AND P6, PT, R0, R133.reuse, PT ;  /* 0x000000850000720c */ /* 0x080fe40003fc6270 */
[----:B------:R-:W-:Y:S01]  /*cfd0*/  FSEL R23, R79, -INF , !P4 ;  /* 0xff8000004f177808 */ /* 0x000fe20006000000 */
[----:B------:R-:W-:Y:S01]  /*cfe0*/  MUFU.TANH R49, R49 ;  /* 0x0000003100317308 */ /* 0x000fe20000002400 */
[----:B------:R-:W-:Y:S02]  /*cff0*/  I2FP.F32.S32 R0, R0 ;  /* 0x0000000000007245 */ /* 0x000fe40000201400 */
[C---:B------:R-:W-:Y:S02]  /*d000*/  ISETP.GE.AND P2, PT, R48.reuse, R2, PT ;  /* 0x000000023000720c */ /* 0x040fe40003f46270 */
[----:B------:R-:W-:Y:S01]  /*d010*/  ISETP.GE.AND P4, PT, R48, R133, PT ;  /* 0x000000853000720c */ /* 0x000fe20003f86270 */
[----:B--2---:R-:W-:Y:S01]  /*d020*/  FFMA.FTZ R50, R98, R0, R77 ;  /* 0x0000000062327223 */ /* 0x004fe2000001004d */
[----:B------:R-:W-:Y:S01]  /*d030*/  I2FP.F32.S32 R48, R48 ;  /* 0x0000003000307245 */ /* 0x000fe20000201400 */
[----:B------:R1:W2:Y:S01]  /*d040*/  MUFU.TANH R79, R8 ;  /* 0x00000008004f7308 */ /* 0x0002a20000002400 */
[----:B------:R-:W-:-:S02]  /*d050*/  LOP3.LUT R77, R53, 0x1, R100, 0xfe, !PT ;  /* 0x00000001354d7812 */ /* 0x000fc400078efe64 */
[----:B------:R-:W-:Y:S01]  /*d060*/  FSEL R56, R56, -INF , !P5 ;  /* 0xff80000038387808 */ /* 0x000fe20006800000 */
[C---:B------:R-:W-:Y:S01]  /*d070*/  FFMA.FTZ R15, R98.reuse, R48, R5 ;  /* 0x00000030620f7223 */ /* 0x040fe20000010005 */
[C---:B------:R-:W-:Y:S01]  /*d080*/  FFMA.FTZ R5, R98.reuse, R0, R69 ;  /* 0x0000000062057223 */ /* 0x040fe20000010045 */
[----:B------:R-:W-:Y:S01]  /*d090*/  FFMA.FTZ R48, R98, R48, R75 ;  /* 0x0000003062307223 */ /* 0x000fe2000001004b */
[C-C-:B------:R-:W-:Y:S01]  /*d0a0*/  LOP3.LUT R0, R53.reuse, 0x78, R100.reuse, 0xfe, !PT ;  /* 0x0000007835007812 */ /* 0x140fe200078efe64 */
[----:B------:R-:W3:Y:S01]  /*d0b0*/  MUFU.TANH R69, R10 ;  /* 0x0000000a00457308 */ /* 0x000ee20000002400 */
[----:B------:R-:W-:Y:S02]  /*d0c0*/  LOP3.LUT R75, R53, 0x29, R100, 0xfe, !PT ;  /* 0x00000029354b7812 */ /* 0x000fe400078efe64 */
[----:B------:R-:W-:Y:S02]  /*d0d0*/  FSEL R15, R15, -INF , !P2 ;  /* 0xff8000000f0f7808 */ /* 0x000fe40005000000 */
[----:B------:R-:W-:-:S02]  /*d0e0*/  ISETP.GE.AND P5, PT, R0, R2, PT ;  /* 0x000000020000720c */ /* 0x000fc40003fa6270 */
[----:B------:R-:W-:Y:S01]  /*d0f0*/  ISETP.GE.AND P2, PT, R0, R133, PT ;  /* 0x000000850000720c */ /* 0x000fe20003f46270 */
[----:B------:R-:W4:Y:S01]  /*d100*/  MUFU.TANH R45, R45 ;  /* 0x0000002d002d7308 */ /* 0x000f220000002400 */
[----:B-1----:R-:W-:Y:S02]  /*d110*/  I2FP.F32.S32 R8, R77 ;  /* 0x0000004d00087245 */ /* 0x002fe40000201400 */
[----:B------:R-:W-:Y:S02]  /*d120*/  I2FP.F32.S32 R44, R0 ;  /* 0x00000000002c7245 */ /* 0x000fe40000201400 */
[----:B------:R-:W-:Y:S02]  /*d130*/  FSEL R50, R50, -INF , !P6 ;  /* 0xff80000032327808 */ /* 0x000fe40007000000 */
[----:B------:R-:W-:Y:S01]  /*d140*/  ISETP.GE.AND P6, PT, R75, R2, PT ;  /* 0x000000024b00720c */ /* 0x000fe20003fc6270 */
[----:B------:R-:W1:Y:S01]  /*d150*/  MUFU.TANH R83, R83 ;  /* 0x0000005300537308 */ /* 0x000e620000002400 */
[----:B------:R-:W-:Y:S01]  /*d160*/  I2FP.F32.S32 R0, R75 ;  /* 0x0000004b00007245 */ /* 0x000fe20000201400 */
[----:B------:R-:W-:Y:S01]  /*d170*/  FFMA.FTZ R75, R98, R8, R103 ;  /* 0x00000008624b7223 */ /* 0x000fe20000010067 */
[----:B------:R-:W-:Y:S01]  /*d180*/  LOP3.LUT R81, R53, R100, RZ, 0xfc, !PT ;  /* 0x0000006435517212 */ /* 0x000fe200078efcff */
[----:B------:R-:W-:Y:S01]  /*d190*/  FMUL.FTZ R103, R41, UR15 ;  /* 0x0000000f29677c20 */ /* 0x000fe20008410000 */
[----:B------:R-:W-:Y:S01]  /*d1a0*/  FSEL R48, R48, -INF , !P4 ;  /* 0xff80000030307808 */ /* 0x000fe20006000000 */
[C---:B--2---:R-:W-:Y:S01]  /*d1b0*/  FFMA.FTZ R79, R98.reuse, R44, R79 ;  /* 0x0000002c624f7223 */ /* 0x044fe2000001004f */
[----:B------:R-:W-:Y:S01]  /*d1c0*/  ISETP.GE.AND P4, PT, R81, R2, PT ;  /* 0x000000025100720c */ /* 0x000fe20003f86270 */
[C---:B---3--:R-:W-:Y:S01]  /*d1d0*/  FFMA.FTZ R44, R98.reuse, R44, R69 ;  /* 0x0000002c622c7223 */ /* 0x048fe20000010045 */
[----:B------:R-:W-:Y:S01]  /*d1e0*/  I2FP.F32.S32 R10, R81 ;  /* 0x00000051000a7245 */ /* 0x000fe20000201400 */
[----:B------:R-:W-:Y:S01]  /*d1f0*/  MUFU.TANH R103, R103 ;  /* 0x0000006700677308 */ /* 0x000fe20000002400 */
[----:B------:R-:W-:Y:S01]  /*d200*/  FSEL R5, R5, -INF , !P3 ;  /* 0xff80000005057808 */ /* 0x000fe20005800000 */
[C---:B------:R-:W-:Y:S01]  /*d210*/  FFMA.FTZ R49, R98.reuse, R0, R49 ;  /* 0x0000000062317223 */ /* 0x040fe20000010031 */
[----:B------:R-:W-:Y:S01]  /*d220*/  ISETP.GE.AND P3, PT, R77, R2, PT ;  /* 0x000000024d00720c */ /* 0x000fe20003f66270 */
[----:B------:R-:W-:Y:S01]  /*d230*/  FFMA.FTZ R3, R98, R10, R3 ;  /* 0x0000000a62037223 */ /* 0x000fe20000010003 */
[----:B------:R-:W-:-:S02]  /*d240*/  LOP3.LUT R141, R53, 0x38, R100, 0xfe, !PT ;  /* 0x00000038358d7812 */ /* 0x000fc400078efe64 */
[C-C-:B------:R-:W-:Y:S01]  /*d250*/  LOP3.LUT R77, R53.reuse, 0x31, R100.reuse, 0xfe, !PT ;  /* 0x00000031354d7812 */ /* 0x140fe200078efe64 */
[----:B------:R-:W2:Y:S01]  /*d260*/  MUFU.TANH R81, R40 ;  /* 0x0000002800517308 */ /* 0x000ea20000002400 */
[C-C-:B------:R-:W-:Y:S02]  /*d270*/  LOP3.LUT R41, R53.reuse, 0x39, R100.reuse, 0xfe, !PT ;  /* 0x0000003935297812 */ /* 0x140fe400078efe64 */
[----:B------:R-:W-:Y:S02]  /*d280*/  LOP3.LUT R69, R53, 0x30, R100, 0xfe, !PT ;  /* 0x0000003035457812 */ /* 0x000fe400078efe64 */
[----:B------:R-:W-:Y:S02]  /*d290*/  I2FP.F32.S32 R8, R141 ;  /* 0x0000008d00087245 */ /* 0x000fe40000201400 */
[----:B------:R-:W-:Y:S01]  /*d2a0*/  I2FP.F32.S32 R0, R77 ;  /* 0x0000004d00007245 */ /* 0x000fe20000201400 */
[----:B------:R-:W-:Y:S01]  /*d2b0*/  MUFU.TANH R143, R36 ;  /* 0x00000024008f7308 */ /* 0x000fe20000002400 */
[----:B------:R-:W-:-:S02]  /*d2c0*/  I2FP.F32.S32 R10, R41 ;  /* 0x00000029000a7245 */ /* 0x000fc40000201400 */
[----:B------:R-:W-:Y:S01]  /*d2d0*/  I2FP.F32.S32 R47, R69 ;  /* 0x00000045002f7245 */ /* 0x000fe20000201400 */
[----:B----4-:R-:W-:Y:S01]  /*d2e0*/  FFMA.FTZ R45, R98, R0, R45 ;  /* 0x00000000622d7223 */ /* 0x010fe2000001002d */
[----:B------:R-:W-:Y:S02]  /*d2f0*/  FSEL R44, R44, -INF , !P2 ;  /* 0xff8000002c2c7808 */ /* 0x000fe40005000000 */
[----:B------:R-:W-:Y:S01]  /*d300*/  FSEL R75, R75, -INF , !P3 ;  /* 0xff8000004b4b7808 */ /* 0x000fe20005800000 */
[----:B------:R-:W-:Y:S01]  /*d310*/  MUFU.TANH R145, R145 ;  /* 0x0000009100917308 */ /* 0x000fe20000002400 */
[-C--:B------:R-:W-:Y:S01]  /*d320*/  ISETP.GE.AND P2, PT, R77, R2.reuse, PT ;  /* 0x000000024d00720c */ /* 0x080fe20003f46270 */
[C---:B-1----:R-:W-:Y:S01]  /*d330*/  FFMA.FTZ R47, R98.reuse, R47, R83 ;  /* 0x0000002f622f7223 */ /* 0x042fe20000010053 */
[----:B------:R-:W-:Y:S01]  /*d340*/  ISETP.GE.AND P3, PT, R41, R2, PT ;  /* 0x000000022900720c */ /* 0x000fe20003f66270 */
[C---:B--2---:R-:W-:Y:S01]  /*d350*/  FFMA.FTZ R41, R98.reuse, R8, R81 ;  /* 0x0000000862297223 */ /* 0x044fe20000010051 */
[----:B------:R-:W-:Y:S01]  /*d360*/  FSEL R77, R3, -INF , !P4 ;  /* 0xff800000034d7808 */ /* 0x000fe20006000000 */
[----:B------:R-:W-:Y:S01]  /*d370*/  FFMA.FTZ R8, R98, R10, R103 ;  /* 0x0000000a62087223 */ /* 0x000fe20000010067 */
[----:B------:R-:W-:Y:S01]  /*d380*/  ISETP.GE.AND P4, PT, R141, R2, PT ;  /* 0x000000028d00720c */ /* 0x000fe20003f86270 */
[----:B------:R-:W1:Y:S01]  /*d390*/  MUFU.TANH R147, R32 ;  /* 0x0000002000937308 */ /* 0x000e620000002400 */
[C-C-:B------:R-:W-:Y:S01]  /*d3a0*/  LOP3.LUT R141, R53.reuse, 0x40, R100.reuse, 0xfe, !PT ;  /* 0x00000040358d7812 */ /* 0x140fe200078efe64 */
[----:B------:R-:W-:Y:S01]  /*d3b0*/  FMUL.FTZ R3, R42, UR15 ;  /* 0x0000000f2a037c20 */ /* 0x000fe20008410000 */
[----:B------:R-:W-:-:S02]  /*d3c0*/  LOP3.LUT R83, R53, 0x48, R100, 0xfe, !PT ;  /* 0x0000004835537812 */ /* 0x000fc400078efe64 */
[----:B------:R-:W-:Y:S02]  /*d3d0*/  LOP3.LUT R103, R53, 0x41, R100, 0xfe, !PT ;  /* 0x0000004135677812 */ /* 0x000fe400078efe64 */
[----:B------:R-:W-:Y:S01]  /*d3e0*/  FSEL R49, R49, -INF , !P6 ;  /* 0xff80000031317808 */ /* 0x000fe20007000000 */
[----:B------:R-:W-:Y:S01]  /*d3f0*/  MUFU.TANH R139, R139 ;  /* 0x0000008b008b7308 */ /* 0x000fe20000002400 */
[-C--:B------:R-:W-:Y:S02]  /*d400*/  ISETP.GE.AND P6, PT, R141, R2.reuse, PT ;  /* 0x000000028d00720c */ /* 0x080fe40003fc6270 */
[----:B------:R-:W-:Y:S02]  /*d410*/  FSEL R45, R45, -INF , !P2 ;  /* 0xff8000002d2d7808 */ /* 0x000fe40005000000 */
[----:B------:R-:W-:Y:S02]  /*d420*/  FSEL R37, R8, -INF , !P3 ;  /* 0xff80000008257808 */ /* 0x000fe40005800000 */
[----:B------:R-:W-:Y:S01]  /*d430*/  ISETP.GE.AND P2, PT, R83, R2, PT ;  /* 0x000000025300720c */ /* 0x000fe20003f46270 */
[----:B------:R-:W-:Y:S01]  /*d440*/  MUFU.TANH R3, R3 ;  /* 0x0000000300037308 */ /* 0x000fe20000002400 */
[----:B------:R-:W-:-:S02]  /*d450*/  I2FP.F32.S32 R141, R141 ;  /* 0x0000008d008d7245 */ /* 0x000fc40000201400 */
[----:B------:R-:W-:Y:S01]  /*d460*/  I2FP.F32.S32 R8, R83 ;  /* 0x0000005300087245 */ /* 0x000fe20000201400 */
[----:B------:R-:W-:Y:S01]  /*d470*/  FMUL.FTZ R83, R33, UR15 ;  /* 0x0000000f21537c20 */ /* 0x000fe20008410000 */
[----:B------:R-:W-:Y:S02]  /*d480*/  FSEL R79, R79, -INF , !P5 ;  /* 0xff8000004f4f7808 */ /* 0x000fe40006800000 */
[----:B------:R-:W-:Y:S01]  /*d490*/  I2FP.F32.S32 R10, R103 ;  /* 0x00000067000a7245 */ /* 0x000fe20000201400 */
[C---:B-1----:R-:W-:Y:S01]  /*d4a0*/  FFMA.FTZ R147, R98.reuse, R8, R147 ;  /* 0x0000000862937223 */ /* 0x042fe20000010093 */
[----:B------:R-:W-:Y:S01]  /*d4b0*/  ISETP.GE.AND P5, PT, R69, R2, PT ;  /* 0x000000024500720c */ /* 0x000fe20003fa6270 */
[----:B------:R-:W1:Y:S01]  /*d4c0*/  MUFU.TANH R83, R83 ;  /* 0x0000005300537308 */ /* 0x000e620000002400 */
[C---:B------:R-:W-:Y:S01]  /*d4d0*/  LOP3.LUT R81, R53.reuse, 0x49, R100, 0xfe, !PT ;  /* 0x0000004935517812 */ /* 0x040fe200078efe64 */
[----:B------:R-:W-:Y:S01]  /*d4e0*/  FFMA.FTZ R33, R98, R10, R145 ;  /* 0x0000000a62217223 */ /* 0x000fe20000010091 */
[----:B------:R-:W-:-:S02]  /*d4f0*/  LOP3.LUT R10, R53, R100, RZ, 0xfc, !PT ;  /* 0x00000064350a7212 */ /* 0x000fc400078efcff */
[----:B------:R-:W-:Y:S02]  /*d500*/  FSEL R41, R41, -INF , !P4 ;  /* 0xff80000029297808 */ /* 0x000fe40006000000 */
[--C-:B------:R-:W-:Y:S01]  /*d510*/  LOP3.LUT R0, R53, 0x79, R100.reuse, 0xfe, !PT ;  /* 0x0000007935007812 */ /* 0x100fe200078efe64 */
[----:B------:R2:W3:Y:S01]  /*d520*/  MUFU.TANH R69, R12 ;  /* 0x0000000c00457308 */ /* 0x0004e20000002400 */
[-C--:B------:R-:W-:Y:S02]  /*d530*/  ISETP.GE.AND P4, PT, R81, R2.reuse, PT ;  /* 0x000000025100720c */ /* 0x080fe40003f86270 */
[----:B------:R-:W-:Y:S01]  /*d540*/  I2FP.F32.S32 R16, R81 ;  /* 0x0000005100107245 */ /* 0x000fe20000201400 */
[----:B------:R-:W-:Y:S01]  /*d550*/  FMUL.FTZ R81, R9, UR15 ;  /* 0x0000000f09517c20 */ /* 0x000fe20008410000 */
[----:B------:R-:W-:Y:S02]  /*d560*/  FSEL R47, R47, -INF , !P5 ;  /* 0xff8000002f2f7808 */ /* 0x000fe40006800000 */
[----:B------:R-:W-:Y:S01]  /*d570*/  LOP3.LUT R32, R53, 0x31, R100, 0xfe, !PT ;  /* 0x0000003135207812 */ /* 0x000fe200078efe64 */
[----:B------:R-:W-:Y:S01]  /*d580*/  MUFU.TANH R51, R51 ;  /* 0x0000003300337308 */ /* 0x000fe20000002400 */
[----:B------:R-:W-:Y:S01]  /*d590*/  ISETP.GE.AND P5, PT, R103, R2, PT ;  /* 0x000000026700720c */ /* 0x000fe20003fa6270 */
[----:B-1----:R-:W-:Y:S01]  /*d5a0*/  FFMA.FTZ R11, R98, R16, R83 ;  /* 0x00000010620b7223 */ /* 0x002fe20000010053 */
[----:B------:R-:W-:Y:S01]  /*d5b0*/  ISETP.GE.AND P3, PT, R0, R2, PT ;  /* 0x000000020000720c */ /* 0x000fe20003f66270 */
[----:B------:R-:W-:Y:S01]  /*d5c0*/  FMUL.FTZ R2, R39, UR15 ;  /* 0x0000000f27027c20 */ /* 0x000fe20008410000 */
[----:B------:R-:W-:-:S02]  /*d5d0*/  FSEL R9, R147, -INF , !P2 ;  /* 0xff80000093097808 */ /* 0x000fc40005000000 */
[----:B------:R-:W-:Y:S01]  /*d5e0*/  LOP3.LUT R8, R53, 0x1, R100, 0xfe, !PT ;  /* 0x0000000135087812 */ /* 0x000fe200078efe64 */
[----:B------:R-:W-:Y:S01]  /*d5f0*/  MUFU.TANH R39, R43 ;  /* 0x0000002b00277308 */ /* 0x000fe20000002400 */
[----:B--2---:R-:W-:Y:S01]  /*d600*/  FMUL.FTZ R12, R35, UR15 ;  /* 0x0000000f230c7c20 */ /* 0x004fe20008410000 */
[----:B------:R-:W-:Y:S01]  /*d610*/  FFMA.FTZ R35, R98, R141, R143 ;  /* 0x0000008d62237223 */ /* 0x000fe2000001008f */
[-C--:B------:R-:W-:Y:S02]  /*d620*/  ISETP.GE.AND P2, PT, R32, R133.reuse, PT ;  /* 0x000000852000720c */ /* 0x080fe40003f46270 */
[----:B------:R-:W-:Y:S02]  /*d630*/  I2FP.F32.S32 R32, R32 ;  /* 0x0000002000207245 */ /* 0x000fe40000201400 */
[----:B------:R-:W-:Y:S01]  /*d640*/  FSEL R35, R35, -INF , !P6 ;  /* 0xff80000023237808 */ /* 0x000fe20007000000 */
[----:B------:R-:W1:Y:S01]  /*d650*/  MUFU.TANH R81, R81 ;  /* 0x0000005100517308 */ /* 0x000e620000002400 */
[----:B------:R-:W-:Y:S01]  /*d660*/  ISETP.GE.AND P6, PT, R10, R133, PT ;  /* 0x000000850a00720c */ /* 0x000fe20003fc6270 */
[----:B---3--:R-:W-:Y:S01]  /*d670*/  FFMA.FTZ R32, R98, R32, R69 ;  /* 0x0000002062207223 */ /* 0x008fe20000010045 */
[----:B------:R-:W-:-:S02]  /*d680*/  I2FP.F32.S32 R10, R10 ;  /* 0x0000000a000a7245 */ /* 0x000fc40000201400 */
[----:B------:R-:W-:Y:S02]  /*d690*/  FSEL R33, R33, -INF , !P5 ;  /* 0xff80000021217808 */ /* 0x000fe40006800000 */
[----:B------:R-:W-:Y:S01]  /*d6a0*/  ISETP.GE.AND P5, PT, R8, R133, PT ;  /* 0x000000850800720c */ /* 0x000fe20003fa6270 */
[----:B------:R-:W-:Y:S01]  /*d6b0*/  FFMA.FTZ R10, R98, R10, R135 ;  /* 0x0000000a620a7223 */ /* 0x000fe20000010087 */
[----:B------:R2:W-:Y:S01]  /*d6c0*/  MUFU.TANH R43, R38 ;  /* 0x00000026002b7308 */ /* 0x0005e20000002400 */
[----:B------:R-:W-:Y:S02]  /*d6d0*/  I2FP.F32.S32 R8, R8 ;  /* 0x0000000800087245 */ /* 0x000fe40000201400 */
[C-C-:B------:R-:W-:Y:S02]  /*d6e0*/  LOP3.LUT R16, R53.reuse, 0x48, R100.reuse, 0xfe, !PT ;  /* 0x0000004835107812 */ /* 0x140fe400078efe64 */
[----:B------:R-:W-:Y:S01]  /*d6f0*/  FSEL R32, R32, -INF , !P2 ;  /* 0xff80000020207808 */ /* 0x000fe20005000000 */
[----:B------:R-:W-:Y:S01]  /*d700*/  FFMA.FTZ R8, R98, R8, R139 ;  /* 0x0000000862087223 */ /* 0x000fe2000001008b */
[----:B------:R-:W-:Y:S01]  /*d710*/  LOP3.LUT R36, R53, 0x40, R100, 0xfe, !PT ;  /* 0x0000004035247812 */ /* 0x000fe200078efe64 */
[----:B------:R-:W3:Y:S01]  /*d720*/  MUFU.TANH R135, R34 ;  /* 0x0000002200877308 */ /* 0x000ee20000002400 */
[----:B------:R-:W-:-:S02]  /*d730*/  I2FP.F32.S32 R83, R0 ;  /* 0x0000000000537245 */ /* 0x000fc40000201400 */
[----:B------:R-:W-:Y:S02]  /*d740*/  ISETP.GE.AND P2, PT, R16, R133, PT ;  /* 0x000000851000720c */ /* 0x000fe40003f46270 */
[C-C-:B------:R-:W-:Y:S01]  /*d750*/  LOP3.LUT R28, R53.reuse, 0x38, R100.reuse, 0xfe, !PT ;  /* 0x00000038351c7812 */ /* 0x140fe200078efe64 */
[----:B-1----:R-:W-:Y:S01]  /*d760*/  FFMA.FTZ R69, R98, R83, R81 ;  /* 0x0000005362457223 */ /* 0x002fe20000010051 */
[----:B------:R-:W-:Y:S01]  /*d770*/  I2FP.F32.S32 R16, R16 ;  /* 0x0000001000107245 */ /* 0x000fe20000201400 */
[----:B------:R1:W4:Y:S01]  /*d780*/  MUFU.TANH R103, R2 ;  /* 0x0000000200677308 */ /* 0x0003220000002400 */
[----:B--2---:R-:W-:Y:S02]  /*d790*/  LOP3.LUT R38, R53, 0x39, R100, 0xfe, !PT ;  /* 0x0000003935267812 */ /* 0x004fe400078efe64 */
[----:B------:R-:W-:Y:S02]  /*d7a0*/  FSEL R8, R8, -INF , !P5 ;  /* 0xff80000008087808 */ /* 0x000fe40006800000 */
[----:B------:R-:W-:-:S02]  /*d7b0*/  FSEL R11, R11, -INF , !P4 ;  /* 0xff8000000b0b7808 */ /* 0x000fc40006000000 */
[-C--:B------:R-:W-:Y:S01]  /*d7c0*/  ISETP.GE.AND P5, PT, R36, R133.reuse, PT ;  /* 0x000000852400720c */ /* 0x080fe20003fa6270 */
[----:B------:R-:W-:Y:S01]  /*d7d0*/  MUFU.TANH R139, R46 ;  /* 0x0000002e008b7308 */ /* 0x000fe20000002400 */
[-C--:B------:R-:W-:Y:S01]  /*d7e0*/  ISETP.GE.AND P4, PT, R28, R133.reuse, PT ;  /* 0x000000851c00720c */ /* 0x080fe20003f86270 */
[C---:B---3--:R-:W-:Y:S01]  /*d7f0*/  FFMA.FTZ R16, R98.reuse, R16, R135 ;  /* 0x0000001062107223 */ /* 0x048fe20000010087 */
[----:B------:R-:W-:Y:S02]  /*d800*/  I2FP.F32.S32 R36, R36 ;  /* 0x0000002400247245 */ /* 0x000fe40000201400 */
[----:B------:R-:W-:Y:S02]  /*d810*/  I2FP.F32.S32 R28, R28 ;  /* 0x0000001c001c7245 */ /* 0x000fe40000201400 */
[----:B------:R-:W-:Y:S01]  /*d820*/  LOP3.LUT R18, R53, 0x41, R100, 0xfe, !PT ;  /* 0x0000004135127812 */ /* 0x000fe200078efe64 */
[----:B------:R-:W2:Y:S01]  /*d830*/  MUFU.TANH R14, R14 ;  /* 0x0000000e000e7308 */ /* 0x000ea20000002400 */
[----:B-1----:R-:W-:Y:S01]  /*d840*/  I2FP.F32.S32 R2, R38 ;  /* 0x0000002600027245 */ /* 0x002fe20000201400 */
[----:B------:R-:W-:Y:S01]  /*d850*/  FFMA.FTZ R36, R98, R36, R43 ;  /* 0x0000002462247223 */ /* 0x000fe2000001002b */
[----:B------:R-:W-:Y:S01]  /*d860*/  FSEL R10, R10, -INF , !P6 ;  /* 0xff8000000a0a7808 */ /* 0x000fe20007000000 */
[C---:B------:R-:W-:Y:S01]  /*d870*/  FFMA.FTZ R3, R98.reuse, R28, R3 ;  /* 0x0000001c62037223 */ /* 0x040fe20000010003 */
[----:B------:R-:W-:Y:S01]  /*d880*/  FSEL R69, R69, -INF , !P3 ;  /* 0xff80000045457808 */ /* 0x000fe20005800000 */
[----:B------:R-:W-:Y:S01]  /*d890*/  FFMA.FTZ R2, R98, R2, R39 ;  /* 0x0000000262027223 */ /* 0x000fe20000010027 */
[-C--:B------:R-:W-:Y:S01]  /*d8a0*/  ISETP.GE.AND P6, PT, R38, R133.reuse, PT ;  /* 0x000000852600720c */ /* 0x080fe20003fc6270 */
[----:B------:R-:W1:Y:S01]  /*d8b0*/  MUFU.TANH R39, R12 ;  /* 0x0000000c00277308 */ /* 0x000e620000002400 */
[----:B------:R-:W-:-:S02]  /*d8c0*/  ISETP.GE.AND P3, PT, R18, R133, PT ;  /* 0x000000851200720c */ /* 0x000fc40003f66270 */
[----:B------:R-:W-:Y:S02]  /*d8d0*/  FSEL R158, R16, -INF , !P2 ;  /* 0xff800000109e7808 */ /* 0x000fe40005000000 */
[----:B------:R-:W-:Y:S02]  /*d8e0*/  I2FP.F32.S32 R18, R18 ;  /* 0x0000001200127245 */ /* 0x000fe40000201400 */
[C-C-:B------:R-:W-:Y:S02]  /*d8f0*/  LOP3.LUT R34, R53.reuse, 0x29, R100.reuse, 0xfe, !PT ;  /* 0x0000002935227812 */ /* 0x140fe400078efe64 */
[----:B------:R-:W-:Y:S01]  /*d900*/  LOP3.LUT R28, R53, 0x30, R100, 0xfe, !PT ;  /* 0x00000030351c7812 */ /* 0x000fe200078efe64 */
[C---:B----4-:R-:W-:Y:S01]  /*d910*/  FFMA.FTZ R18, R98.reuse, R18, R103 ;  /* 0x0000001262127223 */ /* 0x050fe20000010067 */
[----:B------:R-:W-:Y:S01]  /*d920*/  BAR.SYNC.DEFER_BLOCKING 0x0 ;  /* 0x0000000000007b1d */ /* 0x000fe20000010000 */
[----:B------:R-:W-:Y:S01]  /*d930*/  ISETP.GT.AND P2, PT, R101, R120, PT ;  /* 0x000000786500720c */ /* 0x000fe20003f44270 */
[----:B--2---:R-:W-:Y:S01]  /*d940*/  FFMA.FTZ R14, R98, R83, R14 ;  /* 0x00000053620e7223 */ /* 0x004fe2000001000e */
[----:B------:R-:W-:-:S02]  /*d950*/  LOP3.LUT R38, R53, 0x49, R100, 0xfe, !PT ;  /* 0x0000004935267812 */ /* 0x000fc400078efe64 */
[----:B------:R-:W-:Y:S02]  /*d960*/  FSEL R164, R2, -INF , !P6 ;  /* 0xff80000002a47808 */ /* 0x000fe40007000000 */
[----:B------:R-:W-:Y:S02]  /*d970*/  FSEL R162, R36, -INF , !P5 ;  /* 0xff80000024a27808 */ /* 0x000fe40006800000 */
[----:B------:R-:W-:Y:S02]  /*d980*/  FSEL R81, R3, -INF , !P4 ;  /* 0xff80000003517808 */ /* 0x000fe40006000000 */
[-C--:B------:R-:W-:Y:S02]  /*d990*/  ISETP.GE.AND P6, PT, R34, R133.reuse, PT ;  /* 0x000000852200720c */ /* 0x080fe40003fc6270 */
[----:B------:R-:W-:Y:S02]  /*d9a0*/  ISETP.GE.AND P5, PT, R28, R133, PT ;  /* 0x000000851c00720c */ /* 0x000fe40003fa6270 */
[----:B------:R-:W-:-:S02]  /*d9b0*/  I2FP.F32.S32 R3, R38 ;  /* 0x0000002600037245 */ /* 0x000fc40000201400 */
[----:B------:R-:W-:Y:S02]  /*d9c0*/  I2FP.F32.S32 R34, R34 ;  /* 0x0000002200227245 */ /* 0x000fe40000201400 */
[----:B------:R-:W-:Y:S01]  /*d9d0*/  I2FP.F32.S32 R28, R28 ;  /* 0x0000001c001c7245 */ /* 0x000fe20000201400 */
[----:B-1----:R-:W-:Y:S01]  /*d9e0*/  FFMA.FTZ R3, R98, R3, R39 ;  /* 0x0000000362037223 */ /* 0x002fe20000010027 */
[----:B------:R-:W-:Y:S01]  /*d9f0*/  FSEL R160, R18, -INF , !P3 ;  /* 0xff80000012a07808 */ /* 0x000fe20005800000 */
[----:B------:R-:W-:Y:S01]  /*da00*/  FFMA.FTZ R12, R98, R34, R51 ;  /* 0x00000022620c7223 */ /* 0x000fe20000010033 */
[-C--:B------:R-:W-:Y:S01]  /*da10*/  ISETP.GE.AND P4, PT, R38, R133.reuse, PT ;  /* 0x000000852600720c */ /* 0x080fe20003f86270 */
[----:B------:R-:W-:Y:S01]  /*da20*/  FFMA.FTZ R28, R98, R28, R139 ;  /* 0x0000001c621c7223 */ /* 0x000fe2000001008b */
        /* <DEDUP_REMOVED lines=68> */
.L_x_5264:
[----:B------:R-:W1:Y:S02]  /*de70*/  LDC R0, c[0x0][0x248] ;  /* 0x00009200ff007b82 */ /* 0x000e640000000800 */
[----:B-1----:R-:W-:-:S05]  /*de80*/  IMAD.SHL.U32 R39, R0, 0x80, RZ ;  /* 0x0000008000277824 */ /* 0x002fca00078e00ff */
[----:B------:R-:W-:-:S04]  /*de90*/  IADD3 R39, -R39, RZ, RZ ;  /* 0x000000ff27277210 */ /* 0x000fc80007ffe1ff */
[----:B------:R-:W-:-:S07]  /*dea0*/  SHF.R.S32.HI R2, RZ, 0x1f, R39 ;  /* 0x0000001fff027819 */ /* 0x000fce0000011427 */
.L_x_5265:
        /* <DEDUP_REMOVED lines=43> */
.L_x_5267:
[----:B------:R-:W-:Y:S05]  /*e160*/  BSYNC B0 ;  /* 0x0000000000007941 */ /* 0x000fea0003800000 */
.L_x_5266:
[----:B------:R-:W0:Y:S01]  /*e170*/  LDGDEPBAR ;  /* 0x00000000000079af */ /* 0x000e220000000000 */
[----:B------:R-:W-:-:S04]  /*e180*/  LEA R130, P0, R39, R130, 0x1 ;  /* 0x0000008227827211 */ /* 0x000fc800078008ff */
[----:B------:R-:W-:-:S09]  /*e190*/  LEA.HI.X R131, R39, R131, R2, 0x1, P0 ;  /* 0x0000008327837211 */ /* 0x000fd200000f0c02 */
.L_x_5263:
        /* <DEDUP_REMOVED lines=47> */
[----:B-12---:R-:W1:Y:S02]  /*e490*/  SHFL.BFLY PT, R43, R0, 0x1, 0x1f ;  /* 0x0c201f00002b7f89 */ /* 0x006e6400000e0000 */
        /* <DEDUP_REMOVED lines=58> */
[----:B------:R-:W-:-:S05]  /*e840*/  FMNMX.FTZ R2, R51, R2, !PT ;  /* 0x0000000233027209 */ /* 0x000fca0007810000 */
[----:B------:R-:W1:Y:S01]  /*e850*/  SHFL.BFLY PT, R3, R2, 0x2, 0x1f ;  /* 0x0c401f0002037f89 */ /* 0x000e6200000e0000 */
[----:B------:R-:W-:Y:S08]  /*e860*/  MUFU.EX2 R78, R78 ;  /* 0x0000004e004e7308 */ /* 0x000ff00000000800 */
[----:B------:R-:W2:Y:S08]  /*e870*/  MUFU.EX2 R71, R71 ;  /* 0x0000004700477308 */ /* 0x000eb00000000800 */
[----:B------:R-:W-:Y:S01]  /*e880*/  MUFU.EX2 R72, R72 ;  /* 0x0000004800487308 */ /* 0x000fe20000000800 */
[----:B-1----:R-:W-:Y:S01]  /*e890*/  FMNMX.FTZ R0, R2, R3, !PT ;  /* 0x0000000302007209 */ /* 0x002fe20007810000 */
[----:B------:R-:W-:Y:S01]  /*e8a0*/  FFMA.FTZ R2, R7, UR8, -R74 ;  /* 0x0000000807027c23 */ /* 0x000fe2000801084a */
[----:B--2---:R-:W-:-:S05]  /*e8b0*/  F2FP.BF16.F32.PACK_AB R34, R71, R78 ;  /* 0x0000004e4722723e */ /* 0x004fca00000010ff */
[----:B------:R-:W-:Y:S01]  /*e8c0*/  MUFU.EX2 R61, R61 ;  /* 0x0000003d003d7308 */ /* 0x000fe20000000800 */
[----:B------:R-:W1:Y:S07]  /*e8d0*/  SHFL.BFLY PT, R3, R0, 0x1, 0x1f ;  /* 0x0c201f0000037f89 */ /* 0x000e6e00000e0000 */
[----:B------:R-:W-:Y:S08]  /*e8e0*/  MUFU.EX2 R62, R62 ;  /* 0x0000003e003e7308 */ /* 0x000ff00000000800 */
[----:B------:R-:W-:Y:S08]  /*e8f0*/  MUFU.EX2 R59, R59 ;  /* 0x0000003b003b7308 */ /* 0x000ff00000000800 */
[----:B------:R-:W-:Y:S01]  /*e900*/  MUFU.EX2 R58, R58 ;  /* 0x0000003a003a7308 */ /* 0x000fe20000000800 */
[----:B-1----:R-:W-:Y:S01]  /*e910*/  FMNMX.FTZ R42, R0, R3, !PT ;  /* 0x00000003002a7209 */ /* 0x002fe20007810000 */
[--C-:B------:R-:W-:Y:S01]  /*e920*/  FFMA.FTZ R0, R5, UR8, -R74.reuse ;  /* 0x0000000805007c23 */ /* 0x100fe2000801084a */
[----:B------:R-:W-:-:S02]  /*e930*/  FFMA.FTZ R3, R15, UR8, -R74 ;  /* 0x000000080f037c23 */ /* 0x000fc4000801084a */
        /* <DEDUP_REMOVED lines=13> */
[----:B------:R-:W1:Y:S01]  /*ea10*/  LDSM.16.MT88.4 R8, [R136+0x3000] ;  /* 0x003000008808783b */ /* 0x000e620000004200 */
[----:B------:R-:W-:Y:S01]  /*ea20*/  FADD.FTZ R6, R65, -R6 ;  /* 0x8000000641067221 */ /* 0x000fe20000010000 */
[----:B------:R-:W-:Y:S01]  /*ea30*/  MUFU.EX2 R152, R152 ;  /* 0x0000009800987308 */ /* 0x000fe20000000800 */
[----:B------:R-:W-:Y:S01]  /*ea40*/  FMUL.FTZ R141, R4, UR8 ;  /* 0x00000008048d7c20 */ /* 0x000fe20008410000 */
[--C-:B------:R-:W-:Y:S01]  /*ea50*/  FFMA.FTZ R76, R24, UR8, -R53.reuse ;  /* 0x00000008184c7c23 */ /* 0x100fe20008010835 */
[----:B------:R-:W-:Y:S01]  /*ea60*/  FMUL.FTZ R139, R6, UR8 ;  /* 0x00000008068b7c20 */ /* 0x000fe20008410000 */
[--C-:B------:R-:W-:Y:S01]  /*ea70*/  FFMA.FTZ R80, R64, UR8, -R53.reuse ;  /* 0x0000000840507c23 */ /* 0x100fe20008010835 */
[----:B------:R-:W2:Y:S01]  /*ea80*/  LDSM.16.MT88.4 R4, [R134+0x3400] ;  /* 0x003400008604783b */ /* 0x000ea20000004200 */
[--C-:B------:R-:W-:Y:S01]  /*ea90*/  FFMA.FTZ R65, R22, UR8, -R53.reuse ;  /* 0x0000000816417c23 */ /* 0x100fe20008010835 */
[--C-:B------:R-:W-:Y:S01]  /*eaa0*/  FFMA.FTZ R64, R20, UR8, -R53.reuse ;  /* 0x0000000814407c23 */ /* 0x100fe20008010835 */
[----:B------:R-:W3:Y:S01]  /*eab0*/  MUFU.EX2 R133, R133 ;  /* 0x0000008500857308 */ /* 0x000ee20000000800 */
[----:B------:R-:W4:Y:S01]  /*eac0*/  LDSM.16.MT88.4 R24, [R136+0x3400] ;  /* 0x003400008818783b */ /* 0x000f220000004200 */
[--C-:B------:R-:W-:Y:S01]  /*ead0*/  FFMA.FTZ R63, R12, UR8, -R53.reuse ;  /* 0x000000080c3f7c23 */ /* 0x100fe20008010835 */
[----:B------:R-:W-:Y:S01]  /*eae0*/  F2FP.BF16.F32.PACK_AB R12, R135, R154 ;  /* 0x0000009a870c723e */ /* 0x000fe200000010ff */
[--C-:B------:R-:W-:Y:S01]  /*eaf0*/  FFMA.FTZ R75, R30, UR8, -R53.reuse ;  /* 0x000000081e4b7c23 */ /* 0x100fe20008010835 */
[--C-:B------:R-:W-:Y:S01]  /*eb00*/  FFMA.FTZ R70, R70, UR8, -R53.reuse ;  /* 0x0000000846467c23 */ /* 0x100fe20008010835 */
[--C-:B------:R-:W-:Y:S01]  /*eb10*/  FFMA.FTZ R67, R28, UR8, -R53.reuse ;  /* 0x000000081c437c23 */ /* 0x100fe20008010835 */
[--C-:B------:R-:W-:Y:S01]  /*eb20*/  FFMA.FTZ R82, R32, UR8, -R53.reuse ;  /* 0x0000000820527c23 */ /* 0x100fe20008010835 */
[----:B------:R-:W-:Y:S01]  /*eb30*/  MUFU.EX2 R146, R146 ;  /* 0x0000009200927308 */ /* 0x000fe20000000800 */
[----:B------:R-:W5:Y:S01]  /*eb40*/  LDSM.16.MT88.4 R28, [R134+0x3800] ;  /* 0x00380000861c783b */ /* 0x000f620000004200 */
[----:B------:R-:W-:Y:S01]  /*eb50*/  F2FP.BF16.F32.PACK_AB R32, R77, R138 ;  /* 0x0000008a4d20723e */ /* 0x000fe200000010ff */
        /* <DEDUP_REMOVED lines=10> */
[----:B------:R-:W-:-:S03]  /*ec00*/  FFMA.FTZ R44, R44, UR8, -R53 ;  /* 0x000000082c2c7c23 */ /* 0x000fc60008010835 */
        /* <DEDUP_REMOVED lines=27> */
[----:B------:R-:W2:Y:S01]  /*edc0*/  MUFU.EX2 R70, R70 ;  /* 0x0000004600467308 */ /* 0x000ea20000000800 */
[----:B-1----:R-:W-:Y:S01]  /*edd0*/  F2FP.BF16.F32.PACK_AB R33, R75, R80 ;  /* 0x000000504b21723e */ /* 0x002fe200000010ff */
[--C-:B------:R-:W-:Y:S01]  /*ede0*/  FFMA.FTZ R119, R158, UR8, -R53.reuse ;  /* 0x000000089e777c23 */ /* 0x100fe20008010835 */
[----:B------:R-:W-:Y:S01]  /*edf0*/  FFMA.FTZ R154, R97, R141, R154 ;  /* 0x0000008d619a7223 */ /* 0x000fe2000001009a */
[----:B------:R-:W-:Y:S01]  /*ee00*/  FFMA.FTZ R152, R99, R139, R152 ;  /* 0x0000008b63987223 */ /* 0x000fe20000010098 */
[C---:B------:R-:W-:Y:S01]  /*ee10*/  HMMA.16816.F32.BF16 R108, R12.reuse, R8, R108 ;  /* 0x000000080c6c723c */ /* 0x040fe2000004186c */
[----:B------:R-:W-:Y:S01]  /*ee20*/  LDSM.16.MT88.4 R112, [R134+0x4c00] ;  /* 0x004c00008670783b */ /* 0x000fe20000004200 */
        /* <DEDUP_REMOVED lines=8> */
[----:B------:R-:W3:Y:S01]  /*eeb0*/  MUFU.EX2 R65, R65 ;  /* 0x0000004100417308 */ /* 0x000ee20000000800 */
[----:B--2---:R-:W-:Y:S01]  /*eec0*/  F2FP.BF16.F32.PACK_AB R35, R70, R73 ;  /* 0x000000494623723e */ /* 0x004fe200000010ff */
        /* <DEDUP_REMOVED lines=18> */
[----:B------:R-:W3:Y:S01]  /*eff0*/  MUFU.EX2 R54, R54 ;  /* 0x0000003600367308 */ /* 0x000ee20000000800 */
[----:B------:R-:W-:-:S02]  /*f000*/  FADD.FTZ R73, R70, R73 ;  /* 0x0000004946497221 */ /* 0x000fc40000010000 */
[----:B------:R-:W-:Y:S01]  /*f010*/  HMMA.16816.F32.BF16 R104, R32, R26, R104 ;  /* 0x0000001a2068723c */ /* 0x000fe20000041868 */
[----:B------:R-:W4:Y:S01]  /*f020*/  LDSM.16.MT88.4 R24, [R136+0x3c00] ;  /* 0x003c00008818783b */ /* 0x000f220000004200 */
[----:B------:R-:W-:Y:S01]  /*f030*/  FADD.FTZ R72, R72, R71 ;  /* 0x0000004748487221 */ /* 0x000fe20000010000 */
[----:B------:R-:W-:Y:S02]  /*f040*/  FADD.FTZ R76, R76, R73 ;  /* 0x000000494c4c7221 */ /* 0x000fe40000010000 */
[----:B------:R-:W-:Y:S01]  /*f050*/  MUFU.EX2 R67, R67 ;  /* 0x0000004300437308 */ /* 0x000fe20000000800 */
[----:B--2---:R-:W-:Y:S01]  /*f060*/  F2FP.BF16.F32.PACK_AB R15, R63, R64 ;  /* 0x000000403f0f723e */ /* 0x004fe200000010ff */
[----:B------:R-:W-:Y:S01]  /*f070*/  FADD.FTZ R61, R61, R72 ;  /* 0x000000483d3d7221 */ /* 0x000fe20000010000 */
[----:B------:R-:W-:Y:S01]  /*f080*/  F2FP.BF16.F32.PACK_AB R32, R57, R58 ;  /* 0x0000003a3920723e */ /* 0x000fe200000010ff */
[----:B------:R-:W-:Y:S02]  /*f090*/  FADD.FTZ R65, R65, R76 ;  /* 0x0000004c41417221 */ /* 0x000fe40000010000 */
[----:B------:R-:W-:-:S02]  /*f0a0*/  FADD.FTZ R62, R62, R61 ;  /* 0x0000003d3e3e7221 */ /* 0x000fc40000010000 */
[----:B------:R-:W2:Y:S01]  /*f0b0*/  MUFU.EX2 R82, R82 ;  /* 0x0000005200527308 */ /* 0x000ea20000000800 */
[C---:B-----5:R-:W-:Y:S01]  /*f0c0*/  HMMA.16816.F32.BF16 R20, R12.reuse, R28, R20 ;  /* 0x0000001c0c14723c */ /* 0x060fe20000041814 */
[----:B---3--:R-:W-:Y:S01]  /*f0d0*/  F2FP.BF16.F32.PACK_AB R34, R54, R55 ;  /* 0x000000373622723e */ /* 0x008fe200000010ff */
[----:B------:R-:W-:Y:S01]  /*f0e0*/  FADD.FTZ R64, R64, R65 ;  /* 0x0000004140407221 */ /* 0x000fe20000010000 */
[----:B------:R-:W-:Y:S01]  /*f0f0*/  FADD.FTZ R59, R59, R62 ;  /* 0x0000003e3b3b7221 */ /* 0x000fe20000010000 */
[----:B------:R-:W-:Y:S02]  /*f100*/  MOV R65, R42 ;  /* 0x0000002a00417202 */ /* 0x000fe40000000f00 */
        /* <DEDUP_REMOVED lines=10> */
[----:B------:R-:W-:Y:S01]  /*f1b0*/  FADD.FTZ R82, R82, R67 ;  /* 0x0000004352527221 */ /* 0x000fe20000010000 */
[----:B------:R-:W-:Y:S01]  /*f1c0*/  MOV R67, R43 ;  /* 0x0000002b00437202 */ /* 0x000fe20000000f00 */
[----:B------:R-:W-:Y:S08]  /*f1d0*/  MUFU.EX2 R52, R52 ;  /* 0x0000003400347308 */ /* 0x000ff00000000800 */
[----:B------:R-:W5:Y:S01]  /*f1e0*/  MUFU.EX2 R49, R49 ;  /* 0x0000003100317308 */ /* 0x000f620000000800 */
[----:B-1----:R-:W-:Y:S01]  /*f1f0*/  F2FP.BF16.F32.PACK_AB R35, R116, R81 ;  /* 0x000000517423723e */ /* 0x002fe200000010ff */
[----:B------:R-:W-:-:S04]  /*f200*/  FADD.FTZ R81, R81, R82 ;  /* 0x0000005251517221 */ /* 0x000fc80000010000 */
[----:B------:R-:W-:Y:S02]  /*f210*/  FADD.FTZ R116, R116, R81 ;  /* 0x0000005174747221 */ /* 0x000fe40000010000 */
[----:B------:R-:W-:Y:S01]  /*f220*/  MUFU.EX2 R47, R47 ;  /* 0x0000002f002f7308 */ /* 0x000fe20000000800 */
[C---:B------:R-:W-:Y:S06]  /*f230*/  HMMA.16816.F32.BF16 R20, R32.reuse, R4, R20 ;  /* 0x000000042014723c */ /* 0x040fec0000041814 */
[----:B------:R-:W-:Y:S01]  /*f240*/  HMMA.16816.F32.BF16 R28, R32, R6, R28 ;  /* 0x00000006201c723c */ /* 0x000fe2000004181c */
[----:B------:R-:W1:Y:S01]  /*f250*/  MUFU.EX2 R46, R46 ;  /* 0x0000002e002e7308 */ /* 0x000e620000000800 */
[----:B------:R-:W2:Y:S01]  /*f260*/  LDSM.16.MT88.4 R4, [R134+0x4400] ;  /* 0x004400008604783b */ /* 0x000ea20000004200 */
[----:B-----5:R-:W-:-:S03]  /*f270*/  F2FP.BF16.F32.PACK_AB R12, R49, R52 ;  /* 0x00000034310c723e */ /* 0x020fc600000010ff */
[C---:B----4-:R-:W-:Y:S03]  /*f280*/  HMMA.16816.F32.BF16 R108, R32.reuse, R24, R108 ;  /* 0x00000018206c723c */ /* 0x050fe6000004186c */
[----:B------:R-:W-:Y:S03]  /*f290*/  MUFU.EX2 R117, R117 ;  /* 0x0000007500757308 */ /* 0x000fe60000000800 */
[----:B------:R-:W-:Y:S01]  /*f2a0*/  HMMA.16816.F32.BF16 R104, R32, R26, R104 ;  /* 0x0000001a2068723c */ /* 0x000fe20000041868 */
[----:B------:R-:W4:Y:S04]  /*f2b0*/  LDSM.16.MT88.4 R24, [R136+0x4400] ;  /* 0x004400008818783b */ /* 0x000f280000004200 */
[----:B------:R-:W5:Y:S01]  /*f2c0*/  MUFU.EX2 R118, R118 ;  /* 0x0000007600767308 */ /* 0x000f620000000800 */
[----:B-1----:R-:W-:Y:S01]  /*f2d0*/  F2FP.BF16.F32.PACK_AB R14, R46, R47 ;  /* 0x0000002f2e0e723e */ /* 0x002fe200000010ff */
[--C-:B------:R-:W-:Y:S01]  /*f2e0*/  FFMA.FTZ R33, R68, UR8, -R53.reuse ;  /* 0x0000000844217c23 */ /* 0x100fe20008010835 */
[----:B------:R-:W-:Y:S01]  /*f2f0*/  FFMA.FTZ R35, R60, UR8, -R53 ;  /* 0x000000083c237c23 */ /* 0x000fe20008010835 */
[----:B------:R-:W-:-:S04]  /*f300*/  FFMA.FTZ R32, R79, UR8, -R74 ;  /* 0x000000084f207c23 */ /* 0x000fc8000801084a */
[----:B------:R-:W-:Y:S08]  /*f310*/  MUFU.EX2 R119, R119 ;  /* 0x0000007700777308 */ /* 0x000ff00000000800 */
[----:B------:R-:W1:Y:S01]  /*f320*/  MUFU.EX2 R156, R156 ;  /* 0x0000009c009c7308 */ /* 0x000e620000000800 */
[----:B-----5:R-:W-:Y:S01]  /*f330*/  F2FP.BF16.F32.PACK_AB R13, R118, R117 ;  /* 0x00000075760d723e */ /* 0x020fe200000010ff */
[----:B------:R-:W-:-:S04]  /*f340*/  FADD.FTZ R117, R117, R116 ;  /* 0x0000007475757221 */ /* 0x000fc80000010000 */
[----:B------:R-:W-:Y:S02]  /*f350*/  FADD.FTZ R118, R118, R117 ;  /* 0x0000007576767221 */ /* 0x000fe40000010000 */
[----:B------:R-:W-:Y:S08]  /*f360*/  MUFU.EX2 R45, R45 ;  /* 0x0000002d002d7308 */ /* 0x000ff00000000800 */
[----:B------:R-:W5:Y:S01]  /*f370*/  MUFU.EX2 R40, R40 ;  /* 0x0000002800287308 */ /* 0x000f620000000800 */
[----:B-1----:R-:W-:Y:S01]  /*f380*/  F2FP.BF16.F32.PACK_AB R15, R156, R119 ;  /* 0x000000779c0f723e */ /* 0x002fe200000010ff */
[----:B------:R-:W-:-:S04]  /*f390*/  FADD.FTZ R119, R119, R118 ;  /* 0x0000007677777221 */ /* 0x000fc80000010000 */
[----:B------:R-:W-:Y:S02]  /*f3a0*/  FADD.FTZ R156, R156, R119 ;  /* 0x000000779c9c7221 */ /* 0x000fe40000010000 */
[----:B------:R-:W-:Y:S01]  /*f3b0*/  MUFU.EX2 R41, R41 ;  /* 0x0000002900297308 */ /* 0x000fe20000000800 */
[C---:B---3--:R-:W-:Y:S06]  /*f3c0*/  HMMA.16816.F32.BF16 R20, R12.reuse, R16, R20 ;  /* 0x000000100c14723c */ /* 0x048fec0000041814 */
[----:B--2---:R-:W-:Y:S01]  /*f3d0*/  HMMA.16816.F32.BF16 R108, R12, R8, R108 ;  /* 0x000000080c6c723c */ /* 0x004fe2000004186c */
[----:B------:R-:W1:Y:S01]  /*f3e0*/  MUFU.EX2 R38, R38 ;  /* 0x0000002600267308 */ /* 0x000e620000000800 */
[----:B-----5:R-:W-:-:S04]  /*f3f0*/  F2FP.BF16.F32.PACK_AB R16, R40, R45 ;  /* 0x0000002d2810723e */ /* 0x020fc800000010ff */
[C---:B------:R-:W-:Y:S01]  /*f400*/  HMMA.16816.F32.BF16 R104, R12.reuse, R10, R104 ;  /* 0x0000000a0c68723c */ /* 0x040fe20000041868 */
[----:B------:R-:W2:Y:S02]  /*f410*/  LDSM.16.MT88.4 R8, [R134+0x4800] ;  /* 0x004800008608783b */ /* 0x000ea40000004200 */
[----:B------:R-:W-:Y:S03]  /*f420*/  MUFU.EX2 R143, R143 ;  /* 0x0000008f008f7308 */ /* 0x000fe60000000800 */
[----:B------:R-:W-:Y:S05]  /*f430*/  HMMA.16816.F32.BF16 R28, R12, R18, R28 ;  /* 0x000000120c1c723c */ /* 0x000fea000004181c */
[----:B------:R-:W3:Y:S02]  /*f440*/  MUFU.EX2 R144, R144 ;  /* 0x0000009000907308 */ /* 0x000ee40000000800 */
[----:B-1----:R-:W-:-:S06]  /*f450*/  F2FP.BF16.F32.PACK_AB R18, R38, R41 ;  /* 0x000000292612723e */ /* 0x002fcc00000010ff */
        /* <DEDUP_REMOVED lines=10> */
[----:B------:R-:W-:Y:S01]  /*f500*/  MUFU.EX2 R37, R37 ;  /* 0x0000002500257308 */ /* 0x000fe20000000800 */
[C---:B------:R-:W-:Y:S06]  /*f510*/  HMMA.16816.F32.BF16 R20, R16.reuse, R4, R20 ;  /* 0x000000041014723c */ /* 0x040fec0000041814 */
[----:B------:R-:W-:Y:S01]  /*f520*/  HMMA.16816.F32.BF16 R28, R16, R6, R28 ;  /* 0x00000006101c723c */ /* 0x000fe2000004181c */
[----:B------:R-:W1:Y:S01]  /*f530*/  MUFU.EX2 R2, R2 ;  /* 0x0000000200027308 */ /* 0x000e620000000800 */
[----:B------:R-:W5:Y:S01]  /*f540*/  LDSM.16.MT88.4 R4, [R136+0x4800] ;  /* 0x004800008804783b */ /* 0x000f620000004200 */
[----:B---3--:R-:W-:-:S03]  /*f550*/  F2FP.BF16.F32.PACK_AB R12, R36, R39 ;  /* 0x00000027240c723e */ /* 0x008fc600000010ff */
[C---:B----4-:R-:W-:Y:S03]  /*f560*/  HMMA.16816.F32.BF16 R108, R16.reuse, R24, R108 ;  /* 0x00000018106c723c */ /* 0x050fe6000004186c */
[----:B------:R-:W-:Y:S03]  /*f570*/  MUFU.EX2 R33, R33 ;  /* 0x0000002100217308 */ /* 0x000fe60000000800 */
[----:B------:R-:W-:Y:S05]  /*f580*/  HMMA.16816.F32.BF16 R104, R16, R26, R104 ;  /* 0x0000001a1068723c */ /* 0x000fea0000041868 */
[----:B------:R-:W3:Y:S01]  /*f590*/  MUFU.EX2 R66, R66 ;  /* 0x0000004200427308 */ /* 0x000ee20000000800 */
[----:B-1----:R-:W-:Y:S01]  /*f5a0*/  F2FP.BF16.F32.PACK_AB R14, R2, R37 ;  /* 0x00000025020e723e */ /* 0x002fe200000010ff */
[----:B------:R-:W-:Y:S01]  /*f5b0*/  FADD.FTZ R18, R58, R59 ;  /* 0x0000003b3a127221 */ /* 0x000fe20000010000 */
[--C-:B------:R-:W-:Y:S01]  /*f5c0*/  FFMA.FTZ R16, R48, UR8, -R53.reuse ;  /* 0x0000000830107c23 */ /* 0x100fe20008010835 */
[----:B------:R-:W-:-:S02]  /*f5d0*/  FFMA.FTZ R17, R50, UR8, -R53 ;  /* 0x0000000832117c23 */ /* 0x000fc40008010835 */
        /* <DEDUP_REMOVED lines=8> */
[----:B-1----:R-:W-:-:S07]  /*f660*/  F2FP.BF16.F32.PACK_AB R15, R56, R35 ;  /* 0x00000023380f723e */ /* 0x002fce00000010ff */
[C---:B--2---:R-:W-:Y:S01]  /*f670*/  HMMA.16816.F32.BF16 R20, R12.reuse, R8, R20 ;  /* 0x000000080c14723c */ /* 0x044fe20000041814 */
[----:B------:R-:W-:Y:S05]  /*f680*/  MUFU.EX2 R32, R32 ;  /* 0x0000002000207308 */ /* 0x000fea0000000800 */
[C---:B------:R-:W-:Y:S01]  /*f690*/  HMMA.16816.F32.BF16 R28, R12.reuse, R10, R28 ;  /* 0x0000000a0c1c723c */ /* 0x040fe2000004181c */
[----:B------:R-:W-:Y:S02]  /*f6a0*/  FADD.FTZ R9, R55, R18 ;  /* 0x0000001237097221 */ /* 0x000fe40000010000 */
[----:B------:R-:W1:Y:S02]  /*f6b0*/  MUFU.EX2 R25, R69 ;  /* 0x0000004500197308 */ /* 0x000e640000000800 */
[----:B------:R-:W-:Y:S01]  /*f6c0*/  FADD.FTZ R9, R54, R9 ;  /* 0x0000000936097221 */ /* 0x000fe20000010000 */
[----:B-----5:R-:W-:Y:S03]  /*f6d0*/  HMMA.16816.F32.BF16 R108, R12, R4, R108 ;  /* 0x000000040c6c723c */ /* 0x020fe6000004186c */
[----:B------:R-:W-:-:S02]  /*f6e0*/  FADD.FTZ R24, R52, R9 ;  /* 0x0000000934187221 */ /* 0x000fc40000010000 */
[----:B------:R-:W2:Y:S01]  /*f6f0*/  LDSM.16.MT88.4 R8, [R136+0x4c00] ;  /* 0x004c00008808783b */ /* 0x000ea20000004200 */
[----:B------:R-:W-:Y:S01]  /*f700*/  MUFU.EX2 R16, R16 ;  /* 0x0000001000107308 */ /* 0x000fe20000000800 */
[----:B------:R-:W-:Y:S01]  /*f710*/  FADD.FTZ R24, R49, R24 ;  /* 0x0000001831187221 */ /* 0x000fe20000010000 */
[----:B------:R-:W-:Y:S01]  /*f720*/  HMMA.16816.F32.BF16 R104, R12, R6, R104 ;  /* 0x000000060c68723c */ /* 0x000fe20000041868 */
[----:B---3--:R-:W-:Y:S02]  /*f730*/  F2FP.BF16.F32.PACK_AB R4, R0, R3 ;  /* 0x000000030004723e */ /* 0x008fe400000010ff */
[----:B------:R-:W-:-:S03]  /*f740*/  FADD.FTZ R47, R47, R24 ;  /* 0x000000182f2f7221 */ /* 0x000fc60000010000 */
[----:B------:R-:W3:Y:S01]  /*f750*/  MUFU.EX2 R17, R17 ;  /* 0x0000001100117308 */ /* 0x000ee20000000800 */
[----:B------:R-:W-:Y:S01]  /*f760*/  FADD.FTZ R46, R46, R47 ;  /* 0x0000002f2e2e7221 */ /* 0x000fe20000010000 */
[----:B-1----:R-:W-:-:S03]  /*f770*/  F2FP.BF16.F32.PACK_AB R6, R25, R32 ;  /* 0x000000201906723e */ /* 0x002fc600000010ff */
[----:B------:R-:W-:-:S03]  /*f780*/  FADD.FTZ R45, R45, R46 ;  /* 0x0000002e2d2d7221 */ /* 0x000fc60000010000 */
        /* <DEDUP_REMOVED lines=25> */
.L_x_5260:
[----:B------:R-:W-:-:S13]  /*f920*/  ISETP.GT.AND P0, PT, R101, R120, PT ;  /* 0x000000786500720c */ /* 0x000fda0003f04270 */
        /* <DEDUP_REMOVED lines=11> */
.L_x_5272:
        /* <DEDUP_REMOVED lines=70> */
.L_x_5269:
        /* <DEDUP_REMOVED lines=23> */
[----:B------:R-:W-:Y:S01]  /*ffb0*/  ISETP.GT.AND P0, PT, R101, R120, PT ;  /* 0x000000786500720c */ /* 0x000fe20003f04270 */
[----:B------:R-:W-:Y:S01]  /*ffc0*/  @!PT LDS RZ, [RZ] ;  /* 0x00000000fffff984 */ /* 0x000fe20000000800 */
[----:B------:R-:W-:Y:S01]  /*ffd0*/  @!PT LDS RZ, [RZ] ;  /* 0x00000000fffff984 */ /* 0x000fe20000000800 */
[----:B------:R-:W-:Y:S01]  /*ffe0*/  @!PT LDS RZ, [RZ] ;  /* 0x00000000fffff984 */ /* 0x000fe20000000800 */
[----:B------:R-:W-:Y:S01]  /*fff0*/  @!P2 LDGSTS.E.BYPASS.LTC128B.128 [R126+0x3800], desc[UR6][R152.64] ;  /* 0x03800000987eafae */ /* 0x000fe2000b901d46 */
[----:B------:R-:W-:Y:S07]  /*10000*/  MOV R137, R139 ;  /* 0x0000008b00897202 */ /* 0x000fee0000000f00 */
        /* <DEDUP_REMOVED lines=261> */
.L_x_5271:
[----:B------:R2:W-:Y:S01]  /*11060*/  @P2 STS [R126+0x1000], RZ ;  /* 0x001000ff7e002388 */ /* 0x0005e20000000800 */
[----:B------:R-:W-:Y:S01]  /*11070*/  LEA R82, P5, R74, R130, 0x1 ;  /* 0x000000824a527211 */ /* 0x000fe200078a08ff */
[C---:B------:R-:W-:Y:S01]  /*11080*/  @!P2 IMAD.WIDE.U32 R68, R76.reuse, 0x60, R74 ;  /* 0x000000604c44a825 */ /* 0x040fe200078e004a */
[-C--:B------:R-:W-:Y:S01]  /*11090*/  @!P2 LEA R66, P3, R76, R74.reuse, 0x6 ;  /* 0x0000004a4c42a211 */ /* 0x080fe200078630ff */
[----:B------:R2:W-:Y:S01]  /*110a0*/  @P2 STS [R126+0x1004], RZ ;  /* 0x001004ff7e002388 */ /* 0x0005e20000000800 */
[----:B------:R-:W-:Y:S01]  /*110b0*/  @!P2 IADD3 R65, P0, R122, R74, RZ ;  /* 0x0000004a7a41a210 */ /* 0x000fe20007f1e0ff */
[----:B----4-:R-:W-:Y:S01]  /*110c0*/  @!P2 IMAD R70, R70, 0x60, RZ ;  /* 0x000000604646a824 */ /* 0x010fe200078e02ff */
[--C-:B------:R-:W-:Y:S01]  /*110d0*/  LEA.HI.X R83, R74, R131, R75.reuse, 0x1, P5 ;  /* 0x000000834a537211 */ /* 0x100fe200028f0c4b */
[----:B------:R2:W-:Y:S01]  /*110e0*/  @P2 STS.64 [R126+0x1008], RZ ;  /* 0x001008ff7e002388 */ /* 0x0005e20000000a00 */
[----:B---3--:R-:W-:Y:S01]  /*110f0*/  @!P2 LEA.HI.X R72, R76, R75, R72, 0x6, P3 ;  /* 0x0000004b4c48a211 */ /* 0x008fe200018f3448 */
[----:B------:R-:W-:Y:S01]  /*11100*/  @!P2 IMAD.X R76, R121, 0x1, R75, P0 ;  /* 0x00000001794ca824 */ /* 0x000fe200000e064b */
[CC--:B------:R-:W-:Y:S01]  /*11110*/  @!P2 LEA R80, P4, R65.reuse, R130.reuse, 0x1 ;  /* 0x000000824150a211 */ /* 0x0c0fe200078808ff */
        /* <DEDUP_REMOVED lines=8> */
[-C--:B------:R-:W-:Y:S02]  /*111a0*/  @!P2 LEA.HI.X R79, R66, R131.reuse, R72, 0x1, P3 ;  /* 0x00000083424fa211 */ /* 0x080fe400018f0c48 */
[C---:B------:R-:W-:Y:S01]  /*111b0*/  @!P2 LEA R138, P0, R68.reuse, R130, 0x1 ;  /* 0x00000082448aa211 */ /* 0x040fe200078008ff */
[----:B------:R-:W-:Y:S01]  /*111c0*/  @!PT LDS RZ, [RZ] ;  /* 0x00000000fffff984 */ /* 0x000fe20000000800 */
[----:B------:R-:W-:Y:S01]  /*111d0*/  @!PT LDS RZ, [RZ] ;  /* 0x00000000fffff984 */ /* 0x000fe20000000800 */
[----:B------:R-:W-:Y:S01]  /*111e0*/  @!PT LDS RZ, [RZ] ;  /* 0x00000000fffff984 */ /* 0x000fe20000000800 */
[----:B------:R2:W-:Y:S01]  /*111f0*/  @!P2 LDGSTS.E.BYPASS.LTC128B.128 [R126+0x1800], desc[UR6][R80.64] ;  /* 0x01800000507eafae */ /* 0x0005e2000b901d46 */
[----:B------:R-:W-:Y:S02]  /*11200*/  IMAD.MOV.U32 R130, RZ, RZ, R82 ;  /* 0x000000ffff827224 */ /* 0x000fe400078e0052 */
        /* <DEDUP_REMOVED lines=13> */
.L_x_5270:
[----:B------:R-:W-:Y:S01]  /*112e0*/  LEA R72, R101, R100, 0x7 ;  /* 0x0000006465487211 */ /* 0x000fe200078e38ff */
[----:B--2---:R-:W-:Y:S03]  /*112f0*/  LDSM.16.MT88.4 R80, [R136+0x3000] ;  /* 0x003000008850783b */ /* 0x004fe60000004200 */
[C---:B------:R-:W-:Y:S02]  /*11300*/  IADD3 R68, R72.reuse, 0x30, RZ ;  /* 0x0000003048447810 */ /* 0x040fe40007ffe0ff */
[C---:B------:R-:W-:Y:S02]  /*11310*/  IADD3 R71, R72.reuse, 0x1, RZ ;  /* 0x0000000148477810 */ /* 0x040fe40007ffe0ff */
[----:B------:R-:W-:Y:S01]  /*11320*/  I2FP.F32.S32 R69, R72 ;  /* 0x0000004800457245 */ /* 0x000fe20000201400 */
[----:B------:R-:W-:Y:S01]  /*11330*/  LDSM.16.MT88.4 R144, [R136+0x3400] ;  /* 0x003400008890783b */ /* 0x000fe20000004200 */
[----:B------:R-:W-:Y:S02]  /*11340*/  I2FP.F32.S32 R71, R71 ;  /* 0x0000004700477245 */ /* 0x000fe40000201400 */
[----:B------:R-:W-:Y:S01]  /*11350*/  IADD3 R73, R72, 0x8, RZ ;  /* 0x0000000848497810 */ /* 0x000fe20007ffe0ff */
[CC--:B------:R-:W-:Y:S01]  /*11360*/  FFMA.FTZ R0, R98.reuse, R69.reuse, R0 ;  /* 0x0000004562007223 */ /* 0x0c0fe20000010000 */
[C---:B------:R-:W-:Y:S01]  /*11370*/  FFMA.FTZ R2, R98.reuse, R69, R2 ;  /* 0x0000004562027223 */ /* 0x040fe20000010002 */
[CC--:B------:R-:W-:Y:S01]  /*11380*/  FFMA.FTZ R3, R98.reuse, R71.reuse, R3 ;  /* 0x0000004762037223 */ /* 0x0c0fe20000010003 */
[----:B------:R-:W-:Y:S01]  /*11390*/  FFMA.FTZ R4, R98, R71, R4 ;  /* 0x0000004762047223 */ /* 0x000fe20000010004 */
        /* <DEDUP_REMOVED lines=8> */
[C---:B------:R-:W-:Y:S02]  /*11420*/  IADD3 R74, R72.reuse, 0x9, RZ ;  /* 0x00000009484a7810 */ /* 0x040fe40007ffe0ff */
[C---:B------:R-:W-:Y:S02]  /*11430*/  IADD3 R73, R72.reuse, 0x10, RZ ;  /* 0x0000001048497810 */ /* 0x040fe40007ffe0ff */
[----:B------:R-:W-:Y:S02]  /*11440*/  I2FP.F32.S32 R71, R74 ;  /* 0x0000004a00477245 */ /* 0x000fe40000201400 */
[----:B------:R-:W-:Y:S02]  /*11450*/  IADD3 R74, R72, 0x11, RZ ;  /* 0x00000011484a7810 */ /* 0x000fe40007ffe0ff */
[----:B------:R-:W-:Y:S01]  /*11460*/  I2FP.F32.S32 R69, R73 ;  /* 0x0000004900457245 */ /* 0x000fe20000201400 */
[CC--:B------:R-:W-:Y:S01]  /*11470*/  FFMA.FTZ R7, R98.reuse, R71.reuse, R7 ;  /* 0x0000004762077223 */ /* 0x0c0fe20000010007 */
[----:B------:R-:W-:Y:S01]  /*11480*/  FFMA.FTZ R8, R98, R71, R8 ;  /* 0x0000004762087223 */ /* 0x000fe20000010008 */
[----:B------:R-:W-:Y:S02]  /*11490*/  I2FP.F32.S32 R71, R74 ;  /* 0x0000004a00477245 */ /* 0x000fe40000201400 */
[----:B------:R-:W-:Y:S01]  /*114a0*/  IADD3 R74, R72, 0x19, RZ ;  /* 0x00000019484a7810 */ /* 0x000fe20007ffe0ff */
[-C--:B-1----:R-:W-:Y:S01]  /*114b0*/  FFMA.FTZ R9, R98, R69.reuse, R9 ;  /* 0x0000004562097223 */ /* 0x082fe20000010009 */
[----:B------:R-:W-:Y:S01]  /*114c0*/  IADD3 R73, R72, 0x18, RZ ;  /* 0x0000001848497810 */ /* 0x000fe20007ffe0ff */
[C---:B------:R-:W-:Y:S01]  /*114d0*/  FFMA.FTZ R10, R98.reuse, R69, R10 ;  /* 0x00000045620a7223 */ /* 0x040fe2000001000a */
[CC--:B------:R-:W-:Y:S01]  /*114e0*/  FFMA.FTZ R11, R98.reuse, R71.reuse, R11 ;  /* 0x00000047620b7223 */ /* 0x0c0fe2000001000b */
[----:B------:R-:W-:Y:S01]  /*114f0*/  FFMA.FTZ R12, R98, R71, R12 ;  /* 0x00000047620c7223 */ /* 0x000fe2000001000c */
[----:B------:R-:W-:Y:S02]  /*11500*/  I2FP.F32.S32 R71, R74 ;  /* 0x0000004a00477245 */ /* 0x000fe40000201400 */
[----:B------:R-:W-:Y:S02]  /*11510*/  I2FP.F32.S32 R69, R73 ;  /* 0x0000004900457245 */ /* 0x000fe40000201400 */
[----:B------:R-:W-:Y:S02]  /*11520*/  IADD3 R73, R72, 0x20, RZ ;  /* 0x0000002048497810 */ /* 0x000fe40007ffe0ff */
[----:B------:R-:W-:Y:S01]  /*11530*/  FMNMX.FTZ R75, R6, R75, !PT ;  /* 0x0000004b064b7209 */ /* 0x000fe20007810000 */
[C---:B------:R-:W-:Y:S01]  /*11540*/  FFMA.FTZ R13, R98.reuse, R69, R13 ;  /* 0x00000045620d7223 */ /* 0x040fe2000001000d */
[----:B------:R-:W-:Y:S01]  /*11550*/  I2FP.F32.S32 R65, R73 ;  /* 0x0000004900417245 */ /* 0x000fe20000201400 */
[C---:B------:R-:W-:Y:S01]  /*11560*/  FFMA.FTZ R14, R98.reuse, R69, R14 ;  /* 0x00000045620e7223 */ /* 0x040fe2000001000e */
[CC--:B------:R-:W-:Y:S01]  /*11570*/  FFMA.FTZ R15, R98.reuse, R71.reuse, R15 ;  /* 0x00000047620f7223 */ /* 0x0c0fe2000001000f */
[----:B------:R-:W-:Y:S01]  /*11580*/  FFMA.FTZ R16, R98, R71, R16 ;  /* 0x0000004762107223 */ /* 0x000fe20000010010 */
[----:B------:R-:W-:Y:S01]  /*11590*/  IADD3 R69, R72, 0x29, RZ ;  /* 0x0000002948457810 */ /* 0x000fe20007ffe0ff */
[CC--:B------:R-:W-:Y:S01]  /*115a0*/  FFMA.FTZ R17, R98.reuse, R65.reuse, R17 ;  /* 0x0000004162117223 */ /* 0x0c0fe20000010011 */
[C---:B------:R-:W-:Y:S01]  /*115b0*/  FFMA.FTZ R18, R98.reuse, R65, R18 ;  /* 0x0000004162127223 */ /* 0x040fe20000010012 */
[CC--:B------:R-:W-:Y:S01]  /*115c0*/  FFMA.FTZ R19, R98.reuse, R66.reuse, R19 ;  /* 0x0000004262137223 */ /* 0x0c0fe20000010013 */
[----:B------:R-:W-:Y:S01]  /*115d0*/  FFMA.FTZ R20, R98, R66, R20 ;  /* 0x0000004262147223 */ /* 0x000fe20000010014 */
[----:B------:R-:W-:Y:S02]  /*115e0*/  I2FP.F32.S32 R66, R69 ;  /* 0x0000004500427245 */ /* 0x000fe40000201400 */
[----:B------:R-:W-:Y:S02]  /*115f0*/  I2FP.F32.S32 R65, R67 ;  /* 0x0000004300417245 */ /* 0x000fe40000201400 */
[----:B------:R-:W-:Y:S02]  /*11600*/  IADD3 R67, R72, 0x31, RZ ;  /* 0x0000003148437810 */ /* 0x000fe40007ffe0ff */
[----:B------:R-:W-:Y:S01]  /*11610*/  FMNMX.FTZ R75, R8, R75, !PT ;  /* 0x0000004b084b7209 */ /* 0x000fe20007810000 */
[CC--:B------:R-:W-:Y:S01]  /*11620*/  FFMA.FTZ R21, R98.reuse, R65.reuse, R21 ;  /* 0x0000004162157223 */ /* 0x0c0fe20000010015 */
[C---:B------:R-:W-:Y:S01]  /*11630*/  FFMA.FTZ R22, R98.reuse, R65, R22 ;  /* 0x0000004162167223 */ /* 0x040fe20000010016 */
        /* <DEDUP_REMOVED lines=12> */
[C---:B------:R-:W-:Y:S02]  /*11700*/  IADD3 R67, R72.reuse, 0x39, RZ ;  /* 0x0000003948437810 */ /* 0x040fe40007ffe0ff */
[----:B------:R-:W-:Y:S01]  /*11710*/  IADD3 R66, R72, 0x40, RZ ;  /* 0x0000004048427810 */ /* 0x000fe20007ffe0ff */
[C---:B------:R-:W-:Y:S01]  /*11720*/  FFMA.FTZ R29, R98.reuse, R65, R29 ;  /* 0x00000041621d7223 */ /* 0x040fe2000001001d */
[----:B------:R-:W-:Y:S01]  /*11730*/  I2FP.F32.S32 R67, R67 ;  /* 0x0000004300437245 */ /* 0x000fe20000201400 */
[----:B------:R-:W-:Y:S01]  /*11740*/  FFMA.FTZ R30, R98, R65, R30 ;  /* 0x00000041621e7223 */ /* 0x000fe2000001001e */
[----:B------:R-:W-:Y:S02]  /*11750*/  I2FP.F32.S32 R65, R66 ;  /* 0x0000004200417245 */ /* 0x000fe40000201400 */
[----:B------:R-:W-:Y:S01]  /*11760*/  FMNMX.FTZ R75, R10, R75, !PT ;  /* 0x0000004b0a4b7209 */ /* 0x000fe20007810000 */
[CC--:B------:R-:W-:Y:S01]  /*11770*/  FFMA.FTZ R31, R98.reuse, R67.reuse, R31 ;  /* 0x00000043621f7223 */ /* 0x0c0fe2000001001f */
[C---:B------:R-:W-:Y:S01]  /*11780*/  FFMA.FTZ R32, R98.reuse, R67, R32 ;  /* 0x0000004362207223 */ /* 0x040fe20000010020 */
[CC--:B------:R-:W-:Y:S01]  /*11790*/  FFMA.FTZ R33, R98.reuse, R65.reuse, R33 ;  /* 0x0000004162217223 */ /* 0x0c0fe20000010021 */
[----:B------:R-:W-:Y:S01]  /*117a0*/  FFMA.FTZ R34, R98, R65, R34 ;  /* 0x0000004162227223 */ /* 0x000fe20000010022 */
        /* <DEDUP_REMOVED lines=30> */
[----:B------:R-:W-:Y:S01]  /*11990*/  I2FP.F32.S32 R65, R66 ;  /* 0x0000004200417245 */ /* 0x000fe20000201400 */
[----:B------:R-:W-:Y:S01]  /*119a0*/  FFMA.FTZ R43, R98, R67, R43 ;  /* 0x00000043622b7223 */ /* 0x000fe2000001002b */
[----:B------:R-:W-:Y:S01]  /*119b0*/  FMNMX.FTZ R75, R34, R75, !PT ;  /* 0x0000004b224b7209 */ /* 0x000fe20007810000 */
[----:B------:R-:W-:Y:S01]  /*119c0*/  FFMA.FTZ R44, R98, R67, R44 ;  /* 0x00000043622c7223 */ /* 0x000fe2000001002c */
[----:B------:R-:W-:Y:S01]  /*119d0*/  IADD3 R66, R72, 0x61, RZ ;  /* 0x0000006148427810 */ /* 0x000fe20007ffe0ff */
[----:B------:R-:W-:Y:S01]  /*119e0*/  FFMA.FTZ R45, R98, R65, R45 ;  /* 0x00000041622d7223 */ /* 0x000fe2000001002d */
[----:B------:R-:W-:Y:S01]  /*119f0*/  FMNMX.FTZ R75, R36, R75, !PT ;  /* 0x0000004b244b7209 */ /* 0x000fe20007810000 */
[----:B------:R-:W-:Y:S01]  /*11a00*/  FFMA.FTZ R46, R98, R65, R46 ;  /* 0x00000041622e7223 */ /* 0x000fe2000001002e */
[----:B------:R-:W-:Y:S02]  /*11a10*/  IADD3 R65, R72, 0x59, RZ ;  /* 0x0000005948417810 */ /* 0x000fe40007ffe0ff */
[----:B------:R-:W-:Y:S02]  /*11a20*/  FMNMX.FTZ R75, R38, R75, !PT ;  /* 0x0000004b264b7209 */ /* 0x000fe40007810000 */
[----:B------:R-:W-:Y:S02]  /*11a30*/  I2FP.F32.S32 R65, R65 ;  /* 0x0000004100417245 */ /* 0x000fe40000201400 */
[----:B------:R-:W-:Y:S02]  /*11a40*/  IADD3 R67, R72, 0x60, RZ ;  /* 0x0000006048437810 */ /* 0x000fe40007ffe0ff */
[----:B------:R-:W-:Y:S01]  /*11a50*/  FMNMX.FTZ R75, R40, R75, !PT ;  /* 0x0000004b284b7209 */ /* 0x000fe20007810000 */
        /* <DEDUP_REMOVED lines=24> */
[----:B------:R-:W-:Y:S02]  /*11be0*/  I2FP.F32.S32 R65, R66 ;  /* 0x0000004200417245 */ /* 0x000fe40000201400 */
[----:B------:R-:W-:Y:S02]  /*11bf0*/  IADD3 R66, R72, 0x79, RZ ;  /* 0x0000007948427810 */ /* 0x000fe40007ffe0ff */
[----:B------:R-:W-:Y:S01]  /*11c00*/  FMNMX.FTZ R75, R50, R75, !PT ;  /* 0x0000004b324b7209 */ /* 0x000fe20007810000 */
[CC--:B------:R-:W-:Y:S01]  /*11c10*/  FFMA.FTZ R57, R98.reuse, R65.reuse, R57 ;  /* 0x0000004162397223 */ /* 0x0c0fe20000010039 */
[----:B------:R-:W-:Y:S01]  /*11c20*/  I2FP.F32.S32 R66, R66 ;  /* 0x0000004200427245 */ /* 0x000fe20000201400 */
[----:B------:R-:W-:Y:S01]  /*11c30*/  FFMA.FTZ R58, R98, R65, R58 ;  /* 0x00000041623a7223 */ /* 0x000fe2000001003a */
        /* <DEDUP_REMOVED lines=8> */
[----:B------:R-:W-:Y:S01]  /*11cc0*/  FFMA.FTZ R62, R98, R67, R62 ;  /* 0x00000043623e7223 */ /* 0x000fe2000001003e */
        /* <DEDUP_REMOVED lines=37> */
[----:B------:R-:W1:Y:S08]  /*11f20*/  SHFL.BFLY PT, R66, R75, 0x2, 0x1f ;  /* 0x0c401f004b427f89 */ /* 0x000e7000000e0000 */
[----:B------:R-:W2:Y:S01]  /*11f30*/  SHFL.BFLY PT, R65, R68, 0x1, 0x1f ;  /* 0x0c201f0044417f89 */ /* 0x000ea200000e0000 */
[----:B-1----:R-:W-:Y:S02]  /*11f40*/  FMNMX.FTZ R76, R75, R66, !PT ;  /* 0x000000424b4c7209 */ /* 0x002fe40007810000 */
[----:B--2---:R-:W-:Y:S05]  /*11f50*/  FMNMX.FTZ R65, R68, R65, !PT ;  /* 0x0000004144417209 */ /* 0x004fea0007810000 */
[----:B------:R-:W1:Y:S01]  /*11f60*/  SHFL.BFLY PT, R67, R76, 0x1, 0x1f ;  /* 0x0c201f004c437f89 */ /* 0x000e6200000e0000 */
[----:B------:R-:W-:Y:S04]  /*11f70*/  FADD.FTZ R70, -R65, R102 ;  /* 0x0000006641467221 */ /* 0x000fe80000010100 */
[----:B------:R-:W-:Y:S04]  /*11f80*/  FMUL.FTZ R72, R70, UR4 ;  /* 0x0000000446487c20 */ /* 0x000fe80008410000 */
[----:B------:R-:W2:Y:S01]  /*11f90*/  MUFU.EX2 R68, R72 ;  /* 0x0000004800447308 */ /* 0x000ea20000000800 */
[----:B-1----:R-:W-:Y:S02]  /*11fa0*/  FMNMX.FTZ R67, R76, R67, !PT ;  /* 0x000000434c437209 */ /* 0x002fe40007810000 */
[----:B------:R-:W1:Y:S02]  /*11fb0*/  LDSM.16.MT88.4 R76, [R134+0x3000] ;  /* 0x00300000864c783b */ /* 0x000e640000004200 */
[C---:B------:R-:W-:Y:S01]  /*11fc0*/  FSETP.NEU.FTZ.AND P0, PT, R67.reuse, -INF , PT ;  /* 0xff8000004300780b */ /* 0x040fe20003f1d000 */
        /* <DEDUP_REMOVED lines=8> */
[C---:B------:R-:W-:Y:S01]  /*12050*/  FMUL.FTZ R66, R67.reuse, UR4 ;  /* 0x0000000443427c20 */ /* 0x040fe20008410000 */
[----:B------:R-:W-:Y:S04]  /*12060*/  FADD.FTZ R69, -R67, R103 ;  /* 0x0000006743457221 */ /* 0x000fe80000010100 */
[----:B------:R-:W-:Y:S01]  /*12070*/  FSEL R66, R66, RZ, P0 ;  /* 0x000000ff42427208 */ /* 0x000fe20000000000 */
[----:B------:R-:W-:Y:S01]  /*12080*/  FMUL.FTZ R71, R69, UR4 ;  /* 0x0000000445477c20 */ /* 0x000fe20008410000 */
[----:B------:R-:W-:Y:S03]  /*12090*/  FSETP.NEU.FTZ.AND P0, PT, R65, -INF , PT ;  /* 0xff8000004100780b */ /* 0x000fe60003f1d000 */
        /* <DEDUP_REMOVED lines=34> */
[--C-:B------:R-:W-:Y:S01]  /*122c0*/  FFMA.FTZ R70, R43, UR4, -R66.reuse ;  /* 0x000000042b467c23 */ /* 0x100fe20008010842 */
[--C-:B------:R-:W-:Y:S01]  /*122d0*/  FFMA.FTZ R43, R45, UR4, -R66.reuse ;  /* 0x000000042d2b7c23 */ /* 0x100fe20008010842 */
[--C-:B------:R-:W-:Y:S01]  /*122e0*/  FFMA.FTZ R150, R59, UR4, -R66.reuse ;  /* 0x000000043b967c23 */ /* 0x100fe20008010842 */
[--C-:B------:R-:W-:Y:S01]  /*122f0*/  FFMA.FTZ R45, R49, UR4, -R66.reuse ;  /* 0x00000004312d7c23 */ /* 0x100fe20008010842 */
[----:B------:R-:W-:Y:S01]  /*12300*/  FSEL R13, R13, RZ, P0 ;  /* 0x000000ff0d0d7208 */ /* 0x000fe20000000000 */
        /* <DEDUP_REMOVED lines=17> */
[----:B------:R4:W-:Y:S01]  /*12420*/  MUFU.EX2 R4, R17 ;  /* 0x0000001100047308 */ /* 0x0009e20000000800 */
[----:B--2---:R-:W-:Y:S01]  /*12430*/  F2FP.BF16.F32.PACK_AB R20, R157, R0 ;  /* 0x000000009d14723e */ /* 0x004fe200000010ff */
[--C-:B------:R-:W-:Y:S01]  /*12440*/  FFMA.FTZ R28, R28, UR4, -R13.reuse ;  /* 0x000000041c1c7c23 */ /* 0x100fe2000801080d */
[----:B---3--:R-:W-:Y:S01]  /*12450*/  F2FP.BF16.F32.PACK_AB R22, R155, R153 ;  /* 0x000000999b16723e */ /* 0x008fe200000010ff */
        /* <DEDUP_REMOVED lines=9> */
[----:B------:R-:W-:Y:S01]  /*124f0*/  FFMA.FTZ R49, R57, UR4, -R66 ;  /* 0x0000000439317c23 */ /* 0x000fe20008010842 */
[--C-:B------:R-:W-:Y:S01]  /*12500*/  FFMA.FTZ R57, R12, UR4, -R13.reuse ;  /* 0x000000040c397c23 */ /* 0x100fe2000801080d */
[----:B------:R-:W-:Y:S03]  /*12510*/  FFMA.FTZ R0, R97, R69, R0 ;  /* 0x0000004561007223 */ /* 0x000fe60000010000 */
[----:B------:R-:W3:Y:S01]  /*12520*/  MUFU.EX2 R165, R165 ;  /* 0x000000a500a57308 */ /* 0x000ee20000000800 */
[----:B----4-:R-:W4:Y:S01]  /*12530*/  LDSM.16.MT88.4 R16, [R134+0x3400] ;  /* 0x003400008610783b */ /* 0x010f220000004200 */
[--C-:B------:R-:W-:Y:S01]  /*12540*/  FFMA.FTZ R58, R58, UR4, -R13.reuse ;  /* 0x000000043a3a7c23 */ /* 0x100fe2000801080d */
[----:B------:R-:W-:Y:S01]  /*12550*/  ISETP.GT.AND P0, PT, R101, R120, PT ;  /* 0x000000786500720c */ /* 0x000fe20003f04270 */
[--C-:B------:R-:W-:Y:S01]  /*12560*/  FFMA.FTZ R62, R62, UR4, -R13.reuse ;  /* 0x000000043e3e7c23 */ /* 0x100fe2000801080d */
[--C-:B------:R-:W-:Y:S01]  /*12570*/  FFMA.FTZ R61, R61, UR4, -R66.reuse ;  /* 0x000000043d3d7c23 */ /* 0x100fe20008010842 */
[----:B------:R-:W-:Y:S04]  /*12580*/  FFMA.FTZ R66, R63, UR4, -R66 ;  /* 0x000000043f427c23 */ /* 0x000fe80008010842 */
[----:B------:R-:W-:Y:S01]  /*12590*/  MUFU.EX2 R164, R164 ;  /* 0x000000a400a47308 */ /* 0x000fe20000000800 */
[----:B--2---:R-:W-:Y:S01]  /*125a0*/  F2FP.BF16.F32.PACK_AB R21, R3, R2 ;  /* 0x000000020315723e */ /* 0x004fe200000010ff */
[----:B------:R-:W-:Y:S08]  /*125b0*/  FFMA.FTZ R2, R99, R68, R2 ;  /* 0x0000004463027223 */ /* 0x000ff00000010002 */
[----:B------:R-:W2:Y:S01]  /*125c0*/  MUFU.EX2 R151, R151 ;  /* 0x0000009700977308 */ /* 0x000ea20000000800 */
[----:B---3--:R-:W-:Y:S09]  /*125d0*/  F2FP.BF16.F32.PACK_AB R23, R165, R4 ;  /* 0x00000004a517723e */ /* 0x008ff200000010ff */
[----:B------:R-:W-:Y:S01]  /*125e0*/  MUFU.EX2 R162, R162 ;  /* 0x000000a200a27308 */ /* 0x000fe20000000800 */
[C---:B-1----:R-:W-:Y:S06]  /*125f0*/  HMMA.16816.F32.BF16 R116, R20.reuse, R76, R116 ;  /* 0x0000004c1474723c */ /* 0x042fec0000041874 */
[C---:B------:R-:W-:Y:S03]  /*12600*/  HMMA.16816.F32.BF16 R112, R20.reuse, R78, R112 ;  /* 0x0000004e1470723c */ /* 0x040fe60000041870 */
[----:B------:R-:W1:Y:S02]  /*12610*/  MUFU.EX2 R149, R149 ;  /* 0x0000009500957308 */ /* 0x000e640000000800 */
[----:B--2---:R-:W-:Y:S01]  /*12620*/  F2FP.BF16.F32.PACK_AB R76, R151, R164 ;  /* 0x000000a4974c723e */ /* 0x004fe200000010ff */
[C---:B------:R-:W-:Y:S07]  /*12630*/  HMMA.16816.F32.BF16 R108, R20.reuse, R80, R108 ;  /* 0x00000050146c723c */ /* 0x040fee000004186c */
[----:B------:R-:W-:Y:S01]  /*12640*/  MUFU.EX2 R161, R161 ;  /* 0x000000a100a17308 */ /* 0x000fe20000000800 */
[----:B------:R-:W-:Y:S01]  /*12650*/  HMMA.16816.F32.BF16 R104, R20, R82, R104 ;  /* 0x000000521468723c */ /* 0x000fe20000041868 */
[----:B------:R-:W2:Y:S08]  /*12660*/  LDSM.16.MT88.4 R20, [R136+0x3800] ;  /* 0x003800008814783b */ /* 0x000eb00000004200 */
[----:B------:R-:W3:Y:S02]  /*12670*/  MUFU.EX2 R57, R57 ;  /* 0x0000003900397308 */ /* 0x000ee40000000800 */
[----:B-1----:R-:W-:Y:S01]  /*12680*/  F2FP.BF16.F32.PACK_AB R78, R149, R162 ;  /* 0x000000a2954e723e */ /* 0x002fe200000010ff */
[--C-:B------:R-:W-:Y:S01]  /*12690*/  FFMA.FTZ R82, R32, UR4, -R13.reuse ;  /* 0x0000000420527c23 */ /* 0x100fe2000801080d */
[--C-:B------:R-:W-:Y:S02]  /*126a0*/  FFMA.FTZ R83, R34, UR4, -R13.reuse ;  /* 0x0000000422537c23 */ /* 0x100fe4000801080d */
[----:B------:R-:W-:Y:S01]  /*126b0*/  LDSM.16.MT88.4 R32, [R136+0x3c00] ;  /* 0x003c00008820783b */ /* 0x000fe20000004200 */
[--C-:B------:R-:W-:Y:S03]  /*126c0*/  FFMA.FTZ R81, R30, UR4, -R13.reuse ;  /* 0x000000041e517c23 */ /* 0x100fe6000801080d */
[----:B------:R-:W-:Y:S10]  /*126d0*/  MUFU.EX2 R59, R59 ;  /* 0x0000003b003b7308 */ /* 0x000ff40000000800 */
[----:B------:R-:W1:Y:S01]  /*126e0*/  MUFU.EX2 R51, R51 ;  /* 0x0000003300337308 */ /* 0x000e620000000800 */
[----:B---3--:R-:W-:Y:S09]  /*126f0*/  F2FP.BF16.F32.PACK_AB R77, R57, R161 ;  /* 0x000000a1394d723e */ /* 0x008ff200000010ff */
[----:B------:R-:W-:Y:S10]  /*12700*/  MUFU.EX2 R160, R160 ;  /* 0x000000a000a07308 */ /* 0x000ff40000000800 */
[----:B------:R-:W-:Y:S01]  /*12710*/  MUFU.EX2 R143, R143 ;  /* 0x0000008f008f7308 */ /* 0x000fe20000000800 */
[----:B-1----:R-:W-:Y:S09]  /*12720*/  F2FP.BF16.F32.PACK_AB R79, R51, R59 ;  /* 0x0000003b334f723e */ /* 0x002ff200000010ff */
[----:B------:R-:W-:Y:S01]  /*12730*/  MUFU.EX2 R158, R158 ;  /* 0x0000009e009e7308 */ /* 0x000fe20000000800 */
[C---:B----4-:R-:W-:Y:S06]  /*12740*/  HMMA.16816.F32.BF16 R116, R76.reuse, R16, R116 ;  /* 0x000000104c74723c */ /* 0x050fec0000041874 */
[C---:B------:R-:W-:Y:S03]  /*12750*/  HMMA.16816.F32.BF16 R112, R76.reuse, R18, R112 ;  /* 0x000000124c70723c */ /* 0x040fe60000041870 */
[----:B------:R-:W1:Y:S01]  /*12760*/  MUFU.EX2 R141, R141 ;  /* 0x0000008d008d7308 */ /* 0x000e620000000800 */
[----:B------:R-:W3:Y:S02]  /*12770*/  LDSM.16.MT88.4 R16, [R134+0x3c00] ;  /* 0x003c00008610783b */ /* 0x000ee40000004200 */
[C---:B------:R-:W-:Y:S07]  /*12780*/  HMMA.16816.F32.BF16 R108, R76.reuse, R144, R108 ;  /* 0x000000904c6c723c */ /* 0x040fee000004186c */
[----:B------:R-:W-:Y:S01]  /*12790*/  MUFU.EX2 R55, R55 ;  /* 0x0000003700377308 */ /* 0x000fe20000000800 */
[----:B------:R-:W-:Y:S09]  /*127a0*/  HMMA.16816.F32.BF16 R104, R76, R146, R104 ;  /* 0x000000924c68723c */ /* 0x000ff20000041868 */
[----:B------:R-:W4:Y:S02]  /*127b0*/  MUFU.EX2 R14, R14 ;  /* 0x0000000e000e7308 */ /* 0x000f240000000800 */
[----:B-1----:R-:W-:Y:S01]  /*127c0*/  F2FP.BF16.F32.PACK_AB R30, R141, R158 ;  /* 0x0000009e8d1e723e */ /* 0x002fe200000010ff */
[--C-:B------:R-:W-:Y:S01]  /*127d0*/  FFMA.FTZ R76, R36, UR4, -R13.reuse ;  /* 0x00000004244c7c23 */ /* 0x100fe2000801080d */
[--C-:B------:R-:W-:Y:S01]  /*127e0*/  FFMA.FTZ R77, R38, UR4, -R13.reuse ;  /* 0x00000004264d7c23 */ /* 0x100fe2000801080d */
[--C-:B------:R-:W-:Y:S01]  /*127f0*/  FFMA.FTZ R79, R44, UR4, -R13.reuse ;  /* 0x000000042c4f7c23 */ /* 0x100fe2000801080d */
[--C-:B------:R-:W-:Y:S04]  /*12800*/  FFMA.FTZ R44, R46, UR4, -R13.reuse ;  /* 0x000000042e2c7c23 */ /* 0x100fe8000801080d */
[----:B------:R-:W-:Y:S10]  /*12810*/  MUFU.EX2 R53, R53 ;  /* 0x0000003500357308 */ /* 0x000ff40000000800 */
[----:B------:R-:W1:Y:S01]  /*12820*/  MUFU.EX2 R159, R159 ;  /* 0x0000009f009f7308 */ /* 0x000e620000000800 */
[----:B----4-:R-:W-:Y:S09]  /*12830*/  F2FP.BF16.F32.PACK_AB R29, R14, R55 ;  /* 0x000000370e1d723e */ /* 0x010ff200000010ff */
[----:B------:R4:W-:Y:S10]  /*12840*/  MUFU.EX2 R80, R28 ;  /* 0x0000001c00507308 */ /* 0x0009f40000000800 */
[----:B------:R-:W5:Y:S01]  /*12850*/  MUFU.EX2 R139, R139 ;  /* 0x0000008b008b7308 */ /* 0x000f620000000800 */
[----:B-1----:R-:W-:Y:S09]  /*12860*/  F2FP.BF16.F32.PACK_AB R31, R159, R53 ;  /* 0x000000359f1f723e */ /* 0x002ff200000010ff */
[----:B------:R-:W-:Y:S01]  /*12870*/  MUFU.EX2 R103, R103 ;  /* 0x0000006700677308 */ /* 0x000fe20000000800 */
[----:B----4-:R-:W-:Y:S09]  /*12880*/  F2FP.BF16.F32.PACK_AB R28, R143, R160 ;  /* 0x000000a08f1c723e */ /* 0x010ff200000010ff */
[----:B------:R-:W1:Y:S01]  /*12890*/  MUFU.EX2 R154, R154 ;  /* 0x0000009a009a7308 */ /* 0x000e620000000800 */
[C---:B------:R-:W-:Y:S05]  /*128a0*/  HMMA.16816.F32.BF16 R116, R28.reuse, R24, R116 ;  /* 0x000000181c74723c */ /* 0x040fea0000041874 */
[----:B-----5:R-:W-:Y:S01]  /*128b0*/  F2FP.BF16.F32.PACK_AB R36, R139, R156 ;  /* 0x0000009c8b24723e */ /* 0x020fe200000010ff */
[C---:B------:R-:W-:Y:S03]  /*128c0*/  HMMA.16816.F32.BF16 R112, R28.reuse, R26, R112 ;  /* 0x0000001a1c70723c */ /* 0x040fe60000041870 */
[----:B------:R-:W4:Y:S01]  /*128d0*/  MUFU.EX2 R163, R163 ;  /* 0x000000a300a37308 */ /* 0x000f220000000800 */
[----:B------:R-:W-:Y:S02]  /*128e0*/  LDSM.16.MT88.4 R24, [R134+0x4000] ;  /* 0x004000008618783b */ /* 0x000fe40000004200 */
[C---:B--2---:R-:W-:Y:S07]  /*128f0*/  HMMA.16816.F32.BF16 R108, R28.reuse, R20, R108 ;  /* 0x000000141c6c723c */ /* 0x044fee000004186c */
[----:B------:R-:W-:Y:S01]  /*12900*/  MUFU.EX2 R81, R81 ;  /* 0x0000005100517308 */ /* 0x000fe20000000800 */
[----:B-1----:R-:W-:Y:S01]  /*12910*/  F2FP.BF16.F32.PACK_AB R38, R154, R103 ;  /* 0x000000679a26723e */ /* 0x002fe200000010ff */
[----:B------:R-:W-:Y:S01]  /*12920*/  HMMA.16816.F32.BF16 R104, R28, R22, R104 ;  /* 0x000000161c68723c */ /* 0x000fe20000041868 */
[----:B------:R-:W1:Y:S07]  /*12930*/  LDSM.16.MT88.4 R20, [R136+0x4000] ;  /* 0x004000008814783b */ /* 0x000e6e0000004200 */
[----:B------:R-:W2:Y:S03]  /*12940*/  MUFU.EX2 R82, R82 ;  /* 0x0000005200527308 */ /* 0x000ea60000000800 */
[----:B----4-:R-:W-:Y:S07]  /*12950*/  F2FP.BF16.F32.PACK_AB R37, R80, R163 ;  /* 0x000000a35025723e */ /* 0x010fee00000010ff */
[----:B------:R-:W-:Y:S10]  /*12960*/  MUFU.EX2 R152, R152 ;  /* 0x0000009800987308 */ /* 0x000ff40000000800 */
[----:B------:R-:W4:Y:S01]  /*12970*/  MUFU.EX2 R75, R75 ;  /* 0x0000004b004b7308 */ /* 0x000f220000000800 */
[----:B--2---:R-:W-:Y:S09]  /*12980*/  F2FP.BF16.F32.PACK_AB R39, R82, R81 ;  /* 0x000000515227723e */ /* 0x004ff200000010ff */
[----:B------:R-:W-:Y:S01]  /*12990*/  MUFU.EX2 R15, R15 ;  /* 0x0000000f000f7308 */ /* 0x000fe20000000800 */
[C---:B---3--:R-:W-:Y:S06]  /*129a0*/  HMMA.16816.F32.BF16 R116, R36.reuse, R16, R116 ;  /* 0x000000102474723c */ /* 0x048fec0000041874 */
[C---:B------:R-:W-:Y:S03]  /*129b0*/  HMMA.16816.F32.BF16 R112, R36.reuse, R18, R112 ;  /* 0x000000122470723c */ /* 0x040fe60000041870 */
[----:B------:R-:W2:Y:S01]  /*129c0*/  MUFU.EX2 R148, R148 ;  /* 0x0000009400947308 */ /* 0x000ea20000000800 */
[----:B------:R-:W3:Y:S01]  /*129d0*/  LDSM.16.MT88.4 R16, [R134+0x4400] ;  /* 0x004400008610783b */ /* 0x000ee20000004200 */
[----:B----4-:R-:W-:Y:S01]  /*129e0*/  F2FP.BF16.F32.PACK_AB R28, R75, R152 ;  /* 0x000000984b1c723e */ /* 0x010fe200000010ff */
[C---:B------:R-:W-:Y:S07]  /*129f0*/  HMMA.16816.F32.BF16 R108, R36.reuse, R32, R108 ;  /* 0x00000020246c723c */ /* 0x040fee000004186c */
[----:B------:R-:W-:Y:S01]  /*12a00*/  MUFU.EX2 R83, R83 ;  /* 0x0000005300537308 */ /* 0x000fe20000000800 */
[----:B------:R-:W-:Y:S01]  /*12a10*/  HMMA.16816.F32.BF16 R104, R36, R34, R104 ;  /* 0x000000222468723c */ /* 0x000fe20000041868 */
[----:B------:R-:W4:Y:S08]  /*12a20*/  LDSM.16.MT88.4 R32, [R136+0x4400] ;  /* 0x004400008820783b */ /* 0x000f300000004200 */
[----:B------:R-:W5:Y:S02]  /*12a30*/  MUFU.EX2 R76, R76 ;  /* 0x0000004c004c7308 */ /* 0x000f640000000800 */
[----:B--2---:R-:W-:Y:S01]  /*12a40*/  F2FP.BF16.F32.PACK_AB R30, R148, R15 ;  /* 0x0000000f941e723e */ /* 0x004fe200000010ff */
[----:B------:R-:W-:Y:S01]  /*12a50*/  FADD.FTZ R36, R157, R0 ;  /* 0x000000009d247221 */ /* 0x000fe20000010000 */
[----:B------:R-:W-:Y:S01]  /*12a60*/  FFMA.FTZ R38, R50, UR4, -R13 ;  /* 0x0000000432267c23 */ /* 0x000fe2000801080d */
[----:B------:R-:W-:Y:S05]  /*12a70*/  FADD.FTZ R39, R3, R2 ;  /* 0x0000000203277221 */ /* 0x000fea0000010000 */
[----:B------:R-:W-:Y:S01]  /*12a80*/  MUFU.EX2 R77, R77 ;  /* 0x0000004d004d7308 */ /* 0x000fe20000000800 */
[----:B------:R-:W-:Y:S01]  /*12a90*/  FADD.FTZ R46, R4, R39 ;  /* 0x00000027042e7221 */ /* 0x000fe20000010000 */
[----:B------:R-:W-:Y:S03]  /*12aa0*/  FFMA.FTZ R39, R52, UR4, -R13 ;  /* 0x0000000434277c23 */ /* 0x000fe6000801080d */
[----:B------:R-:W-:Y:S05]  /*12ab0*/  FADD.FTZ R46, R165, R46 ;  /* 0x0000002ea52e7221 */ /* 0x000fea0000010000 */
[----:B------:R-:W2:Y:S01]  /*12ac0*/  MUFU.EX2 R40, R40 ;  /* 0x0000002800287308 */ /* 0x000ea20000000800 */
[----:B-----5:R-:W-:Y:S01]  /*12ad0*/  F2FP.BF16.F32.PACK_AB R29, R76, R83 ;  /* 0x000000534c1d723e */ /* 0x020fe200000010ff */
[----:B------:R-:W-:Y:S08]  /*12ae0*/  FADD.FTZ R46, R161, R46 ;  /* 0x0000002ea12e7221 */ /* 0x000ff00000010000 */
[----:B------:R-:W-:Y:S10]  /*12af0*/  MUFU.EX2 R41, R41 ;  /* 0x0000002900297308 */ /* 0x000ff40000000800 */
[----:B------:R-:W-:Y:S01]  /*12b00*/  MUFU.EX2 R70, R70 ;  /* 0x0000004600467308 */ /* 0x000fe20000000800 */
[----:B--2---:R-:W-:Y:S09]  /*12b10*/  F2FP.BF16.F32.PACK_AB R31, R40, R77 ;  /* 0x0000004d281f723e */ /* 0x004ff200000010ff */
[----:B------:R-:W-:Y:S01]  /*12b20*/  MUFU.EX2 R43, R43 ;  /* 0x0000002b002b7308 */ /* 0x000fe20000000800 */
[C---:B-1----:R-:W-:Y:S06]  /*12b30*/  HMMA.16816.F32.BF16 R108, R28.reuse, R20, R108 ;  /* 0x000000141c6c723c */ /* 0x042fec000004186c */
[C---:B------:R-:W-:Y:S03]  /*12b40*/  HMMA.16816.F32.BF16 R104, R28.reuse, R22, R104 ;  /* 0x000000161c68723c */ /* 0x040fe60000041868 */
[----:B------:R-:W1:Y:S01]  /*12b50*/  MUFU.EX2 R102, R102 ;  /* 0x0000006600667308 */ /* 0x000e620000000800 */
[----:B------:R-:W2:Y:S02]  /*12b60*/  LDSM.16.MT88.4 R20, [R134+0x4800] ;  /* 0x004800008614783b */ /* 0x000ea40000004200 */
[C---:B------:R-:W-:Y:S07]  /*12b70*/  HMMA.16816.F32.BF16 R116, R28.reuse, R24, R116 ;  /* 0x000000181c74723c */ /* 0x040fee0000041874 */
[----:B------:R-:W-:Y:S01]  /*12b80*/  MUFU.EX2 R42, R42 ;  /* 0x0000002a002a7308 */ /* 0x000fe20000000800 */
[----:B------:R-:W-:Y:S09]  /*12b90*/  HMMA.16816.F32.BF16 R112, R28, R26, R112 ;  /* 0x0000001a1c70723c */ /* 0x000ff20000041870 */
[----:B------:R-:W5:Y:S02]  /*12ba0*/  MUFU.EX2 R79, R79 ;  /* 0x0000004f004f7308 */ /* 0x000f640000000800 */
[----:B------:R-:W-:Y:S01]  /*12bb0*/  FADD.FTZ R24, R153, R36 ;  /* 0x0000002499187221 */ /* 0x000fe20000010000 */
[----:B-1----:R-:W-:Y:S03]  /*12bc0*/  F2FP.BF16.F32.PACK_AB R26, R102, R43 ;  /* 0x0000002b661a723e */ /* 0x002fe600000010ff */
[----:B------:R-:W-:Y:S01]  /*12bd0*/  FADD.FTZ R155, R155, R24 ;  /* 0x000000189b9b7221 */ /* 0x000fe20000010000 */
[----:B------:R-:W-:Y:S03]  /*12be0*/  F2FP.BF16.F32.PACK_AB R24, R70, R41 ;  /* 0x000000294618723e */ /* 0x000fe600000010ff */
[----:B------:R-:W-:Y:S01]  /*12bf0*/  MUFU.EX2 R44, R44 ;  /* 0x0000002c002c7308 */ /* 0x000fe20000000800 */
[----:B------:R-:W-:Y:S04]  /*12c00*/  FADD.FTZ R164, R164, R155 ;  /* 0x0000009ba4a47221 */ /* 0x000fe80000010000 */
[----:B------:R-:W-:Y:S05]  /*12c10*/  FADD.FTZ R151, R151, R164 ;  /* 0x000000a497977221 */ /* 0x000fea0000010000 */
        /* <DEDUP_REMOVED lines=12> */
[C---:B---3--:R-:W-:Y:S06]  /*12ce0*/  HMMA.16816.F32.BF16 R116, R24.reuse, R16, R116 ;  /* 0x000000101874723c */ /* 0x048fec0000041874 */
[C---:B------:R-:W-:Y:S03]  /*12cf0*/  HMMA.16816.F32.BF16 R112, R24.reuse, R18, R112 ;  /* 0x000000121870723c */ /* 0x040fe60000041870 */
[----:B------:R-:W1:Y:S02]  /*12d00*/  MUFU.EX2 R142, R142 ;  /* 0x0000008e008e7308 */ /* 0x000e640000000800 */
[----:B------:R-:W-:Y:S01]  /*12d10*/  FADD.FTZ R16, R57, R46 ;  /* 0x0000002e39107221 */ /* 0x000fe20000010000 */
[C---:B----4-:R-:W-:Y:S07]  /*12d20*/  HMMA.16816.F32.BF16 R108, R24.reuse, R32, R108 ;  /* 0x00000020186c723c */ /* 0x050fee000004186c */
[----:B------:R-:W-:Y:S01]  /*12d30*/  MUFU.EX2 R38, R38 ;  /* 0x0000002600267308 */ /* 0x000fe20000000800 */
[----:B------:R-:W-:Y:S01]  /*12d40*/  FADD.FTZ R16, R59, R16 ;  /* 0x000000103b107221 */ /* 0x000fe20000010000 */
[----:B------:R-:W-:Y:S08]  /*12d50*/  HMMA.16816.F32.BF16 R104, R24, R34, R104 ;  /* 0x000000221868723c */ /* 0x000ff00000041868 */
[----:B------:R-:W3:Y:S03]  /*12d60*/  MUFU.EX2 R39, R39 ;  /* 0x0000002700277308 */ /* 0x000ee60000000800 */
[----:B------:R-:W-:Y:S01]  /*12d70*/  FADD.FTZ R16, R51, R16 ;  /* 0x0000001033107221 */ /* 0x000fe20000010000 */
[----:B-----5:R-:W-:Y:S01]  /*12d80*/  F2FP.BF16.F32.PACK_AB R28, R138, R45 ;  /* 0x0000002d8a1c723e */ /* 0x020fe200000010ff */
[----:B------:R-:W-:Y:S02]  /*12d90*/  FADD.FTZ R32, R156, R141 ;  /* 0x0000008d9c207221 */ /* 0x000fe40000010000 */
[----:B------:R-:W-:Y:S01]  /*12da0*/  FADD.FTZ R55, R55, R16 ;  /* 0x0000001037377221 */ /* 0x000fe20000010000 */
[----:B-1----:R-:W-:Y:S02]  /*12db0*/  F2FP.BF16.F32.PACK_AB R30, R142, R47 ;  /* 0x0000002f8e1e723e */ /* 0x002fe400000010ff */
[----:B------:R-:W-:Y:S01]  /*12dc0*/  MUFU.EX2 R46, R54 ;  /* 0x00000036002e7308 */ /* 0x000fe20000000800 */
[----:B------:R-:W1:Y:S01]  /*12dd0*/  LDSM.16.MT88.4 R16, [R136+0x4800] ;  /* 0x004800008810783b */ /* 0x000e620000004200 */
[----:B------:R-:W-:Y:S01]  /*12de0*/  FADD.FTZ R14, R14, R55 ;  /* 0x000000370e0e7221 */ /* 0x000fe20000010000 */
[----:B------:R-:W-:Y:S01]  /*12df0*/  FADD.FTZ R32, R139, R32 ;  /* 0x000000208b207221 */ /* 0x000fe20000010000 */
[--C-:B------:R-:W-:Y:S01]  /*12e00*/  FFMA.FTZ R33, R60, UR4, -R13.reuse ;  /* 0x000000043c217c23 */ /* 0x100fe2000801080d */
[----:B------:R-:W-:Y:S01]  /*12e10*/  FFMA.FTZ R13, R64, UR4, -R13 ;  /* 0x00000004400d7c23 */ /* 0x000fe2000801080d */
[----:B------:R-:W-:Y:S04]  /*12e20*/  FADD.FTZ R14, R53, R14 ;  /* 0x0000000e350e7221 */ /* 0x000fe80000010000 */
[----:B------:R-:W4:Y:S01]  /*12e30*/  MUFU.EX2 R51, R56 ;  /* 0x0000003800337308 */ /* 0x000f220000000800 */
[----:B---3--:R-:W-:Y:S01]  /*12e40*/  F2FP.BF16.F32.PACK_AB R29, R39, R38 ;  /* 0x00000026271d723e */ /* 0x008fe200000010ff */
[----:B------:R-:W-:Y:S04]  /*12e50*/  FADD.FTZ R24, R159, R14 ;  /* 0x0000000e9f187221 */ /* 0x000fe80000010000 */
[----:B------:R-:W-:Y:S04]  /*12e60*/  FADD.FTZ R163, R163, R24 ;  /* 0x00000018a3a37221 */ /* 0x000fe80000010000 */
[----:B------:R-:W-:Y:S01]  /*12e70*/  MUFU.EX2 R49, R49 ;  /* 0x0000003100317308 */ /* 0x000fe20000000800 */
[----:B------:R-:W3:Y:S01]  /*12e80*/  LDSM.16.MT88.4 R24, [R134+0x4c00] ;  /* 0x004c00008618783b */ /* 0x000ee20000004200 */
[----:B------:R-:W-:Y:S04]  /*12e90*/  FADD.FTZ R80, R80, R163 ;  /* 0x000000a350507221 */ /* 0x000fe80000010000 */
[----:B------:R-:W-:Y:S04]  /*12ea0*/  FADD.FTZ R81, R81, R80 ;  /* 0x0000005051517221 */ /* 0x000fe80000010000 */
[----:B------:R-:W5:Y:S01]  /*12eb0*/  MUFU.EX2 R150, R150 ;  /* 0x0000009600967308 */ /* 0x000f620000000800 */
[----:B----4-:R-:W-:Y:S01]  /*12ec0*/  F2FP.BF16.F32.PACK_AB R31, R51, R46 ;  /* 0x0000002e331f723e */ /* 0x010fe200000010ff */
[----:B------:R-:W-:Y:S04]  /*12ed0*/  FADD.FTZ R82, R82, R81 ;  /* 0x0000005152527221 */ /* 0x000fe80000010000 */
[----:B------:R-:W-:Y:S04]  /*12ee0*/  FADD.FTZ R83, R83, R82 ;  /* 0x0000005253537221 */ /* 0x000fe80000010000 */
[----:B------:R-:W-:Y:S01]  /*12ef0*/  MUFU.EX2 R36, R61 ;  /* 0x0000003d00247308 */ /* 0x000fe20000000800 */
[C---:B--2---:R-:W-:Y:S05]  /*12f00*/  HMMA.16816.F32.BF16 R116, R28.reuse, R20, R116 ;  /* 0x000000141c74723c */ /* 0x044fea0000041874 */
[----:B------:R-:W-:Y:S01]  /*12f10*/  FADD.FTZ R76, R76, R83 ;  /* 0x000000534c4c7221 */ /* 0x000fe20000010000 */
[C---:B------:R-:W-:Y:S03]  /*12f20*/  HMMA.16816.F32.BF16 R112, R28.reuse, R22, R112 ;  /* 0x000000161c70723c */ /* 0x040fe60000041870 */
[----:B------:R-:W2:Y:S02]  /*12f30*/  MUFU.EX2 R97, R66 ;  /* 0x0000004200617308 */ /* 0x000ea40000000800 */
[----:B------:R-:W-:Y:S01]  /*12f40*/  FADD.FTZ R21, R103, R32 ;  /* 0x0000002067157221 */ /* 0x000fe20000010000 */
[C---:B-1----:R-:W-:Y:S07]  /*12f50*/  HMMA.16816.F32.BF16 R108, R28.reuse, R16, R108 ;  /* 0x000000101c6c723c */ /* 0x042fee000004186c */
[----:B------:R-:W-:Y:S01]  /*12f60*/  MUFU.EX2 R14, R58 ;  /* 0x0000003a000e7308 */ /* 0x000fe20000000800 */
[----:B------:R-:W-:Y:S03]  /*12f70*/  FADD.FTZ R21, R154, R21 ;  /* 0x000000159a157221 */ /* 0x000fe60000010000 */
[----:B------:R-:W-:Y:S01]  /*12f80*/  FADD.FTZ R77, R77, R76 ;  /* 0x0000004c4d4d7221 */ /* 0x000fe20000010000 */
[----:B------:R-:W-:Y:S03]  /*12f90*/  HMMA.16816.F32.BF16 R104, R28, R18, R104 ;  /* 0x000000121c68723c */ /* 0x000fe60000041868 */
[----:B------:R-:W-:Y:S01]  /*12fa0*/  FADD.FTZ R34, R152, R21 ;  /* 0x0000001598227221 */ /* 0x000fe20000010000 */
[----:B------:R-:W-:Y:S01]  /*12fb0*/  FADD.FTZ R77, R40, R77 ;  /* 0x0000004d284d7221 */ /* 0x000fe20000010000 */
[----:B------:R-:W1:Y:S01]  /*12fc0*/  LDSM.16.MT88.4 R20, [R136+0x4c00] ;  /* 0x004c00008814783b */ /* 0x000e620000004200 */
[----:B-----5:R-:W-:Y:S01]  /*12fd0*/  F2FP.BF16.F32.PACK_AB R16, R150, R49 ;  /* 0x000000319610723e */ /* 0x020fe200000010ff */
[----:B------:R-:W-:Y:S01]  /*12fe0*/  FADD.FTZ R34, R75, R34 ;  /* 0x000000224b227221 */ /* 0x000fe20000010000 */
[----:B------:R-:W4:Y:S03]  /*12ff0*/  MUFU.EX2 R33, R33 ;  /* 0x0000002100217308 */ /* 0x000f260000000800 */
[----:B------:R-:W-:Y:S01]  /*13000*/  FADD.FTZ R42, R42, R77 ;  /* 0x0000004d2a2a7221 */ /* 0x000fe20000010000 */
[----:B------:R-:W-:Y:S01]  /*13010*/  FADD.FTZ R15, R15, R34 ;  /* 0x000000220f0f7221 */ /* 0x000fe20000010000 */
[----:B--2---:R-:W-:Y:S02]  /*13020*/  F2FP.BF16.F32.PACK_AB R18, R97, R36 ;  /* 0x000000246112723e */ /* 0x004fe400000010ff */
[----:B------:R-:W-:Y:S01]  /*13030*/  FADD.FTZ R79, R79, R42 ;  /* 0x0000002a4f4f7221 */ /* 0x000fe20000010000 */
[----:B------:R-:W-:Y:S02]  /*13040*/  FADD.FTZ R148, R148, R15 ;  /* 0x0000000f94947221 */ /* 0x000fe40000010000 */
[----:B------:R-:W-:Y:S01]  /*13050*/  MUFU.EX2 R32, R62 ;  /* 0x0000003e00207308 */ /* 0x000fe20000000800 */
[----:B------:R-:W-:Y:S01]  /*13060*/  MOV R103, R67 ;  /* 0x0000004300677202 */ /* 0x000fe20000000f00 */
[----:B------:R-:W-:Y:S01]  /*13070*/  FADD.FTZ R44, R44, R79 ;  /* 0x0000004f2c2c7221 */ /* 0x000fe20000010000 */
[----:B------:R-:W-:Y:S03]  /*13080*/  FADD.FTZ R41, R41, R148 ;  /* 0x0000009429297221 */ /* 0x000fe60000010000 */
[----:B------:R-:W-:Y:S01]  /*13090*/  FADD.FTZ R37, R37, R44 ;  /* 0x0000002c25257221 */ /* 0x000fe20000010000 */
[----:B------:R-:W-:Y:S03]  /*130a0*/  FADD.FTZ R70, R70, R41 ;  /* 0x0000002946467221 */ /* 0x000fe60000010000 */
[----:B------:R-:W2:Y:S01]  /*130b0*/  MUFU.EX2 R13, R13 ;  /* 0x0000000d000d7308 */ /* 0x000ea20000000800 */
[----:B----4-:R-:W-:Y:S01]  /*130c0*/  F2FP.BF16.F32.PACK_AB R17, R33, R14 ;  /* 0x0000000e2111723e */ /* 0x010fe200000010ff */
[----:B------:R-:W-:Y:S01]  /*130d0*/  FADD.FTZ R38, R38, R37 ;  /* 0x0000002526267221 */ /* 0x000fe20000010000 */
[----:B------:R-:W-:Y:S03]  /*130e0*/  FADD.FTZ R43, R43, R70 ;  /* 0x000000462b2b7221 */ /* 0x000fe60000010000 */
[----:B------:R-:W-:Y:S01]  /*130f0*/  FADD.FTZ R39, R39, R38 ;  /* 0x0000002627277221 */ /* 0x000fe20000010000 */
[----:B------:R-:W-:Y:S03]  /*13100*/  FADD.FTZ R102, R102, R43 ;  /* 0x0000002b66667221 */ /* 0x000fe60000010000 */
[----:B------:R-:W-:Y:S01]  /*13110*/  FADD.FTZ R46, R46, R39 ;  /* 0x000000272e2e7221 */ /* 0x000fe20000010000 */
[----:B------:R-:W-:Y:S01]  /*13120*/  FADD.FTZ R45, R45, R102 ;  /* 0x000000662d2d7221 */ /* 0x000fe20000010000 */
[----:B------:R-:W-:Y:S02]  /*13130*/  MOV R102, R65 ;  /* 0x0000004100667202 */ /* 0x000fe40000000f00 */
[----:B------:R-:W-:Y:S01]  /*13140*/  FADD.FTZ R51, R51, R46 ;  /* 0x0000002e33337221 */ /* 0x000fe20000010000 */
[----:B------:R-:W-:Y:S01]  /*13150*/  FADD.FTZ R138, R138, R45 ;  /* 0x0000002d8a8a7221 */ /* 0x000fe20000010000 */
[----:B--2---:R-:W-:Y:S02]  /*13160*/  F2FP.BF16.F32.PACK_AB R19, R13, R32 ;  /* 0x000000200d13723e */ /* 0x004fe400000010ff */
        /* <DEDUP_REMOVED lines=8> */
[C---:B-1----:R-:W-:Y:S05]  /*131f0*/  HMMA.16816.F32.BF16 R108, R16.reuse, R20, R108 ;  /* 0x00000014106c723c */ /* 0x042fea000004186c */
[----:B------:R-:W-:Y:S01]  /*13200*/  FADD.FTZ R36, R36, R49 ;  /* 0x0000003124247221 */ /* 0x000fe20000010000 */
[----:B------:R-:W-:Y:S05]  /*13210*/  HMMA.16816.F32.BF16 R104, R16, R22, R104 ;  /* 0x000000161068723c */ /* 0x000fea0000041868 */
[----:B------:R-:W-:Y:S01]  /*13220*/  FADD.FTZ R32, R32, R33 ;  /* 0x0000002120207221 */ /* 0x000fe20000010000 */
[----:B------:R-:W-:Y:S05]  /*13230*/  FADD.FTZ R97, R97, R36 ;  /* 0x0000002461617221 */ /* 0x000fea0000010000 */
[----:B------:R-:W-:Y:S01]  /*13240*/  FADD.FTZ R99, R13, R32 ;  /* 0x000000200d637221 */ /* 0x000fe20000010000 */
[----:B------:R-:W-:Y:S01]  /*13250*/  @!UPT UIADD3 URZ, URZ, URZ, URZ ;  /* 0x0000003f3f3ff290 */ /* 0x000fe2000fffe03f */
[----:B------:R-:W-:Y:S11]  /*13260*/  @P0 BRA `(.L_x_5272) ;  /* 0xffffffc400dc0947 */ /* 0x000ff6000383ffff */
.L_x_5268:
        /* <DEDUP_REMOVED lines=8> */
[----:B------:R-:W4:Y:S01]  /*132f0*/  S2R R28, SR_CTAID.X ;  /* 0x00000000001c7919 */ /* 0x000f220000002500 */
[----:B-1----:R-:W-:Y:S01]  /*13300*/  FADD.FTZ R5, R2, R97 ;  /* 0x0000006102057221 */ /* 0x002fe20000010000 */
[----:B--2---:R-:W-:Y:S01]  /*13310*/  ULEA UR5, UR5, UR4, 0x18 ;  /* 0x0000000405057291 */ /* 0x004fe2000f8ec03f */
[----:B------:R-:W1:Y:S01]  /*13320*/  S2R R2, SR_TID.X ;  /* 0x0000000000027919 */ /* 0x000e620000002100 */
        /* <DEDUP_REMOVED lines=16> */
[----:B------:R-:W3:Y:S01]  /*13430*/  @P3 LDC R30, c[0x0][0x2e8] ;  /* 0x0000ba00ff1e3b82 */ /* 0x000ee20000000800 */
        /* <DEDUP_REMOVED lines=43> */
[----:B------:R-:W5:Y:S01]  /*136f0*/  @P2 LDC R32, c[0x0][0x2e8] ;  /* 0x0000ba00ff202b82 */ /* 0x000f620000000800 */
[----:B------:R-:W-:-:S02]  /*13700*/  LEA.HI R13, R17, R17, RZ, 0x1d ;  /* 0x00000011110d7211 */ /* 0x000fc400078fe8ff */
[----:B------:R-:W-:Y:S02]  /*13710*/  SHF.R.U32.HI R15, RZ, 0x3, R15 ;  /* 0x00000003ff0f7819 */ /* 0x000fe4000001160f */
[----:B------:R-:W-:Y:S01]  /*13720*/  LOP3.LUT P0, RZ, R14, 0x2, RZ, 0xc0, !PT ;  /* 0x000000020eff7812 */ /* 0x000fe2000780c0ff */
[----:B------:R-:W-:Y:S01]  /*13730*/  IMAD.U32 R13, R12, 0x2, R13 ;  /* 0x000000020c0d7824 */ /* 0x000fe200078e000d */
[----:B------:R-:W-:Y:S01]  /*13740*/  LEA R11, R11, R10, 0x2 ;  /* 0x0000000a0b0b7211 */ /* 0x000fe200078e10ff */
[----:B------:R-:W4:Y:S01]  /*13750*/  @P2 MUFU.LG2 R3, R3 ;  /* 0x0000000300032308 */ /* 0x000f220000000c00 */
        /* <DEDUP_REMOVED lines=21> */
[----:B------:R-:W1:Y:S01]  /*138b0*/  LDC.64 R8, c[0x0][0x2c0] ;  /* 0x0000b000ff087b82 */ /* 0x000e620000000a00 */
[----:B------:R-:W-:Y:S01]  /*138c0*/  SHF.R.S32.HI R34, RZ, 0x1f, R5 ;  /* 0x0000001fff227819 */ /* 0x000fe20000011405 */
[----:B------:R1:W-:Y:S01]  /*138d0*/  STS.64 [R13+0x400], R118 ;  /* 0x000400760d007388 */ /* 0x0003e20000000a00 */
[----:B------:R-:W-:-:S02]  /*138e0*/  LOP3.LUT R31, R6, 0xffffffe0, RZ, 0xc0, !PT ;  /* 0xffffffe0061f7812 */ /* 0x000fc400078ec0ff */
[----:B------:R-:W-:Y:S01]  /*138f0*/  LEA.HI R29, R34, R5, RZ, 0x2 ;  /* 0x00000005221d7211 */ /* 0x000fe200078f10ff */
[----:B------:R1:W-:Y:S01]  /*13900*/  STS.64 [R14], R112 ;  /* 0x000000700e007388 */ /* 0x0003e20000000a00 */
[----:B------:R-:W-:Y:S01]  /*13910*/  IADD3 R31, -R31, R2, RZ ;  /* 0x000000021f1f7210 */ /* 0x000fe20007ffe1ff */
[----:B------:R-:W2:Y:S01]  /*13920*/  LDC R11, c[0x0][0x270] ;  /* 0x00009c00ff0b7b82 */ /* 0x000ea20000000800 */
[----:B------:R-:W-:Y:S01]  /*13930*/  LOP3.LUT R6, R29, 0xffffffc, RZ, 0xc0, !PT ;  /* 0x0ffffffc1d067812 */ /* 0x000fe200078ec0ff */
[----:B------:R1:W-:Y:S01]  /*13940*/  STS.64 [R14+0x400], R114 ;  /* 0x000400720e007388 */ /* 0x0003e20000000a00 */
[----:B------:R-:W-:Y:S01]  /*13950*/  LOP3.LUT P0, RZ, R31, 0x3, RZ, 0xc0, !PT ;  /* 0x000000031fff7812 */ /* 0x000fe2000780c0ff */
[----:B------:R-:W-:Y:S02]  /*13960*/  IMAD.MOV.U32 R2, RZ, RZ, -0x800000 ;  /* 0xff800000ff027424 */ /* 0x000fe400078e00ff */
[----:B------:R1:W-:Y:S01]  /*13970*/  STS.64 [R12], R108 ;  /* 0x0000006c0c007388 */ /* 0x0003e20000000a00 */
[----:B------:R-:W-:-:S02]  /*13980*/  IMAD.IADD R5, R5, 0x1, -R6 ;  /* 0x0000000105057824 */ /* 0x000fc400078e0a06 */
[----:B------:R-:W-:Y:S01]  /*13990*/  @P3 FMUL.FTZ R6, R4, 0.69314718246459960938 ;  /* 0x3f31721804063820 */ /* 0x000fe20000410000 */
[----:B------:R-:W-:Y:S01]  /*139a0*/  IADD3 R4, -R127, RZ, RZ ;  /* 0x000000ff7f047210 */ /* 0x000fe20007ffe1ff */
[----:B------:R1:W-:Y:S01]  /*139b0*/  STS.64 [R12+0x400], R110 ;  /* 0x0004006e0c007388 */ /* 0x0003e20000000a00 */
[----:B------:R-:W-:Y:S02]  /*139c0*/  IMAD.SHL.U32 R34, R7, 0x4, RZ ;  /* 0x0000000407227824 */ /* 0x000fe400078e00ff */
[----:B---3--:R-:W-:Y:S01]  /*139d0*/  @P3 FFMA.FTZ R2, R67, R30, R6 ;  /* 0x0000001e43023223 */ /* 0x008fe20000010006 */
[----:B----4-:R-:W-:Y:S01]  /*139e0*/  @P2 FMUL.FTZ R30, R3, 0.69314718246459960938 ;  /* 0x3f317218031e2820 */ /* 0x010fe20000410000 */
[----:B------:R3:W-:Y:S01]  /*139f0*/  STS.64 [R15], R104 ;  /* 0x000000680f007388 */ /* 0x0007e20000000a00 */
[----:B------:R-:W-:Y:S01]  /*13a00*/  IMAD.MOV.U32 R6, RZ, RZ, -0x800000 ;  /* 0xff800000ff067424 */ /* 0x000fe200078e00ff */
[----:B------:R-:W-:Y:S01]  /*13a10*/  SHF.R.S32.HI R35, RZ, 0x1f, R34 ;  /* 0x0000001fff237819 */ /* 0x000fe20000011422 */
[----:B------:R-:W-:Y:S01]  /*13a20*/  IMAD R5, R5, 0x10, R132 ;  /* 0x0000001005057824 */ /* 0x000fe200078e0284 */
[----:B------:R3:W-:Y:S01]  /*13a30*/  STS.64 [R15+0x400], R106 ;  /* 0x0004006a0f007388 */ /* 0x0007e20000000a00 */
[----:B-----5:R-:W-:Y:S01]  /*13a40*/  @P2 FFMA.FTZ R6, R65, R32, R30 ;  /* 0x0000002041062223 */ /* 0x020fe2000001001e */
[----:B------:R-:W-:Y:S01]  /*13a50*/  IMAD R3, R28, -0x40, R125 ;  /* 0xffffffc01c037824 */ /* 0x000fe200078e027d */
[----:B------:R-:W-:Y:S01]  /*13a60*/  BAR.SYNC.DEFER_BLOCKING 0x0 ;  /* 0x0000000000007b1d */ /* 0x000fe20000010000 */
[----:B--2---:R-:W-:-:S05]  /*13a70*/  IMAD R4, R11, R4, UR4 ;  /* 0x000000040b047e24 */ /* 0x004fca000f8e0204 */
[----:B------:R-:W1:Y:S01]  /*13a80*/  S2R R10, SR_CTAID.Y ;  /* 0x00000000000a7919 */ /* 0x000e620000002600 */
[----:B------:R3:W2:Y:S04]  /*13a90*/  LDS.128 R24, [R33] ;  /* 0x0000000021187984 */ /* 0x0006a80000000c00 */
[----:B------:R3:W4:Y:S04]  /*13aa0*/  LDS.128 R20, [R33+0x800] ;  /* 0x0008000021147984 */ /* 0x0007280000000c00 */
[----:B------:R3:W2:Y:S04]  /*13ab0*/  LDS.128 R16, [R33+0x1000] ;  /* 0x0010000021107984 */ /* 0x0006a80000000c00 */
[----:B------:R3:W2:Y:S01]  /*13ac0*/  LDS.128 R12, [R33+0x1800] ;  /* 0x00180000210c7984 */ /* 0x0006a20000000c00 */
[----:B-1----:R-:W-:Y:S01]  /*13ad0*/  IMAD R8, R10, R8, R127 ;  /* 0x000000080a087224 */ /* 0x002fe200078e027f */
[----:B------:R-:W-:-:S03]  /*13ae0*/  SHF.L.U32 R10, R28, 0x6, RZ ;  /* 0x000000061c0a7819 */ /* 0x000fc600000006ff */
[----:B------:R-:W-:-:S04]  /*13af0*/  IMAD R4, R8, R11, R4 ;  /* 0x0000000b08047224 */ /* 0x000fc800078e0204 */
[----:B------:R-:W-:Y:S01]  /*13b00*/  IMAD R4, R4, R9, R10 ;  /* 0x0000000904047224 */ /* 0x000fe200078e020a */
[----:B---3--:R-:W-:Y:S06]  /*13b10*/  @P0 BRA `(.L_x_5274) ;  /* 0x0000000000300947 */ /* 0x008fec0003800000 */
        /* <DEDUP_REMOVED lines=12> */
.L_x_5274:
[----:B------:R-:W-:Y:S05]  /*13be0*/  BSYNC B0 ;  /* 0x0000000000007941 */ /* 0x000fea0003800000 */
.L_x_5273:
[----:B------:R-:W-:Y:S01]  /*13bf0*/  ULDC UR4, c[0x0][0x2d0] ;  /* 0x0000b40000047ab9 */ /* 0x000fe20000000800 */
[----:B-1----:R-:W-:Y:S01]  /*13c00*/  VIADD R2, R0, 0x10 ;  /* 0x0000001000027836 */ /* 0x002fe20000000000 */
        /* <DEDUP_REMOVED lines=15> */
[----:B--2---:R1:W-:Y:S04]  /*13d00*/  @!P4 STG.E.64 desc[UR6][R4.64], R24 ;  /* 0x000000180400c986 */ /* 0x0043e8000c101b06 */
[----:B------:R1:W-:Y:S04]  /*13d10*/  @!P4 STG.E.64 desc[UR6][R4.64+0x8], R26 ;  /* 0x0000081a0400c986 */ /* 0x0003e8000c101b06 */
[----:B----4-:R1:W-:Y:S04]  /*13d20*/  @!P3 STG.E.128 desc[UR6][R4.64+0x800], R20 ;  /* 0x000800140400b986 */ /* 0x0103e8000c101d06 */
[----:B------:R1:W-:Y:S01]  /*13d30*/  @!P2 STG.E.128 desc[UR6][R4.64+0x1000], R16 ;  /* 0x001000100400a986 */ /* 0x0003e2000c101d06 */
[----:B------:R-:W-:Y:S05]  /*13d40*/  @P1 EXIT ;  /* 0x000000000000194d */ /* 0x000fea0003800000 */
[----:B------:R-:W-:Y:S01]  /*13d50*/  STG.E.128 desc[UR6][R4.64+0x1800], R12 ;  /* 0x0018000c04007986 */ /* 0x000fe2000c101d06 */
[----:B------:R-:W-:Y:S05]  /*13d60*/  EXIT ;  /* 0x000000000000794d */ /* 0x000fea0003800000 */
.L_x_5275:
        /* <DEDUP_REMOVED lines=9> */
.L_x_5387:


//--------------------- .nv.shared._ZN5flash32flash_fwd_splitkv_combine_kernelI23Flash_fwd_kernel_traitsILi32ELi64ELi256ELi4ELb0ELb0EN7cutlass10bfloat16_tE19Flash_kernel_traitsILi32ELi64ELi256ELi4ES3_EELi16ELi7ELb0EEEvNS_16Flash_fwd_paramsE --------------------------
	.section	.nv.shared._ZN5flash32flash_fwd_splitkv_combine_kernelI23Flash_fwd_kernel_traitsILi32ELi64ELi256ELi4ELb0ELb0EN7cutlass10bfloat16_tE19Flash_kernel_traitsILi32ELi64ELi256ELi4ES3_EELi16ELi7ELb0EEEvNS_16Flash_fwd_paramsE,"aw",@nobits
	.sectionflags	@""
	.align	16
.nv.shared._ZN5flash32flash_fwd_splitkv_combine_kernelI23Flash_fwd_kernel_traitsILi32ELi64ELi256ELi4ELb0ELb0EN7cutlass10bfloat16_tE19Flash_kernel_traitsILi32ELi64ELi256ELi4ES3_EELi16ELi7ELb0EEEvNS_16Flash_fwd_paramsE:
	.zero		9728


//--------------------- .nv.shared.reserved.0     --------------------------
	.section	.nv.shared.reserved.0,"aw",@nobits
	.weak		__nv_reservedSMEM_offset_0_alias
	.size		__nv_reservedSMEM_offset_0_alias, 0, 0
	.other		__nv_reservedSMEM_offset_0_alias,@"STO_CUDA_RESERVED_SHARED STV_DEFAULT"
__nv_reservedSMEM_offset_0_alias:
	.zero		0


//--------------------- .nv.global                --------------------------
	.section	.nv.global,"aw",@nobits
.nv.global:
	.type		_ZN78_INTERNAL_248877fc_42_flash_fwd_split_hdim32_bf16_causal_sm80_cu_0106449f_29384cute1_E,@object
	.size		_ZN78_INTERNAL_248877fc_42_flash_fwd_split_hdim32_bf16_causal_sm80_cu_0106449f_29384cute1_E,(_ZN78_INTERNAL_248877fc_42_flash_fwd_split_hdim32_bf16_causal_sm80_cu_0106449f_29384cuda3std3__45__cpo6cbeginE - _ZN78_INTERNAL_248877fc_42_flash_fwd_split_hdim32_bf16_causal_sm80_cu_0106449f_29384cute1_E)
_ZN78_INTERNAL_248877fc_42_flash_fwd_split_hdim32_bf16_causal_sm80_cu_0106449f_29384cute1_E:
	.zero		1
	.type		_ZN78_INTERNAL_248877fc_42_flash_fwd_split_hdim32_bf16_causal_sm80_cu_0106449f_29384cuda3std3__45__cpo6cbeginE,@object
	.size		_ZN78_INTERNAL_248877fc_42_flash_fwd_split_hdim32_bf16_causal_sm80_cu_0106449f_29384cuda3std3__45__cpo6cbeginE,(_ZN78_INTERNAL_248877fc_42_flash_fwd_split_hdim32_bf16_causal_sm80_cu_0106449f_29384cuda3std3__48in_placeE - _ZN78_INTERNAL_248877fc_42_flash_fwd_split_hdim32_bf16_causal_sm80_cu_0106449f_29384cuda3std3__45__cpo6cbeginE)
_ZN78_INTERNAL_248877fc_42_flash_fwd_split_hdim32_bf16_causal_sm80_cu_0106449f_29384cuda3std3__45__cpo6cbeginE:
	.zero		1
	.type		_ZN78_INTERNAL_248877fc_42_flash_fwd_split_hdim32_bf16_causal_sm80_cu_0106449f_29384cuda3std3__48in_placeE,@object
	.size		_ZN78_INTERNAL_248877fc_42_flash_fwd_split_hdim32_bf16_causal_sm80_cu_0106449f_29384cuda3std3__48in_placeE,(_ZN78_INTERNAL_248877fc_42_flash_fwd_split_hdim32_bf16_causal_sm80_cu_0106449f_29384cuda3std6ranges3__45__cpo9iter_moveE - _ZN78_INTERNAL_248877fc_42_flash_fwd_split_hdim32_bf16_causal_sm80_cu_0106449f_29384cuda3std3__48in_placeE)
_ZN78_INTERNAL_248877fc_42_flash_fwd_split_hdim32_bf16_causal_sm80_cu_0106449f_29384cuda3std3__48in_placeE:
	.zero		1
	.type		_ZN78_INTERNAL_248877fc_42_flash_fwd_split_hdim32_bf16_causal_sm80_cu_0106449f_29384cuda3std6ranges3__45__cpo9iter_moveE,@object
	.size		_ZN78_INTERNAL_248877fc_42_flash_fwd_split_hdim32_bf16_causal_sm80_cu_0106449f_29384cuda3std6ranges3__45__cpo9iter_moveE,(_ZN78_INTERNAL_248877fc_42_flash_fwd_split_hdim32_bf16_causal_sm80_cu_0106449f_29384cuda3std3__45__cpo5beginE - _ZN78_INTERNAL_248877fc_42_flash_fwd_split_hdim32_bf16_causal_sm80_cu_0106449f_29384cuda3std6ranges3__45__cpo9iter_moveE)
_ZN78_INTERNAL_248877fc_42_flash_fwd_split_hdim32_bf16_causal_sm80_cu_0106449f_29384cuda3std6ranges3__45__cpo9iter_moveE:
	.zero		1
	.type		_ZN78_INTERNAL_248877fc_42_flash_fwd_split_hdim32_bf16_causal_sm80_cu_0106449f_29384cuda3std3__45__cpo5beginE,@object
	.size		_ZN78_INTERNAL_248877fc_42_flash_fwd_split_hdim32_bf16_causal_sm80_cu_0106449f_29384cuda3std3__45__cpo5beginE,(_ZN78_INTERNAL_248877fc_42_flash_fwd_split_hdim32_bf16_causal_sm80_cu_0106449f_29384cuda3std3__480_GLOBAL__N__248877fc_42_flash_fwd_split_hdim32_bf16_causal_sm80_cu_0106449f_29386ignoreE - _ZN78_INTERNAL_248877fc_42_flash_fwd_split_hdim32_bf16_causal_sm80_cu_0106449f_29384cuda3std3__45__cpo5beginE)
_ZN78_INTERNAL_248877fc_42_flash_fwd_split_hdim32_bf16_causal_sm80_cu_0106449f_29384cuda3std3__45__cpo5beginE:
	.zero		1
	.type		_ZN78_INTERNAL_248877fc_42_flash_fwd_split_hdim32_bf16_causal_sm80_cu_0106449f_29384cuda3std3__480_GLOBAL__N__248877fc_42_flash_fwd_split_hdim32_bf16_causal_sm80_cu_0106449f_29386ignoreE,@object
	.size		_ZN78_INTERNAL_248877fc_42_flash_fwd_split_hdim32_bf16_causal_sm80_cu_0106449f_29384cuda3std3__480_GLOBAL__N__248877fc_42_flash_fwd_split_hdim32_bf16_causal_sm80_cu_0106449f_29386ignoreE,(_ZN78_INTERNAL_248877fc_42_flash_fwd_split_hdim32_bf16_causal_sm80_cu_0106449f_29384cute7productE - _ZN78_INTERNAL_248877fc_42_flash_fwd_split_hdim32_bf16_causal_sm80_cu_0106449f_29384cuda3std3__480_GLOBAL__N__248877fc_42_flash_fwd_split_hdim32_bf16_causal_sm80_cu_0106449f_29386ignoreE)
_ZN78_INTERNAL_248877fc_42_flash_fwd_split_hdim32_bf16_causal_sm80_cu_0106449f_29384cuda3std3__480_GLOBAL__N__248877fc_42_flash_fwd_split_hdim32_bf16_causal_sm80_cu_0106449f_29386ignoreE:
	.zero		1
	.type		_ZN78_INTERNAL_248877fc_42_flash_fwd_split_hdim32_bf16_causal_sm80_cu_0106449f_29384cute7productE,@object
	.size		_ZN78_INTERNAL_248877fc_42_flash_fwd_split_hdim32_bf16_causal_sm80_cu_0106449f_29384cute7productE,(_ZN78_INTERNAL_248877fc_42_flash_fwd_split_hdim32_bf16_causal_sm80_cu_0106449f_29384cuda3std3__45__cpo3endE - _ZN78_INTERNAL_248877fc_42_flash_fwd_split_hdim32_bf16_causal_sm80_cu_0106449f_29384cute7productE)
_ZN78_INTERNAL_248877fc_42_flash_fwd_split_hdim32_bf16_causal_sm80_cu_0106449f_29384cute7productE:
	.zero		1
	.type		_ZN78_INTERNAL_248877fc_42_flash_fwd_split_hdim32_bf16_causal_sm80_cu_0106449f_29384cuda3std3__45__cpo3endE,@object
	.size		_ZN78_INTERNAL_248877fc_42_flash_fwd_split_hdim32_bf16_causal_sm80_cu_0106449f_29384cuda3std3__45__cpo3endE,(_ZN78_INTERNAL_248877fc_42_flash_fwd_split_hdim32_bf16_causal_sm80_cu_0106449f_29384cuda3std3__419piecewise_constructE - _ZN78_INTERNAL_248877fc_42_flash_fwd_split_hdim32_bf16_causal_sm80_cu_0106449f_29384cuda3std3__45__cpo3endE)
_ZN78_INTERNAL_248877fc_42_flash_fwd_split_hdim32_bf16_causal_sm80_cu_0106449f_29384cuda3std3__45__cpo3endE:
	.zero		1
	.type		_ZN78_INTERNAL_248877fc_42_flash_fwd_split_hdim32_bf16_causal_sm80_cu_0106449f_29384cuda3std3__419piecewise_constructE,@object
	.size		_ZN78_INTERNAL_248877fc_42_flash_fwd_split_hdim32_bf16_causal_sm80_cu_0106449f_29384cuda3std3__419piecewise_constructE,(_ZN78_INTERNAL_248877fc_42_flash_fwd_split_hdim32_bf16_causal_sm80_cu_0106449f_29384cuda3std3__45__cpo4cendE - _ZN78_INTERNAL_248877fc_42_flash_fwd_split_hdim32_bf16_causal_sm80_cu_0106449f_29384cuda3std3__419piecewise_constructE)
_ZN78_INTERNAL_248877fc_42_flash_fwd_split_hdim32_bf16_causal_sm80_cu_0106449f_29384cuda3std3__419piecewise_constructE:
	.zero		1
	.type		_ZN78_INTERNAL_248877fc_42_flash_fwd_split_hdim32_bf16_causal_sm80_cu_0106449f_29384cuda3std3__45__cpo4cendE,@object
	.size		_ZN78_INTERNAL_248877fc_42_flash_fwd_split_hdim32_bf16_causal_sm80_cu_0106449f_29384cuda3std3__45__cpo4cendE,(_ZN78_INTERNAL_248877fc_42_flash_fwd_split_hdim32_bf16_causal_sm80_cu_0106449f_29384cuda3std6ranges3__45__cpo4swapE - _ZN78_INTERNAL_248877fc_42_flash_fwd_split_hdim32_bf16_causal_sm80_cu_0106449f_29384cuda3std3__45__cpo4cendE)
_ZN78_INTERNAL_248877fc_42_flash_fwd_split_hdim32_bf16_causal_sm80_cu_0106449f_29384cuda3std3__45__cpo4cendE:
	.zero		1
	.type		_ZN78_INTERNAL_248877fc_42_flash_fwd_split_hdim32_bf16_causal_sm80_cu_0106449f_29384cuda3std6ranges3__45__cpo4swapE,@object
	.size		_ZN78_INTERNAL_248877fc_42_flash_fwd_split_hdim32_bf16_causal_sm80_cu_0106449f_29384cuda3std6ranges3__45__cpo4swapE,(.L_7 - _ZN78_INTERNAL_248877fc_42_flash_fwd_split_hdim32_bf16_causal_sm80_cu_0106449f_29384cuda3std6ranges3__45__cpo4swapE)
_ZN78_INTERNAL_248877fc_42_flash_fwd_split_hdim32_bf16_causal_sm80_cu_0106449f_29384cuda3std6ranges3__45__cpo4swapE:
	.zero		1
.L_7:


//--------------------- .nv.shared._ZN5flash32flash_fwd_splitkv_combine_kernelI23Flash_fwd_kernel_traitsILi32ELi64ELi256ELi4ELb0ELb0EN7cutlass10bfloat16_tE19Flash_kernel_traitsILi32ELi64ELi256ELi4ES3_EELi16ELi6ELb0EEEvNS_16Flash_fwd_paramsE --------------------------
	.section	.nv.shared._ZN5flash32flash_fwd_splitkv_combine_kernelI23Flash_fwd_kernel_traitsILi32ELi64ELi256ELi4ELb0ELb0EN7cutlass10bfloat16_tE19Flash_kernel_traitsILi32ELi64ELi256ELi4ES3_EELi16ELi6ELb0EEEvNS_16Flash_fwd_paramsE,"aw",@nobits
	.sectionflags	@""
	.align	16
.nv.shared._ZN5flash32flash_fwd_splitkv_combine_kernelI23Flash_fwd_kernel_traitsILi32ELi64ELi256ELi4ELb0ELb0EN7cutlass10bfloat16_tE19Flash_kernel_traitsILi32ELi64ELi256ELi4ES3_EELi16ELi6ELb0EEEvNS_16Flash_fwd_paramsE:
	.zero		5376


//--------------------- .nv.shared._ZN5flash32flash_fwd_splitkv_combine_kernelI23Flash_fwd_kernel_traitsILi32ELi64ELi256ELi4ELb0ELb0EN7cutlass10bfloat16_tE19Flash_kernel_traitsILi32ELi64ELi256ELi4ES3_EELi16ELi5ELb0EEEvNS_16Flash_fwd_paramsE --------------------------
	.section	.nv.shared._ZN5flash32flash_fwd_splitkv_combine_kernelI23Flash_fwd_kernel_traitsILi32ELi64ELi256ELi4ELb0ELb0EN7cutlass10bfloat16_tE19Flash_kernel_traitsILi32ELi64ELi256ELi4ES3_EELi16ELi5ELb0EEEvNS_16Flash_fwd_paramsE,"aw",@nobits
	.sectionflags	@""
	.align	16
.nv.shared._ZN5flash32flash_fwd_splitkv_combine_kernelI23Flash_fwd_kernel_traitsILi32ELi64ELi256ELi4ELb0ELb0EN7cutlass10bfloat16_tE19Flash_kernel_traitsILi32ELi64ELi256ELi4ES3_EELi16ELi5ELb0EEEvNS_16Flash_fwd_paramsE:
	.zero		3200


//--------------------- .nv.shared._ZN5flash32flash_fwd_splitkv_combine_kernelI23Flash_fwd_kernel_traitsILi32ELi64ELi256ELi4ELb0ELb0EN7cutlass10bfloat16_tE19Flash_kernel_traitsILi32ELi64ELi256ELi4ES3_EELi16ELi4ELb0EEEvNS_16Flash_fwd_paramsE --------------------------
	.section	.nv.shared._ZN5flash32flash_fwd_splitkv_combine_kernelI23Flash_fwd_kernel_traitsILi32ELi64ELi256ELi4ELb0ELb0EN7cutlass10bfloat16_tE19Flash_kernel_traitsILi32ELi64ELi256ELi4ES3_EELi16ELi4ELb0EEEvNS_16Flash_fwd_paramsE,"aw",@nobits
	.sectionflags	@""
	.align	16
.nv.shared._ZN5flash32flash_fwd_splitkv_combine_kernelI23Flash_fwd_kernel_traitsILi32ELi64ELi256ELi4ELb0ELb0EN7cutlass10bfloat16_tE19Flash_kernel_traitsILi32ELi64ELi256ELi4ES3_EELi16ELi4ELb0EEEvNS_16Flash_fwd_paramsE:
	.zero		2112


//--------------------- .nv.shared._ZN5flash32flash_fwd_splitkv_combine_kernelI23Flash_fwd_kernel_traitsILi32ELi64ELi256ELi4ELb0ELb0EN7cutlass10bfloat16_tE19Flash_kernel_traitsILi32ELi64ELi256ELi4ES3_EELi16ELi3ELb0EEEvNS_16Flash_fwd_paramsE --------------------------
	.section	.nv.shared._ZN5flash32flash_fwd_splitkv_combine_kernelI23Flash_fwd_kernel_traitsILi32ELi64ELi256ELi4ELb0ELb0EN7cutlass10bfloat16_tE19Flash_kernel_traitsILi32ELi64ELi256ELi4ES3_EELi16ELi3ELb0EEEvNS_16Flash_fwd_paramsE,"aw",@nobits
	.sectionflags	@""
	.align	16
.nv.shared._ZN5flash32flash_fwd_splitkv_combine_kernelI23Flash_fwd_kernel_traitsILi32ELi64ELi256ELi4ELb0ELb0EN7cutlass10bfloat16_tE19Flash_kernel_traitsILi32ELi64ELi256ELi4ES3_EELi16ELi3ELb0EEEvNS_16Flash_fwd_paramsE:
	.zero		1568


//--------------------- .nv.shared._ZN5flash32flash_fwd_splitkv_combine_kernelI23Flash_fwd_kernel_traitsILi32ELi64ELi256ELi4ELb0ELb0EN7cutlass10bfloat16_tE19Flash_kernel_traitsILi32ELi64ELi256ELi4ES3_EELi16ELi2ELb0EEEvNS_16Flash_fwd_paramsE --------------------------
	.section	.nv.shared._ZN5flash32flash_fwd_splitkv_combine_kernelI23Flash_fwd_kernel_traitsILi32ELi64ELi256ELi4ELb0ELb0EN7cutlass10bfloat16_tE19Flash_kernel_traitsILi32ELi64ELi256ELi4ES3_EELi16ELi2ELb0EEEvNS_16Flash_fwd_paramsE,"aw",@nobits
	.sectionflags	@""
	.align	16
.nv.shared._ZN5flash32flash_fwd_splitkv_combine_kernelI23Flash_fwd_kernel_traitsILi32ELi64ELi256ELi4ELb0ELb0EN7cutlass10bfloat16_tE19Flash_kernel_traitsILi32ELi64ELi256ELi4ES3_EELi16ELi2ELb0EEEvNS_16Flash_fwd_paramsE:
	.zero		1296


//--------------------- .nv.shared._ZN5flash32flash_fwd_splitkv_combine_kernelI23Flash_fwd_kernel_traitsILi32ELi64ELi256ELi4ELb0ELb0EN7cutlass10bfloat16_tE19Flash_kernel_traitsILi32ELi64ELi256ELi4ES3_EELi16ELi1ELb0EEEvNS_16Flash_fwd_paramsE --------------------------
	.section	.nv.shared._ZN5flash32flash_fwd_splitkv_combine_kernelI23Flash_fwd_kernel_traitsILi32ELi64ELi256ELi4ELb0ELb0EN7cutlass10bfloat16_tE19Flash_kernel_traitsILi32ELi64ELi256ELi4ES3_EELi16ELi1ELb0EEEvNS_16Flash_fwd_paramsE,"aw",@nobits
	.sectionflags	@""
	.align	16
.nv.shared._ZN5flash32flash_fwd_splitkv_combine_kernelI23Flash_fwd_kernel_traitsILi32ELi64ELi256ELi4ELb0ELb0EN7cutlass10bfloat16_tE19Flash_kernel_traitsILi32ELi64ELi256ELi4ES3_EELi16ELi1ELb0EEEvNS_16Flash_fwd_paramsE:
	.zero		1168


//--------------------- .nv.shared._ZN5flash32flash_fwd_splitkv_combine_kernelI23Flash_fwd_kernel_traitsILi32ELi64ELi256ELi4ELb0ELb0EN7cutlass10bfloat16_tE19Flash_kernel_traitsILi32ELi64ELi256ELi4ES3_EELi16ELi7ELb1EEEvNS_16Flash_fwd_paramsE --------------------------
	.section	.nv.shared._ZN5flash32flash_fwd_splitkv_combine_kernelI23Flash_fwd_kernel_traitsILi32ELi64ELi256ELi4ELb0ELb0EN7cutlass10bfloat16_tE19Flash_kernel_traitsILi32ELi64ELi256ELi4ES3_EELi16ELi7ELb1EEEvNS_16Flash_fwd_paramsE,"aw",@nobits
	.sectionflags	@""
	.align	16
.nv.shared._ZN5flash32flash_fwd_splitkv_combine_kernelI23Flash_fwd_kernel_traitsILi32ELi64ELi256ELi4ELb0ELb0EN7cutlass10bfloat16_tE19Flash_kernel_traitsILi32ELi64ELi256ELi4ES3_EELi16ELi7ELb1EEEvNS_16Flash_fwd_paramsE:
	.zero		9728


//--------------------- .nv.shared._ZN5flash32flash_fwd_splitkv_combine_kernelI23Flash_fwd_kernel_traitsILi32ELi64ELi256ELi4ELb0ELb0EN7cutlass10bfloat16_tE19Flash_kernel_traitsILi32ELi64ELi256ELi4ES3_EELi16ELi6ELb1EEEvNS_16Flash_fwd_paramsE --------------------------
	.section	.nv.shared._ZN5flash32flash_fwd_splitkv_combine_kernelI23Flash_fwd_kernel_traitsILi32ELi64ELi256ELi4ELb0ELb0EN7cutlass10bfloat16_tE19Flash_kernel_traitsILi32ELi64ELi256ELi4ES3_EELi16ELi6ELb1EEEvNS_16Flash_fwd_paramsE,"aw",@nobits
	.sectionflags	@""
	.align	16
.nv.shared._ZN5flash32flash_fwd_splitkv_combine_kernelI23Flash_fwd_kernel_traitsILi32ELi64ELi256ELi4ELb0ELb0EN7cutlass10bfloat16_tE19Flash_kernel_traitsILi32ELi64ELi256ELi4ES3_EELi16ELi6ELb1EEEvNS_16Flash_fwd_paramsE:
	.zero		5376


//--------------------- .nv.shared._ZN5flash32flash_fwd_splitkv_combine_kernelI23Flash_fwd_kernel_traitsILi32ELi64ELi256ELi4ELb0ELb0EN7cutlass10bfloat16_tE19Flash_kernel_traitsILi32ELi64ELi256ELi4ES3_EELi16ELi5ELb1EEEvNS_16Flash_fwd_paramsE --------------------------
	.section	.nv.shared._ZN5flash32flash_fwd_splitkv_combine_kernelI23Flash_fwd_kernel_traitsILi32ELi64ELi256ELi4ELb0ELb0EN7cutlass10bfloat16_tE19Flash_kernel_traitsILi32ELi64ELi256ELi4ES3_EELi16ELi5ELb1EEEvNS_16Flash_fwd_paramsE,"aw",@nobits
	.sectionflags	@""
	.align	16
.nv.shared._ZN5flash32flash_fwd_splitkv_combine_kernelI23Flash_fwd_kernel_traitsILi32ELi64ELi256ELi4ELb0ELb0EN7cutlass10bfloat16_tE19Flash_kernel_traitsILi32ELi64ELi256ELi4ES3_EELi16ELi5ELb1EEEvNS_16Flash_fwd_paramsE:
	.zero		3200


//--------------------- .nv.shared._ZN5flash32flash_fwd_splitkv_combine_kernelI23Flash_fwd_kernel_traitsILi32ELi64ELi256ELi4ELb0ELb0EN7cutlass10bfloat16_tE19Flash_kernel_traitsILi32ELi64ELi256ELi4ES3_EELi16ELi4ELb1EEEvNS_16Flash_fwd_paramsE --------------------------
	.section	.nv.shared._ZN5flash32flash_fwd_splitkv_combine_kernelI23Flash_fwd_kernel_traitsILi32ELi64ELi256ELi4ELb0ELb0EN7cutlass10bfloat16_tE19Flash_kernel_traitsILi32ELi64ELi256ELi4ES3_EELi16ELi4ELb1EEEvNS_16Flash_fwd_paramsE,"aw",@nobits
	.sectionflags	@""
	.align	16
.nv.shared._ZN5flash32flash_fwd_splitkv_combine_kernelI23Flash_fwd_kernel_traitsILi32ELi64ELi256ELi4ELb0ELb0EN7cutlass10bfloat16_tE19Flash_kernel_traitsILi32ELi64ELi256ELi4ES3_EELi16ELi4ELb1EEEvNS_16Flash_fwd_paramsE:
	.zero		2112


//--------------------- .nv.shared._ZN5flash32flash_fwd_splitkv_combine_kernelI23Flash_fwd_kernel_traitsILi32ELi64ELi256ELi4ELb0ELb0EN7cutlass10bfloat16_tE19Flash_kernel_traitsILi32ELi64ELi256ELi4ES3_EELi16ELi3ELb1EEEvNS_16Flash_fwd_paramsE --------------------------
	.section	.nv.shared._ZN5flash32flash_fwd_splitkv_combine_kernelI23Flash_fwd_kernel_traitsILi32ELi64ELi256ELi4ELb0ELb0EN7cutlass10bfloat16_tE19Flash_kernel_traitsILi32ELi64ELi256ELi4ES3_EELi16ELi3ELb1EEEvNS_16Flash_fwd_paramsE,"aw",@nobits
	.sectionflags	@""
	.align	16
.nv.shared._ZN5flash32flash_fwd_splitkv_combine_kernelI23Flash_fwd_kernel_traitsILi32ELi64ELi256ELi4ELb0ELb0EN7cutlass10bfloat16_tE19Flash_kernel_traitsILi32ELi64ELi256ELi4ES3_EELi16ELi3ELb1EEEvNS_16Flash_fwd_paramsE:
	.zero		1568


//--------------------- .nv.shared._ZN5flash32flash_fwd_splitkv_combine_kernelI23Flash_fwd_kernel_traitsILi32ELi64ELi256ELi4ELb0ELb0EN7cutlass10bfloat16_tE19Flash_kernel_traitsILi32ELi64ELi256ELi4ES3_EELi16ELi2ELb1EEEvNS_16Flash_fwd_paramsE --------------------------
	.section	.nv.shared._ZN5flash32flash_fwd_splitkv_combine_kernelI23Flash_fwd_kernel_traitsILi32ELi64ELi256ELi4ELb0ELb0EN7cutlass10bfloat16_tE19Flash_kernel_traitsILi32ELi64ELi256ELi4ES3_EELi16ELi2ELb1EEEvNS_16Flash_fwd_paramsE,"aw",@nobits
	.sectionflags	@""
	.align	16
.nv.shared._ZN5flash32flash_fwd_splitkv_combine_kernelI23Flash_fwd_kernel_traitsILi32ELi64ELi256ELi4ELb0ELb0EN7cutlass10bfloat16_tE19Flash_kernel_traitsILi32ELi64ELi256ELi4ES3_EELi16ELi2ELb1EEEvNS_16Flash_fwd_paramsE:
	.zero		1296


//--------------------- .nv.shared._ZN5flash32flash_fwd_splitkv_combine_kernelI23Flash_fwd_kernel_traitsILi32ELi64ELi256ELi4ELb0ELb0EN7cutlass10bfloat16_tE19Flash_kernel_traitsILi32ELi64ELi256ELi4ES3_EELi16ELi1ELb1EEEvNS_16Flash_fwd_paramsE --------------------------
	.section	.nv.shared._ZN5flash32flash_fwd_splitkv_combine_kernelI23Flash_fwd_kernel_traitsILi32ELi64ELi256ELi4ELb0ELb0EN7cutlass10bfloat16_tE19Flash_kernel_traitsILi32ELi64ELi256ELi4ES3_EELi16ELi1ELb1EEEvNS_16Flash_fwd_paramsE,"aw",@nobits
	.sectionflags	@""
	.align	16
.nv.shared._ZN5flash32flash_fwd_splitkv_combine_kernelI23Flash_fwd_kernel_traitsILi32ELi64ELi256ELi4ELb0ELb0EN7cutlass10bfloat16_tE19Flash_kernel_traitsILi32ELi64ELi256ELi4ES3_EELi16ELi1ELb1EEEvNS_16Flash_fwd_paramsE:
	.zero		1168


//--------------------- .nv.shared._ZN5flash24flash_fwd_splitkv_kernelI23Flash_fwd_kernel_traitsILi32ELi64ELi256ELi4ELb0ELb0EN7cutlass10bfloat16_tE19Flash_kernel_traitsILi32ELi64ELi256ELi4ES3_EELb1ELb0ELb0ELb0ELb0ELb0ELb0ELb0EEEvNS_16Flash_fwd_paramsE --------------------------
	.section	.nv.shared._ZN5flash24flash_fwd_splitkv_kernelI23Flash_fwd_kernel_traitsILi32ELi64ELi256ELi4ELb0ELb0EN7cutlass10bfloat16_tE19Flash_kernel_traitsILi32ELi64ELi256ELi4ES3_EELb1ELb0ELb0ELb0ELb0ELb0ELb0ELb0EEEvNS_16Flash_fwd_paramsE,"aw",@nobits
	.sectionflags	@""
	.align	16
	.zero		1024


//--------------------- .nv.shared._ZN5flash24flash_fwd_splitkv_kernelI23Flash_fwd_kernel_traitsILi32ELi64ELi256ELi4ELb0ELb0EN7cutlass10bfloat16_tE19Flash_kernel_traitsILi32ELi64ELi256ELi4ES3_EELb1ELb0ELb0ELb0ELb0ELb1ELb0ELb0EEEvNS_16Flash_fwd_paramsE --------------------------
	.section	.nv.shared._ZN5flash24flash_fwd_splitkv_kernelI23Flash_fwd_kernel_traitsILi32ELi64ELi256ELi4ELb0ELb0EN7cutlass10bfloat16_tE19Flash_kernel_traitsILi32ELi64ELi256ELi4ES3_EELb1ELb0ELb0ELb0ELb0ELb1ELb0ELb0EEEvNS_16Flash_fwd_paramsE,"aw",@nobits
	.sectionflags	@""
	.align	16
	.zero		1024


//--------------------- .nv.shared._ZN5flash24flash_fwd_splitkv_kernelI23Flash_fwd_kernel_traitsILi32ELi64ELi256ELi4ELb0ELb0EN7cutlass10bfloat16_tE19Flash_kernel_traitsILi32ELi64ELi256ELi4ES3_EELb1ELb0ELb0ELb0ELb0ELb0ELb0ELb1EEEvNS_16Flash_fwd_paramsE --------------------------
	.section	.nv.shared._ZN5flash24flash_fwd_splitkv_kernelI23Flash_fwd_kernel_traitsILi32ELi64ELi256ELi4ELb0ELb0EN7cutlass10bfloat16_tE19Flash_kernel_traitsILi32ELi64ELi256ELi4ES3_EELb1ELb0ELb0ELb0ELb0ELb0ELb0ELb1EEEvNS_16Flash_fwd_paramsE,"aw",@nobits
	.sectionflags	@""
	.align	16
	.zero		1024


//--------------------- .nv.shared._ZN5flash24flash_fwd_splitkv_kernelI23Flash_fwd_kernel_traitsILi32ELi64ELi256ELi4ELb0ELb0EN7cutlass10bfloat16_tE19Flash_kernel_traitsILi32ELi64ELi256ELi4ES3_EELb1ELb0ELb0ELb0ELb0ELb1ELb0ELb1EEEvNS_16Flash_fwd_paramsE --------------------------
	.section	.nv.shared._ZN5flash24flash_fwd_splitkv_kernelI23Flash_fwd_kernel_traitsILi32ELi64ELi256ELi4ELb0ELb0EN7cutlass10bfloat16_tE19Flash_kernel_traitsILi32ELi64ELi256ELi4ES3_EELb1ELb0ELb0ELb0ELb0ELb1ELb0ELb1EEEvNS_16Flash_fwd_paramsE,"aw",@nobits
	.sectionflags	@""
	.align	16
	.zero		1024


//--------------------- .nv.shared._ZN5flash24flash_fwd_splitkv_kernelI23Flash_fwd_kernel_traitsILi32ELi64ELi256ELi4ELb0ELb0EN7cutlass10bfloat16_tE19Flash_kernel_traitsILi32ELi64ELi256ELi4ES3_EELb1ELb0ELb0ELb0ELb0ELb0ELb1ELb0EEEvNS_16Flash_fwd_paramsE --------------------------
	.section	.nv.shared._ZN5flash24flash_fwd_splitkv_kernelI23Flash_fwd_kernel_traitsILi32ELi64ELi256ELi4ELb0ELb0EN7cutlass10bfloat16_tE19Flash_kernel_traitsILi32ELi64ELi256ELi4ES3_EELb1ELb0ELb0ELb0ELb0ELb0ELb1ELb0EEEvNS_16Flash_fwd_paramsE,"aw",@nobits
	.sectionflags	@""
	.align	16
	.zero		1024


//--------------------- .nv.shared._ZN5flash24flash_fwd_splitkv_kernelI23Flash_fwd_kernel_traitsILi32ELi64ELi256ELi4ELb0ELb0EN7cutlass10bfloat16_tE19Flash_kernel_traitsILi32ELi64ELi256ELi4ES3_EELb1ELb0ELb0ELb0ELb0ELb1ELb1ELb0EEEvNS_16Flash_fwd_paramsE --------------------------
	.section	.nv.shared._ZN5flash24flash_fwd_splitkv_kernelI23Flash_fwd_kernel_traitsILi32ELi64ELi256ELi4ELb0ELb0EN7cutlass10bfloat16_tE19Flash_kernel_traitsILi32ELi64ELi256ELi4ES3_EELb1ELb0ELb0ELb0ELb0ELb1ELb1ELb0EEEvNS_16Flash_fwd_paramsE,"aw",@nobits
	.sectionflags	@""
	.align	16
	.zero		1024


//--------------------- .nv.shared._ZN5flash24flash_fwd_splitkv_kernelI23Flash_fwd_kernel_traitsILi32ELi64ELi256ELi4ELb0ELb0EN7cutlass10bfloat16_tE19Flash_kernel_traitsILi32ELi64ELi256ELi4ES3_EELb1ELb0ELb0ELb0ELb0ELb0ELb1ELb1EEEvNS_16Flash_fwd_paramsE --------------------------
	.section	.nv.shared._ZN5flash24flash_fwd_splitkv_kernelI23Flash_fwd_kernel_traitsILi32ELi64ELi256ELi4ELb0ELb0EN7cutlass10bfloat16_tE19Flash_kernel_traitsILi32ELi64ELi256ELi4ES3_EELb1ELb0ELb0ELb0ELb0ELb0ELb1ELb1EEEvNS_16Flash_fwd_paramsE,"aw",@nobits
	.sectionflags	@""
	.align	16
	.zero		1024


//--------------------- .nv.shared._ZN5flash24flash_fwd_splitkv_kernelI23Flash_fwd_kernel_traitsILi32ELi64ELi256ELi4ELb0ELb0EN7cutlass10bfloat16_tE19Flash_kernel_traitsILi32ELi64ELi256ELi4ES3_EELb1ELb0ELb0ELb0ELb0ELb1ELb1ELb1EEEvNS_16Flash_fwd_paramsE --------------------------
	.section	.nv.shared._ZN5flash24flash_fwd_splitkv_kernelI23Flash_fwd_kernel_traitsILi32ELi64ELi256ELi4ELb0ELb0EN7cutlass10bfloat16_tE19Flash_kernel_traitsILi32ELi64ELi256ELi4ES3_EELb1ELb0ELb0ELb0ELb0ELb1ELb1ELb1EEEvNS_16Flash_fwd_paramsE,"aw",@nobits
	.sectionflags	@""
	.align	16
	.zero		1024


//--------------------- .nv.shared._ZN5flash24flash_fwd_splitkv_kernelI23Flash_fwd_kernel_traitsILi32ELi64ELi256ELi4ELb0ELb0EN7cutlass10bfloat16_tE19Flash_kernel_traitsILi32ELi64ELi256ELi4ES3_EELb1ELb0ELb0ELb1ELb1ELb0ELb0ELb0EEEvNS_16Flash_fwd_paramsE --------------------------
	.section	.nv.shared._ZN5flash24flash_fwd_splitkv_kernelI23Flash_fwd_kernel_traitsILi32ELi64ELi256ELi4ELb0ELb0EN7cutlass10bfloat16_tE19Flash_kernel_traitsILi32ELi64ELi256ELi4ES3_EELb1ELb0ELb0ELb1ELb1ELb0ELb0ELb0EEEvNS_16Flash_fwd_paramsE,"aw",@nobits
	.sectionflags	@""
	.align	16
	.zero		1024


//--------------------- .nv.shared._ZN5flash24flash_fwd_splitkv_kernelI23Flash_fwd_kernel_traitsILi32ELi64ELi256ELi4ELb0ELb0EN7cutlass10bfloat16_tE19Flash_kernel_traitsILi32ELi64ELi256ELi4ES3_EELb1ELb0ELb0ELb1ELb1ELb1ELb0ELb0EEEvNS_16Flash_fwd_paramsE --------------------------
	.section	.nv.shared._ZN5flash24flash_fwd_splitkv_kernelI23Flash_fwd_kernel_traitsILi32ELi64ELi256ELi4ELb0ELb0EN7cutlass10bfloat16_tE19Flash_kernel_traitsILi32ELi64ELi256ELi4ES3_EELb1ELb0ELb0ELb1ELb1ELb1ELb0ELb0EEEvNS_16Flash_fwd_paramsE,"aw",@nobits
	.sectionflags	@""
	.align	16
	.zero		1024


//--------------------- .nv.shared._ZN5flash24flash_fwd_splitkv_kernelI23Flash_fwd_kernel_traitsILi32ELi64ELi256ELi4ELb0ELb0EN7cutlass10bfloat16_tE19Flash_kernel_traitsILi32ELi64ELi256ELi4ES3_EELb1ELb0ELb0ELb1ELb1ELb0ELb1ELb0EEEvNS_16Flash_fwd_paramsE --------------------------
	.section	.nv.shared._ZN5flash24flash_fwd_splitkv_kernelI23Flash_fwd_kernel_traitsILi32ELi64ELi256ELi4ELb0ELb0EN7cutlass10bfloat16_tE19Flash_kernel_traitsILi32ELi64ELi256ELi4ES3_EELb1ELb0ELb0ELb1ELb1ELb0ELb1ELb0EEEvNS_16Flash_fwd_paramsE,"aw",@nobits
	.sectionflags	@""
	.align	16
	.zero		1024


//--------------------- .nv.shared._ZN5flash24flash_fwd_splitkv_kernelI23Flash_fwd_kernel_traitsILi32ELi64ELi256ELi4ELb0ELb0EN7cutlass10bfloat16_tE19Flash_kernel_traitsILi32ELi64ELi256ELi4ES3_EELb1ELb0ELb0ELb1ELb1ELb1ELb1ELb0EEEvNS_16Flash_fwd_paramsE --------------------------
	.section	.nv.shared._ZN5flash24flash_fwd_splitkv_kernelI23Flash_fwd_kernel_traitsILi32ELi64ELi256ELi4ELb0ELb0EN7cutlass10bfloat16_tE19Flash_kernel_traitsILi32ELi64ELi256ELi4ES3_EELb1ELb0ELb0ELb1ELb1ELb1ELb1ELb0EEEvNS_16Flash_fwd_paramsE,"aw",@nobits
	.sectionflags	@""
	.align	16
	.zero		1024


//--------------------- .nv.shared._ZN5flash24flash_fwd_splitkv_kernelI23Flash_fwd_kernel_traitsILi32ELi64ELi256ELi4ELb0ELb0EN7cutlass10bfloat16_tE19Flash_kernel_traitsILi32ELi64ELi256ELi4ES3_EELb1ELb0ELb0ELb0ELb1ELb0ELb0ELb0EEEvNS_16Flash_fwd_paramsE --------------------------
	.section	.nv.shared._ZN5flash24flash_fwd_splitkv_kernelI23Flash_fwd_kernel_traitsILi32ELi64ELi256ELi4ELb0ELb0EN7cutlass10bfloat16_tE19Flash_kernel_traitsILi32ELi64ELi256ELi4ES3_EELb1ELb0ELb0ELb0ELb1ELb0ELb0ELb0EEEvNS_16Flash_fwd_paramsE,"aw",@nobits
	.sectionflags	@""
	.align	16
	.zero		1024


//--------------------- .nv.shared._ZN5flash24flash_fwd_splitkv_kernelI23Flash_fwd_kernel_traitsILi32ELi64ELi256ELi4ELb0ELb0EN7cutlass10bfloat16_tE19Flash_kernel_traitsILi32ELi64ELi256ELi4ES3_EELb1ELb0ELb0ELb0ELb1ELb1ELb0ELb0EEEvNS_16Flash_fwd_paramsE --------------------------
	.section	.nv.shared._ZN5flash24flash_fwd_splitkv_kernelI23Flash_fwd_kernel_traitsILi32ELi64ELi256ELi4ELb0ELb0EN7cutlass10bfloat16_tE19Flash_kernel_traitsILi32ELi64ELi256ELi4ES3_EELb1ELb0ELb0ELb0ELb1ELb1ELb0ELb0EEEvNS_16Flash_fwd_paramsE,"aw",@nobits
	.sectionflags	@""
	.align	16
	.zero		1024


//--------------------- .nv.shared._ZN5flash24flash_fwd_splitkv_kernelI23Flash_fwd_kernel_traitsILi32ELi64ELi256ELi4ELb0ELb0EN7cutlass10bfloat16_tE19Flash_kernel_traitsILi32ELi64ELi256ELi4ES3_EELb1ELb0ELb1ELb0ELb0ELb0ELb0ELb0EEEvNS_16Flash_fwd_paramsE --------------------------
	.section	.nv.shared._ZN5flash24flash_fwd_splitkv_kernelI23Flash_fwd_kernel_traitsILi32ELi64ELi256ELi4ELb0ELb0EN7cutlass10bfloat16_tE19Flash_kernel_traitsILi32ELi64ELi256ELi4ES3_EELb1ELb0ELb1ELb0ELb0ELb0ELb0ELb0EEEvNS_16Flash_fwd_paramsE,"aw",@nobits
	.sectionflags	@""
	.align	16
	.zero		1024


//--------------------- .nv.shared._ZN5flash24flash_fwd_splitkv_kernelI23Flash_fwd_kernel_traitsILi32ELi64ELi256ELi4ELb0ELb0EN7cutlass10bfloat16_tE19Flash_kernel_traitsILi32ELi64ELi256ELi4ES3_EELb1ELb0ELb1ELb0ELb0ELb1ELb0ELb0EEEvNS_16Flash_fwd_paramsE --------------------------
	.section	.nv.shared._ZN5flash24flash_fwd_splitkv_kernelI23Flash_fwd_kernel_traitsILi32ELi64ELi256ELi4ELb0ELb0EN7cutlass10bfloat16_tE19Flash_kernel_traitsILi32ELi64ELi256ELi4ES3_EELb1ELb0ELb1ELb0ELb0ELb1ELb0ELb0EEEvNS_16Flash_fwd_paramsE,"aw",@nobits
	.sectionflags	@""
	.align	16
	.zero		1024


//--------------------- .nv.shared._ZN5flash24flash_fwd_splitkv_kernelI23Flash_fwd_kernel_traitsILi32ELi64ELi256ELi4ELb0ELb0EN7cutlass10bfloat16_tE19Flash_kernel_traitsILi32ELi64ELi256ELi4ES3_EELb1ELb0ELb0ELb0ELb1ELb0ELb0ELb1EEEvNS_16Flash_fwd_paramsE --------------------------
	.section	.nv.shared._ZN5flash24flash_fwd_splitkv_kernelI23Flash_fwd_kernel_traitsILi32ELi64ELi256ELi4ELb0ELb0EN7cutlass10bfloat16_tE19Flash_kernel_traitsILi32ELi64ELi256ELi4ES3_EELb1ELb0ELb0ELb0ELb1ELb0ELb0ELb1EEEvNS_16Flash_fwd_paramsE,"aw",@nobits
	.sectionflags	@""
	.align	16
	.zero		1024


//--------------------- .nv.shared._ZN5flash24flash_fwd_splitkv_kernelI23Flash_fwd_kernel_traitsILi32ELi64ELi256ELi4ELb0ELb0EN7cutlass10bfloat16_tE19Flash_kernel_traitsILi32ELi64ELi256ELi4ES3_EELb1ELb0ELb0ELb0ELb1ELb1ELb0ELb1EEEvNS_16Flash_fwd_paramsE --------------------------
	.section	.nv.shared._ZN5flash24flash_fwd_splitkv_kernelI23Flash_fwd_kernel_traitsILi32ELi64ELi256ELi4ELb0ELb0EN7cutlass10bfloat16_tE19Flash_kernel_traitsILi32ELi64ELi256ELi4ES3_EELb1ELb0ELb0ELb0ELb1ELb1ELb0ELb1EEEvNS_16Flash_fwd_paramsE,"aw",@nobits
	.sectionflags	@""
	.align	16
	.zero		1024


//--------------------- .nv.shared._ZN5flash24flash_fwd_splitkv_kernelI23Flash_fwd_kernel_traitsILi32ELi64ELi256ELi4ELb0ELb0EN7cutlass10bfloat16_tE19Flash_kernel_traitsILi32ELi64ELi256ELi4ES3_EELb1ELb0ELb1ELb0ELb0ELb0ELb0ELb1EEEvNS_16Flash_fwd_paramsE --------------------------
	.section	.nv.shared._ZN5flash24flash_fwd_splitkv_kernelI23Flash_fwd_kernel_traitsILi32ELi64ELi256ELi4ELb0ELb0EN7cutlass10bfloat16_tE19Flash_kernel_traitsILi32ELi64ELi256ELi4ES3_EELb1ELb0ELb1ELb0ELb0ELb0ELb0ELb1EEEvNS_16Flash_fwd_paramsE,"aw",@nobits
	.sectionflags	@""
	.align	16
	.zero		1024


//--------------------- .nv.shared._ZN5flash24flash_fwd_splitkv_kernelI23Flash_fwd_kernel_traitsILi32ELi64ELi256ELi4ELb0ELb0EN7cutlass10bfloat16_tE19Flash_kernel_traitsILi32ELi64ELi256ELi4ES3_EELb1ELb0ELb1ELb0ELb0ELb1ELb0ELb1EEEvNS_16Flash_fwd_paramsE --------------------------
	.section	.nv.shared._ZN5flash24flash_fwd_splitkv_kernelI23Flash_fwd_kernel_traitsILi32ELi64ELi256ELi4ELb0ELb0EN7cutlass10bfloat16_tE19Flash_kernel_traitsILi32ELi64ELi256ELi4ES3_EELb1ELb0ELb1ELb0ELb0ELb1ELb0ELb1EEEvNS_16Flash_fwd_paramsE,"aw",@nobits
	.sectionflags	@""
	.align	16
	.zero		1024


//--------------------- .nv.shared._ZN5flash24flash_fwd_splitkv_kernelI23Flash_fwd_kernel_traitsILi32ELi64ELi256ELi4ELb0ELb0EN7cutlass10bfloat16_tE19Flash_kernel_traitsILi32ELi64ELi256ELi4ES3_EELb1ELb0ELb0ELb0ELb1ELb0ELb1ELb0EEEvNS_16Flash_fwd_paramsE --------------------------
	.section	.nv.shared._ZN5flash24flash_fwd_splitkv_kernelI23Flash_fwd_kernel_traitsILi32ELi64ELi256ELi4ELb0ELb0EN7cutlass10bfloat16_tE19Flash_kernel_traitsILi32ELi64ELi256ELi4ES3_EELb1ELb0ELb0ELb0ELb1ELb0ELb1ELb0EEEvNS_16Flash_fwd_paramsE,"aw",@nobits
	.sectionflags	@""
	.align	16
	.zero		1024


//--------------------- .nv.shared._ZN5flash24flash_fwd_splitkv_kernelI23Flash_fwd_kernel_traitsILi32ELi64ELi256ELi4ELb0ELb0EN7cutlass10bfloat16_tE19Flash_kernel_traitsILi32ELi64ELi256ELi4ES3_EELb1ELb0ELb0ELb0ELb1ELb1ELb1ELb0EEEvNS_16Flash_fwd_paramsE --------------------------
	.section	.nv.shared._ZN5flash24flash_fwd_splitkv_kernelI23Flash_fwd_kernel_traitsILi32ELi64ELi256ELi4ELb0ELb0EN7cutlass10bfloat16_tE19Flash_kernel_traitsILi32ELi64ELi256ELi4ES3_EELb1ELb0ELb0ELb0ELb1ELb1ELb1ELb0EEEvNS_16Flash_fwd_paramsE,"aw",@nobits
	.sectionflags	@""
	.align	16
	.zero		1024


//--------------------- .nv.shared._ZN5flash24flash_fwd_splitkv_kernelI23Flash_fwd_kernel_traitsILi32ELi64ELi256ELi4ELb0ELb0EN7cutlass10bfloat16_tE19Flash_kernel_traitsILi32ELi64ELi256ELi4ES3_EELb1ELb0ELb1ELb0ELb0ELb0ELb1ELb0EEEvNS_16Flash_fwd_paramsE --------------------------
	.section	.nv.shared._ZN5flash24flash_fwd_splitkv_kernelI23Flash_fwd_kernel_traitsILi32ELi64ELi256ELi4ELb0ELb0EN7cutlass10bfloat16_tE19Flash_kernel_traitsILi32ELi64ELi256ELi4ES3_EELb1ELb0ELb1ELb0ELb0ELb0ELb1ELb0EEEvNS_16Flash_fwd_paramsE,"aw",@nobits
	.sectionflags	@""
	.align	16
	.zero		1024


//--------------------- .nv.shared._ZN5flash24flash_fwd_splitkv_kernelI23Flash_fwd_kernel_traitsILi32ELi64ELi256ELi4ELb0ELb0EN7cutlass10bfloat16_tE19Flash_kernel_traitsILi32ELi64ELi256ELi4ES3_EELb1ELb0ELb1ELb0ELb0ELb1ELb1ELb0EEEvNS_16Flash_fwd_paramsE --------------------------
	.section	.nv.shared._ZN5flash24flash_fwd_splitkv_kernelI23Flash_fwd_kernel_traitsILi32ELi64ELi256ELi4ELb0ELb0EN7cutlass10bfloat16_tE19Flash_kernel_traitsILi32ELi64ELi256ELi4ES3_EELb1ELb0ELb1ELb0ELb0ELb1ELb1ELb0EEEvNS_16Flash_fwd_paramsE,"aw",@nobits
	.sectionflags	@""
	.align	16
	.zero		1024


//--------------------- .nv.shared._ZN5flash24flash_fwd_splitkv_kernelI23Flash_fwd_kernel_traitsILi32ELi64ELi256ELi4ELb0ELb0EN7cutlass10bfloat16_tE19Flash_kernel_traitsILi32ELi64ELi256ELi4ES3_EELb1ELb0ELb0ELb0ELb1ELb0ELb1ELb1EEEvNS_16Flash_fwd_paramsE --------------------------
	.section	.nv.shared._ZN5flash24flash_fwd_splitkv_kernelI23Flash_fwd_kernel_traitsILi32ELi64ELi256ELi4ELb0ELb0EN7cutlass10bfloat16_tE19Flash_kernel_traitsILi32ELi64ELi256ELi4ES3_EELb1ELb0ELb0ELb0ELb1ELb0ELb1ELb1EEEvNS_16Flash_fwd_paramsE,"aw",@nobits
	.sectionflags	@""
	.align	16
	.zero		1024


//--------------------- .nv.shared._ZN5flash24flash_fwd_splitkv_kernelI23Flash_fwd_kernel_traitsILi32ELi64ELi256ELi4ELb0ELb0EN7cutlass10bfloat16_tE19Flash_kernel_traitsILi32ELi64ELi256ELi4ES3_EELb1ELb0ELb0ELb0ELb1ELb1ELb1ELb1EEEvNS_16Flash_fwd_paramsE --------------------------
	.section	.nv.shared._ZN5flash24flash_fwd_splitkv_kernelI23Flash_fwd_kernel_traitsILi32ELi64ELi256ELi4ELb0ELb0EN7cutlass10bfloat16_tE19Flash_kernel_traitsILi32ELi64ELi256ELi4ES3_EELb1ELb0ELb0ELb0ELb1ELb1ELb1ELb1EEEvNS_16Flash_fwd_paramsE,"aw",@nobits
	.sectionflags	@""
	.align	16
	.zero		1024


//--------------------- .nv.shared._ZN5flash24flash_fwd_splitkv_kernelI23Flash_fwd_kernel_traitsILi32ELi64ELi256ELi4ELb0ELb0EN7cutlass10bfloat16_tE19Flash_kernel_traitsILi32ELi64ELi256ELi4ES3_EELb1ELb0ELb1ELb0ELb0ELb0ELb1ELb1EEEvNS_16Flash_fwd_paramsE --------------------------
	.section	.nv.shared._ZN5flash24flash_fwd_splitkv_kernelI23Flash_fwd_kernel_traitsILi32ELi64ELi256ELi4ELb0ELb0EN7cutlass10bfloat16_tE19Flash_kernel_traitsILi32ELi64ELi256ELi4ES3_EELb1ELb0ELb1ELb0ELb0ELb0ELb1ELb1EEEvNS_16Flash_fwd_paramsE,"aw",@nobits
	.sectionflags	@""
	.align	16
	.zero		1024


//--------------------- .nv.shared._ZN5flash24flash_fwd_splitkv_kernelI23Flash_fwd_kernel_traitsILi32ELi64ELi256ELi4ELb0ELb0EN7cutlass10bfloat16_tE19Flash_kernel_traitsILi32ELi64ELi256ELi4ES3_EELb1ELb0ELb1ELb0ELb0ELb1ELb1ELb1EEEvNS_16Flash_fwd_paramsE --------------------------
	.section	.nv.shared._ZN5flash24flash_fwd_splitkv_kernelI23Flash_fwd_kernel_traitsILi32ELi64ELi256ELi4ELb0ELb0EN7cutlass10bfloat16_tE19Flash_kernel_traitsILi32ELi64ELi256ELi4ES3_EELb1ELb0ELb1ELb0ELb0ELb1ELb1ELb1EEEvNS_16Flash_fwd_paramsE,"aw",@nobits
	.sectionflags	@""
	.align	16
	.zero		1024


//--------------------- .nv.shared._ZN5flash32flash_fwd_splitkv_combine_kernelI23Flash_fwd_kernel_traitsILi32ELi64ELi128ELi4ELb0ELb0EN7cutlass10bfloat16_tE19Flash_kernel_traitsILi32ELi64ELi128ELi4ES3_EELi16ELi7ELb0EEEvNS_16Flash_fwd_paramsE --------------------------
	.section	.nv.shared._ZN5flash32flash_fwd_splitkv_combine_kernelI23Flash_fwd_kernel_traitsILi32ELi64ELi128ELi4ELb0ELb0EN7cutlass10bfloat16_tE19Flash_kernel_traitsILi32ELi64ELi128ELi4ES3_EELi16ELi7ELb0EEEvNS_16Flash_fwd_paramsE,"aw",@nobits
	.sectionflags	@""
	.align	16
.nv.shared._ZN5flash32flash_fwd_splitkv_combine_kernelI23Flash_fwd_kernel_traitsILi32ELi64ELi128ELi4ELb0ELb0EN7cutlass10bfloat16_tE19Flash_kernel_traitsILi32ELi64ELi128ELi4ES3_EELi16ELi7ELb0EEEvNS_16Flash_fwd_paramsE:
	.zero		9728


//--------------------- .nv.shared._ZN5flash32flash_fwd_splitkv_combine_kernelI23Flash_fwd_kernel_traitsILi32ELi64ELi128ELi4ELb0ELb0EN7cutlass10bfloat16_tE19Flash_kernel_traitsILi32ELi64ELi128ELi4ES3_EELi16ELi6ELb0EEEvNS_16Flash_fwd_paramsE --------------------------
	.section	.nv.shared._ZN5flash32flash_fwd_splitkv_combine_kernelI23Flash_fwd_kernel_traitsILi32ELi64ELi128ELi4ELb0ELb0EN7cutlass10bfloat16_tE19Flash_kernel_traitsILi32ELi64ELi128ELi4ES3_EELi16ELi6ELb0EEEvNS_16Flash_fwd_paramsE,"aw",@nobits
	.sectionflags	@""
	.align	16
.nv.shared._ZN5flash32flash_fwd_splitkv_combine_kernelI23Flash_fwd_kernel_traitsILi32ELi64ELi128ELi4ELb0ELb0EN7cutlass10bfloat16_tE19Flash_kernel_traitsILi32ELi64ELi128ELi4ES3_EELi16ELi6ELb0EEEvNS_16Flash_fwd_paramsE:
	.zero		5376


//--------------------- .nv.shared._ZN5flash32flash_fwd_splitkv_combine_kernelI23Flash_fwd_kernel_traitsILi32ELi64ELi128ELi4ELb0ELb0EN7cutlass10bfloat16_tE19Flash_kernel_traitsILi32ELi64ELi128ELi4ES3_EELi16ELi5ELb0EEEvNS_16Flash_fwd_paramsE --------------------------
	.section	.nv.shared._ZN5flash32flash_fwd_splitkv_combine_kernelI23Flash_fwd_kernel_traitsILi32ELi64ELi128ELi4ELb0ELb0EN7cutlass10bfloat16_tE19Flash_kernel_traitsILi32ELi64ELi128ELi4ES3_EELi16ELi5ELb0EEEvNS_16Flash_fwd_paramsE,"aw",@nobits
	.sectionflags	@""
	.align	16
.nv.shared._ZN5flash32flash_fwd_splitkv_combine_kernelI23Flash_fwd_kernel_traitsILi32ELi64ELi128ELi4ELb0ELb0EN7cutlass10bfloat16_tE19Flash_kernel_traitsILi32ELi64ELi128ELi4ES3_EELi16ELi5ELb0EEEvNS_16Flash_fwd_paramsE:
	.zero		3200


//--------------------- .nv.shared._ZN5flash32flash_fwd_splitkv_combine_kernelI23Flash_fwd_kernel_traitsILi32ELi64ELi128ELi4ELb0ELb0EN7cutlass10bfloat16_tE19Flash_kernel_traitsILi32ELi64ELi128ELi4ES3_EELi16ELi4ELb0EEEvNS_16Flash_fwd_paramsE --------------------------
	.section	.nv.shared._ZN5flash32flash_fwd_splitkv_combine_kernelI23Flash_fwd_kernel_traitsILi32ELi64ELi128ELi4ELb0ELb0EN7cutlass10bfloat16_tE19Flash_kernel_traitsILi32ELi64ELi128ELi4ES3_EELi16ELi4ELb0EEEvNS_16Flash_fwd_paramsE,"aw",@nobits
	.sectionflags	@""
	.align	16
.nv.shared._ZN5flash32flash_fwd_splitkv_combine_kernelI23Flash_fwd_kernel_traitsILi32ELi64ELi128ELi4ELb0ELb0EN7cutlass10bfloat16_tE19Flash_kernel_traitsILi32ELi64ELi128ELi4ES3_EELi16ELi4ELb0EEEvNS_16Flash_fwd_paramsE:
	.zero		2112


//--------------------- .nv.shared._ZN5flash32flash_fwd_splitkv_combine_kernelI23Flash_fwd_kernel_traitsILi32ELi64ELi128ELi4ELb0ELb0EN7cutlass10bfloat16_tE19Flash_kernel_traitsILi32ELi64ELi128ELi4ES3_EELi16ELi3ELb0EEEvNS_16Flash_fwd_paramsE --------------------------
	.section	.nv.shared._ZN5flash32flash_fwd_splitkv_combine_kernelI23Flash_fwd_kernel_traitsILi32ELi64ELi128ELi4ELb0ELb0EN7cutlass10bfloat16_tE19Flash_kernel_traitsILi32ELi64ELi128ELi4ES3_EELi16ELi3ELb0EEEvNS_16Flash_fwd_paramsE,"aw",@nobits
	.sectionflags	@""
	.align	16
.nv.shared._ZN5flash32flash_fwd_splitkv_combine_kernelI23Flash_fwd_kernel_traitsILi32ELi64ELi128ELi4ELb0ELb0EN7cutlass10bfloat16_tE19Flash_kernel_traitsILi32ELi64ELi128ELi4ES3_EELi16ELi3ELb0EEEvNS_16Flash_fwd_paramsE:
	.zero		1568


//--------------------- .nv.shared._ZN5flash32flash_fwd_splitkv_combine_kernelI23Flash_fwd_kernel_traitsILi32ELi64ELi128ELi4ELb0ELb0EN7cutlass10bfloat16_tE19Flash_kernel_traitsILi32ELi64ELi128ELi4ES3_EELi16ELi2ELb0EEEvNS_16Flash_fwd_paramsE --------------------------
	.section	.nv.shared._ZN5flash32flash_fwd_splitkv_combine_kernelI23Flash_fwd_kernel_traitsILi32ELi64ELi128ELi4ELb0ELb0EN7cutlass10bfloat16_tE19Flash_kernel_traitsILi32ELi64ELi128ELi4ES3_EELi16ELi2ELb0EEEvNS_16Flash_fwd_paramsE,"aw",@nobits
	.sectionflags	@""
	.align	16
.nv.shared._ZN5flash32flash_fwd_splitkv_combine_kernelI23Flash_fwd_kernel_traitsILi32ELi64ELi128ELi4ELb0ELb0EN7cutlass10bfloat16_tE19Flash_kernel_traitsILi32ELi64ELi128ELi4ES3_EELi16ELi2ELb0EEEvNS_16Flash_fwd_paramsE:
	.zero		1296


//--------------------- .nv.shared._ZN5flash32flash_fwd_splitkv_combine_kernelI23Flash_fwd_kernel_traitsILi32ELi64ELi128ELi4ELb0ELb0EN7cutlass10bfloat16_tE19Flash_kernel_traitsILi32ELi64ELi128ELi4ES3_EELi16ELi1ELb0EEEvNS_16Flash_fwd_paramsE --------------------------
	.section	.nv.shared._ZN5flash32flash_fwd_splitkv_combine_kernelI23Flash_fwd_kernel_traitsILi32ELi64ELi128ELi4ELb0ELb0EN7cutlass10bfloat16_tE19Flash_kernel_traitsILi32ELi64ELi128ELi4ES3_EELi16ELi1ELb0EEEvNS_16Flash_fwd_paramsE,"aw",@nobits
	.sectionflags	@""
	.align	16
.nv.shared._ZN5flash32flash_fwd_splitkv_combine_kernelI23Flash_fwd_kernel_traitsILi32ELi64ELi128ELi4ELb0ELb0EN7cutlass10bfloat16_tE19Flash_kernel_traitsILi32ELi64ELi128ELi4ES3_EELi16ELi1ELb0EEEvNS_16Flash_fwd_paramsE:
	.zero		1168


//--------------------- .nv.shared._ZN5flash32flash_fwd_splitkv_combine_kernelI23Flash_fwd_kernel_traitsILi32ELi64ELi128ELi4ELb0ELb0EN7cutlass10bfloat16_tE19Flash_kernel_traitsILi32ELi64ELi128ELi4ES3_EELi16ELi7ELb1EEEvNS_16Flash_fwd_paramsE --------------------------
	.section	.nv.shared._ZN5flash32flash_fwd_splitkv_combine_kernelI23Flash_fwd_kernel_traitsILi32ELi64ELi128ELi4ELb0ELb0EN7cutlass10bfloat16_tE19Flash_kernel_traitsILi32ELi64ELi128ELi4ES3_EELi16ELi7ELb1EEEvNS_16Flash_fwd_paramsE,"aw",@nobits
	.sectionflags	@""
	.align	16
.nv.shared._ZN5flash32flash_fwd_splitkv_combine_kernelI23Flash_fwd_kernel_traitsILi32ELi64ELi128ELi4ELb0ELb0EN7cutlass10bfloat16_tE19Flash_kernel_traitsILi32ELi64ELi128ELi4ES3_EELi16ELi7ELb1EEEvNS_16Flash_fwd_paramsE:
	.zero		9728


//--------------------- .nv.shared._ZN5flash32flash_fwd_splitkv_combine_kernelI23Flash_fwd_kernel_traitsILi32ELi64ELi128ELi4ELb0ELb0EN7cutlass10bfloat16_tE19Flash_kernel_traitsILi32ELi64ELi128ELi4ES3_EELi16ELi6ELb1EEEvNS_16Flash_fwd_paramsE --------------------------
	.section	.nv.shared._ZN5flash32flash_fwd_splitkv_combine_kernelI23Flash_fwd_kernel_traitsILi32ELi64ELi128ELi4ELb0ELb0EN7cutlass10bfloat16_tE19Flash_kernel_traitsILi32ELi64ELi128ELi4ES3_EELi16ELi6ELb1EEEvNS_16Flash_fwd_paramsE,"aw",@nobits
	.sectionflags	@""
	.align	16
.nv.shared._ZN5flash32flash_fwd_splitkv_combine_kernelI23Flash_fwd_kernel_traitsILi32ELi64ELi128ELi4ELb0ELb0EN7cutlass10bfloat16_tE19Flash_kernel_traitsILi32ELi64ELi128ELi4ES3_EELi16ELi6ELb1EEEvNS_16Flash_fwd_paramsE:
	.zero		5376


//--------------------- .nv.shared._ZN5flash32flash_fwd_splitkv_combine_kernelI23Flash_fwd_kernel_traitsILi32ELi64ELi128ELi4ELb0ELb0EN7cutlass10bfloat16_tE19Flash_kernel_traitsILi32ELi64ELi128ELi4ES3_EELi16ELi5ELb1EEEvNS_16Flash_fwd_paramsE --------------------------
	.section	.nv.shared._ZN5flash32flash_fwd_splitkv_combine_kernelI23Flash_fwd_kernel_traitsILi32ELi64ELi128ELi4ELb0ELb0EN7cutlass10bfloat16_tE19Flash_kernel_traitsILi32ELi64ELi128ELi4ES3_EELi16ELi5ELb1EEEvNS_16Flash_fwd_paramsE,"aw",@nobits
	.sectionflags	@""
	.align	16
.nv.shared._ZN5flash32flash_fwd_splitkv_combine_kernelI23Flash_fwd_kernel_traitsILi32ELi64ELi128ELi4ELb0ELb0EN7cutlass10bfloat16_tE19Flash_kernel_traitsILi32ELi64ELi128ELi4ES3_EELi16ELi5ELb1EEEvNS_16Flash_fwd_paramsE:
	.zero		3200


//--------------------- .nv.shared._ZN5flash32flash_fwd_splitkv_combine_kernelI23Flash_fwd_kernel_traitsILi32ELi64ELi128ELi4ELb0ELb0EN7cutlass10bfloat16_tE19Flash_kernel_traitsILi32ELi64ELi128ELi4ES3_EELi16ELi4ELb1EEEvNS_16Flash_fwd_paramsE --------------------------
	.section	.nv.shared._ZN5flash32flash_fwd_splitkv_combine_kernelI23Flash_fwd_kernel_traitsILi32ELi64ELi128ELi4ELb0ELb0EN7cutlass10bfloat16_tE19Flash_kernel_traitsILi32ELi64ELi128ELi4ES3_EELi16ELi4ELb1EEEvNS_16Flash_fwd_paramsE,"aw",@nobits
	.sectionflags	@""
	.align	16
.nv.shared._ZN5flash32flash_fwd_splitkv_combine_kernelI23Flash_fwd_kernel_traitsILi32ELi64ELi128ELi4ELb0ELb0EN7cutlass10bfloat16_tE19Flash_kernel_traitsILi32ELi64ELi128ELi4ES3_EELi16ELi4ELb1EEEvNS_16Flash_fwd_paramsE:
	.zero		2112


//--------------------- .nv.shared._ZN5flash32flash_fwd_splitkv_combine_kernelI23Flash_fwd_kernel_traitsILi32ELi64ELi128ELi4ELb0ELb0EN7cutlass10bfloat16_tE19Flash_kernel_traitsILi32ELi64ELi128ELi4ES3_EELi16ELi3ELb1EEEvNS_16Flash_fwd_paramsE --------------------------
	.section	.nv.shared._ZN5flash32flash_fwd_splitkv_combine_kernelI23Flash_fwd_kernel_traitsILi32ELi64ELi128ELi4ELb0ELb0EN7cutlass10bfloat16_tE19Flash_kernel_traitsILi32ELi64ELi128ELi4ES3_EELi16ELi3ELb1EEEvNS_16Flash_fwd_paramsE,"aw",@nobits
	.sectionflags	@""
	.align	16
.nv.shared._ZN5flash32flash_fwd_splitkv_combine_kernelI23Flash_fwd_kernel_traitsILi32ELi64ELi128ELi4ELb0ELb0EN7cutlass10bfloat16_tE19Flash_kernel_traitsILi32ELi64ELi128ELi4ES3_EELi16ELi3ELb1EEEvNS_16Flash_fwd_paramsE:
	.zero		1568


//--------------------- .nv.shared._ZN5flash32flash_fwd_splitkv_combine_kernelI23Flash_fwd_kernel_traitsILi32ELi64ELi128ELi4ELb0ELb0EN7cutlass10bfloat16_tE19Flash_kernel_traitsILi32ELi64ELi128ELi4ES3_EELi16ELi2ELb1EEEvNS_16Flash_fwd_paramsE --------------------------
	.section	.nv.shared._ZN5flash32flash_fwd_splitkv_combine_kernelI23Flash_fwd_kernel_traitsILi32ELi64ELi128ELi4ELb0ELb0EN7cutlass10bfloat16_tE19Flash_kernel_traitsILi32ELi64ELi128ELi4ES3_EELi16ELi2ELb1EEEvNS_16Flash_fwd_paramsE,"aw",@nobits
	.sectionflags	@""
	.align	16
.nv.shared._ZN5flash32flash_fwd_splitkv_combine_kernelI23Flash_fwd_kernel_traitsILi32ELi64ELi128ELi4ELb0ELb0EN7cutlass10bfloat16_tE19Flash_kernel_traitsILi32ELi64ELi128ELi4ES3_EELi16ELi2ELb1EEEvNS_16Flash_fwd_paramsE:
	.zero		1296


//--------------------- .nv.shared._ZN5flash32flash_fwd_splitkv_combine_kernelI23Flash_fwd_kernel_traitsILi32ELi64ELi128ELi4ELb0ELb0EN7cutlass10bfloat16_tE19Flash_kernel_traitsILi32ELi64ELi128ELi4ES3_EELi16ELi1ELb1EEEvNS_16Flash_fwd_paramsE --------------------------
	.section	.nv.shared._ZN5flash32flash_fwd_splitkv_combine_kernelI23Flash_fwd_kernel_traitsILi32ELi64ELi128ELi4ELb0ELb0EN7cutlass10bfloat16_tE19Flash_kernel_traitsILi32ELi64ELi128ELi4ES3_EELi16ELi1ELb1EEEvNS_16Flash_fwd_paramsE,"aw",@nobits
	.sectionflags	@""
	.align	16
.nv.shared._ZN5flash32flash_fwd_splitkv_combine_kernelI23Flash_fwd_kernel_traitsILi32ELi64ELi128ELi4ELb0ELb0EN7cutlass10bfloat16_tE19Flash_kernel_traitsILi32ELi64ELi128ELi4ES3_EELi16ELi1ELb1EEEvNS_16Flash_fwd_paramsE:
	.zero		1168


//--------------------- .nv.shared._ZN5flash24flash_fwd_splitkv_kernelI23Flash_fwd_kernel_traitsILi32ELi64ELi128ELi4ELb0ELb0EN7cutlass10bfloat16_tE19Flash_kernel_traitsILi32ELi64ELi128ELi4ES3_EELb1ELb0ELb0ELb0ELb0ELb0ELb0ELb0EEEvNS_16Flash_fwd_paramsE --------------------------
	.section	.nv.shared._ZN5flash24flash_fwd_splitkv_kernelI23Flash_fwd_kernel_traitsILi32ELi64ELi128ELi4ELb0ELb0EN7cutlass10bfloat16_tE19Flash_kernel_traitsILi32ELi64ELi128ELi4ES3_EELb1ELb0ELb0ELb0ELb0ELb0ELb0ELb0EEEvNS_16Flash_fwd_paramsE,"aw",@nobits
	.sectionflags	@""
	.align	16
	.zero		1024


//--------------------- .nv.shared._ZN5flash24flash_fwd_splitkv_kernelI23Flash_fwd_kernel_traitsILi32ELi64ELi128ELi4ELb0ELb0EN7cutlass10bfloat16_tE19Flash_kernel_traitsILi32ELi64ELi128ELi4ES3_EELb1ELb0ELb0ELb0ELb0ELb1ELb0ELb0EEEvNS_16Flash_fwd_paramsE --------------------------
	.section	.nv.shared._ZN5flash24flash_fwd_splitkv_kernelI23Flash_fwd_kernel_traitsILi32ELi64ELi128ELi4ELb0ELb0EN7cutlass10bfloat16_tE19Flash_kernel_traitsILi32ELi64ELi128ELi4ES3_EELb1ELb0ELb0ELb0ELb0ELb1ELb0ELb0EEEvNS_16Flash_fwd_paramsE,"aw",@nobits
	.sectionflags	@""
	.align	16
	.zero		1024


//--------------------- .nv.shared._ZN5flash24flash_fwd_splitkv_kernelI23Flash_fwd_kernel_traitsILi32ELi64ELi128ELi4ELb0ELb0EN7cutlass10bfloat16_tE19Flash_kernel_traitsILi32ELi64ELi128ELi4ES3_EELb1ELb0ELb0ELb0ELb0ELb0ELb0ELb1EEEvNS_16Flash_fwd_paramsE --------------------------
	.section	.nv.shared._ZN5flash24flash_fwd_splitkv_kernelI23Flash_fwd_kernel_traitsILi32ELi64ELi128ELi4ELb0ELb0EN7cutlass10bfloat16_tE19Flash_kernel_traitsILi32ELi64ELi128ELi4ES3_EELb1ELb0ELb0ELb0ELb0ELb0ELb0ELb1EEEvNS_16Flash_fwd_paramsE,"aw",@nobits
	.sectionflags	@""
	.align	16
	.zero		1024


//--------------------- .nv.shared._ZN5flash24flash_fwd_splitkv_kernelI23Flash_fwd_kernel_traitsILi32ELi64ELi128ELi4ELb0ELb0EN7cutlass10bfloat16_tE19Flash_kernel_traitsILi32ELi64ELi128ELi4ES3_EELb1ELb0ELb0ELb0ELb0ELb1ELb0ELb1EEEvNS_16Flash_fwd_paramsE --------------------------
	.section	.nv.shared._ZN5flash24flash_fwd_splitkv_kernelI23Flash_fwd_kernel_traitsILi32ELi64ELi128ELi4ELb0ELb0EN7cutlass10bfloat16_tE19Flash_kernel_traitsILi32ELi64ELi128ELi4ES3_EELb1ELb0ELb0ELb0ELb0ELb1ELb0ELb1EEEvNS_16Flash_fwd_paramsE,"aw",@nobits
	.sectionflags	@""
	.align	16
	.zero		1024


//--------------------- .nv.shared._ZN5flash24flash_fwd_splitkv_kernelI23Flash_fwd_kernel_traitsILi32ELi64ELi128ELi4ELb0ELb0EN7cutlass10bfloat16_tE19Flash_kernel_traitsILi32ELi64ELi128ELi4ES3_EELb1ELb0ELb0ELb0ELb0ELb0ELb1ELb0EEEvNS_16Flash_fwd_paramsE --------------------------
	.section	.nv.shared._ZN5flash24flash_fwd_splitkv_kernelI23Flash_fwd_kernel_traitsILi32ELi64ELi128ELi4ELb0ELb0EN7cutlass10bfloat16_tE19Flash_kernel_traitsILi32ELi64ELi128ELi4ES3_EELb1ELb0ELb0ELb0ELb0ELb0ELb1ELb0EEEvNS_16Flash_fwd_paramsE,"aw",@nobits
	.sectionflags	@""
	.align	16
	.zero		1024


//--------------------- .nv.shared._ZN5flash24flash_fwd_splitkv_kernelI23Flash_fwd_kernel_traitsILi32ELi64ELi128ELi4ELb0ELb0EN7cutlass10bfloat16_tE19Flash_kernel_traitsILi32ELi64ELi128ELi4ES3_EELb1ELb0ELb0ELb0ELb0ELb1ELb1ELb0EEEvNS_16Flash_fwd_paramsE --------------------------
	.section	.nv.shared._ZN5flash24flash_fwd_splitkv_kernelI23Flash_fwd_kernel_traitsILi32ELi64ELi128ELi4ELb0ELb0EN7cutlass10bfloat16_tE19Flash_kernel_traitsILi32ELi64ELi128ELi4ES3_EELb1ELb0ELb0ELb0ELb0ELb1ELb1ELb0EEEvNS_16Flash_fwd_paramsE,"aw",@nobits
	.sectionflags	@""
	.align	16
	.zero		1024


//--------------------- .nv.shared._ZN5flash24flash_fwd_splitkv_kernelI23Flash_fwd_kernel_traitsILi32ELi64ELi128ELi4ELb0ELb0EN7cutlass10bfloat16_tE19Flash_kernel_traitsILi32ELi64ELi128ELi4ES3_EELb1ELb0ELb0ELb0ELb0ELb0ELb1ELb1EEEvNS_16Flash_fwd_paramsE --------------------------
	.section	.nv.shared._ZN5flash24flash_fwd_splitkv_kernelI23Flash_fwd_kernel_traitsILi32ELi64ELi128ELi4ELb0ELb0EN7cutlass10bfloat16_tE19Flash_kernel_traitsILi32ELi64ELi128ELi4ES3_EELb1ELb0ELb0ELb0ELb0ELb0ELb1ELb1EEEvNS_16Flash_fwd_paramsE,"aw",@nobits
	.sectionflags	@""
	.align	16
	.zero		1024


//--------------------- .nv.shared._ZN5flash24flash_fwd_splitkv_kernelI23Flash_fwd_kernel_traitsILi32ELi64ELi128ELi4ELb0ELb0EN7cutlass10bfloat16_tE19Flash_kernel_traitsILi32ELi64ELi128ELi4ES3_EELb1ELb0ELb0ELb0ELb0ELb1ELb1ELb1EEEvNS_16Flash_fwd_paramsE --------------------------
	.section	.nv.shared._ZN5flash24flash_fwd_splitkv_kernelI23Flash_fwd_kernel_traitsILi32ELi64ELi128ELi4ELb0ELb0EN7cutlass10bfloat16_tE19Flash_kernel_traitsILi32ELi64ELi128ELi4ES3_EELb1ELb0ELb0ELb0ELb0ELb1ELb1ELb1EEEvNS_16Flash_fwd_paramsE,"aw",@nobits
	.sectionflags	@""
	.align	16
	.zero		1024


//--------------------- .nv.shared._ZN5flash24flash_fwd_splitkv_kernelI23Flash_fwd_kernel_traitsILi32ELi64ELi128ELi4ELb0ELb0EN7cutlass10bfloat16_tE19Flash_kernel_traitsILi32ELi64ELi128ELi4ES3_EELb1ELb0ELb0ELb1ELb1ELb0ELb0ELb0EEEvNS_16Flash_fwd_paramsE --------------------------
	.section	.nv.shared._ZN5flash24flash_fwd_splitkv_kernelI23Flash_fwd_kernel_traitsILi32ELi64ELi128ELi4ELb0ELb0EN7cutlass10bfloat16_tE19Flash_kernel_traitsILi32ELi64ELi128ELi4ES3_EELb1ELb0ELb0ELb1ELb1ELb0ELb0ELb0EEEvNS_16Flash_fwd_paramsE,"aw",@nobits
	.sectionflags	@""
	.align	16
	.zero		1024


//--------------------- .nv.shared._ZN5flash24flash_fwd_splitkv_kernelI23Flash_fwd_kernel_traitsILi32ELi64ELi128ELi4ELb0ELb0EN7cutlass10bfloat16_tE19Flash_kernel_traitsILi32ELi64ELi128ELi4ES3_EELb1ELb0ELb0ELb1ELb1ELb1ELb0ELb0EEEvNS_16Flash_fwd_paramsE --------------------------
	.section	.nv.shared._ZN5flash24flash_fwd_splitkv_kernelI23Flash_fwd_kernel_traitsILi32ELi64ELi128ELi4ELb0ELb0EN7cutlass10bfloat16_tE19Flash_kernel_traitsILi32ELi64ELi128ELi4ES3_EELb1ELb0ELb0ELb1ELb1ELb1ELb0ELb0EEEvNS_16Flash_fwd_paramsE,"aw",@nobits
	.sectionflags	@""
	.align	16
	.zero		1024


//--------------------- .nv.shared._ZN5flash24flash_fwd_splitkv_kernelI23Flash_fwd_kernel_traitsILi32ELi64ELi128ELi4ELb0ELb0EN7cutlass10bfloat16_tE19Flash_kernel_traitsILi32ELi64ELi128ELi4ES3_EELb1ELb0ELb0ELb1ELb1ELb0ELb1ELb0EEEvNS_16Flash_fwd_paramsE --------------------------
	.section	.nv.shared._ZN5flash24flash_fwd_splitkv_kernelI23Flash_fwd_kernel_traitsILi32ELi64ELi128ELi4ELb0ELb0EN7cutlass10bfloat16_tE19Flash_kernel_traitsILi32ELi64ELi128ELi4ES3_EELb1ELb0ELb0ELb1ELb1ELb0ELb1ELb0EEEvNS_16Flash_fwd_paramsE,"aw",@nobits
	.sectionflags	@""
	.align	16
	.zero		1024


//--------------------- .nv.shared._ZN5flash24flash_fwd_splitkv_kernelI23Flash_fwd_kernel_traitsILi32ELi64ELi128ELi4ELb0ELb0EN7cutlass10bfloat16_tE19Flash_kernel_traitsILi32ELi64ELi128ELi4ES3_EELb1ELb0ELb0ELb1ELb1ELb1ELb1ELb0EEEvNS_16Flash_fwd_paramsE --------------------------
	.section	.nv.shared._ZN5flash24flash_fwd_splitkv_kernelI23Flash_fwd_kernel_traitsILi32ELi64ELi128ELi4ELb0ELb0EN7cutlass10bfloat16_tE19Flash_kernel_traitsILi32ELi64ELi128ELi4ES3_EELb1ELb0ELb0ELb1ELb1ELb1ELb1ELb0EEEvNS_16Flash_fwd_paramsE,"aw",@nobits
	.sectionflags	@""
	.align	16
	.zero		1024


//--------------------- .nv.shared._ZN5flash24flash_fwd_splitkv_kernelI23Flash_fwd_kernel_traitsILi32ELi64ELi128ELi4ELb0ELb0EN7cutlass10bfloat16_tE19Flash_kernel_traitsILi32ELi64ELi128ELi4ES3_EELb1ELb0ELb0ELb0ELb1ELb0ELb0ELb0EEEvNS_16Flash_fwd_paramsE --------------------------
	.section	.nv.shared._ZN5flash24flash_fwd_splitkv_kernelI23Flash_fwd_kernel_traitsILi32ELi64ELi128ELi4ELb0ELb0EN7cutlass10bfloat16_tE19Flash_kernel_traitsILi32ELi64ELi128ELi4ES3_EELb1ELb0ELb0ELb0ELb1ELb0ELb0ELb0EEEvNS_16Flash_fwd_paramsE,"aw",@nobits
	.sectionflags	@""
	.align	16
	.zero		1024


//--------------------- .nv.shared._ZN5flash24flash_fwd_splitkv_kernelI23Flash_fwd_kernel_traitsILi32ELi64ELi128ELi4ELb0ELb0EN7cutlass10bfloat16_tE19Flash_kernel_traitsILi32ELi64ELi128ELi4ES3_EELb1ELb0ELb0ELb0ELb1ELb1ELb0ELb0EEEvNS_16Flash_fwd_paramsE --------------------------
	.section	.nv.shared._ZN5flash24flash_fwd_splitkv_kernelI23Flash_fwd_kernel_traitsILi32ELi64ELi128ELi4ELb0ELb0EN7cutlass10bfloat16_tE19Flash_kernel_traitsILi32ELi64ELi128ELi4ES3_EELb1ELb0ELb0ELb0ELb1ELb1ELb0ELb0EEEvNS_16Flash_fwd_paramsE,"aw",@nobits
	.sectionflags	@""
	.align	16
	.zero		1024


//--------------------- .nv.shared._ZN5flash24flash_fwd_splitkv_kernelI23Flash_fwd_kernel_traitsILi32ELi64ELi128ELi4ELb0ELb0EN7cutlass10bfloat16_tE19Flash_kernel_traitsILi32ELi64ELi128ELi4ES3_EELb1ELb0ELb1ELb0ELb0ELb0ELb0ELb0EEEvNS_16Flash_fwd_paramsE --------------------------
	.section	.nv.shared._ZN5flash24flash_fwd_splitkv_kernelI23Flash_fwd_kernel_traitsILi32ELi64ELi128ELi4ELb0ELb0EN7cutlass10bfloat16_tE19Flash_kernel_traitsILi32ELi64ELi128ELi4ES3_EELb1ELb0ELb1ELb0ELb0ELb0ELb0ELb0EEEvNS_16Flash_fwd_paramsE,"aw",@nobits
	.sectionflags	@""
	.align	16
	.zero		1024


//--------------------- .nv.shared._ZN5flash24flash_fwd_splitkv_kernelI23Flash_fwd_kernel_traitsILi32ELi64ELi128ELi4ELb0ELb0EN7cutlass10bfloat16_tE19Flash_kernel_traitsILi32ELi64ELi128ELi4ES3_EELb1ELb0ELb1ELb0ELb0ELb1ELb0ELb0EEEvNS_16Flash_fwd_paramsE --------------------------
	.section	.nv.shared._ZN5flash24flash_fwd_splitkv_kernelI23Flash_fwd_kernel_traitsILi32ELi64ELi128ELi4ELb0ELb0EN7cutlass10bfloat16_tE19Flash_kernel_traitsILi32ELi64ELi128ELi4ES3_EELb1ELb0ELb1ELb0ELb0ELb1ELb0ELb0EEEvNS_16Flash_fwd_paramsE,"aw",@nobits
	.sectionflags	@""
	.align	16
	.zero		1024


//--------------------- .nv.shared._ZN5flash24flash_fwd_splitkv_kernelI23Flash_fwd_kernel_traitsILi32ELi64ELi128ELi4ELb0ELb0EN7cutlass10bfloat16_tE19Flash_kernel_traitsILi32ELi64ELi128ELi4ES3_EELb1ELb0ELb0ELb0ELb1ELb0ELb0ELb1EEEvNS_16Flash_fwd_paramsE --------------------------
	.section	.nv.shared._ZN5flash24flash_fwd_splitkv_kernelI23Flash_fwd_kernel_traitsILi32ELi64ELi128ELi4ELb0ELb0EN7cutlass10bfloat16_tE19Flash_kernel_traitsILi32ELi64ELi128ELi4ES3_EELb1ELb0ELb0ELb0ELb1ELb0ELb0ELb1EEEvNS_16Flash_fwd_paramsE,"aw",@nobits
	.sectionflags	@""
	.align	16
	.zero		1024


//--------------------- .nv.shared._ZN5flash24flash_fwd_splitkv_kernelI23Flash_fwd_kernel_traitsILi32ELi64ELi128ELi4ELb0ELb0EN7cutlass10bfloat16_tE19Flash_kernel_traitsILi32ELi64ELi128ELi4ES3_EELb1ELb0ELb0ELb0ELb1ELb1ELb0ELb1EEEvNS_16Flash_fwd_paramsE --------------------------
	.section	.nv.shared._ZN5flash24flash_fwd_splitkv_kernelI23Flash_fwd_kernel_traitsILi32ELi64ELi128ELi4ELb0ELb0EN7cutlass10bfloat16_tE19Flash_kernel_traitsILi32ELi64ELi128ELi4ES3_EELb1ELb0ELb0ELb0ELb1ELb1ELb0ELb1EEEvNS_16Flash_fwd_paramsE,"aw",@nobits
	.sectionflags	@""
	.align	16
	.zero		1024


//--------------------- .nv.shared._ZN5flash24flash_fwd_splitkv_kernelI23Flash_fwd_kernel_traitsILi32ELi64ELi128ELi4ELb0ELb0EN7cutlass10bfloat16_tE19Flash_kernel_traitsILi32ELi64ELi128ELi4ES3_EELb1ELb0ELb1ELb0ELb0ELb0ELb0ELb1EEEvNS_16Flash_fwd_paramsE --------------------------
	.section	.nv.shared._ZN5flash24flash_fwd_splitkv_kernelI23Flash_fwd_kernel_traitsILi32ELi64ELi128ELi4ELb0ELb0EN7cutlass10bfloat16_tE19Flash_kernel_traitsILi32ELi64ELi128ELi4ES3_EELb1ELb0ELb1ELb0ELb0ELb0ELb0ELb1EEEvNS_16Flash_fwd_paramsE,"aw",@nobits
	.sectionflags	@""
	.align	16
	.zero		1024


//--------------------- .nv.shared._ZN5flash24flash_fwd_splitkv_kernelI23Flash_fwd_kernel_traitsILi32ELi64ELi128ELi4ELb0ELb0EN7cutlass10bfloat16_tE19Flash_kernel_traitsILi32ELi64ELi128ELi4ES3_EELb1ELb0ELb1ELb0ELb0ELb1ELb0ELb1EEEvNS_16Flash_fwd_paramsE --------------------------
	.section	.nv.shared._ZN5flash24flash_fwd_splitkv_kernelI23Flash_fwd_kernel_traitsILi32ELi64ELi128ELi4ELb0ELb0EN7cutlass10bfloat16_tE19Flash_kernel_traitsILi32ELi64ELi128ELi4ES3_EELb1ELb0ELb1ELb0ELb0ELb1ELb0ELb1EEEvNS_16Flash_fwd_paramsE,"aw",@nobits
	.sectionflags	@""
	.align	16
	.zero		1024


//--------------------- .nv.shared._ZN5flash24flash_fwd_splitkv_kernelI23Flash_fwd_kernel_traitsILi32ELi64ELi128ELi4ELb0ELb0EN7cutlass10bfloat16_tE19Flash_kernel_traitsILi32ELi64ELi128ELi4ES3_EELb1ELb0ELb0ELb0ELb1ELb0ELb1ELb0EEEvNS_16Flash_fwd_paramsE --------------------------
	.section	.nv.shared._ZN5flash24flash_fwd_splitkv_kernelI23Flash_fwd_kernel_traitsILi32ELi64ELi128ELi4ELb0ELb0EN7cutlass10bfloat16_tE19Flash_kernel_traitsILi32ELi64ELi128ELi4ES3_EELb1ELb0ELb0ELb0ELb1ELb0ELb1ELb0EEEvNS_16Flash_fwd_paramsE,"aw",@nobits
	.sectionflags	@""
	.align	16
	.zero		1024


//--------------------- .nv.shared._ZN5flash24flash_fwd_splitkv_kernelI23Flash_fwd_kernel_traitsILi32ELi64ELi128ELi4ELb0ELb0EN7cutlass10bfloat16_tE19Flash_kernel_traitsILi32ELi64ELi128ELi4ES3_EELb1ELb0ELb0ELb0ELb1ELb1ELb1ELb0EEEvNS_16Flash_fwd_paramsE --------------------------
	.section	.nv.shared._ZN5flash24flash_fwd_splitkv_kernelI23Flash_fwd_kernel_traitsILi32ELi64ELi128ELi4ELb0ELb0EN7cutlass10bfloat16_tE19Flash_kernel_traitsILi32ELi64ELi128ELi4ES3_EELb1ELb0ELb0ELb0ELb1ELb1ELb1ELb0EEEvNS_16Flash_fwd_paramsE,"aw",@nobits
	.sectionflags	@""
	.align	16
	.zero		1024


//--------------------- .nv.shared._ZN5flash24flash_fwd_splitkv_kernelI23Flash_fwd_kernel_traitsILi32ELi64ELi128ELi4ELb0ELb0EN7cutlass10bfloat16_tE19Flash_kernel_traitsILi32ELi64ELi128ELi4ES3_EELb1ELb0ELb1ELb0ELb0ELb0ELb1ELb0EEEvNS_16Flash_fwd_paramsE --------------------------
	.section	.nv.shared._ZN5flash24flash_fwd_splitkv_kernelI23Flash_fwd_kernel_traitsILi32ELi64ELi128ELi4ELb0ELb0EN7cutlass10bfloat16_tE19Flash_kernel_traitsILi32ELi64ELi128ELi4ES3_EELb1ELb0ELb1ELb0ELb0ELb0ELb1ELb0EEEvNS_16Flash_fwd_paramsE,"aw",@nobits
	.sectionflags	@""
	.align	16
	.zero		1024


//--------------------- .nv.shared._ZN5flash24flash_fwd_splitkv_kernelI23Flash_fwd_kernel_traitsILi32ELi64ELi128ELi4ELb0ELb0EN7cutlass10bfloat16_tE19Flash_kernel_traitsILi32ELi64ELi128ELi4ES3_EELb1ELb0ELb1ELb0ELb0ELb1ELb1ELb0EEEvNS_16Flash_fwd_paramsE --------------------------
	.section	.nv.shared._ZN5flash24flash_fwd_splitkv_kernelI23Flash_fwd_kernel_traitsILi32ELi64ELi128ELi4ELb0ELb0EN7cutlass10bfloat16_tE19Flash_kernel_traitsILi32ELi64ELi128ELi4ES3_EELb1ELb0ELb1ELb0ELb0ELb1ELb1ELb0EEEvNS_16Flash_fwd_paramsE,"aw",@nobits
	.sectionflags	@""
	.align	16
	.zero		1024


//--------------------- .nv.shared._ZN5flash24flash_fwd_splitkv_kernelI23Flash_fwd_kernel_traitsILi32ELi64ELi128ELi4ELb0ELb0EN7cutlass10bfloat16_tE19Flash_kernel_traitsILi32ELi64ELi128ELi4ES3_EELb1ELb0ELb0ELb0ELb1ELb0ELb1ELb1EEEvNS_16Flash_fwd_paramsE --------------------------
	.section	.nv.shared._ZN5flash24flash_fwd_splitkv_kernelI23Flash_fwd_kernel_traitsILi32ELi64ELi128ELi4ELb0ELb0EN7cutlass10bfloat16_tE19Flash_kernel_traitsILi32ELi64ELi128ELi4ES3_EELb1ELb0ELb0ELb0ELb1ELb0ELb1ELb1EEEvNS_16Flash_fwd_paramsE,"aw",@nobits
	.sectionflags	@""
	.align	16
	.zero		1024


//--------------------- .nv.shared._ZN5flash24flash_fwd_splitkv_kernelI23Flash_fwd_kernel_traitsILi32ELi64ELi128ELi4ELb0ELb0EN7cutlass10bfloat16_tE19Flash_kernel_traitsILi32ELi64ELi128ELi4ES3_EELb1ELb0ELb0ELb0ELb1ELb1ELb1ELb1EEEvNS_16Flash_fwd_paramsE --------------------------
	.section	.nv.shared._ZN5flash24flash_fwd_splitkv_kernelI23Flash_fwd_kernel_traitsILi32ELi64ELi128ELi4ELb0ELb0EN7cutlass10bfloat16_tE19Flash_kernel_traitsILi32ELi64ELi128ELi4ES3_EELb1ELb0ELb0ELb0ELb1ELb1ELb1ELb1EEEvNS_16Flash_fwd_paramsE,"aw",@nobits
	.sectionflags	@""
	.align	16
	.zero		1024


//--------------------- .nv.shared._ZN5flash24flash_fwd_splitkv_kernelI23Flash_fwd_kernel_traitsILi32ELi64ELi128ELi4ELb0ELb0EN7cutlass10bfloat16_tE19Flash_kernel_traitsILi32ELi64ELi128ELi4ES3_EELb1ELb0ELb1ELb0ELb0ELb0ELb1ELb1EEEvNS_16Flash_fwd_paramsE --------------------------
	.section	.nv.shared._ZN5flash24flash_fwd_splitkv_kernelI23Flash_fwd_kernel_traitsILi32ELi64ELi128ELi4ELb0ELb0EN7cutlass10bfloat16_tE19Flash_kernel_traitsILi32ELi64ELi128ELi4ES3_EELb1ELb0ELb1ELb0ELb0ELb0ELb1ELb1EEEvNS_16Flash_fwd_paramsE,"aw",@nobits
	.sectionflags	@""
	.align	16
	.zero		1024


//--------------------- .nv.shared._ZN5flash24flash_fwd_splitkv_kernelI23Flash_fwd_kernel_traitsILi32ELi64ELi128ELi4ELb0ELb0EN7cutlass10bfloat16_tE19Flash_kernel_traitsILi32ELi64ELi128ELi4ES3_EELb1ELb0ELb1ELb0ELb0ELb1ELb1ELb1EEEvNS_16Flash_fwd_paramsE --------------------------
	.section	.nv.shared._ZN5flash24flash_fwd_splitkv_kernelI23Flash_fwd_kernel_traitsILi32ELi64ELi128ELi4ELb0ELb0EN7cutlass10bfloat16_tE19Flash_kernel_traitsILi32ELi64ELi128ELi4ES3_EELb1ELb0ELb1ELb0ELb0ELb1ELb1ELb1EEEvNS_16Flash_fwd_paramsE,"aw",@nobits
	.sectionflags	@""
	.align	16
	.zero		1024


//--------------------- .nv.constant0._ZN5flash32flash_fwd_splitkv_combine_kernelI23Flash_fwd_kernel_traitsILi32ELi64ELi256ELi4ELb0ELb0EN7cutlass10bfloat16_tE19Flash_kernel_traitsILi32ELi64ELi256ELi4ES3_EELi16ELi7ELb0EEEvNS_16Flash_fwd_paramsE --------------------------
	.section	.nv.constant0._ZN5flash32flash_fwd_splitkv_combine_kernelI23Flash_fwd_kernel_traitsILi32ELi64ELi256ELi4ELb0ELb0EN7cutlass10bfloat16_tE19Flash_kernel_traitsILi32ELi64ELi256ELi4ES3_EELi16ELi7ELb0EEEvNS_16Flash_fwd_paramsE,"a",@progbits
	.sectionflags	@""
	.align	4
.nv.constant0._ZN5flash32flash_fwd_splitkv_combine_kernelI23Flash_fwd_kernel_traitsILi32ELi64ELi256ELi4ELb0ELb0EN7cutlass10bfloat16_tE19Flash_kernel_traitsILi32ELi64ELi256ELi4ES3_EELi16ELi7ELb0EEEvNS_16Flash_fwd_paramsE:
	.zero		992


//--------------------- .nv.constant0._ZN5flash32flash_fwd_splitkv_combine_kernelI23Flash_fwd_kernel_traitsILi32ELi64ELi256ELi4ELb0ELb0EN7cutlass10bfloat16_tE19Flash_kernel_traitsILi32ELi64ELi256ELi4ES3_EELi16ELi6ELb0EEEvNS_16Flash_fwd_paramsE --------------------------
	.section	.nv.constant0._ZN5flash32flash_fwd_splitkv_combine_kernelI23Flash_fwd_kernel_traitsILi32ELi64ELi256ELi4ELb0ELb0EN7cutlass10bfloat16_tE19Flash_kernel_traitsILi32ELi64ELi256ELi4ES3_EELi16ELi6ELb0EEEvNS_16Flash_fwd_paramsE,"a",@progbits
	.sectionflags	@""
	.align	4
.nv.constant0._ZN5flash32flash_fwd_splitkv_combine_kernelI23Flash_fwd_kernel_traitsILi32ELi64ELi256ELi4ELb0ELb0EN7cutlass10bfloat16_tE19Flash_kernel_traitsILi32ELi64ELi256ELi4ES3_EELi16ELi6ELb0EEEvNS_16Flash_fwd_paramsE:
	.zero		992


//--------------------- .nv.constant0._ZN5flash32flash_fwd_splitkv_combine_kernelI23Flash_fwd_kernel_traitsILi32ELi64ELi256ELi4ELb0ELb0EN7cutlass10bfloat16_tE19Flash_kernel_traitsILi32ELi64ELi256ELi4ES3_EELi16ELi5ELb0EEEvNS_16Flash_fwd_paramsE --------------------------
	.section	.nv.constant0._ZN5flash32flash_fwd_splitkv_combine_kernelI23Flash_fwd_kernel_traitsILi32ELi64ELi256ELi4ELb0ELb0EN7cutlass10bfloat16_tE19Flash_kernel_traitsILi32ELi64ELi256ELi4ES3_EELi16ELi5ELb0EEEvNS_16Flash_fwd_paramsE,"a",@progbits
	.sectionflags	@""
	.align	4
.nv.constant0._ZN5flash32flash_fwd_splitkv_combine_kernelI23Flash_fwd_kernel_traitsILi32ELi64ELi256ELi4ELb0ELb0EN7cutlass10bfloat16_tE19Flash_kernel_traitsILi32ELi64ELi256ELi4ES3_EELi16ELi5ELb0EEEvNS_16Flash_fwd_paramsE:
	.zero		992


//--------------------- .nv.constant0._ZN5flash32flash_fwd_splitkv_combine_kernelI23Flash_fwd_kernel_traitsILi32ELi64ELi256ELi4ELb0ELb0EN7cutlass10bfloat16_tE19Flash_kernel_traitsILi32ELi64ELi256ELi4ES3_EELi16ELi4ELb0EEEvNS_16Flash_fwd_paramsE --------------------------
	.section	.nv.constant0._ZN5flash32flash_fwd_splitkv_combine_kernelI23Flash_fwd_kernel_traitsILi32ELi64ELi256ELi4ELb0ELb0EN7cutlass10bfloat16_tE19Flash_kernel_traitsILi32ELi64ELi256ELi4ES3_EELi16ELi4ELb0EEEvNS_16Flash_fwd_paramsE,"a",@progbits
	.sectionflags	@""
	.align	4
.nv.constant0._ZN5flash32flash_fwd_splitkv_combine_kernelI23Flash_fwd_kernel_traitsILi32ELi64ELi256ELi4ELb0ELb0EN7cutlass10bfloat16_tE19Flash_kernel_traitsILi32ELi64ELi256ELi4ES3_EELi16ELi4ELb0EEEvNS_16Flash_fwd_paramsE:
	.zero		992


//--------------------- .nv.constant0._ZN5flash32flash_fwd_splitkv_combine_kernelI23Flash_fwd_kernel_traitsILi32ELi64ELi256ELi4ELb0ELb0EN7cutlass10bfloat16_tE19Flash_kernel_traitsILi32ELi64ELi256ELi4ES3_EELi16ELi3ELb0EEEvNS_16Flash_fwd_paramsE --------------------------
	.section	.nv.constant0._ZN5flash32flash_fwd_splitkv_combine_kernelI23Flash_fwd_kernel_traitsILi32ELi64ELi256ELi4ELb0ELb0EN7cutlass10bfloat16_tE19Flash_kernel_traitsILi32ELi64ELi256ELi4ES3_EELi16ELi3ELb0EEEvNS_16Flash_fwd_paramsE,"a",@progbits
	.sectionflags	@""
	.align	4
.nv.constant0._ZN5flash32flash_fwd_splitkv_combine_kernelI23Flash_fwd_kernel_traitsILi32ELi64ELi256ELi4ELb0ELb0EN7cutlass10bfloat16_tE19Flash_kernel_traitsILi32ELi64ELi256ELi4ES3_EELi16ELi3ELb0EEEvNS_16Flash_fwd_paramsE:
	.zero		992


//--------------------- .nv.constant0._ZN5flash32flash_fwd_splitkv_combine_kernelI23Flash_fwd_kernel_traitsILi32ELi64ELi256ELi4ELb0ELb0EN7cutlass10bfloat16_tE19Flash_kernel_traitsILi32ELi64ELi256ELi4ES3_EELi16ELi2ELb0EEEvNS_16Flash_fwd_paramsE --------------------------
	.section	.nv.constant0._ZN5flash32flash_fwd_splitkv_combine_kernelI23Flash_fwd_kernel_traitsILi32ELi64ELi256ELi4ELb0ELb0EN7cutlass10bfloat16_tE19Flash_kernel_traitsILi32ELi64ELi256ELi4ES3_EELi16ELi2ELb0EEEvNS_16Flash_fwd_paramsE,"a",@progbits
	.sectionflags	@""
	.align	4
.nv.constant0._ZN5flash32flash_fwd_splitkv_combine_kernelI23Flash_fwd_kernel_traitsILi32ELi64ELi256ELi4ELb0ELb0EN7cutlass10bfloat16_tE19Flash_kernel_traitsILi32ELi64ELi256ELi4ES3_EELi16ELi2ELb0EEEvNS_16Flash_fwd_paramsE:
	.zero		992


//--------------------- .nv.constant0._ZN5flash32flash_fwd_splitkv_combine_kernelI23Flash_fwd_kernel_traitsILi32ELi64ELi256ELi4ELb0ELb0EN7cutlass10bfloat16_tE19Flash_kernel_traitsILi32ELi64ELi256ELi4ES3_EELi16ELi1ELb0EEEvNS_16Flash_fwd_paramsE --------------------------
	.section	.nv.constant0._ZN5flash32flash_fwd_splitkv_combine_kernelI23Flash_fwd_kernel_traitsILi32ELi64ELi256ELi4ELb0ELb0EN7cutlass10bfloat16_tE19Flash_kernel_traitsILi32ELi64ELi256ELi4ES3_EELi16ELi1ELb0EEEvNS_16Flash_fwd_paramsE,"a",@progbits
	.sectionflags	@""
	.align	4
.nv.constant0._ZN5flash32flash_fwd_splitkv_combine_kernelI23Flash_fwd_kernel_traitsILi32ELi64ELi256ELi4ELb0ELb0EN7cutlass10bfloat16_tE19Flash_kernel_traitsILi32ELi64ELi256ELi4ES3_EELi16ELi1ELb0EEEvNS_16Flash_fwd_paramsE:
	.zero		992


//--------------------- .nv.constant0._ZN5flash32flash_fwd_splitkv_combine_kernelI23Flash_fwd_kernel_traitsILi32ELi64ELi256ELi4ELb0ELb0EN7cutlass10bfloat16_tE19Flash_kernel_traitsILi32ELi64ELi256ELi4ES3_EELi16ELi7ELb1EEEvNS_16Flash_fwd_paramsE --------------------------
	.section	.nv.constant0._ZN5flash32flash_fwd_splitkv_combine_kernelI23Flash_fwd_kernel_traitsILi32ELi64ELi256ELi4ELb0ELb0EN7cutlass10bfloat16_tE19Flash_kernel_traitsILi32ELi64ELi256ELi4ES3_EELi16ELi7ELb1EEEvNS_16Flash_fwd_paramsE,"a",@progbits
	.sectionflags	@""
	.align	4
.nv.constant0._ZN5flash32flash_fwd_splitkv_combine_kernelI23Flash_fwd_kernel_traitsILi32ELi64ELi256ELi4ELb0ELb0EN7cutlass10bfloat16_tE19Flash_kernel_traitsILi32ELi64ELi256ELi4ES3_EELi16ELi7ELb1EEEvNS_16Flash_fwd_paramsE:
	.zero		992


//--------------------- .nv.constant0._ZN5flash32flash_fwd_splitkv_combine_kernelI23Flash_fwd_kernel_traitsILi32ELi64ELi256ELi4ELb0ELb0EN7cutlass10bfloat16_tE19Flash_kernel_traitsILi32ELi64ELi256ELi4ES3_EELi16ELi6ELb1EEEvNS_16Flash_fwd_paramsE --------------------------
	.section	.nv.constant0._ZN5flash32flash_fwd_splitkv_combine_kernelI23Flash_fwd_kernel_traitsILi32ELi64ELi256ELi4ELb0ELb0EN7cutlass10bfloat16_tE19Flash_kernel_traitsILi32ELi64ELi256ELi4ES3_EELi16ELi6ELb1EEEvNS_16Flash_fwd_paramsE,"a",@progbits
	.sectionflags	@""
	.align	4
.nv.constant0._ZN5flash32flash_fwd_splitkv_combine_kernelI23Flash_fwd_kernel_traitsILi32ELi64ELi256ELi4ELb0ELb0EN7cutlass10bfloat16_tE19Flash_kernel_traitsILi32ELi64ELi256ELi4ES3_EELi16ELi6ELb1EEEvNS_16Flash_fwd_paramsE:
	.zero		992


//--------------------- .nv.constant0._ZN5flash32flash_fwd_splitkv_combine_kernelI23Flash_fwd_kernel_traitsILi32ELi64ELi256ELi4ELb0ELb0EN7cutlass10bfloat16_tE19Flash_kernel_traitsILi32ELi64ELi256ELi4ES3_EELi16ELi5ELb1EEEvNS_16Flash_fwd_paramsE --------------------------
	.section	.nv.constant0._ZN5flash32flash_fwd_splitkv_combine_kernelI23Flash_fwd_kernel_traitsILi32ELi64ELi256ELi4ELb0ELb0EN7cutlass10bfloat16_tE19Flash_kernel_traitsILi32ELi64ELi256ELi4ES3_EELi16ELi5ELb1EEEvNS_16Flash_fwd_paramsE,"a",@progbits
	.sectionflags	@""
	.align	4
.nv.constant0._ZN5flash32flash_fwd_splitkv_combine_kernelI23Flash_fwd_kernel_traitsILi32ELi64ELi256ELi4ELb0ELb0EN7cutlass10bfloat16_tE19Flash_kernel_traitsILi32ELi64ELi256ELi4ES3_EELi16ELi5ELb1EEEvNS_16Flash_fwd_paramsE:
	.zero		992


//--------------------- .nv.constant0._ZN5flash32flash_fwd_splitkv_combine_kernelI23Flash_fwd_kernel_traitsILi32ELi64ELi256ELi4ELb0ELb0EN7cutlass10bfloat16_tE19Flash_kernel_traitsILi32ELi64ELi256ELi4ES3_EELi16ELi4ELb1EEEvNS_16Flash_fwd_paramsE --------------------------
	.section	.nv.constant0._ZN5flash32flash_fwd_splitkv_combine_kernelI23Flash_fwd_kernel_traitsILi32ELi64ELi256ELi4ELb0ELb0EN7cutlass10bfloat16_tE19Flash_kernel_traitsILi32ELi64ELi256ELi4ES3_EELi16ELi4ELb1EEEvNS_16Flash_fwd_paramsE,"a",@progbits
	.sectionflags	@""
	.align	4
.nv.constant0._ZN5flash32flash_fwd_splitkv_combine_kernelI23Flash_fwd_kernel_traitsILi32ELi64ELi256ELi4ELb0ELb0EN7cutlass10bfloat16_tE19Flash_kernel_traitsILi32ELi64ELi256ELi4ES3_EELi16ELi4ELb1EEEvNS_16Flash_fwd_paramsE:
	.zero		992


//--------------------- .nv.constant0._ZN5flash32flash_fwd_splitkv_combine_kernelI23Flash_fwd_kernel_traitsILi32ELi64ELi256ELi4ELb0ELb0EN7cutlass10bfloat16_tE19Flash_kernel_traitsILi32ELi64ELi256ELi4ES3_EELi16ELi3ELb1EEEvNS_16Flash_fwd_paramsE --------------------------
	.section	.nv.constant0._ZN5flash32flash_fwd_splitkv_combine_kernelI23Flash_fwd_kernel_traitsILi32ELi64ELi256ELi4ELb0ELb0EN7cutlass10bfloat16_tE19Flash_kernel_traitsILi32ELi64ELi256ELi4ES3_EELi16ELi3ELb1EEEvNS_16Flash_fwd_paramsE,"a",@progbits
	.sectionflags	@""
	.align	4
.nv.constant0._ZN5flash32flash_fwd_splitkv_combine_kernelI23Flash_fwd_kernel_traitsILi32ELi64ELi256ELi4ELb0ELb0EN7cutlass10bfloat16_tE19Flash_kernel_traitsILi32ELi64ELi256ELi4ES3_EELi16ELi3ELb1EEEvNS_16Flash_fwd_paramsE:
	.zero		992


//--------------------- .nv.constant0._ZN5flash32flash_fwd_splitkv_combine_kernelI23Flash_fwd_kernel_traitsILi32ELi64ELi256ELi4ELb0ELb0EN7cutlass10bfloat16_tE19Flash_kernel_traitsILi32ELi64ELi256ELi4ES3_EELi16ELi2ELb1EEEvNS_16Flash_fwd_paramsE --------------------------
	.section	.nv.constant0._ZN5flash32flash_fwd_splitkv_combine_kernelI23Flash_fwd_kernel_traitsILi32ELi64ELi256ELi4ELb0ELb0EN7cutlass10bfloat16_tE19Flash_kernel_traitsILi32ELi64ELi256ELi4ES3_EELi16ELi2ELb1EEEvNS_16Flash_fwd_paramsE,"a",@progbits
	.sectionflags	@""
	.align	4
.nv.constant0._ZN5flash32flash_fwd_splitkv_combine_kernelI23Flash_fwd_kernel_traitsILi32ELi64ELi256ELi4ELb0ELb0EN7cutlass10bfloat16_tE19Flash_kernel_traitsILi32ELi64ELi256ELi4ES3_EELi16ELi2ELb1EEEvNS_16Flash_fwd_paramsE:
	.zero		992


//--------------------- .nv.constant0._ZN5flash32flash_fwd_splitkv_combine_kernelI23Flash_fwd_kernel_traitsILi32ELi64ELi256ELi4ELb0ELb0EN7cutlass10bfloat16_tE19Flash_kernel_traitsILi32ELi64ELi256ELi4ES3_EELi16ELi1ELb1EEEvNS_16Flash_fwd_paramsE --------------------------
	.section	.nv.constant0._ZN5flash32flash_fwd_splitkv_combine_kernelI23Flash_fwd_kernel_traitsILi32ELi64ELi256ELi4ELb0ELb0EN7cutlass10bfloat16_tE19Flash_kernel_traitsILi32ELi64ELi256ELi4ES3_EELi16ELi1ELb1EEEvNS_16Flash_fwd_paramsE,"a",@progbits
	.sectionflags	@""
	.align	4
.nv.constant0._ZN5flash32flash_fwd_splitkv_combine_kernelI23Flash_fwd_kernel_traitsILi32ELi64ELi256ELi4ELb0ELb0EN7cutlass10bfloat16_tE19Flash_kernel_traitsILi32ELi64ELi256ELi4ES3_EELi16ELi1ELb1EEEvNS_16Flash_fwd_paramsE:
	.zero		992


//--------------------- .nv.constant0._ZN5flash24flash_fwd_splitkv_kernelI23Flash_fwd_kernel_traitsILi32ELi64ELi256ELi4ELb0ELb0EN7cutlass10bfloat16_tE19Flash_kernel_traitsILi32ELi64ELi256ELi4ES3_EELb1ELb0ELb0ELb0ELb0ELb0ELb0ELb0EEEvNS_16Flash_fwd_paramsE --------------------------
	.section	.nv.constant0._ZN5flash24flash_fwd_splitkv_kernelI23Flash_fwd_kernel_traitsILi32ELi64ELi256ELi4ELb0ELb0EN7cutlass10bfloat16_tE19Flash_kernel_traitsILi32ELi64ELi256ELi4ES3_EELb1ELb0ELb0ELb0ELb0ELb0ELb0ELb0EEEvNS_16Flash_fwd_paramsE,"a",@progbits
	.sectionflags	@""
	.align	4
.nv.constant0._ZN5flash24flash_fwd_splitkv_kernelI23Flash_fwd_kernel_traitsILi32ELi64ELi256ELi4ELb0ELb0EN7cutlass10bfloat16_tE19Flash_kernel_traitsILi32ELi64ELi256ELi4ES3_EELb1ELb0ELb0ELb0ELb0ELb0ELb0ELb0EEEvNS_16Flash_fwd_paramsE:
	.zero		992


//--------------------- .nv.constant0._ZN5flash24flash_fwd_splitkv_kernelI23Flash_fwd_kernel_traitsILi32ELi64ELi256ELi4ELb0ELb0EN7cutlass10bfloat16_tE19Flash_kernel_traitsILi32ELi64ELi256ELi4ES3_EELb1ELb0ELb0ELb0ELb0ELb1ELb0ELb0EEEvNS_16Flash_fwd_paramsE --------------------------
	.section	.nv.constant0._ZN5flash24flash_fwd_splitkv_kernelI23Flash_fwd_kernel_traitsILi32ELi64ELi256ELi4ELb0ELb0EN7cutlass10bfloat16_tE19Flash_kernel_traitsILi32ELi64ELi256ELi4ES3_EELb1ELb0ELb0ELb0ELb0ELb1ELb0ELb0EEEvNS_16Flash_fwd_paramsE,"a",@progbits
	.sectionflags	@""
	.align	4
.nv.constant0._ZN5flash24flash_fwd_splitkv_kernelI23Flash_fwd_kernel_traitsILi32ELi64ELi256ELi4ELb0ELb0EN7cutlass10bfloat16_tE19Flash_kernel_traitsILi32ELi64ELi256ELi4ES3_EELb1ELb0ELb0ELb0ELb0ELb1ELb0ELb0EEEvNS_16Flash_fwd_paramsE:
	.zero		992


//--------------------- .nv.constant0._ZN5flash24flash_fwd_splitkv_kernelI23Flash_fwd_kernel_traitsILi32ELi64ELi256ELi4ELb0ELb0EN7cutlass10bfloat16_tE19Flash_kernel_traitsILi32ELi64ELi256ELi4ES3_EELb1ELb0ELb0ELb0ELb0ELb0ELb0ELb1EEEvNS_16Flash_fwd_paramsE --------------------------
	.section	.nv.constant0._ZN5flash24flash_fwd_splitkv_kernelI23Flash_fwd_kernel_traitsILi32ELi64ELi256ELi4ELb0ELb0EN7cutlass10bfloat16_tE19Flash_kernel_traitsILi32ELi64ELi256ELi4ES3_EELb1ELb0ELb0ELb0ELb0ELb0ELb0ELb1EEEvNS_16Flash_fwd_paramsE,"a",@progbits
	.sectionflags	@""
	.align	4
.nv.constant0._ZN5flash24flash_fwd_splitkv_kernelI23Flash_fwd_kernel_traitsILi32ELi64ELi256ELi4ELb0ELb0EN7cutlass10bfloat16_tE19Flash_kernel_traitsILi32ELi64ELi256ELi4ES3_EELb1ELb0ELb0ELb0ELb0ELb0ELb0ELb1EEEvNS_16Flash_fwd_paramsE:
	.zero		992


//--------------------- .nv.constant0._ZN5flash24flash_fwd_splitkv_kernelI23Flash_fwd_kernel_traitsILi32ELi64ELi256ELi4ELb0ELb0EN7cutlass10bfloat16_tE19Flash_kernel_traitsILi32ELi64ELi256ELi4ES3_EELb1ELb0ELb0ELb0ELb0ELb1ELb0ELb1EEEvNS_16Flash_fwd_paramsE --------------------------
	.section	.nv.constant0._ZN5flash24flash_fwd_splitkv_kernelI23Flash_fwd_kernel_traitsILi32ELi64ELi256ELi4ELb0ELb0EN7cutlass10bfloat16_tE19Flash_kernel_traitsILi32ELi64ELi256ELi4ES3_EELb1ELb0ELb0ELb0ELb0ELb1ELb0ELb1EEEvNS_16Flash_fwd_paramsE,"a",@progbits
	.sectionflags	@""
	.align	4
.nv.constant0._ZN5flash24flash_fwd_splitkv_kernelI23Flash_fwd_kernel_traitsILi32ELi64ELi256ELi4ELb0ELb0EN7cutlass10bfloat16_tE19Flash_kernel_traitsILi32ELi64ELi256ELi4ES3_EELb1ELb0ELb0ELb0ELb0ELb1ELb0ELb1EEEvNS_16Flash_fwd_paramsE:
	.zero		992


//--------------------- .nv.constant0._ZN5flash24flash_fwd_splitkv_kernelI23Flash_fwd_kernel_traitsILi32ELi64ELi256ELi4ELb0ELb0EN7cutlass10bfloat16_tE19Flash_kernel_traitsILi32ELi64ELi256ELi4ES3_EELb1ELb0ELb0ELb0ELb0ELb0ELb1ELb0EEEvNS_16Flash_fwd_paramsE --------------------------
	.section	.nv.constant0._ZN5flash24flash_fwd_splitkv_kernelI23Flash_fwd_kernel_traitsILi32ELi64ELi256ELi4ELb0ELb0EN7cutlass10bfloat16_tE19Flash_kernel_traitsILi32ELi64ELi256ELi4ES3_EELb1ELb0ELb0ELb0ELb0ELb0ELb1ELb0EEEvNS_16Flash_fwd_paramsE,"a",@progbits
	.sectionflags	@""
	.align	4
.nv.constant0._ZN5flash24flash_fwd_splitkv_kernelI23Flash_fwd_kernel_traitsILi32ELi64ELi256ELi4ELb0ELb0EN7cutlass10bfloat16_tE19Flash_kernel_traitsILi32ELi64ELi256ELi4ES3_EELb1ELb0ELb0ELb0ELb0ELb0ELb1ELb0EEEvNS_16Flash_fwd_paramsE:
	.zero		992


//--------------------- .nv.constant0._ZN5flash24flash_fwd_splitkv_kernelI23Flash_fwd_kernel_traitsILi32ELi64ELi256ELi4ELb0ELb0EN7cutlass10bfloat16_tE19Flash_kernel_traitsILi32ELi64ELi256ELi4ES3_EELb1ELb0ELb0ELb0ELb0ELb1ELb1ELb0EEEvNS_16Flash_fwd_paramsE --------------------------
	.section	.nv.constant0._ZN5flash24flash_fwd_splitkv_kernelI23Flash_fwd_kernel_traitsILi32ELi64ELi256ELi4ELb0ELb0EN7cutlass10bfloat16_tE19Flash_kernel_traitsILi32ELi64ELi256ELi4ES3_EELb1ELb0ELb0ELb0ELb0ELb1ELb1ELb0EEEvNS_16Flash_fwd_paramsE,"a",@progbits
	.sectionflags	@""
	.align	4
.nv.constant0._ZN5flash24flash_fwd_splitkv_kernelI23Flash_fwd_kernel_traitsILi32ELi64ELi256ELi4ELb0ELb0EN7cutlass10bfloat16_tE19Flash_kernel_traitsILi32ELi64ELi256ELi4ES3_EELb1ELb0ELb0ELb0ELb0ELb1ELb1ELb0EEEvNS_16Flash_fwd_paramsE:
	.zero		992


//--------------------- .nv.constant0._ZN5flash24flash_fwd_splitkv_kernelI23Flash_fwd_kernel_traitsILi32ELi64ELi256ELi4ELb0ELb0EN7cutlass10bfloat16_tE19Flash_kernel_traitsILi32ELi64ELi256ELi4ES3_EELb1ELb0ELb0ELb0ELb0ELb0ELb1ELb1EEEvNS_16Flash_fwd_paramsE --------------------------
	.section	.nv.constant0._ZN5flash24flash_fwd_splitkv_kernelI23Flash_fwd_kernel_traitsILi32ELi64ELi256ELi4ELb0ELb0EN7cutlass10bfloat16_tE19Flash_kernel_traitsILi32ELi64ELi256ELi4ES3_EELb1ELb0ELb0ELb0ELb0ELb0ELb1ELb1EEEvNS_16Flash_fwd_paramsE,"a",@progbits
	.sectionflags	@""
	.align	4
.nv.constant0._ZN5flash24flash_fwd_splitkv_kernelI23Flash_fwd_kernel_traitsILi32ELi64ELi256ELi4ELb0ELb0EN7cutlass10bfloat16_tE19Flash_kernel_traitsILi32ELi64ELi256ELi4ES3_EELb1ELb0ELb0ELb0ELb0ELb0ELb1ELb1EEEvNS_16Flash_fwd_paramsE:
	.zero		992


//--------------------- .nv.constant0._ZN5flash24flash_fwd_splitkv_kernelI23Flash_fwd_kernel_traitsILi32ELi64ELi256ELi4ELb0ELb0EN7cutlass10bfloat16_tE19Flash_kernel_traitsILi32ELi64ELi256ELi4ES3_EELb1ELb0ELb0ELb0ELb0ELb1ELb1ELb1EEEvNS_16Flash_fwd_paramsE --------------------------
	.section	.nv.constant0._ZN5flash24flash_fwd_splitkv_kernelI23Flash_fwd_kernel_traitsILi32ELi64ELi256ELi4ELb0ELb0EN7cutlass10bfloat16_tE19Flash_kernel_traitsILi32ELi64ELi256ELi4ES3_EELb1ELb0ELb0ELb0ELb0ELb1ELb1ELb1EEEvNS_16Flash_fwd_paramsE,"a",@progbits
	.sectionflags	@""
	.align	4
.nv.constant0._ZN5flash24flash_fwd_splitkv_kernelI23Flash_fwd_kernel_traitsILi32ELi64ELi256ELi4ELb0ELb0EN7cutlass10bfloat16_tE19Flash_kernel_traitsILi32ELi64ELi256ELi4ES3_EELb1ELb0ELb0ELb0ELb0ELb1ELb1ELb1EEEvNS_16Flash_fwd_paramsE:
	.zero		992


//--------------------- .nv.constant0._ZN5flash24flash_fwd_splitkv_kernelI23Flash_fwd_kernel_traitsILi32ELi64ELi256ELi4ELb0ELb0EN7cutlass10bfloat16_tE19Flash_kernel_traitsILi32ELi64ELi256ELi4ES3_EELb1ELb0ELb0ELb1ELb1ELb0ELb0ELb0EEEvNS_16Flash_fwd_paramsE --------------------------
	.section	.nv.constant0._ZN5flash24flash_fwd_splitkv_kernelI23Flash_fwd_kernel_traitsILi32ELi64ELi256ELi4ELb0ELb0EN7cutlass10bfloat16_tE19Flash_kernel_traitsILi32ELi64ELi256ELi4ES3_EELb1ELb0ELb0ELb1ELb1ELb0ELb0ELb0EEEvNS_16Flash_fwd_paramsE,"a",@progbits
	.sectionflags	@""
	.align	4
.nv.constant0._ZN5flash24flash_fwd_splitkv_kernelI23Flash_fwd_kernel_traitsILi32ELi64ELi256ELi4ELb0ELb0EN7cutlass10bfloat16_tE19Flash_kernel_traitsILi32ELi64ELi256ELi4ES3_EELb1ELb0ELb0ELb1ELb1ELb0ELb0ELb0EEEvNS_16Flash_fwd_paramsE:
	.zero		992


//--------------------- .nv.constant0._ZN5flash24flash_fwd_splitkv_kernelI23Flash_fwd_kernel_traitsILi32ELi64ELi256ELi4ELb0ELb0EN7cutlass10bfloat16_tE19Flash_kernel_traitsILi32ELi64ELi256ELi4ES3_EELb1ELb0ELb0ELb1ELb1ELb1ELb0ELb0EEEvNS_16Flash_fwd_paramsE --------------------------
	.section	.nv.constant0._ZN5flash24flash_fwd_splitkv_kernelI23Flash_fwd_kernel_traitsILi32ELi64ELi256ELi4ELb0ELb0EN7cutlass10bfloat16_tE19Flash_kernel_traitsILi32ELi64ELi256ELi4ES3_EELb1ELb0ELb0ELb1ELb1ELb1ELb0ELb0EEEvNS_16Flash_fwd_paramsE,"a",@progbits
	.sectionflags	@""
	.align	4
.nv.constant0._ZN5flash24flash_fwd_splitkv_kernelI23Flash_fwd_kernel_traitsILi32ELi64ELi256ELi4ELb0ELb0EN7cutlass10bfloat16_tE19Flash_kernel_traitsILi32ELi64ELi256ELi4ES3_EELb1ELb0ELb0ELb1ELb1ELb1ELb0ELb0EEEvNS_16Flash_fwd_paramsE:
	.zero		992


//--------------------- .nv.constant0._ZN5flash24flash_fwd_splitkv_kernelI23Flash_fwd_kernel_traitsILi32ELi64ELi256ELi4ELb0ELb0EN7cutlass10bfloat16_tE19Flash_kernel_traitsILi32ELi64ELi256ELi4ES3_EELb1ELb0ELb0ELb1ELb1ELb0ELb1ELb0EEEvNS_16Flash_fwd_paramsE --------------------------
	.section	.nv.constant0._ZN5flash24flash_fwd_splitkv_kernelI23Flash_fwd_kernel_traitsILi32ELi64ELi256ELi4ELb0ELb0EN7cutlass10bfloat16_tE19Flash_kernel_traitsILi32ELi64ELi256ELi4ES3_EELb1ELb0ELb0ELb1ELb1ELb0ELb1ELb0EEEvNS_16Flash_fwd_paramsE,"a",@progbits
	.sectionflags	@""
	.align	4
.nv.constant0._ZN5flash24flash_fwd_splitkv_kernelI23Flash_fwd_kernel_traitsILi32ELi64ELi256ELi4ELb0ELb0EN7cutlass10bfloat16_tE19Flash_kernel_traitsILi32ELi64ELi256ELi4ES3_EELb1ELb0ELb0ELb1ELb1ELb0ELb1ELb0EEEvNS_16Flash_fwd_paramsE:
	.zero		992


//--------------------- .nv.constant0._ZN5flash24flash_fwd_splitkv_kernelI23Flash_fwd_kernel_traitsILi32ELi64ELi256ELi4ELb0ELb0EN7cutlass10bfloat16_tE19Flash_kernel_traitsILi32ELi64ELi256ELi4ES3_EELb1ELb0ELb0ELb1ELb1ELb1ELb1ELb0EEEvNS_16Flash_fwd_paramsE --------------------------
	.section	.nv.constant0._ZN5flash24flash_fwd_splitkv_kernelI23Flash_fwd_kernel_traitsILi32ELi64ELi256ELi4ELb0ELb0EN7cutlass10bfloat16_tE19Flash_kernel_traitsILi32ELi64ELi256ELi4ES3_EELb1ELb0ELb0ELb1ELb1ELb1ELb1ELb0EEEvNS_16Flash_fwd_paramsE,"a",@progbits
	.sectionflags	@""
	.align	4
.nv.constant0._ZN5flash24flash_fwd_splitkv_kernelI23Flash_fwd_kernel_traitsILi32ELi64ELi256ELi4ELb0ELb0EN7cutlass10bfloat16_tE19Flash_kernel_traitsILi32ELi64ELi256ELi4ES3_EELb1ELb0ELb0ELb1ELb1ELb1ELb1ELb0EEEvNS_16Flash_fwd_paramsE:
	.zero		992


//--------------------- .nv.constant0._ZN5flash24flash_fwd_splitkv_kernelI23Flash_fwd_kernel_traitsILi32ELi64ELi256ELi4ELb0ELb0EN7cutlass10bfloat16_tE19Flash_kernel_traitsILi32ELi64ELi256ELi4ES3_EELb1ELb0ELb0ELb0ELb1ELb0ELb0ELb0EEEvNS_16Flash_fwd_paramsE --------------------------
	.section	.nv.constant0._ZN5flash24flash_fwd_splitkv_kernelI23Flash_fwd_kernel_traitsILi32ELi64ELi256ELi4ELb0ELb0EN7cutlass10bfloat16_tE19Flash_kernel_traitsILi32ELi64ELi256ELi4ES3_EELb1ELb0ELb0ELb0ELb1ELb0ELb0ELb0EEEvNS_16Flash_fwd_paramsE,"a",@progbits
	.sectionflags	@""
	.align	4
.nv.constant0._ZN5flash24flash_fwd_splitkv_kernelI23Flash_fwd_kernel_traitsILi32ELi64ELi256ELi4ELb0ELb0EN7cutlass10bfloat16_tE19Flash_kernel_traitsILi32ELi64ELi256ELi4ES3_EELb1ELb0ELb0ELb0ELb1ELb0ELb0ELb0EEEvNS_16Flash_fwd_paramsE:
	.zero		992


//--------------------- .nv.constant0._ZN5flash24flash_fwd_splitkv_kernelI23Flash_fwd_kernel_traitsILi32ELi64ELi256ELi4ELb0ELb0EN7cutlass10bfloat16_tE19Flash_kernel_traitsILi32ELi64ELi256ELi4ES3_EELb1ELb0ELb0ELb0ELb1ELb1ELb0ELb0EEEvNS_16Flash_fwd_paramsE --------------------------
	.section	.nv.constant0._ZN5flash24flash_fwd_splitkv_kernelI23Flash_fwd_kernel_traitsILi32ELi64ELi256ELi4ELb0ELb0EN7cutlass10bfloat16_tE19Flash_kernel_traitsILi32ELi64ELi256ELi4ES3_EELb1ELb0ELb0ELb0ELb1ELb1ELb0ELb0EEEvNS_16Flash_fwd_paramsE,"a",@progbits
	.sectionflags	@""
	.align	4
.nv.constant0._ZN5flash24flash_fwd_splitkv_kernelI23Flash_fwd_kernel_traitsILi32ELi64ELi256ELi4ELb0ELb0EN7cutlass10bfloat16_tE19Flash_kernel_traitsILi32ELi64ELi256ELi4ES3_EELb1ELb0ELb0ELb0ELb1ELb1ELb0ELb0EEEvNS_16Flash_fwd_paramsE:
	.zero		992


//--------------------- .nv.constant0._ZN5flash24flash_fwd_splitkv_kernelI23Flash_fwd_kernel_traitsILi32ELi64ELi256ELi4ELb0ELb0EN7cutlass10bfloat16_tE19Flash_kernel_traitsILi32ELi64ELi256ELi4ES3_EELb1ELb0ELb1ELb0ELb0ELb0ELb0ELb0EEEvNS_16Flash_fwd_paramsE --------------------------
	.section	.nv.constant0._ZN5flash24flash_fwd_splitkv_kernelI23Flash_fwd_kernel_traitsILi32ELi64ELi256ELi4ELb0ELb0EN7cutlass10bfloat16_tE19Flash_kernel_traitsILi32ELi64ELi256ELi4ES3_EELb1ELb0ELb1ELb0ELb0ELb0ELb0ELb0EEEvNS_16Flash_fwd_paramsE,"a",@progbits
	.sectionflags	@""
	.align	4
.nv.constant0._ZN5flash24flash_fwd_splitkv_kernelI23Flash_fwd_kernel_traitsILi32ELi64ELi256ELi4ELb0ELb0EN7cutlass10bfloat16_tE19Flash_kernel_traitsILi32ELi64ELi256ELi4ES3_EELb1ELb0ELb1ELb0ELb0ELb0ELb0ELb0EEEvNS_16Flash_fwd_paramsE:
	.zero		992


//--------------------- .nv.constant0._ZN5flash24flash_fwd_splitkv_kernelI23Flash_fwd_kernel_traitsILi32ELi64ELi256ELi4ELb0ELb0EN7cutlass10bfloat16_tE19Flash_kernel_traitsILi32ELi64ELi256ELi4ES3_EELb1ELb0ELb1ELb0ELb0ELb1ELb0ELb0EEEvNS_16Flash_fwd_paramsE --------------------------
	.section	.nv.constant0._ZN5flash24flash_fwd_splitkv_kernelI23Flash_fwd_kernel_traitsILi32ELi64ELi256ELi4ELb0ELb0EN7cutlass10bfloat16_tE19Flash_kernel_traitsILi32ELi64ELi256ELi4ES3_EELb1ELb0ELb1ELb0ELb0ELb1ELb0ELb0EEEvNS_16Flash_fwd_paramsE,"a",@progbits
	.sectionflags	@""
	.align	4
.nv.constant0._ZN5flash24flash_fwd_splitkv_kernelI23Flash_fwd_kernel_traitsILi32ELi64ELi256ELi4ELb0ELb0EN7cutlass10bfloat16_tE19Flash_kernel_traitsILi32ELi64ELi256ELi4ES3_EELb1ELb0ELb1ELb0ELb0ELb1ELb0ELb0EEEvNS_16Flash_fwd_paramsE:
	.zero		992


//--------------------- .nv.constant0._ZN5flash24flash_fwd_splitkv_kernelI23Flash_fwd_kernel_traitsILi32ELi64ELi256ELi4ELb0ELb0EN7cutlass10bfloat16_tE19Flash_kernel_traitsILi32ELi64ELi256ELi4ES3_EELb1ELb0ELb0ELb0ELb1ELb0ELb0ELb1EEEvNS_16Flash_fwd_paramsE --------------------------
	.section	.nv.constant0._ZN5flash24flash_fwd_splitkv_kernelI23Flash_fwd_kernel_traitsILi32ELi64ELi256ELi4ELb0ELb0EN7cutlass10bfloat16_tE19Flash_kernel_traitsILi32ELi64ELi256ELi4ES3_EELb1ELb0ELb0ELb0ELb1ELb0ELb0ELb1EEEvNS_16Flash_fwd_paramsE,"a",@progbits
	.sectionflags	@""
	.align	4
.nv.constant0._ZN5flash24flash_fwd_splitkv_kernelI23Flash_fwd_kernel_traitsILi32ELi64ELi256ELi4ELb0ELb0EN7cutlass10bfloat16_tE19Flash_kernel_traitsILi32ELi64ELi256ELi4ES3_EELb1ELb0ELb0ELb0ELb1ELb0ELb0ELb1EEEvNS_16Flash_fwd_paramsE:
	.zero		992


//--------------------- .nv.constant0._ZN5flash24flash_fwd_splitkv_kernelI23Flash_fwd_kernel_traitsILi32ELi64ELi256ELi4ELb0ELb0EN7cutlass10bfloat16_tE19Flash_kernel_traitsILi32ELi64ELi256ELi4ES3_EELb1ELb0ELb0ELb0ELb1ELb1ELb0ELb1EEEvNS_16Flash_fwd_paramsE --------------------------
	.section	.nv.constant0._ZN5flash24flash_fwd_splitkv_kernelI23Flash_fwd_kernel_traitsILi32ELi64ELi256ELi4ELb0ELb0EN7cutlass10bfloat16_tE19Flash_kernel_traitsILi32ELi64ELi256ELi4ES3_EELb1ELb0ELb0ELb0ELb1ELb1ELb0ELb1EEEvNS_16Flash_fwd_paramsE,"a",@progbits
	.sectionflags	@""
	.align	4
.nv.constant0._ZN5flash24flash_fwd_splitkv_kernelI23Flash_fwd_kernel_traitsILi32ELi64ELi256ELi4ELb0ELb0EN7cutlass10bfloat16_tE19Flash_kernel_traitsILi32ELi64ELi256ELi4ES3_EELb1ELb0ELb0ELb0ELb1ELb1ELb0ELb1EEEvNS_16Flash_fwd_paramsE:
	.zero		992


//--------------------- .nv.constant0._ZN5flash24flash_fwd_splitkv_kernelI23Flash_fwd_kernel_traitsILi32ELi64ELi256ELi4ELb0ELb0EN7cutlass10bfloat16_tE19Flash_kernel_traitsILi32ELi64ELi256ELi4ES3_EELb1ELb0ELb1ELb0ELb0ELb0ELb0ELb1EEEvNS_16Flash_fwd_paramsE --------------------------
	.section	.nv.constant0._ZN5flash24flash_fwd_splitkv_kernelI23Flash_fwd_kernel_traitsILi32ELi64ELi256ELi4ELb0ELb0EN7cutlass10bfloat16_tE19Flash_kernel_traitsILi32ELi64ELi256ELi4ES3_EELb1ELb0ELb1ELb0ELb0ELb0ELb0ELb1EEEvNS_16Flash_fwd_paramsE,"a",@progbits
	.sectionflags	@""
	.align	4
.nv.constant0._ZN5flash24flash_fwd_splitkv_kernelI23Flash_fwd_kernel_traitsILi32ELi64ELi256ELi4ELb0ELb0EN7cutlass10bfloat16_tE19Flash_kernel_traitsILi32ELi64ELi256ELi4ES3_EELb1ELb0ELb1ELb0ELb0ELb0ELb0ELb1EEEvNS_16Flash_fwd_paramsE:
	.zero		992


//--------------------- .nv.constant0._ZN5flash24flash_fwd_splitkv_kernelI23Flash_fwd_kernel_traitsILi32ELi64ELi256ELi4ELb0ELb0EN7cutlass10bfloat16_tE19Flash_kernel_traitsILi32ELi64ELi256ELi4ES3_EELb1ELb0ELb1ELb0ELb0ELb1ELb0ELb1EEEvNS_16Flash_fwd_paramsE --------------------------
	.section	.nv.constant0._ZN5flash24flash_fwd_splitkv_kernelI23Flash_fwd_kernel_traitsILi32ELi64ELi256ELi4ELb0ELb0EN7cutlass10bfloat16_tE19Flash_kernel_traitsILi32ELi64ELi256ELi4ES3_EELb1ELb0ELb1ELb0ELb0ELb1ELb0ELb1EEEvNS_16Flash_fwd_paramsE,"a",@progbits
	.sectionflags	@""
	.align	4
.nv.constant0._ZN5flash24flash_fwd_splitkv_kernelI23Flash_fwd_kernel_traitsILi32ELi64ELi256ELi4ELb0ELb0EN7cutlass10bfloat16_tE19Flash_kernel_traitsILi32ELi64ELi256ELi4ES3_EELb1ELb0ELb1ELb0ELb0ELb1ELb0ELb1EEEvNS_16Flash_fwd_paramsE:
	.zero		992


//--------------------- .nv.constant0._ZN5flash24flash_fwd_splitkv_kernelI23Flash_fwd_kernel_traitsILi32ELi64ELi256ELi4ELb0ELb0EN7cutlass10bfloat16_tE19Flash_kernel_traitsILi32ELi64ELi256ELi4ES3_EELb1ELb0ELb0ELb0ELb1ELb0ELb1ELb0EEEvNS_16Flash_fwd_paramsE --------------------------
	.section	.nv.constant0._ZN5flash24flash_fwd_splitkv_kernelI23Flash_fwd_kernel_traitsILi32ELi64ELi256ELi4ELb0ELb0EN7cutlass10bfloat16_tE19Flash_kernel_traitsILi32ELi64ELi256ELi4ES3_EELb1ELb0ELb0ELb0ELb1ELb0ELb1ELb0EEEvNS_16Flash_fwd_paramsE,"a",@progbits
	.sectionflags	@""
	.align	4
.nv.constant0._ZN5flash24flash_fwd_splitkv_kernelI23Flash_fwd_kernel_traitsILi32ELi64ELi256ELi4ELb0ELb0EN7cutlass10bfloat16_tE19Flash_kernel_traitsILi32ELi64ELi256ELi4ES3_EELb1ELb0ELb0ELb0ELb1ELb0ELb1ELb0EEEvNS_16Flash_fwd_paramsE:
	.zero		992


//--------------------- .nv.constant0._ZN5flash24flash_fwd_splitkv_kernelI23Flash_fwd_kernel_traitsILi32ELi64ELi256ELi4ELb0ELb0EN7cutlass10bfloat16_tE19Flash_kernel_traitsILi32ELi64ELi256ELi4ES3_EELb1ELb0ELb0ELb0ELb1ELb1ELb1ELb0EEEvNS_16Flash_fwd_paramsE --------------------------
	.section	.nv.constant0._ZN5flash24flash_fwd_splitkv_kernelI23Flash_fwd_kernel_traitsILi32ELi64ELi256ELi4ELb0ELb0EN7cutlass10bfloat16_tE19Flash_kernel_traitsILi32ELi64ELi256ELi4ES3_EELb1ELb0ELb0ELb0ELb1ELb1ELb1ELb0EEEvNS_16Flash_fwd_paramsE,"a",@progbits
	.sectionflags	@""
	.align	4
.nv.constant0._ZN5flash24flash_fwd_splitkv_kernelI23Flash_fwd_kernel_traitsILi32ELi64ELi256ELi4ELb0ELb0EN7cutlass10bfloat16_tE19Flash_kernel_traitsILi32ELi64ELi256ELi4ES3_EELb1ELb0ELb0ELb0ELb1ELb1ELb1ELb0EEEvNS_16Flash_fwd_paramsE:
	.zero		992


//--------------------- .nv.constant0._ZN5flash24flash_fwd_splitkv_kernelI23Flash_fwd_kernel_traitsILi32ELi64ELi256ELi4ELb0ELb0EN7cutlass10bfloat16_tE19Flash_kernel_traitsILi32ELi64ELi256ELi4ES3_EELb1ELb0ELb1ELb0ELb0ELb0ELb1ELb0EEEvNS_16Flash_fwd_paramsE --------------------------
	.section	.nv.constant0._ZN5flash24flash_fwd_splitkv_kernelI23Flash_fwd_kernel_traitsILi32ELi64ELi256ELi4ELb0ELb0EN7cutlass10bfloat16_tE19Flash_kernel_traitsILi32ELi64ELi256ELi4ES3_EELb1ELb0ELb1ELb0ELb0ELb0ELb1ELb0EEEvNS_16Flash_fwd_paramsE,"a",@progbits
	.sectionflags	@""
	.align	4
.nv.constant0._ZN5flash24flash_fwd_splitkv_kernelI23Flash_fwd_kernel_traitsILi32ELi64ELi256ELi4ELb0ELb0EN7cutlass10bfloat16_tE19Flash_kernel_traitsILi32ELi64ELi256ELi4ES3_EELb1ELb0ELb1ELb0ELb0ELb0ELb1ELb0EEEvNS_16Flash_fwd_paramsE:
	.zero		992


//--------------------- .nv.constant0._ZN5flash24flash_fwd_splitkv_kernelI23Flash_fwd_kernel_traitsILi32ELi64ELi256ELi4ELb0ELb0EN7cutlass10bfloat16_tE19Flash_kernel_traitsILi32ELi64ELi256ELi4ES3_EELb1ELb0ELb1ELb0ELb0ELb1ELb1ELb0EEEvNS_16Flash_fwd_paramsE --------------------------
	.section	.nv.constant0._ZN5flash24flash_fwd_splitkv_kernelI23Flash_fwd_kernel_traitsILi32ELi64ELi256ELi4ELb0ELb0EN7cutlass10bfloat16_tE19Flash_kernel_traitsILi32ELi64ELi256ELi4ES3_EELb1ELb0ELb1ELb0ELb0ELb1ELb1ELb0EEEvNS_16Flash_fwd_paramsE,"a",@progbits
	.sectionflags	@""
	.align	4
.nv.constant0._ZN5flash24flash_fwd_splitkv_kernelI23Flash_fwd_kernel_traitsILi32ELi64ELi256ELi4ELb0ELb0EN7cutlass10bfloat16_tE19Flash_kernel_traitsILi32ELi64ELi256ELi4ES3_EELb1ELb0ELb1ELb0ELb0ELb1ELb1ELb0EEEvNS_16Flash_fwd_paramsE:
	.zero		992


//--------------------- .nv.constant0._ZN5flash24flash_fwd_splitkv_kernelI23Flash_fwd_kernel_traitsILi32ELi64ELi256ELi4ELb0ELb0EN7cutlass10bfloat16_tE19Flash_kernel_traitsILi32ELi64ELi256ELi4ES3_EELb1ELb0ELb0ELb0ELb1ELb0ELb1ELb1EEEvNS_16Flash_fwd_paramsE --------------------------
	.section	.nv.constant0._ZN5flash24flash_fwd_splitkv_kernelI23Flash_fwd_kernel_traitsILi32ELi64ELi256ELi4ELb0ELb0EN7cutlass10bfloat16_tE19Flash_kernel_traitsILi32ELi64ELi256ELi4ES3_EELb1ELb0ELb0ELb0ELb1ELb0ELb1ELb1EEEvNS_16Flash_fwd_paramsE,"a",@progbits
	.sectionflags	@""
	.align	4
.nv.constant0._ZN5flash24flash_fwd_splitkv_kernelI23Flash_fwd_kernel_traitsILi32ELi64ELi256ELi4ELb0ELb0EN7cutlass10bfloat16_tE19Flash_kernel_traitsILi32ELi64ELi256ELi4ES3_EELb1ELb0ELb0ELb0ELb1ELb0ELb1ELb1EEEvNS_16Flash_fwd_paramsE:
	.zero		992


//--------------------- .nv.constant0._ZN5flash24flash_fwd_splitkv_kernelI23Flash_fwd_kernel_traitsILi32ELi64ELi256ELi4ELb0ELb0EN7cutlass10bfloat16_tE19Flash_kernel_traitsILi32ELi64ELi256ELi4ES3_EELb1ELb0ELb0ELb0ELb1ELb1ELb1ELb1EEEvNS_16Flash_fwd_paramsE --------------------------
	.section	.nv.constant0._ZN5flash24flash_fwd_splitkv_kernelI23Flash_fwd_kernel_traitsILi32ELi64ELi256ELi4ELb0ELb0EN7cutlass10bfloat16_tE19Flash_kernel_traitsILi32ELi64ELi256ELi4ES3_EELb1ELb0ELb0ELb0ELb1ELb1ELb1ELb1EEEvNS_16Flash_fwd_paramsE,"a",@progbits
	.sectionflags	@""
	.align	4
.nv.constant0._ZN5flash24flash_fwd_splitkv_kernelI23Flash_fwd_kernel_traitsILi32ELi64ELi256ELi4ELb0ELb0EN7cutlass10bfloat16_tE19Flash_kernel_traitsILi32ELi64ELi256ELi4ES3_EELb1ELb0ELb0ELb0ELb1ELb1ELb1ELb1EEEvNS_16Flash_fwd_paramsE:
	.zero		992


//--------------------- .nv.constant0._ZN5flash24flash_fwd_splitkv_kernelI23Flash_fwd_kernel_traitsILi32ELi64ELi256ELi4ELb0ELb0EN7cutlass10bfloat16_tE19Flash_kernel_traitsILi32ELi64ELi256ELi4ES3_EELb1ELb0ELb1ELb0ELb0ELb0ELb1ELb1EEEvNS_16Flash_fwd_paramsE --------------------------
	.section	.nv.constant0._ZN5flash24flash_fwd_splitkv_kernelI23Flash_fwd_kernel_traitsILi32ELi64ELi256ELi4ELb0ELb0EN7cutlass10bfloat16_tE19Flash_kernel_traitsILi32ELi64ELi256ELi4ES3_EELb1ELb0ELb1ELb0ELb0ELb0ELb1ELb1EEEvNS_16Flash_fwd_paramsE,"a",@progbits
	.sectionflags	@""
	.align	4
.nv.constant0._ZN5flash24flash_fwd_splitkv_kernelI23Flash_fwd_kernel_traitsILi32ELi64ELi256ELi4ELb0ELb0EN7cutlass10bfloat16_tE19Flash_kernel_traitsILi32ELi64ELi256ELi4ES3_EELb1ELb0ELb1ELb0ELb0ELb0ELb1ELb1EEEvNS_16Flash_fwd_paramsE:
	.zero		992


//--------------------- .nv.constant0._ZN5flash24flash_fwd_splitkv_kernelI23Flash_fwd_kernel_traitsILi32ELi64ELi256ELi4ELb0ELb0EN7cutlass10bfloat16_tE19Flash_kernel_traitsILi32ELi64ELi256ELi4ES3_EELb1ELb0ELb1ELb0ELb0ELb1ELb1ELb1EEEvNS_16Flash_fwd_paramsE --------------------------
	.section	.nv.constant0._ZN5flash24flash_fwd_splitkv_kernelI23Flash_fwd_kernel_traitsILi32ELi64ELi256ELi4ELb0ELb0EN7cutlass10bfloat16_tE19Flash_kernel_traitsILi32ELi64ELi256ELi4ES3_EELb1ELb0ELb1ELb0ELb0ELb1ELb1ELb1EEEvNS_16Flash_fwd_paramsE,"a",@progbits
	.sectionflags	@""
	.align	4
.nv.constant0._ZN5flash24flash_fwd_splitkv_kernelI23Flash_fwd_kernel_traitsILi32ELi64ELi256ELi4ELb0ELb0EN7cutlass10bfloat16_tE19Flash_kernel_traitsILi32ELi64ELi256ELi4ES3_EELb1ELb0ELb1ELb0ELb0ELb1ELb1ELb1EEEvNS_16Flash_fwd_paramsE:
	.zero		992


//--------------------- .nv.constant0._ZN5flash32flash_fwd_splitkv_combine_kernelI23Flash_fwd_kernel_traitsILi32ELi64ELi128ELi4ELb0ELb0EN7cutlass10bfloat16_tE19Flash_kernel_traitsILi32ELi64ELi128ELi4ES3_EELi16ELi7ELb0EEEvNS_16Flash_fwd_paramsE --------------------------
	.section	.nv.constant0._ZN5flash32flash_fwd_splitkv_combine_kernelI23Flash_fwd_kernel_traitsILi32ELi64ELi128ELi4ELb0ELb0EN7cutlass10bfloat16_tE19Flash_kernel_traitsILi32ELi64ELi128ELi4ES3_EELi16ELi7ELb0EEEvNS_16Flash_fwd_paramsE,"a",@progbits
	.sectionflags	@""
	.align	4
.nv.constant0._ZN5flash32flash_fwd_splitkv_combine_kernelI23Flash_fwd_kernel_traitsILi32ELi64ELi128ELi4ELb0ELb0EN7cutlass10bfloat16_tE19Flash_kernel_traitsILi32ELi64ELi128ELi4ES3_EELi16ELi7ELb0EEEvNS_16Flash_fwd_paramsE:
	.zero		992


//--------------------- .nv.constant0._ZN5flash32flash_fwd_splitkv_combine_kernelI23Flash_fwd_kernel_traitsILi32ELi64ELi128ELi4ELb0ELb0EN7cutlass10bfloat16_tE19Flash_kernel_traitsILi32ELi64ELi128ELi4ES3_EELi16ELi6ELb0EEEvNS_16Flash_fwd_paramsE --------------------------
	.section	.nv.constant0._ZN5flash32flash_fwd_splitkv_combine_kernelI23Flash_fwd_kernel_traitsILi32ELi64ELi128ELi4ELb0ELb0EN7cutlass10bfloat16_tE19Flash_kernel_traitsILi32ELi64ELi128ELi4ES3_EELi16ELi6ELb0EEEvNS_16Flash_fwd_paramsE,"a",@progbits
	.sectionflags	@""
	.align	4
.nv.constant0._ZN5flash32flash_fwd_splitkv_combine_kernelI23Flash_fwd_kernel_traitsILi32ELi64ELi128ELi4ELb0ELb0EN7cutlass10bfloat16_tE19Flash_kernel_traitsILi32ELi64ELi128ELi4ES3_EELi16ELi6ELb0EEEvNS_16Flash_fwd_paramsE:
	.zero		992


//--------------------- .nv.constant0._ZN5flash32flash_fwd_splitkv_combine_kernelI23Flash_fwd_kernel_traitsILi32ELi64ELi128ELi4ELb0ELb0EN7cutlass10bfloat16_tE19Flash_kernel_traitsILi32ELi64ELi128ELi4ES3_EELi16ELi5ELb0EEEvNS_16Flash_fwd_paramsE --------------------------
	.section	.nv.constant0._ZN5flash32flash_fwd_splitkv_combine_kernelI23Flash_fwd_kernel_traitsILi32ELi64ELi128ELi4ELb0ELb0EN7cutlass10bfloat16_tE19Flash_kernel_traitsILi32ELi64ELi128ELi4ES3_EELi16ELi5ELb0EEEvNS_16Flash_fwd_paramsE,"a",@progbits
	.sectionflags	@""
	.align	4
.nv.constant0._ZN5flash32flash_fwd_splitkv_combine_kernelI23Flash_fwd_kernel_traitsILi32ELi64ELi128ELi4ELb0ELb0EN7cutlass10bfloat16_tE19Flash_kernel_traitsILi32ELi64ELi128ELi4ES3_EELi16ELi5ELb0EEEvNS_16Flash_fwd_paramsE:
	.zero		992


//--------------------- .nv.constant0._ZN5flash32flash_fwd_splitkv_combine_kernelI23Flash_fwd_kernel_traitsILi32ELi64ELi128ELi4ELb0ELb0EN7cutlass10bfloat16_tE19Flash_kernel_traitsILi32ELi64ELi128ELi4ES3_EELi16ELi4ELb0EEEvNS_16Flash_fwd_paramsE --------------------------
	.section	.nv.constant0._ZN5flash32flash_fwd_splitkv_combine_kernelI23Flash_fwd_kernel_traitsILi32ELi64ELi128ELi4ELb0ELb0EN7cutlass10bfloat16_tE19Flash_kernel_traitsILi32ELi64ELi128ELi4ES3_EELi16ELi4ELb0EEEvNS_16Flash_fwd_paramsE,"a",@progbits
	.sectionflags	@""
	.align	4
.nv.constant0._ZN5flash32flash_fwd_splitkv_combine_kernelI23Flash_fwd_kernel_traitsILi32ELi64ELi128ELi4ELb0ELb0EN7cutlass10bfloat16_tE19Flash_kernel_traitsILi32ELi64ELi128ELi4ES3_EELi16ELi4ELb0EEEvNS_16Flash_fwd_paramsE:
	.zero		992


//--------------------- .nv.constant0._ZN5flash32flash_fwd_splitkv_combine_kernelI23Flash_fwd_kernel_traitsILi32ELi64ELi128ELi4ELb0ELb0EN7cutlass10bfloat16_tE19Flash_kernel_traitsILi32ELi64ELi128ELi4ES3_EELi16ELi3ELb0EEEvNS_16Flash_fwd_paramsE --------------------------
	.section	.nv.constant0._ZN5flash32flash_fwd_splitkv_combine_kernelI23Flash_fwd_kernel_traitsILi32ELi64ELi128ELi4ELb0ELb0EN7cutlass10bfloat16_tE19Flash_kernel_traitsILi32ELi64ELi128ELi4ES3_EELi16ELi3ELb0EEEvNS_16Flash_fwd_paramsE,"a",@progbits
	.sectionflags	@""
	.align	4
.nv.constant0._ZN5flash32flash_fwd_splitkv_combine_kernelI23Flash_fwd_kernel_traitsILi32ELi64ELi128ELi4ELb0ELb0EN7cutlass10bfloat16_tE19Flash_kernel_traitsILi32ELi64ELi128ELi4ES3_EELi16ELi3ELb0EEEvNS_16Flash_fwd_paramsE:
	.zero		992


//--------------------- .nv.constant0._ZN5flash32flash_fwd_splitkv_combine_kernelI23Flash_fwd_kernel_traitsILi32ELi64ELi128ELi4ELb0ELb0EN7cutlass10bfloat16_tE19Flash_kernel_traitsILi32ELi64ELi128ELi4ES3_EELi16ELi2ELb0EEEvNS_16Flash_fwd_paramsE --------------------------
	.section	.nv.constant0._ZN5flash32flash_fwd_splitkv_combine_kernelI23Flash_fwd_kernel_traitsILi32ELi64ELi128ELi4ELb0ELb0EN7cutlass10bfloat16_tE19Flash_kernel_traitsILi32ELi64ELi128ELi4ES3_EELi16ELi2ELb0EEEvNS_16Flash_fwd_paramsE,"a",@progbits
	.sectionflags	@""
	.align	4
.nv.constant0._ZN5flash32flash_fwd_splitkv_combine_kernelI23Flash_fwd_kernel_traitsILi32ELi64ELi128ELi4ELb0ELb0EN7cutlass10bfloat16_tE19Flash_kernel_traitsILi32ELi64ELi128ELi4ES3_EELi16ELi2ELb0EEEvNS_16Flash_fwd_paramsE:
	.zero		992


//--------------------- .nv.constant0._ZN5flash32flash_fwd_splitkv_combine_kernelI23Flash_fwd_kernel_traitsILi32ELi64ELi128ELi4ELb0ELb0EN7cutlass10bfloat16_tE19Flash_kernel_traitsILi32ELi64ELi128ELi4ES3_EELi16ELi1ELb0EEEvNS_16Flash_fwd_paramsE --------------------------
	.section	.nv.constant0._ZN5flash32flash_fwd_splitkv_combine_kernelI23Flash_fwd_kernel_traitsILi32ELi64ELi128ELi4ELb0ELb0EN7cutlass10bfloat16_tE19Flash_kernel_traitsILi32ELi64ELi128ELi4ES3_EELi16ELi1ELb0EEEvNS_16Flash_fwd_paramsE,"a",@progbits
	.sectionflags	@""
	.align	4
.nv.constant0._ZN5flash32flash_fwd_splitkv_combine_kernelI23Flash_fwd_kernel_traitsILi32ELi64ELi128ELi4ELb0ELb0EN7cutlass10bfloat16_tE19Flash_kernel_traitsILi32ELi64ELi128ELi4ES3_EELi16ELi1ELb0EEEvNS_16Flash_fwd_paramsE:
	.zero		992


//--------------------- .nv.constant0._ZN5flash32flash_fwd_splitkv_combine_kernelI23Flash_fwd_kernel_traitsILi32ELi64ELi128ELi4ELb0ELb0EN7cutlass10bfloat16_tE19Flash_kernel_traitsILi32ELi64ELi128ELi4ES3_EELi16ELi7ELb1EEEvNS_16Flash_fwd_paramsE --------------------------
	.section	.nv.constant0._ZN5flash32flash_fwd_splitkv_combine_kernelI23Flash_fwd_kernel_traitsILi32ELi64ELi128ELi4ELb0ELb0EN7cutlass10bfloat16_tE19Flash_kernel_traitsILi32ELi64ELi128ELi4ES3_EELi16ELi7ELb1EEEvNS_16Flash_fwd_paramsE,"a",@progbits
	.sectionflags	@""
	.align	4
.nv.constant0._ZN5flash32flash_fwd_splitkv_combine_kernelI23Flash_fwd_kernel_traitsILi32ELi64ELi128ELi4ELb0ELb0EN7cutlass10bfloat16_tE19Flash_kernel_traitsILi32ELi64ELi128ELi4ES3_EELi16ELi7ELb1EEEvNS_16Flash_fwd_paramsE:
	.zero		992


//--------------------- .nv.constant0._ZN5flash32flash_fwd_splitkv_combine_kernelI23Flash_fwd_kernel_traitsILi32ELi64ELi128ELi4ELb0ELb0EN7cutlass10bfloat16_tE19Flash_kernel_traitsILi32ELi64ELi128ELi4ES3_EELi16ELi6ELb1EEEvNS_16Flash_fwd_paramsE --------------------------
	.section	.nv.constant0._ZN5flash32flash_fwd_splitkv_combine_kernelI23Flash_fwd_kernel_traitsILi32ELi64ELi128ELi4ELb0ELb0EN7cutlass10bfloat16_tE19Flash_kernel_traitsILi32ELi64ELi128ELi4ES3_EELi16ELi6ELb1EEEvNS_16Flash_fwd_paramsE,"a",@progbits
	.sectionflags	@""
	.align	4
.nv.constant0._ZN5flash32flash_fwd_splitkv_combine_kernelI23Flash_fwd_kernel_traitsILi32ELi64ELi128ELi4ELb0ELb0EN7cutlass10bfloat16_tE19Flash_kernel_traitsILi32ELi64ELi128ELi4ES3_EELi16ELi6ELb1EEEvNS_16Flash_fwd_paramsE:
	.zero		992


//--------------------- .nv.constant0._ZN5flash32flash_fwd_splitkv_combine_kernelI23Flash_fwd_kernel_traitsILi32ELi64ELi128ELi4ELb0ELb0EN7cutlass10bfloat16_tE19Flash_kernel_traitsILi32ELi64ELi128ELi4ES3_EELi16ELi5ELb1EEEvNS_16Flash_fwd_paramsE --------------------------
	.section	.nv.constant0._ZN5flash32flash_fwd_splitkv_combine_kernelI23Flash_fwd_kernel_traitsILi32ELi64ELi128ELi4ELb0ELb0EN7cutlass10bfloat16_tE19Flash_kernel_traitsILi32ELi64ELi128ELi4ES3_EELi16ELi5ELb1EEEvNS_16Flash_fwd_paramsE,"a",@progbits
	.sectionflags	@""
	.align	4
.nv.constant0._ZN5flash32flash_fwd_splitkv_combine_kernelI23Flash_fwd_kernel_traitsILi32ELi64ELi128ELi4ELb0ELb0EN7cutlass10bfloat16_tE19Flash_kernel_traitsILi32ELi64ELi128ELi4ES3_EELi16ELi5ELb1EEEvNS_16Flash_fwd_paramsE:
	.zero		992


//--------------------- .nv.constant0._ZN5flash32flash_fwd_splitkv_combine_kernelI23Flash_fwd_kernel_traitsILi32ELi64ELi128ELi4ELb0ELb0EN7cutlass10bfloat16_tE19Flash_kernel_traitsILi32ELi64ELi128ELi4ES3_EELi16ELi4ELb1EEEvNS_16Flash_fwd_paramsE --------------------------
	.section	.nv.constant0._ZN5flash32flash_fwd_splitkv_combine_kernelI23Flash_fwd_kernel_traitsILi32ELi64ELi128ELi4ELb0ELb0EN7cutlass10bfloat16_tE19Flash_kernel_traitsILi32ELi64ELi128ELi4ES3_EELi16ELi4ELb1EEEvNS_16Flash_fwd_paramsE,"a",@progbits
	.sectionflags	@""
	.align	4
.nv.constant0._ZN5flash32flash_fwd_splitkv_combine_kernelI23Flash_fwd_kernel_traitsILi32ELi64ELi128ELi4ELb0ELb0EN7cutlass10bfloat16_tE19Flash_kernel_traitsILi32ELi64ELi128ELi4ES3_EELi16ELi4ELb1EEEvNS_16Flash_fwd_paramsE:
	.zero		992


//--------------------- .nv.constant0._ZN5flash32flash_fwd_splitkv_combine_kernelI23Flash_fwd_kernel_traitsILi32ELi64ELi128ELi4ELb0ELb0EN7cutlass10bfloat16_tE19Flash_kernel_traitsILi32ELi64ELi128ELi4ES3_EELi16ELi3ELb1EEEvNS_16Flash_fwd_paramsE --------------------------
	.section	.nv.constant0._ZN5flash32flash_fwd_splitkv_combine_kernelI23Flash_fwd_kernel_traitsILi32ELi64ELi128ELi4ELb0ELb0EN7cutlass10bfloat16_tE19Flash_kernel_traitsILi32ELi64ELi128ELi4ES3_EELi16ELi3ELb1EEEvNS_16Flash_fwd_paramsE,"a",@progbits
	.sectionflags	@""
	.align	4
.nv.constant0._ZN5flash32flash_fwd_splitkv_combine_kernelI23Flash_fwd_kernel_traitsILi32ELi64ELi128ELi4ELb0ELb0EN7cutlass10bfloat16_tE19Flash_kernel_traitsILi32ELi64ELi128ELi4ES3_EELi16ELi3ELb1EEEvNS_16Flash_fwd_paramsE:
	.zero		992


//--------------------- .nv.constant0._ZN5flash32flash_fwd_splitkv_combine_kernelI23Flash_fwd_kernel_traitsILi32ELi64ELi128ELi4ELb0ELb0EN7cutlass10bfloat16_tE19Flash_kernel_traitsILi32ELi64ELi128ELi4ES3_EELi16ELi2ELb1EEEvNS_16Flash_fwd_paramsE --------------------------
	.section	.nv.constant0._ZN5flash32flash_fwd_splitkv_combine_kernelI23Flash_fwd_kernel_traitsILi32ELi64ELi128ELi4ELb0ELb0EN7cutlass10bfloat16_tE19Flash_kernel_traitsILi32ELi64ELi128ELi4ES3_EELi16ELi2ELb1EEEvNS_16Flash_fwd_paramsE,"a",@progbits
	.sectionflags	@""
	.align	4
.nv.constant0._ZN5flash32flash_fwd_splitkv_combine_kernelI23Flash_fwd_kernel_traitsILi32ELi64ELi128ELi4ELb0ELb0EN7cutlass10bfloat16_tE19Flash_kernel_traitsILi32ELi64ELi128ELi4ES3_EELi16ELi2ELb1EEEvNS_16Flash_fwd_paramsE:
	.zero		992


//--------------------- .nv.constant0._ZN5flash32flash_fwd_splitkv_combine_kernelI23Flash_fwd_kernel_traitsILi32ELi64ELi128ELi4ELb0ELb0EN7cutlass10bfloat16_tE19Flash_kernel_traitsILi32ELi64ELi128ELi4ES3_EELi16ELi1ELb1EEEvNS_16Flash_fwd_paramsE --------------------------
	.section	.nv.constant0._ZN5flash32flash_fwd_splitkv_combine_kernelI23Flash_fwd_kernel_traitsILi32ELi64ELi128ELi4ELb0ELb0EN7cutlass10bfloat16_tE19Flash_kernel_traitsILi32ELi64ELi128ELi4ES3_EELi16ELi1ELb1EEEvNS_16Flash_fwd_paramsE,"a",@progbits
	.sectionflags	@""
	.align	4
.nv.constant0._ZN5flash32flash_fwd_splitkv_combine_kernelI23Flash_fwd_kernel_traitsILi32ELi64ELi128ELi4ELb0ELb0EN7cutlass10bfloat16_tE19Flash_kernel_traitsILi32ELi64ELi128ELi4ES3_EELi16ELi1ELb1EEEvNS_16Flash_fwd_paramsE:
	.zero		992


//--------------------- .nv.constant0._ZN5flash24flash_fwd_splitkv_kernelI23Flash_fwd_kernel_traitsILi32ELi64ELi128ELi4ELb0ELb0EN7cutlass10bfloat16_tE19Flash_kernel_traitsILi32ELi64ELi128ELi4ES3_EELb1ELb0ELb0ELb0ELb0ELb0ELb0ELb0EEEvNS_16Flash_fwd_paramsE --------------------------
	.section	.nv.constant0._ZN5flash24flash_fwd_splitkv_kernelI23Flash_fwd_kernel_traitsILi32ELi64ELi128ELi4ELb0ELb0EN7cutlass10bfloat16_tE19Flash_kernel_traitsILi32ELi64ELi128ELi4ES3_EELb1ELb0ELb0ELb0ELb0ELb0ELb0ELb0EEEvNS_16Flash_fwd_paramsE,"a",@progbits
	.sectionflags	@""
	.align	4
.nv.constant0._ZN5flash24flash_fwd_splitkv_kernelI23Flash_fwd_kernel_traitsILi32ELi64ELi128ELi4ELb0ELb0EN7cutlass10bfloat16_tE19Flash_kernel_traitsILi32ELi64ELi128ELi4ES3_EELb1ELb0ELb0ELb0ELb0ELb0ELb0ELb0EEEvNS_16Flash_fwd_paramsE:
	.zero		992


//--------------------- .nv.constant0._ZN5flash24flash_fwd_splitkv_kernelI23Flash_fwd_kernel_traitsILi32ELi64ELi128ELi4ELb0ELb0EN7cutlass10bfloat16_tE19Flash_kernel_traitsILi32ELi64ELi128ELi4ES3_EELb1ELb0ELb0ELb0ELb0ELb1ELb0ELb0EEEvNS_16Flash_fwd_paramsE --------------------------
	.section	.nv.constant0._ZN5flash24flash_fwd_splitkv_kernelI23Flash_fwd_kernel_traitsILi32ELi64ELi128ELi4ELb0ELb0EN7cutlass10bfloat16_tE19Flash_kernel_traitsILi32ELi64ELi128ELi4ES3_EELb1ELb0ELb0ELb0ELb0ELb1ELb0ELb0EEEvNS_16Flash_fwd_paramsE,"a",@progbits
	.sectionflags	@""
	.align	4
.nv.constant0._ZN5flash24flash_fwd_splitkv_kernelI23Flash_fwd_kernel_traitsILi32ELi64ELi128ELi4ELb0ELb0EN7cutlass10bfloat16_tE19Flash_kernel_traitsILi32ELi64ELi128ELi4ES3_EELb1ELb0ELb0ELb0ELb0ELb1ELb0ELb0EEEvNS_16Flash_fwd_paramsE:
	.zero		992


//--------------------- .nv.constant0._ZN5flash24flash_fwd_splitkv_kernelI23Flash_fwd_kernel_traitsILi32ELi64ELi128ELi4ELb0ELb0EN7cutlass10bfloat16_tE19Flash_kernel_traitsILi32ELi64ELi128ELi4ES3_EELb1ELb0ELb0ELb0ELb0ELb0ELb0ELb1EEEvNS_16Flash_fwd_paramsE --------------------------
	.section	.nv.constant0._ZN5flash24flash_fwd_splitkv_kernelI23Flash_fwd_kernel_traitsILi32ELi64ELi128ELi4ELb0ELb0EN7cutlass10bfloat16_tE19Flash_kernel_traitsILi32ELi64ELi128ELi4ES3_EELb1ELb0ELb0ELb0ELb0ELb0ELb0ELb1EEEvNS_16Flash_fwd_paramsE,"a",@progbits
	.sectionflags	@""
	.align	4
.nv.constant0._ZN5flash24flash_fwd_splitkv_kernelI23Flash_fwd_kernel_traitsILi32ELi64ELi128ELi4ELb0ELb0EN7cutlass10bfloat16_tE19Flash_kernel_traitsILi32ELi64ELi128ELi4ES3_EELb1ELb0ELb0ELb0ELb0ELb0ELb0ELb1EEEvNS_16Flash_fwd_paramsE:
	.zero		992


//--------------------- .nv.constant0._ZN5flash24flash_fwd_splitkv_kernelI23Flash_fwd_kernel_traitsILi32ELi64ELi128ELi4ELb0ELb0EN7cutlass10bfloat16_tE19Flash_kernel_traitsILi32ELi64ELi128ELi4ES3_EELb1ELb0ELb0ELb0ELb0ELb1ELb0ELb1EEEvNS_16Flash_fwd_paramsE --------------------------
	.section	.nv.constant0._ZN5flash24flash_fwd_splitkv_kernelI23Flash_fwd_kernel_traitsILi32ELi64ELi128ELi4ELb0ELb0EN7cutlass10bfloat16_tE19Flash_kernel_traitsILi32ELi64ELi128ELi4ES3_EELb1ELb0ELb0ELb0ELb0ELb1ELb0ELb1EEEvNS_16Flash_fwd_paramsE,"a",@progbits
	.sectionflags	@""
	.align	4
.nv.constant0._ZN5flash24flash_fwd_splitkv_kernelI23Flash_fwd_kernel_traitsILi32ELi64ELi128ELi4ELb0ELb0EN7cutlass10bfloat16_tE19Flash_kernel_traitsILi32ELi64ELi128ELi4ES3_EELb1ELb0ELb0ELb0ELb0ELb1ELb0ELb1EEEvNS_16Flash_fwd_paramsE:
	.zero		992


//--------------------- .nv.constant0._ZN5flash24flash_fwd_splitkv_kernelI23Flash_fwd_kernel_traitsILi32ELi64ELi128ELi4ELb0ELb0EN7cutlass10bfloat16_tE19Flash_kernel_traitsILi32ELi64ELi128ELi4ES3_EELb1ELb0ELb0ELb0ELb0ELb0ELb1ELb0EEEvNS_16Flash_fwd_paramsE --------------------------
	.section	.nv.constant0._ZN5flash24flash_fwd_splitkv_kernelI23Flash_fwd_kernel_traitsILi32ELi64ELi128ELi4ELb0ELb0EN7cutlass10bfloat16_tE19Flash_kernel_traitsILi32ELi64ELi128ELi4ES3_EELb1ELb0ELb0ELb0ELb0ELb0ELb1ELb0EEEvNS_16Flash_fwd_paramsE,"a",@progbits
	.sectionflags	@""
	.align	4
.nv.constant0._ZN5flash24flash_fwd_splitkv_kernelI23Flash_fwd_kernel_traitsILi32ELi64ELi128ELi4ELb0ELb0EN7cutlass10bfloat16_tE19Flash_kernel_traitsILi32ELi64ELi128ELi4ES3_EELb1ELb0ELb0ELb0ELb0ELb0ELb1ELb0EEEvNS_16Flash_fwd_paramsE:
	.zero		992


//--------------------- .nv.constant0._ZN5flash24flash_fwd_splitkv_kernelI23Flash_fwd_kernel_traitsILi32ELi64ELi128ELi4ELb0ELb0EN7cutlass10bfloat16_tE19Flash_kernel_traitsILi32ELi64ELi128ELi4ES3_EELb1ELb0ELb0ELb0ELb0ELb1ELb1ELb0EEEvNS_16Flash_fwd_paramsE --------------------------
	.section	.nv.constant0._ZN5flash24flash_fwd_splitkv_kernelI23Flash_fwd_kernel_traitsILi32ELi64ELi128ELi4ELb0ELb0EN7cutlass10bfloat16_tE19Flash_kernel_traitsILi32ELi64ELi128ELi4ES3_EELb1ELb0ELb0ELb0ELb0ELb1ELb1ELb0EEEvNS_16Flash_fwd_paramsE,"a",@progbits
	.sectionflags	@""
	.align	4
.nv.constant0._ZN5flash24flash_fwd_splitkv_kernelI23Flash_fwd_kernel_traitsILi32ELi64ELi128ELi4ELb0ELb0EN7cutlass10bfloat16_tE19Flash_kernel_traitsILi32ELi64ELi128ELi4ES3_EELb1ELb0ELb0ELb0ELb0ELb1ELb1ELb0EEEvNS_16Flash_fwd_paramsE:
	.zero		992


//--------------------- .nv.constant0._ZN5flash24flash_fwd_splitkv_kernelI23Flash_fwd_kernel_traitsILi32ELi64ELi128ELi4ELb0ELb0EN7cutlass10bfloat16_tE19Flash_kernel_traitsILi32ELi64ELi128ELi4ES3_EELb1ELb0ELb0ELb0ELb0ELb0ELb1ELb1EEEvNS_16Flash_fwd_paramsE --------------------------
	.section	.nv.constant0._ZN5flash24flash_fwd_splitkv_kernelI23Flash_fwd_kernel_traitsILi32ELi64ELi128ELi4ELb0ELb0EN7cutlass10bfloat16_tE19Flash_kernel_traitsILi32ELi64ELi128ELi4ES3_EELb1ELb0ELb0ELb0ELb0ELb0ELb1ELb1EEEvNS_16Flash_fwd_paramsE,"a",@progbits
	.sectionflags	@""
	.align	4
.nv.constant0._ZN5flash24flash_fwd_splitkv_kernelI23Flash_fwd_kernel_traitsILi32ELi64ELi128ELi4ELb0ELb0EN7cutlass10bfloat16_tE19Flash_kernel_traitsILi32ELi64ELi128ELi4ES3_EELb1ELb0ELb0ELb0ELb0ELb0ELb1ELb1EEEvNS_16Flash_fwd_paramsE:
	.zero		992


//--------------------- .nv.constant0._ZN5flash24flash_fwd_splitkv_kernelI23Flash_fwd_kernel_traitsILi32ELi64ELi128ELi4ELb0ELb0EN7cutlass10bfloat16_tE19Flash_kernel_traitsILi32ELi64ELi128ELi4ES3_EELb1ELb0ELb0ELb0ELb0ELb1ELb1ELb1EEEvNS_16Flash_fwd_paramsE --------------------------
	.section	.nv.constant0._ZN5flash24flash_fwd_splitkv_kernelI23Flash_fwd_kernel_traitsILi32ELi64ELi128ELi4ELb0ELb0EN7cutlass10bfloat16_tE19Flash_kernel_traitsILi32ELi64ELi128ELi4ES3_EELb1ELb0ELb0ELb0ELb0ELb1ELb1ELb1EEEvNS_16Flash_fwd_paramsE,"a",@progbits
	.sectionflags	@""
	.align	4
.nv.constant0._ZN5flash24flash_fwd_splitkv_kernelI23Flash_fwd_kernel_traitsILi32ELi64ELi128ELi4ELb0ELb0EN7cutlass10bfloat16_tE19Flash_kernel_traitsILi32ELi64ELi128ELi4ES3_EELb1ELb0ELb0ELb0ELb0ELb1ELb1ELb1EEEvNS_16Flash_fwd_paramsE:
	.zero		992


//--------------------- .nv.constant0._ZN5flash24flash_fwd_splitkv_kernelI23Flash_fwd_kernel_traitsILi32ELi64ELi128ELi4ELb0ELb0EN7cutlass10bfloat16_tE19Flash_kernel_traitsILi32ELi64ELi128ELi4ES3_EELb1ELb0ELb0ELb1ELb1ELb0ELb0ELb0EEEvNS_16Flash_fwd_paramsE --------------------------
	.section	.nv.constant0._ZN5flash24flash_fwd_splitkv_kernelI23Flash_fwd_kernel_traitsILi32ELi64ELi128ELi4ELb0ELb0EN7cutlass10bfloat16_tE19Flash_kernel_traitsILi32ELi64ELi128ELi4ES3_EELb1ELb0ELb0ELb1ELb1ELb0ELb0ELb0EEEvNS_16Flash_fwd_paramsE,"a",@progbits
	.sectionflags	@""
	.align	4
.nv.constant0._ZN5flash24flash_fwd_splitkv_kernelI23Flash_fwd_kernel_traitsILi32ELi64ELi128ELi4ELb0ELb0EN7cutlass10bfloat16_tE19Flash_kernel_traitsILi32ELi64ELi128ELi4ES3_EELb1ELb0ELb0ELb1ELb1ELb0ELb0ELb0EEEvNS_16Flash_fwd_paramsE:
	.zero		992


//--------------------- .nv.constant0._ZN5flash24flash_fwd_splitkv_kernelI23Flash_fwd_kernel_traitsILi32ELi64ELi128ELi4ELb0ELb0EN7cutlass10bfloat16_tE19Flash_kernel_traitsILi32ELi64ELi128ELi4ES3_EELb1ELb0ELb0ELb1ELb1ELb1ELb0ELb0EEEvNS_16Flash_fwd_paramsE --------------------------
	.section	.nv.constant0._ZN5flash24flash_fwd_splitkv_kernelI23Flash_fwd_kernel_traitsILi32ELi64ELi128ELi4ELb0ELb0EN7cutlass10bfloat16_tE19Flash_kernel_traitsILi32ELi64ELi128ELi4ES3_EELb1ELb0ELb0ELb1ELb1ELb1ELb0ELb0EEEvNS_16Flash_fwd_paramsE,"a",@progbits
	.sectionflags	@""
	.align	4
.nv.constant0._ZN5flash24flash_fwd_splitkv_kernelI23Flash_fwd_kernel_traitsILi32ELi64ELi128ELi4ELb0ELb0EN7cutlass10bfloat16_tE19Flash_kernel_traitsILi32ELi64ELi128ELi4ES3_EELb1ELb0ELb0ELb1ELb1ELb1ELb0ELb0EEEvNS_16Flash_fwd_paramsE:
	.zero		992


//--------------------- .nv.constant0._ZN5flash24flash_fwd_splitkv_kernelI23Flash_fwd_kernel_traitsILi32ELi64ELi128ELi4ELb0ELb0EN7cutlass10bfloat16_tE19Flash_kernel_traitsILi32ELi64ELi128ELi4ES3_EELb1ELb0ELb0ELb1ELb1ELb0ELb1ELb0EEEvNS_16Flash_fwd_paramsE --------------------------
	.section	.nv.constant0._ZN5flash24flash_fwd_splitkv_kernelI23Flash_fwd_kernel_traitsILi32ELi64ELi128ELi4ELb0ELb0EN7cutlass10bfloat16_tE19Flash_kernel_traitsILi32ELi64ELi128ELi4ES3_EELb1ELb0ELb0ELb1ELb1ELb0ELb1ELb0EEEvNS_16Flash_fwd_paramsE,"a",@progbits
	.sectionflags	@""
	.align	4
.nv.constant0._ZN5flash24flash_fwd_splitkv_kernelI23Flash_fwd_kernel_traitsILi32ELi64ELi128ELi4ELb0ELb0EN7cutlass10bfloat16_tE19Flash_kernel_traitsILi32ELi64ELi128ELi4ES3_EELb1ELb0ELb0ELb1ELb1ELb0ELb1ELb0EEEvNS_16Flash_fwd_paramsE:
	.zero		992


//--------------------- .nv.constant0._ZN5flash24flash_fwd_splitkv_kernelI23Flash_fwd_kernel_traitsILi32ELi64ELi128ELi4ELb0ELb0EN7cutlass10bfloat16_tE19Flash_kernel_traitsILi32ELi64ELi128ELi4ES3_EELb1ELb0ELb0ELb1ELb1ELb1ELb1ELb0EEEvNS_16Flash_fwd_paramsE --------------------------
	.section	.nv.constant0._ZN5flash24flash_fwd_splitkv_kernelI23Flash_fwd_kernel_traitsILi32ELi64ELi128ELi4ELb0ELb0EN7cutlass10bfloat16_tE19Flash_kernel_traitsILi32ELi64ELi128ELi4ES3_EELb1ELb0ELb0ELb1ELb1ELb1ELb1ELb0EEEvNS_16Flash_fwd_paramsE,"a",@progbits
	.sectionflags	@""
	.align	4
.nv.constant0._ZN5flash24flash_fwd_splitkv_kernelI23Flash_fwd_kernel_traitsILi32ELi64ELi128ELi4ELb0ELb0EN7cutlass10bfloat16_tE19Flash_kernel_traitsILi32ELi64ELi128ELi4ES3_EELb1ELb0ELb0ELb1ELb1ELb1ELb1ELb0EEEvNS_16Flash_fwd_paramsE:
	.zero		992


//--------------------- .nv.constant0._ZN5flash24flash_fwd_splitkv_kernelI23Flash_fwd_kernel_traitsILi32ELi64ELi128ELi4ELb0ELb0EN7cutlass10bfloat16_tE19Flash_kernel_traitsILi32ELi64ELi128ELi4ES3_EELb1ELb0ELb0ELb0ELb1ELb0ELb0ELb0EEEvNS_16Flash_fwd_paramsE --------------------------
	.section	.nv.constant0._ZN5flash24flash_fwd_splitkv_kernelI23Flash_fwd_kernel_traitsILi32ELi64ELi128ELi4ELb0ELb0EN7cutlass10bfloat16_tE19Flash_kernel_traitsILi32ELi64ELi128ELi4ES3_EELb1ELb0ELb0ELb0ELb1ELb0ELb0ELb0EEEvNS_16Flash_fwd_paramsE,"a",@progbits
	.sectionflags	@""
	.align	4
.nv.constant0._ZN5flash24flash_fwd_splitkv_kernelI23Flash_fwd_kernel_traitsILi32ELi64ELi128ELi4ELb0ELb0EN7cutlass10bfloat16_tE19Flash_kernel_traitsILi32ELi64ELi128ELi4ES3_EELb1ELb0ELb0ELb0ELb1ELb0ELb0ELb0EEEvNS_16Flash_fwd_paramsE:
	.zero		992


//--------------------- .nv.constant0._ZN5flash24flash_fwd_splitkv_kernelI23Flash_fwd_kernel_traitsILi32ELi64ELi128ELi4ELb0ELb0EN7cutlass10bfloat16_tE19Flash_kernel_traitsILi32ELi64ELi128ELi4ES3_EELb1ELb0ELb0ELb0ELb1ELb1ELb0ELb0EEEvNS_16Flash_fwd_paramsE --------------------------
	.section	.nv.constant0._ZN5flash24flash_fwd_splitkv_kernelI23Flash_fwd_kernel_traitsILi32ELi64ELi128ELi4ELb0ELb0EN7cutlass10bfloat16_tE19Flash_kernel_traitsILi32ELi64ELi128ELi4ES3_EELb1ELb0ELb0ELb0ELb1ELb1ELb0ELb0EEEvNS_16Flash_fwd_paramsE,"a",@progbits
	.sectionflags	@""
	.align	4
.nv.constant0._ZN5flash24flash_fwd_splitkv_kernelI23Flash_fwd_kernel_traitsILi32ELi64ELi128ELi4ELb0ELb0EN7cutlass10bfloat16_tE19Flash_kernel_traitsILi32ELi64ELi128ELi4ES3_EELb1ELb0ELb0ELb0ELb1ELb1ELb0ELb0EEEvNS_16Flash_fwd_paramsE:
	.zero		992


//--------------------- .nv.constant0._ZN5flash24flash_fwd_splitkv_kernelI23Flash_fwd_kernel_traitsILi32ELi64ELi128ELi4ELb0ELb0EN7cutlass10bfloat16_tE19Flash_kernel_traitsILi32ELi64ELi128ELi4ES3_EELb1ELb0ELb1ELb0ELb0ELb0ELb0ELb0EEEvNS_16Flash_fwd_paramsE --------------------------
	.section	.nv.constant0._ZN5flash24flash_fwd_splitkv_kernelI23Flash_fwd_kernel_traitsILi32ELi64ELi128ELi4ELb0ELb0EN7cutlass10bfloat16_tE19Flash_kernel_traitsILi32ELi64ELi128ELi4ES3_EELb1ELb0ELb1ELb0ELb0ELb0ELb0ELb0EEEvNS_16Flash_fwd_paramsE,"a",@progbits
	.sectionflags	@""
	.align	4
.nv.constant0._ZN5flash24flash_fwd_splitkv_kernelI23Flash_fwd_kernel_traitsILi32ELi64ELi128ELi4ELb0ELb0EN7cutlass10bfloat16_tE19Flash_kernel_traitsILi32ELi64ELi128ELi4ES3_EELb1ELb0ELb1ELb0ELb0ELb0ELb0ELb0EEEvNS_16Flash_fwd_paramsE:
	.zero		992


//--------------------- .nv.constant0._ZN5flash24flash_fwd_splitkv_kernelI23Flash_fwd_kernel_traitsILi32ELi64ELi128ELi4ELb0ELb0EN7cutlass10bfloat16_tE19Flash_kernel_traitsILi32ELi64ELi128ELi4ES3_EELb1ELb0ELb1ELb0ELb0ELb1ELb0ELb0EEEvNS_16Flash_fwd_paramsE --------------------------
	.section	.nv.constant0._ZN5flash24flash_fwd_splitkv_kernelI23Flash_fwd_kernel_traitsILi32ELi64ELi128ELi4ELb0ELb0EN7cutlass10bfloat16_tE19Flash_kernel_traitsILi32ELi64ELi128ELi4ES3_EELb1ELb0ELb1ELb0ELb0ELb1ELb0ELb0EEEvNS_16Flash_fwd_paramsE,"a",@progbits
	.sectionflags	@""
	.align	4
.nv.constant0._ZN5flash24flash_fwd_splitkv_kernelI23Flash_fwd_kernel_traitsILi32ELi64ELi128ELi4ELb0ELb0EN7cutlass10bfloat16_tE19Flash_kernel_traitsILi32ELi64ELi128ELi4ES3_EELb1ELb0ELb1ELb0ELb0ELb1ELb0ELb0EEEvNS_16Flash_fwd_paramsE:
	.zero		992


//--------------------- .nv.constant0._ZN5flash24flash_fwd_splitkv_kernelI23Flash_fwd_kernel_traitsILi32ELi64ELi128ELi4ELb0ELb0EN7cutlass10bfloat16_tE19Flash_kernel_traitsILi32ELi64ELi128ELi4ES3_EELb1ELb0ELb0ELb0ELb1ELb0ELb0ELb1EEEvNS_16Flash_fwd_paramsE --------------------------
	.section	.nv.constant0._ZN5flash24flash_fwd_splitkv_kernelI23Flash_fwd_kernel_traitsILi32ELi64ELi128ELi4ELb0ELb0EN7cutlass10bfloat16_tE19Flash_kernel_traitsILi32ELi64ELi128ELi4ES3_EELb1ELb0ELb0ELb0ELb1ELb0ELb0ELb1EEEvNS_16Flash_fwd_paramsE,"a",@progbits
	.sectionflags	@""
	.align	4
.nv.constant0._ZN5flash24flash_fwd_splitkv_kernelI23Flash_fwd_kernel_traitsILi32ELi64ELi128ELi4ELb0ELb0EN7cutlass10bfloat16_tE19Flash_kernel_traitsILi32ELi64ELi128ELi4ES3_EELb1ELb0ELb0ELb0ELb1ELb0ELb0ELb1EEEvNS_16Flash_fwd_paramsE:
	.zero		992


//--------------------- .nv.constant0._ZN5flash24flash_fwd_splitkv_kernelI23Flash_fwd_kernel_traitsILi32ELi64ELi128ELi4ELb0ELb0EN7cutlass10bfloat16_tE19Flash_kernel_traitsILi32ELi64ELi128ELi4ES3_EELb1ELb0ELb0ELb0ELb1ELb1ELb0ELb1EEEvNS_16Flash_fwd_paramsE --------------------------
	.section	.nv.constant0._ZN5flash24flash_fwd_splitkv_kernelI23Flash_fwd_kernel_traitsILi32ELi64ELi128ELi4ELb0ELb0EN7cutlass10bfloat16_tE19Flash_kernel_traitsILi32ELi64ELi128ELi4ES3_EELb1ELb0ELb0ELb0ELb1ELb1ELb0ELb1EEEvNS_16Flash_fwd_paramsE,"a",@progbits
	.sectionflags	@""
	.align	4
.nv.constant0._ZN5flash24flash_fwd_splitkv_kernelI23Flash_fwd_kernel_traitsILi32ELi64ELi128ELi4ELb0ELb0EN7cutlass10bfloat16_tE19Flash_kernel_traitsILi32ELi64ELi128ELi4ES3_EELb1ELb0ELb0ELb0ELb1ELb1ELb0ELb1EEEvNS_16Flash_fwd_paramsE:
	.zero		992


//--------------------- .nv.constant0._ZN5flash24flash_fwd_splitkv_kernelI23Flash_fwd_kernel_traitsILi32ELi64ELi128ELi4ELb0ELb0EN7cutlass10bfloat16_tE19Flash_kernel_traitsILi32ELi64ELi128ELi4ES3_EELb1ELb0ELb1ELb0ELb0ELb0ELb0ELb1EEEvNS_16Flash_fwd_paramsE --------------------------
	.section	.nv.constant0._ZN5flash24flash_fwd_splitkv_kernelI23Flash_fwd_kernel_traitsILi32ELi64ELi128ELi4ELb0ELb0EN7cutlass10bfloat16_tE19Flash_kernel_traitsILi32ELi64ELi128ELi4ES3_EELb1ELb0ELb1ELb0ELb0ELb0ELb0ELb1EEEvNS_16Flash_fwd_paramsE,"a",@progbits
	.sectionflags	@""
	.align	4
.nv.constant0._ZN5flash24flash_fwd_splitkv_kernelI23Flash_fwd_kernel_traitsILi32ELi64ELi128ELi4ELb0ELb0EN7cutlass10bfloat16_tE19Flash_kernel_traitsILi32ELi64ELi128ELi4ES3_EELb1ELb0ELb1ELb0ELb0ELb0ELb0ELb1EEEvNS_16Flash_fwd_paramsE:
	.zero		992


//--------------------- .nv.constant0._ZN5flash24flash_fwd_splitkv_kernelI23Flash_fwd_kernel_traitsILi32ELi64ELi128ELi4ELb0ELb0EN7cutlass10bfloat16_tE19Flash_kernel_traitsILi32ELi64ELi128ELi4ES3_EELb1ELb0ELb1ELb0ELb0ELb1ELb0ELb1EEEvNS_16Flash_fwd_paramsE --------------------------
	.section	.nv.constant0._ZN5flash24flash_fwd_splitkv_kernelI23Flash_fwd_kernel_traitsILi32ELi64ELi128ELi4ELb0ELb0EN7cutlass10bfloat16_tE19Flash_kernel_traitsILi32ELi64ELi128ELi4ES3_EELb1ELb0ELb1ELb0ELb0ELb1ELb0ELb1EEEvNS_16Flash_fwd_paramsE,"a",@progbits
	.sectionflags	@""
	.align	4
.nv.constant0._ZN5flash24flash_fwd_splitkv_kernelI23Flash_fwd_kernel_traitsILi32ELi64ELi128ELi4ELb0ELb0EN7cutlass10bfloat16_tE19Flash_kernel_traitsILi32ELi64ELi128ELi4ES3_EELb1ELb0ELb1ELb0ELb0ELb1ELb0ELb1EEEvNS_16Flash_fwd_paramsE:
	.zero		992


//--------------------- .nv.constant0._ZN5flash24flash_fwd_splitkv_kernelI23Flash_fwd_kernel_traitsILi32ELi64ELi128ELi4ELb0ELb0EN7cutlass10bfloat16_tE19Flash_kernel_traitsILi32ELi64ELi128ELi4ES3_EELb1ELb0ELb0ELb0ELb1ELb0ELb1ELb0EEEvNS_16Flash_fwd_paramsE --------------------------
	.section	.nv.constant0._ZN5flash24flash_fwd_splitkv_kernelI23Flash_fwd_kernel_traitsILi32ELi64ELi128ELi4ELb0ELb0EN7cutlass10bfloat16_tE19Flash_kernel_traitsILi32ELi64ELi128ELi4ES3_EELb1ELb0ELb0ELb0ELb1ELb0ELb1ELb0EEEvNS_16Flash_fwd_paramsE,"a",@progbits
	.sectionflags	@""
	.align	4
.nv.constant0._ZN5flash24flash_fwd_splitkv_kernelI23Flash_fwd_kernel_traitsILi32ELi64ELi128ELi4ELb0ELb0EN7cutlass10bfloat16_tE19Flash_kernel_traitsILi32ELi64ELi128ELi4ES3_EELb1ELb0ELb0ELb0ELb1ELb0ELb1ELb0EEEvNS_16Flash_fwd_paramsE:
	.zero		992


//--------------------- .nv.constant0._ZN5flash24flash_fwd_splitkv_kernelI23Flash_fwd_kernel_traitsILi32ELi64ELi128ELi4ELb0ELb0EN7cutlass10bfloat16_tE19Flash_kernel_traitsILi32ELi64ELi128ELi4ES3_EELb1ELb0ELb0ELb0ELb1ELb1ELb1ELb0EEEvNS_16Flash_fwd_paramsE --------------------------
	.section	.nv.constant0._ZN5flash24flash_fwd_splitkv_kernelI23Flash_fwd_kernel_traitsILi32ELi64ELi128ELi4ELb0ELb0EN7cutlass10bfloat16_tE19Flash_kernel_traitsILi32ELi64ELi128ELi4ES3_EELb1ELb0ELb0ELb0ELb1ELb1ELb1ELb0EEEvNS_16Flash_fwd_paramsE,"a",@progbits
	.sectionflags	@""
	.align	4
.nv.constant0._ZN5flash24flash_fwd_splitkv_kernelI23Flash_fwd_kernel_traitsILi32ELi64ELi128ELi4ELb0ELb0EN7cutlass10bfloat16_tE19Flash_kernel_traitsILi32ELi64ELi128ELi4ES3_EELb1ELb0ELb0ELb0ELb1ELb1ELb1ELb0EEEvNS_16Flash_fwd_paramsE:
	.zero		992


//--------------------- .nv.constant0._ZN5flash24flash_fwd_splitkv_kernelI23Flash_fwd_kernel_traitsILi32ELi64ELi128ELi4ELb0ELb0EN7cutlass10bfloat16_tE19Flash_kernel_traitsILi32ELi64ELi128ELi4ES3_EELb1ELb0ELb1ELb0ELb0ELb0ELb1ELb0EEEvNS_16Flash_fwd_paramsE --------------------------
	.section	.nv.constant0._ZN5flash24flash_fwd_splitkv_kernelI23Flash_fwd_kernel_traitsILi32ELi64ELi128ELi4ELb0ELb0EN7cutlass10bfloat16_tE19Flash_kernel_traitsILi32ELi64ELi128ELi4ES3_EELb1ELb0ELb1ELb0ELb0ELb0ELb1ELb0EEEvNS_16Flash_fwd_paramsE,"a",@progbits
	.sectionflags	@""
	.align	4
.nv.constant0._ZN5flash24flash_fwd_splitkv_kernelI23Flash_fwd_kernel_traitsILi32ELi64ELi128ELi4ELb0ELb0EN7cutlass10bfloat16_tE19Flash_kernel_traitsILi32ELi64ELi128ELi4ES3_EELb1ELb0ELb1ELb0ELb0ELb0ELb1ELb0EEEvNS_16Flash_fwd_paramsE:
	.zero		992


//--------------------- .nv.constant0._ZN5flash24flash_fwd_splitkv_kernelI23Flash_fwd_kernel_traitsILi32ELi64ELi128ELi4ELb0ELb0EN7cutlass10bfloat16_tE19Flash_kernel_traitsILi32ELi64ELi128ELi4ES3_EELb1ELb0ELb1ELb0ELb0ELb1ELb1ELb0EEEvNS_16Flash_fwd_paramsE --------------------------
	.section	.nv.constant0._ZN5flash24flash_fwd_splitkv_kernelI23Flash_fwd_kernel_traitsILi32ELi64ELi128ELi4ELb0ELb0EN7cutlass10bfloat16_tE19Flash_kernel_traitsILi32ELi64ELi128ELi4ES3_EELb1ELb0ELb1ELb0ELb0ELb1ELb1ELb0EEEvNS_16Flash_fwd_paramsE,"a",@progbits
	.sectionflags	@""
	.align	4
.nv.constant0._ZN5flash24flash_fwd_splitkv_kernelI23Flash_fwd_kernel_traitsILi32ELi64ELi128ELi4ELb0ELb0EN7cutlass10bfloat16_tE19Flash_kernel_traitsILi32ELi64ELi128ELi4ES3_EELb1ELb0ELb1ELb0ELb0ELb1ELb1ELb0EEEvNS_16Flash_fwd_paramsE:
	.zero		992


//--------------------- .nv.constant0._ZN5flash24flash_fwd_splitkv_kernelI23Flash_fwd_kernel_traitsILi32ELi64ELi128ELi4ELb0ELb0EN7cutlass10bfloat16_tE19Flash_kernel_traitsILi32ELi64ELi128ELi4ES3_EELb1ELb0ELb0ELb0ELb1ELb0ELb1ELb1EEEvNS_16Flash_fwd_paramsE --------------------------
	.section	.nv.constant0._ZN5flash24flash_fwd_splitkv_kernelI23Flash_fwd_kernel_traitsILi32ELi64ELi128ELi4ELb0ELb0EN7cutlass10bfloat16_tE19Flash_kernel_traitsILi32ELi64ELi128ELi4ES3_EELb1ELb0ELb0ELb0ELb1ELb0ELb1ELb1EEEvNS_16Flash_fwd_paramsE,"a",@progbits
	.sectionflags	@""
	.align	4
.nv.constant0._ZN5flash24flash_fwd_splitkv_kernelI23Flash_fwd_kernel_traitsILi32ELi64ELi128ELi4ELb0ELb0EN7cutlass10bfloat16_tE19Flash_kernel_traitsILi32ELi64ELi128ELi4ES3_EELb1ELb0ELb0ELb0ELb1ELb0ELb1ELb1EEEvNS_16Flash_fwd_paramsE:
	.zero		992


//--------------------- .nv.constant0._ZN5flash24flash_fwd_splitkv_kernelI23Flash_fwd_kernel_traitsILi32ELi64ELi128ELi4ELb0ELb0EN7cutlass10bfloat16_tE19Flash_kernel_traitsILi32ELi64ELi128ELi4ES3_EELb1ELb0ELb0ELb0ELb1ELb1ELb1ELb1EEEvNS_16Flash_fwd_paramsE --------------------------
	.section	.nv.constant0._ZN5flash24flash_fwd_splitkv_kernelI23Flash_fwd_kernel_traitsILi32ELi64ELi128ELi4ELb0ELb0EN7cutlass10bfloat16_tE19Flash_kernel_traitsILi32ELi64ELi128ELi4ES3_EELb1ELb0ELb0ELb0ELb1ELb1ELb1ELb1EEEvNS_16Flash_fwd_paramsE,"a",@progbits
	.sectionflags	@""
	.align	4
.nv.constant0._ZN5flash24flash_fwd_splitkv_kernelI23Flash_fwd_kernel_traitsILi32ELi64ELi128ELi4ELb0ELb0EN7cutlass10bfloat16_tE19Flash_kernel_traitsILi32ELi64ELi128ELi4ES3_EELb1ELb0ELb0ELb0ELb1ELb1ELb1ELb1EEEvNS_16Flash_fwd_paramsE:
	.zero		992


//--------------------- .nv.constant0._ZN5flash24flash_fwd_splitkv_kernelI23Flash_fwd_kernel_traitsILi32ELi64ELi128ELi4ELb0ELb0EN7cutlass10bfloat16_tE19Flash_kernel_traitsILi32ELi64ELi128ELi4ES3_EELb1ELb0ELb1ELb0ELb0ELb0ELb1ELb1EEEvNS_16Flash_fwd_paramsE --------------------------
	.section	.nv.constant0._ZN5flash24flash_fwd_splitkv_kernelI23Flash_fwd_kernel_traitsILi32ELi64ELi128ELi4ELb0ELb0EN7cutlass10bfloat16_tE19Flash_kernel_traitsILi32ELi64ELi128ELi4ES3_EELb1ELb0ELb1ELb0ELb0ELb0ELb1ELb1EEEvNS_16Flash_fwd_paramsE,"a",@progbits
	.sectionflags	@""
	.align	4
.nv.constant0._ZN5flash24flash_fwd_splitkv_kernelI23Flash_fwd_kernel_traitsILi32ELi64ELi128ELi4ELb0ELb0EN7cutlass10bfloat16_tE19Flash_kernel_traitsILi32ELi64ELi128ELi4ES3_EELb1ELb0ELb1ELb0ELb0ELb0ELb1ELb1EEEvNS_16Flash_fwd_paramsE:
	.zero		992


//--------------------- .nv.constant0._ZN5flash24flash_fwd_splitkv_kernelI23Flash_fwd_kernel_traitsILi32ELi64ELi128ELi4ELb0ELb0EN7cutlass10bfloat16_tE19Flash_kernel_traitsILi32ELi64ELi128ELi4ES3_EELb1ELb0ELb1ELb0ELb0ELb1ELb1ELb1EEEvNS_16Flash_fwd_paramsE --------------------------
	.section	.nv.constant0._ZN5flash24flash_fwd_splitkv_kernelI23Flash_fwd_kernel_traitsILi32ELi64ELi128ELi4ELb0ELb0EN7cutlass10bfloat16_tE19Flash_kernel_traitsILi32ELi64ELi128ELi4ES3_EELb1ELb0ELb1ELb0ELb0ELb1ELb1ELb1EEEvNS_16Flash_fwd_paramsE,"a",@progbits
	.sectionflags	@""
	.align	4
.nv.constant0._ZN5flash24flash_fwd_splitkv_kernelI23Flash_fwd_kernel_traitsILi32ELi64ELi128ELi4ELb0ELb0EN7cutlass10bfloat16_tE19Flash_kernel_traitsILi32ELi64ELi128ELi4ES3_EELb1ELb0ELb1ELb0ELb0ELb1ELb1ELb1EEEvNS_16Flash_fwd_paramsE:
	.zero		992


//--------------------- SYMBOLS --------------------------

	.type		.nv.reservedSmem.offset0,@object
	.size		.nv.reservedSmem.offset0,0x4
